	.target	sm_90a

	.elftype	@"ET_EXEC"


//--------------------- .note.nv.tkinfo           --------------------------
	.section	.note.nv.tkinfo,"",@"SHT_NOTE"
	.sectionflags	@"SHF_NOTE_NV_TKINFO"
	.tkinfo
        /*0018*/ 	.word	0x00000002
        /*0030*/ 	.string	""
        /*0030*/ 	.string	"ptxas"
        /*0030*/ 	.string	"Cuda compilation tools, release 13.0, V13.0.88"
        /*0030*/ 	.string	"Build cuda_13.0.r13.0/compiler.36424714_0"
        /*0030*/ 	.string	"-arch sm_90a -m 64 "



//--------------------- .note.nv.cuinfo           --------------------------
	.section	.note.nv.cuinfo,"",@"SHT_NOTE"
	.sectionflags	@"SHF_NOTE_NV_CUINFO"
        /*0018*/ 	.short	0x0002
        /*001a*/ 	.short	0x005a
        /*001c*/ 	.short	0x0082
	.zero		2


//--------------------- .nv.info                  --------------------------
	.section	.nv.info,"",@"SHT_CUDA_INFO"
	.align	4


	//----- nvinfo : EIATTR_REGCOUNT
	.align		4
        /*0000*/ 	.byte	0x04, 0x2f
        /*0002*/ 	.short	(.L_57 - .L_56)
	.align		4
.L_56:
        /*0004*/ 	.word	index@(_ZN2at6native29vectorized_elementwise_kernelILi8EZNS0_23bitwise_not_kernel_cudaERNS_18TensorIteratorBaseEEUlbE_St5arrayIPcLm2EEEEviT0_T1_)
        /*0008*/ 	.word	0x0000001a


	//----- nvinfo : EIATTR_FRAME_SIZE
	.align		4
.L_57:
        /*000c*/ 	.byte	0x04, 0x11
        /*000e*/ 	.short	(.L_59 - .L_58)
	.align		4
.L_58:
        /*0010*/ 	.word	index@(_ZN2at6native29vectorized_elementwise_kernelILi8EZNS0_23bitwise_not_kernel_cudaERNS_18TensorIteratorBaseEEUlbE_St5arrayIPcLm2EEEEviT0_T1_)
        /*0014*/ 	.word	0x00000000


	//----- nvinfo : EIATTR_REGCOUNT
	.align		4
.L_59:
        /*0018*/ 	.byte	0x04, 0x2f
        /*001a*/ 	.short	(.L_61 - .L_60)
	.align		4
.L_60:
        /*001c*/ 	.word	index@(_ZN2at6native29vectorized_elementwise_kernelILi4EZNS0_23bitwise_not_kernel_cudaERNS_18TensorIteratorBaseEEUlbE_St5arrayIPcLm2EEEEviT0_T1_)
        /*0020*/ 	.word	0x0000001a


	//----- nvinfo : EIATTR_FRAME_SIZE
	.align		4
.L_61:
        /*0024*/ 	.byte	0x04, 0x11
        /*0026*/ 	.short	(.L_63 - .L_62)
	.align		4
.L_62:
        /*0028*/ 	.word	index@(_ZN2at6native29vectorized_elementwise_kernelILi4EZNS0_23bitwise_not_kernel_cudaERNS_18TensorIteratorBaseEEUlbE_St5arrayIPcLm2EEEEviT0_T1_)
        /*002c*/ 	.word	0x00000000


	//----- nvinfo : EIATTR_REGCOUNT
	.align		4
.L_63:
        /*0030*/ 	.byte	0x04, 0x2f
        /*0032*/ 	.short	(.L_65 - .L_64)
	.align		4
.L_64:
        /*0034*/ 	.word	index@(_ZN2at6native29vectorized_elementwise_kernelILi2EZNS0_23bitwise_not_kernel_cudaERNS_18TensorIteratorBaseEEUlbE_St5arrayIPcLm2EEEEviT0_T1_)
        /*0038*/ 	.word	0x0000001a


	//----- nvinfo : EIATTR_FRAME_SIZE
	.align		4
.L_65:
        /*003c*/ 	.byte	0x04, 0x11
        /*003e*/ 	.short	(.L_67 - .L_66)
	.align		4
.L_66:
        /*0040*/ 	.word	index@(_ZN2at6native29vectorized_elementwise_kernelILi2EZNS0_23bitwise_not_kernel_cudaERNS_18TensorIteratorBaseEEUlbE_St5arrayIPcLm2EEEEviT0_T1_)
        /*0044*/ 	.word	0x00000000


	//----- nvinfo : EIATTR_REGCOUNT
	.align		4
.L_67:
        /*0048*/ 	.byte	0x04, 0x2f
        /*004a*/ 	.short	(.L_69 - .L_68)
	.align		4
.L_68:
        /*004c*/ 	.word	index@(_ZN2at6native27unrolled_elementwise_kernelIZNS0_23bitwise_not_kernel_cudaERNS_18TensorIteratorBaseEEUlbE_St5arrayIPcLm2EELi4E23TrivialOffsetCalculatorILi1EjES9_NS0_6memory15LoadWithoutCastENSA_16StoreWithoutCastEEEviT_T0_T2_T3_T4_T5_)
        /*0050*/ 	.word	0x00000014


	//----- nvinfo : EIATTR_FRAME_SIZE
	.align		4
.L_69:
        /*0054*/ 	.byte	0x04, 0x11
        /*0056*/ 	.short	(.L_71 - .L_70)
	.align		4
.L_70:
        /*0058*/ 	.word	index@(_ZN2at6native27unrolled_elementwise_kernelIZNS0_23bitwise_not_kernel_cudaERNS_18TensorIteratorBaseEEUlbE_St5arrayIPcLm2EELi4E23TrivialOffsetCalculatorILi1EjES9_NS0_6memory15LoadWithoutCastENSA_16StoreWithoutCastEEEviT_T0_T2_T3_T4_T5_)
        /*005c*/ 	.word	0x00000000


	//----- nvinfo : EIATTR_REGCOUNT
	.align		4
.L_71:
        /*0060*/ 	.byte	0x04, 0x2f
        /*0062*/ 	.short	(.L_73 - .L_72)
	.align		4
.L_72:
        /*0064*/ 	.word	index@(_ZN2at6native18elementwise_kernelILi128ELi4EZNS0_22gpu_kernel_impl_nocastIZNS0_23bitwise_not_kernel_cudaERNS_18TensorIteratorBaseEEUlbE_EEvS4_RKT_EUliE_EEviT1_)
        /*0068*/ 	.word	0x00000012


	//----- nvinfo : EIATTR_FRAME_SIZE
	.align		4
.L_73:
        /*006c*/ 	.byte	0x04, 0x11
        /*006e*/ 	.short	(.L_75 - .L_74)
	.align		4
.L_74:
        /*0070*/ 	.word	index@(_ZN2at6native18elementwise_kernelILi128ELi4EZNS0_22gpu_kernel_impl_nocastIZNS0_23bitwise_not_kernel_cudaERNS_18TensorIteratorBaseEEUlbE_EEvS4_RKT_EUliE_EEviT1_)
        /*0074*/ 	.word	0x00000000


	//----- nvinfo : EIATTR_REGCOUNT
	.align		4
.L_75:
        /*0078*/ 	.byte	0x04, 0x2f
        /*007a*/ 	.short	(.L_77 - .L_76)
	.align		4
.L_76:
        /*007c*/ 	.word	index@(_ZN2at6native27unrolled_elementwise_kernelIZNS0_23bitwise_not_kernel_cudaERNS_18TensorIteratorBaseEEUlbE_St5arrayIPcLm2EELi4E23TrivialOffsetCalculatorILi1EjES9_NS0_6memory12LoadWithCastILi1EEENSA_13StoreWithCastILi1EEEEEviT_T0_T2_T3_T4_T5_)
        /*0080*/ 	.word	0x0000001e


	//----- nvinfo : EIATTR_FRAME_SIZE
	.align		4
.L_77:
        /*0084*/ 	.byte	0x04, 0x11
        /*0086*/ 	.short	(.L_79 - .L_78)
	.align		4
.L_78:
        /*0088*/ 	.word	index@(_ZN2at6native27unrolled_elementwise_kernelIZNS0_23bitwise_not_kernel_cudaERNS_18TensorIteratorBaseEEUlbE_St5arrayIPcLm2EELi4E23TrivialOffsetCalculatorILi1EjES9_NS0_6memory12LoadWithCastILi1EEENSA_13StoreWithCastILi1EEEEEviT_T0_T2_T3_T4_T5_)
        /*008c*/ 	.word	0x00000000


	//----- nvinfo : EIATTR_REGCOUNT
	.align		4
.L_79:
        /*0090*/ 	.byte	0x04, 0x2f
        /*0092*/ 	.short	(.L_81 - .L_80)
	.align		4
.L_80:
        /*0094*/ 	.word	index@(_ZN2at6native18elementwise_kernelILi128ELi4EZNS0_15gpu_kernel_implIZNS0_23bitwise_not_kernel_cudaERNS_18TensorIteratorBaseEEUlbE_EEvS4_RKT_EUliE_EEviT1_)
        /*0098*/ 	.word	0x0000001a


	//----- nvinfo : EIATTR_FRAME_SIZE
	.align		4
.L_81:
        /*009c*/ 	.byte	0x04, 0x11
        /*009e*/ 	.short	(.L_83 - .L_82)
	.align		4
.L_82:
        /*00a0*/ 	.word	index@(_ZN2at6native18elementwise_kernelILi128ELi4EZNS0_15gpu_kernel_implIZNS0_23bitwise_not_kernel_cudaERNS_18TensorIteratorBaseEEUlbE_EEvS4_RKT_EUliE_EEviT1_)
        /*00a4*/ 	.word	0x00000000


	//----- nvinfo : EIATTR_REGCOUNT
	.align		4
.L_83:
        /*00a8*/ 	.byte	0x04, 0x2f
        /*00aa*/ 	.short	(.L_85 - .L_84)
	.align		4
.L_84:
        /*00ac*/ 	.word	index@(_ZN2at6native29vectorized_elementwise_kernelILi8EZZZNS0_23bitwise_not_kernel_cudaERNS_18TensorIteratorBaseEENKUlvE_clEvENKUlvE_clEvEUlhE_St5arrayIPcLm2EEEEviT0_T1_)
        /*00b0*/ 	.word	0x0000001c


	//----- nvinfo : EIATTR_FRAME_SIZE
	.align		4
.L_85:
        /*00b4*/ 	.byte	0x04, 0x11
        /*00b6*/ 	.short	(.L_87 - .L_86)
	.align		4
.L_86:
        /*00b8*/ 	.word	index@(_ZN2at6native29vectorized_elementwise_kernelILi8EZZZNS0_23bitwise_not_kernel_cudaERNS_18TensorIteratorBaseEENKUlvE_clEvENKUlvE_clEvEUlhE_St5arrayIPcLm2EEEEviT0_T1_)
        /*00bc*/ 	.word	0x00000000


	//----- nvinfo : EIATTR_REGCOUNT
	.align		4
.L_87:
        /*00c0*/ 	.byte	0x04, 0x2f
        /*00c2*/ 	.short	(.L_89 - .L_88)
	.align		4
.L_88:
        /*00c4*/ 	.word	index@(_ZN2at6native29vectorized_elementwise_kernelILi4EZZZNS0_23bitwise_not_kernel_cudaERNS_18TensorIteratorBaseEENKUlvE_clEvENKUlvE_clEvEUlhE_St5arrayIPcLm2EEEEviT0_T1_)
        /*00c8*/ 	.word	0x0000001c


	//----- nvinfo : EIATTR_FRAME_SIZE
	.align		4
.L_89:
        /*00cc*/ 	.byte	0x04, 0x11
        /*00ce*/ 	.short	(.L_91 - .L_90)
	.align		4
.L_90:
        /*00d0*/ 	.word	index@(_ZN2at6native29vectorized_elementwise_kernelILi4EZZZNS0_23bitwise_not_kernel_cudaERNS_18TensorIteratorBaseEENKUlvE_clEvENKUlvE_clEvEUlhE_St5arrayIPcLm2EEEEviT0_T1_)
        /*00d4*/ 	.word	0x00000000


	//----- nvinfo : EIATTR_REGCOUNT
	.align		4
.L_91:
        /*00d8*/ 	.byte	0x04, 0x2f
        /*00da*/ 	.short	(.L_93 - .L_92)
	.align		4
.L_92:
        /*00dc*/ 	.word	index@(_ZN2at6native29vectorized_elementwise_kernelILi2EZZZNS0_23bitwise_not_kernel_cudaERNS_18TensorIteratorBaseEENKUlvE_clEvENKUlvE_clEvEUlhE_St5arrayIPcLm2EEEEviT0_T1_)
        /*00e0*/ 	.word	0x0000001c


	//----- nvinfo : EIATTR_FRAME_SIZE
	.align		4
.L_93:
        /*00e4*/ 	.byte	0x04, 0x11
        /*00e6*/ 	.short	(.L_95 - .L_94)
	.align		4
.L_94:
        /*00e8*/ 	.word	index@(_ZN2at6native29vectorized_elementwise_kernelILi2EZZZNS0_23bitwise_not_kernel_cudaERNS_18TensorIteratorBaseEENKUlvE_clEvENKUlvE_clEvEUlhE_St5arrayIPcLm2EEEEviT0_T1_)
        /*00ec*/ 	.word	0x00000000


	//----- nvinfo : EIATTR_REGCOUNT
	.align		4
.L_95:
        /*00f0*/ 	.byte	0x04, 0x2f
        /*00f2*/ 	.short	(.L_97 - .L_96)
	.align		4
.L_96:
        /*00f4*/ 	.word	index@(_ZN2at6native27unrolled_elementwise_kernelIZZZNS0_23bitwise_not_kernel_cudaERNS_18TensorIteratorBaseEENKUlvE_clEvENKUlvE_clEvEUlhE_St5arrayIPcLm2EELi4E23TrivialOffsetCalculatorILi1EjESB_NS0_6memory15LoadWithoutCastENSC_16StoreWithoutCastEEEviT_T0_T2_T3_T4_T5_)
        /*00f8*/ 	.word	0x00000014


	//----- nvinfo : EIATTR_FRAME_SIZE
	.align		4
.L_97:
        /*00fc*/ 	.byte	0x04, 0x11
        /*00fe*/ 	.short	(.L_99 - .L_98)
	.align		4
.L_98:
        /*0100*/ 	.word	index@(_ZN2at6native27unrolled_elementwise_kernelIZZZNS0_23bitwise_not_kernel_cudaERNS_18TensorIteratorBaseEENKUlvE_clEvENKUlvE_clEvEUlhE_St5arrayIPcLm2EELi4E23TrivialOffsetCalculatorILi1EjESB_NS0_6memory15LoadWithoutCastENSC_16StoreWithoutCastEEEviT_T0_T2_T3_T4_T5_)
        /*0104*/ 	.word	0x00000000


	//----- nvinfo : EIATTR_REGCOUNT
	.align		4
.L_99:
        /*0108*/ 	.byte	0x04, 0x2f
        /*010a*/ 	.short	(.L_101 - .L_100)
	.align		4
.L_100:
        /*010c*/ 	.word	index@(_ZN2at6native18elementwise_kernelILi128ELi4EZNS0_22gpu_kernel_impl_nocastIZZZNS0_23bitwise_not_kernel_cudaERNS_18TensorIteratorBaseEENKUlvE_clEvENKUlvE_clEvEUlhE_EEvS4_RKT_EUliE_EEviT1_)
        /*0110*/ 	.word	0x00000012


	//----- nvinfo : EIATTR_FRAME_SIZE
	.align		4
.L_101:
        /*0114*/ 	.byte	0x04, 0x11
        /*0116*/ 	.short	(.L_103 - .L_102)
	.align		4
.L_102:
        /*0118*/ 	.word	index@(_ZN2at6native18elementwise_kernelILi128ELi4EZNS0_22gpu_kernel_impl_nocastIZZZNS0_23bitwise_not_kernel_cudaERNS_18TensorIteratorBaseEENKUlvE_clEvENKUlvE_clEvEUlhE_EEvS4_RKT_EUliE_EEviT1_)
        /*011c*/ 	.word	0x00000000


	//----- nvinfo : EIATTR_REGCOUNT
	.align		4
.L_103:
        /*0120*/ 	.byte	0x04, 0x2f
        /*0122*/ 	.short	(.L_105 - .L_104)
	.align		4
.L_104:
        /*0124*/ 	.word	index@(_ZN2at6native27unrolled_elementwise_kernelIZZZNS0_23bitwise_not_kernel_cudaERNS_18TensorIteratorBaseEENKUlvE_clEvENKUlvE_clEvEUlhE_St5arrayIPcLm2EELi4E23TrivialOffsetCalculatorILi1EjESB_NS0_6memory12LoadWithCastILi1EEENSC_13StoreWithCastILi1EEEEEviT_T0_T2_T3_T4_T5_)
        /*0128*/ 	.word	0x0000001e


	//----- nvinfo : EIATTR_FRAME_SIZE
	.align		4
.L_105:
        /*012c*/ 	.byte	0x04, 0x11
        /*012e*/ 	.short	(.L_107 - .L_106)
	.align		4
.L_106:
        /*0130*/ 	.word	index@(_ZN2at6native27unrolled_elementwise_kernelIZZZNS0_23bitwise_not_kernel_cudaERNS_18TensorIteratorBaseEENKUlvE_clEvENKUlvE_clEvEUlhE_St5arrayIPcLm2EELi4E23TrivialOffsetCalculatorILi1EjESB_NS0_6memory12LoadWithCastILi1EEENSC_13StoreWithCastILi1EEEEEviT_T0_T2_T3_T4_T5_)
        /*0134*/ 	.word	0x00000000


	//----- nvinfo : EIATTR_REGCOUNT
	.align		4
.L_107:
        /*0138*/ 	.byte	0x04, 0x2f
        /*013a*/ 	.short	(.L_109 - .L_108)
	.align		4
.L_108:
        /*013c*/ 	.word	index@(_ZN2at6native18elementwise_kernelILi128ELi4EZNS0_15gpu_kernel_implIZZZNS0_23bitwise_not_kernel_cudaERNS_18TensorIteratorBaseEENKUlvE_clEvENKUlvE_clEvEUlhE_EEvS4_RKT_EUliE_EEviT1_)
        /*0140*/ 	.word	0x0000001a


	//----- nvinfo : EIATTR_FRAME_SIZE
	.align		4
.L_109:
        /*0144*/ 	.byte	0x04, 0x11
        /*0146*/ 	.short	(.L_111 - .L_110)
	.align		4
.L_110:
        /*0148*/ 	.word	index@(_ZN2at6native18elementwise_kernelILi128ELi4EZNS0_15gpu_kernel_implIZZZNS0_23bitwise_not_kernel_cudaERNS_18TensorIteratorBaseEENKUlvE_clEvENKUlvE_clEvEUlhE_EEvS4_RKT_EUliE_EEviT1_)
        /*014c*/ 	.word	0x00000000


	//----- nvinfo : EIATTR_REGCOUNT
	.align		4
.L_111:
        /*0150*/ 	.byte	0x04, 0x2f
        /*0152*/ 	.short	(.L_113 - .L_112)
	.align		4
.L_112:
        /*0154*/ 	.word	index@(_ZN2at6native29vectorized_elementwise_kernelILi8EZZZNS0_23bitwise_not_kernel_cudaERNS_18TensorIteratorBaseEENKUlvE_clEvENKUlvE0_clEvEUlaE_St5arrayIPcLm2EEEEviT0_T1_)
        /*0158*/ 	.word	0x0000001c


	//----- nvinfo : EIATTR_FRAME_SIZE
	.align		4
.L_113:
        /*015c*/ 	.byte	0x04, 0x11
        /*015e*/ 	.short	(.L_115 - .L_114)
	.align		4
.L_114:
        /*0160*/ 	.word	index@(_ZN2at6native29vectorized_elementwise_kernelILi8EZZZNS0_23bitwise_not_kernel_cudaERNS_18TensorIteratorBaseEENKUlvE_clEvENKUlvE0_clEvEUlaE_St5arrayIPcLm2EEEEviT0_T1_)
        /*0164*/ 	.word	0x00000000


	//----- nvinfo : EIATTR_REGCOUNT
	.align		4
.L_115:
        /*0168*/ 	.byte	0x04, 0x2f
        /*016a*/ 	.short	(.L_117 - .L_116)
	.align		4
.L_116:
        /*016c*/ 	.word	index@(_ZN2at6native29vectorized_elementwise_kernelILi4EZZZNS0_23bitwise_not_kernel_cudaERNS_18TensorIteratorBaseEENKUlvE_clEvENKUlvE0_clEvEUlaE_St5arrayIPcLm2EEEEviT0_T1_)
        /*0170*/ 	.word	0x0000001c


	//----- nvinfo : EIATTR_FRAME_SIZE
	.align		4
.L_117:
        /*0174*/ 	.byte	0x04, 0x11
        /*0176*/ 	.short	(.L_119 - .L_118)
	.align		4
.L_118:
        /*0178*/ 	.word	index@(_ZN2at6native29vectorized_elementwise_kernelILi4EZZZNS0_23bitwise_not_kernel_cudaERNS_18TensorIteratorBaseEENKUlvE_clEvENKUlvE0_clEvEUlaE_St5arrayIPcLm2EEEEviT0_T1_)
        /*017c*/ 	.word	0x00000000


	//----- nvinfo : EIATTR_REGCOUNT
	.align		4
.L_119:
        /*0180*/ 	.byte	0x04, 0x2f
        /*0182*/ 	.short	(.L_121 - .L_120)
	.align		4
.L_120:
        /*0184*/ 	.word	index@(_ZN2at6native29vectorized_elementwise_kernelILi2EZZZNS0_23bitwise_not_kernel_cudaERNS_18TensorIteratorBaseEENKUlvE_clEvENKUlvE0_clEvEUlaE_St5arrayIPcLm2EEEEviT0_T1_)
        /*0188*/ 	.word	0x0000001c


	//----- nvinfo : EIATTR_FRAME_SIZE
	.align		4
.L_121:
        /*018c*/ 	.byte	0x04, 0x11
        /*018e*/ 	.short	(.L_123 - .L_122)
	.align		4
.L_122:
        /*0190*/ 	.word	index@(_ZN2at6native29vectorized_elementwise_kernelILi2EZZZNS0_23bitwise_not_kernel_cudaERNS_18TensorIteratorBaseEENKUlvE_clEvENKUlvE0_clEvEUlaE_St5arrayIPcLm2EEEEviT0_T1_)
        /*0194*/ 	.word	0x00000000


	//----- nvinfo : EIATTR_REGCOUNT
	.align		4
.L_123:
        /*0198*/ 	.byte	0x04, 0x2f
        /*019a*/ 	.short	(.L_125 - .L_124)
	.align		4
.L_124:
        /*019c*/ 	.word	index@(_ZN2at6native27unrolled_elementwise_kernelIZZZNS0_23bitwise_not_kernel_cudaERNS_18TensorIteratorBaseEENKUlvE_clEvENKUlvE0_clEvEUlaE_St5arrayIPcLm2EELi4E23TrivialOffsetCalculatorILi1EjESB_NS0_6memory15LoadWithoutCastENSC_16StoreWithoutCastEEEviT_T0_T2_T3_T4_T5_)
        /*01a0*/ 	.word	0x00000014


	//----- nvinfo : EIATTR_FRAME_SIZE
	.align		4
.L_125:
        /*01a4*/ 	.byte	0x04, 0x11
        /*01a6*/ 	.short	(.L_127 - .L_126)
	.align		4
.L_126:
        /*01a8*/ 	.word	index@(_ZN2at6native27unrolled_elementwise_kernelIZZZNS0_23bitwise_not_kernel_cudaERNS_18TensorIteratorBaseEENKUlvE_clEvENKUlvE0_clEvEUlaE_St5arrayIPcLm2EELi4E23TrivialOffsetCalculatorILi1EjESB_NS0_6memory15LoadWithoutCastENSC_16StoreWithoutCastEEEviT_T0_T2_T3_T4_T5_)
        /*01ac*/ 	.word	0x00000000


	//----- nvinfo : EIATTR_REGCOUNT
	.align		4
.L_127:
        /*01b0*/ 	.byte	0x04, 0x2f
        /*01b2*/ 	.short	(.L_129 - .L_128)
	.align		4
.L_128:
        /*01b4*/ 	.word	index@(_ZN2at6native18elementwise_kernelILi128ELi4EZNS0_22gpu_kernel_impl_nocastIZZZNS0_23bitwise_not_kernel_cudaERNS_18TensorIteratorBaseEENKUlvE_clEvENKUlvE0_clEvEUlaE_EEvS4_RKT_EUliE_EEviT1_)
        /*01b8*/ 	.word	0x00000012


	//----- nvinfo : EIATTR_FRAME_SIZE
	.align		4
.L_129:
        /*01bc*/ 	.byte	0x04, 0x11
        /*01be*/ 	.short	(.L_131 - .L_130)
	.align		4
.L_130:
        /*01c0*/ 	.word	index@(_ZN2at6native18elementwise_kernelILi128ELi4EZNS0_22gpu_kernel_impl_nocastIZZZNS0_23bitwise_not_kernel_cudaERNS_18TensorIteratorBaseEENKUlvE_clEvENKUlvE0_clEvEUlaE_EEvS4_RKT_EUliE_EEviT1_)
        /*01c4*/ 	.word	0x00000000


	//----- nvinfo : EIATTR_REGCOUNT
	.align		4
.L_131:
        /*01c8*/ 	.byte	0x04, 0x2f
        /*01ca*/ 	.short	(.L_133 - .L_132)
	.align		4
.L_132:
        /*01cc*/ 	.word	index@(_ZN2at6native27unrolled_elementwise_kernelIZZZNS0_23bitwise_not_kernel_cudaERNS_18TensorIteratorBaseEENKUlvE_clEvENKUlvE0_clEvEUlaE_St5arrayIPcLm2EELi4E23TrivialOffsetCalculatorILi1EjESB_NS0_6memory12LoadWithCastILi1EEENSC_13StoreWithCastILi1EEEEEviT_T0_T2_T3_T4_T5_)
        /*01d0*/ 	.word	0x0000001d


	//----- nvinfo : EIATTR_FRAME_SIZE
	.align		4
.L_133:
        /*01d4*/ 	.byte	0x04, 0x11
        /*01d6*/ 	.short	(.L_135 - .L_134)
	.align		4
.L_134:
        /*01d8*/ 	.word	index@(_ZN2at6native27unrolled_elementwise_kernelIZZZNS0_23bitwise_not_kernel_cudaERNS_18TensorIteratorBaseEENKUlvE_clEvENKUlvE0_clEvEUlaE_St5arrayIPcLm2EELi4E23TrivialOffsetCalculatorILi1EjESB_NS0_6memory12LoadWithCastILi1EEENSC_13StoreWithCastILi1EEEEEviT_T0_T2_T3_T4_T5_)
        /*01dc*/ 	.word	0x00000000


	//----- nvinfo : EIATTR_REGCOUNT
	.align		4
.L_135:
        /*01e0*/ 	.byte	0x04, 0x2f
        /*01e2*/ 	.short	(.L_137 - .L_136)
	.align		4
.L_136:
        /*01e4*/ 	.word	index@(_ZN2at6native18elementwise_kernelILi128ELi4EZNS0_15gpu_kernel_implIZZZNS0_23bitwise_not_kernel_cudaERNS_18TensorIteratorBaseEENKUlvE_clEvENKUlvE0_clEvEUlaE_EEvS4_RKT_EUliE_EEviT1_)
        /*01e8*/ 	.word	0x0000001a


	//----- nvinfo : EIATTR_FRAME_SIZE
	.align		4
.L_137:
        /*01ec*/ 	.byte	0x04, 0x11
        /*01ee*/ 	.short	(.L_139 - .L_138)
	.align		4
.L_138:
        /*01f0*/ 	.word	index@(_ZN2at6native18elementwise_kernelILi128ELi4EZNS0_15gpu_kernel_implIZZZNS0_23bitwise_not_kernel_cudaERNS_18TensorIteratorBaseEENKUlvE_clEvENKUlvE0_clEvEUlaE_EEvS4_RKT_EUliE_EEviT1_)
        /*01f4*/ 	.word	0x00000000


	//----- nvinfo : EIATTR_REGCOUNT
	.align		4
.L_139:
        /*01f8*/ 	.byte	0x04, 0x2f
        /*01fa*/ 	.short	(.L_141 - .L_140)
	.align		4
.L_140:
        /*01fc*/ 	.word	index@(_ZN2at6native29vectorized_elementwise_kernelILi8EZZZNS0_23bitwise_not_kernel_cudaERNS_18TensorIteratorBaseEENKUlvE_clEvENKUlvE1_clEvEUliE_St5arrayIPcLm2EEEEviT0_T1_)
        /*0200*/ 	.word	0x00000020


	//----- nvinfo : EIATTR_FRAME_SIZE
	.align		4
.L_141:
        /*0204*/ 	.byte	0x04, 0x11
        /*0206*/ 	.short	(.L_143 - .L_142)
	.align		4
.L_142:
        /*0208*/ 	.word	index@(_ZN2at6native29vectorized_elementwise_kernelILi8EZZZNS0_23bitwise_not_kernel_cudaERNS_18TensorIteratorBaseEENKUlvE_clEvENKUlvE1_clEvEUliE_St5arrayIPcLm2EEEEviT0_T1_)
        /*020c*/ 	.word	0x00000000


	//----- nvinfo : EIATTR_REGCOUNT
	.align		4
.L_143:
        /*0210*/ 	.byte	0x04, 0x2f
        /*0212*/ 	.short	(.L_145 - .L_144)
	.align		4
.L_144:
        /*0214*/ 	.word	index@(_ZN2at6native29vectorized_elementwise_kernelILi4EZZZNS0_23bitwise_not_kernel_cudaERNS_18TensorIteratorBaseEENKUlvE_clEvENKUlvE1_clEvEUliE_St5arrayIPcLm2EEEEviT0_T1_)
        /*0218*/ 	.word	0x00000020


	//----- nvinfo : EIATTR_FRAME_SIZE
	.align		4
.L_145:
        /*021c*/ 	.byte	0x04, 0x11
        /*021e*/ 	.short	(.L_147 - .L_146)
	.align		4
.L_146:
        /*0220*/ 	.word	index@(_ZN2at6native29vectorized_elementwise_kernelILi4EZZZNS0_23bitwise_not_kernel_cudaERNS_18TensorIteratorBaseEENKUlvE_clEvENKUlvE1_clEvEUliE_St5arrayIPcLm2EEEEviT0_T1_)
        /*0224*/ 	.word	0x00000000


	//----- nvinfo : EIATTR_REGCOUNT
	.align		4
.L_147:
        /*0228*/ 	.byte	0x04, 0x2f
        /*022a*/ 	.short	(.L_149 - .L_148)
	.align		4
.L_148:
        /*022c*/ 	.word	index@(_ZN2at6native29vectorized_elementwise_kernelILi2EZZZNS0_23bitwise_not_kernel_cudaERNS_18TensorIteratorBaseEENKUlvE_clEvENKUlvE1_clEvEUliE_St5arrayIPcLm2EEEEviT0_T1_)
        /*0230*/ 	.word	0x00000020


	//----- nvinfo : EIATTR_FRAME_SIZE
	.align		4
.L_149:
        /*0234*/ 	.byte	0x04, 0x11
        /*0236*/ 	.short	(.L_151 - .L_150)
	.align		4
.L_150:
        /*0238*/ 	.word	index@(_ZN2at6native29vectorized_elementwise_kernelILi2EZZZNS0_23bitwise_not_kernel_cudaERNS_18TensorIteratorBaseEENKUlvE_clEvENKUlvE1_clEvEUliE_St5arrayIPcLm2EEEEviT0_T1_)
        /*023c*/ 	.word	0x00000000


	//----- nvinfo : EIATTR_REGCOUNT
	.align		4
.L_151:
        /*0240*/ 	.byte	0x04, 0x2f
        /*0242*/ 	.short	(.L_153 - .L_152)
	.align		4
.L_152:
        /*0244*/ 	.word	index@(_ZN2at6native27unrolled_elementwise_kernelIZZZNS0_23bitwise_not_kernel_cudaERNS_18TensorIteratorBaseEENKUlvE_clEvENKUlvE1_clEvEUliE_St5arrayIPcLm2EELi4E23TrivialOffsetCalculatorILi1EjESB_NS0_6memory15LoadWithoutCastENSC_16StoreWithoutCastEEEviT_T0_T2_T3_T4_T5_)
        /*0248*/ 	.word	0x00000014


	//----- nvinfo : EIATTR_FRAME_SIZE
	.align		4
.L_153:
        /*024c*/ 	.byte	0x04, 0x11
        /*024e*/ 	.short	(.L_155 - .L_154)
	.align		4
.L_154:
        /*0250*/ 	.word	index@(_ZN2at6native27unrolled_elementwise_kernelIZZZNS0_23bitwise_not_kernel_cudaERNS_18TensorIteratorBaseEENKUlvE_clEvENKUlvE1_clEvEUliE_St5arrayIPcLm2EELi4E23TrivialOffsetCalculatorILi1EjESB_NS0_6memory15LoadWithoutCastENSC_16StoreWithoutCastEEEviT_T0_T2_T3_T4_T5_)
        /*0254*/ 	.word	0x00000000


	//----- nvinfo : EIATTR_REGCOUNT
	.align		4
.L_155:
        /*0258*/ 	.byte	0x04, 0x2f
        /*025a*/ 	.short	(.L_157 - .L_156)
	.align		4
.L_156:
        /*025c*/ 	.word	index@(_ZN2at6native18elementwise_kernelILi128ELi2EZNS0_22gpu_kernel_impl_nocastIZZZNS0_23bitwise_not_kernel_cudaERNS_18TensorIteratorBaseEENKUlvE_clEvENKUlvE1_clEvEUliE_EEvS4_RKT_EUliE_EEviT1_)
        /*0260*/ 	.word	0x00000012


	//----- nvinfo : EIATTR_FRAME_SIZE
	.align		4
.L_157:
        /*0264*/ 	.byte	0x04, 0x11
        /*0266*/ 	.short	(.L_159 - .L_158)
	.align		4
.L_158:
        /*0268*/ 	.word	index@(_ZN2at6native18elementwise_kernelILi128ELi2EZNS0_22gpu_kernel_impl_nocastIZZZNS0_23bitwise_not_kernel_cudaERNS_18TensorIteratorBaseEENKUlvE_clEvENKUlvE1_clEvEUliE_EEvS4_RKT_EUliE_EEviT1_)
        /*026c*/ 	.word	0x00000000


	//----- nvinfo : EIATTR_REGCOUNT
	.align		4
.L_159:
        /*0270*/ 	.byte	0x04, 0x2f
        /*0272*/ 	.short	(.L_161 - .L_160)
	.align		4
.L_160:
        /*0274*/ 	.word	index@(_ZN2at6native27unrolled_elementwise_kernelIZZZNS0_23bitwise_not_kernel_cudaERNS_18TensorIteratorBaseEENKUlvE_clEvENKUlvE1_clEvEUliE_St5arrayIPcLm2EELi4E23TrivialOffsetCalculatorILi1EjESB_NS0_6memory12LoadWithCastILi1EEENSC_13StoreWithCastILi1EEEEEviT_T0_T2_T3_T4_T5_)
        /*0278*/ 	.word	0x0000001d


	//----- nvinfo : EIATTR_FRAME_SIZE
	.align		4
.L_161:
        /*027c*/ 	.byte	0x04, 0x11
        /*027e*/ 	.short	(.L_163 - .L_162)
	.align		4
.L_162:
        /*0280*/ 	.word	index@(_ZN2at6native27unrolled_elementwise_kernelIZZZNS0_23bitwise_not_kernel_cudaERNS_18TensorIteratorBaseEENKUlvE_clEvENKUlvE1_clEvEUliE_St5arrayIPcLm2EELi4E23TrivialOffsetCalculatorILi1EjESB_NS0_6memory12LoadWithCastILi1EEENSC_13StoreWithCastILi1EEEEEviT_T0_T2_T3_T4_T5_)
        /*0284*/ 	.word	0x00000000


	//----- nvinfo : EIATTR_REGCOUNT
	.align		4
.L_163:
        /*0288*/ 	.byte	0x04, 0x2f
        /*028a*/ 	.short	(.L_165 - .L_164)
	.align		4
.L_164:
        /*028c*/ 	.word	index@(_ZN2at6native18elementwise_kernelILi128ELi4EZNS0_15gpu_kernel_implIZZZNS0_23bitwise_not_kernel_cudaERNS_18TensorIteratorBaseEENKUlvE_clEvENKUlvE1_clEvEUliE_EEvS4_RKT_EUliE_EEviT1_)
        /*0290*/ 	.word	0x0000001a


	//----- nvinfo : EIATTR_FRAME_SIZE
	.align		4
.L_165:
        /*0294*/ 	.byte	0x04, 0x11
        /*0296*/ 	.short	(.L_167 - .L_166)
	.align		4
.L_166:
        /*0298*/ 	.word	index@(_ZN2at6native18elementwise_kernelILi128ELi4EZNS0_15gpu_kernel_implIZZZNS0_23bitwise_not_kernel_cudaERNS_18TensorIteratorBaseEENKUlvE_clEvENKUlvE1_clEvEUliE_EEvS4_RKT_EUliE_EEviT1_)
        /*029c*/ 	.word	0x00000000


	//----- nvinfo : EIATTR_REGCOUNT
	.align		4
.L_167:
        /*02a0*/ 	.byte	0x04, 0x2f
        /*02a2*/ 	.short	(.L_169 - .L_168)
	.align		4
.L_168:
        /*02a4*/ 	.word	index@(_ZN2at6native29vectorized_elementwise_kernelILi8EZZZNS0_23bitwise_not_kernel_cudaERNS_18TensorIteratorBaseEENKUlvE_clEvENKUlvE2_clEvEUllE_St5arrayIPcLm2EEEEviT0_T1_)
        /*02a8*/ 	.word	0x0000001e


	//----- nvinfo : EIATTR_FRAME_SIZE
	.align		4
.L_169:
        /*02ac*/ 	.byte	0x04, 0x11
        /*02ae*/ 	.short	(.L_171 - .L_170)
	.align		4
.L_170:
        /*02b0*/ 	.word	index@(_ZN2at6native29vectorized_elementwise_kernelILi8EZZZNS0_23bitwise_not_kernel_cudaERNS_18TensorIteratorBaseEENKUlvE_clEvENKUlvE2_clEvEUllE_St5arrayIPcLm2EEEEviT0_T1_)
        /*02b4*/ 	.word	0x00000000


	//----- nvinfo : EIATTR_REGCOUNT
	.align		4
.L_171:
        /*02b8*/ 	.byte	0x04, 0x2f
        /*02ba*/ 	.short	(.L_173 - .L_172)
	.align		4
.L_172:
        /*02bc*/ 	.word	index@(_ZN2at6native29vectorized_elementwise_kernelILi4EZZZNS0_23bitwise_not_kernel_cudaERNS_18TensorIteratorBaseEENKUlvE_clEvENKUlvE2_clEvEUllE_St5arrayIPcLm2EEEEviT0_T1_)
        /*02c0*/ 	.word	0x0000001e


	//----- nvinfo : EIATTR_FRAME_SIZE
	.align		4
.L_173:
        /*02c4*/ 	.byte	0x04, 0x11
        /*02c6*/ 	.short	(.L_175 - .L_174)
	.align		4
.L_174:
        /*02c8*/ 	.word	index@(_ZN2at6native29vectorized_elementwise_kernelILi4EZZZNS0_23bitwise_not_kernel_cudaERNS_18TensorIteratorBaseEENKUlvE_clEvENKUlvE2_clEvEUllE_St5arrayIPcLm2EEEEviT0_T1_)
        /*02cc*/ 	.word	0x00000000


	//----- nvinfo : EIATTR_REGCOUNT
	.align		4
.L_175:
        /*02d0*/ 	.byte	0x04, 0x2f
        /*02d2*/ 	.short	(.L_177 - .L_176)
	.align		4
.L_176:
        /*02d4*/ 	.word	index@(_ZN2at6native29vectorized_elementwise_kernelILi2EZZZNS0_23bitwise_not_kernel_cudaERNS_18TensorIteratorBaseEENKUlvE_clEvENKUlvE2_clEvEUllE_St5arrayIPcLm2EEEEviT0_T1_)
        /*02d8*/ 	.word	0x0000001e


	//----- nvinfo : EIATTR_FRAME_SIZE
	.align		4
.L_177:
        /*02dc*/ 	.byte	0x04, 0x11
        /*02de*/ 	.short	(.L_179 - .L_178)
	.align		4
.L_178:
        /*02e0*/ 	.word	index@(_ZN2at6native29vectorized_elementwise_kernelILi2EZZZNS0_23bitwise_not_kernel_cudaERNS_18TensorIteratorBaseEENKUlvE_clEvENKUlvE2_clEvEUllE_St5arrayIPcLm2EEEEviT0_T1_)
        /*02e4*/ 	.word	0x00000000


	//----- nvinfo : EIATTR_REGCOUNT
	.align		4
.L_179:
        /*02e8*/ 	.byte	0x04, 0x2f
        /*02ea*/ 	.short	(.L_181 - .L_180)
	.align		4
.L_180:
        /*02ec*/ 	.word	index@(_ZN2at6native27unrolled_elementwise_kernelIZZZNS0_23bitwise_not_kernel_cudaERNS_18TensorIteratorBaseEENKUlvE_clEvENKUlvE2_clEvEUllE_St5arrayIPcLm2EELi4E23TrivialOffsetCalculatorILi1EjESB_NS0_6memory15LoadWithoutCastENSC_16StoreWithoutCastEEEviT_T0_T2_T3_T4_T5_)
        /*02f0*/ 	.word	0x00000014


	//----- nvinfo : EIATTR_FRAME_SIZE
	.align		4
.L_181:
        /*02f4*/ 	.byte	0x04, 0x11
        /*02f6*/ 	.short	(.L_183 - .L_182)
	.align		4
.L_182:
        /*02f8*/ 	.word	index@(_ZN2at6native27unrolled_elementwise_kernelIZZZNS0_23bitwise_not_kernel_cudaERNS_18TensorIteratorBaseEENKUlvE_clEvENKUlvE2_clEvEUllE_St5arrayIPcLm2EELi4E23TrivialOffsetCalculatorILi1EjESB_NS0_6memory15LoadWithoutCastENSC_16StoreWithoutCastEEEviT_T0_T2_T3_T4_T5_)
        /*02fc*/ 	.word	0x00000000


	//----- nvinfo : EIATTR_REGCOUNT
	.align		4
.L_183:
        /*0300*/ 	.byte	0x04, 0x2f
        /*0302*/ 	.short	(.L_185 - .L_184)
	.align		4
.L_184:
        /*0304*/ 	.word	index@(_ZN2at6native18elementwise_kernelILi128ELi2EZNS0_22gpu_kernel_impl_nocastIZZZNS0_23bitwise_not_kernel_cudaERNS_18TensorIteratorBaseEENKUlvE_clEvENKUlvE2_clEvEUllE_EEvS4_RKT_EUliE_EEviT1_)
        /*0308*/ 	.word	0x00000012


	//----- nvinfo : EIATTR_FRAME_SIZE
	.align		4
.L_185:
        /*030c*/ 	.byte	0x04, 0x11
        /*030e*/ 	.short	(.L_187 - .L_186)
	.align		4
.L_186:
        /*0310*/ 	.word	index@(_ZN2at6native18elementwise_kernelILi128ELi2EZNS0_22gpu_kernel_impl_nocastIZZZNS0_23bitwise_not_kernel_cudaERNS_18TensorIteratorBaseEENKUlvE_clEvENKUlvE2_clEvEUllE_EEvS4_RKT_EUliE_EEviT1_)
        /*0314*/ 	.word	0x00000000


	//----- nvinfo : EIATTR_REGCOUNT
	.align		4
.L_187:
        /*0318*/ 	.byte	0x04, 0x2f
        /*031a*/ 	.short	(.L_189 - .L_188)
	.align		4
.L_188:
        /*031c*/ 	.word	index@(_ZN2at6native27unrolled_elementwise_kernelIZZZNS0_23bitwise_not_kernel_cudaERNS_18TensorIteratorBaseEENKUlvE_clEvENKUlvE2_clEvEUllE_St5arrayIPcLm2EELi4E23TrivialOffsetCalculatorILi1EjESB_NS0_6memory12LoadWithCastILi1EEENSC_13StoreWithCastILi1EEEEEviT_T0_T2_T3_T4_T5_)
        /*0320*/ 	.word	0x00000020


	//----- nvinfo : EIATTR_FRAME_SIZE
	.align		4
.L_189:
        /*0324*/ 	.byte	0x04, 0x11
        /*0326*/ 	.short	(.L_191 - .L_190)
	.align		4
.L_190:
        /*0328*/ 	.word	index@(_ZN2at6native27unrolled_elementwise_kernelIZZZNS0_23bitwise_not_kernel_cudaERNS_18TensorIteratorBaseEENKUlvE_clEvENKUlvE2_clEvEUllE_St5arrayIPcLm2EELi4E23TrivialOffsetCalculatorILi1EjESB_NS0_6memory12LoadWithCastILi1EEENSC_13StoreWithCastILi1EEEEEviT_T0_T2_T3_T4_T5_)
        /*032c*/ 	.word	0x00000000


	//----- nvinfo : EIATTR_REGCOUNT
	.align		4
.L_191:
        /*0330*/ 	.byte	0x04, 0x2f
        /*0332*/ 	.short	(.L_193 - .L_192)
	.align		4
.L_192:
        /*0334*/ 	.word	index@(_ZN2at6native18elementwise_kernelILi128ELi4EZNS0_15gpu_kernel_implIZZZNS0_23bitwise_not_kernel_cudaERNS_18TensorIteratorBaseEENKUlvE_clEvENKUlvE2_clEvEUllE_EEvS4_RKT_EUliE_EEviT1_)
        /*0338*/ 	.word	0x0000001a


	//----- nvinfo : EIATTR_FRAME_SIZE
	.align		4
.L_193:
        /*033c*/ 	.byte	0x04, 0x11
        /*033e*/ 	.short	(.L_195 - .L_194)
	.align		4
.L_194:
        /*0340*/ 	.word	index@(_ZN2at6native18elementwise_kernelILi128ELi4EZNS0_15gpu_kernel_implIZZZNS0_23bitwise_not_kernel_cudaERNS_18TensorIteratorBaseEENKUlvE_clEvENKUlvE2_clEvEUllE_EEvS4_RKT_EUliE_EEviT1_)
        /*0344*/ 	.word	0x00000000


	//----- nvinfo : EIATTR_REGCOUNT
	.align		4
.L_195:
        /*0348*/ 	.byte	0x04, 0x2f
        /*034a*/ 	.short	(.L_197 - .L_196)
	.align		4
.L_196:
        /*034c*/ 	.word	index@(_ZN2at6native29vectorized_elementwise_kernelILi8EZZZNS0_23bitwise_not_kernel_cudaERNS_18TensorIteratorBaseEENKUlvE_clEvENKUlvE3_clEvEUlsE_St5arrayIPcLm2EEEEviT0_T1_)
        /*0350*/ 	.word	0x00000020


	//----- nvinfo : EIATTR_FRAME_SIZE
	.align		4
.L_197:
        /*0354*/ 	.byte	0x04, 0x11
        /*0356*/ 	.short	(.L_199 - .L_198)
	.align		4
.L_198:
        /*0358*/ 	.word	index@(_ZN2at6native29vectorized_elementwise_kernelILi8EZZZNS0_23bitwise_not_kernel_cudaERNS_18TensorIteratorBaseEENKUlvE_clEvENKUlvE3_clEvEUlsE_St5arrayIPcLm2EEEEviT0_T1_)
        /*035c*/ 	.word	0x00000000


	//----- nvinfo : EIATTR_REGCOUNT
	.align		4
.L_199:
        /*0360*/ 	.byte	0x04, 0x2f
        /*0362*/ 	.short	(.L_201 - .L_200)
	.align		4
.L_200:
        /*0364*/ 	.word	index@(_ZN2at6native29vectorized_elementwise_kernelILi4EZZZNS0_23bitwise_not_kernel_cudaERNS_18TensorIteratorBaseEENKUlvE_clEvENKUlvE3_clEvEUlsE_St5arrayIPcLm2EEEEviT0_T1_)
        /*0368*/ 	.word	0x00000020


	//----- nvinfo : EIATTR_FRAME_SIZE
	.align		4
.L_201:
        /*036c*/ 	.byte	0x04, 0x11
        /*036e*/ 	.short	(.L_203 - .L_202)
	.align		4
.L_202:
        /*0370*/ 	.word	index@(_ZN2at6native29vectorized_elementwise_kernelILi4EZZZNS0_23bitwise_not_kernel_cudaERNS_18TensorIteratorBaseEENKUlvE_clEvENKUlvE3_clEvEUlsE_St5arrayIPcLm2EEEEviT0_T1_)
        /*0374*/ 	.word	0x00000000


	//----- nvinfo : EIATTR_REGCOUNT
	.align		4
.L_203:
        /*0378*/ 	.byte	0x04, 0x2f
        /*037a*/ 	.short	(.L_205 - .L_204)
	.align		4
.L_204:
        /*037c*/ 	.word	index@(_ZN2at6native29vectorized_elementwise_kernelILi2EZZZNS0_23bitwise_not_kernel_cudaERNS_18TensorIteratorBaseEENKUlvE_clEvENKUlvE3_clEvEUlsE_St5arrayIPcLm2EEEEviT0_T1_)
        /*0380*/ 	.word	0x00000020


	//----- nvinfo : EIATTR_FRAME_SIZE
	.align		4
.L_205:
        /*0384*/ 	.byte	0x04, 0x11
        /*0386*/ 	.short	(.L_207 - .L_206)
	.align		4
.L_206:
        /*0388*/ 	.word	index@(_ZN2at6native29vectorized_elementwise_kernelILi2EZZZNS0_23bitwise_not_kernel_cudaERNS_18TensorIteratorBaseEENKUlvE_clEvENKUlvE3_clEvEUlsE_St5arrayIPcLm2EEEEviT0_T1_)
        /*038c*/ 	.word	0x00000000


	//----- nvinfo : EIATTR_REGCOUNT
	.align		4
.L_207:
        /*0390*/ 	.byte	0x04, 0x2f
        /*0392*/ 	.short	(.L_209 - .L_208)
	.align		4
.L_208:
        /*0394*/ 	.word	index@(_ZN2at6native27unrolled_elementwise_kernelIZZZNS0_23bitwise_not_kernel_cudaERNS_18TensorIteratorBaseEENKUlvE_clEvENKUlvE3_clEvEUlsE_St5arrayIPcLm2EELi4E23TrivialOffsetCalculatorILi1EjESB_NS0_6memory15LoadWithoutCastENSC_16StoreWithoutCastEEEviT_T0_T2_T3_T4_T5_)
        /*0398*/ 	.word	0x00000012


	//----- nvinfo : EIATTR_FRAME_SIZE
	.align		4
.L_209:
        /*039c*/ 	.byte	0x04, 0x11
        /*039e*/ 	.short	(.L_211 - .L_210)
	.align		4
.L_210:
        /*03a0*/ 	.word	index@(_ZN2at6native27unrolled_elementwise_kernelIZZZNS0_23bitwise_not_kernel_cudaERNS_18TensorIteratorBaseEENKUlvE_clEvENKUlvE3_clEvEUlsE_St5arrayIPcLm2EELi4E23TrivialOffsetCalculatorILi1EjESB_NS0_6memory15LoadWithoutCastENSC_16StoreWithoutCastEEEviT_T0_T2_T3_T4_T5_)
        /*03a4*/ 	.word	0x00000000


	//----- nvinfo : EIATTR_REGCOUNT
	.align		4
.L_211:
        /*03a8*/ 	.byte	0x04, 0x2f
        /*03aa*/ 	.short	(.L_213 - .L_212)
	.align		4
.L_212:
        /*03ac*/ 	.word	index@(_ZN2at6native18elementwise_kernelILi128ELi4EZNS0_22gpu_kernel_impl_nocastIZZZNS0_23bitwise_not_kernel_cudaERNS_18TensorIteratorBaseEENKUlvE_clEvENKUlvE3_clEvEUlsE_EEvS4_RKT_EUliE_EEviT1_)
        /*03b0*/ 	.word	0x00000012


	//----- nvinfo : EIATTR_FRAME_SIZE
	.align		4
.L_213:
        /*03b4*/ 	.byte	0x04, 0x11
        /*03b6*/ 	.short	(.L_215 - .L_214)
	.align		4
.L_214:
        /*03b8*/ 	.word	index@(_ZN2at6native18elementwise_kernelILi128ELi4EZNS0_22gpu_kernel_impl_nocastIZZZNS0_23bitwise_not_kernel_cudaERNS_18TensorIteratorBaseEENKUlvE_clEvENKUlvE3_clEvEUlsE_EEvS4_RKT_EUliE_EEviT1_)
        /*03bc*/ 	.word	0x00000000


	//----- nvinfo : EIATTR_REGCOUNT
	.align		4
.L_215:
        /*03c0*/ 	.byte	0x04, 0x2f
        /*03c2*/ 	.short	(.L_217 - .L_216)
	.align		4
.L_216:
        /*03c4*/ 	.word	index@(_ZN2at6native27unrolled_elementwise_kernelIZZZNS0_23bitwise_not_kernel_cudaERNS_18TensorIteratorBaseEENKUlvE_clEvENKUlvE3_clEvEUlsE_St5arrayIPcLm2EELi4E23TrivialOffsetCalculatorILi1EjESB_NS0_6memory12LoadWithCastILi1EEENSC_13StoreWithCastILi1EEEEEviT_T0_T2_T3_T4_T5_)
        /*03c8*/ 	.word	0x0000001c


	//----- nvinfo : EIATTR_FRAME_SIZE
	.align		4
.L_217:
        /*03cc*/ 	.byte	0x04, 0x11
        /*03ce*/ 	.short	(.L_219 - .L_218)
	.align		4
.L_218:
        /*03d0*/ 	.word	index@(_ZN2at6native27unrolled_elementwise_kernelIZZZNS0_23bitwise_not_kernel_cudaERNS_18TensorIteratorBaseEENKUlvE_clEvENKUlvE3_clEvEUlsE_St5arrayIPcLm2EELi4E23TrivialOffsetCalculatorILi1EjESB_NS0_6memory12LoadWithCastILi1EEENSC_13StoreWithCastILi1EEEEEviT_T0_T2_T3_T4_T5_)
        /*03d4*/ 	.word	0x00000000


	//----- nvinfo : EIATTR_REGCOUNT
	.align		4
.L_219:
        /*03d8*/ 	.byte	0x04, 0x2f
        /*03da*/ 	.short	(.L_221 - .L_220)
	.align		4
.L_220:
        /*03dc*/ 	.word	index@(_ZN2at6native18elementwise_kernelILi128ELi4EZNS0_15gpu_kernel_implIZZZNS0_23bitwise_not_kernel_cudaERNS_18TensorIteratorBaseEENKUlvE_clEvENKUlvE3_clEvEUlsE_EEvS4_RKT_EUliE_EEviT1_)
        /*03e0*/ 	.word	0x0000001a


	//----- nvinfo : EIATTR_FRAME_SIZE
	.align		4
.L_221:
        /*03e4*/ 	.byte	0x04, 0x11
        /*03e6*/ 	.short	(.L_223 - .L_222)
	.align		4
.L_222:
        /*03e8*/ 	.word	index@(_ZN2at6native18elementwise_kernelILi128ELi4EZNS0_15gpu_kernel_implIZZZNS0_23bitwise_not_kernel_cudaERNS_18TensorIteratorBaseEENKUlvE_clEvENKUlvE3_clEvEUlsE_EEvS4_RKT_EUliE_EEviT1_)
        /*03ec*/ 	.word	0x00000000


	//----- nvinfo : EIATTR_REGCOUNT
	.align		4
.L_223:
        /*03f0*/ 	.byte	0x04, 0x2f
        /*03f2*/ 	.short	(.L_225 - .L_224)
	.align		4
.L_224:
        /*03f4*/ 	.word	index@(_ZN2at6native29vectorized_elementwise_kernelILi8EZZZNS0_15exp_kernel_cudaERNS_18TensorIteratorBaseEENKUlvE0_clEvENKUlvE_clEvEUldE_St5arrayIPcLm2EEEEviT0_T1_)
        /*03f8*/ 	.word	0x0000001e


	//----- nvinfo : EIATTR_FRAME_SIZE
	.align		4
.L_225:
        /*03fc*/ 	.byte	0x04, 0x11
        /*03fe*/ 	.short	(.L_227 - .L_226)
	.align		4
.L_226:
        /*0400*/ 	.word	index@(_ZN2at6native29vectorized_elementwise_kernelILi8EZZZNS0_15exp_kernel_cudaERNS_18TensorIteratorBaseEENKUlvE0_clEvENKUlvE_clEvEUldE_St5arrayIPcLm2EEEEviT0_T1_)
        /*0404*/ 	.word	0x00000000


	//----- nvinfo : EIATTR_REGCOUNT
	.align		4
.L_227:
        /*0408*/ 	.byte	0x04, 0x2f
        /*040a*/ 	.short	(.L_229 - .L_228)
	.align		4
.L_228:
        /*040c*/ 	.word	index@(_ZN2at6native29vectorized_elementwise_kernelILi4EZZZNS0_15exp_kernel_cudaERNS_18TensorIteratorBaseEENKUlvE0_clEvENKUlvE_clEvEUldE_St5arrayIPcLm2EEEEviT0_T1_)
        /*0410*/ 	.word	0x0000001e


	//----- nvinfo : EIATTR_FRAME_SIZE
	.align		4
.L_229:
        /*0414*/ 	.byte	0x04, 0x11
        /*0416*/ 	.short	(.L_231 - .L_230)
	.align		4
.L_230:
        /*0418*/ 	.word	index@(_ZN2at6native29vectorized_elementwise_kernelILi4EZZZNS0_15exp_kernel_cudaERNS_18TensorIteratorBaseEENKUlvE0_clEvENKUlvE_clEvEUldE_St5arrayIPcLm2EEEEviT0_T1_)
        /*041c*/ 	.word	0x00000000


	//----- nvinfo : EIATTR_REGCOUNT
	.align		4
.L_231:
        /*0420*/ 	.byte	0x04, 0x2f
        /*0422*/ 	.short	(.L_233 - .L_232)
	.align		4
.L_232:
        /*0424*/ 	.word	index@(_ZN2at6native29vectorized_elementwise_kernelILi2EZZZNS0_15exp_kernel_cudaERNS_18TensorIteratorBaseEENKUlvE0_clEvENKUlvE_clEvEUldE_St5arrayIPcLm2EEEEviT0_T1_)
        /*0428*/ 	.word	0x0000001e


	//----- nvinfo : EIATTR_FRAME_SIZE
	.align		4
.L_233:
        /*042c*/ 	.byte	0x04, 0x11
        /*042e*/ 	.short	(.L_235 - .L_234)
	.align		4
.L_234:
        /*0430*/ 	.word	index@(_ZN2at6native29vectorized_elementwise_kernelILi2EZZZNS0_15exp_kernel_cudaERNS_18TensorIteratorBaseEENKUlvE0_clEvENKUlvE_clEvEUldE_St5arrayIPcLm2EEEEviT0_T1_)
        /*0434*/ 	.word	0x00000000


	//----- nvinfo : EIATTR_REGCOUNT
	.align		4
.L_235:
        /*0438*/ 	.byte	0x04, 0x2f
        /*043a*/ 	.short	(.L_237 - .L_236)
	.align		4
.L_236:
        /*043c*/ 	.word	index@(_ZN2at6native27unrolled_elementwise_kernelIZZZNS0_15exp_kernel_cudaERNS_18TensorIteratorBaseEENKUlvE0_clEvENKUlvE_clEvEUldE_St5arrayIPcLm2EELi4E23TrivialOffsetCalculatorILi1EjESB_NS0_6memory15LoadWithoutCastENSC_16StoreWithoutCastEEEviT_T0_T2_T3_T4_T5_)
        /*0440*/ 	.word	0x0000001c


	//----- nvinfo : EIATTR_FRAME_SIZE
	.align		4
.L_237:
        /*0444*/ 	.byte	0x04, 0x11
        /*0446*/ 	.short	(.L_239 - .L_238)
	.align		4
.L_238:
        /*0448*/ 	.word	index@(_ZN2at6native27unrolled_elementwise_kernelIZZZNS0_15exp_kernel_cudaERNS_18TensorIteratorBaseEENKUlvE0_clEvENKUlvE_clEvEUldE_St5arrayIPcLm2EELi4E23TrivialOffsetCalculatorILi1EjESB_NS0_6memory15LoadWithoutCastENSC_16StoreWithoutCastEEEviT_T0_T2_T3_T4_T5_)
        /*044c*/ 	.word	0x00000000


	//----- nvinfo : EIATTR_REGCOUNT
	.align		4
.L_239:
        /*0450*/ 	.byte	0x04, 0x2f
        /*0452*/ 	.short	(.L_241 - .L_240)
	.align		4
.L_240:
        /*0454*/ 	.word	index@(_ZN2at6native18elementwise_kernelILi128ELi2EZNS0_22gpu_kernel_impl_nocastIZZZNS0_15exp_kernel_cudaERNS_18TensorIteratorBaseEENKUlvE0_clEvENKUlvE_clEvEUldE_EEvS4_RKT_EUliE_EEviT1_)
        /*0458*/ 	.word	0x00000012


	//----- nvinfo : EIATTR_FRAME_SIZE
	.align		4
.L_241:
        /*045c*/ 	.byte	0x04, 0x11
        /*045e*/ 	.short	(.L_243 - .L_242)
	.align		4
.L_242:
        /*0460*/ 	.word	index@(_ZN2at6native18elementwise_kernelILi128ELi2EZNS0_22gpu_kernel_impl_nocastIZZZNS0_15exp_kernel_cudaERNS_18TensorIteratorBaseEENKUlvE0_clEvENKUlvE_clEvEUldE_EEvS4_RKT_EUliE_EEviT1_)
        /*0464*/ 	.word	0x00000000


	//----- nvinfo : EIATTR_REGCOUNT
	.align		4
.L_243:
        /*0468*/ 	.byte	0x04, 0x2f
        /*046a*/ 	.short	(.L_245 - .L_244)
	.align		4
.L_244:
        /*046c*/ 	.word	index@(_ZN2at6native27unrolled_elementwise_kernelIZZZNS0_15exp_kernel_cudaERNS_18TensorIteratorBaseEENKUlvE0_clEvENKUlvE_clEvEUldE_St5arrayIPcLm2EELi4E23TrivialOffsetCalculatorILi1EjESB_NS0_6memory12LoadWithCastILi1EEENSC_13StoreWithCastILi1EEEEEviT_T0_T2_T3_T4_T5_)
        /*0470*/ 	.word	0x00000022


	//----- nvinfo : EIATTR_FRAME_SIZE
	.align		4
.L_245:
        /*0474*/ 	.byte	0x04, 0x11
        /*0476*/ 	.short	(.L_247 - .L_246)
	.align		4
.L_246:
        /*0478*/ 	.word	index@(_ZN2at6native27unrolled_elementwise_kernelIZZZNS0_15exp_kernel_cudaERNS_18TensorIteratorBaseEENKUlvE0_clEvENKUlvE_clEvEUldE_St5arrayIPcLm2EELi4E23TrivialOffsetCalculatorILi1EjESB_NS0_6memory12LoadWithCastILi1EEENSC_13StoreWithCastILi1EEEEEviT_T0_T2_T3_T4_T5_)
        /*047c*/ 	.word	0x00000000


	//----- nvinfo : EIATTR_REGCOUNT
	.align		4
.L_247:
        /*0480*/ 	.byte	0x04, 0x2f
        /*0482*/ 	.short	(.L_249 - .L_248)
	.align		4
.L_248:
        /*0484*/ 	.word	index@(_ZN2at6native18elementwise_kernelILi128ELi4EZNS0_15gpu_kernel_implIZZZNS0_15exp_kernel_cudaERNS_18TensorIteratorBaseEENKUlvE0_clEvENKUlvE_clEvEUldE_EEvS4_RKT_EUliE_EEviT1_)
        /*0488*/ 	.word	0x0000001a


	//----- nvinfo : EIATTR_FRAME_SIZE
	.align		4
.L_249:
        /*048c*/ 	.byte	0x04, 0x11
        /*048e*/ 	.short	(.L_251 - .L_250)
	.align		4
.L_250:
        /*0490*/ 	.word	index@(_ZN2at6native18elementwise_kernelILi128ELi4EZNS0_15gpu_kernel_implIZZZNS0_15exp_kernel_cudaERNS_18TensorIteratorBaseEENKUlvE0_clEvENKUlvE_clEvEUldE_EEvS4_RKT_EUliE_EEviT1_)
        /*0494*/ 	.word	0x00000000


	//----- nvinfo : EIATTR_REGCOUNT
	.align		4
.L_251:
        /*0498*/ 	.byte	0x04, 0x2f
        /*049a*/ 	.short	(.L_253 - .L_252)
	.align		4
.L_252:
        /*049c*/ 	.word	index@(_ZN2at6native29vectorized_elementwise_kernelILi8EZZZNS0_15exp_kernel_cudaERNS_18TensorIteratorBaseEENKUlvE0_clEvENKUlvE0_clEvEUlfE_St5arrayIPcLm2EEEEviT0_T1_)
        /*04a0*/ 	.word	0x00000020


	//----- nvinfo : EIATTR_FRAME_SIZE
	.align		4
.L_253:
        /*04a4*/ 	.byte	0x04, 0x11
        /*04a6*/ 	.short	(.L_255 - .L_254)
	.align		4
.L_254:
        /*04a8*/ 	.word	index@(_ZN2at6native29vectorized_elementwise_kernelILi8EZZZNS0_15exp_kernel_cudaERNS_18TensorIteratorBaseEENKUlvE0_clEvENKUlvE0_clEvEUlfE_St5arrayIPcLm2EEEEviT0_T1_)
        /*04ac*/ 	.word	0x00000000


	//----- nvinfo : EIATTR_REGCOUNT
	.align		4
.L_255:
        /*04b0*/ 	.byte	0x04, 0x2f
        /*04b2*/ 	.short	(.L_257 - .L_256)
	.align		4
.L_256:
        /*04b4*/ 	.word	index@(_ZN2at6native29vectorized_elementwise_kernelILi4EZZZNS0_15exp_kernel_cudaERNS_18TensorIteratorBaseEENKUlvE0_clEvENKUlvE0_clEvEUlfE_St5arrayIPcLm2EEEEviT0_T1_)
        /*04b8*/ 	.word	0x00000020


	//----- nvinfo : EIATTR_FRAME_SIZE
	.align		4
.L_257:
        /*04bc*/ 	.byte	0x04, 0x11
        /*04be*/ 	.short	(.L_259 - .L_258)
	.align		4
.L_258:
        /*04c0*/ 	.word	index@(_ZN2at6native29vectorized_elementwise_kernelILi4EZZZNS0_15exp_kernel_cudaERNS_18TensorIteratorBaseEENKUlvE0_clEvENKUlvE0_clEvEUlfE_St5arrayIPcLm2EEEEviT0_T1_)
        /*04c4*/ 	.word	0x00000000


	//----- nvinfo : EIATTR_REGCOUNT
	.align		4
.L_259:
        /*04c8*/ 	.byte	0x04, 0x2f
        /*04ca*/ 	.short	(.L_261 - .L_260)
	.align		4
.L_260:
        /*04cc*/ 	.word	index@(_ZN2at6native29vectorized_elementwise_kernelILi2EZZZNS0_15exp_kernel_cudaERNS_18TensorIteratorBaseEENKUlvE0_clEvENKUlvE0_clEvEUlfE_St5arrayIPcLm2EEEEviT0_T1_)
        /*04d0*/ 	.word	0x00000020


	//----- nvinfo : EIATTR_FRAME_SIZE
	.align		4
.L_261:
        /*04d4*/ 	.byte	0x04, 0x11
        /*04d6*/ 	.short	(.L_263 - .L_262)
	.align		4
.L_262:
        /*04d8*/ 	.word	index@(_ZN2at6native29vectorized_elementwise_kernelILi2EZZZNS0_15exp_kernel_cudaERNS_18TensorIteratorBaseEENKUlvE0_clEvENKUlvE0_clEvEUlfE_St5arrayIPcLm2EEEEviT0_T1_)
        /*04dc*/ 	.word	0x00000000


	//----- nvinfo : EIATTR_REGCOUNT
	.align		4
.L_263:
        /*04e0*/ 	.byte	0x04, 0x2f
        /*04e2*/ 	.short	(.L_265 - .L_264)
	.align		4
.L_264:
        /*04e4*/ 	.word	index@(_ZN2at6native27unrolled_elementwise_kernelIZZZNS0_15exp_kernel_cudaERNS_18TensorIteratorBaseEENKUlvE0_clEvENKUlvE0_clEvEUlfE_St5arrayIPcLm2EELi4E23TrivialOffsetCalculatorILi1EjESB_NS0_6memory15LoadWithoutCastENSC_16StoreWithoutCastEEEviT_T0_T2_T3_T4_T5_)
        /*04e8*/ 	.word	0x00000016


	//----- nvinfo : EIATTR_FRAME_SIZE
	.align		4
.L_265:
        /*04ec*/ 	.byte	0x04, 0x11
        /*04ee*/ 	.short	(.L_267 - .L_266)
	.align		4
.L_266:
        /*04f0*/ 	.word	index@(_ZN2at6native27unrolled_elementwise_kernelIZZZNS0_15exp_kernel_cudaERNS_18TensorIteratorBaseEENKUlvE0_clEvENKUlvE0_clEvEUlfE_St5arrayIPcLm2EELi4E23TrivialOffsetCalculatorILi1EjESB_NS0_6memory15LoadWithoutCastENSC_16StoreWithoutCastEEEviT_T0_T2_T3_T4_T5_)
        /*04f4*/ 	.word	0x00000000


	//----- nvinfo : EIATTR_REGCOUNT
	.align		4
.L_267:
        /*04f8*/ 	.byte	0x04, 0x2f
        /*04fa*/ 	.short	(.L_269 - .L_268)
	.align		4
.L_268:
        /*04fc*/ 	.word	index@(_ZN2at6native18elementwise_kernelILi128ELi2EZNS0_22gpu_kernel_impl_nocastIZZZNS0_15exp_kernel_cudaERNS_18TensorIteratorBaseEENKUlvE0_clEvENKUlvE0_clEvEUlfE_EEvS4_RKT_EUliE_EEviT1_)
        /*0500*/ 	.word	0x00000012


	//----- nvinfo : EIATTR_FRAME_SIZE
	.align		4
.L_269:
        /*0504*/ 	.byte	0x04, 0x11
        /*0506*/ 	.short	(.L_271 - .L_270)
	.align		4
.L_270:
        /*0508*/ 	.word	index@(_ZN2at6native18elementwise_kernelILi128ELi2EZNS0_22gpu_kernel_impl_nocastIZZZNS0_15exp_kernel_cudaERNS_18TensorIteratorBaseEENKUlvE0_clEvENKUlvE0_clEvEUlfE_EEvS4_RKT_EUliE_EEviT1_)
        /*050c*/ 	.word	0x00000000


	//----- nvinfo : EIATTR_REGCOUNT
	.align		4
.L_271:
        /*0510*/ 	.byte	0x04, 0x2f
        /*0512*/ 	.short	(.L_273 - .L_272)
	.align		4
.L_272:
        /*0514*/ 	.word	index@(_ZN2at6native27unrolled_elementwise_kernelIZZZNS0_15exp_kernel_cudaERNS_18TensorIteratorBaseEENKUlvE0_clEvENKUlvE0_clEvEUlfE_St5arrayIPcLm2EELi4E23TrivialOffsetCalculatorILi1EjESB_NS0_6memory12LoadWithCastILi1EEENSC_13StoreWithCastILi1EEEEEviT_T0_T2_T3_T4_T5_)
        /*0518*/ 	.word	0x0000001d


	//----- nvinfo : EIATTR_FRAME_SIZE
	.align		4
.L_273:
        /*051c*/ 	.byte	0x04, 0x11
        /*051e*/ 	.short	(.L_275 - .L_274)
	.align		4
.L_274:
        /*0520*/ 	.word	index@(_ZN2at6native27unrolled_elementwise_kernelIZZZNS0_15exp_kernel_cudaERNS_18TensorIteratorBaseEENKUlvE0_clEvENKUlvE0_clEvEUlfE_St5arrayIPcLm2EELi4E23TrivialOffsetCalculatorILi1EjESB_NS0_6memory12LoadWithCastILi1EEENSC_13StoreWithCastILi1EEEEEviT_T0_T2_T3_T4_T5_)
        /*0524*/ 	.word	0x00000000


	//----- nvinfo : EIATTR_REGCOUNT
	.align		4
.L_275:
        /*0528*/ 	.byte	0x04, 0x2f
        /*052a*/ 	.short	(.L_277 - .L_276)
	.align		4
.L_276:
        /*052c*/ 	.word	index@(_ZN2at6native18elementwise_kernelILi128ELi4EZNS0_15gpu_kernel_implIZZZNS0_15exp_kernel_cudaERNS_18TensorIteratorBaseEENKUlvE0_clEvENKUlvE0_clEvEUlfE_EEvS4_RKT_EUliE_EEviT1_)
        /*0530*/ 	.word	0x0000001a


	//----- nvinfo : EIATTR_FRAME_SIZE
	.align		4
.L_277:
        /*0534*/ 	.byte	0x04, 0x11
        /*0536*/ 	.short	(.L_279 - .L_278)
	.align		4
.L_278:
        /*0538*/ 	.word	index@(_ZN2at6native18elementwise_kernelILi128ELi4EZNS0_15gpu_kernel_implIZZZNS0_15exp_kernel_cudaERNS_18TensorIteratorBaseEENKUlvE0_clEvENKUlvE0_clEvEUlfE_EEvS4_RKT_EUliE_EEviT1_)
        /*053c*/ 	.word	0x00000000


	//----- nvinfo : EIATTR_REGCOUNT
	.align		4
.L_279:
        /*0540*/ 	.byte	0x04, 0x2f
        /*0542*/ 	.short	(.L_281 - .L_280)
	.align		4
.L_280:
        /*0544*/ 	.word	index@(_ZN2at6native29vectorized_elementwise_kernelILi8EZZZNS0_15exp_kernel_cudaERNS_18TensorIteratorBaseEENKUlvE0_clEvENKUlvE1_clEvEUlN3c104HalfEE_St5arrayIPcLm2EEEEviT0_T1_)
        /*0548*/ 	.word	0x00000020


	//----- nvinfo : EIATTR_FRAME_SIZE
	.align		4
.L_281:
        /*054c*/ 	.byte	0x04, 0x11
        /*054e*/ 	.short	(.L_283 - .L_282)
	.align		4
.L_282:
        /*0550*/ 	.word	index@(_ZN2at6native29vectorized_elementwise_kernelILi8EZZZNS0_15exp_kernel_cudaERNS_18TensorIteratorBaseEENKUlvE0_clEvENKUlvE1_clEvEUlN3c104HalfEE_St5arrayIPcLm2EEEEviT0_T1_)
        /*0554*/ 	.word	0x00000000


	//----- nvinfo : EIATTR_REGCOUNT
	.align		4
.L_283:
        /*0558*/ 	.byte	0x04, 0x2f
        /*055a*/ 	.short	(.L_285 - .L_284)
	.align		4
.L_284:
        /*055c*/ 	.word	index@(_ZN2at6native29vectorized_elementwise_kernelILi4EZZZNS0_15exp_kernel_cudaERNS_18TensorIteratorBaseEENKUlvE0_clEvENKUlvE1_clEvEUlN3c104HalfEE_St5arrayIPcLm2EEEEviT0_T1_)
        /*0560*/ 	.word	0x00000020


	//----- nvinfo : EIATTR_FRAME_SIZE
	.align		4
.L_285:
        /*0564*/ 	.byte	0x04, 0x11
        /*0566*/ 	.short	(.L_287 - .L_286)
	.align		4
.L_286:
        /*0568*/ 	.word	index@(_ZN2at6native29vectorized_elementwise_kernelILi4EZZZNS0_15exp_kernel_cudaERNS_18TensorIteratorBaseEENKUlvE0_clEvENKUlvE1_clEvEUlN3c104HalfEE_St5arrayIPcLm2EEEEviT0_T1_)
        /*056c*/ 	.word	0x00000000


	//----- nvinfo : EIATTR_REGCOUNT
	.align		4
.L_287:
        /*0570*/ 	.byte	0x04, 0x2f
        /*0572*/ 	.short	(.L_289 - .L_288)
	.align		4
.L_288:
        /*0574*/ 	.word	index@(_ZN2at6native29vectorized_elementwise_kernelILi2EZZZNS0_15exp_kernel_cudaERNS_18TensorIteratorBaseEENKUlvE0_clEvENKUlvE1_clEvEUlN3c104HalfEE_St5arrayIPcLm2EEEEviT0_T1_)
        /*0578*/ 	.word	0x00000020


	//----- nvinfo : EIATTR_FRAME_SIZE
	.align		4
.L_289:
        /*057c*/ 	.byte	0x04, 0x11
        /*057e*/ 	.short	(.L_291 - .L_290)
	.align		4
.L_290:
        /*0580*/ 	.word	index@(_ZN2at6native29vectorized_elementwise_kernelILi2EZZZNS0_15exp_kernel_cudaERNS_18TensorIteratorBaseEENKUlvE0_clEvENKUlvE1_clEvEUlN3c104HalfEE_St5arrayIPcLm2EEEEviT0_T1_)
        /*0584*/ 	.word	0x00000000


	//----- nvinfo : EIATTR_REGCOUNT
	.align		4
.L_291:
        /*0588*/ 	.byte	0x04, 0x2f
        /*058a*/ 	.short	(.L_293 - .L_292)
	.align		4
.L_292:
        /*058c*/ 	.word	index@(_ZN2at6native27unrolled_elementwise_kernelIZZZNS0_15exp_kernel_cudaERNS_18TensorIteratorBaseEENKUlvE0_clEvENKUlvE1_clEvEUlN3c104HalfEE_St5arrayIPcLm2EELi4E23TrivialOffsetCalculatorILi1EjESD_NS0_6memory15LoadWithoutCastENSE_16StoreWithoutCastEEEviT_T0_T2_T3_T4_T5_)
        /*0590*/ 	.word	0x00000016


	//----- nvinfo : EIATTR_FRAME_SIZE
	.align		4
.L_293:
        /*0594*/ 	.byte	0x04, 0x11
        /*0596*/ 	.short	(.L_295 - .L_294)
	.align		4
.L_294:
        /*0598*/ 	.word	index@(_ZN2at6native27unrolled_elementwise_kernelIZZZNS0_15exp_kernel_cudaERNS_18TensorIteratorBaseEENKUlvE0_clEvENKUlvE1_clEvEUlN3c104HalfEE_St5arrayIPcLm2EELi4E23TrivialOffsetCalculatorILi1EjESD_NS0_6memory15LoadWithoutCastENSE_16StoreWithoutCastEEEviT_T0_T2_T3_T4_T5_)
        /*059c*/ 	.word	0x00000000


	//----- nvinfo : EIATTR_REGCOUNT
	.align		4
.L_295:
        /*05a0*/ 	.byte	0x04, 0x2f
        /*05a2*/ 	.short	(.L_297 - .L_296)
	.align		4
.L_296:
        /*05a4*/ 	.word	index@(_ZN2at6native18elementwise_kernelILi128ELi4EZNS0_22gpu_kernel_impl_nocastIZZZNS0_15exp_kernel_cudaERNS_18TensorIteratorBaseEENKUlvE0_clEvENKUlvE1_clEvEUlN3c104HalfEE_EEvS4_RKT_EUliE_EEviT1_)
        /*05a8*/ 	.word	0x00000012


	//----- nvinfo : EIATTR_FRAME_SIZE
	.align		4
.L_297:
        /*05ac*/ 	.byte	0x04, 0x11
        /*05ae*/ 	.short	(.L_299 - .L_298)
	.align		4
.L_298:
        /*05b0*/ 	.word	index@(_ZN2at6native18elementwise_kernelILi128ELi4EZNS0_22gpu_kernel_impl_nocastIZZZNS0_15exp_kernel_cudaERNS_18TensorIteratorBaseEENKUlvE0_clEvENKUlvE1_clEvEUlN3c104HalfEE_EEvS4_RKT_EUliE_EEviT1_)
        /*05b4*/ 	.word	0x00000000


	//----- nvinfo : EIATTR_REGCOUNT
	.align		4
.L_299:
        /*05b8*/ 	.byte	0x04, 0x2f
        /*05ba*/ 	.short	(.L_301 - .L_300)
	.align		4
.L_300:
        /*05bc*/ 	.word	index@(_ZN2at6native27unrolled_elementwise_kernelIZZZNS0_15exp_kernel_cudaERNS_18TensorIteratorBaseEENKUlvE0_clEvENKUlvE1_clEvEUlN3c104HalfEE_St5arrayIPcLm2EELi4E23TrivialOffsetCalculatorILi1EjESD_NS0_6memory12LoadWithCastILi1EEENSE_13StoreWithCastILi1EEEEEviT_T0_T2_T3_T4_T5_)
        /*05c0*/ 	.word	0x0000001e


	//----- nvinfo : EIATTR_FRAME_SIZE
	.align		4
.L_301:
        /*05c4*/ 	.byte	0x04, 0x11
        /*05c6*/ 	.short	(.L_303 - .L_302)
	.align		4
.L_302:
        /*05c8*/ 	.word	index@(_ZN2at6native27unrolled_elementwise_kernelIZZZNS0_15exp_kernel_cudaERNS_18TensorIteratorBaseEENKUlvE0_clEvENKUlvE1_clEvEUlN3c104HalfEE_St5arrayIPcLm2EELi4E23TrivialOffsetCalculatorILi1EjESD_NS0_6memory12LoadWithCastILi1EEENSE_13StoreWithCastILi1EEEEEviT_T0_T2_T3_T4_T5_)
        /*05cc*/ 	.word	0x00000000


	//----- nvinfo : EIATTR_REGCOUNT
	.align		4
.L_303:
        /*05d0*/ 	.byte	0x04, 0x2f
        /*05d2*/ 	.short	(.L_305 - .L_304)
	.align		4
.L_304:
        /*05d4*/ 	.word	index@(_ZN2at6native18elementwise_kernelILi128ELi4EZNS0_15gpu_kernel_implIZZZNS0_15exp_kernel_cudaERNS_18TensorIteratorBaseEENKUlvE0_clEvENKUlvE1_clEvEUlN3c104HalfEE_EEvS4_RKT_EUliE_EEviT1_)
        /*05d8*/ 	.word	0x0000001a


	//----- nvinfo : EIATTR_FRAME_SIZE
	.align		4
.L_305:
        /*05dc*/ 	.byte	0x04, 0x11
        /*05de*/ 	.short	(.L_307 - .L_306)
	.align		4
.L_306:
        /*05e0*/ 	.word	index@(_ZN2at6native18elementwise_kernelILi128ELi4EZNS0_15gpu_kernel_implIZZZNS0_15exp_kernel_cudaERNS_18TensorIteratorBaseEENKUlvE0_clEvENKUlvE1_clEvEUlN3c104HalfEE_EEvS4_RKT_EUliE_EEviT1_)
        /*05e4*/ 	.word	0x00000000


	//----- nvinfo : EIATTR_REGCOUNT
	.align		4
.L_307:
        /*05e8*/ 	.byte	0x04, 0x2f
        /*05ea*/ 	.short	(.L_309 - .L_308)
	.align		4
.L_308:
        /*05ec*/ 	.word	index@(_ZN2at6native29vectorized_elementwise_kernelILi8EZZZNS0_15exp_kernel_cudaERNS_18TensorIteratorBaseEENKUlvE0_clEvENKUlvE2_clEvEUlN3c108BFloat16EE_St5arrayIPcLm2EEEEviT0_T1_)
        /*05f0*/ 	.word	0x00000020


	//----- nvinfo : EIATTR_FRAME_SIZE
	.align		4
.L_309:
        /*05f4*/ 	.byte	0x04, 0x11
        /*05f6*/ 	.short	(.L_311 - .L_310)
	.align		4
.L_310:
        /*05f8*/ 	.word	index@(_ZN2at6native29vectorized_elementwise_kernelILi8EZZZNS0_15exp_kernel_cudaERNS_18TensorIteratorBaseEENKUlvE0_clEvENKUlvE2_clEvEUlN3c108BFloat16EE_St5arrayIPcLm2EEEEviT0_T1_)
        /*05fc*/ 	.word	0x00000000


	//----- nvinfo : EIATTR_REGCOUNT
	.align		4
.L_311:
        /*0600*/ 	.byte	0x04, 0x2f
        /*0602*/ 	.short	(.L_313 - .L_312)
	.align		4
.L_312:
        /*0604*/ 	.word	index@(_ZN2at6native29vectorized_elementwise_kernelILi4EZZZNS0_15exp_kernel_cudaERNS_18TensorIteratorBaseEENKUlvE0_clEvENKUlvE2_clEvEUlN3c108BFloat16EE_St5arrayIPcLm2EEEEviT0_T1_)
        /*0608*/ 	.word	0x00000020


	//----- nvinfo : EIATTR_FRAME_SIZE
	.align		4
.L_313:
        /*060c*/ 	.byte	0x04, 0x11
        /*060e*/ 	.short	(.L_315 - .L_314)
	.align		4
.L_314:
        /*0610*/ 	.word	index@(_ZN2at6native29vectorized_elementwise_kernelILi4EZZZNS0_15exp_kernel_cudaERNS_18TensorIteratorBaseEENKUlvE0_clEvENKUlvE2_clEvEUlN3c108BFloat16EE_St5arrayIPcLm2EEEEviT0_T1_)
        /*0614*/ 	.word	0x00000000


	//----- nvinfo : EIATTR_REGCOUNT
	.align		4
.L_315:
        /*0618*/ 	.byte	0x04, 0x2f
        /*061a*/ 	.short	(.L_317 - .L_316)
	.align		4
.L_316:
        /*061c*/ 	.word	index@(_ZN2at6native29vectorized_elementwise_kernelILi2EZZZNS0_15exp_kernel_cudaERNS_18TensorIteratorBaseEENKUlvE0_clEvENKUlvE2_clEvEUlN3c108BFloat16EE_St5arrayIPcLm2EEEEviT0_T1_)
        /*0620*/ 	.word	0x00000020


	//----- nvinfo : EIATTR_FRAME_SIZE
	.align		4
.L_317:
        /*0624*/ 	.byte	0x04, 0x11
        /*0626*/ 	.short	(.L_319 - .L_318)
	.align		4
.L_318:
        /*0628*/ 	.word	index@(_ZN2at6native29vectorized_elementwise_kernelILi2EZZZNS0_15exp_kernel_cudaERNS_18TensorIteratorBaseEENKUlvE0_clEvENKUlvE2_clEvEUlN3c108BFloat16EE_St5arrayIPcLm2EEEEviT0_T1_)
        /*062c*/ 	.word	0x00000000


	//----- nvinfo : EIATTR_REGCOUNT
	.align		4
.L_319:
        /*0630*/ 	.byte	0x04, 0x2f
        /*0632*/ 	.short	(.L_321 - .L_320)
	.align		4
.L_320:
        /*0634*/ 	.word	index@(_ZN2at6native27unrolled_elementwise_kernelIZZZNS0_15exp_kernel_cudaERNS_18TensorIteratorBaseEENKUlvE0_clEvENKUlvE2_clEvEUlN3c108BFloat16EE_St5arrayIPcLm2EELi4E23TrivialOffsetCalculatorILi1EjESD_NS0_6memory15LoadWithoutCastENSE_16StoreWithoutCastEEEviT_T0_T2_T3_T4_T5_)
        /*0638*/ 	.word	0x00000016


	//----- nvinfo : EIATTR_FRAME_SIZE
	.align		4
.L_321:
        /*063c*/ 	.byte	0x04, 0x11
        /*063e*/ 	.short	(.L_323 - .L_322)
	.align		4
.L_322:
        /*0640*/ 	.word	index@(_ZN2at6native27unrolled_elementwise_kernelIZZZNS0_15exp_kernel_cudaERNS_18TensorIteratorBaseEENKUlvE0_clEvENKUlvE2_clEvEUlN3c108BFloat16EE_St5arrayIPcLm2EELi4E23TrivialOffsetCalculatorILi1EjESD_NS0_6memory15LoadWithoutCastENSE_16StoreWithoutCastEEEviT_T0_T2_T3_T4_T5_)
        /*0644*/ 	.word	0x00000000


	//----- nvinfo : EIATTR_REGCOUNT
	.align		4
.L_323:
        /*0648*/ 	.byte	0x04, 0x2f
        /*064a*/ 	.short	(.L_325 - .L_324)
	.align		4
.L_324:
        /*064c*/ 	.word	index@(_ZN2at6native18elementwise_kernelILi128ELi4EZNS0_22gpu_kernel_impl_nocastIZZZNS0_15exp_kernel_cudaERNS_18TensorIteratorBaseEENKUlvE0_clEvENKUlvE2_clEvEUlN3c108BFloat16EE_EEvS4_RKT_EUliE_EEviT1_)
        /*0650*/ 	.word	0x00000012


	//----- nvinfo : EIATTR_FRAME_SIZE
	.align		4
.L_325:
        /*0654*/ 	.byte	0x04, 0x11
        /*0656*/ 	.short	(.L_327 - .L_326)
	.align		4
.L_326:
        /*0658*/ 	.word	index@(_ZN2at6native18elementwise_kernelILi128ELi4EZNS0_22gpu_kernel_impl_nocastIZZZNS0_15exp_kernel_cudaERNS_18TensorIteratorBaseEENKUlvE0_clEvENKUlvE2_clEvEUlN3c108BFloat16EE_EEvS4_RKT_EUliE_EEviT1_)
        /*065c*/ 	.word	0x00000000


	//----- nvinfo : EIATTR_REGCOUNT
	.align		4
.L_327:
        /*0660*/ 	.byte	0x04, 0x2f
        /*0662*/ 	.short	(.L_329 - .L_328)
	.align		4
.L_328:
        /*0664*/ 	.word	index@(_ZN2at6native27unrolled_elementwise_kernelIZZZNS0_15exp_kernel_cudaERNS_18TensorIteratorBaseEENKUlvE0_clEvENKUlvE2_clEvEUlN3c108BFloat16EE_St5arrayIPcLm2EELi4E23TrivialOffsetCalculatorILi1EjESD_NS0_6memory12LoadWithCastILi1EEENSE_13StoreWithCastILi1EEEEEviT_T0_T2_T3_T4_T5_)
        /*0668*/ 	.word	0x0000001c


	//----- nvinfo : EIATTR_FRAME_SIZE
	.align		4
.L_329:
        /*066c*/ 	.byte	0x04, 0x11
        /*066e*/ 	.short	(.L_331 - .L_330)
	.align		4
.L_330:
        /*0670*/ 	.word	index@(_ZN2at6native27unrolled_elementwise_kernelIZZZNS0_15exp_kernel_cudaERNS_18TensorIteratorBaseEENKUlvE0_clEvENKUlvE2_clEvEUlN3c108BFloat16EE_St5arrayIPcLm2EELi4E23TrivialOffsetCalculatorILi1EjESD_NS0_6memory12LoadWithCastILi1EEENSE_13StoreWithCastILi1EEEEEviT_T0_T2_T3_T4_T5_)
        /*0674*/ 	.word	0x00000000


	//----- nvinfo : EIATTR_REGCOUNT
	.align		4
.L_331:
        /*0678*/ 	.byte	0x04, 0x2f
        /*067a*/ 	.short	(.L_333 - .L_332)
	.align		4
.L_332:
        /*067c*/ 	.word	index@(_ZN2at6native18elementwise_kernelILi128ELi4EZNS0_15gpu_kernel_implIZZZNS0_15exp_kernel_cudaERNS_18TensorIteratorBaseEENKUlvE0_clEvENKUlvE2_clEvEUlN3c108BFloat16EE_EEvS4_RKT_EUliE_EEviT1_)
        /*0680*/ 	.word	0x0000001a


	//----- nvinfo : EIATTR_FRAME_SIZE
	.align		4
.L_333:
        /*0684*/ 	.byte	0x04, 0x11
        /*0686*/ 	.short	(.L_335 - .L_334)
	.align		4
.L_334:
        /*0688*/ 	.word	index@(_ZN2at6native18elementwise_kernelILi128ELi4EZNS0_15gpu_kernel_implIZZZNS0_15exp_kernel_cudaERNS_18TensorIteratorBaseEENKUlvE0_clEvENKUlvE2_clEvEUlN3c108BFloat16EE_EEvS4_RKT_EUliE_EEviT1_)
        /*068c*/ 	.word	0x00000000


	//----- nvinfo : EIATTR_REGCOUNT
	.align		4
.L_335:
        /*0690*/ 	.byte	0x04, 0x2f
        /*0692*/ 	.short	(.L_337 - .L_336)
	.align		4
.L_336:
        /*0694*/ 	.word	index@(_ZN2at6native29vectorized_elementwise_kernelILi8EZZZNS0_17expm1_kernel_cudaERNS_18TensorIteratorBaseEENKUlvE_clEvENKUlvE_clEvEUldE_St5arrayIPcLm2EEEEviT0_T1_)
        /*0698*/ 	.word	0x00000020


	//----- nvinfo : EIATTR_FRAME_SIZE
	.align		4
.L_337:
        /*069c*/ 	.byte	0x04, 0x11
        /*069e*/ 	.short	(.L_339 - .L_338)
	.align		4
.L_338:
        /*06a0*/ 	.word	index@(_ZN2at6native29vectorized_elementwise_kernelILi8EZZZNS0_17expm1_kernel_cudaERNS_18TensorIteratorBaseEENKUlvE_clEvENKUlvE_clEvEUldE_St5arrayIPcLm2EEEEviT0_T1_)
        /*06a4*/ 	.word	0x00000000


	//----- nvinfo : EIATTR_REGCOUNT
	.align		4
.L_339:
        /*06a8*/ 	.byte	0x04, 0x2f
        /*06aa*/ 	.short	(.L_341 - .L_340)
	.align		4
.L_340:
        /*06ac*/ 	.word	index@(_ZN2at6native29vectorized_elementwise_kernelILi4EZZZNS0_17expm1_kernel_cudaERNS_18TensorIteratorBaseEENKUlvE_clEvENKUlvE_clEvEUldE_St5arrayIPcLm2EEEEviT0_T1_)
        /*06b0*/ 	.word	0x00000020


	//----- nvinfo : EIATTR_FRAME_SIZE
	.align		4
.L_341:
        /*06b4*/ 	.byte	0x04, 0x11
        /*06b6*/ 	.short	(.L_343 - .L_342)
	.align		4
.L_342:
        /*06b8*/ 	.word	index@(_ZN2at6native29vectorized_elementwise_kernelILi4EZZZNS0_17expm1_kernel_cudaERNS_18TensorIteratorBaseEENKUlvE_clEvENKUlvE_clEvEUldE_St5arrayIPcLm2EEEEviT0_T1_)
        /*06bc*/ 	.word	0x00000000


	//----- nvinfo : EIATTR_REGCOUNT
	.align		4
.L_343:
        /*06c0*/ 	.byte	0x04, 0x2f
        /*06c2*/ 	.short	(.L_345 - .L_344)
	.align		4
.L_344:
        /*06c4*/ 	.word	index@(_ZN2at6native29vectorized_elementwise_kernelILi2EZZZNS0_17expm1_kernel_cudaERNS_18TensorIteratorBaseEENKUlvE_clEvENKUlvE_clEvEUldE_St5arrayIPcLm2EEEEviT0_T1_)
        /*06c8*/ 	.word	0x00000020


	//----- nvinfo : EIATTR_FRAME_SIZE
	.align		4
.L_345:
        /*06cc*/ 	.byte	0x04, 0x11
        /*06ce*/ 	.short	(.L_347 - .L_346)
	.align		4
.L_346:
        /*06d0*/ 	.word	index@(_ZN2at6native29vectorized_elementwise_kernelILi2EZZZNS0_17expm1_kernel_cudaERNS_18TensorIteratorBaseEENKUlvE_clEvENKUlvE_clEvEUldE_St5arrayIPcLm2EEEEviT0_T1_)
        /*06d4*/ 	.word	0x00000000


	//----- nvinfo : EIATTR_REGCOUNT
	.align		4
.L_347:
        /*06d8*/ 	.byte	0x04, 0x2f
        /*06da*/ 	.short	(.L_349 - .L_348)
	.align		4
.L_348:
        /*06dc*/ 	.word	index@(_ZN2at6native27unrolled_elementwise_kernelIZZZNS0_17expm1_kernel_cudaERNS_18TensorIteratorBaseEENKUlvE_clEvENKUlvE_clEvEUldE_St5arrayIPcLm2EELi4E23TrivialOffsetCalculatorILi1EjESB_NS0_6memory15LoadWithoutCastENSC_16StoreWithoutCastEEEviT_T0_T2_T3_T4_T5_)
        /*06e0*/ 	.word	0x00000018


	//----- nvinfo : EIATTR_FRAME_SIZE
	.align		4
.L_349:
        /*06e4*/ 	.byte	0x04, 0x11
        /*06e6*/ 	.short	(.L_351 - .L_350)
	.align		4
.L_350:
        /*06e8*/ 	.word	index@(_ZN2at6native27unrolled_elementwise_kernelIZZZNS0_17expm1_kernel_cudaERNS_18TensorIteratorBaseEENKUlvE_clEvENKUlvE_clEvEUldE_St5arrayIPcLm2EELi4E23TrivialOffsetCalculatorILi1EjESB_NS0_6memory15LoadWithoutCastENSC_16StoreWithoutCastEEEviT_T0_T2_T3_T4_T5_)
        /*06ec*/ 	.word	0x00000000


	//----- nvinfo : EIATTR_REGCOUNT
	.align		4
.L_351:
        /*06f0*/ 	.byte	0x04, 0x2f
        /*06f2*/ 	.short	(.L_353 - .L_352)
	.align		4
.L_352:
        /*06f4*/ 	.word	index@(_ZN2at6native18elementwise_kernelILi128ELi2EZNS0_22gpu_kernel_impl_nocastIZZZNS0_17expm1_kernel_cudaERNS_18TensorIteratorBaseEENKUlvE_clEvENKUlvE_clEvEUldE_EEvS4_RKT_EUliE_EEviT1_)
        /*06f8*/ 	.word	0x00000012


	//----- nvinfo : EIATTR_FRAME_SIZE
	.align		4
.L_353:
        /*06fc*/ 	.byte	0x04, 0x11
        /*06fe*/ 	.short	(.L_355 - .L_354)
	.align		4
.L_354:
        /*0700*/ 	.word	index@(_ZN2at6native18elementwise_kernelILi128ELi2EZNS0_22gpu_kernel_impl_nocastIZZZNS0_17expm1_kernel_cudaERNS_18TensorIteratorBaseEENKUlvE_clEvENKUlvE_clEvEUldE_EEvS4_RKT_EUliE_EEviT1_)
        /*0704*/ 	.word	0x00000000


	//----- nvinfo : EIATTR_REGCOUNT
	.align		4
.L_355:
        /*0708*/ 	.byte	0x04, 0x2f
        /*070a*/ 	.short	(.L_357 - .L_356)
	.align		4
.L_356:
        /*070c*/ 	.word	index@(_ZN2at6native27unrolled_elementwise_kernelIZZZNS0_17expm1_kernel_cudaERNS_18TensorIteratorBaseEENKUlvE_clEvENKUlvE_clEvEUldE_St5arrayIPcLm2EELi4E23TrivialOffsetCalculatorILi1EjESB_NS0_6memory12LoadWithCastILi1EEENSC_13StoreWithCastILi1EEEEEviT_T0_T2_T3_T4_T5_)
        /*0710*/ 	.word	0x00000022


	//----- nvinfo : EIATTR_FRAME_SIZE
	.align		4
.L_357:
        /*0714*/ 	.byte	0x04, 0x11
        /*0716*/ 	.short	(.L_359 - .L_358)
	.align		4
.L_358:
        /*0718*/ 	.word	index@(_ZN2at6native27unrolled_elementwise_kernelIZZZNS0_17expm1_kernel_cudaERNS_18TensorIteratorBaseEENKUlvE_clEvENKUlvE_clEvEUldE_St5arrayIPcLm2EELi4E23TrivialOffsetCalculatorILi1EjESB_NS0_6memory12LoadWithCastILi1EEENSC_13StoreWithCastILi1EEEEEviT_T0_T2_T3_T4_T5_)
        /*071c*/ 	.word	0x00000000


	//----- nvinfo : EIATTR_REGCOUNT
	.align		4
.L_359:
        /*0720*/ 	.byte	0x04, 0x2f
        /*0722*/ 	.short	(.L_361 - .L_360)
	.align		4
.L_360:
        /*0724*/ 	.word	index@(_ZN2at6native18elementwise_kernelILi128ELi4EZNS0_15gpu_kernel_implIZZZNS0_17expm1_kernel_cudaERNS_18TensorIteratorBaseEENKUlvE_clEvENKUlvE_clEvEUldE_EEvS4_RKT_EUliE_EEviT1_)
        /*0728*/ 	.word	0x0000001a


	//----- nvinfo : EIATTR_FRAME_SIZE
	.align		4
.L_361:
        /*072c*/ 	.byte	0x04, 0x11
        /*072e*/ 	.short	(.L_363 - .L_362)
	.align		4
.L_362:
        /*0730*/ 	.word	index@(_ZN2at6native18elementwise_kernelILi128ELi4EZNS0_15gpu_kernel_implIZZZNS0_17expm1_kernel_cudaERNS_18TensorIteratorBaseEENKUlvE_clEvENKUlvE_clEvEUldE_EEvS4_RKT_EUliE_EEviT1_)
        /*0734*/ 	.word	0x00000000


	//----- nvinfo : EIATTR_REGCOUNT
	.align		4
.L_363:
        /*0738*/ 	.byte	0x04, 0x2f
        /*073a*/ 	.short	(.L_365 - .L_364)
	.align		4
.L_364:
        /*073c*/ 	.word	index@(_ZN2at6native29vectorized_elementwise_kernelILi8EZZZNS0_17expm1_kernel_cudaERNS_18TensorIteratorBaseEENKUlvE_clEvENKUlvE0_clEvEUlfE_St5arrayIPcLm2EEEEviT0_T1_)
        /*0740*/ 	.word	0x00000020


	//----- nvinfo : EIATTR_FRAME_SIZE
	.align		4
.L_365:
        /*0744*/ 	.byte	0x04, 0x11
        /*0746*/ 	.short	(.L_367 - .L_366)
	.align		4
.L_366:
        /*0748*/ 	.word	index@(_ZN2at6native29vectorized_elementwise_kernelILi8EZZZNS0_17expm1_kernel_cudaERNS_18TensorIteratorBaseEENKUlvE_clEvENKUlvE0_clEvEUlfE_St5arrayIPcLm2EEEEviT0_T1_)
        /*074c*/ 	.word	0x00000000


	//----- nvinfo : EIATTR_REGCOUNT
	.align		4
.L_367:
        /*0750*/ 	.byte	0x04, 0x2f
        /*0752*/ 	.short	(.L_369 - .L_368)
	.align		4
.L_368:
        /*0754*/ 	.word	index@(_ZN2at6native29vectorized_elementwise_kernelILi4EZZZNS0_17expm1_kernel_cudaERNS_18TensorIteratorBaseEENKUlvE_clEvENKUlvE0_clEvEUlfE_St5arrayIPcLm2EEEEviT0_T1_)
        /*0758*/ 	.word	0x00000020


	//----- nvinfo : EIATTR_FRAME_SIZE
	.align		4
.L_369:
        /*075c*/ 	.byte	0x04, 0x11
        /*075e*/ 	.short	(.L_371 - .L_370)
	.align		4
.L_370:
        /*0760*/ 	.word	index@(_ZN2at6native29vectorized_elementwise_kernelILi4EZZZNS0_17expm1_kernel_cudaERNS_18TensorIteratorBaseEENKUlvE_clEvENKUlvE0_clEvEUlfE_St5arrayIPcLm2EEEEviT0_T1_)
        /*0764*/ 	.word	0x00000000


	//----- nvinfo : EIATTR_REGCOUNT
	.align		4
.L_371:
        /*0768*/ 	.byte	0x04, 0x2f
        /*076a*/ 	.short	(.L_373 - .L_372)
	.align		4
.L_372:
        /*076c*/ 	.word	index@(_ZN2at6native29vectorized_elementwise_kernelILi2EZZZNS0_17expm1_kernel_cudaERNS_18TensorIteratorBaseEENKUlvE_clEvENKUlvE0_clEvEUlfE_St5arrayIPcLm2EEEEviT0_T1_)
        /*0770*/ 	.word	0x00000020


	//----- nvinfo : EIATTR_FRAME_SIZE
	.align		4
.L_373:
        /*0774*/ 	.byte	0x04, 0x11
        /*0776*/ 	.short	(.L_375 - .L_374)
	.align		4
.L_374:
        /*0778*/ 	.word	index@(_ZN2at6native29vectorized_elementwise_kernelILi2EZZZNS0_17expm1_kernel_cudaERNS_18TensorIteratorBaseEENKUlvE_clEvENKUlvE0_clEvEUlfE_St5arrayIPcLm2EEEEviT0_T1_)
        /*077c*/ 	.word	0x00000000


	//----- nvinfo : EIATTR_REGCOUNT
	.align		4
.L_375:
        /*0780*/ 	.byte	0x04, 0x2f
        /*0782*/ 	.short	(.L_377 - .L_376)
	.align		4
.L_376:
        /*0784*/ 	.word	index@(_ZN2at6native27unrolled_elementwise_kernelIZZZNS0_17expm1_kernel_cudaERNS_18TensorIteratorBaseEENKUlvE_clEvENKUlvE0_clEvEUlfE_St5arrayIPcLm2EELi4E23TrivialOffsetCalculatorILi1EjESB_NS0_6memory15LoadWithoutCastENSC_16StoreWithoutCastEEEviT_T0_T2_T3_T4_T5_)
        /*0788*/ 	.word	0x00000018


	//----- nvinfo : EIATTR_FRAME_SIZE
	.align		4
.L_377:
        /*078c*/ 	.byte	0x04, 0x11
        /*078e*/ 	.short	(.L_379 - .L_378)
	.align		4
.L_378:
        /*0790*/ 	.word	index@(_ZN2at6native27unrolled_elementwise_kernelIZZZNS0_17expm1_kernel_cudaERNS_18TensorIteratorBaseEENKUlvE_clEvENKUlvE0_clEvEUlfE_St5arrayIPcLm2EELi4E23TrivialOffsetCalculatorILi1EjESB_NS0_6memory15LoadWithoutCastENSC_16StoreWithoutCastEEEviT_T0_T2_T3_T4_T5_)
        /*0794*/ 	.word	0x00000000


	//----- nvinfo : EIATTR_REGCOUNT
	.align		4
.L_379:
        /*0798*/ 	.byte	0x04, 0x2f
        /*079a*/ 	.short	(.L_381 - .L_380)
	.align		4
.L_380:
        /*079c*/ 	.word	index@(_ZN2at6native18elementwise_kernelILi128ELi2EZNS0_22gpu_kernel_impl_nocastIZZZNS0_17expm1_kernel_cudaERNS_18TensorIteratorBaseEENKUlvE_clEvENKUlvE0_clEvEUlfE_EEvS4_RKT_EUliE_EEviT1_)
        /*07a0*/ 	.word	0x00000012


	//----- nvinfo : EIATTR_FRAME_SIZE
	.align		4
.L_381:
        /*07a4*/ 	.byte	0x04, 0x11
        /*07a6*/ 	.short	(.L_383 - .L_382)
	.align		4
.L_382:
        /*07a8*/ 	.word	index@(_ZN2at6native18elementwise_kernelILi128ELi2EZNS0_22gpu_kernel_impl_nocastIZZZNS0_17expm1_kernel_cudaERNS_18TensorIteratorBaseEENKUlvE_clEvENKUlvE0_clEvEUlfE_EEvS4_RKT_EUliE_EEviT1_)
        /*07ac*/ 	.word	0x00000000


	//----- nvinfo : EIATTR_REGCOUNT
	.align		4
.L_383:
        /*07b0*/ 	.byte	0x04, 0x2f
        /*07b2*/ 	.short	(.L_385 - .L_384)
	.align		4
.L_384:
        /*07b4*/ 	.word	index@(_ZN2at6native27unrolled_elementwise_kernelIZZZNS0_17expm1_kernel_cudaERNS_18TensorIteratorBaseEENKUlvE_clEvENKUlvE0_clEvEUlfE_St5arrayIPcLm2EELi4E23TrivialOffsetCalculatorILi1EjESB_NS0_6memory12LoadWithCastILi1EEENSC_13StoreWithCastILi1EEEEEviT_T0_T2_T3_T4_T5_)
        /*07b8*/ 	.word	0x0000001d


	//----- nvinfo : EIATTR_FRAME_SIZE
	.align		4
.L_385:
        /*07bc*/ 	.byte	0x04, 0x11
        /*07be*/ 	.short	(.L_387 - .L_386)
	.align		4
.L_386:
        /*07c0*/ 	.word	index@(_ZN2at6native27unrolled_elementwise_kernelIZZZNS0_17expm1_kernel_cudaERNS_18TensorIteratorBaseEENKUlvE_clEvENKUlvE0_clEvEUlfE_St5arrayIPcLm2EELi4E23TrivialOffsetCalculatorILi1EjESB_NS0_6memory12LoadWithCastILi1EEENSC_13StoreWithCastILi1EEEEEviT_T0_T2_T3_T4_T5_)
        /*07c4*/ 	.word	0x00000000


	//----- nvinfo : EIATTR_REGCOUNT
	.align		4
.L_387:
        /*07c8*/ 	.byte	0x04, 0x2f
        /*07ca*/ 	.short	(.L_389 - .L_388)
	.align		4
.L_388:
        /*07cc*/ 	.word	index@(_ZN2at6native18elementwise_kernelILi128ELi4EZNS0_15gpu_kernel_implIZZZNS0_17expm1_kernel_cudaERNS_18TensorIteratorBaseEENKUlvE_clEvENKUlvE0_clEvEUlfE_EEvS4_RKT_EUliE_EEviT1_)
        /*07d0*/ 	.word	0x0000001a


	//----- nvinfo : EIATTR_FRAME_SIZE
	.align		4
.L_389:
        /*07d4*/ 	.byte	0x04, 0x11
        /*07d6*/ 	.short	(.L_391 - .L_390)
	.align		4
.L_390:
        /*07d8*/ 	.word	index@(_ZN2at6native18elementwise_kernelILi128ELi4EZNS0_15gpu_kernel_implIZZZNS0_17expm1_kernel_cudaERNS_18TensorIteratorBaseEENKUlvE_clEvENKUlvE0_clEvEUlfE_EEvS4_RKT_EUliE_EEviT1_)
        /*07dc*/ 	.word	0x00000000


	//----- nvinfo : EIATTR_REGCOUNT
	.align		4
.L_391:
        /*07e0*/ 	.byte	0x04, 0x2f
        /*07e2*/ 	.short	(.L_393 - .L_392)
	.align		4
.L_392:
        /*07e4*/ 	.word	index@(_ZN2at6native29vectorized_elementwise_kernelILi8EZZZNS0_17expm1_kernel_cudaERNS_18TensorIteratorBaseEENKUlvE_clEvENKUlvE1_clEvEUlN3c107complexIdEEE_St5arrayIPcLm2EEEEviT0_T1_)
        /*07e8*/ 	.word	0x00000044


	//----- nvinfo : EIATTR_FRAME_SIZE
	.align		4
.L_393:
        /*07ec*/ 	.byte	0x04, 0x11
        /*07ee*/ 	.short	(.L_395 - .L_394)
	.align		4
.L_394:
        /*07f0*/ 	.word	index@($_ZN2at6native29vectorized_elementwise_kernelILi8EZZZNS0_17expm1_kernel_cudaERNS_18TensorIteratorBaseEENKUlvE_clEvENKUlvE1_clEvEUlN3c107complexIdEEE_St5arrayIPcLm2EEEEviT0_T1_$__internal_trig_reduction_slowpathd)
        /*07f4*/ 	.word	0x00000028


	//----- nvinfo : EIATTR_FRAME_SIZE
	.align		4
.L_395:
        /*07f8*/ 	.byte	0x04, 0x11
        /*07fa*/ 	.short	(.L_397 - .L_396)
	.align		4
.L_396:
        /*07fc*/ 	.word	index@(_ZN2at6native29vectorized_elementwise_kernelILi8EZZZNS0_17expm1_kernel_cudaERNS_18TensorIteratorBaseEENKUlvE_clEvENKUlvE1_clEvEUlN3c107complexIdEEE_St5arrayIPcLm2EEEEviT0_T1_)
        /*0800*/ 	.word	0x00000028


	//----- nvinfo : EIATTR_REGCOUNT
	.align		4
.L_397:
        /*0804*/ 	.byte	0x04, 0x2f
        /*0806*/ 	.short	(.L_399 - .L_398)
	.align		4
.L_398:
        /*0808*/ 	.word	index@(_ZN2at6native29vectorized_elementwise_kernelILi4EZZZNS0_17expm1_kernel_cudaERNS_18TensorIteratorBaseEENKUlvE_clEvENKUlvE1_clEvEUlN3c107complexIdEEE_St5arrayIPcLm2EEEEviT0_T1_)
        /*080c*/ 	.word	0x00000044


	//----- nvinfo : EIATTR_FRAME_SIZE
	.align		4
.L_399:
        /*0810*/ 	.byte	0x04, 0x11
        /*0812*/ 	.short	(.L_401 - .L_400)
	.align		4
.L_400:
        /*0814*/ 	.word	index@($_ZN2at6native29vectorized_elementwise_kernelILi4EZZZNS0_17expm1_kernel_cudaERNS_18TensorIteratorBaseEENKUlvE_clEvENKUlvE1_clEvEUlN3c107complexIdEEE_St5arrayIPcLm2EEEEviT0_T1_$__internal_trig_reduction_slowpathd)
        /*0818*/ 	.word	0x00000028


	//----- nvinfo : EIATTR_FRAME_SIZE
	.align		4
.L_401:
        /*081c*/ 	.byte	0x04, 0x11
        /*081e*/ 	.short	(.L_403 - .L_402)
	.align		4
.L_402:
        /*0820*/ 	.word	index@(_ZN2at6native29vectorized_elementwise_kernelILi4EZZZNS0_17expm1_kernel_cudaERNS_18TensorIteratorBaseEENKUlvE_clEvENKUlvE1_clEvEUlN3c107complexIdEEE_St5arrayIPcLm2EEEEviT0_T1_)
        /*0824*/ 	.word	0x00000028


	//----- nvinfo : EIATTR_REGCOUNT
	.align		4
.L_403:
        /*0828*/ 	.byte	0x04, 0x2f
        /*082a*/ 	.short	(.L_405 - .L_404)
	.align		4
.L_404:
        /*082c*/ 	.word	index@(_ZN2at6native29vectorized_elementwise_kernelILi2EZZZNS0_17expm1_kernel_cudaERNS_18TensorIteratorBaseEENKUlvE_clEvENKUlvE1_clEvEUlN3c107complexIdEEE_St5arrayIPcLm2EEEEviT0_T1_)
        /*0830*/ 	.word	0x00000044


	//----- nvinfo : EIATTR_FRAME_SIZE
	.align		4
.L_405:
        /*0834*/ 	.byte	0x04, 0x11
        /*0836*/ 	.short	(.L_407 - .L_406)
	.align		4
.L_406:
        /*0838*/ 	.word	index@($_ZN2at6native29vectorized_elementwise_kernelILi2EZZZNS0_17expm1_kernel_cudaERNS_18TensorIteratorBaseEENKUlvE_clEvENKUlvE1_clEvEUlN3c107complexIdEEE_St5arrayIPcLm2EEEEviT0_T1_$__internal_trig_reduction_slowpathd)
        /*083c*/ 	.word	0x00000028


	//----- nvinfo : EIATTR_FRAME_SIZE
	.align		4
.L_407:
        /*0840*/ 	.byte	0x04, 0x11
        /*0842*/ 	.short	(.L_409 - .L_408)
	.align		4
.L_408:
        /*0844*/ 	.word	index@(_ZN2at6native29vectorized_elementwise_kernelILi2EZZZNS0_17expm1_kernel_cudaERNS_18TensorIteratorBaseEENKUlvE_clEvENKUlvE1_clEvEUlN3c107complexIdEEE_St5arrayIPcLm2EEEEviT0_T1_)
        /*0848*/ 	.word	0x00000028


	//----- nvinfo : EIATTR_REGCOUNT
	.align		4
.L_409:
        /*084c*/ 	.byte	0x04, 0x2f
        /*084e*/ 	.short	(.L_411 - .L_410)
	.align		4
.L_410:
        /*0850*/ 	.word	index@(_ZN2at6native27unrolled_elementwise_kernelIZZZNS0_17expm1_kernel_cudaERNS_18TensorIteratorBaseEENKUlvE_clEvENKUlvE1_clEvEUlN3c107complexIdEEE_St5arrayIPcLm2EELi4E23TrivialOffsetCalculatorILi1EjESE_NS0_6memory15LoadWithoutCastENSF_16StoreWithoutCastEEEviT_T0_T2_T3_T4_T5_)
        /*0854*/ 	.word	0x00000030


	//----- nvinfo : EIATTR_FRAME_SIZE
	.align		4
.L_411:
        /*0858*/ 	.byte	0x04, 0x11
        /*085a*/ 	.short	(.L_413 - .L_412)
	.align		4
.L_412:
        /*085c*/ 	.word	index@($_ZN2at6native27unrolled_elementwise_kernelIZZZNS0_17expm1_kernel_cudaERNS_18TensorIteratorBaseEENKUlvE_clEvENKUlvE1_clEvEUlN3c107complexIdEEE_St5arrayIPcLm2EELi4E23TrivialOffsetCalculatorILi1EjESE_NS0_6memory15LoadWithoutCastENSF_16StoreWithoutCastEEEviT_T0_T2_T3_T4_T5_$__internal_trig_reduction_slowpathd)
        /*0860*/ 	.word	0x00000028


	//----- nvinfo : EIATTR_FRAME_SIZE
	.align		4
.L_413:
        /*0864*/ 	.byte	0x04, 0x11
        /*0866*/ 	.short	(.L_415 - .L_414)
	.align		4
.L_414:
        /*0868*/ 	.word	index@(_ZN2at6native27unrolled_elementwise_kernelIZZZNS0_17expm1_kernel_cudaERNS_18TensorIteratorBaseEENKUlvE_clEvENKUlvE1_clEvEUlN3c107complexIdEEE_St5arrayIPcLm2EELi4E23TrivialOffsetCalculatorILi1EjESE_NS0_6memory15LoadWithoutCastENSF_16StoreWithoutCastEEEviT_T0_T2_T3_T4_T5_)
        /*086c*/ 	.word	0x00000028


	//----- nvinfo : EIATTR_REGCOUNT
	.align		4
.L_415:
        /*0870*/ 	.byte	0x04, 0x2f
        /*0872*/ 	.short	(.L_417 - .L_416)
	.align		4
.L_416:
        /*0874*/ 	.word	index@(_ZN2at6native18elementwise_kernelILi128ELi2EZNS0_22gpu_kernel_impl_nocastIZZZNS0_17expm1_kernel_cudaERNS_18TensorIteratorBaseEENKUlvE_clEvENKUlvE1_clEvEUlN3c107complexIdEEE_EEvS4_RKT_EUliE_EEviT1_)
        /*0878*/ 	.word	0x00000026


	//----- nvinfo : EIATTR_FRAME_SIZE
	.align		4
.L_417:
        /*087c*/ 	.byte	0x04, 0x11
        /*087e*/ 	.short	(.L_419 - .L_418)
	.align		4
.L_418:
        /*0880*/ 	.word	index@($_ZN2at6native18elementwise_kernelILi128ELi2EZNS0_22gpu_kernel_impl_nocastIZZZNS0_17expm1_kernel_cudaERNS_18TensorIteratorBaseEENKUlvE_clEvENKUlvE1_clEvEUlN3c107complexIdEEE_EEvS4_RKT_EUliE_EEviT1_$__internal_trig_reduction_slowpathd)
        /*0884*/ 	.word	0x00000028


	//----- nvinfo : EIATTR_FRAME_SIZE
	.align		4
.L_419:
        /*0888*/ 	.byte	0x04, 0x11
        /*088a*/ 	.short	(.L_421 - .L_420)
	.align		4
.L_420:
        /*088c*/ 	.word	index@(_ZN2at6native18elementwise_kernelILi128ELi2EZNS0_22gpu_kernel_impl_nocastIZZZNS0_17expm1_kernel_cudaERNS_18TensorIteratorBaseEENKUlvE_clEvENKUlvE1_clEvEUlN3c107complexIdEEE_EEvS4_RKT_EUliE_EEviT1_)
        /*0890*/ 	.word	0x00000028


	//----- nvinfo : EIATTR_REGCOUNT
	.align		4
.L_421:
        /*0894*/ 	.byte	0x04, 0x2f
        /*0896*/ 	.short	(.L_423 - .L_422)
	.align		4
.L_422:
        /*0898*/ 	.word	index@(_ZN2at6native27unrolled_elementwise_kernelIZZZNS0_17expm1_kernel_cudaERNS_18TensorIteratorBaseEENKUlvE_clEvENKUlvE1_clEvEUlN3c107complexIdEEE_St5arrayIPcLm2EELi4E23TrivialOffsetCalculatorILi1EjESE_NS0_6memory12LoadWithCastILi1EEENSF_13StoreWithCastILi1EEEEEviT_T0_T2_T3_T4_T5_)
        /*089c*/ 	.word	0x00000030


	//----- nvinfo : EIATTR_FRAME_SIZE
	.align		4
.L_423:
        /*08a0*/ 	.byte	0x04, 0x11
        /*08a2*/ 	.short	(.L_425 - .L_424)
	.align		4
.L_424:
        /*08a4*/ 	.word	index@($_ZN2at6native27unrolled_elementwise_kernelIZZZNS0_17expm1_kernel_cudaERNS_18TensorIteratorBaseEENKUlvE_clEvENKUlvE1_clEvEUlN3c107complexIdEEE_St5arrayIPcLm2EELi4E23TrivialOffsetCalculatorILi1EjESE_NS0_6memory12LoadWithCastILi1EEENSF_13StoreWithCastILi1EEEEEviT_T0_T2_T3_T4_T5_$__internal_trig_reduction_slowpathd)
        /*08a8*/ 	.word	0x00000028


	//----- nvinfo : EIATTR_FRAME_SIZE
	.align		4
.L_425:
        /*08ac*/ 	.byte	0x04, 0x11
        /*08ae*/ 	.short	(.L_427 - .L_426)
	.align		4
.L_426:
        /*08b0*/ 	.word	index@(_ZN2at6native27unrolled_elementwise_kernelIZZZNS0_17expm1_kernel_cudaERNS_18TensorIteratorBaseEENKUlvE_clEvENKUlvE1_clEvEUlN3c107complexIdEEE_St5arrayIPcLm2EELi4E23TrivialOffsetCalculatorILi1EjESE_NS0_6memory12LoadWithCastILi1EEENSF_13StoreWithCastILi1EEEEEviT_T0_T2_T3_T4_T5_)
        /*08b4*/ 	.word	0x00000028


	//----- nvinfo : EIATTR_REGCOUNT
	.align		4
.L_427:
        /*08b8*/ 	.byte	0x04, 0x2f
        /*08ba*/ 	.short	(.L_429 - .L_428)
	.align		4
.L_428:
        /*08bc*/ 	.word	index@(_ZN2at6native18elementwise_kernelILi128ELi4EZNS0_15gpu_kernel_implIZZZNS0_17expm1_kernel_cudaERNS_18TensorIteratorBaseEENKUlvE_clEvENKUlvE1_clEvEUlN3c107complexIdEEE_EEvS4_RKT_EUliE_EEviT1_)
        /*08c0*/ 	.word	0x00000028


	//----- nvinfo : EIATTR_FRAME_SIZE
	.align		4
.L_429:
        /*08c4*/ 	.byte	0x04, 0x11
        /*08c6*/ 	.short	(.L_431 - .L_430)
	.align		4
.L_430:
        /*08c8*/ 	.word	index@($_ZN2at6native18elementwise_kernelILi128ELi4EZNS0_15gpu_kernel_implIZZZNS0_17expm1_kernel_cudaERNS_18TensorIteratorBaseEENKUlvE_clEvENKUlvE1_clEvEUlN3c107complexIdEEE_EEvS4_RKT_EUliE_EEviT1_$__internal_trig_reduction_slowpathd)
        /*08cc*/ 	.word	0x00000028


	//----- nvinfo : EIATTR_FRAME_SIZE
	.align		4
.L_431:
        /*08d0*/ 	.byte	0x04, 0x11
        /*08d2*/ 	.short	(.L_433 - .L_432)
	.align		4
.L_432:
        /*08d4*/ 	.word	index@(_ZN2at6native18elementwise_kernelILi128ELi4EZNS0_15gpu_kernel_implIZZZNS0_17expm1_kernel_cudaERNS_18TensorIteratorBaseEENKUlvE_clEvENKUlvE1_clEvEUlN3c107complexIdEEE_EEvS4_RKT_EUliE_EEviT1_)
        /*08d8*/ 	.word	0x00000028


	//----- nvinfo : EIATTR_REGCOUNT
	.align		4
.L_433:
        /*08dc*/ 	.byte	0x04, 0x2f
        /*08de*/ 	.short	(.L_435 - .L_434)
	.align		4
.L_434:
        /*08e0*/ 	.word	index@(_ZN2at6native29vectorized_elementwise_kernelILi8EZZZNS0_17expm1_kernel_cudaERNS_18TensorIteratorBaseEENKUlvE_clEvENKUlvE2_clEvEUlN3c107complexIfEEE_St5arrayIPcLm2EEEEviT0_T1_)
        /*08e4*/ 	.word	0x00000020


	//----- nvinfo : EIATTR_FRAME_SIZE
	.align		4
.L_435:
        /*08e8*/ 	.byte	0x04, 0x11
        /*08ea*/ 	.short	(.L_437 - .L_436)
	.align		4
.L_436:
        /*08ec*/ 	.word	index@(_ZN2at6native29vectorized_elementwise_kernelILi8EZZZNS0_17expm1_kernel_cudaERNS_18TensorIteratorBaseEENKUlvE_clEvENKUlvE2_clEvEUlN3c107complexIfEEE_St5arrayIPcLm2EEEEviT0_T1_)
        /*08f0*/ 	.word	0x00000000


	//----- nvinfo : EIATTR_REGCOUNT
	.align		4
.L_437:
        /*08f4*/ 	.byte	0x04, 0x2f
        /*08f6*/ 	.short	(.L_439 - .L_438)
	.align		4
.L_438:
        /*08f8*/ 	.word	index@(_ZN2at6native29vectorized_elementwise_kernelILi4EZZZNS0_17expm1_kernel_cudaERNS_18TensorIteratorBaseEENKUlvE_clEvENKUlvE2_clEvEUlN3c107complexIfEEE_St5arrayIPcLm2EEEEviT0_T1_)
        /*08fc*/ 	.word	0x00000020


	//----- nvinfo : EIATTR_FRAME_SIZE
	.align		4
.L_439:
        /*0900*/ 	.byte	0x04, 0x11
        /*0902*/ 	.short	(.L_441 - .L_440)
	.align		4
.L_440:
        /*0904*/ 	.word	index@(_ZN2at6native29vectorized_elementwise_kernelILi4EZZZNS0_17expm1_kernel_cudaERNS_18TensorIteratorBaseEENKUlvE_clEvENKUlvE2_clEvEUlN3c107complexIfEEE_St5arrayIPcLm2EEEEviT0_T1_)
        /*0908*/ 	.word	0x00000000


	//----- nvinfo : EIATTR_REGCOUNT
	.align		4
.L_441:
        /*090c*/ 	.byte	0x04, 0x2f
        /*090e*/ 	.short	(.L_443 - .L_442)
	.align		4
.L_442:
        /*0910*/ 	.word	index@(_ZN2at6native29vectorized_elementwise_kernelILi2EZZZNS0_17expm1_kernel_cudaERNS_18TensorIteratorBaseEENKUlvE_clEvENKUlvE2_clEvEUlN3c107complexIfEEE_St5arrayIPcLm2EEEEviT0_T1_)
        /*0914*/ 	.word	0x00000020


	//----- nvinfo : EIATTR_FRAME_SIZE
	.align		4
.L_443:
        /*0918*/ 	.byte	0x04, 0x11
        /*091a*/ 	.short	(.L_445 - .L_444)
	.align		4
.L_444:
        /*091c*/ 	.word	index@(_ZN2at6native29vectorized_elementwise_kernelILi2EZZZNS0_17expm1_kernel_cudaERNS_18TensorIteratorBaseEENKUlvE_clEvENKUlvE2_clEvEUlN3c107complexIfEEE_St5arrayIPcLm2EEEEviT0_T1_)
        /*0920*/ 	.word	0x00000000


	//----- nvinfo : EIATTR_REGCOUNT
	.align		4
.L_445:
        /*0924*/ 	.byte	0x04, 0x2f
        /*0926*/ 	.short	(.L_447 - .L_446)
	.align		4
.L_446:
        /*0928*/ 	.word	index@(_ZN2at6native27unrolled_elementwise_kernelIZZZNS0_17expm1_kernel_cudaERNS_18TensorIteratorBaseEENKUlvE_clEvENKUlvE2_clEvEUlN3c107complexIfEEE_St5arrayIPcLm2EELi4E23TrivialOffsetCalculatorILi1EjESE_NS0_6memory15LoadWithoutCastENSF_16StoreWithoutCastEEEviT_T0_T2_T3_T4_T5_)
        /*092c*/ 	.word	0x0000001c


	//----- nvinfo : EIATTR_FRAME_SIZE
	.align		4
.L_447:
        /*0930*/ 	.byte	0x04, 0x11
        /*0932*/ 	.short	(.L_449 - .L_448)
	.align		4
.L_448:
        /*0934*/ 	.word	index@(_ZN2at6native27unrolled_elementwise_kernelIZZZNS0_17expm1_kernel_cudaERNS_18TensorIteratorBaseEENKUlvE_clEvENKUlvE2_clEvEUlN3c107complexIfEEE_St5arrayIPcLm2EELi4E23TrivialOffsetCalculatorILi1EjESE_NS0_6memory15LoadWithoutCastENSF_16StoreWithoutCastEEEviT_T0_T2_T3_T4_T5_)
        /*0938*/ 	.word	0x00000000


	//----- nvinfo : EIATTR_REGCOUNT
	.align		4
.L_449:
        /*093c*/ 	.byte	0x04, 0x2f
        /*093e*/ 	.short	(.L_451 - .L_450)
	.align		4
.L_450:
        /*0940*/ 	.word	index@(_ZN2at6native18elementwise_kernelILi128ELi2EZNS0_22gpu_kernel_impl_nocastIZZZNS0_17expm1_kernel_cudaERNS_18TensorIteratorBaseEENKUlvE_clEvENKUlvE2_clEvEUlN3c107complexIfEEE_EEvS4_RKT_EUliE_EEviT1_)
        /*0944*/ 	.word	0x00000012


	//----- nvinfo : EIATTR_FRAME_SIZE
	.align		4
.L_451:
        /*0948*/ 	.byte	0x04, 0x11
        /*094a*/ 	.short	(.L_453 - .L_452)
	.align		4
.L_452:
        /*094c*/ 	.word	index@(_ZN2at6native18elementwise_kernelILi128ELi2EZNS0_22gpu_kernel_impl_nocastIZZZNS0_17expm1_kernel_cudaERNS_18TensorIteratorBaseEENKUlvE_clEvENKUlvE2_clEvEUlN3c107complexIfEEE_EEvS4_RKT_EUliE_EEviT1_)
        /*0950*/ 	.word	0x00000000


	//----- nvinfo : EIATTR_REGCOUNT
	.align		4
.L_453:
        /*0954*/ 	.byte	0x04, 0x2f
        /*0956*/ 	.short	(.L_455 - .L_454)
	.align		4
.L_454:
        /*0958*/ 	.word	index@(_ZN2at6native27unrolled_elementwise_kernelIZZZNS0_17expm1_kernel_cudaERNS_18TensorIteratorBaseEENKUlvE_clEvENKUlvE2_clEvEUlN3c107complexIfEEE_St5arrayIPcLm2EELi4E23TrivialOffsetCalculatorILi1EjESE_NS0_6memory12LoadWithCastILi1EEENSF_13StoreWithCastILi1EEEEEviT_T0_T2_T3_T4_T5_)
        /*095c*/ 	.word	0x00000020


	//----- nvinfo : EIATTR_FRAME_SIZE
	.align		4
.L_455:
        /*0960*/ 	.byte	0x04, 0x11
        /*0962*/ 	.short	(.L_457 - .L_456)
	.align		4
.L_456:
        /*0964*/ 	.word	index@(_ZN2at6native27unrolled_elementwise_kernelIZZZNS0_17expm1_kernel_cudaERNS_18TensorIteratorBaseEENKUlvE_clEvENKUlvE2_clEvEUlN3c107complexIfEEE_St5arrayIPcLm2EELi4E23TrivialOffsetCalculatorILi1EjESE_NS0_6memory12LoadWithCastILi1EEENSF_13StoreWithCastILi1EEEEEviT_T0_T2_T3_T4_T5_)
        /*0968*/ 	.word	0x00000000


	//----- nvinfo : EIATTR_REGCOUNT
	.align		4
.L_457:
        /*096c*/ 	.byte	0x04, 0x2f
        /*096e*/ 	.short	(.L_459 - .L_458)
	.align		4
.L_458:
        /*0970*/ 	.word	index@(_ZN2at6native18elementwise_kernelILi128ELi4EZNS0_15gpu_kernel_implIZZZNS0_17expm1_kernel_cudaERNS_18TensorIteratorBaseEENKUlvE_clEvENKUlvE2_clEvEUlN3c107complexIfEEE_EEvS4_RKT_EUliE_EEviT1_)
        /*0974*/ 	.word	0x0000001a


	//----- nvinfo : EIATTR_FRAME_SIZE
	.align		4
.L_459:
        /*0978*/ 	.byte	0x04, 0x11
        /*097a*/ 	.short	(.L_461 - .L_460)
	.align		4
.L_460:
        /*097c*/ 	.word	index@(_ZN2at6native18elementwise_kernelILi128ELi4EZNS0_15gpu_kernel_implIZZZNS0_17expm1_kernel_cudaERNS_18TensorIteratorBaseEENKUlvE_clEvENKUlvE2_clEvEUlN3c107complexIfEEE_EEvS4_RKT_EUliE_EEviT1_)
        /*0980*/ 	.word	0x00000000


	//----- nvinfo : EIATTR_REGCOUNT
	.align		4
.L_461:
        /*0984*/ 	.byte	0x04, 0x2f
        /*0986*/ 	.short	(.L_463 - .L_462)
	.align		4
.L_462:
        /*0988*/ 	.word	index@(_ZN2at6native29vectorized_elementwise_kernelILi8EZZZNS0_17expm1_kernel_cudaERNS_18TensorIteratorBaseEENKUlvE_clEvENKUlvE3_clEvEUlN3c108BFloat16EE_St5arrayIPcLm2EEEEviT0_T1_)
        /*098c*/ 	.word	0x00000020


	//----- nvinfo : EIATTR_FRAME_SIZE
	.align		4
.L_463:
        /*0990*/ 	.byte	0x04, 0x11
        /*0992*/ 	.short	(.L_465 - .L_464)
	.align		4
.L_464:
        /*0994*/ 	.word	index@(_ZN2at6native29vectorized_elementwise_kernelILi8EZZZNS0_17expm1_kernel_cudaERNS_18TensorIteratorBaseEENKUlvE_clEvENKUlvE3_clEvEUlN3c108BFloat16EE_St5arrayIPcLm2EEEEviT0_T1_)
        /*0998*/ 	.word	0x00000000


	//----- nvinfo : EIATTR_REGCOUNT
	.align		4
.L_465:
        /*099c*/ 	.byte	0x04, 0x2f
        /*099e*/ 	.short	(.L_467 - .L_466)
	.align		4
.L_466:
        /*09a0*/ 	.word	index@(_ZN2at6native29vectorized_elementwise_kernelILi4EZZZNS0_17expm1_kernel_cudaERNS_18TensorIteratorBaseEENKUlvE_clEvENKUlvE3_clEvEUlN3c108BFloat16EE_St5arrayIPcLm2EEEEviT0_T1_)
        /*09a4*/ 	.word	0x00000020


	//----- nvinfo : EIATTR_FRAME_SIZE
	.align		4
.L_467:
        /*09a8*/ 	.byte	0x04, 0x11
        /*09aa*/ 	.short	(.L_469 - .L_468)
	.align		4
.L_468:
        /*09ac*/ 	.word	index@(_ZN2at6native29vectorized_elementwise_kernelILi4EZZZNS0_17expm1_kernel_cudaERNS_18TensorIteratorBaseEENKUlvE_clEvENKUlvE3_clEvEUlN3c108BFloat16EE_St5arrayIPcLm2EEEEviT0_T1_)
        /*09b0*/ 	.word	0x00000000


	//----- nvinfo : EIATTR_REGCOUNT
	.align		4
.L_469:
        /*09b4*/ 	.byte	0x04, 0x2f
        /*09b6*/ 	.short	(.L_471 - .L_470)
	.align		4
.L_470:
        /*09b8*/ 	.word	index@(_ZN2at6native29vectorized_elementwise_kernelILi2EZZZNS0_17expm1_kernel_cudaERNS_18TensorIteratorBaseEENKUlvE_clEvENKUlvE3_clEvEUlN3c108BFloat16EE_St5arrayIPcLm2EEEEviT0_T1_)
        /*09bc*/ 	.word	0x00000020


	//----- nvinfo : EIATTR_FRAME_SIZE
	.align		4
.L_471:
        /*09c0*/ 	.byte	0x04, 0x11
        /*09c2*/ 	.short	(.L_473 - .L_472)
	.align		4
.L_472:
        /*09c4*/ 	.word	index@(_ZN2at6native29vectorized_elementwise_kernelILi2EZZZNS0_17expm1_kernel_cudaERNS_18TensorIteratorBaseEENKUlvE_clEvENKUlvE3_clEvEUlN3c108BFloat16EE_St5arrayIPcLm2EEEEviT0_T1_)
        /*09c8*/ 	.word	0x00000000


	//----- nvinfo : EIATTR_REGCOUNT
	.align		4
.L_473:
        /*09cc*/ 	.byte	0x04, 0x2f
        /*09ce*/ 	.short	(.L_475 - .L_474)
	.align		4
.L_474:
        /*09d0*/ 	.word	index@(_ZN2at6native27unrolled_elementwise_kernelIZZZNS0_17expm1_kernel_cudaERNS_18TensorIteratorBaseEENKUlvE_clEvENKUlvE3_clEvEUlN3c108BFloat16EE_St5arrayIPcLm2EELi4E23TrivialOffsetCalculatorILi1EjESD_NS0_6memory15LoadWithoutCastENSE_16StoreWithoutCastEEEviT_T0_T2_T3_T4_T5_)
        /*09d4*/ 	.word	0x00000015


	//----- nvinfo : EIATTR_FRAME_SIZE
	.align		4
.L_475:
        /*09d8*/ 	.byte	0x04, 0x11
        /*09da*/ 	.short	(.L_477 - .L_476)
	.align		4
.L_476:
        /*09dc*/ 	.word	index@(_ZN2at6native27unrolled_elementwise_kernelIZZZNS0_17expm1_kernel_cudaERNS_18TensorIteratorBaseEENKUlvE_clEvENKUlvE3_clEvEUlN3c108BFloat16EE_St5arrayIPcLm2EELi4E23TrivialOffsetCalculatorILi1EjESD_NS0_6memory15LoadWithoutCastENSE_16StoreWithoutCastEEEviT_T0_T2_T3_T4_T5_)
        /*09e0*/ 	.word	0x00000000


	//----- nvinfo : EIATTR_REGCOUNT
	.align		4
.L_477:
        /*09e4*/ 	.byte	0x04, 0x2f
        /*09e6*/ 	.short	(.L_479 - .L_478)
	.align		4
.L_478:
        /*09e8*/ 	.word	index@(_ZN2at6native18elementwise_kernelILi128ELi4EZNS0_22gpu_kernel_impl_nocastIZZZNS0_17expm1_kernel_cudaERNS_18TensorIteratorBaseEENKUlvE_clEvENKUlvE3_clEvEUlN3c108BFloat16EE_EEvS4_RKT_EUliE_EEviT1_)
        /*09ec*/ 	.word	0x00000012


	//----- nvinfo : EIATTR_FRAME_SIZE
	.align		4
.L_479:
        /*09f0*/ 	.byte	0x04, 0x11
        /*09f2*/ 	.short	(.L_481 - .L_480)
	.align		4
.L_480:
        /*09f4*/ 	.word	index@(_ZN2at6native18elementwise_kernelILi128ELi4EZNS0_22gpu_kernel_impl_nocastIZZZNS0_17expm1_kernel_cudaERNS_18TensorIteratorBaseEENKUlvE_clEvENKUlvE3_clEvEUlN3c108BFloat16EE_EEvS4_RKT_EUliE_EEviT1_)
        /*09f8*/ 	.word	0x00000000


	//----- nvinfo : EIATTR_REGCOUNT
	.align		4
.L_481:
        /*09fc*/ 	.byte	0x04, 0x2f
        /*09fe*/ 	.short	(.L_483 - .L_482)
	.align		4
.L_482:
        /*0a00*/ 	.word	index@(_ZN2at6native27unrolled_elementwise_kernelIZZZNS0_17expm1_kernel_cudaERNS_18TensorIteratorBaseEENKUlvE_clEvENKUlvE3_clEvEUlN3c108BFloat16EE_St5arrayIPcLm2EELi4E23TrivialOffsetCalculatorILi1EjESD_NS0_6memory12LoadWithCastILi1EEENSE_13StoreWithCastILi1EEEEEviT_T0_T2_T3_T4_T5_)
        /*0a04*/ 	.word	0x0000001c


	//----- nvinfo : EIATTR_FRAME_SIZE
	.align		4
.L_483:
        /*0a08*/ 	.byte	0x04, 0x11
        /*0a0a*/ 	.short	(.L_485 - .L_484)
	.align		4
.L_484:
        /*0a0c*/ 	.word	index@(_ZN2at6native27unrolled_elementwise_kernelIZZZNS0_17expm1_kernel_cudaERNS_18TensorIteratorBaseEENKUlvE_clEvENKUlvE3_clEvEUlN3c108BFloat16EE_St5arrayIPcLm2EELi4E23TrivialOffsetCalculatorILi1EjESD_NS0_6memory12LoadWithCastILi1EEENSE_13StoreWithCastILi1EEEEEviT_T0_T2_T3_T4_T5_)
        /*0a10*/ 	.word	0x00000000


	//----- nvinfo : EIATTR_REGCOUNT
	.align		4
.L_485:
        /*0a14*/ 	.byte	0x04, 0x2f
        /*0a16*/ 	.short	(.L_487 - .L_486)
	.align		4
.L_486:
        /*0a18*/ 	.word	index@(_ZN2at6native18elementwise_kernelILi128ELi4EZNS0_15gpu_kernel_implIZZZNS0_17expm1_kernel_cudaERNS_18TensorIteratorBaseEENKUlvE_clEvENKUlvE3_clEvEUlN3c108BFloat16EE_EEvS4_RKT_EUliE_EEviT1_)
        /*0a1c*/ 	.word	0x0000001a


	//----- nvinfo : EIATTR_FRAME_SIZE
	.align		4
.L_487:
        /*0a20*/ 	.byte	0x04, 0x11
        /*0a22*/ 	.short	(.L_489 - .L_488)
	.align		4
.L_488:
        /*0a24*/ 	.word	index@(_ZN2at6native18elementwise_kernelILi128ELi4EZNS0_15gpu_kernel_implIZZZNS0_17expm1_kernel_cudaERNS_18TensorIteratorBaseEENKUlvE_clEvENKUlvE3_clEvEUlN3c108BFloat16EE_EEvS4_RKT_EUliE_EEviT1_)
        /*0a28*/ 	.word	0x00000000


	//----- nvinfo : EIATTR_REGCOUNT
	.align		4
.L_489:
        /*0a2c*/ 	.byte	0x04, 0x2f
        /*0a2e*/ 	.short	(.L_491 - .L_490)
	.align		4
.L_490:
        /*0a30*/ 	.word	index@(_ZN2at6native29vectorized_elementwise_kernelILi8EZZZNS0_17expm1_kernel_cudaERNS_18TensorIteratorBaseEENKUlvE_clEvENKUlvE4_clEvEUlN3c104HalfEE_St5arrayIPcLm2EEEEviT0_T1_)
        /*0a34*/ 	.word	0x00000020


	//----- nvinfo : EIATTR_FRAME_SIZE
	.align		4
.L_491:
        /*0a38*/ 	.byte	0x04, 0x11
        /*0a3a*/ 	.short	(.L_493 - .L_492)
	.align		4
.L_492:
        /*0a3c*/ 	.word	index@(_ZN2at6native29vectorized_elementwise_kernelILi8EZZZNS0_17expm1_kernel_cudaERNS_18TensorIteratorBaseEENKUlvE_clEvENKUlvE4_clEvEUlN3c104HalfEE_St5arrayIPcLm2EEEEviT0_T1_)
        /*0a40*/ 	.word	0x00000000


	//----- nvinfo : EIATTR_REGCOUNT
	.align		4
.L_493:
        /*0a44*/ 	.byte	0x04, 0x2f
        /*0a46*/ 	.short	(.L_495 - .L_494)
	.align		4
.L_494:
        /*0a48*/ 	.word	index@(_ZN2at6native29vectorized_elementwise_kernelILi4EZZZNS0_17expm1_kernel_cudaERNS_18TensorIteratorBaseEENKUlvE_clEvENKUlvE4_clEvEUlN3c104HalfEE_St5arrayIPcLm2EEEEviT0_T1_)
        /*0a4c*/ 	.word	0x00000020


	//----- nvinfo : EIATTR_FRAME_SIZE
	.align		4
.L_495:
        /*0a50*/ 	.byte	0x04, 0x11
        /*0a52*/ 	.short	(.L_497 - .L_496)
	.align		4
.L_496:
        /*0a54*/ 	.word	index@(_ZN2at6native29vectorized_elementwise_kernelILi4EZZZNS0_17expm1_kernel_cudaERNS_18TensorIteratorBaseEENKUlvE_clEvENKUlvE4_clEvEUlN3c104HalfEE_St5arrayIPcLm2EEEEviT0_T1_)
        /*0a58*/ 	.word	0x00000000


	//----- nvinfo : EIATTR_REGCOUNT
	.align		4
.L_497:
        /*0a5c*/ 	.byte	0x04, 0x2f
        /*0a5e*/ 	.short	(.L_499 - .L_498)
	.align		4
.L_498:
        /*0a60*/ 	.word	index@(_ZN2at6native29vectorized_elementwise_kernelILi2EZZZNS0_17expm1_kernel_cudaERNS_18TensorIteratorBaseEENKUlvE_clEvENKUlvE4_clEvEUlN3c104HalfEE_St5arrayIPcLm2EEEEviT0_T1_)
        /*0a64*/ 	.word	0x00000020


	//----- nvinfo : EIATTR_FRAME_SIZE
	.align		4
.L_499:
        /*0a68*/ 	.byte	0x04, 0x11
        /*0a6a*/ 	.short	(.L_501 - .L_500)
	.align		4
.L_500:
        /*0a6c*/ 	.word	index@(_ZN2at6native29vectorized_elementwise_kernelILi2EZZZNS0_17expm1_kernel_cudaERNS_18TensorIteratorBaseEENKUlvE_clEvENKUlvE4_clEvEUlN3c104HalfEE_St5arrayIPcLm2EEEEviT0_T1_)
        /*0a70*/ 	.word	0x00000000


	//----- nvinfo : EIATTR_REGCOUNT
	.align		4
.L_501:
        /*0a74*/ 	.byte	0x04, 0x2f
        /*0a76*/ 	.short	(.L_503 - .L_502)
	.align		4
.L_502:
        /*0a78*/ 	.word	index@(_ZN2at6native27unrolled_elementwise_kernelIZZZNS0_17expm1_kernel_cudaERNS_18TensorIteratorBaseEENKUlvE_clEvENKUlvE4_clEvEUlN3c104HalfEE_St5arrayIPcLm2EELi4E23TrivialOffsetCalculatorILi1EjESD_NS0_6memory15LoadWithoutCastENSE_16StoreWithoutCastEEEviT_T0_T2_T3_T4_T5_)
        /*0a7c*/ 	.word	0x00000015


	//----- nvinfo : EIATTR_FRAME_SIZE
	.align		4
.L_503:
        /*0a80*/ 	.byte	0x04, 0x11
        /*0a82*/ 	.short	(.L_505 - .L_504)
	.align		4
.L_504:
        /*0a84*/ 	.word	index@(_ZN2at6native27unrolled_elementwise_kernelIZZZNS0_17expm1_kernel_cudaERNS_18TensorIteratorBaseEENKUlvE_clEvENKUlvE4_clEvEUlN3c104HalfEE_St5arrayIPcLm2EELi4E23TrivialOffsetCalculatorILi1EjESD_NS0_6memory15LoadWithoutCastENSE_16StoreWithoutCastEEEviT_T0_T2_T3_T4_T5_)
        /*0a88*/ 	.word	0x00000000


	//----- nvinfo : EIATTR_REGCOUNT
	.align		4
.L_505:
        /*0a8c*/ 	.byte	0x04, 0x2f
        /*0a8e*/ 	.short	(.L_507 - .L_506)
	.align		4
.L_506:
        /*0a90*/ 	.word	index@(_ZN2at6native18elementwise_kernelILi128ELi4EZNS0_22gpu_kernel_impl_nocastIZZZNS0_17expm1_kernel_cudaERNS_18TensorIteratorBaseEENKUlvE_clEvENKUlvE4_clEvEUlN3c104HalfEE_EEvS4_RKT_EUliE_EEviT1_)
        /*0a94*/ 	.word	0x00000012


	//----- nvinfo : EIATTR_FRAME_SIZE
	.align		4
.L_507:
        /*0a98*/ 	.byte	0x04, 0x11
        /*0a9a*/ 	.short	(.L_509 - .L_508)
	.align		4
.L_508:
        /*0a9c*/ 	.word	index@(_ZN2at6native18elementwise_kernelILi128ELi4EZNS0_22gpu_kernel_impl_nocastIZZZNS0_17expm1_kernel_cudaERNS_18TensorIteratorBaseEENKUlvE_clEvENKUlvE4_clEvEUlN3c104HalfEE_EEvS4_RKT_EUliE_EEviT1_)
        /*0aa0*/ 	.word	0x00000000


	//----- nvinfo : EIATTR_REGCOUNT
	.align		4
.L_509:
        /*0aa4*/ 	.byte	0x04, 0x2f
        /*0aa6*/ 	.short	(.L_511 - .L_510)
	.align		4
.L_510:
        /*0aa8*/ 	.word	index@(_ZN2at6native27unrolled_elementwise_kernelIZZZNS0_17expm1_kernel_cudaERNS_18TensorIteratorBaseEENKUlvE_clEvENKUlvE4_clEvEUlN3c104HalfEE_St5arrayIPcLm2EELi4E23TrivialOffsetCalculatorILi1EjESD_NS0_6memory12LoadWithCastILi1EEENSE_13StoreWithCastILi1EEEEEviT_T0_T2_T3_T4_T5_)
        /*0aac*/ 	.word	0x0000001c


	//----- nvinfo : EIATTR_FRAME_SIZE
	.align		4
.L_511:
        /*0ab0*/ 	.byte	0x04, 0x11
        /*0ab2*/ 	.short	(.L_513 - .L_512)
	.align		4
.L_512:
        /*0ab4*/ 	.word	index@(_ZN2at6native27unrolled_elementwise_kernelIZZZNS0_17expm1_kernel_cudaERNS_18TensorIteratorBaseEENKUlvE_clEvENKUlvE4_clEvEUlN3c104HalfEE_St5arrayIPcLm2EELi4E23TrivialOffsetCalculatorILi1EjESD_NS0_6memory12LoadWithCastILi1EEENSE_13StoreWithCastILi1EEEEEviT_T0_T2_T3_T4_T5_)
        /*0ab8*/ 	.word	0x00000000


	//----- nvinfo : EIATTR_REGCOUNT
	.align		4
.L_513:
        /*0abc*/ 	.byte	0x04, 0x2f
        /*0abe*/ 	.short	(.L_515 - .L_514)
	.align		4
.L_514:
        /*0ac0*/ 	.word	index@(_ZN2at6native18elementwise_kernelILi128ELi4EZNS0_15gpu_kernel_implIZZZNS0_17expm1_kernel_cudaERNS_18TensorIteratorBaseEENKUlvE_clEvENKUlvE4_clEvEUlN3c104HalfEE_EEvS4_RKT_EUliE_EEviT1_)
        /*0ac4*/ 	.word	0x0000001a


	//----- nvinfo : EIATTR_FRAME_SIZE
	.align		4
.L_515:
        /*0ac8*/ 	.byte	0x04, 0x11
        /*0aca*/ 	.short	(.L_517 - .L_516)
	.align		4
.L_516:
        /*0acc*/ 	.word	index@(_ZN2at6native18elementwise_kernelILi128ELi4EZNS0_15gpu_kernel_implIZZZNS0_17expm1_kernel_cudaERNS_18TensorIteratorBaseEENKUlvE_clEvENKUlvE4_clEvEUlN3c104HalfEE_EEvS4_RKT_EUliE_EEviT1_)
        /*0ad0*/ 	.word	0x00000000


	//----- nvinfo : EIATTR_REGCOUNT
	.align		4
.L_517:
        /*0ad4*/ 	.byte	0x04, 0x2f
        /*0ad6*/ 	.short	(.L_519 - .L_518)
	.align		4
.L_518:
        /*0ad8*/ 	.word	index@(_ZN2at6native29vectorized_elementwise_kernelILi8EZZZNS0_17rsqrt_kernel_cudaERNS_18TensorIteratorBaseEENKUlvE0_clEvENKUlvE_clEvEUldE_St5arrayIPcLm2EEEEviT0_T1_)
        /*0adc*/ 	.word	0x00000026


	//----- nvinfo : EIATTR_FRAME_SIZE
	.align		4
.L_519:
        /*0ae0*/ 	.byte	0x04, 0x11
        /*0ae2*/ 	.short	(.L_521 - .L_520)
	.align		4
.L_520:
        /*0ae4*/ 	.word	index@($__internal_13_$__cuda_sm20_drsqrt_f64_slowpath_v2)
        /*0ae8*/ 	.word	0x00000000


	//----- nvinfo : EIATTR_FRAME_SIZE
	.align		4
.L_521:
        /*0aec*/ 	.byte	0x04, 0x11
        /*0aee*/ 	.short	(.L_523 - .L_522)
	.align		4
.L_522:
        /*0af0*/ 	.word	index@(_ZN2at6native29vectorized_elementwise_kernelILi8EZZZNS0_17rsqrt_kernel_cudaERNS_18TensorIteratorBaseEENKUlvE0_clEvENKUlvE_clEvEUldE_St5arrayIPcLm2EEEEviT0_T1_)
        /*0af4*/ 	.word	0x00000000


	//----- nvinfo : EIATTR_REGCOUNT
	.align		4
.L_523:
        /*0af8*/ 	.byte	0x04, 0x2f
        /*0afa*/ 	.short	(.L_525 - .L_524)
	.align		4
.L_524:
        /*0afc*/ 	.word	index@(_ZN2at6native29vectorized_elementwise_kernelILi4EZZZNS0_17rsqrt_kernel_cudaERNS_18TensorIteratorBaseEENKUlvE0_clEvENKUlvE_clEvEUldE_St5arrayIPcLm2EEEEviT0_T1_)
        /*0b00*/ 	.word	0x00000026


	//----- nvinfo : EIATTR_FRAME_SIZE
	.align		4
.L_525:
        /*0b04*/ 	.byte	0x04, 0x11
        /*0b06*/ 	.short	(.L_527 - .L_526)
	.align		4
.L_526:
        /*0b08*/ 	.word	index@($__internal_12_$__cuda_sm20_drsqrt_f64_slowpath_v2)
        /*0b0c*/ 	.word	0x00000000


	//----- nvinfo : EIATTR_FRAME_SIZE
	.align		4
.L_527:
        /*0b10*/ 	.byte	0x04, 0x11
        /*0b12*/ 	.short	(.L_529 - .L_528)
	.align		4
.L_528:
        /*0b14*/ 	.word	index@(_ZN2at6native29vectorized_elementwise_kernelILi4EZZZNS0_17rsqrt_kernel_cudaERNS_18TensorIteratorBaseEENKUlvE0_clEvENKUlvE_clEvEUldE_St5arrayIPcLm2EEEEviT0_T1_)
        /*0b18*/ 	.word	0x00000000


	//----- nvinfo : EIATTR_REGCOUNT
	.align		4
.L_529:
        /*0b1c*/ 	.byte	0x04, 0x2f
        /*0b1e*/ 	.short	(.L_531 - .L_530)
	.align		4
.L_530:
        /*0b20*/ 	.word	index@(_ZN2at6native29vectorized_elementwise_kernelILi2EZZZNS0_17rsqrt_kernel_cudaERNS_18TensorIteratorBaseEENKUlvE0_clEvENKUlvE_clEvEUldE_St5arrayIPcLm2EEEEviT0_T1_)
        /*0b24*/ 	.word	0x00000026


	//----- nvinfo : EIATTR_FRAME_SIZE
	.align		4
.L_531:
        /*0b28*/ 	.byte	0x04, 0x11
        /*0b2a*/ 	.short	(.L_533 - .L_532)
	.align		4
.L_532:
        /*0b2c*/ 	.word	index@($__internal_11_$__cuda_sm20_drsqrt_f64_slowpath_v2)
        /*0b30*/ 	.word	0x00000000


	//----- nvinfo : EIATTR_FRAME_SIZE
	.align		4
.L_533:
        /*0b34*/ 	.byte	0x04, 0x11
        /*0b36*/ 	.short	(.L_535 - .L_534)
	.align		4
.L_534:
        /*0b38*/ 	.word	index@(_ZN2at6native29vectorized_elementwise_kernelILi2EZZZNS0_17rsqrt_kernel_cudaERNS_18TensorIteratorBaseEENKUlvE0_clEvENKUlvE_clEvEUldE_St5arrayIPcLm2EEEEviT0_T1_)
        /*0b3c*/ 	.word	0x00000000


	//----- nvinfo : EIATTR_REGCOUNT
	.align		4
.L_535:
        /*0b40*/ 	.byte	0x04, 0x2f
        /*0b42*/ 	.short	(.L_537 - .L_536)
	.align		4
.L_536:
        /*0b44*/ 	.word	index@(_ZN2at6native27unrolled_elementwise_kernelIZZZNS0_17rsqrt_kernel_cudaERNS_18TensorIteratorBaseEENKUlvE0_clEvENKUlvE_clEvEUldE_St5arrayIPcLm2EELi4E23TrivialOffsetCalculatorILi1EjESB_NS0_6memory15LoadWithoutCastENSC_16StoreWithoutCastEEEviT_T0_T2_T3_T4_T5_)
        /*0b48*/ 	.word	0x0000001a


	//----- nvinfo : EIATTR_FRAME_SIZE
	.align		4
.L_537:
        /*0b4c*/ 	.byte	0x04, 0x11
        /*0b4e*/ 	.short	(.L_539 - .L_538)
	.align		4
.L_538:
        /*0b50*/ 	.word	index@($__internal_10_$__cuda_sm20_drsqrt_f64_slowpath_v2)
        /*0b54*/ 	.word	0x00000000


	//----- nvinfo : EIATTR_FRAME_SIZE
	.align		4
.L_539:
        /*0b58*/ 	.byte	0x04, 0x11
        /*0b5a*/ 	.short	(.L_541 - .L_540)
	.align		4
.L_540:
        /*0b5c*/ 	.word	index@(_ZN2at6native27unrolled_elementwise_kernelIZZZNS0_17rsqrt_kernel_cudaERNS_18TensorIteratorBaseEENKUlvE0_clEvENKUlvE_clEvEUldE_St5arrayIPcLm2EELi4E23TrivialOffsetCalculatorILi1EjESB_NS0_6memory15LoadWithoutCastENSC_16StoreWithoutCastEEEviT_T0_T2_T3_T4_T5_)
        /*0b60*/ 	.word	0x00000000


	//----- nvinfo : EIATTR_REGCOUNT
	.align		4
.L_541:
        /*0b64*/ 	.byte	0x04, 0x2f
        /*0b66*/ 	.short	(.L_543 - .L_542)
	.align		4
.L_542:
        /*0b68*/ 	.word	index@(_ZN2at6native18elementwise_kernelILi128ELi2EZNS0_22gpu_kernel_impl_nocastIZZZNS0_17rsqrt_kernel_cudaERNS_18TensorIteratorBaseEENKUlvE0_clEvENKUlvE_clEvEUldE_EEvS4_RKT_EUliE_EEviT1_)
        /*0b6c*/ 	.word	0x00000012


	//----- nvinfo : EIATTR_FRAME_SIZE
	.align		4
.L_543:
        /*0b70*/ 	.byte	0x04, 0x11
        /*0b72*/ 	.short	(.L_545 - .L_544)
	.align		4
.L_544:
        /*0b74*/ 	.word	index@($__internal_9_$__cuda_sm20_drsqrt_f64_slowpath_v2)
        /*0b78*/ 	.word	0x00000000


	//----- nvinfo : EIATTR_FRAME_SIZE
	.align		4
.L_545:
        /*0b7c*/ 	.byte	0x04, 0x11
        /*0b7e*/ 	.short	(.L_547 - .L_546)
	.align		4
.L_546:
        /*0b80*/ 	.word	index@(_ZN2at6native18elementwise_kernelILi128ELi2EZNS0_22gpu_kernel_impl_nocastIZZZNS0_17rsqrt_kernel_cudaERNS_18TensorIteratorBaseEENKUlvE0_clEvENKUlvE_clEvEUldE_EEvS4_RKT_EUliE_EEviT1_)
        /*0b84*/ 	.word	0x00000000


	//----- nvinfo : EIATTR_REGCOUNT
	.align		4
.L_547:
        /*0b88*/ 	.byte	0x04, 0x2f
        /*0b8a*/ 	.short	(.L_549 - .L_548)
	.align		4
.L_548:
        /*0b8c*/ 	.word	index@(_ZN2at6native27unrolled_elementwise_kernelIZZZNS0_17rsqrt_kernel_cudaERNS_18TensorIteratorBaseEENKUlvE0_clEvENKUlvE_clEvEUldE_St5arrayIPcLm2EELi4E23TrivialOffsetCalculatorILi1EjESB_NS0_6memory12LoadWithCastILi1EEENSC_13StoreWithCastILi1EEEEEviT_T0_T2_T3_T4_T5_)
        /*0b90*/ 	.word	0x00000022


	//----- nvinfo : EIATTR_FRAME_SIZE
	.align		4
.L_549:
        /*0b94*/ 	.byte	0x04, 0x11
        /*0b96*/ 	.short	(.L_551 - .L_550)
	.align		4
.L_550:
        /*0b98*/ 	.word	index@($__internal_8_$__cuda_sm20_drsqrt_f64_slowpath_v2)
        /*0b9c*/ 	.word	0x00000000


	//----- nvinfo : EIATTR_FRAME_SIZE
	.align		4
.L_551:
        /*0ba0*/ 	.byte	0x04, 0x11
        /*0ba2*/ 	.short	(.L_553 - .L_552)
	.align		4
.L_552:
        /*0ba4*/ 	.word	index@(_ZN2at6native27unrolled_elementwise_kernelIZZZNS0_17rsqrt_kernel_cudaERNS_18TensorIteratorBaseEENKUlvE0_clEvENKUlvE_clEvEUldE_St5arrayIPcLm2EELi4E23TrivialOffsetCalculatorILi1EjESB_NS0_6memory12LoadWithCastILi1EEENSC_13StoreWithCastILi1EEEEEviT_T0_T2_T3_T4_T5_)
        /*0ba8*/ 	.word	0x00000000


	//----- nvinfo : EIATTR_REGCOUNT
	.align		4
.L_553:
        /*0bac*/ 	.byte	0x04, 0x2f
        /*0bae*/ 	.short	(.L_555 - .L_554)
	.align		4
.L_554:
        /*0bb0*/ 	.word	index@(_ZN2at6native18elementwise_kernelILi128ELi4EZNS0_15gpu_kernel_implIZZZNS0_17rsqrt_kernel_cudaERNS_18TensorIteratorBaseEENKUlvE0_clEvENKUlvE_clEvEUldE_EEvS4_RKT_EUliE_EEviT1_)
        /*0bb4*/ 	.word	0x0000001a


	//----- nvinfo : EIATTR_FRAME_SIZE
	.align		4
.L_555:
        /*0bb8*/ 	.byte	0x04, 0x11
        /*0bba*/ 	.short	(.L_557 - .L_556)
	.align		4
.L_556:
        /*0bbc*/ 	.word	index@($__internal_7_$__cuda_sm20_drsqrt_f64_slowpath_v2)
        /*0bc0*/ 	.word	0x00000000


	//----- nvinfo : EIATTR_FRAME_SIZE
	.align		4
.L_557:
        /*0bc4*/ 	.byte	0x04, 0x11
        /*0bc6*/ 	.short	(.L_559 - .L_558)
	.align		4
.L_558:
        /*0bc8*/ 	.word	index@(_ZN2at6native18elementwise_kernelILi128ELi4EZNS0_15gpu_kernel_implIZZZNS0_17rsqrt_kernel_cudaERNS_18TensorIteratorBaseEENKUlvE0_clEvENKUlvE_clEvEUldE_EEvS4_RKT_EUliE_EEviT1_)
        /*0bcc*/ 	.word	0x00000000


	//----- nvinfo : EIATTR_REGCOUNT
	.align		4
.L_559:
        /*0bd0*/ 	.byte	0x04, 0x2f
        /*0bd2*/ 	.short	(.L_561 - .L_560)
	.align		4
.L_560:
        /*0bd4*/ 	.word	index@(_ZN2at6native29vectorized_elementwise_kernelILi8EZZZNS0_17rsqrt_kernel_cudaERNS_18TensorIteratorBaseEENKUlvE0_clEvENKUlvE0_clEvEUlfE_St5arrayIPcLm2EEEEviT0_T1_)
        /*0bd8*/ 	.word	0x00000020


	//----- nvinfo : EIATTR_FRAME_SIZE
	.align		4
.L_561:
        /*0bdc*/ 	.byte	0x04, 0x11
        /*0bde*/ 	.short	(.L_563 - .L_562)
	.align		4
.L_562:
        /*0be0*/ 	.word	index@(_ZN2at6native29vectorized_elementwise_kernelILi8EZZZNS0_17rsqrt_kernel_cudaERNS_18TensorIteratorBaseEENKUlvE0_clEvENKUlvE0_clEvEUlfE_St5arrayIPcLm2EEEEviT0_T1_)
        /*0be4*/ 	.word	0x00000000


	//----- nvinfo : EIATTR_REGCOUNT
	.align		4
.L_563:
        /*0be8*/ 	.byte	0x04, 0x2f
        /*0bea*/ 	.short	(.L_565 - .L_564)
	.align		4
.L_564:
        /*0bec*/ 	.word	index@(_ZN2at6native29vectorized_elementwise_kernelILi4EZZZNS0_17rsqrt_kernel_cudaERNS_18TensorIteratorBaseEENKUlvE0_clEvENKUlvE0_clEvEUlfE_St5arrayIPcLm2EEEEviT0_T1_)
        /*0bf0*/ 	.word	0x00000020


	//----- nvinfo : EIATTR_FRAME_SIZE
	.align		4
.L_565:
        /*0bf4*/ 	.byte	0x04, 0x11
        /*0bf6*/ 	.short	(.L_567 - .L_566)
	.align		4
.L_566:
        /*0bf8*/ 	.word	index@(_ZN2at6native29vectorized_elementwise_kernelILi4EZZZNS0_17rsqrt_kernel_cudaERNS_18TensorIteratorBaseEENKUlvE0_clEvENKUlvE0_clEvEUlfE_St5arrayIPcLm2EEEEviT0_T1_)
        /*0bfc*/ 	.word	0x00000000


	//----- nvinfo : EIATTR_REGCOUNT
	.align		4
.L_567:
        /*0c00*/ 	.byte	0x04, 0x2f
        /*0c02*/ 	.short	(.L_569 - .L_568)
	.align		4
.L_568:
        /*0c04*/ 	.word	index@(_ZN2at6native29vectorized_elementwise_kernelILi2EZZZNS0_17rsqrt_kernel_cudaERNS_18TensorIteratorBaseEENKUlvE0_clEvENKUlvE0_clEvEUlfE_St5arrayIPcLm2EEEEviT0_T1_)
        /*0c08*/ 	.word	0x00000020


	//----- nvinfo : EIATTR_FRAME_SIZE
	.align		4
.L_569:
        /*0c0c*/ 	.byte	0x04, 0x11
        /*0c0e*/ 	.short	(.L_571 - .L_570)
	.align		4
.L_570:
        /*0c10*/ 	.word	index@(_ZN2at6native29vectorized_elementwise_kernelILi2EZZZNS0_17rsqrt_kernel_cudaERNS_18TensorIteratorBaseEENKUlvE0_clEvENKUlvE0_clEvEUlfE_St5arrayIPcLm2EEEEviT0_T1_)
        /*0c14*/ 	.word	0x00000000


	//----- nvinfo : EIATTR_REGCOUNT
	.align		4
.L_571:
        /*0c18*/ 	.byte	0x04, 0x2f
        /*0c1a*/ 	.short	(.L_573 - .L_572)
	.align		4
.L_572:
        /*0c1c*/ 	.word	index@(_ZN2at6native27unrolled_elementwise_kernelIZZZNS0_17rsqrt_kernel_cudaERNS_18TensorIteratorBaseEENKUlvE0_clEvENKUlvE0_clEvEUlfE_St5arrayIPcLm2EELi4E23TrivialOffsetCalculatorILi1EjESB_NS0_6memory15LoadWithoutCastENSC_16StoreWithoutCastEEEviT_T0_T2_T3_T4_T5_)
        /*0c20*/ 	.word	0x00000018


	//----- nvinfo : EIATTR_FRAME_SIZE
	.align		4
.L_573:
        /*0c24*/ 	.byte	0x04, 0x11
        /*0c26*/ 	.short	(.L_575 - .L_574)
	.align		4
.L_574:
        /*0c28*/ 	.word	index@(_ZN2at6native27unrolled_elementwise_kernelIZZZNS0_17rsqrt_kernel_cudaERNS_18TensorIteratorBaseEENKUlvE0_clEvENKUlvE0_clEvEUlfE_St5arrayIPcLm2EELi4E23TrivialOffsetCalculatorILi1EjESB_NS0_6memory15LoadWithoutCastENSC_16StoreWithoutCastEEEviT_T0_T2_T3_T4_T5_)
        /*0c2c*/ 	.word	0x00000000


	//----- nvinfo : EIATTR_REGCOUNT
	.align		4
.L_575:
        /*0c30*/ 	.byte	0x04, 0x2f
        /*0c32*/ 	.short	(.L_577 - .L_576)
	.align		4
.L_576:
        /*0c34*/ 	.word	index@(_ZN2at6native18elementwise_kernelILi128ELi2EZNS0_22gpu_kernel_impl_nocastIZZZNS0_17rsqrt_kernel_cudaERNS_18TensorIteratorBaseEENKUlvE0_clEvENKUlvE0_clEvEUlfE_EEvS4_RKT_EUliE_EEviT1_)
        /*0c38*/ 	.word	0x00000012


	//----- nvinfo : EIATTR_FRAME_SIZE
	.align		4
.L_577:
        /*0c3c*/ 	.byte	0x04, 0x11
        /*0c3e*/ 	.short	(.L_579 - .L_578)
	.align		4
.L_578:
        /*0c40*/ 	.word	index@(_ZN2at6native18elementwise_kernelILi128ELi2EZNS0_22gpu_kernel_impl_nocastIZZZNS0_17rsqrt_kernel_cudaERNS_18TensorIteratorBaseEENKUlvE0_clEvENKUlvE0_clEvEUlfE_EEvS4_RKT_EUliE_EEviT1_)
        /*0c44*/ 	.word	0x00000000


	//----- nvinfo : EIATTR_REGCOUNT
	.align		4
.L_579:
        /*0c48*/ 	.byte	0x04, 0x2f
        /*0c4a*/ 	.short	(.L_581 - .L_580)
	.align		4
.L_580:
        /*0c4c*/ 	.word	index@(_ZN2at6native27unrolled_elementwise_kernelIZZZNS0_17rsqrt_kernel_cudaERNS_18TensorIteratorBaseEENKUlvE0_clEvENKUlvE0_clEvEUlfE_St5arrayIPcLm2EELi4E23TrivialOffsetCalculatorILi1EjESB_NS0_6memory12LoadWithCastILi1EEENSC_13StoreWithCastILi1EEEEEviT_T0_T2_T3_T4_T5_)
        /*0c50*/ 	.word	0x0000001d


	//----- nvinfo : EIATTR_FRAME_SIZE
	.align		4
.L_581:
        /*0c54*/ 	.byte	0x04, 0x11
        /*0c56*/ 	.short	(.L_583 - .L_582)
	.align		4
.L_582:
        /*0c58*/ 	.word	index@(_ZN2at6native27unrolled_elementwise_kernelIZZZNS0_17rsqrt_kernel_cudaERNS_18TensorIteratorBaseEENKUlvE0_clEvENKUlvE0_clEvEUlfE_St5arrayIPcLm2EELi4E23TrivialOffsetCalculatorILi1EjESB_NS0_6memory12LoadWithCastILi1EEENSC_13StoreWithCastILi1EEEEEviT_T0_T2_T3_T4_T5_)
        /*0c5c*/ 	.word	0x00000000


	//----- nvinfo : EIATTR_REGCOUNT
	.align		4
.L_583:
        /*0c60*/ 	.byte	0x04, 0x2f
        /*0c62*/ 	.short	(.L_585 - .L_584)
	.align		4
.L_584:
        /*0c64*/ 	.word	index@(_ZN2at6native18elementwise_kernelILi128ELi4EZNS0_15gpu_kernel_implIZZZNS0_17rsqrt_kernel_cudaERNS_18TensorIteratorBaseEENKUlvE0_clEvENKUlvE0_clEvEUlfE_EEvS4_RKT_EUliE_EEviT1_)
        /*0c68*/ 	.word	0x0000001a


	//----- nvinfo : EIATTR_FRAME_SIZE
	.align		4
.L_585:
        /*0c6c*/ 	.byte	0x04, 0x11
        /*0c6e*/ 	.short	(.L_587 - .L_586)
	.align		4
.L_586:
        /*0c70*/ 	.word	index@(_ZN2at6native18elementwise_kernelILi128ELi4EZNS0_15gpu_kernel_implIZZZNS0_17rsqrt_kernel_cudaERNS_18TensorIteratorBaseEENKUlvE0_clEvENKUlvE0_clEvEUlfE_EEvS4_RKT_EUliE_EEviT1_)
        /*0c74*/ 	.word	0x00000000


	//----- nvinfo : EIATTR_REGCOUNT
	.align		4
.L_587:
        /*0c78*/ 	.byte	0x04, 0x2f
        /*0c7a*/ 	.short	(.L_589 - .L_588)
	.align		4
.L_588:
        /*0c7c*/ 	.word	index@(_ZN2at6native29vectorized_elementwise_kernelILi8EZZZNS0_17rsqrt_kernel_cudaERNS_18TensorIteratorBaseEENKUlvE0_clEvENKUlvE1_clEvEUlN3c108BFloat16EE_St5arrayIPcLm2EEEEviT0_T1_)
        /*0c80*/ 	.word	0x00000020


	//----- nvinfo : EIATTR_FRAME_SIZE
	.align		4
.L_589:
        /*0c84*/ 	.byte	0x04, 0x11
        /*0c86*/ 	.short	(.L_591 - .L_590)
	.align		4
.L_590:
        /*0c88*/ 	.word	index@(_ZN2at6native29vectorized_elementwise_kernelILi8EZZZNS0_17rsqrt_kernel_cudaERNS_18TensorIteratorBaseEENKUlvE0_clEvENKUlvE1_clEvEUlN3c108BFloat16EE_St5arrayIPcLm2EEEEviT0_T1_)
        /*0c8c*/ 	.word	0x00000000


	//----- nvinfo : EIATTR_REGCOUNT
	.align		4
.L_591:
        /*0c90*/ 	.byte	0x04, 0x2f
        /*0c92*/ 	.short	(.L_593 - .L_592)
	.align		4
.L_592:
        /*0c94*/ 	.word	index@(_ZN2at6native29vectorized_elementwise_kernelILi4EZZZNS0_17rsqrt_kernel_cudaERNS_18TensorIteratorBaseEENKUlvE0_clEvENKUlvE1_clEvEUlN3c108BFloat16EE_St5arrayIPcLm2EEEEviT0_T1_)
        /*0c98*/ 	.word	0x00000020


	//----- nvinfo : EIATTR_FRAME_SIZE
	.align		4
.L_593:
        /*0c9c*/ 	.byte	0x04, 0x11
        /*0c9e*/ 	.short	(.L_595 - .L_594)
	.align		4
.L_594:
        /*0ca0*/ 	.word	index@(_ZN2at6native29vectorized_elementwise_kernelILi4EZZZNS0_17rsqrt_kernel_cudaERNS_18TensorIteratorBaseEENKUlvE0_clEvENKUlvE1_clEvEUlN3c108BFloat16EE_St5arrayIPcLm2EEEEviT0_T1_)
        /*0ca4*/ 	.word	0x00000000


	//----- nvinfo : EIATTR_REGCOUNT
	.align		4
.L_595:
        /*0ca8*/ 	.byte	0x04, 0x2f
        /*0caa*/ 	.short	(.L_597 - .L_596)
	.align		4
.L_596:
        /*0cac*/ 	.word	index@(_ZN2at6native29vectorized_elementwise_kernelILi2EZZZNS0_17rsqrt_kernel_cudaERNS_18TensorIteratorBaseEENKUlvE0_clEvENKUlvE1_clEvEUlN3c108BFloat16EE_St5arrayIPcLm2EEEEviT0_T1_)
        /*0cb0*/ 	.word	0x00000020


	//----- nvinfo : EIATTR_FRAME_SIZE
	.align		4
.L_597:
        /*0cb4*/ 	.byte	0x04, 0x11
        /*0cb6*/ 	.short	(.L_599 - .L_598)
	.align		4
.L_598:
        /*0cb8*/ 	.word	index@(_ZN2at6native29vectorized_elementwise_kernelILi2EZZZNS0_17rsqrt_kernel_cudaERNS_18TensorIteratorBaseEENKUlvE0_clEvENKUlvE1_clEvEUlN3c108BFloat16EE_St5arrayIPcLm2EEEEviT0_T1_)
        /*0cbc*/ 	.word	0x00000000


	//----- nvinfo : EIATTR_REGCOUNT
	.align		4
.L_599:
        /*0cc0*/ 	.byte	0x04, 0x2f
        /*0cc2*/ 	.short	(.L_601 - .L_600)
	.align		4
.L_600:
        /*0cc4*/ 	.word	index@(_ZN2at6native27unrolled_elementwise_kernelIZZZNS0_17rsqrt_kernel_cudaERNS_18TensorIteratorBaseEENKUlvE0_clEvENKUlvE1_clEvEUlN3c108BFloat16EE_St5arrayIPcLm2EELi4E23TrivialOffsetCalculatorILi1EjESD_NS0_6memory15LoadWithoutCastENSE_16StoreWithoutCastEEEviT_T0_T2_T3_T4_T5_)
        /*0cc8*/ 	.word	0x00000016


	//----- nvinfo : EIATTR_FRAME_SIZE
	.align		4
.L_601:
        /*0ccc*/ 	.byte	0x04, 0x11
        /*0cce*/ 	.short	(.L_603 - .L_602)
	.align		4
.L_602:
        /*0cd0*/ 	.word	index@(_ZN2at6native27unrolled_elementwise_kernelIZZZNS0_17rsqrt_kernel_cudaERNS_18TensorIteratorBaseEENKUlvE0_clEvENKUlvE1_clEvEUlN3c108BFloat16EE_St5arrayIPcLm2EELi4E23TrivialOffsetCalculatorILi1EjESD_NS0_6memory15LoadWithoutCastENSE_16StoreWithoutCastEEEviT_T0_T2_T3_T4_T5_)
        /*0cd4*/ 	.word	0x00000000


	//----- nvinfo : EIATTR_REGCOUNT
	.align		4
.L_603:
        /*0cd8*/ 	.byte	0x04, 0x2f
        /*0cda*/ 	.short	(.L_605 - .L_604)
	.align		4
.L_604:
        /*0cdc*/ 	.word	index@(_ZN2at6native18elementwise_kernelILi128ELi4EZNS0_22gpu_kernel_impl_nocastIZZZNS0_17rsqrt_kernel_cudaERNS_18TensorIteratorBaseEENKUlvE0_clEvENKUlvE1_clEvEUlN3c108BFloat16EE_EEvS4_RKT_EUliE_EEviT1_)
        /*0ce0*/ 	.word	0x00000012


	//----- nvinfo : EIATTR_FRAME_SIZE
	.align		4
.L_605:
        /*0ce4*/ 	.byte	0x04, 0x11
        /*0ce6*/ 	.short	(.L_607 - .L_606)
	.align		4
.L_606:
        /*0ce8*/ 	.word	index@(_ZN2at6native18elementwise_kernelILi128ELi4EZNS0_22gpu_kernel_impl_nocastIZZZNS0_17rsqrt_kernel_cudaERNS_18TensorIteratorBaseEENKUlvE0_clEvENKUlvE1_clEvEUlN3c108BFloat16EE_EEvS4_RKT_EUliE_EEviT1_)
        /*0cec*/ 	.word	0x00000000


	//----- nvinfo : EIATTR_REGCOUNT
	.align		4
.L_607:
        /*0cf0*/ 	.byte	0x04, 0x2f
        /*0cf2*/ 	.short	(.L_609 - .L_608)
	.align		4
.L_608:
        /*0cf4*/ 	.word	index@(_ZN2at6native27unrolled_elementwise_kernelIZZZNS0_17rsqrt_kernel_cudaERNS_18TensorIteratorBaseEENKUlvE0_clEvENKUlvE1_clEvEUlN3c108BFloat16EE_St5arrayIPcLm2EELi4E23TrivialOffsetCalculatorILi1EjESD_NS0_6memory12LoadWithCastILi1EEENSE_13StoreWithCastILi1EEEEEviT_T0_T2_T3_T4_T5_)
        /*0cf8*/ 	.word	0x0000001c


	//----- nvinfo : EIATTR_FRAME_SIZE
	.align		4
.L_609:
        /*0cfc*/ 	.byte	0x04, 0x11
        /*0cfe*/ 	.short	(.L_611 - .L_610)
	.align		4
.L_610:
        /*0d00*/ 	.word	index@(_ZN2at6native27unrolled_elementwise_kernelIZZZNS0_17rsqrt_kernel_cudaERNS_18TensorIteratorBaseEENKUlvE0_clEvENKUlvE1_clEvEUlN3c108BFloat16EE_St5arrayIPcLm2EELi4E23TrivialOffsetCalculatorILi1EjESD_NS0_6memory12LoadWithCastILi1EEENSE_13StoreWithCastILi1EEEEEviT_T0_T2_T3_T4_T5_)
        /*0d04*/ 	.word	0x00000000


	//----- nvinfo : EIATTR_REGCOUNT
	.align		4
.L_611:
        /*0d08*/ 	.byte	0x04, 0x2f
        /*0d0a*/ 	.short	(.L_613 - .L_612)
	.align		4
.L_612:
        /*0d0c*/ 	.word	index@(_ZN2at6native18elementwise_kernelILi128ELi4EZNS0_15gpu_kernel_implIZZZNS0_17rsqrt_kernel_cudaERNS_18TensorIteratorBaseEENKUlvE0_clEvENKUlvE1_clEvEUlN3c108BFloat16EE_EEvS4_RKT_EUliE_EEviT1_)
        /*0d10*/ 	.word	0x0000001a


	//----- nvinfo : EIATTR_FRAME_SIZE
	.align		4
.L_613:
        /*0d14*/ 	.byte	0x04, 0x11
        /*0d16*/ 	.short	(.L_615 - .L_614)
	.align		4
.L_614:
        /*0d18*/ 	.word	index@(_ZN2at6native18elementwise_kernelILi128ELi4EZNS0_15gpu_kernel_implIZZZNS0_17rsqrt_kernel_cudaERNS_18TensorIteratorBaseEENKUlvE0_clEvENKUlvE1_clEvEUlN3c108BFloat16EE_EEvS4_RKT_EUliE_EEviT1_)
        /*0d1c*/ 	.word	0x00000000


	//----- nvinfo : EIATTR_REGCOUNT
	.align		4
.L_615:
        /*0d20*/ 	.byte	0x04, 0x2f
        /*0d22*/ 	.short	(.L_617 - .L_616)
	.align		4
.L_616:
        /*0d24*/ 	.word	index@(_ZN2at6native29vectorized_elementwise_kernelILi8EZZZNS0_17rsqrt_kernel_cudaERNS_18TensorIteratorBaseEENKUlvE0_clEvENKUlvE2_clEvEUlN3c104HalfEE_St5arrayIPcLm2EEEEviT0_T1_)
        /*0d28*/ 	.word	0x00000020


	//----- nvinfo : EIATTR_FRAME_SIZE
	.align		4
.L_617:
        /*0d2c*/ 	.byte	0x04, 0x11
        /*0d2e*/ 	.short	(.L_619 - .L_618)
	.align		4
.L_618:
        /*0d30*/ 	.word	index@(_ZN2at6native29vectorized_elementwise_kernelILi8EZZZNS0_17rsqrt_kernel_cudaERNS_18TensorIteratorBaseEENKUlvE0_clEvENKUlvE2_clEvEUlN3c104HalfEE_St5arrayIPcLm2EEEEviT0_T1_)
        /*0d34*/ 	.word	0x00000000


	//----- nvinfo : EIATTR_REGCOUNT
	.align		4
.L_619:
        /*0d38*/ 	.byte	0x04, 0x2f
        /*0d3a*/ 	.short	(.L_621 - .L_620)
	.align		4
.L_620:
        /*0d3c*/ 	.word	index@(_ZN2at6native29vectorized_elementwise_kernelILi4EZZZNS0_17rsqrt_kernel_cudaERNS_18TensorIteratorBaseEENKUlvE0_clEvENKUlvE2_clEvEUlN3c104HalfEE_St5arrayIPcLm2EEEEviT0_T1_)
        /*0d40*/ 	.word	0x00000020


	//----- nvinfo : EIATTR_FRAME_SIZE
	.align		4
.L_621:
        /*0d44*/ 	.byte	0x04, 0x11
        /*0d46*/ 	.short	(.L_623 - .L_622)
	.align		4
.L_622:
        /*0d48*/ 	.word	index@(_ZN2at6native29vectorized_elementwise_kernelILi4EZZZNS0_17rsqrt_kernel_cudaERNS_18TensorIteratorBaseEENKUlvE0_clEvENKUlvE2_clEvEUlN3c104HalfEE_St5arrayIPcLm2EEEEviT0_T1_)
        /*0d4c*/ 	.word	0x00000000


	//----- nvinfo : EIATTR_REGCOUNT
	.align		4
.L_623:
        /*0d50*/ 	.byte	0x04, 0x2f
        /*0d52*/ 	.short	(.L_625 - .L_624)
	.align		4
.L_624:
        /*0d54*/ 	.word	index@(_ZN2at6native29vectorized_elementwise_kernelILi2EZZZNS0_17rsqrt_kernel_cudaERNS_18TensorIteratorBaseEENKUlvE0_clEvENKUlvE2_clEvEUlN3c104HalfEE_St5arrayIPcLm2EEEEviT0_T1_)
        /*0d58*/ 	.word	0x00000020


	//----- nvinfo : EIATTR_FRAME_SIZE
	.align		4
.L_625:
        /*0d5c*/ 	.byte	0x04, 0x11
        /*0d5e*/ 	.short	(.L_627 - .L_626)
	.align		4
.L_626:
        /*0d60*/ 	.word	index@(_ZN2at6native29vectorized_elementwise_kernelILi2EZZZNS0_17rsqrt_kernel_cudaERNS_18TensorIteratorBaseEENKUlvE0_clEvENKUlvE2_clEvEUlN3c104HalfEE_St5arrayIPcLm2EEEEviT0_T1_)
        /*0d64*/ 	.word	0x00000000


	//----- nvinfo : EIATTR_REGCOUNT
	.align		4
.L_627:
        /*0d68*/ 	.byte	0x04, 0x2f
        /*0d6a*/ 	.short	(.L_629 - .L_628)
	.align		4
.L_628:
        /*0d6c*/ 	.word	index@(_ZN2at6native27unrolled_elementwise_kernelIZZZNS0_17rsqrt_kernel_cudaERNS_18TensorIteratorBaseEENKUlvE0_clEvENKUlvE2_clEvEUlN3c104HalfEE_St5arrayIPcLm2EELi4E23TrivialOffsetCalculatorILi1EjESD_NS0_6memory15LoadWithoutCastENSE_16StoreWithoutCastEEEviT_T0_T2_T3_T4_T5_)
        /*0d70*/ 	.word	0x00000016


	//----- nvinfo : EIATTR_FRAME_SIZE
	.align		4
.L_629:
        /*0d74*/ 	.byte	0x04, 0x11
        /*0d76*/ 	.short	(.L_631 - .L_630)
	.align		4
.L_630:
        /*0d78*/ 	.word	index@(_ZN2at6native27unrolled_elementwise_kernelIZZZNS0_17rsqrt_kernel_cudaERNS_18TensorIteratorBaseEENKUlvE0_clEvENKUlvE2_clEvEUlN3c104HalfEE_St5arrayIPcLm2EELi4E23TrivialOffsetCalculatorILi1EjESD_NS0_6memory15LoadWithoutCastENSE_16StoreWithoutCastEEEviT_T0_T2_T3_T4_T5_)
        /*0d7c*/ 	.word	0x00000000


	//----- nvinfo : EIATTR_REGCOUNT
	.align		4
.L_631:
        /*0d80*/ 	.byte	0x04, 0x2f
        /*0d82*/ 	.short	(.L_633 - .L_632)
	.align		4
.L_632:
        /*0d84*/ 	.word	index@(_ZN2at6native18elementwise_kernelILi128ELi4EZNS0_22gpu_kernel_impl_nocastIZZZNS0_17rsqrt_kernel_cudaERNS_18TensorIteratorBaseEENKUlvE0_clEvENKUlvE2_clEvEUlN3c104HalfEE_EEvS4_RKT_EUliE_EEviT1_)
        /*0d88*/ 	.word	0x00000012


	//----- nvinfo : EIATTR_FRAME_SIZE
	.align		4
.L_633:
        /*0d8c*/ 	.byte	0x04, 0x11
        /*0d8e*/ 	.short	(.L_635 - .L_634)
	.align		4
.L_634:
        /*0d90*/ 	.word	index@(_ZN2at6native18elementwise_kernelILi128ELi4EZNS0_22gpu_kernel_impl_nocastIZZZNS0_17rsqrt_kernel_cudaERNS_18TensorIteratorBaseEENKUlvE0_clEvENKUlvE2_clEvEUlN3c104HalfEE_EEvS4_RKT_EUliE_EEviT1_)
        /*0d94*/ 	.word	0x00000000


	//----- nvinfo : EIATTR_REGCOUNT
	.align		4
.L_635:
        /*0d98*/ 	.byte	0x04, 0x2f
        /*0d9a*/ 	.short	(.L_637 - .L_636)
	.align		4
.L_636:
        /*0d9c*/ 	.word	index@(_ZN2at6native27unrolled_elementwise_kernelIZZZNS0_17rsqrt_kernel_cudaERNS_18TensorIteratorBaseEENKUlvE0_clEvENKUlvE2_clEvEUlN3c104HalfEE_St5arrayIPcLm2EELi4E23TrivialOffsetCalculatorILi1EjESD_NS0_6memory12LoadWithCastILi1EEENSE_13StoreWithCastILi1EEEEEviT_T0_T2_T3_T4_T5_)
        /*0da0*/ 	.word	0x0000001e


	//----- nvinfo : EIATTR_FRAME_SIZE
	.align		4
.L_637:
        /*0da4*/ 	.byte	0x04, 0x11
        /*0da6*/ 	.short	(.L_639 - .L_638)
	.align		4
.L_638:
        /*0da8*/ 	.word	index@(_ZN2at6native27unrolled_elementwise_kernelIZZZNS0_17rsqrt_kernel_cudaERNS_18TensorIteratorBaseEENKUlvE0_clEvENKUlvE2_clEvEUlN3c104HalfEE_St5arrayIPcLm2EELi4E23TrivialOffsetCalculatorILi1EjESD_NS0_6memory12LoadWithCastILi1EEENSE_13StoreWithCastILi1EEEEEviT_T0_T2_T3_T4_T5_)
        /*0dac*/ 	.word	0x00000000


	//----- nvinfo : EIATTR_REGCOUNT
	.align		4
.L_639:
        /*0db0*/ 	.byte	0x04, 0x2f
        /*0db2*/ 	.short	(.L_641 - .L_640)
	.align		4
.L_640:
        /*0db4*/ 	.word	index@(_ZN2at6native18elementwise_kernelILi128ELi4EZNS0_15gpu_kernel_implIZZZNS0_17rsqrt_kernel_cudaERNS_18TensorIteratorBaseEENKUlvE0_clEvENKUlvE2_clEvEUlN3c104HalfEE_EEvS4_RKT_EUliE_EEviT1_)
        /*0db8*/ 	.word	0x0000001a


	//----- nvinfo : EIATTR_FRAME_SIZE
	.align		4
.L_641:
        /*0dbc*/ 	.byte	0x04, 0x11
        /*0dbe*/ 	.short	(.L_643 - .L_642)
	.align		4
.L_642:
        /*0dc0*/ 	.word	index@(_ZN2at6native18elementwise_kernelILi128ELi4EZNS0_15gpu_kernel_implIZZZNS0_17rsqrt_kernel_cudaERNS_18TensorIteratorBaseEENKUlvE0_clEvENKUlvE2_clEvEUlN3c104HalfEE_EEvS4_RKT_EUliE_EEviT1_)
        /*0dc4*/ 	.word	0x00000000


	//----- nvinfo : EIATTR_REGCOUNT
	.align		4
.L_643:
        /*0dc8*/ 	.byte	0x04, 0x2f
        /*0dca*/ 	.short	(.L_645 - .L_644)
	.align		4
.L_644:
        /*0dcc*/ 	.word	index@(_ZN2at6native29vectorized_elementwise_kernelILi8EZZZNS0_16sqrt_kernel_cudaERNS_18TensorIteratorBaseEENKUlvE0_clEvENKUlvE_clEvEUldE_St5arrayIPcLm2EEEEviT0_T1_)
        /*0dd0*/ 	.word	0x00000028


	//----- nvinfo : EIATTR_FRAME_SIZE
	.align		4
.L_645:
        /*0dd4*/ 	.byte	0x04, 0x11
        /*0dd6*/ 	.short	(.L_647 - .L_646)
	.align		4
.L_646:
        /*0dd8*/ 	.word	index@($__internal_6_$__cuda_sm20_dsqrt_rn_f64_mediumpath_v1)
        /*0ddc*/ 	.word	0x00000000


	//----- nvinfo : EIATTR_FRAME_SIZE
	.align		4
.L_647:
        /*0de0*/ 	.byte	0x04, 0x11
        /*0de2*/ 	.short	(.L_649 - .L_648)
	.align		4
.L_648:
        /*0de4*/ 	.word	index@(_ZN2at6native29vectorized_elementwise_kernelILi8EZZZNS0_16sqrt_kernel_cudaERNS_18TensorIteratorBaseEENKUlvE0_clEvENKUlvE_clEvEUldE_St5arrayIPcLm2EEEEviT0_T1_)
        /*0de8*/ 	.word	0x00000000


	//----- nvinfo : EIATTR_REGCOUNT
	.align		4
.L_649:
        /*0dec*/ 	.byte	0x04, 0x2f
        /*0dee*/ 	.short	(.L_651 - .L_650)
	.align		4
.L_650:
        /*0df0*/ 	.word	index@(_ZN2at6native29vectorized_elementwise_kernelILi4EZZZNS0_16sqrt_kernel_cudaERNS_18TensorIteratorBaseEENKUlvE0_clEvENKUlvE_clEvEUldE_St5arrayIPcLm2EEEEviT0_T1_)
        /*0df4*/ 	.word	0x00000028


	//----- nvinfo : EIATTR_FRAME_SIZE
	.align		4
.L_651:
        /*0df8*/ 	.byte	0x04, 0x11
        /*0dfa*/ 	.short	(.L_653 - .L_652)
	.align		4
.L_652:
        /*0dfc*/ 	.word	index@($__internal_5_$__cuda_sm20_dsqrt_rn_f64_mediumpath_v1)
        /*0e00*/ 	.word	0x00000000


	//----- nvinfo : EIATTR_FRAME_SIZE
	.align		4
.L_653:
        /*0e04*/ 	.byte	0x04, 0x11
        /*0e06*/ 	.short	(.L_655 - .L_654)
	.align		4
.L_654:
        /*0e08*/ 	.word	index@(_ZN2at6native29vectorized_elementwise_kernelILi4EZZZNS0_16sqrt_kernel_cudaERNS_18TensorIteratorBaseEENKUlvE0_clEvENKUlvE_clEvEUldE_St5arrayIPcLm2EEEEviT0_T1_)
        /*0e0c*/ 	.word	0x00000000


	//----- nvinfo : EIATTR_REGCOUNT
	.align		4
.L_655:
        /*0e10*/ 	.byte	0x04, 0x2f
        /*0e12*/ 	.short	(.L_657 - .L_656)
	.align		4
.L_656:
        /*0e14*/ 	.word	index@(_ZN2at6native29vectorized_elementwise_kernelILi2EZZZNS0_16sqrt_kernel_cudaERNS_18TensorIteratorBaseEENKUlvE0_clEvENKUlvE_clEvEUldE_St5arrayIPcLm2EEEEviT0_T1_)
        /*0e18*/ 	.word	0x00000028


	//----- nvinfo : EIATTR_FRAME_SIZE
	.align		4
.L_657:
        /*0e1c*/ 	.byte	0x04, 0x11
        /*0e1e*/ 	.short	(.L_659 - .L_658)
	.align		4
.L_658:
        /*0e20*/ 	.word	index@($__internal_4_$__cuda_sm20_dsqrt_rn_f64_mediumpath_v1)
        /*0e24*/ 	.word	0x00000000


	//----- nvinfo : EIATTR_FRAME_SIZE
	.align		4
.L_659:
        /*0e28*/ 	.byte	0x04, 0x11
        /*0e2a*/ 	.short	(.L_661 - .L_660)
	.align		4
.L_660:
        /*0e2c*/ 	.word	index@(_ZN2at6native29vectorized_elementwise_kernelILi2EZZZNS0_16sqrt_kernel_cudaERNS_18TensorIteratorBaseEENKUlvE0_clEvENKUlvE_clEvEUldE_St5arrayIPcLm2EEEEviT0_T1_)
        /*0e30*/ 	.word	0x00000000


	//----- nvinfo : EIATTR_REGCOUNT
	.align		4
.L_661:
        /*0e34*/ 	.byte	0x04, 0x2f
        /*0e36*/ 	.short	(.L_663 - .L_662)
	.align		4
.L_662:
        /*0e38*/ 	.word	index@(_ZN2at6native27unrolled_elementwise_kernelIZZZNS0_16sqrt_kernel_cudaERNS_18TensorIteratorBaseEENKUlvE0_clEvENKUlvE_clEvEUldE_St5arrayIPcLm2EELi4E23TrivialOffsetCalculatorILi1EjESB_NS0_6memory15LoadWithoutCastENSC_16StoreWithoutCastEEEviT_T0_T2_T3_T4_T5_)
        /*0e3c*/ 	.word	0x0000001c


	//----- nvinfo : EIATTR_FRAME_SIZE
	.align		4
.L_663:
        /*0e40*/ 	.byte	0x04, 0x11
        /*0e42*/ 	.short	(.L_665 - .L_664)
	.align		4
.L_664:
        /*0e44*/ 	.word	index@($__internal_3_$__cuda_sm20_dsqrt_rn_f64_mediumpath_v1)
        /*0e48*/ 	.word	0x00000000


	//----- nvinfo : EIATTR_FRAME_SIZE
	.align		4
.L_665:
        /*0e4c*/ 	.byte	0x04, 0x11
        /*0e4e*/ 	.short	(.L_667 - .L_666)
	.align		4
.L_666:
        /*0e50*/ 	.word	index@(_ZN2at6native27unrolled_elementwise_kernelIZZZNS0_16sqrt_kernel_cudaERNS_18TensorIteratorBaseEENKUlvE0_clEvENKUlvE_clEvEUldE_St5arrayIPcLm2EELi4E23TrivialOffsetCalculatorILi1EjESB_NS0_6memory15LoadWithoutCastENSC_16StoreWithoutCastEEEviT_T0_T2_T3_T4_T5_)
        /*0e54*/ 	.word	0x00000000


	//----- nvinfo : EIATTR_REGCOUNT
	.align		4
.L_667:
        /*0e58*/ 	.byte	0x04, 0x2f
        /*0e5a*/ 	.short	(.L_669 - .L_668)
	.align		4
.L_668:
        /*0e5c*/ 	.word	index@(_ZN2at6native18elementwise_kernelILi128ELi2EZNS0_22gpu_kernel_impl_nocastIZZZNS0_16sqrt_kernel_cudaERNS_18TensorIteratorBaseEENKUlvE0_clEvENKUlvE_clEvEUldE_EEvS4_RKT_EUliE_EEviT1_)
        /*0e60*/ 	.word	0x00000018


	//----- nvinfo : EIATTR_FRAME_SIZE
	.align		4
.L_669:
        /*0e64*/ 	.byte	0x04, 0x11
        /*0e66*/ 	.short	(.L_671 - .L_670)
	.align		4
.L_670:
        /*0e68*/ 	.word	index@($__internal_2_$__cuda_sm20_dsqrt_rn_f64_mediumpath_v1)
        /*0e6c*/ 	.word	0x00000000


	//----- nvinfo : EIATTR_FRAME_SIZE
	.align		4
.L_671:
        /*0e70*/ 	.byte	0x04, 0x11
        /*0e72*/ 	.short	(.L_673 - .L_672)
	.align		4
.L_672:
        /*0e74*/ 	.word	index@(_ZN2at6native18elementwise_kernelILi128ELi2EZNS0_22gpu_kernel_impl_nocastIZZZNS0_16sqrt_kernel_cudaERNS_18TensorIteratorBaseEENKUlvE0_clEvENKUlvE_clEvEUldE_EEvS4_RKT_EUliE_EEviT1_)
        /*0e78*/ 	.word	0x00000000


	//----- nvinfo : EIATTR_REGCOUNT
	.align		4
.L_673:
        /*0e7c*/ 	.byte	0x04, 0x2f
        /*0e7e*/ 	.short	(.L_675 - .L_674)
	.align		4
.L_674:
        /*0e80*/ 	.word	index@(_ZN2at6native27unrolled_elementwise_kernelIZZZNS0_16sqrt_kernel_cudaERNS_18TensorIteratorBaseEENKUlvE0_clEvENKUlvE_clEvEUldE_St5arrayIPcLm2EELi4E23TrivialOffsetCalculatorILi1EjESB_NS0_6memory12LoadWithCastILi1EEENSC_13StoreWithCastILi1EEEEEviT_T0_T2_T3_T4_T5_)
        /*0e84*/ 	.word	0x00000022


	//----- nvinfo : EIATTR_FRAME_SIZE
	.align		4
.L_675:
        /*0e88*/ 	.byte	0x04, 0x11
        /*0e8a*/ 	.short	(.L_677 - .L_676)
	.align		4
.L_676:
        /*0e8c*/ 	.word	index@($__internal_1_$__cuda_sm20_dsqrt_rn_f64_mediumpath_v1)
        /*0e90*/ 	.word	0x00000000


	//----- nvinfo : EIATTR_FRAME_SIZE
	.align		4
.L_677:
        /*0e94*/ 	.byte	0x04, 0x11
        /*0e96*/ 	.short	(.L_679 - .L_678)
	.align		4
.L_678:
        /*0e98*/ 	.word	index@(_ZN2at6native27unrolled_elementwise_kernelIZZZNS0_16sqrt_kernel_cudaERNS_18TensorIteratorBaseEENKUlvE0_clEvENKUlvE_clEvEUldE_St5arrayIPcLm2EELi4E23TrivialOffsetCalculatorILi1EjESB_NS0_6memory12LoadWithCastILi1EEENSC_13StoreWithCastILi1EEEEEviT_T0_T2_T3_T4_T5_)
        /*0e9c*/ 	.word	0x00000000


	//----- nvinfo : EIATTR_REGCOUNT
	.align		4
.L_679:
        /*0ea0*/ 	.byte	0x04, 0x2f
        /*0ea2*/ 	.short	(.L_681 - .L_680)
	.align		4
.L_680:
        /*0ea4*/ 	.word	index@(_ZN2at6native18elementwise_kernelILi128ELi4EZNS0_15gpu_kernel_implIZZZNS0_16sqrt_kernel_cudaERNS_18TensorIteratorBaseEENKUlvE0_clEvENKUlvE_clEvEUldE_EEvS4_RKT_EUliE_EEviT1_)
        /*0ea8*/ 	.word	0x0000001a


	//----- nvinfo : EIATTR_FRAME_SIZE
	.align		4
.L_681:
        /*0eac*/ 	.byte	0x04, 0x11
        /*0eae*/ 	.short	(.L_683 - .L_682)
	.align		4
.L_682:
        /*0eb0*/ 	.word	index@($__internal_0_$__cuda_sm20_dsqrt_rn_f64_mediumpath_v1)
        /*0eb4*/ 	.word	0x00000000


	//----- nvinfo : EIATTR_FRAME_SIZE
	.align		4
.L_683:
        /*0eb8*/ 	.byte	0x04, 0x11
        /*0eba*/ 	.short	(.L_685 - .L_684)
	.align		4
.L_684:
        /*0ebc*/ 	.word	index@(_ZN2at6native18elementwise_kernelILi128ELi4EZNS0_15gpu_kernel_implIZZZNS0_16sqrt_kernel_cudaERNS_18TensorIteratorBaseEENKUlvE0_clEvENKUlvE_clEvEUldE_EEvS4_RKT_EUliE_EEviT1_)
        /*0ec0*/ 	.word	0x00000000


	//----- nvinfo : EIATTR_REGCOUNT
	.align		4
.L_685:
        /*0ec4*/ 	.byte	0x04, 0x2f
        /*0ec6*/ 	.short	(.L_687 - .L_686)
	.align		4
.L_686:
        /*0ec8*/ 	.word	index@(_ZN2at6native29vectorized_elementwise_kernelILi8EZZZNS0_16sqrt_kernel_cudaERNS_18TensorIteratorBaseEENKUlvE0_clEvENKUlvE0_clEvEUlfE_St5arrayIPcLm2EEEEviT0_T1_)
        /*0ecc*/ 	.word	0x00000020


	//----- nvinfo : EIATTR_FRAME_SIZE
	.align		4
.L_687:
        /*0ed0*/ 	.byte	0x04, 0x11
        /*0ed2*/ 	.short	(.L_689 - .L_688)
	.align		4
.L_688:
        /*0ed4*/ 	.word	index@(_ZN2at6native29vectorized_elementwise_kernelILi8EZZZNS0_16sqrt_kernel_cudaERNS_18TensorIteratorBaseEENKUlvE0_clEvENKUlvE0_clEvEUlfE_St5arrayIPcLm2EEEEviT0_T1_)
        /*0ed8*/ 	.word	0x00000000


	//----- nvinfo : EIATTR_REGCOUNT
	.align		4
.L_689:
        /*0edc*/ 	.byte	0x04, 0x2f
        /*0ede*/ 	.short	(.L_691 - .L_690)
	.align		4
.L_690:
        /*0ee0*/ 	.word	index@(_ZN2at6native29vectorized_elementwise_kernelILi4EZZZNS0_16sqrt_kernel_cudaERNS_18TensorIteratorBaseEENKUlvE0_clEvENKUlvE0_clEvEUlfE_St5arrayIPcLm2EEEEviT0_T1_)
        /*0ee4*/ 	.word	0x00000020


	//----- nvinfo : EIATTR_FRAME_SIZE
	.align		4
.L_691:
        /*0ee8*/ 	.byte	0x04, 0x11
        /*0eea*/ 	.short	(.L_693 - .L_692)
	.align		4
.L_692:
        /*0eec*/ 	.word	index@(_ZN2at6native29vectorized_elementwise_kernelILi4EZZZNS0_16sqrt_kernel_cudaERNS_18TensorIteratorBaseEENKUlvE0_clEvENKUlvE0_clEvEUlfE_St5arrayIPcLm2EEEEviT0_T1_)
        /*0ef0*/ 	.word	0x00000000


	//----- nvinfo : EIATTR_REGCOUNT
	.align		4
.L_693:
        /*0ef4*/ 	.byte	0x04, 0x2f
        /*0ef6*/ 	.short	(.L_695 - .L_694)
	.align		4
.L_694:
        /*0ef8*/ 	.word	index@(_ZN2at6native29vectorized_elementwise_kernelILi2EZZZNS0_16sqrt_kernel_cudaERNS_18TensorIteratorBaseEENKUlvE0_clEvENKUlvE0_clEvEUlfE_St5arrayIPcLm2EEEEviT0_T1_)
        /*0efc*/ 	.word	0x00000020


	//----- nvinfo : EIATTR_FRAME_SIZE
	.align		4
.L_695:
        /*0f00*/ 	.byte	0x04, 0x11
        /*0f02*/ 	.short	(.L_697 - .L_696)
	.align		4
.L_696:
        /*0f04*/ 	.word	index@(_ZN2at6native29vectorized_elementwise_kernelILi2EZZZNS0_16sqrt_kernel_cudaERNS_18TensorIteratorBaseEENKUlvE0_clEvENKUlvE0_clEvEUlfE_St5arrayIPcLm2EEEEviT0_T1_)
        /*0f08*/ 	.word	0x00000000


	//----- nvinfo : EIATTR_REGCOUNT
	.align		4
.L_697:
        /*0f0c*/ 	.byte	0x04, 0x2f
        /*0f0e*/ 	.short	(.L_699 - .L_698)
	.align		4
.L_698:
        /*0f10*/ 	.word	index@(_ZN2at6native27unrolled_elementwise_kernelIZZZNS0_16sqrt_kernel_cudaERNS_18TensorIteratorBaseEENKUlvE0_clEvENKUlvE0_clEvEUlfE_St5arrayIPcLm2EELi4E23TrivialOffsetCalculatorILi1EjESB_NS0_6memory15LoadWithoutCastENSC_16StoreWithoutCastEEEviT_T0_T2_T3_T4_T5_)
        /*0f14*/ 	.word	0x00000018


	//----- nvinfo : EIATTR_FRAME_SIZE
	.align		4
.L_699:
        /*0f18*/ 	.byte	0x04, 0x11
        /*0f1a*/ 	.short	(.L_701 - .L_700)
	.align		4
.L_700:
        /*0f1c*/ 	.word	index@(_ZN2at6native27unrolled_elementwise_kernelIZZZNS0_16sqrt_kernel_cudaERNS_18TensorIteratorBaseEENKUlvE0_clEvENKUlvE0_clEvEUlfE_St5arrayIPcLm2EELi4E23TrivialOffsetCalculatorILi1EjESB_NS0_6memory15LoadWithoutCastENSC_16StoreWithoutCastEEEviT_T0_T2_T3_T4_T5_)
        /*0f20*/ 	.word	0x00000000


	//----- nvinfo : EIATTR_REGCOUNT
	.align		4
.L_701:
        /*0f24*/ 	.byte	0x04, 0x2f
        /*0f26*/ 	.short	(.L_703 - .L_702)
	.align		4
.L_702:
        /*0f28*/ 	.word	index@(_ZN2at6native18elementwise_kernelILi128ELi2EZNS0_22gpu_kernel_impl_nocastIZZZNS0_16sqrt_kernel_cudaERNS_18TensorIteratorBaseEENKUlvE0_clEvENKUlvE0_clEvEUlfE_EEvS4_RKT_EUliE_EEviT1_)
        /*0f2c*/ 	.word	0x00000012


	//----- nvinfo : EIATTR_FRAME_SIZE
	.align		4
.L_703:
        /*0f30*/ 	.byte	0x04, 0x11
        /*0f32*/ 	.short	(.L_705 - .L_704)
	.align		4
.L_704:
        /*0f34*/ 	.word	index@(_ZN2at6native18elementwise_kernelILi128ELi2EZNS0_22gpu_kernel_impl_nocastIZZZNS0_16sqrt_kernel_cudaERNS_18TensorIteratorBaseEENKUlvE0_clEvENKUlvE0_clEvEUlfE_EEvS4_RKT_EUliE_EEviT1_)
        /*0f38*/ 	.word	0x00000000


	//----- nvinfo : EIATTR_REGCOUNT
	.align		4
.L_705:
        /*0f3c*/ 	.byte	0x04, 0x2f
        /*0f3e*/ 	.short	(.L_707 - .L_706)
	.align		4
.L_706:
        /*0f40*/ 	.word	index@(_ZN2at6native27unrolled_elementwise_kernelIZZZNS0_16sqrt_kernel_cudaERNS_18TensorIteratorBaseEENKUlvE0_clEvENKUlvE0_clEvEUlfE_St5arrayIPcLm2EELi4E23TrivialOffsetCalculatorILi1EjESB_NS0_6memory12LoadWithCastILi1EEENSC_13StoreWithCastILi1EEEEEviT_T0_T2_T3_T4_T5_)
        /*0f44*/ 	.word	0x0000001d


	//----- nvinfo : EIATTR_FRAME_SIZE
	.align		4
.L_707:
        /*0f48*/ 	.byte	0x04, 0x11
        /*0f4a*/ 	.short	(.L_709 - .L_708)
	.align		4
.L_708:
        /*0f4c*/ 	.word	index@(_ZN2at6native27unrolled_elementwise_kernelIZZZNS0_16sqrt_kernel_cudaERNS_18TensorIteratorBaseEENKUlvE0_clEvENKUlvE0_clEvEUlfE_St5arrayIPcLm2EELi4E23TrivialOffsetCalculatorILi1EjESB_NS0_6memory12LoadWithCastILi1EEENSC_13StoreWithCastILi1EEEEEviT_T0_T2_T3_T4_T5_)
        /*0f50*/ 	.word	0x00000000


	//----- nvinfo : EIATTR_REGCOUNT
	.align		4
.L_709:
        /*0f54*/ 	.byte	0x04, 0x2f
        /*0f56*/ 	.short	(.L_711 - .L_710)
	.align		4
.L_710:
        /*0f58*/ 	.word	index@(_ZN2at6native18elementwise_kernelILi128ELi4EZNS0_15gpu_kernel_implIZZZNS0_16sqrt_kernel_cudaERNS_18TensorIteratorBaseEENKUlvE0_clEvENKUlvE0_clEvEUlfE_EEvS4_RKT_EUliE_EEviT1_)
        /*0f5c*/ 	.word	0x0000001a


	//----- nvinfo : EIATTR_FRAME_SIZE
	.align		4
.L_711:
        /*0f60*/ 	.byte	0x04, 0x11
        /*0f62*/ 	.short	(.L_713 - .L_712)
	.align		4
.L_712:
        /*0f64*/ 	.word	index@(_ZN2at6native18elementwise_kernelILi128ELi4EZNS0_15gpu_kernel_implIZZZNS0_16sqrt_kernel_cudaERNS_18TensorIteratorBaseEENKUlvE0_clEvENKUlvE0_clEvEUlfE_EEvS4_RKT_EUliE_EEviT1_)
        /*0f68*/ 	.word	0x00000000


	//----- nvinfo : EIATTR_REGCOUNT
	.align		4
.L_713:
        /*0f6c*/ 	.byte	0x04, 0x2f
        /*0f6e*/ 	.short	(.L_715 - .L_714)
	.align		4
.L_714:
        /*0f70*/ 	.word	index@(_ZN2at6native29vectorized_elementwise_kernelILi8EZZZNS0_16sqrt_kernel_cudaERNS_18TensorIteratorBaseEENKUlvE0_clEvENKUlvE1_clEvEUlN3c104HalfEE_St5arrayIPcLm2EEEEviT0_T1_)
        /*0f74*/ 	.word	0x00000020


	//----- nvinfo : EIATTR_FRAME_SIZE
	.align		4
.L_715:
        /*0f78*/ 	.byte	0x04, 0x11
        /*0f7a*/ 	.short	(.L_717 - .L_716)
	.align		4
.L_716:
        /*0f7c*/ 	.word	index@(_ZN2at6native29vectorized_elementwise_kernelILi8EZZZNS0_16sqrt_kernel_cudaERNS_18TensorIteratorBaseEENKUlvE0_clEvENKUlvE1_clEvEUlN3c104HalfEE_St5arrayIPcLm2EEEEviT0_T1_)
        /*0f80*/ 	.word	0x00000000


	//----- nvinfo : EIATTR_REGCOUNT
	.align		4
.L_717:
        /*0f84*/ 	.byte	0x04, 0x2f
        /*0f86*/ 	.short	(.L_719 - .L_718)
	.align		4
.L_718:
        /*0f88*/ 	.word	index@(_ZN2at6native29vectorized_elementwise_kernelILi4EZZZNS0_16sqrt_kernel_cudaERNS_18TensorIteratorBaseEENKUlvE0_clEvENKUlvE1_clEvEUlN3c104HalfEE_St5arrayIPcLm2EEEEviT0_T1_)
        /*0f8c*/ 	.word	0x00000020


	//----- nvinfo : EIATTR_FRAME_SIZE
	.align		4
.L_719:
        /*0f90*/ 	.byte	0x04, 0x11
        /*0f92*/ 	.short	(.L_721 - .L_720)
	.align		4
.L_720:
        /*0f94*/ 	.word	index@(_ZN2at6native29vectorized_elementwise_kernelILi4EZZZNS0_16sqrt_kernel_cudaERNS_18TensorIteratorBaseEENKUlvE0_clEvENKUlvE1_clEvEUlN3c104HalfEE_St5arrayIPcLm2EEEEviT0_T1_)
        /*0f98*/ 	.word	0x00000000


	//----- nvinfo : EIATTR_REGCOUNT
	.align		4
.L_721:
        /*0f9c*/ 	.byte	0x04, 0x2f
        /*0f9e*/ 	.short	(.L_723 - .L_722)
	.align		4
.L_722:
        /*0fa0*/ 	.word	index@(_ZN2at6native29vectorized_elementwise_kernelILi2EZZZNS0_16sqrt_kernel_cudaERNS_18TensorIteratorBaseEENKUlvE0_clEvENKUlvE1_clEvEUlN3c104HalfEE_St5arrayIPcLm2EEEEviT0_T1_)
        /*0fa4*/ 	.word	0x00000020


	//----- nvinfo : EIATTR_FRAME_SIZE
	.align		4
.L_723:
        /*0fa8*/ 	.byte	0x04, 0x11
        /*0faa*/ 	.short	(.L_725 - .L_724)
	.align		4
.L_724:
        /*0fac*/ 	.word	index@(_ZN2at6native29vectorized_elementwise_kernelILi2EZZZNS0_16sqrt_kernel_cudaERNS_18TensorIteratorBaseEENKUlvE0_clEvENKUlvE1_clEvEUlN3c104HalfEE_St5arrayIPcLm2EEEEviT0_T1_)
        /*0fb0*/ 	.word	0x00000000


	//----- nvinfo : EIATTR_REGCOUNT
	.align		4
.L_725:
        /*0fb4*/ 	.byte	0x04, 0x2f
        /*0fb6*/ 	.short	(.L_727 - .L_726)
	.align		4
.L_726:
        /*0fb8*/ 	.word	index@(_ZN2at6native27unrolled_elementwise_kernelIZZZNS0_16sqrt_kernel_cudaERNS_18TensorIteratorBaseEENKUlvE0_clEvENKUlvE1_clEvEUlN3c104HalfEE_St5arrayIPcLm2EELi4E23TrivialOffsetCalculatorILi1EjESD_NS0_6memory15LoadWithoutCastENSE_16StoreWithoutCastEEEviT_T0_T2_T3_T4_T5_)
        /*0fbc*/ 	.word	0x00000016


	//----- nvinfo : EIATTR_FRAME_SIZE
	.align		4
.L_727:
        /*0fc0*/ 	.byte	0x04, 0x11
        /*0fc2*/ 	.short	(.L_729 - .L_728)
	.align		4
.L_728:
        /*0fc4*/ 	.word	index@(_ZN2at6native27unrolled_elementwise_kernelIZZZNS0_16sqrt_kernel_cudaERNS_18TensorIteratorBaseEENKUlvE0_clEvENKUlvE1_clEvEUlN3c104HalfEE_St5arrayIPcLm2EELi4E23TrivialOffsetCalculatorILi1EjESD_NS0_6memory15LoadWithoutCastENSE_16StoreWithoutCastEEEviT_T0_T2_T3_T4_T5_)
        /*0fc8*/ 	.word	0x00000000


	//----- nvinfo : EIATTR_REGCOUNT
	.align		4
.L_729:
        /*0fcc*/ 	.byte	0x04, 0x2f
        /*0fce*/ 	.short	(.L_731 - .L_730)
	.align		4
.L_730:
        /*0fd0*/ 	.word	index@(_ZN2at6native18elementwise_kernelILi128ELi4EZNS0_22gpu_kernel_impl_nocastIZZZNS0_16sqrt_kernel_cudaERNS_18TensorIteratorBaseEENKUlvE0_clEvENKUlvE1_clEvEUlN3c104HalfEE_EEvS4_RKT_EUliE_EEviT1_)
        /*0fd4*/ 	.word	0x00000012


	//----- nvinfo : EIATTR_FRAME_SIZE
	.align		4
.L_731:
        /*0fd8*/ 	.byte	0x04, 0x11
        /*0fda*/ 	.short	(.L_733 - .L_732)
	.align		4
.L_732:
        /*0fdc*/ 	.word	index@(_ZN2at6native18elementwise_kernelILi128ELi4EZNS0_22gpu_kernel_impl_nocastIZZZNS0_16sqrt_kernel_cudaERNS_18TensorIteratorBaseEENKUlvE0_clEvENKUlvE1_clEvEUlN3c104HalfEE_EEvS4_RKT_EUliE_EEviT1_)
        /*0fe0*/ 	.word	0x00000000


	//----- nvinfo : EIATTR_REGCOUNT
	.align		4
.L_733:
        /*0fe4*/ 	.byte	0x04, 0x2f
        /*0fe6*/ 	.short	(.L_735 - .L_734)
	.align		4
.L_734:
        /*0fe8*/ 	.word	index@(_ZN2at6native27unrolled_elementwise_kernelIZZZNS0_16sqrt_kernel_cudaERNS_18TensorIteratorBaseEENKUlvE0_clEvENKUlvE1_clEvEUlN3c104HalfEE_St5arrayIPcLm2EELi4E23TrivialOffsetCalculatorILi1EjESD_NS0_6memory12LoadWithCastILi1EEENSE_13StoreWithCastILi1EEEEEviT_T0_T2_T3_T4_T5_)
        /*0fec*/ 	.word	0x0000001e


	//----- nvinfo : EIATTR_FRAME_SIZE
	.align		4
.L_735:
        /*0ff0*/ 	.byte	0x04, 0x11
        /*0ff2*/ 	.short	(.L_737 - .L_736)
	.align		4
.L_736:
        /*0ff4*/ 	.word	index@(_ZN2at6native27unrolled_elementwise_kernelIZZZNS0_16sqrt_kernel_cudaERNS_18TensorIteratorBaseEENKUlvE0_clEvENKUlvE1_clEvEUlN3c104HalfEE_St5arrayIPcLm2EELi4E23TrivialOffsetCalculatorILi1EjESD_NS0_6memory12LoadWithCastILi1EEENSE_13StoreWithCastILi1EEEEEviT_T0_T2_T3_T4_T5_)
        /*0ff8*/ 	.word	0x00000000


	//----- nvinfo : EIATTR_REGCOUNT
	.align		4
.L_737:
        /*0ffc*/ 	.byte	0x04, 0x2f
        /*0ffe*/ 	.short	(.L_739 - .L_738)
	.align		4
.L_738:
        /*1000*/ 	.word	index@(_ZN2at6native18elementwise_kernelILi128ELi4EZNS0_15gpu_kernel_implIZZZNS0_16sqrt_kernel_cudaERNS_18TensorIteratorBaseEENKUlvE0_clEvENKUlvE1_clEvEUlN3c104HalfEE_EEvS4_RKT_EUliE_EEviT1_)
        /*1004*/ 	.word	0x0000001a


	//----- nvinfo : EIATTR_FRAME_SIZE
	.align		4
.L_739:
        /*1008*/ 	.byte	0x04, 0x11
        /*100a*/ 	.short	(.L_741 - .L_740)
	.align		4
.L_740:
        /*100c*/ 	.word	index@(_ZN2at6native18elementwise_kernelILi128ELi4EZNS0_15gpu_kernel_implIZZZNS0_16sqrt_kernel_cudaERNS_18TensorIteratorBaseEENKUlvE0_clEvENKUlvE1_clEvEUlN3c104HalfEE_EEvS4_RKT_EUliE_EEviT1_)
        /*1010*/ 	.word	0x00000000


	//----- nvinfo : EIATTR_REGCOUNT
	.align		4
.L_741:
        /*1014*/ 	.byte	0x04, 0x2f
        /*1016*/ 	.short	(.L_743 - .L_742)
	.align		4
.L_742:
        /*1018*/ 	.word	index@(_ZN2at6native29vectorized_elementwise_kernelILi8EZZZNS0_16sqrt_kernel_cudaERNS_18TensorIteratorBaseEENKUlvE0_clEvENKUlvE2_clEvEUlN3c108BFloat16EE_St5arrayIPcLm2EEEEviT0_T1_)
        /*101c*/ 	.word	0x00000020


	//----- nvinfo : EIATTR_FRAME_SIZE
	.align		4
.L_743:
        /*1020*/ 	.byte	0x04, 0x11
        /*1022*/ 	.short	(.L_745 - .L_744)
	.align		4
.L_744:
        /*1024*/ 	.word	index@(_ZN2at6native29vectorized_elementwise_kernelILi8EZZZNS0_16sqrt_kernel_cudaERNS_18TensorIteratorBaseEENKUlvE0_clEvENKUlvE2_clEvEUlN3c108BFloat16EE_St5arrayIPcLm2EEEEviT0_T1_)
        /*1028*/ 	.word	0x00000000


	//----- nvinfo : EIATTR_REGCOUNT
	.align		4
.L_745:
        /*102c*/ 	.byte	0x04, 0x2f
        /*102e*/ 	.short	(.L_747 - .L_746)
	.align		4
.L_746:
        /*1030*/ 	.word	index@(_ZN2at6native29vectorized_elementwise_kernelILi4EZZZNS0_16sqrt_kernel_cudaERNS_18TensorIteratorBaseEENKUlvE0_clEvENKUlvE2_clEvEUlN3c108BFloat16EE_St5arrayIPcLm2EEEEviT0_T1_)
        /*1034*/ 	.word	0x00000020


	//----- nvinfo : EIATTR_FRAME_SIZE
	.align		4
.L_747:
        /*1038*/ 	.byte	0x04, 0x11
        /*103a*/ 	.short	(.L_749 - .L_748)
	.align		4
.L_748:
        /*103c*/ 	.word	index@(_ZN2at6native29vectorized_elementwise_kernelILi4EZZZNS0_16sqrt_kernel_cudaERNS_18TensorIteratorBaseEENKUlvE0_clEvENKUlvE2_clEvEUlN3c108BFloat16EE_St5arrayIPcLm2EEEEviT0_T1_)
        /*1040*/ 	.word	0x00000000


	//----- nvinfo : EIATTR_REGCOUNT
	.align		4
.L_749:
        /*1044*/ 	.byte	0x04, 0x2f
        /*1046*/ 	.short	(.L_751 - .L_750)
	.align		4
.L_750:
        /*1048*/ 	.word	index@(_ZN2at6native29vectorized_elementwise_kernelILi2EZZZNS0_16sqrt_kernel_cudaERNS_18TensorIteratorBaseEENKUlvE0_clEvENKUlvE2_clEvEUlN3c108BFloat16EE_St5arrayIPcLm2EEEEviT0_T1_)
        /*104c*/ 	.word	0x00000020


	//----- nvinfo : EIATTR_FRAME_SIZE
	.align		4
.L_751:
        /*1050*/ 	.byte	0x04, 0x11
        /*1052*/ 	.short	(.L_753 - .L_752)
	.align		4
.L_752:
        /*1054*/ 	.word	index@(_ZN2at6native29vectorized_elementwise_kernelILi2EZZZNS0_16sqrt_kernel_cudaERNS_18TensorIteratorBaseEENKUlvE0_clEvENKUlvE2_clEvEUlN3c108BFloat16EE_St5arrayIPcLm2EEEEviT0_T1_)
        /*1058*/ 	.word	0x00000000


	//----- nvinfo : EIATTR_REGCOUNT
	.align		4
.L_753:
        /*105c*/ 	.byte	0x04, 0x2f
        /*105e*/ 	.short	(.L_755 - .L_754)
	.align		4
.L_754:
        /*1060*/ 	.word	index@(_ZN2at6native27unrolled_elementwise_kernelIZZZNS0_16sqrt_kernel_cudaERNS_18TensorIteratorBaseEENKUlvE0_clEvENKUlvE2_clEvEUlN3c108BFloat16EE_St5arrayIPcLm2EELi4E23TrivialOffsetCalculatorILi1EjESD_NS0_6memory15LoadWithoutCastENSE_16StoreWithoutCastEEEviT_T0_T2_T3_T4_T5_)
        /*1064*/ 	.word	0x00000016


	//----- nvinfo : EIATTR_FRAME_SIZE
	.align		4
.L_755:
        /*1068*/ 	.byte	0x04, 0x11
        /*106a*/ 	.short	(.L_757 - .L_756)
	.align		4
.L_756:
        /*106c*/ 	.word	index@(_ZN2at6native27unrolled_elementwise_kernelIZZZNS0_16sqrt_kernel_cudaERNS_18TensorIteratorBaseEENKUlvE0_clEvENKUlvE2_clEvEUlN3c108BFloat16EE_St5arrayIPcLm2EELi4E23TrivialOffsetCalculatorILi1EjESD_NS0_6memory15LoadWithoutCastENSE_16StoreWithoutCastEEEviT_T0_T2_T3_T4_T5_)
        /*1070*/ 	.word	0x00000000


	//----- nvinfo : EIATTR_REGCOUNT
	.align		4
.L_757:
        /*1074*/ 	.byte	0x04, 0x2f
        /*1076*/ 	.short	(.L_759 - .L_758)
	.align		4
.L_758:
        /*1078*/ 	.word	index@(_ZN2at6native18elementwise_kernelILi128ELi4EZNS0_22gpu_kernel_impl_nocastIZZZNS0_16sqrt_kernel_cudaERNS_18TensorIteratorBaseEENKUlvE0_clEvENKUlvE2_clEvEUlN3c108BFloat16EE_EEvS4_RKT_EUliE_EEviT1_)
        /*107c*/ 	.word	0x00000012


	//----- nvinfo : EIATTR_FRAME_SIZE
	.align		4
.L_759:
        /*1080*/ 	.byte	0x04, 0x11
        /*1082*/ 	.short	(.L_761 - .L_760)
	.align		4
.L_760:
        /*1084*/ 	.word	index@(_ZN2at6native18elementwise_kernelILi128ELi4EZNS0_22gpu_kernel_impl_nocastIZZZNS0_16sqrt_kernel_cudaERNS_18TensorIteratorBaseEENKUlvE0_clEvENKUlvE2_clEvEUlN3c108BFloat16EE_EEvS4_RKT_EUliE_EEviT1_)
        /*1088*/ 	.word	0x00000000


	//----- nvinfo : EIATTR_REGCOUNT
	.align		4
.L_761:
        /*108c*/ 	.byte	0x04, 0x2f
        /*108e*/ 	.short	(.L_763 - .L_762)
	.align		4
.L_762:
        /*1090*/ 	.word	index@(_ZN2at6native27unrolled_elementwise_kernelIZZZNS0_16sqrt_kernel_cudaERNS_18TensorIteratorBaseEENKUlvE0_clEvENKUlvE2_clEvEUlN3c108BFloat16EE_St5arrayIPcLm2EELi4E23TrivialOffsetCalculatorILi1EjESD_NS0_6memory12LoadWithCastILi1EEENSE_13StoreWithCastILi1EEEEEviT_T0_T2_T3_T4_T5_)
        /*1094*/ 	.word	0x0000001c


	//----- nvinfo : EIATTR_FRAME_SIZE
	.align		4
.L_763:
        /*1098*/ 	.byte	0x04, 0x11
        /*109a*/ 	.short	(.L_765 - .L_764)
	.align		4
.L_764:
        /*109c*/ 	.word	index@(_ZN2at6native27unrolled_elementwise_kernelIZZZNS0_16sqrt_kernel_cudaERNS_18TensorIteratorBaseEENKUlvE0_clEvENKUlvE2_clEvEUlN3c108BFloat16EE_St5arrayIPcLm2EELi4E23TrivialOffsetCalculatorILi1EjESD_NS0_6memory12LoadWithCastILi1EEENSE_13StoreWithCastILi1EEEEEviT_T0_T2_T3_T4_T5_)
        /*10a0*/ 	.word	0x00000000


	//----- nvinfo : EIATTR_REGCOUNT
	.align		4
.L_765:
        /*10a4*/ 	.byte	0x04, 0x2f
        /*10a6*/ 	.short	(.L_767 - .L_766)
	.align		4
.L_766:
        /*10a8*/ 	.word	index@(_ZN2at6native18elementwise_kernelILi128ELi4EZNS0_15gpu_kernel_implIZZZNS0_16sqrt_kernel_cudaERNS_18TensorIteratorBaseEENKUlvE0_clEvENKUlvE2_clEvEUlN3c108BFloat16EE_EEvS4_RKT_EUliE_EEviT1_)
        /*10ac*/ 	.word	0x0000001a


	//----- nvinfo : EIATTR_FRAME_SIZE
	.align		4
.L_767:
        /*10b0*/ 	.byte	0x04, 0x11
        /*10b2*/ 	.short	(.L_769 - .L_768)
	.align		4
.L_768:
        /*10b4*/ 	.word	index@(_ZN2at6native18elementwise_kernelILi128ELi4EZNS0_15gpu_kernel_implIZZZNS0_16sqrt_kernel_cudaERNS_18TensorIteratorBaseEENKUlvE0_clEvENKUlvE2_clEvEUlN3c108BFloat16EE_EEvS4_RKT_EUliE_EEviT1_)
        /*10b8*/ 	.word	0x00000000


	//----- nvinfo : EIATTR_REGCOUNT
	.align		4
.L_769:
        /*10bc*/ 	.byte	0x04, 0x2f
        /*10be*/ 	.short	(.L_771 - .L_770)
	.align		4
.L_770:
        /*10c0*/ 	.word	index@(_ZN2at6native29vectorized_elementwise_kernelILi8EZZZNS0_17clamp_kernel_cudaERNS_18TensorIteratorBaseERKN3c106ScalarES7_ENKUlvE_clEvENKUlvE_clEvEUlhE_St5arrayIPcLm2EEEEviT0_T1_)
        /*10c4*/ 	.word	0x0000001e


	//----- nvinfo : EIATTR_FRAME_SIZE
	.align		4
.L_771:
        /*10c8*/ 	.byte	0x04, 0x11
        /*10ca*/ 	.short	(.L_773 - .L_772)
	.align		4
.L_772:
        /*10cc*/ 	.word	index@(_ZN2at6native29vectorized_elementwise_kernelILi8EZZZNS0_17clamp_kernel_cudaERNS_18TensorIteratorBaseERKN3c106ScalarES7_ENKUlvE_clEvENKUlvE_clEvEUlhE_St5arrayIPcLm2EEEEviT0_T1_)
        /*10d0*/ 	.word	0x00000000


	//----- nvinfo : EIATTR_REGCOUNT
	.align		4
.L_773:
        /*10d4*/ 	.byte	0x04, 0x2f
        /*10d6*/ 	.short	(.L_775 - .L_774)
	.align		4
.L_774:
        /*10d8*/ 	.word	index@(_ZN2at6native29vectorized_elementwise_kernelILi4EZZZNS0_17clamp_kernel_cudaERNS_18TensorIteratorBaseERKN3c106ScalarES7_ENKUlvE_clEvENKUlvE_clEvEUlhE_St5arrayIPcLm2EEEEviT0_T1_)
        /*10dc*/ 	.word	0x0000001e


	//----- nvinfo : EIATTR_FRAME_SIZE
	.align		4
.L_775:
        /*10e0*/ 	.byte	0x04, 0x11
        /*10e2*/ 	.short	(.L_777 - .L_776)
	.align		4
.L_776:
        /*10e4*/ 	.word	index@(_ZN2at6native29vectorized_elementwise_kernelILi4EZZZNS0_17clamp_kernel_cudaERNS_18TensorIteratorBaseERKN3c106ScalarES7_ENKUlvE_clEvENKUlvE_clEvEUlhE_St5arrayIPcLm2EEEEviT0_T1_)
        /*10e8*/ 	.word	0x00000000


	//----- nvinfo : EIATTR_REGCOUNT
	.align		4
.L_777:
        /*10ec*/ 	.byte	0x04, 0x2f
        /*10ee*/ 	.short	(.L_779 - .L_778)
	.align		4
.L_778:
        /*10f0*/ 	.word	index@(_ZN2at6native29vectorized_elementwise_kernelILi2EZZZNS0_17clamp_kernel_cudaERNS_18TensorIteratorBaseERKN3c106ScalarES7_ENKUlvE_clEvENKUlvE_clEvEUlhE_St5arrayIPcLm2EEEEviT0_T1_)
        /*10f4*/ 	.word	0x0000001e


	//----- nvinfo : EIATTR_FRAME_SIZE
	.align		4
.L_779:
        /*10f8*/ 	.byte	0x04, 0x11
        /*10fa*/ 	.short	(.L_781 - .L_780)
	.align		4
.L_780:
        /*10fc*/ 	.word	index@(_ZN2at6native29vectorized_elementwise_kernelILi2EZZZNS0_17clamp_kernel_cudaERNS_18TensorIteratorBaseERKN3c106ScalarES7_ENKUlvE_clEvENKUlvE_clEvEUlhE_St5arrayIPcLm2EEEEviT0_T1_)
        /*1100*/ 	.word	0x00000000


	//----- nvinfo : EIATTR_REGCOUNT
	.align		4
.L_781:
        /*1104*/ 	.byte	0x04, 0x2f
        /*1106*/ 	.short	(.L_783 - .L_782)
	.align		4
.L_782:
        /*1108*/ 	.word	index@(_ZN2at6native27unrolled_elementwise_kernelIZZZNS0_17clamp_kernel_cudaERNS_18TensorIteratorBaseERKN3c106ScalarES7_ENKUlvE_clEvENKUlvE_clEvEUlhE_St5arrayIPcLm2EELi4E23TrivialOffsetCalculatorILi1EjESF_NS0_6memory15LoadWithoutCastENSG_16StoreWithoutCastEEEviT_T0_T2_T3_T4_T5_)
        /*110c*/ 	.word	0x00000016


	//----- nvinfo : EIATTR_FRAME_SIZE
	.align		4
.L_783:
        /*1110*/ 	.byte	0x04, 0x11
        /*1112*/ 	.short	(.L_785 - .L_784)
	.align		4
.L_784:
        /*1114*/ 	.word	index@(_ZN2at6native27unrolled_elementwise_kernelIZZZNS0_17clamp_kernel_cudaERNS_18TensorIteratorBaseERKN3c106ScalarES7_ENKUlvE_clEvENKUlvE_clEvEUlhE_St5arrayIPcLm2EELi4E23TrivialOffsetCalculatorILi1EjESF_NS0_6memory15LoadWithoutCastENSG_16StoreWithoutCastEEEviT_T0_T2_T3_T4_T5_)
        /*1118*/ 	.word	0x00000000


	//----- nvinfo : EIATTR_REGCOUNT
	.align		4
.L_785:
        /*111c*/ 	.byte	0x04, 0x2f
        /*111e*/ 	.short	(.L_787 - .L_786)
	.align		4
.L_786:
        /*1120*/ 	.word	index@(_ZN2at6native18elementwise_kernelILi128ELi4EZNS0_22gpu_kernel_impl_nocastIZZZNS0_17clamp_kernel_cudaERNS_18TensorIteratorBaseERKN3c106ScalarES8_ENKUlvE_clEvENKUlvE_clEvEUlhE_EEvS4_RKT_EUliE_EEviT1_)
        /*1124*/ 	.word	0x00000012


	//----- nvinfo : EIATTR_FRAME_SIZE
	.align		4
.L_787:
        /*1128*/ 	.byte	0x04, 0x11
        /*112a*/ 	.short	(.L_789 - .L_788)
	.align		4
.L_788:
        /*112c*/ 	.word	index@(_ZN2at6native18elementwise_kernelILi128ELi4EZNS0_22gpu_kernel_impl_nocastIZZZNS0_17clamp_kernel_cudaERNS_18TensorIteratorBaseERKN3c106ScalarES8_ENKUlvE_clEvENKUlvE_clEvEUlhE_EEvS4_RKT_EUliE_EEviT1_)
        /*1130*/ 	.word	0x00000000


	//----- nvinfo : EIATTR_REGCOUNT
	.align		4
.L_789:
        /*1134*/ 	.byte	0x04, 0x2f
        /*1136*/ 	.short	(.L_791 - .L_790)
	.align		4
.L_790:
        /*1138*/ 	.word	index@(_ZN2at6native27unrolled_elementwise_kernelIZZZNS0_17clamp_kernel_cudaERNS_18TensorIteratorBaseERKN3c106ScalarES7_ENKUlvE_clEvENKUlvE_clEvEUlhE_St5arrayIPcLm2EELi4E23TrivialOffsetCalculatorILi1EjESF_NS0_6memory12LoadWithCastILi1EEENSG_13StoreWithCastILi1EEEEEviT_T0_T2_T3_T4_T5_)
        /*113c*/ 	.word	0x0000001d


	//----- nvinfo : EIATTR_FRAME_SIZE
	.align		4
.L_791:
        /*1140*/ 	.byte	0x04, 0x11
        /*1142*/ 	.short	(.L_793 - .L_792)
	.align		4
.L_792:
        /*1144*/ 	.word	index@(_ZN2at6native27unrolled_elementwise_kernelIZZZNS0_17clamp_kernel_cudaERNS_18TensorIteratorBaseERKN3c106ScalarES7_ENKUlvE_clEvENKUlvE_clEvEUlhE_St5arrayIPcLm2EELi4E23TrivialOffsetCalculatorILi1EjESF_NS0_6memory12LoadWithCastILi1EEENSG_13StoreWithCastILi1EEEEEviT_T0_T2_T3_T4_T5_)
        /*1148*/ 	.word	0x00000000


	//----- nvinfo : EIATTR_REGCOUNT
	.align		4
.L_793:
        /*114c*/ 	.byte	0x04, 0x2f
        /*114e*/ 	.short	(.L_795 - .L_794)
	.align		4
.L_794:
        /*1150*/ 	.word	index@(_ZN2at6native18elementwise_kernelILi128ELi4EZNS0_15gpu_kernel_implIZZZNS0_17clamp_kernel_cudaERNS_18TensorIteratorBaseERKN3c106ScalarES8_ENKUlvE_clEvENKUlvE_clEvEUlhE_EEvS4_RKT_EUliE_EEviT1_)
        /*1154*/ 	.word	0x0000001a


	//----- nvinfo : EIATTR_FRAME_SIZE
	.align		4
.L_795:
        /*1158*/ 	.byte	0x04, 0x11
        /*115a*/ 	.short	(.L_797 - .L_796)
	.align		4
.L_796:
        /*115c*/ 	.word	index@(_ZN2at6native18elementwise_kernelILi128ELi4EZNS0_15gpu_kernel_implIZZZNS0_17clamp_kernel_cudaERNS_18TensorIteratorBaseERKN3c106ScalarES8_ENKUlvE_clEvENKUlvE_clEvEUlhE_EEvS4_RKT_EUliE_EEviT1_)
        /*1160*/ 	.word	0x00000000


	//----- nvinfo : EIATTR_REGCOUNT
	.align		4
.L_797:
        /*1164*/ 	.byte	0x04, 0x2f
        /*1166*/ 	.short	(.L_799 - .L_798)
	.align		4
.L_798:
        /*1168*/ 	.word	index@(_ZN2at6native29vectorized_elementwise_kernelILi8EZZZNS0_17clamp_kernel_cudaERNS_18TensorIteratorBaseERKN3c106ScalarES7_ENKUlvE_clEvENKUlvE0_clEvEUlaE_St5arrayIPcLm2EEEEviT0_T1_)
        /*116c*/ 	.word	0x0000001e


	//----- nvinfo : EIATTR_FRAME_SIZE
	.align		4
.L_799:
        /*1170*/ 	.byte	0x04, 0x11
        /*1172*/ 	.short	(.L_801 - .L_800)
	.align		4
.L_800:
        /*1174*/ 	.word	index@(_ZN2at6native29vectorized_elementwise_kernelILi8EZZZNS0_17clamp_kernel_cudaERNS_18TensorIteratorBaseERKN3c106ScalarES7_ENKUlvE_clEvENKUlvE0_clEvEUlaE_St5arrayIPcLm2EEEEviT0_T1_)
        /*1178*/ 	.word	0x00000000


	//----- nvinfo : EIATTR_REGCOUNT
	.align		4
.L_801:
        /*117c*/ 	.byte	0x04, 0x2f
        /*117e*/ 	.short	(.L_803 - .L_802)
	.align		4
.L_802:
        /*1180*/ 	.word	index@(_ZN2at6native29vectorized_elementwise_kernelILi4EZZZNS0_17clamp_kernel_cudaERNS_18TensorIteratorBaseERKN3c106ScalarES7_ENKUlvE_clEvENKUlvE0_clEvEUlaE_St5arrayIPcLm2EEEEviT0_T1_)
        /*1184*/ 	.word	0x0000001e


	//----- nvinfo : EIATTR_FRAME_SIZE
	.align		4
.L_803:
        /*1188*/ 	.byte	0x04, 0x11
        /*118a*/ 	.short	(.L_805 - .L_804)
	.align		4
.L_804:
        /*118c*/ 	.word	index@(_ZN2at6native29vectorized_elementwise_kernelILi4EZZZNS0_17clamp_kernel_cudaERNS_18TensorIteratorBaseERKN3c106ScalarES7_ENKUlvE_clEvENKUlvE0_clEvEUlaE_St5arrayIPcLm2EEEEviT0_T1_)
        /*1190*/ 	.word	0x00000000


	//----- nvinfo : EIATTR_REGCOUNT
	.align		4
.L_805:
        /*1194*/ 	.byte	0x04, 0x2f
        /*1196*/ 	.short	(.L_807 - .L_806)
	.align		4
.L_806:
        /*1198*/ 	.word	index@(_ZN2at6native29vectorized_elementwise_kernelILi2EZZZNS0_17clamp_kernel_cudaERNS_18TensorIteratorBaseERKN3c106ScalarES7_ENKUlvE_clEvENKUlvE0_clEvEUlaE_St5arrayIPcLm2EEEEviT0_T1_)
        /*119c*/ 	.word	0x0000001e


	//----- nvinfo : EIATTR_FRAME_SIZE
	.align		4
.L_807:
        /*11a0*/ 	.byte	0x04, 0x11
        /*11a2*/ 	.short	(.L_809 - .L_808)
	.align		4
.L_808:
        /*11a4*/ 	.word	index@(_ZN2at6native29vectorized_elementwise_kernelILi2EZZZNS0_17clamp_kernel_cudaERNS_18TensorIteratorBaseERKN3c106ScalarES7_ENKUlvE_clEvENKUlvE0_clEvEUlaE_St5arrayIPcLm2EEEEviT0_T1_)
        /*11a8*/ 	.word	0x00000000


	//----- nvinfo : EIATTR_REGCOUNT
	.align		4
.L_809:
        /*11ac*/ 	.byte	0x04, 0x2f
        /*11ae*/ 	.short	(.L_811 - .L_810)
	.align		4
.L_810:
        /*11b0*/ 	.word	index@(_ZN2at6native27unrolled_elementwise_kernelIZZZNS0_17clamp_kernel_cudaERNS_18TensorIteratorBaseERKN3c106ScalarES7_ENKUlvE_clEvENKUlvE0_clEvEUlaE_St5arrayIPcLm2EELi4E23TrivialOffsetCalculatorILi1EjESF_NS0_6memory15LoadWithoutCastENSG_16StoreWithoutCastEEEviT_T0_T2_T3_T4_T5_)
        /*11b4*/ 	.word	0x00000016


	//----- nvinfo : EIATTR_FRAME_SIZE
	.align		4
.L_811:
        /*11b8*/ 	.byte	0x04, 0x11
        /*11ba*/ 	.short	(.L_813 - .L_812)
	.align		4
.L_812:
        /*11bc*/ 	.word	index@(_ZN2at6native27unrolled_elementwise_kernelIZZZNS0_17clamp_kernel_cudaERNS_18TensorIteratorBaseERKN3c106ScalarES7_ENKUlvE_clEvENKUlvE0_clEvEUlaE_St5arrayIPcLm2EELi4E23TrivialOffsetCalculatorILi1EjESF_NS0_6memory15LoadWithoutCastENSG_16StoreWithoutCastEEEviT_T0_T2_T3_T4_T5_)
        /*11c0*/ 	.word	0x00000000


	//----- nvinfo : EIATTR_REGCOUNT
	.align		4
.L_813:
        /*11c4*/ 	.byte	0x04, 0x2f
        /*11c6*/ 	.short	(.L_815 - .L_814)
	.align		4
.L_814:
        /*11c8*/ 	.word	index@(_ZN2at6native18elementwise_kernelILi128ELi4EZNS0_22gpu_kernel_impl_nocastIZZZNS0_17clamp_kernel_cudaERNS_18TensorIteratorBaseERKN3c106ScalarES8_ENKUlvE_clEvENKUlvE0_clEvEUlaE_EEvS4_RKT_EUliE_EEviT1_)
        /*11cc*/ 	.word	0x00000012


	//----- nvinfo : EIATTR_FRAME_SIZE
	.align		4
.L_815:
        /*11d0*/ 	.byte	0x04, 0x11
        /*11d2*/ 	.short	(.L_817 - .L_816)
	.align		4
.L_816:
        /*11d4*/ 	.word	index@(_ZN2at6native18elementwise_kernelILi128ELi4EZNS0_22gpu_kernel_impl_nocastIZZZNS0_17clamp_kernel_cudaERNS_18TensorIteratorBaseERKN3c106ScalarES8_ENKUlvE_clEvENKUlvE0_clEvEUlaE_EEvS4_RKT_EUliE_EEviT1_)
        /*11d8*/ 	.word	0x00000000


	//----- nvinfo : EIATTR_REGCOUNT
	.align		4
.L_817:
        /*11dc*/ 	.byte	0x04, 0x2f
        /*11de*/ 	.short	(.L_819 - .L_818)
	.align		4
.L_818:
        /*11e0*/ 	.word	index@(_ZN2at6native27unrolled_elementwise_kernelIZZZNS0_17clamp_kernel_cudaERNS_18TensorIteratorBaseERKN3c106ScalarES7_ENKUlvE_clEvENKUlvE0_clEvEUlaE_St5arrayIPcLm2EELi4E23TrivialOffsetCalculatorILi1EjESF_NS0_6memory12LoadWithCastILi1EEENSG_13StoreWithCastILi1EEEEEviT_T0_T2_T3_T4_T5_)
        /*11e4*/ 	.word	0x0000001c


	//----- nvinfo : EIATTR_FRAME_SIZE
	.align		4
.L_819:
        /*11e8*/ 	.byte	0x04, 0x11
        /*11ea*/ 	.short	(.L_821 - .L_820)
	.align		4
.L_820:
        /*11ec*/ 	.word	index@(_ZN2at6native27unrolled_elementwise_kernelIZZZNS0_17clamp_kernel_cudaERNS_18TensorIteratorBaseERKN3c106ScalarES7_ENKUlvE_clEvENKUlvE0_clEvEUlaE_St5arrayIPcLm2EELi4E23TrivialOffsetCalculatorILi1EjESF_NS0_6memory12LoadWithCastILi1EEENSG_13StoreWithCastILi1EEEEEviT_T0_T2_T3_T4_T5_)
        /*11f0*/ 	.word	0x00000000


	//----- nvinfo : EIATTR_REGCOUNT
	.align		4
.L_821:
        /*11f4*/ 	.byte	0x04, 0x2f
        /*11f6*/ 	.short	(.L_823 - .L_822)
	.align		4
.L_822:
        /*11f8*/ 	.word	index@(_ZN2at6native18elementwise_kernelILi128ELi4EZNS0_15gpu_kernel_implIZZZNS0_17clamp_kernel_cudaERNS_18TensorIteratorBaseERKN3c106ScalarES8_ENKUlvE_clEvENKUlvE0_clEvEUlaE_EEvS4_RKT_EUliE_EEviT1_)
        /*11fc*/ 	.word	0x0000001a


	//----- nvinfo : EIATTR_FRAME_SIZE
	.align		4
.L_823:
        /*1200*/ 	.byte	0x04, 0x11
        /*1202*/ 	.short	(.L_825 - .L_824)
	.align		4
.L_824:
        /*1204*/ 	.word	index@(_ZN2at6native18elementwise_kernelILi128ELi4EZNS0_15gpu_kernel_implIZZZNS0_17clamp_kernel_cudaERNS_18TensorIteratorBaseERKN3c106ScalarES8_ENKUlvE_clEvENKUlvE0_clEvEUlaE_EEvS4_RKT_EUliE_EEviT1_)
        /*1208*/ 	.word	0x00000000


	//----- nvinfo : EIATTR_REGCOUNT
	.align		4
.L_825:
        /*120c*/ 	.byte	0x04, 0x2f
        /*120e*/ 	.short	(.L_827 - .L_826)
	.align		4
.L_826:
        /*1210*/ 	.word	index@(_ZN2at6native29vectorized_elementwise_kernelILi8EZZZNS0_17clamp_kernel_cudaERNS_18TensorIteratorBaseERKN3c106ScalarES7_ENKUlvE_clEvENKUlvE1_clEvEUliE_St5arrayIPcLm2EEEEviT0_T1_)
        /*1214*/ 	.word	0x00000020


	//----- nvinfo : EIATTR_FRAME_SIZE
	.align		4
.L_827:
        /*1218*/ 	.byte	0x04, 0x11
        /*121a*/ 	.short	(.L_829 - .L_828)
	.align		4
.L_828:
        /*121c*/ 	.word	index@(_ZN2at6native29vectorized_elementwise_kernelILi8EZZZNS0_17clamp_kernel_cudaERNS_18TensorIteratorBaseERKN3c106ScalarES7_ENKUlvE_clEvENKUlvE1_clEvEUliE_St5arrayIPcLm2EEEEviT0_T1_)
        /*1220*/ 	.word	0x00000000


	//----- nvinfo : EIATTR_REGCOUNT
	.align		4
.L_829:
        /*1224*/ 	.byte	0x04, 0x2f
        /*1226*/ 	.short	(.L_831 - .L_830)
	.align		4
.L_830:
        /*1228*/ 	.word	index@(_ZN2at6native29vectorized_elementwise_kernelILi4EZZZNS0_17clamp_kernel_cudaERNS_18TensorIteratorBaseERKN3c106ScalarES7_ENKUlvE_clEvENKUlvE1_clEvEUliE_St5arrayIPcLm2EEEEviT0_T1_)
        /*122c*/ 	.word	0x00000020


	//----- nvinfo : EIATTR_FRAME_SIZE
	.align		4
.L_831:
        /*1230*/ 	.byte	0x04, 0x11
        /*1232*/ 	.short	(.L_833 - .L_832)
	.align		4
.L_832:
        /*1234*/ 	.word	index@(_ZN2at6native29vectorized_elementwise_kernelILi4EZZZNS0_17clamp_kernel_cudaERNS_18TensorIteratorBaseERKN3c106ScalarES7_ENKUlvE_clEvENKUlvE1_clEvEUliE_St5arrayIPcLm2EEEEviT0_T1_)
        /*1238*/ 	.word	0x00000000


	//----- nvinfo : EIATTR_REGCOUNT
	.align		4
.L_833:
        /*123c*/ 	.byte	0x04, 0x2f
        /*123e*/ 	.short	(.L_835 - .L_834)
	.align		4
.L_834:
        /*1240*/ 	.word	index@(_ZN2at6native29vectorized_elementwise_kernelILi2EZZZNS0_17clamp_kernel_cudaERNS_18TensorIteratorBaseERKN3c106ScalarES7_ENKUlvE_clEvENKUlvE1_clEvEUliE_St5arrayIPcLm2EEEEviT0_T1_)
        /*1244*/ 	.word	0x00000020


	//----- nvinfo : EIATTR_FRAME_SIZE
	.align		4
.L_835:
        /*1248*/ 	.byte	0x04, 0x11
        /*124a*/ 	.short	(.L_837 - .L_836)
	.align		4
.L_836:
        /*124c*/ 	.word	index@(_ZN2at6native29vectorized_elementwise_kernelILi2EZZZNS0_17clamp_kernel_cudaERNS_18TensorIteratorBaseERKN3c106ScalarES7_ENKUlvE_clEvENKUlvE1_clEvEUliE_St5arrayIPcLm2EEEEviT0_T1_)
        /*1250*/ 	.word	0x00000000


	//----- nvinfo : EIATTR_REGCOUNT
	.align		4
.L_837:
        /*1254*/ 	.byte	0x04, 0x2f
        /*1256*/ 	.short	(.L_839 - .L_838)
	.align		4
.L_838:
        /*1258*/ 	.word	index@(_ZN2at6native27unrolled_elementwise_kernelIZZZNS0_17clamp_kernel_cudaERNS_18TensorIteratorBaseERKN3c106ScalarES7_ENKUlvE_clEvENKUlvE1_clEvEUliE_St5arrayIPcLm2EELi4E23TrivialOffsetCalculatorILi1EjESF_NS0_6memory15LoadWithoutCastENSG_16StoreWithoutCastEEEviT_T0_T2_T3_T4_T5_)
        /*125c*/ 	.word	0x00000016


	//----- nvinfo : EIATTR_FRAME_SIZE
	.align		4
.L_839:
        /*1260*/ 	.byte	0x04, 0x11
        /*1262*/ 	.short	(.L_841 - .L_840)
	.align		4
.L_840:
        /*1264*/ 	.word	index@(_ZN2at6native27unrolled_elementwise_kernelIZZZNS0_17clamp_kernel_cudaERNS_18TensorIteratorBaseERKN3c106ScalarES7_ENKUlvE_clEvENKUlvE1_clEvEUliE_St5arrayIPcLm2EELi4E23TrivialOffsetCalculatorILi1EjESF_NS0_6memory15LoadWithoutCastENSG_16StoreWithoutCastEEEviT_T0_T2_T3_T4_T5_)
        /*1268*/ 	.word	0x00000000


	//----- nvinfo : EIATTR_REGCOUNT
	.align		4
.L_841:
        /*126c*/ 	.byte	0x04, 0x2f
        /*126e*/ 	.short	(.L_843 - .L_842)
	.align		4
.L_842:
        /*1270*/ 	.word	index@(_ZN2at6native18elementwise_kernelILi128ELi2EZNS0_22gpu_kernel_impl_nocastIZZZNS0_17clamp_kernel_cudaERNS_18TensorIteratorBaseERKN3c106ScalarES8_ENKUlvE_clEvENKUlvE1_clEvEUliE_EEvS4_RKT_EUliE_EEviT1_)
        /*1274*/ 	.word	0x00000012


	//----- nvinfo : EIATTR_FRAME_SIZE
	.align		4
.L_843:
        /*1278*/ 	.byte	0x04, 0x11
        /*127a*/ 	.short	(.L_845 - .L_844)
	.align		4
.L_844:
        /*127c*/ 	.word	index@(_ZN2at6native18elementwise_kernelILi128ELi2EZNS0_22gpu_kernel_impl_nocastIZZZNS0_17clamp_kernel_cudaERNS_18TensorIteratorBaseERKN3c106ScalarES8_ENKUlvE_clEvENKUlvE1_clEvEUliE_EEvS4_RKT_EUliE_EEviT1_)
        /*1280*/ 	.word	0x00000000


	//----- nvinfo : EIATTR_REGCOUNT
	.align		4
.L_845:
        /*1284*/ 	.byte	0x04, 0x2f
        /*1286*/ 	.short	(.L_847 - .L_846)
	.align		4
.L_846:
        /*1288*/ 	.word	index@(_ZN2at6native27unrolled_elementwise_kernelIZZZNS0_17clamp_kernel_cudaERNS_18TensorIteratorBaseERKN3c106ScalarES7_ENKUlvE_clEvENKUlvE1_clEvEUliE_St5arrayIPcLm2EELi4E23TrivialOffsetCalculatorILi1EjESF_NS0_6memory12LoadWithCastILi1EEENSG_13StoreWithCastILi1EEEEEviT_T0_T2_T3_T4_T5_)
        /*128c*/ 	.word	0x0000001d


	//----- nvinfo : EIATTR_FRAME_SIZE
	.align		4
.L_847:
        /*1290*/ 	.byte	0x04, 0x11
        /*1292*/ 	.short	(.L_849 - .L_848)
	.align		4
.L_848:
        /*1294*/ 	.word	index@(_ZN2at6native27unrolled_elementwise_kernelIZZZNS0_17clamp_kernel_cudaERNS_18TensorIteratorBaseERKN3c106ScalarES7_ENKUlvE_clEvENKUlvE1_clEvEUliE_St5arrayIPcLm2EELi4E23TrivialOffsetCalculatorILi1EjESF_NS0_6memory12LoadWithCastILi1EEENSG_13StoreWithCastILi1EEEEEviT_T0_T2_T3_T4_T5_)
        /*1298*/ 	.word	0x00000000


	//----- nvinfo : EIATTR_REGCOUNT
	.align		4
.L_849:
        /*129c*/ 	.byte	0x04, 0x2f
        /*129e*/ 	.short	(.L_851 - .L_850)
	.align		4
.L_850:
        /*12a0*/ 	.word	index@(_ZN2at6native18elementwise_kernelILi128ELi4EZNS0_15gpu_kernel_implIZZZNS0_17clamp_kernel_cudaERNS_18TensorIteratorBaseERKN3c106ScalarES8_ENKUlvE_clEvENKUlvE1_clEvEUliE_EEvS4_RKT_EUliE_EEviT1_)
        /*12a4*/ 	.word	0x0000001a


	//----- nvinfo : EIATTR_FRAME_SIZE
	.align		4
.L_851:
        /*12a8*/ 	.byte	0x04, 0x11
        /*12aa*/ 	.short	(.L_853 - .L_852)
	.align		4
.L_852:
        /*12ac*/ 	.word	index@(_ZN2at6native18elementwise_kernelILi128ELi4EZNS0_15gpu_kernel_implIZZZNS0_17clamp_kernel_cudaERNS_18TensorIteratorBaseERKN3c106ScalarES8_ENKUlvE_clEvENKUlvE1_clEvEUliE_EEvS4_RKT_EUliE_EEviT1_)
        /*12b0*/ 	.word	0x00000000


	//----- nvinfo : EIATTR_REGCOUNT
	.align		4
.L_853:
        /*12b4*/ 	.byte	0x04, 0x2f
        /*12b6*/ 	.short	(.L_855 - .L_854)
	.align		4
.L_854:
        /*12b8*/ 	.word	index@(_ZN2at6native29vectorized_elementwise_kernelILi8EZZZNS0_17clamp_kernel_cudaERNS_18TensorIteratorBaseERKN3c106ScalarES7_ENKUlvE_clEvENKUlvE2_clEvEUllE_St5arrayIPcLm2EEEEviT0_T1_)
        /*12bc*/ 	.word	0x00000020


	//----- nvinfo : EIATTR_FRAME_SIZE
	.align		4
.L_855:
        /*12c0*/ 	.byte	0x04, 0x11
        /*12c2*/ 	.short	(.L_857 - .L_856)
	.align		4
.L_856:
        /*12c4*/ 	.word	index@(_ZN2at6native29vectorized_elementwise_kernelILi8EZZZNS0_17clamp_kernel_cudaERNS_18TensorIteratorBaseERKN3c106ScalarES7_ENKUlvE_clEvENKUlvE2_clEvEUllE_St5arrayIPcLm2EEEEviT0_T1_)
        /*12c8*/ 	.word	0x00000000


	//----- nvinfo : EIATTR_REGCOUNT
	.align		4
.L_857:
        /*12cc*/ 	.byte	0x04, 0x2f
        /*12ce*/ 	.short	(.L_859 - .L_858)
	.align		4
.L_858:
        /*12d0*/ 	.word	index@(_ZN2at6native29vectorized_elementwise_kernelILi4EZZZNS0_17clamp_kernel_cudaERNS_18TensorIteratorBaseERKN3c106ScalarES7_ENKUlvE_clEvENKUlvE2_clEvEUllE_St5arrayIPcLm2EEEEviT0_T1_)
        /*12d4*/ 	.word	0x00000020


	//----- nvinfo : EIATTR_FRAME_SIZE
	.align		4
.L_859:
        /*12d8*/ 	.byte	0x04, 0x11
        /*12da*/ 	.short	(.L_861 - .L_860)
	.align		4
.L_860:
        /*12dc*/ 	.word	index@(_ZN2at6native29vectorized_elementwise_kernelILi4EZZZNS0_17clamp_kernel_cudaERNS_18TensorIteratorBaseERKN3c106ScalarES7_ENKUlvE_clEvENKUlvE2_clEvEUllE_St5arrayIPcLm2EEEEviT0_T1_)
        /*12e0*/ 	.word	0x00000000


	//----- nvinfo : EIATTR_REGCOUNT
	.align		4
.L_861:
        /*12e4*/ 	.byte	0x04, 0x2f
        /*12e6*/ 	.short	(.L_863 - .L_862)
	.align		4
.L_862:
        /*12e8*/ 	.word	index@(_ZN2at6native29vectorized_elementwise_kernelILi2EZZZNS0_17clamp_kernel_cudaERNS_18TensorIteratorBaseERKN3c106ScalarES7_ENKUlvE_clEvENKUlvE2_clEvEUllE_St5arrayIPcLm2EEEEviT0_T1_)
        /*12ec*/ 	.word	0x00000020


	//----- nvinfo : EIATTR_FRAME_SIZE
	.align		4
.L_863:
        /*12f0*/ 	.byte	0x04, 0x11
        /*12f2*/ 	.short	(.L_865 - .L_864)
	.align		4
.L_864:
        /*12f4*/ 	.word	index@(_ZN2at6native29vectorized_elementwise_kernelILi2EZZZNS0_17clamp_kernel_cudaERNS_18TensorIteratorBaseERKN3c106ScalarES7_ENKUlvE_clEvENKUlvE2_clEvEUllE_St5arrayIPcLm2EEEEviT0_T1_)
        /*12f8*/ 	.word	0x00000000


	//----- nvinfo : EIATTR_REGCOUNT
	.align		4
.L_865:
        /*12fc*/ 	.byte	0x04, 0x2f
        /*12fe*/ 	.short	(.L_867 - .L_866)
	.align		4
.L_866:
        /*1300*/ 	.word	index@(_ZN2at6native27unrolled_elementwise_kernelIZZZNS0_17clamp_kernel_cudaERNS_18TensorIteratorBaseERKN3c106ScalarES7_ENKUlvE_clEvENKUlvE2_clEvEUllE_St5arrayIPcLm2EELi4E23TrivialOffsetCalculatorILi1EjESF_NS0_6memory15LoadWithoutCastENSG_16StoreWithoutCastEEEviT_T0_T2_T3_T4_T5_)
        /*1304*/ 	.word	0x0000001a


	//----- nvinfo : EIATTR_FRAME_SIZE
	.align		4
.L_867:
        /*1308*/ 	.byte	0x04, 0x11
        /*130a*/ 	.short	(.L_869 - .L_868)
	.align		4
.L_868:
        /*130c*/ 	.word	index@(_ZN2at6native27unrolled_elementwise_kernelIZZZNS0_17clamp_kernel_cudaERNS_18TensorIteratorBaseERKN3c106ScalarES7_ENKUlvE_clEvENKUlvE2_clEvEUllE_St5arrayIPcLm2EELi4E23TrivialOffsetCalculatorILi1EjESF_NS0_6memory15LoadWithoutCastENSG_16StoreWithoutCastEEEviT_T0_T2_T3_T4_T5_)
        /*1310*/ 	.word	0x00000000


	//----- nvinfo : EIATTR_REGCOUNT
	.align		4
.L_869:
        /*1314*/ 	.byte	0x04, 0x2f
        /*1316*/ 	.short	(.L_871 - .L_870)
	.align		4
.L_870:
        /*1318*/ 	.word	index@(_ZN2at6native18elementwise_kernelILi128ELi2EZNS0_22gpu_kernel_impl_nocastIZZZNS0_17clamp_kernel_cudaERNS_18TensorIteratorBaseERKN3c106ScalarES8_ENKUlvE_clEvENKUlvE2_clEvEUllE_EEvS4_RKT_EUliE_EEviT1_)
        /*131c*/ 	.word	0x00000012


	//----- nvinfo : EIATTR_FRAME_SIZE
	.align		4
.L_871:
        /*1320*/ 	.byte	0x04, 0x11
        /*1322*/ 	.short	(.L_873 - .L_872)
	.align		4
.L_872:
        /*1324*/ 	.word	index@(_ZN2at6native18elementwise_kernelILi128ELi2EZNS0_22gpu_kernel_impl_nocastIZZZNS0_17clamp_kernel_cudaERNS_18TensorIteratorBaseERKN3c106ScalarES8_ENKUlvE_clEvENKUlvE2_clEvEUllE_EEvS4_RKT_EUliE_EEviT1_)
        /*1328*/ 	.word	0x00000000


	//----- nvinfo : EIATTR_REGCOUNT
	.align		4
.L_873:
        /*132c*/ 	.byte	0x04, 0x2f
        /*132e*/ 	.short	(.L_875 - .L_874)
	.align		4
.L_874:
        /*1330*/ 	.word	index@(_ZN2at6native27unrolled_elementwise_kernelIZZZNS0_17clamp_kernel_cudaERNS_18TensorIteratorBaseERKN3c106ScalarES7_ENKUlvE_clEvENKUlvE2_clEvEUllE_St5arrayIPcLm2EELi4E23TrivialOffsetCalculatorILi1EjESF_NS0_6memory12LoadWithCastILi1EEENSG_13StoreWithCastILi1EEEEEviT_T0_T2_T3_T4_T5_)
        /*1334*/ 	.word	0x00000020


	//----- nvinfo : EIATTR_FRAME_SIZE
	.align		4
.L_875:
        /*1338*/ 	.byte	0x04, 0x11
        /*133a*/ 	.short	(.L_877 - .L_876)
	.align		4
.L_876:
        /*133c*/ 	.word	index@(_ZN2at6native27unrolled_elementwise_kernelIZZZNS0_17clamp_kernel_cudaERNS_18TensorIteratorBaseERKN3c106ScalarES7_ENKUlvE_clEvENKUlvE2_clEvEUllE_St5arrayIPcLm2EELi4E23TrivialOffsetCalculatorILi1EjESF_NS0_6memory12LoadWithCastILi1EEENSG_13StoreWithCastILi1EEEEEviT_T0_T2_T3_T4_T5_)
        /*1340*/ 	.word	0x00000000


	//----- nvinfo : EIATTR_REGCOUNT
	.align		4
.L_877:
        /*1344*/ 	.byte	0x04, 0x2f
        /*1346*/ 	.short	(.L_879 - .L_878)
	.align		4
.L_878:
        /*1348*/ 	.word	index@(_ZN2at6native18elementwise_kernelILi128ELi4EZNS0_15gpu_kernel_implIZZZNS0_17clamp_kernel_cudaERNS_18TensorIteratorBaseERKN3c106ScalarES8_ENKUlvE_clEvENKUlvE2_clEvEUllE_EEvS4_RKT_EUliE_EEviT1_)
        /*134c*/ 	.word	0x0000001a


	//----- nvinfo : EIATTR_FRAME_SIZE
	.align		4
.L_879:
        /*1350*/ 	.byte	0x04, 0x11
        /*1352*/ 	.short	(.L_881 - .L_880)
	.align		4
.L_880:
        /*1354*/ 	.word	index@(_ZN2at6native18elementwise_kernelILi128ELi4EZNS0_15gpu_kernel_implIZZZNS0_17clamp_kernel_cudaERNS_18TensorIteratorBaseERKN3c106ScalarES8_ENKUlvE_clEvENKUlvE2_clEvEUllE_EEvS4_RKT_EUliE_EEviT1_)
        /*1358*/ 	.word	0x00000000


	//----- nvinfo : EIATTR_REGCOUNT
	.align		4
.L_881:
        /*135c*/ 	.byte	0x04, 0x2f
        /*135e*/ 	.short	(.L_883 - .L_882)
	.align		4
.L_882:
        /*1360*/ 	.word	index@(_ZN2at6native29vectorized_elementwise_kernelILi8EZZZNS0_17clamp_kernel_cudaERNS_18TensorIteratorBaseERKN3c106ScalarES7_ENKUlvE_clEvENKUlvE3_clEvEUlsE_St5arrayIPcLm2EEEEviT0_T1_)
        /*1364*/ 	.word	0x00000020


	//----- nvinfo : EIATTR_FRAME_SIZE
	.align		4
.L_883:
        /*1368*/ 	.byte	0x04, 0x11
        /*136a*/ 	.short	(.L_885 - .L_884)
	.align		4
.L_884:
        /*136c*/ 	.word	index@(_ZN2at6native29vectorized_elementwise_kernelILi8EZZZNS0_17clamp_kernel_cudaERNS_18TensorIteratorBaseERKN3c106ScalarES7_ENKUlvE_clEvENKUlvE3_clEvEUlsE_St5arrayIPcLm2EEEEviT0_T1_)
        /*1370*/ 	.word	0x00000000


	//----- nvinfo : EIATTR_REGCOUNT
	.align		4
.L_885:
        /*1374*/ 	.byte	0x04, 0x2f
        /*1376*/ 	.short	(.L_887 - .L_886)
	.align		4
.L_886:
        /*1378*/ 	.word	index@(_ZN2at6native29vectorized_elementwise_kernelILi4EZZZNS0_17clamp_kernel_cudaERNS_18TensorIteratorBaseERKN3c106ScalarES7_ENKUlvE_clEvENKUlvE3_clEvEUlsE_St5arrayIPcLm2EEEEviT0_T1_)
        /*137c*/ 	.word	0x00000020


	//----- nvinfo : EIATTR_FRAME_SIZE
	.align		4
.L_887:
        /*1380*/ 	.byte	0x04, 0x11
        /*1382*/ 	.short	(.L_889 - .L_888)
	.align		4
.L_888:
        /*1384*/ 	.word	index@(_ZN2at6native29vectorized_elementwise_kernelILi4EZZZNS0_17clamp_kernel_cudaERNS_18TensorIteratorBaseERKN3c106ScalarES7_ENKUlvE_clEvENKUlvE3_clEvEUlsE_St5arrayIPcLm2EEEEviT0_T1_)
        /*1388*/ 	.word	0x00000000


	//----- nvinfo : EIATTR_REGCOUNT
	.align		4
.L_889:
        /*138c*/ 	.byte	0x04, 0x2f
        /*138e*/ 	.short	(.L_891 - .L_890)
	.align		4
.L_890:
        /*1390*/ 	.word	index@(_ZN2at6native29vectorized_elementwise_kernelILi2EZZZNS0_17clamp_kernel_cudaERNS_18TensorIteratorBaseERKN3c106ScalarES7_ENKUlvE_clEvENKUlvE3_clEvEUlsE_St5arrayIPcLm2EEEEviT0_T1_)
        /*1394*/ 	.word	0x00000020


	//----- nvinfo : EIATTR_FRAME_SIZE
	.align		4
.L_891:
        /*1398*/ 	.byte	0x04, 0x11
        /*139a*/ 	.short	(.L_893 - .L_892)
	.align		4
.L_892:
        /*139c*/ 	.word	index@(_ZN2at6native29vectorized_elementwise_kernelILi2EZZZNS0_17clamp_kernel_cudaERNS_18TensorIteratorBaseERKN3c106ScalarES7_ENKUlvE_clEvENKUlvE3_clEvEUlsE_St5arrayIPcLm2EEEEviT0_T1_)
        /*13a0*/ 	.word	0x00000000


	//----- nvinfo : EIATTR_REGCOUNT
	.align		4
.L_893:
        /*13a4*/ 	.byte	0x04, 0x2f
        /*13a6*/ 	.short	(.L_895 - .L_894)
	.align		4
.L_894:
        /*13a8*/ 	.word	index@(_ZN2at6native27unrolled_elementwise_kernelIZZZNS0_17clamp_kernel_cudaERNS_18TensorIteratorBaseERKN3c106ScalarES7_ENKUlvE_clEvENKUlvE3_clEvEUlsE_St5arrayIPcLm2EELi4E23TrivialOffsetCalculatorILi1EjESF_NS0_6memory15LoadWithoutCastENSG_16StoreWithoutCastEEEviT_T0_T2_T3_T4_T5_)
        /*13ac*/ 	.word	0x00000018


	//----- nvinfo : EIATTR_FRAME_SIZE
	.align		4
.L_895:
        /*13b0*/ 	.byte	0x04, 0x11
        /*13b2*/ 	.short	(.L_897 - .L_896)
	.align		4
.L_896:
        /*13b4*/ 	.word	index@(_ZN2at6native27unrolled_elementwise_kernelIZZZNS0_17clamp_kernel_cudaERNS_18TensorIteratorBaseERKN3c106ScalarES7_ENKUlvE_clEvENKUlvE3_clEvEUlsE_St5arrayIPcLm2EELi4E23TrivialOffsetCalculatorILi1EjESF_NS0_6memory15LoadWithoutCastENSG_16StoreWithoutCastEEEviT_T0_T2_T3_T4_T5_)
        /*13b8*/ 	.word	0x00000000


	//----- nvinfo : EIATTR_REGCOUNT
	.align		4
.L_897:
        /*13bc*/ 	.byte	0x04, 0x2f
        /*13be*/ 	.short	(.L_899 - .L_898)
	.align		4
.L_898:
        /*13c0*/ 	.word	index@(_ZN2at6native18elementwise_kernelILi128ELi4EZNS0_22gpu_kernel_impl_nocastIZZZNS0_17clamp_kernel_cudaERNS_18TensorIteratorBaseERKN3c106ScalarES8_ENKUlvE_clEvENKUlvE3_clEvEUlsE_EEvS4_RKT_EUliE_EEviT1_)
        /*13c4*/ 	.word	0x00000012


	//----- nvinfo : EIATTR_FRAME_SIZE
	.align		4
.L_899:
        /*13c8*/ 	.byte	0x04, 0x11
        /*13ca*/ 	.short	(.L_901 - .L_900)
	.align		4
.L_900:
        /*13cc*/ 	.word	index@(_ZN2at6native18elementwise_kernelILi128ELi4EZNS0_22gpu_kernel_impl_nocastIZZZNS0_17clamp_kernel_cudaERNS_18TensorIteratorBaseERKN3c106ScalarES8_ENKUlvE_clEvENKUlvE3_clEvEUlsE_EEvS4_RKT_EUliE_EEviT1_)
        /*13d0*/ 	.word	0x00000000


	//----- nvinfo : EIATTR_REGCOUNT
	.align		4
.L_901:
        /*13d4*/ 	.byte	0x04, 0x2f
        /*13d6*/ 	.short	(.L_903 - .L_902)
	.align		4
.L_902:
        /*13d8*/ 	.word	index@(_ZN2at6native27unrolled_elementwise_kernelIZZZNS0_17clamp_kernel_cudaERNS_18TensorIteratorBaseERKN3c106ScalarES7_ENKUlvE_clEvENKUlvE3_clEvEUlsE_St5arrayIPcLm2EELi4E23TrivialOffsetCalculatorILi1EjESF_NS0_6memory12LoadWithCastILi1EEENSG_13StoreWithCastILi1EEEEEviT_T0_T2_T3_T4_T5_)
        /*13dc*/ 	.word	0x0000001c


	//----- nvinfo : EIATTR_FRAME_SIZE
	.align		4
.L_903:
        /*13e0*/ 	.byte	0x04, 0x11
        /*13e2*/ 	.short	(.L_905 - .L_904)
	.align		4
.L_904:
        /*13e4*/ 	.word	index@(_ZN2at6native27unrolled_elementwise_kernelIZZZNS0_17clamp_kernel_cudaERNS_18TensorIteratorBaseERKN3c106ScalarES7_ENKUlvE_clEvENKUlvE3_clEvEUlsE_St5arrayIPcLm2EELi4E23TrivialOffsetCalculatorILi1EjESF_NS0_6memory12LoadWithCastILi1EEENSG_13StoreWithCastILi1EEEEEviT_T0_T2_T3_T4_T5_)
        /*13e8*/ 	.word	0x00000000


	//----- nvinfo : EIATTR_REGCOUNT
	.align		4
.L_905:
        /*13ec*/ 	.byte	0x04, 0x2f
        /*13ee*/ 	.short	(.L_907 - .L_906)
	.align		4
.L_906:
        /*13f0*/ 	.word	index@(_ZN2at6native18elementwise_kernelILi128ELi4EZNS0_15gpu_kernel_implIZZZNS0_17clamp_kernel_cudaERNS_18TensorIteratorBaseERKN3c106ScalarES8_ENKUlvE_clEvENKUlvE3_clEvEUlsE_EEvS4_RKT_EUliE_EEviT1_)
        /*13f4*/ 	.word	0x0000001a


	//----- nvinfo : EIATTR_FRAME_SIZE
	.align		4
.L_907:
        /*13f8*/ 	.byte	0x04, 0x11
        /*13fa*/ 	.short	(.L_909 - .L_908)
	.align		4
.L_908:
        /*13fc*/ 	.word	index@(_ZN2at6native18elementwise_kernelILi128ELi4EZNS0_15gpu_kernel_implIZZZNS0_17clamp_kernel_cudaERNS_18TensorIteratorBaseERKN3c106ScalarES8_ENKUlvE_clEvENKUlvE3_clEvEUlsE_EEvS4_RKT_EUliE_EEviT1_)
        /*1400*/ 	.word	0x00000000


	//----- nvinfo : EIATTR_REGCOUNT
	.align		4
.L_909:
        /*1404*/ 	.byte	0x04, 0x2f
        /*1406*/ 	.short	(.L_911 - .L_910)
	.align		4
.L_910:
        /*1408*/ 	.word	index@(_ZN2at6native29vectorized_elementwise_kernelILi8EZZZNS0_17clamp_kernel_cudaERNS_18TensorIteratorBaseERKN3c106ScalarES7_ENKUlvE_clEvENKUlvE4_clEvEUldE_St5arrayIPcLm2EEEEviT0_T1_)
        /*140c*/ 	.word	0x00000020


	//----- nvinfo : EIATTR_FRAME_SIZE
	.align		4
.L_911:
        /*1410*/ 	.byte	0x04, 0x11
        /*1412*/ 	.short	(.L_913 - .L_912)
	.align		4
.L_912:
        /*1414*/ 	.word	index@(_ZN2at6native29vectorized_elementwise_kernelILi8EZZZNS0_17clamp_kernel_cudaERNS_18TensorIteratorBaseERKN3c106ScalarES7_ENKUlvE_clEvENKUlvE4_clEvEUldE_St5arrayIPcLm2EEEEviT0_T1_)
        /*1418*/ 	.word	0x00000000


	//----- nvinfo : EIATTR_REGCOUNT
	.align		4
.L_913:
        /*141c*/ 	.byte	0x04, 0x2f
        /*141e*/ 	.short	(.L_915 - .L_914)
	.align		4
.L_914:
        /*1420*/ 	.word	index@(_ZN2at6native29vectorized_elementwise_kernelILi4EZZZNS0_17clamp_kernel_cudaERNS_18TensorIteratorBaseERKN3c106ScalarES7_ENKUlvE_clEvENKUlvE4_clEvEUldE_St5arrayIPcLm2EEEEviT0_T1_)
        /*1424*/ 	.word	0x00000020


	//----- nvinfo : EIATTR_FRAME_SIZE
	.align		4
.L_915:
        /*1428*/ 	.byte	0x04, 0x11
        /*142a*/ 	.short	(.L_917 - .L_916)
	.align		4
.L_916:
        /*142c*/ 	.word	index@(_ZN2at6native29vectorized_elementwise_kernelILi4EZZZNS0_17clamp_kernel_cudaERNS_18TensorIteratorBaseERKN3c106ScalarES7_ENKUlvE_clEvENKUlvE4_clEvEUldE_St5arrayIPcLm2EEEEviT0_T1_)
        /*1430*/ 	.word	0x00000000


	//----- nvinfo : EIATTR_REGCOUNT
	.align		4
.L_917:
        /*1434*/ 	.byte	0x04, 0x2f
        /*1436*/ 	.short	(.L_919 - .L_918)
	.align		4
.L_918:
        /*1438*/ 	.word	index@(_ZN2at6native29vectorized_elementwise_kernelILi2EZZZNS0_17clamp_kernel_cudaERNS_18TensorIteratorBaseERKN3c106ScalarES7_ENKUlvE_clEvENKUlvE4_clEvEUldE_St5arrayIPcLm2EEEEviT0_T1_)
        /*143c*/ 	.word	0x00000020


	//----- nvinfo : EIATTR_FRAME_SIZE
	.align		4
.L_919:
        /*1440*/ 	.byte	0x04, 0x11
        /*1442*/ 	.short	(.L_921 - .L_920)
	.align		4
.L_920:
        /*1444*/ 	.word	index@(_ZN2at6native29vectorized_elementwise_kernelILi2EZZZNS0_17clamp_kernel_cudaERNS_18TensorIteratorBaseERKN3c106ScalarES7_ENKUlvE_clEvENKUlvE4_clEvEUldE_St5arrayIPcLm2EEEEviT0_T1_)
        /*1448*/ 	.word	0x00000000


	//----- nvinfo : EIATTR_REGCOUNT
	.align		4
.L_921:
        /*144c*/ 	.byte	0x04, 0x2f
        /*144e*/ 	.short	(.L_923 - .L_922)
	.align		4
.L_922:
        /*1450*/ 	.word	index@(_ZN2at6native27unrolled_elementwise_kernelIZZZNS0_17clamp_kernel_cudaERNS_18TensorIteratorBaseERKN3c106ScalarES7_ENKUlvE_clEvENKUlvE4_clEvEUldE_St5arrayIPcLm2EELi4E23TrivialOffsetCalculatorILi1EjESF_NS0_6memory15LoadWithoutCastENSG_16StoreWithoutCastEEEviT_T0_T2_T3_T4_T5_)
        /*1454*/ 	.word	0x0000001c


	//----- nvinfo : EIATTR_FRAME_SIZE
	.align		4
.L_923:
        /*1458*/ 	.byte	0x04, 0x11
        /*145a*/ 	.short	(.L_925 - .L_924)
	.align		4
.L_924:
        /*145c*/ 	.word	index@(_ZN2at6native27unrolled_elementwise_kernelIZZZNS0_17clamp_kernel_cudaERNS_18TensorIteratorBaseERKN3c106ScalarES7_ENKUlvE_clEvENKUlvE4_clEvEUldE_St5arrayIPcLm2EELi4E23TrivialOffsetCalculatorILi1EjESF_NS0_6memory15LoadWithoutCastENSG_16StoreWithoutCastEEEviT_T0_T2_T3_T4_T5_)
        /*1460*/ 	.word	0x00000000


	//----- nvinfo : EIATTR_REGCOUNT
	.align		4
.L_925:
        /*1464*/ 	.byte	0x04, 0x2f
        /*1466*/ 	.short	(.L_927 - .L_926)
	.align		4
.L_926:
        /*1468*/ 	.word	index@(_ZN2at6native18elementwise_kernelILi128ELi2EZNS0_22gpu_kernel_impl_nocastIZZZNS0_17clamp_kernel_cudaERNS_18TensorIteratorBaseERKN3c106ScalarES8_ENKUlvE_clEvENKUlvE4_clEvEUldE_EEvS4_RKT_EUliE_EEviT1_)
        /*146c*/ 	.word	0x00000012


	//----- nvinfo : EIATTR_FRAME_SIZE
	.align		4
.L_927:
        /*1470*/ 	.byte	0x04, 0x11
        /*1472*/ 	.short	(.L_929 - .L_928)
	.align		4
.L_928:
        /*1474*/ 	.word	index@(_ZN2at6native18elementwise_kernelILi128ELi2EZNS0_22gpu_kernel_impl_nocastIZZZNS0_17clamp_kernel_cudaERNS_18TensorIteratorBaseERKN3c106ScalarES8_ENKUlvE_clEvENKUlvE4_clEvEUldE_EEvS4_RKT_EUliE_EEviT1_)
        /*1478*/ 	.word	0x00000000


	//----- nvinfo : EIATTR_REGCOUNT
	.align		4
.L_929:
        /*147c*/ 	.byte	0x04, 0x2f
        /*147e*/ 	.short	(.L_931 - .L_930)
	.align		4
.L_930:
        /*1480*/ 	.word	index@(_ZN2at6native27unrolled_elementwise_kernelIZZZNS0_17clamp_kernel_cudaERNS_18TensorIteratorBaseERKN3c106ScalarES7_ENKUlvE_clEvENKUlvE4_clEvEUldE_St5arrayIPcLm2EELi4E23TrivialOffsetCalculatorILi1EjESF_NS0_6memory12LoadWithCastILi1EEENSG_13StoreWithCastILi1EEEEEviT_T0_T2_T3_T4_T5_)
        /*1484*/ 	.word	0x00000026


	//----- nvinfo : EIATTR_FRAME_SIZE
	.align		4
.L_931:
        /*1488*/ 	.byte	0x04, 0x11
        /*148a*/ 	.short	(.L_933 - .L_932)
	.align		4
.L_932:
        /*148c*/ 	.word	index@(_ZN2at6native27unrolled_elementwise_kernelIZZZNS0_17clamp_kernel_cudaERNS_18TensorIteratorBaseERKN3c106ScalarES7_ENKUlvE_clEvENKUlvE4_clEvEUldE_St5arrayIPcLm2EELi4E23TrivialOffsetCalculatorILi1EjESF_NS0_6memory12LoadWithCastILi1EEENSG_13StoreWithCastILi1EEEEEviT_T0_T2_T3_T4_T5_)
        /*1490*/ 	.word	0x00000000


	//----- nvinfo : EIATTR_REGCOUNT
	.align		4
.L_933:
        /*1494*/ 	.byte	0x04, 0x2f
        /*1496*/ 	.short	(.L_935 - .L_934)
	.align		4
.L_934:
        /*1498*/ 	.word	index@(_ZN2at6native18elementwise_kernelILi128ELi4EZNS0_15gpu_kernel_implIZZZNS0_17clamp_kernel_cudaERNS_18TensorIteratorBaseERKN3c106ScalarES8_ENKUlvE_clEvENKUlvE4_clEvEUldE_EEvS4_RKT_EUliE_EEviT1_)
        /*149c*/ 	.word	0x0000001a


	//----- nvinfo : EIATTR_FRAME_SIZE
	.align		4
.L_935:
        /*14a0*/ 	.byte	0x04, 0x11
        /*14a2*/ 	.short	(.L_937 - .L_936)
	.align		4
.L_936:
        /*14a4*/ 	.word	index@(_ZN2at6native18elementwise_kernelILi128ELi4EZNS0_15gpu_kernel_implIZZZNS0_17clamp_kernel_cudaERNS_18TensorIteratorBaseERKN3c106ScalarES8_ENKUlvE_clEvENKUlvE4_clEvEUldE_EEvS4_RKT_EUliE_EEviT1_)
        /*14a8*/ 	.word	0x00000000


	//----- nvinfo : EIATTR_REGCOUNT
	.align		4
.L_937:
        /*14ac*/ 	.byte	0x04, 0x2f
        /*14ae*/ 	.short	(.L_939 - .L_938)
	.align		4
.L_938:
        /*14b0*/ 	.word	index@(_ZN2at6native29vectorized_elementwise_kernelILi8EZZZNS0_17clamp_kernel_cudaERNS_18TensorIteratorBaseERKN3c106ScalarES7_ENKUlvE_clEvENKUlvE5_clEvEUlfE_St5arrayIPcLm2EEEEviT0_T1_)
        /*14b4*/ 	.word	0x00000020


	//----- nvinfo : EIATTR_FRAME_SIZE
	.align		4
.L_939:
        /*14b8*/ 	.byte	0x04, 0x11
        /*14ba*/ 	.short	(.L_941 - .L_940)
	.align		4
.L_940:
        /*14bc*/ 	.word	index@(_ZN2at6native29vectorized_elementwise_kernelILi8EZZZNS0_17clamp_kernel_cudaERNS_18TensorIteratorBaseERKN3c106ScalarES7_ENKUlvE_clEvENKUlvE5_clEvEUlfE_St5arrayIPcLm2EEEEviT0_T1_)
        /*14c0*/ 	.word	0x00000000


	//----- nvinfo : EIATTR_REGCOUNT
	.align		4
.L_941:
        /*14c4*/ 	.byte	0x04, 0x2f
        /*14c6*/ 	.short	(.L_943 - .L_942)
	.align		4
.L_942:
        /*14c8*/ 	.word	index@(_ZN2at6native29vectorized_elementwise_kernelILi4EZZZNS0_17clamp_kernel_cudaERNS_18TensorIteratorBaseERKN3c106ScalarES7_ENKUlvE_clEvENKUlvE5_clEvEUlfE_St5arrayIPcLm2EEEEviT0_T1_)
        /*14cc*/ 	.word	0x00000020


	//----- nvinfo : EIATTR_FRAME_SIZE
	.align		4
.L_943:
        /*14d0*/ 	.byte	0x04, 0x11
        /*14d2*/ 	.short	(.L_945 - .L_944)
	.align		4
.L_944:
        /*14d4*/ 	.word	index@(_ZN2at6native29vectorized_elementwise_kernelILi4EZZZNS0_17clamp_kernel_cudaERNS_18TensorIteratorBaseERKN3c106ScalarES7_ENKUlvE_clEvENKUlvE5_clEvEUlfE_St5arrayIPcLm2EEEEviT0_T1_)
        /*14d8*/ 	.word	0x00000000


	//----- nvinfo : EIATTR_REGCOUNT
	.align		4
.L_945:
        /*14dc*/ 	.byte	0x04, 0x2f
        /*14de*/ 	.short	(.L_947 - .L_946)
	.align		4
.L_946:
        /*14e0*/ 	.word	index@(_ZN2at6native29vectorized_elementwise_kernelILi2EZZZNS0_17clamp_kernel_cudaERNS_18TensorIteratorBaseERKN3c106ScalarES7_ENKUlvE_clEvENKUlvE5_clEvEUlfE_St5arrayIPcLm2EEEEviT0_T1_)
        /*14e4*/ 	.word	0x00000020


	//----- nvinfo : EIATTR_FRAME_SIZE
	.align		4
.L_947:
        /*14e8*/ 	.byte	0x04, 0x11
        /*14ea*/ 	.short	(.L_949 - .L_948)
	.align		4
.L_948:
        /*14ec*/ 	.word	index@(_ZN2at6native29vectorized_elementwise_kernelILi2EZZZNS0_17clamp_kernel_cudaERNS_18TensorIteratorBaseERKN3c106ScalarES7_ENKUlvE_clEvENKUlvE5_clEvEUlfE_St5arrayIPcLm2EEEEviT0_T1_)
        /*14f0*/ 	.word	0x00000000


	//----- nvinfo : EIATTR_REGCOUNT
	.align		4
.L_949:
        /*14f4*/ 	.byte	0x04, 0x2f
        /*14f6*/ 	.short	(.L_951 - .L_950)
	.align		4
.L_950:
        /*14f8*/ 	.word	index@(_ZN2at6native27unrolled_elementwise_kernelIZZZNS0_17clamp_kernel_cudaERNS_18TensorIteratorBaseERKN3c106ScalarES7_ENKUlvE_clEvENKUlvE5_clEvEUlfE_St5arrayIPcLm2EELi4E23TrivialOffsetCalculatorILi1EjESF_NS0_6memory15LoadWithoutCastENSG_16StoreWithoutCastEEEviT_T0_T2_T3_T4_T5_)
        /*14fc*/ 	.word	0x0000001a


	//----- nvinfo : EIATTR_FRAME_SIZE
	.align		4
.L_951:
        /*1500*/ 	.byte	0x04, 0x11
        /*1502*/ 	.short	(.L_953 - .L_952)
	.align		4
.L_952:
        /*1504*/ 	.word	index@(_ZN2at6native27unrolled_elementwise_kernelIZZZNS0_17clamp_kernel_cudaERNS_18TensorIteratorBaseERKN3c106ScalarES7_ENKUlvE_clEvENKUlvE5_clEvEUlfE_St5arrayIPcLm2EELi4E23TrivialOffsetCalculatorILi1EjESF_NS0_6memory15LoadWithoutCastENSG_16StoreWithoutCastEEEviT_T0_T2_T3_T4_T5_)
        /*1508*/ 	.word	0x00000000


	//----- nvinfo : EIATTR_REGCOUNT
	.align		4
.L_953:
        /*150c*/ 	.byte	0x04, 0x2f
        /*150e*/ 	.short	(.L_955 - .L_954)
	.align		4
.L_954:
        /*1510*/ 	.word	index@(_ZN2at6native18elementwise_kernelILi128ELi2EZNS0_22gpu_kernel_impl_nocastIZZZNS0_17clamp_kernel_cudaERNS_18TensorIteratorBaseERKN3c106ScalarES8_ENKUlvE_clEvENKUlvE5_clEvEUlfE_EEvS4_RKT_EUliE_EEviT1_)
        /*1514*/ 	.word	0x00000012


	//----- nvinfo : EIATTR_FRAME_SIZE
	.align		4
.L_955:
        /*1518*/ 	.byte	0x04, 0x11
        /*151a*/ 	.short	(.L_957 - .L_956)
	.align		4
.L_956:
        /*151c*/ 	.word	index@(_ZN2at6native18elementwise_kernelILi128ELi2EZNS0_22gpu_kernel_impl_nocastIZZZNS0_17clamp_kernel_cudaERNS_18TensorIteratorBaseERKN3c106ScalarES8_ENKUlvE_clEvENKUlvE5_clEvEUlfE_EEvS4_RKT_EUliE_EEviT1_)
        /*1520*/ 	.word	0x00000000


	//----- nvinfo : EIATTR_REGCOUNT
	.align		4
.L_957:
        /*1524*/ 	.byte	0x04, 0x2f
        /*1526*/ 	.short	(.L_959 - .L_958)
	.align		4
.L_958:
        /*1528*/ 	.word	index@(_ZN2at6native27unrolled_elementwise_kernelIZZZNS0_17clamp_kernel_cudaERNS_18TensorIteratorBaseERKN3c106ScalarES7_ENKUlvE_clEvENKUlvE5_clEvEUlfE_St5arrayIPcLm2EELi4E23TrivialOffsetCalculatorILi1EjESF_NS0_6memory12LoadWithCastILi1EEENSG_13StoreWithCastILi1EEEEEviT_T0_T2_T3_T4_T5_)
        /*152c*/ 	.word	0x0000001e


	//----- nvinfo : EIATTR_FRAME_SIZE
	.align		4
.L_959:
        /*1530*/ 	.byte	0x04, 0x11
        /*1532*/ 	.short	(.L_961 - .L_960)
	.align		4
.L_960:
        /*1534*/ 	.word	index@(_ZN2at6native27unrolled_elementwise_kernelIZZZNS0_17clamp_kernel_cudaERNS_18TensorIteratorBaseERKN3c106ScalarES7_ENKUlvE_clEvENKUlvE5_clEvEUlfE_St5arrayIPcLm2EELi4E23TrivialOffsetCalculatorILi1EjESF_NS0_6memory12LoadWithCastILi1EEENSG_13StoreWithCastILi1EEEEEviT_T0_T2_T3_T4_T5_)
        /*1538*/ 	.word	0x00000000


	//----- nvinfo : EIATTR_REGCOUNT
	.align		4
.L_961:
        /*153c*/ 	.byte	0x04, 0x2f
        /*153e*/ 	.short	(.L_963 - .L_962)
	.align		4
.L_962:
        /*1540*/ 	.word	index@(_ZN2at6native18elementwise_kernelILi128ELi4EZNS0_15gpu_kernel_implIZZZNS0_17clamp_kernel_cudaERNS_18TensorIteratorBaseERKN3c106ScalarES8_ENKUlvE_clEvENKUlvE5_clEvEUlfE_EEvS4_RKT_EUliE_EEviT1_)
        /*1544*/ 	.word	0x0000001a


	//----- nvinfo : EIATTR_FRAME_SIZE
	.align		4
.L_963:
        /*1548*/ 	.byte	0x04, 0x11
        /*154a*/ 	.short	(.L_965 - .L_964)
	.align		4
.L_964:
        /*154c*/ 	.word	index@(_ZN2at6native18elementwise_kernelILi128ELi4EZNS0_15gpu_kernel_implIZZZNS0_17clamp_kernel_cudaERNS_18TensorIteratorBaseERKN3c106ScalarES8_ENKUlvE_clEvENKUlvE5_clEvEUlfE_EEvS4_RKT_EUliE_EEviT1_)
        /*1550*/ 	.word	0x00000000


	//----- nvinfo : EIATTR_REGCOUNT
	.align		4
.L_965:
        /*1554*/ 	.byte	0x04, 0x2f
        /*1556*/ 	.short	(.L_967 - .L_966)
	.align		4
.L_966:
        /*1558*/ 	.word	index@(_ZN2at6native29vectorized_elementwise_kernelILi8EZZZNS0_17clamp_kernel_cudaERNS_18TensorIteratorBaseERKN3c106ScalarES7_ENKUlvE_clEvENKUlvE6_clEvEUlNS4_4HalfEE_St5arrayIPcLm2EEEEviT0_T1_)
        /*155c*/ 	.word	0x00000022


	//----- nvinfo : EIATTR_FRAME_SIZE
	.align		4
.L_967:
        /*1560*/ 	.byte	0x04, 0x11
        /*1562*/ 	.short	(.L_969 - .L_968)
	.align		4
.L_968:
        /*1564*/ 	.word	index@(_ZN2at6native29vectorized_elementwise_kernelILi8EZZZNS0_17clamp_kernel_cudaERNS_18TensorIteratorBaseERKN3c106ScalarES7_ENKUlvE_clEvENKUlvE6_clEvEUlNS4_4HalfEE_St5arrayIPcLm2EEEEviT0_T1_)
        /*1568*/ 	.word	0x00000000


	//----- nvinfo : EIATTR_REGCOUNT
	.align		4
.L_969:
        /*156c*/ 	.byte	0x04, 0x2f
        /*156e*/ 	.short	(.L_971 - .L_970)
	.align		4
.L_970:
        /*1570*/ 	.word	index@(_ZN2at6native29vectorized_elementwise_kernelILi4EZZZNS0_17clamp_kernel_cudaERNS_18TensorIteratorBaseERKN3c106ScalarES7_ENKUlvE_clEvENKUlvE6_clEvEUlNS4_4HalfEE_St5arrayIPcLm2EEEEviT0_T1_)
        /*1574*/ 	.word	0x00000022


	//----- nvinfo : EIATTR_FRAME_SIZE
	.align		4
.L_971:
        /*1578*/ 	.byte	0x04, 0x11
        /*157a*/ 	.short	(.L_973 - .L_972)
	.align		4
.L_972:
        /*157c*/ 	.word	index@(_ZN2at6native29vectorized_elementwise_kernelILi4EZZZNS0_17clamp_kernel_cudaERNS_18TensorIteratorBaseERKN3c106ScalarES7_ENKUlvE_clEvENKUlvE6_clEvEUlNS4_4HalfEE_St5arrayIPcLm2EEEEviT0_T1_)
        /*1580*/ 	.word	0x00000000


	//----- nvinfo : EIATTR_REGCOUNT
	.align		4
.L_973:
        /*1584*/ 	.byte	0x04, 0x2f
        /*1586*/ 	.short	(.L_975 - .L_974)
	.align		4
.L_974:
        /*1588*/ 	.word	index@(_ZN2at6native29vectorized_elementwise_kernelILi2EZZZNS0_17clamp_kernel_cudaERNS_18TensorIteratorBaseERKN3c106ScalarES7_ENKUlvE_clEvENKUlvE6_clEvEUlNS4_4HalfEE_St5arrayIPcLm2EEEEviT0_T1_)
        /*158c*/ 	.word	0x00000020


	//----- nvinfo : EIATTR_FRAME_SIZE
	.align		4
.L_975:
        /*1590*/ 	.byte	0x04, 0x11
        /*1592*/ 	.short	(.L_977 - .L_976)
	.align		4
.L_976:
        /*1594*/ 	.word	index@(_ZN2at6native29vectorized_elementwise_kernelILi2EZZZNS0_17clamp_kernel_cudaERNS_18TensorIteratorBaseERKN3c106ScalarES7_ENKUlvE_clEvENKUlvE6_clEvEUlNS4_4HalfEE_St5arrayIPcLm2EEEEviT0_T1_)
        /*1598*/ 	.word	0x00000000


	//----- nvinfo : EIATTR_REGCOUNT
	.align		4
.L_977:
        /*159c*/ 	.byte	0x04, 0x2f
        /*159e*/ 	.short	(.L_979 - .L_978)
	.align		4
.L_978:
        /*15a0*/ 	.word	index@(_ZN2at6native27unrolled_elementwise_kernelIZZZNS0_17clamp_kernel_cudaERNS_18TensorIteratorBaseERKN3c106ScalarES7_ENKUlvE_clEvENKUlvE6_clEvEUlNS4_4HalfEE_St5arrayIPcLm2EELi4E23TrivialOffsetCalculatorILi1EjESG_NS0_6memory15LoadWithoutCastENSH_16StoreWithoutCastEEEviT_T0_T2_T3_T4_T5_)
        /*15a4*/ 	.word	0x00000018


	//----- nvinfo : EIATTR_FRAME_SIZE
	.align		4
.L_979:
        /*15a8*/ 	.byte	0x04, 0x11
        /*15aa*/ 	.short	(.L_981 - .L_980)
	.align		4
.L_980:
        /*15ac*/ 	.word	index@(_ZN2at6native27unrolled_elementwise_kernelIZZZNS0_17clamp_kernel_cudaERNS_18TensorIteratorBaseERKN3c106ScalarES7_ENKUlvE_clEvENKUlvE6_clEvEUlNS4_4HalfEE_St5arrayIPcLm2EELi4E23TrivialOffsetCalculatorILi1EjESG_NS0_6memory15LoadWithoutCastENSH_16StoreWithoutCastEEEviT_T0_T2_T3_T4_T5_)
        /*15b0*/ 	.word	0x00000000


	//----- nvinfo : EIATTR_REGCOUNT
	.align		4
.L_981:
        /*15b4*/ 	.byte	0x04, 0x2f
        /*15b6*/ 	.short	(.L_983 - .L_982)
	.align		4
.L_982:
        /*15b8*/ 	.word	index@(_ZN2at6native18elementwise_kernelILi128ELi4EZNS0_22gpu_kernel_impl_nocastIZZZNS0_17clamp_kernel_cudaERNS_18TensorIteratorBaseERKN3c106ScalarES8_ENKUlvE_clEvENKUlvE6_clEvEUlNS5_4HalfEE_EEvS4_RKT_EUliE_EEviT1_)
        /*15bc*/ 	.word	0x00000012


	//----- nvinfo : EIATTR_FRAME_SIZE
	.align		4
.L_983:
        /*15c0*/ 	.byte	0x04, 0x11
        /*15c2*/ 	.short	(.L_985 - .L_984)
	.align		4
.L_984:
        /*15c4*/ 	.word	index@(_ZN2at6native18elementwise_kernelILi128ELi4EZNS0_22gpu_kernel_impl_nocastIZZZNS0_17clamp_kernel_cudaERNS_18TensorIteratorBaseERKN3c106ScalarES8_ENKUlvE_clEvENKUlvE6_clEvEUlNS5_4HalfEE_EEvS4_RKT_EUliE_EEviT1_)
        /*15c8*/ 	.word	0x00000000


	//----- nvinfo : EIATTR_REGCOUNT
	.align		4
.L_985:
        /*15cc*/ 	.byte	0x04, 0x2f
        /*15ce*/ 	.short	(.L_987 - .L_986)
	.align		4
.L_986:
        /*15d0*/ 	.word	index@(_ZN2at6native27unrolled_elementwise_kernelIZZZNS0_17clamp_kernel_cudaERNS_18TensorIteratorBaseERKN3c106ScalarES7_ENKUlvE_clEvENKUlvE6_clEvEUlNS4_4HalfEE_St5arrayIPcLm2EELi4E23TrivialOffsetCalculatorILi1EjESG_NS0_6memory12LoadWithCastILi1EEENSH_13StoreWithCastILi1EEEEEviT_T0_T2_T3_T4_T5_)
        /*15d4*/ 	.word	0x0000001c


	//----- nvinfo : EIATTR_FRAME_SIZE
	.align		4
.L_987:
        /*15d8*/ 	.byte	0x04, 0x11
        /*15da*/ 	.short	(.L_989 - .L_988)
	.align		4
.L_988:
        /*15dc*/ 	.word	index@(_ZN2at6native27unrolled_elementwise_kernelIZZZNS0_17clamp_kernel_cudaERNS_18TensorIteratorBaseERKN3c106ScalarES7_ENKUlvE_clEvENKUlvE6_clEvEUlNS4_4HalfEE_St5arrayIPcLm2EELi4E23TrivialOffsetCalculatorILi1EjESG_NS0_6memory12LoadWithCastILi1EEENSH_13StoreWithCastILi1EEEEEviT_T0_T2_T3_T4_T5_)
        /*15e0*/ 	.word	0x00000000


	//----- nvinfo : EIATTR_REGCOUNT
	.align		4
.L_989:
        /*15e4*/ 	.byte	0x04, 0x2f
        /*15e6*/ 	.short	(.L_991 - .L_990)
	.align		4
.L_990:
        /*15e8*/ 	.word	index@(_ZN2at6native18elementwise_kernelILi128ELi4EZNS0_15gpu_kernel_implIZZZNS0_17clamp_kernel_cudaERNS_18TensorIteratorBaseERKN3c106ScalarES8_ENKUlvE_clEvENKUlvE6_clEvEUlNS5_4HalfEE_EEvS4_RKT_EUliE_EEviT1_)
        /*15ec*/ 	.word	0x0000001a


	//----- nvinfo : EIATTR_FRAME_SIZE
	.align		4
.L_991:
        /*15f0*/ 	.byte	0x04, 0x11
        /*15f2*/ 	.short	(.L_993 - .L_992)
	.align		4
.L_992:
        /*15f4*/ 	.word	index@(_ZN2at6native18elementwise_kernelILi128ELi4EZNS0_15gpu_kernel_implIZZZNS0_17clamp_kernel_cudaERNS_18TensorIteratorBaseERKN3c106ScalarES8_ENKUlvE_clEvENKUlvE6_clEvEUlNS5_4HalfEE_EEvS4_RKT_EUliE_EEviT1_)
        /*15f8*/ 	.word	0x00000000


	//----- nvinfo : EIATTR_REGCOUNT
	.align		4
.L_993:
        /*15fc*/ 	.byte	0x04, 0x2f
        /*15fe*/ 	.short	(.L_995 - .L_994)
	.align		4
.L_994:
        /*1600*/ 	.word	index@(_ZN2at6native29vectorized_elementwise_kernelILi8EZZZNS0_17clamp_kernel_cudaERNS_18TensorIteratorBaseERKN3c106ScalarES7_ENKUlvE_clEvENKUlvE7_clEvEUlNS4_8BFloat16EE_St5arrayIPcLm2EEEEviT0_T1_)
        /*1604*/ 	.word	0x0000001f


	//----- nvinfo : EIATTR_FRAME_SIZE
	.align		4
.L_995:
        /*1608*/ 	.byte	0x04, 0x11
        /*160a*/ 	.short	(.L_997 - .L_996)
	.align		4
.L_996:
        /*160c*/ 	.word	index@(_ZN2at6native29vectorized_elementwise_kernelILi8EZZZNS0_17clamp_kernel_cudaERNS_18TensorIteratorBaseERKN3c106ScalarES7_ENKUlvE_clEvENKUlvE7_clEvEUlNS4_8BFloat16EE_St5arrayIPcLm2EEEEviT0_T1_)
        /*1610*/ 	.word	0x00000000


	//----- nvinfo : EIATTR_REGCOUNT
	.align		4
.L_997:
        /*1614*/ 	.byte	0x04, 0x2f
        /*1616*/ 	.short	(.L_999 - .L_998)
	.align		4
.L_998:
        /*1618*/ 	.word	index@(_ZN2at6native29vectorized_elementwise_kernelILi4EZZZNS0_17clamp_kernel_cudaERNS_18TensorIteratorBaseERKN3c106ScalarES7_ENKUlvE_clEvENKUlvE7_clEvEUlNS4_8BFloat16EE_St5arrayIPcLm2EEEEviT0_T1_)
        /*161c*/ 	.word	0x0000001e


	//----- nvinfo : EIATTR_FRAME_SIZE
	.align		4
.L_999:
        /*1620*/ 	.byte	0x04, 0x11
        /*1622*/ 	.short	(.L_1001 - .L_1000)
	.align		4
.L_1000:
        /*1624*/ 	.word	index@(_ZN2at6native29vectorized_elementwise_kernelILi4EZZZNS0_17clamp_kernel_cudaERNS_18TensorIteratorBaseERKN3c106ScalarES7_ENKUlvE_clEvENKUlvE7_clEvEUlNS4_8BFloat16EE_St5arrayIPcLm2EEEEviT0_T1_)
        /*1628*/ 	.word	0x00000000


	//----- nvinfo : EIATTR_REGCOUNT
	.align		4
.L_1001:
        /*162c*/ 	.byte	0x04, 0x2f
        /*162e*/ 	.short	(.L_1003 - .L_1002)
	.align		4
.L_1002:
        /*1630*/ 	.word	index@(_ZN2at6native29vectorized_elementwise_kernelILi2EZZZNS0_17clamp_kernel_cudaERNS_18TensorIteratorBaseERKN3c106ScalarES7_ENKUlvE_clEvENKUlvE7_clEvEUlNS4_8BFloat16EE_St5arrayIPcLm2EEEEviT0_T1_)
        /*1634*/ 	.word	0x0000001f


	//----- nvinfo : EIATTR_FRAME_SIZE
	.align		4
.L_1003:
        /*1638*/ 	.byte	0x04, 0x11
        /*163a*/ 	.short	(.L_1005 - .L_1004)
	.align		4
.L_1004:
        /*163c*/ 	.word	index@(_ZN2at6native29vectorized_elementwise_kernelILi2EZZZNS0_17clamp_kernel_cudaERNS_18TensorIteratorBaseERKN3c106ScalarES7_ENKUlvE_clEvENKUlvE7_clEvEUlNS4_8BFloat16EE_St5arrayIPcLm2EEEEviT0_T1_)
        /*1640*/ 	.word	0x00000000


	//----- nvinfo : EIATTR_REGCOUNT
	.align		4
.L_1005:
        /*1644*/ 	.byte	0x04, 0x2f
        /*1646*/ 	.short	(.L_1007 - .L_1006)
	.align		4
.L_1006:
        /*1648*/ 	.word	index@(_ZN2at6native27unrolled_elementwise_kernelIZZZNS0_17clamp_kernel_cudaERNS_18TensorIteratorBaseERKN3c106ScalarES7_ENKUlvE_clEvENKUlvE7_clEvEUlNS4_8BFloat16EE_St5arrayIPcLm2EELi4E23TrivialOffsetCalculatorILi1EjESG_NS0_6memory15LoadWithoutCastENSH_16StoreWithoutCastEEEviT_T0_T2_T3_T4_T5_)
        /*164c*/ 	.word	0x00000016


	//----- nvinfo : EIATTR_FRAME_SIZE
	.align		4
.L_1007:
        /*1650*/ 	.byte	0x04, 0x11
        /*1652*/ 	.short	(.L_1009 - .L_1008)
	.align		4
.L_1008:
        /*1654*/ 	.word	index@(_ZN2at6native27unrolled_elementwise_kernelIZZZNS0_17clamp_kernel_cudaERNS_18TensorIteratorBaseERKN3c106ScalarES7_ENKUlvE_clEvENKUlvE7_clEvEUlNS4_8BFloat16EE_St5arrayIPcLm2EELi4E23TrivialOffsetCalculatorILi1EjESG_NS0_6memory15LoadWithoutCastENSH_16StoreWithoutCastEEEviT_T0_T2_T3_T4_T5_)
        /*1658*/ 	.word	0x00000000


	//----- nvinfo : EIATTR_REGCOUNT
	.align		4
.L_1009:
        /*165c*/ 	.byte	0x04, 0x2f
        /*165e*/ 	.short	(.L_1011 - .L_1010)
	.align		4
.L_1010:
        /*1660*/ 	.word	index@(_ZN2at6native18elementwise_kernelILi128ELi4EZNS0_22gpu_kernel_impl_nocastIZZZNS0_17clamp_kernel_cudaERNS_18TensorIteratorBaseERKN3c106ScalarES8_ENKUlvE_clEvENKUlvE7_clEvEUlNS5_8BFloat16EE_EEvS4_RKT_EUliE_EEviT1_)
        /*1664*/ 	.word	0x00000014


	//----- nvinfo : EIATTR_FRAME_SIZE
	.align		4
.L_1011:
        /*1668*/ 	.byte	0x04, 0x11
        /*166a*/ 	.short	(.L_1013 - .L_1012)
	.align		4
.L_1012:
        /*166c*/ 	.word	index@(_ZN2at6native18elementwise_kernelILi128ELi4EZNS0_22gpu_kernel_impl_nocastIZZZNS0_17clamp_kernel_cudaERNS_18TensorIteratorBaseERKN3c106ScalarES8_ENKUlvE_clEvENKUlvE7_clEvEUlNS5_8BFloat16EE_EEvS4_RKT_EUliE_EEviT1_)
        /*1670*/ 	.word	0x00000000


	//----- nvinfo : EIATTR_REGCOUNT
	.align		4
.L_1013:
        /*1674*/ 	.byte	0x04, 0x2f
        /*1676*/ 	.short	(.L_1015 - .L_1014)
	.align		4
.L_1014:
        /*1678*/ 	.word	index@(_ZN2at6native27unrolled_elementwise_kernelIZZZNS0_17clamp_kernel_cudaERNS_18TensorIteratorBaseERKN3c106ScalarES7_ENKUlvE_clEvENKUlvE7_clEvEUlNS4_8BFloat16EE_St5arrayIPcLm2EELi4E23TrivialOffsetCalculatorILi1EjESG_NS0_6memory12LoadWithCastILi1EEENSH_13StoreWithCastILi1EEEEEviT_T0_T2_T3_T4_T5_)
        /*167c*/ 	.word	0x0000001c


	//----- nvinfo : EIATTR_FRAME_SIZE
	.align		4
.L_1015:
        /*1680*/ 	.byte	0x04, 0x11
        /*1682*/ 	.short	(.L_1017 - .L_1016)
	.align		4
.L_1016:
        /*1684*/ 	.word	index@(_ZN2at6native27unrolled_elementwise_kernelIZZZNS0_17clamp_kernel_cudaERNS_18TensorIteratorBaseERKN3c106ScalarES7_ENKUlvE_clEvENKUlvE7_clEvEUlNS4_8BFloat16EE_St5arrayIPcLm2EELi4E23TrivialOffsetCalculatorILi1EjESG_NS0_6memory12LoadWithCastILi1EEENSH_13StoreWithCastILi1EEEEEviT_T0_T2_T3_T4_T5_)
        /*1688*/ 	.word	0x00000000


	//----- nvinfo : EIATTR_REGCOUNT
	.align		4
.L_1017:
        /*168c*/ 	.byte	0x04, 0x2f
        /*168e*/ 	.short	(.L_1019 - .L_1018)
	.align		4
.L_1018:
        /*1690*/ 	.word	index@(_ZN2at6native18elementwise_kernelILi128ELi4EZNS0_15gpu_kernel_implIZZZNS0_17clamp_kernel_cudaERNS_18TensorIteratorBaseERKN3c106ScalarES8_ENKUlvE_clEvENKUlvE7_clEvEUlNS5_8BFloat16EE_EEvS4_RKT_EUliE_EEviT1_)
        /*1694*/ 	.word	0x0000001a


	//----- nvinfo : EIATTR_FRAME_SIZE
	.align		4
.L_1019:
        /*1698*/ 	.byte	0x04, 0x11
        /*169a*/ 	.short	(.L_1021 - .L_1020)
	.align		4
.L_1020:
        /*169c*/ 	.word	index@(_ZN2at6native18elementwise_kernelILi128ELi4EZNS0_15gpu_kernel_implIZZZNS0_17clamp_kernel_cudaERNS_18TensorIteratorBaseERKN3c106ScalarES8_ENKUlvE_clEvENKUlvE7_clEvEUlNS5_8BFloat16EE_EEvS4_RKT_EUliE_EEviT1_)
        /*16a0*/ 	.word	0x00000000


	//----- nvinfo : EIATTR_REGCOUNT
	.align		4
.L_1021:
        /*16a4*/ 	.byte	0x04, 0x2f
        /*16a6*/ 	.short	(.L_1023 - .L_1022)
	.align		4
.L_1022:
        /*16a8*/ 	.word	index@(_ZN2at6native29vectorized_elementwise_kernelILi8EZZZNS0_21clamp_min_kernel_cudaERNS_18TensorIteratorBaseERKN3c106ScalarEENKUlvE_clEvENKUlvE_clEvEUlhE_St5arrayIPcLm2EEEEviT0_T1_)
        /*16ac*/ 	.word	0x0000001e


	//----- nvinfo : EIATTR_FRAME_SIZE
	.align		4
.L_1023:
        /*16b0*/ 	.byte	0x04, 0x11
        /*16b2*/ 	.short	(.L_1025 - .L_1024)
	.align		4
.L_1024:
        /*16b4*/ 	.word	index@(_ZN2at6native29vectorized_elementwise_kernelILi8EZZZNS0_21clamp_min_kernel_cudaERNS_18TensorIteratorBaseERKN3c106ScalarEENKUlvE_clEvENKUlvE_clEvEUlhE_St5arrayIPcLm2EEEEviT0_T1_)
        /*16b8*/ 	.word	0x00000000


	//----- nvinfo : EIATTR_REGCOUNT
	.align		4
.L_1025:
        /*16bc*/ 	.byte	0x04, 0x2f
        /*16be*/ 	.short	(.L_1027 - .L_1026)
	.align		4
.L_1026:
        /*16c0*/ 	.word	index@(_ZN2at6native29vectorized_elementwise_kernelILi4EZZZNS0_21clamp_min_kernel_cudaERNS_18TensorIteratorBaseERKN3c106ScalarEENKUlvE_clEvENKUlvE_clEvEUlhE_St5arrayIPcLm2EEEEviT0_T1_)
        /*16c4*/ 	.word	0x0000001e


	//----- nvinfo : EIATTR_FRAME_SIZE
	.align		4
.L_1027:
        /*16c8*/ 	.byte	0x04, 0x11
        /*16ca*/ 	.short	(.L_1029 - .L_1028)
	.align		4
.L_1028:
        /*16cc*/ 	.word	index@(_ZN2at6native29vectorized_elementwise_kernelILi4EZZZNS0_21clamp_min_kernel_cudaERNS_18TensorIteratorBaseERKN3c106ScalarEENKUlvE_clEvENKUlvE_clEvEUlhE_St5arrayIPcLm2EEEEviT0_T1_)
        /*16d0*/ 	.word	0x00000000


	//----- nvinfo : EIATTR_REGCOUNT
	.align		4
.L_1029:
        /*16d4*/ 	.byte	0x04, 0x2f
        /*16d6*/ 	.short	(.L_1031 - .L_1030)
	.align		4
.L_1030:
        /*16d8*/ 	.word	index@(_ZN2at6native29vectorized_elementwise_kernelILi2EZZZNS0_21clamp_min_kernel_cudaERNS_18TensorIteratorBaseERKN3c106ScalarEENKUlvE_clEvENKUlvE_clEvEUlhE_St5arrayIPcLm2EEEEviT0_T1_)
        /*16dc*/ 	.word	0x0000001e


	//----- nvinfo : EIATTR_FRAME_SIZE
	.align		4
.L_1031:
        /*16e0*/ 	.byte	0x04, 0x11
        /*16e2*/ 	.short	(.L_1033 - .L_1032)
	.align		4
.L_1032:
        /*16e4*/ 	.word	index@(_ZN2at6native29vectorized_elementwise_kernelILi2EZZZNS0_21clamp_min_kernel_cudaERNS_18TensorIteratorBaseERKN3c106ScalarEENKUlvE_clEvENKUlvE_clEvEUlhE_St5arrayIPcLm2EEEEviT0_T1_)
        /*16e8*/ 	.word	0x00000000


	//----- nvinfo : EIATTR_REGCOUNT
	.align		4
.L_1033:
        /*16ec*/ 	.byte	0x04, 0x2f
        /*16ee*/ 	.short	(.L_1035 - .L_1034)
	.align		4
.L_1034:
        /*16f0*/ 	.word	index@(_ZN2at6native27unrolled_elementwise_kernelIZZZNS0_21clamp_min_kernel_cudaERNS_18TensorIteratorBaseERKN3c106ScalarEENKUlvE_clEvENKUlvE_clEvEUlhE_St5arrayIPcLm2EELi4E23TrivialOffsetCalculatorILi1EjESF_NS0_6memory15LoadWithoutCastENSG_16StoreWithoutCastEEEviT_T0_T2_T3_T4_T5_)
        /*16f4*/ 	.word	0x00000016


	//----- nvinfo : EIATTR_FRAME_SIZE
	.align		4
.L_1035:
        /*16f8*/ 	.byte	0x04, 0x11
        /*16fa*/ 	.short	(.L_1037 - .L_1036)
	.align		4
.L_1036:
        /*16fc*/ 	.word	index@(_ZN2at6native27unrolled_elementwise_kernelIZZZNS0_21clamp_min_kernel_cudaERNS_18TensorIteratorBaseERKN3c106ScalarEENKUlvE_clEvENKUlvE_clEvEUlhE_St5arrayIPcLm2EELi4E23TrivialOffsetCalculatorILi1EjESF_NS0_6memory15LoadWithoutCastENSG_16StoreWithoutCastEEEviT_T0_T2_T3_T4_T5_)
        /*1700*/ 	.word	0x00000000


	//----- nvinfo : EIATTR_REGCOUNT
	.align		4
.L_1037:
        /*1704*/ 	.byte	0x04, 0x2f
        /*1706*/ 	.short	(.L_1039 - .L_1038)
	.align		4
.L_1038:
        /*1708*/ 	.word	index@(_ZN2at6native18elementwise_kernelILi128ELi4EZNS0_22gpu_kernel_impl_nocastIZZZNS0_21clamp_min_kernel_cudaERNS_18TensorIteratorBaseERKN3c106ScalarEENKUlvE_clEvENKUlvE_clEvEUlhE_EEvS4_RKT_EUliE_EEviT1_)
        /*170c*/ 	.word	0x00000012


	//----- nvinfo : EIATTR_FRAME_SIZE
	.align		4
.L_1039:
        /*1710*/ 	.byte	0x04, 0x11
        /*1712*/ 	.short	(.L_1041 - .L_1040)
	.align		4
.L_1040:
        /*1714*/ 	.word	index@(_ZN2at6native18elementwise_kernelILi128ELi4EZNS0_22gpu_kernel_impl_nocastIZZZNS0_21clamp_min_kernel_cudaERNS_18TensorIteratorBaseERKN3c106ScalarEENKUlvE_clEvENKUlvE_clEvEUlhE_EEvS4_RKT_EUliE_EEviT1_)
        /*1718*/ 	.word	0x00000000


	//----- nvinfo : EIATTR_REGCOUNT
	.align		4
.L_1041:
        /*171c*/ 	.byte	0x04, 0x2f
        /*171e*/ 	.short	(.L_1043 - .L_1042)
	.align		4
.L_1042:
        /*1720*/ 	.word	index@(_ZN2at6native27unrolled_elementwise_kernelIZZZNS0_21clamp_min_kernel_cudaERNS_18TensorIteratorBaseERKN3c106ScalarEENKUlvE_clEvENKUlvE_clEvEUlhE_St5arrayIPcLm2EELi4E23TrivialOffsetCalculatorILi1EjESF_NS0_6memory12LoadWithCastILi1EEENSG_13StoreWithCastILi1EEEEEviT_T0_T2_T3_T4_T5_)
        /*1724*/ 	.word	0x0000001d


	//----- nvinfo : EIATTR_FRAME_SIZE
	.align		4
.L_1043:
        /*1728*/ 	.byte	0x04, 0x11
        /*172a*/ 	.short	(.L_1045 - .L_1044)
	.align		4
.L_1044:
        /*172c*/ 	.word	index@(_ZN2at6native27unrolled_elementwise_kernelIZZZNS0_21clamp_min_kernel_cudaERNS_18TensorIteratorBaseERKN3c106ScalarEENKUlvE_clEvENKUlvE_clEvEUlhE_St5arrayIPcLm2EELi4E23TrivialOffsetCalculatorILi1EjESF_NS0_6memory12LoadWithCastILi1EEENSG_13StoreWithCastILi1EEEEEviT_T0_T2_T3_T4_T5_)
        /*1730*/ 	.word	0x00000000


	//----- nvinfo : EIATTR_REGCOUNT
	.align		4
.L_1045:
        /*1734*/ 	.byte	0x04, 0x2f
        /*1736*/ 	.short	(.L_1047 - .L_1046)
	.align		4
.L_1046:
        /*1738*/ 	.word	index@(_ZN2at6native18elementwise_kernelILi128ELi4EZNS0_15gpu_kernel_implIZZZNS0_21clamp_min_kernel_cudaERNS_18TensorIteratorBaseERKN3c106ScalarEENKUlvE_clEvENKUlvE_clEvEUlhE_EEvS4_RKT_EUliE_EEviT1_)
        /*173c*/ 	.word	0x0000001a


	//----- nvinfo : EIATTR_FRAME_SIZE
	.align		4
.L_1047:
        /*1740*/ 	.byte	0x04, 0x11
        /*1742*/ 	.short	(.L_1049 - .L_1048)
	.align		4
.L_1048:
        /*1744*/ 	.word	index@(_ZN2at6native18elementwise_kernelILi128ELi4EZNS0_15gpu_kernel_implIZZZNS0_21clamp_min_kernel_cudaERNS_18TensorIteratorBaseERKN3c106ScalarEENKUlvE_clEvENKUlvE_clEvEUlhE_EEvS4_RKT_EUliE_EEviT1_)
        /*1748*/ 	.word	0x00000000


	//----- nvinfo : EIATTR_REGCOUNT
	.align		4
.L_1049:
        /*174c*/ 	.byte	0x04, 0x2f
        /*174e*/ 	.short	(.L_1051 - .L_1050)
	.align		4
.L_1050:
        /*1750*/ 	.word	index@(_ZN2at6native29vectorized_elementwise_kernelILi8EZZZNS0_21clamp_min_kernel_cudaERNS_18TensorIteratorBaseERKN3c106ScalarEENKUlvE_clEvENKUlvE0_clEvEUlaE_St5arrayIPcLm2EEEEviT0_T1_)
        /*1754*/ 	.word	0x0000001e


	//----- nvinfo : EIATTR_FRAME_SIZE
	.align		4
.L_1051:
        /*1758*/ 	.byte	0x04, 0x11
        /*175a*/ 	.short	(.L_1053 - .L_1052)
	.align		4
.L_1052:
        /*175c*/ 	.word	index@(_ZN2at6native29vectorized_elementwise_kernelILi8EZZZNS0_21clamp_min_kernel_cudaERNS_18TensorIteratorBaseERKN3c106ScalarEENKUlvE_clEvENKUlvE0_clEvEUlaE_St5arrayIPcLm2EEEEviT0_T1_)
        /*1760*/ 	.word	0x00000000


	//----- nvinfo : EIATTR_REGCOUNT
	.align		4
.L_1053:
        /*1764*/ 	.byte	0x04, 0x2f
        /*1766*/ 	.short	(.L_1055 - .L_1054)
	.align		4
.L_1054:
        /*1768*/ 	.word	index@(_ZN2at6native29vectorized_elementwise_kernelILi4EZZZNS0_21clamp_min_kernel_cudaERNS_18TensorIteratorBaseERKN3c106ScalarEENKUlvE_clEvENKUlvE0_clEvEUlaE_St5arrayIPcLm2EEEEviT0_T1_)
        /*176c*/ 	.word	0x0000001e


	//----- nvinfo : EIATTR_FRAME_SIZE
	.align		4
.L_1055:
        /*1770*/ 	.byte	0x04, 0x11
        /*1772*/ 	.short	(.L_1057 - .L_1056)
	.align		4
.L_1056:
        /*1774*/ 	.word	index@(_ZN2at6native29vectorized_elementwise_kernelILi4EZZZNS0_21clamp_min_kernel_cudaERNS_18TensorIteratorBaseERKN3c106ScalarEENKUlvE_clEvENKUlvE0_clEvEUlaE_St5arrayIPcLm2EEEEviT0_T1_)
        /*1778*/ 	.word	0x00000000


	//----- nvinfo : EIATTR_REGCOUNT
	.align		4
.L_1057:
        /*177c*/ 	.byte	0x04, 0x2f
        /*177e*/ 	.short	(.L_1059 - .L_1058)
	.align		4
.L_1058:
        /*1780*/ 	.word	index@(_ZN2at6native29vectorized_elementwise_kernelILi2EZZZNS0_21clamp_min_kernel_cudaERNS_18TensorIteratorBaseERKN3c106ScalarEENKUlvE_clEvENKUlvE0_clEvEUlaE_St5arrayIPcLm2EEEEviT0_T1_)
        /*1784*/ 	.word	0x0000001e


	//----- nvinfo : EIATTR_FRAME_SIZE
	.align		4
.L_1059:
        /*1788*/ 	.byte	0x04, 0x11
        /*178a*/ 	.short	(.L_1061 - .L_1060)
	.align		4
.L_1060:
        /*178c*/ 	.word	index@(_ZN2at6native29vectorized_elementwise_kernelILi2EZZZNS0_21clamp_min_kernel_cudaERNS_18TensorIteratorBaseERKN3c106ScalarEENKUlvE_clEvENKUlvE0_clEvEUlaE_St5arrayIPcLm2EEEEviT0_T1_)
        /*1790*/ 	.word	0x00000000


	//----- nvinfo : EIATTR_REGCOUNT
	.align		4
.L_1061:
        /*1794*/ 	.byte	0x04, 0x2f
        /*1796*/ 	.short	(.L_1063 - .L_1062)
	.align		4
.L_1062:
        /*1798*/ 	.word	index@(_ZN2at6native27unrolled_elementwise_kernelIZZZNS0_21clamp_min_kernel_cudaERNS_18TensorIteratorBaseERKN3c106ScalarEENKUlvE_clEvENKUlvE0_clEvEUlaE_St5arrayIPcLm2EELi4E23TrivialOffsetCalculatorILi1EjESF_NS0_6memory15LoadWithoutCastENSG_16StoreWithoutCastEEEviT_T0_T2_T3_T4_T5_)
        /*179c*/ 	.word	0x00000016


	//----- nvinfo : EIATTR_FRAME_SIZE
	.align		4
.L_1063:
        /*17a0*/ 	.byte	0x04, 0x11
        /*17a2*/ 	.short	(.L_1065 - .L_1064)
	.align		4
.L_1064:
        /*17a4*/ 	.word	index@(_ZN2at6native27unrolled_elementwise_kernelIZZZNS0_21clamp_min_kernel_cudaERNS_18TensorIteratorBaseERKN3c106ScalarEENKUlvE_clEvENKUlvE0_clEvEUlaE_St5arrayIPcLm2EELi4E23TrivialOffsetCalculatorILi1EjESF_NS0_6memory15LoadWithoutCastENSG_16StoreWithoutCastEEEviT_T0_T2_T3_T4_T5_)
        /*17a8*/ 	.word	0x00000000


	//----- nvinfo : EIATTR_REGCOUNT
	.align		4
.L_1065:
        /*17ac*/ 	.byte	0x04, 0x2f
        /*17ae*/ 	.short	(.L_1067 - .L_1066)
	.align		4
.L_1066:
        /*17b0*/ 	.word	index@(_ZN2at6native18elementwise_kernelILi128ELi4EZNS0_22gpu_kernel_impl_nocastIZZZNS0_21clamp_min_kernel_cudaERNS_18TensorIteratorBaseERKN3c106ScalarEENKUlvE_clEvENKUlvE0_clEvEUlaE_EEvS4_RKT_EUliE_EEviT1_)
        /*17b4*/ 	.word	0x00000012


	//----- nvinfo : EIATTR_FRAME_SIZE
	.align		4
.L_1067:
        /*17b8*/ 	.byte	0x04, 0x11
        /*17ba*/ 	.short	(.L_1069 - .L_1068)
	.align		4
.L_1068:
        /*17bc*/ 	.word	index@(_ZN2at6native18elementwise_kernelILi128ELi4EZNS0_22gpu_kernel_impl_nocastIZZZNS0_21clamp_min_kernel_cudaERNS_18TensorIteratorBaseERKN3c106ScalarEENKUlvE_clEvENKUlvE0_clEvEUlaE_EEvS4_RKT_EUliE_EEviT1_)
        /*17c0*/ 	.word	0x00000000


	//----- nvinfo : EIATTR_REGCOUNT
	.align		4
.L_1069:
        /*17c4*/ 	.byte	0x04, 0x2f
        /*17c6*/ 	.short	(.L_1071 - .L_1070)
	.align		4
.L_1070:
        /*17c8*/ 	.word	index@(_ZN2at6native27unrolled_elementwise_kernelIZZZNS0_21clamp_min_kernel_cudaERNS_18TensorIteratorBaseERKN3c106ScalarEENKUlvE_clEvENKUlvE0_clEvEUlaE_St5arrayIPcLm2EELi4E23TrivialOffsetCalculatorILi1EjESF_NS0_6memory12LoadWithCastILi1EEENSG_13StoreWithCastILi1EEEEEviT_T0_T2_T3_T4_T5_)
        /*17cc*/ 	.word	0x0000001d


	//----- nvinfo : EIATTR_FRAME_SIZE
	.align		4
.L_1071:
        /*17d0*/ 	.byte	0x04, 0x11
        /*17d2*/ 	.short	(.L_1073 - .L_1072)
	.align		4
.L_1072:
        /*17d4*/ 	.word	index@(_ZN2at6native27unrolled_elementwise_kernelIZZZNS0_21clamp_min_kernel_cudaERNS_18TensorIteratorBaseERKN3c106ScalarEENKUlvE_clEvENKUlvE0_clEvEUlaE_St5arrayIPcLm2EELi4E23TrivialOffsetCalculatorILi1EjESF_NS0_6memory12LoadWithCastILi1EEENSG_13StoreWithCastILi1EEEEEviT_T0_T2_T3_T4_T5_)
        /*17d8*/ 	.word	0x00000000


	//----- nvinfo : EIATTR_REGCOUNT
	.align		4
.L_1073:
        /*17dc*/ 	.byte	0x04, 0x2f
        /*17de*/ 	.short	(.L_1075 - .L_1074)
	.align		4
.L_1074:
        /*17e0*/ 	.word	index@(_ZN2at6native18elementwise_kernelILi128ELi4EZNS0_15gpu_kernel_implIZZZNS0_21clamp_min_kernel_cudaERNS_18TensorIteratorBaseERKN3c106ScalarEENKUlvE_clEvENKUlvE0_clEvEUlaE_EEvS4_RKT_EUliE_EEviT1_)
        /*17e4*/ 	.word	0x0000001a


	//----- nvinfo : EIATTR_FRAME_SIZE
	.align		4
.L_1075:
        /*17e8*/ 	.byte	0x04, 0x11
        /*17ea*/ 	.short	(.L_1077 - .L_1076)
	.align		4
.L_1076:
        /*17ec*/ 	.word	index@(_ZN2at6native18elementwise_kernelILi128ELi4EZNS0_15gpu_kernel_implIZZZNS0_21clamp_min_kernel_cudaERNS_18TensorIteratorBaseERKN3c106ScalarEENKUlvE_clEvENKUlvE0_clEvEUlaE_EEvS4_RKT_EUliE_EEviT1_)
        /*17f0*/ 	.word	0x00000000


	//----- nvinfo : EIATTR_REGCOUNT
	.align		4
.L_1077:
        /*17f4*/ 	.byte	0x04, 0x2f
        /*17f6*/ 	.short	(.L_1079 - .L_1078)
	.align		4
.L_1078:
        /*17f8*/ 	.word	index@(_ZN2at6native29vectorized_elementwise_kernelILi8EZZZNS0_21clamp_min_kernel_cudaERNS_18TensorIteratorBaseERKN3c106ScalarEENKUlvE_clEvENKUlvE1_clEvEUliE_St5arrayIPcLm2EEEEviT0_T1_)
        /*17fc*/ 	.word	0x00000020


	//----- nvinfo : EIATTR_FRAME_SIZE
	.align		4
.L_1079:
        /*1800*/ 	.byte	0x04, 0x11
        /*1802*/ 	.short	(.L_1081 - .L_1080)
	.align		4
.L_1080:
        /*1804*/ 	.word	index@(_ZN2at6native29vectorized_elementwise_kernelILi8EZZZNS0_21clamp_min_kernel_cudaERNS_18TensorIteratorBaseERKN3c106ScalarEENKUlvE_clEvENKUlvE1_clEvEUliE_St5arrayIPcLm2EEEEviT0_T1_)
        /*1808*/ 	.word	0x00000000


	//----- nvinfo : EIATTR_REGCOUNT
	.align		4
.L_1081:
        /*180c*/ 	.byte	0x04, 0x2f
        /*180e*/ 	.short	(.L_1083 - .L_1082)
	.align		4
.L_1082:
        /*1810*/ 	.word	index@(_ZN2at6native29vectorized_elementwise_kernelILi4EZZZNS0_21clamp_min_kernel_cudaERNS_18TensorIteratorBaseERKN3c106ScalarEENKUlvE_clEvENKUlvE1_clEvEUliE_St5arrayIPcLm2EEEEviT0_T1_)
        /*1814*/ 	.word	0x00000020


	//----- nvinfo : EIATTR_FRAME_SIZE
	.align		4
.L_1083:
        /*1818*/ 	.byte	0x04, 0x11
        /*181a*/ 	.short	(.L_1085 - .L_1084)
	.align		4
.L_1084:
        /*181c*/ 	.word	index@(_ZN2at6native29vectorized_elementwise_kernelILi4EZZZNS0_21clamp_min_kernel_cudaERNS_18TensorIteratorBaseERKN3c106ScalarEENKUlvE_clEvENKUlvE1_clEvEUliE_St5arrayIPcLm2EEEEviT0_T1_)
        /*1820*/ 	.word	0x00000000


	//----- nvinfo : EIATTR_REGCOUNT
	.align		4
.L_1085:
        /*1824*/ 	.byte	0x04, 0x2f
        /*1826*/ 	.short	(.L_1087 - .L_1086)
	.align		4
.L_1086:
        /*1828*/ 	.word	index@(_ZN2at6native29vectorized_elementwise_kernelILi2EZZZNS0_21clamp_min_kernel_cudaERNS_18TensorIteratorBaseERKN3c106ScalarEENKUlvE_clEvENKUlvE1_clEvEUliE_St5arrayIPcLm2EEEEviT0_T1_)
        /*182c*/ 	.word	0x00000020


	//----- nvinfo : EIATTR_FRAME_SIZE
	.align		4
.L_1087:
        /*1830*/ 	.byte	0x04, 0x11
        /*1832*/ 	.short	(.L_1089 - .L_1088)
	.align		4
.L_1088:
        /*1834*/ 	.word	index@(_ZN2at6native29vectorized_elementwise_kernelILi2EZZZNS0_21clamp_min_kernel_cudaERNS_18TensorIteratorBaseERKN3c106ScalarEENKUlvE_clEvENKUlvE1_clEvEUliE_St5arrayIPcLm2EEEEviT0_T1_)
        /*1838*/ 	.word	0x00000000


	//----- nvinfo : EIATTR_REGCOUNT
	.align		4
.L_1089:
        /*183c*/ 	.byte	0x04, 0x2f
        /*183e*/ 	.short	(.L_1091 - .L_1090)
	.align		4
.L_1090:
        /*1840*/ 	.word	index@(_ZN2at6native27unrolled_elementwise_kernelIZZZNS0_21clamp_min_kernel_cudaERNS_18TensorIteratorBaseERKN3c106ScalarEENKUlvE_clEvENKUlvE1_clEvEUliE_St5arrayIPcLm2EELi4E23TrivialOffsetCalculatorILi1EjESF_NS0_6memory15LoadWithoutCastENSG_16StoreWithoutCastEEEviT_T0_T2_T3_T4_T5_)
        /*1844*/ 	.word	0x00000018


	//----- nvinfo : EIATTR_FRAME_SIZE
	.align		4
.L_1091:
        /*1848*/ 	.byte	0x04, 0x11
        /*184a*/ 	.short	(.L_1093 - .L_1092)
	.align		4
.L_1092:
        /*184c*/ 	.word	index@(_ZN2at6native27unrolled_elementwise_kernelIZZZNS0_21clamp_min_kernel_cudaERNS_18TensorIteratorBaseERKN3c106ScalarEENKUlvE_clEvENKUlvE1_clEvEUliE_St5arrayIPcLm2EELi4E23TrivialOffsetCalculatorILi1EjESF_NS0_6memory15LoadWithoutCastENSG_16StoreWithoutCastEEEviT_T0_T2_T3_T4_T5_)
        /*1850*/ 	.word	0x00000000


	//----- nvinfo : EIATTR_REGCOUNT
	.align		4
.L_1093:
        /*1854*/ 	.byte	0x04, 0x2f
        /*1856*/ 	.short	(.L_1095 - .L_1094)
	.align		4
.L_1094:
        /*1858*/ 	.word	index@(_ZN2at6native18elementwise_kernelILi128ELi2EZNS0_22gpu_kernel_impl_nocastIZZZNS0_21clamp_min_kernel_cudaERNS_18TensorIteratorBaseERKN3c106ScalarEENKUlvE_clEvENKUlvE1_clEvEUliE_EEvS4_RKT_EUliE_EEviT1_)
        /*185c*/ 	.word	0x00000012


	//----- nvinfo : EIATTR_FRAME_SIZE
	.align		4
.L_1095:
        /*1860*/ 	.byte	0x04, 0x11
        /*1862*/ 	.short	(.L_1097 - .L_1096)
	.align		4
.L_1096:
        /*1864*/ 	.word	index@(_ZN2at6native18elementwise_kernelILi128ELi2EZNS0_22gpu_kernel_impl_nocastIZZZNS0_21clamp_min_kernel_cudaERNS_18TensorIteratorBaseERKN3c106ScalarEENKUlvE_clEvENKUlvE1_clEvEUliE_EEvS4_RKT_EUliE_EEviT1_)
        /*1868*/ 	.word	0x00000000


	//----- nvinfo : EIATTR_REGCOUNT
	.align		4
.L_1097:
        /*186c*/ 	.byte	0x04, 0x2f
        /*186e*/ 	.short	(.L_1099 - .L_1098)
	.align		4
.L_1098:
        /*1870*/ 	.word	index@(_ZN2at6native27unrolled_elementwise_kernelIZZZNS0_21clamp_min_kernel_cudaERNS_18TensorIteratorBaseERKN3c106ScalarEENKUlvE_clEvENKUlvE1_clEvEUliE_St5arrayIPcLm2EELi4E23TrivialOffsetCalculatorILi1EjESF_NS0_6memory12LoadWithCastILi1EEENSG_13StoreWithCastILi1EEEEEviT_T0_T2_T3_T4_T5_)
        /*1874*/ 	.word	0x0000001d


	//----- nvinfo : EIATTR_FRAME_SIZE
	.align		4
.L_1099:
        /*1878*/ 	.byte	0x04, 0x11
        /*187a*/ 	.short	(.L_1101 - .L_1100)
	.align		4
.L_1100:
        /*187c*/ 	.word	index@(_ZN2at6native27unrolled_elementwise_kernelIZZZNS0_21clamp_min_kernel_cudaERNS_18TensorIteratorBaseERKN3c106ScalarEENKUlvE_clEvENKUlvE1_clEvEUliE_St5arrayIPcLm2EELi4E23TrivialOffsetCalculatorILi1EjESF_NS0_6memory12LoadWithCastILi1EEENSG_13StoreWithCastILi1EEEEEviT_T0_T2_T3_T4_T5_)
        /*1880*/ 	.word	0x00000000


	//----- nvinfo : EIATTR_REGCOUNT
	.align		4
.L_1101:
        /*1884*/ 	.byte	0x04, 0x2f
        /*1886*/ 	.short	(.L_1103 - .L_1102)
	.align		4
.L_1102:
        /*1888*/ 	.word	index@(_ZN2at6native18elementwise_kernelILi128ELi4EZNS0_15gpu_kernel_implIZZZNS0_21clamp_min_kernel_cudaERNS_18TensorIteratorBaseERKN3c106ScalarEENKUlvE_clEvENKUlvE1_clEvEUliE_EEvS4_RKT_EUliE_EEviT1_)
        /*188c*/ 	.word	0x0000001a


	//----- nvinfo : EIATTR_FRAME_SIZE
	.align		4
.L_1103:
        /*1890*/ 	.byte	0x04, 0x11
        /*1892*/ 	.short	(.L_1105 - .L_1104)
	.align		4
.L_1104:
        /*1894*/ 	.word	index@(_ZN2at6native18elementwise_kernelILi128ELi4EZNS0_15gpu_kernel_implIZZZNS0_21clamp_min_kernel_cudaERNS_18TensorIteratorBaseERKN3c106ScalarEENKUlvE_clEvENKUlvE1_clEvEUliE_EEvS4_RKT_EUliE_EEviT1_)
        /*1898*/ 	.word	0x00000000


	//----- nvinfo : EIATTR_REGCOUNT
	.align		4
.L_1105:
        /*189c*/ 	.byte	0x04, 0x2f
        /*189e*/ 	.short	(.L_1107 - .L_1106)
	.align		4
.L_1106:
        /*18a0*/ 	.word	index@(_ZN2at6native29vectorized_elementwise_kernelILi8EZZZNS0_21clamp_min_kernel_cudaERNS_18TensorIteratorBaseERKN3c106ScalarEENKUlvE_clEvENKUlvE2_clEvEUllE_St5arrayIPcLm2EEEEviT0_T1_)
        /*18a4*/ 	.word	0x00000020


	//----- nvinfo : EIATTR_FRAME_SIZE
	.align		4
.L_1107:
        /*18a8*/ 	.byte	0x04, 0x11
        /*18aa*/ 	.short	(.L_1109 - .L_1108)
	.align		4
.L_1108:
        /*18ac*/ 	.word	index@(_ZN2at6native29vectorized_elementwise_kernelILi8EZZZNS0_21clamp_min_kernel_cudaERNS_18TensorIteratorBaseERKN3c106ScalarEENKUlvE_clEvENKUlvE2_clEvEUllE_St5arrayIPcLm2EEEEviT0_T1_)
        /*18b0*/ 	.word	0x00000000


	//----- nvinfo : EIATTR_REGCOUNT
	.align		4
.L_1109:
        /*18b4*/ 	.byte	0x04, 0x2f
        /*18b6*/ 	.short	(.L_1111 - .L_1110)
	.align		4
.L_1110:
        /*18b8*/ 	.word	index@(_ZN2at6native29vectorized_elementwise_kernelILi4EZZZNS0_21clamp_min_kernel_cudaERNS_18TensorIteratorBaseERKN3c106ScalarEENKUlvE_clEvENKUlvE2_clEvEUllE_St5arrayIPcLm2EEEEviT0_T1_)
        /*18bc*/ 	.word	0x00000020


	//----- nvinfo : EIATTR_FRAME_SIZE
	.align		4
.L_1111:
        /*18c0*/ 	.byte	0x04, 0x11
        /*18c2*/ 	.short	(.L_1113 - .L_1112)
	.align		4
.L_1112:
        /*18c4*/ 	.word	index@(_ZN2at6native29vectorized_elementwise_kernelILi4EZZZNS0_21clamp_min_kernel_cudaERNS_18TensorIteratorBaseERKN3c106ScalarEENKUlvE_clEvENKUlvE2_clEvEUllE_St5arrayIPcLm2EEEEviT0_T1_)
        /*18c8*/ 	.word	0x00000000


	//----- nvinfo : EIATTR_REGCOUNT
	.align		4
.L_1113:
        /*18cc*/ 	.byte	0x04, 0x2f
        /*18ce*/ 	.short	(.L_1115 - .L_1114)
	.align		4
.L_1114:
        /*18d0*/ 	.word	index@(_ZN2at6native29vectorized_elementwise_kernelILi2EZZZNS0_21clamp_min_kernel_cudaERNS_18TensorIteratorBaseERKN3c106ScalarEENKUlvE_clEvENKUlvE2_clEvEUllE_St5arrayIPcLm2EEEEviT0_T1_)
        /*18d4*/ 	.word	0x00000020


	//----- nvinfo : EIATTR_FRAME_SIZE
	.align		4
.L_1115:
        /*18d8*/ 	.byte	0x04, 0x11
        /*18da*/ 	.short	(.L_1117 - .L_1116)
	.align		4
.L_1116:
        /*18dc*/ 	.word	index@(_ZN2at6native29vectorized_elementwise_kernelILi2EZZZNS0_21clamp_min_kernel_cudaERNS_18TensorIteratorBaseERKN3c106ScalarEENKUlvE_clEvENKUlvE2_clEvEUllE_St5arrayIPcLm2EEEEviT0_T1_)
        /*18e0*/ 	.word	0x00000000


	//----- nvinfo : EIATTR_REGCOUNT
	.align		4
.L_1117:
        /*18e4*/ 	.byte	0x04, 0x2f
        /*18e6*/ 	.short	(.L_1119 - .L_1118)
	.align		4
.L_1118:
        /*18e8*/ 	.word	index@(_ZN2at6native27unrolled_elementwise_kernelIZZZNS0_21clamp_min_kernel_cudaERNS_18TensorIteratorBaseERKN3c106ScalarEENKUlvE_clEvENKUlvE2_clEvEUllE_St5arrayIPcLm2EELi4E23TrivialOffsetCalculatorILi1EjESF_NS0_6memory15LoadWithoutCastENSG_16StoreWithoutCastEEEviT_T0_T2_T3_T4_T5_)
        /*18ec*/ 	.word	0x00000018


	//----- nvinfo : EIATTR_FRAME_SIZE
	.align		4
.L_1119:
        /*18f0*/ 	.byte	0x04, 0x11
        /*18f2*/ 	.short	(.L_1121 - .L_1120)
	.align		4
.L_1120:
        /*18f4*/ 	.word	index@(_ZN2at6native27unrolled_elementwise_kernelIZZZNS0_21clamp_min_kernel_cudaERNS_18TensorIteratorBaseERKN3c106ScalarEENKUlvE_clEvENKUlvE2_clEvEUllE_St5arrayIPcLm2EELi4E23TrivialOffsetCalculatorILi1EjESF_NS0_6memory15LoadWithoutCastENSG_16StoreWithoutCastEEEviT_T0_T2_T3_T4_T5_)
        /*18f8*/ 	.word	0x00000000


	//----- nvinfo : EIATTR_REGCOUNT
	.align		4
.L_1121:
        /*18fc*/ 	.byte	0x04, 0x2f
        /*18fe*/ 	.short	(.L_1123 - .L_1122)
	.align		4
.L_1122:
        /*1900*/ 	.word	index@(_ZN2at6native18elementwise_kernelILi128ELi2EZNS0_22gpu_kernel_impl_nocastIZZZNS0_21clamp_min_kernel_cudaERNS_18TensorIteratorBaseERKN3c106ScalarEENKUlvE_clEvENKUlvE2_clEvEUllE_EEvS4_RKT_EUliE_EEviT1_)
        /*1904*/ 	.word	0x00000012


	//----- nvinfo : EIATTR_FRAME_SIZE
	.align		4
.L_1123:
        /*1908*/ 	.byte	0x04, 0x11
        /*190a*/ 	.short	(.L_1125 - .L_1124)
	.align		4
.L_1124:
        /*190c*/ 	.word	index@(_ZN2at6native18elementwise_kernelILi128ELi2EZNS0_22gpu_kernel_impl_nocastIZZZNS0_21clamp_min_kernel_cudaERNS_18TensorIteratorBaseERKN3c106ScalarEENKUlvE_clEvENKUlvE2_clEvEUllE_EEvS4_RKT_EUliE_EEviT1_)
        /*1910*/ 	.word	0x00000000


	//----- nvinfo : EIATTR_REGCOUNT
	.align		4
.L_1125:
        /*1914*/ 	.byte	0x04, 0x2f
        /*1916*/ 	.short	(.L_1127 - .L_1126)
	.align		4
.L_1126:
        /*1918*/ 	.word	index@(_ZN2at6native27unrolled_elementwise_kernelIZZZNS0_21clamp_min_kernel_cudaERNS_18TensorIteratorBaseERKN3c106ScalarEENKUlvE_clEvENKUlvE2_clEvEUllE_St5arrayIPcLm2EELi4E23TrivialOffsetCalculatorILi1EjESF_NS0_6memory12LoadWithCastILi1EEENSG_13StoreWithCastILi1EEEEEviT_T0_T2_T3_T4_T5_)
        /*191c*/ 	.word	0x00000020


	//----- nvinfo : EIATTR_FRAME_SIZE
	.align		4
.L_1127:
        /*1920*/ 	.byte	0x04, 0x11
        /*1922*/ 	.short	(.L_1129 - .L_1128)
	.align		4
.L_1128:
        /*1924*/ 	.word	index@(_ZN2at6native27unrolled_elementwise_kernelIZZZNS0_21clamp_min_kernel_cudaERNS_18TensorIteratorBaseERKN3c106ScalarEENKUlvE_clEvENKUlvE2_clEvEUllE_St5arrayIPcLm2EELi4E23TrivialOffsetCalculatorILi1EjESF_NS0_6memory12LoadWithCastILi1EEENSG_13StoreWithCastILi1EEEEEviT_T0_T2_T3_T4_T5_)
        /*1928*/ 	.word	0x00000000


	//----- nvinfo : EIATTR_REGCOUNT
	.align		4
.L_1129:
        /*192c*/ 	.byte	0x04, 0x2f
        /*192e*/ 	.short	(.L_1131 - .L_1130)
	.align		4
.L_1130:
        /*1930*/ 	.word	index@(_ZN2at6native18elementwise_kernelILi128ELi4EZNS0_15gpu_kernel_implIZZZNS0_21clamp_min_kernel_cudaERNS_18TensorIteratorBaseERKN3c106ScalarEENKUlvE_clEvENKUlvE2_clEvEUllE_EEvS4_RKT_EUliE_EEviT1_)
        /*1934*/ 	.word	0x0000001a


	//----- nvinfo : EIATTR_FRAME_SIZE
	.align		4
.L_1131:
        /*1938*/ 	.byte	0x04, 0x11
        /*193a*/ 	.short	(.L_1133 - .L_1132)
	.align		4
.L_1132:
        /*193c*/ 	.word	index@(_ZN2at6native18elementwise_kernelILi128ELi4EZNS0_15gpu_kernel_implIZZZNS0_21clamp_min_kernel_cudaERNS_18TensorIteratorBaseERKN3c106ScalarEENKUlvE_clEvENKUlvE2_clEvEUllE_EEvS4_RKT_EUliE_EEviT1_)
        /*1940*/ 	.word	0x00000000


	//----- nvinfo : EIATTR_REGCOUNT
	.align		4
.L_1133:
        /*1944*/ 	.byte	0x04, 0x2f
        /*1946*/ 	.short	(.L_1135 - .L_1134)
	.align		4
.L_1134:
        /*1948*/ 	.word	index@(_ZN2at6native29vectorized_elementwise_kernelILi8EZZZNS0_21clamp_min_kernel_cudaERNS_18TensorIteratorBaseERKN3c106ScalarEENKUlvE_clEvENKUlvE3_clEvEUlsE_St5arrayIPcLm2EEEEviT0_T1_)
        /*194c*/ 	.word	0x00000020


	//----- nvinfo : EIATTR_FRAME_SIZE
	.align		4
.L_1135:
        /*1950*/ 	.byte	0x04, 0x11
        /*1952*/ 	.short	(.L_1137 - .L_1136)
	.align		4
.L_1136:
        /*1954*/ 	.word	index@(_ZN2at6native29vectorized_elementwise_kernelILi8EZZZNS0_21clamp_min_kernel_cudaERNS_18TensorIteratorBaseERKN3c106ScalarEENKUlvE_clEvENKUlvE3_clEvEUlsE_St5arrayIPcLm2EEEEviT0_T1_)
        /*1958*/ 	.word	0x00000000


	//----- nvinfo : EIATTR_REGCOUNT
	.align		4
.L_1137:
        /*195c*/ 	.byte	0x04, 0x2f
        /*195e*/ 	.short	(.L_1139 - .L_1138)
	.align		4
.L_1138:
        /*1960*/ 	.word	index@(_ZN2at6native29vectorized_elementwise_kernelILi4EZZZNS0_21clamp_min_kernel_cudaERNS_18TensorIteratorBaseERKN3c106ScalarEENKUlvE_clEvENKUlvE3_clEvEUlsE_St5arrayIPcLm2EEEEviT0_T1_)
        /*1964*/ 	.word	0x00000020


	//----- nvinfo : EIATTR_FRAME_SIZE
	.align		4
.L_1139:
        /*1968*/ 	.byte	0x04, 0x11
        /*196a*/ 	.short	(.L_1141 - .L_1140)
	.align		4
.L_1140:
        /*196c*/ 	.word	index@(_ZN2at6native29vectorized_elementwise_kernelILi4EZZZNS0_21clamp_min_kernel_cudaERNS_18TensorIteratorBaseERKN3c106ScalarEENKUlvE_clEvENKUlvE3_clEvEUlsE_St5arrayIPcLm2EEEEviT0_T1_)
        /*1970*/ 	.word	0x00000000


	//----- nvinfo : EIATTR_REGCOUNT
	.align		4
.L_1141:
        /*1974*/ 	.byte	0x04, 0x2f
        /*1976*/ 	.short	(.L_1143 - .L_1142)
	.align		4
.L_1142:
        /*1978*/ 	.word	index@(_ZN2at6native29vectorized_elementwise_kernelILi2EZZZNS0_21clamp_min_kernel_cudaERNS_18TensorIteratorBaseERKN3c106ScalarEENKUlvE_clEvENKUlvE3_clEvEUlsE_St5arrayIPcLm2EEEEviT0_T1_)
        /*197c*/ 	.word	0x00000020


	//----- nvinfo : EIATTR_FRAME_SIZE
	.align		4
.L_1143:
        /*1980*/ 	.byte	0x04, 0x11
        /*1982*/ 	.short	(.L_1145 - .L_1144)
	.align		4
.L_1144:
        /*1984*/ 	.word	index@(_ZN2at6native29vectorized_elementwise_kernelILi2EZZZNS0_21clamp_min_kernel_cudaERNS_18TensorIteratorBaseERKN3c106ScalarEENKUlvE_clEvENKUlvE3_clEvEUlsE_St5arrayIPcLm2EEEEviT0_T1_)
        /*1988*/ 	.word	0x00000000


	//----- nvinfo : EIATTR_REGCOUNT
	.align		4
.L_1145:
        /*198c*/ 	.byte	0x04, 0x2f
        /*198e*/ 	.short	(.L_1147 - .L_1146)
	.align		4
.L_1146:
        /*1990*/ 	.word	index@(_ZN2at6native27unrolled_elementwise_kernelIZZZNS0_21clamp_min_kernel_cudaERNS_18TensorIteratorBaseERKN3c106ScalarEENKUlvE_clEvENKUlvE3_clEvEUlsE_St5arrayIPcLm2EELi4E23TrivialOffsetCalculatorILi1EjESF_NS0_6memory15LoadWithoutCastENSG_16StoreWithoutCastEEEviT_T0_T2_T3_T4_T5_)
        /*1994*/ 	.word	0x00000018


	//----- nvinfo : EIATTR_FRAME_SIZE
	.align		4
.L_1147:
        /*1998*/ 	.byte	0x04, 0x11
        /*199a*/ 	.short	(.L_1149 - .L_1148)
	.align		4
.L_1148:
        /*199c*/ 	.word	index@(_ZN2at6native27unrolled_elementwise_kernelIZZZNS0_21clamp_min_kernel_cudaERNS_18TensorIteratorBaseERKN3c106ScalarEENKUlvE_clEvENKUlvE3_clEvEUlsE_St5arrayIPcLm2EELi4E23TrivialOffsetCalculatorILi1EjESF_NS0_6memory15LoadWithoutCastENSG_16StoreWithoutCastEEEviT_T0_T2_T3_T4_T5_)
        /*19a0*/ 	.word	0x00000000


	//----- nvinfo : EIATTR_REGCOUNT
	.align		4
.L_1149:
        /*19a4*/ 	.byte	0x04, 0x2f
        /*19a6*/ 	.short	(.L_1151 - .L_1150)
	.align		4
.L_1150:
        /*19a8*/ 	.word	index@(_ZN2at6native18elementwise_kernelILi128ELi4EZNS0_22gpu_kernel_impl_nocastIZZZNS0_21clamp_min_kernel_cudaERNS_18TensorIteratorBaseERKN3c106ScalarEENKUlvE_clEvENKUlvE3_clEvEUlsE_EEvS4_RKT_EUliE_EEviT1_)
        /*19ac*/ 	.word	0x00000012


	//----- nvinfo : EIATTR_FRAME_SIZE
	.align		4
.L_1151:
        /*19b0*/ 	.byte	0x04, 0x11
        /*19b2*/ 	.short	(.L_1153 - .L_1152)
	.align		4
.L_1152:
        /*19b4*/ 	.word	index@(_ZN2at6native18elementwise_kernelILi128ELi4EZNS0_22gpu_kernel_impl_nocastIZZZNS0_21clamp_min_kernel_cudaERNS_18TensorIteratorBaseERKN3c106ScalarEENKUlvE_clEvENKUlvE3_clEvEUlsE_EEvS4_RKT_EUliE_EEviT1_)
        /*19b8*/ 	.word	0x00000000


	//----- nvinfo : EIATTR_REGCOUNT
	.align		4
.L_1153:
        /*19bc*/ 	.byte	0x04, 0x2f
        /*19be*/ 	.short	(.L_1155 - .L_1154)
	.align		4
.L_1154:
        /*19c0*/ 	.word	index@(_ZN2at6native27unrolled_elementwise_kernelIZZZNS0_21clamp_min_kernel_cudaERNS_18TensorIteratorBaseERKN3c106ScalarEENKUlvE_clEvENKUlvE3_clEvEUlsE_St5arrayIPcLm2EELi4E23TrivialOffsetCalculatorILi1EjESF_NS0_6memory12LoadWithCastILi1EEENSG_13StoreWithCastILi1EEEEEviT_T0_T2_T3_T4_T5_)
        /*19c4*/ 	.word	0x0000001c


	//----- nvinfo : EIATTR_FRAME_SIZE
	.align		4
.L_1155:
        /*19c8*/ 	.byte	0x04, 0x11
        /*19ca*/ 	.short	(.L_1157 - .L_1156)
	.align		4
.L_1156:
        /*19cc*/ 	.word	index@(_ZN2at6native27unrolled_elementwise_kernelIZZZNS0_21clamp_min_kernel_cudaERNS_18TensorIteratorBaseERKN3c106ScalarEENKUlvE_clEvENKUlvE3_clEvEUlsE_St5arrayIPcLm2EELi4E23TrivialOffsetCalculatorILi1EjESF_NS0_6memory12LoadWithCastILi1EEENSG_13StoreWithCastILi1EEEEEviT_T0_T2_T3_T4_T5_)
        /*19d0*/ 	.word	0x00000000


	//----- nvinfo : EIATTR_REGCOUNT
	.align		4
.L_1157:
        /*19d4*/ 	.byte	0x04, 0x2f
        /*19d6*/ 	.short	(.L_1159 - .L_1158)
	.align		4
.L_1158:
        /*19d8*/ 	.word	index@(_ZN2at6native18elementwise_kernelILi128ELi4EZNS0_15gpu_kernel_implIZZZNS0_21clamp_min_kernel_cudaERNS_18TensorIteratorBaseERKN3c106ScalarEENKUlvE_clEvENKUlvE3_clEvEUlsE_EEvS4_RKT_EUliE_EEviT1_)
        /*19dc*/ 	.word	0x0000001a


	//----- nvinfo : EIATTR_FRAME_SIZE
	.align		4
.L_1159:
        /*19e0*/ 	.byte	0x04, 0x11
        /*19e2*/ 	.short	(.L_1161 - .L_1160)
	.align		4
.L_1160:
        /*19e4*/ 	.word	index@(_ZN2at6native18elementwise_kernelILi128ELi4EZNS0_15gpu_kernel_implIZZZNS0_21clamp_min_kernel_cudaERNS_18TensorIteratorBaseERKN3c106ScalarEENKUlvE_clEvENKUlvE3_clEvEUlsE_EEvS4_RKT_EUliE_EEviT1_)
        /*19e8*/ 	.word	0x00000000


	//----- nvinfo : EIATTR_REGCOUNT
	.align		4
.L_1161:
        /*19ec*/ 	.byte	0x04, 0x2f
        /*19ee*/ 	.short	(.L_1163 - .L_1162)
	.align		4
.L_1162:
        /*19f0*/ 	.word	index@(_ZN2at6native29vectorized_elementwise_kernelILi8EZZZNS0_21clamp_min_kernel_cudaERNS_18TensorIteratorBaseERKN3c106ScalarEENKUlvE_clEvENKUlvE4_clEvEUldE_St5arrayIPcLm2EEEEviT0_T1_)
        /*19f4*/ 	.word	0x00000020


	//----- nvinfo : EIATTR_FRAME_SIZE
	.align		4
.L_1163:
        /*19f8*/ 	.byte	0x04, 0x11
        /*19fa*/ 	.short	(.L_1165 - .L_1164)
	.align		4
.L_1164:
        /*19fc*/ 	.word	index@(_ZN2at6native29vectorized_elementwise_kernelILi8EZZZNS0_21clamp_min_kernel_cudaERNS_18TensorIteratorBaseERKN3c106ScalarEENKUlvE_clEvENKUlvE4_clEvEUldE_St5arrayIPcLm2EEEEviT0_T1_)
        /*1a00*/ 	.word	0x00000000


	//----- nvinfo : EIATTR_REGCOUNT
	.align		4
.L_1165:
        /*1a04*/ 	.byte	0x04, 0x2f
        /*1a06*/ 	.short	(.L_1167 - .L_1166)
	.align		4
.L_1166:
        /*1a08*/ 	.word	index@(_ZN2at6native29vectorized_elementwise_kernelILi4EZZZNS0_21clamp_min_kernel_cudaERNS_18TensorIteratorBaseERKN3c106ScalarEENKUlvE_clEvENKUlvE4_clEvEUldE_St5arrayIPcLm2EEEEviT0_T1_)
        /*1a0c*/ 	.word	0x00000020


	//----- nvinfo : EIATTR_FRAME_SIZE
	.align		4
.L_1167:
        /*1a10*/ 	.byte	0x04, 0x11
        /*1a12*/ 	.short	(.L_1169 - .L_1168)
	.align		4
.L_1168:
        /*1a14*/ 	.word	index@(_ZN2at6native29vectorized_elementwise_kernelILi4EZZZNS0_21clamp_min_kernel_cudaERNS_18TensorIteratorBaseERKN3c106ScalarEENKUlvE_clEvENKUlvE4_clEvEUldE_St5arrayIPcLm2EEEEviT0_T1_)
        /*1a18*/ 	.word	0x00000000


	//----- nvinfo : EIATTR_REGCOUNT
	.align		4
.L_1169:
        /*1a1c*/ 	.byte	0x04, 0x2f
        /*1a1e*/ 	.short	(.L_1171 - .L_1170)
	.align		4
.L_1170:
        /*1a20*/ 	.word	index@(_ZN2at6native29vectorized_elementwise_kernelILi2EZZZNS0_21clamp_min_kernel_cudaERNS_18TensorIteratorBaseERKN3c106ScalarEENKUlvE_clEvENKUlvE4_clEvEUldE_St5arrayIPcLm2EEEEviT0_T1_)
        /*1a24*/ 	.word	0x00000020


	//----- nvinfo : EIATTR_FRAME_SIZE
	.align		4
.L_1171:
        /*1a28*/ 	.byte	0x04, 0x11
        /*1a2a*/ 	.short	(.L_1173 - .L_1172)
	.align		4
.L_1172:
        /*1a2c*/ 	.word	index@(_ZN2at6native29vectorized_elementwise_kernelILi2EZZZNS0_21clamp_min_kernel_cudaERNS_18TensorIteratorBaseERKN3c106ScalarEENKUlvE_clEvENKUlvE4_clEvEUldE_St5arrayIPcLm2EEEEviT0_T1_)
        /*1a30*/ 	.word	0x00000000


	//----- nvinfo : EIATTR_REGCOUNT
	.align		4
.L_1173:
        /*1a34*/ 	.byte	0x04, 0x2f
        /*1a36*/ 	.short	(.L_1175 - .L_1174)
	.align		4
.L_1174:
        /*1a38*/ 	.word	index@(_ZN2at6native27unrolled_elementwise_kernelIZZZNS0_21clamp_min_kernel_cudaERNS_18TensorIteratorBaseERKN3c106ScalarEENKUlvE_clEvENKUlvE4_clEvEUldE_St5arrayIPcLm2EELi4E23TrivialOffsetCalculatorILi1EjESF_NS0_6memory15LoadWithoutCastENSG_16StoreWithoutCastEEEviT_T0_T2_T3_T4_T5_)
        /*1a3c*/ 	.word	0x0000001a


	//----- nvinfo : EIATTR_FRAME_SIZE
	.align		4
.L_1175:
        /*1a40*/ 	.byte	0x04, 0x11
        /*1a42*/ 	.short	(.L_1177 - .L_1176)
	.align		4
.L_1176:
        /*1a44*/ 	.word	index@(_ZN2at6native27unrolled_elementwise_kernelIZZZNS0_21clamp_min_kernel_cudaERNS_18TensorIteratorBaseERKN3c106ScalarEENKUlvE_clEvENKUlvE4_clEvEUldE_St5arrayIPcLm2EELi4E23TrivialOffsetCalculatorILi1EjESF_NS0_6memory15LoadWithoutCastENSG_16StoreWithoutCastEEEviT_T0_T2_T3_T4_T5_)
        /*1a48*/ 	.word	0x00000000


	//----- nvinfo : EIATTR_REGCOUNT
	.align		4
.L_1177:
        /*1a4c*/ 	.byte	0x04, 0x2f
        /*1a4e*/ 	.short	(.L_1179 - .L_1178)
	.align		4
.L_1178:
        /*1a50*/ 	.word	index@(_ZN2at6native18elementwise_kernelILi128ELi2EZNS0_22gpu_kernel_impl_nocastIZZZNS0_21clamp_min_kernel_cudaERNS_18TensorIteratorBaseERKN3c106ScalarEENKUlvE_clEvENKUlvE4_clEvEUldE_EEvS4_RKT_EUliE_EEviT1_)
        /*1a54*/ 	.word	0x00000012


	//----- nvinfo : EIATTR_FRAME_SIZE
	.align		4
.L_1179:
        /*1a58*/ 	.byte	0x04, 0x11
        /*1a5a*/ 	.short	(.L_1181 - .L_1180)
	.align		4
.L_1180:
        /*1a5c*/ 	.word	index@(_ZN2at6native18elementwise_kernelILi128ELi2EZNS0_22gpu_kernel_impl_nocastIZZZNS0_21clamp_min_kernel_cudaERNS_18TensorIteratorBaseERKN3c106ScalarEENKUlvE_clEvENKUlvE4_clEvEUldE_EEvS4_RKT_EUliE_EEviT1_)
        /*1a60*/ 	.word	0x00000000


	//----- nvinfo : EIATTR_REGCOUNT
	.align		4
.L_1181:
        /*1a64*/ 	.byte	0x04, 0x2f
        /*1a66*/ 	.short	(.L_1183 - .L_1182)
	.align		4
.L_1182:
        /*1a68*/ 	.word	index@(_ZN2at6native27unrolled_elementwise_kernelIZZZNS0_21clamp_min_kernel_cudaERNS_18TensorIteratorBaseERKN3c106ScalarEENKUlvE_clEvENKUlvE4_clEvEUldE_St5arrayIPcLm2EELi4E23TrivialOffsetCalculatorILi1EjESF_NS0_6memory12LoadWithCastILi1EEENSG_13StoreWithCastILi1EEEEEviT_T0_T2_T3_T4_T5_)
        /*1a6c*/ 	.word	0x00000026


	//----- nvinfo : EIATTR_FRAME_SIZE
	.align		4
.L_1183:
        /*1a70*/ 	.byte	0x04, 0x11
        /*1a72*/ 	.short	(.L_1185 - .L_1184)
	.align		4
.L_1184:
        /*1a74*/ 	.word	index@(_ZN2at6native27unrolled_elementwise_kernelIZZZNS0_21clamp_min_kernel_cudaERNS_18TensorIteratorBaseERKN3c106ScalarEENKUlvE_clEvENKUlvE4_clEvEUldE_St5arrayIPcLm2EELi4E23TrivialOffsetCalculatorILi1EjESF_NS0_6memory12LoadWithCastILi1EEENSG_13StoreWithCastILi1EEEEEviT_T0_T2_T3_T4_T5_)
        /*1a78*/ 	.word	0x00000000


	//----- nvinfo : EIATTR_REGCOUNT
	.align		4
.L_1185:
        /*1a7c*/ 	.byte	0x04, 0x2f
        /*1a7e*/ 	.short	(.L_1187 - .L_1186)
	.align		4
.L_1186:
        /*1a80*/ 	.word	index@(_ZN2at6native18elementwise_kernelILi128ELi4EZNS0_15gpu_kernel_implIZZZNS0_21clamp_min_kernel_cudaERNS_18TensorIteratorBaseERKN3c106ScalarEENKUlvE_clEvENKUlvE4_clEvEUldE_EEvS4_RKT_EUliE_EEviT1_)
        /*1a84*/ 	.word	0x0000001a


	//----- nvinfo : EIATTR_FRAME_SIZE
	.align		4
.L_1187:
        /*1a88*/ 	.byte	0x04, 0x11
        /*1a8a*/ 	.short	(.L_1189 - .L_1188)
	.align		4
.L_1188:
        /*1a8c*/ 	.word	index@(_ZN2at6native18elementwise_kernelILi128ELi4EZNS0_15gpu_kernel_implIZZZNS0_21clamp_min_kernel_cudaERNS_18TensorIteratorBaseERKN3c106ScalarEENKUlvE_clEvENKUlvE4_clEvEUldE_EEvS4_RKT_EUliE_EEviT1_)
        /*1a90*/ 	.word	0x00000000


	//----- nvinfo : EIATTR_REGCOUNT
	.align		4
.L_1189:
        /*1a94*/ 	.byte	0x04, 0x2f
        /*1a96*/ 	.short	(.L_1191 - .L_1190)
	.align		4
.L_1190:
        /*1a98*/ 	.word	index@(_ZN2at6native29vectorized_elementwise_kernelILi8EZZZNS0_21clamp_min_kernel_cudaERNS_18TensorIteratorBaseERKN3c106ScalarEENKUlvE_clEvENKUlvE5_clEvEUlfE_St5arrayIPcLm2EEEEviT0_T1_)
        /*1a9c*/ 	.word	0x0000001a


	//----- nvinfo : EIATTR_FRAME_SIZE
	.align		4
.L_1191:
        /*1aa0*/ 	.byte	0x04, 0x11
        /*1aa2*/ 	.short	(.L_1193 - .L_1192)
	.align		4
.L_1192:
        /*1aa4*/ 	.word	index@(_ZN2at6native29vectorized_elementwise_kernelILi8EZZZNS0_21clamp_min_kernel_cudaERNS_18TensorIteratorBaseERKN3c106ScalarEENKUlvE_clEvENKUlvE5_clEvEUlfE_St5arrayIPcLm2EEEEviT0_T1_)
        /*1aa8*/ 	.word	0x00000000


	//----- nvinfo : EIATTR_REGCOUNT
	.align		4
.L_1193:
        /*1aac*/ 	.byte	0x04, 0x2f
        /*1aae*/ 	.short	(.L_1195 - .L_1194)
	.align		4
.L_1194:
        /*1ab0*/ 	.word	index@(_ZN2at6native29vectorized_elementwise_kernelILi4EZZZNS0_21clamp_min_kernel_cudaERNS_18TensorIteratorBaseERKN3c106ScalarEENKUlvE_clEvENKUlvE5_clEvEUlfE_St5arrayIPcLm2EEEEviT0_T1_)
        /*1ab4*/ 	.word	0x0000001a


	//----- nvinfo : EIATTR_FRAME_SIZE
	.align		4
.L_1195:
        /*1ab8*/ 	.byte	0x04, 0x11
        /*1aba*/ 	.short	(.L_1197 - .L_1196)
	.align		4
.L_1196:
        /*1abc*/ 	.word	index@(_ZN2at6native29vectorized_elementwise_kernelILi4EZZZNS0_21clamp_min_kernel_cudaERNS_18TensorIteratorBaseERKN3c106ScalarEENKUlvE_clEvENKUlvE5_clEvEUlfE_St5arrayIPcLm2EEEEviT0_T1_)
        /*1ac0*/ 	.word	0x00000000


	//----- nvinfo : EIATTR_REGCOUNT
	.align		4
.L_1197:
        /*1ac4*/ 	.byte	0x04, 0x2f
        /*1ac6*/ 	.short	(.L_1199 - .L_1198)
	.align		4
.L_1198:
        /*1ac8*/ 	.word	index@(_ZN2at6native29vectorized_elementwise_kernelILi2EZZZNS0_21clamp_min_kernel_cudaERNS_18TensorIteratorBaseERKN3c106ScalarEENKUlvE_clEvENKUlvE5_clEvEUlfE_St5arrayIPcLm2EEEEviT0_T1_)
        /*1acc*/ 	.word	0x0000001a


	//----- nvinfo : EIATTR_FRAME_SIZE
	.align		4
.L_1199:
        /*1ad0*/ 	.byte	0x04, 0x11
        /*1ad2*/ 	.short	(.L_1201 - .L_1200)
	.align		4
.L_1200:
        /*1ad4*/ 	.word	index@(_ZN2at6native29vectorized_elementwise_kernelILi2EZZZNS0_21clamp_min_kernel_cudaERNS_18TensorIteratorBaseERKN3c106ScalarEENKUlvE_clEvENKUlvE5_clEvEUlfE_St5arrayIPcLm2EEEEviT0_T1_)
        /*1ad8*/ 	.word	0x00000000


	//----- nvinfo : EIATTR_REGCOUNT
	.align		4
.L_1201:
        /*1adc*/ 	.byte	0x04, 0x2f
        /*1ade*/ 	.short	(.L_1203 - .L_1202)
	.align		4
.L_1202:
        /*1ae0*/ 	.word	index@(_ZN2at6native27unrolled_elementwise_kernelIZZZNS0_21clamp_min_kernel_cudaERNS_18TensorIteratorBaseERKN3c106ScalarEENKUlvE_clEvENKUlvE5_clEvEUlfE_St5arrayIPcLm2EELi4E23TrivialOffsetCalculatorILi1EjESF_NS0_6memory15LoadWithoutCastENSG_16StoreWithoutCastEEEviT_T0_T2_T3_T4_T5_)
        /*1ae4*/ 	.word	0x00000016


	//----- nvinfo : EIATTR_FRAME_SIZE
	.align		4
.L_1203:
        /*1ae8*/ 	.byte	0x04, 0x11
        /*1aea*/ 	.short	(.L_1205 - .L_1204)
	.align		4
.L_1204:
        /*1aec*/ 	.word	index@(_ZN2at6native27unrolled_elementwise_kernelIZZZNS0_21clamp_min_kernel_cudaERNS_18TensorIteratorBaseERKN3c106ScalarEENKUlvE_clEvENKUlvE5_clEvEUlfE_St5arrayIPcLm2EELi4E23TrivialOffsetCalculatorILi1EjESF_NS0_6memory15LoadWithoutCastENSG_16StoreWithoutCastEEEviT_T0_T2_T3_T4_T5_)
        /*1af0*/ 	.word	0x00000000


	//----- nvinfo : EIATTR_REGCOUNT
	.align		4
.L_1205:
        /*1af4*/ 	.byte	0x04, 0x2f
        /*1af6*/ 	.short	(.L_1207 - .L_1206)
	.align		4
.L_1206:
        /*1af8*/ 	.word	index@(_ZN2at6native18elementwise_kernelILi128ELi2EZNS0_22gpu_kernel_impl_nocastIZZZNS0_21clamp_min_kernel_cudaERNS_18TensorIteratorBaseERKN3c106ScalarEENKUlvE_clEvENKUlvE5_clEvEUlfE_EEvS4_RKT_EUliE_EEviT1_)
        /*1afc*/ 	.word	0x00000012


	//----- nvinfo : EIATTR_FRAME_SIZE
	.align		4
.L_1207:
        /*1b00*/ 	.byte	0x04, 0x11
        /*1b02*/ 	.short	(.L_1209 - .L_1208)
	.align		4
.L_1208:
        /*1b04*/ 	.word	index@(_ZN2at6native18elementwise_kernelILi128ELi2EZNS0_22gpu_kernel_impl_nocastIZZZNS0_21clamp_min_kernel_cudaERNS_18TensorIteratorBaseERKN3c106ScalarEENKUlvE_clEvENKUlvE5_clEvEUlfE_EEvS4_RKT_EUliE_EEviT1_)
        /*1b08*/ 	.word	0x00000000


	//----- nvinfo : EIATTR_REGCOUNT
	.align		4
.L_1209:
        /*1b0c*/ 	.byte	0x04, 0x2f
        /*1b0e*/ 	.short	(.L_1211 - .L_1210)
	.align		4
.L_1210:
        /*1b10*/ 	.word	index@(_ZN2at6native27unrolled_elementwise_kernelIZZZNS0_21clamp_min_kernel_cudaERNS_18TensorIteratorBaseERKN3c106ScalarEENKUlvE_clEvENKUlvE5_clEvEUlfE_St5arrayIPcLm2EELi4E23TrivialOffsetCalculatorILi1EjESF_NS0_6memory12LoadWithCastILi1EEENSG_13StoreWithCastILi1EEEEEviT_T0_T2_T3_T4_T5_)
        /*1b14*/ 	.word	0x0000001e


	//----- nvinfo : EIATTR_FRAME_SIZE
	.align		4
.L_1211:
        /*1b18*/ 	.byte	0x04, 0x11
        /*1b1a*/ 	.short	(.L_1213 - .L_1212)
	.align		4
.L_1212:
        /*1b1c*/ 	.word	index@(_ZN2at6native27unrolled_elementwise_kernelIZZZNS0_21clamp_min_kernel_cudaERNS_18TensorIteratorBaseERKN3c106ScalarEENKUlvE_clEvENKUlvE5_clEvEUlfE_St5arrayIPcLm2EELi4E23TrivialOffsetCalculatorILi1EjESF_NS0_6memory12LoadWithCastILi1EEENSG_13StoreWithCastILi1EEEEEviT_T0_T2_T3_T4_T5_)
        /*1b20*/ 	.word	0x00000000


	//----- nvinfo : EIATTR_REGCOUNT
	.align		4
.L_1213:
        /*1b24*/ 	.byte	0x04, 0x2f
        /*1b26*/ 	.short	(.L_1215 - .L_1214)
	.align		4
.L_1214:
        /*1b28*/ 	.word	index@(_ZN2at6native18elementwise_kernelILi128ELi4EZNS0_15gpu_kernel_implIZZZNS0_21clamp_min_kernel_cudaERNS_18TensorIteratorBaseERKN3c106ScalarEENKUlvE_clEvENKUlvE5_clEvEUlfE_EEvS4_RKT_EUliE_EEviT1_)
        /*1b2c*/ 	.word	0x0000001a


	//----- nvinfo : EIATTR_FRAME_SIZE
	.align		4
.L_1215:
        /*1b30*/ 	.byte	0x04, 0x11
        /*1b32*/ 	.short	(.L_1217 - .L_1216)
	.align		4
.L_1216:
        /*1b34*/ 	.word	index@(_ZN2at6native18elementwise_kernelILi128ELi4EZNS0_15gpu_kernel_implIZZZNS0_21clamp_min_kernel_cudaERNS_18TensorIteratorBaseERKN3c106ScalarEENKUlvE_clEvENKUlvE5_clEvEUlfE_EEvS4_RKT_EUliE_EEviT1_)
        /*1b38*/ 	.word	0x00000000


	//----- nvinfo : EIATTR_REGCOUNT
	.align		4
.L_1217:
        /*1b3c*/ 	.byte	0x04, 0x2f
        /*1b3e*/ 	.short	(.L_1219 - .L_1218)
	.align		4
.L_1218:
        /*1b40*/ 	.word	index@(_ZN2at6native29vectorized_elementwise_kernelILi8EZZZNS0_21clamp_min_kernel_cudaERNS_18TensorIteratorBaseERKN3c106ScalarEENKUlvE_clEvENKUlvE6_clEvEUlNS4_4HalfEE_St5arrayIPcLm2EEEEviT0_T1_)
        /*1b44*/ 	.word	0x0000001f


	//----- nvinfo : EIATTR_FRAME_SIZE
	.align		4
.L_1219:
        /*1b48*/ 	.byte	0x04, 0x11
        /*1b4a*/ 	.short	(.L_1221 - .L_1220)
	.align		4
.L_1220:
        /*1b4c*/ 	.word	index@(_ZN2at6native29vectorized_elementwise_kernelILi8EZZZNS0_21clamp_min_kernel_cudaERNS_18TensorIteratorBaseERKN3c106ScalarEENKUlvE_clEvENKUlvE6_clEvEUlNS4_4HalfEE_St5arrayIPcLm2EEEEviT0_T1_)
        /*1b50*/ 	.word	0x00000000


	//----- nvinfo : EIATTR_REGCOUNT
	.align		4
.L_1221:
        /*1b54*/ 	.byte	0x04, 0x2f
        /*1b56*/ 	.short	(.L_1223 - .L_1222)
	.align		4
.L_1222:
        /*1b58*/ 	.word	index@(_ZN2at6native29vectorized_elementwise_kernelILi4EZZZNS0_21clamp_min_kernel_cudaERNS_18TensorIteratorBaseERKN3c106ScalarEENKUlvE_clEvENKUlvE6_clEvEUlNS4_4HalfEE_St5arrayIPcLm2EEEEviT0_T1_)
        /*1b5c*/ 	.word	0x0000001f


	//----- nvinfo : EIATTR_FRAME_SIZE
	.align		4
.L_1223:
        /*1b60*/ 	.byte	0x04, 0x11
        /*1b62*/ 	.short	(.L_1225 - .L_1224)
	.align		4
.L_1224:
        /*1b64*/ 	.word	index@(_ZN2at6native29vectorized_elementwise_kernelILi4EZZZNS0_21clamp_min_kernel_cudaERNS_18TensorIteratorBaseERKN3c106ScalarEENKUlvE_clEvENKUlvE6_clEvEUlNS4_4HalfEE_St5arrayIPcLm2EEEEviT0_T1_)
        /*1b68*/ 	.word	0x00000000


	//----- nvinfo : EIATTR_REGCOUNT
	.align		4
.L_1225:
        /*1b6c*/ 	.byte	0x04, 0x2f
        /*1b6e*/ 	.short	(.L_1227 - .L_1226)
	.align		4
.L_1226:
        /*1b70*/ 	.word	index@(_ZN2at6native29vectorized_elementwise_kernelILi2EZZZNS0_21clamp_min_kernel_cudaERNS_18TensorIteratorBaseERKN3c106ScalarEENKUlvE_clEvENKUlvE6_clEvEUlNS4_4HalfEE_St5arrayIPcLm2EEEEviT0_T1_)
        /*1b74*/ 	.word	0x0000001d


	//----- nvinfo : EIATTR_FRAME_SIZE
	.align		4
.L_1227:
        /*1b78*/ 	.byte	0x04, 0x11
        /*1b7a*/ 	.short	(.L_1229 - .L_1228)
	.align		4
.L_1228:
        /*1b7c*/ 	.word	index@(_ZN2at6native29vectorized_elementwise_kernelILi2EZZZNS0_21clamp_min_kernel_cudaERNS_18TensorIteratorBaseERKN3c106ScalarEENKUlvE_clEvENKUlvE6_clEvEUlNS4_4HalfEE_St5arrayIPcLm2EEEEviT0_T1_)
        /*1b80*/ 	.word	0x00000000


	//----- nvinfo : EIATTR_REGCOUNT
	.align		4
.L_1229:
        /*1b84*/ 	.byte	0x04, 0x2f
        /*1b86*/ 	.short	(.L_1231 - .L_1230)
	.align		4
.L_1230:
        /*1b88*/ 	.word	index@(_ZN2at6native27unrolled_elementwise_kernelIZZZNS0_21clamp_min_kernel_cudaERNS_18TensorIteratorBaseERKN3c106ScalarEENKUlvE_clEvENKUlvE6_clEvEUlNS4_4HalfEE_St5arrayIPcLm2EELi4E23TrivialOffsetCalculatorILi1EjESG_NS0_6memory15LoadWithoutCastENSH_16StoreWithoutCastEEEviT_T0_T2_T3_T4_T5_)
        /*1b8c*/ 	.word	0x00000015


	//----- nvinfo : EIATTR_FRAME_SIZE
	.align		4
.L_1231:
        /*1b90*/ 	.byte	0x04, 0x11
        /*1b92*/ 	.short	(.L_1233 - .L_1232)
	.align		4
.L_1232:
        /*1b94*/ 	.word	index@(_ZN2at6native27unrolled_elementwise_kernelIZZZNS0_21clamp_min_kernel_cudaERNS_18TensorIteratorBaseERKN3c106ScalarEENKUlvE_clEvENKUlvE6_clEvEUlNS4_4HalfEE_St5arrayIPcLm2EELi4E23TrivialOffsetCalculatorILi1EjESG_NS0_6memory15LoadWithoutCastENSH_16StoreWithoutCastEEEviT_T0_T2_T3_T4_T5_)
        /*1b98*/ 	.word	0x00000000


	//----- nvinfo : EIATTR_REGCOUNT
	.align		4
.L_1233:
        /*1b9c*/ 	.byte	0x04, 0x2f
        /*1b9e*/ 	.short	(.L_1235 - .L_1234)
	.align		4
.L_1234:
        /*1ba0*/ 	.word	index@(_ZN2at6native18elementwise_kernelILi128ELi4EZNS0_22gpu_kernel_impl_nocastIZZZNS0_21clamp_min_kernel_cudaERNS_18TensorIteratorBaseERKN3c106ScalarEENKUlvE_clEvENKUlvE6_clEvEUlNS5_4HalfEE_EEvS4_RKT_EUliE_EEviT1_)
        /*1ba4*/ 	.word	0x00000012


	//----- nvinfo : EIATTR_FRAME_SIZE
	.align		4
.L_1235:
        /*1ba8*/ 	.byte	0x04, 0x11
        /*1baa*/ 	.short	(.L_1237 - .L_1236)
	.align		4
.L_1236:
        /*1bac*/ 	.word	index@(_ZN2at6native18elementwise_kernelILi128ELi4EZNS0_22gpu_kernel_impl_nocastIZZZNS0_21clamp_min_kernel_cudaERNS_18TensorIteratorBaseERKN3c106ScalarEENKUlvE_clEvENKUlvE6_clEvEUlNS5_4HalfEE_EEvS4_RKT_EUliE_EEviT1_)
        /*1bb0*/ 	.word	0x00000000


	//----- nvinfo : EIATTR_REGCOUNT
	.align		4
.L_1237:
        /*1bb4*/ 	.byte	0x04, 0x2f
        /*1bb6*/ 	.short	(.L_1239 - .L_1238)
	.align		4
.L_1238:
        /*1bb8*/ 	.word	index@(_ZN2at6native27unrolled_elementwise_kernelIZZZNS0_21clamp_min_kernel_cudaERNS_18TensorIteratorBaseERKN3c106ScalarEENKUlvE_clEvENKUlvE6_clEvEUlNS4_4HalfEE_St5arrayIPcLm2EELi4E23TrivialOffsetCalculatorILi1EjESG_NS0_6memory12LoadWithCastILi1EEENSH_13StoreWithCastILi1EEEEEviT_T0_T2_T3_T4_T5_)
        /*1bbc*/ 	.word	0x0000001c


	//----- nvinfo : EIATTR_FRAME_SIZE
	.align		4
.L_1239:
        /*1bc0*/ 	.byte	0x04, 0x11
        /*1bc2*/ 	.short	(.L_1241 - .L_1240)
	.align		4
.L_1240:
        /*1bc4*/ 	.word	index@(_ZN2at6native27unrolled_elementwise_kernelIZZZNS0_21clamp_min_kernel_cudaERNS_18TensorIteratorBaseERKN3c106ScalarEENKUlvE_clEvENKUlvE6_clEvEUlNS4_4HalfEE_St5arrayIPcLm2EELi4E23TrivialOffsetCalculatorILi1EjESG_NS0_6memory12LoadWithCastILi1EEENSH_13StoreWithCastILi1EEEEEviT_T0_T2_T3_T4_T5_)
        /*1bc8*/ 	.word	0x00000000


	//----- nvinfo : EIATTR_REGCOUNT
	.align		4
.L_1241:
        /*1bcc*/ 	.byte	0x04, 0x2f
        /*1bce*/ 	.short	(.L_1243 - .L_1242)
	.align		4
.L_1242:
        /*1bd0*/ 	.word	index@(_ZN2at6native18elementwise_kernelILi128ELi4EZNS0_15gpu_kernel_implIZZZNS0_21clamp_min_kernel_cudaERNS_18TensorIteratorBaseERKN3c106ScalarEENKUlvE_clEvENKUlvE6_clEvEUlNS5_4HalfEE_EEvS4_RKT_EUliE_EEviT1_)
        /*1bd4*/ 	.word	0x0000001a


	//----- nvinfo : EIATTR_FRAME_SIZE
	.align		4
.L_1243:
        /*1bd8*/ 	.byte	0x04, 0x11
        /*1bda*/ 	.short	(.L_1245 - .L_1244)
	.align		4
.L_1244:
        /*1bdc*/ 	.word	index@(_ZN2at6native18elementwise_kernelILi128ELi4EZNS0_15gpu_kernel_implIZZZNS0_21clamp_min_kernel_cudaERNS_18TensorIteratorBaseERKN3c106ScalarEENKUlvE_clEvENKUlvE6_clEvEUlNS5_4HalfEE_EEvS4_RKT_EUliE_EEviT1_)
        /*1be0*/ 	.word	0x00000000


	//----- nvinfo : EIATTR_REGCOUNT
	.align		4
.L_1245:
        /*1be4*/ 	.byte	0x04, 0x2f
        /*1be6*/ 	.short	(.L_1247 - .L_1246)
	.align		4
.L_1246:
        /*1be8*/ 	.word	index@(_ZN2at6native29vectorized_elementwise_kernelILi8EZZZNS0_21clamp_min_kernel_cudaERNS_18TensorIteratorBaseERKN3c106ScalarEENKUlvE_clEvENKUlvE7_clEvEUlNS4_8BFloat16EE_St5arrayIPcLm2EEEEviT0_T1_)
        /*1bec*/ 	.word	0x0000001c


	//----- nvinfo : EIATTR_FRAME_SIZE
	.align		4
.L_1247:
        /*1bf0*/ 	.byte	0x04, 0x11
        /*1bf2*/ 	.short	(.L_1249 - .L_1248)
	.align		4
.L_1248:
        /*1bf4*/ 	.word	index@(_ZN2at6native29vectorized_elementwise_kernelILi8EZZZNS0_21clamp_min_kernel_cudaERNS_18TensorIteratorBaseERKN3c106ScalarEENKUlvE_clEvENKUlvE7_clEvEUlNS4_8BFloat16EE_St5arrayIPcLm2EEEEviT0_T1_)
        /*1bf8*/ 	.word	0x00000000


	//----- nvinfo : EIATTR_REGCOUNT
	.align		4
.L_1249:
        /*1bfc*/ 	.byte	0x04, 0x2f
        /*1bfe*/ 	.short	(.L_1251 - .L_1250)
	.align		4
.L_1250:
        /*1c00*/ 	.word	index@(_ZN2at6native29vectorized_elementwise_kernelILi4EZZZNS0_21clamp_min_kernel_cudaERNS_18TensorIteratorBaseERKN3c106ScalarEENKUlvE_clEvENKUlvE7_clEvEUlNS4_8BFloat16EE_St5arrayIPcLm2EEEEviT0_T1_)
        /*1c04*/ 	.word	0x0000001b


	//----- nvinfo : EIATTR_FRAME_SIZE
	.align		4
.L_1251:
        /*1c08*/ 	.byte	0x04, 0x11
        /*1c0a*/ 	.short	(.L_1253 - .L_1252)
	.align		4
.L_1252:
        /*1c0c*/ 	.word	index@(_ZN2at6native29vectorized_elementwise_kernelILi4EZZZNS0_21clamp_min_kernel_cudaERNS_18TensorIteratorBaseERKN3c106ScalarEENKUlvE_clEvENKUlvE7_clEvEUlNS4_8BFloat16EE_St5arrayIPcLm2EEEEviT0_T1_)
        /*1c10*/ 	.word	0x00000000


	//----- nvinfo : EIATTR_REGCOUNT
	.align		4
.L_1253:
        /*1c14*/ 	.byte	0x04, 0x2f
        /*1c16*/ 	.short	(.L_1255 - .L_1254)
	.align		4
.L_1254:
        /*1c18*/ 	.word	index@(_ZN2at6native29vectorized_elementwise_kernelILi2EZZZNS0_21clamp_min_kernel_cudaERNS_18TensorIteratorBaseERKN3c106ScalarEENKUlvE_clEvENKUlvE7_clEvEUlNS4_8BFloat16EE_St5arrayIPcLm2EEEEviT0_T1_)
        /*1c1c*/ 	.word	0x0000001b


	//----- nvinfo : EIATTR_FRAME_SIZE
	.align		4
.L_1255:
        /*1c20*/ 	.byte	0x04, 0x11
        /*1c22*/ 	.short	(.L_1257 - .L_1256)
	.align		4
.L_1256:
        /*1c24*/ 	.word	index@(_ZN2at6native29vectorized_elementwise_kernelILi2EZZZNS0_21clamp_min_kernel_cudaERNS_18TensorIteratorBaseERKN3c106ScalarEENKUlvE_clEvENKUlvE7_clEvEUlNS4_8BFloat16EE_St5arrayIPcLm2EEEEviT0_T1_)
        /*1c28*/ 	.word	0x00000000


	//----- nvinfo : EIATTR_REGCOUNT
	.align		4
.L_1257:
        /*1c2c*/ 	.byte	0x04, 0x2f
        /*1c2e*/ 	.short	(.L_1259 - .L_1258)
	.align		4
.L_1258:
        /*1c30*/ 	.word	index@(_ZN2at6native27unrolled_elementwise_kernelIZZZNS0_21clamp_min_kernel_cudaERNS_18TensorIteratorBaseERKN3c106ScalarEENKUlvE_clEvENKUlvE7_clEvEUlNS4_8BFloat16EE_St5arrayIPcLm2EELi4E23TrivialOffsetCalculatorILi1EjESG_NS0_6memory15LoadWithoutCastENSH_16StoreWithoutCastEEEviT_T0_T2_T3_T4_T5_)
        /*1c34*/ 	.word	0x00000016


	//----- nvinfo : EIATTR_FRAME_SIZE
	.align		4
.L_1259:
        /*1c38*/ 	.byte	0x04, 0x11
        /*1c3a*/ 	.short	(.L_1261 - .L_1260)
	.align		4
.L_1260:
        /*1c3c*/ 	.word	index@(_ZN2at6native27unrolled_elementwise_kernelIZZZNS0_21clamp_min_kernel_cudaERNS_18TensorIteratorBaseERKN3c106ScalarEENKUlvE_clEvENKUlvE7_clEvEUlNS4_8BFloat16EE_St5arrayIPcLm2EELi4E23TrivialOffsetCalculatorILi1EjESG_NS0_6memory15LoadWithoutCastENSH_16StoreWithoutCastEEEviT_T0_T2_T3_T4_T5_)
        /*1c40*/ 	.word	0x00000000


	//----- nvinfo : EIATTR_REGCOUNT
	.align		4
.L_1261:
        /*1c44*/ 	.byte	0x04, 0x2f
        /*1c46*/ 	.short	(.L_1263 - .L_1262)
	.align		4
.L_1262:
        /*1c48*/ 	.word	index@(_ZN2at6native18elementwise_kernelILi128ELi4EZNS0_22gpu_kernel_impl_nocastIZZZNS0_21clamp_min_kernel_cudaERNS_18TensorIteratorBaseERKN3c106ScalarEENKUlvE_clEvENKUlvE7_clEvEUlNS5_8BFloat16EE_EEvS4_RKT_EUliE_EEviT1_)
        /*1c4c*/ 	.word	0x00000012


	//----- nvinfo : EIATTR_FRAME_SIZE
	.align		4
.L_1263:
        /*1c50*/ 	.byte	0x04, 0x11
        /*1c52*/ 	.short	(.L_1265 - .L_1264)
	.align		4
.L_1264:
        /*1c54*/ 	.word	index@(_ZN2at6native18elementwise_kernelILi128ELi4EZNS0_22gpu_kernel_impl_nocastIZZZNS0_21clamp_min_kernel_cudaERNS_18TensorIteratorBaseERKN3c106ScalarEENKUlvE_clEvENKUlvE7_clEvEUlNS5_8BFloat16EE_EEvS4_RKT_EUliE_EEviT1_)
        /*1c58*/ 	.word	0x00000000


	//----- nvinfo : EIATTR_REGCOUNT
	.align		4
.L_1265:
        /*1c5c*/ 	.byte	0x04, 0x2f
        /*1c5e*/ 	.short	(.L_1267 - .L_1266)
	.align		4
.L_1266:
        /*1c60*/ 	.word	index@(_ZN2at6native27unrolled_elementwise_kernelIZZZNS0_21clamp_min_kernel_cudaERNS_18TensorIteratorBaseERKN3c106ScalarEENKUlvE_clEvENKUlvE7_clEvEUlNS4_8BFloat16EE_St5arrayIPcLm2EELi4E23TrivialOffsetCalculatorILi1EjESG_NS0_6memory12LoadWithCastILi1EEENSH_13StoreWithCastILi1EEEEEviT_T0_T2_T3_T4_T5_)
        /*1c64*/ 	.word	0x0000001c


	//----- nvinfo : EIATTR_FRAME_SIZE
	.align		4
.L_1267:
        /*1c68*/ 	.byte	0x04, 0x11
        /*1c6a*/ 	.short	(.L_1269 - .L_1268)
	.align		4
.L_1268:
        /*1c6c*/ 	.word	index@(_ZN2at6native27unrolled_elementwise_kernelIZZZNS0_21clamp_min_kernel_cudaERNS_18TensorIteratorBaseERKN3c106ScalarEENKUlvE_clEvENKUlvE7_clEvEUlNS4_8BFloat16EE_St5arrayIPcLm2EELi4E23TrivialOffsetCalculatorILi1EjESG_NS0_6memory12LoadWithCastILi1EEENSH_13StoreWithCastILi1EEEEEviT_T0_T2_T3_T4_T5_)
        /*1c70*/ 	.word	0x00000000


	//----- nvinfo : EIATTR_REGCOUNT
	.align		4
.L_1269:
        /*1c74*/ 	.byte	0x04, 0x2f
        /*1c76*/ 	.short	(.L_1271 - .L_1270)
	.align		4
.L_1270:
        /*1c78*/ 	.word	index@(_ZN2at6native18elementwise_kernelILi128ELi4EZNS0_15gpu_kernel_implIZZZNS0_21clamp_min_kernel_cudaERNS_18TensorIteratorBaseERKN3c106ScalarEENKUlvE_clEvENKUlvE7_clEvEUlNS5_8BFloat16EE_EEvS4_RKT_EUliE_EEviT1_)
        /*1c7c*/ 	.word	0x0000001a


	//----- nvinfo : EIATTR_FRAME_SIZE
	.align		4
.L_1271:
        /*1c80*/ 	.byte	0x04, 0x11
        /*1c82*/ 	.short	(.L_1273 - .L_1272)
	.align		4
.L_1272:
        /*1c84*/ 	.word	index@(_ZN2at6native18elementwise_kernelILi128ELi4EZNS0_15gpu_kernel_implIZZZNS0_21clamp_min_kernel_cudaERNS_18TensorIteratorBaseERKN3c106ScalarEENKUlvE_clEvENKUlvE7_clEvEUlNS5_8BFloat16EE_EEvS4_RKT_EUliE_EEviT1_)
        /*1c88*/ 	.word	0x00000000


	//----- nvinfo : EIATTR_REGCOUNT
	.align		4
.L_1273:
        /*1c8c*/ 	.byte	0x04, 0x2f
        /*1c8e*/ 	.short	(.L_1275 - .L_1274)
	.align		4
.L_1274:
        /*1c90*/ 	.word	index@(_ZN2at6native29vectorized_elementwise_kernelILi8EZZZNS0_21clamp_max_kernel_cudaERNS_18TensorIteratorBaseERKN3c106ScalarEENKUlvE_clEvENKUlvE_clEvEUlhE_St5arrayIPcLm2EEEEviT0_T1_)
        /*1c94*/ 	.word	0x0000001e


	//----- nvinfo : EIATTR_FRAME_SIZE
	.align		4
.L_1275:
        /*1c98*/ 	.byte	0x04, 0x11
        /*1c9a*/ 	.short	(.L_1277 - .L_1276)
	.align		4
.L_1276:
        /*1c9c*/ 	.word	index@(_ZN2at6native29vectorized_elementwise_kernelILi8EZZZNS0_21clamp_max_kernel_cudaERNS_18TensorIteratorBaseERKN3c106ScalarEENKUlvE_clEvENKUlvE_clEvEUlhE_St5arrayIPcLm2EEEEviT0_T1_)
        /*1ca0*/ 	.word	0x00000000


	//----- nvinfo : EIATTR_REGCOUNT
	.align		4
.L_1277:
        /*1ca4*/ 	.byte	0x04, 0x2f
        /*1ca6*/ 	.short	(.L_1279 - .L_1278)
	.align		4
.L_1278:
        /*1ca8*/ 	.word	index@(_ZN2at6native29vectorized_elementwise_kernelILi4EZZZNS0_21clamp_max_kernel_cudaERNS_18TensorIteratorBaseERKN3c106ScalarEENKUlvE_clEvENKUlvE_clEvEUlhE_St5arrayIPcLm2EEEEviT0_T1_)
        /*1cac*/ 	.word	0x0000001e


	//----- nvinfo : EIATTR_FRAME_SIZE
	.align		4
.L_1279:
        /*1cb0*/ 	.byte	0x04, 0x11
        /*1cb2*/ 	.short	(.L_1281 - .L_1280)
	.align		4
.L_1280:
        /*1cb4*/ 	.word	index@(_ZN2at6native29vectorized_elementwise_kernelILi4EZZZNS0_21clamp_max_kernel_cudaERNS_18TensorIteratorBaseERKN3c106ScalarEENKUlvE_clEvENKUlvE_clEvEUlhE_St5arrayIPcLm2EEEEviT0_T1_)
        /*1cb8*/ 	.word	0x00000000


	//----- nvinfo : EIATTR_REGCOUNT
	.align		4
.L_1281:
        /*1cbc*/ 	.byte	0x04, 0x2f
        /*1cbe*/ 	.short	(.L_1283 - .L_1282)
	.align		4
.L_1282:
        /*1cc0*/ 	.word	index@(_ZN2at6native29vectorized_elementwise_kernelILi2EZZZNS0_21clamp_max_kernel_cudaERNS_18TensorIteratorBaseERKN3c106ScalarEENKUlvE_clEvENKUlvE_clEvEUlhE_St5arrayIPcLm2EEEEviT0_T1_)
        /*1cc4*/ 	.word	0x0000001e


	//----- nvinfo : EIATTR_FRAME_SIZE
	.align		4
.L_1283:
        /*1cc8*/ 	.byte	0x04, 0x11
        /*1cca*/ 	.short	(.L_1285 - .L_1284)
	.align		4
.L_1284:
        /*1ccc*/ 	.word	index@(_ZN2at6native29vectorized_elementwise_kernelILi2EZZZNS0_21clamp_max_kernel_cudaERNS_18TensorIteratorBaseERKN3c106ScalarEENKUlvE_clEvENKUlvE_clEvEUlhE_St5arrayIPcLm2EEEEviT0_T1_)
        /*1cd0*/ 	.word	0x00000000


	//----- nvinfo : EIATTR_REGCOUNT
	.align		4
.L_1285:
        /*1cd4*/ 	.byte	0x04, 0x2f
        /*1cd6*/ 	.short	(.L_1287 - .L_1286)
	.align		4
.L_1286:
        /*1cd8*/ 	.word	index@(_ZN2at6native27unrolled_elementwise_kernelIZZZNS0_21clamp_max_kernel_cudaERNS_18TensorIteratorBaseERKN3c106ScalarEENKUlvE_clEvENKUlvE_clEvEUlhE_St5arrayIPcLm2EELi4E23TrivialOffsetCalculatorILi1EjESF_NS0_6memory15LoadWithoutCastENSG_16StoreWithoutCastEEEviT_T0_T2_T3_T4_T5_)
        /*1cdc*/ 	.word	0x00000016


	//----- nvinfo : EIATTR_FRAME_SIZE
	.align		4
.L_1287:
        /*1ce0*/ 	.byte	0x04, 0x11
        /*1ce2*/ 	.short	(.L_1289 - .L_1288)
	.align		4
.L_1288:
        /*1ce4*/ 	.word	index@(_ZN2at6native27unrolled_elementwise_kernelIZZZNS0_21clamp_max_kernel_cudaERNS_18TensorIteratorBaseERKN3c106ScalarEENKUlvE_clEvENKUlvE_clEvEUlhE_St5arrayIPcLm2EELi4E23TrivialOffsetCalculatorILi1EjESF_NS0_6memory15LoadWithoutCastENSG_16StoreWithoutCastEEEviT_T0_T2_T3_T4_T5_)
        /*1ce8*/ 	.word	0x00000000


	//----- nvinfo : EIATTR_REGCOUNT
	.align		4
.L_1289:
        /*1cec*/ 	.byte	0x04, 0x2f
        /*1cee*/ 	.short	(.L_1291 - .L_1290)
	.align		4
.L_1290:
        /*1cf0*/ 	.word	index@(_ZN2at6native18elementwise_kernelILi128ELi4EZNS0_22gpu_kernel_impl_nocastIZZZNS0_21clamp_max_kernel_cudaERNS_18TensorIteratorBaseERKN3c106ScalarEENKUlvE_clEvENKUlvE_clEvEUlhE_EEvS4_RKT_EUliE_EEviT1_)
        /*1cf4*/ 	.word	0x00000012


	//----- nvinfo : EIATTR_FRAME_SIZE
	.align		4
.L_1291:
        /*1cf8*/ 	.byte	0x04, 0x11
        /*1cfa*/ 	.short	(.L_1293 - .L_1292)
	.align		4
.L_1292:
        /*1cfc*/ 	.word	index@(_ZN2at6native18elementwise_kernelILi128ELi4EZNS0_22gpu_kernel_impl_nocastIZZZNS0_21clamp_max_kernel_cudaERNS_18TensorIteratorBaseERKN3c106ScalarEENKUlvE_clEvENKUlvE_clEvEUlhE_EEvS4_RKT_EUliE_EEviT1_)
        /*1d00*/ 	.word	0x00000000


	//----- nvinfo : EIATTR_REGCOUNT
	.align		4
.L_1293:
        /*1d04*/ 	.byte	0x04, 0x2f
        /*1d06*/ 	.short	(.L_1295 - .L_1294)
	.align		4
.L_1294:
        /*1d08*/ 	.word	index@(_ZN2at6native27unrolled_elementwise_kernelIZZZNS0_21clamp_max_kernel_cudaERNS_18TensorIteratorBaseERKN3c106ScalarEENKUlvE_clEvENKUlvE_clEvEUlhE_St5arrayIPcLm2EELi4E23TrivialOffsetCalculatorILi1EjESF_NS0_6memory12LoadWithCastILi1EEENSG_13StoreWithCastILi1EEEEEviT_T0_T2_T3_T4_T5_)
        /*1d0c*/ 	.word	0x0000001d


	//----- nvinfo : EIATTR_FRAME_SIZE
	.align		4
.L_1295:
        /*1d10*/ 	.byte	0x04, 0x11
        /*1d12*/ 	.short	(.L_1297 - .L_1296)
	.align		4
.L_1296:
        /*1d14*/ 	.word	index@(_ZN2at6native27unrolled_elementwise_kernelIZZZNS0_21clamp_max_kernel_cudaERNS_18TensorIteratorBaseERKN3c106ScalarEENKUlvE_clEvENKUlvE_clEvEUlhE_St5arrayIPcLm2EELi4E23TrivialOffsetCalculatorILi1EjESF_NS0_6memory12LoadWithCastILi1EEENSG_13StoreWithCastILi1EEEEEviT_T0_T2_T3_T4_T5_)
        /*1d18*/ 	.word	0x00000000


	//----- nvinfo : EIATTR_REGCOUNT
	.align		4
.L_1297:
        /*1d1c*/ 	.byte	0x04, 0x2f
        /*1d1e*/ 	.short	(.L_1299 - .L_1298)
	.align		4
.L_1298:
        /*1d20*/ 	.word	index@(_ZN2at6native18elementwise_kernelILi128ELi4EZNS0_15gpu_kernel_implIZZZNS0_21clamp_max_kernel_cudaERNS_18TensorIteratorBaseERKN3c106ScalarEENKUlvE_clEvENKUlvE_clEvEUlhE_EEvS4_RKT_EUliE_EEviT1_)
        /*1d24*/ 	.word	0x0000001a


	//----- nvinfo : EIATTR_FRAME_SIZE
	.align		4
.L_1299:
        /*1d28*/ 	.byte	0x04, 0x11
        /*1d2a*/ 	.short	(.L_1301 - .L_1300)
	.align		4
.L_1300:
        /*1d2c*/ 	.word	index@(_ZN2at6native18elementwise_kernelILi128ELi4EZNS0_15gpu_kernel_implIZZZNS0_21clamp_max_kernel_cudaERNS_18TensorIteratorBaseERKN3c106ScalarEENKUlvE_clEvENKUlvE_clEvEUlhE_EEvS4_RKT_EUliE_EEviT1_)
        /*1d30*/ 	.word	0x00000000


	//----- nvinfo : EIATTR_REGCOUNT
	.align		4
.L_1301:
        /*1d34*/ 	.byte	0x04, 0x2f
        /*1d36*/ 	.short	(.L_1303 - .L_1302)
	.align		4
.L_1302:
        /*1d38*/ 	.word	index@(_ZN2at6native29vectorized_elementwise_kernelILi8EZZZNS0_21clamp_max_kernel_cudaERNS_18TensorIteratorBaseERKN3c106ScalarEENKUlvE_clEvENKUlvE0_clEvEUlaE_St5arrayIPcLm2EEEEviT0_T1_)
        /*1d3c*/ 	.word	0x0000001e


	//----- nvinfo : EIATTR_FRAME_SIZE
	.align		4
.L_1303:
        /*1d40*/ 	.byte	0x04, 0x11
        /*1d42*/ 	.short	(.L_1305 - .L_1304)
	.align		4
.L_1304:
        /*1d44*/ 	.word	index@(_ZN2at6native29vectorized_elementwise_kernelILi8EZZZNS0_21clamp_max_kernel_cudaERNS_18TensorIteratorBaseERKN3c106ScalarEENKUlvE_clEvENKUlvE0_clEvEUlaE_St5arrayIPcLm2EEEEviT0_T1_)
        /*1d48*/ 	.word	0x00000000


	//----- nvinfo : EIATTR_REGCOUNT
	.align		4
.L_1305:
        /*1d4c*/ 	.byte	0x04, 0x2f
        /*1d4e*/ 	.short	(.L_1307 - .L_1306)
	.align		4
.L_1306:
        /*1d50*/ 	.word	index@(_ZN2at6native29vectorized_elementwise_kernelILi4EZZZNS0_21clamp_max_kernel_cudaERNS_18TensorIteratorBaseERKN3c106ScalarEENKUlvE_clEvENKUlvE0_clEvEUlaE_St5arrayIPcLm2EEEEviT0_T1_)
        /*1d54*/ 	.word	0x0000001e


	//----- nvinfo : EIATTR_FRAME_SIZE
	.align		4
.L_1307:
        /*1d58*/ 	.byte	0x04, 0x11
        /*1d5a*/ 	.short	(.L_1309 - .L_1308)
	.align		4
.L_1308:
        /*1d5c*/ 	.word	index@(_ZN2at6native29vectorized_elementwise_kernelILi4EZZZNS0_21clamp_max_kernel_cudaERNS_18TensorIteratorBaseERKN3c106ScalarEENKUlvE_clEvENKUlvE0_clEvEUlaE_St5arrayIPcLm2EEEEviT0_T1_)
        /*1d60*/ 	.word	0x00000000


	//----- nvinfo : EIATTR_REGCOUNT
	.align		4
.L_1309:
        /*1d64*/ 	.byte	0x04, 0x2f
        /*1d66*/ 	.short	(.L_1311 - .L_1310)
	.align		4
.L_1310:
        /*1d68*/ 	.word	index@(_ZN2at6native29vectorized_elementwise_kernelILi2EZZZNS0_21clamp_max_kernel_cudaERNS_18TensorIteratorBaseERKN3c106ScalarEENKUlvE_clEvENKUlvE0_clEvEUlaE_St5arrayIPcLm2EEEEviT0_T1_)
        /*1d6c*/ 	.word	0x0000001e


	//----- nvinfo : EIATTR_FRAME_SIZE
	.align		4
.L_1311:
        /*1d70*/ 	.byte	0x04, 0x11
        /*1d72*/ 	.short	(.L_1313 - .L_1312)
	.align		4
.L_1312:
        /*1d74*/ 	.word	index@(_ZN2at6native29vectorized_elementwise_kernelILi2EZZZNS0_21clamp_max_kernel_cudaERNS_18TensorIteratorBaseERKN3c106ScalarEENKUlvE_clEvENKUlvE0_clEvEUlaE_St5arrayIPcLm2EEEEviT0_T1_)
        /*1d78*/ 	.word	0x00000000


	//----- nvinfo : EIATTR_REGCOUNT
	.align		4
.L_1313:
        /*1d7c*/ 	.byte	0x04, 0x2f
        /*1d7e*/ 	.short	(.L_1315 - .L_1314)
	.align		4
.L_1314:
        /*1d80*/ 	.word	index@(_ZN2at6native27unrolled_elementwise_kernelIZZZNS0_21clamp_max_kernel_cudaERNS_18TensorIteratorBaseERKN3c106ScalarEENKUlvE_clEvENKUlvE0_clEvEUlaE_St5arrayIPcLm2EELi4E23TrivialOffsetCalculatorILi1EjESF_NS0_6memory15LoadWithoutCastENSG_16StoreWithoutCastEEEviT_T0_T2_T3_T4_T5_)
        /*1d84*/ 	.word	0x00000016


	//----- nvinfo : EIATTR_FRAME_SIZE
	.align		4
.L_1315:
        /*1d88*/ 	.byte	0x04, 0x11
        /*1d8a*/ 	.short	(.L_1317 - .L_1316)
	.align		4
.L_1316:
        /*1d8c*/ 	.word	index@(_ZN2at6native27unrolled_elementwise_kernelIZZZNS0_21clamp_max_kernel_cudaERNS_18TensorIteratorBaseERKN3c106ScalarEENKUlvE_clEvENKUlvE0_clEvEUlaE_St5arrayIPcLm2EELi4E23TrivialOffsetCalculatorILi1EjESF_NS0_6memory15LoadWithoutCastENSG_16StoreWithoutCastEEEviT_T0_T2_T3_T4_T5_)
        /*1d90*/ 	.word	0x00000000


	//----- nvinfo : EIATTR_REGCOUNT
	.align		4
.L_1317:
        /*1d94*/ 	.byte	0x04, 0x2f
        /*1d96*/ 	.short	(.L_1319 - .L_1318)
	.align		4
.L_1318:
        /*1d98*/ 	.word	index@(_ZN2at6native18elementwise_kernelILi128ELi4EZNS0_22gpu_kernel_impl_nocastIZZZNS0_21clamp_max_kernel_cudaERNS_18TensorIteratorBaseERKN3c106ScalarEENKUlvE_clEvENKUlvE0_clEvEUlaE_EEvS4_RKT_EUliE_EEviT1_)
        /*1d9c*/ 	.word	0x00000012


	//----- nvinfo : EIATTR_FRAME_SIZE
	.align		4
.L_1319:
        /*1da0*/ 	.byte	0x04, 0x11
        /*1da2*/ 	.short	(.L_1321 - .L_1320)
	.align		4
.L_1320:
        /*1da4*/ 	.word	index@(_ZN2at6native18elementwise_kernelILi128ELi4EZNS0_22gpu_kernel_impl_nocastIZZZNS0_21clamp_max_kernel_cudaERNS_18TensorIteratorBaseERKN3c106ScalarEENKUlvE_clEvENKUlvE0_clEvEUlaE_EEvS4_RKT_EUliE_EEviT1_)
        /*1da8*/ 	.word	0x00000000


	//----- nvinfo : EIATTR_REGCOUNT
	.align		4
.L_1321:
        /*1dac*/ 	.byte	0x04, 0x2f
        /*1dae*/ 	.short	(.L_1323 - .L_1322)
	.align		4
.L_1322:
        /*1db0*/ 	.word	index@(_ZN2at6native27unrolled_elementwise_kernelIZZZNS0_21clamp_max_kernel_cudaERNS_18TensorIteratorBaseERKN3c106ScalarEENKUlvE_clEvENKUlvE0_clEvEUlaE_St5arrayIPcLm2EELi4E23TrivialOffsetCalculatorILi1EjESF_NS0_6memory12LoadWithCastILi1EEENSG_13StoreWithCastILi1EEEEEviT_T0_T2_T3_T4_T5_)
        /*1db4*/ 	.word	0x0000001d


	//----- nvinfo : EIATTR_FRAME_SIZE
	.align		4
.L_1323:
        /*1db8*/ 	.byte	0x04, 0x11
        /*1dba*/ 	.short	(.L_1325 - .L_1324)
	.align		4
.L_1324:
        /*1dbc*/ 	.word	index@(_ZN2at6native27unrolled_elementwise_kernelIZZZNS0_21clamp_max_kernel_cudaERNS_18TensorIteratorBaseERKN3c106ScalarEENKUlvE_clEvENKUlvE0_clEvEUlaE_St5arrayIPcLm2EELi4E23TrivialOffsetCalculatorILi1EjESF_NS0_6memory12LoadWithCastILi1EEENSG_13StoreWithCastILi1EEEEEviT_T0_T2_T3_T4_T5_)
        /*1dc0*/ 	.word	0x00000000


	//----- nvinfo : EIATTR_REGCOUNT
	.align		4
.L_1325:
        /*1dc4*/ 	.byte	0x04, 0x2f
        /*1dc6*/ 	.short	(.L_1327 - .L_1326)
	.align		4
.L_1326:
        /*1dc8*/ 	.word	index@(_ZN2at6native18elementwise_kernelILi128ELi4EZNS0_15gpu_kernel_implIZZZNS0_21clamp_max_kernel_cudaERNS_18TensorIteratorBaseERKN3c106ScalarEENKUlvE_clEvENKUlvE0_clEvEUlaE_EEvS4_RKT_EUliE_EEviT1_)
        /*1dcc*/ 	.word	0x0000001a


	//----- nvinfo : EIATTR_FRAME_SIZE
	.align		4
.L_1327:
        /*1dd0*/ 	.byte	0x04, 0x11
        /*1dd2*/ 	.short	(.L_1329 - .L_1328)
	.align		4
.L_1328:
        /*1dd4*/ 	.word	index@(_ZN2at6native18elementwise_kernelILi128ELi4EZNS0_15gpu_kernel_implIZZZNS0_21clamp_max_kernel_cudaERNS_18TensorIteratorBaseERKN3c106ScalarEENKUlvE_clEvENKUlvE0_clEvEUlaE_EEvS4_RKT_EUliE_EEviT1_)
        /*1dd8*/ 	.word	0x00000000


	//----- nvinfo : EIATTR_REGCOUNT
	.align		4
.L_1329:
        /*1ddc*/ 	.byte	0x04, 0x2f
        /*1dde*/ 	.short	(.L_1331 - .L_1330)
	.align		4
.L_1330:
        /*1de0*/ 	.word	index@(_ZN2at6native29vectorized_elementwise_kernelILi8EZZZNS0_21clamp_max_kernel_cudaERNS_18TensorIteratorBaseERKN3c106ScalarEENKUlvE_clEvENKUlvE1_clEvEUliE_St5arrayIPcLm2EEEEviT0_T1_)
        /*1de4*/ 	.word	0x00000020


	//----- nvinfo : EIATTR_FRAME_SIZE
	.align		4
.L_1331:
        /*1de8*/ 	.byte	0x04, 0x11
        /*1dea*/ 	.short	(.L_1333 - .L_1332)
	.align		4
.L_1332:
        /*1dec*/ 	.word	index@(_ZN2at6native29vectorized_elementwise_kernelILi8EZZZNS0_21clamp_max_kernel_cudaERNS_18TensorIteratorBaseERKN3c106ScalarEENKUlvE_clEvENKUlvE1_clEvEUliE_St5arrayIPcLm2EEEEviT0_T1_)
        /*1df0*/ 	.word	0x00000000


	//----- nvinfo : EIATTR_REGCOUNT
	.align		4
.L_1333:
        /*1df4*/ 	.byte	0x04, 0x2f
        /*1df6*/ 	.short	(.L_1335 - .L_1334)
	.align		4
.L_1334:
        /*1df8*/ 	.word	index@(_ZN2at6native29vectorized_elementwise_kernelILi4EZZZNS0_21clamp_max_kernel_cudaERNS_18TensorIteratorBaseERKN3c106ScalarEENKUlvE_clEvENKUlvE1_clEvEUliE_St5arrayIPcLm2EEEEviT0_T1_)
        /*1dfc*/ 	.word	0x00000020


	//----- nvinfo : EIATTR_FRAME_SIZE
	.align		4
.L_1335:
        /*1e00*/ 	.byte	0x04, 0x11
        /*1e02*/ 	.short	(.L_1337 - .L_1336)
	.align		4
.L_1336:
        /*1e04*/ 	.word	index@(_ZN2at6native29vectorized_elementwise_kernelILi4EZZZNS0_21clamp_max_kernel_cudaERNS_18TensorIteratorBaseERKN3c106ScalarEENKUlvE_clEvENKUlvE1_clEvEUliE_St5arrayIPcLm2EEEEviT0_T1_)
        /*1e08*/ 	.word	0x00000000


	//----- nvinfo : EIATTR_REGCOUNT
	.align		4
.L_1337:
        /*1e0c*/ 	.byte	0x04, 0x2f
        /*1e0e*/ 	.short	(.L_1339 - .L_1338)
	.align		4
.L_1338:
        /*1e10*/ 	.word	index@(_ZN2at6native29vectorized_elementwise_kernelILi2EZZZNS0_21clamp_max_kernel_cudaERNS_18TensorIteratorBaseERKN3c106ScalarEENKUlvE_clEvENKUlvE1_clEvEUliE_St5arrayIPcLm2EEEEviT0_T1_)
        /*1e14*/ 	.word	0x00000020


	//----- nvinfo : EIATTR_FRAME_SIZE
	.align		4
.L_1339:
        /*1e18*/ 	.byte	0x04, 0x11
        /*1e1a*/ 	.short	(.L_1341 - .L_1340)
	.align		4
.L_1340:
        /*1e1c*/ 	.word	index@(_ZN2at6native29vectorized_elementwise_kernelILi2EZZZNS0_21clamp_max_kernel_cudaERNS_18TensorIteratorBaseERKN3c106ScalarEENKUlvE_clEvENKUlvE1_clEvEUliE_St5arrayIPcLm2EEEEviT0_T1_)
        /*1e20*/ 	.word	0x00000000


	//----- nvinfo : EIATTR_REGCOUNT
	.align		4
.L_1341:
        /*1e24*/ 	.byte	0x04, 0x2f
        /*1e26*/ 	.short	(.L_1343 - .L_1342)
	.align		4
.L_1342:
        /*1e28*/ 	.word	index@(_ZN2at6native27unrolled_elementwise_kernelIZZZNS0_21clamp_max_kernel_cudaERNS_18TensorIteratorBaseERKN3c106ScalarEENKUlvE_clEvENKUlvE1_clEvEUliE_St5arrayIPcLm2EELi4E23TrivialOffsetCalculatorILi1EjESF_NS0_6memory15LoadWithoutCastENSG_16StoreWithoutCastEEEviT_T0_T2_T3_T4_T5_)
        /*1e2c*/ 	.word	0x00000018


	//----- nvinfo : EIATTR_FRAME_SIZE
	.align		4
.L_1343:
        /*1e30*/ 	.byte	0x04, 0x11
        /*1e32*/ 	.short	(.L_1345 - .L_1344)
	.align		4
.L_1344:
        /*1e34*/ 	.word	index@(_ZN2at6native27unrolled_elementwise_kernelIZZZNS0_21clamp_max_kernel_cudaERNS_18TensorIteratorBaseERKN3c106ScalarEENKUlvE_clEvENKUlvE1_clEvEUliE_St5arrayIPcLm2EELi4E23TrivialOffsetCalculatorILi1EjESF_NS0_6memory15LoadWithoutCastENSG_16StoreWithoutCastEEEviT_T0_T2_T3_T4_T5_)
        /*1e38*/ 	.word	0x00000000


	//----- nvinfo : EIATTR_REGCOUNT
	.align		4
.L_1345:
        /*1e3c*/ 	.byte	0x04, 0x2f
        /*1e3e*/ 	.short	(.L_1347 - .L_1346)
	.align		4
.L_1346:
        /*1e40*/ 	.word	index@(_ZN2at6native18elementwise_kernelILi128ELi2EZNS0_22gpu_kernel_impl_nocastIZZZNS0_21clamp_max_kernel_cudaERNS_18TensorIteratorBaseERKN3c106ScalarEENKUlvE_clEvENKUlvE1_clEvEUliE_EEvS4_RKT_EUliE_EEviT1_)
        /*1e44*/ 	.word	0x00000012


	//----- nvinfo : EIATTR_FRAME_SIZE
	.align		4
.L_1347:
        /*1e48*/ 	.byte	0x04, 0x11
        /*1e4a*/ 	.short	(.L_1349 - .L_1348)
	.align		4
.L_1348:
        /*1e4c*/ 	.word	index@(_ZN2at6native18elementwise_kernelILi128ELi2EZNS0_22gpu_kernel_impl_nocastIZZZNS0_21clamp_max_kernel_cudaERNS_18TensorIteratorBaseERKN3c106ScalarEENKUlvE_clEvENKUlvE1_clEvEUliE_EEvS4_RKT_EUliE_EEviT1_)
        /*1e50*/ 	.word	0x00000000


	//----- nvinfo : EIATTR_REGCOUNT
	.align		4
.L_1349:
        /*1e54*/ 	.byte	0x04, 0x2f
        /*1e56*/ 	.short	(.L_1351 - .L_1350)
	.align		4
.L_1350:
        /*1e58*/ 	.word	index@(_ZN2at6native27unrolled_elementwise_kernelIZZZNS0_21clamp_max_kernel_cudaERNS_18TensorIteratorBaseERKN3c106ScalarEENKUlvE_clEvENKUlvE1_clEvEUliE_St5arrayIPcLm2EELi4E23TrivialOffsetCalculatorILi1EjESF_NS0_6memory12LoadWithCastILi1EEENSG_13StoreWithCastILi1EEEEEviT_T0_T2_T3_T4_T5_)
        /*1e5c*/ 	.word	0x0000001d


	//----- nvinfo : EIATTR_FRAME_SIZE
	.align		4
.L_1351:
        /*1e60*/ 	.byte	0x04, 0x11
        /*1e62*/ 	.short	(.L_1353 - .L_1352)
	.align		4
.L_1352:
        /*1e64*/ 	.word	index@(_ZN2at6native27unrolled_elementwise_kernelIZZZNS0_21clamp_max_kernel_cudaERNS_18TensorIteratorBaseERKN3c106ScalarEENKUlvE_clEvENKUlvE1_clEvEUliE_St5arrayIPcLm2EELi4E23TrivialOffsetCalculatorILi1EjESF_NS0_6memory12LoadWithCastILi1EEENSG_13StoreWithCastILi1EEEEEviT_T0_T2_T3_T4_T5_)
        /*1e68*/ 	.word	0x00000000


	//----- nvinfo : EIATTR_REGCOUNT
	.align		4
.L_1353:
        /*1e6c*/ 	.byte	0x04, 0x2f
        /*1e6e*/ 	.short	(.L_1355 - .L_1354)
	.align		4
.L_1354:
        /*1e70*/ 	.word	index@(_ZN2at6native18elementwise_kernelILi128ELi4EZNS0_15gpu_kernel_implIZZZNS0_21clamp_max_kernel_cudaERNS_18TensorIteratorBaseERKN3c106ScalarEENKUlvE_clEvENKUlvE1_clEvEUliE_EEvS4_RKT_EUliE_EEviT1_)
        /*1e74*/ 	.word	0x0000001a


	//----- nvinfo : EIATTR_FRAME_SIZE
	.align		4
.L_1355:
        /*1e78*/ 	.byte	0x04, 0x11
        /*1e7a*/ 	.short	(.L_1357 - .L_1356)
	.align		4
.L_1356:
        /*1e7c*/ 	.word	index@(_ZN2at6native18elementwise_kernelILi128ELi4EZNS0_15gpu_kernel_implIZZZNS0_21clamp_max_kernel_cudaERNS_18TensorIteratorBaseERKN3c106ScalarEENKUlvE_clEvENKUlvE1_clEvEUliE_EEvS4_RKT_EUliE_EEviT1_)
        /*1e80*/ 	.word	0x00000000


	//----- nvinfo : EIATTR_REGCOUNT
	.align		4
.L_1357:
        /*1e84*/ 	.byte	0x04, 0x2f
        /*1e86*/ 	.short	(.L_1359 - .L_1358)
	.align		4
.L_1358:
        /*1e88*/ 	.word	index@(_ZN2at6native29vectorized_elementwise_kernelILi8EZZZNS0_21clamp_max_kernel_cudaERNS_18TensorIteratorBaseERKN3c106ScalarEENKUlvE_clEvENKUlvE2_clEvEUllE_St5arrayIPcLm2EEEEviT0_T1_)
        /*1e8c*/ 	.word	0x00000020


	//----- nvinfo : EIATTR_FRAME_SIZE
	.align		4
.L_1359:
        /*1e90*/ 	.byte	0x04, 0x11
        /*1e92*/ 	.short	(.L_1361 - .L_1360)
	.align		4
.L_1360:
        /*1e94*/ 	.word	index@(_ZN2at6native29vectorized_elementwise_kernelILi8EZZZNS0_21clamp_max_kernel_cudaERNS_18TensorIteratorBaseERKN3c106ScalarEENKUlvE_clEvENKUlvE2_clEvEUllE_St5arrayIPcLm2EEEEviT0_T1_)
        /*1e98*/ 	.word	0x00000000


	//----- nvinfo : EIATTR_REGCOUNT
	.align		4
.L_1361:
        /*1e9c*/ 	.byte	0x04, 0x2f
        /*1e9e*/ 	.short	(.L_1363 - .L_1362)
	.align		4
.L_1362:
        /*1ea0*/ 	.word	index@(_ZN2at6native29vectorized_elementwise_kernelILi4EZZZNS0_21clamp_max_kernel_cudaERNS_18TensorIteratorBaseERKN3c106ScalarEENKUlvE_clEvENKUlvE2_clEvEUllE_St5arrayIPcLm2EEEEviT0_T1_)
        /*1ea4*/ 	.word	0x00000020


	//----- nvinfo : EIATTR_FRAME_SIZE
	.align		4
.L_1363:
        /*1ea8*/ 	.byte	0x04, 0x11
        /*1eaa*/ 	.short	(.L_1365 - .L_1364)
	.align		4
.L_1364:
        /*1eac*/ 	.word	index@(_ZN2at6native29vectorized_elementwise_kernelILi4EZZZNS0_21clamp_max_kernel_cudaERNS_18TensorIteratorBaseERKN3c106ScalarEENKUlvE_clEvENKUlvE2_clEvEUllE_St5arrayIPcLm2EEEEviT0_T1_)
        /*1eb0*/ 	.word	0x00000000


	//----- nvinfo : EIATTR_REGCOUNT
	.align		4
.L_1365:
        /*1eb4*/ 	.byte	0x04, 0x2f
        /*1eb6*/ 	.short	(.L_1367 - .L_1366)
	.align		4
.L_1366:
        /*1eb8*/ 	.word	index@(_ZN2at6native29vectorized_elementwise_kernelILi2EZZZNS0_21clamp_max_kernel_cudaERNS_18TensorIteratorBaseERKN3c106ScalarEENKUlvE_clEvENKUlvE2_clEvEUllE_St5arrayIPcLm2EEEEviT0_T1_)
        /*1ebc*/ 	.word	0x00000020


	//----- nvinfo : EIATTR_FRAME_SIZE
	.align		4
.L_1367:
        /*1ec0*/ 	.byte	0x04, 0x11
        /*1ec2*/ 	.short	(.L_1369 - .L_1368)
	.align		4
.L_1368:
        /*1ec4*/ 	.word	index@(_ZN2at6native29vectorized_elementwise_kernelILi2EZZZNS0_21clamp_max_kernel_cudaERNS_18TensorIteratorBaseERKN3c106ScalarEENKUlvE_clEvENKUlvE2_clEvEUllE_St5arrayIPcLm2EEEEviT0_T1_)
        /*1ec8*/ 	.word	0x00000000


	//----- nvinfo : EIATTR_REGCOUNT
	.align		4
.L_1369:
        /*1ecc*/ 	.byte	0x04, 0x2f
        /*1ece*/ 	.short	(.L_1371 - .L_1370)
	.align		4
.L_1370:
        /*1ed0*/ 	.word	index@(_ZN2at6native27unrolled_elementwise_kernelIZZZNS0_21clamp_max_kernel_cudaERNS_18TensorIteratorBaseERKN3c106ScalarEENKUlvE_clEvENKUlvE2_clEvEUllE_St5arrayIPcLm2EELi4E23TrivialOffsetCalculatorILi1EjESF_NS0_6memory15LoadWithoutCastENSG_16StoreWithoutCastEEEviT_T0_T2_T3_T4_T5_)
        /*1ed4*/ 	.word	0x00000018


	//----- nvinfo : EIATTR_FRAME_SIZE
	.align		4
.L_1371:
        /*1ed8*/ 	.byte	0x04, 0x11
        /*1eda*/ 	.short	(.L_1373 - .L_1372)
	.align		4
.L_1372:
        /*1edc*/ 	.word	index@(_ZN2at6native27unrolled_elementwise_kernelIZZZNS0_21clamp_max_kernel_cudaERNS_18TensorIteratorBaseERKN3c106ScalarEENKUlvE_clEvENKUlvE2_clEvEUllE_St5arrayIPcLm2EELi4E23TrivialOffsetCalculatorILi1EjESF_NS0_6memory15LoadWithoutCastENSG_16StoreWithoutCastEEEviT_T0_T2_T3_T4_T5_)
        /*1ee0*/ 	.word	0x00000000


	//----- nvinfo : EIATTR_REGCOUNT
	.align		4
.L_1373:
        /*1ee4*/ 	.byte	0x04, 0x2f
        /*1ee6*/ 	.short	(.L_1375 - .L_1374)
	.align		4
.L_1374:
        /*1ee8*/ 	.word	index@(_ZN2at6native18elementwise_kernelILi128ELi2EZNS0_22gpu_kernel_impl_nocastIZZZNS0_21clamp_max_kernel_cudaERNS_18TensorIteratorBaseERKN3c106ScalarEENKUlvE_clEvENKUlvE2_clEvEUllE_EEvS4_RKT_EUliE_EEviT1_)
        /*1eec*/ 	.word	0x00000012


	//----- nvinfo : EIATTR_FRAME_SIZE
	.align		4
.L_1375:
        /*1ef0*/ 	.byte	0x04, 0x11
        /*1ef2*/ 	.short	(.L_1377 - .L_1376)
	.align		4
.L_1376:
        /*1ef4*/ 	.word	index@(_ZN2at6native18elementwise_kernelILi128ELi2EZNS0_22gpu_kernel_impl_nocastIZZZNS0_21clamp_max_kernel_cudaERNS_18TensorIteratorBaseERKN3c106ScalarEENKUlvE_clEvENKUlvE2_clEvEUllE_EEvS4_RKT_EUliE_EEviT1_)
        /*1ef8*/ 	.word	0x00000000


	//----- nvinfo : EIATTR_REGCOUNT
	.align		4
.L_1377:
        /*1efc*/ 	.byte	0x04, 0x2f
        /*1efe*/ 	.short	(.L_1379 - .L_1378)
	.align		4
.L_1378:
        /*1f00*/ 	.word	index@(_ZN2at6native27unrolled_elementwise_kernelIZZZNS0_21clamp_max_kernel_cudaERNS_18TensorIteratorBaseERKN3c106ScalarEENKUlvE_clEvENKUlvE2_clEvEUllE_St5arrayIPcLm2EELi4E23TrivialOffsetCalculatorILi1EjESF_NS0_6memory12LoadWithCastILi1EEENSG_13StoreWithCastILi1EEEEEviT_T0_T2_T3_T4_T5_)
        /*1f04*/ 	.word	0x00000020


	//----- nvinfo : EIATTR_FRAME_SIZE
	.align		4
.L_1379:
        /*1f08*/ 	.byte	0x04, 0x11
        /*1f0a*/ 	.short	(.L_1381 - .L_1380)
	.align		4
.L_1380:
        /*1f0c*/ 	.word	index@(_ZN2at6native27unrolled_elementwise_kernelIZZZNS0_21clamp_max_kernel_cudaERNS_18TensorIteratorBaseERKN3c106ScalarEENKUlvE_clEvENKUlvE2_clEvEUllE_St5arrayIPcLm2EELi4E23TrivialOffsetCalculatorILi1EjESF_NS0_6memory12LoadWithCastILi1EEENSG_13StoreWithCastILi1EEEEEviT_T0_T2_T3_T4_T5_)
        /*1f10*/ 	.word	0x00000000


	//----- nvinfo : EIATTR_REGCOUNT
	.align		4
.L_1381:
        /*1f14*/ 	.byte	0x04, 0x2f
        /*1f16*/ 	.short	(.L_1383 - .L_1382)
	.align		4
.L_1382:
        /*1f18*/ 	.word	index@(_ZN2at6native18elementwise_kernelILi128ELi4EZNS0_15gpu_kernel_implIZZZNS0_21clamp_max_kernel_cudaERNS_18TensorIteratorBaseERKN3c106ScalarEENKUlvE_clEvENKUlvE2_clEvEUllE_EEvS4_RKT_EUliE_EEviT1_)
        /*1f1c*/ 	.word	0x0000001a


	//----- nvinfo : EIATTR_FRAME_SIZE
	.align		4
.L_1383:
        /*1f20*/ 	.byte	0x04, 0x11
        /*1f22*/ 	.short	(.L_1385 - .L_1384)
	.align		4
.L_1384:
        /*1f24*/ 	.word	index@(_ZN2at6native18elementwise_kernelILi128ELi4EZNS0_15gpu_kernel_implIZZZNS0_21clamp_max_kernel_cudaERNS_18TensorIteratorBaseERKN3c106ScalarEENKUlvE_clEvENKUlvE2_clEvEUllE_EEvS4_RKT_EUliE_EEviT1_)
        /*1f28*/ 	.word	0x00000000


	//----- nvinfo : EIATTR_REGCOUNT
	.align		4
.L_1385:
        /*1f2c*/ 	.byte	0x04, 0x2f
        /*1f2e*/ 	.short	(.L_1387 - .L_1386)
	.align		4
.L_1386:
        /*1f30*/ 	.word	index@(_ZN2at6native29vectorized_elementwise_kernelILi8EZZZNS0_21clamp_max_kernel_cudaERNS_18TensorIteratorBaseERKN3c106ScalarEENKUlvE_clEvENKUlvE3_clEvEUlsE_St5arrayIPcLm2EEEEviT0_T1_)
        /*1f34*/ 	.word	0x00000020


	//----- nvinfo : EIATTR_FRAME_SIZE
	.align		4
.L_1387:
        /*1f38*/ 	.byte	0x04, 0x11
        /*1f3a*/ 	.short	(.L_1389 - .L_1388)
	.align		4
.L_1388:
        /*1f3c*/ 	.word	index@(_ZN2at6native29vectorized_elementwise_kernelILi8EZZZNS0_21clamp_max_kernel_cudaERNS_18TensorIteratorBaseERKN3c106ScalarEENKUlvE_clEvENKUlvE3_clEvEUlsE_St5arrayIPcLm2EEEEviT0_T1_)
        /*1f40*/ 	.word	0x00000000


	//----- nvinfo : EIATTR_REGCOUNT
	.align		4
.L_1389:
        /*1f44*/ 	.byte	0x04, 0x2f
        /*1f46*/ 	.short	(.L_1391 - .L_1390)
	.align		4
.L_1390:
        /*1f48*/ 	.word	index@(_ZN2at6native29vectorized_elementwise_kernelILi4EZZZNS0_21clamp_max_kernel_cudaERNS_18TensorIteratorBaseERKN3c106ScalarEENKUlvE_clEvENKUlvE3_clEvEUlsE_St5arrayIPcLm2EEEEviT0_T1_)
        /*1f4c*/ 	.word	0x00000020


	//----- nvinfo : EIATTR_FRAME_SIZE
	.align		4
.L_1391:
        /*1f50*/ 	.byte	0x04, 0x11
        /*1f52*/ 	.short	(.L_1393 - .L_1392)
	.align		4
.L_1392:
        /*1f54*/ 	.word	index@(_ZN2at6native29vectorized_elementwise_kernelILi4EZZZNS0_21clamp_max_kernel_cudaERNS_18TensorIteratorBaseERKN3c106ScalarEENKUlvE_clEvENKUlvE3_clEvEUlsE_St5arrayIPcLm2EEEEviT0_T1_)
        /*1f58*/ 	.word	0x00000000


	//----- nvinfo : EIATTR_REGCOUNT
	.align		4
.L_1393:
        /*1f5c*/ 	.byte	0x04, 0x2f
        /*1f5e*/ 	.short	(.L_1395 - .L_1394)
	.align		4
.L_1394:
        /*1f60*/ 	.word	index@(_ZN2at6native29vectorized_elementwise_kernelILi2EZZZNS0_21clamp_max_kernel_cudaERNS_18TensorIteratorBaseERKN3c106ScalarEENKUlvE_clEvENKUlvE3_clEvEUlsE_St5arrayIPcLm2EEEEviT0_T1_)
        /*1f64*/ 	.word	0x00000020


	//----- nvinfo : EIATTR_FRAME_SIZE
	.align		4
.L_1395:
        /*1f68*/ 	.byte	0x04, 0x11
        /*1f6a*/ 	.short	(.L_1397 - .L_1396)
	.align		4
.L_1396:
        /*1f6c*/ 	.word	index@(_ZN2at6native29vectorized_elementwise_kernelILi2EZZZNS0_21clamp_max_kernel_cudaERNS_18TensorIteratorBaseERKN3c106ScalarEENKUlvE_clEvENKUlvE3_clEvEUlsE_St5arrayIPcLm2EEEEviT0_T1_)
        /*1f70*/ 	.word	0x00000000


	//----- nvinfo : EIATTR_REGCOUNT
	.align		4
.L_1397:
        /*1f74*/ 	.byte	0x04, 0x2f
        /*1f76*/ 	.short	(.L_1399 - .L_1398)
	.align		4
.L_1398:
        /*1f78*/ 	.word	index@(_ZN2at6native27unrolled_elementwise_kernelIZZZNS0_21clamp_max_kernel_cudaERNS_18TensorIteratorBaseERKN3c106ScalarEENKUlvE_clEvENKUlvE3_clEvEUlsE_St5arrayIPcLm2EELi4E23TrivialOffsetCalculatorILi1EjESF_NS0_6memory15LoadWithoutCastENSG_16StoreWithoutCastEEEviT_T0_T2_T3_T4_T5_)
        /*1f7c*/ 	.word	0x00000018


	//----- nvinfo : EIATTR_FRAME_SIZE
	.align		4
.L_1399:
        /*1f80*/ 	.byte	0x04, 0x11
        /*1f82*/ 	.short	(.L_1401 - .L_1400)
	.align		4
.L_1400:
        /*1f84*/ 	.word	index@(_ZN2at6native27unrolled_elementwise_kernelIZZZNS0_21clamp_max_kernel_cudaERNS_18TensorIteratorBaseERKN3c106ScalarEENKUlvE_clEvENKUlvE3_clEvEUlsE_St5arrayIPcLm2EELi4E23TrivialOffsetCalculatorILi1EjESF_NS0_6memory15LoadWithoutCastENSG_16StoreWithoutCastEEEviT_T0_T2_T3_T4_T5_)
        /*1f88*/ 	.word	0x00000000


	//----- nvinfo : EIATTR_REGCOUNT
	.align		4
.L_1401:
        /*1f8c*/ 	.byte	0x04, 0x2f
        /*1f8e*/ 	.short	(.L_1403 - .L_1402)
	.align		4
.L_1402:
        /*1f90*/ 	.word	index@(_ZN2at6native18elementwise_kernelILi128ELi4EZNS0_22gpu_kernel_impl_nocastIZZZNS0_21clamp_max_kernel_cudaERNS_18TensorIteratorBaseERKN3c106ScalarEENKUlvE_clEvENKUlvE3_clEvEUlsE_EEvS4_RKT_EUliE_EEviT1_)
        /*1f94*/ 	.word	0x00000012


	//----- nvinfo : EIATTR_FRAME_SIZE
	.align		4
.L_1403:
        /*1f98*/ 	.byte	0x04, 0x11
        /*1f9a*/ 	.short	(.L_1405 - .L_1404)
	.align		4
.L_1404:
        /*1f9c*/ 	.word	index@(_ZN2at6native18elementwise_kernelILi128ELi4EZNS0_22gpu_kernel_impl_nocastIZZZNS0_21clamp_max_kernel_cudaERNS_18TensorIteratorBaseERKN3c106ScalarEENKUlvE_clEvENKUlvE3_clEvEUlsE_EEvS4_RKT_EUliE_EEviT1_)
        /*1fa0*/ 	.word	0x00000000


	//----- nvinfo : EIATTR_REGCOUNT
	.align		4
.L_1405:
        /*1fa4*/ 	.byte	0x04, 0x2f
        /*1fa6*/ 	.short	(.L_1407 - .L_1406)
	.align		4
.L_1406:
        /*1fa8*/ 	.word	index@(_ZN2at6native27unrolled_elementwise_kernelIZZZNS0_21clamp_max_kernel_cudaERNS_18TensorIteratorBaseERKN3c106ScalarEENKUlvE_clEvENKUlvE3_clEvEUlsE_St5arrayIPcLm2EELi4E23TrivialOffsetCalculatorILi1EjESF_NS0_6memory12LoadWithCastILi1EEENSG_13StoreWithCastILi1EEEEEviT_T0_T2_T3_T4_T5_)
        /*1fac*/ 	.word	0x0000001c


	//----- nvinfo : EIATTR_FRAME_SIZE
	.align		4
.L_1407:
        /*1fb0*/ 	.byte	0x04, 0x11
        /*1fb2*/ 	.short	(.L_1409 - .L_1408)
	.align		4
.L_1408:
        /*1fb4*/ 	.word	index@(_ZN2at6native27unrolled_elementwise_kernelIZZZNS0_21clamp_max_kernel_cudaERNS_18TensorIteratorBaseERKN3c106ScalarEENKUlvE_clEvENKUlvE3_clEvEUlsE_St5arrayIPcLm2EELi4E23TrivialOffsetCalculatorILi1EjESF_NS0_6memory12LoadWithCastILi1EEENSG_13StoreWithCastILi1EEEEEviT_T0_T2_T3_T4_T5_)
        /*1fb8*/ 	.word	0x00000000


	//----- nvinfo : EIATTR_REGCOUNT
	.align		4
.L_1409:
        /*1fbc*/ 	.byte	0x04, 0x2f
        /*1fbe*/ 	.short	(.L_1411 - .L_1410)
	.align		4
.L_1410:
        /*1fc0*/ 	.word	index@(_ZN2at6native18elementwise_kernelILi128ELi4EZNS0_15gpu_kernel_implIZZZNS0_21clamp_max_kernel_cudaERNS_18TensorIteratorBaseERKN3c106ScalarEENKUlvE_clEvENKUlvE3_clEvEUlsE_EEvS4_RKT_EUliE_EEviT1_)
        /*1fc4*/ 	.word	0x0000001a


	//----- nvinfo : EIATTR_FRAME_SIZE
	.align		4
.L_1411:
        /*1fc8*/ 	.byte	0x04, 0x11
        /*1fca*/ 	.short	(.L_1413 - .L_1412)
	.align		4
.L_1412:
        /*1fcc*/ 	.word	index@(_ZN2at6native18elementwise_kernelILi128ELi4EZNS0_15gpu_kernel_implIZZZNS0_21clamp_max_kernel_cudaERNS_18TensorIteratorBaseERKN3c106ScalarEENKUlvE_clEvENKUlvE3_clEvEUlsE_EEvS4_RKT_EUliE_EEviT1_)
        /*1fd0*/ 	.word	0x00000000


	//----- nvinfo : EIATTR_REGCOUNT
	.align		4
.L_1413:
        /*1fd4*/ 	.byte	0x04, 0x2f
        /*1fd6*/ 	.short	(.L_1415 - .L_1414)
	.align		4
.L_1414:
        /*1fd8*/ 	.word	index@(_ZN2at6native29vectorized_elementwise_kernelILi8EZZZNS0_21clamp_max_kernel_cudaERNS_18TensorIteratorBaseERKN3c106ScalarEENKUlvE_clEvENKUlvE4_clEvEUldE_St5arrayIPcLm2EEEEviT0_T1_)
        /*1fdc*/ 	.word	0x00000020


	//----- nvinfo : EIATTR_FRAME_SIZE
	.align		4
.L_1415:
        /*1fe0*/ 	.byte	0x04, 0x11
        /*1fe2*/ 	.short	(.L_1417 - .L_1416)
	.align		4
.L_1416:
        /*1fe4*/ 	.word	index@(_ZN2at6native29vectorized_elementwise_kernelILi8EZZZNS0_21clamp_max_kernel_cudaERNS_18TensorIteratorBaseERKN3c106ScalarEENKUlvE_clEvENKUlvE4_clEvEUldE_St5arrayIPcLm2EEEEviT0_T1_)
        /*1fe8*/ 	.word	0x00000000


	//----- nvinfo : EIATTR_REGCOUNT
	.align		4
.L_1417:
        /*1fec*/ 	.byte	0x04, 0x2f
        /*1fee*/ 	.short	(.L_1419 - .L_1418)
	.align		4
.L_1418:
        /*1ff0*/ 	.word	index@(_ZN2at6native29vectorized_elementwise_kernelILi4EZZZNS0_21clamp_max_kernel_cudaERNS_18TensorIteratorBaseERKN3c106ScalarEENKUlvE_clEvENKUlvE4_clEvEUldE_St5arrayIPcLm2EEEEviT0_T1_)
        /*1ff4*/ 	.word	0x00000020


	//----- nvinfo : EIATTR_FRAME_SIZE
	.align		4
.L_1419:
        /*1ff8*/ 	.byte	0x04, 0x11
        /*1ffa*/ 	.short	(.L_1421 - .L_1420)
	.align		4
.L_1420:
        /*1ffc*/ 	.word	index@(_ZN2at6native29vectorized_elementwise_kernelILi4EZZZNS0_21clamp_max_kernel_cudaERNS_18TensorIteratorBaseERKN3c106ScalarEENKUlvE_clEvENKUlvE4_clEvEUldE_St5arrayIPcLm2EEEEviT0_T1_)
        /*2000*/ 	.word	0x00000000


	//----- nvinfo : EIATTR_REGCOUNT
	.align		4
.L_1421:
        /*2004*/ 	.byte	0x04, 0x2f
        /*2006*/ 	.short	(.L_1423 - .L_1422)
	.align		4
.L_1422:
        /*2008*/ 	.word	index@(_ZN2at6native29vectorized_elementwise_kernelILi2EZZZNS0_21clamp_max_kernel_cudaERNS_18TensorIteratorBaseERKN3c106ScalarEENKUlvE_clEvENKUlvE4_clEvEUldE_St5arrayIPcLm2EEEEviT0_T1_)
        /*200c*/ 	.word	0x00000020


	//----- nvinfo : EIATTR_FRAME_SIZE
	.align		4
.L_1423:
        /*2010*/ 	.byte	0x04, 0x11
        /*2012*/ 	.short	(.L_1425 - .L_1424)
	.align		4
.L_1424:
        /*2014*/ 	.word	index@(_ZN2at6native29vectorized_elementwise_kernelILi2EZZZNS0_21clamp_max_kernel_cudaERNS_18TensorIteratorBaseERKN3c106ScalarEENKUlvE_clEvENKUlvE4_clEvEUldE_St5arrayIPcLm2EEEEviT0_T1_)
        /*2018*/ 	.word	0x00000000


	//----- nvinfo : EIATTR_REGCOUNT
	.align		4
.L_1425:
        /*201c*/ 	.byte	0x04, 0x2f
        /*201e*/ 	.short	(.L_1427 - .L_1426)
	.align		4
.L_1426:
        /*2020*/ 	.word	index@(_ZN2at6native27unrolled_elementwise_kernelIZZZNS0_21clamp_max_kernel_cudaERNS_18TensorIteratorBaseERKN3c106ScalarEENKUlvE_clEvENKUlvE4_clEvEUldE_St5arrayIPcLm2EELi4E23TrivialOffsetCalculatorILi1EjESF_NS0_6memory15LoadWithoutCastENSG_16StoreWithoutCastEEEviT_T0_T2_T3_T4_T5_)
        /*2024*/ 	.word	0x0000001a


	//----- nvinfo : EIATTR_FRAME_SIZE
	.align		4
.L_1427:
        /*2028*/ 	.byte	0x04, 0x11
        /*202a*/ 	.short	(.L_1429 - .L_1428)
	.align		4
.L_1428:
        /*202c*/ 	.word	index@(_ZN2at6native27unrolled_elementwise_kernelIZZZNS0_21clamp_max_kernel_cudaERNS_18TensorIteratorBaseERKN3c106ScalarEENKUlvE_clEvENKUlvE4_clEvEUldE_St5arrayIPcLm2EELi4E23TrivialOffsetCalculatorILi1EjESF_NS0_6memory15LoadWithoutCastENSG_16StoreWithoutCastEEEviT_T0_T2_T3_T4_T5_)
        /*2030*/ 	.word	0x00000000


	//----- nvinfo : EIATTR_REGCOUNT
	.align		4
.L_1429:
        /*2034*/ 	.byte	0x04, 0x2f
        /*2036*/ 	.short	(.L_1431 - .L_1430)
	.align		4
.L_1430:
        /*2038*/ 	.word	index@(_ZN2at6native18elementwise_kernelILi128ELi2EZNS0_22gpu_kernel_impl_nocastIZZZNS0_21clamp_max_kernel_cudaERNS_18TensorIteratorBaseERKN3c106ScalarEENKUlvE_clEvENKUlvE4_clEvEUldE_EEvS4_RKT_EUliE_EEviT1_)
        /*203c*/ 	.word	0x00000012


	//----- nvinfo : EIATTR_FRAME_SIZE
	.align		4
.L_1431:
        /*2040*/ 	.byte	0x04, 0x11
        /*2042*/ 	.short	(.L_1433 - .L_1432)
	.align		4
.L_1432:
        /*2044*/ 	.word	index@(_ZN2at6native18elementwise_kernelILi128ELi2EZNS0_22gpu_kernel_impl_nocastIZZZNS0_21clamp_max_kernel_cudaERNS_18TensorIteratorBaseERKN3c106ScalarEENKUlvE_clEvENKUlvE4_clEvEUldE_EEvS4_RKT_EUliE_EEviT1_)
        /*2048*/ 	.word	0x00000000


	//----- nvinfo : EIATTR_REGCOUNT
	.align		4
.L_1433:
        /*204c*/ 	.byte	0x04, 0x2f
        /*204e*/ 	.short	(.L_1435 - .L_1434)
	.align		4
.L_1434:
        /*2050*/ 	.word	index@(_ZN2at6native27unrolled_elementwise_kernelIZZZNS0_21clamp_max_kernel_cudaERNS_18TensorIteratorBaseERKN3c106ScalarEENKUlvE_clEvENKUlvE4_clEvEUldE_St5arrayIPcLm2EELi4E23TrivialOffsetCalculatorILi1EjESF_NS0_6memory12LoadWithCastILi1EEENSG_13StoreWithCastILi1EEEEEviT_T0_T2_T3_T4_T5_)
        /*2054*/ 	.word	0x00000026


	//----- nvinfo : EIATTR_FRAME_SIZE
	.align		4
.L_1435:
        /*2058*/ 	.byte	0x04, 0x11
        /*205a*/ 	.short	(.L_1437 - .L_1436)
	.align		4
.L_1436:
        /*205c*/ 	.word	index@(_ZN2at6native27unrolled_elementwise_kernelIZZZNS0_21clamp_max_kernel_cudaERNS_18TensorIteratorBaseERKN3c106ScalarEENKUlvE_clEvENKUlvE4_clEvEUldE_St5arrayIPcLm2EELi4E23TrivialOffsetCalculatorILi1EjESF_NS0_6memory12LoadWithCastILi1EEENSG_13StoreWithCastILi1EEEEEviT_T0_T2_T3_T4_T5_)
        /*2060*/ 	.word	0x00000000


	//----- nvinfo : EIATTR_REGCOUNT
	.align		4
.L_1437:
        /*2064*/ 	.byte	0x04, 0x2f
        /*2066*/ 	.short	(.L_1439 - .L_1438)
	.align		4
.L_1438:
        /*2068*/ 	.word	index@(_ZN2at6native18elementwise_kernelILi128ELi4EZNS0_15gpu_kernel_implIZZZNS0_21clamp_max_kernel_cudaERNS_18TensorIteratorBaseERKN3c106ScalarEENKUlvE_clEvENKUlvE4_clEvEUldE_EEvS4_RKT_EUliE_EEviT1_)
        /*206c*/ 	.word	0x0000001a


	//----- nvinfo : EIATTR_FRAME_SIZE
	.align		4
.L_1439:
        /*2070*/ 	.byte	0x04, 0x11
        /*2072*/ 	.short	(.L_1441 - .L_1440)
	.align		4
.L_1440:
        /*2074*/ 	.word	index@(_ZN2at6native18elementwise_kernelILi128ELi4EZNS0_15gpu_kernel_implIZZZNS0_21clamp_max_kernel_cudaERNS_18TensorIteratorBaseERKN3c106ScalarEENKUlvE_clEvENKUlvE4_clEvEUldE_EEvS4_RKT_EUliE_EEviT1_)
        /*2078*/ 	.word	0x00000000


	//----- nvinfo : EIATTR_REGCOUNT
	.align		4
.L_1441:
        /*207c*/ 	.byte	0x04, 0x2f
        /*207e*/ 	.short	(.L_1443 - .L_1442)
	.align		4
.L_1442:
        /*2080*/ 	.word	index@(_ZN2at6native29vectorized_elementwise_kernelILi8EZZZNS0_21clamp_max_kernel_cudaERNS_18TensorIteratorBaseERKN3c106ScalarEENKUlvE_clEvENKUlvE5_clEvEUlfE_St5arrayIPcLm2EEEEviT0_T1_)
        /*2084*/ 	.word	0x0000001a


	//----- nvinfo : EIATTR_FRAME_SIZE
	.align		4
.L_1443:
        /*2088*/ 	.byte	0x04, 0x11
        /*208a*/ 	.short	(.L_1445 - .L_1444)
	.align		4
.L_1444:
        /*208c*/ 	.word	index@(_ZN2at6native29vectorized_elementwise_kernelILi8EZZZNS0_21clamp_max_kernel_cudaERNS_18TensorIteratorBaseERKN3c106ScalarEENKUlvE_clEvENKUlvE5_clEvEUlfE_St5arrayIPcLm2EEEEviT0_T1_)
        /*2090*/ 	.word	0x00000000


	//----- nvinfo : EIATTR_REGCOUNT
	.align		4
.L_1445:
        /*2094*/ 	.byte	0x04, 0x2f
        /*2096*/ 	.short	(.L_1447 - .L_1446)
	.align		4
.L_1446:
        /*2098*/ 	.word	index@(_ZN2at6native29vectorized_elementwise_kernelILi4EZZZNS0_21clamp_max_kernel_cudaERNS_18TensorIteratorBaseERKN3c106ScalarEENKUlvE_clEvENKUlvE5_clEvEUlfE_St5arrayIPcLm2EEEEviT0_T1_)
        /*209c*/ 	.word	0x0000001a


	//----- nvinfo : EIATTR_FRAME_SIZE
	.align		4
.L_1447:
        /*20a0*/ 	.byte	0x04, 0x11
        /*20a2*/ 	.short	(.L_1449 - .L_1448)
	.align		4
.L_1448:
        /*20a4*/ 	.word	index@(_ZN2at6native29vectorized_elementwise_kernelILi4EZZZNS0_21clamp_max_kernel_cudaERNS_18TensorIteratorBaseERKN3c106ScalarEENKUlvE_clEvENKUlvE5_clEvEUlfE_St5arrayIPcLm2EEEEviT0_T1_)
        /*20a8*/ 	.word	0x00000000


	//----- nvinfo : EIATTR_REGCOUNT
	.align		4
.L_1449:
        /*20ac*/ 	.byte	0x04, 0x2f
        /*20ae*/ 	.short	(.L_1451 - .L_1450)
	.align		4
.L_1450:
        /*20b0*/ 	.word	index@(_ZN2at6native29vectorized_elementwise_kernelILi2EZZZNS0_21clamp_max_kernel_cudaERNS_18TensorIteratorBaseERKN3c106ScalarEENKUlvE_clEvENKUlvE5_clEvEUlfE_St5arrayIPcLm2EEEEviT0_T1_)
        /*20b4*/ 	.word	0x0000001a


	//----- nvinfo : EIATTR_FRAME_SIZE
	.align		4
.L_1451:
        /*20b8*/ 	.byte	0x04, 0x11
        /*20ba*/ 	.short	(.L_1453 - .L_1452)
	.align		4
.L_1452:
        /*20bc*/ 	.word	index@(_ZN2at6native29vectorized_elementwise_kernelILi2EZZZNS0_21clamp_max_kernel_cudaERNS_18TensorIteratorBaseERKN3c106ScalarEENKUlvE_clEvENKUlvE5_clEvEUlfE_St5arrayIPcLm2EEEEviT0_T1_)
        /*20c0*/ 	.word	0x00000000


	//----- nvinfo : EIATTR_REGCOUNT
	.align		4
.L_1453:
        /*20c4*/ 	.byte	0x04, 0x2f
        /*20c6*/ 	.short	(.L_1455 - .L_1454)
	.align		4
.L_1454:
        /*20c8*/ 	.word	index@(_ZN2at6native27unrolled_elementwise_kernelIZZZNS0_21clamp_max_kernel_cudaERNS_18TensorIteratorBaseERKN3c106ScalarEENKUlvE_clEvENKUlvE5_clEvEUlfE_St5arrayIPcLm2EELi4E23TrivialOffsetCalculatorILi1EjESF_NS0_6memory15LoadWithoutCastENSG_16StoreWithoutCastEEEviT_T0_T2_T3_T4_T5_)
        /*20cc*/ 	.word	0x00000016


	//----- nvinfo : EIATTR_FRAME_SIZE
	.align		4
.L_1455:
        /*20d0*/ 	.byte	0x04, 0x11
        /*20d2*/ 	.short	(.L_1457 - .L_1456)
	.align		4
.L_1456:
        /*20d4*/ 	.word	index@(_ZN2at6native27unrolled_elementwise_kernelIZZZNS0_21clamp_max_kernel_cudaERNS_18TensorIteratorBaseERKN3c106ScalarEENKUlvE_clEvENKUlvE5_clEvEUlfE_St5arrayIPcLm2EELi4E23TrivialOffsetCalculatorILi1EjESF_NS0_6memory15LoadWithoutCastENSG_16StoreWithoutCastEEEviT_T0_T2_T3_T4_T5_)
        /*20d8*/ 	.word	0x00000000


	//----- nvinfo : EIATTR_REGCOUNT
	.align		4
.L_1457:
        /*20dc*/ 	.byte	0x04, 0x2f
        /*20de*/ 	.short	(.L_1459 - .L_1458)
	.align		4
.L_1458:
        /*20e0*/ 	.word	index@(_ZN2at6native18elementwise_kernelILi128ELi2EZNS0_22gpu_kernel_impl_nocastIZZZNS0_21clamp_max_kernel_cudaERNS_18TensorIteratorBaseERKN3c106ScalarEENKUlvE_clEvENKUlvE5_clEvEUlfE_EEvS4_RKT_EUliE_EEviT1_)
        /*20e4*/ 	.word	0x00000012


	//----- nvinfo : EIATTR_FRAME_SIZE
	.align		4
.L_1459:
        /*20e8*/ 	.byte	0x04, 0x11
        /*20ea*/ 	.short	(.L_1461 - .L_1460)
	.align		4
.L_1460:
        /*20ec*/ 	.word	index@(_ZN2at6native18elementwise_kernelILi128ELi2EZNS0_22gpu_kernel_impl_nocastIZZZNS0_21clamp_max_kernel_cudaERNS_18TensorIteratorBaseERKN3c106ScalarEENKUlvE_clEvENKUlvE5_clEvEUlfE_EEvS4_RKT_EUliE_EEviT1_)
        /*20f0*/ 	.word	0x00000000


	//----- nvinfo : EIATTR_REGCOUNT
	.align		4
.L_1461:
        /*20f4*/ 	.byte	0x04, 0x2f
        /*20f6*/ 	.short	(.L_1463 - .L_1462)
	.align		4
.L_1462:
        /*20f8*/ 	.word	index@(_ZN2at6native27unrolled_elementwise_kernelIZZZNS0_21clamp_max_kernel_cudaERNS_18TensorIteratorBaseERKN3c106ScalarEENKUlvE_clEvENKUlvE5_clEvEUlfE_St5arrayIPcLm2EELi4E23TrivialOffsetCalculatorILi1EjESF_NS0_6memory12LoadWithCastILi1EEENSG_13StoreWithCastILi1EEEEEviT_T0_T2_T3_T4_T5_)
        /*20fc*/ 	.word	0x0000001e


	//----- nvinfo : EIATTR_FRAME_SIZE
	.align		4
.L_1463:
        /*2100*/ 	.byte	0x04, 0x11
        /*2102*/ 	.short	(.L_1465 - .L_1464)
	.align		4
.L_1464:
        /*2104*/ 	.word	index@(_ZN2at6native27unrolled_elementwise_kernelIZZZNS0_21clamp_max_kernel_cudaERNS_18TensorIteratorBaseERKN3c106ScalarEENKUlvE_clEvENKUlvE5_clEvEUlfE_St5arrayIPcLm2EELi4E23TrivialOffsetCalculatorILi1EjESF_NS0_6memory12LoadWithCastILi1EEENSG_13StoreWithCastILi1EEEEEviT_T0_T2_T3_T4_T5_)
        /*2108*/ 	.word	0x00000000


	//----- nvinfo : EIATTR_REGCOUNT
	.align		4
.L_1465:
        /*210c*/ 	.byte	0x04, 0x2f
        /*210e*/ 	.short	(.L_1467 - .L_1466)
	.align		4
.L_1466:
        /*2110*/ 	.word	index@(_ZN2at6native18elementwise_kernelILi128ELi4EZNS0_15gpu_kernel_implIZZZNS0_21clamp_max_kernel_cudaERNS_18TensorIteratorBaseERKN3c106ScalarEENKUlvE_clEvENKUlvE5_clEvEUlfE_EEvS4_RKT_EUliE_EEviT1_)
        /*2114*/ 	.word	0x0000001a


	//----- nvinfo : EIATTR_FRAME_SIZE
	.align		4
.L_1467:
        /*2118*/ 	.byte	0x04, 0x11
        /*211a*/ 	.short	(.L_1469 - .L_1468)
	.align		4
.L_1468:
        /*211c*/ 	.word	index@(_ZN2at6native18elementwise_kernelILi128ELi4EZNS0_15gpu_kernel_implIZZZNS0_21clamp_max_kernel_cudaERNS_18TensorIteratorBaseERKN3c106ScalarEENKUlvE_clEvENKUlvE5_clEvEUlfE_EEvS4_RKT_EUliE_EEviT1_)
        /*2120*/ 	.word	0x00000000


	//----- nvinfo : EIATTR_REGCOUNT
	.align		4
.L_1469:
        /*2124*/ 	.byte	0x04, 0x2f
        /*2126*/ 	.short	(.L_1471 - .L_1470)
	.align		4
.L_1470:
        /*2128*/ 	.word	index@(_ZN2at6native29vectorized_elementwise_kernelILi8EZZZNS0_21clamp_max_kernel_cudaERNS_18TensorIteratorBaseERKN3c106ScalarEENKUlvE_clEvENKUlvE6_clEvEUlNS4_4HalfEE_St5arrayIPcLm2EEEEviT0_T1_)
        /*212c*/ 	.word	0x0000001f


	//----- nvinfo : EIATTR_FRAME_SIZE
	.align		4
.L_1471:
        /*2130*/ 	.byte	0x04, 0x11
        /*2132*/ 	.short	(.L_1473 - .L_1472)
	.align		4
.L_1472:
        /*2134*/ 	.word	index@(_ZN2at6native29vectorized_elementwise_kernelILi8EZZZNS0_21clamp_max_kernel_cudaERNS_18TensorIteratorBaseERKN3c106ScalarEENKUlvE_clEvENKUlvE6_clEvEUlNS4_4HalfEE_St5arrayIPcLm2EEEEviT0_T1_)
        /*2138*/ 	.word	0x00000000


	//----- nvinfo : EIATTR_REGCOUNT
	.align		4
.L_1473:
        /*213c*/ 	.byte	0x04, 0x2f
        /*213e*/ 	.short	(.L_1475 - .L_1474)
	.align		4
.L_1474:
        /*2140*/ 	.word	index@(_ZN2at6native29vectorized_elementwise_kernelILi4EZZZNS0_21clamp_max_kernel_cudaERNS_18TensorIteratorBaseERKN3c106ScalarEENKUlvE_clEvENKUlvE6_clEvEUlNS4_4HalfEE_St5arrayIPcLm2EEEEviT0_T1_)
        /*2144*/ 	.word	0x0000001f


	//----- nvinfo : EIATTR_FRAME_SIZE
	.align		4
.L_1475:
        /*2148*/ 	.byte	0x04, 0x11
        /*214a*/ 	.short	(.L_1477 - .L_1476)
	.align		4
.L_1476:
        /*214c*/ 	.word	index@(_ZN2at6native29vectorized_elementwise_kernelILi4EZZZNS0_21clamp_max_kernel_cudaERNS_18TensorIteratorBaseERKN3c106ScalarEENKUlvE_clEvENKUlvE6_clEvEUlNS4_4HalfEE_St5arrayIPcLm2EEEEviT0_T1_)
        /*2150*/ 	.word	0x00000000


	//----- nvinfo : EIATTR_REGCOUNT
	.align		4
.L_1477:
        /*2154*/ 	.byte	0x04, 0x2f
        /*2156*/ 	.short	(.L_1479 - .L_1478)
	.align		4
.L_1478:
        /*2158*/ 	.word	index@(_ZN2at6native29vectorized_elementwise_kernelILi2EZZZNS0_21clamp_max_kernel_cudaERNS_18TensorIteratorBaseERKN3c106ScalarEENKUlvE_clEvENKUlvE6_clEvEUlNS4_4HalfEE_St5arrayIPcLm2EEEEviT0_T1_)
        /*215c*/ 	.word	0x0000001d


	//----- nvinfo : EIATTR_FRAME_SIZE
	.align		4
.L_1479:
        /*2160*/ 	.byte	0x04, 0x11
        /*2162*/ 	.short	(.L_1481 - .L_1480)
	.align		4
.L_1480:
        /*2164*/ 	.word	index@(_ZN2at6native29vectorized_elementwise_kernelILi2EZZZNS0_21clamp_max_kernel_cudaERNS_18TensorIteratorBaseERKN3c106ScalarEENKUlvE_clEvENKUlvE6_clEvEUlNS4_4HalfEE_St5arrayIPcLm2EEEEviT0_T1_)
        /*2168*/ 	.word	0x00000000


	//----- nvinfo : EIATTR_REGCOUNT
	.align		4
.L_1481:
        /*216c*/ 	.byte	0x04, 0x2f
        /*216e*/ 	.short	(.L_1483 - .L_1482)
	.align		4
.L_1482:
        /*2170*/ 	.word	index@(_ZN2at6native27unrolled_elementwise_kernelIZZZNS0_21clamp_max_kernel_cudaERNS_18TensorIteratorBaseERKN3c106ScalarEENKUlvE_clEvENKUlvE6_clEvEUlNS4_4HalfEE_St5arrayIPcLm2EELi4E23TrivialOffsetCalculatorILi1EjESG_NS0_6memory15LoadWithoutCastENSH_16StoreWithoutCastEEEviT_T0_T2_T3_T4_T5_)
        /*2174*/ 	.word	0x00000015


	//----- nvinfo : EIATTR_FRAME_SIZE
	.align		4
.L_1483:
        /*2178*/ 	.byte	0x04, 0x11
        /*217a*/ 	.short	(.L_1485 - .L_1484)
	.align		4
.L_1484:
        /*217c*/ 	.word	index@(_ZN2at6native27unrolled_elementwise_kernelIZZZNS0_21clamp_max_kernel_cudaERNS_18TensorIteratorBaseERKN3c106ScalarEENKUlvE_clEvENKUlvE6_clEvEUlNS4_4HalfEE_St5arrayIPcLm2EELi4E23TrivialOffsetCalculatorILi1EjESG_NS0_6memory15LoadWithoutCastENSH_16StoreWithoutCastEEEviT_T0_T2_T3_T4_T5_)
        /*2180*/ 	.word	0x00000000


	//----- nvinfo : EIATTR_REGCOUNT
	.align		4
.L_1485:
        /*2184*/ 	.byte	0x04, 0x2f
        /*2186*/ 	.short	(.L_1487 - .L_1486)
	.align		4
.L_1486:
        /*2188*/ 	.word	index@(_ZN2at6native18elementwise_kernelILi128ELi4EZNS0_22gpu_kernel_impl_nocastIZZZNS0_21clamp_max_kernel_cudaERNS_18TensorIteratorBaseERKN3c106ScalarEENKUlvE_clEvENKUlvE6_clEvEUlNS5_4HalfEE_EEvS4_RKT_EUliE_EEviT1_)
        /*218c*/ 	.word	0x00000012


	//----- nvinfo : EIATTR_FRAME_SIZE
	.align		4
.L_1487:
        /*2190*/ 	.byte	0x04, 0x11
        /*2192*/ 	.short	(.L_1489 - .L_1488)
	.align		4
.L_1488:
        /*2194*/ 	.word	index@(_ZN2at6native18elementwise_kernelILi128ELi4EZNS0_22gpu_kernel_impl_nocastIZZZNS0_21clamp_max_kernel_cudaERNS_18TensorIteratorBaseERKN3c106ScalarEENKUlvE_clEvENKUlvE6_clEvEUlNS5_4HalfEE_EEvS4_RKT_EUliE_EEviT1_)
        /*2198*/ 	.word	0x00000000


	//----- nvinfo : EIATTR_REGCOUNT
	.align		4
.L_1489:
        /*219c*/ 	.byte	0x04, 0x2f
        /*219e*/ 	.short	(.L_1491 - .L_1490)
	.align		4
.L_1490:
        /*21a0*/ 	.word	index@(_ZN2at6native27unrolled_elementwise_kernelIZZZNS0_21clamp_max_kernel_cudaERNS_18TensorIteratorBaseERKN3c106ScalarEENKUlvE_clEvENKUlvE6_clEvEUlNS4_4HalfEE_St5arrayIPcLm2EELi4E23TrivialOffsetCalculatorILi1EjESG_NS0_6memory12LoadWithCastILi1EEENSH_13StoreWithCastILi1EEEEEviT_T0_T2_T3_T4_T5_)
        /*21a4*/ 	.word	0x0000001c


	//----- nvinfo : EIATTR_FRAME_SIZE
	.align		4
.L_1491:
        /*21a8*/ 	.byte	0x04, 0x11
        /*21aa*/ 	.short	(.L_1493 - .L_1492)
	.align		4
.L_1492:
        /*21ac*/ 	.word	index@(_ZN2at6native27unrolled_elementwise_kernelIZZZNS0_21clamp_max_kernel_cudaERNS_18TensorIteratorBaseERKN3c106ScalarEENKUlvE_clEvENKUlvE6_clEvEUlNS4_4HalfEE_St5arrayIPcLm2EELi4E23TrivialOffsetCalculatorILi1EjESG_NS0_6memory12LoadWithCastILi1EEENSH_13StoreWithCastILi1EEEEEviT_T0_T2_T3_T4_T5_)
        /*21b0*/ 	.word	0x00000000


	//----- nvinfo : EIATTR_REGCOUNT
	.align		4
.L_1493:
        /*21b4*/ 	.byte	0x04, 0x2f
        /*21b6*/ 	.short	(.L_1495 - .L_1494)
	.align		4
.L_1494:
        /*21b8*/ 	.word	index@(_ZN2at6native18elementwise_kernelILi128ELi4EZNS0_15gpu_kernel_implIZZZNS0_21clamp_max_kernel_cudaERNS_18TensorIteratorBaseERKN3c106ScalarEENKUlvE_clEvENKUlvE6_clEvEUlNS5_4HalfEE_EEvS4_RKT_EUliE_EEviT1_)
        /*21bc*/ 	.word	0x0000001a


	//----- nvinfo : EIATTR_FRAME_SIZE
	.align		4
.L_1495:
        /*21c0*/ 	.byte	0x04, 0x11
        /*21c2*/ 	.short	(.L_1497 - .L_1496)
	.align		4
.L_1496:
        /*21c4*/ 	.word	index@(_ZN2at6native18elementwise_kernelILi128ELi4EZNS0_15gpu_kernel_implIZZZNS0_21clamp_max_kernel_cudaERNS_18TensorIteratorBaseERKN3c106ScalarEENKUlvE_clEvENKUlvE6_clEvEUlNS5_4HalfEE_EEvS4_RKT_EUliE_EEviT1_)
        /*21c8*/ 	.word	0x00000000


	//----- nvinfo : EIATTR_REGCOUNT
	.align		4
.L_1497:
        /*21cc*/ 	.byte	0x04, 0x2f
        /*21ce*/ 	.short	(.L_1499 - .L_1498)
	.align		4
.L_1498:
        /*21d0*/ 	.word	index@(_ZN2at6native29vectorized_elementwise_kernelILi8EZZZNS0_21clamp_max_kernel_cudaERNS_18TensorIteratorBaseERKN3c106ScalarEENKUlvE_clEvENKUlvE7_clEvEUlNS4_8BFloat16EE_St5arrayIPcLm2EEEEviT0_T1_)
        /*21d4*/ 	.word	0x0000001c


	//----- nvinfo : EIATTR_FRAME_SIZE
	.align		4
.L_1499:
        /*21d8*/ 	.byte	0x04, 0x11
        /*21da*/ 	.short	(.L_1501 - .L_1500)
	.align		4
.L_1500:
        /*21dc*/ 	.word	index@(_ZN2at6native29vectorized_elementwise_kernelILi8EZZZNS0_21clamp_max_kernel_cudaERNS_18TensorIteratorBaseERKN3c106ScalarEENKUlvE_clEvENKUlvE7_clEvEUlNS4_8BFloat16EE_St5arrayIPcLm2EEEEviT0_T1_)
        /*21e0*/ 	.word	0x00000000


	//----- nvinfo : EIATTR_REGCOUNT
	.align		4
.L_1501:
        /*21e4*/ 	.byte	0x04, 0x2f
        /*21e6*/ 	.short	(.L_1503 - .L_1502)
	.align		4
.L_1502:
        /*21e8*/ 	.word	index@(_ZN2at6native29vectorized_elementwise_kernelILi4EZZZNS0_21clamp_max_kernel_cudaERNS_18TensorIteratorBaseERKN3c106ScalarEENKUlvE_clEvENKUlvE7_clEvEUlNS4_8BFloat16EE_St5arrayIPcLm2EEEEviT0_T1_)
        /*21ec*/ 	.word	0x0000001b


	//----- nvinfo : EIATTR_FRAME_SIZE
	.align		4
.L_1503:
        /*21f0*/ 	.byte	0x04, 0x11
        /*21f2*/ 	.short	(.L_1505 - .L_1504)
	.align		4
.L_1504:
        /*21f4*/ 	.word	index@(_ZN2at6native29vectorized_elementwise_kernelILi4EZZZNS0_21clamp_max_kernel_cudaERNS_18TensorIteratorBaseERKN3c106ScalarEENKUlvE_clEvENKUlvE7_clEvEUlNS4_8BFloat16EE_St5arrayIPcLm2EEEEviT0_T1_)
        /*21f8*/ 	.word	0x00000000


	//----- nvinfo : EIATTR_REGCOUNT
	.align		4
.L_1505:
        /*21fc*/ 	.byte	0x04, 0x2f
        /*21fe*/ 	.short	(.L_1507 - .L_1506)
	.align		4
.L_1506:
        /*2200*/ 	.word	index@(_ZN2at6native29vectorized_elementwise_kernelILi2EZZZNS0_21clamp_max_kernel_cudaERNS_18TensorIteratorBaseERKN3c106ScalarEENKUlvE_clEvENKUlvE7_clEvEUlNS4_8BFloat16EE_St5arrayIPcLm2EEEEviT0_T1_)
        /*2204*/ 	.word	0x0000001b


	//----- nvinfo : EIATTR_FRAME_SIZE
	.align		4
.L_1507:
        /*2208*/ 	.byte	0x04, 0x11
        /*220a*/ 	.short	(.L_1509 - .L_1508)
	.align		4
.L_1508:
        /*220c*/ 	.word	index@(_ZN2at6native29vectorized_elementwise_kernelILi2EZZZNS0_21clamp_max_kernel_cudaERNS_18TensorIteratorBaseERKN3c106ScalarEENKUlvE_clEvENKUlvE7_clEvEUlNS4_8BFloat16EE_St5arrayIPcLm2EEEEviT0_T1_)
        /*2210*/ 	.word	0x00000000


	//----- nvinfo : EIATTR_REGCOUNT
	.align		4
.L_1509:
        /*2214*/ 	.byte	0x04, 0x2f
        /*2216*/ 	.short	(.L_1511 - .L_1510)
	.align		4
.L_1510:
        /*2218*/ 	.word	index@(_ZN2at6native27unrolled_elementwise_kernelIZZZNS0_21clamp_max_kernel_cudaERNS_18TensorIteratorBaseERKN3c106ScalarEENKUlvE_clEvENKUlvE7_clEvEUlNS4_8BFloat16EE_St5arrayIPcLm2EELi4E23TrivialOffsetCalculatorILi1EjESG_NS0_6memory15LoadWithoutCastENSH_16StoreWithoutCastEEEviT_T0_T2_T3_T4_T5_)
        /*221c*/ 	.word	0x00000016


	//----- nvinfo : EIATTR_FRAME_SIZE
	.align		4
.L_1511:
        /*2220*/ 	.byte	0x04, 0x11
        /*2222*/ 	.short	(.L_1513 - .L_1512)
	.align		4
.L_1512:
        /*2224*/ 	.word	index@(_ZN2at6native27unrolled_elementwise_kernelIZZZNS0_21clamp_max_kernel_cudaERNS_18TensorIteratorBaseERKN3c106ScalarEENKUlvE_clEvENKUlvE7_clEvEUlNS4_8BFloat16EE_St5arrayIPcLm2EELi4E23TrivialOffsetCalculatorILi1EjESG_NS0_6memory15LoadWithoutCastENSH_16StoreWithoutCastEEEviT_T0_T2_T3_T4_T5_)
        /*2228*/ 	.word	0x00000000


	//----- nvinfo : EIATTR_REGCOUNT
	.align		4
.L_1513:
        /*222c*/ 	.byte	0x04, 0x2f
        /*222e*/ 	.short	(.L_1515 - .L_1514)
	.align		4
.L_1514:
        /*2230*/ 	.word	index@(_ZN2at6native18elementwise_kernelILi128ELi4EZNS0_22gpu_kernel_impl_nocastIZZZNS0_21clamp_max_kernel_cudaERNS_18TensorIteratorBaseERKN3c106ScalarEENKUlvE_clEvENKUlvE7_clEvEUlNS5_8BFloat16EE_EEvS4_RKT_EUliE_EEviT1_)
        /*2234*/ 	.word	0x00000012


	//----- nvinfo : EIATTR_FRAME_SIZE
	.align		4
.L_1515:
        /*2238*/ 	.byte	0x04, 0x11
        /*223a*/ 	.short	(.L_1517 - .L_1516)
	.align		4
.L_1516:
        /*223c*/ 	.word	index@(_ZN2at6native18elementwise_kernelILi128ELi4EZNS0_22gpu_kernel_impl_nocastIZZZNS0_21clamp_max_kernel_cudaERNS_18TensorIteratorBaseERKN3c106ScalarEENKUlvE_clEvENKUlvE7_clEvEUlNS5_8BFloat16EE_EEvS4_RKT_EUliE_EEviT1_)
        /*2240*/ 	.word	0x00000000


	//----- nvinfo : EIATTR_REGCOUNT
	.align		4
.L_1517:
        /*2244*/ 	.byte	0x04, 0x2f
        /*2246*/ 	.short	(.L_1519 - .L_1518)
	.align		4
.L_1518:
        /*2248*/ 	.word	index@(_ZN2at6native27unrolled_elementwise_kernelIZZZNS0_21clamp_max_kernel_cudaERNS_18TensorIteratorBaseERKN3c106ScalarEENKUlvE_clEvENKUlvE7_clEvEUlNS4_8BFloat16EE_St5arrayIPcLm2EELi4E23TrivialOffsetCalculatorILi1EjESG_NS0_6memory12LoadWithCastILi1EEENSH_13StoreWithCastILi1EEEEEviT_T0_T2_T3_T4_T5_)
        /*224c*/ 	.word	0x0000001c


	//----- nvinfo : EIATTR_FRAME_SIZE
	.align		4
.L_1519:
        /*2250*/ 	.byte	0x04, 0x11
        /*2252*/ 	.short	(.L_1521 - .L_1520)
	.align		4
.L_1520:
        /*2254*/ 	.word	index@(_ZN2at6native27unrolled_elementwise_kernelIZZZNS0_21clamp_max_kernel_cudaERNS_18TensorIteratorBaseERKN3c106ScalarEENKUlvE_clEvENKUlvE7_clEvEUlNS4_8BFloat16EE_St5arrayIPcLm2EELi4E23TrivialOffsetCalculatorILi1EjESG_NS0_6memory12LoadWithCastILi1EEENSH_13StoreWithCastILi1EEEEEviT_T0_T2_T3_T4_T5_)
        /*2258*/ 	.word	0x00000000


	//----- nvinfo : EIATTR_REGCOUNT
	.align		4
.L_1521:
        /*225c*/ 	.byte	0x04, 0x2f
        /*225e*/ 	.short	(.L_1523 - .L_1522)
	.align		4
.L_1522:
        /*2260*/ 	.word	index@(_ZN2at6native18elementwise_kernelILi128ELi4EZNS0_15gpu_kernel_implIZZZNS0_21clamp_max_kernel_cudaERNS_18TensorIteratorBaseERKN3c106ScalarEENKUlvE_clEvENKUlvE7_clEvEUlNS5_8BFloat16EE_EEvS4_RKT_EUliE_EEviT1_)
        /*2264*/ 	.word	0x0000001a


	//----- nvinfo : EIATTR_FRAME_SIZE
	.align		4
.L_1523:
        /*2268*/ 	.byte	0x04, 0x11
        /*226a*/ 	.short	(.L_1525 - .L_1524)
	.align		4
.L_1524:
        /*226c*/ 	.word	index@(_ZN2at6native18elementwise_kernelILi128ELi4EZNS0_15gpu_kernel_implIZZZNS0_21clamp_max_kernel_cudaERNS_18TensorIteratorBaseERKN3c106ScalarEENKUlvE_clEvENKUlvE7_clEvEUlNS5_8BFloat16EE_EEvS4_RKT_EUliE_EEviT1_)
        /*2270*/ 	.word	0x00000000


	//----- nvinfo : EIATTR_REGCOUNT
	.align		4
.L_1525:
        /*2274*/ 	.byte	0x04, 0x2f
        /*2276*/ 	.short	(.L_1527 - .L_1526)
	.align		4
.L_1526:
        /*2278*/ 	.word	index@(_ZN2at6native29vectorized_elementwise_kernelILi8EZZZNS0_22nan_to_num_kernel_cudaERNS_18TensorIteratorBaseESt8optionalIdES5_S5_ENKUlvE_clEvENKUlvE_clEvEUlN3c107complexIdEEE_St5arrayIPcLm2EEEEviT0_T1_)
        /*227c*/ 	.word	0x00000038


	//----- nvinfo : EIATTR_FRAME_SIZE
	.align		4
.L_1527:
        /*2280*/ 	.byte	0x04, 0x11
        /*2282*/ 	.short	(.L_1529 - .L_1528)
	.align		4
.L_1528:
        /*2284*/ 	.word	index@(_ZN2at6native29vectorized_elementwise_kernelILi8EZZZNS0_22nan_to_num_kernel_cudaERNS_18TensorIteratorBaseESt8optionalIdES5_S5_ENKUlvE_clEvENKUlvE_clEvEUlN3c107complexIdEEE_St5arrayIPcLm2EEEEviT0_T1_)
        /*2288*/ 	.word	0x00000000


	//----- nvinfo : EIATTR_REGCOUNT
	.align		4
.L_1529:
        /*228c*/ 	.byte	0x04, 0x2f
        /*228e*/ 	.short	(.L_1531 - .L_1530)
	.align		4
.L_1530:
        /*2290*/ 	.word	index@(_ZN2at6native29vectorized_elementwise_kernelILi4EZZZNS0_22nan_to_num_kernel_cudaERNS_18TensorIteratorBaseESt8optionalIdES5_S5_ENKUlvE_clEvENKUlvE_clEvEUlN3c107complexIdEEE_St5arrayIPcLm2EEEEviT0_T1_)
        /*2294*/ 	.word	0x00000038


	//----- nvinfo : EIATTR_FRAME_SIZE
	.align		4
.L_1531:
        /*2298*/ 	.byte	0x04, 0x11
        /*229a*/ 	.short	(.L_1533 - .L_1532)
	.align		4
.L_1532:
        /*229c*/ 	.word	index@(_ZN2at6native29vectorized_elementwise_kernelILi4EZZZNS0_22nan_to_num_kernel_cudaERNS_18TensorIteratorBaseESt8optionalIdES5_S5_ENKUlvE_clEvENKUlvE_clEvEUlN3c107complexIdEEE_St5arrayIPcLm2EEEEviT0_T1_)
        /*22a0*/ 	.word	0x00000000


	//----- nvinfo : EIATTR_REGCOUNT
	.align		4
.L_1533:
        /*22a4*/ 	.byte	0x04, 0x2f
        /*22a6*/ 	.short	(.L_1535 - .L_1534)
	.align		4
.L_1534:
        /*22a8*/ 	.word	index@(_ZN2at6native29vectorized_elementwise_kernelILi2EZZZNS0_22nan_to_num_kernel_cudaERNS_18TensorIteratorBaseESt8optionalIdES5_S5_ENKUlvE_clEvENKUlvE_clEvEUlN3c107complexIdEEE_St5arrayIPcLm2EEEEviT0_T1_)
        /*22ac*/ 	.word	0x00000038


	//----- nvinfo : EIATTR_FRAME_SIZE
	.align		4
.L_1535:
        /*22b0*/ 	.byte	0x04, 0x11
        /*22b2*/ 	.short	(.L_1537 - .L_1536)
	.align		4
.L_1536:
        /*22b4*/ 	.word	index@(_ZN2at6native29vectorized_elementwise_kernelILi2EZZZNS0_22nan_to_num_kernel_cudaERNS_18TensorIteratorBaseESt8optionalIdES5_S5_ENKUlvE_clEvENKUlvE_clEvEUlN3c107complexIdEEE_St5arrayIPcLm2EEEEviT0_T1_)
        /*22b8*/ 	.word	0x00000000


	//----- nvinfo : EIATTR_REGCOUNT
	.align		4
.L_1537:
        /*22bc*/ 	.byte	0x04, 0x2f
        /*22be*/ 	.short	(.L_1539 - .L_1538)
	.align		4
.L_1538:
        /*22c0*/ 	.word	index@(_ZN2at6native27unrolled_elementwise_kernelIZZZNS0_22nan_to_num_kernel_cudaERNS_18TensorIteratorBaseESt8optionalIdES5_S5_ENKUlvE_clEvENKUlvE_clEvEUlN3c107complexIdEEE_St5arrayIPcLm2EELi4E23TrivialOffsetCalculatorILi1EjESG_NS0_6memory15LoadWithoutCastENSH_16StoreWithoutCastEEEviT_T0_T2_T3_T4_T5_)
        /*22c4*/ 	.word	0x00000020


	//----- nvinfo : EIATTR_FRAME_SIZE
	.align		4
.L_1539:
        /*22c8*/ 	.byte	0x04, 0x11
        /*22ca*/ 	.short	(.L_1541 - .L_1540)
	.align		4
.L_1540:
        /*22cc*/ 	.word	index@(_ZN2at6native27unrolled_elementwise_kernelIZZZNS0_22nan_to_num_kernel_cudaERNS_18TensorIteratorBaseESt8optionalIdES5_S5_ENKUlvE_clEvENKUlvE_clEvEUlN3c107complexIdEEE_St5arrayIPcLm2EELi4E23TrivialOffsetCalculatorILi1EjESG_NS0_6memory15LoadWithoutCastENSH_16StoreWithoutCastEEEviT_T0_T2_T3_T4_T5_)
        /*22d0*/ 	.word	0x00000000


	//----- nvinfo : EIATTR_REGCOUNT
	.align		4
.L_1541:
        /*22d4*/ 	.byte	0x04, 0x2f
        /*22d6*/ 	.short	(.L_1543 - .L_1542)
	.align		4
.L_1542:
        /*22d8*/ 	.word	index@(_ZN2at6native18elementwise_kernelILi128ELi2EZNS0_22gpu_kernel_impl_nocastIZZZNS0_22nan_to_num_kernel_cudaERNS_18TensorIteratorBaseESt8optionalIdES6_S6_ENKUlvE_clEvENKUlvE_clEvEUlN3c107complexIdEEE_EEvS4_RKT_EUliE_EEviT1_)
        /*22dc*/ 	.word	0x00000012


	//----- nvinfo : EIATTR_FRAME_SIZE
	.align		4
.L_1543:
        /*22e0*/ 	.byte	0x04, 0x11
        /*22e2*/ 	.short	(.L_1545 - .L_1544)
	.align		4
.L_1544:
        /*22e4*/ 	.word	index@(_ZN2at6native18elementwise_kernelILi128ELi2EZNS0_22gpu_kernel_impl_nocastIZZZNS0_22nan_to_num_kernel_cudaERNS_18TensorIteratorBaseESt8optionalIdES6_S6_ENKUlvE_clEvENKUlvE_clEvEUlN3c107complexIdEEE_EEvS4_RKT_EUliE_EEviT1_)
        /*22e8*/ 	.word	0x00000000


	//----- nvinfo : EIATTR_REGCOUNT
	.align		4
.L_1545:
        /*22ec*/ 	.byte	0x04, 0x2f
        /*22ee*/ 	.short	(.L_1547 - .L_1546)
	.align		4
.L_1546:
        /*22f0*/ 	.word	index@(_ZN2at6native27unrolled_elementwise_kernelIZZZNS0_22nan_to_num_kernel_cudaERNS_18TensorIteratorBaseESt8optionalIdES5_S5_ENKUlvE_clEvENKUlvE_clEvEUlN3c107complexIdEEE_St5arrayIPcLm2EELi4E23TrivialOffsetCalculatorILi1EjESG_NS0_6memory12LoadWithCastILi1EEENSH_13StoreWithCastILi1EEEEEviT_T0_T2_T3_T4_T5_)
        /*22f4*/ 	.word	0x00000029


	//----- nvinfo : EIATTR_FRAME_SIZE
	.align		4
.L_1547:
        /*22f8*/ 	.byte	0x04, 0x11
        /*22fa*/ 	.short	(.L_1549 - .L_1548)
	.align		4
.L_1548:
        /*22fc*/ 	.word	index@(_ZN2at6native27unrolled_elementwise_kernelIZZZNS0_22nan_to_num_kernel_cudaERNS_18TensorIteratorBaseESt8optionalIdES5_S5_ENKUlvE_clEvENKUlvE_clEvEUlN3c107complexIdEEE_St5arrayIPcLm2EELi4E23TrivialOffsetCalculatorILi1EjESG_NS0_6memory12LoadWithCastILi1EEENSH_13StoreWithCastILi1EEEEEviT_T0_T2_T3_T4_T5_)
        /*2300*/ 	.word	0x00000000


	//----- nvinfo : EIATTR_REGCOUNT
	.align		4
.L_1549:
        /*2304*/ 	.byte	0x04, 0x2f
        /*2306*/ 	.short	(.L_1551 - .L_1550)
	.align		4
.L_1550:
        /*2308*/ 	.word	index@(_ZN2at6native18elementwise_kernelILi128ELi4EZNS0_15gpu_kernel_implIZZZNS0_22nan_to_num_kernel_cudaERNS_18TensorIteratorBaseESt8optionalIdES6_S6_ENKUlvE_clEvENKUlvE_clEvEUlN3c107complexIdEEE_EEvS4_RKT_EUliE_EEviT1_)
        /*230c*/ 	.word	0x0000001a


	//----- nvinfo : EIATTR_FRAME_SIZE
	.align		4
.L_1551:
        /*2310*/ 	.byte	0x04, 0x11
        /*2312*/ 	.short	(.L_1553 - .L_1552)
	.align		4
.L_1552:
        /*2314*/ 	.word	index@(_ZN2at6native18elementwise_kernelILi128ELi4EZNS0_15gpu_kernel_implIZZZNS0_22nan_to_num_kernel_cudaERNS_18TensorIteratorBaseESt8optionalIdES6_S6_ENKUlvE_clEvENKUlvE_clEvEUlN3c107complexIdEEE_EEvS4_RKT_EUliE_EEviT1_)
        /*2318*/ 	.word	0x00000000


	//----- nvinfo : EIATTR_REGCOUNT
	.align		4
.L_1553:
        /*231c*/ 	.byte	0x04, 0x2f
        /*231e*/ 	.short	(.L_1555 - .L_1554)
	.align		4
.L_1554:
        /*2320*/ 	.word	index@(_ZN2at6native29vectorized_elementwise_kernelILi8EZZZNS0_22nan_to_num_kernel_cudaERNS_18TensorIteratorBaseESt8optionalIdES5_S5_ENKUlvE_clEvENKUlvE0_clEvEUlN3c107complexIfEEE_St5arrayIPcLm2EEEEviT0_T1_)
        /*2324*/ 	.word	0x00000026


	//----- nvinfo : EIATTR_FRAME_SIZE
	.align		4
.L_1555:
        /*2328*/ 	.byte	0x04, 0x11
        /*232a*/ 	.short	(.L_1557 - .L_1556)
	.align		4
.L_1556:
        /*232c*/ 	.word	index@(_ZN2at6native29vectorized_elementwise_kernelILi8EZZZNS0_22nan_to_num_kernel_cudaERNS_18TensorIteratorBaseESt8optionalIdES5_S5_ENKUlvE_clEvENKUlvE0_clEvEUlN3c107complexIfEEE_St5arrayIPcLm2EEEEviT0_T1_)
        /*2330*/ 	.word	0x00000000


	//----- nvinfo : EIATTR_REGCOUNT
	.align		4
.L_1557:
        /*2334*/ 	.byte	0x04, 0x2f
        /*2336*/ 	.short	(.L_1559 - .L_1558)
	.align		4
.L_1558:
        /*2338*/ 	.word	index@(_ZN2at6native29vectorized_elementwise_kernelILi4EZZZNS0_22nan_to_num_kernel_cudaERNS_18TensorIteratorBaseESt8optionalIdES5_S5_ENKUlvE_clEvENKUlvE0_clEvEUlN3c107complexIfEEE_St5arrayIPcLm2EEEEviT0_T1_)
        /*233c*/ 	.word	0x00000026


	//----- nvinfo : EIATTR_FRAME_SIZE
	.align		4
.L_1559:
        /*2340*/ 	.byte	0x04, 0x11
        /*2342*/ 	.short	(.L_1561 - .L_1560)
	.align		4
.L_1560:
        /*2344*/ 	.word	index@(_ZN2at6native29vectorized_elementwise_kernelILi4EZZZNS0_22nan_to_num_kernel_cudaERNS_18TensorIteratorBaseESt8optionalIdES5_S5_ENKUlvE_clEvENKUlvE0_clEvEUlN3c107complexIfEEE_St5arrayIPcLm2EEEEviT0_T1_)
        /*2348*/ 	.word	0x00000000


	//----- nvinfo : EIATTR_REGCOUNT
	.align		4
.L_1561:
        /*234c*/ 	.byte	0x04, 0x2f
        /*234e*/ 	.short	(.L_1563 - .L_1562)
	.align		4
.L_1562:
        /*2350*/ 	.word	index@(_ZN2at6native29vectorized_elementwise_kernelILi2EZZZNS0_22nan_to_num_kernel_cudaERNS_18TensorIteratorBaseESt8optionalIdES5_S5_ENKUlvE_clEvENKUlvE0_clEvEUlN3c107complexIfEEE_St5arrayIPcLm2EEEEviT0_T1_)
        /*2354*/ 	.word	0x00000026


	//----- nvinfo : EIATTR_FRAME_SIZE
	.align		4
.L_1563:
        /*2358*/ 	.byte	0x04, 0x11
        /*235a*/ 	.short	(.L_1565 - .L_1564)
	.align		4
.L_1564:
        /*235c*/ 	.word	index@(_ZN2at6native29vectorized_elementwise_kernelILi2EZZZNS0_22nan_to_num_kernel_cudaERNS_18TensorIteratorBaseESt8optionalIdES5_S5_ENKUlvE_clEvENKUlvE0_clEvEUlN3c107complexIfEEE_St5arrayIPcLm2EEEEviT0_T1_)
        /*2360*/ 	.word	0x00000000


	//----- nvinfo : EIATTR_REGCOUNT
	.align		4
.L_1565:
        /*2364*/ 	.byte	0x04, 0x2f
        /*2366*/ 	.short	(.L_1567 - .L_1566)
	.align		4
.L_1566:
        /*2368*/ 	.word	index@(_ZN2at6native27unrolled_elementwise_kernelIZZZNS0_22nan_to_num_kernel_cudaERNS_18TensorIteratorBaseESt8optionalIdES5_S5_ENKUlvE_clEvENKUlvE0_clEvEUlN3c107complexIfEEE_St5arrayIPcLm2EELi4E23TrivialOffsetCalculatorILi1EjESG_NS0_6memory15LoadWithoutCastENSH_16StoreWithoutCastEEEviT_T0_T2_T3_T4_T5_)
        /*236c*/ 	.word	0x0000001a


	//----- nvinfo : EIATTR_FRAME_SIZE
	.align		4
.L_1567:
        /*2370*/ 	.byte	0x04, 0x11
        /*2372*/ 	.short	(.L_1569 - .L_1568)
	.align		4
.L_1568:
        /*2374*/ 	.word	index@(_ZN2at6native27unrolled_elementwise_kernelIZZZNS0_22nan_to_num_kernel_cudaERNS_18TensorIteratorBaseESt8optionalIdES5_S5_ENKUlvE_clEvENKUlvE0_clEvEUlN3c107complexIfEEE_St5arrayIPcLm2EELi4E23TrivialOffsetCalculatorILi1EjESG_NS0_6memory15LoadWithoutCastENSH_16StoreWithoutCastEEEviT_T0_T2_T3_T4_T5_)
        /*2378*/ 	.word	0x00000000


	//----- nvinfo : EIATTR_REGCOUNT
	.align		4
.L_1569:
        /*237c*/ 	.byte	0x04, 0x2f
        /*237e*/ 	.short	(.L_1571 - .L_1570)
	.align		4
.L_1570:
        /*2380*/ 	.word	index@(_ZN2at6native18elementwise_kernelILi128ELi2EZNS0_22gpu_kernel_impl_nocastIZZZNS0_22nan_to_num_kernel_cudaERNS_18TensorIteratorBaseESt8optionalIdES6_S6_ENKUlvE_clEvENKUlvE0_clEvEUlN3c107complexIfEEE_EEvS4_RKT_EUliE_EEviT1_)
        /*2384*/ 	.word	0x00000012


	//----- nvinfo : EIATTR_FRAME_SIZE
	.align		4
.L_1571:
        /*2388*/ 	.byte	0x04, 0x11
        /*238a*/ 	.short	(.L_1573 - .L_1572)
	.align		4
.L_1572:
        /*238c*/ 	.word	index@(_ZN2at6native18elementwise_kernelILi128ELi2EZNS0_22gpu_kernel_impl_nocastIZZZNS0_22nan_to_num_kernel_cudaERNS_18TensorIteratorBaseESt8optionalIdES6_S6_ENKUlvE_clEvENKUlvE0_clEvEUlN3c107complexIfEEE_EEvS4_RKT_EUliE_EEviT1_)
        /*2390*/ 	.word	0x00000000


	//----- nvinfo : EIATTR_REGCOUNT
	.align		4
.L_1573:
        /*2394*/ 	.byte	0x04, 0x2f
        /*2396*/ 	.short	(.L_1575 - .L_1574)
	.align		4
.L_1574:
        /*2398*/ 	.word	index@(_ZN2at6native27unrolled_elementwise_kernelIZZZNS0_22nan_to_num_kernel_cudaERNS_18TensorIteratorBaseESt8optionalIdES5_S5_ENKUlvE_clEvENKUlvE0_clEvEUlN3c107complexIfEEE_St5arrayIPcLm2EELi4E23TrivialOffsetCalculatorILi1EjESG_NS0_6memory12LoadWithCastILi1EEENSH_13StoreWithCastILi1EEEEEviT_T0_T2_T3_T4_T5_)
        /*239c*/ 	.word	0x00000020


	//----- nvinfo : EIATTR_FRAME_SIZE
	.align		4
.L_1575:
        /*23a0*/ 	.byte	0x04, 0x11
        /*23a2*/ 	.short	(.L_1577 - .L_1576)
	.align		4
.L_1576:
        /*23a4*/ 	.word	index@(_ZN2at6native27unrolled_elementwise_kernelIZZZNS0_22nan_to_num_kernel_cudaERNS_18TensorIteratorBaseESt8optionalIdES5_S5_ENKUlvE_clEvENKUlvE0_clEvEUlN3c107complexIfEEE_St5arrayIPcLm2EELi4E23TrivialOffsetCalculatorILi1EjESG_NS0_6memory12LoadWithCastILi1EEENSH_13StoreWithCastILi1EEEEEviT_T0_T2_T3_T4_T5_)
        /*23a8*/ 	.word	0x00000000


	//----- nvinfo : EIATTR_REGCOUNT
	.align		4
.L_1577:
        /*23ac*/ 	.byte	0x04, 0x2f
        /*23ae*/ 	.short	(.L_1579 - .L_1578)
	.align		4
.L_1578:
        /*23b0*/ 	.word	index@(_ZN2at6native18elementwise_kernelILi128ELi4EZNS0_15gpu_kernel_implIZZZNS0_22nan_to_num_kernel_cudaERNS_18TensorIteratorBaseESt8optionalIdES6_S6_ENKUlvE_clEvENKUlvE0_clEvEUlN3c107complexIfEEE_EEvS4_RKT_EUliE_EEviT1_)
        /*23b4*/ 	.word	0x0000001a


	//----- nvinfo : EIATTR_FRAME_SIZE
	.align		4
.L_1579:
        /*23b8*/ 	.byte	0x04, 0x11
        /*23ba*/ 	.short	(.L_1581 - .L_1580)
	.align		4
.L_1580:
        /*23bc*/ 	.word	index@(_ZN2at6native18elementwise_kernelILi128ELi4EZNS0_15gpu_kernel_implIZZZNS0_22nan_to_num_kernel_cudaERNS_18TensorIteratorBaseESt8optionalIdES6_S6_ENKUlvE_clEvENKUlvE0_clEvEUlN3c107complexIfEEE_EEvS4_RKT_EUliE_EEviT1_)
        /*23c0*/ 	.word	0x00000000


	//----- nvinfo : EIATTR_REGCOUNT
	.align		4
.L_1581:
        /*23c4*/ 	.byte	0x04, 0x2f
        /*23c6*/ 	.short	(.L_1583 - .L_1582)
	.align		4
.L_1582:
        /*23c8*/ 	.word	index@(_ZN2at6native29vectorized_elementwise_kernelILi8EZZZNS0_22nan_to_num_kernel_cudaERNS_18TensorIteratorBaseESt8optionalIdES5_S5_ENKUlvE0_clEvENKUlvE_clEvEUldE_St5arrayIPcLm2EEEEviT0_T1_)
        /*23cc*/ 	.word	0x0000001e


	//----- nvinfo : EIATTR_FRAME_SIZE
	.align		4
.L_1583:
        /*23d0*/ 	.byte	0x04, 0x11
        /*23d2*/ 	.short	(.L_1585 - .L_1584)
	.align		4
.L_1584:
        /*23d4*/ 	.word	index@(_ZN2at6native29vectorized_elementwise_kernelILi8EZZZNS0_22nan_to_num_kernel_cudaERNS_18TensorIteratorBaseESt8optionalIdES5_S5_ENKUlvE0_clEvENKUlvE_clEvEUldE_St5arrayIPcLm2EEEEviT0_T1_)
        /*23d8*/ 	.word	0x00000000


	//----- nvinfo : EIATTR_REGCOUNT
	.align		4
.L_1585:
        /*23dc*/ 	.byte	0x04, 0x2f
        /*23de*/ 	.short	(.L_1587 - .L_1586)
	.align		4
.L_1586:
        /*23e0*/ 	.word	index@(_ZN2at6native29vectorized_elementwise_kernelILi4EZZZNS0_22nan_to_num_kernel_cudaERNS_18TensorIteratorBaseESt8optionalIdES5_S5_ENKUlvE0_clEvENKUlvE_clEvEUldE_St5arrayIPcLm2EEEEviT0_T1_)
        /*23e4*/ 	.word	0x0000001e


	//----- nvinfo : EIATTR_FRAME_SIZE
	.align		4
.L_1587:
        /*23e8*/ 	.byte	0x04, 0x11
        /*23ea*/ 	.short	(.L_1589 - .L_1588)
	.align		4
.L_1588:
        /*23ec*/ 	.word	index@(_ZN2at6native29vectorized_elementwise_kernelILi4EZZZNS0_22nan_to_num_kernel_cudaERNS_18TensorIteratorBaseESt8optionalIdES5_S5_ENKUlvE0_clEvENKUlvE_clEvEUldE_St5arrayIPcLm2EEEEviT0_T1_)
        /*23f0*/ 	.word	0x00000000


	//----- nvinfo : EIATTR_REGCOUNT
	.align		4
.L_1589:
        /*23f4*/ 	.byte	0x04, 0x2f
        /*23f6*/ 	.short	(.L_1591 - .L_1590)
	.align		4
.L_1590:
        /*23f8*/ 	.word	index@(_ZN2at6native29vectorized_elementwise_kernelILi2EZZZNS0_22nan_to_num_kernel_cudaERNS_18TensorIteratorBaseESt8optionalIdES5_S5_ENKUlvE0_clEvENKUlvE_clEvEUldE_St5arrayIPcLm2EEEEviT0_T1_)
        /*23fc*/ 	.word	0x0000001e


	//----- nvinfo : EIATTR_FRAME_SIZE
	.align		4
.L_1591:
        /*2400*/ 	.byte	0x04, 0x11
        /*2402*/ 	.short	(.L_1593 - .L_1592)
	.align		4
.L_1592:
        /*2404*/ 	.word	index@(_ZN2at6native29vectorized_elementwise_kernelILi2EZZZNS0_22nan_to_num_kernel_cudaERNS_18TensorIteratorBaseESt8optionalIdES5_S5_ENKUlvE0_clEvENKUlvE_clEvEUldE_St5arrayIPcLm2EEEEviT0_T1_)
        /*2408*/ 	.word	0x00000000


	//----- nvinfo : EIATTR_REGCOUNT
	.align		4
.L_1593:
        /*240c*/ 	.byte	0x04, 0x2f
        /*240e*/ 	.short	(.L_1595 - .L_1594)
	.align		4
.L_1594:
        /*2410*/ 	.word	index@(_ZN2at6native27unrolled_elementwise_kernelIZZZNS0_22nan_to_num_kernel_cudaERNS_18TensorIteratorBaseESt8optionalIdES5_S5_ENKUlvE0_clEvENKUlvE_clEvEUldE_St5arrayIPcLm2EELi4E23TrivialOffsetCalculatorILi1EjESD_NS0_6memory15LoadWithoutCastENSE_16StoreWithoutCastEEEviT_T0_T2_T3_T4_T5_)
        /*2414*/ 	.word	0x0000001c


	//----- nvinfo : EIATTR_FRAME_SIZE
	.align		4
.L_1595:
        /*2418*/ 	.byte	0x04, 0x11
        /*241a*/ 	.short	(.L_1597 - .L_1596)
	.align		4
.L_1596:
        /*241c*/ 	.word	index@(_ZN2at6native27unrolled_elementwise_kernelIZZZNS0_22nan_to_num_kernel_cudaERNS_18TensorIteratorBaseESt8optionalIdES5_S5_ENKUlvE0_clEvENKUlvE_clEvEUldE_St5arrayIPcLm2EELi4E23TrivialOffsetCalculatorILi1EjESD_NS0_6memory15LoadWithoutCastENSE_16StoreWithoutCastEEEviT_T0_T2_T3_T4_T5_)
        /*2420*/ 	.word	0x00000000


	//----- nvinfo : EIATTR_REGCOUNT
	.align		4
.L_1597:
        /*2424*/ 	.byte	0x04, 0x2f
        /*2426*/ 	.short	(.L_1599 - .L_1598)
	.align		4
.L_1598:
        /*2428*/ 	.word	index@(_ZN2at6native18elementwise_kernelILi128ELi2EZNS0_22gpu_kernel_impl_nocastIZZZNS0_22nan_to_num_kernel_cudaERNS_18TensorIteratorBaseESt8optionalIdES6_S6_ENKUlvE0_clEvENKUlvE_clEvEUldE_EEvS4_RKT_EUliE_EEviT1_)
        /*242c*/ 	.word	0x00000012


	//----- nvinfo : EIATTR_FRAME_SIZE
	.align		4
.L_1599:
        /*2430*/ 	.byte	0x04, 0x11
        /*2432*/ 	.short	(.L_1601 - .L_1600)
	.align		4
.L_1600:
        /*2434*/ 	.word	index@(_ZN2at6native18elementwise_kernelILi128ELi2EZNS0_22gpu_kernel_impl_nocastIZZZNS0_22nan_to_num_kernel_cudaERNS_18TensorIteratorBaseESt8optionalIdES6_S6_ENKUlvE0_clEvENKUlvE_clEvEUldE_EEvS4_RKT_EUliE_EEviT1_)
        /*2438*/ 	.word	0x00000000


	//----- nvinfo : EIATTR_REGCOUNT
	.align		4
.L_1601:
        /*243c*/ 	.byte	0x04, 0x2f
        /*243e*/ 	.short	(.L_1603 - .L_1602)
	.align		4
.L_1602:
        /*2440*/ 	.word	index@(_ZN2at6native27unrolled_elementwise_kernelIZZZNS0_22nan_to_num_kernel_cudaERNS_18TensorIteratorBaseESt8optionalIdES5_S5_ENKUlvE0_clEvENKUlvE_clEvEUldE_St5arrayIPcLm2EELi4E23TrivialOffsetCalculatorILi1EjESD_NS0_6memory12LoadWithCastILi1EEENSE_13StoreWithCastILi1EEEEEviT_T0_T2_T3_T4_T5_)
        /*2444*/ 	.word	0x00000022


	//----- nvinfo : EIATTR_FRAME_SIZE
	.align		4
.L_1603:
        /*2448*/ 	.byte	0x04, 0x11
        /*244a*/ 	.short	(.L_1605 - .L_1604)
	.align		4
.L_1604:
        /*244c*/ 	.word	index@(_ZN2at6native27unrolled_elementwise_kernelIZZZNS0_22nan_to_num_kernel_cudaERNS_18TensorIteratorBaseESt8optionalIdES5_S5_ENKUlvE0_clEvENKUlvE_clEvEUldE_St5arrayIPcLm2EELi4E23TrivialOffsetCalculatorILi1EjESD_NS0_6memory12LoadWithCastILi1EEENSE_13StoreWithCastILi1EEEEEviT_T0_T2_T3_T4_T5_)
        /*2450*/ 	.word	0x00000000


	//----- nvinfo : EIATTR_REGCOUNT
	.align		4
.L_1605:
        /*2454*/ 	.byte	0x04, 0x2f
        /*2456*/ 	.short	(.L_1607 - .L_1606)
	.align		4
.L_1606:
        /*2458*/ 	.word	index@(_ZN2at6native18elementwise_kernelILi128ELi4EZNS0_15gpu_kernel_implIZZZNS0_22nan_to_num_kernel_cudaERNS_18TensorIteratorBaseESt8optionalIdES6_S6_ENKUlvE0_clEvENKUlvE_clEvEUldE_EEvS4_RKT_EUliE_EEviT1_)
        /*245c*/ 	.word	0x0000001a


	//----- nvinfo : EIATTR_FRAME_SIZE
	.align		4
.L_1607:
        /*2460*/ 	.byte	0x04, 0x11
        /*2462*/ 	.short	(.L_1609 - .L_1608)
	.align		4
.L_1608:
        /*2464*/ 	.word	index@(_ZN2at6native18elementwise_kernelILi128ELi4EZNS0_15gpu_kernel_implIZZZNS0_22nan_to_num_kernel_cudaERNS_18TensorIteratorBaseESt8optionalIdES6_S6_ENKUlvE0_clEvENKUlvE_clEvEUldE_EEvS4_RKT_EUliE_EEviT1_)
        /*2468*/ 	.word	0x00000000


	//----- nvinfo : EIATTR_REGCOUNT
	.align		4
.L_1609:
        /*246c*/ 	.byte	0x04, 0x2f
        /*246e*/ 	.short	(.L_1611 - .L_1610)
	.align		4
.L_1610:
        /*2470*/ 	.word	index@(_ZN2at6native29vectorized_elementwise_kernelILi8EZZZNS0_22nan_to_num_kernel_cudaERNS_18TensorIteratorBaseESt8optionalIdES5_S5_ENKUlvE0_clEvENKUlvE0_clEvEUlfE_St5arrayIPcLm2EEEEviT0_T1_)
        /*2474*/ 	.word	0x0000001e


	//----- nvinfo : EIATTR_FRAME_SIZE
	.align		4
.L_1611:
        /*2478*/ 	.byte	0x04, 0x11
        /*247a*/ 	.short	(.L_1613 - .L_1612)
	.align		4
.L_1612:
        /*247c*/ 	.word	index@(_ZN2at6native29vectorized_elementwise_kernelILi8EZZZNS0_22nan_to_num_kernel_cudaERNS_18TensorIteratorBaseESt8optionalIdES5_S5_ENKUlvE0_clEvENKUlvE0_clEvEUlfE_St5arrayIPcLm2EEEEviT0_T1_)
        /*2480*/ 	.word	0x00000000


	//----- nvinfo : EIATTR_REGCOUNT
	.align		4
.L_1613:
        /*2484*/ 	.byte	0x04, 0x2f
        /*2486*/ 	.short	(.L_1615 - .L_1614)
	.align		4
.L_1614:
        /*2488*/ 	.word	index@(_ZN2at6native29vectorized_elementwise_kernelILi4EZZZNS0_22nan_to_num_kernel_cudaERNS_18TensorIteratorBaseESt8optionalIdES5_S5_ENKUlvE0_clEvENKUlvE0_clEvEUlfE_St5arrayIPcLm2EEEEviT0_T1_)
        /*248c*/ 	.word	0x0000001e


	//----- nvinfo : EIATTR_FRAME_SIZE
	.align		4
.L_1615:
        /*2490*/ 	.byte	0x04, 0x11
        /*2492*/ 	.short	(.L_1617 - .L_1616)
	.align		4
.L_1616:
        /*2494*/ 	.word	index@(_ZN2at6native29vectorized_elementwise_kernelILi4EZZZNS0_22nan_to_num_kernel_cudaERNS_18TensorIteratorBaseESt8optionalIdES5_S5_ENKUlvE0_clEvENKUlvE0_clEvEUlfE_St5arrayIPcLm2EEEEviT0_T1_)
        /*2498*/ 	.word	0x00000000


	//----- nvinfo : EIATTR_REGCOUNT
	.align		4
.L_1617:
        /*249c*/ 	.byte	0x04, 0x2f
        /*249e*/ 	.short	(.L_1619 - .L_1618)
	.align		4
.L_1618:
        /*24a0*/ 	.word	index@(_ZN2at6native29vectorized_elementwise_kernelILi2EZZZNS0_22nan_to_num_kernel_cudaERNS_18TensorIteratorBaseESt8optionalIdES5_S5_ENKUlvE0_clEvENKUlvE0_clEvEUlfE_St5arrayIPcLm2EEEEviT0_T1_)
        /*24a4*/ 	.word	0x0000001e


	//----- nvinfo : EIATTR_FRAME_SIZE
	.align		4
.L_1619:
        /*24a8*/ 	.byte	0x04, 0x11
        /*24aa*/ 	.short	(.L_1621 - .L_1620)
	.align		4
.L_1620:
        /*24ac*/ 	.word	index@(_ZN2at6native29vectorized_elementwise_kernelILi2EZZZNS0_22nan_to_num_kernel_cudaERNS_18TensorIteratorBaseESt8optionalIdES5_S5_ENKUlvE0_clEvENKUlvE0_clEvEUlfE_St5arrayIPcLm2EEEEviT0_T1_)
        /*24b0*/ 	.word	0x00000000


	//----- nvinfo : EIATTR_REGCOUNT
	.align		4
.L_1621:
        /*24b4*/ 	.byte	0x04, 0x2f
        /*24b6*/ 	.short	(.L_1623 - .L_1622)
	.align		4
.L_1622:
        /*24b8*/ 	.word	index@(_ZN2at6native27unrolled_elementwise_kernelIZZZNS0_22nan_to_num_kernel_cudaERNS_18TensorIteratorBaseESt8optionalIdES5_S5_ENKUlvE0_clEvENKUlvE0_clEvEUlfE_St5arrayIPcLm2EELi4E23TrivialOffsetCalculatorILi1EjESD_NS0_6memory15LoadWithoutCastENSE_16StoreWithoutCastEEEviT_T0_T2_T3_T4_T5_)
        /*24bc*/ 	.word	0x0000001a


	//----- nvinfo : EIATTR_FRAME_SIZE
	.align		4
.L_1623:
        /*24c0*/ 	.byte	0x04, 0x11
        /*24c2*/ 	.short	(.L_1625 - .L_1624)
	.align		4
.L_1624:
        /*24c4*/ 	.word	index@(_ZN2at6native27unrolled_elementwise_kernelIZZZNS0_22nan_to_num_kernel_cudaERNS_18TensorIteratorBaseESt8optionalIdES5_S5_ENKUlvE0_clEvENKUlvE0_clEvEUlfE_St5arrayIPcLm2EELi4E23TrivialOffsetCalculatorILi1EjESD_NS0_6memory15LoadWithoutCastENSE_16StoreWithoutCastEEEviT_T0_T2_T3_T4_T5_)
        /*24c8*/ 	.word	0x00000000


	//----- nvinfo : EIATTR_REGCOUNT
	.align		4
.L_1625:
        /*24cc*/ 	.byte	0x04, 0x2f
        /*24ce*/ 	.short	(.L_1627 - .L_1626)
	.align		4
.L_1626:
        /*24d0*/ 	.word	index@(_ZN2at6native18elementwise_kernelILi128ELi2EZNS0_22gpu_kernel_impl_nocastIZZZNS0_22nan_to_num_kernel_cudaERNS_18TensorIteratorBaseESt8optionalIdES6_S6_ENKUlvE0_clEvENKUlvE0_clEvEUlfE_EEvS4_RKT_EUliE_EEviT1_)
        /*24d4*/ 	.word	0x00000012


	//----- nvinfo : EIATTR_FRAME_SIZE
	.align		4
.L_1627:
        /*24d8*/ 	.byte	0x04, 0x11
        /*24da*/ 	.short	(.L_1629 - .L_1628)
	.align		4
.L_1628:
        /*24dc*/ 	.word	index@(_ZN2at6native18elementwise_kernelILi128ELi2EZNS0_22gpu_kernel_impl_nocastIZZZNS0_22nan_to_num_kernel_cudaERNS_18TensorIteratorBaseESt8optionalIdES6_S6_ENKUlvE0_clEvENKUlvE0_clEvEUlfE_EEvS4_RKT_EUliE_EEviT1_)
        /*24e0*/ 	.word	0x00000000


	//----- nvinfo : EIATTR_REGCOUNT
	.align		4
.L_1629:
        /*24e4*/ 	.byte	0x04, 0x2f
        /*24e6*/ 	.short	(.L_1631 - .L_1630)
	.align		4
.L_1630:
        /*24e8*/ 	.word	index@(_ZN2at6native27unrolled_elementwise_kernelIZZZNS0_22nan_to_num_kernel_cudaERNS_18TensorIteratorBaseESt8optionalIdES5_S5_ENKUlvE0_clEvENKUlvE0_clEvEUlfE_St5arrayIPcLm2EELi4E23TrivialOffsetCalculatorILi1EjESD_NS0_6memory12LoadWithCastILi1EEENSE_13StoreWithCastILi1EEEEEviT_T0_T2_T3_T4_T5_)
        /*24ec*/ 	.word	0x0000001d


	//----- nvinfo : EIATTR_FRAME_SIZE
	.align		4
.L_1631:
        /*24f0*/ 	.byte	0x04, 0x11
        /*24f2*/ 	.short	(.L_1633 - .L_1632)
	.align		4
.L_1632:
        /*24f4*/ 	.word	index@(_ZN2at6native27unrolled_elementwise_kernelIZZZNS0_22nan_to_num_kernel_cudaERNS_18TensorIteratorBaseESt8optionalIdES5_S5_ENKUlvE0_clEvENKUlvE0_clEvEUlfE_St5arrayIPcLm2EELi4E23TrivialOffsetCalculatorILi1EjESD_NS0_6memory12LoadWithCastILi1EEENSE_13StoreWithCastILi1EEEEEviT_T0_T2_T3_T4_T5_)
        /*24f8*/ 	.word	0x00000000


	//----- nvinfo : EIATTR_REGCOUNT
	.align		4
.L_1633:
        /*24fc*/ 	.byte	0x04, 0x2f
        /*24fe*/ 	.short	(.L_1635 - .L_1634)
	.align		4
.L_1634:
        /*2500*/ 	.word	index@(_ZN2at6native18elementwise_kernelILi128ELi4EZNS0_15gpu_kernel_implIZZZNS0_22nan_to_num_kernel_cudaERNS_18TensorIteratorBaseESt8optionalIdES6_S6_ENKUlvE0_clEvENKUlvE0_clEvEUlfE_EEvS4_RKT_EUliE_EEviT1_)
        /*2504*/ 	.word	0x0000001a


	//----- nvinfo : EIATTR_FRAME_SIZE
	.align		4
.L_1635:
        /*2508*/ 	.byte	0x04, 0x11
        /*250a*/ 	.short	(.L_1637 - .L_1636)
	.align		4
.L_1636:
        /*250c*/ 	.word	index@(_ZN2at6native18elementwise_kernelILi128ELi4EZNS0_15gpu_kernel_implIZZZNS0_22nan_to_num_kernel_cudaERNS_18TensorIteratorBaseESt8optionalIdES6_S6_ENKUlvE0_clEvENKUlvE0_clEvEUlfE_EEvS4_RKT_EUliE_EEviT1_)
        /*2510*/ 	.word	0x00000000


	//----- nvinfo : EIATTR_REGCOUNT
	.align		4
.L_1637:
        /*2514*/ 	.byte	0x04, 0x2f
        /*2516*/ 	.short	(.L_1639 - .L_1638)
	.align		4
.L_1638:
        /*2518*/ 	.word	index@(_ZN2at6native29vectorized_elementwise_kernelILi8EZZZNS0_22nan_to_num_kernel_cudaERNS_18TensorIteratorBaseESt8optionalIdES5_S5_ENKUlvE0_clEvENKUlvE1_clEvEUlN3c104HalfEE_St5arrayIPcLm2EEEEviT0_T1_)
        /*251c*/ 	.word	0x00000020


	//----- nvinfo : EIATTR_FRAME_SIZE
	.align		4
.L_1639:
        /*2520*/ 	.byte	0x04, 0x11
        /*2522*/ 	.short	(.L_1641 - .L_1640)
	.align		4
.L_1640:
        /*2524*/ 	.word	index@(_ZN2at6native29vectorized_elementwise_kernelILi8EZZZNS0_22nan_to_num_kernel_cudaERNS_18TensorIteratorBaseESt8optionalIdES5_S5_ENKUlvE0_clEvENKUlvE1_clEvEUlN3c104HalfEE_St5arrayIPcLm2EEEEviT0_T1_)
        /*2528*/ 	.word	0x00000000


	//----- nvinfo : EIATTR_REGCOUNT
	.align		4
.L_1641:
        /*252c*/ 	.byte	0x04, 0x2f
        /*252e*/ 	.short	(.L_1643 - .L_1642)
	.align		4
.L_1642:
        /*2530*/ 	.word	index@(_ZN2at6native29vectorized_elementwise_kernelILi4EZZZNS0_22nan_to_num_kernel_cudaERNS_18TensorIteratorBaseESt8optionalIdES5_S5_ENKUlvE0_clEvENKUlvE1_clEvEUlN3c104HalfEE_St5arrayIPcLm2EEEEviT0_T1_)
        /*2534*/ 	.word	0x00000020


	//----- nvinfo : EIATTR_FRAME_SIZE
	.align		4
.L_1643:
        /*2538*/ 	.byte	0x04, 0x11
        /*253a*/ 	.short	(.L_1645 - .L_1644)
	.align		4
.L_1644:
        /*253c*/ 	.word	index@(_ZN2at6native29vectorized_elementwise_kernelILi4EZZZNS0_22nan_to_num_kernel_cudaERNS_18TensorIteratorBaseESt8optionalIdES5_S5_ENKUlvE0_clEvENKUlvE1_clEvEUlN3c104HalfEE_St5arrayIPcLm2EEEEviT0_T1_)
        /*2540*/ 	.word	0x00000000


	//----- nvinfo : EIATTR_REGCOUNT
	.align		4
.L_1645:
        /*2544*/ 	.byte	0x04, 0x2f
        /*2546*/ 	.short	(.L_1647 - .L_1646)
	.align		4
.L_1646:
        /*2548*/ 	.word	index@(_ZN2at6native29vectorized_elementwise_kernelILi2EZZZNS0_22nan_to_num_kernel_cudaERNS_18TensorIteratorBaseESt8optionalIdES5_S5_ENKUlvE0_clEvENKUlvE1_clEvEUlN3c104HalfEE_St5arrayIPcLm2EEEEviT0_T1_)
        /*254c*/ 	.word	0x00000020


	//----- nvinfo : EIATTR_FRAME_SIZE
	.align		4
.L_1647:
        /*2550*/ 	.byte	0x04, 0x11
        /*2552*/ 	.short	(.L_1649 - .L_1648)
	.align		4
.L_1648:
        /*2554*/ 	.word	index@(_ZN2at6native29vectorized_elementwise_kernelILi2EZZZNS0_22nan_to_num_kernel_cudaERNS_18TensorIteratorBaseESt8optionalIdES5_S5_ENKUlvE0_clEvENKUlvE1_clEvEUlN3c104HalfEE_St5arrayIPcLm2EEEEviT0_T1_)
        /*2558*/ 	.word	0x00000000


	//----- nvinfo : EIATTR_REGCOUNT
	.align		4
.L_1649:
        /*255c*/ 	.byte	0x04, 0x2f
        /*255e*/ 	.short	(.L_1651 - .L_1650)
	.align		4
.L_1650:
        /*2560*/ 	.word	index@(_ZN2at6native27unrolled_elementwise_kernelIZZZNS0_22nan_to_num_kernel_cudaERNS_18TensorIteratorBaseESt8optionalIdES5_S5_ENKUlvE0_clEvENKUlvE1_clEvEUlN3c104HalfEE_St5arrayIPcLm2EELi4E23TrivialOffsetCalculatorILi1EjESF_NS0_6memory15LoadWithoutCastENSG_16StoreWithoutCastEEEviT_T0_T2_T3_T4_T5_)
        /*2564*/ 	.word	0x00000016


	//----- nvinfo : EIATTR_FRAME_SIZE
	.align		4
.L_1651:
        /*2568*/ 	.byte	0x04, 0x11
        /*256a*/ 	.short	(.L_1653 - .L_1652)
	.align		4
.L_1652:
        /*256c*/ 	.word	index@(_ZN2at6native27unrolled_elementwise_kernelIZZZNS0_22nan_to_num_kernel_cudaERNS_18TensorIteratorBaseESt8optionalIdES5_S5_ENKUlvE0_clEvENKUlvE1_clEvEUlN3c104HalfEE_St5arrayIPcLm2EELi4E23TrivialOffsetCalculatorILi1EjESF_NS0_6memory15LoadWithoutCastENSG_16StoreWithoutCastEEEviT_T0_T2_T3_T4_T5_)
        /*2570*/ 	.word	0x00000000


	//----- nvinfo : EIATTR_REGCOUNT
	.align		4
.L_1653:
        /*2574*/ 	.byte	0x04, 0x2f
        /*2576*/ 	.short	(.L_1655 - .L_1654)
	.align		4
.L_1654:
        /*2578*/ 	.word	index@(_ZN2at6native18elementwise_kernelILi128ELi4EZNS0_22gpu_kernel_impl_nocastIZZZNS0_22nan_to_num_kernel_cudaERNS_18TensorIteratorBaseESt8optionalIdES6_S6_ENKUlvE0_clEvENKUlvE1_clEvEUlN3c104HalfEE_EEvS4_RKT_EUliE_EEviT1_)
        /*257c*/ 	.word	0x00000014


	//----- nvinfo : EIATTR_FRAME_SIZE
	.align		4
.L_1655:
        /*2580*/ 	.byte	0x04, 0x11
        /*2582*/ 	.short	(.L_1657 - .L_1656)
	.align		4
.L_1656:
        /*2584*/ 	.word	index@(_ZN2at6native18elementwise_kernelILi128ELi4EZNS0_22gpu_kernel_impl_nocastIZZZNS0_22nan_to_num_kernel_cudaERNS_18TensorIteratorBaseESt8optionalIdES6_S6_ENKUlvE0_clEvENKUlvE1_clEvEUlN3c104HalfEE_EEvS4_RKT_EUliE_EEviT1_)
        /*2588*/ 	.word	0x00000000


	//----- nvinfo : EIATTR_REGCOUNT
	.align		4
.L_1657:
        /*258c*/ 	.byte	0x04, 0x2f
        /*258e*/ 	.short	(.L_1659 - .L_1658)
	.align		4
.L_1658:
        /*2590*/ 	.word	index@(_ZN2at6native27unrolled_elementwise_kernelIZZZNS0_22nan_to_num_kernel_cudaERNS_18TensorIteratorBaseESt8optionalIdES5_S5_ENKUlvE0_clEvENKUlvE1_clEvEUlN3c104HalfEE_St5arrayIPcLm2EELi4E23TrivialOffsetCalculatorILi1EjESF_NS0_6memory12LoadWithCastILi1EEENSG_13StoreWithCastILi1EEEEEviT_T0_T2_T3_T4_T5_)
        /*2594*/ 	.word	0x0000001d


	//----- nvinfo : EIATTR_FRAME_SIZE
	.align		4
.L_1659:
        /*2598*/ 	.byte	0x04, 0x11
        /*259a*/ 	.short	(.L_1661 - .L_1660)
	.align		4
.L_1660:
        /*259c*/ 	.word	index@(_ZN2at6native27unrolled_elementwise_kernelIZZZNS0_22nan_to_num_kernel_cudaERNS_18TensorIteratorBaseESt8optionalIdES5_S5_ENKUlvE0_clEvENKUlvE1_clEvEUlN3c104HalfEE_St5arrayIPcLm2EELi4E23TrivialOffsetCalculatorILi1EjESF_NS0_6memory12LoadWithCastILi1EEENSG_13StoreWithCastILi1EEEEEviT_T0_T2_T3_T4_T5_)
        /*25a0*/ 	.word	0x00000000


	//----- nvinfo : EIATTR_REGCOUNT
	.align		4
.L_1661:
        /*25a4*/ 	.byte	0x04, 0x2f
        /*25a6*/ 	.short	(.L_1663 - .L_1662)
	.align		4
.L_1662:
        /*25a8*/ 	.word	index@(_ZN2at6native18elementwise_kernelILi128ELi4EZNS0_15gpu_kernel_implIZZZNS0_22nan_to_num_kernel_cudaERNS_18TensorIteratorBaseESt8optionalIdES6_S6_ENKUlvE0_clEvENKUlvE1_clEvEUlN3c104HalfEE_EEvS4_RKT_EUliE_EEviT1_)
        /*25ac*/ 	.word	0x0000001a


	//----- nvinfo : EIATTR_FRAME_SIZE
	.align		4
.L_1663:
        /*25b0*/ 	.byte	0x04, 0x11
        /*25b2*/ 	.short	(.L_1665 - .L_1664)
	.align		4
.L_1664:
        /*25b4*/ 	.word	index@(_ZN2at6native18elementwise_kernelILi128ELi4EZNS0_15gpu_kernel_implIZZZNS0_22nan_to_num_kernel_cudaERNS_18TensorIteratorBaseESt8optionalIdES6_S6_ENKUlvE0_clEvENKUlvE1_clEvEUlN3c104HalfEE_EEvS4_RKT_EUliE_EEviT1_)
        /*25b8*/ 	.word	0x00000000


	//----- nvinfo : EIATTR_REGCOUNT
	.align		4
.L_1665:
        /*25bc*/ 	.byte	0x04, 0x2f
        /*25be*/ 	.short	(.L_1667 - .L_1666)
	.align		4
.L_1666:
        /*25c0*/ 	.word	index@(_ZN2at6native29vectorized_elementwise_kernelILi8EZZZNS0_22nan_to_num_kernel_cudaERNS_18TensorIteratorBaseESt8optionalIdES5_S5_ENKUlvE0_clEvENKUlvE2_clEvEUlN3c108BFloat16EE_St5arrayIPcLm2EEEEviT0_T1_)
        /*25c4*/ 	.word	0x0000001f


	//----- nvinfo : EIATTR_FRAME_SIZE
	.align		4
.L_1667:
        /*25c8*/ 	.byte	0x04, 0x11
        /*25ca*/ 	.short	(.L_1669 - .L_1668)
	.align		4
.L_1668:
        /*25cc*/ 	.word	index@(_ZN2at6native29vectorized_elementwise_kernelILi8EZZZNS0_22nan_to_num_kernel_cudaERNS_18TensorIteratorBaseESt8optionalIdES5_S5_ENKUlvE0_clEvENKUlvE2_clEvEUlN3c108BFloat16EE_St5arrayIPcLm2EEEEviT0_T1_)
        /*25d0*/ 	.word	0x00000000


	//----- nvinfo : EIATTR_REGCOUNT
	.align		4
.L_1669:
        /*25d4*/ 	.byte	0x04, 0x2f
        /*25d6*/ 	.short	(.L_1671 - .L_1670)
	.align		4
.L_1670:
        /*25d8*/ 	.word	index@(_ZN2at6native29vectorized_elementwise_kernelILi4EZZZNS0_22nan_to_num_kernel_cudaERNS_18TensorIteratorBaseESt8optionalIdES5_S5_ENKUlvE0_clEvENKUlvE2_clEvEUlN3c108BFloat16EE_St5arrayIPcLm2EEEEviT0_T1_)
        /*25dc*/ 	.word	0x00000020


	//----- nvinfo : EIATTR_FRAME_SIZE
	.align		4
.L_1671:
        /*25e0*/ 	.byte	0x04, 0x11
        /*25e2*/ 	.short	(.L_1673 - .L_1672)
	.align		4
.L_1672:
        /*25e4*/ 	.word	index@(_ZN2at6native29vectorized_elementwise_kernelILi4EZZZNS0_22nan_to_num_kernel_cudaERNS_18TensorIteratorBaseESt8optionalIdES5_S5_ENKUlvE0_clEvENKUlvE2_clEvEUlN3c108BFloat16EE_St5arrayIPcLm2EEEEviT0_T1_)
        /*25e8*/ 	.word	0x00000000


	//----- nvinfo : EIATTR_REGCOUNT
	.align		4
.L_1673:
        /*25ec*/ 	.byte	0x04, 0x2f
        /*25ee*/ 	.short	(.L_1675 - .L_1674)
	.align		4
.L_1674:
        /*25f0*/ 	.word	index@(_ZN2at6native29vectorized_elementwise_kernelILi2EZZZNS0_22nan_to_num_kernel_cudaERNS_18TensorIteratorBaseESt8optionalIdES5_S5_ENKUlvE0_clEvENKUlvE2_clEvEUlN3c108BFloat16EE_St5arrayIPcLm2EEEEviT0_T1_)
        /*25f4*/ 	.word	0x00000020


	//----- nvinfo : EIATTR_FRAME_SIZE
	.align		4
.L_1675:
        /*25f8*/ 	.byte	0x04, 0x11
        /*25fa*/ 	.short	(.L_1677 - .L_1676)
	.align		4
.L_1676:
        /*25fc*/ 	.word	index@(_ZN2at6native29vectorized_elementwise_kernelILi2EZZZNS0_22nan_to_num_kernel_cudaERNS_18TensorIteratorBaseESt8optionalIdES5_S5_ENKUlvE0_clEvENKUlvE2_clEvEUlN3c108BFloat16EE_St5arrayIPcLm2EEEEviT0_T1_)
        /*2600*/ 	.word	0x00000000


	//----- nvinfo : EIATTR_REGCOUNT
	.align		4
.L_1677:
        /*2604*/ 	.byte	0x04, 0x2f
        /*2606*/ 	.short	(.L_1679 - .L_1678)
	.align		4
.L_1678:
        /*2608*/ 	.word	index@(_ZN2at6native27unrolled_elementwise_kernelIZZZNS0_22nan_to_num_kernel_cudaERNS_18TensorIteratorBaseESt8optionalIdES5_S5_ENKUlvE0_clEvENKUlvE2_clEvEUlN3c108BFloat16EE_St5arrayIPcLm2EELi4E23TrivialOffsetCalculatorILi1EjESF_NS0_6memory15LoadWithoutCastENSG_16StoreWithoutCastEEEviT_T0_T2_T3_T4_T5_)
        /*260c*/ 	.word	0x00000018


	//----- nvinfo : EIATTR_FRAME_SIZE
	.align		4
.L_1679:
        /*2610*/ 	.byte	0x04, 0x11
        /*2612*/ 	.short	(.L_1681 - .L_1680)
	.align		4
.L_1680:
        /*2614*/ 	.word	index@(_ZN2at6native27unrolled_elementwise_kernelIZZZNS0_22nan_to_num_kernel_cudaERNS_18TensorIteratorBaseESt8optionalIdES5_S5_ENKUlvE0_clEvENKUlvE2_clEvEUlN3c108BFloat16EE_St5arrayIPcLm2EELi4E23TrivialOffsetCalculatorILi1EjESF_NS0_6memory15LoadWithoutCastENSG_16StoreWithoutCastEEEviT_T0_T2_T3_T4_T5_)
        /*2618*/ 	.word	0x00000000


	//----- nvinfo : EIATTR_REGCOUNT
	.align		4
.L_1681:
        /*261c*/ 	.byte	0x04, 0x2f
        /*261e*/ 	.short	(.L_1683 - .L_1682)
	.align		4
.L_1682:
        /*2620*/ 	.word	index@(_ZN2at6native18elementwise_kernelILi128ELi4EZNS0_22gpu_kernel_impl_nocastIZZZNS0_22nan_to_num_kernel_cudaERNS_18TensorIteratorBaseESt8optionalIdES6_S6_ENKUlvE0_clEvENKUlvE2_clEvEUlN3c108BFloat16EE_EEvS4_RKT_EUliE_EEviT1_)
        /*2624*/ 	.word	0x00000014


	//----- nvinfo : EIATTR_FRAME_SIZE
	.align		4
.L_1683:
        /*2628*/ 	.byte	0x04, 0x11
        /*262a*/ 	.short	(.L_1685 - .L_1684)
	.align		4
.L_1684:
        /*262c*/ 	.word	index@(_ZN2at6native18elementwise_kernelILi128ELi4EZNS0_22gpu_kernel_impl_nocastIZZZNS0_22nan_to_num_kernel_cudaERNS_18TensorIteratorBaseESt8optionalIdES6_S6_ENKUlvE0_clEvENKUlvE2_clEvEUlN3c108BFloat16EE_EEvS4_RKT_EUliE_EEviT1_)
        /*2630*/ 	.word	0x00000000


	//----- nvinfo : EIATTR_REGCOUNT
	.align		4
.L_1685:
        /*2634*/ 	.byte	0x04, 0x2f
        /*2636*/ 	.short	(.L_1687 - .L_1686)
	.align		4
.L_1686:
        /*2638*/ 	.word	index@(_ZN2at6native27unrolled_elementwise_kernelIZZZNS0_22nan_to_num_kernel_cudaERNS_18TensorIteratorBaseESt8optionalIdES5_S5_ENKUlvE0_clEvENKUlvE2_clEvEUlN3c108BFloat16EE_St5arrayIPcLm2EELi4E23TrivialOffsetCalculatorILi1EjESF_NS0_6memory12LoadWithCastILi1EEENSG_13StoreWithCastILi1EEEEEviT_T0_T2_T3_T4_T5_)
        /*263c*/ 	.word	0x0000001d


	//----- nvinfo : EIATTR_FRAME_SIZE
	.align		4
.L_1687:
        /*2640*/ 	.byte	0x04, 0x11
        /*2642*/ 	.short	(.L_1689 - .L_1688)
	.align		4
.L_1688:
        /*2644*/ 	.word	index@(_ZN2at6native27unrolled_elementwise_kernelIZZZNS0_22nan_to_num_kernel_cudaERNS_18TensorIteratorBaseESt8optionalIdES5_S5_ENKUlvE0_clEvENKUlvE2_clEvEUlN3c108BFloat16EE_St5arrayIPcLm2EELi4E23TrivialOffsetCalculatorILi1EjESF_NS0_6memory12LoadWithCastILi1EEENSG_13StoreWithCastILi1EEEEEviT_T0_T2_T3_T4_T5_)
        /*2648*/ 	.word	0x00000000


	//----- nvinfo : EIATTR_REGCOUNT
	.align		4
.L_1689:
        /*264c*/ 	.byte	0x04, 0x2f
        /*264e*/ 	.short	(.L_1691 - .L_1690)
	.align		4
.L_1690:
        /*2650*/ 	.word	index@(_ZN2at6native18elementwise_kernelILi128ELi4EZNS0_15gpu_kernel_implIZZZNS0_22nan_to_num_kernel_cudaERNS_18TensorIteratorBaseESt8optionalIdES6_S6_ENKUlvE0_clEvENKUlvE2_clEvEUlN3c108BFloat16EE_EEvS4_RKT_EUliE_EEviT1_)
        /*2654*/ 	.word	0x0000001a


	//----- nvinfo : EIATTR_FRAME_SIZE
	.align		4
.L_1691:
        /*2658*/ 	.byte	0x04, 0x11
        /*265a*/ 	.short	(.L_1693 - .L_1692)
	.align		4
.L_1692:
        /*265c*/ 	.word	index@(_ZN2at6native18elementwise_kernelILi128ELi4EZNS0_15gpu_kernel_implIZZZNS0_22nan_to_num_kernel_cudaERNS_18TensorIteratorBaseESt8optionalIdES6_S6_ENKUlvE0_clEvENKUlvE2_clEvEUlN3c108BFloat16EE_EEvS4_RKT_EUliE_EEviT1_)
        /*2660*/ 	.word	0x00000000


	//----- nvinfo : EIATTR_REGCOUNT
	.align		4
.L_1693:
        /*2664*/ 	.byte	0x04, 0x2f
        /*2666*/ 	.short	(.L_1695 - .L_1694)
	.align		4
.L_1694:
        /*2668*/ 	.word	index@(_ZN2at6native50_GLOBAL__N__650009b6_17_UnaryOpsKernel_cu_bd823bfe45unrolled_elementwise_kernel_for_multi_outputsILi2EZZZNS0_17frexp_kernel_cudaERNS_18TensorIteratorBaseEENKUlvE_clEvENKUlvE_clEvEUldE_St5arrayIPcLm3EE23TrivialOffsetCalculatorILi1EjESB_ILi2EjEEEviT0_T1_T2_T3_)
        /*266c*/ 	.word	0x00000026


	//----- nvinfo : EIATTR_FRAME_SIZE
	.align		4
.L_1695:
        /*2670*/ 	.byte	0x04, 0x11
        /*2672*/ 	.short	(.L_1697 - .L_1696)
	.align		4
.L_1696:
        /*2674*/ 	.word	index@(_ZN2at6native50_GLOBAL__N__650009b6_17_UnaryOpsKernel_cu_bd823bfe45unrolled_elementwise_kernel_for_multi_outputsILi2EZZZNS0_17frexp_kernel_cudaERNS_18TensorIteratorBaseEENKUlvE_clEvENKUlvE_clEvEUldE_St5arrayIPcLm3EE23TrivialOffsetCalculatorILi1EjESB_ILi2EjEEEviT0_T1_T2_T3_)
        /*2678*/ 	.word	0x00000000


	//----- nvinfo : EIATTR_REGCOUNT
	.align		4
.L_1697:
        /*267c*/ 	.byte	0x04, 0x2f
        /*267e*/ 	.short	(.L_1699 - .L_1698)
	.align		4
.L_1698:
        /*2680*/ 	.word	index@(_ZN2at6native50_GLOBAL__N__650009b6_17_UnaryOpsKernel_cu_bd823bfe45unrolled_elementwise_kernel_for_multi_outputsILi2EZZZNS0_17frexp_kernel_cudaERNS_18TensorIteratorBaseEENKUlvE_clEvENKUlvE_clEvEUldE_St5arrayIPcLm3EE16OffsetCalculatorILi1EjLb0EESB_ILi2EjLb0EEEEviT0_T1_T2_T3_)
        /*2684*/ 	.word	0x00000028


	//----- nvinfo : EIATTR_FRAME_SIZE
	.align		4
.L_1699:
        /*2688*/ 	.byte	0x04, 0x11
        /*268a*/ 	.short	(.L_1701 - .L_1700)
	.align		4
.L_1700:
        /*268c*/ 	.word	index@(_ZN2at6native50_GLOBAL__N__650009b6_17_UnaryOpsKernel_cu_bd823bfe45unrolled_elementwise_kernel_for_multi_outputsILi2EZZZNS0_17frexp_kernel_cudaERNS_18TensorIteratorBaseEENKUlvE_clEvENKUlvE_clEvEUldE_St5arrayIPcLm3EE16OffsetCalculatorILi1EjLb0EESB_ILi2EjLb0EEEEviT0_T1_T2_T3_)
        /*2690*/ 	.word	0x00000000


	//----- nvinfo : EIATTR_REGCOUNT
	.align		4
.L_1701:
        /*2694*/ 	.byte	0x04, 0x2f
        /*2696*/ 	.short	(.L_1703 - .L_1702)
	.align		4
.L_1702:
        /*2698*/ 	.word	index@(_ZN2at6native50_GLOBAL__N__650009b6_17_UnaryOpsKernel_cu_bd823bfe45unrolled_elementwise_kernel_for_multi_outputsILi2EZZZNS0_17frexp_kernel_cudaERNS_18TensorIteratorBaseEENKUlvE_clEvENKUlvE0_clEvEUlfE_St5arrayIPcLm3EE23TrivialOffsetCalculatorILi1EjESB_ILi2EjEEEviT0_T1_T2_T3_)
        /*269c*/ 	.word	0x00000020


	//----- nvinfo : EIATTR_FRAME_SIZE
	.align		4
.L_1703:
        /*26a0*/ 	.byte	0x04, 0x11
        /*26a2*/ 	.short	(.L_1705 - .L_1704)
	.align		4
.L_1704:
        /*26a4*/ 	.word	index@(_ZN2at6native50_GLOBAL__N__650009b6_17_UnaryOpsKernel_cu_bd823bfe45unrolled_elementwise_kernel_for_multi_outputsILi2EZZZNS0_17frexp_kernel_cudaERNS_18TensorIteratorBaseEENKUlvE_clEvENKUlvE0_clEvEUlfE_St5arrayIPcLm3EE23TrivialOffsetCalculatorILi1EjESB_ILi2EjEEEviT0_T1_T2_T3_)
        /*26a8*/ 	.word	0x00000000


	//----- nvinfo : EIATTR_REGCOUNT
	.align		4
.L_1705:
        /*26ac*/ 	.byte	0x04, 0x2f
        /*26ae*/ 	.short	(.L_1707 - .L_1706)
	.align		4
.L_1706:
        /*26b0*/ 	.word	index@(_ZN2at6native50_GLOBAL__N__650009b6_17_UnaryOpsKernel_cu_bd823bfe45unrolled_elementwise_kernel_for_multi_outputsILi2EZZZNS0_17frexp_kernel_cudaERNS_18TensorIteratorBaseEENKUlvE_clEvENKUlvE0_clEvEUlfE_St5arrayIPcLm3EE16OffsetCalculatorILi1EjLb0EESB_ILi2EjLb0EEEEviT0_T1_T2_T3_)
        /*26b4*/ 	.word	0x00000020


	//----- nvinfo : EIATTR_FRAME_SIZE
	.align		4
.L_1707:
        /*26b8*/ 	.byte	0x04, 0x11
        /*26ba*/ 	.short	(.L_1709 - .L_1708)
	.align		4
.L_1708:
        /*26bc*/ 	.word	index@(_ZN2at6native50_GLOBAL__N__650009b6_17_UnaryOpsKernel_cu_bd823bfe45unrolled_elementwise_kernel_for_multi_outputsILi2EZZZNS0_17frexp_kernel_cudaERNS_18TensorIteratorBaseEENKUlvE_clEvENKUlvE0_clEvEUlfE_St5arrayIPcLm3EE16OffsetCalculatorILi1EjLb0EESB_ILi2EjLb0EEEEviT0_T1_T2_T3_)
        /*26c0*/ 	.word	0x00000000


	//----- nvinfo : EIATTR_REGCOUNT
	.align		4
.L_1709:
        /*26c4*/ 	.byte	0x04, 0x2f
        /*26c6*/ 	.short	(.L_1711 - .L_1710)
	.align		4
.L_1710:
        /*26c8*/ 	.word	index@(_ZN2at6native50_GLOBAL__N__650009b6_17_UnaryOpsKernel_cu_bd823bfe45unrolled_elementwise_kernel_for_multi_outputsILi2EZZZNS0_17frexp_kernel_cudaERNS_18TensorIteratorBaseEENKUlvE_clEvENKUlvE1_clEvEUlN3c104HalfEE_St5arrayIPcLm3EE23TrivialOffsetCalculatorILi1EjESD_ILi2EjEEEviT0_T1_T2_T3_)
        /*26cc*/ 	.word	0x0000001d


	//----- nvinfo : EIATTR_FRAME_SIZE
	.align		4
.L_1711:
        /*26d0*/ 	.byte	0x04, 0x11
        /*26d2*/ 	.short	(.L_1713 - .L_1712)
	.align		4
.L_1712:
        /*26d4*/ 	.word	index@(_ZN2at6native50_GLOBAL__N__650009b6_17_UnaryOpsKernel_cu_bd823bfe45unrolled_elementwise_kernel_for_multi_outputsILi2EZZZNS0_17frexp_kernel_cudaERNS_18TensorIteratorBaseEENKUlvE_clEvENKUlvE1_clEvEUlN3c104HalfEE_St5arrayIPcLm3EE23TrivialOffsetCalculatorILi1EjESD_ILi2EjEEEviT0_T1_T2_T3_)
        /*26d8*/ 	.word	0x00000000


	//----- nvinfo : EIATTR_REGCOUNT
	.align		4
.L_1713:
        /*26dc*/ 	.byte	0x04, 0x2f
        /*26de*/ 	.short	(.L_1715 - .L_1714)
	.align		4
.L_1714:
        /*26e0*/ 	.word	index@(_ZN2at6native50_GLOBAL__N__650009b6_17_UnaryOpsKernel_cu_bd823bfe45unrolled_elementwise_kernel_for_multi_outputsILi2EZZZNS0_17frexp_kernel_cudaERNS_18TensorIteratorBaseEENKUlvE_clEvENKUlvE1_clEvEUlN3c104HalfEE_St5arrayIPcLm3EE16OffsetCalculatorILi1EjLb0EESD_ILi2EjLb0EEEEviT0_T1_T2_T3_)
        /*26e4*/ 	.word	0x00000022


	//----- nvinfo : EIATTR_FRAME_SIZE
	.align		4
.L_1715:
        /*26e8*/ 	.byte	0x04, 0x11
        /*26ea*/ 	.short	(.L_1717 - .L_1716)
	.align		4
.L_1716:
        /*26ec*/ 	.word	index@(_ZN2at6native50_GLOBAL__N__650009b6_17_UnaryOpsKernel_cu_bd823bfe45unrolled_elementwise_kernel_for_multi_outputsILi2EZZZNS0_17frexp_kernel_cudaERNS_18TensorIteratorBaseEENKUlvE_clEvENKUlvE1_clEvEUlN3c104HalfEE_St5arrayIPcLm3EE16OffsetCalculatorILi1EjLb0EESD_ILi2EjLb0EEEEviT0_T1_T2_T3_)
        /*26f0*/ 	.word	0x00000000


	//----- nvinfo : EIATTR_REGCOUNT
	.align		4
.L_1717:
        /*26f4*/ 	.byte	0x04, 0x2f
        /*26f6*/ 	.short	(.L_1719 - .L_1718)
	.align		4
.L_1718:
        /*26f8*/ 	.word	index@(_ZN2at6native50_GLOBAL__N__650009b6_17_UnaryOpsKernel_cu_bd823bfe45unrolled_elementwise_kernel_for_multi_outputsILi2EZZZNS0_17frexp_kernel_cudaERNS_18TensorIteratorBaseEENKUlvE_clEvENKUlvE2_clEvEUlN3c108BFloat16EE_St5arrayIPcLm3EE23TrivialOffsetCalculatorILi1EjESD_ILi2EjEEEviT0_T1_T2_T3_)
        /*26fc*/ 	.word	0x0000001d


	//----- nvinfo : EIATTR_FRAME_SIZE
	.align		4
.L_1719:
        /*2700*/ 	.byte	0x04, 0x11
        /*2702*/ 	.short	(.L_1721 - .L_1720)
	.align		4
.L_1720:
        /*2704*/ 	.word	index@(_ZN2at6native50_GLOBAL__N__650009b6_17_UnaryOpsKernel_cu_bd823bfe45unrolled_elementwise_kernel_for_multi_outputsILi2EZZZNS0_17frexp_kernel_cudaERNS_18TensorIteratorBaseEENKUlvE_clEvENKUlvE2_clEvEUlN3c108BFloat16EE_St5arrayIPcLm3EE23TrivialOffsetCalculatorILi1EjESD_ILi2EjEEEviT0_T1_T2_T3_)
        /*2708*/ 	.word	0x00000000


	//----- nvinfo : EIATTR_REGCOUNT
	.align		4
.L_1721:
        /*270c*/ 	.byte	0x04, 0x2f
        /*270e*/ 	.short	(.L_1723 - .L_1722)
	.align		4
.L_1722:
        /*2710*/ 	.word	index@(_ZN2at6native50_GLOBAL__N__650009b6_17_UnaryOpsKernel_cu_bd823bfe45unrolled_elementwise_kernel_for_multi_outputsILi2EZZZNS0_17frexp_kernel_cudaERNS_18TensorIteratorBaseEENKUlvE_clEvENKUlvE2_clEvEUlN3c108BFloat16EE_St5arrayIPcLm3EE16OffsetCalculatorILi1EjLb0EESD_ILi2EjLb0EEEEviT0_T1_T2_T3_)
        /*2714*/ 	.word	0x00000022


	//----- nvinfo : EIATTR_FRAME_SIZE
	.align		4
.L_1723:
        /*2718*/ 	.byte	0x04, 0x11
        /*271a*/ 	.short	(.L_1725 - .L_1724)
	.align		4
.L_1724:
        /*271c*/ 	.word	index@(_ZN2at6native50_GLOBAL__N__650009b6_17_UnaryOpsKernel_cu_bd823bfe45unrolled_elementwise_kernel_for_multi_outputsILi2EZZZNS0_17frexp_kernel_cudaERNS_18TensorIteratorBaseEENKUlvE_clEvENKUlvE2_clEvEUlN3c108BFloat16EE_St5arrayIPcLm3EE16OffsetCalculatorILi1EjLb0EESD_ILi2EjLb0EEEEviT0_T1_T2_T3_)
        /*2720*/ 	.word	0x00000000


	//----- nvinfo : EIATTR_MIN_STACK_SIZE
	.align		4
.L_1725:
        /*2724*/ 	.byte	0x04, 0x12
        /*2726*/ 	.short	(.L_1727 - .L_1726)
	.align		4
.L_1726:
        /*2728*/ 	.word	index@(_ZN2at6native50_GLOBAL__N__650009b6_17_UnaryOpsKernel_cu_bd823bfe45unrolled_elementwise_kernel_for_multi_outputsILi2EZZZNS0_17frexp_kernel_cudaERNS_18TensorIteratorBaseEENKUlvE_clEvENKUlvE2_clEvEUlN3c108BFloat16EE_St5arrayIPcLm3EE16OffsetCalculatorILi1EjLb0EESD_ILi2EjLb0EEEEviT0_T1_T2_T3_)
        /*272c*/ 	.word	0x00000000


	//----- nvinfo : EIATTR_MIN_STACK_SIZE
	.align		4
.L_1727:
        /*2730*/ 	.byte	0x04, 0x12
        /*2732*/ 	.short	(.L_1729 - .L_1728)
	.align		4
.L_1728:
        /*2734*/ 	.word	index@(_ZN2at6native50_GLOBAL__N__650009b6_17_UnaryOpsKernel_cu_bd823bfe45unrolled_elementwise_kernel_for_multi_outputsILi2EZZZNS0_17frexp_kernel_cudaERNS_18TensorIteratorBaseEENKUlvE_clEvENKUlvE2_clEvEUlN3c108BFloat16EE_St5arrayIPcLm3EE23TrivialOffsetCalculatorILi1EjESD_ILi2EjEEEviT0_T1_T2_T3_)
        /*2738*/ 	.word	0x00000000


	//----- nvinfo : EIATTR_MIN_STACK_SIZE
	.align		4
.L_1729:
        /*273c*/ 	.byte	0x04, 0x12
        /*273e*/ 	.short	(.L_1731 - .L_1730)
	.align		4
.L_1730:
        /*2740*/ 	.word	index@(_ZN2at6native50_GLOBAL__N__650009b6_17_UnaryOpsKernel_cu_bd823bfe45unrolled_elementwise_kernel_for_multi_outputsILi2EZZZNS0_17frexp_kernel_cudaERNS_18TensorIteratorBaseEENKUlvE_clEvENKUlvE1_clEvEUlN3c104HalfEE_St5arrayIPcLm3EE16OffsetCalculatorILi1EjLb0EESD_ILi2EjLb0EEEEviT0_T1_T2_T3_)
        /*2744*/ 	.word	0x00000000


	//----- nvinfo : EIATTR_MIN_STACK_SIZE
	.align		4
.L_1731:
        /*2748*/ 	.byte	0x04, 0x12
        /*274a*/ 	.short	(.L_1733 - .L_1732)
	.align		4
.L_1732:
        /*274c*/ 	.word	index@(_ZN2at6native50_GLOBAL__N__650009b6_17_UnaryOpsKernel_cu_bd823bfe45unrolled_elementwise_kernel_for_multi_outputsILi2EZZZNS0_17frexp_kernel_cudaERNS_18TensorIteratorBaseEENKUlvE_clEvENKUlvE1_clEvEUlN3c104HalfEE_St5arrayIPcLm3EE23TrivialOffsetCalculatorILi1EjESD_ILi2EjEEEviT0_T1_T2_T3_)
        /*2750*/ 	.word	0x00000000


	//----- nvinfo : EIATTR_MIN_STACK_SIZE
	.align		4
.L_1733:
        /*2754*/ 	.byte	0x04, 0x12
        /*2756*/ 	.short	(.L_1735 - .L_1734)
	.align		4
.L_1734:
        /*2758*/ 	.word	index@(_ZN2at6native50_GLOBAL__N__650009b6_17_UnaryOpsKernel_cu_bd823bfe45unrolled_elementwise_kernel_for_multi_outputsILi2EZZZNS0_17frexp_kernel_cudaERNS_18TensorIteratorBaseEENKUlvE_clEvENKUlvE0_clEvEUlfE_St5arrayIPcLm3EE16OffsetCalculatorILi1EjLb0EESB_ILi2EjLb0EEEEviT0_T1_T2_T3_)
        /*275c*/ 	.word	0x00000000


	//----- nvinfo : EIATTR_MIN_STACK_SIZE
	.align		4
.L_1735:
        /*2760*/ 	.byte	0x04, 0x12
        /*2762*/ 	.short	(.L_1737 - .L_1736)
	.align		4
.L_1736:
        /*2764*/ 	.word	index@(_ZN2at6native50_GLOBAL__N__650009b6_17_UnaryOpsKernel_cu_bd823bfe45unrolled_elementwise_kernel_for_multi_outputsILi2EZZZNS0_17frexp_kernel_cudaERNS_18TensorIteratorBaseEENKUlvE_clEvENKUlvE0_clEvEUlfE_St5arrayIPcLm3EE23TrivialOffsetCalculatorILi1EjESB_ILi2EjEEEviT0_T1_T2_T3_)
        /*2768*/ 	.word	0x00000000


	//----- nvinfo : EIATTR_MIN_STACK_SIZE
	.align		4
.L_1737:
        /*276c*/ 	.byte	0x04, 0x12
        /*276e*/ 	.short	(.L_1739 - .L_1738)
	.align		4
.L_1738:
        /*2770*/ 	.word	index@(_ZN2at6native50_GLOBAL__N__650009b6_17_UnaryOpsKernel_cu_bd823bfe45unrolled_elementwise_kernel_for_multi_outputsILi2EZZZNS0_17frexp_kernel_cudaERNS_18TensorIteratorBaseEENKUlvE_clEvENKUlvE_clEvEUldE_St5arrayIPcLm3EE16OffsetCalculatorILi1EjLb0EESB_ILi2EjLb0EEEEviT0_T1_T2_T3_)
        /*2774*/ 	.word	0x00000000


	//----- nvinfo : EIATTR_MIN_STACK_SIZE
	.align		4
.L_1739:
        /*2778*/ 	.byte	0x04, 0x12
        /*277a*/ 	.short	(.L_1741 - .L_1740)
	.align		4
.L_1740:
        /*277c*/ 	.word	index@(_ZN2at6native50_GLOBAL__N__650009b6_17_UnaryOpsKernel_cu_bd823bfe45unrolled_elementwise_kernel_for_multi_outputsILi2EZZZNS0_17frexp_kernel_cudaERNS_18TensorIteratorBaseEENKUlvE_clEvENKUlvE_clEvEUldE_St5arrayIPcLm3EE23TrivialOffsetCalculatorILi1EjESB_ILi2EjEEEviT0_T1_T2_T3_)
        /*2780*/ 	.word	0x00000000


	//----- nvinfo : EIATTR_MIN_STACK_SIZE
	.align		4
.L_1741:
        /*2784*/ 	.byte	0x04, 0x12
        /*2786*/ 	.short	(.L_1743 - .L_1742)
	.align		4
.L_1742:
        /*2788*/ 	.word	index@(_ZN2at6native18elementwise_kernelILi128ELi4EZNS0_15gpu_kernel_implIZZZNS0_22nan_to_num_kernel_cudaERNS_18TensorIteratorBaseESt8optionalIdES6_S6_ENKUlvE0_clEvENKUlvE2_clEvEUlN3c108BFloat16EE_EEvS4_RKT_EUliE_EEviT1_)
        /*278c*/ 	.word	0x00000000


	//----- nvinfo : EIATTR_MIN_STACK_SIZE
	.align		4
.L_1743:
        /*2790*/ 	.byte	0x04, 0x12
        /*2792*/ 	.short	(.L_1745 - .L_1744)
	.align		4
.L_1744:
        /*2794*/ 	.word	index@(_ZN2at6native27unrolled_elementwise_kernelIZZZNS0_22nan_to_num_kernel_cudaERNS_18TensorIteratorBaseESt8optionalIdES5_S5_ENKUlvE0_clEvENKUlvE2_clEvEUlN3c108BFloat16EE_St5arrayIPcLm2EELi4E23TrivialOffsetCalculatorILi1EjESF_NS0_6memory12LoadWithCastILi1EEENSG_13StoreWithCastILi1EEEEEviT_T0_T2_T3_T4_T5_)
        /*2798*/ 	.word	0x00000000


	//----- nvinfo : EIATTR_MIN_STACK_SIZE
	.align		4
.L_1745:
        /*279c*/ 	.byte	0x04, 0x12
        /*279e*/ 	.short	(.L_1747 - .L_1746)
	.align		4
.L_1746:
        /*27a0*/ 	.word	index@(_ZN2at6native18elementwise_kernelILi128ELi4EZNS0_22gpu_kernel_impl_nocastIZZZNS0_22nan_to_num_kernel_cudaERNS_18TensorIteratorBaseESt8optionalIdES6_S6_ENKUlvE0_clEvENKUlvE2_clEvEUlN3c108BFloat16EE_EEvS4_RKT_EUliE_EEviT1_)
        /*27a4*/ 	.word	0x00000000


	//----- nvinfo : EIATTR_MIN_STACK_SIZE
	.align		4
.L_1747:
        /*27a8*/ 	.byte	0x04, 0x12
        /*27aa*/ 	.short	(.L_1749 - .L_1748)
	.align		4
.L_1748:
        /*27ac*/ 	.word	index@(_ZN2at6native27unrolled_elementwise_kernelIZZZNS0_22nan_to_num_kernel_cudaERNS_18TensorIteratorBaseESt8optionalIdES5_S5_ENKUlvE0_clEvENKUlvE2_clEvEUlN3c108BFloat16EE_St5arrayIPcLm2EELi4E23TrivialOffsetCalculatorILi1EjESF_NS0_6memory15LoadWithoutCastENSG_16StoreWithoutCastEEEviT_T0_T2_T3_T4_T5_)
        /*27b0*/ 	.word	0x00000000


	//----- nvinfo : EIATTR_MIN_STACK_SIZE
	.align		4
.L_1749:
        /*27b4*/ 	.byte	0x04, 0x12
        /*27b6*/ 	.short	(.L_1751 - .L_1750)
	.align		4
.L_1750:
        /*27b8*/ 	.word	index@(_ZN2at6native29vectorized_elementwise_kernelILi2EZZZNS0_22nan_to_num_kernel_cudaERNS_18TensorIteratorBaseESt8optionalIdES5_S5_ENKUlvE0_clEvENKUlvE2_clEvEUlN3c108BFloat16EE_St5arrayIPcLm2EEEEviT0_T1_)
        /*27bc*/ 	.word	0x00000000


	//----- nvinfo : EIATTR_MIN_STACK_SIZE
	.align		4
.L_1751:
        /*27c0*/ 	.byte	0x04, 0x12
        /*27c2*/ 	.short	(.L_1753 - .L_1752)
	.align		4
.L_1752:
        /*27c4*/ 	.word	index@(_ZN2at6native29vectorized_elementwise_kernelILi4EZZZNS0_22nan_to_num_kernel_cudaERNS_18TensorIteratorBaseESt8optionalIdES5_S5_ENKUlvE0_clEvENKUlvE2_clEvEUlN3c108BFloat16EE_St5arrayIPcLm2EEEEviT0_T1_)
        /*27c8*/ 	.word	0x00000000


	//----- nvinfo : EIATTR_MIN_STACK_SIZE
	.align		4
.L_1753:
        /*27cc*/ 	.byte	0x04, 0x12
        /*27ce*/ 	.short	(.L_1755 - .L_1754)
	.align		4
.L_1754:
        /*27d0*/ 	.word	index@(_ZN2at6native29vectorized_elementwise_kernelILi8EZZZNS0_22nan_to_num_kernel_cudaERNS_18TensorIteratorBaseESt8optionalIdES5_S5_ENKUlvE0_clEvENKUlvE2_clEvEUlN3c108BFloat16EE_St5arrayIPcLm2EEEEviT0_T1_)
        /*27d4*/ 	.word	0x00000000


	//----- nvinfo : EIATTR_MIN_STACK_SIZE
	.align		4
.L_1755:
        /*27d8*/ 	.byte	0x04, 0x12
        /*27da*/ 	.short	(.L_1757 - .L_1756)
	.align		4
.L_1756:
        /*27dc*/ 	.word	index@(_ZN2at6native18elementwise_kernelILi128ELi4EZNS0_15gpu_kernel_implIZZZNS0_22nan_to_num_kernel_cudaERNS_18TensorIteratorBaseESt8optionalIdES6_S6_ENKUlvE0_clEvENKUlvE1_clEvEUlN3c104HalfEE_EEvS4_RKT_EUliE_EEviT1_)
        /*27e0*/ 	.word	0x00000000


	//----- nvinfo : EIATTR_MIN_STACK_SIZE
	.align		4
.L_1757:
        /*27e4*/ 	.byte	0x04, 0x12
        /*27e6*/ 	.short	(.L_1759 - .L_1758)
	.align		4
.L_1758:
        /*27e8*/ 	.word	index@(_ZN2at6native27unrolled_elementwise_kernelIZZZNS0_22nan_to_num_kernel_cudaERNS_18TensorIteratorBaseESt8optionalIdES5_S5_ENKUlvE0_clEvENKUlvE1_clEvEUlN3c104HalfEE_St5arrayIPcLm2EELi4E23TrivialOffsetCalculatorILi1EjESF_NS0_6memory12LoadWithCastILi1EEENSG_13StoreWithCastILi1EEEEEviT_T0_T2_T3_T4_T5_)
        /*27ec*/ 	.word	0x00000000


	//----- nvinfo : EIATTR_MIN_STACK_SIZE
	.align		4
.L_1759:
        /*27f0*/ 	.byte	0x04, 0x12
        /*27f2*/ 	.short	(.L_1761 - .L_1760)
	.align		4
.L_1760:
        /*27f4*/ 	.word	index@(_ZN2at6native18elementwise_kernelILi128ELi4EZNS0_22gpu_kernel_impl_nocastIZZZNS0_22nan_to_num_kernel_cudaERNS_18TensorIteratorBaseESt8optionalIdES6_S6_ENKUlvE0_clEvENKUlvE1_clEvEUlN3c104HalfEE_EEvS4_RKT_EUliE_EEviT1_)
        /*27f8*/ 	.word	0x00000000


	//----- nvinfo : EIATTR_MIN_STACK_SIZE
	.align		4
.L_1761:
        /*27fc*/ 	.byte	0x04, 0x12
        /*27fe*/ 	.short	(.L_1763 - .L_1762)
	.align		4
.L_1762:
        /*2800*/ 	.word	index@(_ZN2at6native27unrolled_elementwise_kernelIZZZNS0_22nan_to_num_kernel_cudaERNS_18TensorIteratorBaseESt8optionalIdES5_S5_ENKUlvE0_clEvENKUlvE1_clEvEUlN3c104HalfEE_St5arrayIPcLm2EELi4E23TrivialOffsetCalculatorILi1EjESF_NS0_6memory15LoadWithoutCastENSG_16StoreWithoutCastEEEviT_T0_T2_T3_T4_T5_)
        /*2804*/ 	.word	0x00000000


	//----- nvinfo : EIATTR_MIN_STACK_SIZE
	.align		4
.L_1763:
        /*2808*/ 	.byte	0x04, 0x12
        /*280a*/ 	.short	(.L_1765 - .L_1764)
	.align		4
.L_1764:
        /*280c*/ 	.word	index@(_ZN2at6native29vectorized_elementwise_kernelILi2EZZZNS0_22nan_to_num_kernel_cudaERNS_18TensorIteratorBaseESt8optionalIdES5_S5_ENKUlvE0_clEvENKUlvE1_clEvEUlN3c104HalfEE_St5arrayIPcLm2EEEEviT0_T1_)
        /*2810*/ 	.word	0x00000000


	//----- nvinfo : EIATTR_MIN_STACK_SIZE
	.align		4
.L_1765:
        /*2814*/ 	.byte	0x04, 0x12
        /*2816*/ 	.short	(.L_1767 - .L_1766)
	.align		4
.L_1766:
        /*2818*/ 	.word	index@(_ZN2at6native29vectorized_elementwise_kernelILi4EZZZNS0_22nan_to_num_kernel_cudaERNS_18TensorIteratorBaseESt8optionalIdES5_S5_ENKUlvE0_clEvENKUlvE1_clEvEUlN3c104HalfEE_St5arrayIPcLm2EEEEviT0_T1_)
        /*281c*/ 	.word	0x00000000


	//----- nvinfo : EIATTR_MIN_STACK_SIZE
	.align		4
.L_1767:
        /*2820*/ 	.byte	0x04, 0x12
        /*2822*/ 	.short	(.L_1769 - .L_1768)
	.align		4
.L_1768:
        /*2824*/ 	.word	index@(_ZN2at6native29vectorized_elementwise_kernelILi8EZZZNS0_22nan_to_num_kernel_cudaERNS_18TensorIteratorBaseESt8optionalIdES5_S5_ENKUlvE0_clEvENKUlvE1_clEvEUlN3c104HalfEE_St5arrayIPcLm2EEEEviT0_T1_)
        /*2828*/ 	.word	0x00000000


	//----- nvinfo : EIATTR_MIN_STACK_SIZE
	.align		4
.L_1769:
        /*282c*/ 	.byte	0x04, 0x12
        /*282e*/ 	.short	(.L_1771 - .L_1770)
	.align		4
.L_1770:
        /*2830*/ 	.word	index@(_ZN2at6native18elementwise_kernelILi128ELi4EZNS0_15gpu_kernel_implIZZZNS0_22nan_to_num_kernel_cudaERNS_18TensorIteratorBaseESt8optionalIdES6_S6_ENKUlvE0_clEvENKUlvE0_clEvEUlfE_EEvS4_RKT_EUliE_EEviT1_)
        /*2834*/ 	.word	0x00000000


	//----- nvinfo : EIATTR_MIN_STACK_SIZE
	.align		4
.L_1771:
        /*2838*/ 	.byte	0x04, 0x12
        /*283a*/ 	.short	(.L_1773 - .L_1772)
	.align		4
.L_1772:
        /*283c*/ 	.word	index@(_ZN2at6native27unrolled_elementwise_kernelIZZZNS0_22nan_to_num_kernel_cudaERNS_18TensorIteratorBaseESt8optionalIdES5_S5_ENKUlvE0_clEvENKUlvE0_clEvEUlfE_St5arrayIPcLm2EELi4E23TrivialOffsetCalculatorILi1EjESD_NS0_6memory12LoadWithCastILi1EEENSE_13StoreWithCastILi1EEEEEviT_T0_T2_T3_T4_T5_)
        /*2840*/ 	.word	0x00000000


	//----- nvinfo : EIATTR_MIN_STACK_SIZE
	.align		4
.L_1773:
        /*2844*/ 	.byte	0x04, 0x12
        /*2846*/ 	.short	(.L_1775 - .L_1774)
	.align		4
.L_1774:
        /*2848*/ 	.word	index@(_ZN2at6native18elementwise_kernelILi128ELi2EZNS0_22gpu_kernel_impl_nocastIZZZNS0_22nan_to_num_kernel_cudaERNS_18TensorIteratorBaseESt8optionalIdES6_S6_ENKUlvE0_clEvENKUlvE0_clEvEUlfE_EEvS4_RKT_EUliE_EEviT1_)
        /*284c*/ 	.word	0x00000000


	//----- nvinfo : EIATTR_MIN_STACK_SIZE
	.align		4
.L_1775:
        /*2850*/ 	.byte	0x04, 0x12
        /*2852*/ 	.short	(.L_1777 - .L_1776)
	.align		4
.L_1776:
        /*2854*/ 	.word	index@(_ZN2at6native27unrolled_elementwise_kernelIZZZNS0_22nan_to_num_kernel_cudaERNS_18TensorIteratorBaseESt8optionalIdES5_S5_ENKUlvE0_clEvENKUlvE0_clEvEUlfE_St5arrayIPcLm2EELi4E23TrivialOffsetCalculatorILi1EjESD_NS0_6memory15LoadWithoutCastENSE_16StoreWithoutCastEEEviT_T0_T2_T3_T4_T5_)
        /*2858*/ 	.word	0x00000000


	//----- nvinfo : EIATTR_MIN_STACK_SIZE
	.align		4
.L_1777:
        /*285c*/ 	.byte	0x04, 0x12
        /*285e*/ 	.short	(.L_1779 - .L_1778)
	.align		4
.L_1778:
        /*2860*/ 	.word	index@(_ZN2at6native29vectorized_elementwise_kernelILi2EZZZNS0_22nan_to_num_kernel_cudaERNS_18TensorIteratorBaseESt8optionalIdES5_S5_ENKUlvE0_clEvENKUlvE0_clEvEUlfE_St5arrayIPcLm2EEEEviT0_T1_)
        /*2864*/ 	.word	0x00000000


	//----- nvinfo : EIATTR_MIN_STACK_SIZE
	.align		4
.L_1779:
        /*2868*/ 	.byte	0x04, 0x12
        /*286a*/ 	.short	(.L_1781 - .L_1780)
	.align		4
.L_1780:
        /*286c*/ 	.word	index@(_ZN2at6native29vectorized_elementwise_kernelILi4EZZZNS0_22nan_to_num_kernel_cudaERNS_18TensorIteratorBaseESt8optionalIdES5_S5_ENKUlvE0_clEvENKUlvE0_clEvEUlfE_St5arrayIPcLm2EEEEviT0_T1_)
        /*2870*/ 	.word	0x00000000


	//----- nvinfo : EIATTR_MIN_STACK_SIZE
	.align		4
.L_1781:
        /*2874*/ 	.byte	0x04, 0x12
        /*2876*/ 	.short	(.L_1783 - .L_1782)
	.align		4
.L_1782:
        /*2878*/ 	.word	index@(_ZN2at6native29vectorized_elementwise_kernelILi8EZZZNS0_22nan_to_num_kernel_cudaERNS_18TensorIteratorBaseESt8optionalIdES5_S5_ENKUlvE0_clEvENKUlvE0_clEvEUlfE_St5arrayIPcLm2EEEEviT0_T1_)
        /*287c*/ 	.word	0x00000000


	//----- nvinfo : EIATTR_MIN_STACK_SIZE
	.align		4
.L_1783:
        /*2880*/ 	.byte	0x04, 0x12
        /*2882*/ 	.short	(.L_1785 - .L_1784)
	.align		4
.L_1784:
        /*2884*/ 	.word	index@(_ZN2at6native18elementwise_kernelILi128ELi4EZNS0_15gpu_kernel_implIZZZNS0_22nan_to_num_kernel_cudaERNS_18TensorIteratorBaseESt8optionalIdES6_S6_ENKUlvE0_clEvENKUlvE_clEvEUldE_EEvS4_RKT_EUliE_EEviT1_)
        /*2888*/ 	.word	0x00000000


	//----- nvinfo : EIATTR_MIN_STACK_SIZE
	.align		4
.L_1785:
        /*288c*/ 	.byte	0x04, 0x12
        /*288e*/ 	.short	(.L_1787 - .L_1786)
	.align		4
.L_1786:
        /*2890*/ 	.word	index@(_ZN2at6native27unrolled_elementwise_kernelIZZZNS0_22nan_to_num_kernel_cudaERNS_18TensorIteratorBaseESt8optionalIdES5_S5_ENKUlvE0_clEvENKUlvE_clEvEUldE_St5arrayIPcLm2EELi4E23TrivialOffsetCalculatorILi1EjESD_NS0_6memory12LoadWithCastILi1EEENSE_13StoreWithCastILi1EEEEEviT_T0_T2_T3_T4_T5_)
        /*2894*/ 	.word	0x00000000


	//----- nvinfo : EIATTR_MIN_STACK_SIZE
	.align		4
.L_1787:
        /*2898*/ 	.byte	0x04, 0x12
        /*289a*/ 	.short	(.L_1789 - .L_1788)
	.align		4
.L_1788:
        /*289c*/ 	.word	index@(_ZN2at6native18elementwise_kernelILi128ELi2EZNS0_22gpu_kernel_impl_nocastIZZZNS0_22nan_to_num_kernel_cudaERNS_18TensorIteratorBaseESt8optionalIdES6_S6_ENKUlvE0_clEvENKUlvE_clEvEUldE_EEvS4_RKT_EUliE_EEviT1_)
        /*28a0*/ 	.word	0x00000000


	//----- nvinfo : EIATTR_MIN_STACK_SIZE
	.align		4
.L_1789:
        /*28a4*/ 	.byte	0x04, 0x12
        /*28a6*/ 	.short	(.L_1791 - .L_1790)
	.align		4
.L_1790:
        /*28a8*/ 	.word	index@(_ZN2at6native27unrolled_elementwise_kernelIZZZNS0_22nan_to_num_kernel_cudaERNS_18TensorIteratorBaseESt8optionalIdES5_S5_ENKUlvE0_clEvENKUlvE_clEvEUldE_St5arrayIPcLm2EELi4E23TrivialOffsetCalculatorILi1EjESD_NS0_6memory15LoadWithoutCastENSE_16StoreWithoutCastEEEviT_T0_T2_T3_T4_T5_)
        /*28ac*/ 	.word	0x00000000


	//----- nvinfo : EIATTR_MIN_STACK_SIZE
	.align		4
.L_1791:
        /*28b0*/ 	.byte	0x04, 0x12
        /*28b2*/ 	.short	(.L_1793 - .L_1792)
	.align		4
.L_1792:
        /*28b4*/ 	.word	index@(_ZN2at6native29vectorized_elementwise_kernelILi2EZZZNS0_22nan_to_num_kernel_cudaERNS_18TensorIteratorBaseESt8optionalIdES5_S5_ENKUlvE0_clEvENKUlvE_clEvEUldE_St5arrayIPcLm2EEEEviT0_T1_)
        /*28b8*/ 	.word	0x00000000


	//----- nvinfo : EIATTR_MIN_STACK_SIZE
	.align		4
.L_1793:
        /*28bc*/ 	.byte	0x04, 0x12
        /*28be*/ 	.short	(.L_1795 - .L_1794)
	.align		4
.L_1794:
        /*28c0*/ 	.word	index@(_ZN2at6native29vectorized_elementwise_kernelILi4EZZZNS0_22nan_to_num_kernel_cudaERNS_18TensorIteratorBaseESt8optionalIdES5_S5_ENKUlvE0_clEvENKUlvE_clEvEUldE_St5arrayIPcLm2EEEEviT0_T1_)
        /*28c4*/ 	.word	0x00000000


	//----- nvinfo : EIATTR_MIN_STACK_SIZE
	.align		4
.L_1795:
        /*28c8*/ 	.byte	0x04, 0x12
        /*28ca*/ 	.short	(.L_1797 - .L_1796)
	.align		4
.L_1796:
        /*28cc*/ 	.word	index@(_ZN2at6native29vectorized_elementwise_kernelILi8EZZZNS0_22nan_to_num_kernel_cudaERNS_18TensorIteratorBaseESt8optionalIdES5_S5_ENKUlvE0_clEvENKUlvE_clEvEUldE_St5arrayIPcLm2EEEEviT0_T1_)
        /*28d0*/ 	.word	0x00000000


	//----- nvinfo : EIATTR_MIN_STACK_SIZE
	.align		4
.L_1797:
        /*28d4*/ 	.byte	0x04, 0x12
        /*28d6*/ 	.short	(.L_1799 - .L_1798)
	.align		4
.L_1798:
        /*28d8*/ 	.word	index@(_ZN2at6native18elementwise_kernelILi128ELi4EZNS0_15gpu_kernel_implIZZZNS0_22nan_to_num_kernel_cudaERNS_18TensorIteratorBaseESt8optionalIdES6_S6_ENKUlvE_clEvENKUlvE0_clEvEUlN3c107complexIfEEE_EEvS4_RKT_EUliE_EEviT1_)
        /*28dc*/ 	.word	0x00000000


	//----- nvinfo : EIATTR_MIN_STACK_SIZE
	.align		4
.L_1799:
        /*28e0*/ 	.byte	0x04, 0x12
        /*28e2*/ 	.short	(.L_1801 - .L_1800)
	.align		4
.L_1800:
        /*28e4*/ 	.word	index@(_ZN2at6native27unrolled_elementwise_kernelIZZZNS0_22nan_to_num_kernel_cudaERNS_18TensorIteratorBaseESt8optionalIdES5_S5_ENKUlvE_clEvENKUlvE0_clEvEUlN3c107complexIfEEE_St5arrayIPcLm2EELi4E23TrivialOffsetCalculatorILi1EjESG_NS0_6memory12LoadWithCastILi1EEENSH_13StoreWithCastILi1EEEEEviT_T0_T2_T3_T4_T5_)
        /*28e8*/ 	.word	0x00000000


	//----- nvinfo : EIATTR_MIN_STACK_SIZE
	.align		4
.L_1801:
        /*28ec*/ 	.byte	0x04, 0x12
        /*28ee*/ 	.short	(.L_1803 - .L_1802)
	.align		4
.L_1802:
        /*28f0*/ 	.word	index@(_ZN2at6native18elementwise_kernelILi128ELi2EZNS0_22gpu_kernel_impl_nocastIZZZNS0_22nan_to_num_kernel_cudaERNS_18TensorIteratorBaseESt8optionalIdES6_S6_ENKUlvE_clEvENKUlvE0_clEvEUlN3c107complexIfEEE_EEvS4_RKT_EUliE_EEviT1_)
        /*28f4*/ 	.word	0x00000000


	//----- nvinfo : EIATTR_MIN_STACK_SIZE
	.align		4
.L_1803:
        /*28f8*/ 	.byte	0x04, 0x12
        /*28fa*/ 	.short	(.L_1805 - .L_1804)
	.align		4
.L_1804:
        /*28fc*/ 	.word	index@(_ZN2at6native27unrolled_elementwise_kernelIZZZNS0_22nan_to_num_kernel_cudaERNS_18TensorIteratorBaseESt8optionalIdES5_S5_ENKUlvE_clEvENKUlvE0_clEvEUlN3c107complexIfEEE_St5arrayIPcLm2EELi4E23TrivialOffsetCalculatorILi1EjESG_NS0_6memory15LoadWithoutCastENSH_16StoreWithoutCastEEEviT_T0_T2_T3_T4_T5_)
        /*2900*/ 	.word	0x00000000


	//----- nvinfo : EIATTR_MIN_STACK_SIZE
	.align		4
.L_1805:
        /*2904*/ 	.byte	0x04, 0x12
        /*2906*/ 	.short	(.L_1807 - .L_1806)
	.align		4
.L_1806:
        /*2908*/ 	.word	index@(_ZN2at6native29vectorized_elementwise_kernelILi2EZZZNS0_22nan_to_num_kernel_cudaERNS_18TensorIteratorBaseESt8optionalIdES5_S5_ENKUlvE_clEvENKUlvE0_clEvEUlN3c107complexIfEEE_St5arrayIPcLm2EEEEviT0_T1_)
        /*290c*/ 	.word	0x00000000


	//----- nvinfo : EIATTR_MIN_STACK_SIZE
	.align		4
.L_1807:
        /*2910*/ 	.byte	0x04, 0x12
        /*2912*/ 	.short	(.L_1809 - .L_1808)
	.align		4
.L_1808:
        /*2914*/ 	.word	index@(_ZN2at6native29vectorized_elementwise_kernelILi4EZZZNS0_22nan_to_num_kernel_cudaERNS_18TensorIteratorBaseESt8optionalIdES5_S5_ENKUlvE_clEvENKUlvE0_clEvEUlN3c107complexIfEEE_St5arrayIPcLm2EEEEviT0_T1_)
        /*2918*/ 	.word	0x00000000


	//----- nvinfo : EIATTR_MIN_STACK_SIZE
	.align		4
.L_1809:
        /*291c*/ 	.byte	0x04, 0x12
        /*291e*/ 	.short	(.L_1811 - .L_1810)
	.align		4
.L_1810:
        /*2920*/ 	.word	index@(_ZN2at6native29vectorized_elementwise_kernelILi8EZZZNS0_22nan_to_num_kernel_cudaERNS_18TensorIteratorBaseESt8optionalIdES5_S5_ENKUlvE_clEvENKUlvE0_clEvEUlN3c107complexIfEEE_St5arrayIPcLm2EEEEviT0_T1_)
        /*2924*/ 	.word	0x00000000


	//----- nvinfo : EIATTR_MIN_STACK_SIZE
	.align		4
.L_1811:
        /*2928*/ 	.byte	0x04, 0x12
        /*292a*/ 	.short	(.L_1813 - .L_1812)
	.align		4
.L_1812:
        /*292c*/ 	.word	index@(_ZN2at6native18elementwise_kernelILi128ELi4EZNS0_15gpu_kernel_implIZZZNS0_22nan_to_num_kernel_cudaERNS_18TensorIteratorBaseESt8optionalIdES6_S6_ENKUlvE_clEvENKUlvE_clEvEUlN3c107complexIdEEE_EEvS4_RKT_EUliE_EEviT1_)
        /*2930*/ 	.word	0x00000000


	//----- nvinfo : EIATTR_MIN_STACK_SIZE
	.align		4
.L_1813:
        /*2934*/ 	.byte	0x04, 0x12
        /*2936*/ 	.short	(.L_1815 - .L_1814)
	.align		4
.L_1814:
        /*2938*/ 	.word	index@(_ZN2at6native27unrolled_elementwise_kernelIZZZNS0_22nan_to_num_kernel_cudaERNS_18TensorIteratorBaseESt8optionalIdES5_S5_ENKUlvE_clEvENKUlvE_clEvEUlN3c107complexIdEEE_St5arrayIPcLm2EELi4E23TrivialOffsetCalculatorILi1EjESG_NS0_6memory12LoadWithCastILi1EEENSH_13StoreWithCastILi1EEEEEviT_T0_T2_T3_T4_T5_)
        /*293c*/ 	.word	0x00000000


	//----- nvinfo : EIATTR_MIN_STACK_SIZE
	.align		4
.L_1815:
        /*2940*/ 	.byte	0x04, 0x12
        /*2942*/ 	.short	(.L_1817 - .L_1816)
	.align		4
.L_1816:
        /*2944*/ 	.word	index@(_ZN2at6native18elementwise_kernelILi128ELi2EZNS0_22gpu_kernel_impl_nocastIZZZNS0_22nan_to_num_kernel_cudaERNS_18TensorIteratorBaseESt8optionalIdES6_S6_ENKUlvE_clEvENKUlvE_clEvEUlN3c107complexIdEEE_EEvS4_RKT_EUliE_EEviT1_)
        /*2948*/ 	.word	0x00000000


	//----- nvinfo : EIATTR_MIN_STACK_SIZE
	.align		4
.L_1817:
        /*294c*/ 	.byte	0x04, 0x12
        /*294e*/ 	.short	(.L_1819 - .L_1818)
	.align		4
.L_1818:
        /*2950*/ 	.word	index@(_ZN2at6native27unrolled_elementwise_kernelIZZZNS0_22nan_to_num_kernel_cudaERNS_18TensorIteratorBaseESt8optionalIdES5_S5_ENKUlvE_clEvENKUlvE_clEvEUlN3c107complexIdEEE_St5arrayIPcLm2EELi4E23TrivialOffsetCalculatorILi1EjESG_NS0_6memory15LoadWithoutCastENSH_16StoreWithoutCastEEEviT_T0_T2_T3_T4_T5_)
        /*2954*/ 	.word	0x00000000


	//----- nvinfo : EIATTR_MIN_STACK_SIZE
	.align		4
.L_1819:
        /*2958*/ 	.byte	0x04, 0x12
        /*295a*/ 	.short	(.L_1821 - .L_1820)
	.align		4
.L_1820:
        /*295c*/ 	.word	index@(_ZN2at6native29vectorized_elementwise_kernelILi2EZZZNS0_22nan_to_num_kernel_cudaERNS_18TensorIteratorBaseESt8optionalIdES5_S5_ENKUlvE_clEvENKUlvE_clEvEUlN3c107complexIdEEE_St5arrayIPcLm2EEEEviT0_T1_)
        /*2960*/ 	.word	0x00000000


	//----- nvinfo : EIATTR_MIN_STACK_SIZE
	.align		4
.L_1821:
        /*2964*/ 	.byte	0x04, 0x12
        /*2966*/ 	.short	(.L_1823 - .L_1822)
	.align		4
.L_1822:
        /*2968*/ 	.word	index@(_ZN2at6native29vectorized_elementwise_kernelILi4EZZZNS0_22nan_to_num_kernel_cudaERNS_18TensorIteratorBaseESt8optionalIdES5_S5_ENKUlvE_clEvENKUlvE_clEvEUlN3c107complexIdEEE_St5arrayIPcLm2EEEEviT0_T1_)
        /*296c*/ 	.word	0x00000000


	//----- nvinfo : EIATTR_MIN_STACK_SIZE
	.align		4
.L_1823:
        /*2970*/ 	.byte	0x04, 0x12
        /*2972*/ 	.short	(.L_1825 - .L_1824)
	.align		4
.L_1824:
        /*2974*/ 	.word	index@(_ZN2at6native29vectorized_elementwise_kernelILi8EZZZNS0_22nan_to_num_kernel_cudaERNS_18TensorIteratorBaseESt8optionalIdES5_S5_ENKUlvE_clEvENKUlvE_clEvEUlN3c107complexIdEEE_St5arrayIPcLm2EEEEviT0_T1_)
        /*2978*/ 	.word	0x00000000


	//----- nvinfo : EIATTR_MIN_STACK_SIZE
	.align		4
.L_1825:
        /*297c*/ 	.byte	0x04, 0x12
        /*297e*/ 	.short	(.L_1827 - .L_1826)
	.align		4
.L_1826:
        /*2980*/ 	.word	index@(_ZN2at6native18elementwise_kernelILi128ELi4EZNS0_15gpu_kernel_implIZZZNS0_21clamp_max_kernel_cudaERNS_18TensorIteratorBaseERKN3c106ScalarEENKUlvE_clEvENKUlvE7_clEvEUlNS5_8BFloat16EE_EEvS4_RKT_EUliE_EEviT1_)
        /*2984*/ 	.word	0x00000000


	//----- nvinfo : EIATTR_MIN_STACK_SIZE
	.align		4
.L_1827:
        /*2988*/ 	.byte	0x04, 0x12
        /*298a*/ 	.short	(.L_1829 - .L_1828)
	.align		4
.L_1828:
        /*298c*/ 	.word	index@(_ZN2at6native27unrolled_elementwise_kernelIZZZNS0_21clamp_max_kernel_cudaERNS_18TensorIteratorBaseERKN3c106ScalarEENKUlvE_clEvENKUlvE7_clEvEUlNS4_8BFloat16EE_St5arrayIPcLm2EELi4E23TrivialOffsetCalculatorILi1EjESG_NS0_6memory12LoadWithCastILi1EEENSH_13StoreWithCastILi1EEEEEviT_T0_T2_T3_T4_T5_)
        /*2990*/ 	.word	0x00000000


	//----- nvinfo : EIATTR_MIN_STACK_SIZE
	.align		4
.L_1829:
        /*2994*/ 	.byte	0x04, 0x12
        /*2996*/ 	.short	(.L_1831 - .L_1830)
	.align		4
.L_1830:
        /*2998*/ 	.word	index@(_ZN2at6native18elementwise_kernelILi128ELi4EZNS0_22gpu_kernel_impl_nocastIZZZNS0_21clamp_max_kernel_cudaERNS_18TensorIteratorBaseERKN3c106ScalarEENKUlvE_clEvENKUlvE7_clEvEUlNS5_8BFloat16EE_EEvS4_RKT_EUliE_EEviT1_)
        /*299c*/ 	.word	0x00000000


	//----- nvinfo : EIATTR_MIN_STACK_SIZE
	.align		4
.L_1831:
        /*29a0*/ 	.byte	0x04, 0x12
        /*29a2*/ 	.short	(.L_1833 - .L_1832)
	.align		4
.L_1832:
        /*29a4*/ 	.word	index@(_ZN2at6native27unrolled_elementwise_kernelIZZZNS0_21clamp_max_kernel_cudaERNS_18TensorIteratorBaseERKN3c106ScalarEENKUlvE_clEvENKUlvE7_clEvEUlNS4_8BFloat16EE_St5arrayIPcLm2EELi4E23TrivialOffsetCalculatorILi1EjESG_NS0_6memory15LoadWithoutCastENSH_16StoreWithoutCastEEEviT_T0_T2_T3_T4_T5_)
        /*29a8*/ 	.word	0x00000000


	//----- nvinfo : EIATTR_MIN_STACK_SIZE
	.align		4
.L_1833:
        /*29ac*/ 	.byte	0x04, 0x12
        /*29ae*/ 	.short	(.L_1835 - .L_1834)
	.align		4
.L_1834:
        /*29b0*/ 	.word	index@(_ZN2at6native29vectorized_elementwise_kernelILi2EZZZNS0_21clamp_max_kernel_cudaERNS_18TensorIteratorBaseERKN3c106ScalarEENKUlvE_clEvENKUlvE7_clEvEUlNS4_8BFloat16EE_St5arrayIPcLm2EEEEviT0_T1_)
        /*29b4*/ 	.word	0x00000000


	//----- nvinfo : EIATTR_MIN_STACK_SIZE
	.align		4
.L_1835:
        /*29b8*/ 	.byte	0x04, 0x12
        /*29ba*/ 	.short	(.L_1837 - .L_1836)
	.align		4
.L_1836:
        /*29bc*/ 	.word	index@(_ZN2at6native29vectorized_elementwise_kernelILi4EZZZNS0_21clamp_max_kernel_cudaERNS_18TensorIteratorBaseERKN3c106ScalarEENKUlvE_clEvENKUlvE7_clEvEUlNS4_8BFloat16EE_St5arrayIPcLm2EEEEviT0_T1_)
        /*29c0*/ 	.word	0x00000000


	//----- nvinfo : EIATTR_MIN_STACK_SIZE
	.align		4
.L_1837:
        /*29c4*/ 	.byte	0x04, 0x12
        /*29c6*/ 	.short	(.L_1839 - .L_1838)
	.align		4
.L_1838:
        /*29c8*/ 	.word	index@(_ZN2at6native29vectorized_elementwise_kernelILi8EZZZNS0_21clamp_max_kernel_cudaERNS_18TensorIteratorBaseERKN3c106ScalarEENKUlvE_clEvENKUlvE7_clEvEUlNS4_8BFloat16EE_St5arrayIPcLm2EEEEviT0_T1_)
        /*29cc*/ 	.word	0x00000000


	//----- nvinfo : EIATTR_MIN_STACK_SIZE
	.align		4
.L_1839:
        /*29d0*/ 	.byte	0x04, 0x12
        /*29d2*/ 	.short	(.L_1841 - .L_1840)
	.align		4
.L_1840:
        /*29d4*/ 	.word	index@(_ZN2at6native18elementwise_kernelILi128ELi4EZNS0_15gpu_kernel_implIZZZNS0_21clamp_max_kernel_cudaERNS_18TensorIteratorBaseERKN3c106ScalarEENKUlvE_clEvENKUlvE6_clEvEUlNS5_4HalfEE_EEvS4_RKT_EUliE_EEviT1_)
        /*29d8*/ 	.word	0x00000000


	//----- nvinfo : EIATTR_MIN_STACK_SIZE
	.align		4
.L_1841:
        /*29dc*/ 	.byte	0x04, 0x12
        /*29de*/ 	.short	(.L_1843 - .L_1842)
	.align		4
.L_1842:
        /*29e0*/ 	.word	index@(_ZN2at6native27unrolled_elementwise_kernelIZZZNS0_21clamp_max_kernel_cudaERNS_18TensorIteratorBaseERKN3c106ScalarEENKUlvE_clEvENKUlvE6_clEvEUlNS4_4HalfEE_St5arrayIPcLm2EELi4E23TrivialOffsetCalculatorILi1EjESG_NS0_6memory12LoadWithCastILi1EEENSH_13StoreWithCastILi1EEEEEviT_T0_T2_T3_T4_T5_)
        /*29e4*/ 	.word	0x00000000


	//----- nvinfo : EIATTR_MIN_STACK_SIZE
	.align		4
.L_1843:
        /*29e8*/ 	.byte	0x04, 0x12
        /*29ea*/ 	.short	(.L_1845 - .L_1844)
	.align		4
.L_1844:
        /*29ec*/ 	.word	index@(_ZN2at6native18elementwise_kernelILi128ELi4EZNS0_22gpu_kernel_impl_nocastIZZZNS0_21clamp_max_kernel_cudaERNS_18TensorIteratorBaseERKN3c106ScalarEENKUlvE_clEvENKUlvE6_clEvEUlNS5_4HalfEE_EEvS4_RKT_EUliE_EEviT1_)
        /*29f0*/ 	.word	0x00000000


	//----- nvinfo : EIATTR_MIN_STACK_SIZE
	.align		4
.L_1845:
        /*29f4*/ 	.byte	0x04, 0x12
        /*29f6*/ 	.short	(.L_1847 - .L_1846)
	.align		4
.L_1846:
        /*29f8*/ 	.word	index@(_ZN2at6native27unrolled_elementwise_kernelIZZZNS0_21clamp_max_kernel_cudaERNS_18TensorIteratorBaseERKN3c106ScalarEENKUlvE_clEvENKUlvE6_clEvEUlNS4_4HalfEE_St5arrayIPcLm2EELi4E23TrivialOffsetCalculatorILi1EjESG_NS0_6memory15LoadWithoutCastENSH_16StoreWithoutCastEEEviT_T0_T2_T3_T4_T5_)
        /*29fc*/ 	.word	0x00000000


	//----- nvinfo : EIATTR_MIN_STACK_SIZE
	.align		4
.L_1847:
        /*2a00*/ 	.byte	0x04, 0x12
        /*2a02*/ 	.short	(.L_1849 - .L_1848)
	.align		4
.L_1848:
        /*2a04*/ 	.word	index@(_ZN2at6native29vectorized_elementwise_kernelILi2EZZZNS0_21clamp_max_kernel_cudaERNS_18TensorIteratorBaseERKN3c106ScalarEENKUlvE_clEvENKUlvE6_clEvEUlNS4_4HalfEE_St5arrayIPcLm2EEEEviT0_T1_)
        /*2a08*/ 	.word	0x00000000


	//----- nvinfo : EIATTR_MIN_STACK_SIZE
	.align		4
.L_1849:
        /*2a0c*/ 	.byte	0x04, 0x12
        /*2a0e*/ 	.short	(.L_1851 - .L_1850)
	.align		4
.L_1850:
        /*2a10*/ 	.word	index@(_ZN2at6native29vectorized_elementwise_kernelILi4EZZZNS0_21clamp_max_kernel_cudaERNS_18TensorIteratorBaseERKN3c106ScalarEENKUlvE_clEvENKUlvE6_clEvEUlNS4_4HalfEE_St5arrayIPcLm2EEEEviT0_T1_)
        /*2a14*/ 	.word	0x00000000


	//----- nvinfo : EIATTR_MIN_STACK_SIZE
	.align		4
.L_1851:
        /*2a18*/ 	.byte	0x04, 0x12
        /*2a1a*/ 	.short	(.L_1853 - .L_1852)
	.align		4
.L_1852:
        /*2a1c*/ 	.word	index@(_ZN2at6native29vectorized_elementwise_kernelILi8EZZZNS0_21clamp_max_kernel_cudaERNS_18TensorIteratorBaseERKN3c106ScalarEENKUlvE_clEvENKUlvE6_clEvEUlNS4_4HalfEE_St5arrayIPcLm2EEEEviT0_T1_)
        /*2a20*/ 	.word	0x00000000


	//----- nvinfo : EIATTR_MIN_STACK_SIZE
	.align		4
.L_1853:
        /*2a24*/ 	.byte	0x04, 0x12
        /*2a26*/ 	.short	(.L_1855 - .L_1854)
	.align		4
.L_1854:
        /*2a28*/ 	.word	index@(_ZN2at6native18elementwise_kernelILi128ELi4EZNS0_15gpu_kernel_implIZZZNS0_21clamp_max_kernel_cudaERNS_18TensorIteratorBaseERKN3c106ScalarEENKUlvE_clEvENKUlvE5_clEvEUlfE_EEvS4_RKT_EUliE_EEviT1_)
        /*2a2c*/ 	.word	0x00000000


	//----- nvinfo : EIATTR_MIN_STACK_SIZE
	.align		4
.L_1855:
        /*2a30*/ 	.byte	0x04, 0x12
        /*2a32*/ 	.short	(.L_1857 - .L_1856)
	.align		4
.L_1856:
        /*2a34*/ 	.word	index@(_ZN2at6native27unrolled_elementwise_kernelIZZZNS0_21clamp_max_kernel_cudaERNS_18TensorIteratorBaseERKN3c106ScalarEENKUlvE_clEvENKUlvE5_clEvEUlfE_St5arrayIPcLm2EELi4E23TrivialOffsetCalculatorILi1EjESF_NS0_6memory12LoadWithCastILi1EEENSG_13StoreWithCastILi1EEEEEviT_T0_T2_T3_T4_T5_)
        /*2a38*/ 	.word	0x00000000


	//----- nvinfo : EIATTR_MIN_STACK_SIZE
	.align		4
.L_1857:
        /*2a3c*/ 	.byte	0x04, 0x12
        /*2a3e*/ 	.short	(.L_1859 - .L_1858)
	.align		4
.L_1858:
        /*2a40*/ 	.word	index@(_ZN2at6native18elementwise_kernelILi128ELi2EZNS0_22gpu_kernel_impl_nocastIZZZNS0_21clamp_max_kernel_cudaERNS_18TensorIteratorBaseERKN3c106ScalarEENKUlvE_clEvENKUlvE5_clEvEUlfE_EEvS4_RKT_EUliE_EEviT1_)
        /*2a44*/ 	.word	0x00000000


	//----- nvinfo : EIATTR_MIN_STACK_SIZE
	.align		4
.L_1859:
        /*2a48*/ 	.byte	0x04, 0x12
        /*2a4a*/ 	.short	(.L_1861 - .L_1860)
	.align		4
.L_1860:
        /*2a4c*/ 	.word	index@(_ZN2at6native27unrolled_elementwise_kernelIZZZNS0_21clamp_max_kernel_cudaERNS_18TensorIteratorBaseERKN3c106ScalarEENKUlvE_clEvENKUlvE5_clEvEUlfE_St5arrayIPcLm2EELi4E23TrivialOffsetCalculatorILi1EjESF_NS0_6memory15LoadWithoutCastENSG_16StoreWithoutCastEEEviT_T0_T2_T3_T4_T5_)
        /*2a50*/ 	.word	0x00000000


	//----- nvinfo : EIATTR_MIN_STACK_SIZE
	.align		4
.L_1861:
        /*2a54*/ 	.byte	0x04, 0x12
        /*2a56*/ 	.short	(.L_1863 - .L_1862)
	.align		4
.L_1862:
        /*2a58*/ 	.word	index@(_ZN2at6native29vectorized_elementwise_kernelILi2EZZZNS0_21clamp_max_kernel_cudaERNS_18TensorIteratorBaseERKN3c106ScalarEENKUlvE_clEvENKUlvE5_clEvEUlfE_St5arrayIPcLm2EEEEviT0_T1_)
        /*2a5c*/ 	.word	0x00000000


	//----- nvinfo : EIATTR_MIN_STACK_SIZE
	.align		4
.L_1863:
        /*2a60*/ 	.byte	0x04, 0x12
        /*2a62*/ 	.short	(.L_1865 - .L_1864)
	.align		4
.L_1864:
        /*2a64*/ 	.word	index@(_ZN2at6native29vectorized_elementwise_kernelILi4EZZZNS0_21clamp_max_kernel_cudaERNS_18TensorIteratorBaseERKN3c106ScalarEENKUlvE_clEvENKUlvE5_clEvEUlfE_St5arrayIPcLm2EEEEviT0_T1_)
        /*2a68*/ 	.word	0x00000000


	//----- nvinfo : EIATTR_MIN_STACK_SIZE
	.align		4
.L_1865:
        /*2a6c*/ 	.byte	0x04, 0x12
        /*2a6e*/ 	.short	(.L_1867 - .L_1866)
	.align		4
.L_1866:
        /*2a70*/ 	.word	index@(_ZN2at6native29vectorized_elementwise_kernelILi8EZZZNS0_21clamp_max_kernel_cudaERNS_18TensorIteratorBaseERKN3c106ScalarEENKUlvE_clEvENKUlvE5_clEvEUlfE_St5arrayIPcLm2EEEEviT0_T1_)
        /*2a74*/ 	.word	0x00000000


	//----- nvinfo : EIATTR_MIN_STACK_SIZE
	.align		4
.L_1867:
        /*2a78*/ 	.byte	0x04, 0x12
        /*2a7a*/ 	.short	(.L_1869 - .L_1868)
	.align		4
.L_1868:
        /*2a7c*/ 	.word	index@(_ZN2at6native18elementwise_kernelILi128ELi4EZNS0_15gpu_kernel_implIZZZNS0_21clamp_max_kernel_cudaERNS_18TensorIteratorBaseERKN3c106ScalarEENKUlvE_clEvENKUlvE4_clEvEUldE_EEvS4_RKT_EUliE_EEviT1_)
        /*2a80*/ 	.word	0x00000000


	//----- nvinfo : EIATTR_MIN_STACK_SIZE
	.align		4
.L_1869:
        /*2a84*/ 	.byte	0x04, 0x12
        /*2a86*/ 	.short	(.L_1871 - .L_1870)
	.align		4
.L_1870:
        /*2a88*/ 	.word	index@(_ZN2at6native27unrolled_elementwise_kernelIZZZNS0_21clamp_max_kernel_cudaERNS_18TensorIteratorBaseERKN3c106ScalarEENKUlvE_clEvENKUlvE4_clEvEUldE_St5arrayIPcLm2EELi4E23TrivialOffsetCalculatorILi1EjESF_NS0_6memory12LoadWithCastILi1EEENSG_13StoreWithCastILi1EEEEEviT_T0_T2_T3_T4_T5_)
        /*2a8c*/ 	.word	0x00000000


	//----- nvinfo : EIATTR_MIN_STACK_SIZE
	.align		4
.L_1871:
        /*2a90*/ 	.byte	0x04, 0x12
        /*2a92*/ 	.short	(.L_1873 - .L_1872)
	.align		4
.L_1872:
        /*2a94*/ 	.word	index@(_ZN2at6native18elementwise_kernelILi128ELi2EZNS0_22gpu_kernel_impl_nocastIZZZNS0_21clamp_max_kernel_cudaERNS_18TensorIteratorBaseERKN3c106ScalarEENKUlvE_clEvENKUlvE4_clEvEUldE_EEvS4_RKT_EUliE_EEviT1_)
        /*2a98*/ 	.word	0x00000000


	//----- nvinfo : EIATTR_MIN_STACK_SIZE
	.align		4
.L_1873:
        /*2a9c*/ 	.byte	0x04, 0x12
        /*2a9e*/ 	.short	(.L_1875 - .L_1874)
	.align		4
.L_1874:
        /*2aa0*/ 	.word	index@(_ZN2at6native27unrolled_elementwise_kernelIZZZNS0_21clamp_max_kernel_cudaERNS_18TensorIteratorBaseERKN3c106ScalarEENKUlvE_clEvENKUlvE4_clEvEUldE_St5arrayIPcLm2EELi4E23TrivialOffsetCalculatorILi1EjESF_NS0_6memory15LoadWithoutCastENSG_16StoreWithoutCastEEEviT_T0_T2_T3_T4_T5_)
        /*2aa4*/ 	.word	0x00000000


	//----- nvinfo : EIATTR_MIN_STACK_SIZE
	.align		4
.L_1875:
        /*2aa8*/ 	.byte	0x04, 0x12
        /*2aaa*/ 	.short	(.L_1877 - .L_1876)
	.align		4
.L_1876:
        /*2aac*/ 	.word	index@(_ZN2at6native29vectorized_elementwise_kernelILi2EZZZNS0_21clamp_max_kernel_cudaERNS_18TensorIteratorBaseERKN3c106ScalarEENKUlvE_clEvENKUlvE4_clEvEUldE_St5arrayIPcLm2EEEEviT0_T1_)
        /*2ab0*/ 	.word	0x00000000


	//----- nvinfo : EIATTR_MIN_STACK_SIZE
	.align		4
.L_1877:
        /*2ab4*/ 	.byte	0x04, 0x12
        /*2ab6*/ 	.short	(.L_1879 - .L_1878)
	.align		4
.L_1878:
        /*2ab8*/ 	.word	index@(_ZN2at6native29vectorized_elementwise_kernelILi4EZZZNS0_21clamp_max_kernel_cudaERNS_18TensorIteratorBaseERKN3c106ScalarEENKUlvE_clEvENKUlvE4_clEvEUldE_St5arrayIPcLm2EEEEviT0_T1_)
        /*2abc*/ 	.word	0x00000000


	//----- nvinfo : EIATTR_MIN_STACK_SIZE
	.align		4
.L_1879:
        /*2ac0*/ 	.byte	0x04, 0x12
        /*2ac2*/ 	.short	(.L_1881 - .L_1880)
	.align		4
.L_1880:
        /*2ac4*/ 	.word	index@(_ZN2at6native29vectorized_elementwise_kernelILi8EZZZNS0_21clamp_max_kernel_cudaERNS_18TensorIteratorBaseERKN3c106ScalarEENKUlvE_clEvENKUlvE4_clEvEUldE_St5arrayIPcLm2EEEEviT0_T1_)
        /*2ac8*/ 	.word	0x00000000


	//----- nvinfo : EIATTR_MIN_STACK_SIZE
	.align		4
.L_1881:
        /*2acc*/ 	.byte	0x04, 0x12
        /*2ace*/ 	.short	(.L_1883 - .L_1882)
	.align		4
.L_1882:
        /*2ad0*/ 	.word	index@(_ZN2at6native18elementwise_kernelILi128ELi4EZNS0_15gpu_kernel_implIZZZNS0_21clamp_max_kernel_cudaERNS_18TensorIteratorBaseERKN3c106ScalarEENKUlvE_clEvENKUlvE3_clEvEUlsE_EEvS4_RKT_EUliE_EEviT1_)
        /*2ad4*/ 	.word	0x00000000


	//----- nvinfo : EIATTR_MIN_STACK_SIZE
	.align		4
.L_1883:
        /*2ad8*/ 	.byte	0x04, 0x12
        /*2ada*/ 	.short	(.L_1885 - .L_1884)
	.align		4
.L_1884:
        /*2adc*/ 	.word	index@(_ZN2at6native27unrolled_elementwise_kernelIZZZNS0_21clamp_max_kernel_cudaERNS_18TensorIteratorBaseERKN3c106ScalarEENKUlvE_clEvENKUlvE3_clEvEUlsE_St5arrayIPcLm2EELi4E23TrivialOffsetCalculatorILi1EjESF_NS0_6memory12LoadWithCastILi1EEENSG_13StoreWithCastILi1EEEEEviT_T0_T2_T3_T4_T5_)
        /*2ae0*/ 	.word	0x00000000


	//----- nvinfo : EIATTR_MIN_STACK_SIZE
	.align		4
.L_1885:
        /*2ae4*/ 	.byte	0x04, 0x12
        /*2ae6*/ 	.short	(.L_1887 - .L_1886)
	.align		4
.L_1886:
        /*2ae8*/ 	.word	index@(_ZN2at6native18elementwise_kernelILi128ELi4EZNS0_22gpu_kernel_impl_nocastIZZZNS0_21clamp_max_kernel_cudaERNS_18TensorIteratorBaseERKN3c106ScalarEENKUlvE_clEvENKUlvE3_clEvEUlsE_EEvS4_RKT_EUliE_EEviT1_)
        /*2aec*/ 	.word	0x00000000


	//----- nvinfo : EIATTR_MIN_STACK_SIZE
	.align		4
.L_1887:
        /*2af0*/ 	.byte	0x04, 0x12
        /*2af2*/ 	.short	(.L_1889 - .L_1888)
	.align		4
.L_1888:
        /*2af4*/ 	.word	index@(_ZN2at6native27unrolled_elementwise_kernelIZZZNS0_21clamp_max_kernel_cudaERNS_18TensorIteratorBaseERKN3c106ScalarEENKUlvE_clEvENKUlvE3_clEvEUlsE_St5arrayIPcLm2EELi4E23TrivialOffsetCalculatorILi1EjESF_NS0_6memory15LoadWithoutCastENSG_16StoreWithoutCastEEEviT_T0_T2_T3_T4_T5_)
        /*2af8*/ 	.word	0x00000000


	//----- nvinfo : EIATTR_MIN_STACK_SIZE
	.align		4
.L_1889:
        /*2afc*/ 	.byte	0x04, 0x12
        /*2afe*/ 	.short	(.L_1891 - .L_1890)
	.align		4
.L_1890:
        /*2b00*/ 	.word	index@(_ZN2at6native29vectorized_elementwise_kernelILi2EZZZNS0_21clamp_max_kernel_cudaERNS_18TensorIteratorBaseERKN3c106ScalarEENKUlvE_clEvENKUlvE3_clEvEUlsE_St5arrayIPcLm2EEEEviT0_T1_)
        /*2b04*/ 	.word	0x00000000


	//----- nvinfo : EIATTR_MIN_STACK_SIZE
	.align		4
.L_1891:
        /*2b08*/ 	.byte	0x04, 0x12
        /*2b0a*/ 	.short	(.L_1893 - .L_1892)
	.align		4
.L_1892:
        /*2b0c*/ 	.word	index@(_ZN2at6native29vectorized_elementwise_kernelILi4EZZZNS0_21clamp_max_kernel_cudaERNS_18TensorIteratorBaseERKN3c106ScalarEENKUlvE_clEvENKUlvE3_clEvEUlsE_St5arrayIPcLm2EEEEviT0_T1_)
        /*2b10*/ 	.word	0x00000000


	//----- nvinfo : EIATTR_MIN_STACK_SIZE
	.align		4
.L_1893:
        /*2b14*/ 	.byte	0x04, 0x12
        /*2b16*/ 	.short	(.L_1895 - .L_1894)
	.align		4
.L_1894:
        /*2b18*/ 	.word	index@(_ZN2at6native29vectorized_elementwise_kernelILi8EZZZNS0_21clamp_max_kernel_cudaERNS_18TensorIteratorBaseERKN3c106ScalarEENKUlvE_clEvENKUlvE3_clEvEUlsE_St5arrayIPcLm2EEEEviT0_T1_)
        /*2b1c*/ 	.word	0x00000000


	//----- nvinfo : EIATTR_MIN_STACK_SIZE
	.align		4
.L_1895:
        /*2b20*/ 	.byte	0x04, 0x12
        /*2b22*/ 	.short	(.L_1897 - .L_1896)
	.align		4
.L_1896:
        /*2b24*/ 	.word	index@(_ZN2at6native18elementwise_kernelILi128ELi4EZNS0_15gpu_kernel_implIZZZNS0_21clamp_max_kernel_cudaERNS_18TensorIteratorBaseERKN3c106ScalarEENKUlvE_clEvENKUlvE2_clEvEUllE_EEvS4_RKT_EUliE_EEviT1_)
        /*2b28*/ 	.word	0x00000000


	//----- nvinfo : EIATTR_MIN_STACK_SIZE
	.align		4
.L_1897:
        /*2b2c*/ 	.byte	0x04, 0x12
        /*2b2e*/ 	.short	(.L_1899 - .L_1898)
	.align		4
.L_1898:
        /*2b30*/ 	.word	index@(_ZN2at6native27unrolled_elementwise_kernelIZZZNS0_21clamp_max_kernel_cudaERNS_18TensorIteratorBaseERKN3c106ScalarEENKUlvE_clEvENKUlvE2_clEvEUllE_St5arrayIPcLm2EELi4E23TrivialOffsetCalculatorILi1EjESF_NS0_6memory12LoadWithCastILi1EEENSG_13StoreWithCastILi1EEEEEviT_T0_T2_T3_T4_T5_)
        /*2b34*/ 	.word	0x00000000


	//----- nvinfo : EIATTR_MIN_STACK_SIZE
	.align		4
.L_1899:
        /*2b38*/ 	.byte	0x04, 0x12
        /*2b3a*/ 	.short	(.L_1901 - .L_1900)
	.align		4
.L_1900:
        /*2b3c*/ 	.word	index@(_ZN2at6native18elementwise_kernelILi128ELi2EZNS0_22gpu_kernel_impl_nocastIZZZNS0_21clamp_max_kernel_cudaERNS_18TensorIteratorBaseERKN3c106ScalarEENKUlvE_clEvENKUlvE2_clEvEUllE_EEvS4_RKT_EUliE_EEviT1_)
        /*2b40*/ 	.word	0x00000000


	//----- nvinfo : EIATTR_MIN_STACK_SIZE
	.align		4
.L_1901:
        /*2b44*/ 	.byte	0x04, 0x12
        /*2b46*/ 	.short	(.L_1903 - .L_1902)
	.align		4
.L_1902:
        /*2b48*/ 	.word	index@(_ZN2at6native27unrolled_elementwise_kernelIZZZNS0_21clamp_max_kernel_cudaERNS_18TensorIteratorBaseERKN3c106ScalarEENKUlvE_clEvENKUlvE2_clEvEUllE_St5arrayIPcLm2EELi4E23TrivialOffsetCalculatorILi1EjESF_NS0_6memory15LoadWithoutCastENSG_16StoreWithoutCastEEEviT_T0_T2_T3_T4_T5_)
        /*2b4c*/ 	.word	0x00000000


	//----- nvinfo : EIATTR_MIN_STACK_SIZE
	.align		4
.L_1903:
        /*2b50*/ 	.byte	0x04, 0x12
        /*2b52*/ 	.short	(.L_1905 - .L_1904)
	.align		4
.L_1904:
        /*2b54*/ 	.word	index@(_ZN2at6native29vectorized_elementwise_kernelILi2EZZZNS0_21clamp_max_kernel_cudaERNS_18TensorIteratorBaseERKN3c106ScalarEENKUlvE_clEvENKUlvE2_clEvEUllE_St5arrayIPcLm2EEEEviT0_T1_)
        /*2b58*/ 	.word	0x00000000


	//----- nvinfo : EIATTR_MIN_STACK_SIZE
	.align		4
.L_1905:
        /*2b5c*/ 	.byte	0x04, 0x12
        /*2b5e*/ 	.short	(.L_1907 - .L_1906)
	.align		4
.L_1906:
        /*2b60*/ 	.word	index@(_ZN2at6native29vectorized_elementwise_kernelILi4EZZZNS0_21clamp_max_kernel_cudaERNS_18TensorIteratorBaseERKN3c106ScalarEENKUlvE_clEvENKUlvE2_clEvEUllE_St5arrayIPcLm2EEEEviT0_T1_)
        /*2b64*/ 	.word	0x00000000


	//----- nvinfo : EIATTR_MIN_STACK_SIZE
	.align		4
.L_1907:
        /*2b68*/ 	.byte	0x04, 0x12
        /*2b6a*/ 	.short	(.L_1909 - .L_1908)
	.align		4
.L_1908:
        /*2b6c*/ 	.word	index@(_ZN2at6native29vectorized_elementwise_kernelILi8EZZZNS0_21clamp_max_kernel_cudaERNS_18TensorIteratorBaseERKN3c106ScalarEENKUlvE_clEvENKUlvE2_clEvEUllE_St5arrayIPcLm2EEEEviT0_T1_)
        /*2b70*/ 	.word	0x00000000


	//----- nvinfo : EIATTR_MIN_STACK_SIZE
	.align		4
.L_1909:
        /*2b74*/ 	.byte	0x04, 0x12
        /*2b76*/ 	.short	(.L_1911 - .L_1910)
	.align		4
.L_1910:
        /*2b78*/ 	.word	index@(_ZN2at6native18elementwise_kernelILi128ELi4EZNS0_15gpu_kernel_implIZZZNS0_21clamp_max_kernel_cudaERNS_18TensorIteratorBaseERKN3c106ScalarEENKUlvE_clEvENKUlvE1_clEvEUliE_EEvS4_RKT_EUliE_EEviT1_)
        /*2b7c*/ 	.word	0x00000000


	//----- nvinfo : EIATTR_MIN_STACK_SIZE
	.align		4
.L_1911:
        /*2b80*/ 	.byte	0x04, 0x12
        /*2b82*/ 	.short	(.L_1913 - .L_1912)
	.align		4
.L_1912:
        /*2b84*/ 	.word	index@(_ZN2at6native27unrolled_elementwise_kernelIZZZNS0_21clamp_max_kernel_cudaERNS_18TensorIteratorBaseERKN3c106ScalarEENKUlvE_clEvENKUlvE1_clEvEUliE_St5arrayIPcLm2EELi4E23TrivialOffsetCalculatorILi1EjESF_NS0_6memory12LoadWithCastILi1EEENSG_13StoreWithCastILi1EEEEEviT_T0_T2_T3_T4_T5_)
        /*2b88*/ 	.word	0x00000000


	//----- nvinfo : EIATTR_MIN_STACK_SIZE
	.align		4
.L_1913:
        /*2b8c*/ 	.byte	0x04, 0x12
        /*2b8e*/ 	.short	(.L_1915 - .L_1914)
	.align		4
.L_1914:
        /*2b90*/ 	.word	index@(_ZN2at6native18elementwise_kernelILi128ELi2EZNS0_22gpu_kernel_impl_nocastIZZZNS0_21clamp_max_kernel_cudaERNS_18TensorIteratorBaseERKN3c106ScalarEENKUlvE_clEvENKUlvE1_clEvEUliE_EEvS4_RKT_EUliE_EEviT1_)
        /*2b94*/ 	.word	0x00000000


	//----- nvinfo : EIATTR_MIN_STACK_SIZE
	.align		4
.L_1915:
        /*2b98*/ 	.byte	0x04, 0x12
        /*2b9a*/ 	.short	(.L_1917 - .L_1916)
	.align		4
.L_1916:
        /*2b9c*/ 	.word	index@(_ZN2at6native27unrolled_elementwise_kernelIZZZNS0_21clamp_max_kernel_cudaERNS_18TensorIteratorBaseERKN3c106ScalarEENKUlvE_clEvENKUlvE1_clEvEUliE_St5arrayIPcLm2EELi4E23TrivialOffsetCalculatorILi1EjESF_NS0_6memory15LoadWithoutCastENSG_16StoreWithoutCastEEEviT_T0_T2_T3_T4_T5_)
        /*2ba0*/ 	.word	0x00000000


	//----- nvinfo : EIATTR_MIN_STACK_SIZE
	.align		4
.L_1917:
        /*2ba4*/ 	.byte	0x04, 0x12
        /*2ba6*/ 	.short	(.L_1919 - .L_1918)
	.align		4
.L_1918:
        /*2ba8*/ 	.word	index@(_ZN2at6native29vectorized_elementwise_kernelILi2EZZZNS0_21clamp_max_kernel_cudaERNS_18TensorIteratorBaseERKN3c106ScalarEENKUlvE_clEvENKUlvE1_clEvEUliE_St5arrayIPcLm2EEEEviT0_T1_)
        /*2bac*/ 	.word	0x00000000


	//----- nvinfo : EIATTR_MIN_STACK_SIZE
	.align		4
.L_1919:
        /*2bb0*/ 	.byte	0x04, 0x12
        /*2bb2*/ 	.short	(.L_1921 - .L_1920)
	.align		4
.L_1920:
        /*2bb4*/ 	.word	index@(_ZN2at6native29vectorized_elementwise_kernelILi4EZZZNS0_21clamp_max_kernel_cudaERNS_18TensorIteratorBaseERKN3c106ScalarEENKUlvE_clEvENKUlvE1_clEvEUliE_St5arrayIPcLm2EEEEviT0_T1_)
        /*2bb8*/ 	.word	0x00000000


	//----- nvinfo : EIATTR_MIN_STACK_SIZE
	.align		4
.L_1921:
        /*2bbc*/ 	.byte	0x04, 0x12
        /*2bbe*/ 	.short	(.L_1923 - .L_1922)
	.align		4
.L_1922:
        /*2bc0*/ 	.word	index@(_ZN2at6native29vectorized_elementwise_kernelILi8EZZZNS0_21clamp_max_kernel_cudaERNS_18TensorIteratorBaseERKN3c106ScalarEENKUlvE_clEvENKUlvE1_clEvEUliE_St5arrayIPcLm2EEEEviT0_T1_)
        /*2bc4*/ 	.word	0x00000000


	//----- nvinfo : EIATTR_MIN_STACK_SIZE
	.align		4
.L_1923:
        /*2bc8*/ 	.byte	0x04, 0x12
        /*2bca*/ 	.short	(.L_1925 - .L_1924)
	.align		4
.L_1924:
        /*2bcc*/ 	.word	index@(_ZN2at6native18elementwise_kernelILi128ELi4EZNS0_15gpu_kernel_implIZZZNS0_21clamp_max_kernel_cudaERNS_18TensorIteratorBaseERKN3c106ScalarEENKUlvE_clEvENKUlvE0_clEvEUlaE_EEvS4_RKT_EUliE_EEviT1_)
        /*2bd0*/ 	.word	0x00000000


	//----- nvinfo : EIATTR_MIN_STACK_SIZE
	.align		4
.L_1925:
        /*2bd4*/ 	.byte	0x04, 0x12
        /*2bd6*/ 	.short	(.L_1927 - .L_1926)
	.align		4
.L_1926:
        /*2bd8*/ 	.word	index@(_ZN2at6native27unrolled_elementwise_kernelIZZZNS0_21clamp_max_kernel_cudaERNS_18TensorIteratorBaseERKN3c106ScalarEENKUlvE_clEvENKUlvE0_clEvEUlaE_St5arrayIPcLm2EELi4E23TrivialOffsetCalculatorILi1EjESF_NS0_6memory12LoadWithCastILi1EEENSG_13StoreWithCastILi1EEEEEviT_T0_T2_T3_T4_T5_)
        /*2bdc*/ 	.word	0x00000000


	//----- nvinfo : EIATTR_MIN_STACK_SIZE
	.align		4
.L_1927:
        /*2be0*/ 	.byte	0x04, 0x12
        /*2be2*/ 	.short	(.L_1929 - .L_1928)
	.align		4
.L_1928:
        /*2be4*/ 	.word	index@(_ZN2at6native18elementwise_kernelILi128ELi4EZNS0_22gpu_kernel_impl_nocastIZZZNS0_21clamp_max_kernel_cudaERNS_18TensorIteratorBaseERKN3c106ScalarEENKUlvE_clEvENKUlvE0_clEvEUlaE_EEvS4_RKT_EUliE_EEviT1_)
        /*2be8*/ 	.word	0x00000000


	//----- nvinfo : EIATTR_MIN_STACK_SIZE
	.align		4
.L_1929:
        /*2bec*/ 	.byte	0x04, 0x12
        /*2bee*/ 	.short	(.L_1931 - .L_1930)
	.align		4
.L_1930:
        /*2bf0*/ 	.word	index@(_ZN2at6native27unrolled_elementwise_kernelIZZZNS0_21clamp_max_kernel_cudaERNS_18TensorIteratorBaseERKN3c106ScalarEENKUlvE_clEvENKUlvE0_clEvEUlaE_St5arrayIPcLm2EELi4E23TrivialOffsetCalculatorILi1EjESF_NS0_6memory15LoadWithoutCastENSG_16StoreWithoutCastEEEviT_T0_T2_T3_T4_T5_)
        /*2bf4*/ 	.word	0x00000000


	//----- nvinfo : EIATTR_MIN_STACK_SIZE
	.align		4
.L_1931:
        /*2bf8*/ 	.byte	0x04, 0x12
        /*2bfa*/ 	.short	(.L_1933 - .L_1932)
	.align		4
.L_1932:
        /*2bfc*/ 	.word	index@(_ZN2at6native29vectorized_elementwise_kernelILi2EZZZNS0_21clamp_max_kernel_cudaERNS_18TensorIteratorBaseERKN3c106ScalarEENKUlvE_clEvENKUlvE0_clEvEUlaE_St5arrayIPcLm2EEEEviT0_T1_)
        /*2c00*/ 	.word	0x00000000


	//----- nvinfo : EIATTR_MIN_STACK_SIZE
	.align		4
.L_1933:
        /*2c04*/ 	.byte	0x04, 0x12
        /*2c06*/ 	.short	(.L_1935 - .L_1934)
	.align		4
.L_1934:
        /*2c08*/ 	.word	index@(_ZN2at6native29vectorized_elementwise_kernelILi4EZZZNS0_21clamp_max_kernel_cudaERNS_18TensorIteratorBaseERKN3c106ScalarEENKUlvE_clEvENKUlvE0_clEvEUlaE_St5arrayIPcLm2EEEEviT0_T1_)
        /*2c0c*/ 	.word	0x00000000


	//----- nvinfo : EIATTR_MIN_STACK_SIZE
	.align		4
.L_1935:
        /*2c10*/ 	.byte	0x04, 0x12
        /*2c12*/ 	.short	(.L_1937 - .L_1936)
	.align		4
.L_1936:
        /*2c14*/ 	.word	index@(_ZN2at6native29vectorized_elementwise_kernelILi8EZZZNS0_21clamp_max_kernel_cudaERNS_18TensorIteratorBaseERKN3c106ScalarEENKUlvE_clEvENKUlvE0_clEvEUlaE_St5arrayIPcLm2EEEEviT0_T1_)
        /*2c18*/ 	.word	0x00000000


	//----- nvinfo : EIATTR_MIN_STACK_SIZE
	.align		4
.L_1937:
        /*2c1c*/ 	.byte	0x04, 0x12
        /*2c1e*/ 	.short	(.L_1939 - .L_1938)
	.align		4
.L_1938:
        /*2c20*/ 	.word	index@(_ZN2at6native18elementwise_kernelILi128ELi4EZNS0_15gpu_kernel_implIZZZNS0_21clamp_max_kernel_cudaERNS_18TensorIteratorBaseERKN3c106ScalarEENKUlvE_clEvENKUlvE_clEvEUlhE_EEvS4_RKT_EUliE_EEviT1_)
        /*2c24*/ 	.word	0x00000000


	//----- nvinfo : EIATTR_MIN_STACK_SIZE
	.align		4
.L_1939:
        /*2c28*/ 	.byte	0x04, 0x12
        /*2c2a*/ 	.short	(.L_1941 - .L_1940)
	.align		4
.L_1940:
        /*2c2c*/ 	.word	index@(_ZN2at6native27unrolled_elementwise_kernelIZZZNS0_21clamp_max_kernel_cudaERNS_18TensorIteratorBaseERKN3c106ScalarEENKUlvE_clEvENKUlvE_clEvEUlhE_St5arrayIPcLm2EELi4E23TrivialOffsetCalculatorILi1EjESF_NS0_6memory12LoadWithCastILi1EEENSG_13StoreWithCastILi1EEEEEviT_T0_T2_T3_T4_T5_)
        /*2c30*/ 	.word	0x00000000


	//----- nvinfo : EIATTR_MIN_STACK_SIZE
	.align		4
.L_1941:
        /*2c34*/ 	.byte	0x04, 0x12
        /*2c36*/ 	.short	(.L_1943 - .L_1942)
	.align		4
.L_1942:
        /*2c38*/ 	.word	index@(_ZN2at6native18elementwise_kernelILi128ELi4EZNS0_22gpu_kernel_impl_nocastIZZZNS0_21clamp_max_kernel_cudaERNS_18TensorIteratorBaseERKN3c106ScalarEENKUlvE_clEvENKUlvE_clEvEUlhE_EEvS4_RKT_EUliE_EEviT1_)
        /*2c3c*/ 	.word	0x00000000


	//----- nvinfo : EIATTR_MIN_STACK_SIZE
	.align		4
.L_1943:
        /*2c40*/ 	.byte	0x04, 0x12
        /*2c42*/ 	.short	(.L_1945 - .L_1944)
	.align		4
.L_1944:
        /*2c44*/ 	.word	index@(_ZN2at6native27unrolled_elementwise_kernelIZZZNS0_21clamp_max_kernel_cudaERNS_18TensorIteratorBaseERKN3c106ScalarEENKUlvE_clEvENKUlvE_clEvEUlhE_St5arrayIPcLm2EELi4E23TrivialOffsetCalculatorILi1EjESF_NS0_6memory15LoadWithoutCastENSG_16StoreWithoutCastEEEviT_T0_T2_T3_T4_T5_)
        /*2c48*/ 	.word	0x00000000


	//----- nvinfo : EIATTR_MIN_STACK_SIZE
	.align		4
.L_1945:
        /*2c4c*/ 	.byte	0x04, 0x12
        /*2c4e*/ 	.short	(.L_1947 - .L_1946)
	.align		4
.L_1946:
        /*2c50*/ 	.word	index@(_ZN2at6native29vectorized_elementwise_kernelILi2EZZZNS0_21clamp_max_kernel_cudaERNS_18TensorIteratorBaseERKN3c106ScalarEENKUlvE_clEvENKUlvE_clEvEUlhE_St5arrayIPcLm2EEEEviT0_T1_)
        /*2c54*/ 	.word	0x00000000


	//----- nvinfo : EIATTR_MIN_STACK_SIZE
	.align		4
.L_1947:
        /*2c58*/ 	.byte	0x04, 0x12
        /*2c5a*/ 	.short	(.L_1949 - .L_1948)
	.align		4
.L_1948:
        /*2c5c*/ 	.word	index@(_ZN2at6native29vectorized_elementwise_kernelILi4EZZZNS0_21clamp_max_kernel_cudaERNS_18TensorIteratorBaseERKN3c106ScalarEENKUlvE_clEvENKUlvE_clEvEUlhE_St5arrayIPcLm2EEEEviT0_T1_)
        /*2c60*/ 	.word	0x00000000


	//----- nvinfo : EIATTR_MIN_STACK_SIZE
	.align		4
.L_1949:
        /*2c64*/ 	.byte	0x04, 0x12
        /*2c66*/ 	.short	(.L_1951 - .L_1950)
	.align		4
.L_1950:
        /*2c68*/ 	.word	index@(_ZN2at6native29vectorized_elementwise_kernelILi8EZZZNS0_21clamp_max_kernel_cudaERNS_18TensorIteratorBaseERKN3c106ScalarEENKUlvE_clEvENKUlvE_clEvEUlhE_St5arrayIPcLm2EEEEviT0_T1_)
        /*2c6c*/ 	.word	0x00000000


	//----- nvinfo : EIATTR_MIN_STACK_SIZE
	.align		4
.L_1951:
        /*2c70*/ 	.byte	0x04, 0x12
        /*2c72*/ 	.short	(.L_1953 - .L_1952)
	.align		4
.L_1952:
        /*2c74*/ 	.word	index@(_ZN2at6native18elementwise_kernelILi128ELi4EZNS0_15gpu_kernel_implIZZZNS0_21clamp_min_kernel_cudaERNS_18TensorIteratorBaseERKN3c106ScalarEENKUlvE_clEvENKUlvE7_clEvEUlNS5_8BFloat16EE_EEvS4_RKT_EUliE_EEviT1_)
        /*2c78*/ 	.word	0x00000000


	//----- nvinfo : EIATTR_MIN_STACK_SIZE
	.align		4
.L_1953:
        /*2c7c*/ 	.byte	0x04, 0x12
        /*2c7e*/ 	.short	(.L_1955 - .L_1954)
	.align		4
.L_1954:
        /*2c80*/ 	.word	index@(_ZN2at6native27unrolled_elementwise_kernelIZZZNS0_21clamp_min_kernel_cudaERNS_18TensorIteratorBaseERKN3c106ScalarEENKUlvE_clEvENKUlvE7_clEvEUlNS4_8BFloat16EE_St5arrayIPcLm2EELi4E23TrivialOffsetCalculatorILi1EjESG_NS0_6memory12LoadWithCastILi1EEENSH_13StoreWithCastILi1EEEEEviT_T0_T2_T3_T4_T5_)
        /*2c84*/ 	.word	0x00000000


	//----- nvinfo : EIATTR_MIN_STACK_SIZE
	.align		4
.L_1955:
        /*2c88*/ 	.byte	0x04, 0x12
        /*2c8a*/ 	.short	(.L_1957 - .L_1956)
	.align		4
.L_1956:
        /*2c8c*/ 	.word	index@(_ZN2at6native18elementwise_kernelILi128ELi4EZNS0_22gpu_kernel_impl_nocastIZZZNS0_21clamp_min_kernel_cudaERNS_18TensorIteratorBaseERKN3c106ScalarEENKUlvE_clEvENKUlvE7_clEvEUlNS5_8BFloat16EE_EEvS4_RKT_EUliE_EEviT1_)
        /*2c90*/ 	.word	0x00000000


	//----- nvinfo : EIATTR_MIN_STACK_SIZE
	.align		4
.L_1957:
        /*2c94*/ 	.byte	0x04, 0x12
        /*2c96*/ 	.short	(.L_1959 - .L_1958)
	.align		4
.L_1958:
        /*2c98*/ 	.word	index@(_ZN2at6native27unrolled_elementwise_kernelIZZZNS0_21clamp_min_kernel_cudaERNS_18TensorIteratorBaseERKN3c106ScalarEENKUlvE_clEvENKUlvE7_clEvEUlNS4_8BFloat16EE_St5arrayIPcLm2EELi4E23TrivialOffsetCalculatorILi1EjESG_NS0_6memory15LoadWithoutCastENSH_16StoreWithoutCastEEEviT_T0_T2_T3_T4_T5_)
        /*2c9c*/ 	.word	0x00000000


	//----- nvinfo : EIATTR_MIN_STACK_SIZE
	.align		4
.L_1959:
        /*2ca0*/ 	.byte	0x04, 0x12
        /*2ca2*/ 	.short	(.L_1961 - .L_1960)
	.align		4
.L_1960:
        /*2ca4*/ 	.word	index@(_ZN2at6native29vectorized_elementwise_kernelILi2EZZZNS0_21clamp_min_kernel_cudaERNS_18TensorIteratorBaseERKN3c106ScalarEENKUlvE_clEvENKUlvE7_clEvEUlNS4_8BFloat16EE_St5arrayIPcLm2EEEEviT0_T1_)
        /*2ca8*/ 	.word	0x00000000


	//----- nvinfo : EIATTR_MIN_STACK_SIZE
	.align		4
.L_1961:
        /*2cac*/ 	.byte	0x04, 0x12
        /*2cae*/ 	.short	(.L_1963 - .L_1962)
	.align		4
.L_1962:
        /*2cb0*/ 	.word	index@(_ZN2at6native29vectorized_elementwise_kernelILi4EZZZNS0_21clamp_min_kernel_cudaERNS_18TensorIteratorBaseERKN3c106ScalarEENKUlvE_clEvENKUlvE7_clEvEUlNS4_8BFloat16EE_St5arrayIPcLm2EEEEviT0_T1_)
        /*2cb4*/ 	.word	0x00000000


	//----- nvinfo : EIATTR_MIN_STACK_SIZE
	.align		4
.L_1963:
        /*2cb8*/ 	.byte	0x04, 0x12
        /*2cba*/ 	.short	(.L_1965 - .L_1964)
	.align		4
.L_1964:
        /*2cbc*/ 	.word	index@(_ZN2at6native29vectorized_elementwise_kernelILi8EZZZNS0_21clamp_min_kernel_cudaERNS_18TensorIteratorBaseERKN3c106ScalarEENKUlvE_clEvENKUlvE7_clEvEUlNS4_8BFloat16EE_St5arrayIPcLm2EEEEviT0_T1_)
        /*2cc0*/ 	.word	0x00000000


	//----- nvinfo : EIATTR_MIN_STACK_SIZE
	.align		4
.L_1965:
        /*2cc4*/ 	.byte	0x04, 0x12
        /*2cc6*/ 	.short	(.L_1967 - .L_1966)
	.align		4
.L_1966:
        /*2cc8*/ 	.word	index@(_ZN2at6native18elementwise_kernelILi128ELi4EZNS0_15gpu_kernel_implIZZZNS0_21clamp_min_kernel_cudaERNS_18TensorIteratorBaseERKN3c106ScalarEENKUlvE_clEvENKUlvE6_clEvEUlNS5_4HalfEE_EEvS4_RKT_EUliE_EEviT1_)
        /*2ccc*/ 	.word	0x00000000


	//----- nvinfo : EIATTR_MIN_STACK_SIZE
	.align		4
.L_1967:
        /*2cd0*/ 	.byte	0x04, 0x12
        /*2cd2*/ 	.short	(.L_1969 - .L_1968)
	.align		4
.L_1968:
        /*2cd4*/ 	.word	index@(_ZN2at6native27unrolled_elementwise_kernelIZZZNS0_21clamp_min_kernel_cudaERNS_18TensorIteratorBaseERKN3c106ScalarEENKUlvE_clEvENKUlvE6_clEvEUlNS4_4HalfEE_St5arrayIPcLm2EELi4E23TrivialOffsetCalculatorILi1EjESG_NS0_6memory12LoadWithCastILi1EEENSH_13StoreWithCastILi1EEEEEviT_T0_T2_T3_T4_T5_)
        /*2cd8*/ 	.word	0x00000000


	//----- nvinfo : EIATTR_MIN_STACK_SIZE
	.align		4
.L_1969:
        /*2cdc*/ 	.byte	0x04, 0x12
        /*2cde*/ 	.short	(.L_1971 - .L_1970)
	.align		4
.L_1970:
        /*2ce0*/ 	.word	index@(_ZN2at6native18elementwise_kernelILi128ELi4EZNS0_22gpu_kernel_impl_nocastIZZZNS0_21clamp_min_kernel_cudaERNS_18TensorIteratorBaseERKN3c106ScalarEENKUlvE_clEvENKUlvE6_clEvEUlNS5_4HalfEE_EEvS4_RKT_EUliE_EEviT1_)
        /*2ce4*/ 	.word	0x00000000


	//----- nvinfo : EIATTR_MIN_STACK_SIZE
	.align		4
.L_1971:
        /*2ce8*/ 	.byte	0x04, 0x12
        /*2cea*/ 	.short	(.L_1973 - .L_1972)
	.align		4
.L_1972:
        /*2cec*/ 	.word	index@(_ZN2at6native27unrolled_elementwise_kernelIZZZNS0_21clamp_min_kernel_cudaERNS_18TensorIteratorBaseERKN3c106ScalarEENKUlvE_clEvENKUlvE6_clEvEUlNS4_4HalfEE_St5arrayIPcLm2EELi4E23TrivialOffsetCalculatorILi1EjESG_NS0_6memory15LoadWithoutCastENSH_16StoreWithoutCastEEEviT_T0_T2_T3_T4_T5_)
        /*2cf0*/ 	.word	0x00000000


	//----- nvinfo : EIATTR_MIN_STACK_SIZE
	.align		4
.L_1973:
        /*2cf4*/ 	.byte	0x04, 0x12
        /*2cf6*/ 	.short	(.L_1975 - .L_1974)
	.align		4
.L_1974:
        /*2cf8*/ 	.word	index@(_ZN2at6native29vectorized_elementwise_kernelILi2EZZZNS0_21clamp_min_kernel_cudaERNS_18TensorIteratorBaseERKN3c106ScalarEENKUlvE_clEvENKUlvE6_clEvEUlNS4_4HalfEE_St5arrayIPcLm2EEEEviT0_T1_)
        /*2cfc*/ 	.word	0x00000000


	//----- nvinfo : EIATTR_MIN_STACK_SIZE
	.align		4
.L_1975:
        /*2d00*/ 	.byte	0x04, 0x12
        /*2d02*/ 	.short	(.L_1977 - .L_1976)
	.align		4
.L_1976:
        /*2d04*/ 	.word	index@(_ZN2at6native29vectorized_elementwise_kernelILi4EZZZNS0_21clamp_min_kernel_cudaERNS_18TensorIteratorBaseERKN3c106ScalarEENKUlvE_clEvENKUlvE6_clEvEUlNS4_4HalfEE_St5arrayIPcLm2EEEEviT0_T1_)
        /*2d08*/ 	.word	0x00000000


	//----- nvinfo : EIATTR_MIN_STACK_SIZE
	.align		4
.L_1977:
        /*2d0c*/ 	.byte	0x04, 0x12
        /*2d0e*/ 	.short	(.L_1979 - .L_1978)
	.align		4
.L_1978:
        /*2d10*/ 	.word	index@(_ZN2at6native29vectorized_elementwise_kernelILi8EZZZNS0_21clamp_min_kernel_cudaERNS_18TensorIteratorBaseERKN3c106ScalarEENKUlvE_clEvENKUlvE6_clEvEUlNS4_4HalfEE_St5arrayIPcLm2EEEEviT0_T1_)
        /*2d14*/ 	.word	0x00000000


	//----- nvinfo : EIATTR_MIN_STACK_SIZE
	.align		4
.L_1979:
        /*2d18*/ 	.byte	0x04, 0x12
        /*2d1a*/ 	.short	(.L_1981 - .L_1980)
	.align		4
.L_1980:
        /*2d1c*/ 	.word	index@(_ZN2at6native18elementwise_kernelILi128ELi4EZNS0_15gpu_kernel_implIZZZNS0_21clamp_min_kernel_cudaERNS_18TensorIteratorBaseERKN3c106ScalarEENKUlvE_clEvENKUlvE5_clEvEUlfE_EEvS4_RKT_EUliE_EEviT1_)
        /*2d20*/ 	.word	0x00000000


	//----- nvinfo : EIATTR_MIN_STACK_SIZE
	.align		4
.L_1981:
        /*2d24*/ 	.byte	0x04, 0x12
        /*2d26*/ 	.short	(.L_1983 - .L_1982)
	.align		4
.L_1982:
        /*2d28*/ 	.word	index@(_ZN2at6native27unrolled_elementwise_kernelIZZZNS0_21clamp_min_kernel_cudaERNS_18TensorIteratorBaseERKN3c106ScalarEENKUlvE_clEvENKUlvE5_clEvEUlfE_St5arrayIPcLm2EELi4E23TrivialOffsetCalculatorILi1EjESF_NS0_6memory12LoadWithCastILi1EEENSG_13StoreWithCastILi1EEEEEviT_T0_T2_T3_T4_T5_)
        /*2d2c*/ 	.word	0x00000000


	//----- nvinfo : EIATTR_MIN_STACK_SIZE
	.align		4
.L_1983:
        /*2d30*/ 	.byte	0x04, 0x12
        /*2d32*/ 	.short	(.L_1985 - .L_1984)
	.align		4
.L_1984:
        /*2d34*/ 	.word	index@(_ZN2at6native18elementwise_kernelILi128ELi2EZNS0_22gpu_kernel_impl_nocastIZZZNS0_21clamp_min_kernel_cudaERNS_18TensorIteratorBaseERKN3c106ScalarEENKUlvE_clEvENKUlvE5_clEvEUlfE_EEvS4_RKT_EUliE_EEviT1_)
        /*2d38*/ 	.word	0x00000000


	//----- nvinfo : EIATTR_MIN_STACK_SIZE
	.align		4
.L_1985:
        /*2d3c*/ 	.byte	0x04, 0x12
        /*2d3e*/ 	.short	(.L_1987 - .L_1986)
	.align		4
.L_1986:
        /*2d40*/ 	.word	index@(_ZN2at6native27unrolled_elementwise_kernelIZZZNS0_21clamp_min_kernel_cudaERNS_18TensorIteratorBaseERKN3c106ScalarEENKUlvE_clEvENKUlvE5_clEvEUlfE_St5arrayIPcLm2EELi4E23TrivialOffsetCalculatorILi1EjESF_NS0_6memory15LoadWithoutCastENSG_16StoreWithoutCastEEEviT_T0_T2_T3_T4_T5_)
        /*2d44*/ 	.word	0x00000000


	//----- nvinfo : EIATTR_MIN_STACK_SIZE
	.align		4
.L_1987:
        /*2d48*/ 	.byte	0x04, 0x12
        /*2d4a*/ 	.short	(.L_1989 - .L_1988)
	.align		4
.L_1988:
        /*2d4c*/ 	.word	index@(_ZN2at6native29vectorized_elementwise_kernelILi2EZZZNS0_21clamp_min_kernel_cudaERNS_18TensorIteratorBaseERKN3c106ScalarEENKUlvE_clEvENKUlvE5_clEvEUlfE_St5arrayIPcLm2EEEEviT0_T1_)
        /*2d50*/ 	.word	0x00000000


	//----- nvinfo : EIATTR_MIN_STACK_SIZE
	.align		4
.L_1989:
        /*2d54*/ 	.byte	0x04, 0x12
        /*2d56*/ 	.short	(.L_1991 - .L_1990)
	.align		4
.L_1990:
        /*2d58*/ 	.word	index@(_ZN2at6native29vectorized_elementwise_kernelILi4EZZZNS0_21clamp_min_kernel_cudaERNS_18TensorIteratorBaseERKN3c106ScalarEENKUlvE_clEvENKUlvE5_clEvEUlfE_St5arrayIPcLm2EEEEviT0_T1_)
        /*2d5c*/ 	.word	0x00000000


	//----- nvinfo : EIATTR_MIN_STACK_SIZE
	.align		4
.L_1991:
        /*2d60*/ 	.byte	0x04, 0x12
        /*2d62*/ 	.short	(.L_1993 - .L_1992)
	.align		4
.L_1992:
        /*2d64*/ 	.word	index@(_ZN2at6native29vectorized_elementwise_kernelILi8EZZZNS0_21clamp_min_kernel_cudaERNS_18TensorIteratorBaseERKN3c106ScalarEENKUlvE_clEvENKUlvE5_clEvEUlfE_St5arrayIPcLm2EEEEviT0_T1_)
        /*2d68*/ 	.word	0x00000000


	//----- nvinfo : EIATTR_MIN_STACK_SIZE
	.align		4
.L_1993:
        /*2d6c*/ 	.byte	0x04, 0x12
        /*2d6e*/ 	.short	(.L_1995 - .L_1994)
	.align		4
.L_1994:
        /*2d70*/ 	.word	index@(_ZN2at6native18elementwise_kernelILi128ELi4EZNS0_15gpu_kernel_implIZZZNS0_21clamp_min_kernel_cudaERNS_18TensorIteratorBaseERKN3c106ScalarEENKUlvE_clEvENKUlvE4_clEvEUldE_EEvS4_RKT_EUliE_EEviT1_)
        /*2d74*/ 	.word	0x00000000


	//----- nvinfo : EIATTR_MIN_STACK_SIZE
	.align		4
.L_1995:
        /*2d78*/ 	.byte	0x04, 0x12
        /*2d7a*/ 	.short	(.L_1997 - .L_1996)
	.align		4
.L_1996:
        /*2d7c*/ 	.word	index@(_ZN2at6native27unrolled_elementwise_kernelIZZZNS0_21clamp_min_kernel_cudaERNS_18TensorIteratorBaseERKN3c106ScalarEENKUlvE_clEvENKUlvE4_clEvEUldE_St5arrayIPcLm2EELi4E23TrivialOffsetCalculatorILi1EjESF_NS0_6memory12LoadWithCastILi1EEENSG_13StoreWithCastILi1EEEEEviT_T0_T2_T3_T4_T5_)
        /*2d80*/ 	.word	0x00000000


	//----- nvinfo : EIATTR_MIN_STACK_SIZE
	.align		4
.L_1997:
        /*2d84*/ 	.byte	0x04, 0x12
        /*2d86*/ 	.short	(.L_1999 - .L_1998)
	.align		4
.L_1998:
        /*2d88*/ 	.word	index@(_ZN2at6native18elementwise_kernelILi128ELi2EZNS0_22gpu_kernel_impl_nocastIZZZNS0_21clamp_min_kernel_cudaERNS_18TensorIteratorBaseERKN3c106ScalarEENKUlvE_clEvENKUlvE4_clEvEUldE_EEvS4_RKT_EUliE_EEviT1_)
        /*2d8c*/ 	.word	0x00000000


	//----- nvinfo : EIATTR_MIN_STACK_SIZE
	.align		4
.L_1999:
        /*2d90*/ 	.byte	0x04, 0x12
        /*2d92*/ 	.short	(.L_2001 - .L_2000)
	.align		4
.L_2000:
        /*2d94*/ 	.word	index@(_ZN2at6native27unrolled_elementwise_kernelIZZZNS0_21clamp_min_kernel_cudaERNS_18TensorIteratorBaseERKN3c106ScalarEENKUlvE_clEvENKUlvE4_clEvEUldE_St5arrayIPcLm2EELi4E23TrivialOffsetCalculatorILi1EjESF_NS0_6memory15LoadWithoutCastENSG_16StoreWithoutCastEEEviT_T0_T2_T3_T4_T5_)
        /*2d98*/ 	.word	0x00000000


	//----- nvinfo : EIATTR_MIN_STACK_SIZE
	.align		4
.L_2001:
        /*2d9c*/ 	.byte	0x04, 0x12
        /*2d9e*/ 	.short	(.L_2003 - .L_2002)
	.align		4
.L_2002:
        /*2da0*/ 	.word	index@(_ZN2at6native29vectorized_elementwise_kernelILi2EZZZNS0_21clamp_min_kernel_cudaERNS_18TensorIteratorBaseERKN3c106ScalarEENKUlvE_clEvENKUlvE4_clEvEUldE_St5arrayIPcLm2EEEEviT0_T1_)
        /*2da4*/ 	.word	0x00000000


	//----- nvinfo : EIATTR_MIN_STACK_SIZE
	.align		4
.L_2003:
        /*2da8*/ 	.byte	0x04, 0x12
        /*2daa*/ 	.short	(.L_2005 - .L_2004)
	.align		4
.L_2004:
        /*2dac*/ 	.word	index@(_ZN2at6native29vectorized_elementwise_kernelILi4EZZZNS0_21clamp_min_kernel_cudaERNS_18TensorIteratorBaseERKN3c106ScalarEENKUlvE_clEvENKUlvE4_clEvEUldE_St5arrayIPcLm2EEEEviT0_T1_)
        /*2db0*/ 	.word	0x00000000


	//----- nvinfo : EIATTR_MIN_STACK_SIZE
	.align		4
.L_2005:
        /*2db4*/ 	.byte	0x04, 0x12
        /*2db6*/ 	.short	(.L_2007 - .L_2006)
	.align		4
.L_2006:
        /*2db8*/ 	.word	index@(_ZN2at6native29vectorized_elementwise_kernelILi8EZZZNS0_21clamp_min_kernel_cudaERNS_18TensorIteratorBaseERKN3c106ScalarEENKUlvE_clEvENKUlvE4_clEvEUldE_St5arrayIPcLm2EEEEviT0_T1_)
        /*2dbc*/ 	.word	0x00000000


	//----- nvinfo : EIATTR_MIN_STACK_SIZE
	.align		4
.L_2007:
        /*2dc0*/ 	.byte	0x04, 0x12
        /*2dc2*/ 	.short	(.L_2009 - .L_2008)
	.align		4
.L_2008:
        /*2dc4*/ 	.word	index@(_ZN2at6native18elementwise_kernelILi128ELi4EZNS0_15gpu_kernel_implIZZZNS0_21clamp_min_kernel_cudaERNS_18TensorIteratorBaseERKN3c106ScalarEENKUlvE_clEvENKUlvE3_clEvEUlsE_EEvS4_RKT_EUliE_EEviT1_)
        /*2dc8*/ 	.word	0x00000000


	//----- nvinfo : EIATTR_MIN_STACK_SIZE
	.align		4
.L_2009:
        /*2dcc*/ 	.byte	0x04, 0x12
        /*2dce*/ 	.short	(.L_2011 - .L_2010)
	.align		4
.L_2010:
        /*2dd0*/ 	.word	index@(_ZN2at6native27unrolled_elementwise_kernelIZZZNS0_21clamp_min_kernel_cudaERNS_18TensorIteratorBaseERKN3c106ScalarEENKUlvE_clEvENKUlvE3_clEvEUlsE_St5arrayIPcLm2EELi4E23TrivialOffsetCalculatorILi1EjESF_NS0_6memory12LoadWithCastILi1EEENSG_13StoreWithCastILi1EEEEEviT_T0_T2_T3_T4_T5_)
        /*2dd4*/ 	.word	0x00000000


	//----- nvinfo : EIATTR_MIN_STACK_SIZE
	.align		4
.L_2011:
        /*2dd8*/ 	.byte	0x04, 0x12
        /*2dda*/ 	.short	(.L_2013 - .L_2012)
	.align		4
.L_2012:
        /*2ddc*/ 	.word	index@(_ZN2at6native18elementwise_kernelILi128ELi4EZNS0_22gpu_kernel_impl_nocastIZZZNS0_21clamp_min_kernel_cudaERNS_18TensorIteratorBaseERKN3c106ScalarEENKUlvE_clEvENKUlvE3_clEvEUlsE_EEvS4_RKT_EUliE_EEviT1_)
        /*2de0*/ 	.word	0x00000000


	//----- nvinfo : EIATTR_MIN_STACK_SIZE
	.align		4
.L_2013:
        /*2de4*/ 	.byte	0x04, 0x12
        /*2de6*/ 	.short	(.L_2015 - .L_2014)
	.align		4
.L_2014:
        /*2de8*/ 	.word	index@(_ZN2at6native27unrolled_elementwise_kernelIZZZNS0_21clamp_min_kernel_cudaERNS_18TensorIteratorBaseERKN3c106ScalarEENKUlvE_clEvENKUlvE3_clEvEUlsE_St5arrayIPcLm2EELi4E23TrivialOffsetCalculatorILi1EjESF_NS0_6memory15LoadWithoutCastENSG_16StoreWithoutCastEEEviT_T0_T2_T3_T4_T5_)
        /*2dec*/ 	.word	0x00000000


	//----- nvinfo : EIATTR_MIN_STACK_SIZE
	.align		4
.L_2015:
        /*2df0*/ 	.byte	0x04, 0x12
        /*2df2*/ 	.short	(.L_2017 - .L_2016)
	.align		4
.L_2016:
        /*2df4*/ 	.word	index@(_ZN2at6native29vectorized_elementwise_kernelILi2EZZZNS0_21clamp_min_kernel_cudaERNS_18TensorIteratorBaseERKN3c106ScalarEENKUlvE_clEvENKUlvE3_clEvEUlsE_St5arrayIPcLm2EEEEviT0_T1_)
        /*2df8*/ 	.word	0x00000000


	//----- nvinfo : EIATTR_MIN_STACK_SIZE
	.align		4
.L_2017:
        /*2dfc*/ 	.byte	0x04, 0x12
        /*2dfe*/ 	.short	(.L_2019 - .L_2018)
	.align		4
.L_2018:
        /*2e00*/ 	.word	index@(_ZN2at6native29vectorized_elementwise_kernelILi4EZZZNS0_21clamp_min_kernel_cudaERNS_18TensorIteratorBaseERKN3c106ScalarEENKUlvE_clEvENKUlvE3_clEvEUlsE_St5arrayIPcLm2EEEEviT0_T1_)
        /*2e04*/ 	.word	0x00000000


	//----- nvinfo : EIATTR_MIN_STACK_SIZE
	.align		4
.L_2019:
        /*2e08*/ 	.byte	0x04, 0x12
        /*2e0a*/ 	.short	(.L_2021 - .L_2020)
	.align		4
.L_2020:
        /*2e0c*/ 	.word	index@(_ZN2at6native29vectorized_elementwise_kernelILi8EZZZNS0_21clamp_min_kernel_cudaERNS_18TensorIteratorBaseERKN3c106ScalarEENKUlvE_clEvENKUlvE3_clEvEUlsE_St5arrayIPcLm2EEEEviT0_T1_)
        /*2e10*/ 	.word	0x00000000


	//----- nvinfo : EIATTR_MIN_STACK_SIZE
	.align		4
.L_2021:
        /*2e14*/ 	.byte	0x04, 0x12
        /*2e16*/ 	.short	(.L_2023 - .L_2022)
	.align		4
.L_2022:
        /*2e18*/ 	.word	index@(_ZN2at6native18elementwise_kernelILi128ELi4EZNS0_15gpu_kernel_implIZZZNS0_21clamp_min_kernel_cudaERNS_18TensorIteratorBaseERKN3c106ScalarEENKUlvE_clEvENKUlvE2_clEvEUllE_EEvS4_RKT_EUliE_EEviT1_)
        /*2e1c*/ 	.word	0x00000000


	//----- nvinfo : EIATTR_MIN_STACK_SIZE
	.align		4
.L_2023:
        /*2e20*/ 	.byte	0x04, 0x12
        /*2e22*/ 	.short	(.L_2025 - .L_2024)
	.align		4
.L_2024:
        /*2e24*/ 	.word	index@(_ZN2at6native27unrolled_elementwise_kernelIZZZNS0_21clamp_min_kernel_cudaERNS_18TensorIteratorBaseERKN3c106ScalarEENKUlvE_clEvENKUlvE2_clEvEUllE_St5arrayIPcLm2EELi4E23TrivialOffsetCalculatorILi1EjESF_NS0_6memory12LoadWithCastILi1EEENSG_13StoreWithCastILi1EEEEEviT_T0_T2_T3_T4_T5_)
        /*2e28*/ 	.word	0x00000000


	//----- nvinfo : EIATTR_MIN_STACK_SIZE
	.align		4
.L_2025:
        /*2e2c*/ 	.byte	0x04, 0x12
        /*2e2e*/ 	.short	(.L_2027 - .L_2026)
	.align		4
.L_2026:
        /*2e30*/ 	.word	index@(_ZN2at6native18elementwise_kernelILi128ELi2EZNS0_22gpu_kernel_impl_nocastIZZZNS0_21clamp_min_kernel_cudaERNS_18TensorIteratorBaseERKN3c106ScalarEENKUlvE_clEvENKUlvE2_clEvEUllE_EEvS4_RKT_EUliE_EEviT1_)
        /*2e34*/ 	.word	0x00000000


	//----- nvinfo : EIATTR_MIN_STACK_SIZE
	.align		4
.L_2027:
        /*2e38*/ 	.byte	0x04, 0x12
        /*2e3a*/ 	.short	(.L_2029 - .L_2028)
	.align		4
.L_2028:
        /*2e3c*/ 	.word	index@(_ZN2at6native27unrolled_elementwise_kernelIZZZNS0_21clamp_min_kernel_cudaERNS_18TensorIteratorBaseERKN3c106ScalarEENKUlvE_clEvENKUlvE2_clEvEUllE_St5arrayIPcLm2EELi4E23TrivialOffsetCalculatorILi1EjESF_NS0_6memory15LoadWithoutCastENSG_16StoreWithoutCastEEEviT_T0_T2_T3_T4_T5_)
        /*2e40*/ 	.word	0x00000000


	//----- nvinfo : EIATTR_MIN_STACK_SIZE
	.align		4
.L_2029:
        /*2e44*/ 	.byte	0x04, 0x12
        /*2e46*/ 	.short	(.L_2031 - .L_2030)
	.align		4
.L_2030:
        /*2e48*/ 	.word	index@(_ZN2at6native29vectorized_elementwise_kernelILi2EZZZNS0_21clamp_min_kernel_cudaERNS_18TensorIteratorBaseERKN3c106ScalarEENKUlvE_clEvENKUlvE2_clEvEUllE_St5arrayIPcLm2EEEEviT0_T1_)
        /*2e4c*/ 	.word	0x00000000


	//----- nvinfo : EIATTR_MIN_STACK_SIZE
	.align		4
.L_2031:
        /*2e50*/ 	.byte	0x04, 0x12
        /*2e52*/ 	.short	(.L_2033 - .L_2032)
	.align		4
.L_2032:
        /*2e54*/ 	.word	index@(_ZN2at6native29vectorized_elementwise_kernelILi4EZZZNS0_21clamp_min_kernel_cudaERNS_18TensorIteratorBaseERKN3c106ScalarEENKUlvE_clEvENKUlvE2_clEvEUllE_St5arrayIPcLm2EEEEviT0_T1_)
        /*2e58*/ 	.word	0x00000000


	//----- nvinfo : EIATTR_MIN_STACK_SIZE
	.align		4
.L_2033:
        /*2e5c*/ 	.byte	0x04, 0x12
        /*2e5e*/ 	.short	(.L_2035 - .L_2034)
	.align		4
.L_2034:
        /*2e60*/ 	.word	index@(_ZN2at6native29vectorized_elementwise_kernelILi8EZZZNS0_21clamp_min_kernel_cudaERNS_18TensorIteratorBaseERKN3c106ScalarEENKUlvE_clEvENKUlvE2_clEvEUllE_St5arrayIPcLm2EEEEviT0_T1_)
        /*2e64*/ 	.word	0x00000000


	//----- nvinfo : EIATTR_MIN_STACK_SIZE
	.align		4
.L_2035:
        /*2e68*/ 	.byte	0x04, 0x12
        /*2e6a*/ 	.short	(.L_2037 - .L_2036)
	.align		4
.L_2036:
        /*2e6c*/ 	.word	index@(_ZN2at6native18elementwise_kernelILi128ELi4EZNS0_15gpu_kernel_implIZZZNS0_21clamp_min_kernel_cudaERNS_18TensorIteratorBaseERKN3c106ScalarEENKUlvE_clEvENKUlvE1_clEvEUliE_EEvS4_RKT_EUliE_EEviT1_)
        /*2e70*/ 	.word	0x00000000


	//----- nvinfo : EIATTR_MIN_STACK_SIZE
	.align		4
.L_2037:
        /*2e74*/ 	.byte	0x04, 0x12
        /*2e76*/ 	.short	(.L_2039 - .L_2038)
	.align		4
.L_2038:
        /*2e78*/ 	.word	index@(_ZN2at6native27unrolled_elementwise_kernelIZZZNS0_21clamp_min_kernel_cudaERNS_18TensorIteratorBaseERKN3c106ScalarEENKUlvE_clEvENKUlvE1_clEvEUliE_St5arrayIPcLm2EELi4E23TrivialOffsetCalculatorILi1EjESF_NS0_6memory12LoadWithCastILi1EEENSG_13StoreWithCastILi1EEEEEviT_T0_T2_T3_T4_T5_)
        /*2e7c*/ 	.word	0x00000000


	//----- nvinfo : EIATTR_MIN_STACK_SIZE
	.align		4
.L_2039:
        /*2e80*/ 	.byte	0x04, 0x12
        /*2e82*/ 	.short	(.L_2041 - .L_2040)
	.align		4
.L_2040:
        /*2e84*/ 	.word	index@(_ZN2at6native18elementwise_kernelILi128ELi2EZNS0_22gpu_kernel_impl_nocastIZZZNS0_21clamp_min_kernel_cudaERNS_18TensorIteratorBaseERKN3c106ScalarEENKUlvE_clEvENKUlvE1_clEvEUliE_EEvS4_RKT_EUliE_EEviT1_)
        /*2e88*/ 	.word	0x00000000


	//----- nvinfo : EIATTR_MIN_STACK_SIZE
	.align		4
.L_2041:
        /*2e8c*/ 	.byte	0x04, 0x12
        /*2e8e*/ 	.short	(.L_2043 - .L_2042)
	.align		4
.L_2042:
        /*2e90*/ 	.word	index@(_ZN2at6native27unrolled_elementwise_kernelIZZZNS0_21clamp_min_kernel_cudaERNS_18TensorIteratorBaseERKN3c106ScalarEENKUlvE_clEvENKUlvE1_clEvEUliE_St5arrayIPcLm2EELi4E23TrivialOffsetCalculatorILi1EjESF_NS0_6memory15LoadWithoutCastENSG_16StoreWithoutCastEEEviT_T0_T2_T3_T4_T5_)
        /*2e94*/ 	.word	0x00000000


	//----- nvinfo : EIATTR_MIN_STACK_SIZE
	.align		4
.L_2043:
        /*2e98*/ 	.byte	0x04, 0x12
        /*2e9a*/ 	.short	(.L_2045 - .L_2044)
	.align		4
.L_2044:
        /*2e9c*/ 	.word	index@(_ZN2at6native29vectorized_elementwise_kernelILi2EZZZNS0_21clamp_min_kernel_cudaERNS_18TensorIteratorBaseERKN3c106ScalarEENKUlvE_clEvENKUlvE1_clEvEUliE_St5arrayIPcLm2EEEEviT0_T1_)
        /*2ea0*/ 	.word	0x00000000


	//----- nvinfo : EIATTR_MIN_STACK_SIZE
	.align		4
.L_2045:
        /*2ea4*/ 	.byte	0x04, 0x12
        /*2ea6*/ 	.short	(.L_2047 - .L_2046)
	.align		4
.L_2046:
        /*2ea8*/ 	.word	index@(_ZN2at6native29vectorized_elementwise_kernelILi4EZZZNS0_21clamp_min_kernel_cudaERNS_18TensorIteratorBaseERKN3c106ScalarEENKUlvE_clEvENKUlvE1_clEvEUliE_St5arrayIPcLm2EEEEviT0_T1_)
        /*2eac*/ 	.word	0x00000000


	//----- nvinfo : EIATTR_MIN_STACK_SIZE
	.align		4
.L_2047:
        /*2eb0*/ 	.byte	0x04, 0x12
        /*2eb2*/ 	.short	(.L_2049 - .L_2048)
	.align		4
.L_2048:
        /*2eb4*/ 	.word	index@(_ZN2at6native29vectorized_elementwise_kernelILi8EZZZNS0_21clamp_min_kernel_cudaERNS_18TensorIteratorBaseERKN3c106ScalarEENKUlvE_clEvENKUlvE1_clEvEUliE_St5arrayIPcLm2EEEEviT0_T1_)
        /*2eb8*/ 	.word	0x00000000


	//----- nvinfo : EIATTR_MIN_STACK_SIZE
	.align		4
.L_2049:
        /*2ebc*/ 	.byte	0x04, 0x12
        /*2ebe*/ 	.short	(.L_2051 - .L_2050)
	.align		4
.L_2050:
        /*2ec0*/ 	.word	index@(_ZN2at6native18elementwise_kernelILi128ELi4EZNS0_15gpu_kernel_implIZZZNS0_21clamp_min_kernel_cudaERNS_18TensorIteratorBaseERKN3c106ScalarEENKUlvE_clEvENKUlvE0_clEvEUlaE_EEvS4_RKT_EUliE_EEviT1_)
        /*2ec4*/ 	.word	0x00000000


	//----- nvinfo : EIATTR_MIN_STACK_SIZE
	.align		4
.L_2051:
        /*2ec8*/ 	.byte	0x04, 0x12
        /*2eca*/ 	.short	(.L_2053 - .L_2052)
	.align		4
.L_2052:
        /*2ecc*/ 	.word	index@(_ZN2at6native27unrolled_elementwise_kernelIZZZNS0_21clamp_min_kernel_cudaERNS_18TensorIteratorBaseERKN3c106ScalarEENKUlvE_clEvENKUlvE0_clEvEUlaE_St5arrayIPcLm2EELi4E23TrivialOffsetCalculatorILi1EjESF_NS0_6memory12LoadWithCastILi1EEENSG_13StoreWithCastILi1EEEEEviT_T0_T2_T3_T4_T5_)
        /*2ed0*/ 	.word	0x00000000


	//----- nvinfo : EIATTR_MIN_STACK_SIZE
	.align		4
.L_2053:
        /*2ed4*/ 	.byte	0x04, 0x12
        /*2ed6*/ 	.short	(.L_2055 - .L_2054)
	.align		4
.L_2054:
        /*2ed8*/ 	.word	index@(_ZN2at6native18elementwise_kernelILi128ELi4EZNS0_22gpu_kernel_impl_nocastIZZZNS0_21clamp_min_kernel_cudaERNS_18TensorIteratorBaseERKN3c106ScalarEENKUlvE_clEvENKUlvE0_clEvEUlaE_EEvS4_RKT_EUliE_EEviT1_)
        /*2edc*/ 	.word	0x00000000


	//----- nvinfo : EIATTR_MIN_STACK_SIZE
	.align		4
.L_2055:
        /*2ee0*/ 	.byte	0x04, 0x12
        /*2ee2*/ 	.short	(.L_2057 - .L_2056)
	.align		4
.L_2056:
        /*2ee4*/ 	.word	index@(_ZN2at6native27unrolled_elementwise_kernelIZZZNS0_21clamp_min_kernel_cudaERNS_18TensorIteratorBaseERKN3c106ScalarEENKUlvE_clEvENKUlvE0_clEvEUlaE_St5arrayIPcLm2EELi4E23TrivialOffsetCalculatorILi1EjESF_NS0_6memory15LoadWithoutCastENSG_16StoreWithoutCastEEEviT_T0_T2_T3_T4_T5_)
        /*2ee8*/ 	.word	0x00000000


	//----- nvinfo : EIATTR_MIN_STACK_SIZE
	.align		4
.L_2057:
        /*2eec*/ 	.byte	0x04, 0x12
        /*2eee*/ 	.short	(.L_2059 - .L_2058)
	.align		4
.L_2058:
        /*2ef0*/ 	.word	index@(_ZN2at6native29vectorized_elementwise_kernelILi2EZZZNS0_21clamp_min_kernel_cudaERNS_18TensorIteratorBaseERKN3c106ScalarEENKUlvE_clEvENKUlvE0_clEvEUlaE_St5arrayIPcLm2EEEEviT0_T1_)
        /*2ef4*/ 	.word	0x00000000


	//----- nvinfo : EIATTR_MIN_STACK_SIZE
	.align		4
.L_2059:
        /*2ef8*/ 	.byte	0x04, 0x12
        /*2efa*/ 	.short	(.L_2061 - .L_2060)
	.align		4
.L_2060:
        /*2efc*/ 	.word	index@(_ZN2at6native29vectorized_elementwise_kernelILi4EZZZNS0_21clamp_min_kernel_cudaERNS_18TensorIteratorBaseERKN3c106ScalarEENKUlvE_clEvENKUlvE0_clEvEUlaE_St5arrayIPcLm2EEEEviT0_T1_)
        /*2f00*/ 	.word	0x00000000


	//----- nvinfo : EIATTR_MIN_STACK_SIZE
	.align		4
.L_2061:
        /*2f04*/ 	.byte	0x04, 0x12
        /*2f06*/ 	.short	(.L_2063 - .L_2062)
	.align		4
.L_2062:
        /*2f08*/ 	.word	index@(_ZN2at6native29vectorized_elementwise_kernelILi8EZZZNS0_21clamp_min_kernel_cudaERNS_18TensorIteratorBaseERKN3c106ScalarEENKUlvE_clEvENKUlvE0_clEvEUlaE_St5arrayIPcLm2EEEEviT0_T1_)
        /*2f0c*/ 	.word	0x00000000


	//----- nvinfo : EIATTR_MIN_STACK_SIZE
	.align		4
.L_2063:
        /*2f10*/ 	.byte	0x04, 0x12
        /*2f12*/ 	.short	(.L_2065 - .L_2064)
	.align		4
.L_2064:
        /*2f14*/ 	.word	index@(_ZN2at6native18elementwise_kernelILi128ELi4EZNS0_15gpu_kernel_implIZZZNS0_21clamp_min_kernel_cudaERNS_18TensorIteratorBaseERKN3c106ScalarEENKUlvE_clEvENKUlvE_clEvEUlhE_EEvS4_RKT_EUliE_EEviT1_)
        /*2f18*/ 	.word	0x00000000


	//----- nvinfo : EIATTR_MIN_STACK_SIZE
	.align		4
.L_2065:
        /*2f1c*/ 	.byte	0x04, 0x12
        /*2f1e*/ 	.short	(.L_2067 - .L_2066)
	.align		4
.L_2066:
        /*2f20*/ 	.word	index@(_ZN2at6native27unrolled_elementwise_kernelIZZZNS0_21clamp_min_kernel_cudaERNS_18TensorIteratorBaseERKN3c106ScalarEENKUlvE_clEvENKUlvE_clEvEUlhE_St5arrayIPcLm2EELi4E23TrivialOffsetCalculatorILi1EjESF_NS0_6memory12LoadWithCastILi1EEENSG_13StoreWithCastILi1EEEEEviT_T0_T2_T3_T4_T5_)
        /*2f24*/ 	.word	0x00000000


	//----- nvinfo : EIATTR_MIN_STACK_SIZE
	.align		4
.L_2067:
        /*2f28*/ 	.byte	0x04, 0x12
        /*2f2a*/ 	.short	(.L_2069 - .L_2068)
	.align		4
.L_2068:
        /*2f2c*/ 	.word	index@(_ZN2at6native18elementwise_kernelILi128ELi4EZNS0_22gpu_kernel_impl_nocastIZZZNS0_21clamp_min_kernel_cudaERNS_18TensorIteratorBaseERKN3c106ScalarEENKUlvE_clEvENKUlvE_clEvEUlhE_EEvS4_RKT_EUliE_EEviT1_)
        /*2f30*/ 	.word	0x00000000


	//----- nvinfo : EIATTR_MIN_STACK_SIZE
	.align		4
.L_2069:
        /*2f34*/ 	.byte	0x04, 0x12
        /*2f36*/ 	.short	(.L_2071 - .L_2070)
	.align		4
.L_2070:
        /*2f38*/ 	.word	index@(_ZN2at6native27unrolled_elementwise_kernelIZZZNS0_21clamp_min_kernel_cudaERNS_18TensorIteratorBaseERKN3c106ScalarEENKUlvE_clEvENKUlvE_clEvEUlhE_St5arrayIPcLm2EELi4E23TrivialOffsetCalculatorILi1EjESF_NS0_6memory15LoadWithoutCastENSG_16StoreWithoutCastEEEviT_T0_T2_T3_T4_T5_)
        /*2f3c*/ 	.word	0x00000000


	//----- nvinfo : EIATTR_MIN_STACK_SIZE
	.align		4
.L_2071:
        /*2f40*/ 	.byte	0x04, 0x12
        /*2f42*/ 	.short	(.L_2073 - .L_2072)
	.align		4
.L_2072:
        /*2f44*/ 	.word	index@(_ZN2at6native29vectorized_elementwise_kernelILi2EZZZNS0_21clamp_min_kernel_cudaERNS_18TensorIteratorBaseERKN3c106ScalarEENKUlvE_clEvENKUlvE_clEvEUlhE_St5arrayIPcLm2EEEEviT0_T1_)
        /*2f48*/ 	.word	0x00000000


	//----- nvinfo : EIATTR_MIN_STACK_SIZE
	.align		4
.L_2073:
        /*2f4c*/ 	.byte	0x04, 0x12
        /*2f4e*/ 	.short	(.L_2075 - .L_2074)
	.align		4
.L_2074:
        /*2f50*/ 	.word	index@(_ZN2at6native29vectorized_elementwise_kernelILi4EZZZNS0_21clamp_min_kernel_cudaERNS_18TensorIteratorBaseERKN3c106ScalarEENKUlvE_clEvENKUlvE_clEvEUlhE_St5arrayIPcLm2EEEEviT0_T1_)
        /*2f54*/ 	.word	0x00000000


	//----- nvinfo : EIATTR_MIN_STACK_SIZE
	.align		4
.L_2075:
        /*2f58*/ 	.byte	0x04, 0x12
        /*2f5a*/ 	.short	(.L_2077 - .L_2076)
	.align		4
.L_2076:
        /*2f5c*/ 	.word	index@(_ZN2at6native29vectorized_elementwise_kernelILi8EZZZNS0_21clamp_min_kernel_cudaERNS_18TensorIteratorBaseERKN3c106ScalarEENKUlvE_clEvENKUlvE_clEvEUlhE_St5arrayIPcLm2EEEEviT0_T1_)
        /*2f60*/ 	.word	0x00000000


	//----- nvinfo : EIATTR_MIN_STACK_SIZE
	.align		4
.L_2077:
        /*2f64*/ 	.byte	0x04, 0x12
        /*2f66*/ 	.short	(.L_2079 - .L_2078)
	.align		4
.L_2078:
        /*2f68*/ 	.word	index@(_ZN2at6native18elementwise_kernelILi128ELi4EZNS0_15gpu_kernel_implIZZZNS0_17clamp_kernel_cudaERNS_18TensorIteratorBaseERKN3c106ScalarES8_ENKUlvE_clEvENKUlvE7_clEvEUlNS5_8BFloat16EE_EEvS4_RKT_EUliE_EEviT1_)
        /*2f6c*/ 	.word	0x00000000


	//----- nvinfo : EIATTR_MIN_STACK_SIZE
	.align		4
.L_2079:
        /*2f70*/ 	.byte	0x04, 0x12
        /*2f72*/ 	.short	(.L_2081 - .L_2080)
	.align		4
.L_2080:
        /*2f74*/ 	.word	index@(_ZN2at6native27unrolled_elementwise_kernelIZZZNS0_17clamp_kernel_cudaERNS_18TensorIteratorBaseERKN3c106ScalarES7_ENKUlvE_clEvENKUlvE7_clEvEUlNS4_8BFloat16EE_St5arrayIPcLm2EELi4E23TrivialOffsetCalculatorILi1EjESG_NS0_6memory12LoadWithCastILi1EEENSH_13StoreWithCastILi1EEEEEviT_T0_T2_T3_T4_T5_)
        /*2f78*/ 	.word	0x00000000


	//----- nvinfo : EIATTR_MIN_STACK_SIZE
	.align		4
.L_2081:
        /*2f7c*/ 	.byte	0x04, 0x12
        /*2f7e*/ 	.short	(.L_2083 - .L_2082)
	.align		4
.L_2082:
        /*2f80*/ 	.word	index@(_ZN2at6native18elementwise_kernelILi128ELi4EZNS0_22gpu_kernel_impl_nocastIZZZNS0_17clamp_kernel_cudaERNS_18TensorIteratorBaseERKN3c106ScalarES8_ENKUlvE_clEvENKUlvE7_clEvEUlNS5_8BFloat16EE_EEvS4_RKT_EUliE_EEviT1_)
        /*2f84*/ 	.word	0x00000000


	//----- nvinfo : EIATTR_MIN_STACK_SIZE
	.align		4
.L_2083:
        /*2f88*/ 	.byte	0x04, 0x12
        /*2f8a*/ 	.short	(.L_2085 - .L_2084)
	.align		4
.L_2084:
        /*2f8c*/ 	.word	index@(_ZN2at6native27unrolled_elementwise_kernelIZZZNS0_17clamp_kernel_cudaERNS_18TensorIteratorBaseERKN3c106ScalarES7_ENKUlvE_clEvENKUlvE7_clEvEUlNS4_8BFloat16EE_St5arrayIPcLm2EELi4E23TrivialOffsetCalculatorILi1EjESG_NS0_6memory15LoadWithoutCastENSH_16StoreWithoutCastEEEviT_T0_T2_T3_T4_T5_)
        /*2f90*/ 	.word	0x00000000


	//----- nvinfo : EIATTR_MIN_STACK_SIZE
	.align		4
.L_2085:
        /*2f94*/ 	.byte	0x04, 0x12
        /*2f96*/ 	.short	(.L_2087 - .L_2086)
	.align		4
.L_2086:
        /*2f98*/ 	.word	index@(_ZN2at6native29vectorized_elementwise_kernelILi2EZZZNS0_17clamp_kernel_cudaERNS_18TensorIteratorBaseERKN3c106ScalarES7_ENKUlvE_clEvENKUlvE7_clEvEUlNS4_8BFloat16EE_St5arrayIPcLm2EEEEviT0_T1_)
        /*2f9c*/ 	.word	0x00000000


	//----- nvinfo : EIATTR_MIN_STACK_SIZE
	.align		4
.L_2087:
        /*2fa0*/ 	.byte	0x04, 0x12
        /*2fa2*/ 	.short	(.L_2089 - .L_2088)
	.align		4
.L_2088:
        /*2fa4*/ 	.word	index@(_ZN2at6native29vectorized_elementwise_kernelILi4EZZZNS0_17clamp_kernel_cudaERNS_18TensorIteratorBaseERKN3c106ScalarES7_ENKUlvE_clEvENKUlvE7_clEvEUlNS4_8BFloat16EE_St5arrayIPcLm2EEEEviT0_T1_)
        /*2fa8*/ 	.word	0x00000000


	//----- nvinfo : EIATTR_MIN_STACK_SIZE
	.align		4
.L_2089:
        /*2fac*/ 	.byte	0x04, 0x12
        /*2fae*/ 	.short	(.L_2091 - .L_2090)
	.align		4
.L_2090:
        /*2fb0*/ 	.word	index@(_ZN2at6native29vectorized_elementwise_kernelILi8EZZZNS0_17clamp_kernel_cudaERNS_18TensorIteratorBaseERKN3c106ScalarES7_ENKUlvE_clEvENKUlvE7_clEvEUlNS4_8BFloat16EE_St5arrayIPcLm2EEEEviT0_T1_)
        /*2fb4*/ 	.word	0x00000000


	//----- nvinfo : EIATTR_MIN_STACK_SIZE
	.align		4
.L_2091:
        /*2fb8*/ 	.byte	0x04, 0x12
        /*2fba*/ 	.short	(.L_2093 - .L_2092)
	.align		4
.L_2092:
        /*2fbc*/ 	.word	index@(_ZN2at6native18elementwise_kernelILi128ELi4EZNS0_15gpu_kernel_implIZZZNS0_17clamp_kernel_cudaERNS_18TensorIteratorBaseERKN3c106ScalarES8_ENKUlvE_clEvENKUlvE6_clEvEUlNS5_4HalfEE_EEvS4_RKT_EUliE_EEviT1_)
        /*2fc0*/ 	.word	0x00000000


	//----- nvinfo : EIATTR_MIN_STACK_SIZE
	.align		4
.L_2093:
        /*2fc4*/ 	.byte	0x04, 0x12
        /*2fc6*/ 	.short	(.L_2095 - .L_2094)
	.align		4
.L_2094:
        /*2fc8*/ 	.word	index@(_ZN2at6native27unrolled_elementwise_kernelIZZZNS0_17clamp_kernel_cudaERNS_18TensorIteratorBaseERKN3c106ScalarES7_ENKUlvE_clEvENKUlvE6_clEvEUlNS4_4HalfEE_St5arrayIPcLm2EELi4E23TrivialOffsetCalculatorILi1EjESG_NS0_6memory12LoadWithCastILi1EEENSH_13StoreWithCastILi1EEEEEviT_T0_T2_T3_T4_T5_)
        /*2fcc*/ 	.word	0x00000000


	//----- nvinfo : EIATTR_MIN_STACK_SIZE
	.align		4
.L_2095:
        /*2fd0*/ 	.byte	0x04, 0x12
        /*2fd2*/ 	.short	(.L_2097 - .L_2096)
	.align		4
.L_2096:
        /*2fd4*/ 	.word	index@(_ZN2at6native18elementwise_kernelILi128ELi4EZNS0_22gpu_kernel_impl_nocastIZZZNS0_17clamp_kernel_cudaERNS_18TensorIteratorBaseERKN3c106ScalarES8_ENKUlvE_clEvENKUlvE6_clEvEUlNS5_4HalfEE_EEvS4_RKT_EUliE_EEviT1_)
        /*2fd8*/ 	.word	0x00000000


	//----- nvinfo : EIATTR_MIN_STACK_SIZE
	.align		4
.L_2097:
        /*2fdc*/ 	.byte	0x04, 0x12
        /*2fde*/ 	.short	(.L_2099 - .L_2098)
	.align		4
.L_2098:
        /*2fe0*/ 	.word	index@(_ZN2at6native27unrolled_elementwise_kernelIZZZNS0_17clamp_kernel_cudaERNS_18TensorIteratorBaseERKN3c106ScalarES7_ENKUlvE_clEvENKUlvE6_clEvEUlNS4_4HalfEE_St5arrayIPcLm2EELi4E23TrivialOffsetCalculatorILi1EjESG_NS0_6memory15LoadWithoutCastENSH_16StoreWithoutCastEEEviT_T0_T2_T3_T4_T5_)
        /*2fe4*/ 	.word	0x00000000


	//----- nvinfo : EIATTR_MIN_STACK_SIZE
	.align		4
.L_2099:
        /*2fe8*/ 	.byte	0x04, 0x12
        /*2fea*/ 	.short	(.L_2101 - .L_2100)
	.align		4
.L_2100:
        /*2fec*/ 	.word	index@(_ZN2at6native29vectorized_elementwise_kernelILi2EZZZNS0_17clamp_kernel_cudaERNS_18TensorIteratorBaseERKN3c106ScalarES7_ENKUlvE_clEvENKUlvE6_clEvEUlNS4_4HalfEE_St5arrayIPcLm2EEEEviT0_T1_)
        /*2ff0*/ 	.word	0x00000000


	//----- nvinfo : EIATTR_MIN_STACK_SIZE
	.align		4
.L_2101:
        /*2ff4*/ 	.byte	0x04, 0x12
        /*2ff6*/ 	.short	(.L_2103 - .L_2102)
	.align		4
.L_2102:
        /*2ff8*/ 	.word	index@(_ZN2at6native29vectorized_elementwise_kernelILi4EZZZNS0_17clamp_kernel_cudaERNS_18TensorIteratorBaseERKN3c106ScalarES7_ENKUlvE_clEvENKUlvE6_clEvEUlNS4_4HalfEE_St5arrayIPcLm2EEEEviT0_T1_)
        /*2ffc*/ 	.word	0x00000000


	//----- nvinfo : EIATTR_MIN_STACK_SIZE
	.align		4
.L_2103:
        /*3000*/ 	.byte	0x04, 0x12
        /*3002*/ 	.short	(.L_2105 - .L_2104)
	.align		4
.L_2104:
        /*3004*/ 	.word	index@(_ZN2at6native29vectorized_elementwise_kernelILi8EZZZNS0_17clamp_kernel_cudaERNS_18TensorIteratorBaseERKN3c106ScalarES7_ENKUlvE_clEvENKUlvE6_clEvEUlNS4_4HalfEE_St5arrayIPcLm2EEEEviT0_T1_)
        /*3008*/ 	.word	0x00000000


	//----- nvinfo : EIATTR_MIN_STACK_SIZE
	.align		4
.L_2105:
        /*300c*/ 	.byte	0x04, 0x12
        /*300e*/ 	.short	(.L_2107 - .L_2106)
	.align		4
.L_2106:
        /*3010*/ 	.word	index@(_ZN2at6native18elementwise_kernelILi128ELi4EZNS0_15gpu_kernel_implIZZZNS0_17clamp_kernel_cudaERNS_18TensorIteratorBaseERKN3c106ScalarES8_ENKUlvE_clEvENKUlvE5_clEvEUlfE_EEvS4_RKT_EUliE_EEviT1_)
        /*3014*/ 	.word	0x00000000


	//----- nvinfo : EIATTR_MIN_STACK_SIZE
	.align		4
.L_2107:
        /*3018*/ 	.byte	0x04, 0x12
        /*301a*/ 	.short	(.L_2109 - .L_2108)
	.align		4
.L_2108:
        /*301c*/ 	.word	index@(_ZN2at6native27unrolled_elementwise_kernelIZZZNS0_17clamp_kernel_cudaERNS_18TensorIteratorBaseERKN3c106ScalarES7_ENKUlvE_clEvENKUlvE5_clEvEUlfE_St5arrayIPcLm2EELi4E23TrivialOffsetCalculatorILi1EjESF_NS0_6memory12LoadWithCastILi1EEENSG_13StoreWithCastILi1EEEEEviT_T0_T2_T3_T4_T5_)
        /*3020*/ 	.word	0x00000000


	//----- nvinfo : EIATTR_MIN_STACK_SIZE
	.align		4
.L_2109:
        /*3024*/ 	.byte	0x04, 0x12
        /*3026*/ 	.short	(.L_2111 - .L_2110)
	.align		4
.L_2110:
        /*3028*/ 	.word	index@(_ZN2at6native18elementwise_kernelILi128ELi2EZNS0_22gpu_kernel_impl_nocastIZZZNS0_17clamp_kernel_cudaERNS_18TensorIteratorBaseERKN3c106ScalarES8_ENKUlvE_clEvENKUlvE5_clEvEUlfE_EEvS4_RKT_EUliE_EEviT1_)
        /*302c*/ 	.word	0x00000000


	//----- nvinfo : EIATTR_MIN_STACK_SIZE
	.align		4
.L_2111:
        /*3030*/ 	.byte	0x04, 0x12
        /*3032*/ 	.short	(.L_2113 - .L_2112)
	.align		4
.L_2112:
        /*3034*/ 	.word	index@(_ZN2at6native27unrolled_elementwise_kernelIZZZNS0_17clamp_kernel_cudaERNS_18TensorIteratorBaseERKN3c106ScalarES7_ENKUlvE_clEvENKUlvE5_clEvEUlfE_St5arrayIPcLm2EELi4E23TrivialOffsetCalculatorILi1EjESF_NS0_6memory15LoadWithoutCastENSG_16StoreWithoutCastEEEviT_T0_T2_T3_T4_T5_)
        /*3038*/ 	.word	0x00000000


	//----- nvinfo : EIATTR_MIN_STACK_SIZE
	.align		4
.L_2113:
        /*303c*/ 	.byte	0x04, 0x12
        /*303e*/ 	.short	(.L_2115 - .L_2114)
	.align		4
.L_2114:
        /*3040*/ 	.word	index@(_ZN2at6native29vectorized_elementwise_kernelILi2EZZZNS0_17clamp_kernel_cudaERNS_18TensorIteratorBaseERKN3c106ScalarES7_ENKUlvE_clEvENKUlvE5_clEvEUlfE_St5arrayIPcLm2EEEEviT0_T1_)
        /*3044*/ 	.word	0x00000000


	//----- nvinfo : EIATTR_MIN_STACK_SIZE
	.align		4
.L_2115:
        /*3048*/ 	.byte	0x04, 0x12
        /*304a*/ 	.short	(.L_2117 - .L_2116)
	.align		4
.L_2116:
        /*304c*/ 	.word	index@(_ZN2at6native29vectorized_elementwise_kernelILi4EZZZNS0_17clamp_kernel_cudaERNS_18TensorIteratorBaseERKN3c106ScalarES7_ENKUlvE_clEvENKUlvE5_clEvEUlfE_St5arrayIPcLm2EEEEviT0_T1_)
        /*3050*/ 	.word	0x00000000


	//----- nvinfo : EIATTR_MIN_STACK_SIZE
	.align		4
.L_2117:
        /*3054*/ 	.byte	0x04, 0x12
        /*3056*/ 	.short	(.L_2119 - .L_2118)
	.align		4
.L_2118:
        /*3058*/ 	.word	index@(_ZN2at6native29vectorized_elementwise_kernelILi8EZZZNS0_17clamp_kernel_cudaERNS_18TensorIteratorBaseERKN3c106ScalarES7_ENKUlvE_clEvENKUlvE5_clEvEUlfE_St5arrayIPcLm2EEEEviT0_T1_)
        /*305c*/ 	.word	0x00000000


	//----- nvinfo : EIATTR_MIN_STACK_SIZE
	.align		4
.L_2119:
        /*3060*/ 	.byte	0x04, 0x12
        /*3062*/ 	.short	(.L_2121 - .L_2120)
	.align		4
.L_2120:
        /*3064*/ 	.word	index@(_ZN2at6native18elementwise_kernelILi128ELi4EZNS0_15gpu_kernel_implIZZZNS0_17clamp_kernel_cudaERNS_18TensorIteratorBaseERKN3c106ScalarES8_ENKUlvE_clEvENKUlvE4_clEvEUldE_EEvS4_RKT_EUliE_EEviT1_)
        /*3068*/ 	.word	0x00000000


	//----- nvinfo : EIATTR_MIN_STACK_SIZE
	.align		4
.L_2121:
        /*306c*/ 	.byte	0x04, 0x12
        /*306e*/ 	.short	(.L_2123 - .L_2122)
	.align		4
.L_2122:
        /*3070*/ 	.word	index@(_ZN2at6native27unrolled_elementwise_kernelIZZZNS0_17clamp_kernel_cudaERNS_18TensorIteratorBaseERKN3c106ScalarES7_ENKUlvE_clEvENKUlvE4_clEvEUldE_St5arrayIPcLm2EELi4E23TrivialOffsetCalculatorILi1EjESF_NS0_6memory12LoadWithCastILi1EEENSG_13StoreWithCastILi1EEEEEviT_T0_T2_T3_T4_T5_)
        /*3074*/ 	.word	0x00000000


	//----- nvinfo : EIATTR_MIN_STACK_SIZE
	.align		4
.L_2123:
        /*3078*/ 	.byte	0x04, 0x12
        /*307a*/ 	.short	(.L_2125 - .L_2124)
	.align		4
.L_2124:
        /*307c*/ 	.word	index@(_ZN2at6native18elementwise_kernelILi128ELi2EZNS0_22gpu_kernel_impl_nocastIZZZNS0_17clamp_kernel_cudaERNS_18TensorIteratorBaseERKN3c106ScalarES8_ENKUlvE_clEvENKUlvE4_clEvEUldE_EEvS4_RKT_EUliE_EEviT1_)
        /*3080*/ 	.word	0x00000000


	//----- nvinfo : EIATTR_MIN_STACK_SIZE
	.align		4
.L_2125:
        /*3084*/ 	.byte	0x04, 0x12
        /*3086*/ 	.short	(.L_2127 - .L_2126)
	.align		4
.L_2126:
        /*3088*/ 	.word	index@(_ZN2at6native27unrolled_elementwise_kernelIZZZNS0_17clamp_kernel_cudaERNS_18TensorIteratorBaseERKN3c106ScalarES7_ENKUlvE_clEvENKUlvE4_clEvEUldE_St5arrayIPcLm2EELi4E23TrivialOffsetCalculatorILi1EjESF_NS0_6memory15LoadWithoutCastENSG_16StoreWithoutCastEEEviT_T0_T2_T3_T4_T5_)
        /*308c*/ 	.word	0x00000000


	//----- nvinfo : EIATTR_MIN_STACK_SIZE
	.align		4
.L_2127:
        /*3090*/ 	.byte	0x04, 0x12
        /*3092*/ 	.short	(.L_2129 - .L_2128)
	.align		4
.L_2128:
        /*3094*/ 	.word	index@(_ZN2at6native29vectorized_elementwise_kernelILi2EZZZNS0_17clamp_kernel_cudaERNS_18TensorIteratorBaseERKN3c106ScalarES7_ENKUlvE_clEvENKUlvE4_clEvEUldE_St5arrayIPcLm2EEEEviT0_T1_)
        /*3098*/ 	.word	0x00000000


	//----- nvinfo : EIATTR_MIN_STACK_SIZE
	.align		4
.L_2129:
        /*309c*/ 	.byte	0x04, 0x12
        /*309e*/ 	.short	(.L_2131 - .L_2130)
	.align		4
.L_2130:
        /*30a0*/ 	.word	index@(_ZN2at6native29vectorized_elementwise_kernelILi4EZZZNS0_17clamp_kernel_cudaERNS_18TensorIteratorBaseERKN3c106ScalarES7_ENKUlvE_clEvENKUlvE4_clEvEUldE_St5arrayIPcLm2EEEEviT0_T1_)
        /*30a4*/ 	.word	0x00000000


	//----- nvinfo : EIATTR_MIN_STACK_SIZE
	.align		4
.L_2131:
        /*30a8*/ 	.byte	0x04, 0x12
        /*30aa*/ 	.short	(.L_2133 - .L_2132)
	.align		4
.L_2132:
        /*30ac*/ 	.word	index@(_ZN2at6native29vectorized_elementwise_kernelILi8EZZZNS0_17clamp_kernel_cudaERNS_18TensorIteratorBaseERKN3c106ScalarES7_ENKUlvE_clEvENKUlvE4_clEvEUldE_St5arrayIPcLm2EEEEviT0_T1_)
        /*30b0*/ 	.word	0x00000000


	//----- nvinfo : EIATTR_MIN_STACK_SIZE
	.align		4
.L_2133:
        /*30b4*/ 	.byte	0x04, 0x12
        /*30b6*/ 	.short	(.L_2135 - .L_2134)
	.align		4
.L_2134:
        /*30b8*/ 	.word	index@(_ZN2at6native18elementwise_kernelILi128ELi4EZNS0_15gpu_kernel_implIZZZNS0_17clamp_kernel_cudaERNS_18TensorIteratorBaseERKN3c106ScalarES8_ENKUlvE_clEvENKUlvE3_clEvEUlsE_EEvS4_RKT_EUliE_EEviT1_)
        /*30bc*/ 	.word	0x00000000


	//----- nvinfo : EIATTR_MIN_STACK_SIZE
	.align		4
.L_2135:
        /*30c0*/ 	.byte	0x04, 0x12
        /*30c2*/ 	.short	(.L_2137 - .L_2136)
	.align		4
.L_2136:
        /*30c4*/ 	.word	index@(_ZN2at6native27unrolled_elementwise_kernelIZZZNS0_17clamp_kernel_cudaERNS_18TensorIteratorBaseERKN3c106ScalarES7_ENKUlvE_clEvENKUlvE3_clEvEUlsE_St5arrayIPcLm2EELi4E23TrivialOffsetCalculatorILi1EjESF_NS0_6memory12LoadWithCastILi1EEENSG_13StoreWithCastILi1EEEEEviT_T0_T2_T3_T4_T5_)
        /*30c8*/ 	.word	0x00000000


	//----- nvinfo : EIATTR_MIN_STACK_SIZE
	.align		4
.L_2137:
        /*30cc*/ 	.byte	0x04, 0x12
        /*30ce*/ 	.short	(.L_2139 - .L_2138)
	.align		4
.L_2138:
        /*30d0*/ 	.word	index@(_ZN2at6native18elementwise_kernelILi128ELi4EZNS0_22gpu_kernel_impl_nocastIZZZNS0_17clamp_kernel_cudaERNS_18TensorIteratorBaseERKN3c106ScalarES8_ENKUlvE_clEvENKUlvE3_clEvEUlsE_EEvS4_RKT_EUliE_EEviT1_)
        /*30d4*/ 	.word	0x00000000


	//----- nvinfo : EIATTR_MIN_STACK_SIZE
	.align		4
.L_2139:
        /*30d8*/ 	.byte	0x04, 0x12
        /*30da*/ 	.short	(.L_2141 - .L_2140)
	.align		4
.L_2140:
        /*30dc*/ 	.word	index@(_ZN2at6native27unrolled_elementwise_kernelIZZZNS0_17clamp_kernel_cudaERNS_18TensorIteratorBaseERKN3c106ScalarES7_ENKUlvE_clEvENKUlvE3_clEvEUlsE_St5arrayIPcLm2EELi4E23TrivialOffsetCalculatorILi1EjESF_NS0_6memory15LoadWithoutCastENSG_16StoreWithoutCastEEEviT_T0_T2_T3_T4_T5_)
        /*30e0*/ 	.word	0x00000000


	//----- nvinfo : EIATTR_MIN_STACK_SIZE
	.align		4
.L_2141:
        /*30e4*/ 	.byte	0x04, 0x12
        /*30e6*/ 	.short	(.L_2143 - .L_2142)
	.align		4
.L_2142:
        /*30e8*/ 	.word	index@(_ZN2at6native29vectorized_elementwise_kernelILi2EZZZNS0_17clamp_kernel_cudaERNS_18TensorIteratorBaseERKN3c106ScalarES7_ENKUlvE_clEvENKUlvE3_clEvEUlsE_St5arrayIPcLm2EEEEviT0_T1_)
        /*30ec*/ 	.word	0x00000000


	//----- nvinfo : EIATTR_MIN_STACK_SIZE
	.align		4
.L_2143:
        /*30f0*/ 	.byte	0x04, 0x12
        /*30f2*/ 	.short	(.L_2145 - .L_2144)
	.align		4
.L_2144:
        /*30f4*/ 	.word	index@(_ZN2at6native29vectorized_elementwise_kernelILi4EZZZNS0_17clamp_kernel_cudaERNS_18TensorIteratorBaseERKN3c106ScalarES7_ENKUlvE_clEvENKUlvE3_clEvEUlsE_St5arrayIPcLm2EEEEviT0_T1_)
        /*30f8*/ 	.word	0x00000000


	//----- nvinfo : EIATTR_MIN_STACK_SIZE
	.align		4
.L_2145:
        /*30fc*/ 	.byte	0x04, 0x12
        /*30fe*/ 	.short	(.L_2147 - .L_2146)
	.align		4
.L_2146:
        /*3100*/ 	.word	index@(_ZN2at6native29vectorized_elementwise_kernelILi8EZZZNS0_17clamp_kernel_cudaERNS_18TensorIteratorBaseERKN3c106ScalarES7_ENKUlvE_clEvENKUlvE3_clEvEUlsE_St5arrayIPcLm2EEEEviT0_T1_)
        /*3104*/ 	.word	0x00000000


	//----- nvinfo : EIATTR_MIN_STACK_SIZE
	.align		4
.L_2147:
        /*3108*/ 	.byte	0x04, 0x12
        /*310a*/ 	.short	(.L_2149 - .L_2148)
	.align		4
.L_2148:
        /*310c*/ 	.word	index@(_ZN2at6native18elementwise_kernelILi128ELi4EZNS0_15gpu_kernel_implIZZZNS0_17clamp_kernel_cudaERNS_18TensorIteratorBaseERKN3c106ScalarES8_ENKUlvE_clEvENKUlvE2_clEvEUllE_EEvS4_RKT_EUliE_EEviT1_)
        /*3110*/ 	.word	0x00000000


	//----- nvinfo : EIATTR_MIN_STACK_SIZE
	.align		4
.L_2149:
        /*3114*/ 	.byte	0x04, 0x12
        /*3116*/ 	.short	(.L_2151 - .L_2150)
	.align		4
.L_2150:
        /*3118*/ 	.word	index@(_ZN2at6native27unrolled_elementwise_kernelIZZZNS0_17clamp_kernel_cudaERNS_18TensorIteratorBaseERKN3c106ScalarES7_ENKUlvE_clEvENKUlvE2_clEvEUllE_St5arrayIPcLm2EELi4E23TrivialOffsetCalculatorILi1EjESF_NS0_6memory12LoadWithCastILi1EEENSG_13StoreWithCastILi1EEEEEviT_T0_T2_T3_T4_T5_)
        /*311c*/ 	.word	0x00000000


	//----- nvinfo : EIATTR_MIN_STACK_SIZE
	.align		4
.L_2151:
        /*3120*/ 	.byte	0x04, 0x12
        /*3122*/ 	.short	(.L_2153 - .L_2152)
	.align		4
.L_2152:
        /*3124*/ 	.word	index@(_ZN2at6native18elementwise_kernelILi128ELi2EZNS0_22gpu_kernel_impl_nocastIZZZNS0_17clamp_kernel_cudaERNS_18TensorIteratorBaseERKN3c106ScalarES8_ENKUlvE_clEvENKUlvE2_clEvEUllE_EEvS4_RKT_EUliE_EEviT1_)
        /*3128*/ 	.word	0x00000000


	//----- nvinfo : EIATTR_MIN_STACK_SIZE
	.align		4
.L_2153:
        /*312c*/ 	.byte	0x04, 0x12
        /*312e*/ 	.short	(.L_2155 - .L_2154)
	.align		4
.L_2154:
        /*3130*/ 	.word	index@(_ZN2at6native27unrolled_elementwise_kernelIZZZNS0_17clamp_kernel_cudaERNS_18TensorIteratorBaseERKN3c106ScalarES7_ENKUlvE_clEvENKUlvE2_clEvEUllE_St5arrayIPcLm2EELi4E23TrivialOffsetCalculatorILi1EjESF_NS0_6memory15LoadWithoutCastENSG_16StoreWithoutCastEEEviT_T0_T2_T3_T4_T5_)
        /*3134*/ 	.word	0x00000000


	//----- nvinfo : EIATTR_MIN_STACK_SIZE
	.align		4
.L_2155:
        /*3138*/ 	.byte	0x04, 0x12
        /*313a*/ 	.short	(.L_2157 - .L_2156)
	.align		4
.L_2156:
        /*313c*/ 	.word	index@(_ZN2at6native29vectorized_elementwise_kernelILi2EZZZNS0_17clamp_kernel_cudaERNS_18TensorIteratorBaseERKN3c106ScalarES7_ENKUlvE_clEvENKUlvE2_clEvEUllE_St5arrayIPcLm2EEEEviT0_T1_)
        /*3140*/ 	.word	0x00000000


	//----- nvinfo : EIATTR_MIN_STACK_SIZE
	.align		4
.L_2157:
        /*3144*/ 	.byte	0x04, 0x12
        /*3146*/ 	.short	(.L_2159 - .L_2158)
	.align		4
.L_2158:
        /*3148*/ 	.word	index@(_ZN2at6native29vectorized_elementwise_kernelILi4EZZZNS0_17clamp_kernel_cudaERNS_18TensorIteratorBaseERKN3c106ScalarES7_ENKUlvE_clEvENKUlvE2_clEvEUllE_St5arrayIPcLm2EEEEviT0_T1_)
        /*314c*/ 	.word	0x00000000


	//----- nvinfo : EIATTR_MIN_STACK_SIZE
	.align		4
.L_2159:
        /*3150*/ 	.byte	0x04, 0x12
        /*3152*/ 	.short	(.L_2161 - .L_2160)
	.align		4
.L_2160:
        /*3154*/ 	.word	index@(_ZN2at6native29vectorized_elementwise_kernelILi8EZZZNS0_17clamp_kernel_cudaERNS_18TensorIteratorBaseERKN3c106ScalarES7_ENKUlvE_clEvENKUlvE2_clEvEUllE_St5arrayIPcLm2EEEEviT0_T1_)
        /*3158*/ 	.word	0x00000000


	//----- nvinfo : EIATTR_MIN_STACK_SIZE
	.align		4
.L_2161:
        /*315c*/ 	.byte	0x04, 0x12
        /*315e*/ 	.short	(.L_2163 - .L_2162)
	.align		4
.L_2162:
        /*3160*/ 	.word	index@(_ZN2at6native18elementwise_kernelILi128ELi4EZNS0_15gpu_kernel_implIZZZNS0_17clamp_kernel_cudaERNS_18TensorIteratorBaseERKN3c106ScalarES8_ENKUlvE_clEvENKUlvE1_clEvEUliE_EEvS4_RKT_EUliE_EEviT1_)
        /*3164*/ 	.word	0x00000000


	//----- nvinfo : EIATTR_MIN_STACK_SIZE
	.align		4
.L_2163:
        /*3168*/ 	.byte	0x04, 0x12
        /*316a*/ 	.short	(.L_2165 - .L_2164)
	.align		4
.L_2164:
        /*316c*/ 	.word	index@(_ZN2at6native27unrolled_elementwise_kernelIZZZNS0_17clamp_kernel_cudaERNS_18TensorIteratorBaseERKN3c106ScalarES7_ENKUlvE_clEvENKUlvE1_clEvEUliE_St5arrayIPcLm2EELi4E23TrivialOffsetCalculatorILi1EjESF_NS0_6memory12LoadWithCastILi1EEENSG_13StoreWithCastILi1EEEEEviT_T0_T2_T3_T4_T5_)
        /*3170*/ 	.word	0x00000000


	//----- nvinfo : EIATTR_MIN_STACK_SIZE
	.align		4
.L_2165:
        /*3174*/ 	.byte	0x04, 0x12
        /*3176*/ 	.short	(.L_2167 - .L_2166)
	.align		4
.L_2166:
        /*3178*/ 	.word	index@(_ZN2at6native18elementwise_kernelILi128ELi2EZNS0_22gpu_kernel_impl_nocastIZZZNS0_17clamp_kernel_cudaERNS_18TensorIteratorBaseERKN3c106ScalarES8_ENKUlvE_clEvENKUlvE1_clEvEUliE_EEvS4_RKT_EUliE_EEviT1_)
        /*317c*/ 	.word	0x00000000


	//----- nvinfo : EIATTR_MIN_STACK_SIZE
	.align		4
.L_2167:
        /*3180*/ 	.byte	0x04, 0x12
        /*3182*/ 	.short	(.L_2169 - .L_2168)
	.align		4
.L_2168:
        /*3184*/ 	.word	index@(_ZN2at6native27unrolled_elementwise_kernelIZZZNS0_17clamp_kernel_cudaERNS_18TensorIteratorBaseERKN3c106ScalarES7_ENKUlvE_clEvENKUlvE1_clEvEUliE_St5arrayIPcLm2EELi4E23TrivialOffsetCalculatorILi1EjESF_NS0_6memory15LoadWithoutCastENSG_16StoreWithoutCastEEEviT_T0_T2_T3_T4_T5_)
        /*3188*/ 	.word	0x00000000


	//----- nvinfo : EIATTR_MIN_STACK_SIZE
	.align		4
.L_2169:
        /*318c*/ 	.byte	0x04, 0x12
        /*318e*/ 	.short	(.L_2171 - .L_2170)
	.align		4
.L_2170:
        /*3190*/ 	.word	index@(_ZN2at6native29vectorized_elementwise_kernelILi2EZZZNS0_17clamp_kernel_cudaERNS_18TensorIteratorBaseERKN3c106ScalarES7_ENKUlvE_clEvENKUlvE1_clEvEUliE_St5arrayIPcLm2EEEEviT0_T1_)
        /*3194*/ 	.word	0x00000000


	//----- nvinfo : EIATTR_MIN_STACK_SIZE
	.align		4
.L_2171:
        /*3198*/ 	.byte	0x04, 0x12
        /*319a*/ 	.short	(.L_2173 - .L_2172)
	.align		4
.L_2172:
        /*319c*/ 	.word	index@(_ZN2at6native29vectorized_elementwise_kernelILi4EZZZNS0_17clamp_kernel_cudaERNS_18TensorIteratorBaseERKN3c106ScalarES7_ENKUlvE_clEvENKUlvE1_clEvEUliE_St5arrayIPcLm2EEEEviT0_T1_)
        /*31a0*/ 	.word	0x00000000


	//----- nvinfo : EIATTR_MIN_STACK_SIZE
	.align		4
.L_2173:
        /*31a4*/ 	.byte	0x04, 0x12
        /*31a6*/ 	.short	(.L_2175 - .L_2174)
	.align		4
.L_2174:
        /*31a8*/ 	.word	index@(_ZN2at6native29vectorized_elementwise_kernelILi8EZZZNS0_17clamp_kernel_cudaERNS_18TensorIteratorBaseERKN3c106ScalarES7_ENKUlvE_clEvENKUlvE1_clEvEUliE_St5arrayIPcLm2EEEEviT0_T1_)
        /*31ac*/ 	.word	0x00000000


	//----- nvinfo : EIATTR_MIN_STACK_SIZE
	.align		4
.L_2175:
        /*31b0*/ 	.byte	0x04, 0x12
        /*31b2*/ 	.short	(.L_2177 - .L_2176)
	.align		4
.L_2176:
        /*31b4*/ 	.word	index@(_ZN2at6native18elementwise_kernelILi128ELi4EZNS0_15gpu_kernel_implIZZZNS0_17clamp_kernel_cudaERNS_18TensorIteratorBaseERKN3c106ScalarES8_ENKUlvE_clEvENKUlvE0_clEvEUlaE_EEvS4_RKT_EUliE_EEviT1_)
        /*31b8*/ 	.word	0x00000000


	//----- nvinfo : EIATTR_MIN_STACK_SIZE
	.align		4
.L_2177:
        /*31bc*/ 	.byte	0x04, 0x12
        /*31be*/ 	.short	(.L_2179 - .L_2178)
	.align		4
.L_2178:
        /*31c0*/ 	.word	index@(_ZN2at6native27unrolled_elementwise_kernelIZZZNS0_17clamp_kernel_cudaERNS_18TensorIteratorBaseERKN3c106ScalarES7_ENKUlvE_clEvENKUlvE0_clEvEUlaE_St5arrayIPcLm2EELi4E23TrivialOffsetCalculatorILi1EjESF_NS0_6memory12LoadWithCastILi1EEENSG_13StoreWithCastILi1EEEEEviT_T0_T2_T3_T4_T5_)
        /*31c4*/ 	.word	0x00000000


	//----- nvinfo : EIATTR_MIN_STACK_SIZE
	.align		4
.L_2179:
        /*31c8*/ 	.byte	0x04, 0x12
        /*31ca*/ 	.short	(.L_2181 - .L_2180)
	.align		4
.L_2180:
        /*31cc*/ 	.word	index@(_ZN2at6native18elementwise_kernelILi128ELi4EZNS0_22gpu_kernel_impl_nocastIZZZNS0_17clamp_kernel_cudaERNS_18TensorIteratorBaseERKN3c106ScalarES8_ENKUlvE_clEvENKUlvE0_clEvEUlaE_EEvS4_RKT_EUliE_EEviT1_)
        /*31d0*/ 	.word	0x00000000


	//----- nvinfo : EIATTR_MIN_STACK_SIZE
	.align		4
.L_2181:
        /*31d4*/ 	.byte	0x04, 0x12
        /*31d6*/ 	.short	(.L_2183 - .L_2182)
	.align		4
.L_2182:
        /*31d8*/ 	.word	index@(_ZN2at6native27unrolled_elementwise_kernelIZZZNS0_17clamp_kernel_cudaERNS_18TensorIteratorBaseERKN3c106ScalarES7_ENKUlvE_clEvENKUlvE0_clEvEUlaE_St5arrayIPcLm2EELi4E23TrivialOffsetCalculatorILi1EjESF_NS0_6memory15LoadWithoutCastENSG_16StoreWithoutCastEEEviT_T0_T2_T3_T4_T5_)
        /*31dc*/ 	.word	0x00000000


	//----- nvinfo : EIATTR_MIN_STACK_SIZE
	.align		4
.L_2183:
        /*31e0*/ 	.byte	0x04, 0x12
        /*31e2*/ 	.short	(.L_2185 - .L_2184)
	.align		4
.L_2184:
        /*31e4*/ 	.word	index@(_ZN2at6native29vectorized_elementwise_kernelILi2EZZZNS0_17clamp_kernel_cudaERNS_18TensorIteratorBaseERKN3c106ScalarES7_ENKUlvE_clEvENKUlvE0_clEvEUlaE_St5arrayIPcLm2EEEEviT0_T1_)
        /*31e8*/ 	.word	0x00000000


	//----- nvinfo : EIATTR_MIN_STACK_SIZE
	.align		4
.L_2185:
        /*31ec*/ 	.byte	0x04, 0x12
        /*31ee*/ 	.short	(.L_2187 - .L_2186)
	.align		4
.L_2186:
        /*31f0*/ 	.word	index@(_ZN2at6native29vectorized_elementwise_kernelILi4EZZZNS0_17clamp_kernel_cudaERNS_18TensorIteratorBaseERKN3c106ScalarES7_ENKUlvE_clEvENKUlvE0_clEvEUlaE_St5arrayIPcLm2EEEEviT0_T1_)
        /*31f4*/ 	.word	0x00000000


	//----- nvinfo : EIATTR_MIN_STACK_SIZE
	.align		4
.L_2187:
        /*31f8*/ 	.byte	0x04, 0x12
        /*31fa*/ 	.short	(.L_2189 - .L_2188)
	.align		4
.L_2188:
        /*31fc*/ 	.word	index@(_ZN2at6native29vectorized_elementwise_kernelILi8EZZZNS0_17clamp_kernel_cudaERNS_18TensorIteratorBaseERKN3c106ScalarES7_ENKUlvE_clEvENKUlvE0_clEvEUlaE_St5arrayIPcLm2EEEEviT0_T1_)
        /*3200*/ 	.word	0x00000000


	//----- nvinfo : EIATTR_MIN_STACK_SIZE
	.align		4
.L_2189:
        /*3204*/ 	.byte	0x04, 0x12
        /*3206*/ 	.short	(.L_2191 - .L_2190)
	.align		4
.L_2190:
        /*3208*/ 	.word	index@(_ZN2at6native18elementwise_kernelILi128ELi4EZNS0_15gpu_kernel_implIZZZNS0_17clamp_kernel_cudaERNS_18TensorIteratorBaseERKN3c106ScalarES8_ENKUlvE_clEvENKUlvE_clEvEUlhE_EEvS4_RKT_EUliE_EEviT1_)
        /*320c*/ 	.word	0x00000000


	//----- nvinfo : EIATTR_MIN_STACK_SIZE
	.align		4
.L_2191:
        /*3210*/ 	.byte	0x04, 0x12
        /*3212*/ 	.short	(.L_2193 - .L_2192)
	.align		4
.L_2192:
        /*3214*/ 	.word	index@(_ZN2at6native27unrolled_elementwise_kernelIZZZNS0_17clamp_kernel_cudaERNS_18TensorIteratorBaseERKN3c106ScalarES7_ENKUlvE_clEvENKUlvE_clEvEUlhE_St5arrayIPcLm2EELi4E23TrivialOffsetCalculatorILi1EjESF_NS0_6memory12LoadWithCastILi1EEENSG_13StoreWithCastILi1EEEEEviT_T0_T2_T3_T4_T5_)
        /*3218*/ 	.word	0x00000000


	//----- nvinfo : EIATTR_MIN_STACK_SIZE
	.align		4
.L_2193:
        /*321c*/ 	.byte	0x04, 0x12
        /*321e*/ 	.short	(.L_2195 - .L_2194)
	.align		4
.L_2194:
        /*3220*/ 	.word	index@(_ZN2at6native18elementwise_kernelILi128ELi4EZNS0_22gpu_kernel_impl_nocastIZZZNS0_17clamp_kernel_cudaERNS_18TensorIteratorBaseERKN3c106ScalarES8_ENKUlvE_clEvENKUlvE_clEvEUlhE_EEvS4_RKT_EUliE_EEviT1_)
        /*3224*/ 	.word	0x00000000


	//----- nvinfo : EIATTR_MIN_STACK_SIZE
	.align		4
.L_2195:
        /*3228*/ 	.byte	0x04, 0x12
        /*322a*/ 	.short	(.L_2197 - .L_2196)
	.align		4
.L_2196:
        /*322c*/ 	.word	index@(_ZN2at6native27unrolled_elementwise_kernelIZZZNS0_17clamp_kernel_cudaERNS_18TensorIteratorBaseERKN3c106ScalarES7_ENKUlvE_clEvENKUlvE_clEvEUlhE_St5arrayIPcLm2EELi4E23TrivialOffsetCalculatorILi1EjESF_NS0_6memory15LoadWithoutCastENSG_16StoreWithoutCastEEEviT_T0_T2_T3_T4_T5_)
        /*3230*/ 	.word	0x00000000


	//----- nvinfo : EIATTR_MIN_STACK_SIZE
	.align		4
.L_2197:
        /*3234*/ 	.byte	0x04, 0x12
        /*3236*/ 	.short	(.L_2199 - .L_2198)
	.align		4
.L_2198:
        /*3238*/ 	.word	index@(_ZN2at6native29vectorized_elementwise_kernelILi2EZZZNS0_17clamp_kernel_cudaERNS_18TensorIteratorBaseERKN3c106ScalarES7_ENKUlvE_clEvENKUlvE_clEvEUlhE_St5arrayIPcLm2EEEEviT0_T1_)
        /*323c*/ 	.word	0x00000000


	//----- nvinfo : EIATTR_MIN_STACK_SIZE
	.align		4
.L_2199:
        /*3240*/ 	.byte	0x04, 0x12
        /*3242*/ 	.short	(.L_2201 - .L_2200)
	.align		4
.L_2200:
        /*3244*/ 	.word	index@(_ZN2at6native29vectorized_elementwise_kernelILi4EZZZNS0_17clamp_kernel_cudaERNS_18TensorIteratorBaseERKN3c106ScalarES7_ENKUlvE_clEvENKUlvE_clEvEUlhE_St5arrayIPcLm2EEEEviT0_T1_)
        /*3248*/ 	.word	0x00000000


	//----- nvinfo : EIATTR_MIN_STACK_SIZE
	.align		4
.L_2201:
        /*324c*/ 	.byte	0x04, 0x12
        /*324e*/ 	.short	(.L_2203 - .L_2202)
	.align		4
.L_2202:
        /*3250*/ 	.word	index@(_ZN2at6native29vectorized_elementwise_kernelILi8EZZZNS0_17clamp_kernel_cudaERNS_18TensorIteratorBaseERKN3c106ScalarES7_ENKUlvE_clEvENKUlvE_clEvEUlhE_St5arrayIPcLm2EEEEviT0_T1_)
        /*3254*/ 	.word	0x00000000


	//----- nvinfo : EIATTR_MIN_STACK_SIZE
	.align		4
.L_2203:
        /*3258*/ 	.byte	0x04, 0x12
        /*325a*/ 	.short	(.L_2205 - .L_2204)
	.align		4
.L_2204:
        /*325c*/ 	.word	index@(_ZN2at6native18elementwise_kernelILi128ELi4EZNS0_15gpu_kernel_implIZZZNS0_16sqrt_kernel_cudaERNS_18TensorIteratorBaseEENKUlvE0_clEvENKUlvE2_clEvEUlN3c108BFloat16EE_EEvS4_RKT_EUliE_EEviT1_)
        /*3260*/ 	.word	0x00000000


	//----- nvinfo : EIATTR_MIN_STACK_SIZE
	.align		4
.L_2205:
        /*3264*/ 	.byte	0x04, 0x12
        /*3266*/ 	.short	(.L_2207 - .L_2206)
	.align		4
.L_2206:
        /*3268*/ 	.word	index@(_ZN2at6native27unrolled_elementwise_kernelIZZZNS0_16sqrt_kernel_cudaERNS_18TensorIteratorBaseEENKUlvE0_clEvENKUlvE2_clEvEUlN3c108BFloat16EE_St5arrayIPcLm2EELi4E23TrivialOffsetCalculatorILi1EjESD_NS0_6memory12LoadWithCastILi1EEENSE_13StoreWithCastILi1EEEEEviT_T0_T2_T3_T4_T5_)
        /*326c*/ 	.word	0x00000000


	//----- nvinfo : EIATTR_MIN_STACK_SIZE
	.align		4
.L_2207:
        /*3270*/ 	.byte	0x04, 0x12
        /*3272*/ 	.short	(.L_2209 - .L_2208)
	.align		4
.L_2208:
        /*3274*/ 	.word	index@(_ZN2at6native18elementwise_kernelILi128ELi4EZNS0_22gpu_kernel_impl_nocastIZZZNS0_16sqrt_kernel_cudaERNS_18TensorIteratorBaseEENKUlvE0_clEvENKUlvE2_clEvEUlN3c108BFloat16EE_EEvS4_RKT_EUliE_EEviT1_)
        /*3278*/ 	.word	0x00000000


	//----- nvinfo : EIATTR_MIN_STACK_SIZE
	.align		4
.L_2209:
        /*327c*/ 	.byte	0x04, 0x12
        /*327e*/ 	.short	(.L_2211 - .L_2210)
	.align		4
.L_2210:
        /*3280*/ 	.word	index@(_ZN2at6native27unrolled_elementwise_kernelIZZZNS0_16sqrt_kernel_cudaERNS_18TensorIteratorBaseEENKUlvE0_clEvENKUlvE2_clEvEUlN3c108BFloat16EE_St5arrayIPcLm2EELi4E23TrivialOffsetCalculatorILi1EjESD_NS0_6memory15LoadWithoutCastENSE_16StoreWithoutCastEEEviT_T0_T2_T3_T4_T5_)
        /*3284*/ 	.word	0x00000000


	//----- nvinfo : EIATTR_MIN_STACK_SIZE
	.align		4
.L_2211:
        /*3288*/ 	.byte	0x04, 0x12
        /*328a*/ 	.short	(.L_2213 - .L_2212)
	.align		4
.L_2212:
        /*328c*/ 	.word	index@(_ZN2at6native29vectorized_elementwise_kernelILi2EZZZNS0_16sqrt_kernel_cudaERNS_18TensorIteratorBaseEENKUlvE0_clEvENKUlvE2_clEvEUlN3c108BFloat16EE_St5arrayIPcLm2EEEEviT0_T1_)
        /*3290*/ 	.word	0x00000000


	//----- nvinfo : EIATTR_MIN_STACK_SIZE
	.align		4
.L_2213:
        /*3294*/ 	.byte	0x04, 0x12
        /*3296*/ 	.short	(.L_2215 - .L_2214)
	.align		4
.L_2214:
        /*3298*/ 	.word	index@(_ZN2at6native29vectorized_elementwise_kernelILi4EZZZNS0_16sqrt_kernel_cudaERNS_18TensorIteratorBaseEENKUlvE0_clEvENKUlvE2_clEvEUlN3c108BFloat16EE_St5arrayIPcLm2EEEEviT0_T1_)
        /*329c*/ 	.word	0x00000000


	//----- nvinfo : EIATTR_MIN_STACK_SIZE
	.align		4
.L_2215:
        /*32a0*/ 	.byte	0x04, 0x12
        /*32a2*/ 	.short	(.L_2217 - .L_2216)
	.align		4
.L_2216:
        /*32a4*/ 	.word	index@(_ZN2at6native29vectorized_elementwise_kernelILi8EZZZNS0_16sqrt_kernel_cudaERNS_18TensorIteratorBaseEENKUlvE0_clEvENKUlvE2_clEvEUlN3c108BFloat16EE_St5arrayIPcLm2EEEEviT0_T1_)
        /*32a8*/ 	.word	0x00000000


	//----- nvinfo : EIATTR_MIN_STACK_SIZE
	.align		4
.L_2217:
        /*32ac*/ 	.byte	0x04, 0x12
        /*32ae*/ 	.short	(.L_2219 - .L_2218)
	.align		4
.L_2218:
        /*32b0*/ 	.word	index@(_ZN2at6native18elementwise_kernelILi128ELi4EZNS0_15gpu_kernel_implIZZZNS0_16sqrt_kernel_cudaERNS_18TensorIteratorBaseEENKUlvE0_clEvENKUlvE1_clEvEUlN3c104HalfEE_EEvS4_RKT_EUliE_EEviT1_)
        /*32b4*/ 	.word	0x00000000


	//----- nvinfo : EIATTR_MIN_STACK_SIZE
	.align		4
.L_2219:
        /*32b8*/ 	.byte	0x04, 0x12
        /*32ba*/ 	.short	(.L_2221 - .L_2220)
	.align		4
.L_2220:
        /*32bc*/ 	.word	index@(_ZN2at6native27unrolled_elementwise_kernelIZZZNS0_16sqrt_kernel_cudaERNS_18TensorIteratorBaseEENKUlvE0_clEvENKUlvE1_clEvEUlN3c104HalfEE_St5arrayIPcLm2EELi4E23TrivialOffsetCalculatorILi1EjESD_NS0_6memory12LoadWithCastILi1EEENSE_13StoreWithCastILi1EEEEEviT_T0_T2_T3_T4_T5_)
        /*32c0*/ 	.word	0x00000000


	//----- nvinfo : EIATTR_MIN_STACK_SIZE
	.align		4
.L_2221:
        /*32c4*/ 	.byte	0x04, 0x12
        /*32c6*/ 	.short	(.L_2223 - .L_2222)
	.align		4
.L_2222:
        /*32c8*/ 	.word	index@(_ZN2at6native18elementwise_kernelILi128ELi4EZNS0_22gpu_kernel_impl_nocastIZZZNS0_16sqrt_kernel_cudaERNS_18TensorIteratorBaseEENKUlvE0_clEvENKUlvE1_clEvEUlN3c104HalfEE_EEvS4_RKT_EUliE_EEviT1_)
        /*32cc*/ 	.word	0x00000000


	//----- nvinfo : EIATTR_MIN_STACK_SIZE
	.align		4
.L_2223:
        /*32d0*/ 	.byte	0x04, 0x12
        /*32d2*/ 	.short	(.L_2225 - .L_2224)
	.align		4
.L_2224:
        /*32d4*/ 	.word	index@(_ZN2at6native27unrolled_elementwise_kernelIZZZNS0_16sqrt_kernel_cudaERNS_18TensorIteratorBaseEENKUlvE0_clEvENKUlvE1_clEvEUlN3c104HalfEE_St5arrayIPcLm2EELi4E23TrivialOffsetCalculatorILi1EjESD_NS0_6memory15LoadWithoutCastENSE_16StoreWithoutCastEEEviT_T0_T2_T3_T4_T5_)
        /*32d8*/ 	.word	0x00000000


	//----- nvinfo : EIATTR_MIN_STACK_SIZE
	.align		4
.L_2225:
        /*32dc*/ 	.byte	0x04, 0x12
        /*32de*/ 	.short	(.L_2227 - .L_2226)
	.align		4
.L_2226:
        /*32e0*/ 	.word	index@(_ZN2at6native29vectorized_elementwise_kernelILi2EZZZNS0_16sqrt_kernel_cudaERNS_18TensorIteratorBaseEENKUlvE0_clEvENKUlvE1_clEvEUlN3c104HalfEE_St5arrayIPcLm2EEEEviT0_T1_)
        /*32e4*/ 	.word	0x00000000


	//----- nvinfo : EIATTR_MIN_STACK_SIZE
	.align		4
.L_2227:
        /*32e8*/ 	.byte	0x04, 0x12
        /*32ea*/ 	.short	(.L_2229 - .L_2228)
	.align		4
.L_2228:
        /*32ec*/ 	.word	index@(_ZN2at6native29vectorized_elementwise_kernelILi4EZZZNS0_16sqrt_kernel_cudaERNS_18TensorIteratorBaseEENKUlvE0_clEvENKUlvE1_clEvEUlN3c104HalfEE_St5arrayIPcLm2EEEEviT0_T1_)
        /*32f0*/ 	.word	0x00000000


	//----- nvinfo : EIATTR_MIN_STACK_SIZE
	.align		4
.L_2229:
        /*32f4*/ 	.byte	0x04, 0x12
        /*32f6*/ 	.short	(.L_2231 - .L_2230)
	.align		4
.L_2230:
        /*32f8*/ 	.word	index@(_ZN2at6native29vectorized_elementwise_kernelILi8EZZZNS0_16sqrt_kernel_cudaERNS_18TensorIteratorBaseEENKUlvE0_clEvENKUlvE1_clEvEUlN3c104HalfEE_St5arrayIPcLm2EEEEviT0_T1_)
        /*32fc*/ 	.word	0x00000000


	//----- nvinfo : EIATTR_MIN_STACK_SIZE
	.align		4
.L_2231:
        /*3300*/ 	.byte	0x04, 0x12
        /*3302*/ 	.short	(.L_2233 - .L_2232)
	.align		4
.L_2232:
        /*3304*/ 	.word	index@(_ZN2at6native18elementwise_kernelILi128ELi4EZNS0_15gpu_kernel_implIZZZNS0_16sqrt_kernel_cudaERNS_18TensorIteratorBaseEENKUlvE0_clEvENKUlvE0_clEvEUlfE_EEvS4_RKT_EUliE_EEviT1_)
        /*3308*/ 	.word	0x00000000


	//----- nvinfo : EIATTR_MIN_STACK_SIZE
	.align		4
.L_2233:
        /*330c*/ 	.byte	0x04, 0x12
        /*330e*/ 	.short	(.L_2235 - .L_2234)
	.align		4
.L_2234:
        /*3310*/ 	.word	index@(_ZN2at6native27unrolled_elementwise_kernelIZZZNS0_16sqrt_kernel_cudaERNS_18TensorIteratorBaseEENKUlvE0_clEvENKUlvE0_clEvEUlfE_St5arrayIPcLm2EELi4E23TrivialOffsetCalculatorILi1EjESB_NS0_6memory12LoadWithCastILi1EEENSC_13StoreWithCastILi1EEEEEviT_T0_T2_T3_T4_T5_)
        /*3314*/ 	.word	0x00000000


	//----- nvinfo : EIATTR_MIN_STACK_SIZE
	.align		4
.L_2235:
        /*3318*/ 	.byte	0x04, 0x12
        /*331a*/ 	.short	(.L_2237 - .L_2236)
	.align		4
.L_2236:
        /*331c*/ 	.word	index@(_ZN2at6native18elementwise_kernelILi128ELi2EZNS0_22gpu_kernel_impl_nocastIZZZNS0_16sqrt_kernel_cudaERNS_18TensorIteratorBaseEENKUlvE0_clEvENKUlvE0_clEvEUlfE_EEvS4_RKT_EUliE_EEviT1_)
        /*3320*/ 	.word	0x00000000


	//----- nvinfo : EIATTR_MIN_STACK_SIZE
	.align		4
.L_2237:
        /*3324*/ 	.byte	0x04, 0x12
        /*3326*/ 	.short	(.L_2239 - .L_2238)
	.align		4
.L_2238:
        /*3328*/ 	.word	index@(_ZN2at6native27unrolled_elementwise_kernelIZZZNS0_16sqrt_kernel_cudaERNS_18TensorIteratorBaseEENKUlvE0_clEvENKUlvE0_clEvEUlfE_St5arrayIPcLm2EELi4E23TrivialOffsetCalculatorILi1EjESB_NS0_6memory15LoadWithoutCastENSC_16StoreWithoutCastEEEviT_T0_T2_T3_T4_T5_)
        /*332c*/ 	.word	0x00000000


	//----- nvinfo : EIATTR_MIN_STACK_SIZE
	.align		4
.L_2239:
        /*3330*/ 	.byte	0x04, 0x12
        /*3332*/ 	.short	(.L_2241 - .L_2240)
	.align		4
.L_2240:
        /*3334*/ 	.word	index@(_ZN2at6native29vectorized_elementwise_kernelILi2EZZZNS0_16sqrt_kernel_cudaERNS_18TensorIteratorBaseEENKUlvE0_clEvENKUlvE0_clEvEUlfE_St5arrayIPcLm2EEEEviT0_T1_)
        /*3338*/ 	.word	0x00000000


	//----- nvinfo : EIATTR_MIN_STACK_SIZE
	.align		4
.L_2241:
        /*333c*/ 	.byte	0x04, 0x12
        /*333e*/ 	.short	(.L_2243 - .L_2242)
	.align		4
.L_2242:
        /*3340*/ 	.word	index@(_ZN2at6native29vectorized_elementwise_kernelILi4EZZZNS0_16sqrt_kernel_cudaERNS_18TensorIteratorBaseEENKUlvE0_clEvENKUlvE0_clEvEUlfE_St5arrayIPcLm2EEEEviT0_T1_)
        /*3344*/ 	.word	0x00000000


	//----- nvinfo : EIATTR_MIN_STACK_SIZE
	.align		4
.L_2243:
        /*3348*/ 	.byte	0x04, 0x12
        /*334a*/ 	.short	(.L_2245 - .L_2244)
	.align		4
.L_2244:
        /*334c*/ 	.word	index@(_ZN2at6native29vectorized_elementwise_kernelILi8EZZZNS0_16sqrt_kernel_cudaERNS_18TensorIteratorBaseEENKUlvE0_clEvENKUlvE0_clEvEUlfE_St5arrayIPcLm2EEEEviT0_T1_)
        /*3350*/ 	.word	0x00000000


	//----- nvinfo : EIATTR_MIN_STACK_SIZE
	.align		4
.L_2245:
        /*3354*/ 	.byte	0x04, 0x12
        /*3356*/ 	.short	(.L_2247 - .L_2246)
	.align		4
.L_2246:
        /*3358*/ 	.word	index@(_ZN2at6native18elementwise_kernelILi128ELi4EZNS0_15gpu_kernel_implIZZZNS0_16sqrt_kernel_cudaERNS_18TensorIteratorBaseEENKUlvE0_clEvENKUlvE_clEvEUldE_EEvS4_RKT_EUliE_EEviT1_)
        /*335c*/ 	.word	0x00000000


	//----- nvinfo : EIATTR_MIN_STACK_SIZE
	.align		4
.L_2247:
        /*3360*/ 	.byte	0x04, 0x12
        /*3362*/ 	.short	(.L_2249 - .L_2248)
	.align		4
.L_2248:
        /*3364*/ 	.word	index@(_ZN2at6native27unrolled_elementwise_kernelIZZZNS0_16sqrt_kernel_cudaERNS_18TensorIteratorBaseEENKUlvE0_clEvENKUlvE_clEvEUldE_St5arrayIPcLm2EELi4E23TrivialOffsetCalculatorILi1EjESB_NS0_6memory12LoadWithCastILi1EEENSC_13StoreWithCastILi1EEEEEviT_T0_T2_T3_T4_T5_)
        /*3368*/ 	.word	0x00000000


	//----- nvinfo : EIATTR_MIN_STACK_SIZE
	.align		4
.L_2249:
        /*336c*/ 	.byte	0x04, 0x12
        /*336e*/ 	.short	(.L_2251 - .L_2250)
	.align		4
.L_2250:
        /*3370*/ 	.word	index@(_ZN2at6native18elementwise_kernelILi128ELi2EZNS0_22gpu_kernel_impl_nocastIZZZNS0_16sqrt_kernel_cudaERNS_18TensorIteratorBaseEENKUlvE0_clEvENKUlvE_clEvEUldE_EEvS4_RKT_EUliE_EEviT1_)
        /*3374*/ 	.word	0x00000000


	//----- nvinfo : EIATTR_MIN_STACK_SIZE
	.align		4
.L_2251:
        /*3378*/ 	.byte	0x04, 0x12
        /*337a*/ 	.short	(.L_2253 - .L_2252)
	.align		4
.L_2252:
        /*337c*/ 	.word	index@(_ZN2at6native27unrolled_elementwise_kernelIZZZNS0_16sqrt_kernel_cudaERNS_18TensorIteratorBaseEENKUlvE0_clEvENKUlvE_clEvEUldE_St5arrayIPcLm2EELi4E23TrivialOffsetCalculatorILi1EjESB_NS0_6memory15LoadWithoutCastENSC_16StoreWithoutCastEEEviT_T0_T2_T3_T4_T5_)
        /*3380*/ 	.word	0x00000000


	//----- nvinfo : EIATTR_MIN_STACK_SIZE
	.align		4
.L_2253:
        /*3384*/ 	.byte	0x04, 0x12
        /*3386*/ 	.short	(.L_2255 - .L_2254)
	.align		4
.L_2254:
        /*3388*/ 	.word	index@(_ZN2at6native29vectorized_elementwise_kernelILi2EZZZNS0_16sqrt_kernel_cudaERNS_18TensorIteratorBaseEENKUlvE0_clEvENKUlvE_clEvEUldE_St5arrayIPcLm2EEEEviT0_T1_)
        /*338c*/ 	.word	0x00000000


	//----- nvinfo : EIATTR_MIN_STACK_SIZE
	.align		4
.L_2255:
        /*3390*/ 	.byte	0x04, 0x12
        /*3392*/ 	.short	(.L_2257 - .L_2256)
	.align		4
.L_2256:
        /*3394*/ 	.word	index@(_ZN2at6native29vectorized_elementwise_kernelILi4EZZZNS0_16sqrt_kernel_cudaERNS_18TensorIteratorBaseEENKUlvE0_clEvENKUlvE_clEvEUldE_St5arrayIPcLm2EEEEviT0_T1_)
        /*3398*/ 	.word	0x00000000


	//----- nvinfo : EIATTR_MIN_STACK_SIZE
	.align		4
.L_2257:
        /*339c*/ 	.byte	0x04, 0x12
        /*339e*/ 	.short	(.L_2259 - .L_2258)
	.align		4
.L_2258:
        /*33a0*/ 	.word	index@(_ZN2at6native29vectorized_elementwise_kernelILi8EZZZNS0_16sqrt_kernel_cudaERNS_18TensorIteratorBaseEENKUlvE0_clEvENKUlvE_clEvEUldE_St5arrayIPcLm2EEEEviT0_T1_)
        /*33a4*/ 	.word	0x00000000


	//----- nvinfo : EIATTR_MIN_STACK_SIZE
	.align		4
.L_2259:
        /*33a8*/ 	.byte	0x04, 0x12
        /*33aa*/ 	.short	(.L_2261 - .L_2260)
	.align		4
.L_2260:
        /*33ac*/ 	.word	index@(_ZN2at6native18elementwise_kernelILi128ELi4EZNS0_15gpu_kernel_implIZZZNS0_17rsqrt_kernel_cudaERNS_18TensorIteratorBaseEENKUlvE0_clEvENKUlvE2_clEvEUlN3c104HalfEE_EEvS4_RKT_EUliE_EEviT1_)
        /*33b0*/ 	.word	0x00000000


	//----- nvinfo : EIATTR_MIN_STACK_SIZE
	.align		4
.L_2261:
        /*33b4*/ 	.byte	0x04, 0x12
        /*33b6*/ 	.short	(.L_2263 - .L_2262)
	.align		4
.L_2262:
        /*33b8*/ 	.word	index@(_ZN2at6native27unrolled_elementwise_kernelIZZZNS0_17rsqrt_kernel_cudaERNS_18TensorIteratorBaseEENKUlvE0_clEvENKUlvE2_clEvEUlN3c104HalfEE_St5arrayIPcLm2EELi4E23TrivialOffsetCalculatorILi1EjESD_NS0_6memory12LoadWithCastILi1EEENSE_13StoreWithCastILi1EEEEEviT_T0_T2_T3_T4_T5_)
        /*33bc*/ 	.word	0x00000000


	//----- nvinfo : EIATTR_MIN_STACK_SIZE
	.align		4
.L_2263:
        /*33c0*/ 	.byte	0x04, 0x12
        /*33c2*/ 	.short	(.L_2265 - .L_2264)
	.align		4
.L_2264:
        /*33c4*/ 	.word	index@(_ZN2at6native18elementwise_kernelILi128ELi4EZNS0_22gpu_kernel_impl_nocastIZZZNS0_17rsqrt_kernel_cudaERNS_18TensorIteratorBaseEENKUlvE0_clEvENKUlvE2_clEvEUlN3c104HalfEE_EEvS4_RKT_EUliE_EEviT1_)
        /*33c8*/ 	.word	0x00000000


	//----- nvinfo : EIATTR_MIN_STACK_SIZE
	.align		4
.L_2265:
        /*33cc*/ 	.byte	0x04, 0x12
        /*33ce*/ 	.short	(.L_2267 - .L_2266)
	.align		4
.L_2266:
        /*33d0*/ 	.word	index@(_ZN2at6native27unrolled_elementwise_kernelIZZZNS0_17rsqrt_kernel_cudaERNS_18TensorIteratorBaseEENKUlvE0_clEvENKUlvE2_clEvEUlN3c104HalfEE_St5arrayIPcLm2EELi4E23TrivialOffsetCalculatorILi1EjESD_NS0_6memory15LoadWithoutCastENSE_16StoreWithoutCastEEEviT_T0_T2_T3_T4_T5_)
        /*33d4*/ 	.word	0x00000000


	//----- nvinfo : EIATTR_MIN_STACK_SIZE
	.align		4
.L_2267:
        /*33d8*/ 	.byte	0x04, 0x12
        /*33da*/ 	.short	(.L_2269 - .L_2268)
	.align		4
.L_2268:
        /*33dc*/ 	.word	index@(_ZN2at6native29vectorized_elementwise_kernelILi2EZZZNS0_17rsqrt_kernel_cudaERNS_18TensorIteratorBaseEENKUlvE0_clEvENKUlvE2_clEvEUlN3c104HalfEE_St5arrayIPcLm2EEEEviT0_T1_)
        /*33e0*/ 	.word	0x00000000


	//----- nvinfo : EIATTR_MIN_STACK_SIZE
	.align		4
.L_2269:
        /*33e4*/ 	.byte	0x04, 0x12
        /*33e6*/ 	.short	(.L_2271 - .L_2270)
	.align		4
.L_2270:
        /*33e8*/ 	.word	index@(_ZN2at6native29vectorized_elementwise_kernelILi4EZZZNS0_17rsqrt_kernel_cudaERNS_18TensorIteratorBaseEENKUlvE0_clEvENKUlvE2_clEvEUlN3c104HalfEE_St5arrayIPcLm2EEEEviT0_T1_)
        /*33ec*/ 	.word	0x00000000


	//----- nvinfo : EIATTR_MIN_STACK_SIZE
	.align		4
.L_2271:
        /*33f0*/ 	.byte	0x04, 0x12
        /*33f2*/ 	.short	(.L_2273 - .L_2272)
	.align		4
.L_2272:
        /*33f4*/ 	.word	index@(_ZN2at6native29vectorized_elementwise_kernelILi8EZZZNS0_17rsqrt_kernel_cudaERNS_18TensorIteratorBaseEENKUlvE0_clEvENKUlvE2_clEvEUlN3c104HalfEE_St5arrayIPcLm2EEEEviT0_T1_)
        /*33f8*/ 	.word	0x00000000


	//----- nvinfo : EIATTR_MIN_STACK_SIZE
	.align		4
.L_2273:
        /*33fc*/ 	.byte	0x04, 0x12
        /*33fe*/ 	.short	(.L_2275 - .L_2274)
	.align		4
.L_2274:
        /*3400*/ 	.word	index@(_ZN2at6native18elementwise_kernelILi128ELi4EZNS0_15gpu_kernel_implIZZZNS0_17rsqrt_kernel_cudaERNS_18TensorIteratorBaseEENKUlvE0_clEvENKUlvE1_clEvEUlN3c108BFloat16EE_EEvS4_RKT_EUliE_EEviT1_)
        /*3404*/ 	.word	0x00000000


	//----- nvinfo : EIATTR_MIN_STACK_SIZE
	.align		4
.L_2275:
        /*3408*/ 	.byte	0x04, 0x12
        /*340a*/ 	.short	(.L_2277 - .L_2276)
	.align		4
.L_2276:
        /*340c*/ 	.word	index@(_ZN2at6native27unrolled_elementwise_kernelIZZZNS0_17rsqrt_kernel_cudaERNS_18TensorIteratorBaseEENKUlvE0_clEvENKUlvE1_clEvEUlN3c108BFloat16EE_St5arrayIPcLm2EELi4E23TrivialOffsetCalculatorILi1EjESD_NS0_6memory12LoadWithCastILi1EEENSE_13StoreWithCastILi1EEEEEviT_T0_T2_T3_T4_T5_)
        /*3410*/ 	.word	0x00000000


	//----- nvinfo : EIATTR_MIN_STACK_SIZE
	.align		4
.L_2277:
        /*3414*/ 	.byte	0x04, 0x12
        /*3416*/ 	.short	(.L_2279 - .L_2278)
	.align		4
.L_2278:
        /*3418*/ 	.word	index@(_ZN2at6native18elementwise_kernelILi128ELi4EZNS0_22gpu_kernel_impl_nocastIZZZNS0_17rsqrt_kernel_cudaERNS_18TensorIteratorBaseEENKUlvE0_clEvENKUlvE1_clEvEUlN3c108BFloat16EE_EEvS4_RKT_EUliE_EEviT1_)
        /*341c*/ 	.word	0x00000000


	//----- nvinfo : EIATTR_MIN_STACK_SIZE
	.align		4
.L_2279:
        /*3420*/ 	.byte	0x04, 0x12
        /*3422*/ 	.short	(.L_2281 - .L_2280)
	.align		4
.L_2280:
        /*3424*/ 	.word	index@(_ZN2at6native27unrolled_elementwise_kernelIZZZNS0_17rsqrt_kernel_cudaERNS_18TensorIteratorBaseEENKUlvE0_clEvENKUlvE1_clEvEUlN3c108BFloat16EE_St5arrayIPcLm2EELi4E23TrivialOffsetCalculatorILi1EjESD_NS0_6memory15LoadWithoutCastENSE_16StoreWithoutCastEEEviT_T0_T2_T3_T4_T5_)
        /*3428*/ 	.word	0x00000000


	//----- nvinfo : EIATTR_MIN_STACK_SIZE
	.align		4
.L_2281:
        /*342c*/ 	.byte	0x04, 0x12
        /*342e*/ 	.short	(.L_2283 - .L_2282)
	.align		4
.L_2282:
        /*3430*/ 	.word	index@(_ZN2at6native29vectorized_elementwise_kernelILi2EZZZNS0_17rsqrt_kernel_cudaERNS_18TensorIteratorBaseEENKUlvE0_clEvENKUlvE1_clEvEUlN3c108BFloat16EE_St5arrayIPcLm2EEEEviT0_T1_)
        /*3434*/ 	.word	0x00000000


	//----- nvinfo : EIATTR_MIN_STACK_SIZE
	.align		4
.L_2283:
        /*3438*/ 	.byte	0x04, 0x12
        /*343a*/ 	.short	(.L_2285 - .L_2284)
	.align		4
.L_2284:
        /*343c*/ 	.word	index@(_ZN2at6native29vectorized_elementwise_kernelILi4EZZZNS0_17rsqrt_kernel_cudaERNS_18TensorIteratorBaseEENKUlvE0_clEvENKUlvE1_clEvEUlN3c108BFloat16EE_St5arrayIPcLm2EEEEviT0_T1_)
        /*3440*/ 	.word	0x00000000


	//----- nvinfo : EIATTR_MIN_STACK_SIZE
	.align		4
.L_2285:
        /*3444*/ 	.byte	0x04, 0x12
        /*3446*/ 	.short	(.L_2287 - .L_2286)
	.align		4
.L_2286:
        /*3448*/ 	.word	index@(_ZN2at6native29vectorized_elementwise_kernelILi8EZZZNS0_17rsqrt_kernel_cudaERNS_18TensorIteratorBaseEENKUlvE0_clEvENKUlvE1_clEvEUlN3c108BFloat16EE_St5arrayIPcLm2EEEEviT0_T1_)
        /*344c*/ 	.word	0x00000000


	//----- nvinfo : EIATTR_MIN_STACK_SIZE
	.align		4
.L_2287:
        /*3450*/ 	.byte	0x04, 0x12
        /*3452*/ 	.short	(.L_2289 - .L_2288)
	.align		4
.L_2288:
        /*3454*/ 	.word	index@(_ZN2at6native18elementwise_kernelILi128ELi4EZNS0_15gpu_kernel_implIZZZNS0_17rsqrt_kernel_cudaERNS_18TensorIteratorBaseEENKUlvE0_clEvENKUlvE0_clEvEUlfE_EEvS4_RKT_EUliE_EEviT1_)
        /*3458*/ 	.word	0x00000000


	//----- nvinfo : EIATTR_MIN_STACK_SIZE
	.align		4
.L_2289:
        /*345c*/ 	.byte	0x04, 0x12
        /*345e*/ 	.short	(.L_2291 - .L_2290)
	.align		4
.L_2290:
        /*3460*/ 	.word	index@(_ZN2at6native27unrolled_elementwise_kernelIZZZNS0_17rsqrt_kernel_cudaERNS_18TensorIteratorBaseEENKUlvE0_clEvENKUlvE0_clEvEUlfE_St5arrayIPcLm2EELi4E23TrivialOffsetCalculatorILi1EjESB_NS0_6memory12LoadWithCastILi1EEENSC_13StoreWithCastILi1EEEEEviT_T0_T2_T3_T4_T5_)
        /*3464*/ 	.word	0x00000000


	//----- nvinfo : EIATTR_MIN_STACK_SIZE
	.align		4
.L_2291:
        /*3468*/ 	.byte	0x04, 0x12
        /*346a*/ 	.short	(.L_2293 - .L_2292)
	.align		4
.L_2292:
        /*346c*/ 	.word	index@(_ZN2at6native18elementwise_kernelILi128ELi2EZNS0_22gpu_kernel_impl_nocastIZZZNS0_17rsqrt_kernel_cudaERNS_18TensorIteratorBaseEENKUlvE0_clEvENKUlvE0_clEvEUlfE_EEvS4_RKT_EUliE_EEviT1_)
        /*3470*/ 	.word	0x00000000


	//----- nvinfo : EIATTR_MIN_STACK_SIZE
	.align		4
.L_2293:
        /*3474*/ 	.byte	0x04, 0x12
        /*3476*/ 	.short	(.L_2295 - .L_2294)
	.align		4
.L_2294:
        /*3478*/ 	.word	index@(_ZN2at6native27unrolled_elementwise_kernelIZZZNS0_17rsqrt_kernel_cudaERNS_18TensorIteratorBaseEENKUlvE0_clEvENKUlvE0_clEvEUlfE_St5arrayIPcLm2EELi4E23TrivialOffsetCalculatorILi1EjESB_NS0_6memory15LoadWithoutCastENSC_16StoreWithoutCastEEEviT_T0_T2_T3_T4_T5_)
        /*347c*/ 	.word	0x00000000


	//----- nvinfo : EIATTR_MIN_STACK_SIZE
	.align		4
.L_2295:
        /*3480*/ 	.byte	0x04, 0x12
        /*3482*/ 	.short	(.L_2297 - .L_2296)
	.align		4
.L_2296:
        /*3484*/ 	.word	index@(_ZN2at6native29vectorized_elementwise_kernelILi2EZZZNS0_17rsqrt_kernel_cudaERNS_18TensorIteratorBaseEENKUlvE0_clEvENKUlvE0_clEvEUlfE_St5arrayIPcLm2EEEEviT0_T1_)
        /*3488*/ 	.word	0x00000000


	//----- nvinfo : EIATTR_MIN_STACK_SIZE
	.align		4
.L_2297:
        /*348c*/ 	.byte	0x04, 0x12
        /*348e*/ 	.short	(.L_2299 - .L_2298)
	.align		4
.L_2298:
        /*3490*/ 	.word	index@(_ZN2at6native29vectorized_elementwise_kernelILi4EZZZNS0_17rsqrt_kernel_cudaERNS_18TensorIteratorBaseEENKUlvE0_clEvENKUlvE0_clEvEUlfE_St5arrayIPcLm2EEEEviT0_T1_)
        /*3494*/ 	.word	0x00000000


	//----- nvinfo : EIATTR_MIN_STACK_SIZE
	.align		4
.L_2299:
        /*3498*/ 	.byte	0x04, 0x12
        /*349a*/ 	.short	(.L_2301 - .L_2300)
	.align		4
.L_2300:
        /*349c*/ 	.word	index@(_ZN2at6native29vectorized_elementwise_kernelILi8EZZZNS0_17rsqrt_kernel_cudaERNS_18TensorIteratorBaseEENKUlvE0_clEvENKUlvE0_clEvEUlfE_St5arrayIPcLm2EEEEviT0_T1_)
        /*34a0*/ 	.word	0x00000000


	//----- nvinfo : EIATTR_MIN_STACK_SIZE
	.align		4
.L_2301:
        /*34a4*/ 	.byte	0x04, 0x12
        /*34a6*/ 	.short	(.L_2303 - .L_2302)
	.align		4
.L_2302:
        /*34a8*/ 	.word	index@(_ZN2at6native18elementwise_kernelILi128ELi4EZNS0_15gpu_kernel_implIZZZNS0_17rsqrt_kernel_cudaERNS_18TensorIteratorBaseEENKUlvE0_clEvENKUlvE_clEvEUldE_EEvS4_RKT_EUliE_EEviT1_)
        /*34ac*/ 	.word	0x00000000


	//----- nvinfo : EIATTR_MIN_STACK_SIZE
	.align		4
.L_2303:
        /*34b0*/ 	.byte	0x04, 0x12
        /*34b2*/ 	.short	(.L_2305 - .L_2304)
	.align		4
.L_2304:
        /*34b4*/ 	.word	index@(_ZN2at6native27unrolled_elementwise_kernelIZZZNS0_17rsqrt_kernel_cudaERNS_18TensorIteratorBaseEENKUlvE0_clEvENKUlvE_clEvEUldE_St5arrayIPcLm2EELi4E23TrivialOffsetCalculatorILi1EjESB_NS0_6memory12LoadWithCastILi1EEENSC_13StoreWithCastILi1EEEEEviT_T0_T2_T3_T4_T5_)
        /*34b8*/ 	.word	0x00000000


	//----- nvinfo : EIATTR_MIN_STACK_SIZE
	.align		4
.L_2305:
        /*34bc*/ 	.byte	0x04, 0x12
        /*34be*/ 	.short	(.L_2307 - .L_2306)
	.align		4
.L_2306:
        /*34c0*/ 	.word	index@(_ZN2at6native18elementwise_kernelILi128ELi2EZNS0_22gpu_kernel_impl_nocastIZZZNS0_17rsqrt_kernel_cudaERNS_18TensorIteratorBaseEENKUlvE0_clEvENKUlvE_clEvEUldE_EEvS4_RKT_EUliE_EEviT1_)
        /*34c4*/ 	.word	0x00000000


	//----- nvinfo : EIATTR_MIN_STACK_SIZE
	.align		4
.L_2307:
        /*34c8*/ 	.byte	0x04, 0x12
        /*34ca*/ 	.short	(.L_2309 - .L_2308)
	.align		4
.L_2308:
        /*34cc*/ 	.word	index@(_ZN2at6native27unrolled_elementwise_kernelIZZZNS0_17rsqrt_kernel_cudaERNS_18TensorIteratorBaseEENKUlvE0_clEvENKUlvE_clEvEUldE_St5arrayIPcLm2EELi4E23TrivialOffsetCalculatorILi1EjESB_NS0_6memory15LoadWithoutCastENSC_16StoreWithoutCastEEEviT_T0_T2_T3_T4_T5_)
        /*34d0*/ 	.word	0x00000000


	//----- nvinfo : EIATTR_MIN_STACK_SIZE
	.align		4
.L_2309:
        /*34d4*/ 	.byte	0x04, 0x12
        /*34d6*/ 	.short	(.L_2311 - .L_2310)
	.align		4
.L_2310:
        /*34d8*/ 	.word	index@(_ZN2at6native29vectorized_elementwise_kernelILi2EZZZNS0_17rsqrt_kernel_cudaERNS_18TensorIteratorBaseEENKUlvE0_clEvENKUlvE_clEvEUldE_St5arrayIPcLm2EEEEviT0_T1_)
        /*34dc*/ 	.word	0x00000000


	//----- nvinfo : EIATTR_MIN_STACK_SIZE
	.align		4
.L_2311:
        /*34e0*/ 	.byte	0x04, 0x12
        /*34e2*/ 	.short	(.L_2313 - .L_2312)
	.align		4
.L_2312:
        /*34e4*/ 	.word	index@(_ZN2at6native29vectorized_elementwise_kernelILi4EZZZNS0_17rsqrt_kernel_cudaERNS_18TensorIteratorBaseEENKUlvE0_clEvENKUlvE_clEvEUldE_St5arrayIPcLm2EEEEviT0_T1_)
        /*34e8*/ 	.word	0x00000000


	//----- nvinfo : EIATTR_MIN_STACK_SIZE
	.align		4
.L_2313:
        /*34ec*/ 	.byte	0x04, 0x12
        /*34ee*/ 	.short	(.L_2315 - .L_2314)
	.align		4
.L_2314:
        /*34f0*/ 	.word	index@(_ZN2at6native29vectorized_elementwise_kernelILi8EZZZNS0_17rsqrt_kernel_cudaERNS_18TensorIteratorBaseEENKUlvE0_clEvENKUlvE_clEvEUldE_St5arrayIPcLm2EEEEviT0_T1_)
        /*34f4*/ 	.word	0x00000000


	//----- nvinfo : EIATTR_MIN_STACK_SIZE
	.align		4
.L_2315:
        /*34f8*/ 	.byte	0x04, 0x12
        /*34fa*/ 	.short	(.L_2317 - .L_2316)
	.align		4
.L_2316:
        /*34fc*/ 	.word	index@(_ZN2at6native18elementwise_kernelILi128ELi4EZNS0_15gpu_kernel_implIZZZNS0_17expm1_kernel_cudaERNS_18TensorIteratorBaseEENKUlvE_clEvENKUlvE4_clEvEUlN3c104HalfEE_EEvS4_RKT_EUliE_EEviT1_)
        /*3500*/ 	.word	0x00000000


	//----- nvinfo : EIATTR_MIN_STACK_SIZE
	.align		4
.L_2317:
        /*3504*/ 	.byte	0x04, 0x12
        /*3506*/ 	.short	(.L_2319 - .L_2318)
	.align		4
.L_2318:
        /*3508*/ 	.word	index@(_ZN2at6native27unrolled_elementwise_kernelIZZZNS0_17expm1_kernel_cudaERNS_18TensorIteratorBaseEENKUlvE_clEvENKUlvE4_clEvEUlN3c104HalfEE_St5arrayIPcLm2EELi4E23TrivialOffsetCalculatorILi1EjESD_NS0_6memory12LoadWithCastILi1EEENSE_13StoreWithCastILi1EEEEEviT_T0_T2_T3_T4_T5_)
        /*350c*/ 	.word	0x00000000


	//----- nvinfo : EIATTR_MIN_STACK_SIZE
	.align		4
.L_2319:
        /*3510*/ 	.byte	0x04, 0x12
        /*3512*/ 	.short	(.L_2321 - .L_2320)
	.align		4
.L_2320:
        /*3514*/ 	.word	index@(_ZN2at6native18elementwise_kernelILi128ELi4EZNS0_22gpu_kernel_impl_nocastIZZZNS0_17expm1_kernel_cudaERNS_18TensorIteratorBaseEENKUlvE_clEvENKUlvE4_clEvEUlN3c104HalfEE_EEvS4_RKT_EUliE_EEviT1_)
        /*3518*/ 	.word	0x00000000


	//----- nvinfo : EIATTR_MIN_STACK_SIZE
	.align		4
.L_2321:
        /*351c*/ 	.byte	0x04, 0x12
        /*351e*/ 	.short	(.L_2323 - .L_2322)
	.align		4
.L_2322:
        /*3520*/ 	.word	index@(_ZN2at6native27unrolled_elementwise_kernelIZZZNS0_17expm1_kernel_cudaERNS_18TensorIteratorBaseEENKUlvE_clEvENKUlvE4_clEvEUlN3c104HalfEE_St5arrayIPcLm2EELi4E23TrivialOffsetCalculatorILi1EjESD_NS0_6memory15LoadWithoutCastENSE_16StoreWithoutCastEEEviT_T0_T2_T3_T4_T5_)
        /*3524*/ 	.word	0x00000000


	//----- nvinfo : EIATTR_MIN_STACK_SIZE
	.align		4
.L_2323:
        /*3528*/ 	.byte	0x04, 0x12
        /*352a*/ 	.short	(.L_2325 - .L_2324)
	.align		4
.L_2324:
        /*352c*/ 	.word	index@(_ZN2at6native29vectorized_elementwise_kernelILi2EZZZNS0_17expm1_kernel_cudaERNS_18TensorIteratorBaseEENKUlvE_clEvENKUlvE4_clEvEUlN3c104HalfEE_St5arrayIPcLm2EEEEviT0_T1_)
        /*3530*/ 	.word	0x00000000


	//----- nvinfo : EIATTR_MIN_STACK_SIZE
	.align		4
.L_2325:
        /*3534*/ 	.byte	0x04, 0x12
        /*3536*/ 	.short	(.L_2327 - .L_2326)
	.align		4
.L_2326:
        /*3538*/ 	.word	index@(_ZN2at6native29vectorized_elementwise_kernelILi4EZZZNS0_17expm1_kernel_cudaERNS_18TensorIteratorBaseEENKUlvE_clEvENKUlvE4_clEvEUlN3c104HalfEE_St5arrayIPcLm2EEEEviT0_T1_)
        /*353c*/ 	.word	0x00000000


	//----- nvinfo : EIATTR_MIN_STACK_SIZE
	.align		4
.L_2327:
        /*3540*/ 	.byte	0x04, 0x12
        /*3542*/ 	.short	(.L_2329 - .L_2328)
	.align		4
.L_2328:
        /*3544*/ 	.word	index@(_ZN2at6native29vectorized_elementwise_kernelILi8EZZZNS0_17expm1_kernel_cudaERNS_18TensorIteratorBaseEENKUlvE_clEvENKUlvE4_clEvEUlN3c104HalfEE_St5arrayIPcLm2EEEEviT0_T1_)
        /*3548*/ 	.word	0x00000000


	//----- nvinfo : EIATTR_MIN_STACK_SIZE
	.align		4
.L_2329:
        /*354c*/ 	.byte	0x04, 0x12
        /*354e*/ 	.short	(.L_2331 - .L_2330)
	.align		4
.L_2330:
        /*3550*/ 	.word	index@(_ZN2at6native18elementwise_kernelILi128ELi4EZNS0_15gpu_kernel_implIZZZNS0_17expm1_kernel_cudaERNS_18TensorIteratorBaseEENKUlvE_clEvENKUlvE3_clEvEUlN3c108BFloat16EE_EEvS4_RKT_EUliE_EEviT1_)
        /*3554*/ 	.word	0x00000000


	//----- nvinfo : EIATTR_MIN_STACK_SIZE
	.align		4
.L_2331:
        /*3558*/ 	.byte	0x04, 0x12
        /*355a*/ 	.short	(.L_2333 - .L_2332)
	.align		4
.L_2332:
        /*355c*/ 	.word	index@(_ZN2at6native27unrolled_elementwise_kernelIZZZNS0_17expm1_kernel_cudaERNS_18TensorIteratorBaseEENKUlvE_clEvENKUlvE3_clEvEUlN3c108BFloat16EE_St5arrayIPcLm2EELi4E23TrivialOffsetCalculatorILi1EjESD_NS0_6memory12LoadWithCastILi1EEENSE_13StoreWithCastILi1EEEEEviT_T0_T2_T3_T4_T5_)
        /*3560*/ 	.word	0x00000000


	//----- nvinfo : EIATTR_MIN_STACK_SIZE
	.align		4
.L_2333:
        /*3564*/ 	.byte	0x04, 0x12
        /*3566*/ 	.short	(.L_2335 - .L_2334)
	.align		4
.L_2334:
        /*3568*/ 	.word	index@(_ZN2at6native18elementwise_kernelILi128ELi4EZNS0_22gpu_kernel_impl_nocastIZZZNS0_17expm1_kernel_cudaERNS_18TensorIteratorBaseEENKUlvE_clEvENKUlvE3_clEvEUlN3c108BFloat16EE_EEvS4_RKT_EUliE_EEviT1_)
        /*356c*/ 	.word	0x00000000


	//----- nvinfo : EIATTR_MIN_STACK_SIZE
	.align		4
.L_2335:
        /*3570*/ 	.byte	0x04, 0x12
        /*3572*/ 	.short	(.L_2337 - .L_2336)
	.align		4
.L_2336:
        /*3574*/ 	.word	index@(_ZN2at6native27unrolled_elementwise_kernelIZZZNS0_17expm1_kernel_cudaERNS_18TensorIteratorBaseEENKUlvE_clEvENKUlvE3_clEvEUlN3c108BFloat16EE_St5arrayIPcLm2EELi4E23TrivialOffsetCalculatorILi1EjESD_NS0_6memory15LoadWithoutCastENSE_16StoreWithoutCastEEEviT_T0_T2_T3_T4_T5_)
        /*3578*/ 	.word	0x00000000


	//----- nvinfo : EIATTR_MIN_STACK_SIZE
	.align		4
.L_2337:
        /*357c*/ 	.byte	0x04, 0x12
        /*357e*/ 	.short	(.L_2339 - .L_2338)
	.align		4
.L_2338:
        /*3580*/ 	.word	index@(_ZN2at6native29vectorized_elementwise_kernelILi2EZZZNS0_17expm1_kernel_cudaERNS_18TensorIteratorBaseEENKUlvE_clEvENKUlvE3_clEvEUlN3c108BFloat16EE_St5arrayIPcLm2EEEEviT0_T1_)
        /*3584*/ 	.word	0x00000000


	//----- nvinfo : EIATTR_MIN_STACK_SIZE
	.align		4
.L_2339:
        /*3588*/ 	.byte	0x04, 0x12
        /*358a*/ 	.short	(.L_2341 - .L_2340)
	.align		4
.L_2340:
        /*358c*/ 	.word	index@(_ZN2at6native29vectorized_elementwise_kernelILi4EZZZNS0_17expm1_kernel_cudaERNS_18TensorIteratorBaseEENKUlvE_clEvENKUlvE3_clEvEUlN3c108BFloat16EE_St5arrayIPcLm2EEEEviT0_T1_)
        /*3590*/ 	.word	0x00000000


	//----- nvinfo : EIATTR_MIN_STACK_SIZE
	.align		4
.L_2341:
        /*3594*/ 	.byte	0x04, 0x12
        /*3596*/ 	.short	(.L_2343 - .L_2342)
	.align		4
.L_2342:
        /*3598*/ 	.word	index@(_ZN2at6native29vectorized_elementwise_kernelILi8EZZZNS0_17expm1_kernel_cudaERNS_18TensorIteratorBaseEENKUlvE_clEvENKUlvE3_clEvEUlN3c108BFloat16EE_St5arrayIPcLm2EEEEviT0_T1_)
        /*359c*/ 	.word	0x00000000


	//----- nvinfo : EIATTR_MIN_STACK_SIZE
	.align		4
.L_2343:
        /*35a0*/ 	.byte	0x04, 0x12
        /*35a2*/ 	.short	(.L_2345 - .L_2344)
	.align		4
.L_2344:
        /*35a4*/ 	.word	index@(_ZN2at6native18elementwise_kernelILi128ELi4EZNS0_15gpu_kernel_implIZZZNS0_17expm1_kernel_cudaERNS_18TensorIteratorBaseEENKUlvE_clEvENKUlvE2_clEvEUlN3c107complexIfEEE_EEvS4_RKT_EUliE_EEviT1_)
        /*35a8*/ 	.word	0x00000000


	//----- nvinfo : EIATTR_MIN_STACK_SIZE
	.align		4
.L_2345:
        /*35ac*/ 	.byte	0x04, 0x12
        /*35ae*/ 	.short	(.L_2347 - .L_2346)
	.align		4
.L_2346:
        /*35b0*/ 	.word	index@(_ZN2at6native27unrolled_elementwise_kernelIZZZNS0_17expm1_kernel_cudaERNS_18TensorIteratorBaseEENKUlvE_clEvENKUlvE2_clEvEUlN3c107complexIfEEE_St5arrayIPcLm2EELi4E23TrivialOffsetCalculatorILi1EjESE_NS0_6memory12LoadWithCastILi1EEENSF_13StoreWithCastILi1EEEEEviT_T0_T2_T3_T4_T5_)
        /*35b4*/ 	.word	0x00000000


	//----- nvinfo : EIATTR_MIN_STACK_SIZE
	.align		4
.L_2347:
        /*35b8*/ 	.byte	0x04, 0x12
        /*35ba*/ 	.short	(.L_2349 - .L_2348)
	.align		4
.L_2348:
        /*35bc*/ 	.word	index@(_ZN2at6native18elementwise_kernelILi128ELi2EZNS0_22gpu_kernel_impl_nocastIZZZNS0_17expm1_kernel_cudaERNS_18TensorIteratorBaseEENKUlvE_clEvENKUlvE2_clEvEUlN3c107complexIfEEE_EEvS4_RKT_EUliE_EEviT1_)
        /*35c0*/ 	.word	0x00000000


	//----- nvinfo : EIATTR_MIN_STACK_SIZE
	.align		4
.L_2349:
        /*35c4*/ 	.byte	0x04, 0x12
        /*35c6*/ 	.short	(.L_2351 - .L_2350)
	.align		4
.L_2350:
        /*35c8*/ 	.word	index@(_ZN2at6native27unrolled_elementwise_kernelIZZZNS0_17expm1_kernel_cudaERNS_18TensorIteratorBaseEENKUlvE_clEvENKUlvE2_clEvEUlN3c107complexIfEEE_St5arrayIPcLm2EELi4E23TrivialOffsetCalculatorILi1EjESE_NS0_6memory15LoadWithoutCastENSF_16StoreWithoutCastEEEviT_T0_T2_T3_T4_T5_)
        /*35cc*/ 	.word	0x00000000


	//----- nvinfo : EIATTR_MIN_STACK_SIZE
	.align		4
.L_2351:
        /*35d0*/ 	.byte	0x04, 0x12
        /*35d2*/ 	.short	(.L_2353 - .L_2352)
	.align		4
.L_2352:
        /*35d4*/ 	.word	index@(_ZN2at6native29vectorized_elementwise_kernelILi2EZZZNS0_17expm1_kernel_cudaERNS_18TensorIteratorBaseEENKUlvE_clEvENKUlvE2_clEvEUlN3c107complexIfEEE_St5arrayIPcLm2EEEEviT0_T1_)
        /*35d8*/ 	.word	0x00000000


	//----- nvinfo : EIATTR_MIN_STACK_SIZE
	.align		4
.L_2353:
        /*35dc*/ 	.byte	0x04, 0x12
        /*35de*/ 	.short	(.L_2355 - .L_2354)
	.align		4
.L_2354:
        /*35e0*/ 	.word	index@(_ZN2at6native29vectorized_elementwise_kernelILi4EZZZNS0_17expm1_kernel_cudaERNS_18TensorIteratorBaseEENKUlvE_clEvENKUlvE2_clEvEUlN3c107complexIfEEE_St5arrayIPcLm2EEEEviT0_T1_)
        /*35e4*/ 	.word	0x00000000


	//----- nvinfo : EIATTR_MIN_STACK_SIZE
	.align		4
.L_2355:
        /*35e8*/ 	.byte	0x04, 0x12
        /*35ea*/ 	.short	(.L_2357 - .L_2356)
	.align		4
.L_2356:
        /*35ec*/ 	.word	index@(_ZN2at6native29vectorized_elementwise_kernelILi8EZZZNS0_17expm1_kernel_cudaERNS_18TensorIteratorBaseEENKUlvE_clEvENKUlvE2_clEvEUlN3c107complexIfEEE_St5arrayIPcLm2EEEEviT0_T1_)
        /*35f0*/ 	.word	0x00000000


	//----- nvinfo : EIATTR_MIN_STACK_SIZE
	.align		4
.L_2357:
        /*35f4*/ 	.byte	0x04, 0x12
        /*35f6*/ 	.short	(.L_2359 - .L_2358)
	.align		4
.L_2358:
        /*35f8*/ 	.word	index@(_ZN2at6native18elementwise_kernelILi128ELi4EZNS0_15gpu_kernel_implIZZZNS0_17expm1_kernel_cudaERNS_18TensorIteratorBaseEENKUlvE_clEvENKUlvE1_clEvEUlN3c107complexIdEEE_EEvS4_RKT_EUliE_EEviT1_)
        /*35fc*/ 	.word	0x00000028


	//----- nvinfo : EIATTR_MIN_STACK_SIZE
	.align		4
.L_2359:
        /*3600*/ 	.byte	0x04, 0x12
        /*3602*/ 	.short	(.L_2361 - .L_2360)
	.align		4
.L_2360:
        /*3604*/ 	.word	index@(_ZN2at6native27unrolled_elementwise_kernelIZZZNS0_17expm1_kernel_cudaERNS_18TensorIteratorBaseEENKUlvE_clEvENKUlvE1_clEvEUlN3c107complexIdEEE_St5arrayIPcLm2EELi4E23TrivialOffsetCalculatorILi1EjESE_NS0_6memory12LoadWithCastILi1EEENSF_13StoreWithCastILi1EEEEEviT_T0_T2_T3_T4_T5_)
        /*3608*/ 	.word	0x00000028


	//----- nvinfo : EIATTR_MIN_STACK_SIZE
	.align		4
.L_2361:
        /*360c*/ 	.byte	0x04, 0x12
        /*360e*/ 	.short	(.L_2363 - .L_2362)
	.align		4
.L_2362:
        /*3610*/ 	.word	index@(_ZN2at6native18elementwise_kernelILi128ELi2EZNS0_22gpu_kernel_impl_nocastIZZZNS0_17expm1_kernel_cudaERNS_18TensorIteratorBaseEENKUlvE_clEvENKUlvE1_clEvEUlN3c107complexIdEEE_EEvS4_RKT_EUliE_EEviT1_)
        /*3614*/ 	.word	0x00000028


	//----- nvinfo : EIATTR_MIN_STACK_SIZE
	.align		4
.L_2363:
        /*3618*/ 	.byte	0x04, 0x12
        /*361a*/ 	.short	(.L_2365 - .L_2364)
	.align		4
.L_2364:
        /*361c*/ 	.word	index@(_ZN2at6native27unrolled_elementwise_kernelIZZZNS0_17expm1_kernel_cudaERNS_18TensorIteratorBaseEENKUlvE_clEvENKUlvE1_clEvEUlN3c107complexIdEEE_St5arrayIPcLm2EELi4E23TrivialOffsetCalculatorILi1EjESE_NS0_6memory15LoadWithoutCastENSF_16StoreWithoutCastEEEviT_T0_T2_T3_T4_T5_)
        /*3620*/ 	.word	0x00000028


	//----- nvinfo : EIATTR_MIN_STACK_SIZE
	.align		4
.L_2365:
        /*3624*/ 	.byte	0x04, 0x12
        /*3626*/ 	.short	(.L_2367 - .L_2366)
	.align		4
.L_2366:
        /*3628*/ 	.word	index@(_ZN2at6native29vectorized_elementwise_kernelILi2EZZZNS0_17expm1_kernel_cudaERNS_18TensorIteratorBaseEENKUlvE_clEvENKUlvE1_clEvEUlN3c107complexIdEEE_St5arrayIPcLm2EEEEviT0_T1_)
        /*362c*/ 	.word	0x00000028


	//----- nvinfo : EIATTR_MIN_STACK_SIZE
	.align		4
.L_2367:
        /*3630*/ 	.byte	0x04, 0x12
        /*3632*/ 	.short	(.L_2369 - .L_2368)
	.align		4
.L_2368:
        /*3634*/ 	.word	index@(_ZN2at6native29vectorized_elementwise_kernelILi4EZZZNS0_17expm1_kernel_cudaERNS_18TensorIteratorBaseEENKUlvE_clEvENKUlvE1_clEvEUlN3c107complexIdEEE_St5arrayIPcLm2EEEEviT0_T1_)
        /*3638*/ 	.word	0x00000028


	//----- nvinfo : EIATTR_MIN_STACK_SIZE
	.align		4
.L_2369:
        /*363c*/ 	.byte	0x04, 0x12
        /*363e*/ 	.short	(.L_2371 - .L_2370)
	.align		4
.L_2370:
        /*3640*/ 	.word	index@(_ZN2at6native29vectorized_elementwise_kernelILi8EZZZNS0_17expm1_kernel_cudaERNS_18TensorIteratorBaseEENKUlvE_clEvENKUlvE1_clEvEUlN3c107complexIdEEE_St5arrayIPcLm2EEEEviT0_T1_)
        /*3644*/ 	.word	0x00000028


	//----- nvinfo : EIATTR_MIN_STACK_SIZE
	.align		4
.L_2371:
        /*3648*/ 	.byte	0x04, 0x12
        /*364a*/ 	.short	(.L_2373 - .L_2372)
	.align		4
.L_2372:
        /*364c*/ 	.word	index@(_ZN2at6native18elementwise_kernelILi128ELi4EZNS0_15gpu_kernel_implIZZZNS0_17expm1_kernel_cudaERNS_18TensorIteratorBaseEENKUlvE_clEvENKUlvE0_clEvEUlfE_EEvS4_RKT_EUliE_EEviT1_)
        /*3650*/ 	.word	0x00000000


	//----- nvinfo : EIATTR_MIN_STACK_SIZE
	.align		4
.L_2373:
        /*3654*/ 	.byte	0x04, 0x12
        /*3656*/ 	.short	(.L_2375 - .L_2374)
	.align		4
.L_2374:
        /*3658*/ 	.word	index@(_ZN2at6native27unrolled_elementwise_kernelIZZZNS0_17expm1_kernel_cudaERNS_18TensorIteratorBaseEENKUlvE_clEvENKUlvE0_clEvEUlfE_St5arrayIPcLm2EELi4E23TrivialOffsetCalculatorILi1EjESB_NS0_6memory12LoadWithCastILi1EEENSC_13StoreWithCastILi1EEEEEviT_T0_T2_T3_T4_T5_)
        /*365c*/ 	.word	0x00000000


	//----- nvinfo : EIATTR_MIN_STACK_SIZE
	.align		4
.L_2375:
        /*3660*/ 	.byte	0x04, 0x12
        /*3662*/ 	.short	(.L_2377 - .L_2376)
	.align		4
.L_2376:
        /*3664*/ 	.word	index@(_ZN2at6native18elementwise_kernelILi128ELi2EZNS0_22gpu_kernel_impl_nocastIZZZNS0_17expm1_kernel_cudaERNS_18TensorIteratorBaseEENKUlvE_clEvENKUlvE0_clEvEUlfE_EEvS4_RKT_EUliE_EEviT1_)
        /*3668*/ 	.word	0x00000000


	//----- nvinfo : EIATTR_MIN_STACK_SIZE
	.align		4
.L_2377:
        /*366c*/ 	.byte	0x04, 0x12
        /*366e*/ 	.short	(.L_2379 - .L_2378)
	.align		4
.L_2378:
        /*3670*/ 	.word	index@(_ZN2at6native27unrolled_elementwise_kernelIZZZNS0_17expm1_kernel_cudaERNS_18TensorIteratorBaseEENKUlvE_clEvENKUlvE0_clEvEUlfE_St5arrayIPcLm2EELi4E23TrivialOffsetCalculatorILi1EjESB_NS0_6memory15LoadWithoutCastENSC_16StoreWithoutCastEEEviT_T0_T2_T3_T4_T5_)
        /*3674*/ 	.word	0x00000000


	//----- nvinfo : EIATTR_MIN_STACK_SIZE
	.align		4
.L_2379:
        /*3678*/ 	.byte	0x04, 0x12
        /*367a*/ 	.short	(.L_2381 - .L_2380)
	.align		4
.L_2380:
        /*367c*/ 	.word	index@(_ZN2at6native29vectorized_elementwise_kernelILi2EZZZNS0_17expm1_kernel_cudaERNS_18TensorIteratorBaseEENKUlvE_clEvENKUlvE0_clEvEUlfE_St5arrayIPcLm2EEEEviT0_T1_)
        /*3680*/ 	.word	0x00000000


	//----- nvinfo : EIATTR_MIN_STACK_SIZE
	.align		4
.L_2381:
        /*3684*/ 	.byte	0x04, 0x12
        /*3686*/ 	.short	(.L_2383 - .L_2382)
	.align		4
.L_2382:
        /*3688*/ 	.word	index@(_ZN2at6native29vectorized_elementwise_kernelILi4EZZZNS0_17expm1_kernel_cudaERNS_18TensorIteratorBaseEENKUlvE_clEvENKUlvE0_clEvEUlfE_St5arrayIPcLm2EEEEviT0_T1_)
        /*368c*/ 	.word	0x00000000


	//----- nvinfo : EIATTR_MIN_STACK_SIZE
	.align		4
.L_2383:
        /*3690*/ 	.byte	0x04, 0x12
        /*3692*/ 	.short	(.L_2385 - .L_2384)
	.align		4
.L_2384:
        /*3694*/ 	.word	index@(_ZN2at6native29vectorized_elementwise_kernelILi8EZZZNS0_17expm1_kernel_cudaERNS_18TensorIteratorBaseEENKUlvE_clEvENKUlvE0_clEvEUlfE_St5arrayIPcLm2EEEEviT0_T1_)
        /*3698*/ 	.word	0x00000000


	//----- nvinfo : EIATTR_MIN_STACK_SIZE
	.align		4
.L_2385:
        /*369c*/ 	.byte	0x04, 0x12
        /*369e*/ 	.short	(.L_2387 - .L_2386)
	.align		4
.L_2386:
        /*36a0*/ 	.word	index@(_ZN2at6native18elementwise_kernelILi128ELi4EZNS0_15gpu_kernel_implIZZZNS0_17expm1_kernel_cudaERNS_18TensorIteratorBaseEENKUlvE_clEvENKUlvE_clEvEUldE_EEvS4_RKT_EUliE_EEviT1_)
        /*36a4*/ 	.word	0x00000000


	//----- nvinfo : EIATTR_MIN_STACK_SIZE
	.align		4
.L_2387:
        /*36a8*/ 	.byte	0x04, 0x12
        /*36aa*/ 	.short	(.L_2389 - .L_2388)
	.align		4
.L_2388:
        /*36ac*/ 	.word	index@(_ZN2at6native27unrolled_elementwise_kernelIZZZNS0_17expm1_kernel_cudaERNS_18TensorIteratorBaseEENKUlvE_clEvENKUlvE_clEvEUldE_St5arrayIPcLm2EELi4E23TrivialOffsetCalculatorILi1EjESB_NS0_6memory12LoadWithCastILi1EEENSC_13StoreWithCastILi1EEEEEviT_T0_T2_T3_T4_T5_)
        /*36b0*/ 	.word	0x00000000


	//----- nvinfo : EIATTR_MIN_STACK_SIZE
	.align		4
.L_2389:
        /*36b4*/ 	.byte	0x04, 0x12
        /*36b6*/ 	.short	(.L_2391 - .L_2390)
	.align		4
.L_2390:
        /*36b8*/ 	.word	index@(_ZN2at6native18elementwise_kernelILi128ELi2EZNS0_22gpu_kernel_impl_nocastIZZZNS0_17expm1_kernel_cudaERNS_18TensorIteratorBaseEENKUlvE_clEvENKUlvE_clEvEUldE_EEvS4_RKT_EUliE_EEviT1_)
        /*36bc*/ 	.word	0x00000000


	//----- nvinfo : EIATTR_MIN_STACK_SIZE
	.align		4
.L_2391:
        /*36c0*/ 	.byte	0x04, 0x12
        /*36c2*/ 	.short	(.L_2393 - .L_2392)
	.align		4
.L_2392:
        /*36c4*/ 	.word	index@(_ZN2at6native27unrolled_elementwise_kernelIZZZNS0_17expm1_kernel_cudaERNS_18TensorIteratorBaseEENKUlvE_clEvENKUlvE_clEvEUldE_St5arrayIPcLm2EELi4E23TrivialOffsetCalculatorILi1EjESB_NS0_6memory15LoadWithoutCastENSC_16StoreWithoutCastEEEviT_T0_T2_T3_T4_T5_)
        /*36c8*/ 	.word	0x00000000


	//----- nvinfo : EIATTR_MIN_STACK_SIZE
	.align		4
.L_2393:
        /*36cc*/ 	.byte	0x04, 0x12
        /*36ce*/ 	.short	(.L_2395 - .L_2394)
	.align		4
.L_2394:
        /*36d0*/ 	.word	index@(_ZN2at6native29vectorized_elementwise_kernelILi2EZZZNS0_17expm1_kernel_cudaERNS_18TensorIteratorBaseEENKUlvE_clEvENKUlvE_clEvEUldE_St5arrayIPcLm2EEEEviT0_T1_)
        /*36d4*/ 	.word	0x00000000


	//----- nvinfo : EIATTR_MIN_STACK_SIZE
	.align		4
.L_2395:
        /*36d8*/ 	.byte	0x04, 0x12
        /*36da*/ 	.short	(.L_2397 - .L_2396)
	.align		4
.L_2396:
        /*36dc*/ 	.word	index@(_ZN2at6native29vectorized_elementwise_kernelILi4EZZZNS0_17expm1_kernel_cudaERNS_18TensorIteratorBaseEENKUlvE_clEvENKUlvE_clEvEUldE_St5arrayIPcLm2EEEEviT0_T1_)
        /*36e0*/ 	.word	0x00000000


	//----- nvinfo : EIATTR_MIN_STACK_SIZE
	.align		4
.L_2397:
        /*36e4*/ 	.byte	0x04, 0x12
        /*36e6*/ 	.short	(.L_2399 - .L_2398)
	.align		4
.L_2398:
        /*36e8*/ 	.word	index@(_ZN2at6native29vectorized_elementwise_kernelILi8EZZZNS0_17expm1_kernel_cudaERNS_18TensorIteratorBaseEENKUlvE_clEvENKUlvE_clEvEUldE_St5arrayIPcLm2EEEEviT0_T1_)
        /*36ec*/ 	.word	0x00000000


	//----- nvinfo : EIATTR_MIN_STACK_SIZE
	.align		4
.L_2399:
        /*36f0*/ 	.byte	0x04, 0x12
        /*36f2*/ 	.short	(.L_2401 - .L_2400)
	.align		4
.L_2400:
        /*36f4*/ 	.word	index@(_ZN2at6native18elementwise_kernelILi128ELi4EZNS0_15gpu_kernel_implIZZZNS0_15exp_kernel_cudaERNS_18TensorIteratorBaseEENKUlvE0_clEvENKUlvE2_clEvEUlN3c108BFloat16EE_EEvS4_RKT_EUliE_EEviT1_)
        /*36f8*/ 	.word	0x00000000


	//----- nvinfo : EIATTR_MIN_STACK_SIZE
	.align		4
.L_2401:
        /*36fc*/ 	.byte	0x04, 0x12
        /*36fe*/ 	.short	(.L_2403 - .L_2402)
	.align		4
.L_2402:
        /*3700*/ 	.word	index@(_ZN2at6native27unrolled_elementwise_kernelIZZZNS0_15exp_kernel_cudaERNS_18TensorIteratorBaseEENKUlvE0_clEvENKUlvE2_clEvEUlN3c108BFloat16EE_St5arrayIPcLm2EELi4E23TrivialOffsetCalculatorILi1EjESD_NS0_6memory12LoadWithCastILi1EEENSE_13StoreWithCastILi1EEEEEviT_T0_T2_T3_T4_T5_)
        /*3704*/ 	.word	0x00000000


	//----- nvinfo : EIATTR_MIN_STACK_SIZE
	.align		4
.L_2403:
        /*3708*/ 	.byte	0x04, 0x12
        /*370a*/ 	.short	(.L_2405 - .L_2404)
	.align		4
.L_2404:
        /*370c*/ 	.word	index@(_ZN2at6native18elementwise_kernelILi128ELi4EZNS0_22gpu_kernel_impl_nocastIZZZNS0_15exp_kernel_cudaERNS_18TensorIteratorBaseEENKUlvE0_clEvENKUlvE2_clEvEUlN3c108BFloat16EE_EEvS4_RKT_EUliE_EEviT1_)
        /*3710*/ 	.word	0x00000000


	//----- nvinfo : EIATTR_MIN_STACK_SIZE
	.align		4
.L_2405:
        /*3714*/ 	.byte	0x04, 0x12
        /*3716*/ 	.short	(.L_2407 - .L_2406)
	.align		4
.L_2406:
        /*3718*/ 	.word	index@(_ZN2at6native27unrolled_elementwise_kernelIZZZNS0_15exp_kernel_cudaERNS_18TensorIteratorBaseEENKUlvE0_clEvENKUlvE2_clEvEUlN3c108BFloat16EE_St5arrayIPcLm2EELi4E23TrivialOffsetCalculatorILi1EjESD_NS0_6memory15LoadWithoutCastENSE_16StoreWithoutCastEEEviT_T0_T2_T3_T4_T5_)
        /*371c*/ 	.word	0x00000000


	//----- nvinfo : EIATTR_MIN_STACK_SIZE
	.align		4
.L_2407:
        /*3720*/ 	.byte	0x04, 0x12
        /*3722*/ 	.short	(.L_2409 - .L_2408)
	.align		4
.L_2408:
        /*3724*/ 	.word	index@(_ZN2at6native29vectorized_elementwise_kernelILi2EZZZNS0_15exp_kernel_cudaERNS_18TensorIteratorBaseEENKUlvE0_clEvENKUlvE2_clEvEUlN3c108BFloat16EE_St5arrayIPcLm2EEEEviT0_T1_)
        /*3728*/ 	.word	0x00000000


	//----- nvinfo : EIATTR_MIN_STACK_SIZE
	.align		4
.L_2409:
        /*372c*/ 	.byte	0x04, 0x12
        /*372e*/ 	.short	(.L_2411 - .L_2410)
	.align		4
.L_2410:
        /*3730*/ 	.word	index@(_ZN2at6native29vectorized_elementwise_kernelILi4EZZZNS0_15exp_kernel_cudaERNS_18TensorIteratorBaseEENKUlvE0_clEvENKUlvE2_clEvEUlN3c108BFloat16EE_St5arrayIPcLm2EEEEviT0_T1_)
        /*3734*/ 	.word	0x00000000


	//----- nvinfo : EIATTR_MIN_STACK_SIZE
	.align		4
.L_2411:
        /*3738*/ 	.byte	0x04, 0x12
        /*373a*/ 	.short	(.L_2413 - .L_2412)
	.align		4
.L_2412:
        /*373c*/ 	.word	index@(_ZN2at6native29vectorized_elementwise_kernelILi8EZZZNS0_15exp_kernel_cudaERNS_18TensorIteratorBaseEENKUlvE0_clEvENKUlvE2_clEvEUlN3c108BFloat16EE_St5arrayIPcLm2EEEEviT0_T1_)
        /*3740*/ 	.word	0x00000000


	//----- nvinfo : EIATTR_MIN_STACK_SIZE
	.align		4
.L_2413:
        /*3744*/ 	.byte	0x04, 0x12
        /*3746*/ 	.short	(.L_2415 - .L_2414)
	.align		4
.L_2414:
        /*3748*/ 	.word	index@(_ZN2at6native18elementwise_kernelILi128ELi4EZNS0_15gpu_kernel_implIZZZNS0_15exp_kernel_cudaERNS_18TensorIteratorBaseEENKUlvE0_clEvENKUlvE1_clEvEUlN3c104HalfEE_EEvS4_RKT_EUliE_EEviT1_)
        /*374c*/ 	.word	0x00000000


	//----- nvinfo : EIATTR_MIN_STACK_SIZE
	.align		4
.L_2415:
        /*3750*/ 	.byte	0x04, 0x12
        /*3752*/ 	.short	(.L_2417 - .L_2416)
	.align		4
.L_2416:
        /*3754*/ 	.word	index@(_ZN2at6native27unrolled_elementwise_kernelIZZZNS0_15exp_kernel_cudaERNS_18TensorIteratorBaseEENKUlvE0_clEvENKUlvE1_clEvEUlN3c104HalfEE_St5arrayIPcLm2EELi4E23TrivialOffsetCalculatorILi1EjESD_NS0_6memory12LoadWithCastILi1EEENSE_13StoreWithCastILi1EEEEEviT_T0_T2_T3_T4_T5_)
        /*3758*/ 	.word	0x00000000


	//----- nvinfo : EIATTR_MIN_STACK_SIZE
	.align		4
.L_2417:
        /*375c*/ 	.byte	0x04, 0x12
        /*375e*/ 	.short	(.L_2419 - .L_2418)
	.align		4
.L_2418:
        /*3760*/ 	.word	index@(_ZN2at6native18elementwise_kernelILi128ELi4EZNS0_22gpu_kernel_impl_nocastIZZZNS0_15exp_kernel_cudaERNS_18TensorIteratorBaseEENKUlvE0_clEvENKUlvE1_clEvEUlN3c104HalfEE_EEvS4_RKT_EUliE_EEviT1_)
        /*3764*/ 	.word	0x00000000


	//----- nvinfo : EIATTR_MIN_STACK_SIZE
	.align		4
.L_2419:
        /*3768*/ 	.byte	0x04, 0x12
        /*376a*/ 	.short	(.L_2421 - .L_2420)
	.align		4
.L_2420:
        /*376c*/ 	.word	index@(_ZN2at6native27unrolled_elementwise_kernelIZZZNS0_15exp_kernel_cudaERNS_18TensorIteratorBaseEENKUlvE0_clEvENKUlvE1_clEvEUlN3c104HalfEE_St5arrayIPcLm2EELi4E23TrivialOffsetCalculatorILi1EjESD_NS0_6memory15LoadWithoutCastENSE_16StoreWithoutCastEEEviT_T0_T2_T3_T4_T5_)
        /*3770*/ 	.word	0x00000000


	//----- nvinfo : EIATTR_MIN_STACK_SIZE
	.align		4
.L_2421:
        /*3774*/ 	.byte	0x04, 0x12
        /*3776*/ 	.short	(.L_2423 - .L_2422)
	.align		4
.L_2422:
        /*3778*/ 	.word	index@(_ZN2at6native29vectorized_elementwise_kernelILi2EZZZNS0_15exp_kernel_cudaERNS_18TensorIteratorBaseEENKUlvE0_clEvENKUlvE1_clEvEUlN3c104HalfEE_St5arrayIPcLm2EEEEviT0_T1_)
        /*377c*/ 	.word	0x00000000


	//----- nvinfo : EIATTR_MIN_STACK_SIZE
	.align		4
.L_2423:
        /*3780*/ 	.byte	0x04, 0x12
        /*3782*/ 	.short	(.L_2425 - .L_2424)
	.align		4
.L_2424:
        /*3784*/ 	.word	index@(_ZN2at6native29vectorized_elementwise_kernelILi4EZZZNS0_15exp_kernel_cudaERNS_18TensorIteratorBaseEENKUlvE0_clEvENKUlvE1_clEvEUlN3c104HalfEE_St5arrayIPcLm2EEEEviT0_T1_)
        /*3788*/ 	.word	0x00000000


	//----- nvinfo : EIATTR_MIN_STACK_SIZE
	.align		4
.L_2425:
        /*378c*/ 	.byte	0x04, 0x12
        /*378e*/ 	.short	(.L_2427 - .L_2426)
	.align		4
.L_2426:
        /*3790*/ 	.word	index@(_ZN2at6native29vectorized_elementwise_kernelILi8EZZZNS0_15exp_kernel_cudaERNS_18TensorIteratorBaseEENKUlvE0_clEvENKUlvE1_clEvEUlN3c104HalfEE_St5arrayIPcLm2EEEEviT0_T1_)
        /*3794*/ 	.word	0x00000000


	//----- nvinfo : EIATTR_MIN_STACK_SIZE
	.align		4
.L_2427:
        /*3798*/ 	.byte	0x04, 0x12
        /*379a*/ 	.short	(.L_2429 - .L_2428)
	.align		4
.L_2428:
        /*379c*/ 	.word	index@(_ZN2at6native18elementwise_kernelILi128ELi4EZNS0_15gpu_kernel_implIZZZNS0_15exp_kernel_cudaERNS_18TensorIteratorBaseEENKUlvE0_clEvENKUlvE0_clEvEUlfE_EEvS4_RKT_EUliE_EEviT1_)
        /*37a0*/ 	.word	0x00000000


	//----- nvinfo : EIATTR_MIN_STACK_SIZE
	.align		4
.L_2429:
        /*37a4*/ 	.byte	0x04, 0x12
        /*37a6*/ 	.short	(.L_2431 - .L_2430)
	.align		4
.L_2430:
        /*37a8*/ 	.word	index@(_ZN2at6native27unrolled_elementwise_kernelIZZZNS0_15exp_kernel_cudaERNS_18TensorIteratorBaseEENKUlvE0_clEvENKUlvE0_clEvEUlfE_St5arrayIPcLm2EELi4E23TrivialOffsetCalculatorILi1EjESB_NS0_6memory12LoadWithCastILi1EEENSC_13StoreWithCastILi1EEEEEviT_T0_T2_T3_T4_T5_)
        /*37ac*/ 	.word	0x00000000


	//----- nvinfo : EIATTR_MIN_STACK_SIZE
	.align		4
.L_2431:
        /*37b0*/ 	.byte	0x04, 0x12
        /*37b2*/ 	.short	(.L_2433 - .L_2432)
	.align		4
.L_2432:
        /*37b4*/ 	.word	index@(_ZN2at6native18elementwise_kernelILi128ELi2EZNS0_22gpu_kernel_impl_nocastIZZZNS0_15exp_kernel_cudaERNS_18TensorIteratorBaseEENKUlvE0_clEvENKUlvE0_clEvEUlfE_EEvS4_RKT_EUliE_EEviT1_)
        /*37b8*/ 	.word	0x00000000


	//----- nvinfo : EIATTR_MIN_STACK_SIZE
	.align		4
.L_2433:
        /*37bc*/ 	.byte	0x04, 0x12
        /*37be*/ 	.short	(.L_2435 - .L_2434)
	.align		4
.L_2434:
        /*37c0*/ 	.word	index@(_ZN2at6native27unrolled_elementwise_kernelIZZZNS0_15exp_kernel_cudaERNS_18TensorIteratorBaseEENKUlvE0_clEvENKUlvE0_clEvEUlfE_St5arrayIPcLm2EELi4E23TrivialOffsetCalculatorILi1EjESB_NS0_6memory15LoadWithoutCastENSC_16StoreWithoutCastEEEviT_T0_T2_T3_T4_T5_)
        /*37c4*/ 	.word	0x00000000


	//----- nvinfo : EIATTR_MIN_STACK_SIZE
	.align		4
.L_2435:
        /*37c8*/ 	.byte	0x04, 0x12
        /*37ca*/ 	.short	(.L_2437 - .L_2436)
	.align		4
.L_2436:
        /*37cc*/ 	.word	index@(_ZN2at6native29vectorized_elementwise_kernelILi2EZZZNS0_15exp_kernel_cudaERNS_18TensorIteratorBaseEENKUlvE0_clEvENKUlvE0_clEvEUlfE_St5arrayIPcLm2EEEEviT0_T1_)
        /*37d0*/ 	.word	0x00000000


	//----- nvinfo : EIATTR_MIN_STACK_SIZE
	.align		4
.L_2437:
        /*37d4*/ 	.byte	0x04, 0x12
        /*37d6*/ 	.short	(.L_2439 - .L_2438)
	.align		4
.L_2438:
        /*37d8*/ 	.word	index@(_ZN2at6native29vectorized_elementwise_kernelILi4EZZZNS0_15exp_kernel_cudaERNS_18TensorIteratorBaseEENKUlvE0_clEvENKUlvE0_clEvEUlfE_St5arrayIPcLm2EEEEviT0_T1_)
        /*37dc*/ 	.word	0x00000000


	//----- nvinfo : EIATTR_MIN_STACK_SIZE
	.align		4
.L_2439:
        /*37e0*/ 	.byte	0x04, 0x12
        /*37e2*/ 	.short	(.L_2441 - .L_2440)
	.align		4
.L_2440:
        /*37e4*/ 	.word	index@(_ZN2at6native29vectorized_elementwise_kernelILi8EZZZNS0_15exp_kernel_cudaERNS_18TensorIteratorBaseEENKUlvE0_clEvENKUlvE0_clEvEUlfE_St5arrayIPcLm2EEEEviT0_T1_)
        /*37e8*/ 	.word	0x00000000


	//----- nvinfo : EIATTR_MIN_STACK_SIZE
	.align		4
.L_2441:
        /*37ec*/ 	.byte	0x04, 0x12
        /*37ee*/ 	.short	(.L_2443 - .L_2442)
	.align		4
.L_2442:
        /*37f0*/ 	.word	index@(_ZN2at6native18elementwise_kernelILi128ELi4EZNS0_15gpu_kernel_implIZZZNS0_15exp_kernel_cudaERNS_18TensorIteratorBaseEENKUlvE0_clEvENKUlvE_clEvEUldE_EEvS4_RKT_EUliE_EEviT1_)
        /*37f4*/ 	.word	0x00000000


	//----- nvinfo : EIATTR_MIN_STACK_SIZE
	.align		4
.L_2443:
        /*37f8*/ 	.byte	0x04, 0x12
        /*37fa*/ 	.short	(.L_2445 - .L_2444)
	.align		4
.L_2444:
        /*37fc*/ 	.word	index@(_ZN2at6native27unrolled_elementwise_kernelIZZZNS0_15exp_kernel_cudaERNS_18TensorIteratorBaseEENKUlvE0_clEvENKUlvE_clEvEUldE_St5arrayIPcLm2EELi4E23TrivialOffsetCalculatorILi1EjESB_NS0_6memory12LoadWithCastILi1EEENSC_13StoreWithCastILi1EEEEEviT_T0_T2_T3_T4_T5_)
        /*3800*/ 	.word	0x00000000


	//----- nvinfo : EIATTR_MIN_STACK_SIZE
	.align		4
.L_2445:
        /*3804*/ 	.byte	0x04, 0x12
        /*3806*/ 	.short	(.L_2447 - .L_2446)
	.align		4
.L_2446:
        /*3808*/ 	.word	index@(_ZN2at6native18elementwise_kernelILi128ELi2EZNS0_22gpu_kernel_impl_nocastIZZZNS0_15exp_kernel_cudaERNS_18TensorIteratorBaseEENKUlvE0_clEvENKUlvE_clEvEUldE_EEvS4_RKT_EUliE_EEviT1_)
        /*380c*/ 	.word	0x00000000


	//----- nvinfo : EIATTR_MIN_STACK_SIZE
	.align		4
.L_2447:
        /*3810*/ 	.byte	0x04, 0x12
        /*3812*/ 	.short	(.L_2449 - .L_2448)
	.align		4
.L_2448:
        /*3814*/ 	.word	index@(_ZN2at6native27unrolled_elementwise_kernelIZZZNS0_15exp_kernel_cudaERNS_18TensorIteratorBaseEENKUlvE0_clEvENKUlvE_clEvEUldE_St5arrayIPcLm2EELi4E23TrivialOffsetCalculatorILi1EjESB_NS0_6memory15LoadWithoutCastENSC_16StoreWithoutCastEEEviT_T0_T2_T3_T4_T5_)
        /*3818*/ 	.word	0x00000000


	//----- nvinfo : EIATTR_MIN_STACK_SIZE
	.align		4
.L_2449:
        /*381c*/ 	.byte	0x04, 0x12
        /*381e*/ 	.short	(.L_2451 - .L_2450)
	.align		4
.L_2450:
        /*3820*/ 	.word	index@(_ZN2at6native29vectorized_elementwise_kernelILi2EZZZNS0_15exp_kernel_cudaERNS_18TensorIteratorBaseEENKUlvE0_clEvENKUlvE_clEvEUldE_St5arrayIPcLm2EEEEviT0_T1_)
        /*3824*/ 	.word	0x00000000


	//----- nvinfo : EIATTR_MIN_STACK_SIZE
	.align		4
.L_2451:
        /*3828*/ 	.byte	0x04, 0x12
        /*382a*/ 	.short	(.L_2453 - .L_2452)
	.align		4
.L_2452:
        /*382c*/ 	.word	index@(_ZN2at6native29vectorized_elementwise_kernelILi4EZZZNS0_15exp_kernel_cudaERNS_18TensorIteratorBaseEENKUlvE0_clEvENKUlvE_clEvEUldE_St5arrayIPcLm2EEEEviT0_T1_)
        /*3830*/ 	.word	0x00000000


	//----- nvinfo : EIATTR_MIN_STACK_SIZE
	.align		4
.L_2453:
        /*3834*/ 	.byte	0x04, 0x12
        /*3836*/ 	.short	(.L_2455 - .L_2454)
	.align		4
.L_2454:
        /*3838*/ 	.word	index@(_ZN2at6native29vectorized_elementwise_kernelILi8EZZZNS0_15exp_kernel_cudaERNS_18TensorIteratorBaseEENKUlvE0_clEvENKUlvE_clEvEUldE_St5arrayIPcLm2EEEEviT0_T1_)
        /*383c*/ 	.word	0x00000000


	//----- nvinfo : EIATTR_MIN_STACK_SIZE
	.align		4
.L_2455:
        /*3840*/ 	.byte	0x04, 0x12
        /*3842*/ 	.short	(.L_2457 - .L_2456)
	.align		4
.L_2456:
        /*3844*/ 	.word	index@(_ZN2at6native18elementwise_kernelILi128ELi4EZNS0_15gpu_kernel_implIZZZNS0_23bitwise_not_kernel_cudaERNS_18TensorIteratorBaseEENKUlvE_clEvENKUlvE3_clEvEUlsE_EEvS4_RKT_EUliE_EEviT1_)
        /*3848*/ 	.word	0x00000000


	//----- nvinfo : EIATTR_MIN_STACK_SIZE
	.align		4
.L_2457:
        /*384c*/ 	.byte	0x04, 0x12
        /*384e*/ 	.short	(.L_2459 - .L_2458)
	.align		4
.L_2458:
        /*3850*/ 	.word	index@(_ZN2at6native27unrolled_elementwise_kernelIZZZNS0_23bitwise_not_kernel_cudaERNS_18TensorIteratorBaseEENKUlvE_clEvENKUlvE3_clEvEUlsE_St5arrayIPcLm2EELi4E23TrivialOffsetCalculatorILi1EjESB_NS0_6memory12LoadWithCastILi1EEENSC_13StoreWithCastILi1EEEEEviT_T0_T2_T3_T4_T5_)
        /*3854*/ 	.word	0x00000000


	//----- nvinfo : EIATTR_MIN_STACK_SIZE
	.align		4
.L_2459:
        /*3858*/ 	.byte	0x04, 0x12
        /*385a*/ 	.short	(.L_2461 - .L_2460)
	.align		4
.L_2460:
        /*385c*/ 	.word	index@(_ZN2at6native18elementwise_kernelILi128ELi4EZNS0_22gpu_kernel_impl_nocastIZZZNS0_23bitwise_not_kernel_cudaERNS_18TensorIteratorBaseEENKUlvE_clEvENKUlvE3_clEvEUlsE_EEvS4_RKT_EUliE_EEviT1_)
        /*3860*/ 	.word	0x00000000


	//----- nvinfo : EIATTR_MIN_STACK_SIZE
	.align		4
.L_2461:
        /*3864*/ 	.byte	0x04, 0x12
        /*3866*/ 	.short	(.L_2463 - .L_2462)
	.align		4
.L_2462:
        /*3868*/ 	.word	index@(_ZN2at6native27unrolled_elementwise_kernelIZZZNS0_23bitwise_not_kernel_cudaERNS_18TensorIteratorBaseEENKUlvE_clEvENKUlvE3_clEvEUlsE_St5arrayIPcLm2EELi4E23TrivialOffsetCalculatorILi1EjESB_NS0_6memory15LoadWithoutCastENSC_16StoreWithoutCastEEEviT_T0_T2_T3_T4_T5_)
        /*386c*/ 	.word	0x00000000


	//----- nvinfo : EIATTR_MIN_STACK_SIZE
	.align		4
.L_2463:
        /*3870*/ 	.byte	0x04, 0x12
        /*3872*/ 	.short	(.L_2465 - .L_2464)
	.align		4
.L_2464:
        /*3874*/ 	.word	index@(_ZN2at6native29vectorized_elementwise_kernelILi2EZZZNS0_23bitwise_not_kernel_cudaERNS_18TensorIteratorBaseEENKUlvE_clEvENKUlvE3_clEvEUlsE_St5arrayIPcLm2EEEEviT0_T1_)
        /*3878*/ 	.word	0x00000000


	//----- nvinfo : EIATTR_MIN_STACK_SIZE
	.align		4
.L_2465:
        /*387c*/ 	.byte	0x04, 0x12
        /*387e*/ 	.short	(.L_2467 - .L_2466)
	.align		4
.L_2466:
        /*3880*/ 	.word	index@(_ZN2at6native29vectorized_elementwise_kernelILi4EZZZNS0_23bitwise_not_kernel_cudaERNS_18TensorIteratorBaseEENKUlvE_clEvENKUlvE3_clEvEUlsE_St5arrayIPcLm2EEEEviT0_T1_)
        /*3884*/ 	.word	0x00000000


	//----- nvinfo : EIATTR_MIN_STACK_SIZE
	.align		4
.L_2467:
        /*3888*/ 	.byte	0x04, 0x12
        /*388a*/ 	.short	(.L_2469 - .L_2468)
	.align		4
.L_2468:
        /*388c*/ 	.word	index@(_ZN2at6native29vectorized_elementwise_kernelILi8EZZZNS0_23bitwise_not_kernel_cudaERNS_18TensorIteratorBaseEENKUlvE_clEvENKUlvE3_clEvEUlsE_St5arrayIPcLm2EEEEviT0_T1_)
        /*3890*/ 	.word	0x00000000


	//----- nvinfo : EIATTR_MIN_STACK_SIZE
	.align		4
.L_2469:
        /*3894*/ 	.byte	0x04, 0x12
        /*3896*/ 	.short	(.L_2471 - .L_2470)
	.align		4
.L_2470:
        /*3898*/ 	.word	index@(_ZN2at6native18elementwise_kernelILi128ELi4EZNS0_15gpu_kernel_implIZZZNS0_23bitwise_not_kernel_cudaERNS_18TensorIteratorBaseEENKUlvE_clEvENKUlvE2_clEvEUllE_EEvS4_RKT_EUliE_EEviT1_)
        /*389c*/ 	.word	0x00000000


	//----- nvinfo : EIATTR_MIN_STACK_SIZE
	.align		4
.L_2471:
        /*38a0*/ 	.byte	0x04, 0x12
        /*38a2*/ 	.short	(.L_2473 - .L_2472)
	.align		4
.L_2472:
        /*38a4*/ 	.word	index@(_ZN2at6native27unrolled_elementwise_kernelIZZZNS0_23bitwise_not_kernel_cudaERNS_18TensorIteratorBaseEENKUlvE_clEvENKUlvE2_clEvEUllE_St5arrayIPcLm2EELi4E23TrivialOffsetCalculatorILi1EjESB_NS0_6memory12LoadWithCastILi1EEENSC_13StoreWithCastILi1EEEEEviT_T0_T2_T3_T4_T5_)
        /*38a8*/ 	.word	0x00000000


	//----- nvinfo : EIATTR_MIN_STACK_SIZE
	.align		4
.L_2473:
        /*38ac*/ 	.byte	0x04, 0x12
        /*38ae*/ 	.short	(.L_2475 - .L_2474)
	.align		4
.L_2474:
        /*38b0*/ 	.word	index@(_ZN2at6native18elementwise_kernelILi128ELi2EZNS0_22gpu_kernel_impl_nocastIZZZNS0_23bitwise_not_kernel_cudaERNS_18TensorIteratorBaseEENKUlvE_clEvENKUlvE2_clEvEUllE_EEvS4_RKT_EUliE_EEviT1_)
        /*38b4*/ 	.word	0x00000000


	//----- nvinfo : EIATTR_MIN_STACK_SIZE
	.align		4
.L_2475:
        /*38b8*/ 	.byte	0x04, 0x12
        /*38ba*/ 	.short	(.L_2477 - .L_2476)
	.align		4
.L_2476:
        /*38bc*/ 	.word	index@(_ZN2at6native27unrolled_elementwise_kernelIZZZNS0_23bitwise_not_kernel_cudaERNS_18TensorIteratorBaseEENKUlvE_clEvENKUlvE2_clEvEUllE_St5arrayIPcLm2EELi4E23TrivialOffsetCalculatorILi1EjESB_NS0_6memory15LoadWithoutCastENSC_16StoreWithoutCastEEEviT_T0_T2_T3_T4_T5_)
        /*38c0*/ 	.word	0x00000000


	//----- nvinfo : EIATTR_MIN_STACK_SIZE
	.align		4
.L_2477:
        /*38c4*/ 	.byte	0x04, 0x12
        /*38c6*/ 	.short	(.L_2479 - .L_2478)
	.align		4
.L_2478:
        /*38c8*/ 	.word	index@(_ZN2at6native29vectorized_elementwise_kernelILi2EZZZNS0_23bitwise_not_kernel_cudaERNS_18TensorIteratorBaseEENKUlvE_clEvENKUlvE2_clEvEUllE_St5arrayIPcLm2EEEEviT0_T1_)
        /*38cc*/ 	.word	0x00000000


	//----- nvinfo : EIATTR_MIN_STACK_SIZE
	.align		4
.L_2479:
        /*38d0*/ 	.byte	0x04, 0x12
        /*38d2*/ 	.short	(.L_2481 - .L_2480)
	.align		4
.L_2480:
        /*38d4*/ 	.word	index@(_ZN2at6native29vectorized_elementwise_kernelILi4EZZZNS0_23bitwise_not_kernel_cudaERNS_18TensorIteratorBaseEENKUlvE_clEvENKUlvE2_clEvEUllE_St5arrayIPcLm2EEEEviT0_T1_)
        /*38d8*/ 	.word	0x00000000


	//----- nvinfo : EIATTR_MIN_STACK_SIZE
	.align		4
.L_2481:
        /*38dc*/ 	.byte	0x04, 0x12
        /*38de*/ 	.short	(.L_2483 - .L_2482)
	.align		4
.L_2482:
        /*38e0*/ 	.word	index@(_ZN2at6native29vectorized_elementwise_kernelILi8EZZZNS0_23bitwise_not_kernel_cudaERNS_18TensorIteratorBaseEENKUlvE_clEvENKUlvE2_clEvEUllE_St5arrayIPcLm2EEEEviT0_T1_)
        /*38e4*/ 	.word	0x00000000


	//----- nvinfo : EIATTR_MIN_STACK_SIZE
	.align		4
.L_2483:
        /*38e8*/ 	.byte	0x04, 0x12
        /*38ea*/ 	.short	(.L_2485 - .L_2484)
	.align		4
.L_2484:
        /*38ec*/ 	.word	index@(_ZN2at6native18elementwise_kernelILi128ELi4EZNS0_15gpu_kernel_implIZZZNS0_23bitwise_not_kernel_cudaERNS_18TensorIteratorBaseEENKUlvE_clEvENKUlvE1_clEvEUliE_EEvS4_RKT_EUliE_EEviT1_)
        /*38f0*/ 	.word	0x00000000


	//----- nvinfo : EIATTR_MIN_STACK_SIZE
	.align		4
.L_2485:
        /*38f4*/ 	.byte	0x04, 0x12
        /*38f6*/ 	.short	(.L_2487 - .L_2486)
	.align		4
.L_2486:
        /*38f8*/ 	.word	index@(_ZN2at6native27unrolled_elementwise_kernelIZZZNS0_23bitwise_not_kernel_cudaERNS_18TensorIteratorBaseEENKUlvE_clEvENKUlvE1_clEvEUliE_St5arrayIPcLm2EELi4E23TrivialOffsetCalculatorILi1EjESB_NS0_6memory12LoadWithCastILi1EEENSC_13StoreWithCastILi1EEEEEviT_T0_T2_T3_T4_T5_)
        /*38fc*/ 	.word	0x00000000


	//----- nvinfo : EIATTR_MIN_STACK_SIZE
	.align		4
.L_2487:
        /*3900*/ 	.byte	0x04, 0x12
        /*3902*/ 	.short	(.L_2489 - .L_2488)
	.align		4
.L_2488:
        /*3904*/ 	.word	index@(_ZN2at6native18elementwise_kernelILi128ELi2EZNS0_22gpu_kernel_impl_nocastIZZZNS0_23bitwise_not_kernel_cudaERNS_18TensorIteratorBaseEENKUlvE_clEvENKUlvE1_clEvEUliE_EEvS4_RKT_EUliE_EEviT1_)
        /*3908*/ 	.word	0x00000000


	//----- nvinfo : EIATTR_MIN_STACK_SIZE
	.align		4
.L_2489:
        /*390c*/ 	.byte	0x04, 0x12
        /*390e*/ 	.short	(.L_2491 - .L_2490)
	.align		4
.L_2490:
        /*3910*/ 	.word	index@(_ZN2at6native27unrolled_elementwise_kernelIZZZNS0_23bitwise_not_kernel_cudaERNS_18TensorIteratorBaseEENKUlvE_clEvENKUlvE1_clEvEUliE_St5arrayIPcLm2EELi4E23TrivialOffsetCalculatorILi1EjESB_NS0_6memory15LoadWithoutCastENSC_16StoreWithoutCastEEEviT_T0_T2_T3_T4_T5_)
        /*3914*/ 	.word	0x00000000


	//----- nvinfo : EIATTR_MIN_STACK_SIZE
	.align		4
.L_2491:
        /*3918*/ 	.byte	0x04, 0x12
        /*391a*/ 	.short	(.L_2493 - .L_2492)
	.align		4
.L_2492:
        /*391c*/ 	.word	index@(_ZN2at6native29vectorized_elementwise_kernelILi2EZZZNS0_23bitwise_not_kernel_cudaERNS_18TensorIteratorBaseEENKUlvE_clEvENKUlvE1_clEvEUliE_St5arrayIPcLm2EEEEviT0_T1_)
        /*3920*/ 	.word	0x00000000


	//----- nvinfo : EIATTR_MIN_STACK_SIZE
	.align		4
.L_2493:
        /*3924*/ 	.byte	0x04, 0x12
        /*3926*/ 	.short	(.L_2495 - .L_2494)
	.align		4
.L_2494:
        /*3928*/ 	.word	index@(_ZN2at6native29vectorized_elementwise_kernelILi4EZZZNS0_23bitwise_not_kernel_cudaERNS_18TensorIteratorBaseEENKUlvE_clEvENKUlvE1_clEvEUliE_St5arrayIPcLm2EEEEviT0_T1_)
        /*392c*/ 	.word	0x00000000


	//----- nvinfo : EIATTR_MIN_STACK_SIZE
	.align		4
.L_2495:
        /*3930*/ 	.byte	0x04, 0x12
        /*3932*/ 	.short	(.L_2497 - .L_2496)
	.align		4
.L_2496:
        /*3934*/ 	.word	index@(_ZN2at6native29vectorized_elementwise_kernelILi8EZZZNS0_23bitwise_not_kernel_cudaERNS_18TensorIteratorBaseEENKUlvE_clEvENKUlvE1_clEvEUliE_St5arrayIPcLm2EEEEviT0_T1_)
        /*3938*/ 	.word	0x00000000


	//----- nvinfo : EIATTR_MIN_STACK_SIZE
	.align		4
.L_2497:
        /*393c*/ 	.byte	0x04, 0x12
        /*393e*/ 	.short	(.L_2499 - .L_2498)
	.align		4
.L_2498:
        /*3940*/ 	.word	index@(_ZN2at6native18elementwise_kernelILi128ELi4EZNS0_15gpu_kernel_implIZZZNS0_23bitwise_not_kernel_cudaERNS_18TensorIteratorBaseEENKUlvE_clEvENKUlvE0_clEvEUlaE_EEvS4_RKT_EUliE_EEviT1_)
        /*3944*/ 	.word	0x00000000


	//----- nvinfo : EIATTR_MIN_STACK_SIZE
	.align		4
.L_2499:
        /*3948*/ 	.byte	0x04, 0x12
        /*394a*/ 	.short	(.L_2501 - .L_2500)
	.align		4
.L_2500:
        /*394c*/ 	.word	index@(_ZN2at6native27unrolled_elementwise_kernelIZZZNS0_23bitwise_not_kernel_cudaERNS_18TensorIteratorBaseEENKUlvE_clEvENKUlvE0_clEvEUlaE_St5arrayIPcLm2EELi4E23TrivialOffsetCalculatorILi1EjESB_NS0_6memory12LoadWithCastILi1EEENSC_13StoreWithCastILi1EEEEEviT_T0_T2_T3_T4_T5_)
        /*3950*/ 	.word	0x00000000


	//----- nvinfo : EIATTR_MIN_STACK_SIZE
	.align		4
.L_2501:
        /*3954*/ 	.byte	0x04, 0x12
        /*3956*/ 	.short	(.L_2503 - .L_2502)
	.align		4
.L_2502:
        /*3958*/ 	.word	index@(_ZN2at6native18elementwise_kernelILi128ELi4EZNS0_22gpu_kernel_impl_nocastIZZZNS0_23bitwise_not_kernel_cudaERNS_18TensorIteratorBaseEENKUlvE_clEvENKUlvE0_clEvEUlaE_EEvS4_RKT_EUliE_EEviT1_)
        /*395c*/ 	.word	0x00000000


	//----- nvinfo : EIATTR_MIN_STACK_SIZE
	.align		4
.L_2503:
        /*3960*/ 	.byte	0x04, 0x12
        /*3962*/ 	.short	(.L_2505 - .L_2504)
	.align		4
.L_2504:
        /*3964*/ 	.word	index@(_ZN2at6native27unrolled_elementwise_kernelIZZZNS0_23bitwise_not_kernel_cudaERNS_18TensorIteratorBaseEENKUlvE_clEvENKUlvE0_clEvEUlaE_St5arrayIPcLm2EELi4E23TrivialOffsetCalculatorILi1EjESB_NS0_6memory15LoadWithoutCastENSC_16StoreWithoutCastEEEviT_T0_T2_T3_T4_T5_)
        /*3968*/ 	.word	0x00000000


	//----- nvinfo : EIATTR_MIN_STACK_SIZE
	.align		4
.L_2505:
        /*396c*/ 	.byte	0x04, 0x12
        /*396e*/ 	.short	(.L_2507 - .L_2506)
	.align		4
.L_2506:
        /*3970*/ 	.word	index@(_ZN2at6native29vectorized_elementwise_kernelILi2EZZZNS0_23bitwise_not_kernel_cudaERNS_18TensorIteratorBaseEENKUlvE_clEvENKUlvE0_clEvEUlaE_St5arrayIPcLm2EEEEviT0_T1_)
        /*3974*/ 	.word	0x00000000


	//----- nvinfo : EIATTR_MIN_STACK_SIZE
	.align		4
.L_2507:
        /*3978*/ 	.byte	0x04, 0x12
        /*397a*/ 	.short	(.L_2509 - .L_2508)
	.align		4
.L_2508:
        /*397c*/ 	.word	index@(_ZN2at6native29vectorized_elementwise_kernelILi4EZZZNS0_23bitwise_not_kernel_cudaERNS_18TensorIteratorBaseEENKUlvE_clEvENKUlvE0_clEvEUlaE_St5arrayIPcLm2EEEEviT0_T1_)
        /*3980*/ 	.word	0x00000000


	//----- nvinfo : EIATTR_MIN_STACK_SIZE
	.align		4
.L_2509:
        /*3984*/ 	.byte	0x04, 0x12
        /*3986*/ 	.short	(.L_2511 - .L_2510)
	.align		4
.L_2510:
        /*3988*/ 	.word	index@(_ZN2at6native29vectorized_elementwise_kernelILi8EZZZNS0_23bitwise_not_kernel_cudaERNS_18TensorIteratorBaseEENKUlvE_clEvENKUlvE0_clEvEUlaE_St5arrayIPcLm2EEEEviT0_T1_)
        /*398c*/ 	.word	0x00000000


	//----- nvinfo : EIATTR_MIN_STACK_SIZE
	.align		4
.L_2511:
        /*3990*/ 	.byte	0x04, 0x12
        /*3992*/ 	.short	(.L_2513 - .L_2512)
	.align		4
.L_2512:
        /*3994*/ 	.word	index@(_ZN2at6native18elementwise_kernelILi128ELi4EZNS0_15gpu_kernel_implIZZZNS0_23bitwise_not_kernel_cudaERNS_18TensorIteratorBaseEENKUlvE_clEvENKUlvE_clEvEUlhE_EEvS4_RKT_EUliE_EEviT1_)
        /*3998*/ 	.word	0x00000000


	//----- nvinfo : EIATTR_MIN_STACK_SIZE
	.align		4
.L_2513:
        /*399c*/ 	.byte	0x04, 0x12
        /*399e*/ 	.short	(.L_2515 - .L_2514)
	.align		4
.L_2514:
        /*39a0*/ 	.word	index@(_ZN2at6native27unrolled_elementwise_kernelIZZZNS0_23bitwise_not_kernel_cudaERNS_18TensorIteratorBaseEENKUlvE_clEvENKUlvE_clEvEUlhE_St5arrayIPcLm2EELi4E23TrivialOffsetCalculatorILi1EjESB_NS0_6memory12LoadWithCastILi1EEENSC_13StoreWithCastILi1EEEEEviT_T0_T2_T3_T4_T5_)
        /*39a4*/ 	.word	0x00000000


	//----- nvinfo : EIATTR_MIN_STACK_SIZE
	.align		4
.L_2515:
        /*39a8*/ 	.byte	0x04, 0x12
        /*39aa*/ 	.short	(.L_2517 - .L_2516)
	.align		4
.L_2516:
        /*39ac*/ 	.word	index@(_ZN2at6native18elementwise_kernelILi128ELi4EZNS0_22gpu_kernel_impl_nocastIZZZNS0_23bitwise_not_kernel_cudaERNS_18TensorIteratorBaseEENKUlvE_clEvENKUlvE_clEvEUlhE_EEvS4_RKT_EUliE_EEviT1_)
        /*39b0*/ 	.word	0x00000000


	//----- nvinfo : EIATTR_MIN_STACK_SIZE
	.align		4
.L_2517:
        /*39b4*/ 	.byte	0x04, 0x12
        /*39b6*/ 	.short	(.L_2519 - .L_2518)
	.align		4
.L_2518:
        /*39b8*/ 	.word	index@(_ZN2at6native27unrolled_elementwise_kernelIZZZNS0_23bitwise_not_kernel_cudaERNS_18TensorIteratorBaseEENKUlvE_clEvENKUlvE_clEvEUlhE_St5arrayIPcLm2EELi4E23TrivialOffsetCalculatorILi1EjESB_NS0_6memory15LoadWithoutCastENSC_16StoreWithoutCastEEEviT_T0_T2_T3_T4_T5_)
        /*39bc*/ 	.word	0x00000000


	//----- nvinfo : EIATTR_MIN_STACK_SIZE
	.align		4
.L_2519:
        /*39c0*/ 	.byte	0x04, 0x12
        /*39c2*/ 	.short	(.L_2521 - .L_2520)
	.align		4
.L_2520:
        /*39c4*/ 	.word	index@(_ZN2at6native29vectorized_elementwise_kernelILi2EZZZNS0_23bitwise_not_kernel_cudaERNS_18TensorIteratorBaseEENKUlvE_clEvENKUlvE_clEvEUlhE_St5arrayIPcLm2EEEEviT0_T1_)
        /*39c8*/ 	.word	0x00000000


	//----- nvinfo : EIATTR_MIN_STACK_SIZE
	.align		4
.L_2521:
        /*39cc*/ 	.byte	0x04, 0x12
        /*39ce*/ 	.short	(.L_2523 - .L_2522)
	.align		4
.L_2522:
        /*39d0*/ 	.word	index@(_ZN2at6native29vectorized_elementwise_kernelILi4EZZZNS0_23bitwise_not_kernel_cudaERNS_18TensorIteratorBaseEENKUlvE_clEvENKUlvE_clEvEUlhE_St5arrayIPcLm2EEEEviT0_T1_)
        /*39d4*/ 	.word	0x00000000


	//----- nvinfo : EIATTR_MIN_STACK_SIZE
	.align		4
.L_2523:
        /*39d8*/ 	.byte	0x04, 0x12
        /*39da*/ 	.short	(.L_2525 - .L_2524)
	.align		4
.L_2524:
        /*39dc*/ 	.word	index@(_ZN2at6native29vectorized_elementwise_kernelILi8EZZZNS0_23bitwise_not_kernel_cudaERNS_18TensorIteratorBaseEENKUlvE_clEvENKUlvE_clEvEUlhE_St5arrayIPcLm2EEEEviT0_T1_)
        /*39e0*/ 	.word	0x00000000


	//----- nvinfo : EIATTR_MIN_STACK_SIZE
	.align		4
.L_2525:
        /*39e4*/ 	.byte	0x04, 0x12
        /*39e6*/ 	.short	(.L_2527 - .L_2526)
	.align		4
.L_2526:
        /*39e8*/ 	.word	index@(_ZN2at6native18elementwise_kernelILi128ELi4EZNS0_15gpu_kernel_implIZNS0_23bitwise_not_kernel_cudaERNS_18TensorIteratorBaseEEUlbE_EEvS4_RKT_EUliE_EEviT1_)
        /*39ec*/ 	.word	0x00000000


	//----- nvinfo : EIATTR_MIN_STACK_SIZE
	.align		4
.L_2527:
        /*39f0*/ 	.byte	0x04, 0x12
        /*39f2*/ 	.short	(.L_2529 - .L_2528)
	.align		4
.L_2528:
        /*39f4*/ 	.word	index@(_ZN2at6native27unrolled_elementwise_kernelIZNS0_23bitwise_not_kernel_cudaERNS_18TensorIteratorBaseEEUlbE_St5arrayIPcLm2EELi4E23TrivialOffsetCalculatorILi1EjES9_NS0_6memory12LoadWithCastILi1EEENSA_13StoreWithCastILi1EEEEEviT_T0_T2_T3_T4_T5_)
        /*39f8*/ 	.word	0x00000000


	//----- nvinfo : EIATTR_MIN_STACK_SIZE
	.align		4
.L_2529:
        /*39fc*/ 	.byte	0x04, 0x12
        /*39fe*/ 	.short	(.L_2531 - .L_2530)
	.align		4
.L_2530:
        /*3a00*/ 	.word	index@(_ZN2at6native18elementwise_kernelILi128ELi4EZNS0_22gpu_kernel_impl_nocastIZNS0_23bitwise_not_kernel_cudaERNS_18TensorIteratorBaseEEUlbE_EEvS4_RKT_EUliE_EEviT1_)
        /*3a04*/ 	.word	0x00000000


	//----- nvinfo : EIATTR_MIN_STACK_SIZE
	.align		4
.L_2531:
        /*3a08*/ 	.byte	0x04, 0x12
        /*3a0a*/ 	.short	(.L_2533 - .L_2532)
	.align		4
.L_2532:
        /*3a0c*/ 	.word	index@(_ZN2at6native27unrolled_elementwise_kernelIZNS0_23bitwise_not_kernel_cudaERNS_18TensorIteratorBaseEEUlbE_St5arrayIPcLm2EELi4E23TrivialOffsetCalculatorILi1EjES9_NS0_6memory15LoadWithoutCastENSA_16StoreWithoutCastEEEviT_T0_T2_T3_T4_T5_)
        /*3a10*/ 	.word	0x00000000


	//----- nvinfo : EIATTR_MIN_STACK_SIZE
	.align		4
.L_2533:
        /*3a14*/ 	.byte	0x04, 0x12
        /*3a16*/ 	.short	(.L_2535 - .L_2534)
	.align		4
.L_2534:
        /*3a18*/ 	.word	index@(_ZN2at6native29vectorized_elementwise_kernelILi2EZNS0_23bitwise_not_kernel_cudaERNS_18TensorIteratorBaseEEUlbE_St5arrayIPcLm2EEEEviT0_T1_)
        /*3a1c*/ 	.word	0x00000000


	//----- nvinfo : EIATTR_MIN_STACK_SIZE
	.align		4
.L_2535:
        /*3a20*/ 	.byte	0x04, 0x12
        /*3a22*/ 	.short	(.L_2537 - .L_2536)
	.align		4
.L_2536:
        /*3a24*/ 	.word	index@(_ZN2at6native29vectorized_elementwise_kernelILi4EZNS0_23bitwise_not_kernel_cudaERNS_18TensorIteratorBaseEEUlbE_St5arrayIPcLm2EEEEviT0_T1_)
        /*3a28*/ 	.word	0x00000000


	//----- nvinfo : EIATTR_MIN_STACK_SIZE
	.align		4
.L_2537:
        /*3a2c*/ 	.byte	0x04, 0x12
        /*3a2e*/ 	.short	(.L_2539 - .L_2538)
	.align		4
.L_2538:
        /*3a30*/ 	.word	index@(_ZN2at6native29vectorized_elementwise_kernelILi8EZNS0_23bitwise_not_kernel_cudaERNS_18TensorIteratorBaseEEUlbE_St5arrayIPcLm2EEEEviT0_T1_)
        /*3a34*/ 	.word	0x00000000
.L_2539:


//--------------------- .nv.compat                --------------------------
	.section	.nv.compat,"",@"SHT_CUDA_COMPAT_INFO"
	.align	4
        /*0000*/ 	.byte	0x02, 0x09, 0x01, 0x00, 0x02, 0x02, 0x01, 0x00, 0x02, 0x05, 0x05, 0x00, 0x03, 0x07, 0x01, 0x01
        /*0010*/ 	.byte	0x02, 0x03, 0x00, 0x00, 0x02, 0x06, 0x01, 0x00, 0x04, 0x0b, 0x08, 0x00, 0x00, 0x00, 0x00, 0x00
        /*0020*/ 	.byte	0x00, 0x00, 0x00, 0x00


//--------------------- .nv.info._ZN2at6native50_GLOBAL__N__650009b6_17_UnaryOpsKernel_cu_bd823bfe45unrolled_elementwise_kernel_for_multi_outputsILi2EZZZNS0_17frexp_kernel_cudaERNS_18TensorIteratorBaseEENKUlvE_clEvENKUlvE2_clEvEUlN3c108BFloat16EE_St5arrayIPcLm3EE16OffsetCalculatorILi1EjLb0EESD_ILi2EjLb0EEEEviT0_T1_T2_T3_ --------------------------
	.section	.nv.info._ZN2at6native50_GLOBAL__N__650009b6_17_UnaryOpsKernel_cu_bd823bfe45unrolled_elementwise_kernel_for_multi_outputsILi2EZZZNS0_17frexp_kernel_cudaERNS_18TensorIteratorBaseEENKUlvE_clEvENKUlvE2_clEvEUlN3c108BFloat16EE_St5arrayIPcLm3EE16OffsetCalculatorILi1EjLb0EESD_ILi2EjLb0EEEEviT0_T1_T2_T3_,"",@"SHT_CUDA_INFO"
	.sectionflags	@""
	.align	4


	//----- nvinfo : EIATTR_CUDA_API_VERSION
	.align		4
        /*0000*/ 	.byte	0x04, 0x37
        /*0002*/ 	.short	(.L_2541 - .L_2540)
.L_2540:
        /*0004*/ 	.word	0x00000082


	//----- nvinfo : EIATTR_KPARAM_INFO
	.align		4
.L_2541:
        /*0008*/ 	.byte	0x04, 0x17
        /*000a*/ 	.short	(.L_2543 - .L_2542)
.L_2542:
        /*000c*/ 	.word	0x00000000
        /*0010*/ 	.short	0x0004
        /*0012*/ 	.short	0x01bc
        /*0014*/ 	.byte	0x00, 0xf0, 0xe1, 0x07


	//----- nvinfo : EIATTR_KPARAM_INFO
	.align		4
.L_2543:
        /*0018*/ 	.byte	0x04, 0x17
        /*001a*/ 	.short	(.L_2545 - .L_2544)
.L_2544:
        /*001c*/ 	.word	0x00000000
        /*0020*/ 	.short	0x0003
        /*0022*/ 	.short	0x0028
        /*0024*/ 	.byte	0x00, 0xf0, 0x51, 0x06


	//----- nvinfo : EIATTR_KPARAM_INFO
	.align		4
.L_2545:
        /*0028*/ 	.byte	0x04, 0x17
        /*002a*/ 	.short	(.L_2547 - .L_2546)
.L_2546:
        /*002c*/ 	.word	0x00000000
        /*0030*/ 	.short	0x0002
        /*0032*/ 	.short	0x0010
        /*0034*/ 	.byte	0x00, 0xf0, 0x61, 0x00


	//----- nvinfo : EIATTR_KPARAM_INFO
	.align		4
.L_2547:
        /*0038*/ 	.byte	0x04, 0x17
        /*003a*/ 	.short	(.L_2549 - .L_2548)
.L_2548:
        /*003c*/ 	.word	0x00000000
        /*0040*/ 	.short	0x0001
        /*0042*/ 	.short	0x0008
        /*0044*/ 	.byte	0x00, 0xf0, 0x21, 0x00


	//----- nvinfo : EIATTR_KPARAM_INFO
	.align		4
.L_2549:
        /*0048*/ 	.byte	0x04, 0x17
        /*004a*/ 	.short	(.L_2551 - .L_2550)
.L_2550:
        /*004c*/ 	.word	0x00000000
        /*0050*/ 	.short	0x0000
        /*0052*/ 	.short	0x0000
        /*0054*/ 	.byte	0x00, 0xf0, 0x11, 0x00


	//----- nvinfo : EIATTR_SPARSE_MMA_MASK
	.align		4
.L_2551:
        /*0058*/ 	.byte	0x03, 0x50
        /*005a*/ 	.short	0x0000


	//----- nvinfo : EIATTR_MAXREG_COUNT
	.align		4
        /*005c*/ 	.byte	0x03, 0x1b
        /*005e*/ 	.short	0x00ff


	//----- nvinfo : EIATTR_MERCURY_ISA_VERSION
	.align		4
        /*0060*/ 	.byte	0x03, 0x5f
        /*0062*/ 	.short	0x0101


	//----- nvinfo : EIATTR_EXIT_INSTR_OFFSETS
	.align		4
        /*0064*/ 	.byte	0x04, 0x1c
        /*0066*/ 	.short	(.L_2553 - .L_2552)


	//   ....[0]....
.L_2552:
        /*0068*/ 	.word	0x000098b0


	//   ....[1]....
        /*006c*/ 	.word	0x0000adc0


	//   ....[2]....
        /*0070*/ 	.word	0x0000c2a0


	//   ....[3]....
        /*0074*/ 	.word	0x0000d780


	//   ....[4]....
        /*0078*/ 	.word	0x0000ec50


	//   ....[5]....
        /*007c*/ 	.word	0x00010130


	//   ....[6]....
        /*0080*/ 	.word	0x00011600


	//   ....[7]....
        /*0084*/ 	.word	0x00012ae0


	//   ....[8]....
        /*0088*/ 	.word	0x00013fc0


	//----- nvinfo : EIATTR_MAX_THREADS
	.align		4
.L_2553:
        /*008c*/ 	.byte	0x04, 0x05
        /*008e*/ 	.short	(.L_2555 - .L_2554)
.L_2554:
        /*0090*/ 	.word	0x00000080
        /*0094*/ 	.word	0x00000001
        /*0098*/ 	.word	0x00000001


	//----- nvinfo : EIATTR_CRS_STACK_SIZE
	.align		4
.L_2555:
        /*009c*/ 	.byte	0x04, 0x1e
        /*009e*/ 	.short	(.L_2557 - .L_2556)
.L_2556:
        /*00a0*/ 	.word	0x00000000


	//----- nvinfo : EIATTR_CBANK_PARAM_SIZE
	.align		4
.L_2557:
        /*00a4*/ 	.byte	0x03, 0x19
        /*00a6*/ 	.short	0x03b4


	//----- nvinfo : EIATTR_PARAM_CBANK
	.align		4
        /*00a8*/ 	.byte	0x04, 0x0a
        /*00aa*/ 	.short	(.L_2559 - .L_2558)
	.align		4
.L_2558:
        /*00ac*/ 	.word	index@(.nv.constant0._ZN2at6native50_GLOBAL__N__650009b6_17_UnaryOpsKernel_cu_bd823bfe45unrolled_elementwise_kernel_for_multi_outputsILi2EZZZNS0_17frexp_kernel_cudaERNS_18TensorIteratorBaseEENKUlvE_clEvENKUlvE2_clEvEUlN3c108BFloat16EE_St5arrayIPcLm3EE16OffsetCalculatorILi1EjLb0EESD_ILi2EjLb0EEEEviT0_T1_T2_T3_)
        /*00b0*/ 	.short	0x0210
        /*00b2*/ 	.short	0x03b4


	//----- nvinfo : EIATTR_SW_WAR
	.align		4
.L_2559:
        /*00b4*/ 	.byte	0x04, 0x36
        /*00b6*/ 	.short	(.L_2561 - .L_2560)
.L_2560:
        /*00b8*/ 	.word	0x00000008
.L_2561:


//--------------------- .nv.info._ZN2at6native50_GLOBAL__N__650009b6_17_UnaryOpsKernel_cu_bd823bfe45unrolled_elementwise_kernel_for_multi_outputsILi2EZZZNS0_17frexp_kernel_cudaERNS_18TensorIteratorBaseEENKUlvE_clEvENKUlvE2_clEvEUlN3c108BFloat16EE_St5arrayIPcLm3EE23TrivialOffsetCalculatorILi1EjESD_ILi2EjEEEviT0_T1_T2_T3_ --------------------------
	.section	.nv.info._ZN2at6native50_GLOBAL__N__650009b6_17_UnaryOpsKernel_cu_bd823bfe45unrolled_elementwise_kernel_for_multi_outputsILi2EZZZNS0_17frexp_kernel_cudaERNS_18TensorIteratorBaseEENKUlvE_clEvENKUlvE2_clEvEUlN3c108BFloat16EE_St5arrayIPcLm3EE23TrivialOffsetCalculatorILi1EjESD_ILi2EjEEEviT0_T1_T2_T3_,"",@"SHT_CUDA_INFO"
	.sectionflags	@""
	.align	4


	//----- nvinfo : EIATTR_CUDA_API_VERSION
	.align		4
        /*0000*/ 	.byte	0x04, 0x37
        /*0002*/ 	.short	(.L_2563 - .L_2562)
.L_2562:
        /*0004*/ 	.word	0x00000082


	//----- nvinfo : EIATTR_KPARAM_INFO
	.align		4
.L_2563:
        /*0008*/ 	.byte	0x04, 0x17
        /*000a*/ 	.short	(.L_2565 - .L_2564)
.L_2564:
        /*000c*/ 	.word	0x00000000
        /*0010*/ 	.short	0x0004
        /*0012*/ 	.short	0x0029
        /*0014*/ 	.byte	0x00, 0xf0, 0x05, 0x00


	//----- nvinfo : EIATTR_KPARAM_INFO
	.align		4
.L_2565:
        /*0018*/ 	.byte	0x04, 0x17
        /*001a*/ 	.short	(.L_2567 - .L_2566)
.L_2566:
        /*001c*/ 	.word	0x00000000
        /*0020*/ 	.short	0x0003
        /*0022*/ 	.short	0x0028
        /*0024*/ 	.byte	0x00, 0xf0, 0x05, 0x00


	//----- nvinfo : EIATTR_KPARAM_INFO
	.align		4
.L_2567:
        /*0028*/ 	.byte	0x04, 0x17
        /*002a*/ 	.short	(.L_2569 - .L_2568)
.L_2568:
        /*002c*/ 	.word	0x00000000
        /*0030*/ 	.short	0x0002
        /*0032*/ 	.short	0x0010
        /*0034*/ 	.byte	0x00, 0xf0, 0x61, 0x00


	//----- nvinfo : EIATTR_KPARAM_INFO
	.align		4
.L_2569:
        /*0038*/ 	.byte	0x04, 0x17
        /*003a*/ 	.short	(.L_2571 - .L_2570)
.L_2570:
        /*003c*/ 	.word	0x00000000
        /*0040*/ 	.short	0x0001
        /*0042*/ 	.short	0x0008
        /*0044*/ 	.byte	0x00, 0xf0, 0x21, 0x00


	//----- nvinfo : EIATTR_KPARAM_INFO
	.align		4
.L_2571:
        /*0048*/ 	.byte	0x04, 0x17
        /*004a*/ 	.short	(.L_2573 - .L_2572)
.L_2572:
        /*004c*/ 	.word	0x00000000
        /*0050*/ 	.short	0x0000
        /*0052*/ 	.short	0x0000
        /*0054*/ 	.byte	0x00, 0xf0, 0x11, 0x00


	//----- nvinfo : EIATTR_SPARSE_MMA_MASK
	.align		4
.L_2573:
        /*0058*/ 	.byte	0x03, 0x50
        /*005a*/ 	.short	0x0000


	//----- nvinfo : EIATTR_MAXREG_COUNT
	.align		4
        /*005c*/ 	.byte	0x03, 0x1b
        /*005e*/ 	.short	0x00ff


	//----- nvinfo : EIATTR_MERCURY_ISA_VERSION
	.align		4
        /*0060*/ 	.byte	0x03, 0x5f
        /*0062*/ 	.short	0x0101


	//----- nvinfo : EIATTR_EXIT_INSTR_OFFSETS
	.align		4
        /*0064*/ 	.byte	0x04, 0x1c
        /*0066*/ 	.short	(.L_2575 - .L_2574)


	//   ....[0]....
.L_2574:
        /*0068*/ 	.word	0x00000f90


	//   ....[1]....
        /*006c*/ 	.word	0x00001030


	//   ....[2]....
        /*0070*/ 	.word	0x000010a0


	//   ....[3]....
        /*0074*/ 	.word	0x00001100


	//   ....[4]....
        /*0078*/ 	.word	0x00001160


	//   ....[5]....
        /*007c*/ 	.word	0x000011c0


	//   ....[6]....
        /*0080*/ 	.word	0x00001220


	//   ....[7]....
        /*0084*/ 	.word	0x00001280


	//   ....[8]....
        /*0088*/ 	.word	0x000012e0


	//----- nvinfo : EIATTR_MAX_THREADS
	.align		4
.L_2575:
        /*008c*/ 	.byte	0x04, 0x05
        /*008e*/ 	.short	(.L_2577 - .L_2576)
.L_2576:
        /*0090*/ 	.word	0x00000080
        /*0094*/ 	.word	0x00000001
        /*0098*/ 	.word	0x00000001


	//----- nvinfo : EIATTR_CRS_STACK_SIZE
	.align		4
.L_2577:
        /*009c*/ 	.byte	0x04, 0x1e
        /*009e*/ 	.short	(.L_2579 - .L_2578)
.L_2578:
        /*00a0*/ 	.word	0x00000000


	//----- nvinfo : EIATTR_CBANK_PARAM_SIZE
	.align		4
.L_2579:
        /*00a4*/ 	.byte	0x03, 0x19
        /*00a6*/ 	.short	0x002a


	//----- nvinfo : EIATTR_PARAM_CBANK
	.align		4
        /*00a8*/ 	.byte	0x04, 0x0a
        /*00aa*/ 	.short	(.L_2581 - .L_2580)
	.align		4
.L_2580:
        /*00ac*/ 	.word	index@(.nv.constant0._ZN2at6native50_GLOBAL__N__650009b6_17_UnaryOpsKernel_cu_bd823bfe45unrolled_elementwise_kernel_for_multi_outputsILi2EZZZNS0_17frexp_kernel_cudaERNS_18TensorIteratorBaseEENKUlvE_clEvENKUlvE2_clEvEUlN3c108BFloat16EE_St5arrayIPcLm3EE23TrivialOffsetCalculatorILi1EjESD_ILi2EjEEEviT0_T1_T2_T3_)
        /*00b0*/ 	.short	0x0210
        /*00b2*/ 	.short	0x002a


	//----- nvinfo : EIATTR_SW_WAR
	.align		4
.L_2581:
        /*00b4*/ 	.byte	0x04, 0x36
        /*00b6*/ 	.short	(.L_2583 - .L_2582)
.L_2582:
        /*00b8*/ 	.word	0x00000008
.L_2583:


//--------------------- .nv.info._ZN2at6native50_GLOBAL__N__650009b6_17_UnaryOpsKernel_cu_bd823bfe45unrolled_elementwise_kernel_for_multi_outputsILi2EZZZNS0_17frexp_kernel_cudaERNS_18TensorIteratorBaseEENKUlvE_clEvENKUlvE1_clEvEUlN3c104HalfEE_St5arrayIPcLm3EE16OffsetCalculatorILi1EjLb0EESD_ILi2EjLb0EEEEviT0_T1_T2_T3_ --------------------------
	.section	.nv.info._ZN2at6native50_GLOBAL__N__650009b6_17_UnaryOpsKernel_cu_bd823bfe45unrolled_elementwise_kernel_for_multi_outputsILi2EZZZNS0_17frexp_kernel_cudaERNS_18TensorIteratorBaseEENKUlvE_clEvENKUlvE1_clEvEUlN3c104HalfEE_St5arrayIPcLm3EE16OffsetCalculatorILi1EjLb0EESD_ILi2EjLb0EEEEviT0_T1_T2_T3_,"",@"SHT_CUDA_INFO"
	.sectionflags	@""
	.align	4


	//----- nvinfo : EIATTR_CUDA_API_VERSION
	.align		4
        /*0000*/ 	.byte	0x04, 0x37
        /*0002*/ 	.short	(.L_2585 - .L_2584)
.L_2584:
        /*0004*/ 	.word	0x00000082


	//----- nvinfo : EIATTR_KPARAM_INFO
	.align		4
.L_2585:
        /*0008*/ 	.byte	0x04, 0x17
        /*000a*/ 	.short	(.L_2587 - .L_2586)
.L_2586:
        /*000c*/ 	.word	0x00000000
        /*0010*/ 	.short	0x0004
        /*0012*/ 	.short	0x01bc
        /*0014*/ 	.byte	0x00, 0xf0, 0xe1, 0x07


	//----- nvinfo : EIATTR_KPARAM_INFO
	.align		4
.L_2587:
        /*0018*/ 	.byte	0x04, 0x17
        /*001a*/ 	.short	(.L_2589 - .L_2588)
.L_2588:
        /*001c*/ 	.word	0x00000000
        /*0020*/ 	.short	0x0003
        /*0022*/ 	.short	0x0028
        /*0024*/ 	.byte	0x00, 0xf0, 0x51, 0x06


	//----- nvinfo : EIATTR_KPARAM_INFO
	.align		4
.L_2589:
        /*0028*/ 	.byte	0x04, 0x17
        /*002a*/ 	.short	(.L_2591 - .L_2590)
.L_2590:
        /*002c*/ 	.word	0x00000000
        /*0030*/ 	.short	0x0002
        /*0032*/ 	.short	0x0010
        /*0034*/ 	.byte	0x00, 0xf0, 0x61, 0x00


	//----- nvinfo : EIATTR_KPARAM_INFO
	.align		4
.L_2591:
        /*0038*/ 	.byte	0x04, 0x17
        /*003a*/ 	.short	(.L_2593 - .L_2592)
.L_2592:
        /*003c*/ 	.word	0x00000000
        /*0040*/ 	.short	0x0001
        /*0042*/ 	.short	0x0008
        /*0044*/ 	.byte	0x00, 0xf0, 0x21, 0x00


	//----- nvinfo : EIATTR_KPARAM_INFO
	.align		4
.L_2593:
        /*0048*/ 	.byte	0x04, 0x17
        /*004a*/ 	.short	(.L_2595 - .L_2594)
.L_2594:
        /*004c*/ 	.word	0x00000000
        /*0050*/ 	.short	0x0000
        /*0052*/ 	.short	0x0000
        /*0054*/ 	.byte	0x00, 0xf0, 0x11, 0x00


	//----- nvinfo : EIATTR_SPARSE_MMA_MASK
	.align		4
.L_2595:
        /*0058*/ 	.byte	0x03, 0x50
        /*005a*/ 	.short	0x0000


	//----- nvinfo : EIATTR_MAXREG_COUNT
	.align		4
        /*005c*/ 	.byte	0x03, 0x1b
        /*005e*/ 	.short	0x00ff


	//----- nvinfo : EIATTR_MERCURY_ISA_VERSION
	.align		4
        /*0060*/ 	.byte	0x03, 0x5f
        /*0062*/ 	.short	0x0101


	//----- nvinfo : EIATTR_EXIT_INSTR_OFFSETS
	.align		4
        /*0064*/ 	.byte	0x04, 0x1c
        /*0066*/ 	.short	(.L_2597 - .L_2596)


	//   ....[0]....
.L_2596:
        /*0068*/ 	.word	0x000098b0


	//   ....[1]....
        /*006c*/ 	.word	0x0000adc0


	//   ....[2]....
        /*0070*/ 	.word	0x0000c2a0


	//   ....[3]....
        /*0074*/ 	.word	0x0000d780


	//   ....[4]....
        /*0078*/ 	.word	0x0000ec50


	//   ....[5]....
        /*007c*/ 	.word	0x00010130


	//   ....[6]....
        /*0080*/ 	.word	0x00011600


	//   ....[7]....
        /*0084*/ 	.word	0x00012ae0


	//   ....[8]....
        /*0088*/ 	.word	0x00013fc0


	//----- nvinfo : EIATTR_MAX_THREADS
	.align		4
.L_2597:
        /*008c*/ 	.byte	0x04, 0x05
        /*008e*/ 	.short	(.L_2599 - .L_2598)
.L_2598:
        /*0090*/ 	.word	0x00000080
        /*0094*/ 	.word	0x00000001
        /*0098*/ 	.word	0x00000001


	//----- nvinfo : EIATTR_CRS_STACK_SIZE
	.align		4
.L_2599:
        /*009c*/ 	.byte	0x04, 0x1e
        /*009e*/ 	.short	(.L_2601 - .L_2600)
.L_2600:
        /*00a0*/ 	.word	0x00000000


	//----- nvinfo : EIATTR_CBANK_PARAM_SIZE
	.align		4
.L_2601:
        /*00a4*/ 	.byte	0x03, 0x19
        /*00a6*/ 	.short	0x03b4


	//----- nvinfo : EIATTR_PARAM_CBANK
	.align		4
        /*00a8*/ 	.byte	0x04, 0x0a
        /*00aa*/ 	.short	(.L_2603 - .L_2602)
	.align		4
.L_2602:
        /*00ac*/ 	.word	index@(.nv.constant0._ZN2at6native50_GLOBAL__N__650009b6_17_UnaryOpsKernel_cu_bd823bfe45unrolled_elementwise_kernel_for_multi_outputsILi2EZZZNS0_17frexp_kernel_cudaERNS_18TensorIteratorBaseEENKUlvE_clEvENKUlvE1_clEvEUlN3c104HalfEE_St5arrayIPcLm3EE16OffsetCalculatorILi1EjLb0EESD_ILi2EjLb0EEEEviT0_T1_T2_T3_)
        /*00b0*/ 	.short	0x0210
        /*00b2*/ 	.short	0x03b4


	//----- nvinfo : EIATTR_SW_WAR
	.align		4
.L_2603:
        /*00b4*/ 	.byte	0x04, 0x36
        /*00b6*/ 	.short	(.L_2605 - .L_2604)
.L_2604:
        /*00b8*/ 	.word	0x00000008
.L_2605:


//--------------------- .nv.info._ZN2at6native50_GLOBAL__N__650009b6_17_UnaryOpsKernel_cu_bd823bfe45unrolled_elementwise_kernel_for_multi_outputsILi2EZZZNS0_17frexp_kernel_cudaERNS_18TensorIteratorBaseEENKUlvE_clEvENKUlvE1_clEvEUlN3c104HalfEE_St5arrayIPcLm3EE23TrivialOffsetCalculatorILi1EjESD_ILi2EjEEEviT0_T1_T2_T3_ --------------------------
	.section	.nv.info._ZN2at6native50_GLOBAL__N__650009b6_17_UnaryOpsKernel_cu_bd823bfe45unrolled_elementwise_kernel_for_multi_outputsILi2EZZZNS0_17frexp_kernel_cudaERNS_18TensorIteratorBaseEENKUlvE_clEvENKUlvE1_clEvEUlN3c104HalfEE_St5arrayIPcLm3EE23TrivialOffsetCalculatorILi1EjESD_ILi2EjEEEviT0_T1_T2_T3_,"",@"SHT_CUDA_INFO"
	.sectionflags	@""
	.align	4


	//----- nvinfo : EIATTR_CUDA_API_VERSION
	.align		4
        /*0000*/ 	.byte	0x04, 0x37
        /*0002*/ 	.short	(.L_2607 - .L_2606)
.L_2606:
        /*0004*/ 	.word	0x00000082


	//----- nvinfo : EIATTR_KPARAM_INFO
	.align		4
.L_2607:
        /*0008*/ 	.byte	0x04, 0x17
        /*000a*/ 	.short	(.L_2609 - .L_2608)
.L_2608:
        /*000c*/ 	.word	0x00000000
        /*0010*/ 	.short	0x0004
        /*0012*/ 	.short	0x0029
        /*0014*/ 	.byte	0x00, 0xf0, 0x05, 0x00


	//----- nvinfo : EIATTR_KPARAM_INFO
	.align		4
.L_2609:
        /*0018*/ 	.byte	0x04, 0x17
        /*001a*/ 	.short	(.L_2611 - .L_2610)
.L_2610:
        /*001c*/ 	.word	0x00000000
        /*0020*/ 	.short	0x0003
        /*0022*/ 	.short	0x0028
        /*0024*/ 	.byte	0x00, 0xf0, 0x05, 0x00


	//----- nvinfo : EIATTR_KPARAM_INFO
	.align		4
.L_2611:
        /*0028*/ 	.byte	0x04, 0x17
        /*002a*/ 	.short	(.L_2613 - .L_2612)
.L_2612:
        /*002c*/ 	.word	0x00000000
        /*0030*/ 	.short	0x0002
        /*0032*/ 	.short	0x0010
        /*0034*/ 	.byte	0x00, 0xf0, 0x61, 0x00


	//----- nvinfo : EIATTR_KPARAM_INFO
	.align		4
.L_2613:
        /*0038*/ 	.byte	0x04, 0x17
        /*003a*/ 	.short	(.L_2615 - .L_2614)
.L_2614:
        /*003c*/ 	.word	0x00000000
        /*0040*/ 	.short	0x0001
        /*0042*/ 	.short	0x0008
        /*0044*/ 	.byte	0x00, 0xf0, 0x21, 0x00


	//----- nvinfo : EIATTR_KPARAM_INFO
	.align		4
.L_2615:
        /*0048*/ 	.byte	0x04, 0x17
        /*004a*/ 	.short	(.L_2617 - .L_2616)
.L_2616:
        /*004c*/ 	.word	0x00000000
        /*0050*/ 	.short	0x0000
        /*0052*/ 	.short	0x0000
        /*0054*/ 	.byte	0x00, 0xf0, 0x11, 0x00


	//----- nvinfo : EIATTR_SPARSE_MMA_MASK
	.align		4
.L_2617:
        /*0058*/ 	.byte	0x03, 0x50
        /*005a*/ 	.short	0x0000


	//----- nvinfo : EIATTR_MAXREG_COUNT
	.align		4
        /*005c*/ 	.byte	0x03, 0x1b
        /*005e*/ 	.short	0x00ff


	//----- nvinfo : EIATTR_MERCURY_ISA_VERSION
	.align		4
        /*0060*/ 	.byte	0x03, 0x5f
        /*0062*/ 	.short	0x0101


	//----- nvinfo : EIATTR_EXIT_INSTR_OFFSETS
	.align		4
        /*0064*/ 	.byte	0x04, 0x1c
        /*0066*/ 	.short	(.L_2619 - .L_2618)


	//   ....[0]....
.L_2618:
        /*0068*/ 	.word	0x00000f90


	//   ....[1]....
        /*006c*/ 	.word	0x00001030


	//   ....[2]....
        /*0070*/ 	.word	0x000010a0


	//   ....[3]....
        /*0074*/ 	.word	0x00001100


	//   ....[4]....
        /*0078*/ 	.word	0x00001160


	//   ....[5]....
        /*007c*/ 	.word	0x000011c0


	//   ....[6]....
        /*0080*/ 	.word	0x00001220


	//   ....[7]....
        /*0084*/ 	.word	0x00001280


	//   ....[8]....
        /*0088*/ 	.word	0x000012e0


	//----- nvinfo : EIATTR_MAX_THREADS
	.align		4
.L_2619:
        /*008c*/ 	.byte	0x04, 0x05
        /*008e*/ 	.short	(.L_2621 - .L_2620)
.L_2620:
        /*0090*/ 	.word	0x00000080
        /*0094*/ 	.word	0x00000001
        /*0098*/ 	.word	0x00000001


	//----- nvinfo : EIATTR_CRS_STACK_SIZE
	.align		4
.L_2621:
        /*009c*/ 	.byte	0x04, 0x1e
        /*009e*/ 	.short	(.L_2623 - .L_2622)
.L_2622:
        /*00a0*/ 	.word	0x00000000


	//----- nvinfo : EIATTR_CBANK_PARAM_SIZE
	.align		4
.L_2623:
        /*00a4*/ 	.byte	0x03, 0x19
        /*00a6*/ 	.short	0x002a


	//----- nvinfo : EIATTR_PARAM_CBANK
	.align		4
        /*00a8*/ 	.byte	0x04, 0x0a
        /*00aa*/ 	.short	(.L_2625 - .L_2624)
	.align		4
.L_2624:
        /*00ac*/ 	.word	index@(.nv.constant0._ZN2at6native50_GLOBAL__N__650009b6_17_UnaryOpsKernel_cu_bd823bfe45unrolled_elementwise_kernel_for_multi_outputsILi2EZZZNS0_17frexp_kernel_cudaERNS_18TensorIteratorBaseEENKUlvE_clEvENKUlvE1_clEvEUlN3c104HalfEE_St5arrayIPcLm3EE23TrivialOffsetCalculatorILi1EjESD_ILi2EjEEEviT0_T1_T2_T3_)
        /*00b0*/ 	.short	0x0210
        /*00b2*/ 	.short	0x002a


	//----- nvinfo : EIATTR_SW_WAR
	.align		4
.L_2625:
        /*00b4*/ 	.byte	0x04, 0x36
        /*00b6*/ 	.short	(.L_2627 - .L_2626)
.L_2626:
        /*00b8*/ 	.word	0x00000008
.L_2627:


//--------------------- .nv.info._ZN2at6native50_GLOBAL__N__650009b6_17_UnaryOpsKernel_cu_bd823bfe45unrolled_elementwise_kernel_for_multi_outputsILi2EZZZNS0_17frexp_kernel_cudaERNS_18TensorIteratorBaseEENKUlvE_clEvENKUlvE0_clEvEUlfE_St5arrayIPcLm3EE16OffsetCalculatorILi1EjLb0EESB_ILi2EjLb0EEEEviT0_T1_T2_T3_ --------------------------
	.section	.nv.info._ZN2at6native50_GLOBAL__N__650009b6_17_UnaryOpsKernel_cu_bd823bfe45unrolled_elementwise_kernel_for_multi_outputsILi2EZZZNS0_17frexp_kernel_cudaERNS_18TensorIteratorBaseEENKUlvE_clEvENKUlvE0_clEvEUlfE_St5arrayIPcLm3EE16OffsetCalculatorILi1EjLb0EESB_ILi2EjLb0EEEEviT0_T1_T2_T3_,"",@"SHT_CUDA_INFO"
	.sectionflags	@""
	.align	4


	//----- nvinfo : EIATTR_CUDA_API_VERSION
	.align		4
        /*0000*/ 	.byte	0x04, 0x37
        /*0002*/ 	.short	(.L_2629 - .L_2628)
.L_2628:
        /*0004*/ 	.word	0x00000082


	//----- nvinfo : EIATTR_KPARAM_INFO
	.align		4
.L_2629:
        /*0008*/ 	.byte	0x04, 0x17
        /*000a*/ 	.short	(.L_2631 - .L_2630)
.L_2630:
        /*000c*/ 	.word	0x00000000
        /*0010*/ 	.short	0x0004
        /*0012*/ 	.short	0x01bc
        /*0014*/ 	.byte	0x00, 0xf0, 0xe1, 0x07


	//----- nvinfo : EIATTR_KPARAM_INFO
	.align		4
.L_2631:
        /*0018*/ 	.byte	0x04, 0x17
        /*001a*/ 	.short	(.L_2633 - .L_2632)
.L_2632:
        /*001c*/ 	.word	0x00000000
        /*0020*/ 	.short	0x0003
        /*0022*/ 	.short	0x0028
        /*0024*/ 	.byte	0x00, 0xf0, 0x51, 0x06


	//----- nvinfo : EIATTR_KPARAM_INFO
	.align		4
.L_2633:
        /*0028*/ 	.byte	0x04, 0x17
        /*002a*/ 	.short	(.L_2635 - .L_2634)
.L_2634:
        /*002c*/ 	.word	0x00000000
        /*0030*/ 	.short	0x0002
        /*0032*/ 	.short	0x0010
        /*0034*/ 	.byte	0x00, 0xf0, 0x61, 0x00


	//----- nvinfo : EIATTR_KPARAM_INFO
	.align		4
.L_2635:
        /*0038*/ 	.byte	0x04, 0x17
        /*003a*/ 	.short	(.L_2637 - .L_2636)
.L_2636:
        /*003c*/ 	.word	0x00000000
        /*0040*/ 	.short	0x0001
        /*0042*/ 	.short	0x0008
        /*0044*/ 	.byte	0x00, 0xf0, 0x21, 0x00


	//----- nvinfo : EIATTR_KPARAM_INFO
	.align		4
.L_2637:
        /*0048*/ 	.byte	0x04, 0x17
        /*004a*/ 	.short	(.L_2639 - .L_2638)
.L_2638:
        /*004c*/ 	.word	0x00000000
        /*0050*/ 	.short	0x0000
        /*0052*/ 	.short	0x0000
        /*0054*/ 	.byte	0x00, 0xf0, 0x11, 0x00


	//----- nvinfo : EIATTR_SPARSE_MMA_MASK
	.align		4
.L_2639:
        /*0058*/ 	.byte	0x03, 0x50
        /*005a*/ 	.short	0x0000


	//----- nvinfo : EIATTR_MAXREG_COUNT
	.align		4
        /*005c*/ 	.byte	0x03, 0x1b
        /*005e*/ 	.short	0x00ff


	//----- nvinfo : EIATTR_MERCURY_ISA_VERSION
	.align		4
        /*0060*/ 	.byte	0x03, 0x5f
        /*0062*/ 	.short	0x0101


	//----- nvinfo : EIATTR_EXIT_INSTR_OFFSETS
	.align		4
        /*0064*/ 	.byte	0x04, 0x1c
        /*0066*/ 	.short	(.L_2641 - .L_2640)


	//   ....[0]....
.L_2640:
        /*0068*/ 	.word	0x00009770


	//   ....[1]....
        /*006c*/ 	.word	0x0000ac80


	//   ....[2]....
        /*0070*/ 	.word	0x0000c160


	//   ....[3]....
        /*0074*/ 	.word	0x0000d630


	//   ....[4]....
        /*0078*/ 	.word	0x0000eb00


	//   ....[5]....
        /*007c*/ 	.word	0x0000ffd0


	//   ....[6]....
        /*0080*/ 	.word	0x000114a0


	//   ....[7]....
        /*0084*/ 	.word	0x00012970


	//   ....[8]....
        /*0088*/ 	.word	0x00013e40


	//----- nvinfo : EIATTR_MAX_THREADS
	.align		4
.L_2641:
        /*008c*/ 	.byte	0x04, 0x05
        /*008e*/ 	.short	(.L_2643 - .L_2642)
.L_2642:
        /*0090*/ 	.word	0x00000080
        /*0094*/ 	.word	0x00000001
        /*0098*/ 	.word	0x00000001


	//----- nvinfo : EIATTR_CRS_STACK_SIZE
	.align		4
.L_2643:
        /*009c*/ 	.byte	0x04, 0x1e
        /*009e*/ 	.short	(.L_2645 - .L_2644)
.L_2644:
        /*00a0*/ 	.word	0x00000000


	//----- nvinfo : EIATTR_CBANK_PARAM_SIZE
	.align		4
.L_2645:
        /*00a4*/ 	.byte	0x03, 0x19
        /*00a6*/ 	.short	0x03b4


	//----- nvinfo : EIATTR_PARAM_CBANK
	.align		4
        /*00a8*/ 	.byte	0x04, 0x0a
        /*00aa*/ 	.short	(.L_2647 - .L_2646)
	.align		4
.L_2646:
        /*00ac*/ 	.word	index@(.nv.constant0._ZN2at6native50_GLOBAL__N__650009b6_17_UnaryOpsKernel_cu_bd823bfe45unrolled_elementwise_kernel_for_multi_outputsILi2EZZZNS0_17frexp_kernel_cudaERNS_18TensorIteratorBaseEENKUlvE_clEvENKUlvE0_clEvEUlfE_St5arrayIPcLm3EE16OffsetCalculatorILi1EjLb0EESB_ILi2EjLb0EEEEviT0_T1_T2_T3_)
        /*00b0*/ 	.short	0x0210
        /*00b2*/ 	.short	0x03b4


	//----- nvinfo : EIATTR_SW_WAR
	.align		4
.L_2647:
        /*00b4*/ 	.byte	0x04, 0x36
        /*00b6*/ 	.short	(.L_2649 - .L_2648)
.L_2648:
        /*00b8*/ 	.word	0x00000008
.L_2649:


//--------------------- .nv.info._ZN2at6native50_GLOBAL__N__650009b6_17_UnaryOpsKernel_cu_bd823bfe45unrolled_elementwise_kernel_for_multi_outputsILi2EZZZNS0_17frexp_kernel_cudaERNS_18TensorIteratorBaseEENKUlvE_clEvENKUlvE0_clEvEUlfE_St5arrayIPcLm3EE23TrivialOffsetCalculatorILi1EjESB_ILi2EjEEEviT0_T1_T2_T3_ --------------------------
	.section	.nv.info._ZN2at6native50_GLOBAL__N__650009b6_17_UnaryOpsKernel_cu_bd823bfe45unrolled_elementwise_kernel_for_multi_outputsILi2EZZZNS0_17frexp_kernel_cudaERNS_18TensorIteratorBaseEENKUlvE_clEvENKUlvE0_clEvEUlfE_St5arrayIPcLm3EE23TrivialOffsetCalculatorILi1EjESB_ILi2EjEEEviT0_T1_T2_T3_,"",@"SHT_CUDA_INFO"
	.sectionflags	@""
	.align	4


	//----- nvinfo : EIATTR_CUDA_API_VERSION
	.align		4
        /*0000*/ 	.byte	0x04, 0x37
        /*0002*/ 	.short	(.L_2651 - .L_2650)
.L_2650:
        /*0004*/ 	.word	0x00000082


	//----- nvinfo : EIATTR_KPARAM_INFO
	.align		4
.L_2651:
        /*0008*/ 	.byte	0x04, 0x17
        /*000a*/ 	.short	(.L_2653 - .L_2652)
.L_2652:
        /*000c*/ 	.word	0x00000000
        /*0010*/ 	.short	0x0004
        /*0012*/ 	.short	0x0029
        /*0014*/ 	.byte	0x00, 0xf0, 0x05, 0x00


	//----- nvinfo : EIATTR_KPARAM_INFO
	.align		4
.L_2653:
        /*0018*/ 	.byte	0x04, 0x17
        /*001a*/ 	.short	(.L_2655 - .L_2654)
.L_2654:
        /*001c*/ 	.word	0x00000000
        /*0020*/ 	.short	0x0003
        /*0022*/ 	.short	0x0028
        /*0024*/ 	.byte	0x00, 0xf0, 0x05, 0x00


	//----- nvinfo : EIATTR_KPARAM_INFO
	.align		4
.L_2655:
        /*0028*/ 	.byte	0x04, 0x17
        /*002a*/ 	.short	(.L_2657 - .L_2656)
.L_2656:
        /*002c*/ 	.word	0x00000000
        /*0030*/ 	.short	0x0002
        /*0032*/ 	.short	0x0010
        /*0034*/ 	.byte	0x00, 0xf0, 0x61, 0x00


	//----- nvinfo : EIATTR_KPARAM_INFO
	.align		4
.L_2657:
        /*0038*/ 	.byte	0x04, 0x17
        /*003a*/ 	.short	(.L_2659 - .L_2658)
.L_2658:
        /*003c*/ 	.word	0x00000000
        /*0040*/ 	.short	0x0001
        /*0042*/ 	.short	0x0008
        /*0044*/ 	.byte	0x00, 0xf0, 0x21, 0x00


	//----- nvinfo : EIATTR_KPARAM_INFO
	.align		4
.L_2659:
        /*0048*/ 	.byte	0x04, 0x17
        /*004a*/ 	.short	(.L_2661 - .L_2660)
.L_2660:
        /*004c*/ 	.word	0x00000000
        /*0050*/ 	.short	0x0000
        /*0052*/ 	.short	0x0000
        /*0054*/ 	.byte	0x00, 0xf0, 0x11, 0x00


	//----- nvinfo : EIATTR_SPARSE_MMA_MASK
	.align		4
.L_2661:
        /*0058*/ 	.byte	0x03, 0x50
        /*005a*/ 	.short	0x0000


	//----- nvinfo : EIATTR_MAXREG_COUNT
	.align		4
        /*005c*/ 	.byte	0x03, 0x1b
        /*005e*/ 	.short	0x00ff


	//----- nvinfo : EIATTR_MERCURY_ISA_VERSION
	.align		4
        /*0060*/ 	.byte	0x03, 0x5f
        /*0062*/ 	.short	0x0101


	//----- nvinfo : EIATTR_EXIT_INSTR_OFFSETS
	.align		4
        /*0064*/ 	.byte	0x04, 0x1c
        /*0066*/ 	.short	(.L_2663 - .L_2662)


	//   ....[0]....
.L_2662:
        /*0068*/ 	.word	0x00000e40


	//   ....[1]....
        /*006c*/ 	.word	0x00000ee0


	//   ....[2]....
        /*0070*/ 	.word	0x00000f50


	//   ....[3]....
        /*0074*/ 	.word	0x00000fb0


	//   ....[4]....
        /*0078*/ 	.word	0x00001010


	//   ....[5]....
        /*007c*/ 	.word	0x00001070


	//   ....[6]....
        /*0080*/ 	.word	0x000010d0


	//   ....[7]....
        /*0084*/ 	.word	0x00001130


	//   ....[8]....
        /*0088*/ 	.word	0x00001190


	//----- nvinfo : EIATTR_MAX_THREADS
	.align		4
.L_2663:
        /*008c*/ 	.byte	0x04, 0x05
        /*008e*/ 	.short	(.L_2665 - .L_2664)
.L_2664:
        /*0090*/ 	.word	0x00000080
        /*0094*/ 	.word	0x00000001
        /*0098*/ 	.word	0x00000001


	//----- nvinfo : EIATTR_CRS_STACK_SIZE
	.align		4
.L_2665:
        /*009c*/ 	.byte	0x04, 0x1e
        /*009e*/ 	.short	(.L_2667 - .L_2666)
.L_2666:
        /*00a0*/ 	.word	0x00000000


	//----- nvinfo : EIATTR_CBANK_PARAM_SIZE
	.align		4
.L_2667:
        /*00a4*/ 	.byte	0x03, 0x19
        /*00a6*/ 	.short	0x002a


	//----- nvinfo : EIATTR_PARAM_CBANK
	.align		4
        /*00a8*/ 	.byte	0x04, 0x0a
        /*00aa*/ 	.short	(.L_2669 - .L_2668)
	.align		4
.L_2668:
        /*00ac*/ 	.word	index@(.nv.constant0._ZN2at6native50_GLOBAL__N__650009b6_17_UnaryOpsKernel_cu_bd823bfe45unrolled_elementwise_kernel_for_multi_outputsILi2EZZZNS0_17frexp_kernel_cudaERNS_18TensorIteratorBaseEENKUlvE_clEvENKUlvE0_clEvEUlfE_St5arrayIPcLm3EE23TrivialOffsetCalculatorILi1EjESB_ILi2EjEEEviT0_T1_T2_T3_)
        /*00b0*/ 	.short	0x0210
        /*00b2*/ 	.short	0x002a


	//----- nvinfo : EIATTR_SW_WAR
	.align		4
.L_2669:
        /*00b4*/ 	.byte	0x04, 0x36
        /*00b6*/ 	.short	(.L_2671 - .L_2670)
.L_2670:
        /*00b8*/ 	.word	0x00000008
.L_2671:


//--------------------- .nv.info._ZN2at6native50_GLOBAL__N__650009b6_17_UnaryOpsKernel_cu_bd823bfe45unrolled_elementwise_kernel_for_multi_outputsILi2EZZZNS0_17frexp_kernel_cudaERNS_18TensorIteratorBaseEENKUlvE_clEvENKUlvE_clEvEUldE_St5arrayIPcLm3EE16OffsetCalculatorILi1EjLb0EESB_ILi2EjLb0EEEEviT0_T1_T2_T3_ --------------------------
	.section	.nv.info._ZN2at6native50_GLOBAL__N__650009b6_17_UnaryOpsKernel_cu_bd823bfe45unrolled_elementwise_kernel_for_multi_outputsILi2EZZZNS0_17frexp_kernel_cudaERNS_18TensorIteratorBaseEENKUlvE_clEvENKUlvE_clEvEUldE_St5arrayIPcLm3EE16OffsetCalculatorILi1EjLb0EESB_ILi2EjLb0EEEEviT0_T1_T2_T3_,"",@"SHT_CUDA_INFO"
	.sectionflags	@""
	.align	4


	//----- nvinfo : EIATTR_CUDA_API_VERSION
	.align		4
        /*0000*/ 	.byte	0x04, 0x37
        /*0002*/ 	.short	(.L_2673 - .L_2672)
.L_2672:
        /*0004*/ 	.word	0x00000082


	//----- nvinfo : EIATTR_KPARAM_INFO
	.align		4
.L_2673:
        /*0008*/ 	.byte	0x04, 0x17
        /*000a*/ 	.short	(.L_2675 - .L_2674)
.L_2674:
        /*000c*/ 	.word	0x00000000
        /*0010*/ 	.short	0x0004
        /*0012*/ 	.short	0x01bc
        /*0014*/ 	.byte	0x00, 0xf0, 0xe1, 0x07


	//----- nvinfo : EIATTR_KPARAM_INFO
	.align		4
.L_2675:
        /*0018*/ 	.byte	0x04, 0x17
        /*001a*/ 	.short	(.L_2677 - .L_2676)
.L_2676:
        /*001c*/ 	.word	0x00000000
        /*0020*/ 	.short	0x0003
        /*0022*/ 	.short	0x0028
        /*0024*/ 	.byte	0x00, 0xf0, 0x51, 0x06


	//----- nvinfo : EIATTR_KPARAM_INFO
	.align		4
.L_2677:
        /*0028*/ 	.byte	0x04, 0x17
        /*002a*/ 	.short	(.L_2679 - .L_2678)
.L_2678:
        /*002c*/ 	.word	0x00000000
        /*0030*/ 	.short	0x0002
        /*0032*/ 	.short	0x0010
        /*0034*/ 	.byte	0x00, 0xf0, 0x61, 0x00


	//----- nvinfo : EIATTR_KPARAM_INFO
	.align		4
.L_2679:
        /*0038*/ 	.byte	0x04, 0x17
        /*003a*/ 	.short	(.L_2681 - .L_2680)
.L_2680:
        /*003c*/ 	.word	0x00000000
        /*0040*/ 	.short	0x0001
        /*0042*/ 	.short	0x0008
        /*0044*/ 	.byte	0x00, 0xf0, 0x21, 0x00


	//----- nvinfo : EIATTR_KPARAM_INFO
	.align		4
.L_2681:
        /*0048*/ 	.byte	0x04, 0x17
        /*004a*/ 	.short	(.L_2683 - .L_2682)
.L_2682:
        /*004c*/ 	.word	0x00000000
        /*0050*/ 	.short	0x0000
        /*0052*/ 	.short	0x0000
        /*0054*/ 	.byte	0x00, 0xf0, 0x11, 0x00


	//----- nvinfo : EIATTR_SPARSE_MMA_MASK
	.align		4
.L_2683:
        /*0058*/ 	.byte	0x03, 0x50
        /*005a*/ 	.short	0x0000


	//----- nvinfo : EIATTR_MAXREG_COUNT
	.align		4
        /*005c*/ 	.byte	0x03, 0x1b
        /*005e*/ 	.short	0x00ff


	//----- nvinfo : EIATTR_MERCURY_ISA_VERSION
	.align		4
        /*0060*/ 	.byte	0x03, 0x5f
        /*0062*/ 	.short	0x0101


	//----- nvinfo : EIATTR_EXIT_INSTR_OFFSETS
	.align		4
        /*0064*/ 	.byte	0x04, 0x1c
        /*0066*/ 	.short	(.L_2685 - .L_2684)


	//   ....[0]....
.L_2684:
        /*0068*/ 	.word	0x000096b0


	//   ....[1]....
        /*006c*/ 	.word	0x0000abc0


	//   ....[2]....
        /*0070*/ 	.word	0x0000c0a0


	//   ....[3]....
        /*0074*/ 	.word	0x0000d570


	//   ....[4]....
        /*0078*/ 	.word	0x0000ea40


	//   ....[5]....
        /*007c*/ 	.word	0x0000ff10


	//   ....[6]....
        /*0080*/ 	.word	0x000113e0


	//   ....[7]....
        /*0084*/ 	.word	0x000128b0


	//   ....[8]....
        /*0088*/ 	.word	0x00013d80


	//----- nvinfo : EIATTR_MAX_THREADS
	.align		4
.L_2685:
        /*008c*/ 	.byte	0x04, 0x05
        /*008e*/ 	.short	(.L_2687 - .L_2686)
.L_2686:
        /*0090*/ 	.word	0x00000080
        /*0094*/ 	.word	0x00000001
        /*0098*/ 	.word	0x00000001


	//----- nvinfo : EIATTR_CRS_STACK_SIZE
	.align		4
.L_2687:
        /*009c*/ 	.byte	0x04, 0x1e
        /*009e*/ 	.short	(.L_2689 - .L_2688)
.L_2688:
        /*00a0*/ 	.word	0x00000000


	//----- nvinfo : EIATTR_CBANK_PARAM_SIZE
	.align		4
.L_2689:
        /*00a4*/ 	.byte	0x03, 0x19
        /*00a6*/ 	.short	0x03b4


	//----- nvinfo : EIATTR_PARAM_CBANK
	.align		4
        /*00a8*/ 	.byte	0x04, 0x0a
        /*00aa*/ 	.short	(.L_2691 - .L_2690)
	.align		4
.L_2690:
        /*00ac*/ 	.word	index@(.nv.constant0._ZN2at6native50_GLOBAL__N__650009b6_17_UnaryOpsKernel_cu_bd823bfe45unrolled_elementwise_kernel_for_multi_outputsILi2EZZZNS0_17frexp_kernel_cudaERNS_18TensorIteratorBaseEENKUlvE_clEvENKUlvE_clEvEUldE_St5arrayIPcLm3EE16OffsetCalculatorILi1EjLb0EESB_ILi2EjLb0EEEEviT0_T1_T2_T3_)
        /*00b0*/ 	.short	0x0210
        /*00b2*/ 	.short	0x03b4


	//----- nvinfo : EIATTR_SW_WAR
	.align		4
.L_2691:
        /*00b4*/ 	.byte	0x04, 0x36
        /*00b6*/ 	.short	(.L_2693 - .L_2692)
.L_2692:
        /*00b8*/ 	.word	0x00000008
.L_2693:


//--------------------- .nv.info._ZN2at6native50_GLOBAL__N__650009b6_17_UnaryOpsKernel_cu_bd823bfe45unrolled_elementwise_kernel_for_multi_outputsILi2EZZZNS0_17frexp_kernel_cudaERNS_18TensorIteratorBaseEENKUlvE_clEvENKUlvE_clEvEUldE_St5arrayIPcLm3EE23TrivialOffsetCalculatorILi1EjESB_ILi2EjEEEviT0_T1_T2_T3_ --------------------------
	.section	.nv.info._ZN2at6native50_GLOBAL__N__650009b6_17_UnaryOpsKernel_cu_bd823bfe45unrolled_elementwise_kernel_for_multi_outputsILi2EZZZNS0_17frexp_kernel_cudaERNS_18TensorIteratorBaseEENKUlvE_clEvENKUlvE_clEvEUldE_St5arrayIPcLm3EE23TrivialOffsetCalculatorILi1EjESB_ILi2EjEEEviT0_T1_T2_T3_,"",@"SHT_CUDA_INFO"
	.sectionflags	@""
	.align	4


	//----- nvinfo : EIATTR_CUDA_API_VERSION
	.align		4
        /*0000*/ 	.byte	0x04, 0x37
        /*0002*/ 	.short	(.L_2695 - .L_2694)
.L_2694:
        /*0004*/ 	.word	0x00000082


	//----- nvinfo : EIATTR_KPARAM_INFO
	.align		4
.L_2695:
        /*0008*/ 	.byte	0x04, 0x17
        /*000a*/ 	.short	(.L_2697 - .L_2696)
.L_2696:
        /*000c*/ 	.word	0x00000000
        /*0010*/ 	.short	0x0004
        /*0012*/ 	.short	0x0029
        /*0014*/ 	.byte	0x00, 0xf0, 0x05, 0x00


	//----- nvinfo : EIATTR_KPARAM_INFO
	.align		4
.L_2697:
        /*0018*/ 	.byte	0x04, 0x17
        /*001a*/ 	.short	(.L_2699 - .L_2698)
.L_2698:
        /*001c*/ 	.word	0x00000000
        /*0020*/ 	.short	0x0003
        /*0022*/ 	.short	0x0028
        /*0024*/ 	.byte	0x00, 0xf0, 0x05, 0x00


	//----- nvinfo : EIATTR_KPARAM_INFO
	.align		4
.L_2699:
        /*0028*/ 	.byte	0x04, 0x17
        /*002a*/ 	.short	(.L_2701 - .L_2700)
.L_2700:
        /*002c*/ 	.word	0x00000000
        /*0030*/ 	.short	0x0002
        /*0032*/ 	.short	0x0010
        /*0034*/ 	.byte	0x00, 0xf0, 0x61, 0x00


	//----- nvinfo : EIATTR_KPARAM_INFO
	.align		4
.L_2701:
        /*0038*/ 	.byte	0x04, 0x17
        /*003a*/ 	.short	(.L_2703 - .L_2702)
.L_2702:
        /*003c*/ 	.word	0x00000000
        /*0040*/ 	.short	0x0001
        /*0042*/ 	.short	0x0008
        /*0044*/ 	.byte	0x00, 0xf0, 0x21, 0x00


	//----- nvinfo : EIATTR_KPARAM_INFO
	.align		4
.L_2703:
        /*0048*/ 	.byte	0x04, 0x17
        /*004a*/ 	.short	(.L_2705 - .L_2704)
.L_2704:
        /*004c*/ 	.word	0x00000000
        /*0050*/ 	.short	0x0000
        /*0052*/ 	.short	0x0000
        /*0054*/ 	.byte	0x00, 0xf0, 0x11, 0x00


	//----- nvinfo : EIATTR_SPARSE_MMA_MASK
	.align		4
.L_2705:
        /*0058*/ 	.byte	0x03, 0x50
        /*005a*/ 	.short	0x0000


	//----- nvinfo : EIATTR_MAXREG_COUNT
	.align		4
        /*005c*/ 	.byte	0x03, 0x1b
        /*005e*/ 	.short	0x00ff


	//----- nvinfo : EIATTR_MERCURY_ISA_VERSION
	.align		4
        /*0060*/ 	.byte	0x03, 0x5f
        /*0062*/ 	.short	0x0101


	//----- nvinfo : EIATTR_EXIT_INSTR_OFFSETS
	.align		4
        /*0064*/ 	.byte	0x04, 0x1c
        /*0066*/ 	.short	(.L_2707 - .L_2706)


	//   ....[0]....
.L_2706:
        /*0068*/ 	.word	0x00000da0


	//   ....[1]....
        /*006c*/ 	.word	0x00000e30


	//   ....[2]....
        /*0070*/ 	.word	0x00000ea0


	//   ....[3]....
        /*0074*/ 	.word	0x00000f00


	//   ....[4]....
        /*0078*/ 	.word	0x00000f60


	//   ....[5]....
        /*007c*/ 	.word	0x00000fc0


	//   ....[6]....
        /*0080*/ 	.word	0x00001020


	//   ....[7]....
        /*0084*/ 	.word	0x00001080


	//   ....[8]....
        /*0088*/ 	.word	0x000010e0


	//----- nvinfo : EIATTR_MAX_THREADS
	.align		4
.L_2707:
        /*008c*/ 	.byte	0x04, 0x05
        /*008e*/ 	.short	(.L_2709 - .L_2708)
.L_2708:
        /*0090*/ 	.word	0x00000080
        /*0094*/ 	.word	0x00000001
        /*0098*/ 	.word	0x00000001


	//----- nvinfo : EIATTR_CRS_STACK_SIZE
	.align		4
.L_2709:
        /*009c*/ 	.byte	0x04, 0x1e
        /*009e*/ 	.short	(.L_2711 - .L_2710)
.L_2710:
        /*00a0*/ 	.word	0x00000000


	//----- nvinfo : EIATTR_CBANK_PARAM_SIZE
	.align		4
.L_2711:
        /*00a4*/ 	.byte	0x03, 0x19
        /*00a6*/ 	.short	0x002a


	//----- nvinfo : EIATTR_PARAM_CBANK
	.align		4
        /*00a8*/ 	.byte	0x04, 0x0a
        /*00aa*/ 	.short	(.L_2713 - .L_2712)
	.align		4
.L_2712:
        /*00ac*/ 	.word	index@(.nv.constant0._ZN2at6native50_GLOBAL__N__650009b6_17_UnaryOpsKernel_cu_bd823bfe45unrolled_elementwise_kernel_for_multi_outputsILi2EZZZNS0_17frexp_kernel_cudaERNS_18TensorIteratorBaseEENKUlvE_clEvENKUlvE_clEvEUldE_St5arrayIPcLm3EE23TrivialOffsetCalculatorILi1EjESB_ILi2EjEEEviT0_T1_T2_T3_)
        /*00b0*/ 	.short	0x0210
        /*00b2*/ 	.short	0x002a


	//----- nvinfo : EIATTR_SW_WAR
	.align		4
.L_2713:
        /*00b4*/ 	.byte	0x04, 0x36
        /*00b6*/ 	.short	(.L_2715 - .L_2714)
.L_2714:
        /*00b8*/ 	.word	0x00000008
.L_2715:


//--------------------- .nv.info._ZN2at6native18elementwise_kernelILi128ELi4EZNS0_15gpu_kernel_implIZZZNS0_22nan_to_num_kernel_cudaERNS_18TensorIteratorBaseESt8optionalIdES6_S6_ENKUlvE0_clEvENKUlvE2_clEvEUlN3c108BFloat16EE_EEvS4_RKT_EUliE_EEviT1_ --------------------------
	.section	.nv.info._ZN2at6native18elementwise_kernelILi128ELi4EZNS0_15gpu_kernel_implIZZZNS0_22nan_to_num_kernel_cudaERNS_18TensorIteratorBaseESt8optionalIdES6_S6_ENKUlvE0_clEvENKUlvE2_clEvEUlN3c108BFloat16EE_EEvS4_RKT_EUliE_EEviT1_,"",@"SHT_CUDA_INFO"
	.sectionflags	@""
	.align	4


	//----- nvinfo : EIATTR_CUDA_API_VERSION
	.align		4
        /*0000*/ 	.byte	0x04, 0x37
        /*0002*/ 	.short	(.L_2717 - .L_2716)
.L_2716:
        /*0004*/ 	.word	0x00000082


	//----- nvinfo : EIATTR_KPARAM_INFO
	.align		4
.L_2717:
        /*0008*/ 	.byte	0x04, 0x17
        /*000a*/ 	.short	(.L_2719 - .L_2718)
.L_2718:
        /*000c*/ 	.word	0x00000000
        /*0010*/ 	.short	0x0001
        /*0012*/ 	.short	0x0008
        /*0014*/ 	.byte	0x00, 0xf0, 0xa1, 0x08


	//----- nvinfo : EIATTR_KPARAM_INFO
	.align		4
.L_2719:
        /*0018*/ 	.byte	0x04, 0x17
        /*001a*/ 	.short	(.L_2721 - .L_2720)
.L_2720:
        /*001c*/ 	.word	0x00000000
        /*0020*/ 	.short	0x0000
        /*0022*/ 	.short	0x0000
        /*0024*/ 	.byte	0x00, 0xf0, 0x11, 0x00


	//----- nvinfo : EIATTR_SPARSE_MMA_MASK
	.align		4
.L_2721:
        /*0028*/ 	.byte	0x03, 0x50
        /*002a*/ 	.short	0x0000


	//----- nvinfo : EIATTR_MAXREG_COUNT
	.align		4
        /*002c*/ 	.byte	0x03, 0x1b
        /*002e*/ 	.short	0x0080


	//----- nvinfo : EIATTR_EXTERNS
	.align		4
        /*0030*/ 	.byte	0x04, 0x0f
        /*0032*/ 	.short	(.L_2723 - .L_2722)


	//   ....[0]....
	.align		4
.L_2722:
        /*0034*/ 	.word	index@(__assertfail)


	//----- nvinfo : EIATTR_MERCURY_ISA_VERSION
	.align		4
.L_2723:
        /*0038*/ 	.byte	0x03, 0x5f
        /*003a*/ 	.short	0x0101


	//----- nvinfo : EIATTR_SYSCALL_OFFSETS
	.align		4
        /*003c*/ 	.byte	0x04, 0x46
        /*003e*/ 	.short	(.L_2725 - .L_2724)


	//   ....[0]....
.L_2724:
        /*0040*/ 	.word	0x000022d0


	//   ....[1]....
        /*0044*/ 	.word	0x00003340


	//   ....[2]....
        /*0048*/ 	.word	0x00005670


	//   ....[3]....
        /*004c*/ 	.word	0x000066e0


	//   ....[4]....
        /*0050*/ 	.word	0x00008a00


	//   ....[5]....
        /*0054*/ 	.word	0x00009a70


	//   ....[6]....
        /*0058*/ 	.word	0x0000bd80


	//   ....[7]....
        /*005c*/ 	.word	0x0000cdf0


	//----- nvinfo : EIATTR_EXIT_INSTR_OFFSETS
	.align		4
.L_2725:
        /*0060*/ 	.byte	0x04, 0x1c
        /*0062*/ 	.short	(.L_2727 - .L_2726)


	//   ....[0]....
.L_2726:
        /*0064*/ 	.word	0x00009b40


	//   ....[1]....
        /*0068*/ 	.word	0x0000c020


	//   ....[2]....
        /*006c*/ 	.word	0x0000c060


	//   ....[3]....
        /*0070*/ 	.word	0x0000c100


	//   ....[4]....
        /*0074*/ 	.word	0x0000c140


	//   ....[5]....
        /*0078*/ 	.word	0x0000c180


	//   ....[6]....
        /*007c*/ 	.word	0x0000c210


	//   ....[7]....
        /*0080*/ 	.word	0x0000c250


	//   ....[8]....
        /*0084*/ 	.word	0x0000c2f0


	//   ....[9]....
        /*0088*/ 	.word	0x0000c340


	//   ....[10]....
        /*008c*/ 	.word	0x0000c390


	//   ....[11]....
        /*0090*/ 	.word	0x0000c460


	//   ....[12]....
        /*0094*/ 	.word	0x0000c4c0


	//   ....[13]....
        /*0098*/ 	.word	0x0000c650


	//   ....[14]....
        /*009c*/ 	.word	0x0000c7b0


	//   ....[15]....
        /*00a0*/ 	.word	0x0000c7d0


	//   ....[16]....
        /*00a4*/ 	.word	0x0000c890


	//   ....[17]....
        /*00a8*/ 	.word	0x0000ca10


	//   ....[18]....
        /*00ac*/ 	.word	0x0000cb90


	//   ....[19]....
        /*00b0*/ 	.word	0x0000ccf0


	//   ....[20]....
        /*00b4*/ 	.word	0x0000ce00


	//   ....[21]....
        /*00b8*/ 	.word	0x0000ce40


	//   ....[22]....
        /*00bc*/ 	.word	0x0000ce80


	//----- nvinfo : EIATTR_MAX_THREADS
	.align		4
.L_2727:
        /*00c0*/ 	.byte	0x04, 0x05
        /*00c2*/ 	.short	(.L_2729 - .L_2728)
.L_2728:
        /*00c4*/ 	.word	0x00000080
        /*00c8*/ 	.word	0x00000001
        /*00cc*/ 	.word	0x00000001


	//----- nvinfo : EIATTR_CRS_STACK_SIZE
	.align		4
.L_2729:
        /*00d0*/ 	.byte	0x04, 0x1e
        /*00d2*/ 	.short	(.L_2731 - .L_2730)
.L_2730:
        /*00d4*/ 	.word	0x00000000


	//----- nvinfo : EIATTR_CBANK_PARAM_SIZE
	.align		4
.L_2731:
        /*00d8*/ 	.byte	0x03, 0x19
        /*00da*/ 	.short	0x0230


	//----- nvinfo : EIATTR_PARAM_CBANK
	.align		4
        /*00dc*/ 	.byte	0x04, 0x0a
        /*00de*/ 	.short	(.L_2733 - .L_2732)
	.align		4
.L_2732:
        /*00e0*/ 	.word	index@(.nv.constant0._ZN2at6native18elementwise_kernelILi128ELi4EZNS0_15gpu_kernel_implIZZZNS0_22nan_to_num_kernel_cudaERNS_18TensorIteratorBaseESt8optionalIdES6_S6_ENKUlvE0_clEvENKUlvE2_clEvEUlN3c108BFloat16EE_EEvS4_RKT_EUliE_EEviT1_)
        /*00e4*/ 	.short	0x0210
        /*00e6*/ 	.short	0x0230


	//----- nvinfo : EIATTR_SW_WAR
	.align		4
.L_2733:
        /*00e8*/ 	.byte	0x04, 0x36
        /*00ea*/ 	.short	(.L_2735 - .L_2734)
.L_2734:
        /*00ec*/ 	.word	0x00000008
.L_2735:


//--------------------- .nv.info._ZN2at6native27unrolled_elementwise_kernelIZZZNS0_22nan_to_num_kernel_cudaERNS_18TensorIteratorBaseESt8optionalIdES5_S5_ENKUlvE0_clEvENKUlvE2_clEvEUlN3c108BFloat16EE_St5arrayIPcLm2EELi4E23TrivialOffsetCalculatorILi1EjESF_NS0_6memory12LoadWithCastILi1EEENSG_13StoreWithCastILi1EEEEEviT_T0_T2_T3_T4_T5_ --------------------------
	.section	.nv.info._ZN2at6native27unrolled_elementwise_kernelIZZZNS0_22nan_to_num_kernel_cudaERNS_18TensorIteratorBaseESt8optionalIdES5_S5_ENKUlvE0_clEvENKUlvE2_clEvEUlN3c108BFloat16EE_St5arrayIPcLm2EELi4E23TrivialOffsetCalculatorILi1EjESF_NS0_6memory12LoadWithCastILi1EEENSG_13StoreWithCastILi1EEEEEviT_T0_T2_T3_T4_T5_,"",@"SHT_CUDA_INFO"
	.sectionflags	@""
	.align	4


	//----- nvinfo : EIATTR_CUDA_API_VERSION
	.align		4
        /*0000*/ 	.byte	0x04, 0x37
        /*0002*/ 	.short	(.L_2737 - .L_2736)
.L_2736:
        /*0004*/ 	.word	0x00000082


	//----- nvinfo : EIATTR_KPARAM_INFO
	.align		4
.L_2737:
        /*0008*/ 	.byte	0x04, 0x17
        /*000a*/ 	.short	(.L_2739 - .L_2738)
.L_2738:
        /*000c*/ 	.word	0x00000000
        /*0010*/ 	.short	0x0006
        /*0012*/ 	.short	0x0034
        /*0014*/ 	.byte	0x00, 0xf0, 0x21, 0x00


	//----- nvinfo : EIATTR_KPARAM_INFO
	.align		4
.L_2739:
        /*0018*/ 	.byte	0x04, 0x17
        /*001a*/ 	.short	(.L_2741 - .L_2740)
.L_2740:
        /*001c*/ 	.word	0x00000000
        /*0020*/ 	.short	0x0005
        /*0022*/ 	.short	0x002c
        /*0024*/ 	.byte	0x00, 0xf0, 0x21, 0x00


	//----- nvinfo : EIATTR_KPARAM_INFO
	.align		4
.L_2741:
        /*0028*/ 	.byte	0x04, 0x17
        /*002a*/ 	.short	(.L_2743 - .L_2742)
.L_2742:
        /*002c*/ 	.word	0x00000000
        /*0030*/ 	.short	0x0004
        /*0032*/ 	.short	0x0029
        /*0034*/ 	.byte	0x00, 0xf0, 0x05, 0x00


	//----- nvinfo : EIATTR_KPARAM_INFO
	.align		4
.L_2743:
        /*0038*/ 	.byte	0x04, 0x17
        /*003a*/ 	.short	(.L_2745 - .L_2744)
.L_2744:
        /*003c*/ 	.word	0x00000000
        /*0040*/ 	.short	0x0003
        /*0042*/ 	.short	0x0028
        /*0044*/ 	.byte	0x00, 0xf0, 0x05, 0x00


	//----- nvinfo : EIATTR_KPARAM_INFO
	.align		4
.L_2745:
        /*0048*/ 	.byte	0x04, 0x17
        /*004a*/ 	.short	(.L_2747 - .L_2746)
.L_2746:
        /*004c*/ 	.word	0x00000000
        /*0050*/ 	.short	0x0002
        /*0052*/ 	.short	0x0018
        /*0054*/ 	.byte	0x00, 0xf0, 0x41, 0x00


	//----- nvinfo : EIATTR_KPARAM_INFO
	.align		4
.L_2747:
        /*0058*/ 	.byte	0x04, 0x17
        /*005a*/ 	.short	(.L_2749 - .L_2748)
.L_2748:
        /*005c*/ 	.word	0x00000000
        /*0060*/ 	.short	0x0001
        /*0062*/ 	.short	0x0008
        /*0064*/ 	.byte	0x00, 0xf0, 0x41, 0x00


	//----- nvinfo : EIATTR_KPARAM_INFO
	.align		4
.L_2749:
        /*0068*/ 	.byte	0x04, 0x17
        /*006a*/ 	.short	(.L_2751 - .L_2750)
.L_2750:
        /*006c*/ 	.word	0x00000000
        /*0070*/ 	.short	0x0000
        /*0072*/ 	.short	0x0000
        /*0074*/ 	.byte	0x00, 0xf0, 0x11, 0x00


	//----- nvinfo : EIATTR_SPARSE_MMA_MASK
	.align		4
.L_2751:
        /*0078*/ 	.byte	0x03, 0x50
        /*007a*/ 	.short	0x0000


	//----- nvinfo : EIATTR_MAXREG_COUNT
	.align		4
        /*007c*/ 	.byte	0x03, 0x1b
        /*007e*/ 	.short	0x00ff


	//----- nvinfo : EIATTR_EXTERNS
	.align		4
        /*0080*/ 	.byte	0x04, 0x0f
        /*0082*/ 	.short	(.L_2753 - .L_2752)


	//   ....[0]....
	.align		4
.L_2752:
        /*0084*/ 	.word	index@(__assertfail)


	//----- nvinfo : EIATTR_MERCURY_ISA_VERSION
	.align		4
.L_2753:
        /*0088*/ 	.byte	0x03, 0x5f
        /*008a*/ 	.short	0x0101


	//----- nvinfo : EIATTR_SYSCALL_OFFSETS
	.align		4
        /*008c*/ 	.byte	0x04, 0x46
        /*008e*/ 	.short	(.L_2755 - .L_2754)


	//   ....[0]....
.L_2754:
        /*0090*/ 	.word	0x00001100


	//   ....[1]....
        /*0094*/ 	.word	0x00002240


	//   ....[2]....
        /*0098*/ 	.word	0x00003390


	//   ....[3]....
        /*009c*/ 	.word	0x000044b0


	//   ....[4]....
        /*00a0*/ 	.word	0x00005a90


	//   ....[5]....
        /*00a4*/ 	.word	0x00006ab0


	//   ....[6]....
        /*00a8*/ 	.word	0x00007a90


	//   ....[7]....
        /*00ac*/ 	.word	0x00008a70


	//----- nvinfo : EIATTR_EXIT_INSTR_OFFSETS
	.align		4
.L_2755:
        /*00b0*/ 	.byte	0x04, 0x1c
        /*00b2*/ 	.short	(.L_2757 - .L_2756)


	//   ....[0]....
.L_2756:
        /*00b4*/ 	.word	0x00007b50


	//   ....[1]....
        /*00b8*/ 	.word	0x00007ca0


	//   ....[2]....
        /*00bc*/ 	.word	0x00007ce0


	//   ....[3]....
        /*00c0*/ 	.word	0x00007d80


	//   ....[4]....
        /*00c4*/ 	.word	0x00007dc0


	//   ....[5]....
        /*00c8*/ 	.word	0x00007e00


	//   ....[6]....
        /*00cc*/ 	.word	0x00007e90


	//   ....[7]....
        /*00d0*/ 	.word	0x00007ed0


	//   ....[8]....
        /*00d4*/ 	.word	0x00007f70


	//   ....[9]....
        /*00d8*/ 	.word	0x00007fc0


	//   ....[10]....
        /*00dc*/ 	.word	0x00008010


	//   ....[11]....
        /*00e0*/ 	.word	0x000080e0


	//   ....[12]....
        /*00e4*/ 	.word	0x00008140


	//   ....[13]....
        /*00e8*/ 	.word	0x000082d0


	//   ....[14]....
        /*00ec*/ 	.word	0x00008430


	//   ....[15]....
        /*00f0*/ 	.word	0x00008450


	//   ....[16]....
        /*00f4*/ 	.word	0x00008510


	//   ....[17]....
        /*00f8*/ 	.word	0x00008690


	//   ....[18]....
        /*00fc*/ 	.word	0x00008810


	//   ....[19]....
        /*0100*/ 	.word	0x00008970


	//   ....[20]....
        /*0104*/ 	.word	0x00008a80


	//   ....[21]....
        /*0108*/ 	.word	0x00008ac0


	//   ....[22]....
        /*010c*/ 	.word	0x00008b00


	//----- nvinfo : EIATTR_MAX_THREADS
	.align		4
.L_2757:
        /*0110*/ 	.byte	0x04, 0x05
        /*0112*/ 	.short	(.L_2759 - .L_2758)
.L_2758:
        /*0114*/ 	.word	0x00000080
        /*0118*/ 	.word	0x00000001
        /*011c*/ 	.word	0x00000001


	//----- nvinfo : EIATTR_CRS_STACK_SIZE
	.align		4
.L_2759:
        /*0120*/ 	.byte	0x04, 0x1e
        /*0122*/ 	.short	(.L_2761 - .L_2760)
.L_2760:
        /*0124*/ 	.word	0x00000000


	//----- nvinfo : EIATTR_CBANK_PARAM_SIZE
	.align		4
.L_2761:
        /*0128*/ 	.byte	0x03, 0x19
        /*012a*/ 	.short	0x003c


	//----- nvinfo : EIATTR_PARAM_CBANK
	.align		4
        /*012c*/ 	.byte	0x04, 0x0a
        /*012e*/ 	.short	(.L_2763 - .L_2762)
	.align		4
.L_2762:
        /*0130*/ 	.word	index@(.nv.constant0._ZN2at6native27unrolled_elementwise_kernelIZZZNS0_22nan_to_num_kernel_cudaERNS_18TensorIteratorBaseESt8optionalIdES5_S5_ENKUlvE0_clEvENKUlvE2_clEvEUlN3c108BFloat16EE_St5arrayIPcLm2EELi4E23TrivialOffsetCalculatorILi1EjESF_NS0_6memory12LoadWithCastILi1EEENSG_13StoreWithCastILi1EEEEEviT_T0_T2_T3_T4_T5_)
        /*0134*/ 	.short	0x0210
        /*0136*/ 	.short	0x003c


	//----- nvinfo : EIATTR_SW_WAR
	.align		4
.L_2763:
        /*0138*/ 	.byte	0x04, 0x36
        /*013a*/ 	.short	(.L_2765 - .L_2764)
.L_2764:
        /*013c*/ 	.word	0x00000008
.L_2765:


//--------------------- .nv.info._ZN2at6native18elementwise_kernelILi128ELi4EZNS0_22gpu_kernel_impl_nocastIZZZNS0_22nan_to_num_kernel_cudaERNS_18TensorIteratorBaseESt8optionalIdES6_S6_ENKUlvE0_clEvENKUlvE2_clEvEUlN3c108BFloat16EE_EEvS4_RKT_EUliE_EEviT1_ --------------------------
	.section	.nv.info._ZN2at6native18elementwise_kernelILi128ELi4EZNS0_22gpu_kernel_impl_nocastIZZZNS0_22nan_to_num_kernel_cudaERNS_18TensorIteratorBaseESt8optionalIdES6_S6_ENKUlvE0_clEvENKUlvE2_clEvEUlN3c108BFloat16EE_EEvS4_RKT_EUliE_EEviT1_,"",@"SHT_CUDA_INFO"
	.sectionflags	@""
	.align	4


	//----- nvinfo : EIATTR_CUDA_API_VERSION
	.align		4
        /*0000*/ 	.byte	0x04, 0x37
        /*0002*/ 	.short	(.L_2767 - .L_2766)
.L_2766:
        /*0004*/ 	.word	0x00000082


	//----- nvinfo : EIATTR_KPARAM_INFO
	.align		4
.L_2767:
        /*0008*/ 	.byte	0x04, 0x17
        /*000a*/ 	.short	(.L_2769 - .L_2768)
.L_2768:
        /*000c*/ 	.word	0x00000000
        /*0010*/ 	.short	0x0001
        /*0012*/ 	.short	0x0008
        /*0014*/ 	.byte	0x00, 0xf0, 0x81, 0x08


	//----- nvinfo : EIATTR_KPARAM_INFO
	.align		4
.L_2769:
        /*0018*/ 	.byte	0x04, 0x17
        /*001a*/ 	.short	(.L_2771 - .L_2770)
.L_2770:
        /*001c*/ 	.word	0x00000000
        /*0020*/ 	.short	0x0000
        /*0022*/ 	.short	0x0000
        /*0024*/ 	.byte	0x00, 0xf0, 0x11, 0x00


	//----- nvinfo : EIATTR_SPARSE_MMA_MASK
	.align		4
.L_2771:
        /*0028*/ 	.byte	0x03, 0x50
        /*002a*/ 	.short	0x0000


	//----- nvinfo : EIATTR_MAXREG_COUNT
	.align		4
        /*002c*/ 	.byte	0x03, 0x1b
        /*002e*/ 	.short	0x0080


	//----- nvinfo : EIATTR_MERCURY_ISA_VERSION
	.align		4
        /*0030*/ 	.byte	0x03, 0x5f
        /*0032*/ 	.short	0x0101


	//----- nvinfo : EIATTR_EXIT_INSTR_OFFSETS
	.align		4
        /*0034*/ 	.byte	0x04, 0x1c
        /*0036*/ 	.short	(.L_2773 - .L_2772)


	//   ....[0]....
.L_2772:
        /*0038*/ 	.word	0x00003e60


	//   ....[1]....
        /*003c*/ 	.word	0x000052b0


	//----- nvinfo : EIATTR_MAX_THREADS
	.align		4
.L_2773:
        /*0040*/ 	.byte	0x04, 0x05
        /*0042*/ 	.short	(.L_2775 - .L_2774)
.L_2774:
        /*0044*/ 	.word	0x00000080
        /*0048*/ 	.word	0x00000001
        /*004c*/ 	.word	0x00000001


	//----- nvinfo : EIATTR_CRS_STACK_SIZE
	.align		4
.L_2775:
        /*0050*/ 	.byte	0x04, 0x1e
        /*0052*/ 	.short	(.L_2777 - .L_2776)
.L_2776:
        /*0054*/ 	.word	0x00000000


	//----- nvinfo : EIATTR_CBANK_PARAM_SIZE
	.align		4
.L_2777:
        /*0058*/ 	.byte	0x03, 0x19
        /*005a*/ 	.short	0x0228


	//----- nvinfo : EIATTR_PARAM_CBANK
	.align		4
        /*005c*/ 	.byte	0x04, 0x0a
        /*005e*/ 	.short	(.L_2779 - .L_2778)
	.align		4
.L_2778:
        /*0060*/ 	.word	index@(.nv.constant0._ZN2at6native18elementwise_kernelILi128ELi4EZNS0_22gpu_kernel_impl_nocastIZZZNS0_22nan_to_num_kernel_cudaERNS_18TensorIteratorBaseESt8optionalIdES6_S6_ENKUlvE0_clEvENKUlvE2_clEvEUlN3c108BFloat16EE_EEvS4_RKT_EUliE_EEviT1_)
        /*0064*/ 	.short	0x0210
        /*0066*/ 	.short	0x0228


	//----- nvinfo : EIATTR_SW_WAR
	.align		4
.L_2779:
        /*0068*/ 	.byte	0x04, 0x36
        /*006a*/ 	.short	(.L_2781 - .L_2780)
.L_2780:
        /*006c*/ 	.word	0x00000008
.L_2781:


//--------------------- .nv.info._ZN2at6native27unrolled_elementwise_kernelIZZZNS0_22nan_to_num_kernel_cudaERNS_18TensorIteratorBaseESt8optionalIdES5_S5_ENKUlvE0_clEvENKUlvE2_clEvEUlN3c108BFloat16EE_St5arrayIPcLm2EELi4E23TrivialOffsetCalculatorILi1EjESF_NS0_6memory15LoadWithoutCastENSG_16StoreWithoutCastEEEviT_T0_T2_T3_T4_T5_ --------------------------
	.section	.nv.info._ZN2at6native27unrolled_elementwise_kernelIZZZNS0_22nan_to_num_kernel_cudaERNS_18TensorIteratorBaseESt8optionalIdES5_S5_ENKUlvE0_clEvENKUlvE2_clEvEUlN3c108BFloat16EE_St5arrayIPcLm2EELi4E23TrivialOffsetCalculatorILi1EjESF_NS0_6memory15LoadWithoutCastENSG_16StoreWithoutCastEEEviT_T0_T2_T3_T4_T5_,"",@"SHT_CUDA_INFO"
	.sectionflags	@""
	.align	4


	//----- nvinfo : EIATTR_CUDA_API_VERSION
	.align		4
        /*0000*/ 	.byte	0x04, 0x37
        /*0002*/ 	.short	(.L_2783 - .L_2782)
.L_2782:
        /*0004*/ 	.word	0x00000082


	//----- nvinfo : EIATTR_KPARAM_INFO
	.align		4
.L_2783:
        /*0008*/ 	.byte	0x04, 0x17
        /*000a*/ 	.short	(.L_2785 - .L_2784)
.L_2784:
        /*000c*/ 	.word	0x00000000
        /*0010*/ 	.short	0x0006
        /*0012*/ 	.short	0x002b
        /*0014*/ 	.byte	0x00, 0xf0, 0x05, 0x00


	//----- nvinfo : EIATTR_KPARAM_INFO
	.align		4
.L_2785:
        /*0018*/ 	.byte	0x04, 0x17
        /*001a*/ 	.short	(.L_2787 - .L_2786)
.L_2786:
        /*001c*/ 	.word	0x00000000
        /*0020*/ 	.short	0x0005
        /*0022*/ 	.short	0x002a
        /*0024*/ 	.byte	0x00, 0xf0, 0x05, 0x00


	//----- nvinfo : EIATTR_KPARAM_INFO
	.align		4
.L_2787:
        /*0028*/ 	.byte	0x04, 0x17
        /*002a*/ 	.short	(.L_2789 - .L_2788)
.L_2788:
        /*002c*/ 	.word	0x00000000
        /*0030*/ 	.short	0x0004
        /*0032*/ 	.short	0x0029
        /*0034*/ 	.byte	0x00, 0xf0, 0x05, 0x00


	//----- nvinfo : EIATTR_KPARAM_INFO
	.align		4
.L_2789:
        /*0038*/ 	.byte	0x04, 0x17
        /*003a*/ 	.short	(.L_2791 - .L_2790)
.L_2790:
        /*003c*/ 	.word	0x00000000
        /*0040*/ 	.short	0x0003
        /*0042*/ 	.short	0x0028
        /*0044*/ 	.byte	0x00, 0xf0, 0x05, 0x00


	//----- nvinfo : EIATTR_KPARAM_INFO
	.align		4
.L_2791:
        /*0048*/ 	.byte	0x04, 0x17
        /*004a*/ 	.short	(.L_2793 - .L_2792)
.L_2792:
        /*004c*/ 	.word	0x00000000
        /*0050*/ 	.short	0x0002
        /*0052*/ 	.short	0x0018
        /*0054*/ 	.byte	0x00, 0xf0, 0x41, 0x00


	//----- nvinfo : EIATTR_KPARAM_INFO
	.align		4
.L_2793:
        /*0058*/ 	.byte	0x04, 0x17
        /*005a*/ 	.short	(.L_2795 - .L_2794)
.L_2794:
        /*005c*/ 	.word	0x00000000
        /*0060*/ 	.short	0x0001
        /*0062*/ 	.short	0x0008
        /*0064*/ 	.byte	0x00, 0xf0, 0x41, 0x00


	//----- nvinfo : EIATTR_KPARAM_INFO
	.align		4
.L_2795:
        /*0068*/ 	.byte	0x04, 0x17
        /*006a*/ 	.short	(.L_2797 - .L_2796)
.L_2796:
        /*006c*/ 	.word	0x00000000
        /*0070*/ 	.short	0x0000
        /*0072*/ 	.short	0x0000
        /*0074*/ 	.byte	0x00, 0xf0, 0x11, 0x00


	//----- nvinfo : EIATTR_SPARSE_MMA_MASK
	.align		4
.L_2797:
        /*0078*/ 	.byte	0x03, 0x50
        /*007a*/ 	.short	0x0000


	//----- nvinfo : EIATTR_MAXREG_COUNT
	.align		4
        /*007c*/ 	.byte	0x03, 0x1b
        /*007e*/ 	.short	0x00ff


	//----- nvinfo : EIATTR_MERCURY_ISA_VERSION
	.align		4
        /*0080*/ 	.byte	0x03, 0x5f
        /*0082*/ 	.short	0x0101


	//----- nvinfo : EIATTR_EXIT_INSTR_OFFSETS
	.align		4
        /*0084*/ 	.byte	0x04, 0x1c
        /*0086*/ 	.short	(.L_2799 - .L_2798)


	//   ....[0]....
.L_2798:
        /*0088*/ 	.word	0x00000840


	//   ....[1]....
        /*008c*/ 	.word	0x00000890


	//----- nvinfo : EIATTR_MAX_THREADS
	.align		4
.L_2799:
        /*0090*/ 	.byte	0x04, 0x05
        /*0092*/ 	.short	(.L_2801 - .L_2800)
.L_2800:
        /*0094*/ 	.word	0x00000080
        /*0098*/ 	.word	0x00000001
        /*009c*/ 	.word	0x00000001


	//----- nvinfo : EIATTR_CRS_STACK_SIZE
	.align		4
.L_2801:
        /*00a0*/ 	.byte	0x04, 0x1e
        /*00a2*/ 	.short	(.L_2803 - .L_2802)
.L_2802:
        /*00a4*/ 	.word	0x00000000


	//----- nvinfo : EIATTR_CBANK_PARAM_SIZE
	.align		4
.L_2803:
        /*00a8*/ 	.byte	0x03, 0x19
        /*00aa*/ 	.short	0x002c


	//----- nvinfo : EIATTR_PARAM_CBANK
	.align		4
        /*00ac*/ 	.byte	0x04, 0x0a
        /*00ae*/ 	.short	(.L_2805 - .L_2804)
	.align		4
.L_2804:
        /*00b0*/ 	.word	index@(.nv.constant0._ZN2at6native27unrolled_elementwise_kernelIZZZNS0_22nan_to_num_kernel_cudaERNS_18TensorIteratorBaseESt8optionalIdES5_S5_ENKUlvE0_clEvENKUlvE2_clEvEUlN3c108BFloat16EE_St5arrayIPcLm2EELi4E23TrivialOffsetCalculatorILi1EjESF_NS0_6memory15LoadWithoutCastENSG_16StoreWithoutCastEEEviT_T0_T2_T3_T4_T5_)
        /*00b4*/ 	.short	0x0210
        /*00b6*/ 	.short	0x002c


	//----- nvinfo : EIATTR_SW_WAR
	.align		4
.L_2805:
        /*00b8*/ 	.byte	0x04, 0x36
        /*00ba*/ 	.short	(.L_2807 - .L_2806)
.L_2806:
        /*00bc*/ 	.word	0x00000008
.L_2807:


//--------------------- .nv.info._ZN2at6native29vectorized_elementwise_kernelILi2EZZZNS0_22nan_to_num_kernel_cudaERNS_18TensorIteratorBaseESt8optionalIdES5_S5_ENKUlvE0_clEvENKUlvE2_clEvEUlN3c108BFloat16EE_St5arrayIPcLm2EEEEviT0_T1_ --------------------------
	.section	.nv.info._ZN2at6native29vectorized_elementwise_kernelILi2EZZZNS0_22nan_to_num_kernel_cudaERNS_18TensorIteratorBaseESt8optionalIdES5_S5_ENKUlvE0_clEvENKUlvE2_clEvEUlN3c108BFloat16EE_St5arrayIPcLm2EEEEviT0_T1_,"",@"SHT_CUDA_INFO"
	.sectionflags	@""
	.align	4


	//----- nvinfo : EIATTR_CUDA_API_VERSION
	.align		4
        /*0000*/ 	.byte	0x04, 0x37
        /*0002*/ 	.short	(.L_2809 - .L_2808)
.L_2808:
        /*0004*/ 	.word	0x00000082


	//----- nvinfo : EIATTR_KPARAM_INFO
	.align		4
.L_2809:
        /*0008*/ 	.byte	0x04, 0x17
        /*000a*/ 	.short	(.L_2811 - .L_2810)
.L_2810:
        /*000c*/ 	.word	0x00000000
        /*0010*/ 	.short	0x0002
        /*0012*/ 	.short	0x0018
        /*0014*/ 	.byte	0x00, 0xf0, 0x41, 0x00


	//----- nvinfo : EIATTR_KPARAM_INFO
	.align		4
.L_2811:
        /*0018*/ 	.byte	0x04, 0x17
        /*001a*/ 	.short	(.L_2813 - .L_2812)
.L_2812:
        /*001c*/ 	.word	0x00000000
        /*0020*/ 	.short	0x0001
        /*0022*/ 	.short	0x0008
        /*0024*/ 	.byte	0x00, 0xf0, 0x41, 0x00


	//----- nvinfo : EIATTR_KPARAM_INFO
	.align		4
.L_2813:
        /*0028*/ 	.byte	0x04, 0x17
        /*002a*/ 	.short	(.L_2815 - .L_2814)
.L_2814:
        /*002c*/ 	.word	0x00000000
        /*0030*/ 	.short	0x0000
        /*0032*/ 	.short	0x0000
        /*0034*/ 	.byte	0x00, 0xf0, 0x11, 0x00


	//----- nvinfo : EIATTR_SPARSE_MMA_MASK
	.align		4
.L_2815:
        /*0038*/ 	.byte	0x03, 0x50
        /*003a*/ 	.short	0x0000


	//----- nvinfo : EIATTR_MAXREG_COUNT
	.align		4
        /*003c*/ 	.byte	0x03, 0x1b
        /*003e*/ 	.short	0x00ff


	//----- nvinfo : EIATTR_MERCURY_ISA_VERSION
	.align		4
        /*0040*/ 	.byte	0x03, 0x5f
        /*0042*/ 	.short	0x0101


	//----- nvinfo : EIATTR_EXIT_INSTR_OFFSETS
	.align		4
        /*0044*/ 	.byte	0x04, 0x1c
        /*0046*/ 	.short	(.L_2817 - .L_2816)


	//   ....[0]....
.L_2816:
        /*0048*/ 	.word	0x00000990


	//   ....[1]....
        /*004c*/ 	.word	0x00001940


	//   ....[2]....
        /*0050*/ 	.word	0x00001990


	//----- nvinfo : EIATTR_MAX_THREADS
	.align		4
.L_2817:
        /*0054*/ 	.byte	0x04, 0x05
        /*0056*/ 	.short	(.L_2819 - .L_2818)
.L_2818:
        /*0058*/ 	.word	0x00000080
        /*005c*/ 	.word	0x00000001
        /*0060*/ 	.word	0x00000001


	//----- nvinfo : EIATTR_CRS_STACK_SIZE
	.align		4
.L_2819:
        /*0064*/ 	.byte	0x04, 0x1e
        /*0066*/ 	.short	(.L_2821 - .L_2820)
.L_2820:
        /*0068*/ 	.word	0x00000000


	//----- nvinfo : EIATTR_CBANK_PARAM_SIZE
	.align		4
.L_2821:
        /*006c*/ 	.byte	0x03, 0x19
        /*006e*/ 	.short	0x0028


	//----- nvinfo : EIATTR_PARAM_CBANK
	.align		4
        /*0070*/ 	.byte	0x04, 0x0a
        /*0072*/ 	.short	(.L_2823 - .L_2822)
	.align		4
.L_2822:
        /*0074*/ 	.word	index@(.nv.constant0._ZN2at6native29vectorized_elementwise_kernelILi2EZZZNS0_22nan_to_num_kernel_cudaERNS_18TensorIteratorBaseESt8optionalIdES5_S5_ENKUlvE0_clEvENKUlvE2_clEvEUlN3c108BFloat16EE_St5arrayIPcLm2EEEEviT0_T1_)
        /*0078*/ 	.short	0x0210
        /*007a*/ 	.short	0x0028


	//----- nvinfo : EIATTR_SW_WAR
	.align		4
.L_2823:
        /*007c*/ 	.byte	0x04, 0x36
        /*007e*/ 	.short	(.L_2825 - .L_2824)
.L_2824:
        /*0080*/ 	.word	0x00000008
.L_2825:


//--------------------- .nv.info._ZN2at6native29vectorized_elementwise_kernelILi4EZZZNS0_22nan_to_num_kernel_cudaERNS_18TensorIteratorBaseESt8optionalIdES5_S5_ENKUlvE0_clEvENKUlvE2_clEvEUlN3c108BFloat16EE_St5arrayIPcLm2EEEEviT0_T1_ --------------------------
	.section	.nv.info._ZN2at6native29vectorized_elementwise_kernelILi4EZZZNS0_22nan_to_num_kernel_cudaERNS_18TensorIteratorBaseESt8optionalIdES5_S5_ENKUlvE0_clEvENKUlvE2_clEvEUlN3c108BFloat16EE_St5arrayIPcLm2EEEEviT0_T1_,"",@"SHT_CUDA_INFO"
	.sectionflags	@""
	.align	4


	//----- nvinfo : EIATTR_CUDA_API_VERSION
	.align		4
        /*0000*/ 	.byte	0x04, 0x37
        /*0002*/ 	.short	(.L_2827 - .L_2826)
.L_2826:
        /*0004*/ 	.word	0x00000082


	//----- nvinfo : EIATTR_KPARAM_INFO
	.align		4
.L_2827:
        /*0008*/ 	.byte	0x04, 0x17
        /*000a*/ 	.short	(.L_2829 - .L_2828)
.L_2828:
        /*000c*/ 	.word	0x00000000
        /*0010*/ 	.short	0x0002
        /*0012*/ 	.short	0x0018
        /*0014*/ 	.byte	0x00, 0xf0, 0x41, 0x00


	//----- nvinfo : EIATTR_KPARAM_INFO
	.align		4
.L_2829:
        /*0018*/ 	.byte	0x04, 0x17
        /*001a*/ 	.short	(.L_2831 - .L_2830)
.L_2830:
        /*001c*/ 	.word	0x00000000
        /*0020*/ 	.short	0x0001
        /*0022*/ 	.short	0x0008
        /*0024*/ 	.byte	0x00, 0xf0, 0x41, 0x00


	//----- nvinfo : EIATTR_KPARAM_INFO
	.align		4
.L_2831:
        /*0028*/ 	.byte	0x04, 0x17
        /*002a*/ 	.short	(.L_2833 - .L_2832)
.L_2832:
        /*002c*/ 	.word	0x00000000
        /*0030*/ 	.short	0x0000
        /*0032*/ 	.short	0x0000
        /*0034*/ 	.byte	0x00, 0xf0, 0x11, 0x00


	//----- nvinfo : EIATTR_SPARSE_MMA_MASK
	.align		4
.L_2833:
        /*0038*/ 	.byte	0x03, 0x50
        /*003a*/ 	.short	0x0000


	//----- nvinfo : EIATTR_MAXREG_COUNT
	.align		4
        /*003c*/ 	.byte	0x03, 0x1b
        /*003e*/ 	.short	0x00ff


	//----- nvinfo : EIATTR_MERCURY_ISA_VERSION
	.align		4
        /*0040*/ 	.byte	0x03, 0x5f
        /*0042*/ 	.short	0x0101


	//----- nvinfo : EIATTR_EXIT_INSTR_OFFSETS
	.align		4
        /*0044*/ 	.byte	0x04, 0x1c
        /*0046*/ 	.short	(.L_2835 - .L_2834)


	//   ....[0]....
.L_2834:
        /*0048*/ 	.word	0x00000950


	//   ....[1]....
        /*004c*/ 	.word	0x00001900


	//   ....[2]....
        /*0050*/ 	.word	0x00001950


	//----- nvinfo : EIATTR_MAX_THREADS
	.align		4
.L_2835:
        /*0054*/ 	.byte	0x04, 0x05
        /*0056*/ 	.short	(.L_2837 - .L_2836)
.L_2836:
        /*0058*/ 	.word	0x00000080
        /*005c*/ 	.word	0x00000001
        /*0060*/ 	.word	0x00000001


	//----- nvinfo : EIATTR_CRS_STACK_SIZE
	.align		4
.L_2837:
        /*0064*/ 	.byte	0x04, 0x1e
        /*0066*/ 	.short	(.L_2839 - .L_2838)
.L_2838:
        /*0068*/ 	.word	0x00000000


	//----- nvinfo : EIATTR_CBANK_PARAM_SIZE
	.align		4
.L_2839:
        /*006c*/ 	.byte	0x03, 0x19
        /*006e*/ 	.short	0x0028


	//----- nvinfo : EIATTR_PARAM_CBANK
	.align		4
        /*0070*/ 	.byte	0x04, 0x0a
        /*0072*/ 	.short	(.L_2841 - .L_2840)
	.align		4
.L_2840:
        /*0074*/ 	.word	index@(.nv.constant0._ZN2at6native29vectorized_elementwise_kernelILi4EZZZNS0_22nan_to_num_kernel_cudaERNS_18TensorIteratorBaseESt8optionalIdES5_S5_ENKUlvE0_clEvENKUlvE2_clEvEUlN3c108BFloat16EE_St5arrayIPcLm2EEEEviT0_T1_)
        /*0078*/ 	.short	0x0210
        /*007a*/ 	.short	0x0028


	//----- nvinfo : EIATTR_SW_WAR
	.align		4
.L_2841:
        /*007c*/ 	.byte	0x04, 0x36
        /*007e*/ 	.short	(.L_2843 - .L_2842)
.L_2842:
        /*0080*/ 	.word	0x00000008
.L_2843:


//--------------------- .nv.info._ZN2at6native29vectorized_elementwise_kernelILi8EZZZNS0_22nan_to_num_kernel_cudaERNS_18TensorIteratorBaseESt8optionalIdES5_S5_ENKUlvE0_clEvENKUlvE2_clEvEUlN3c108BFloat16EE_St5arrayIPcLm2EEEEviT0_T1_ --------------------------
	.section	.nv.info._ZN2at6native29vectorized_elementwise_kernelILi8EZZZNS0_22nan_to_num_kernel_cudaERNS_18TensorIteratorBaseESt8optionalIdES5_S5_ENKUlvE0_clEvENKUlvE2_clEvEUlN3c108BFloat16EE_St5arrayIPcLm2EEEEviT0_T1_,"",@"SHT_CUDA_INFO"
	.sectionflags	@""
	.align	4


	//----- nvinfo : EIATTR_CUDA_API_VERSION
	.align		4
        /*0000*/ 	.byte	0x04, 0x37
        /*0002*/ 	.short	(.L_2845 - .L_2844)
.L_2844:
        /*0004*/ 	.word	0x00000082


	//----- nvinfo : EIATTR_KPARAM_INFO
	.align		4
.L_2845:
        /*0008*/ 	.byte	0x04, 0x17
        /*000a*/ 	.short	(.L_2847 - .L_2846)
.L_2846:
        /*000c*/ 	.word	0x00000000
        /*0010*/ 	.short	0x0002
        /*0012*/ 	.short	0x0018
        /*0014*/ 	.byte	0x00, 0xf0, 0x41, 0x00


	//----- nvinfo : EIATTR_KPARAM_INFO
	.align		4
.L_2847:
        /*0018*/ 	.byte	0x04, 0x17
        /*001a*/ 	.short	(.L_2849 - .L_2848)
.L_2848:
        /*001c*/ 	.word	0x00000000
        /*0020*/ 	.short	0x0001
        /*0022*/ 	.short	0x0008
        /*0024*/ 	.byte	0x00, 0xf0, 0x41, 0x00


	//----- nvinfo : EIATTR_KPARAM_INFO
	.align		4
.L_2849:
        /*0028*/ 	.byte	0x04, 0x17
        /*002a*/ 	.short	(.L_2851 - .L_2850)
.L_2850:
        /*002c*/ 	.word	0x00000000
        /*0030*/ 	.short	0x0000
        /*0032*/ 	.short	0x0000
        /*0034*/ 	.byte	0x00, 0xf0, 0x11, 0x00


	//----- nvinfo : EIATTR_SPARSE_MMA_MASK
	.align		4
.L_2851:
        /*0038*/ 	.byte	0x03, 0x50
        /*003a*/ 	.short	0x0000


	//----- nvinfo : EIATTR_MAXREG_COUNT
	.align		4
        /*003c*/ 	.byte	0x03, 0x1b
        /*003e*/ 	.short	0x00ff


	//----- nvinfo : EIATTR_MERCURY_ISA_VERSION
	.align		4
        /*0040*/ 	.byte	0x03, 0x5f
        /*0042*/ 	.short	0x0101


	//----- nvinfo : EIATTR_EXIT_INSTR_OFFSETS
	.align		4
        /*0044*/ 	.byte	0x04, 0x1c
        /*0046*/ 	.short	(.L_2853 - .L_2852)


	//   ....[0]....
.L_2852:
        /*0048*/ 	.word	0x00000930


	//   ....[1]....
        /*004c*/ 	.word	0x000018e0


	//   ....[2]....
        /*0050*/ 	.word	0x00001930


	//----- nvinfo : EIATTR_MAX_THREADS
	.align		4
.L_2853:
        /*0054*/ 	.byte	0x04, 0x05
        /*0056*/ 	.short	(.L_2855 - .L_2854)
.L_2854:
        /*0058*/ 	.word	0x00000080
        /*005c*/ 	.word	0x00000001
        /*0060*/ 	.word	0x00000001


	//----- nvinfo : EIATTR_CRS_STACK_SIZE
	.align		4
.L_2855:
        /*0064*/ 	.byte	0x04, 0x1e
        /*0066*/ 	.short	(.L_2857 - .L_2856)
.L_2856:
        /*0068*/ 	.word	0x00000000


	//----- nvinfo : EIATTR_CBANK_PARAM_SIZE
	.align		4
.L_2857:
        /*006c*/ 	.byte	0x03, 0x19
        /*006e*/ 	.short	0x0028


	//----- nvinfo : EIATTR_PARAM_CBANK
	.align		4
        /*0070*/ 	.byte	0x04, 0x0a
        /*0072*/ 	.short	(.L_2859 - .L_2858)
	.align		4
.L_2858:
        /*0074*/ 	.word	index@(.nv.constant0._ZN2at6native29vectorized_elementwise_kernelILi8EZZZNS0_22nan_to_num_kernel_cudaERNS_18TensorIteratorBaseESt8optionalIdES5_S5_ENKUlvE0_clEvENKUlvE2_clEvEUlN3c108BFloat16EE_St5arrayIPcLm2EEEEviT0_T1_)
        /*0078*/ 	.short	0x0210
        /*007a*/ 	.short	0x0028


	//----- nvinfo : EIATTR_SW_WAR
	.align		4
.L_2859:
        /*007c*/ 	.byte	0x04, 0x36
        /*007e*/ 	.short	(.L_2861 - .L_2860)
.L_2860:
        /*0080*/ 	.word	0x00000008
.L_2861:


//--------------------- .nv.info._ZN2at6native18elementwise_kernelILi128ELi4EZNS0_15gpu_kernel_implIZZZNS0_22nan_to_num_kernel_cudaERNS_18TensorIteratorBaseESt8optionalIdES6_S6_ENKUlvE0_clEvENKUlvE1_clEvEUlN3c104HalfEE_EEvS4_RKT_EUliE_EEviT1_ --------------------------
	.section	.nv.info._ZN2at6native18elementwise_kernelILi128ELi4EZNS0_15gpu_kernel_implIZZZNS0_22nan_to_num_kernel_cudaERNS_18TensorIteratorBaseESt8optionalIdES6_S6_ENKUlvE0_clEvENKUlvE1_clEvEUlN3c104HalfEE_EEvS4_RKT_EUliE_EEviT1_,"",@"SHT_CUDA_INFO"
	.sectionflags	@""
	.align	4


	//----- nvinfo : EIATTR_CUDA_API_VERSION
	.align		4
        /*0000*/ 	.byte	0x04, 0x37
        /*0002*/ 	.short	(.L_2863 - .L_2862)
.L_2862:
        /*0004*/ 	.word	0x00000082


	//----- nvinfo : EIATTR_KPARAM_INFO
	.align		4
.L_2863:
        /*0008*/ 	.byte	0x04, 0x17
        /*000a*/ 	.short	(.L_2865 - .L_2864)
.L_2864:
        /*000c*/ 	.word	0x00000000
        /*0010*/ 	.short	0x0001
        /*0012*/ 	.short	0x0008
        /*0014*/ 	.byte	0x00, 0xf0, 0xa1, 0x08


	//----- nvinfo : EIATTR_KPARAM_INFO
	.align		4
.L_2865:
        /*0018*/ 	.byte	0x04, 0x17
        /*001a*/ 	.short	(.L_2867 - .L_2866)
.L_2866:
        /*001c*/ 	.word	0x00000000
        /*0020*/ 	.short	0x0000
        /*0022*/ 	.short	0x0000
        /*0024*/ 	.byte	0x00, 0xf0, 0x11, 0x00


	//----- nvinfo : EIATTR_SPARSE_MMA_MASK
	.align		4
.L_2867:
        /*0028*/ 	.byte	0x03, 0x50
        /*002a*/ 	.short	0x0000


	//----- nvinfo : EIATTR_MAXREG_COUNT
	.align		4
        /*002c*/ 	.byte	0x03, 0x1b
        /*002e*/ 	.short	0x0080


	//----- nvinfo : EIATTR_EXTERNS
	.align		4
        /*0030*/ 	.byte	0x04, 0x0f
        /*0032*/ 	.short	(.L_2869 - .L_2868)


	//   ....[0]....
	.align		4
.L_2868:
        /*0034*/ 	.word	index@(__assertfail)


	//----- nvinfo : EIATTR_MERCURY_ISA_VERSION
	.align		4
.L_2869:
        /*0038*/ 	.byte	0x03, 0x5f
        /*003a*/ 	.short	0x0101


	//----- nvinfo : EIATTR_SYSCALL_OFFSETS
	.align		4
        /*003c*/ 	.byte	0x04, 0x46
        /*003e*/ 	.short	(.L_2871 - .L_2870)


	//   ....[0]....
.L_2870:
        /*0040*/ 	.word	0x000022b0


	//   ....[1]....
        /*0044*/ 	.word	0x000032f0


	//   ....[2]....
        /*0048*/ 	.word	0x00005600


	//   ....[3]....
        /*004c*/ 	.word	0x00006640


	//   ....[4]....
        /*0050*/ 	.word	0x00008940


	//   ....[5]....
        /*0054*/ 	.word	0x00009980


	//   ....[6]....
        /*0058*/ 	.word	0x0000bc70


	//   ....[7]....
        /*005c*/ 	.word	0x0000ccb0


	//----- nvinfo : EIATTR_EXIT_INSTR_OFFSETS
	.align		4
.L_2871:
        /*0060*/ 	.byte	0x04, 0x1c
        /*0062*/ 	.short	(.L_2873 - .L_2872)


	//   ....[0]....
.L_2872:
        /*0064*/ 	.word	0x00009a50


	//   ....[1]....
        /*0068*/ 	.word	0x0000bee0


	//   ....[2]....
        /*006c*/ 	.word	0x0000bf20


	//   ....[3]....
        /*0070*/ 	.word	0x0000bfc0


	//   ....[4]....
        /*0074*/ 	.word	0x0000c000


	//   ....[5]....
        /*0078*/ 	.word	0x0000c040


	//   ....[6]....
        /*007c*/ 	.word	0x0000c0d0


	//   ....[7]....
        /*0080*/ 	.word	0x0000c0f0


	//   ....[8]....
        /*0084*/ 	.word	0x0000c190


	//   ....[9]....
        /*0088*/ 	.word	0x0000c1e0


	//   ....[10]....
        /*008c*/ 	.word	0x0000c230


	//   ....[11]....
        /*0090*/ 	.word	0x0000c300


	//   ....[12]....
        /*0094*/ 	.word	0x0000c360


	//   ....[13]....
        /*0098*/ 	.word	0x0000c4f0


	//   ....[14]....
        /*009c*/ 	.word	0x0000c650


	//   ....[15]....
        /*00a0*/ 	.word	0x0000c690


	//   ....[16]....
        /*00a4*/ 	.word	0x0000c750


	//   ....[17]....
        /*00a8*/ 	.word	0x0000c8d0


	//   ....[18]....
        /*00ac*/ 	.word	0x0000ca50


	//   ....[19]....
        /*00b0*/ 	.word	0x0000cbb0


	//   ....[20]....
        /*00b4*/ 	.word	0x0000ccc0


	//   ....[21]....
        /*00b8*/ 	.word	0x0000cd00


	//   ....[22]....
        /*00bc*/ 	.word	0x0000cd40


	//----- nvinfo : EIATTR_MAX_THREADS
	.align		4
.L_2873:
        /*00c0*/ 	.byte	0x04, 0x05
        /*00c2*/ 	.short	(.L_2875 - .L_2874)
.L_2874:
        /*00c4*/ 	.word	0x00000080
        /*00c8*/ 	.word	0x00000001
        /*00cc*/ 	.word	0x00000001


	//----- nvinfo : EIATTR_CRS_STACK_SIZE
	.align		4
.L_2875:
        /*00d0*/ 	.byte	0x04, 0x1e
        /*00d2*/ 	.short	(.L_2877 - .L_2876)
.L_2876:
        /*00d4*/ 	.word	0x00000000


	//----- nvinfo : EIATTR_CBANK_PARAM_SIZE
	.align		4
.L_2877:
        /*00d8*/ 	.byte	0x03, 0x19
        /*00da*/ 	.short	0x0230


	//----- nvinfo : EIATTR_PARAM_CBANK
	.align		4
        /*00dc*/ 	.byte	0x04, 0x0a
        /*00de*/ 	.short	(.L_2879 - .L_2878)
	.align		4
.L_2878:
        /*00e0*/ 	.word	index@(.nv.constant0._ZN2at6native18elementwise_kernelILi128ELi4EZNS0_15gpu_kernel_implIZZZNS0_22nan_to_num_kernel_cudaERNS_18TensorIteratorBaseESt8optionalIdES6_S6_ENKUlvE0_clEvENKUlvE1_clEvEUlN3c104HalfEE_EEvS4_RKT_EUliE_EEviT1_)
        /*00e4*/ 	.short	0x0210
        /*00e6*/ 	.short	0x0230


	//----- nvinfo : EIATTR_SW_WAR
	.align		4
.L_2879:
        /*00e8*/ 	.byte	0x04, 0x36
        /*00ea*/ 	.short	(.L_2881 - .L_2880)
.L_2880:
        /*00ec*/ 	.word	0x00000008
.L_2881:


//--------------------- .nv.info._ZN2at6native27unrolled_elementwise_kernelIZZZNS0_22nan_to_num_kernel_cudaERNS_18TensorIteratorBaseESt8optionalIdES5_S5_ENKUlvE0_clEvENKUlvE1_clEvEUlN3c104HalfEE_St5arrayIPcLm2EELi4E23TrivialOffsetCalculatorILi1EjESF_NS0_6memory12LoadWithCastILi1EEENSG_13StoreWithCastILi1EEEEEviT_T0_T2_T3_T4_T5_ --------------------------
	.section	.nv.info._ZN2at6native27unrolled_elementwise_kernelIZZZNS0_22nan_to_num_kernel_cudaERNS_18TensorIteratorBaseESt8optionalIdES5_S5_ENKUlvE0_clEvENKUlvE1_clEvEUlN3c104HalfEE_St5arrayIPcLm2EELi4E23TrivialOffsetCalculatorILi1EjESF_NS0_6memory12LoadWithCastILi1EEENSG_13StoreWithCastILi1EEEEEviT_T0_T2_T3_T4_T5_,"",@"SHT_CUDA_INFO"
	.sectionflags	@""
	.align	4


	//----- nvinfo : EIATTR_CUDA_API_VERSION
	.align		4
        /*0000*/ 	.byte	0x04, 0x37
        /*0002*/ 	.short	(.L_2883 - .L_2882)
.L_2882:
        /*0004*/ 	.word	0x00000082


	//----- nvinfo : EIATTR_KPARAM_INFO
	.align		4
.L_2883:
        /*0008*/ 	.byte	0x04, 0x17
        /*000a*/ 	.short	(.L_2885 - .L_2884)
.L_2884:
        /*000c*/ 	.word	0x00000000
        /*0010*/ 	.short	0x0006
        /*0012*/ 	.short	0x0034
        /*0014*/ 	.byte	0x00, 0xf0, 0x21, 0x00


	//----- nvinfo : EIATTR_KPARAM_INFO
	.align		4
.L_2885:
        /*0018*/ 	.byte	0x04, 0x17
        /*001a*/ 	.short	(.L_2887 - .L_2886)
.L_2886:
        /*001c*/ 	.word	0x00000000
        /*0020*/ 	.short	0x0005
        /*0022*/ 	.short	0x002c
        /*0024*/ 	.byte	0x00, 0xf0, 0x21, 0x00


	//----- nvinfo : EIATTR_KPARAM_INFO
	.align		4
.L_2887:
        /*0028*/ 	.byte	0x04, 0x17
        /*002a*/ 	.short	(.L_2889 - .L_2888)
.L_2888:
        /*002c*/ 	.word	0x00000000
        /*0030*/ 	.short	0x0004
        /*0032*/ 	.short	0x0029
        /*0034*/ 	.byte	0x00, 0xf0, 0x05, 0x00


	//----- nvinfo : EIATTR_KPARAM_INFO
	.align		4
.L_2889:
        /*0038*/ 	.byte	0x04, 0x17
        /*003a*/ 	.short	(.L_2891 - .L_2890)
.L_2890:
        /*003c*/ 	.word	0x00000000
        /*0040*/ 	.short	0x0003
        /*0042*/ 	.short	0x0028
        /*0044*/ 	.byte	0x00, 0xf0, 0x05, 0x00


	//----- nvinfo : EIATTR_KPARAM_INFO
	.align		4
.L_2891:
        /*0048*/ 	.byte	0x04, 0x17
        /*004a*/ 	.short	(.L_2893 - .L_2892)
.L_2892:
        /*004c*/ 	.word	0x00000000
        /*0050*/ 	.short	0x0002
        /*0052*/ 	.short	0x0018
        /*0054*/ 	.byte	0x00, 0xf0, 0x41, 0x00


	//----- nvinfo : EIATTR_KPARAM_INFO
	.align		4
.L_2893:
        /*0058*/ 	.byte	0x04, 0x17
        /*005a*/ 	.short	(.L_2895 - .L_2894)
.L_2894:
        /*005c*/ 	.word	0x00000000
        /*0060*/ 	.short	0x0001
        /*0062*/ 	.short	0x0008
        /*0064*/ 	.byte	0x00, 0xf0, 0x41, 0x00


	//----- nvinfo : EIATTR_KPARAM_INFO
	.align		4
.L_2895:
        /*0068*/ 	.byte	0x04, 0x17
        /*006a*/ 	.short	(.L_2897 - .L_2896)
.L_2896:
        /*006c*/ 	.word	0x00000000
        /*0070*/ 	.short	0x0000
        /*0072*/ 	.short	0x0000
        /*0074*/ 	.byte	0x00, 0xf0, 0x11, 0x00


	//----- nvinfo : EIATTR_SPARSE_MMA_MASK
	.align		4
.L_2897:
        /*0078*/ 	.byte	0x03, 0x50
        /*007a*/ 	.short	0x0000


	//----- nvinfo : EIATTR_MAXREG_COUNT
	.align		4
        /*007c*/ 	.byte	0x03, 0x1b
        /*007e*/ 	.short	0x00ff


	//----- nvinfo : EIATTR_EXTERNS
	.align		4
        /*0080*/ 	.byte	0x04, 0x0f
        /*0082*/ 	.short	(.L_2899 - .L_2898)


	//   ....[0]....
	.align		4
.L_2898:
        /*0084*/ 	.word	index@(__assertfail)


	//----- nvinfo : EIATTR_MERCURY_ISA_VERSION
	.align		4
.L_2899:
        /*0088*/ 	.byte	0x03, 0x5f
        /*008a*/ 	.short	0x0101


	//----- nvinfo : EIATTR_SYSCALL_OFFSETS
	.align		4
        /*008c*/ 	.byte	0x04, 0x46
        /*008e*/ 	.short	(.L_2901 - .L_2900)


	//   ....[0]....
.L_2900:
        /*0090*/ 	.word	0x000010d0


	//   ....[1]....
        /*0094*/ 	.word	0x000021e0


	//   ....[2]....
        /*0098*/ 	.word	0x00003300


	//   ....[3]....
        /*009c*/ 	.word	0x000043f0


	//   ....[4]....
        /*00a0*/ 	.word	0x00005920


	//   ....[5]....
        /*00a4*/ 	.word	0x00006940


	//   ....[6]....
        /*00a8*/ 	.word	0x00007920


	//   ....[7]....
        /*00ac*/ 	.word	0x00008900


	//----- nvinfo : EIATTR_EXIT_INSTR_OFFSETS
	.align		4
.L_2901:
        /*00b0*/ 	.byte	0x04, 0x1c
        /*00b2*/ 	.short	(.L_2903 - .L_2902)


	//   ....[0]....
.L_2902:
        /*00b4*/ 	.word	0x000079e0


	//   ....[1]....
        /*00b8*/ 	.word	0x00007b30


	//   ....[2]....
        /*00bc*/ 	.word	0x00007b70


	//   ....[3]....
        /*00c0*/ 	.word	0x00007c10


	//   ....[4]....
        /*00c4*/ 	.word	0x00007c50


	//   ....[5]....
        /*00c8*/ 	.word	0x00007c90


	//   ....[6]....
        /*00cc*/ 	.word	0x00007d20


	//   ....[7]....
        /*00d0*/ 	.word	0x00007d40


	//   ....[8]....
        /*00d4*/ 	.word	0x00007de0


	//   ....[9]....
        /*00d8*/ 	.word	0x00007e30


	//   ....[10]....
        /*00dc*/ 	.word	0x00007e80


	//   ....[11]....
        /*00e0*/ 	.word	0x00007f50


	//   ....[12]....
        /*00e4*/ 	.word	0x00007fb0


	//   ....[13]....
        /*00e8*/ 	.word	0x00008140


	//   ....[14]....
        /*00ec*/ 	.word	0x000082a0


	//   ....[15]....
        /*00f0*/ 	.word	0x000082e0


	//   ....[16]....
        /*00f4*/ 	.word	0x000083a0


	//   ....[17]....
        /*00f8*/ 	.word	0x00008520


	//   ....[18]....
        /*00fc*/ 	.word	0x000086a0


	//   ....[19]....
        /*0100*/ 	.word	0x00008800


	//   ....[20]....
        /*0104*/ 	.word	0x00008910


	//   ....[21]....
        /*0108*/ 	.word	0x00008950


	//   ....[22]....
        /*010c*/ 	.word	0x00008990


	//----- nvinfo : EIATTR_MAX_THREADS
	.align		4
.L_2903:
        /*0110*/ 	.byte	0x04, 0x05
        /*0112*/ 	.short	(.L_2905 - .L_2904)
.L_2904:
        /*0114*/ 	.word	0x00000080
        /*0118*/ 	.word	0x00000001
        /*011c*/ 	.word	0x00000001


	//----- nvinfo : EIATTR_CRS_STACK_SIZE
	.align		4
.L_2905:
        /*0120*/ 	.byte	0x04, 0x1e
        /*0122*/ 	.short	(.L_2907 - .L_2906)
.L_2906:
        /*0124*/ 	.word	0x00000000


	//----- nvinfo : EIATTR_CBANK_PARAM_SIZE
	.align		4
.L_2907:
        /*0128*/ 	.byte	0x03, 0x19
        /*012a*/ 	.short	0x003c


	//----- nvinfo : EIATTR_PARAM_CBANK
	.align		4
        /*012c*/ 	.byte	0x04, 0x0a
        /*012e*/ 	.short	(.L_2909 - .L_2908)
	.align		4
.L_2908:
        /*0130*/ 	.word	index@(.nv.constant0._ZN2at6native27unrolled_elementwise_kernelIZZZNS0_22nan_to_num_kernel_cudaERNS_18TensorIteratorBaseESt8optionalIdES5_S5_ENKUlvE0_clEvENKUlvE1_clEvEUlN3c104HalfEE_St5arrayIPcLm2EELi4E23TrivialOffsetCalculatorILi1EjESF_NS0_6memory12LoadWithCastILi1EEENSG_13StoreWithCastILi1EEEEEviT_T0_T2_T3_T4_T5_)
        /*0134*/ 	.short	0x0210
        /*0136*/ 	.short	0x003c


	//----- nvinfo : EIATTR_SW_WAR
	.align		4
.L_2909:
        /*0138*/ 	.byte	0x04, 0x36
        /*013a*/ 	.short	(.L_2911 - .L_2910)
.L_2910:
        /*013c*/ 	.word	0x00000008
.L_2911:


//--------------------- .nv.info._ZN2at6native18elementwise_kernelILi128ELi4EZNS0_22gpu_kernel_impl_nocastIZZZNS0_22nan_to_num_kernel_cudaERNS_18TensorIteratorBaseESt8optionalIdES6_S6_ENKUlvE0_clEvENKUlvE1_clEvEUlN3c104HalfEE_EEvS4_RKT_EUliE_EEviT1_ --------------------------
	.section	.nv.info._ZN2at6native18elementwise_kernelILi128ELi4EZNS0_22gpu_kernel_impl_nocastIZZZNS0_22nan_to_num_kernel_cudaERNS_18TensorIteratorBaseESt8optionalIdES6_S6_ENKUlvE0_clEvENKUlvE1_clEvEUlN3c104HalfEE_EEvS4_RKT_EUliE_EEviT1_,"",@"SHT_CUDA_INFO"
	.sectionflags	@""
	.align	4


	//----- nvinfo : EIATTR_CUDA_API_VERSION
	.align		4
        /*0000*/ 	.byte	0x04, 0x37
        /*0002*/ 	.short	(.L_2913 - .L_2912)
.L_2912:
        /*0004*/ 	.word	0x00000082


	//----- nvinfo : EIATTR_KPARAM_INFO
	.align		4
.L_2913:
        /*0008*/ 	.byte	0x04, 0x17
        /*000a*/ 	.short	(.L_2915 - .L_2914)
.L_2914:
        /*000c*/ 	.word	0x00000000
        /*0010*/ 	.short	0x0001
        /*0012*/ 	.short	0x0008
        /*0014*/ 	.byte	0x00, 0xf0, 0x81, 0x08


	//----- nvinfo : EIATTR_KPARAM_INFO
	.align		4
.L_2915:
        /*0018*/ 	.byte	0x04, 0x17
        /*001a*/ 	.short	(.L_2917 - .L_2916)
.L_2916:
        /*001c*/ 	.word	0x00000000
        /*0020*/ 	.short	0x0000
        /*0022*/ 	.short	0x0000
        /*0024*/ 	.byte	0x00, 0xf0, 0x11, 0x00


	//----- nvinfo : EIATTR_SPARSE_MMA_MASK
	.align		4
.L_2917:
        /*0028*/ 	.byte	0x03, 0x50
        /*002a*/ 	.short	0x0000


	//----- nvinfo : EIATTR_MAXREG_COUNT
	.align		4
        /*002c*/ 	.byte	0x03, 0x1b
        /*002e*/ 	.short	0x0080


	//----- nvinfo : EIATTR_MERCURY_ISA_VERSION
	.align		4
        /*0030*/ 	.byte	0x03, 0x5f
        /*0032*/ 	.short	0x0101


	//----- nvinfo : EIATTR_EXIT_INSTR_OFFSETS
	.align		4
        /*0034*/ 	.byte	0x04, 0x1c
        /*0036*/ 	.short	(.L_2919 - .L_2918)


	//   ....[0]....
.L_2918:
        /*0038*/ 	.word	0x00003dd0


	//   ....[1]....
        /*003c*/ 	.word	0x000051f0


	//----- nvinfo : EIATTR_MAX_THREADS
	.align		4
.L_2919:
        /*0040*/ 	.byte	0x04, 0x05
        /*0042*/ 	.short	(.L_2921 - .L_2920)
.L_2920:
        /*0044*/ 	.word	0x00000080
        /*0048*/ 	.word	0x00000001
        /*004c*/ 	.word	0x00000001


	//----- nvinfo : EIATTR_CRS_STACK_SIZE
	.align		4
.L_2921:
        /*0050*/ 	.byte	0x04, 0x1e
        /*0052*/ 	.short	(.L_2923 - .L_2922)
.L_2922:
        /*0054*/ 	.word	0x00000000


	//----- nvinfo : EIATTR_CBANK_PARAM_SIZE
	.align		4
.L_2923:
        /*0058*/ 	.byte	0x03, 0x19
        /*005a*/ 	.short	0x0228


	//----- nvinfo : EIATTR_PARAM_CBANK
	.align		4
        /*005c*/ 	.byte	0x04, 0x0a
        /*005e*/ 	.short	(.L_2925 - .L_2924)
	.align		4
.L_2924:
        /*0060*/ 	.word	index@(.nv.constant0._ZN2at6native18elementwise_kernelILi128ELi4EZNS0_22gpu_kernel_impl_nocastIZZZNS0_22nan_to_num_kernel_cudaERNS_18TensorIteratorBaseESt8optionalIdES6_S6_ENKUlvE0_clEvENKUlvE1_clEvEUlN3c104HalfEE_EEvS4_RKT_EUliE_EEviT1_)
        /*0064*/ 	.short	0x0210
        /*0066*/ 	.short	0x0228


	//----- nvinfo : EIATTR_SW_WAR
	.align		4
.L_2925:
        /*0068*/ 	.byte	0x04, 0x36
        /*006a*/ 	.short	(.L_2927 - .L_2926)
.L_2926:
        /*006c*/ 	.word	0x00000008
.L_2927:


//--------------------- .nv.info._ZN2at6native27unrolled_elementwise_kernelIZZZNS0_22nan_to_num_kernel_cudaERNS_18TensorIteratorBaseESt8optionalIdES5_S5_ENKUlvE0_clEvENKUlvE1_clEvEUlN3c104HalfEE_St5arrayIPcLm2EELi4E23TrivialOffsetCalculatorILi1EjESF_NS0_6memory15LoadWithoutCastENSG_16StoreWithoutCastEEEviT_T0_T2_T3_T4_T5_ --------------------------
	.section	.nv.info._ZN2at6native27unrolled_elementwise_kernelIZZZNS0_22nan_to_num_kernel_cudaERNS_18TensorIteratorBaseESt8optionalIdES5_S5_ENKUlvE0_clEvENKUlvE1_clEvEUlN3c104HalfEE_St5arrayIPcLm2EELi4E23TrivialOffsetCalculatorILi1EjESF_NS0_6memory15LoadWithoutCastENSG_16StoreWithoutCastEEEviT_T0_T2_T3_T4_T5_,"",@"SHT_CUDA_INFO"
	.sectionflags	@""
	.align	4


	//----- nvinfo : EIATTR_CUDA_API_VERSION
	.align		4
        /*0000*/ 	.byte	0x04, 0x37
        /*0002*/ 	.short	(.L_2929 - .L_2928)
.L_2928:
        /*0004*/ 	.word	0x00000082


	//----- nvinfo : EIATTR_KPARAM_INFO
	.align		4
.L_2929:
        /*0008*/ 	.byte	0x04, 0x17
        /*000a*/ 	.short	(.L_2931 - .L_2930)
.L_2930:
        /*000c*/ 	.word	0x00000000
        /*0010*/ 	.short	0x0006
        /*0012*/ 	.short	0x002b
        /*0014*/ 	.byte	0x00, 0xf0, 0x05, 0x00


	//----- nvinfo : EIATTR_KPARAM_INFO
	.align		4
.L_2931:
        /*0018*/ 	.byte	0x04, 0x17
        /*001a*/ 	.short	(.L_2933 - .L_2932)
.L_2932:
        /*001c*/ 	.word	0x00000000
        /*0020*/ 	.short	0x0005
        /*0022*/ 	.short	0x002a
        /*0024*/ 	.byte	0x00, 0xf0, 0x05, 0x00


	//----- nvinfo : EIATTR_KPARAM_INFO
	.align		4
.L_2933:
        /*0028*/ 	.byte	0x04, 0x17
        /*002a*/ 	.short	(.L_2935 - .L_2934)
.L_2934:
        /*002c*/ 	.word	0x00000000
        /*0030*/ 	.short	0x0004
        /*0032*/ 	.short	0x0029
        /*0034*/ 	.byte	0x00, 0xf0, 0x05, 0x00


	//----- nvinfo : EIATTR_KPARAM_INFO
	.align		4
.L_2935:
        /*0038*/ 	.byte	0x04, 0x17
        /*003a*/ 	.short	(.L_2937 - .L_2936)
.L_2936:
        /*003c*/ 	.word	0x00000000
        /*0040*/ 	.short	0x0003
        /*0042*/ 	.short	0x0028
        /*0044*/ 	.byte	0x00, 0xf0, 0x05, 0x00


	//----- nvinfo : EIATTR_KPARAM_INFO
	.align		4
.L_2937:
        /*0048*/ 	.byte	0x04, 0x17
        /*004a*/ 	.short	(.L_2939 - .L_2938)
.L_2938:
        /*004c*/ 	.word	0x00000000
        /*0050*/ 	.short	0x0002
        /*0052*/ 	.short	0x0018
        /*0054*/ 	.byte	0x00, 0xf0, 0x41, 0x00


	//----- nvinfo : EIATTR_KPARAM_INFO
	.align		4
.L_2939:
        /*0058*/ 	.byte	0x04, 0x17
        /*005a*/ 	.short	(.L_2941 - .L_2940)
.L_2940:
        /*005c*/ 	.word	0x00000000
        /*0060*/ 	.short	0x0001
        /*0062*/ 	.short	0x0008
        /*0064*/ 	.byte	0x00, 0xf0, 0x41, 0x00


	//----- nvinfo : EIATTR_KPARAM_INFO
	.align		4
.L_2941:
        /*0068*/ 	.byte	0x04, 0x17
        /*006a*/ 	.short	(.L_2943 - .L_2942)
.L_2942:
        /*006c*/ 	.word	0x00000000
        /*0070*/ 	.short	0x0000
        /*0072*/ 	.short	0x0000
        /*0074*/ 	.byte	0x00, 0xf0, 0x11, 0x00


	//----- nvinfo : EIATTR_SPARSE_MMA_MASK
	.align		4
.L_2943:
        /*0078*/ 	.byte	0x03, 0x50
        /*007a*/ 	.short	0x0000


	//----- nvinfo : EIATTR_MAXREG_COUNT
	.align		4
        /*007c*/ 	.byte	0x03, 0x1b
        /*007e*/ 	.short	0x00ff


	//----- nvinfo : EIATTR_MERCURY_ISA_VERSION
	.align		4
        /*0080*/ 	.byte	0x03, 0x5f
        /*0082*/ 	.short	0x0101


	//----- nvinfo : EIATTR_EXIT_INSTR_OFFSETS
	.align		4
        /*0084*/ 	.byte	0x04, 0x1c
        /*0086*/ 	.short	(.L_2945 - .L_2944)


	//   ....[0]....
.L_2944:
        /*0088*/ 	.word	0x00000780


	//   ....[1]....
        /*008c*/ 	.word	0x000007d0


	//----- nvinfo : EIATTR_MAX_THREADS
	.align		4
.L_2945:
        /*0090*/ 	.byte	0x04, 0x05
        /*0092*/ 	.short	(.L_2947 - .L_2946)
.L_2946:
        /*0094*/ 	.word	0x00000080
        /*0098*/ 	.word	0x00000001
        /*009c*/ 	.word	0x00000001


	//----- nvinfo : EIATTR_CRS_STACK_SIZE
	.align		4
.L_2947:
        /*00a0*/ 	.byte	0x04, 0x1e
        /*00a2*/ 	.short	(.L_2949 - .L_2948)
.L_2948:
        /*00a4*/ 	.word	0x00000000


	//----- nvinfo : EIATTR_CBANK_PARAM_SIZE
	.align		4
.L_2949:
        /*00a8*/ 	.byte	0x03, 0x19
        /*00aa*/ 	.short	0x002c


	//----- nvinfo : EIATTR_PARAM_CBANK
	.align		4
        /*00ac*/ 	.byte	0x04, 0x0a
        /*00ae*/ 	.short	(.L_2951 - .L_2950)
	.align		4
.L_2950:
        /*00b0*/ 	.word	index@(.nv.constant0._ZN2at6native27unrolled_elementwise_kernelIZZZNS0_22nan_to_num_kernel_cudaERNS_18TensorIteratorBaseESt8optionalIdES5_S5_ENKUlvE0_clEvENKUlvE1_clEvEUlN3c104HalfEE_St5arrayIPcLm2EELi4E23TrivialOffsetCalculatorILi1EjESF_NS0_6memory15LoadWithoutCastENSG_16StoreWithoutCastEEEviT_T0_T2_T3_T4_T5_)
        /*00b4*/ 	.short	0x0210
        /*00b6*/ 	.short	0x002c


	//----- nvinfo : EIATTR_SW_WAR
	.align		4
.L_2951:
        /*00b8*/ 	.byte	0x04, 0x36
        /*00ba*/ 	.short	(.L_2953 - .L_2952)
.L_2952:
        /*00bc*/ 	.word	0x00000008
.L_2953:


//--------------------- .nv.info._ZN2at6native29vectorized_elementwise_kernelILi2EZZZNS0_22nan_to_num_kernel_cudaERNS_18TensorIteratorBaseESt8optionalIdES5_S5_ENKUlvE0_clEvENKUlvE1_clEvEUlN3c104HalfEE_St5arrayIPcLm2EEEEviT0_T1_ --------------------------
	.section	.nv.info._ZN2at6native29vectorized_elementwise_kernelILi2EZZZNS0_22nan_to_num_kernel_cudaERNS_18TensorIteratorBaseESt8optionalIdES5_S5_ENKUlvE0_clEvENKUlvE1_clEvEUlN3c104HalfEE_St5arrayIPcLm2EEEEviT0_T1_,"",@"SHT_CUDA_INFO"
	.sectionflags	@""
	.align	4


	//----- nvinfo : EIATTR_CUDA_API_VERSION
	.align		4
        /*0000*/ 	.byte	0x04, 0x37
        /*0002*/ 	.short	(.L_2955 - .L_2954)
.L_2954:
        /*0004*/ 	.word	0x00000082


	//----- nvinfo : EIATTR_KPARAM_INFO
	.align		4
.L_2955:
        /*0008*/ 	.byte	0x04, 0x17
        /*000a*/ 	.short	(.L_2957 - .L_2956)
.L_2956:
        /*000c*/ 	.word	0x00000000
        /*0010*/ 	.short	0x0002
        /*0012*/ 	.short	0x0018
        /*0014*/ 	.byte	0x00, 0xf0, 0x41, 0x00


	//----- nvinfo : EIATTR_KPARAM_INFO
	.align		4
.L_2957:
        /*0018*/ 	.byte	0x04, 0x17
        /*001a*/ 	.short	(.L_2959 - .L_2958)
.L_2958:
        /*001c*/ 	.word	0x00000000
        /*0020*/ 	.short	0x0001
        /*0022*/ 	.short	0x0008
        /*0024*/ 	.byte	0x00, 0xf0, 0x41, 0x00


	//----- nvinfo : EIATTR_KPARAM_INFO
	.align		4
.L_2959:
        /*0028*/ 	.byte	0x04, 0x17
        /*002a*/ 	.short	(.L_2961 - .L_2960)
.L_2960:
        /*002c*/ 	.word	0x00000000
        /*0030*/ 	.short	0x0000
        /*0032*/ 	.short	0x0000
        /*0034*/ 	.byte	0x00, 0xf0, 0x11, 0x00


	//----- nvinfo : EIATTR_SPARSE_MMA_MASK
	.align		4
.L_2961:
        /*0038*/ 	.byte	0x03, 0x50
        /*003a*/ 	.short	0x0000


	//----- nvinfo : EIATTR_MAXREG_COUNT
	.align		4
        /*003c*/ 	.byte	0x03, 0x1b
        /*003e*/ 	.short	0x00ff


	//----- nvinfo : EIATTR_MERCURY_ISA_VERSION
	.align		4
        /*0040*/ 	.byte	0x03, 0x5f
        /*0042*/ 	.short	0x0101


	//----- nvinfo : EIATTR_EXIT_INSTR_OFFSETS
	.align		4
        /*0044*/ 	.byte	0x04, 0x1c
        /*0046*/ 	.short	(.L_2963 - .L_2962)


	//   ....[0]....
.L_2962:
        /*0048*/ 	.word	0x00000810


	//   ....[1]....
        /*004c*/ 	.word	0x00001640


	//   ....[2]....
        /*0050*/ 	.word	0x00001690


	//----- nvinfo : EIATTR_MAX_THREADS
	.align		4
.L_2963:
        /*0054*/ 	.byte	0x04, 0x05
        /*0056*/ 	.short	(.L_2965 - .L_2964)
.L_2964:
        /*0058*/ 	.word	0x00000080
        /*005c*/ 	.word	0x00000001
        /*0060*/ 	.word	0x00000001


	//----- nvinfo : EIATTR_CRS_STACK_SIZE
	.align		4
.L_2965:
        /*0064*/ 	.byte	0x04, 0x1e
        /*0066*/ 	.short	(.L_2967 - .L_2966)
.L_2966:
        /*0068*/ 	.word	0x00000000


	//----- nvinfo : EIATTR_CBANK_PARAM_SIZE
	.align		4
.L_2967:
        /*006c*/ 	.byte	0x03, 0x19
        /*006e*/ 	.short	0x0028


	//----- nvinfo : EIATTR_PARAM_CBANK
	.align		4
        /*0070*/ 	.byte	0x04, 0x0a
        /*0072*/ 	.short	(.L_2969 - .L_2968)
	.align		4
.L_2968:
        /*0074*/ 	.word	index@(.nv.constant0._ZN2at6native29vectorized_elementwise_kernelILi2EZZZNS0_22nan_to_num_kernel_cudaERNS_18TensorIteratorBaseESt8optionalIdES5_S5_ENKUlvE0_clEvENKUlvE1_clEvEUlN3c104HalfEE_St5arrayIPcLm2EEEEviT0_T1_)
        /*0078*/ 	.short	0x0210
        /*007a*/ 	.short	0x0028


	//----- nvinfo : EIATTR_SW_WAR
	.align		4
.L_2969:
        /*007c*/ 	.byte	0x04, 0x36
        /*007e*/ 	.short	(.L_2971 - .L_2970)
.L_2970:
        /*0080*/ 	.word	0x00000008
.L_2971:


//--------------------- .nv.info._ZN2at6native29vectorized_elementwise_kernelILi4EZZZNS0_22nan_to_num_kernel_cudaERNS_18TensorIteratorBaseESt8optionalIdES5_S5_ENKUlvE0_clEvENKUlvE1_clEvEUlN3c104HalfEE_St5arrayIPcLm2EEEEviT0_T1_ --------------------------
	.section	.nv.info._ZN2at6native29vectorized_elementwise_kernelILi4EZZZNS0_22nan_to_num_kernel_cudaERNS_18TensorIteratorBaseESt8optionalIdES5_S5_ENKUlvE0_clEvENKUlvE1_clEvEUlN3c104HalfEE_St5arrayIPcLm2EEEEviT0_T1_,"",@"SHT_CUDA_INFO"
	.sectionflags	@""
	.align	4


	//----- nvinfo : EIATTR_CUDA_API_VERSION
	.align		4
        /*0000*/ 	.byte	0x04, 0x37
        /*0002*/ 	.short	(.L_2973 - .L_2972)
.L_2972:
        /*0004*/ 	.word	0x00000082


	//----- nvinfo : EIATTR_KPARAM_INFO
	.align		4
.L_2973:
        /*0008*/ 	.byte	0x04, 0x17
        /*000a*/ 	.short	(.L_2975 - .L_2974)
.L_2974:
        /*000c*/ 	.word	0x00000000
        /*0010*/ 	.short	0x0002
        /*0012*/ 	.short	0x0018
        /*0014*/ 	.byte	0x00, 0xf0, 0x41, 0x00


	//----- nvinfo : EIATTR_KPARAM_INFO
	.align		4
.L_2975:
        /*0018*/ 	.byte	0x04, 0x17
        /*001a*/ 	.short	(.L_2977 - .L_2976)
.L_2976:
        /*001c*/ 	.word	0x00000000
        /*0020*/ 	.short	0x0001
        /*0022*/ 	.short	0x0008
        /*0024*/ 	.byte	0x00, 0xf0, 0x41, 0x00


	//----- nvinfo : EIATTR_KPARAM_INFO
	.align		4
.L_2977:
        /*0028*/ 	.byte	0x04, 0x17
        /*002a*/ 	.short	(.L_2979 - .L_2978)
.L_2978:
        /*002c*/ 	.word	0x00000000
        /*0030*/ 	.short	0x0000
        /*0032*/ 	.short	0x0000
        /*0034*/ 	.byte	0x00, 0xf0, 0x11, 0x00


	//----- nvinfo : EIATTR_SPARSE_MMA_MASK
	.align		4
.L_2979:
        /*0038*/ 	.byte	0x03, 0x50
        /*003a*/ 	.short	0x0000


	//----- nvinfo : EIATTR_MAXREG_COUNT
	.align		4
        /*003c*/ 	.byte	0x03, 0x1b
        /*003e*/ 	.short	0x00ff


	//----- nvinfo : EIATTR_MERCURY_ISA_VERSION
	.align		4
        /*0040*/ 	.byte	0x03, 0x5f
        /*0042*/ 	.short	0x0101


	//----- nvinfo : EIATTR_EXIT_INSTR_OFFSETS
	.align		4
        /*0044*/ 	.byte	0x04, 0x1c
        /*0046*/ 	.short	(.L_2981 - .L_2980)


	//   ....[0]....
.L_2980:
        /*0048*/ 	.word	0x000007d0


	//   ....[1]....
        /*004c*/ 	.word	0x00001600


	//   ....[2]....
        /*0050*/ 	.word	0x00001650


	//----- nvinfo : EIATTR_MAX_THREADS
	.align		4
.L_2981:
        /*0054*/ 	.byte	0x04, 0x05
        /*0056*/ 	.short	(.L_2983 - .L_2982)
.L_2982:
        /*0058*/ 	.word	0x00000080
        /*005c*/ 	.word	0x00000001
        /*0060*/ 	.word	0x00000001


	//----- nvinfo : EIATTR_CRS_STACK_SIZE
	.align		4
.L_2983:
        /*0064*/ 	.byte	0x04, 0x1e
        /*0066*/ 	.short	(.L_2985 - .L_2984)
.L_2984:
        /*0068*/ 	.word	0x00000000


	//----- nvinfo : EIATTR_CBANK_PARAM_SIZE
	.align		4
.L_2985:
        /*006c*/ 	.byte	0x03, 0x19
        /*006e*/ 	.short	0x0028


	//----- nvinfo : EIATTR_PARAM_CBANK
	.align		4
        /*0070*/ 	.byte	0x04, 0x0a
        /*0072*/ 	.short	(.L_2987 - .L_2986)
	.align		4
.L_2986:
        /*0074*/ 	.word	index@(.nv.constant0._ZN2at6native29vectorized_elementwise_kernelILi4EZZZNS0_22nan_to_num_kernel_cudaERNS_18TensorIteratorBaseESt8optionalIdES5_S5_ENKUlvE0_clEvENKUlvE1_clEvEUlN3c104HalfEE_St5arrayIPcLm2EEEEviT0_T1_)
        /*0078*/ 	.short	0x0210
        /*007a*/ 	.short	0x0028


	//----- nvinfo : EIATTR_SW_WAR
	.align		4
.L_2987:
        /*007c*/ 	.byte	0x04, 0x36
        /*007e*/ 	.short	(.L_2989 - .L_2988)
.L_2988:
        /*0080*/ 	.word	0x00000008
.L_2989:


//--------------------- .nv.info._ZN2at6native29vectorized_elementwise_kernelILi8EZZZNS0_22nan_to_num_kernel_cudaERNS_18TensorIteratorBaseESt8optionalIdES5_S5_ENKUlvE0_clEvENKUlvE1_clEvEUlN3c104HalfEE_St5arrayIPcLm2EEEEviT0_T1_ --------------------------
	.section	.nv.info._ZN2at6native29vectorized_elementwise_kernelILi8EZZZNS0_22nan_to_num_kernel_cudaERNS_18TensorIteratorBaseESt8optionalIdES5_S5_ENKUlvE0_clEvENKUlvE1_clEvEUlN3c104HalfEE_St5arrayIPcLm2EEEEviT0_T1_,"",@"SHT_CUDA_INFO"
	.sectionflags	@""
	.align	4


	//----- nvinfo : EIATTR_CUDA_API_VERSION
	.align		4
        /*0000*/ 	.byte	0x04, 0x37
        /*0002*/ 	.short	(.L_2991 - .L_2990)
.L_2990:
        /*0004*/ 	.word	0x00000082


	//----- nvinfo : EIATTR_KPARAM_INFO
	.align		4
.L_2991:
        /*0008*/ 	.byte	0x04, 0x17
        /*000a*/ 	.short	(.L_2993 - .L_2992)
.L_2992:
        /*000c*/ 	.word	0x00000000
        /*0010*/ 	.short	0x0002
        /*0012*/ 	.short	0x0018
        /*0014*/ 	.byte	0x00, 0xf0, 0x41, 0x00


	//----- nvinfo : EIATTR_KPARAM_INFO
	.align		4
.L_2993:
        /*0018*/ 	.byte	0x04, 0x17
        /*001a*/ 	.short	(.L_2995 - .L_2994)
.L_2994:
        /*001c*/ 	.word	0x00000000
        /*0020*/ 	.short	0x0001
        /*0022*/ 	.short	0x0008
        /*0024*/ 	.byte	0x00, 0xf0, 0x41, 0x00


	//----- nvinfo : EIATTR_KPARAM_INFO
	.align		4
.L_2995:
        /*0028*/ 	.byte	0x04, 0x17
        /*002a*/ 	.short	(.L_2997 - .L_2996)
.L_2996:
        /*002c*/ 	.word	0x00000000
        /*0030*/ 	.short	0x0000
        /*0032*/ 	.short	0x0000
        /*0034*/ 	.byte	0x00, 0xf0, 0x11, 0x00


	//----- nvinfo : EIATTR_SPARSE_MMA_MASK
	.align		4
.L_2997:
        /*0038*/ 	.byte	0x03, 0x50
        /*003a*/ 	.short	0x0000


	//----- nvinfo : EIATTR_MAXREG_COUNT
	.align		4
        /*003c*/ 	.byte	0x03, 0x1b
        /*003e*/ 	.short	0x00ff


	//----- nvinfo : EIATTR_MERCURY_ISA_VERSION
	.align		4
        /*0040*/ 	.byte	0x03, 0x5f
        /*0042*/ 	.short	0x0101


	//----- nvinfo : EIATTR_EXIT_INSTR_OFFSETS
	.align		4
        /*0044*/ 	.byte	0x04, 0x1c
        /*0046*/ 	.short	(.L_2999 - .L_2998)


	//   ....[0]....
.L_2998:
        /*0048*/ 	.word	0x000007b0


	//   ....[1]....
        /*004c*/ 	.word	0x000015e0


	//   ....[2]....
        /*0050*/ 	.word	0x00001630


	//----- nvinfo : EIATTR_MAX_THREADS
	.align		4
.L_2999:
        /*0054*/ 	.byte	0x04, 0x05
        /*0056*/ 	.short	(.L_3001 - .L_3000)
.L_3000:
        /*0058*/ 	.word	0x00000080
        /*005c*/ 	.word	0x00000001
        /*0060*/ 	.word	0x00000001


	//----- nvinfo : EIATTR_CRS_STACK_SIZE
	.align		4
.L_3001:
        /*0064*/ 	.byte	0x04, 0x1e
        /*0066*/ 	.short	(.L_3003 - .L_3002)
.L_3002:
        /*0068*/ 	.word	0x00000000


	//----- nvinfo : EIATTR_CBANK_PARAM_SIZE
	.align		4
.L_3003:
        /*006c*/ 	.byte	0x03, 0x19
        /*006e*/ 	.short	0x0028


	//----- nvinfo : EIATTR_PARAM_CBANK
	.align		4
        /*0070*/ 	.byte	0x04, 0x0a
        /*0072*/ 	.short	(.L_3005 - .L_3004)
	.align		4
.L_3004:
        /*0074*/ 	.word	index@(.nv.constant0._ZN2at6native29vectorized_elementwise_kernelILi8EZZZNS0_22nan_to_num_kernel_cudaERNS_18TensorIteratorBaseESt8optionalIdES5_S5_ENKUlvE0_clEvENKUlvE1_clEvEUlN3c104HalfEE_St5arrayIPcLm2EEEEviT0_T1_)
        /*0078*/ 	.short	0x0210
        /*007a*/ 	.short	0x0028


	//----- nvinfo : EIATTR_SW_WAR
	.align		4
.L_3005:
        /*007c*/ 	.byte	0x04, 0x36
        /*007e*/ 	.short	(.L_3007 - .L_3006)
.L_3006:
        /*0080*/ 	.word	0x00000008
.L_3007:


//--------------------- .nv.info._ZN2at6native18elementwise_kernelILi128ELi4EZNS0_15gpu_kernel_implIZZZNS0_22nan_to_num_kernel_cudaERNS_18TensorIteratorBaseESt8optionalIdES6_S6_ENKUlvE0_clEvENKUlvE0_clEvEUlfE_EEvS4_RKT_EUliE_EEviT1_ --------------------------
	.section	.nv.info._ZN2at6native18elementwise_kernelILi128ELi4EZNS0_15gpu_kernel_implIZZZNS0_22nan_to_num_kernel_cudaERNS_18TensorIteratorBaseESt8optionalIdES6_S6_ENKUlvE0_clEvENKUlvE0_clEvEUlfE_EEvS4_RKT_EUliE_EEviT1_,"",@"SHT_CUDA_INFO"
	.sectionflags	@""
	.align	4


	//----- nvinfo : EIATTR_CUDA_API_VERSION
	.align		4
        /*0000*/ 	.byte	0x04, 0x37
        /*0002*/ 	.short	(.L_3009 - .L_3008)
.L_3008:
        /*0004*/ 	.word	0x00000082


	//----- nvinfo : EIATTR_KPARAM_INFO
	.align		4
.L_3009:
        /*0008*/ 	.byte	0x04, 0x17
        /*000a*/ 	.short	(.L_3011 - .L_3010)
.L_3010:
        /*000c*/ 	.word	0x00000000
        /*0010*/ 	.short	0x0001
        /*0012*/ 	.short	0x0008
        /*0014*/ 	.byte	0x00, 0xf0, 0xc1, 0x08


	//----- nvinfo : EIATTR_KPARAM_INFO
	.align		4
.L_3011:
        /*0018*/ 	.byte	0x04, 0x17
        /*001a*/ 	.short	(.L_3013 - .L_3012)
.L_3012:
        /*001c*/ 	.word	0x00000000
        /*0020*/ 	.short	0x0000
        /*0022*/ 	.short	0x0000
        /*0024*/ 	.byte	0x00, 0xf0, 0x11, 0x00


	//----- nvinfo : EIATTR_SPARSE_MMA_MASK
	.align		4
.L_3013:
        /*0028*/ 	.byte	0x03, 0x50
        /*002a*/ 	.short	0x0000


	//----- nvinfo : EIATTR_MAXREG_COUNT
	.align		4
        /*002c*/ 	.byte	0x03, 0x1b
        /*002e*/ 	.short	0x0080


	//----- nvinfo : EIATTR_EXTERNS
	.align		4
        /*0030*/ 	.byte	0x04, 0x0f
        /*0032*/ 	.short	(.L_3015 - .L_3014)


	//   ....[0]....
	.align		4
.L_3014:
        /*0034*/ 	.word	index@(__assertfail)


	//----- nvinfo : EIATTR_MERCURY_ISA_VERSION
	.align		4
.L_3015:
        /*0038*/ 	.byte	0x03, 0x5f
        /*003a*/ 	.short	0x0101


	//----- nvinfo : EIATTR_SYSCALL_OFFSETS
	.align		4
        /*003c*/ 	.byte	0x04, 0x46
        /*003e*/ 	.short	(.L_3017 - .L_3016)


	//   ....[0]....
.L_3016:
        /*0040*/ 	.word	0x00002160


	//   ....[1]....
        /*0044*/ 	.word	0x00003020


	//   ....[2]....
        /*0048*/ 	.word	0x000051b0


	//   ....[3]....
        /*004c*/ 	.word	0x00006070


	//   ....[4]....
        /*0050*/ 	.word	0x000081f0


	//   ....[5]....
        /*0054*/ 	.word	0x000090b0


	//   ....[6]....
        /*0058*/ 	.word	0x0000b220


	//   ....[7]....
        /*005c*/ 	.word	0x0000c0e0


	//----- nvinfo : EIATTR_EXIT_INSTR_OFFSETS
	.align		4
.L_3017:
        /*0060*/ 	.byte	0x04, 0x1c
        /*0062*/ 	.short	(.L_3019 - .L_3018)


	//   ....[0]....
.L_3018:
        /*0064*/ 	.word	0x00009160


	//   ....[1]....
        /*0068*/ 	.word	0x0000b400


	//   ....[2]....
        /*006c*/ 	.word	0x0000b440


	//   ....[3]....
        /*0070*/ 	.word	0x0000b4d0


	//   ....[4]....
        /*0074*/ 	.word	0x0000b500


	//   ....[5]....
        /*0078*/ 	.word	0x0000b530


	//   ....[6]....
        /*007c*/ 	.word	0x0000b5b0


	//   ....[7]....
        /*0080*/ 	.word	0x0000b5e0


	//   ....[8]....
        /*0084*/ 	.word	0x0000b670


	//   ....[9]....
        /*0088*/ 	.word	0x0000b6b0


	//   ....[10]....
        /*008c*/ 	.word	0x0000b6f0


	//   ....[11]....
        /*0090*/ 	.word	0x0000b7b0


	//   ....[12]....
        /*0094*/ 	.word	0x0000b800


	//   ....[13]....
        /*0098*/ 	.word	0x0000b980


	//   ....[14]....
        /*009c*/ 	.word	0x0000bad0


	//   ....[15]....
        /*00a0*/ 	.word	0x0000bb00


	//   ....[16]....
        /*00a4*/ 	.word	0x0000bbb0


	//   ....[17]....
        /*00a8*/ 	.word	0x0000bd20


	//   ....[18]....
        /*00ac*/ 	.word	0x0000be90


	//   ....[19]....
        /*00b0*/ 	.word	0x0000bfe0


	//   ....[20]....
        /*00b4*/ 	.word	0x0000c0f0


	//   ....[21]....
        /*00b8*/ 	.word	0x0000c120


	//   ....[22]....
        /*00bc*/ 	.word	0x0000c150


	//----- nvinfo : EIATTR_MAX_THREADS
	.align		4
.L_3019:
        /*00c0*/ 	.byte	0x04, 0x05
        /*00c2*/ 	.short	(.L_3021 - .L_3020)
.L_3020:
        /*00c4*/ 	.word	0x00000080
        /*00c8*/ 	.word	0x00000001
        /*00cc*/ 	.word	0x00000001


	//----- nvinfo : EIATTR_CRS_STACK_SIZE
	.align		4
.L_3021:
        /*00d0*/ 	.byte	0x04, 0x1e
        /*00d2*/ 	.short	(.L_3023 - .L_3022)
.L_3022:
        /*00d4*/ 	.word	0x00000000


	//----- nvinfo : EIATTR_CBANK_PARAM_SIZE
	.align		4
.L_3023:
        /*00d8*/ 	.byte	0x03, 0x19
        /*00da*/ 	.short	0x0238


	//----- nvinfo : EIATTR_PARAM_CBANK
	.align		4
        /*00dc*/ 	.byte	0x04, 0x0a
        /*00de*/ 	.short	(.L_3025 - .L_3024)
	.align		4
.L_3024:
        /*00e0*/ 	.word	index@(.nv.constant0._ZN2at6native18elementwise_kernelILi128ELi4EZNS0_15gpu_kernel_implIZZZNS0_22nan_to_num_kernel_cudaERNS_18TensorIteratorBaseESt8optionalIdES6_S6_ENKUlvE0_clEvENKUlvE0_clEvEUlfE_EEvS4_RKT_EUliE_EEviT1_)
        /*00e4*/ 	.short	0x0210
        /*00e6*/ 	.short	0x0238


	//----- nvinfo : EIATTR_SW_WAR
	.align		4
.L_3025:
        /*00e8*/ 	.byte	0x04, 0x36
        /*00ea*/ 	.short	(.L_3027 - .L_3026)
.L_3026:
        /*00ec*/ 	.word	0x00000008
.L_3027:


//--------------------- .nv.info._ZN2at6native27unrolled_elementwise_kernelIZZZNS0_22nan_to_num_kernel_cudaERNS_18TensorIteratorBaseESt8optionalIdES5_S5_ENKUlvE0_clEvENKUlvE0_clEvEUlfE_St5arrayIPcLm2EELi4E23TrivialOffsetCalculatorILi1EjESD_NS0_6memory12LoadWithCastILi1EEENSE_13StoreWithCastILi1EEEEEviT_T0_T2_T3_T4_T5_ --------------------------
	.section	.nv.info._ZN2at6native27unrolled_elementwise_kernelIZZZNS0_22nan_to_num_kernel_cudaERNS_18TensorIteratorBaseESt8optionalIdES5_S5_ENKUlvE0_clEvENKUlvE0_clEvEUlfE_St5arrayIPcLm2EELi4E23TrivialOffsetCalculatorILi1EjESD_NS0_6memory12LoadWithCastILi1EEENSE_13StoreWithCastILi1EEEEEviT_T0_T2_T3_T4_T5_,"",@"SHT_CUDA_INFO"
	.sectionflags	@""
	.align	4


	//----- nvinfo : EIATTR_CUDA_API_VERSION
	.align		4
        /*0000*/ 	.byte	0x04, 0x37
        /*0002*/ 	.short	(.L_3029 - .L_3028)
.L_3028:
        /*0004*/ 	.word	0x00000082


	//----- nvinfo : EIATTR_KPARAM_INFO
	.align		4
.L_3029:
        /*0008*/ 	.byte	0x04, 0x17
        /*000a*/ 	.short	(.L_3031 - .L_3030)
.L_3030:
        /*000c*/ 	.word	0x00000000
        /*0010*/ 	.short	0x0006
        /*0012*/ 	.short	0x003c
        /*0014*/ 	.byte	0x00, 0xf0, 0x21, 0x00


	//----- nvinfo : EIATTR_KPARAM_INFO
	.align		4
.L_3031:
        /*0018*/ 	.byte	0x04, 0x17
        /*001a*/ 	.short	(.L_3033 - .L_3032)
.L_3032:
        /*001c*/ 	.word	0x00000000
        /*0020*/ 	.short	0x0005
        /*0022*/ 	.short	0x0034
        /*0024*/ 	.byte	0x00, 0xf0, 0x21, 0x00


	//----- nvinfo : EIATTR_KPARAM_INFO
	.align		4
.L_3033:
        /*0028*/ 	.byte	0x04, 0x17
        /*002a*/ 	.short	(.L_3035 - .L_3034)
.L_3034:
        /*002c*/ 	.word	0x00000000
        /*0030*/ 	.short	0x0004
        /*0032*/ 	.short	0x0031
        /*0034*/ 	.byte	0x00, 0xf0, 0x05, 0x00


	//----- nvinfo : EIATTR_KPARAM_INFO
	.align		4
.L_3035:
        /*0038*/ 	.byte	0x04, 0x17
        /*003a*/ 	.short	(.L_3037 - .L_3036)
.L_3036:
        /*003c*/ 	.word	0x00000000
        /*0040*/ 	.short	0x0003
        /*0042*/ 	.short	0x0030
        /*0044*/ 	.byte	0x00, 0xf0, 0x05, 0x00


	//----- nvinfo : EIATTR_KPARAM_INFO
	.align		4
.L_3037:
        /*0048*/ 	.byte	0x04, 0x17
        /*004a*/ 	.short	(.L_3039 - .L_3038)
.L_3038:
        /*004c*/ 	.word	0x00000000
        /*0050*/ 	.short	0x0002
        /*0052*/ 	.short	0x0020
        /*0054*/ 	.byte	0x00, 0xf0, 0x41, 0x00


	//----- nvinfo : EIATTR_KPARAM_INFO
	.align		4
.L_3039:
        /*0058*/ 	.byte	0x04, 0x17
        /*005a*/ 	.short	(.L_3041 - .L_3040)
.L_3040:
        /*005c*/ 	.word	0x00000000
        /*0060*/ 	.short	0x0001
        /*0062*/ 	.short	0x0008
        /*0064*/ 	.byte	0x00, 0xf0, 0x61, 0x00


	//----- nvinfo : EIATTR_KPARAM_INFO
	.align		4
.L_3041:
        /*0068*/ 	.byte	0x04, 0x17
        /*006a*/ 	.short	(.L_3043 - .L_3042)
.L_3042:
        /*006c*/ 	.word	0x00000000
        /*0070*/ 	.short	0x0000
        /*0072*/ 	.short	0x0000
        /*0074*/ 	.byte	0x00, 0xf0, 0x11, 0x00


	//----- nvinfo : EIATTR_SPARSE_MMA_MASK
	.align		4
.L_3043:
        /*0078*/ 	.byte	0x03, 0x50
        /*007a*/ 	.short	0x0000


	//----- nvinfo : EIATTR_MAXREG_COUNT
	.align		4
        /*007c*/ 	.byte	0x03, 0x1b
        /*007e*/ 	.short	0x00ff


	//----- nvinfo : EIATTR_EXTERNS
	.align		4
        /*0080*/ 	.byte	0x04, 0x0f
        /*0082*/ 	.short	(.L_3045 - .L_3044)


	//   ....[0]....
	.align		4
.L_3044:
        /*0084*/ 	.word	index@(__assertfail)


	//----- nvinfo : EIATTR_MERCURY_ISA_VERSION
	.align		4
.L_3045:
        /*0088*/ 	.byte	0x03, 0x5f
        /*008a*/ 	.short	0x0101


	//----- nvinfo : EIATTR_SYSCALL_OFFSETS
	.align		4
        /*008c*/ 	.byte	0x04, 0x46
        /*008e*/ 	.short	(.L_3047 - .L_3046)


	//   ....[0]....
.L_3046:
        /*0090*/ 	.word	0x00000e70


	//   ....[1]....
        /*0094*/ 	.word	0x00001d20


	//   ....[2]....
        /*0098*/ 	.word	0x00002be0


	//   ....[3]....
        /*009c*/ 	.word	0x00003a40


	//   ....[4]....
        /*00a0*/ 	.word	0x00004cc0


	//   ....[5]....
        /*00a4*/ 	.word	0x00005bc0


	//   ....[6]....
        /*00a8*/ 	.word	0x00006a80


	//   ....[7]....
        /*00ac*/ 	.word	0x00007940


	//----- nvinfo : EIATTR_EXIT_INSTR_OFFSETS
	.align		4
.L_3047:
        /*00b0*/ 	.byte	0x04, 0x1c
        /*00b2*/ 	.short	(.L_3049 - .L_3048)


	//   ....[0]....
.L_3048:
        /*00b4*/ 	.word	0x00006b20


	//   ....[1]....
        /*00b8*/ 	.word	0x00006c60


	//   ....[2]....
        /*00bc*/ 	.word	0x00006ca0


	//   ....[3]....
        /*00c0*/ 	.word	0x00006d30


	//   ....[4]....
        /*00c4*/ 	.word	0x00006d60


	//   ....[5]....
        /*00c8*/ 	.word	0x00006d90


	//   ....[6]....
        /*00cc*/ 	.word	0x00006e10


	//   ....[7]....
        /*00d0*/ 	.word	0x00006e40


	//   ....[8]....
        /*00d4*/ 	.word	0x00006ed0


	//   ....[9]....
        /*00d8*/ 	.word	0x00006f10


	//   ....[10]....
        /*00dc*/ 	.word	0x00006f50


	//   ....[11]....
        /*00e0*/ 	.word	0x00007010


	//   ....[12]....
        /*00e4*/ 	.word	0x00007060


	//   ....[13]....
        /*00e8*/ 	.word	0x000071e0


	//   ....[14]....
        /*00ec*/ 	.word	0x00007330


	//   ....[15]....
        /*00f0*/ 	.word	0x00007360


	//   ....[16]....
        /*00f4*/ 	.word	0x00007410


	//   ....[17]....
        /*00f8*/ 	.word	0x00007580


	//   ....[18]....
        /*00fc*/ 	.word	0x000076f0


	//   ....[19]....
        /*0100*/ 	.word	0x00007840


	//   ....[20]....
        /*0104*/ 	.word	0x00007950


	//   ....[21]....
        /*0108*/ 	.word	0x00007980


	//   ....[22]....
        /*010c*/ 	.word	0x000079b0


	//----- nvinfo : EIATTR_MAX_THREADS
	.align		4
.L_3049:
        /*0110*/ 	.byte	0x04, 0x05
        /*0112*/ 	.short	(.L_3051 - .L_3050)
.L_3050:
        /*0114*/ 	.word	0x00000080
        /*0118*/ 	.word	0x00000001
        /*011c*/ 	.word	0x00000001


	//----- nvinfo : EIATTR_CRS_STACK_SIZE
	.align		4
.L_3051:
        /*0120*/ 	.byte	0x04, 0x1e
        /*0122*/ 	.short	(.L_3053 - .L_3052)
.L_3052:
        /*0124*/ 	.word	0x00000000


	//----- nvinfo : EIATTR_CBANK_PARAM_SIZE
	.align		4
.L_3053:
        /*0128*/ 	.byte	0x03, 0x19
        /*012a*/ 	.short	0x0044


	//----- nvinfo : EIATTR_PARAM_CBANK
	.align		4
        /*012c*/ 	.byte	0x04, 0x0a
        /*012e*/ 	.short	(.L_3055 - .L_3054)
	.align		4
.L_3054:
        /*0130*/ 	.word	index@(.nv.constant0._ZN2at6native27unrolled_elementwise_kernelIZZZNS0_22nan_to_num_kernel_cudaERNS_18TensorIteratorBaseESt8optionalIdES5_S5_ENKUlvE0_clEvENKUlvE0_clEvEUlfE_St5arrayIPcLm2EELi4E23TrivialOffsetCalculatorILi1EjESD_NS0_6memory12LoadWithCastILi1EEENSE_13StoreWithCastILi1EEEEEviT_T0_T2_T3_T4_T5_)
        /*0134*/ 	.short	0x0210
        /*0136*/ 	.short	0x0044


	//----- nvinfo : EIATTR_SW_WAR
	.align		4
.L_3055:
        /*0138*/ 	.byte	0x04, 0x36
        /*013a*/ 	.short	(.L_3057 - .L_3056)
.L_3056:
        /*013c*/ 	.word	0x00000008
.L_3057:


//--------------------- .nv.info._ZN2at6native18elementwise_kernelILi128ELi2EZNS0_22gpu_kernel_impl_nocastIZZZNS0_22nan_to_num_kernel_cudaERNS_18TensorIteratorBaseESt8optionalIdES6_S6_ENKUlvE0_clEvENKUlvE0_clEvEUlfE_EEvS4_RKT_EUliE_EEviT1_ --------------------------
	.section	.nv.info._ZN2at6native18elementwise_kernelILi128ELi2EZNS0_22gpu_kernel_impl_nocastIZZZNS0_22nan_to_num_kernel_cudaERNS_18TensorIteratorBaseESt8optionalIdES6_S6_ENKUlvE0_clEvENKUlvE0_clEvEUlfE_EEvS4_RKT_EUliE_EEviT1_,"",@"SHT_CUDA_INFO"
	.sectionflags	@""
	.align	4


	//----- nvinfo : EIATTR_CUDA_API_VERSION
	.align		4
        /*0000*/ 	.byte	0x04, 0x37
        /*0002*/ 	.short	(.L_3059 - .L_3058)
.L_3058:
        /*0004*/ 	.word	0x00000082


	//----- nvinfo : EIATTR_KPARAM_INFO
	.align		4
.L_3059:
        /*0008*/ 	.byte	0x04, 0x17
        /*000a*/ 	.short	(.L_3061 - .L_3060)
.L_3060:
        /*000c*/ 	.word	0x00000000
        /*0010*/ 	.short	0x0001
        /*0012*/ 	.short	0x0008
        /*0014*/ 	.byte	0x00, 0xf0, 0xa1, 0x08


	//----- nvinfo : EIATTR_KPARAM_INFO
	.align		4
.L_3061:
        /*0018*/ 	.byte	0x04, 0x17
        /*001a*/ 	.short	(.L_3063 - .L_3062)
.L_3062:
        /*001c*/ 	.word	0x00000000
        /*0020*/ 	.short	0x0000
        /*0022*/ 	.short	0x0000
        /*0024*/ 	.byte	0x00, 0xf0, 0x11, 0x00


	//----- nvinfo : EIATTR_SPARSE_MMA_MASK
	.align		4
.L_3063:
        /*0028*/ 	.byte	0x03, 0x50
        /*002a*/ 	.short	0x0000


	//----- nvinfo : EIATTR_MAXREG_COUNT
	.align		4
        /*002c*/ 	.byte	0x03, 0x1b
        /*002e*/ 	.short	0x0080


	//----- nvinfo : EIATTR_MERCURY_ISA_VERSION
	.align		4
        /*0030*/ 	.byte	0x03, 0x5f
        /*0032*/ 	.short	0x0101


	//----- nvinfo : EIATTR_EXIT_INSTR_OFFSETS
	.align		4
        /*0034*/ 	.byte	0x04, 0x1c
        /*0036*/ 	.short	(.L_3065 - .L_3064)


	//   ....[0]....
.L_3064:
        /*0038*/ 	.word	0x00001480


	//   ....[1]....
        /*003c*/ 	.word	0x00002850


	//----- nvinfo : EIATTR_MAX_THREADS
	.align		4
.L_3065:
        /*0040*/ 	.byte	0x04, 0x05
        /*0042*/ 	.short	(.L_3067 - .L_3066)
.L_3066:
        /*0044*/ 	.word	0x00000080
        /*0048*/ 	.word	0x00000001
        /*004c*/ 	.word	0x00000001


	//----- nvinfo : EIATTR_CRS_STACK_SIZE
	.align		4
.L_3067:
        /*0050*/ 	.byte	0x04, 0x1e
        /*0052*/ 	.short	(.L_3069 - .L_3068)
.L_3068:
        /*0054*/ 	.word	0x00000000


	//----- nvinfo : EIATTR_CBANK_PARAM_SIZE
	.align		4
.L_3069:
        /*0058*/ 	.byte	0x03, 0x19
        /*005a*/ 	.short	0x0230


	//----- nvinfo : EIATTR_PARAM_CBANK
	.align		4
        /*005c*/ 	.byte	0x04, 0x0a
        /*005e*/ 	.short	(.L_3071 - .L_3070)
	.align		4
.L_3070:
        /*0060*/ 	.word	index@(.nv.constant0._ZN2at6native18elementwise_kernelILi128ELi2EZNS0_22gpu_kernel_impl_nocastIZZZNS0_22nan_to_num_kernel_cudaERNS_18TensorIteratorBaseESt8optionalIdES6_S6_ENKUlvE0_clEvENKUlvE0_clEvEUlfE_EEvS4_RKT_EUliE_EEviT1_)
        /*0064*/ 	.short	0x0210
        /*0066*/ 	.short	0x0230


	//----- nvinfo : EIATTR_SW_WAR
	.align		4
.L_3071:
        /*0068*/ 	.byte	0x04, 0x36
        /*006a*/ 	.short	(.L_3073 - .L_3072)
.L_3072:
        /*006c*/ 	.word	0x00000008
.L_3073:


//--------------------- .nv.info._ZN2at6native27unrolled_elementwise_kernelIZZZNS0_22nan_to_num_kernel_cudaERNS_18TensorIteratorBaseESt8optionalIdES5_S5_ENKUlvE0_clEvENKUlvE0_clEvEUlfE_St5arrayIPcLm2EELi4E23TrivialOffsetCalculatorILi1EjESD_NS0_6memory15LoadWithoutCastENSE_16StoreWithoutCastEEEviT_T0_T2_T3_T4_T5_ --------------------------
	.section	.nv.info._ZN2at6native27unrolled_elementwise_kernelIZZZNS0_22nan_to_num_kernel_cudaERNS_18TensorIteratorBaseESt8optionalIdES5_S5_ENKUlvE0_clEvENKUlvE0_clEvEUlfE_St5arrayIPcLm2EELi4E23TrivialOffsetCalculatorILi1EjESD_NS0_6memory15LoadWithoutCastENSE_16StoreWithoutCastEEEviT_T0_T2_T3_T4_T5_,"",@"SHT_CUDA_INFO"
	.sectionflags	@""
	.align	4


	//----- nvinfo : EIATTR_CUDA_API_VERSION
	.align		4
        /*0000*/ 	.byte	0x04, 0x37
        /*0002*/ 	.short	(.L_3075 - .L_3074)
.L_3074:
        /*0004*/ 	.word	0x00000082


	//----- nvinfo : EIATTR_KPARAM_INFO
	.align		4
.L_3075:
        /*0008*/ 	.byte	0x04, 0x17
        /*000a*/ 	.short	(.L_3077 - .L_3076)
.L_3076:
        /*000c*/ 	.word	0x00000000
        /*0010*/ 	.short	0x0006
        /*0012*/ 	.short	0x0033
        /*0014*/ 	.byte	0x00, 0xf0, 0x05, 0x00


	//----- nvinfo : EIATTR_KPARAM_INFO
	.align		4
.L_3077:
        /*0018*/ 	.byte	0x04, 0x17
        /*001a*/ 	.short	(.L_3079 - .L_3078)
.L_3078:
        /*001c*/ 	.word	0x00000000
        /*0020*/ 	.short	0x0005
        /*0022*/ 	.short	0x0032
        /*0024*/ 	.byte	0x00, 0xf0, 0x05, 0x00


	//----- nvinfo : EIATTR_KPARAM_INFO
	.align		4
.L_3079:
        /*0028*/ 	.byte	0x04, 0x17
        /*002a*/ 	.short	(.L_3081 - .L_3080)
.L_3080:
        /*002c*/ 	.word	0x00000000
        /*0030*/ 	.short	0x0004
        /*0032*/ 	.short	0x0031
        /*0034*/ 	.byte	0x00, 0xf0, 0x05, 0x00


	//----- nvinfo : EIATTR_KPARAM_INFO
	.align		4
.L_3081:
        /*0038*/ 	.byte	0x04, 0x17
        /*003a*/ 	.short	(.L_3083 - .L_3082)
.L_3082:
        /*003c*/ 	.word	0x00000000
        /*0040*/ 	.short	0x0003
        /*0042*/ 	.short	0x0030
        /*0044*/ 	.byte	0x00, 0xf0, 0x05, 0x00


	//----- nvinfo : EIATTR_KPARAM_INFO
	.align		4
.L_3083:
        /*0048*/ 	.byte	0x04, 0x17
        /*004a*/ 	.short	(.L_3085 - .L_3084)
.L_3084:
        /*004c*/ 	.word	0x00000000
        /*0050*/ 	.short	0x0002
        /*0052*/ 	.short	0x0020
        /*0054*/ 	.byte	0x00, 0xf0, 0x41, 0x00


	//----- nvinfo : EIATTR_KPARAM_INFO
	.align		4
.L_3085:
        /*0058*/ 	.byte	0x04, 0x17
        /*005a*/ 	.short	(.L_3087 - .L_3086)
.L_3086:
        /*005c*/ 	.word	0x00000000
        /*0060*/ 	.short	0x0001
        /*0062*/ 	.short	0x0008
        /*0064*/ 	.byte	0x00, 0xf0, 0x61, 0x00


	//----- nvinfo : EIATTR_KPARAM_INFO
	.align		4
.L_3087:
        /*0068*/ 	.byte	0x04, 0x17
        /*006a*/ 	.short	(.L_3089 - .L_3088)
.L_3088:
        /*006c*/ 	.word	0x00000000
        /*0070*/ 	.short	0x0000
        /*0072*/ 	.short	0x0000
        /*0074*/ 	.byte	0x00, 0xf0, 0x11, 0x00


	//----- nvinfo : EIATTR_SPARSE_MMA_MASK
	.align		4
.L_3089:
        /*0078*/ 	.byte	0x03, 0x50
        /*007a*/ 	.short	0x0000


	//----- nvinfo : EIATTR_MAXREG_COUNT
	.align		4
        /*007c*/ 	.byte	0x03, 0x1b
        /*007e*/ 	.short	0x00ff


	//----- nvinfo : EIATTR_MERCURY_ISA_VERSION
	.align		4
        /*0080*/ 	.byte	0x03, 0x5f
        /*0082*/ 	.short	0x0101


	//----- nvinfo : EIATTR_EXIT_INSTR_OFFSETS
	.align		4
        /*0084*/ 	.byte	0x04, 0x1c
        /*0086*/ 	.short	(.L_3091 - .L_3090)


	//   ....[0]....
.L_3090:
        /*0088*/ 	.word	0x00000620


	//   ....[1]....
        /*008c*/ 	.word	0x00000670


	//----- nvinfo : EIATTR_MAX_THREADS
	.align		4
.L_3091:
        /*0090*/ 	.byte	0x04, 0x05
        /*0092*/ 	.short	(.L_3093 - .L_3092)
.L_3092:
        /*0094*/ 	.word	0x00000080
        /*0098*/ 	.word	0x00000001
        /*009c*/ 	.word	0x00000001


	//----- nvinfo : EIATTR_CRS_STACK_SIZE
	.align		4
.L_3093:
        /*00a0*/ 	.byte	0x04, 0x1e
        /*00a2*/ 	.short	(.L_3095 - .L_3094)
.L_3094:
        /*00a4*/ 	.word	0x00000000


	//----- nvinfo : EIATTR_CBANK_PARAM_SIZE
	.align		4
.L_3095:
        /*00a8*/ 	.byte	0x03, 0x19
        /*00aa*/ 	.short	0x0034


	//----- nvinfo : EIATTR_PARAM_CBANK
	.align		4
        /*00ac*/ 	.byte	0x04, 0x0a
        /*00ae*/ 	.short	(.L_3097 - .L_3096)
	.align		4
.L_3096:
        /*00b0*/ 	.word	index@(.nv.constant0._ZN2at6native27unrolled_elementwise_kernelIZZZNS0_22nan_to_num_kernel_cudaERNS_18TensorIteratorBaseESt8optionalIdES5_S5_ENKUlvE0_clEvENKUlvE0_clEvEUlfE_St5arrayIPcLm2EELi4E23TrivialOffsetCalculatorILi1EjESD_NS0_6memory15LoadWithoutCastENSE_16StoreWithoutCastEEEviT_T0_T2_T3_T4_T5_)
        /*00b4*/ 	.short	0x0210
        /*00b6*/ 	.short	0x0034


	//----- nvinfo : EIATTR_SW_WAR
	.align		4
.L_3097:
        /*00b8*/ 	.byte	0x04, 0x36
        /*00ba*/ 	.short	(.L_3099 - .L_3098)
.L_3098:
        /*00bc*/ 	.word	0x00000008
.L_3099:


//--------------------- .nv.info._ZN2at6native29vectorized_elementwise_kernelILi2EZZZNS0_22nan_to_num_kernel_cudaERNS_18TensorIteratorBaseESt8optionalIdES5_S5_ENKUlvE0_clEvENKUlvE0_clEvEUlfE_St5arrayIPcLm2EEEEviT0_T1_ --------------------------
	.section	.nv.info._ZN2at6native29vectorized_elementwise_kernelILi2EZZZNS0_22nan_to_num_kernel_cudaERNS_18TensorIteratorBaseESt8optionalIdES5_S5_ENKUlvE0_clEvENKUlvE0_clEvEUlfE_St5arrayIPcLm2EEEEviT0_T1_,"",@"SHT_CUDA_INFO"
	.sectionflags	@""
	.align	4


	//----- nvinfo : EIATTR_CUDA_API_VERSION
	.align		4
        /*0000*/ 	.byte	0x04, 0x37
        /*0002*/ 	.short	(.L_3101 - .L_3100)
.L_3100:
        /*0004*/ 	.word	0x00000082


	//----- nvinfo : EIATTR_KPARAM_INFO
	.align		4
.L_3101:
        /*0008*/ 	.byte	0x04, 0x17
        /*000a*/ 	.short	(.L_3103 - .L_3102)
.L_3102:
        /*000c*/ 	.word	0x00000000
        /*0010*/ 	.short	0x0002
        /*0012*/ 	.short	0x0020
        /*0014*/ 	.byte	0x00, 0xf0, 0x41, 0x00


	//----- nvinfo : EIATTR_KPARAM_INFO
	.align		4
.L_3103:
        /*0018*/ 	.byte	0x04, 0x17
        /*001a*/ 	.short	(.L_3105 - .L_3104)
.L_3104:
        /*001c*/ 	.word	0x00000000
        /*0020*/ 	.short	0x0001
        /*0022*/ 	.short	0x0008
        /*0024*/ 	.byte	0x00, 0xf0, 0x61, 0x00


	//----- nvinfo : EIATTR_KPARAM_INFO
	.align		4
.L_3105:
        /*0028*/ 	.byte	0x04, 0x17
        /*002a*/ 	.short	(.L_3107 - .L_3106)
.L_3106:
        /*002c*/ 	.word	0x00000000
        /*0030*/ 	.short	0x0000
        /*0032*/ 	.short	0x0000
        /*0034*/ 	.byte	0x00, 0xf0, 0x11, 0x00


	//----- nvinfo : EIATTR_SPARSE_MMA_MASK
	.align		4
.L_3107:
        /*0038*/ 	.byte	0x03, 0x50
        /*003a*/ 	.short	0x0000


	//----- nvinfo : EIATTR_MAXREG_COUNT
	.align		4
        /*003c*/ 	.byte	0x03, 0x1b
        /*003e*/ 	.short	0x00ff


	//----- nvinfo : EIATTR_MERCURY_ISA_VERSION
	.align		4
        /*0040*/ 	.byte	0x03, 0x5f
        /*0042*/ 	.short	0x0101


	//----- nvinfo : EIATTR_EXIT_INSTR_OFFSETS
	.align		4
        /*0044*/ 	.byte	0x04, 0x1c
        /*0046*/ 	.short	(.L_3109 - .L_3108)


	//   ....[0]....
.L_3108:
        /*0048*/ 	.word	0x00000480


	//   ....[1]....
        /*004c*/ 	.word	0x00001060


	//   ....[2]....
        /*0050*/ 	.word	0x000010b0


	//----- nvinfo : EIATTR_MAX_THREADS
	.align		4
.L_3109:
        /*0054*/ 	.byte	0x04, 0x05
        /*0056*/ 	.short	(.L_3111 - .L_3110)
.L_3110:
        /*0058*/ 	.word	0x00000080
        /*005c*/ 	.word	0x00000001
        /*0060*/ 	.word	0x00000001


	//----- nvinfo : EIATTR_CRS_STACK_SIZE
	.align		4
.L_3111:
        /*0064*/ 	.byte	0x04, 0x1e
        /*0066*/ 	.short	(.L_3113 - .L_3112)
.L_3112:
        /*0068*/ 	.word	0x00000000


	//----- nvinfo : EIATTR_CBANK_PARAM_SIZE
	.align		4
.L_3113:
        /*006c*/ 	.byte	0x03, 0x19
        /*006e*/ 	.short	0x0030


	//----- nvinfo : EIATTR_PARAM_CBANK
	.align		4
        /*0070*/ 	.byte	0x04, 0x0a
        /*0072*/ 	.short	(.L_3115 - .L_3114)
	.align		4
.L_3114:
        /*0074*/ 	.word	index@(.nv.constant0._ZN2at6native29vectorized_elementwise_kernelILi2EZZZNS0_22nan_to_num_kernel_cudaERNS_18TensorIteratorBaseESt8optionalIdES5_S5_ENKUlvE0_clEvENKUlvE0_clEvEUlfE_St5arrayIPcLm2EEEEviT0_T1_)
        /*0078*/ 	.short	0x0210
        /*007a*/ 	.short	0x0030


	//----- nvinfo : EIATTR_SW_WAR
	.align		4
.L_3115:
        /*007c*/ 	.byte	0x04, 0x36
        /*007e*/ 	.short	(.L_3117 - .L_3116)
.L_3116:
        /*0080*/ 	.word	0x00000008
.L_3117:


//--------------------- .nv.info._ZN2at6native29vectorized_elementwise_kernelILi4EZZZNS0_22nan_to_num_kernel_cudaERNS_18TensorIteratorBaseESt8optionalIdES5_S5_ENKUlvE0_clEvENKUlvE0_clEvEUlfE_St5arrayIPcLm2EEEEviT0_T1_ --------------------------
	.section	.nv.info._ZN2at6native29vectorized_elementwise_kernelILi4EZZZNS0_22nan_to_num_kernel_cudaERNS_18TensorIteratorBaseESt8optionalIdES5_S5_ENKUlvE0_clEvENKUlvE0_clEvEUlfE_St5arrayIPcLm2EEEEviT0_T1_,"",@"SHT_CUDA_INFO"
	.sectionflags	@""
	.align	4


	//----- nvinfo : EIATTR_CUDA_API_VERSION
	.align		4
        /*0000*/ 	.byte	0x04, 0x37
        /*0002*/ 	.short	(.L_3119 - .L_3118)
.L_3118:
        /*0004*/ 	.word	0x00000082


	//----- nvinfo : EIATTR_KPARAM_INFO
	.align		4
.L_3119:
        /*0008*/ 	.byte	0x04, 0x17
        /*000a*/ 	.short	(.L_3121 - .L_3120)
.L_3120:
        /*000c*/ 	.word	0x00000000
        /*0010*/ 	.short	0x0002
        /*0012*/ 	.short	0x0020
        /*0014*/ 	.byte	0x00, 0xf0, 0x41, 0x00


	//----- nvinfo : EIATTR_KPARAM_INFO
	.align		4
.L_3121:
        /*0018*/ 	.byte	0x04, 0x17
        /*001a*/ 	.short	(.L_3123 - .L_3122)
.L_3122:
        /*001c*/ 	.word	0x00000000
        /*0020*/ 	.short	0x0001
        /*0022*/ 	.short	0x0008
        /*0024*/ 	.byte	0x00, 0xf0, 0x61, 0x00


	//----- nvinfo : EIATTR_KPARAM_INFO
	.align		4
.L_3123:
        /*0028*/ 	.byte	0x04, 0x17
        /*002a*/ 	.short	(.L_3125 - .L_3124)
.L_3124:
        /*002c*/ 	.word	0x00000000
        /*0030*/ 	.short	0x0000
        /*0032*/ 	.short	0x0000
        /*0034*/ 	.byte	0x00, 0xf0, 0x11, 0x00


	//----- nvinfo : EIATTR_SPARSE_MMA_MASK
	.align		4
.L_3125:
        /*0038*/ 	.byte	0x03, 0x50
        /*003a*/ 	.short	0x0000


	//----- nvinfo : EIATTR_MAXREG_COUNT
	.align		4
        /*003c*/ 	.byte	0x03, 0x1b
        /*003e*/ 	.short	0x00ff


	//----- nvinfo : EIATTR_MERCURY_ISA_VERSION
	.align		4
        /*0040*/ 	.byte	0x03, 0x5f
        /*0042*/ 	.short	0x0101


	//----- nvinfo : EIATTR_EXIT_INSTR_OFFSETS
	.align		4
        /*0044*/ 	.byte	0x04, 0x1c
        /*0046*/ 	.short	(.L_3127 - .L_3126)


	//   ....[0]....
.L_3126:
        /*0048*/ 	.word	0x00000440


	//   ....[1]....
        /*004c*/ 	.word	0x00001020


	//   ....[2]....
        /*0050*/ 	.word	0x00001070


	//----- nvinfo : EIATTR_MAX_THREADS
	.align		4
.L_3127:
        /*0054*/ 	.byte	0x04, 0x05
        /*0056*/ 	.short	(.L_3129 - .L_3128)
.L_3128:
        /*0058*/ 	.word	0x00000080
        /*005c*/ 	.word	0x00000001
        /*0060*/ 	.word	0x00000001


	//----- nvinfo : EIATTR_CRS_STACK_SIZE
	.align		4
.L_3129:
        /*0064*/ 	.byte	0x04, 0x1e
        /*0066*/ 	.short	(.L_3131 - .L_3130)
.L_3130:
        /*0068*/ 	.word	0x00000000


	//----- nvinfo : EIATTR_CBANK_PARAM_SIZE
	.align		4
.L_3131:
        /*006c*/ 	.byte	0x03, 0x19
        /*006e*/ 	.short	0x0030


	//----- nvinfo : EIATTR_PARAM_CBANK
	.align		4
        /*0070*/ 	.byte	0x04, 0x0a
        /*0072*/ 	.short	(.L_3133 - .L_3132)
	.align		4
.L_3132:
        /*0074*/ 	.word	index@(.nv.constant0._ZN2at6native29vectorized_elementwise_kernelILi4EZZZNS0_22nan_to_num_kernel_cudaERNS_18TensorIteratorBaseESt8optionalIdES5_S5_ENKUlvE0_clEvENKUlvE0_clEvEUlfE_St5arrayIPcLm2EEEEviT0_T1_)
        /*0078*/ 	.short	0x0210
        /*007a*/ 	.short	0x0030


	//----- nvinfo : EIATTR_SW_WAR
	.align		4
.L_3133:
        /*007c*/ 	.byte	0x04, 0x36
        /*007e*/ 	.short	(.L_3135 - .L_3134)
.L_3134:
        /*0080*/ 	.word	0x00000008
.L_3135:


//--------------------- .nv.info._ZN2at6native29vectorized_elementwise_kernelILi8EZZZNS0_22nan_to_num_kernel_cudaERNS_18TensorIteratorBaseESt8optionalIdES5_S5_ENKUlvE0_clEvENKUlvE0_clEvEUlfE_St5arrayIPcLm2EEEEviT0_T1_ --------------------------
	.section	.nv.info._ZN2at6native29vectorized_elementwise_kernelILi8EZZZNS0_22nan_to_num_kernel_cudaERNS_18TensorIteratorBaseESt8optionalIdES5_S5_ENKUlvE0_clEvENKUlvE0_clEvEUlfE_St5arrayIPcLm2EEEEviT0_T1_,"",@"SHT_CUDA_INFO"
	.sectionflags	@""
	.align	4


	//----- nvinfo : EIATTR_CUDA_API_VERSION
	.align		4
        /*0000*/ 	.byte	0x04, 0x37
        /*0002*/ 	.short	(.L_3137 - .L_3136)
.L_3136:
        /*0004*/ 	.word	0x00000082


	//----- nvinfo : EIATTR_KPARAM_INFO
	.align		4
.L_3137:
        /*0008*/ 	.byte	0x04, 0x17
        /*000a*/ 	.short	(.L_3139 - .L_3138)
.L_3138:
        /*000c*/ 	.word	0x00000000
        /*0010*/ 	.short	0x0002
        /*0012*/ 	.short	0x0020
        /*0014*/ 	.byte	0x00, 0xf0, 0x41, 0x00


	//----- nvinfo : EIATTR_KPARAM_INFO
	.align		4
.L_3139:
        /*0018*/ 	.byte	0x04, 0x17
        /*001a*/ 	.short	(.L_3141 - .L_3140)
.L_3140:
        /*001c*/ 	.word	0x00000000
        /*0020*/ 	.short	0x0001
        /*0022*/ 	.short	0x0008
        /*0024*/ 	.byte	0x00, 0xf0, 0x61, 0x00


	//----- nvinfo : EIATTR_KPARAM_INFO
	.align		4
.L_3141:
        /*0028*/ 	.byte	0x04, 0x17
        /*002a*/ 	.short	(.L_3143 - .L_3142)
.L_3142:
        /*002c*/ 	.word	0x00000000
        /*0030*/ 	.short	0x0000
        /*0032*/ 	.short	0x0000
        /*0034*/ 	.byte	0x00, 0xf0, 0x11, 0x00


	//----- nvinfo : EIATTR_SPARSE_MMA_MASK
	.align		4
.L_3143:
        /*0038*/ 	.byte	0x03, 0x50
        /*003a*/ 	.short	0x0000


	//----- nvinfo : EIATTR_MAXREG_COUNT
	.align		4
        /*003c*/ 	.byte	0x03, 0x1b
        /*003e*/ 	.short	0x00ff


	//----- nvinfo : EIATTR_MERCURY_ISA_VERSION
	.align		4
        /*0040*/ 	.byte	0x03, 0x5f
        /*0042*/ 	.short	0x0101


	//----- nvinfo : EIATTR_EXIT_INSTR_OFFSETS
	.align		4
        /*0044*/ 	.byte	0x04, 0x1c
        /*0046*/ 	.short	(.L_3145 - .L_3144)


	//   ....[0]....
.L_3144:
        /*0048*/ 	.word	0x00000440


	//   ....[1]....
        /*004c*/ 	.word	0x00001020


	//   ....[2]....
        /*0050*/ 	.word	0x00001070


	//----- nvinfo : EIATTR_MAX_THREADS
	.align		4
.L_3145:
        /*0054*/ 	.byte	0x04, 0x05
        /*0056*/ 	.short	(.L_3147 - .L_3146)
.L_3146:
        /*0058*/ 	.word	0x00000080
        /*005c*/ 	.word	0x00000001
        /*0060*/ 	.word	0x00000001


	//----- nvinfo : EIATTR_CRS_STACK_SIZE
	.align		4
.L_3147:
        /*0064*/ 	.byte	0x04, 0x1e
        /*0066*/ 	.short	(.L_3149 - .L_3148)
.L_3148:
        /*0068*/ 	.word	0x00000000


	//----- nvinfo : EIATTR_CBANK_PARAM_SIZE
	.align		4
.L_3149:
        /*006c*/ 	.byte	0x03, 0x19
        /*006e*/ 	.short	0x0030


	//----- nvinfo : EIATTR_PARAM_CBANK
	.align		4
        /*0070*/ 	.byte	0x04, 0x0a
        /*0072*/ 	.short	(.L_3151 - .L_3150)
	.align		4
.L_3150:
        /*0074*/ 	.word	index@(.nv.constant0._ZN2at6native29vectorized_elementwise_kernelILi8EZZZNS0_22nan_to_num_kernel_cudaERNS_18TensorIteratorBaseESt8optionalIdES5_S5_ENKUlvE0_clEvENKUlvE0_clEvEUlfE_St5arrayIPcLm2EEEEviT0_T1_)
        /*0078*/ 	.short	0x0210
        /*007a*/ 	.short	0x0030


	//----- nvinfo : EIATTR_SW_WAR
	.align		4
.L_3151:
        /*007c*/ 	.byte	0x04, 0x36
        /*007e*/ 	.short	(.L_3153 - .L_3152)
.L_3152:
        /*0080*/ 	.word	0x00000008
.L_3153:


//--------------------- .nv.info._ZN2at6native18elementwise_kernelILi128ELi4EZNS0_15gpu_kernel_implIZZZNS0_22nan_to_num_kernel_cudaERNS_18TensorIteratorBaseESt8optionalIdES6_S6_ENKUlvE0_clEvENKUlvE_clEvEUldE_EEvS4_RKT_EUliE_EEviT1_ --------------------------
	.section	.nv.info._ZN2at6native18elementwise_kernelILi128ELi4EZNS0_15gpu_kernel_implIZZZNS0_22nan_to_num_kernel_cudaERNS_18TensorIteratorBaseESt8optionalIdES6_S6_ENKUlvE0_clEvENKUlvE_clEvEUldE_EEvS4_RKT_EUliE_EEviT1_,"",@"SHT_CUDA_INFO"
	.sectionflags	@""
	.align	4


	//----- nvinfo : EIATTR_CUDA_API_VERSION
	.align		4
        /*0000*/ 	.byte	0x04, 0x37
        /*0002*/ 	.short	(.L_3155 - .L_3154)
.L_3154:
        /*0004*/ 	.word	0x00000082


	//----- nvinfo : EIATTR_KPARAM_INFO
	.align		4
.L_3155:
        /*0008*/ 	.byte	0x04, 0x17
        /*000a*/ 	.short	(.L_3157 - .L_3156)
.L_3156:
        /*000c*/ 	.word	0x00000000
        /*0010*/ 	.short	0x0001
        /*0012*/ 	.short	0x0008
        /*0014*/ 	.byte	0x00, 0xf0, 0xe1, 0x08


	//----- nvinfo : EIATTR_KPARAM_INFO
	.align		4
.L_3157:
        /*0018*/ 	.byte	0x04, 0x17
        /*001a*/ 	.short	(.L_3159 - .L_3158)
.L_3158:
        /*001c*/ 	.word	0x00000000
        /*0020*/ 	.short	0x0000
        /*0022*/ 	.short	0x0000
        /*0024*/ 	.byte	0x00, 0xf0, 0x11, 0x00


	//----- nvinfo : EIATTR_SPARSE_MMA_MASK
	.align		4
.L_3159:
        /*0028*/ 	.byte	0x03, 0x50
        /*002a*/ 	.short	0x0000


	//----- nvinfo : EIATTR_MAXREG_COUNT
	.align		4
        /*002c*/ 	.byte	0x03, 0x1b
        /*002e*/ 	.short	0x0080


	//----- nvinfo : EIATTR_EXTERNS
	.align		4
        /*0030*/ 	.byte	0x04, 0x0f
        /*0032*/ 	.short	(.L_3161 - .L_3160)


	//   ....[0]....
	.align		4
.L_3160:
        /*0034*/ 	.word	index@(__assertfail)


	//----- nvinfo : EIATTR_MERCURY_ISA_VERSION
	.align		4
.L_3161:
        /*0038*/ 	.byte	0x03, 0x5f
        /*003a*/ 	.short	0x0101


	//----- nvinfo : EIATTR_SYSCALL_OFFSETS
	.align		4
        /*003c*/ 	.byte	0x04, 0x46
        /*003e*/ 	.short	(.L_3163 - .L_3162)


	//   ....[0]....
.L_3162:
        /*0040*/ 	.word	0x00002260


	//   ....[1]....
        /*0044*/ 	.word	0x00003420


	//   ....[2]....
        /*0048*/ 	.word	0x000056b0


	//   ....[3]....
        /*004c*/ 	.word	0x00006870


	//   ....[4]....
        /*0050*/ 	.word	0x00008af0


	//   ....[5]....
        /*0054*/ 	.word	0x00009cb0


	//   ....[6]....
        /*0058*/ 	.word	0x0000bf20


	//   ....[7]....
        /*005c*/ 	.word	0x0000d0e0


	//----- nvinfo : EIATTR_EXIT_INSTR_OFFSETS
	.align		4
.L_3163:
        /*0060*/ 	.byte	0x04, 0x1c
        /*0062*/ 	.short	(.L_3165 - .L_3164)


	//   ....[0]....
.L_3164:
        /*0064*/ 	.word	0x00009d60


	//   ....[1]....
        /*0068*/ 	.word	0x0000c120


	//   ....[2]....
        /*006c*/ 	.word	0x0000c160


	//   ....[3]....
        /*0070*/ 	.word	0x0000c1f0


	//   ....[4]....
        /*0074*/ 	.word	0x0000c220


	//   ....[5]....
        /*0078*/ 	.word	0x0000c250


	//   ....[6]....
        /*007c*/ 	.word	0x0000c320


	//   ....[7]....
        /*0080*/ 	.word	0x0000c3a0


	//   ....[8]....
        /*0084*/ 	.word	0x0000c480


	//   ....[9]....
        /*0088*/ 	.word	0x0000c510


	//   ....[10]....
        /*008c*/ 	.word	0x0000c530


	//   ....[11]....
        /*0090*/ 	.word	0x0000c5f0


	//   ....[12]....
        /*0094*/ 	.word	0x0000c620


	//   ....[13]....
        /*0098*/ 	.word	0x0000c7f0


	//   ....[14]....
        /*009c*/ 	.word	0x0000c990


	//   ....[15]....
        /*00a0*/ 	.word	0x0000ca10


	//   ....[16]....
        /*00a4*/ 	.word	0x0000cac0


	//   ....[17]....
        /*00a8*/ 	.word	0x0000cc80


	//   ....[18]....
        /*00ac*/ 	.word	0x0000ce40


	//   ....[19]....
        /*00b0*/ 	.word	0x0000cfe0


	//   ....[20]....
        /*00b4*/ 	.word	0x0000d0f0


	//   ....[21]....
        /*00b8*/ 	.word	0x0000d120


	//   ....[22]....
        /*00bc*/ 	.word	0x0000d150


	//----- nvinfo : EIATTR_MAX_THREADS
	.align		4
.L_3165:
        /*00c0*/ 	.byte	0x04, 0x05
        /*00c2*/ 	.short	(.L_3167 - .L_3166)
.L_3166:
        /*00c4*/ 	.word	0x00000080
        /*00c8*/ 	.word	0x00000001
        /*00cc*/ 	.word	0x00000001


	//----- nvinfo : EIATTR_CRS_STACK_SIZE
	.align		4
.L_3167:
        /*00d0*/ 	.byte	0x04, 0x1e
        /*00d2*/ 	.short	(.L_3169 - .L_3168)
.L_3168:
        /*00d4*/ 	.word	0x00000000


	//----- nvinfo : EIATTR_CBANK_PARAM_SIZE
	.align		4
.L_3169:
        /*00d8*/ 	.byte	0x03, 0x19
        /*00da*/ 	.short	0x0240


	//----- nvinfo : EIATTR_PARAM_CBANK
	.align		4
        /*00dc*/ 	.byte	0x04, 0x0a
        /*00de*/ 	.short	(.L_3171 - .L_3170)
	.align		4
.L_3170:
        /*00e0*/ 	.word	index@(.nv.constant0._ZN2at6native18elementwise_kernelILi128ELi4EZNS0_15gpu_kernel_implIZZZNS0_22nan_to_num_kernel_cudaERNS_18TensorIteratorBaseESt8optionalIdES6_S6_ENKUlvE0_clEvENKUlvE_clEvEUldE_EEvS4_RKT_EUliE_EEviT1_)
        /*00e4*/ 	.short	0x0210
        /*00e6*/ 	.short	0x0240


	//----- nvinfo : EIATTR_SW_WAR
	.align		4
.L_3171:
        /*00e8*/ 	.byte	0x04, 0x36
        /*00ea*/ 	.short	(.L_3173 - .L_3172)
.L_3172:
        /*00ec*/ 	.word	0x00000008
.L_3173:


//--------------------- .nv.info._ZN2at6native27unrolled_elementwise_kernelIZZZNS0_22nan_to_num_kernel_cudaERNS_18TensorIteratorBaseESt8optionalIdES5_S5_ENKUlvE0_clEvENKUlvE_clEvEUldE_St5arrayIPcLm2EELi4E23TrivialOffsetCalculatorILi1EjESD_NS0_6memory12LoadWithCastILi1EEENSE_13StoreWithCastILi1EEEEEviT_T0_T2_T3_T4_T5_ --------------------------
	.section	.nv.info._ZN2at6native27unrolled_elementwise_kernelIZZZNS0_22nan_to_num_kernel_cudaERNS_18TensorIteratorBaseESt8optionalIdES5_S5_ENKUlvE0_clEvENKUlvE_clEvEUldE_St5arrayIPcLm2EELi4E23TrivialOffsetCalculatorILi1EjESD_NS0_6memory12LoadWithCastILi1EEENSE_13StoreWithCastILi1EEEEEviT_T0_T2_T3_T4_T5_,"",@"SHT_CUDA_INFO"
	.sectionflags	@""
	.align	4


	//----- nvinfo : EIATTR_CUDA_API_VERSION
	.align		4
        /*0000*/ 	.byte	0x04, 0x37
        /*0002*/ 	.short	(.L_3175 - .L_3174)
.L_3174:
        /*0004*/ 	.word	0x00000082


	//----- nvinfo : EIATTR_KPARAM_INFO
	.align		4
.L_3175:
        /*0008*/ 	.byte	0x04, 0x17
        /*000a*/ 	.short	(.L_3177 - .L_3176)
.L_3176:
        /*000c*/ 	.word	0x00000000
        /*0010*/ 	.short	0x0006
        /*0012*/ 	.short	0x0044
        /*0014*/ 	.byte	0x00, 0xf0, 0x21, 0x00


	//----- nvinfo : EIATTR_KPARAM_INFO
	.align		4
.L_3177:
        /*0018*/ 	.byte	0x04, 0x17
        /*001a*/ 	.short	(.L_3179 - .L_3178)
.L_3178:
        /*001c*/ 	.word	0x00000000
        /*0020*/ 	.short	0x0005
        /*0022*/ 	.short	0x003c
        /*0024*/ 	.byte	0x00, 0xf0, 0x21, 0x00


	//----- nvinfo : EIATTR_KPARAM_INFO
	.align		4
.L_3179:
        /*0028*/ 	.byte	0x04, 0x17
        /*002a*/ 	.short	(.L_3181 - .L_3180)
.L_3180:
        /*002c*/ 	.word	0x00000000
        /*0030*/ 	.short	0x0004
        /*0032*/ 	.short	0x0039
        /*0034*/ 	.byte	0x00, 0xf0, 0x05, 0x00


	//----- nvinfo : EIATTR_KPARAM_INFO
	.align		4
.L_3181:
        /*0038*/ 	.byte	0x04, 0x17
        /*003a*/ 	.short	(.L_3183 - .L_3182)
.L_3182:
        /*003c*/ 	.word	0x00000000
        /*0040*/ 	.short	0x0003
        /*0042*/ 	.short	0x0038
        /*0044*/ 	.byte	0x00, 0xf0, 0x05, 0x00


	//----- nvinfo : EIATTR_KPARAM_INFO
	.align		4
.L_3183:
        /*0048*/ 	.byte	0x04, 0x17
        /*004a*/ 	.short	(.L_3185 - .L_3184)
.L_3184:
        /*004c*/ 	.word	0x00000000
        /*0050*/ 	.short	0x0002
        /*0052*/ 	.short	0x0028
        /*0054*/ 	.byte	0x00, 0xf0, 0x41, 0x00


	//----- nvinfo : EIATTR_KPARAM_INFO
	.align		4
.L_3185:
        /*0058*/ 	.byte	0x04, 0x17
        /*005a*/ 	.short	(.L_3187 - .L_3186)
.L_3186:
        /*005c*/ 	.word	0x00000000
        /*0060*/ 	.short	0x0001
        /*0062*/ 	.short	0x0008
        /*0064*/ 	.byte	0x00, 0xf0, 0x81, 0x00


	//----- nvinfo : EIATTR_KPARAM_INFO
	.align		4
.L_3187:
        /*0068*/ 	.byte	0x04, 0x17
        /*006a*/ 	.short	(.L_3189 - .L_3188)
.L_3188:
        /*006c*/ 	.word	0x00000000
        /*0070*/ 	.short	0x0000
        /*0072*/ 	.short	0x0000
        /*0074*/ 	.byte	0x00, 0xf0, 0x11, 0x00


	//----- nvinfo : EIATTR_SPARSE_MMA_MASK
	.align		4
.L_3189:
        /*0078*/ 	.byte	0x03, 0x50
        /*007a*/ 	.short	0x0000


	//----- nvinfo : EIATTR_MAXREG_COUNT
	.align		4
        /*007c*/ 	.byte	0x03, 0x1b
        /*007e*/ 	.short	0x00ff


	//----- nvinfo : EIATTR_EXTERNS
	.align		4
        /*0080*/ 	.byte	0x04, 0x0f
        /*0082*/ 	.short	(.L_3191 - .L_3190)


	//   ....[0]....
	.align		4
.L_3190:
        /*0084*/ 	.word	index@(__assertfail)


	//----- nvinfo : EIATTR_MERCURY_ISA_VERSION
	.align		4
.L_3191:
        /*0088*/ 	.byte	0x03, 0x5f
        /*008a*/ 	.short	0x0101


	//----- nvinfo : EIATTR_SYSCALL_OFFSETS
	.align		4
        /*008c*/ 	.byte	0x04, 0x46
        /*008e*/ 	.short	(.L_3193 - .L_3192)


	//   ....[0]....
.L_3192:
        /*0090*/ 	.word	0x00000f80


	//   ....[1]....
        /*0094*/ 	.word	0x00001f20


	//   ....[2]....
        /*0098*/ 	.word	0x00002ed0


	//   ....[3]....
        /*009c*/ 	.word	0x00003e50


	//   ....[4]....
        /*00a0*/ 	.word	0x00005520


	//   ....[5]....
        /*00a4*/ 	.word	0x000066e0


	//   ....[6]....
        /*00a8*/ 	.word	0x00007860


	//   ....[7]....
        /*00ac*/ 	.word	0x00008a00


	//----- nvinfo : EIATTR_EXIT_INSTR_OFFSETS
	.align		4
.L_3193:
        /*00b0*/ 	.byte	0x04, 0x1c
        /*00b2*/ 	.short	(.L_3195 - .L_3194)


	//   ....[0]....
.L_3194:
        /*00b4*/ 	.word	0x00007900


	//   ....[1]....
        /*00b8*/ 	.word	0x00007a40


	//   ....[2]....
        /*00bc*/ 	.word	0x00007a80


	//   ....[3]....
        /*00c0*/ 	.word	0x00007b10


	//   ....[4]....
        /*00c4*/ 	.word	0x00007b40


	//   ....[5]....
        /*00c8*/ 	.word	0x00007b70


	//   ....[6]....
        /*00cc*/ 	.word	0x00007c40


	//   ....[7]....
        /*00d0*/ 	.word	0x00007cc0


	//   ....[8]....
        /*00d4*/ 	.word	0x00007da0


	//   ....[9]....
        /*00d8*/ 	.word	0x00007e30


	//   ....[10]....
        /*00dc*/ 	.word	0x00007e50


	//   ....[11]....
        /*00e0*/ 	.word	0x00007f10


	//   ....[12]....
        /*00e4*/ 	.word	0x00007f40


	//   ....[13]....
        /*00e8*/ 	.word	0x00008110


	//   ....[14]....
        /*00ec*/ 	.word	0x000082b0


	//   ....[15]....
        /*00f0*/ 	.word	0x00008330


	//   ....[16]....
        /*00f4*/ 	.word	0x000083e0


	//   ....[17]....
        /*00f8*/ 	.word	0x000085a0


	//   ....[18]....
        /*00fc*/ 	.word	0x00008760


	//   ....[19]....
        /*0100*/ 	.word	0x00008900


	//   ....[20]....
        /*0104*/ 	.word	0x00008a10


	//   ....[21]....
        /*0108*/ 	.word	0x00008a40


	//   ....[22]....
        /*010c*/ 	.word	0x00008a70


	//----- nvinfo : EIATTR_MAX_THREADS
	.align		4
.L_3195:
        /*0110*/ 	.byte	0x04, 0x05
        /*0112*/ 	.short	(.L_3197 - .L_3196)
.L_3196:
        /*0114*/ 	.word	0x00000080
        /*0118*/ 	.word	0x00000001
        /*011c*/ 	.word	0x00000001


	//----- nvinfo : EIATTR_CRS_STACK_SIZE
	.align		4
.L_3197:
        /*0120*/ 	.byte	0x04, 0x1e
        /*0122*/ 	.short	(.L_3199 - .L_3198)
.L_3198:
        /*0124*/ 	.word	0x00000000


	//----- nvinfo : EIATTR_CBANK_PARAM_SIZE
	.align		4
.L_3199:
        /*0128*/ 	.byte	0x03, 0x19
        /*012a*/ 	.short	0x004c


	//----- nvinfo : EIATTR_PARAM_CBANK
	.align		4
        /*012c*/ 	.byte	0x04, 0x0a
        /*012e*/ 	.short	(.L_3201 - .L_3200)
	.align		4
.L_3200:
        /*0130*/ 	.word	index@(.nv.constant0._ZN2at6native27unrolled_elementwise_kernelIZZZNS0_22nan_to_num_kernel_cudaERNS_18TensorIteratorBaseESt8optionalIdES5_S5_ENKUlvE0_clEvENKUlvE_clEvEUldE_St5arrayIPcLm2EELi4E23TrivialOffsetCalculatorILi1EjESD_NS0_6memory12LoadWithCastILi1EEENSE_13StoreWithCastILi1EEEEEviT_T0_T2_T3_T4_T5_)
        /*0134*/ 	.short	0x0210
        /*0136*/ 	.short	0x004c


	//----- nvinfo : EIATTR_SW_WAR
	.align		4
.L_3201:
        /*0138*/ 	.byte	0x04, 0x36
        /*013a*/ 	.short	(.L_3203 - .L_3202)
.L_3202:
        /*013c*/ 	.word	0x00000008
.L_3203:


//--------------------- .nv.info._ZN2at6native18elementwise_kernelILi128ELi2EZNS0_22gpu_kernel_impl_nocastIZZZNS0_22nan_to_num_kernel_cudaERNS_18TensorIteratorBaseESt8optionalIdES6_S6_ENKUlvE0_clEvENKUlvE_clEvEUldE_EEvS4_RKT_EUliE_EEviT1_ --------------------------
	.section	.nv.info._ZN2at6native18elementwise_kernelILi128ELi2EZNS0_22gpu_kernel_impl_nocastIZZZNS0_22nan_to_num_kernel_cudaERNS_18TensorIteratorBaseESt8optionalIdES6_S6_ENKUlvE0_clEvENKUlvE_clEvEUldE_EEvS4_RKT_EUliE_EEviT1_,"",@"SHT_CUDA_INFO"
	.sectionflags	@""
	.align	4


	//----- nvinfo : EIATTR_CUDA_API_VERSION
	.align		4
        /*0000*/ 	.byte	0x04, 0x37
        /*0002*/ 	.short	(.L_3205 - .L_3204)
.L_3204:
        /*0004*/ 	.word	0x00000082


	//----- nvinfo : EIATTR_KPARAM_INFO
	.align		4
.L_3205:
        /*0008*/ 	.byte	0x04, 0x17
        /*000a*/ 	.short	(.L_3207 - .L_3206)
.L_3206:
        /*000c*/ 	.word	0x00000000
        /*0010*/ 	.short	0x0001
        /*0012*/ 	.short	0x0008
        /*0014*/ 	.byte	0x00, 0xf0, 0xc1, 0x08


	//----- nvinfo : EIATTR_KPARAM_INFO
	.align		4
.L_3207:
        /*0018*/ 	.byte	0x04, 0x17
        /*001a*/ 	.short	(.L_3209 - .L_3208)
.L_3208:
        /*001c*/ 	.word	0x00000000
        /*0020*/ 	.short	0x0000
        /*0022*/ 	.short	0x0000
        /*0024*/ 	.byte	0x00, 0xf0, 0x11, 0x00


	//----- nvinfo : EIATTR_SPARSE_MMA_MASK
	.align		4
.L_3209:
        /*0028*/ 	.byte	0x03, 0x50
        /*002a*/ 	.short	0x0000


	//----- nvinfo : EIATTR_MAXREG_COUNT
	.align		4
        /*002c*/ 	.byte	0x03, 0x1b
        /*002e*/ 	.short	0x0080


	//----- nvinfo : EIATTR_MERCURY_ISA_VERSION
	.align		4
        /*0030*/ 	.byte	0x03, 0x5f
        /*0032*/ 	.short	0x0101


	//----- nvinfo : EIATTR_EXIT_INSTR_OFFSETS
	.align		4
        /*0034*/ 	.byte	0x04, 0x1c
        /*0036*/ 	.short	(.L_3211 - .L_3210)


	//   ....[0]....
.L_3210:
        /*0038*/ 	.word	0x000014e0


	//   ....[1]....
        /*003c*/ 	.word	0x00002910


	//----- nvinfo : EIATTR_MAX_THREADS
	.align		4
.L_3211:
        /*0040*/ 	.byte	0x04, 0x05
        /*0042*/ 	.short	(.L_3213 - .L_3212)
.L_3212:
        /*0044*/ 	.word	0x00000080
        /*0048*/ 	.word	0x00000001
        /*004c*/ 	.word	0x00000001


	//----- nvinfo : EIATTR_CRS_STACK_SIZE
	.align		4
.L_3213:
        /*0050*/ 	.byte	0x04, 0x1e
        /*0052*/ 	.short	(.L_3215 - .L_3214)
.L_3214:
        /*0054*/ 	.word	0x00000000


	//----- nvinfo : EIATTR_CBANK_PARAM_SIZE
	.align		4
.L_3215:
        /*0058*/ 	.byte	0x03, 0x19
        /*005a*/ 	.short	0x0238


	//----- nvinfo : EIATTR_PARAM_CBANK
	.align		4
        /*005c*/ 	.byte	0x04, 0x0a
        /*005e*/ 	.short	(.L_3217 - .L_3216)
	.align		4
.L_3216:
        /*0060*/ 	.word	index@(.nv.constant0._ZN2at6native18elementwise_kernelILi128ELi2EZNS0_22gpu_kernel_impl_nocastIZZZNS0_22nan_to_num_kernel_cudaERNS_18TensorIteratorBaseESt8optionalIdES6_S6_ENKUlvE0_clEvENKUlvE_clEvEUldE_EEvS4_RKT_EUliE_EEviT1_)
        /*0064*/ 	.short	0x0210
        /*0066*/ 	.short	0x0238


	//----- nvinfo : EIATTR_SW_WAR
	.align		4
.L_3217:
        /*0068*/ 	.byte	0x04, 0x36
        /*006a*/ 	.short	(.L_3219 - .L_3218)
.L_3218:
        /*006c*/ 	.word	0x00000008
.L_3219:


//--------------------- .nv.info._ZN2at6native27unrolled_elementwise_kernelIZZZNS0_22nan_to_num_kernel_cudaERNS_18TensorIteratorBaseESt8optionalIdES5_S5_ENKUlvE0_clEvENKUlvE_clEvEUldE_St5arrayIPcLm2EELi4E23TrivialOffsetCalculatorILi1EjESD_NS0_6memory15LoadWithoutCastENSE_16StoreWithoutCastEEEviT_T0_T2_T3_T4_T5_ --------------------------
	.section	.nv.info._ZN2at6native27unrolled_elementwise_kernelIZZZNS0_22nan_to_num_kernel_cudaERNS_18TensorIteratorBaseESt8optionalIdES5_S5_ENKUlvE0_clEvENKUlvE_clEvEUldE_St5arrayIPcLm2EELi4E23TrivialOffsetCalculatorILi1EjESD_NS0_6memory15LoadWithoutCastENSE_16StoreWithoutCastEEEviT_T0_T2_T3_T4_T5_,"",@"SHT_CUDA_INFO"
	.sectionflags	@""
	.align	4


	//----- nvinfo : EIATTR_CUDA_API_VERSION
	.align		4
        /*0000*/ 	.byte	0x04, 0x37
        /*0002*/ 	.short	(.L_3221 - .L_3220)
.L_3220:
        /*0004*/ 	.word	0x00000082


	//----- nvinfo : EIATTR_KPARAM_INFO
	.align		4
.L_3221:
        /*0008*/ 	.byte	0x04, 0x17
        /*000a*/ 	.short	(.L_3223 - .L_3222)
.L_3222:
        /*000c*/ 	.word	0x00000000
        /*0010*/ 	.short	0x0006
        /*0012*/ 	.short	0x003b
        /*0014*/ 	.byte	0x00, 0xf0, 0x05, 0x00


	//----- nvinfo : EIATTR_KPARAM_INFO
	.align		4
.L_3223:
        /*0018*/ 	.byte	0x04, 0x17
        /*001a*/ 	.short	(.L_3225 - .L_3224)
.L_3224:
        /*001c*/ 	.word	0x00000000
        /*0020*/ 	.short	0x0005
        /*0022*/ 	.short	0x003a
        /*0024*/ 	.byte	0x00, 0xf0, 0x05, 0x00


	//----- nvinfo : EIATTR_KPARAM_INFO
	.align		4
.L_3225:
        /*0028*/ 	.byte	0x04, 0x17
        /*002a*/ 	.short	(.L_3227 - .L_3226)
.L_3226:
        /*002c*/ 	.word	0x00000000
        /*0030*/ 	.short	0x0004
        /*0032*/ 	.short	0x0039
        /*0034*/ 	.byte	0x00, 0xf0, 0x05, 0x00


	//----- nvinfo : EIATTR_KPARAM_INFO
	.align		4
.L_3227:
        /*0038*/ 	.byte	0x04, 0x17
        /*003a*/ 	.short	(.L_3229 - .L_3228)
.L_3228:
        /*003c*/ 	.word	0x00000000
        /*0040*/ 	.short	0x0003
        /*0042*/ 	.short	0x0038
        /*0044*/ 	.byte	0x00, 0xf0, 0x05, 0x00


	//----- nvinfo : EIATTR_KPARAM_INFO
	.align		4
.L_3229:
        /*0048*/ 	.byte	0x04, 0x17
        /*004a*/ 	.short	(.L_3231 - .L_3230)
.L_3230:
        /*004c*/ 	.word	0x00000000
        /*0050*/ 	.short	0x0002
        /*0052*/ 	.short	0x0028
        /*0054*/ 	.byte	0x00, 0xf0, 0x41, 0x00


	//----- nvinfo : EIATTR_KPARAM_INFO
	.align		4
.L_3231:
        /*0058*/ 	.byte	0x04, 0x17
        /*005a*/ 	.short	(.L_3233 - .L_3232)
.L_3232:
        /*005c*/ 	.word	0x00000000
        /*0060*/ 	.short	0x0001
        /*0062*/ 	.short	0x0008
        /*0064*/ 	.byte	0x00, 0xf0, 0x81, 0x00


	//----- nvinfo : EIATTR_KPARAM_INFO
	.align		4
.L_3233:
        /*0068*/ 	.byte	0x04, 0x17
        /*006a*/ 	.short	(.L_3235 - .L_3234)
.L_3234:
        /*006c*/ 	.word	0x00000000
        /*0070*/ 	.short	0x0000
        /*0072*/ 	.short	0x0000
        /*0074*/ 	.byte	0x00, 0xf0, 0x11, 0x00


	//----- nvinfo : EIATTR_SPARSE_MMA_MASK
	.align		4
.L_3235:
        /*0078*/ 	.byte	0x03, 0x50
        /*007a*/ 	.short	0x0000


	//----- nvinfo : EIATTR_MAXREG_COUNT
	.align		4
        /*007c*/ 	.byte	0x03, 0x1b
        /*007e*/ 	.short	0x00ff


	//----- nvinfo : EIATTR_MERCURY_ISA_VERSION
	.align		4
        /*0080*/ 	.byte	0x03, 0x5f
        /*0082*/ 	.short	0x0101


	//----- nvinfo : EIATTR_EXIT_INSTR_OFFSETS
	.align		4
        /*0084*/ 	.byte	0x04, 0x1c
        /*0086*/ 	.short	(.L_3237 - .L_3236)


	//   ....[0]....
.L_3236:
        /*0088*/ 	.word	0x00000770


	//   ....[1]....
        /*008c*/ 	.word	0x000007c0


	//----- nvinfo : EIATTR_MAX_THREADS
	.align		4
.L_3237:
        /*0090*/ 	.byte	0x04, 0x05
        /*0092*/ 	.short	(.L_3239 - .L_3238)
.L_3238:
        /*0094*/ 	.word	0x00000080
        /*0098*/ 	.word	0x00000001
        /*009c*/ 	.word	0x00000001


	//----- nvinfo : EIATTR_CRS_STACK_SIZE
	.align		4
.L_3239:
        /*00a0*/ 	.byte	0x04, 0x1e
        /*00a2*/ 	.short	(.L_3241 - .L_3240)
.L_3240:
        /*00a4*/ 	.word	0x00000000


	//----- nvinfo : EIATTR_CBANK_PARAM_SIZE
	.align		4
.L_3241:
        /*00a8*/ 	.byte	0x03, 0x19
        /*00aa*/ 	.short	0x003c


	//----- nvinfo : EIATTR_PARAM_CBANK
	.align		4
        /*00ac*/ 	.byte	0x04, 0x0a
        /*00ae*/ 	.short	(.L_3243 - .L_3242)
	.align		4
.L_3242:
        /*00b0*/ 	.word	index@(.nv.constant0._ZN2at6native27unrolled_elementwise_kernelIZZZNS0_22nan_to_num_kernel_cudaERNS_18TensorIteratorBaseESt8optionalIdES5_S5_ENKUlvE0_clEvENKUlvE_clEvEUldE_St5arrayIPcLm2EELi4E23TrivialOffsetCalculatorILi1EjESD_NS0_6memory15LoadWithoutCastENSE_16StoreWithoutCastEEEviT_T0_T2_T3_T4_T5_)
        /*00b4*/ 	.short	0x0210
        /*00b6*/ 	.short	0x003c


	//----- nvinfo : EIATTR_SW_WAR
	.align		4
.L_3243:
        /*00b8*/ 	.byte	0x04, 0x36
        /*00ba*/ 	.short	(.L_3245 - .L_3244)
.L_3244:
        /*00bc*/ 	.word	0x00000008
.L_3245:


//--------------------- .nv.info._ZN2at6native29vectorized_elementwise_kernelILi2EZZZNS0_22nan_to_num_kernel_cudaERNS_18TensorIteratorBaseESt8optionalIdES5_S5_ENKUlvE0_clEvENKUlvE_clEvEUldE_St5arrayIPcLm2EEEEviT0_T1_ --------------------------
	.section	.nv.info._ZN2at6native29vectorized_elementwise_kernelILi2EZZZNS0_22nan_to_num_kernel_cudaERNS_18TensorIteratorBaseESt8optionalIdES5_S5_ENKUlvE0_clEvENKUlvE_clEvEUldE_St5arrayIPcLm2EEEEviT0_T1_,"",@"SHT_CUDA_INFO"
	.sectionflags	@""
	.align	4


	//----- nvinfo : EIATTR_CUDA_API_VERSION
	.align		4
        /*0000*/ 	.byte	0x04, 0x37
        /*0002*/ 	.short	(.L_3247 - .L_3246)
.L_3246:
        /*0004*/ 	.word	0x00000082


	//----- nvinfo : EIATTR_KPARAM_INFO
	.align		4
.L_3247:
        /*0008*/ 	.byte	0x04, 0x17
        /*000a*/ 	.short	(.L_3249 - .L_3248)
.L_3248:
        /*000c*/ 	.word	0x00000000
        /*0010*/ 	.short	0x0002
        /*0012*/ 	.short	0x0028
        /*0014*/ 	.byte	0x00, 0xf0, 0x41, 0x00


	//----- nvinfo : EIATTR_KPARAM_INFO
	.align		4
.L_3249:
        /*0018*/ 	.byte	0x04, 0x17
        /*001a*/ 	.short	(.L_3251 - .L_3250)
.L_3250:
        /*001c*/ 	.word	0x00000000
        /*0020*/ 	.short	0x0001
        /*0022*/ 	.short	0x0008
        /*0024*/ 	.byte	0x00, 0xf0, 0x81, 0x00


	//----- nvinfo : EIATTR_KPARAM_INFO
	.align		4
.L_3251:
        /*0028*/ 	.byte	0x04, 0x17
        /*002a*/ 	.short	(.L_3253 - .L_3252)
.L_3252:
        /*002c*/ 	.word	0x00000000
        /*0030*/ 	.short	0x0000
        /*0032*/ 	.short	0x0000
        /*0034*/ 	.byte	0x00, 0xf0, 0x11, 0x00


	//----- nvinfo : EIATTR_SPARSE_MMA_MASK
	.align		4
.L_3253:
        /*0038*/ 	.byte	0x03, 0x50
        /*003a*/ 	.short	0x0000


	//----- nvinfo : EIATTR_MAXREG_COUNT
	.align		4
        /*003c*/ 	.byte	0x03, 0x1b
        /*003e*/ 	.short	0x00ff


	//----- nvinfo : EIATTR_MERCURY_ISA_VERSION
	.align		4
        /*0040*/ 	.byte	0x03, 0x5f
        /*0042*/ 	.short	0x0101


	//----- nvinfo : EIATTR_EXIT_INSTR_OFFSETS
	.align		4
        /*0044*/ 	.byte	0x04, 0x1c
        /*0046*/ 	.short	(.L_3255 - .L_3254)


	//   ....[0]....
.L_3254:
        /*0048*/ 	.word	0x000006f0


	//   ....[1]....
        /*004c*/ 	.word	0x00001560


	//   ....[2]....
        /*0050*/ 	.word	0x000015c0


	//----- nvinfo : EIATTR_MAX_THREADS
	.align		4
.L_3255:
        /*0054*/ 	.byte	0x04, 0x05
        /*0056*/ 	.short	(.L_3257 - .L_3256)
.L_3256:
        /*0058*/ 	.word	0x00000080
        /*005c*/ 	.word	0x00000001
        /*0060*/ 	.word	0x00000001


	//----- nvinfo : EIATTR_CRS_STACK_SIZE
	.align		4
.L_3257:
        /*0064*/ 	.byte	0x04, 0x1e
        /*0066*/ 	.short	(.L_3259 - .L_3258)
.L_3258:
        /*0068*/ 	.word	0x00000000


	//----- nvinfo : EIATTR_CBANK_PARAM_SIZE
	.align		4
.L_3259:
        /*006c*/ 	.byte	0x03, 0x19
        /*006e*/ 	.short	0x0038


	//----- nvinfo : EIATTR_PARAM_CBANK
	.align		4
        /*0070*/ 	.byte	0x04, 0x0a
        /*0072*/ 	.short	(.L_3261 - .L_3260)
	.align		4
.L_3260:
        /*0074*/ 	.word	index@(.nv.constant0._ZN2at6native29vectorized_elementwise_kernelILi2EZZZNS0_22nan_to_num_kernel_cudaERNS_18TensorIteratorBaseESt8optionalIdES5_S5_ENKUlvE0_clEvENKUlvE_clEvEUldE_St5arrayIPcLm2EEEEviT0_T1_)
        /*0078*/ 	.short	0x0210
        /*007a*/ 	.short	0x0038


	//----- nvinfo : EIATTR_SW_WAR
	.align		4
.L_3261:
        /*007c*/ 	.byte	0x04, 0x36
        /*007e*/ 	.short	(.L_3263 - .L_3262)
.L_3262:
        /*0080*/ 	.word	0x00000008
.L_3263:


//--------------------- .nv.info._ZN2at6native29vectorized_elementwise_kernelILi4EZZZNS0_22nan_to_num_kernel_cudaERNS_18TensorIteratorBaseESt8optionalIdES5_S5_ENKUlvE0_clEvENKUlvE_clEvEUldE_St5arrayIPcLm2EEEEviT0_T1_ --------------------------
	.section	.nv.info._ZN2at6native29vectorized_elementwise_kernelILi4EZZZNS0_22nan_to_num_kernel_cudaERNS_18TensorIteratorBaseESt8optionalIdES5_S5_ENKUlvE0_clEvENKUlvE_clEvEUldE_St5arrayIPcLm2EEEEviT0_T1_,"",@"SHT_CUDA_INFO"
	.sectionflags	@""
	.align	4


	//----- nvinfo : EIATTR_CUDA_API_VERSION
	.align		4
        /*0000*/ 	.byte	0x04, 0x37
        /*0002*/ 	.short	(.L_3265 - .L_3264)
.L_3264:
        /*0004*/ 	.word	0x00000082


	//----- nvinfo : EIATTR_KPARAM_INFO
	.align		4
.L_3265:
        /*0008*/ 	.byte	0x04, 0x17
        /*000a*/ 	.short	(.L_3267 - .L_3266)
.L_3266:
        /*000c*/ 	.word	0x00000000
        /*0010*/ 	.short	0x0002
        /*0012*/ 	.short	0x0028
        /*0014*/ 	.byte	0x00, 0xf0, 0x41, 0x00


	//----- nvinfo : EIATTR_KPARAM_INFO
	.align		4
.L_3267:
        /*0018*/ 	.byte	0x04, 0x17
        /*001a*/ 	.short	(.L_3269 - .L_3268)
.L_3268:
        /*001c*/ 	.word	0x00000000
        /*0020*/ 	.short	0x0001
        /*0022*/ 	.short	0x0008
        /*0024*/ 	.byte	0x00, 0xf0, 0x81, 0x00


	//----- nvinfo : EIATTR_KPARAM_INFO
	.align		4
.L_3269:
        /*0028*/ 	.byte	0x04, 0x17
        /*002a*/ 	.short	(.L_3271 - .L_3270)
.L_3270:
        /*002c*/ 	.word	0x00000000
        /*0030*/ 	.short	0x0000
        /*0032*/ 	.short	0x0000
        /*0034*/ 	.byte	0x00, 0xf0, 0x11, 0x00


	//----- nvinfo : EIATTR_SPARSE_MMA_MASK
	.align		4
.L_3271:
        /*0038*/ 	.byte	0x03, 0x50
        /*003a*/ 	.short	0x0000


	//----- nvinfo : EIATTR_MAXREG_COUNT
	.align		4
        /*003c*/ 	.byte	0x03, 0x1b
        /*003e*/ 	.short	0x00ff


	//----- nvinfo : EIATTR_MERCURY_ISA_VERSION
	.align		4
        /*0040*/ 	.byte	0x03, 0x5f
        /*0042*/ 	.short	0x0101


	//----- nvinfo : EIATTR_EXIT_INSTR_OFFSETS
	.align		4
        /*0044*/ 	.byte	0x04, 0x1c
        /*0046*/ 	.short	(.L_3273 - .L_3272)


	//   ....[0]....
.L_3272:
        /*0048*/ 	.word	0x000006f0


	//   ....[1]....
        /*004c*/ 	.word	0x00001560


	//   ....[2]....
        /*0050*/ 	.word	0x000015c0


	//----- nvinfo : EIATTR_MAX_THREADS
	.align		4
.L_3273:
        /*0054*/ 	.byte	0x04, 0x05
        /*0056*/ 	.short	(.L_3275 - .L_3274)
.L_3274:
        /*0058*/ 	.word	0x00000080
        /*005c*/ 	.word	0x00000001
        /*0060*/ 	.word	0x00000001


	//----- nvinfo : EIATTR_CRS_STACK_SIZE
	.align		4
.L_3275:
        /*0064*/ 	.byte	0x04, 0x1e
        /*0066*/ 	.short	(.L_3277 - .L_3276)
.L_3276:
        /*0068*/ 	.word	0x00000000


	//----- nvinfo : EIATTR_CBANK_PARAM_SIZE
	.align		4
.L_3277:
        /*006c*/ 	.byte	0x03, 0x19
        /*006e*/ 	.short	0x0038


	//----- nvinfo : EIATTR_PARAM_CBANK
	.align		4
        /*0070*/ 	.byte	0x04, 0x0a
        /*0072*/ 	.short	(.L_3279 - .L_3278)
	.align		4
.L_3278:
        /*0074*/ 	.word	index@(.nv.constant0._ZN2at6native29vectorized_elementwise_kernelILi4EZZZNS0_22nan_to_num_kernel_cudaERNS_18TensorIteratorBaseESt8optionalIdES5_S5_ENKUlvE0_clEvENKUlvE_clEvEUldE_St5arrayIPcLm2EEEEviT0_T1_)
        /*0078*/ 	.short	0x0210
        /*007a*/ 	.short	0x0038


	//----- nvinfo : EIATTR_SW_WAR
	.align		4
.L_3279:
        /*007c*/ 	.byte	0x04, 0x36
        /*007e*/ 	.short	(.L_3281 - .L_3280)
.L_3280:
        /*0080*/ 	.word	0x00000008
.L_3281:


//--------------------- .nv.info._ZN2at6native29vectorized_elementwise_kernelILi8EZZZNS0_22nan_to_num_kernel_cudaERNS_18TensorIteratorBaseESt8optionalIdES5_S5_ENKUlvE0_clEvENKUlvE_clEvEUldE_St5arrayIPcLm2EEEEviT0_T1_ --------------------------
	.section	.nv.info._ZN2at6native29vectorized_elementwise_kernelILi8EZZZNS0_22nan_to_num_kernel_cudaERNS_18TensorIteratorBaseESt8optionalIdES5_S5_ENKUlvE0_clEvENKUlvE_clEvEUldE_St5arrayIPcLm2EEEEviT0_T1_,"",@"SHT_CUDA_INFO"
	.sectionflags	@""
	.align	4


	//----- nvinfo : EIATTR_CUDA_API_VERSION
	.align		4
        /*0000*/ 	.byte	0x04, 0x37
        /*0002*/ 	.short	(.L_3283 - .L_3282)
.L_3282:
        /*0004*/ 	.word	0x00000082


	//----- nvinfo : EIATTR_KPARAM_INFO
	.align		4
.L_3283:
        /*0008*/ 	.byte	0x04, 0x17
        /*000a*/ 	.short	(.L_3285 - .L_3284)
.L_3284:
        /*000c*/ 	.word	0x00000000
        /*0010*/ 	.short	0x0002
        /*0012*/ 	.short	0x0028
        /*0014*/ 	.byte	0x00, 0xf0, 0x41, 0x00


	//----- nvinfo : EIATTR_KPARAM_INFO
	.align		4
.L_3285:
        /*0018*/ 	.byte	0x04, 0x17
        /*001a*/ 	.short	(.L_3287 - .L_3286)
.L_3286:
        /*001c*/ 	.word	0x00000000
        /*0020*/ 	.short	0x0001
        /*0022*/ 	.short	0x0008
        /*0024*/ 	.byte	0x00, 0xf0, 0x81, 0x00


	//----- nvinfo : EIATTR_KPARAM_INFO
	.align		4
.L_3287:
        /*0028*/ 	.byte	0x04, 0x17
        /*002a*/ 	.short	(.L_3289 - .L_3288)
.L_3288:
        /*002c*/ 	.word	0x00000000
        /*0030*/ 	.short	0x0000
        /*0032*/ 	.short	0x0000
        /*0034*/ 	.byte	0x00, 0xf0, 0x11, 0x00


	//----- nvinfo : EIATTR_SPARSE_MMA_MASK
	.align		4
.L_3289:
        /*0038*/ 	.byte	0x03, 0x50
        /*003a*/ 	.short	0x0000


	//----- nvinfo : EIATTR_MAXREG_COUNT
	.align		4
        /*003c*/ 	.byte	0x03, 0x1b
        /*003e*/ 	.short	0x00ff


	//----- nvinfo : EIATTR_MERCURY_ISA_VERSION
	.align		4
        /*0040*/ 	.byte	0x03, 0x5f
        /*0042*/ 	.short	0x0101


	//----- nvinfo : EIATTR_EXIT_INSTR_OFFSETS
	.align		4
        /*0044*/ 	.byte	0x04, 0x1c
        /*0046*/ 	.short	(.L_3291 - .L_3290)


	//   ....[0]....
.L_3290:
        /*0048*/ 	.word	0x000006f0


	//   ....[1]....
        /*004c*/ 	.word	0x00001560


	//   ....[2]....
        /*0050*/ 	.word	0x000015c0


	//----- nvinfo : EIATTR_MAX_THREADS
	.align		4
.L_3291:
        /*0054*/ 	.byte	0x04, 0x05
        /*0056*/ 	.short	(.L_3293 - .L_3292)
.L_3292:
        /*0058*/ 	.word	0x00000080
        /*005c*/ 	.word	0x00000001
        /*0060*/ 	.word	0x00000001


	//----- nvinfo : EIATTR_CRS_STACK_SIZE
	.align		4
.L_3293:
        /*0064*/ 	.byte	0x04, 0x1e
        /*0066*/ 	.short	(.L_3295 - .L_3294)
.L_3294:
        /*0068*/ 	.word	0x00000000


	//----- nvinfo : EIATTR_CBANK_PARAM_SIZE
	.align		4
.L_3295:
        /*006c*/ 	.byte	0x03, 0x19
        /*006e*/ 	.short	0x0038


	//----- nvinfo : EIATTR_PARAM_CBANK
	.align		4
        /*0070*/ 	.byte	0x04, 0x0a
        /*0072*/ 	.short	(.L_3297 - .L_3296)
	.align		4
.L_3296:
        /*0074*/ 	.word	index@(.nv.constant0._ZN2at6native29vectorized_elementwise_kernelILi8EZZZNS0_22nan_to_num_kernel_cudaERNS_18TensorIteratorBaseESt8optionalIdES5_S5_ENKUlvE0_clEvENKUlvE_clEvEUldE_St5arrayIPcLm2EEEEviT0_T1_)
        /*0078*/ 	.short	0x0210
        /*007a*/ 	.short	0x0038


	//----- nvinfo : EIATTR_SW_WAR
	.align		4
.L_3297:
        /*007c*/ 	.byte	0x04, 0x36
        /*007e*/ 	.short	(.L_3299 - .L_3298)
.L_3298:
        /*0080*/ 	.word	0x00000008
.L_3299:


//--------------------- .nv.info._ZN2at6native18elementwise_kernelILi128ELi4EZNS0_15gpu_kernel_implIZZZNS0_22nan_to_num_kernel_cudaERNS_18TensorIteratorBaseESt8optionalIdES6_S6_ENKUlvE_clEvENKUlvE0_clEvEUlN3c107complexIfEEE_EEvS4_RKT_EUliE_EEviT1_ --------------------------
	.section	.nv.info._ZN2at6native18elementwise_kernelILi128ELi4EZNS0_15gpu_kernel_implIZZZNS0_22nan_to_num_kernel_cudaERNS_18TensorIteratorBaseESt8optionalIdES6_S6_ENKUlvE_clEvENKUlvE0_clEvEUlN3c107complexIfEEE_EEvS4_RKT_EUliE_EEviT1_,"",@"SHT_CUDA_INFO"
	.sectionflags	@""
	.align	4


	//----- nvinfo : EIATTR_CUDA_API_VERSION
	.align		4
        /*0000*/ 	.byte	0x04, 0x37
        /*0002*/ 	.short	(.L_3301 - .L_3300)
.L_3300:
        /*0004*/ 	.word	0x00000082


	//----- nvinfo : EIATTR_KPARAM_INFO
	.align		4
.L_3301:
        /*0008*/ 	.byte	0x04, 0x17
        /*000a*/ 	.short	(.L_3303 - .L_3302)
.L_3302:
        /*000c*/ 	.word	0x00000000
        /*0010*/ 	.short	0x0001
        /*0012*/ 	.short	0x0008
        /*0014*/ 	.byte	0x00, 0xf0, 0xc1, 0x08


	//----- nvinfo : EIATTR_KPARAM_INFO
	.align		4
.L_3303:
        /*0018*/ 	.byte	0x04, 0x17
        /*001a*/ 	.short	(.L_3305 - .L_3304)
.L_3304:
        /*001c*/ 	.word	0x00000000
        /*0020*/ 	.short	0x0000
        /*0022*/ 	.short	0x0000
        /*0024*/ 	.byte	0x00, 0xf0, 0x11, 0x00


	//----- nvinfo : EIATTR_SPARSE_MMA_MASK
	.align		4
.L_3305:
        /*0028*/ 	.byte	0x03, 0x50
        /*002a*/ 	.short	0x0000


	//----- nvinfo : EIATTR_MAXREG_COUNT
	.align		4
        /*002c*/ 	.byte	0x03, 0x1b
        /*002e*/ 	.short	0x0080


	//----- nvinfo : EIATTR_EXTERNS
	.align		4
        /*0030*/ 	.byte	0x04, 0x0f
        /*0032*/ 	.short	(.L_3307 - .L_3306)


	//   ....[0]....
	.align		4
.L_3306:
        /*0034*/ 	.word	index@(__assertfail)


	//----- nvinfo : EIATTR_MERCURY_ISA_VERSION
	.align		4
.L_3307:
        /*0038*/ 	.byte	0x03, 0x5f
        /*003a*/ 	.short	0x0101


	//----- nvinfo : EIATTR_SYSCALL_OFFSETS
	.align		4
        /*003c*/ 	.byte	0x04, 0x46
        /*003e*/ 	.short	(.L_3309 - .L_3308)


	//   ....[0]....
.L_3308:
        /*0040*/ 	.word	0x000022a0


	//   ....[1]....
        /*0044*/ 	.word	0x000031f0


	//   ....[2]....
        /*0048*/ 	.word	0x000054c0


	//   ....[3]....
        /*004c*/ 	.word	0x00006410


	//   ....[4]....
        /*0050*/ 	.word	0x000086d0


	//   ....[5]....
        /*0054*/ 	.word	0x00009620


	//   ....[6]....
        /*0058*/ 	.word	0x0000b8d0


	//   ....[7]....
        /*005c*/ 	.word	0x0000c820


	//----- nvinfo : EIATTR_EXIT_INSTR_OFFSETS
	.align		4
.L_3309:
        /*0060*/ 	.byte	0x04, 0x1c
        /*0062*/ 	.short	(.L_3311 - .L_3310)


	//   ....[0]....
.L_3310:
        /*0064*/ 	.word	0x000096d0


	//   ....[1]....
        /*0068*/ 	.word	0x0000bb30


	//   ....[2]....
        /*006c*/ 	.word	0x0000bb70


	//   ....[3]....
        /*0070*/ 	.word	0x0000bc00


	//   ....[4]....
        /*0074*/ 	.word	0x0000bc30


	//   ....[5]....
        /*0078*/ 	.word	0x0000bc60


	//   ....[6]....
        /*007c*/ 	.word	0x0000bce0


	//   ....[7]....
        /*0080*/ 	.word	0x0000bd10


	//   ....[8]....
        /*0084*/ 	.word	0x0000bd90


	//   ....[9]....
        /*0088*/ 	.word	0x0000bdc0


	//   ....[10]....
        /*008c*/ 	.word	0x0000be00


	//   ....[11]....
        /*0090*/ 	.word	0x0000bee0


	//   ....[12]....
        /*0094*/ 	.word	0x0000bf40


	//   ....[13]....
        /*0098*/ 	.word	0x0000c0c0


	//   ....[14]....
        /*009c*/ 	.word	0x0000c210


	//   ....[15]....
        /*00a0*/ 	.word	0x0000c240


	//   ....[16]....
        /*00a4*/ 	.word	0x0000c2f0


	//   ....[17]....
        /*00a8*/ 	.word	0x0000c460


	//   ....[18]....
        /*00ac*/ 	.word	0x0000c5d0


	//   ....[19]....
        /*00b0*/ 	.word	0x0000c720


	//   ....[20]....
        /*00b4*/ 	.word	0x0000c830


	//   ....[21]....
        /*00b8*/ 	.word	0x0000c860


	//   ....[22]....
        /*00bc*/ 	.word	0x0000c890


	//----- nvinfo : EIATTR_MAX_THREADS
	.align		4
.L_3311:
        /*00c0*/ 	.byte	0x04, 0x05
        /*00c2*/ 	.short	(.L_3313 - .L_3312)
.L_3312:
        /*00c4*/ 	.word	0x00000080
        /*00c8*/ 	.word	0x00000001
        /*00cc*/ 	.word	0x00000001


	//----- nvinfo : EIATTR_CRS_STACK_SIZE
	.align		4
.L_3313:
        /*00d0*/ 	.byte	0x04, 0x1e
        /*00d2*/ 	.short	(.L_3315 - .L_3314)
.L_3314:
        /*00d4*/ 	.word	0x00000000


	//----- nvinfo : EIATTR_CBANK_PARAM_SIZE
	.align		4
.L_3315:
        /*00d8*/ 	.byte	0x03, 0x19
        /*00da*/ 	.short	0x0238


	//----- nvinfo : EIATTR_PARAM_CBANK
	.align		4
        /*00dc*/ 	.byte	0x04, 0x0a
        /*00de*/ 	.short	(.L_3317 - .L_3316)
	.align		4
.L_3316:
        /*00e0*/ 	.word	index@(.nv.constant0._ZN2at6native18elementwise_kernelILi128ELi4EZNS0_15gpu_kernel_implIZZZNS0_22nan_to_num_kernel_cudaERNS_18TensorIteratorBaseESt8optionalIdES6_S6_ENKUlvE_clEvENKUlvE0_clEvEUlN3c107complexIfEEE_EEvS4_RKT_EUliE_EEviT1_)
        /*00e4*/ 	.short	0x0210
        /*00e6*/ 	.short	0x0238


	//----- nvinfo : EIATTR_SW_WAR
	.align		4
.L_3317:
        /*00e8*/ 	.byte	0x04, 0x36
        /*00ea*/ 	.short	(.L_3319 - .L_3318)
.L_3318:
        /*00ec*/ 	.word	0x00000008
.L_3319:


//--------------------- .nv.info._ZN2at6native27unrolled_elementwise_kernelIZZZNS0_22nan_to_num_kernel_cudaERNS_18TensorIteratorBaseESt8optionalIdES5_S5_ENKUlvE_clEvENKUlvE0_clEvEUlN3c107complexIfEEE_St5arrayIPcLm2EELi4E23TrivialOffsetCalculatorILi1EjESG_NS0_6memory12LoadWithCastILi1EEENSH_13StoreWithCastILi1EEEEEviT_T0_T2_T3_T4_T5_ --------------------------
	.section	.nv.info._ZN2at6native27unrolled_elementwise_kernelIZZZNS0_22nan_to_num_kernel_cudaERNS_18TensorIteratorBaseESt8optionalIdES5_S5_ENKUlvE_clEvENKUlvE0_clEvEUlN3c107complexIfEEE_St5arrayIPcLm2EELi4E23TrivialOffsetCalculatorILi1EjESG_NS0_6memory12LoadWithCastILi1EEENSH_13StoreWithCastILi1EEEEEviT_T0_T2_T3_T4_T5_,"",@"SHT_CUDA_INFO"
	.sectionflags	@""
	.align	4


	//----- nvinfo : EIATTR_CUDA_API_VERSION
	.align		4
        /*0000*/ 	.byte	0x04, 0x37
        /*0002*/ 	.short	(.L_3321 - .L_3320)
.L_3320:
        /*0004*/ 	.word	0x00000082


	//----- nvinfo : EIATTR_KPARAM_INFO
	.align		4
.L_3321:
        /*0008*/ 	.byte	0x04, 0x17
        /*000a*/ 	.short	(.L_3323 - .L_3322)
.L_3322:
        /*000c*/ 	.word	0x00000000
        /*0010*/ 	.short	0x0006
        /*0012*/ 	.short	0x003c
        /*0014*/ 	.byte	0x00, 0xf0, 0x21, 0x00


	//----- nvinfo : EIATTR_KPARAM_INFO
	.align		4
.L_3323:
        /*0018*/ 	.byte	0x04, 0x17
        /*001a*/ 	.short	(.L_3325 - .L_3324)
.L_3324:
        /*001c*/ 	.word	0x00000000
        /*0020*/ 	.short	0x0005
        /*0022*/ 	.short	0x0034
        /*0024*/ 	.byte	0x00, 0xf0, 0x21, 0x00


	//----- nvinfo : EIATTR_KPARAM_INFO
	.align		4
.L_3325:
        /*0028*/ 	.byte	0x04, 0x17
        /*002a*/ 	.short	(.L_3327 - .L_3326)
.L_3326:
        /*002c*/ 	.word	0x00000000
        /*0030*/ 	.short	0x0004
        /*0032*/ 	.short	0x0031
        /*0034*/ 	.byte	0x00, 0xf0, 0x05, 0x00


	//----- nvinfo : EIATTR_KPARAM_INFO
	.align		4
.L_3327:
        /*0038*/ 	.byte	0x04, 0x17
        /*003a*/ 	.short	(.L_3329 - .L_3328)
.L_3328:
        /*003c*/ 	.word	0x00000000
        /*0040*/ 	.short	0x0003
        /*0042*/ 	.short	0x0030
        /*0044*/ 	.byte	0x00, 0xf0, 0x05, 0x00


	//----- nvinfo : EIATTR_KPARAM_INFO
	.align		4
.L_3329:
        /*0048*/ 	.byte	0x04, 0x17
        /*004a*/ 	.short	(.L_3331 - .L_3330)
.L_3330:
        /*004c*/ 	.word	0x00000000
        /*0050*/ 	.short	0x0002
        /*0052*/ 	.short	0x0020
        /*0054*/ 	.byte	0x00, 0xf0, 0x41, 0x00


	//----- nvinfo : EIATTR_KPARAM_INFO
	.align		4
.L_3331:
        /*0058*/ 	.byte	0x04, 0x17
        /*005a*/ 	.short	(.L_3333 - .L_3332)
.L_3332:
        /*005c*/ 	.word	0x00000000
        /*0060*/ 	.short	0x0001
        /*0062*/ 	.short	0x0008
        /*0064*/ 	.byte	0x00, 0xf0, 0x61, 0x00


	//----- nvinfo : EIATTR_KPARAM_INFO
	.align		4
.L_3333:
        /*0068*/ 	.byte	0x04, 0x17
        /*006a*/ 	.short	(.L_3335 - .L_3334)
.L_3334:
        /*006c*/ 	.word	0x00000000
        /*0070*/ 	.short	0x0000
        /*0072*/ 	.short	0x0000
        /*0074*/ 	.byte	0x00, 0xf0, 0x11, 0x00


	//----- nvinfo : EIATTR_SPARSE_MMA_MASK
	.align		4
.L_3335:
        /*0078*/ 	.byte	0x03, 0x50
        /*007a*/ 	.short	0x0000


	//----- nvinfo : EIATTR_MAXREG_COUNT
	.align		4
        /*007c*/ 	.byte	0x03, 0x1b
        /*007e*/ 	.short	0x00ff


	//----- nvinfo : EIATTR_EXTERNS
	.align		4
        /*0080*/ 	.byte	0x04, 0x0f
        /*0082*/ 	.short	(.L_3337 - .L_3336)


	//   ....[0]....
	.align		4
.L_3336:
        /*0084*/ 	.word	index@(__assertfail)


	//----- nvinfo : EIATTR_MERCURY_ISA_VERSION
	.align		4
.L_3337:
        /*0088*/ 	.byte	0x03, 0x5f
        /*008a*/ 	.short	0x0101


	//----- nvinfo : EIATTR_SYSCALL_OFFSETS
	.align		4
        /*008c*/ 	.byte	0x04, 0x46
        /*008e*/ 	.short	(.L_3339 - .L_3338)


	//   ....[0]....
.L_3338:
        /*0090*/ 	.word	0x00000fc0


	//   ....[1]....
        /*0094*/ 	.word	0x00001fe0


	//   ....[2]....
        /*0098*/ 	.word	0x00003000


	//   ....[3]....
        /*009c*/ 	.word	0x00003ff0


	//   ....[4]....
        /*00a0*/ 	.word	0x00005530


	//   ....[5]....
        /*00a4*/ 	.word	0x00006470


	//   ....[6]....
        /*00a8*/ 	.word	0x00007340


	//   ....[7]....
        /*00ac*/ 	.word	0x00008230


	//----- nvinfo : EIATTR_EXIT_INSTR_OFFSETS
	.align		4
.L_3339:
        /*00b0*/ 	.byte	0x04, 0x1c
        /*00b2*/ 	.short	(.L_3341 - .L_3340)


	//   ....[0]....
.L_3340:
        /*00b4*/ 	.word	0x000073e0


	//   ....[1]....
        /*00b8*/ 	.word	0x00007540


	//   ....[2]....
        /*00bc*/ 	.word	0x00007580


	//   ....[3]....
        /*00c0*/ 	.word	0x00007610


	//   ....[4]....
        /*00c4*/ 	.word	0x00007640


	//   ....[5]....
        /*00c8*/ 	.word	0x00007670


	//   ....[6]....
        /*00cc*/ 	.word	0x000076f0


	//   ....[7]....
        /*00d0*/ 	.word	0x00007720


	//   ....[8]....
        /*00d4*/ 	.word	0x000077a0


	//   ....[9]....
        /*00d8*/ 	.word	0x000077d0


	//   ....[10]....
        /*00dc*/ 	.word	0x00007810


	//   ....[11]....
        /*00e0*/ 	.word	0x000078f0


	//   ....[12]....
        /*00e4*/ 	.word	0x00007950


	//   ....[13]....
        /*00e8*/ 	.word	0x00007ad0


	//   ....[14]....
        /*00ec*/ 	.word	0x00007c20


	//   ....[15]....
        /*00f0*/ 	.word	0x00007c50


	//   ....[16]....
        /*00f4*/ 	.word	0x00007d00


	//   ....[17]....
        /*00f8*/ 	.word	0x00007e70


	//   ....[18]....
        /*00fc*/ 	.word	0x00007fe0


	//   ....[19]....
        /*0100*/ 	.word	0x00008130


	//   ....[20]....
        /*0104*/ 	.word	0x00008240


	//   ....[21]....
        /*0108*/ 	.word	0x00008270


	//   ....[22]....
        /*010c*/ 	.word	0x000082a0


	//----- nvinfo : EIATTR_MAX_THREADS
	.align		4
.L_3341:
        /*0110*/ 	.byte	0x04, 0x05
        /*0112*/ 	.short	(.L_3343 - .L_3342)
.L_3342:
        /*0114*/ 	.word	0x00000080
        /*0118*/ 	.word	0x00000001
        /*011c*/ 	.word	0x00000001


	//----- nvinfo : EIATTR_CRS_STACK_SIZE
	.align		4
.L_3343:
        /*0120*/ 	.byte	0x04, 0x1e
        /*0122*/ 	.short	(.L_3345 - .L_3344)
.L_3344:
        /*0124*/ 	.word	0x00000000


	//----- nvinfo : EIATTR_CBANK_PARAM_SIZE
	.align		4
.L_3345:
        /*0128*/ 	.byte	0x03, 0x19
        /*012a*/ 	.short	0x0044


	//----- nvinfo : EIATTR_PARAM_CBANK
	.align		4
        /*012c*/ 	.byte	0x04, 0x0a
        /*012e*/ 	.short	(.L_3347 - .L_3346)
	.align		4
.L_3346:
        /*0130*/ 	.word	index@(.nv.constant0._ZN2at6native27unrolled_elementwise_kernelIZZZNS0_22nan_to_num_kernel_cudaERNS_18TensorIteratorBaseESt8optionalIdES5_S5_ENKUlvE_clEvENKUlvE0_clEvEUlN3c107complexIfEEE_St5arrayIPcLm2EELi4E23TrivialOffsetCalculatorILi1EjESG_NS0_6memory12LoadWithCastILi1EEENSH_13StoreWithCastILi1EEEEEviT_T0_T2_T3_T4_T5_)
        /*0134*/ 	.short	0x0210
        /*0136*/ 	.short	0x0044


	//----- nvinfo : EIATTR_SW_WAR
	.align		4
.L_3347:
        /*0138*/ 	.byte	0x04, 0x36
        /*013a*/ 	.short	(.L_3349 - .L_3348)
.L_3348:
        /*013c*/ 	.word	0x00000008
.L_3349:


//--------------------- .nv.info._ZN2at6native18elementwise_kernelILi128ELi2EZNS0_22gpu_kernel_impl_nocastIZZZNS0_22nan_to_num_kernel_cudaERNS_18TensorIteratorBaseESt8optionalIdES6_S6_ENKUlvE_clEvENKUlvE0_clEvEUlN3c107complexIfEEE_EEvS4_RKT_EUliE_EEviT1_ --------------------------
	.section	.nv.info._ZN2at6native18elementwise_kernelILi128ELi2EZNS0_22gpu_kernel_impl_nocastIZZZNS0_22nan_to_num_kernel_cudaERNS_18TensorIteratorBaseESt8optionalIdES6_S6_ENKUlvE_clEvENKUlvE0_clEvEUlN3c107complexIfEEE_EEvS4_RKT_EUliE_EEviT1_,"",@"SHT_CUDA_INFO"
	.sectionflags	@""
	.align	4


	//----- nvinfo : EIATTR_CUDA_API_VERSION
	.align		4
        /*0000*/ 	.byte	0x04, 0x37
        /*0002*/ 	.short	(.L_3351 - .L_3350)
.L_3350:
        /*0004*/ 	.word	0x00000082


	//----- nvinfo : EIATTR_KPARAM_INFO
	.align		4
.L_3351:
        /*0008*/ 	.byte	0x04, 0x17
        /*000a*/ 	.short	(.L_3353 - .L_3352)
.L_3352:
        /*000c*/ 	.word	0x00000000
        /*0010*/ 	.short	0x0001
        /*0012*/ 	.short	0x0008
        /*0014*/ 	.byte	0x00, 0xf0, 0xa1, 0x08


	//----- nvinfo : EIATTR_KPARAM_INFO
	.align		4
.L_3353:
        /*0018*/ 	.byte	0x04, 0x17
        /*001a*/ 	.short	(.L_3355 - .L_3354)
.L_3354:
        /*001c*/ 	.word	0x00000000
        /*0020*/ 	.short	0x0000
        /*0022*/ 	.short	0x0000
        /*0024*/ 	.byte	0x00, 0xf0, 0x11, 0x00


	//----- nvinfo : EIATTR_SPARSE_MMA_MASK
	.align		4
.L_3355:
        /*0028*/ 	.byte	0x03, 0x50
        /*002a*/ 	.short	0x0000


	//----- nvinfo : EIATTR_MAXREG_COUNT
	.align		4
        /*002c*/ 	.byte	0x03, 0x1b
        /*002e*/ 	.short	0x0080


	//----- nvinfo : EIATTR_MERCURY_ISA_VERSION
	.align		4
        /*0030*/ 	.byte	0x03, 0x5f
        /*0032*/ 	.short	0x0101


	//----- nvinfo : EIATTR_EXIT_INSTR_OFFSETS
	.align		4
        /*0034*/ 	.byte	0x04, 0x1c
        /*0036*/ 	.short	(.L_3357 - .L_3356)


	//   ....[0]....
.L_3356:
        /*0038*/ 	.word	0x000014f0


	//   ....[1]....
        /*003c*/ 	.word	0x00002930


	//----- nvinfo : EIATTR_MAX_THREADS
	.align		4
.L_3357:
        /*0040*/ 	.byte	0x04, 0x05
        /*0042*/ 	.short	(.L_3359 - .L_3358)
.L_3358:
        /*0044*/ 	.word	0x00000080
        /*0048*/ 	.word	0x00000001
        /*004c*/ 	.word	0x00000001


	//----- nvinfo : EIATTR_CRS_STACK_SIZE
	.align		4
.L_3359:
        /*0050*/ 	.byte	0x04, 0x1e
        /*0052*/ 	.short	(.L_3361 - .L_3360)
.L_3360:
        /*0054*/ 	.word	0x00000000


	//----- nvinfo : EIATTR_CBANK_PARAM_SIZE
	.align		4
.L_3361:
        /*0058*/ 	.byte	0x03, 0x19
        /*005a*/ 	.short	0x0230


	//----- nvinfo : EIATTR_PARAM_CBANK
	.align		4
        /*005c*/ 	.byte	0x04, 0x0a
        /*005e*/ 	.short	(.L_3363 - .L_3362)
	.align		4
.L_3362:
        /*0060*/ 	.word	index@(.nv.constant0._ZN2at6native18elementwise_kernelILi128ELi2EZNS0_22gpu_kernel_impl_nocastIZZZNS0_22nan_to_num_kernel_cudaERNS_18TensorIteratorBaseESt8optionalIdES6_S6_ENKUlvE_clEvENKUlvE0_clEvEUlN3c107complexIfEEE_EEvS4_RKT_EUliE_EEviT1_)
        /*0064*/ 	.short	0x0210
        /*0066*/ 	.short	0x0230


	//----- nvinfo : EIATTR_SW_WAR
	.align		4
.L_3363:
        /*0068*/ 	.byte	0x04, 0x36
        /*006a*/ 	.short	(.L_3365 - .L_3364)
.L_3364:
        /*006c*/ 	.word	0x00000008
.L_3365:


//--------------------- .nv.info._ZN2at6native27unrolled_elementwise_kernelIZZZNS0_22nan_to_num_kernel_cudaERNS_18TensorIteratorBaseESt8optionalIdES5_S5_ENKUlvE_clEvENKUlvE0_clEvEUlN3c107complexIfEEE_St5arrayIPcLm2EELi4E23TrivialOffsetCalculatorILi1EjESG_NS0_6memory15LoadWithoutCastENSH_16StoreWithoutCastEEEviT_T0_T2_T3_T4_T5_ --------------------------
	.section	.nv.info._ZN2at6native27unrolled_elementwise_kernelIZZZNS0_22nan_to_num_kernel_cudaERNS_18TensorIteratorBaseESt8optionalIdES5_S5_ENKUlvE_clEvENKUlvE0_clEvEUlN3c107complexIfEEE_St5arrayIPcLm2EELi4E23TrivialOffsetCalculatorILi1EjESG_NS0_6memory15LoadWithoutCastENSH_16StoreWithoutCastEEEviT_T0_T2_T3_T4_T5_,"",@"SHT_CUDA_INFO"
	.sectionflags	@""
	.align	4


	//----- nvinfo : EIATTR_CUDA_API_VERSION
	.align		4
        /*0000*/ 	.byte	0x04, 0x37
        /*0002*/ 	.short	(.L_3367 - .L_3366)
.L_3366:
        /*0004*/ 	.word	0x00000082


	//----- nvinfo : EIATTR_KPARAM_INFO
	.align		4
.L_3367:
        /*0008*/ 	.byte	0x04, 0x17
        /*000a*/ 	.short	(.L_3369 - .L_3368)
.L_3368:
        /*000c*/ 	.word	0x00000000
        /*0010*/ 	.short	0x0006
        /*0012*/ 	.short	0x0033
        /*0014*/ 	.byte	0x00, 0xf0, 0x05, 0x00


	//----- nvinfo : EIATTR_KPARAM_INFO
	.align		4
.L_3369:
        /*0018*/ 	.byte	0x04, 0x17
        /*001a*/ 	.short	(.L_3371 - .L_3370)
.L_3370:
        /*001c*/ 	.word	0x00000000
        /*0020*/ 	.short	0x0005
        /*0022*/ 	.short	0x0032
        /*0024*/ 	.byte	0x00, 0xf0, 0x05, 0x00


	//----- nvinfo : EIATTR_KPARAM_INFO
	.align		4
.L_3371:
        /*0028*/ 	.byte	0x04, 0x17
        /*002a*/ 	.short	(.L_3373 - .L_3372)
.L_3372:
        /*002c*/ 	.word	0x00000000
        /*0030*/ 	.short	0x0004
        /*0032*/ 	.short	0x0031
        /*0034*/ 	.byte	0x00, 0xf0, 0x05, 0x00


	//----- nvinfo : EIATTR_KPARAM_INFO
	.align		4
.L_3373:
        /*0038*/ 	.byte	0x04, 0x17
        /*003a*/ 	.short	(.L_3375 - .L_3374)
.L_3374:
        /*003c*/ 	.word	0x00000000
        /*0040*/ 	.short	0x0003
        /*0042*/ 	.short	0x0030
        /*0044*/ 	.byte	0x00, 0xf0, 0x05, 0x00


	//----- nvinfo : EIATTR_KPARAM_INFO
	.align		4
.L_3375:
        /*0048*/ 	.byte	0x04, 0x17
        /*004a*/ 	.short	(.L_3377 - .L_3376)
.L_3376:
        /*004c*/ 	.word	0x00000000
        /*0050*/ 	.short	0x0002
        /*0052*/ 	.short	0x0020
        /*0054*/ 	.byte	0x00, 0xf0, 0x41, 0x00


	//----- nvinfo : EIATTR_KPARAM_INFO
	.align		4
.L_3377:
        /*0058*/ 	.byte	0x04, 0x17
        /*005a*/ 	.short	(.L_3379 - .L_3378)
.L_3378:
        /*005c*/ 	.word	0x00000000
        /*0060*/ 	.short	0x0001
        /*0062*/ 	.short	0x0008
        /*0064*/ 	.byte	0x00, 0xf0, 0x61, 0x00


	//----- nvinfo : EIATTR_KPARAM_INFO
	.align		4
.L_3379:
        /*0068*/ 	.byte	0x04, 0x17
        /*006a*/ 	.short	(.L_3381 - .L_3380)
.L_3380:
        /*006c*/ 	.word	0x00000000
        /*0070*/ 	.short	0x0000
        /*0072*/ 	.short	0x0000
        /*0074*/ 	.byte	0x00, 0xf0, 0x11, 0x00


	//----- nvinfo : EIATTR_SPARSE_MMA_MASK
	.align		4
.L_3381:
        /*0078*/ 	.byte	0x03, 0x50
        /*007a*/ 	.short	0x0000


	//----- nvinfo : EIATTR_MAXREG_COUNT
	.align		4
        /*007c*/ 	.byte	0x03, 0x1b
        /*007e*/ 	.short	0x00ff


	//----- nvinfo : EIATTR_MERCURY_ISA_VERSION
	.align		4
        /*0080*/ 	.byte	0x03, 0x5f
        /*0082*/ 	.short	0x0101


	//----- nvinfo : EIATTR_EXIT_INSTR_OFFSETS
	.align		4
        /*0084*/ 	.byte	0x04, 0x1c
        /*0086*/ 	.short	(.L_3383 - .L_3382)


	//   ....[0]....
.L_3382:
        /*0088*/ 	.word	0x00000850


	//   ....[1]....
        /*008c*/ 	.word	0x000008a0


	//----- nvinfo : EIATTR_MAX_THREADS
	.align		4
.L_3383:
        /*0090*/ 	.byte	0x04, 0x05
        /*0092*/ 	.short	(.L_3385 - .L_3384)
.L_3384:
        /*0094*/ 	.word	0x00000080
        /*0098*/ 	.word	0x00000001
        /*009c*/ 	.word	0x00000001


	//----- nvinfo : EIATTR_CRS_STACK_SIZE
	.align		4
.L_3385:
        /*00a0*/ 	.byte	0x04, 0x1e
        /*00a2*/ 	.short	(.L_3387 - .L_3386)
.L_3386:
        /*00a4*/ 	.word	0x00000000


	//----- nvinfo : EIATTR_CBANK_PARAM_SIZE
	.align		4
.L_3387:
        /*00a8*/ 	.byte	0x03, 0x19
        /*00aa*/ 	.short	0x0034


	//----- nvinfo : EIATTR_PARAM_CBANK
	.align		4
        /*00ac*/ 	.byte	0x04, 0x0a
        /*00ae*/ 	.short	(.L_3389 - .L_3388)
	.align		4
.L_3388:
        /*00b0*/ 	.word	index@(.nv.constant0._ZN2at6native27unrolled_elementwise_kernelIZZZNS0_22nan_to_num_kernel_cudaERNS_18TensorIteratorBaseESt8optionalIdES5_S5_ENKUlvE_clEvENKUlvE0_clEvEUlN3c107complexIfEEE_St5arrayIPcLm2EELi4E23TrivialOffsetCalculatorILi1EjESG_NS0_6memory15LoadWithoutCastENSH_16StoreWithoutCastEEEviT_T0_T2_T3_T4_T5_)
        /*00b4*/ 	.short	0x0210
        /*00b6*/ 	.short	0x0034


	//----- nvinfo : EIATTR_SW_WAR
	.align		4
.L_3389:
        /*00b8*/ 	.byte	0x04, 0x36
        /*00ba*/ 	.short	(.L_3391 - .L_3390)
.L_3390:
        /*00bc*/ 	.word	0x00000008
.L_3391:


//--------------------- .nv.info._ZN2at6native29vectorized_elementwise_kernelILi2EZZZNS0_22nan_to_num_kernel_cudaERNS_18TensorIteratorBaseESt8optionalIdES5_S5_ENKUlvE_clEvENKUlvE0_clEvEUlN3c107complexIfEEE_St5arrayIPcLm2EEEEviT0_T1_ --------------------------
	.section	.nv.info._ZN2at6native29vectorized_elementwise_kernelILi2EZZZNS0_22nan_to_num_kernel_cudaERNS_18TensorIteratorBaseESt8optionalIdES5_S5_ENKUlvE_clEvENKUlvE0_clEvEUlN3c107complexIfEEE_St5arrayIPcLm2EEEEviT0_T1_,"",@"SHT_CUDA_INFO"
	.sectionflags	@""
	.align	4


	//----- nvinfo : EIATTR_CUDA_API_VERSION
	.align		4
        /*0000*/ 	.byte	0x04, 0x37
        /*0002*/ 	.short	(.L_3393 - .L_3392)
.L_3392:
        /*0004*/ 	.word	0x00000082


	//----- nvinfo : EIATTR_KPARAM_INFO
	.align		4
.L_3393:
        /*0008*/ 	.byte	0x04, 0x17
        /*000a*/ 	.short	(.L_3395 - .L_3394)
.L_3394:
        /*000c*/ 	.word	0x00000000
        /*0010*/ 	.short	0x0002
        /*0012*/ 	.short	0x0020
        /*0014*/ 	.byte	0x00, 0xf0, 0x41, 0x00


	//----- nvinfo : EIATTR_KPARAM_INFO
	.align		4
.L_3395:
        /*0018*/ 	.byte	0x04, 0x17
        /*001a*/ 	.short	(.L_3397 - .L_3396)
.L_3396:
        /*001c*/ 	.word	0x00000000
        /*0020*/ 	.short	0x0001
        /*0022*/ 	.short	0x0008
        /*0024*/ 	.byte	0x00, 0xf0, 0x61, 0x00


	//----- nvinfo : EIATTR_KPARAM_INFO
	.align		4
.L_3397:
        /*0028*/ 	.byte	0x04, 0x17
        /*002a*/ 	.short	(.L_3399 - .L_3398)
.L_3398:
        /*002c*/ 	.word	0x00000000
        /*0030*/ 	.short	0x0000
        /*0032*/ 	.short	0x0000
        /*0034*/ 	.byte	0x00, 0xf0, 0x11, 0x00


	//----- nvinfo : EIATTR_SPARSE_MMA_MASK
	.align		4
.L_3399:
        /*0038*/ 	.byte	0x03, 0x50
        /*003a*/ 	.short	0x0000


	//----- nvinfo : EIATTR_MAXREG_COUNT
	.align		4
        /*003c*/ 	.byte	0x03, 0x1b
        /*003e*/ 	.short	0x00ff


	//----- nvinfo : EIATTR_MERCURY_ISA_VERSION
	.align		4
        /*0040*/ 	.byte	0x03, 0x5f
        /*0042*/ 	.short	0x0101


	//----- nvinfo : EIATTR_EXIT_INSTR_OFFSETS
	.align		4
        /*0044*/ 	.byte	0x04, 0x1c
        /*0046*/ 	.short	(.L_3401 - .L_3400)


	//   ....[0]....
.L_3400:
        /*0048*/ 	.word	0x000007f0


	//   ....[1]....
        /*004c*/ 	.word	0x00001860


	//   ....[2]....
        /*0050*/ 	.word	0x000018b0


	//----- nvinfo : EIATTR_MAX_THREADS
	.align		4
.L_3401:
        /*0054*/ 	.byte	0x04, 0x05
        /*0056*/ 	.short	(.L_3403 - .L_3402)
.L_3402:
        /*0058*/ 	.word	0x00000080
        /*005c*/ 	.word	0x00000001
        /*0060*/ 	.word	0x00000001


	//----- nvinfo : EIATTR_CRS_STACK_SIZE
	.align		4
.L_3403:
        /*0064*/ 	.byte	0x04, 0x1e
        /*0066*/ 	.short	(.L_3405 - .L_3404)
.L_3404:
        /*0068*/ 	.word	0x00000000


	//----- nvinfo : EIATTR_CBANK_PARAM_SIZE
	.align		4
.L_3405:
        /*006c*/ 	.byte	0x03, 0x19
        /*006e*/ 	.short	0x0030


	//----- nvinfo : EIATTR_PARAM_CBANK
	.align		4
        /*0070*/ 	.byte	0x04, 0x0a
        /*0072*/ 	.short	(.L_3407 - .L_3406)
	.align		4
.L_3406:
        /*0074*/ 	.word	index@(.nv.constant0._ZN2at6native29vectorized_elementwise_kernelILi2EZZZNS0_22nan_to_num_kernel_cudaERNS_18TensorIteratorBaseESt8optionalIdES5_S5_ENKUlvE_clEvENKUlvE0_clEvEUlN3c107complexIfEEE_St5arrayIPcLm2EEEEviT0_T1_)
        /*0078*/ 	.short	0x0210
        /*007a*/ 	.short	0x0030


	//----- nvinfo : EIATTR_SW_WAR
	.align		4
.L_3407:
        /*007c*/ 	.byte	0x04, 0x36
        /*007e*/ 	.short	(.L_3409 - .L_3408)
.L_3408:
        /*0080*/ 	.word	0x00000008
.L_3409:


//--------------------- .nv.info._ZN2at6native29vectorized_elementwise_kernelILi4EZZZNS0_22nan_to_num_kernel_cudaERNS_18TensorIteratorBaseESt8optionalIdES5_S5_ENKUlvE_clEvENKUlvE0_clEvEUlN3c107complexIfEEE_St5arrayIPcLm2EEEEviT0_T1_ --------------------------
	.section	.nv.info._ZN2at6native29vectorized_elementwise_kernelILi4EZZZNS0_22nan_to_num_kernel_cudaERNS_18TensorIteratorBaseESt8optionalIdES5_S5_ENKUlvE_clEvENKUlvE0_clEvEUlN3c107complexIfEEE_St5arrayIPcLm2EEEEviT0_T1_,"",@"SHT_CUDA_INFO"
	.sectionflags	@""
	.align	4


	//----- nvinfo : EIATTR_CUDA_API_VERSION
	.align		4
        /*0000*/ 	.byte	0x04, 0x37
        /*0002*/ 	.short	(.L_3411 - .L_3410)
.L_3410:
        /*0004*/ 	.word	0x00000082


	//----- nvinfo : EIATTR_KPARAM_INFO
	.align		4
.L_3411:
        /*0008*/ 	.byte	0x04, 0x17
        /*000a*/ 	.short	(.L_3413 - .L_3412)
.L_3412:
        /*000c*/ 	.word	0x00000000
        /*0010*/ 	.short	0x0002
        /*0012*/ 	.short	0x0020
        /*0014*/ 	.byte	0x00, 0xf0, 0x41, 0x00


	//----- nvinfo : EIATTR_KPARAM_INFO
	.align		4
.L_3413:
        /*0018*/ 	.byte	0x04, 0x17
        /*001a*/ 	.short	(.L_3415 - .L_3414)
.L_3414:
        /*001c*/ 	.word	0x00000000
        /*0020*/ 	.short	0x0001
        /*0022*/ 	.short	0x0008
        /*0024*/ 	.byte	0x00, 0xf0, 0x61, 0x00


	//----- nvinfo : EIATTR_KPARAM_INFO
	.align		4
.L_3415:
        /*0028*/ 	.byte	0x04, 0x17
        /*002a*/ 	.short	(.L_3417 - .L_3416)
.L_3416:
        /*002c*/ 	.word	0x00000000
        /*0030*/ 	.short	0x0000
        /*0032*/ 	.short	0x0000
        /*0034*/ 	.byte	0x00, 0xf0, 0x11, 0x00


	//----- nvinfo : EIATTR_SPARSE_MMA_MASK
	.align		4
.L_3417:
        /*0038*/ 	.byte	0x03, 0x50
        /*003a*/ 	.short	0x0000


	//----- nvinfo : EIATTR_MAXREG_COUNT
	.align		4
        /*003c*/ 	.byte	0x03, 0x1b
        /*003e*/ 	.short	0x00ff


	//----- nvinfo : EIATTR_MERCURY_ISA_VERSION
	.align		4
        /*0040*/ 	.byte	0x03, 0x5f
        /*0042*/ 	.short	0x0101


	//----- nvinfo : EIATTR_EXIT_INSTR_OFFSETS
	.align		4
        /*0044*/ 	.byte	0x04, 0x1c
        /*0046*/ 	.short	(.L_3419 - .L_3418)


	//   ....[0]....
.L_3418:
        /*0048*/ 	.word	0x000007f0


	//   ....[1]....
        /*004c*/ 	.word	0x00001860


	//   ....[2]....
        /*0050*/ 	.word	0x000018b0


	//----- nvinfo : EIATTR_MAX_THREADS
	.align		4
.L_3419:
        /*0054*/ 	.byte	0x04, 0x05
        /*0056*/ 	.short	(.L_3421 - .L_3420)
.L_3420:
        /*0058*/ 	.word	0x00000080
        /*005c*/ 	.word	0x00000001
        /*0060*/ 	.word	0x00000001


	//----- nvinfo : EIATTR_CRS_STACK_SIZE
	.align		4
.L_3421:
        /*0064*/ 	.byte	0x04, 0x1e
        /*0066*/ 	.short	(.L_3423 - .L_3422)
.L_3422:
        /*0068*/ 	.word	0x00000000


	//----- nvinfo : EIATTR_CBANK_PARAM_SIZE
	.align		4
.L_3423:
        /*006c*/ 	.byte	0x03, 0x19
        /*006e*/ 	.short	0x0030


	//----- nvinfo : EIATTR_PARAM_CBANK
	.align		4
        /*0070*/ 	.byte	0x04, 0x0a
        /*0072*/ 	.short	(.L_3425 - .L_3424)
	.align		4
.L_3424:
        /*0074*/ 	.word	index@(.nv.constant0._ZN2at6native29vectorized_elementwise_kernelILi4EZZZNS0_22nan_to_num_kernel_cudaERNS_18TensorIteratorBaseESt8optionalIdES5_S5_ENKUlvE_clEvENKUlvE0_clEvEUlN3c107complexIfEEE_St5arrayIPcLm2EEEEviT0_T1_)
        /*0078*/ 	.short	0x0210
        /*007a*/ 	.short	0x0030


	//----- nvinfo : EIATTR_SW_WAR
	.align		4
.L_3425:
        /*007c*/ 	.byte	0x04, 0x36
        /*007e*/ 	.short	(.L_3427 - .L_3426)
.L_3426:
        /*0080*/ 	.word	0x00000008
.L_3427:


//--------------------- .nv.info._ZN2at6native29vectorized_elementwise_kernelILi8EZZZNS0_22nan_to_num_kernel_cudaERNS_18TensorIteratorBaseESt8optionalIdES5_S5_ENKUlvE_clEvENKUlvE0_clEvEUlN3c107complexIfEEE_St5arrayIPcLm2EEEEviT0_T1_ --------------------------
	.section	.nv.info._ZN2at6native29vectorized_elementwise_kernelILi8EZZZNS0_22nan_to_num_kernel_cudaERNS_18TensorIteratorBaseESt8optionalIdES5_S5_ENKUlvE_clEvENKUlvE0_clEvEUlN3c107complexIfEEE_St5arrayIPcLm2EEEEviT0_T1_,"",@"SHT_CUDA_INFO"
	.sectionflags	@""
	.align	4


	//----- nvinfo : EIATTR_CUDA_API_VERSION
	.align		4
        /*0000*/ 	.byte	0x04, 0x37
        /*0002*/ 	.short	(.L_3429 - .L_3428)
.L_3428:
        /*0004*/ 	.word	0x00000082


	//----- nvinfo : EIATTR_KPARAM_INFO
	.align		4
.L_3429:
        /*0008*/ 	.byte	0x04, 0x17
        /*000a*/ 	.short	(.L_3431 - .L_3430)
.L_3430:
        /*000c*/ 	.word	0x00000000
        /*0010*/ 	.short	0x0002
        /*0012*/ 	.short	0x0020
        /*0014*/ 	.byte	0x00, 0xf0, 0x41, 0x00


	//----- nvinfo : EIATTR_KPARAM_INFO
	.align		4
.L_3431:
        /*0018*/ 	.byte	0x04, 0x17
        /*001a*/ 	.short	(.L_3433 - .L_3432)
.L_3432:
        /*001c*/ 	.word	0x00000000
        /*0020*/ 	.short	0x0001
        /*0022*/ 	.short	0x0008
        /*0024*/ 	.byte	0x00, 0xf0, 0x61, 0x00


	//----- nvinfo : EIATTR_KPARAM_INFO
	.align		4
.L_3433:
        /*0028*/ 	.byte	0x04, 0x17
        /*002a*/ 	.short	(.L_3435 - .L_3434)
.L_3434:
        /*002c*/ 	.word	0x00000000
        /*0030*/ 	.short	0x0000
        /*0032*/ 	.short	0x0000
        /*0034*/ 	.byte	0x00, 0xf0, 0x11, 0x00


	//----- nvinfo : EIATTR_SPARSE_MMA_MASK
	.align		4
.L_3435:
        /*0038*/ 	.byte	0x03, 0x50
        /*003a*/ 	.short	0x0000


	//----- nvinfo : EIATTR_MAXREG_COUNT
	.align		4
        /*003c*/ 	.byte	0x03, 0x1b
        /*003e*/ 	.short	0x00ff


	//----- nvinfo : EIATTR_MERCURY_ISA_VERSION
	.align		4
        /*0040*/ 	.byte	0x03, 0x5f
        /*0042*/ 	.short	0x0101


	//----- nvinfo : EIATTR_EXIT_INSTR_OFFSETS
	.align		4
        /*0044*/ 	.byte	0x04, 0x1c
        /*0046*/ 	.short	(.L_3437 - .L_3436)


	//   ....[0]....
.L_3436:
        /*0048*/ 	.word	0x000007f0


	//   ....[1]....
        /*004c*/ 	.word	0x00001860


	//   ....[2]....
        /*0050*/ 	.word	0x000018b0


	//----- nvinfo : EIATTR_MAX_THREADS
	.align		4
.L_3437:
        /*0054*/ 	.byte	0x04, 0x05
        /*0056*/ 	.short	(.L_3439 - .L_3438)
.L_3438:
        /*0058*/ 	.word	0x00000080
        /*005c*/ 	.word	0x00000001
        /*0060*/ 	.word	0x00000001


	//----- nvinfo : EIATTR_CRS_STACK_SIZE
	.align		4
.L_3439:
        /*0064*/ 	.byte	0x04, 0x1e
        /*0066*/ 	.short	(.L_3441 - .L_3440)
.L_3440:
        /*0068*/ 	.word	0x00000000


	//----- nvinfo : EIATTR_CBANK_PARAM_SIZE
	.align		4
.L_3441:
        /*006c*/ 	.byte	0x03, 0x19
        /*006e*/ 	.short	0x0030


	//----- nvinfo : EIATTR_PARAM_CBANK
	.align		4
        /*0070*/ 	.byte	0x04, 0x0a
        /*0072*/ 	.short	(.L_3443 - .L_3442)
	.align		4
.L_3442:
        /*0074*/ 	.word	index@(.nv.constant0._ZN2at6native29vectorized_elementwise_kernelILi8EZZZNS0_22nan_to_num_kernel_cudaERNS_18TensorIteratorBaseESt8optionalIdES5_S5_ENKUlvE_clEvENKUlvE0_clEvEUlN3c107complexIfEEE_St5arrayIPcLm2EEEEviT0_T1_)
        /*0078*/ 	.short	0x0210
        /*007a*/ 	.short	0x0030


	//----- nvinfo : EIATTR_SW_WAR
	.align		4
.L_3443:
        /*007c*/ 	.byte	0x04, 0x36
        /*007e*/ 	.short	(.L_3445 - .L_3444)
.L_3444:
        /*0080*/ 	.word	0x00000008
.L_3445:


//--------------------- .nv.info._ZN2at6native18elementwise_kernelILi128ELi4EZNS0_15gpu_kernel_implIZZZNS0_22nan_to_num_kernel_cudaERNS_18TensorIteratorBaseESt8optionalIdES6_S6_ENKUlvE_clEvENKUlvE_clEvEUlN3c107complexIdEEE_EEvS4_RKT_EUliE_EEviT1_ --------------------------
	.section	.nv.info._ZN2at6native18elementwise_kernelILi128ELi4EZNS0_15gpu_kernel_implIZZZNS0_22nan_to_num_kernel_cudaERNS_18TensorIteratorBaseESt8optionalIdES6_S6_ENKUlvE_clEvENKUlvE_clEvEUlN3c107complexIdEEE_EEvS4_RKT_EUliE_EEviT1_,"",@"SHT_CUDA_INFO"
	.sectionflags	@""
	.align	4


	//----- nvinfo : EIATTR_CUDA_API_VERSION
	.align		4
        /*0000*/ 	.byte	0x04, 0x37
        /*0002*/ 	.short	(.L_3447 - .L_3446)
.L_3446:
        /*0004*/ 	.word	0x00000082


	//----- nvinfo : EIATTR_KPARAM_INFO
	.align		4
.L_3447:
        /*0008*/ 	.byte	0x04, 0x17
        /*000a*/ 	.short	(.L_3449 - .L_3448)
.L_3448:
        /*000c*/ 	.word	0x00000000
        /*0010*/ 	.short	0x0001
        /*0012*/ 	.short	0x0008
        /*0014*/ 	.byte	0x00, 0xf0, 0xe1, 0x08


	//----- nvinfo : EIATTR_KPARAM_INFO
	.align		4
.L_3449:
        /*0018*/ 	.byte	0x04, 0x17
        /*001a*/ 	.short	(.L_3451 - .L_3450)
.L_3450:
        /*001c*/ 	.word	0x00000000
        /*0020*/ 	.short	0x0000
        /*0022*/ 	.short	0x0000
        /*0024*/ 	.byte	0x00, 0xf0, 0x11, 0x00


	//----- nvinfo : EIATTR_SPARSE_MMA_MASK
	.align		4
.L_3451:
        /*0028*/ 	.byte	0x03, 0x50
        /*002a*/ 	.short	0x0000


	//----- nvinfo : EIATTR_MAXREG_COUNT
	.align		4
        /*002c*/ 	.byte	0x03, 0x1b
        /*002e*/ 	.short	0x0080


	//----- nvinfo : EIATTR_EXTERNS
	.align		4
        /*0030*/ 	.byte	0x04, 0x0f
        /*0032*/ 	.short	(.L_3453 - .L_3452)


	//   ....[0]....
	.align		4
.L_3452:
        /*0034*/ 	.word	index@(__assertfail)


	//----- nvinfo : EIATTR_MERCURY_ISA_VERSION
	.align		4
.L_3453:
        /*0038*/ 	.byte	0x03, 0x5f
        /*003a*/ 	.short	0x0101


	//----- nvinfo : EIATTR_SYSCALL_OFFSETS
	.align		4
        /*003c*/ 	.byte	0x04, 0x46
        /*003e*/ 	.short	(.L_3455 - .L_3454)


	//   ....[0]....
.L_3454:
        /*0040*/ 	.word	0x000023b0


	//   ....[1]....
        /*0044*/ 	.word	0x00003680


	//   ....[2]....
        /*0048*/ 	.word	0x00005a60


	//   ....[3]....
        /*004c*/ 	.word	0x00006d30


	//   ....[4]....
        /*0050*/ 	.word	0x00009100


	//   ....[5]....
        /*0054*/ 	.word	0x0000a3d0


	//   ....[6]....
        /*0058*/ 	.word	0x0000c790


	//   ....[7]....
        /*005c*/ 	.word	0x0000da60


	//----- nvinfo : EIATTR_EXIT_INSTR_OFFSETS
	.align		4
.L_3455:
        /*0060*/ 	.byte	0x04, 0x1c
        /*0062*/ 	.short	(.L_3457 - .L_3456)


	//   ....[0]....
.L_3456:
        /*0064*/ 	.word	0x0000a480


	//   ....[1]....
        /*0068*/ 	.word	0x0000ca60


	//   ....[2]....
        /*006c*/ 	.word	0x0000caa0


	//   ....[3]....
        /*0070*/ 	.word	0x0000cb30


	//   ....[4]....
        /*0074*/ 	.word	0x0000cb60


	//   ....[5]....
        /*0078*/ 	.word	0x0000cb90


	//   ....[6]....
        /*007c*/ 	.word	0x0000cc60


	//   ....[7]....
        /*0080*/ 	.word	0x0000cce0


	//   ....[8]....
        /*0084*/ 	.word	0x0000cde0


	//   ....[9]....
        /*0088*/ 	.word	0x0000ce90


	//   ....[10]....
        /*008c*/ 	.word	0x0000ceb0


	//   ....[11]....
        /*0090*/ 	.word	0x0000cf80


	//   ....[12]....
        /*0094*/ 	.word	0x0000cfa0


	//   ....[13]....
        /*0098*/ 	.word	0x0000d170


	//   ....[14]....
        /*009c*/ 	.word	0x0000d310


	//   ....[15]....
        /*00a0*/ 	.word	0x0000d390


	//   ....[16]....
        /*00a4*/ 	.word	0x0000d440


	//   ....[17]....
        /*00a8*/ 	.word	0x0000d600


	//   ....[18]....
        /*00ac*/ 	.word	0x0000d7c0


	//   ....[19]....
        /*00b0*/ 	.word	0x0000d960


	//   ....[20]....
        /*00b4*/ 	.word	0x0000da70


	//   ....[21]....
        /*00b8*/ 	.word	0x0000daa0


	//   ....[22]....
        /*00bc*/ 	.word	0x0000dad0


	//----- nvinfo : EIATTR_MAX_THREADS
	.align		4
.L_3457:
        /*00c0*/ 	.byte	0x04, 0x05
        /*00c2*/ 	.short	(.L_3459 - .L_3458)
.L_3458:
        /*00c4*/ 	.word	0x00000080
        /*00c8*/ 	.word	0x00000001
        /*00cc*/ 	.word	0x00000001


	//----- nvinfo : EIATTR_CRS_STACK_SIZE
	.align		4
.L_3459:
        /*00d0*/ 	.byte	0x04, 0x1e
        /*00d2*/ 	.short	(.L_3461 - .L_3460)
.L_3460:
        /*00d4*/ 	.word	0x00000000


	//----- nvinfo : EIATTR_CBANK_PARAM_SIZE
	.align		4
.L_3461:
        /*00d8*/ 	.byte	0x03, 0x19
        /*00da*/ 	.short	0x0240


	//----- nvinfo : EIATTR_PARAM_CBANK
	.align		4
        /*00dc*/ 	.byte	0x04, 0x0a
        /*00de*/ 	.short	(.L_3463 - .L_3462)
	.align		4
.L_3462:
        /*00e0*/ 	.word	index@(.nv.constant0._ZN2at6native18elementwise_kernelILi128ELi4EZNS0_15gpu_kernel_implIZZZNS0_22nan_to_num_kernel_cudaERNS_18TensorIteratorBaseESt8optionalIdES6_S6_ENKUlvE_clEvENKUlvE_clEvEUlN3c107complexIdEEE_EEvS4_RKT_EUliE_EEviT1_)
        /*00e4*/ 	.short	0x0210
        /*00e6*/ 	.short	0x0240


	//----- nvinfo : EIATTR_SW_WAR
	.align		4
.L_3463:
        /*00e8*/ 	.byte	0x04, 0x36
        /*00ea*/ 	.short	(.L_3465 - .L_3464)
.L_3464:
        /*00ec*/ 	.word	0x00000008
.L_3465:


//--------------------- .nv.info._ZN2at6native27unrolled_elementwise_kernelIZZZNS0_22nan_to_num_kernel_cudaERNS_18TensorIteratorBaseESt8optionalIdES5_S5_ENKUlvE_clEvENKUlvE_clEvEUlN3c107complexIdEEE_St5arrayIPcLm2EELi4E23TrivialOffsetCalculatorILi1EjESG_NS0_6memory12LoadWithCastILi1EEENSH_13StoreWithCastILi1EEEEEviT_T0_T2_T3_T4_T5_ --------------------------
	.section	.nv.info._ZN2at6native27unrolled_elementwise_kernelIZZZNS0_22nan_to_num_kernel_cudaERNS_18TensorIteratorBaseESt8optionalIdES5_S5_ENKUlvE_clEvENKUlvE_clEvEUlN3c107complexIdEEE_St5arrayIPcLm2EELi4E23TrivialOffsetCalculatorILi1EjESG_NS0_6memory12LoadWithCastILi1EEENSH_13StoreWithCastILi1EEEEEviT_T0_T2_T3_T4_T5_,"",@"SHT_CUDA_INFO"
	.sectionflags	@""
	.align	4


	//----- nvinfo : EIATTR_CUDA_API_VERSION
	.align		4
        /*0000*/ 	.byte	0x04, 0x37
        /*0002*/ 	.short	(.L_3467 - .L_3466)
.L_3466:
        /*0004*/ 	.word	0x00000082


	//----- nvinfo : EIATTR_KPARAM_INFO
	.align		4
.L_3467:
        /*0008*/ 	.byte	0x04, 0x17
        /*000a*/ 	.short	(.L_3469 - .L_3468)
.L_3468:
        /*000c*/ 	.word	0x00000000
        /*0010*/ 	.short	0x0006
        /*0012*/ 	.short	0x0044
        /*0014*/ 	.byte	0x00, 0xf0, 0x21, 0x00


	//----- nvinfo : EIATTR_KPARAM_INFO
	.align		4
.L_3469:
        /*0018*/ 	.byte	0x04, 0x17
        /*001a*/ 	.short	(.L_3471 - .L_3470)
.L_3470:
        /*001c*/ 	.word	0x00000000
        /*0020*/ 	.short	0x0005
        /*0022*/ 	.short	0x003c
        /*0024*/ 	.byte	0x00, 0xf0, 0x21, 0x00


	//----- nvinfo : EIATTR_KPARAM_INFO
	.align		4
.L_3471:
        /*0028*/ 	.byte	0x04, 0x17
        /*002a*/ 	.short	(.L_3473 - .L_3472)
.L_3472:
        /*002c*/ 	.word	0x00000000
        /*0030*/ 	.short	0x0004
        /*0032*/ 	.short	0x0039
        /*0034*/ 	.byte	0x00, 0xf0, 0x05, 0x00


	//----- nvinfo : EIATTR_KPARAM_INFO
	.align		4
.L_3473:
        /*0038*/ 	.byte	0x04, 0x17
        /*003a*/ 	.short	(.L_3475 - .L_3474)
.L_3474:
        /*003c*/ 	.word	0x00000000
        /*0040*/ 	.short	0x0003
        /*0042*/ 	.short	0x0038
        /*0044*/ 	.byte	0x00, 0xf0, 0x05, 0x00


	//----- nvinfo : EIATTR_KPARAM_INFO
	.align		4
.L_3475:
        /*0048*/ 	.byte	0x04, 0x17
        /*004a*/ 	.short	(.L_3477 - .L_3476)
.L_3476:
        /*004c*/ 	.word	0x00000000
        /*0050*/ 	.short	0x0002
        /*0052*/ 	.short	0x0028
        /*0054*/ 	.byte	0x00, 0xf0, 0x41, 0x00


	//----- nvinfo : EIATTR_KPARAM_INFO
	.align		4
.L_3477:
        /*0058*/ 	.byte	0x04, 0x17
        /*005a*/ 	.short	(.L_3479 - .L_3478)
.L_3478:
        /*005c*/ 	.word	0x00000000
        /*0060*/ 	.short	0x0001
        /*0062*/ 	.short	0x0008
        /*0064*/ 	.byte	0x00, 0xf0, 0x81, 0x00


	//----- nvinfo : EIATTR_KPARAM_INFO
	.align		4
.L_3479:
        /*0068*/ 	.byte	0x04, 0x17
        /*006a*/ 	.short	(.L_3481 - .L_3480)
.L_3480:
        /*006c*/ 	.word	0x00000000
        /*0070*/ 	.short	0x0000
        /*0072*/ 	.short	0x0000
        /*0074*/ 	.byte	0x00, 0xf0, 0x11, 0x00


	//----- nvinfo : EIATTR_SPARSE_MMA_MASK
	.align		4
.L_3481:
        /*0078*/ 	.byte	0x03, 0x50
        /*007a*/ 	.short	0x0000


	//----- nvinfo : EIATTR_MAXREG_COUNT
	.align		4
        /*007c*/ 	.byte	0x03, 0x1b
        /*007e*/ 	.short	0x00ff


	//----- nvinfo : EIATTR_EXTERNS
	.align		4
        /*0080*/ 	.byte	0x04, 0x0f
        /*0082*/ 	.short	(.L_3483 - .L_3482)


	//   ....[0]....
	.align		4
.L_3482:
        /*0084*/ 	.word	index@(__assertfail)


	//----- nvinfo : EIATTR_MERCURY_ISA_VERSION
	.align		4
.L_3483:
        /*0088*/ 	.byte	0x03, 0x5f
        /*008a*/ 	.short	0x0101


	//----- nvinfo : EIATTR_SYSCALL_OFFSETS
	.align		4
        /*008c*/ 	.byte	0x04, 0x46
        /*008e*/ 	.short	(.L_3485 - .L_3484)


	//   ....[0]....
.L_3484:
        /*0090*/ 	.word	0x000010e0


	//   ....[1]....
        /*0094*/ 	.word	0x00002210


	//   ....[2]....
        /*0098*/ 	.word	0x00003350


	//   ....[3]....
        /*009c*/ 	.word	0x00004460


	//   ....[4]....
        /*00a0*/ 	.word	0x00005e30


	//   ....[5]....
        /*00a4*/ 	.word	0x00007030


	//   ....[6]....
        /*00a8*/ 	.word	0x000081f0


	//   ....[7]....
        /*00ac*/ 	.word	0x000093d0


	//----- nvinfo : EIATTR_EXIT_INSTR_OFFSETS
	.align		4
.L_3485:
        /*00b0*/ 	.byte	0x04, 0x1c
        /*00b2*/ 	.short	(.L_3487 - .L_3486)


	//   ....[0]....
.L_3486:
        /*00b4*/ 	.word	0x00008290


	//   ....[1]....
        /*00b8*/ 	.word	0x000083d0


	//   ....[2]....
        /*00bc*/ 	.word	0x00008410


	//   ....[3]....
        /*00c0*/ 	.word	0x000084a0


	//   ....[4]....
        /*00c4*/ 	.word	0x000084d0


	//   ....[5]....
        /*00c8*/ 	.word	0x00008500


	//   ....[6]....
        /*00cc*/ 	.word	0x000085d0


	//   ....[7]....
        /*00d0*/ 	.word	0x00008650


	//   ....[8]....
        /*00d4*/ 	.word	0x00008750


	//   ....[9]....
        /*00d8*/ 	.word	0x00008800


	//   ....[10]....
        /*00dc*/ 	.word	0x00008820


	//   ....[11]....
        /*00e0*/ 	.word	0x000088f0


	//   ....[12]....
        /*00e4*/ 	.word	0x00008910


	//   ....[13]....
        /*00e8*/ 	.word	0x00008ae0


	//   ....[14]....
        /*00ec*/ 	.word	0x00008c80


	//   ....[15]....
        /*00f0*/ 	.word	0x00008d00


	//   ....[16]....
        /*00f4*/ 	.word	0x00008db0


	//   ....[17]....
        /*00f8*/ 	.word	0x00008f70


	//   ....[18]....
        /*00fc*/ 	.word	0x00009130


	//   ....[19]....
        /*0100*/ 	.word	0x000092d0


	//   ....[20]....
        /*0104*/ 	.word	0x000093e0


	//   ....[21]....
        /*0108*/ 	.word	0x00009410


	//   ....[22]....
        /*010c*/ 	.word	0x00009440


	//----- nvinfo : EIATTR_MAX_THREADS
	.align		4
.L_3487:
        /*0110*/ 	.byte	0x04, 0x05
        /*0112*/ 	.short	(.L_3489 - .L_3488)
.L_3488:
        /*0114*/ 	.word	0x00000080
        /*0118*/ 	.word	0x00000001
        /*011c*/ 	.word	0x00000001


	//----- nvinfo : EIATTR_CRS_STACK_SIZE
	.align		4
.L_3489:
        /*0120*/ 	.byte	0x04, 0x1e
        /*0122*/ 	.short	(.L_3491 - .L_3490)
.L_3490:
        /*0124*/ 	.word	0x00000000


	//----- nvinfo : EIATTR_CBANK_PARAM_SIZE
	.align		4
.L_3491:
        /*0128*/ 	.byte	0x03, 0x19
        /*012a*/ 	.short	0x004c


	//----- nvinfo : EIATTR_PARAM_CBANK
	.align		4
        /*012c*/ 	.byte	0x04, 0x0a
        /*012e*/ 	.short	(.L_3493 - .L_3492)
	.align		4
.L_3492:
        /*0130*/ 	.word	index@(.nv.constant0._ZN2at6native27unrolled_elementwise_kernelIZZZNS0_22nan_to_num_kernel_cudaERNS_18TensorIteratorBaseESt8optionalIdES5_S5_ENKUlvE_clEvENKUlvE_clEvEUlN3c107complexIdEEE_St5arrayIPcLm2EELi4E23TrivialOffsetCalculatorILi1EjESG_NS0_6memory12LoadWithCastILi1EEENSH_13StoreWithCastILi1EEEEEviT_T0_T2_T3_T4_T5_)
        /*0134*/ 	.short	0x0210
        /*0136*/ 	.short	0x004c


	//----- nvinfo : EIATTR_SW_WAR
	.align		4
.L_3493:
        /*0138*/ 	.byte	0x04, 0x36
        /*013a*/ 	.short	(.L_3495 - .L_3494)
.L_3494:
        /*013c*/ 	.word	0x00000008
.L_3495:


//--------------------- .nv.info._ZN2at6native18elementwise_kernelILi128ELi2EZNS0_22gpu_kernel_impl_nocastIZZZNS0_22nan_to_num_kernel_cudaERNS_18TensorIteratorBaseESt8optionalIdES6_S6_ENKUlvE_clEvENKUlvE_clEvEUlN3c107complexIdEEE_EEvS4_RKT_EUliE_EEviT1_ --------------------------
	.section	.nv.info._ZN2at6native18elementwise_kernelILi128ELi2EZNS0_22gpu_kernel_impl_nocastIZZZNS0_22nan_to_num_kernel_cudaERNS_18TensorIteratorBaseESt8optionalIdES6_S6_ENKUlvE_clEvENKUlvE_clEvEUlN3c107complexIdEEE_EEvS4_RKT_EUliE_EEviT1_,"",@"SHT_CUDA_INFO"
	.sectionflags	@""
	.align	4


	//----- nvinfo : EIATTR_CUDA_API_VERSION
	.align		4
        /*0000*/ 	.byte	0x04, 0x37
        /*0002*/ 	.short	(.L_3497 - .L_3496)
.L_3496:
        /*0004*/ 	.word	0x00000082


	//----- nvinfo : EIATTR_KPARAM_INFO
	.align		4
.L_3497:
        /*0008*/ 	.byte	0x04, 0x17
        /*000a*/ 	.short	(.L_3499 - .L_3498)
.L_3498:
        /*000c*/ 	.word	0x00000000
        /*0010*/ 	.short	0x0001
        /*0012*/ 	.short	0x0008
        /*0014*/ 	.byte	0x00, 0xf0, 0xc1, 0x08


	//----- nvinfo : EIATTR_KPARAM_INFO
	.align		4
.L_3499:
        /*0018*/ 	.byte	0x04, 0x17
        /*001a*/ 	.short	(.L_3501 - .L_3500)
.L_3500:
        /*001c*/ 	.word	0x00000000
        /*0020*/ 	.short	0x0000
        /*0022*/ 	.short	0x0000
        /*0024*/ 	.byte	0x00, 0xf0, 0x11, 0x00


	//----- nvinfo : EIATTR_SPARSE_MMA_MASK
	.align		4
.L_3501:
        /*0028*/ 	.byte	0x03, 0x50
        /*002a*/ 	.short	0x0000


	//----- nvinfo : EIATTR_MAXREG_COUNT
	.align		4
        /*002c*/ 	.byte	0x03, 0x1b
        /*002e*/ 	.short	0x0080


	//----- nvinfo : EIATTR_MERCURY_ISA_VERSION
	.align		4
        /*0030*/ 	.byte	0x03, 0x5f
        /*0032*/ 	.short	0x0101


	//----- nvinfo : EIATTR_EXIT_INSTR_OFFSETS
	.align		4
        /*0034*/ 	.byte	0x04, 0x1c
        /*0036*/ 	.short	(.L_3503 - .L_3502)


	//   ....[0]....
.L_3502:
        /*0038*/ 	.word	0x00001560


	//   ....[1]....
        /*003c*/ 	.word	0x00002a10


	//----- nvinfo : EIATTR_MAX_THREADS
	.align		4
.L_3503:
        /*0040*/ 	.byte	0x04, 0x05
        /*0042*/ 	.short	(.L_3505 - .L_3504)
.L_3504:
        /*0044*/ 	.word	0x00000080
        /*0048*/ 	.word	0x00000001
        /*004c*/ 	.word	0x00000001


	//----- nvinfo : EIATTR_CRS_STACK_SIZE
	.align		4
.L_3505:
        /*0050*/ 	.byte	0x04, 0x1e
        /*0052*/ 	.short	(.L_3507 - .L_3506)
.L_3506:
        /*0054*/ 	.word	0x00000000


	//----- nvinfo : EIATTR_CBANK_PARAM_SIZE
	.align		4
.L_3507:
        /*0058*/ 	.byte	0x03, 0x19
        /*005a*/ 	.short	0x0238


	//----- nvinfo : EIATTR_PARAM_CBANK
	.align		4
        /*005c*/ 	.byte	0x04, 0x0a
        /*005e*/ 	.short	(.L_3509 - .L_3508)
	.align		4
.L_3508:
        /*0060*/ 	.word	index@(.nv.constant0._ZN2at6native18elementwise_kernelILi128ELi2EZNS0_22gpu_kernel_impl_nocastIZZZNS0_22nan_to_num_kernel_cudaERNS_18TensorIteratorBaseESt8optionalIdES6_S6_ENKUlvE_clEvENKUlvE_clEvEUlN3c107complexIdEEE_EEvS4_RKT_EUliE_EEviT1_)
        /*0064*/ 	.short	0x0210
        /*0066*/ 	.short	0x0238


	//----- nvinfo : EIATTR_SW_WAR
	.align		4
.L_3509:
        /*0068*/ 	.byte	0x04, 0x36
        /*006a*/ 	.short	(.L_3511 - .L_3510)
.L_3510:
        /*006c*/ 	.word	0x00000008
.L_3511:


//--------------------- .nv.info._ZN2at6native27unrolled_elementwise_kernelIZZZNS0_22nan_to_num_kernel_cudaERNS_18TensorIteratorBaseESt8optionalIdES5_S5_ENKUlvE_clEvENKUlvE_clEvEUlN3c107complexIdEEE_St5arrayIPcLm2EELi4E23TrivialOffsetCalculatorILi1EjESG_NS0_6memory15LoadWithoutCastENSH_16StoreWithoutCastEEEviT_T0_T2_T3_T4_T5_ --------------------------
	.section	.nv.info._ZN2at6native27unrolled_elementwise_kernelIZZZNS0_22nan_to_num_kernel_cudaERNS_18TensorIteratorBaseESt8optionalIdES5_S5_ENKUlvE_clEvENKUlvE_clEvEUlN3c107complexIdEEE_St5arrayIPcLm2EELi4E23TrivialOffsetCalculatorILi1EjESG_NS0_6memory15LoadWithoutCastENSH_16StoreWithoutCastEEEviT_T0_T2_T3_T4_T5_,"",@"SHT_CUDA_INFO"
	.sectionflags	@""
	.align	4


	//----- nvinfo : EIATTR_CUDA_API_VERSION
	.align		4
        /*0000*/ 	.byte	0x04, 0x37
        /*0002*/ 	.short	(.L_3513 - .L_3512)
.L_3512:
        /*0004*/ 	.word	0x00000082


	//----- nvinfo : EIATTR_KPARAM_INFO
	.align		4
.L_3513:
        /*0008*/ 	.byte	0x04, 0x17
        /*000a*/ 	.short	(.L_3515 - .L_3514)
.L_3514:
        /*000c*/ 	.word	0x00000000
        /*0010*/ 	.short	0x0006
        /*0012*/ 	.short	0x003b
        /*0014*/ 	.byte	0x00, 0xf0, 0x05, 0x00


	//----- nvinfo : EIATTR_KPARAM_INFO
	.align		4
.L_3515:
        /*0018*/ 	.byte	0x04, 0x17
        /*001a*/ 	.short	(.L_3517 - .L_3516)
.L_3516:
        /*001c*/ 	.word	0x00000000
        /*0020*/ 	.short	0x0005
        /*0022*/ 	.short	0x003a
        /*0024*/ 	.byte	0x00, 0xf0, 0x05, 0x00


	//----- nvinfo : EIATTR_KPARAM_INFO
	.align		4
.L_3517:
        /*0028*/ 	.byte	0x04, 0x17
        /*002a*/ 	.short	(.L_3519 - .L_3518)
.L_3518:
        /*002c*/ 	.word	0x00000000
        /*0030*/ 	.short	0x0004
        /*0032*/ 	.short	0x0039
        /*0034*/ 	.byte	0x00, 0xf0, 0x05, 0x00


	//----- nvinfo : EIATTR_KPARAM_INFO
	.align		4
.L_3519:
        /*0038*/ 	.byte	0x04, 0x17
        /*003a*/ 	.short	(.L_3521 - .L_3520)
.L_3520:
        /*003c*/ 	.word	0x00000000
        /*0040*/ 	.short	0x0003
        /*0042*/ 	.short	0x0038
        /*0044*/ 	.byte	0x00, 0xf0, 0x05, 0x00


	//----- nvinfo : EIATTR_KPARAM_INFO
	.align		4
.L_3521:
        /*0048*/ 	.byte	0x04, 0x17
        /*004a*/ 	.short	(.L_3523 - .L_3522)
.L_3522:
        /*004c*/ 	.word	0x00000000
        /*0050*/ 	.short	0x0002
        /*0052*/ 	.short	0x0028
        /*0054*/ 	.byte	0x00, 0xf0, 0x41, 0x00


	//----- nvinfo : EIATTR_KPARAM_INFO
	.align		4
.L_3523:
        /*0058*/ 	.byte	0x04, 0x17
        /*005a*/ 	.short	(.L_3525 - .L_3524)
.L_3524:
        /*005c*/ 	.word	0x00000000
        /*0060*/ 	.short	0x0001
        /*0062*/ 	.short	0x0008
        /*0064*/ 	.byte	0x00, 0xf0, 0x81, 0x00


	//----- nvinfo : EIATTR_KPARAM_INFO
	.align		4
.L_3525:
        /*0068*/ 	.byte	0x04, 0x17
        /*006a*/ 	.short	(.L_3527 - .L_3526)
.L_3526:
        /*006c*/ 	.word	0x00000000
        /*0070*/ 	.short	0x0000
        /*0072*/ 	.short	0x0000
        /*0074*/ 	.byte	0x00, 0xf0, 0x11, 0x00


	//----- nvinfo : EIATTR_SPARSE_MMA_MASK
	.align		4
.L_3527:
        /*0078*/ 	.byte	0x03, 0x50
        /*007a*/ 	.short	0x0000


	//----- nvinfo : EIATTR_MAXREG_COUNT
	.align		4
        /*007c*/ 	.byte	0x03, 0x1b
        /*007e*/ 	.short	0x00ff


	//----- nvinfo : EIATTR_MERCURY_ISA_VERSION
	.align		4
        /*0080*/ 	.byte	0x03, 0x5f
        /*0082*/ 	.short	0x0101


	//----- nvinfo : EIATTR_EXIT_INSTR_OFFSETS
	.align		4
        /*0084*/ 	.byte	0x04, 0x1c
        /*0086*/ 	.short	(.L_3529 - .L_3528)


	//   ....[0]....
.L_3528:
        /*0088*/ 	.word	0x00000ab0


	//   ....[1]....
        /*008c*/ 	.word	0x00000b00


	//----- nvinfo : EIATTR_MAX_THREADS
	.align		4
.L_3529:
        /*0090*/ 	.byte	0x04, 0x05
        /*0092*/ 	.short	(.L_3531 - .L_3530)
.L_3530:
        /*0094*/ 	.word	0x00000080
        /*0098*/ 	.word	0x00000001
        /*009c*/ 	.word	0x00000001


	//----- nvinfo : EIATTR_CRS_STACK_SIZE
	.align		4
.L_3531:
        /*00a0*/ 	.byte	0x04, 0x1e
        /*00a2*/ 	.short	(.L_3533 - .L_3532)
.L_3532:
        /*00a4*/ 	.word	0x00000000


	//----- nvinfo : EIATTR_CBANK_PARAM_SIZE
	.align		4
.L_3533:
        /*00a8*/ 	.byte	0x03, 0x19
        /*00aa*/ 	.short	0x003c


	//----- nvinfo : EIATTR_PARAM_CBANK
	.align		4
        /*00ac*/ 	.byte	0x04, 0x0a
        /*00ae*/ 	.short	(.L_3535 - .L_3534)
	.align		4
.L_3534:
        /*00b0*/ 	.word	index@(.nv.constant0._ZN2at6native27unrolled_elementwise_kernelIZZZNS0_22nan_to_num_kernel_cudaERNS_18TensorIteratorBaseESt8optionalIdES5_S5_ENKUlvE_clEvENKUlvE_clEvEUlN3c107complexIdEEE_St5arrayIPcLm2EELi4E23TrivialOffsetCalculatorILi1EjESG_NS0_6memory15LoadWithoutCastENSH_16StoreWithoutCastEEEviT_T0_T2_T3_T4_T5_)
        /*00b4*/ 	.short	0x0210
        /*00b6*/ 	.short	0x003c


	//----- nvinfo : EIATTR_SW_WAR
	.align		4
.L_3535:
        /*00b8*/ 	.byte	0x04, 0x36
        /*00ba*/ 	.short	(.L_3537 - .L_3536)
.L_3536:
        /*00bc*/ 	.word	0x00000008
.L_3537:


//--------------------- .nv.info._ZN2at6native29vectorized_elementwise_kernelILi2EZZZNS0_22nan_to_num_kernel_cudaERNS_18TensorIteratorBaseESt8optionalIdES5_S5_ENKUlvE_clEvENKUlvE_clEvEUlN3c107complexIdEEE_St5arrayIPcLm2EEEEviT0_T1_ --------------------------
	.section	.nv.info._ZN2at6native29vectorized_elementwise_kernelILi2EZZZNS0_22nan_to_num_kernel_cudaERNS_18TensorIteratorBaseESt8optionalIdES5_S5_ENKUlvE_clEvENKUlvE_clEvEUlN3c107complexIdEEE_St5arrayIPcLm2EEEEviT0_T1_,"",@"SHT_CUDA_INFO"
	.sectionflags	@""
	.align	4


	//----- nvinfo : EIATTR_CUDA_API_VERSION
	.align		4
        /*0000*/ 	.byte	0x04, 0x37
        /*0002*/ 	.short	(.L_3539 - .L_3538)
.L_3538:
        /*0004*/ 	.word	0x00000082


	//----- nvinfo : EIATTR_KPARAM_INFO
	.align		4
.L_3539:
        /*0008*/ 	.byte	0x04, 0x17
        /*000a*/ 	.short	(.L_3541 - .L_3540)
.L_3540:
        /*000c*/ 	.word	0x00000000
        /*0010*/ 	.short	0x0002
        /*0012*/ 	.short	0x0028
        /*0014*/ 	.byte	0x00, 0xf0, 0x41, 0x00


	//----- nvinfo : EIATTR_KPARAM_INFO
	.align		4
.L_3541:
        /*0018*/ 	.byte	0x04, 0x17
        /*001a*/ 	.short	(.L_3543 - .L_3542)
.L_3542:
        /*001c*/ 	.word	0x00000000
        /*0020*/ 	.short	0x0001
        /*0022*/ 	.short	0x0008
        /*0024*/ 	.byte	0x00, 0xf0, 0x81, 0x00


	//----- nvinfo : EIATTR_KPARAM_INFO
	.align		4
.L_3543:
        /*0028*/ 	.byte	0x04, 0x17
        /*002a*/ 	.short	(.L_3545 - .L_3544)
.L_3544:
        /*002c*/ 	.word	0x00000000
        /*0030*/ 	.short	0x0000
        /*0032*/ 	.short	0x0000
        /*0034*/ 	.byte	0x00, 0xf0, 0x11, 0x00


	//----- nvinfo : EIATTR_SPARSE_MMA_MASK
	.align		4
.L_3545:
        /*0038*/ 	.byte	0x03, 0x50
        /*003a*/ 	.short	0x0000


	//----- nvinfo : EIATTR_MAXREG_COUNT
	.align		4
        /*003c*/ 	.byte	0x03, 0x1b
        /*003e*/ 	.short	0x00ff


	//----- nvinfo : EIATTR_MERCURY_ISA_VERSION
	.align		4
        /*0040*/ 	.byte	0x03, 0x5f
        /*0042*/ 	.short	0x0101


	//----- nvinfo : EIATTR_EXIT_INSTR_OFFSETS
	.align		4
        /*0044*/ 	.byte	0x04, 0x1c
        /*0046*/ 	.short	(.L_3547 - .L_3546)


	//   ....[0]....
.L_3546:
        /*0048*/ 	.word	0x00000e90


	//   ....[1]....
        /*004c*/ 	.word	0x00002340


	//   ....[2]....
        /*0050*/ 	.word	0x00002390


	//----- nvinfo : EIATTR_MAX_THREADS
	.align		4
.L_3547:
        /*0054*/ 	.byte	0x04, 0x05
        /*0056*/ 	.short	(.L_3549 - .L_3548)
.L_3548:
        /*0058*/ 	.word	0x00000080
        /*005c*/ 	.word	0x00000001
        /*0060*/ 	.word	0x00000001


	//----- nvinfo : EIATTR_CRS_STACK_SIZE
	.align		4
.L_3549:
        /*0064*/ 	.byte	0x04, 0x1e
        /*0066*/ 	.short	(.L_3551 - .L_3550)
.L_3550:
        /*0068*/ 	.word	0x00000000


	//----- nvinfo : EIATTR_CBANK_PARAM_SIZE
	.align		4
.L_3551:
        /*006c*/ 	.byte	0x03, 0x19
        /*006e*/ 	.short	0x0038


	//----- nvinfo : EIATTR_PARAM_CBANK
	.align		4
        /*0070*/ 	.byte	0x04, 0x0a
        /*0072*/ 	.short	(.L_3553 - .L_3552)
	.align		4
.L_3552:
        /*0074*/ 	.word	index@(.nv.constant0._ZN2at6native29vectorized_elementwise_kernelILi2EZZZNS0_22nan_to_num_kernel_cudaERNS_18TensorIteratorBaseESt8optionalIdES5_S5_ENKUlvE_clEvENKUlvE_clEvEUlN3c107complexIdEEE_St5arrayIPcLm2EEEEviT0_T1_)
        /*0078*/ 	.short	0x0210
        /*007a*/ 	.short	0x0038


	//----- nvinfo : EIATTR_SW_WAR
	.align		4
.L_3553:
        /*007c*/ 	.byte	0x04, 0x36
        /*007e*/ 	.short	(.L_3555 - .L_3554)
.L_3554:
        /*0080*/ 	.word	0x00000008
.L_3555:


//--------------------- .nv.info._ZN2at6native29vectorized_elementwise_kernelILi4EZZZNS0_22nan_to_num_kernel_cudaERNS_18TensorIteratorBaseESt8optionalIdES5_S5_ENKUlvE_clEvENKUlvE_clEvEUlN3c107complexIdEEE_St5arrayIPcLm2EEEEviT0_T1_ --------------------------
	.section	.nv.info._ZN2at6native29vectorized_elementwise_kernelILi4EZZZNS0_22nan_to_num_kernel_cudaERNS_18TensorIteratorBaseESt8optionalIdES5_S5_ENKUlvE_clEvENKUlvE_clEvEUlN3c107complexIdEEE_St5arrayIPcLm2EEEEviT0_T1_,"",@"SHT_CUDA_INFO"
	.sectionflags	@""
	.align	4


	//----- nvinfo : EIATTR_CUDA_API_VERSION
	.align		4
        /*0000*/ 	.byte	0x04, 0x37
        /*0002*/ 	.short	(.L_3557 - .L_3556)
.L_3556:
        /*0004*/ 	.word	0x00000082


	//----- nvinfo : EIATTR_KPARAM_INFO
	.align		4
.L_3557:
        /*0008*/ 	.byte	0x04, 0x17
        /*000a*/ 	.short	(.L_3559 - .L_3558)
.L_3558:
        /*000c*/ 	.word	0x00000000
        /*0010*/ 	.short	0x0002
        /*0012*/ 	.short	0x0028
        /*0014*/ 	.byte	0x00, 0xf0, 0x41, 0x00


	//----- nvinfo : EIATTR_KPARAM_INFO
	.align		4
.L_3559:
        /*0018*/ 	.byte	0x04, 0x17
        /*001a*/ 	.short	(.L_3561 - .L_3560)
.L_3560:
        /*001c*/ 	.word	0x00000000
        /*0020*/ 	.short	0x0001
        /*0022*/ 	.short	0x0008
        /*0024*/ 	.byte	0x00, 0xf0, 0x81, 0x00


	//----- nvinfo : EIATTR_KPARAM_INFO
	.align		4
.L_3561:
        /*0028*/ 	.byte	0x04, 0x17
        /*002a*/ 	.short	(.L_3563 - .L_3562)
.L_3562:
        /*002c*/ 	.word	0x00000000
        /*0030*/ 	.short	0x0000
        /*0032*/ 	.short	0x0000
        /*0034*/ 	.byte	0x00, 0xf0, 0x11, 0x00


	//----- nvinfo : EIATTR_SPARSE_MMA_MASK
	.align		4
.L_3563:
        /*0038*/ 	.byte	0x03, 0x50
        /*003a*/ 	.short	0x0000


	//----- nvinfo : EIATTR_MAXREG_COUNT
	.align		4
        /*003c*/ 	.byte	0x03, 0x1b
        /*003e*/ 	.short	0x00ff


	//----- nvinfo : EIATTR_MERCURY_ISA_VERSION
	.align		4
        /*0040*/ 	.byte	0x03, 0x5f
        /*0042*/ 	.short	0x0101


	//----- nvinfo : EIATTR_EXIT_INSTR_OFFSETS
	.align		4
        /*0044*/ 	.byte	0x04, 0x1c
        /*0046*/ 	.short	(.L_3565 - .L_3564)


	//   ....[0]....
.L_3564:
        /*0048*/ 	.word	0x00000e90


	//   ....[1]....
        /*004c*/ 	.word	0x00002340


	//   ....[2]....
        /*0050*/ 	.word	0x00002390


	//----- nvinfo : EIATTR_MAX_THREADS
	.align		4
.L_3565:
        /*0054*/ 	.byte	0x04, 0x05
        /*0056*/ 	.short	(.L_3567 - .L_3566)
.L_3566:
        /*0058*/ 	.word	0x00000080
        /*005c*/ 	.word	0x00000001
        /*0060*/ 	.word	0x00000001


	//----- nvinfo : EIATTR_CRS_STACK_SIZE
	.align		4
.L_3567:
        /*0064*/ 	.byte	0x04, 0x1e
        /*0066*/ 	.short	(.L_3569 - .L_3568)
.L_3568:
        /*0068*/ 	.word	0x00000000


	//----- nvinfo : EIATTR_CBANK_PARAM_SIZE
	.align		4
.L_3569:
        /*006c*/ 	.byte	0x03, 0x19
        /*006e*/ 	.short	0x0038


	//----- nvinfo : EIATTR_PARAM_CBANK
	.align		4
        /*0070*/ 	.byte	0x04, 0x0a
        /*0072*/ 	.short	(.L_3571 - .L_3570)
	.align		4
.L_3570:
        /*0074*/ 	.word	index@(.nv.constant0._ZN2at6native29vectorized_elementwise_kernelILi4EZZZNS0_22nan_to_num_kernel_cudaERNS_18TensorIteratorBaseESt8optionalIdES5_S5_ENKUlvE_clEvENKUlvE_clEvEUlN3c107complexIdEEE_St5arrayIPcLm2EEEEviT0_T1_)
        /*0078*/ 	.short	0x0210
        /*007a*/ 	.short	0x0038


	//----- nvinfo : EIATTR_SW_WAR
	.align		4
.L_3571:
        /*007c*/ 	.byte	0x04, 0x36
        /*007e*/ 	.short	(.L_3573 - .L_3572)
.L_3572:
        /*0080*/ 	.word	0x00000008
.L_3573:


//--------------------- .nv.info._ZN2at6native29vectorized_elementwise_kernelILi8EZZZNS0_22nan_to_num_kernel_cudaERNS_18TensorIteratorBaseESt8optionalIdES5_S5_ENKUlvE_clEvENKUlvE_clEvEUlN3c107complexIdEEE_St5arrayIPcLm2EEEEviT0_T1_ --------------------------
	.section	.nv.info._ZN2at6native29vectorized_elementwise_kernelILi8EZZZNS0_22nan_to_num_kernel_cudaERNS_18TensorIteratorBaseESt8optionalIdES5_S5_ENKUlvE_clEvENKUlvE_clEvEUlN3c107complexIdEEE_St5arrayIPcLm2EEEEviT0_T1_,"",@"SHT_CUDA_INFO"
	.sectionflags	@""
	.align	4


	//----- nvinfo : EIATTR_CUDA_API_VERSION
	.align		4
        /*0000*/ 	.byte	0x04, 0x37
        /*0002*/ 	.short	(.L_3575 - .L_3574)
.L_3574:
        /*0004*/ 	.word	0x00000082


	//----- nvinfo : EIATTR_KPARAM_INFO
	.align		4
.L_3575:
        /*0008*/ 	.byte	0x04, 0x17
        /*000a*/ 	.short	(.L_3577 - .L_3576)
.L_3576:
        /*000c*/ 	.word	0x00000000
        /*0010*/ 	.short	0x0002
        /*0012*/ 	.short	0x0028
        /*0014*/ 	.byte	0x00, 0xf0, 0x41, 0x00


	//----- nvinfo : EIATTR_KPARAM_INFO
	.align		4
.L_3577:
        /*0018*/ 	.byte	0x04, 0x17
        /*001a*/ 	.short	(.L_3579 - .L_3578)
.L_3578:
        /*001c*/ 	.word	0x00000000
        /*0020*/ 	.short	0x0001
        /*0022*/ 	.short	0x0008
        /*0024*/ 	.byte	0x00, 0xf0, 0x81, 0x00


	//----- nvinfo : EIATTR_KPARAM_INFO
	.align		4
.L_3579:
        /*0028*/ 	.byte	0x04, 0x17
        /*002a*/ 	.short	(.L_3581 - .L_3580)
.L_3580:
        /*002c*/ 	.word	0x00000000
        /*0030*/ 	.short	0x0000
        /*0032*/ 	.short	0x0000
        /*0034*/ 	.byte	0x00, 0xf0, 0x11, 0x00


	//----- nvinfo : EIATTR_SPARSE_MMA_MASK
	.align		4
.L_3581:
        /*0038*/ 	.byte	0x03, 0x50
        /*003a*/ 	.short	0x0000


	//----- nvinfo : EIATTR_MAXREG_COUNT
	.align		4
        /*003c*/ 	.byte	0x03, 0x1b
        /*003e*/ 	.short	0x00ff


	//----- nvinfo : EIATTR_MERCURY_ISA_VERSION
	.align		4
        /*0040*/ 	.byte	0x03, 0x5f
        /*0042*/ 	.short	0x0101


	//----- nvinfo : EIATTR_EXIT_INSTR_OFFSETS
	.align		4
        /*0044*/ 	.byte	0x04, 0x1c
        /*0046*/ 	.short	(.L_3583 - .L_3582)


	//   ....[0]....
.L_3582:
        /*0048*/ 	.word	0x00000e60


	//   ....[1]....
        /*004c*/ 	.word	0x00002310


	//   ....[2]....
        /*0050*/ 	.word	0x00002360


	//----- nvinfo : EIATTR_MAX_THREADS
	.align		4
.L_3583:
        /*0054*/ 	.byte	0x04, 0x05
        /*0056*/ 	.short	(.L_3585 - .L_3584)
.L_3584:
        /*0058*/ 	.word	0x00000080
        /*005c*/ 	.word	0x00000001
        /*0060*/ 	.word	0x00000001


	//----- nvinfo : EIATTR_CRS_STACK_SIZE
	.align		4
.L_3585:
        /*0064*/ 	.byte	0x04, 0x1e
        /*0066*/ 	.short	(.L_3587 - .L_3586)
.L_3586:
        /*0068*/ 	.word	0x00000000


	//----- nvinfo : EIATTR_CBANK_PARAM_SIZE
	.align		4
.L_3587:
        /*006c*/ 	.byte	0x03, 0x19
        /*006e*/ 	.short	0x0038


	//----- nvinfo : EIATTR_PARAM_CBANK
	.align		4
        /*0070*/ 	.byte	0x04, 0x0a
        /*0072*/ 	.short	(.L_3589 - .L_3588)
	.align		4
.L_3588:
        /*0074*/ 	.word	index@(.nv.constant0._ZN2at6native29vectorized_elementwise_kernelILi8EZZZNS0_22nan_to_num_kernel_cudaERNS_18TensorIteratorBaseESt8optionalIdES5_S5_ENKUlvE_clEvENKUlvE_clEvEUlN3c107complexIdEEE_St5arrayIPcLm2EEEEviT0_T1_)
        /*0078*/ 	.short	0x0210
        /*007a*/ 	.short	0x0038


	//----- nvinfo : EIATTR_SW_WAR
	.align		4
.L_3589:
        /*007c*/ 	.byte	0x04, 0x36
        /*007e*/ 	.short	(.L_3591 - .L_3590)
.L_3590:
        /*0080*/ 	.word	0x00000008
.L_3591:


//--------------------- .nv.info._ZN2at6native18elementwise_kernelILi128ELi4EZNS0_15gpu_kernel_implIZZZNS0_21clamp_max_kernel_cudaERNS_18TensorIteratorBaseERKN3c106ScalarEENKUlvE_clEvENKUlvE7_clEvEUlNS5_8BFloat16EE_EEvS4_RKT_EUliE_EEviT1_ --------------------------
	.section	.nv.info._ZN2at6native18elementwise_kernelILi128ELi4EZNS0_15gpu_kernel_implIZZZNS0_21clamp_max_kernel_cudaERNS_18TensorIteratorBaseERKN3c106ScalarEENKUlvE_clEvENKUlvE7_clEvEUlNS5_8BFloat16EE_EEvS4_RKT_EUliE_EEviT1_,"",@"SHT_CUDA_INFO"
	.sectionflags	@""
	.align	4


	//----- nvinfo : EIATTR_CUDA_API_VERSION
	.align		4
        /*0000*/ 	.byte	0x04, 0x37
        /*0002*/ 	.short	(.L_3593 - .L_3592)
.L_3592:
        /*0004*/ 	.word	0x00000082


	//----- nvinfo : EIATTR_KPARAM_INFO
	.align		4
.L_3593:
        /*0008*/ 	.byte	0x04, 0x17
        /*000a*/ 	.short	(.L_3595 - .L_3594)
.L_3594:
        /*000c*/ 	.word	0x00000000
        /*0010*/ 	.short	0x0001
        /*0012*/ 	.short	0x0008
        /*0014*/ 	.byte	0x00, 0xf0, 0xa1, 0x08


	//----- nvinfo : EIATTR_KPARAM_INFO
	.align		4
.L_3595:
        /*0018*/ 	.byte	0x04, 0x17
        /*001a*/ 	.short	(.L_3597 - .L_3596)
.L_3596:
        /*001c*/ 	.word	0x00000000
        /*0020*/ 	.short	0x0000
        /*0022*/ 	.short	0x0000
        /*0024*/ 	.byte	0x00, 0xf0, 0x11, 0x00


	//----- nvinfo : EIATTR_SPARSE_MMA_MASK
	.align		4
.L_3597:
        /*0028*/ 	.byte	0x03, 0x50
        /*002a*/ 	.short	0x0000


	//----- nvinfo : EIATTR_MAXREG_COUNT
	.align		4
        /*002c*/ 	.byte	0x03, 0x1b
        /*002e*/ 	.short	0x0080


	//----- nvinfo : EIATTR_EXTERNS
	.align		4
        /*0030*/ 	.byte	0x04, 0x0f
        /*0032*/ 	.short	(.L_3599 - .L_3598)


	//   ....[0]....
	.align		4
.L_3598:
        /*0034*/ 	.word	index@(__assertfail)


	//----- nvinfo : EIATTR_MERCURY_ISA_VERSION
	.align		4
.L_3599:
        /*0038*/ 	.byte	0x03, 0x5f
        /*003a*/ 	.short	0x0101


	//----- nvinfo : EIATTR_SYSCALL_OFFSETS
	.align		4
        /*003c*/ 	.byte	0x04, 0x46
        /*003e*/ 	.short	(.L_3601 - .L_3600)


	//   ....[0]....
.L_3600:
        /*0040*/ 	.word	0x000023a0


	//   ....[1]....
        /*0044*/ 	.word	0x000033a0


	//   ....[2]....
        /*0048*/ 	.word	0x000057a0


	//   ....[3]....
        /*004c*/ 	.word	0x000067a0


	//   ....[4]....
        /*0050*/ 	.word	0x00008b90


	//   ....[5]....
        /*0054*/ 	.word	0x00009b90


	//   ....[6]....
        /*0058*/ 	.word	0x0000bf70


	//   ....[7]....
        /*005c*/ 	.word	0x0000cf70


	//----- nvinfo : EIATTR_EXIT_INSTR_OFFSETS
	.align		4
.L_3601:
        /*0060*/ 	.byte	0x04, 0x1c
        /*0062*/ 	.short	(.L_3603 - .L_3602)


	//   ....[0]....
.L_3602:
        /*0064*/ 	.word	0x00009c60


	//   ....[1]....
        /*0068*/ 	.word	0x0000c1a0


	//   ....[2]....
        /*006c*/ 	.word	0x0000c1e0


	//   ....[3]....
        /*0070*/ 	.word	0x0000c280


	//   ....[4]....
        /*0074*/ 	.word	0x0000c2c0


	//   ....[5]....
        /*0078*/ 	.word	0x0000c300


	//   ....[6]....
        /*007c*/ 	.word	0x0000c390


	//   ....[7]....
        /*0080*/ 	.word	0x0000c3d0


	//   ....[8]....
        /*0084*/ 	.word	0x0000c470


	//   ....[9]....
        /*0088*/ 	.word	0x0000c4c0


	//   ....[10]....
        /*008c*/ 	.word	0x0000c510


	//   ....[11]....
        /*0090*/ 	.word	0x0000c5e0


	//   ....[12]....
        /*0094*/ 	.word	0x0000c640


	//   ....[13]....
        /*0098*/ 	.word	0x0000c7d0


	//   ....[14]....
        /*009c*/ 	.word	0x0000c930


	//   ....[15]....
        /*00a0*/ 	.word	0x0000c950


	//   ....[16]....
        /*00a4*/ 	.word	0x0000ca10


	//   ....[17]....
        /*00a8*/ 	.word	0x0000cb90


	//   ....[18]....
        /*00ac*/ 	.word	0x0000cd10


	//   ....[19]....
        /*00b0*/ 	.word	0x0000ce70


	//   ....[20]....
        /*00b4*/ 	.word	0x0000cf80


	//   ....[21]....
        /*00b8*/ 	.word	0x0000cfc0


	//   ....[22]....
        /*00bc*/ 	.word	0x0000d000


	//----- nvinfo : EIATTR_MAX_THREADS
	.align		4
.L_3603:
        /*00c0*/ 	.byte	0x04, 0x05
        /*00c2*/ 	.short	(.L_3605 - .L_3604)
.L_3604:
        /*00c4*/ 	.word	0x00000080
        /*00c8*/ 	.word	0x00000001
        /*00cc*/ 	.word	0x00000001


	//----- nvinfo : EIATTR_CRS_STACK_SIZE
	.align		4
.L_3605:
        /*00d0*/ 	.byte	0x04, 0x1e
        /*00d2*/ 	.short	(.L_3607 - .L_3606)
.L_3606:
        /*00d4*/ 	.word	0x00000000


	//----- nvinfo : EIATTR_CBANK_PARAM_SIZE
	.align		4
.L_3607:
        /*00d8*/ 	.byte	0x03, 0x19
        /*00da*/ 	.short	0x0230


	//----- nvinfo : EIATTR_PARAM_CBANK
	.align		4
        /*00dc*/ 	.byte	0x04, 0x0a
        /*00de*/ 	.short	(.L_3609 - .L_3608)
	.align		4
.L_3608:
        /*00e0*/ 	.word	index@(.nv.constant0._ZN2at6native18elementwise_kernelILi128ELi4EZNS0_15gpu_kernel_implIZZZNS0_21clamp_max_kernel_cudaERNS_18TensorIteratorBaseERKN3c106ScalarEENKUlvE_clEvENKUlvE7_clEvEUlNS5_8BFloat16EE_EEvS4_RKT_EUliE_EEviT1_)
        /*00e4*/ 	.short	0x0210
        /*00e6*/ 	.short	0x0230


	//----- nvinfo : EIATTR_SW_WAR
	.align		4
.L_3609:
        /*00e8*/ 	.byte	0x04, 0x36
        /*00ea*/ 	.short	(.L_3611 - .L_3610)
.L_3610:
        /*00ec*/ 	.word	0x00000008
.L_3611:


//--------------------- .nv.info._ZN2at6native27unrolled_elementwise_kernelIZZZNS0_21clamp_max_kernel_cudaERNS_18TensorIteratorBaseERKN3c106ScalarEENKUlvE_clEvENKUlvE7_clEvEUlNS4_8BFloat16EE_St5arrayIPcLm2EELi4E23TrivialOffsetCalculatorILi1EjESG_NS0_6memory12LoadWithCastILi1EEENSH_13StoreWithCastILi1EEEEEviT_T0_T2_T3_T4_T5_ --------------------------
	.section	.nv.info._ZN2at6native27unrolled_elementwise_kernelIZZZNS0_21clamp_max_kernel_cudaERNS_18TensorIteratorBaseERKN3c106ScalarEENKUlvE_clEvENKUlvE7_clEvEUlNS4_8BFloat16EE_St5arrayIPcLm2EELi4E23TrivialOffsetCalculatorILi1EjESG_NS0_6memory12LoadWithCastILi1EEENSH_13StoreWithCastILi1EEEEEviT_T0_T2_T3_T4_T5_,"",@"SHT_CUDA_INFO"
	.sectionflags	@""
	.align	4


	//----- nvinfo : EIATTR_CUDA_API_VERSION
	.align		4
        /*0000*/ 	.byte	0x04, 0x37
        /*0002*/ 	.short	(.L_3613 - .L_3612)
.L_3612:
        /*0004*/ 	.word	0x00000082


	//----- nvinfo : EIATTR_KPARAM_INFO
	.align		4
.L_3613:
        /*0008*/ 	.byte	0x04, 0x17
        /*000a*/ 	.short	(.L_3615 - .L_3614)
.L_3614:
        /*000c*/ 	.word	0x00000000
        /*0010*/ 	.short	0x0006
        /*0012*/ 	.short	0x0034
        /*0014*/ 	.byte	0x00, 0xf0, 0x21, 0x00


	//----- nvinfo : EIATTR_KPARAM_INFO
	.align		4
.L_3615:
        /*0018*/ 	.byte	0x04, 0x17
        /*001a*/ 	.short	(.L_3617 - .L_3616)
.L_3616:
        /*001c*/ 	.word	0x00000000
        /*0020*/ 	.short	0x0005
        /*0022*/ 	.short	0x002c
        /*0024*/ 	.byte	0x00, 0xf0, 0x21, 0x00


	//----- nvinfo : EIATTR_KPARAM_INFO
	.align		4
.L_3617:
        /*0028*/ 	.byte	0x04, 0x17
        /*002a*/ 	.short	(.L_3619 - .L_3618)
.L_3618:
        /*002c*/ 	.word	0x00000000
        /*0030*/ 	.short	0x0004
        /*0032*/ 	.short	0x0029
        /*0034*/ 	.byte	0x00, 0xf0, 0x05, 0x00


	//----- nvinfo : EIATTR_KPARAM_INFO
	.align		4
.L_3619:
        /*0038*/ 	.byte	0x04, 0x17
        /*003a*/ 	.short	(.L_3621 - .L_3620)
.L_3620:
        /*003c*/ 	.word	0x00000000
        /*0040*/ 	.short	0x0003
        /*0042*/ 	.short	0x0028
        /*0044*/ 	.byte	0x00, 0xf0, 0x05, 0x00


	//----- nvinfo : EIATTR_KPARAM_INFO
	.align		4
.L_3621:
        /*0048*/ 	.byte	0x04, 0x17
        /*004a*/ 	.short	(.L_3623 - .L_3622)
.L_3622:
        /*004c*/ 	.word	0x00000000
        /*0050*/ 	.short	0x0002
        /*0052*/ 	.short	0x0018
        /*0054*/ 	.byte	0x00, 0xf0, 0x41, 0x00


	//----- nvinfo : EIATTR_KPARAM_INFO
	.align		4
.L_3623:
        /*0058*/ 	.byte	0x04, 0x17
        /*005a*/ 	.short	(.L_3625 - .L_3624)
.L_3624:
        /*005c*/ 	.word	0x00000000
        /*0060*/ 	.short	0x0001
        /*0062*/ 	.short	0x0008
        /*0064*/ 	.byte	0x00, 0xf0, 0x41, 0x00


	//----- nvinfo : EIATTR_KPARAM_INFO
	.align		4
.L_3625:
        /*0068*/ 	.byte	0x04, 0x17
        /*006a*/ 	.short	(.L_3627 - .L_3626)
.L_3626:
        /*006c*/ 	.word	0x00000000
        /*0070*/ 	.short	0x0000
        /*0072*/ 	.short	0x0000
        /*0074*/ 	.byte	0x00, 0xf0, 0x11, 0x00


	//----- nvinfo : EIATTR_SPARSE_MMA_MASK
	.align		4
.L_3627:
        /*0078*/ 	.byte	0x03, 0x50
        /*007a*/ 	.short	0x0000


	//----- nvinfo : EIATTR_MAXREG_COUNT
	.align		4
        /*007c*/ 	.byte	0x03, 0x1b
        /*007e*/ 	.short	0x00ff


	//----- nvinfo : EIATTR_EXTERNS
	.align		4
        /*0080*/ 	.byte	0x04, 0x0f
        /*0082*/ 	.short	(.L_3629 - .L_3628)


	//   ....[0]....
	.align		4
.L_3628:
        /*0084*/ 	.word	index@(__assertfail)


	//----- nvinfo : EIATTR_MERCURY_ISA_VERSION
	.align		4
.L_3629:
        /*0088*/ 	.byte	0x03, 0x5f
        /*008a*/ 	.short	0x0101


	//----- nvinfo : EIATTR_SYSCALL_OFFSETS
	.align		4
        /*008c*/ 	.byte	0x04, 0x46
        /*008e*/ 	.short	(.L_3631 - .L_3630)


	//   ....[0]....
.L_3630:
        /*0090*/ 	.word	0x000010e0


	//   ....[1]....
        /*0094*/ 	.word	0x00002220


	//   ....[2]....
        /*0098*/ 	.word	0x00003370


	//   ....[3]....
        /*009c*/ 	.word	0x00004490


	//   ....[4]....
        /*00a0*/ 	.word	0x000057f0


	//   ....[5]....
        /*00a4*/ 	.word	0x00006810


	//   ....[6]....
        /*00a8*/ 	.word	0x000077f0


	//   ....[7]....
        /*00ac*/ 	.word	0x000087d0


	//----- nvinfo : EIATTR_EXIT_INSTR_OFFSETS
	.align		4
.L_3631:
        /*00b0*/ 	.byte	0x04, 0x1c
        /*00b2*/ 	.short	(.L_3633 - .L_3632)


	//   ....[0]....
.L_3632:
        /*00b4*/ 	.word	0x000078b0


	//   ....[1]....
        /*00b8*/ 	.word	0x00007a00


	//   ....[2]....
        /*00bc*/ 	.word	0x00007a40


	//   ....[3]....
        /*00c0*/ 	.word	0x00007ae0


	//   ....[4]....
        /*00c4*/ 	.word	0x00007b20


	//   ....[5]....
        /*00c8*/ 	.word	0x00007b60


	//   ....[6]....
        /*00cc*/ 	.word	0x00007bf0


	//   ....[7]....
        /*00d0*/ 	.word	0x00007c30


	//   ....[8]....
        /*00d4*/ 	.word	0x00007cd0


	//   ....[9]....
        /*00d8*/ 	.word	0x00007d20


	//   ....[10]....
        /*00dc*/ 	.word	0x00007d70


	//   ....[11]....
        /*00e0*/ 	.word	0x00007e40


	//   ....[12]....
        /*00e4*/ 	.word	0x00007ea0


	//   ....[13]....
        /*00e8*/ 	.word	0x00008030


	//   ....[14]....
        /*00ec*/ 	.word	0x00008190


	//   ....[15]....
        /*00f0*/ 	.word	0x000081b0


	//   ....[16]....
        /*00f4*/ 	.word	0x00008270


	//   ....[17]....
        /*00f8*/ 	.word	0x000083f0


	//   ....[18]....
        /*00fc*/ 	.word	0x00008570


	//   ....[19]....
        /*0100*/ 	.word	0x000086d0


	//   ....[20]....
        /*0104*/ 	.word	0x000087e0


	//   ....[21]....
        /*0108*/ 	.word	0x00008820


	//   ....[22]....
        /*010c*/ 	.word	0x00008860


	//----- nvinfo : EIATTR_MAX_THREADS
	.align		4
.L_3633:
        /*0110*/ 	.byte	0x04, 0x05
        /*0112*/ 	.short	(.L_3635 - .L_3634)
.L_3634:
        /*0114*/ 	.word	0x00000080
        /*0118*/ 	.word	0x00000001
        /*011c*/ 	.word	0x00000001


	//----- nvinfo : EIATTR_CRS_STACK_SIZE
	.align		4
.L_3635:
        /*0120*/ 	.byte	0x04, 0x1e
        /*0122*/ 	.short	(.L_3637 - .L_3636)
.L_3636:
        /*0124*/ 	.word	0x00000000


	//----- nvinfo : EIATTR_CBANK_PARAM_SIZE
	.align		4
.L_3637:
        /*0128*/ 	.byte	0x03, 0x19
        /*012a*/ 	.short	0x003c


	//----- nvinfo : EIATTR_PARAM_CBANK
	.align		4
        /*012c*/ 	.byte	0x04, 0x0a
        /*012e*/ 	.short	(.L_3639 - .L_3638)
	.align		4
.L_3638:
        /*0130*/ 	.word	index@(.nv.constant0._ZN2at6native27unrolled_elementwise_kernelIZZZNS0_21clamp_max_kernel_cudaERNS_18TensorIteratorBaseERKN3c106ScalarEENKUlvE_clEvENKUlvE7_clEvEUlNS4_8BFloat16EE_St5arrayIPcLm2EELi4E23TrivialOffsetCalculatorILi1EjESG_NS0_6memory12LoadWithCastILi1EEENSH_13StoreWithCastILi1EEEEEviT_T0_T2_T3_T4_T5_)
        /*0134*/ 	.short	0x0210
        /*0136*/ 	.short	0x003c


	//----- nvinfo : EIATTR_SW_WAR
	.align		4
.L_3639:
        /*0138*/ 	.byte	0x04, 0x36
        /*013a*/ 	.short	(.L_3641 - .L_3640)
.L_3640:
        /*013c*/ 	.word	0x00000008
.L_3641:


//--------------------- .nv.info._ZN2at6native18elementwise_kernelILi128ELi4EZNS0_22gpu_kernel_impl_nocastIZZZNS0_21clamp_max_kernel_cudaERNS_18TensorIteratorBaseERKN3c106ScalarEENKUlvE_clEvENKUlvE7_clEvEUlNS5_8BFloat16EE_EEvS4_RKT_EUliE_EEviT1_ --------------------------
	.section	.nv.info._ZN2at6native18elementwise_kernelILi128ELi4EZNS0_22gpu_kernel_impl_nocastIZZZNS0_21clamp_max_kernel_cudaERNS_18TensorIteratorBaseERKN3c106ScalarEENKUlvE_clEvENKUlvE7_clEvEUlNS5_8BFloat16EE_EEvS4_RKT_EUliE_EEviT1_,"",@"SHT_CUDA_INFO"
	.sectionflags	@""
	.align	4


	//----- nvinfo : EIATTR_CUDA_API_VERSION
	.align		4
        /*0000*/ 	.byte	0x04, 0x37
        /*0002*/ 	.short	(.L_3643 - .L_3642)
.L_3642:
        /*0004*/ 	.word	0x00000082


	//----- nvinfo : EIATTR_KPARAM_INFO
	.align		4
.L_3643:
        /*0008*/ 	.byte	0x04, 0x17
        /*000a*/ 	.short	(.L_3645 - .L_3644)
.L_3644:
        /*000c*/ 	.word	0x00000000
        /*0010*/ 	.short	0x0001
        /*0012*/ 	.short	0x0008
        /*0014*/ 	.byte	0x00, 0xf0, 0x81, 0x08


	//----- nvinfo : EIATTR_KPARAM_INFO
	.align		4
.L_3645:
        /*0018*/ 	.byte	0x04, 0x17
        /*001a*/ 	.short	(.L_3647 - .L_3646)
.L_3646:
        /*001c*/ 	.word	0x00000000
        /*0020*/ 	.short	0x0000
        /*0022*/ 	.short	0x0000
        /*0024*/ 	.byte	0x00, 0xf0, 0x11, 0x00


	//----- nvinfo : EIATTR_SPARSE_MMA_MASK
	.align		4
.L_3647:
        /*0028*/ 	.byte	0x03, 0x50
        /*002a*/ 	.short	0x0000


	//----- nvinfo : EIATTR_MAXREG_COUNT
	.align		4
        /*002c*/ 	.byte	0x03, 0x1b
        /*002e*/ 	.short	0x0080


	//----- nvinfo : EIATTR_MERCURY_ISA_VERSION
	.align		4
        /*0030*/ 	.byte	0x03, 0x5f
        /*0032*/ 	.short	0x0101


	//----- nvinfo : EIATTR_EXIT_INSTR_OFFSETS
	.align		4
        /*0034*/ 	.byte	0x04, 0x1c
        /*0036*/ 	.short	(.L_3649 - .L_3648)


	//   ....[0]....
.L_3648:
        /*0038*/ 	.word	0x00003cd0


	//   ....[1]....
        /*003c*/ 	.word	0x000050b0


	//----- nvinfo : EIATTR_MAX_THREADS
	.align		4
.L_3649:
        /*0040*/ 	.byte	0x04, 0x05
        /*0042*/ 	.short	(.L_3651 - .L_3650)
.L_3650:
        /*0044*/ 	.word	0x00000080
        /*0048*/ 	.word	0x00000001
        /*004c*/ 	.word	0x00000001


	//----- nvinfo : EIATTR_CRS_STACK_SIZE
	.align		4
.L_3651:
        /*0050*/ 	.byte	0x04, 0x1e
        /*0052*/ 	.short	(.L_3653 - .L_3652)
.L_3652:
        /*0054*/ 	.word	0x00000000


	//----- nvinfo : EIATTR_CBANK_PARAM_SIZE
	.align		4
.L_3653:
        /*0058*/ 	.byte	0x03, 0x19
        /*005a*/ 	.short	0x0228


	//----- nvinfo : EIATTR_PARAM_CBANK
	.align		4
        /*005c*/ 	.byte	0x04, 0x0a
        /*005e*/ 	.short	(.L_3655 - .L_3654)
	.align		4
.L_3654:
        /*0060*/ 	.word	index@(.nv.constant0._ZN2at6native18elementwise_kernelILi128ELi4EZNS0_22gpu_kernel_impl_nocastIZZZNS0_21clamp_max_kernel_cudaERNS_18TensorIteratorBaseERKN3c106ScalarEENKUlvE_clEvENKUlvE7_clEvEUlNS5_8BFloat16EE_EEvS4_RKT_EUliE_EEviT1_)
        /*0064*/ 	.short	0x0210
        /*0066*/ 	.short	0x0228


	//----- nvinfo : EIATTR_SW_WAR
	.align		4
.L_3655:
        /*0068*/ 	.byte	0x04, 0x36
        /*006a*/ 	.short	(.L_3657 - .L_3656)
.L_3656:
        /*006c*/ 	.word	0x00000008
.L_3657:


//--------------------- .nv.info._ZN2at6native27unrolled_elementwise_kernelIZZZNS0_21clamp_max_kernel_cudaERNS_18TensorIteratorBaseERKN3c106ScalarEENKUlvE_clEvENKUlvE7_clEvEUlNS4_8BFloat16EE_St5arrayIPcLm2EELi4E23TrivialOffsetCalculatorILi1EjESG_NS0_6memory15LoadWithoutCastENSH_16StoreWithoutCastEEEviT_T0_T2_T3_T4_T5_ --------------------------
	.section	.nv.info._ZN2at6native27unrolled_elementwise_kernelIZZZNS0_21clamp_max_kernel_cudaERNS_18TensorIteratorBaseERKN3c106ScalarEENKUlvE_clEvENKUlvE7_clEvEUlNS4_8BFloat16EE_St5arrayIPcLm2EELi4E23TrivialOffsetCalculatorILi1EjESG_NS0_6memory15LoadWithoutCastENSH_16StoreWithoutCastEEEviT_T0_T2_T3_T4_T5_,"",@"SHT_CUDA_INFO"
	.sectionflags	@""
	.align	4


	//----- nvinfo : EIATTR_CUDA_API_VERSION
	.align		4
        /*0000*/ 	.byte	0x04, 0x37
        /*0002*/ 	.short	(.L_3659 - .L_3658)
.L_3658:
        /*0004*/ 	.word	0x00000082


	//----- nvinfo : EIATTR_KPARAM_INFO
	.align		4
.L_3659:
        /*0008*/ 	.byte	0x04, 0x17
        /*000a*/ 	.short	(.L_3661 - .L_3660)
.L_3660:
        /*000c*/ 	.word	0x00000000
        /*0010*/ 	.short	0x0006
        /*0012*/ 	.short	0x002b
        /*0014*/ 	.byte	0x00, 0xf0, 0x05, 0x00


	//----- nvinfo : EIATTR_KPARAM_INFO
	.align		4
.L_3661:
        /*0018*/ 	.byte	0x04, 0x17
        /*001a*/ 	.short	(.L_3663 - .L_3662)
.L_3662:
        /*001c*/ 	.word	0x00000000
        /*0020*/ 	.short	0x0005
        /*0022*/ 	.short	0x002a
        /*0024*/ 	.byte	0x00, 0xf0, 0x05, 0x00


	//----- nvinfo : EIATTR_KPARAM_INFO
	.align		4
.L_3663:
        /*0028*/ 	.byte	0x04, 0x17
        /*002a*/ 	.short	(.L_3665 - .L_3664)
.L_3664:
        /*002c*/ 	.word	0x00000000
        /*0030*/ 	.short	0x0004
        /*0032*/ 	.short	0x0029
        /*0034*/ 	.byte	0x00, 0xf0, 0x05, 0x00


	//----- nvinfo : EIATTR_KPARAM_INFO
	.align		4
.L_3665:
        /*0038*/ 	.byte	0x04, 0x17
        /*003a*/ 	.short	(.L_3667 - .L_3666)
.L_3666:
        /*003c*/ 	.word	0x00000000
        /*0040*/ 	.short	0x0003
        /*0042*/ 	.short	0x0028
        /*0044*/ 	.byte	0x00, 0xf0, 0x05, 0x00


	//----- nvinfo : EIATTR_KPARAM_INFO
	.align		4
.L_3667:
        /*0048*/ 	.byte	0x04, 0x17
        /*004a*/ 	.short	(.L_3669 - .L_3668)
.L_3668:
        /*004c*/ 	.word	0x00000000
        /*0050*/ 	.short	0x0002
        /*0052*/ 	.short	0x0018
        /*0054*/ 	.byte	0x00, 0xf0, 0x41, 0x00


	//----- nvinfo : EIATTR_KPARAM_INFO
	.align		4
.L_3669:
        /*0058*/ 	.byte	0x04, 0x17
        /*005a*/ 	.short	(.L_3671 - .L_3670)
.L_3670:
        /*005c*/ 	.word	0x00000000
        /*0060*/ 	.short	0x0001
        /*0062*/ 	.short	0x0008
        /*0064*/ 	.byte	0x00, 0xf0, 0x41, 0x00


	//----- nvinfo : EIATTR_KPARAM_INFO
	.align		4
.L_3671:
        /*0068*/ 	.byte	0x04, 0x17
        /*006a*/ 	.short	(.L_3673 - .L_3672)
.L_3672:
        /*006c*/ 	.word	0x00000000
        /*0070*/ 	.short	0x0000
        /*0072*/ 	.short	0x0000
        /*0074*/ 	.byte	0x00, 0xf0, 0x11, 0x00


	//----- nvinfo : EIATTR_SPARSE_MMA_MASK
	.align		4
.L_3673:
        /*0078*/ 	.byte	0x03, 0x50
        /*007a*/ 	.short	0x0000


	//----- nvinfo : EIATTR_MAXREG_COUNT
	.align		4
        /*007c*/ 	.byte	0x03, 0x1b
        /*007e*/ 	.short	0x00ff


	//----- nvinfo : EIATTR_MERCURY_ISA_VERSION
	.align		4
        /*0080*/ 	.byte	0x03, 0x5f
        /*0082*/ 	.short	0x0101


	//----- nvinfo : EIATTR_EXIT_INSTR_OFFSETS
	.align		4
        /*0084*/ 	.byte	0x04, 0x1c
        /*0086*/ 	.short	(.L_3675 - .L_3674)


	//   ....[0]....
.L_3674:
        /*0088*/ 	.word	0x00000530


	//   ....[1]....
        /*008c*/ 	.word	0x000005c0


	//----- nvinfo : EIATTR_MAX_THREADS
	.align		4
.L_3675:
        /*0090*/ 	.byte	0x04, 0x05
        /*0092*/ 	.short	(.L_3677 - .L_3676)
.L_3676:
        /*0094*/ 	.word	0x00000080
        /*0098*/ 	.word	0x00000001
        /*009c*/ 	.word	0x00000001


	//----- nvinfo : EIATTR_CRS_STACK_SIZE
	.align		4
.L_3677:
        /*00a0*/ 	.byte	0x04, 0x1e
        /*00a2*/ 	.short	(.L_3679 - .L_3678)
.L_3678:
        /*00a4*/ 	.word	0x00000000


	//----- nvinfo : EIATTR_CBANK_PARAM_SIZE
	.align		4
.L_3679:
        /*00a8*/ 	.byte	0x03, 0x19
        /*00aa*/ 	.short	0x002c


	//----- nvinfo : EIATTR_PARAM_CBANK
	.align		4
        /*00ac*/ 	.byte	0x04, 0x0a
        /*00ae*/ 	.short	(.L_3681 - .L_3680)
	.align		4
.L_3680:
        /*00b0*/ 	.word	index@(.nv.constant0._ZN2at6native27unrolled_elementwise_kernelIZZZNS0_21clamp_max_kernel_cudaERNS_18TensorIteratorBaseERKN3c106ScalarEENKUlvE_clEvENKUlvE7_clEvEUlNS4_8BFloat16EE_St5arrayIPcLm2EELi4E23TrivialOffsetCalculatorILi1EjESG_NS0_6memory15LoadWithoutCastENSH_16StoreWithoutCastEEEviT_T0_T2_T3_T4_T5_)
        /*00b4*/ 	.short	0x0210
        /*00b6*/ 	.short	0x002c


	//----- nvinfo : EIATTR_SW_WAR
	.align		4
.L_3681:
        /*00b8*/ 	.byte	0x04, 0x36
        /*00ba*/ 	.short	(.L_3683 - .L_3682)
.L_3682:
        /*00bc*/ 	.word	0x00000008
.L_3683:


//--------------------- .nv.info._ZN2at6native29vectorized_elementwise_kernelILi2EZZZNS0_21clamp_max_kernel_cudaERNS_18TensorIteratorBaseERKN3c106ScalarEENKUlvE_clEvENKUlvE7_clEvEUlNS4_8BFloat16EE_St5arrayIPcLm2EEEEviT0_T1_ --------------------------
	.section	.nv.info._ZN2at6native29vectorized_elementwise_kernelILi2EZZZNS0_21clamp_max_kernel_cudaERNS_18TensorIteratorBaseERKN3c106ScalarEENKUlvE_clEvENKUlvE7_clEvEUlNS4_8BFloat16EE_St5arrayIPcLm2EEEEviT0_T1_,"",@"SHT_CUDA_INFO"
	.sectionflags	@""
	.align	4


	//----- nvinfo : EIATTR_CUDA_API_VERSION
	.align		4
        /*0000*/ 	.byte	0x04, 0x37
        /*0002*/ 	.short	(.L_3685 - .L_3684)
.L_3684:
        /*0004*/ 	.word	0x00000082


	//----- nvinfo : EIATTR_KPARAM_INFO
	.align		4
.L_3685:
        /*0008*/ 	.byte	0x04, 0x17
        /*000a*/ 	.short	(.L_3687 - .L_3686)
.L_3686:
        /*000c*/ 	.word	0x00000000
        /*0010*/ 	.short	0x0002
        /*0012*/ 	.short	0x0018
        /*0014*/ 	.byte	0x00, 0xf0, 0x41, 0x00


	//----- nvinfo : EIATTR_KPARAM_INFO
	.align		4
.L_3687:
        /*0018*/ 	.byte	0x04, 0x17
        /*001a*/ 	.short	(.L_3689 - .L_3688)
.L_3688:
        /*001c*/ 	.word	0x00000000
        /*0020*/ 	.short	0x0001
        /*0022*/ 	.short	0x0008
        /*0024*/ 	.byte	0x00, 0xf0, 0x41, 0x00


	//----- nvinfo : EIATTR_KPARAM_INFO
	.align		4
.L_3689:
        /*0028*/ 	.byte	0x04, 0x17
        /*002a*/ 	.short	(.L_3691 - .L_3690)
.L_3690:
        /*002c*/ 	.word	0x00000000
        /*0030*/ 	.short	0x0000
        /*0032*/ 	.short	0x0000
        /*0034*/ 	.byte	0x00, 0xf0, 0x11, 0x00


	//----- nvinfo : EIATTR_SPARSE_MMA_MASK
	.align		4
.L_3691:
        /*0038*/ 	.byte	0x03, 0x50
        /*003a*/ 	.short	0x0000


	//----- nvinfo : EIATTR_MAXREG_COUNT
	.align		4
        /*003c*/ 	.byte	0x03, 0x1b
        /*003e*/ 	.short	0x00ff


	//----- nvinfo : EIATTR_MERCURY_ISA_VERSION
	.align		4
        /*0040*/ 	.byte	0x03, 0x5f
        /*0042*/ 	.short	0x0101


	//----- nvinfo : EIATTR_EXIT_INSTR_OFFSETS
	.align		4
        /*0044*/ 	.byte	0x04, 0x1c
        /*0046*/ 	.short	(.L_3693 - .L_3692)


	//   ....[0]....
.L_3692:
        /*0048*/ 	.word	0x00000540


	//   ....[1]....
        /*004c*/ 	.word	0x00001060


	//   ....[2]....
        /*0050*/ 	.word	0x000010b0


	//----- nvinfo : EIATTR_MAX_THREADS
	.align		4
.L_3693:
        /*0054*/ 	.byte	0x04, 0x05
        /*0056*/ 	.short	(.L_3695 - .L_3694)
.L_3694:
        /*0058*/ 	.word	0x00000080
        /*005c*/ 	.word	0x00000001
        /*0060*/ 	.word	0x00000001


	//----- nvinfo : EIATTR_CRS_STACK_SIZE
	.align		4
.L_3695:
        /*0064*/ 	.byte	0x04, 0x1e
        /*0066*/ 	.short	(.L_3697 - .L_3696)
.L_3696:
        /*0068*/ 	.word	0x00000000


	//----- nvinfo : EIATTR_CBANK_PARAM_SIZE
	.align		4
.L_3697:
        /*006c*/ 	.byte	0x03, 0x19
        /*006e*/ 	.short	0x0028


	//----- nvinfo : EIATTR_PARAM_CBANK
	.align		4
        /*0070*/ 	.byte	0x04, 0x0a
        /*0072*/ 	.short	(.L_3699 - .L_3698)
	.align		4
.L_3698:
        /*0074*/ 	.word	index@(.nv.constant0._ZN2at6native29vectorized_elementwise_kernelILi2EZZZNS0_21clamp_max_kernel_cudaERNS_18TensorIteratorBaseERKN3c106ScalarEENKUlvE_clEvENKUlvE7_clEvEUlNS4_8BFloat16EE_St5arrayIPcLm2EEEEviT0_T1_)
        /*0078*/ 	.short	0x0210
        /*007a*/ 	.short	0x0028


	//----- nvinfo : EIATTR_SW_WAR
	.align		4
.L_3699:
        /*007c*/ 	.byte	0x04, 0x36
        /*007e*/ 	.short	(.L_3701 - .L_3700)
.L_3700:
        /*0080*/ 	.word	0x00000008
.L_3701:


//--------------------- .nv.info._ZN2at6native29vectorized_elementwise_kernelILi4EZZZNS0_21clamp_max_kernel_cudaERNS_18TensorIteratorBaseERKN3c106ScalarEENKUlvE_clEvENKUlvE7_clEvEUlNS4_8BFloat16EE_St5arrayIPcLm2EEEEviT0_T1_ --------------------------
	.section	.nv.info._ZN2at6native29vectorized_elementwise_kernelILi4EZZZNS0_21clamp_max_kernel_cudaERNS_18TensorIteratorBaseERKN3c106ScalarEENKUlvE_clEvENKUlvE7_clEvEUlNS4_8BFloat16EE_St5arrayIPcLm2EEEEviT0_T1_,"",@"SHT_CUDA_INFO"
	.sectionflags	@""
	.align	4


	//----- nvinfo : EIATTR_CUDA_API_VERSION
	.align		4
        /*0000*/ 	.byte	0x04, 0x37
        /*0002*/ 	.short	(.L_3703 - .L_3702)
.L_3702:
        /*0004*/ 	.word	0x00000082


	//----- nvinfo : EIATTR_KPARAM_INFO
	.align		4
.L_3703:
        /*0008*/ 	.byte	0x04, 0x17
        /*000a*/ 	.short	(.L_3705 - .L_3704)
.L_3704:
        /*000c*/ 	.word	0x00000000
        /*0010*/ 	.short	0x0002
        /*0012*/ 	.short	0x0018
        /*0014*/ 	.byte	0x00, 0xf0, 0x41, 0x00


	//----- nvinfo : EIATTR_KPARAM_INFO
	.align		4
.L_3705:
        /*0018*/ 	.byte	0x04, 0x17
        /*001a*/ 	.short	(.L_3707 - .L_3706)
.L_3706:
        /*001c*/ 	.word	0x00000000
        /*0020*/ 	.short	0x0001
        /*0022*/ 	.short	0x0008
        /*0024*/ 	.byte	0x00, 0xf0, 0x41, 0x00


	//----- nvinfo : EIATTR_KPARAM_INFO
	.align		4
.L_3707:
        /*0028*/ 	.byte	0x04, 0x17
        /*002a*/ 	.short	(.L_3709 - .L_3708)
.L_3708:
        /*002c*/ 	.word	0x00000000
        /*0030*/ 	.short	0x0000
        /*0032*/ 	.short	0x0000
        /*0034*/ 	.byte	0x00, 0xf0, 0x11, 0x00


	//----- nvinfo : EIATTR_SPARSE_MMA_MASK
	.align		4
.L_3709:
        /*0038*/ 	.byte	0x03, 0x50
        /*003a*/ 	.short	0x0000


	//----- nvinfo : EIATTR_MAXREG_COUNT
	.align		4
        /*003c*/ 	.byte	0x03, 0x1b
        /*003e*/ 	.short	0x00ff


	//----- nvinfo : EIATTR_MERCURY_ISA_VERSION
	.align		4
        /*0040*/ 	.byte	0x03, 0x5f
        /*0042*/ 	.short	0x0101


	//----- nvinfo : EIATTR_EXIT_INSTR_OFFSETS
	.align		4
        /*0044*/ 	.byte	0x04, 0x1c
        /*0046*/ 	.short	(.L_3711 - .L_3710)


	//   ....[0]....
.L_3710:
        /*0048*/ 	.word	0x00000510


	//   ....[1]....
        /*004c*/ 	.word	0x00001030


	//   ....[2]....
        /*0050*/ 	.word	0x00001080


	//----- nvinfo : EIATTR_MAX_THREADS
	.align		4
.L_3711:
        /*0054*/ 	.byte	0x04, 0x05
        /*0056*/ 	.short	(.L_3713 - .L_3712)
.L_3712:
        /*0058*/ 	.word	0x00000080
        /*005c*/ 	.word	0x00000001
        /*0060*/ 	.word	0x00000001


	//----- nvinfo : EIATTR_CRS_STACK_SIZE
	.align		4
.L_3713:
        /*0064*/ 	.byte	0x04, 0x1e
        /*0066*/ 	.short	(.L_3715 - .L_3714)
.L_3714:
        /*0068*/ 	.word	0x00000000


	//----- nvinfo : EIATTR_CBANK_PARAM_SIZE
	.align		4
.L_3715:
        /*006c*/ 	.byte	0x03, 0x19
        /*006e*/ 	.short	0x0028


	//----- nvinfo : EIATTR_PARAM_CBANK
	.align		4
        /*0070*/ 	.byte	0x04, 0x0a
        /*0072*/ 	.short	(.L_3717 - .L_3716)
	.align		4
.L_3716:
        /*0074*/ 	.word	index@(.nv.constant0._ZN2at6native29vectorized_elementwise_kernelILi4EZZZNS0_21clamp_max_kernel_cudaERNS_18TensorIteratorBaseERKN3c106ScalarEENKUlvE_clEvENKUlvE7_clEvEUlNS4_8BFloat16EE_St5arrayIPcLm2EEEEviT0_T1_)
        /*0078*/ 	.short	0x0210
        /*007a*/ 	.short	0x0028


	//----- nvinfo : EIATTR_SW_WAR
	.align		4
.L_3717:
        /*007c*/ 	.byte	0x04, 0x36
        /*007e*/ 	.short	(.L_3719 - .L_3718)
.L_3718:
        /*0080*/ 	.word	0x00000008
.L_3719:


//--------------------- .nv.info._ZN2at6native29vectorized_elementwise_kernelILi8EZZZNS0_21clamp_max_kernel_cudaERNS_18TensorIteratorBaseERKN3c106ScalarEENKUlvE_clEvENKUlvE7_clEvEUlNS4_8BFloat16EE_St5arrayIPcLm2EEEEviT0_T1_ --------------------------
	.section	.nv.info._ZN2at6native29vectorized_elementwise_kernelILi8EZZZNS0_21clamp_max_kernel_cudaERNS_18TensorIteratorBaseERKN3c106ScalarEENKUlvE_clEvENKUlvE7_clEvEUlNS4_8BFloat16EE_St5arrayIPcLm2EEEEviT0_T1_,"",@"SHT_CUDA_INFO"
	.sectionflags	@""
	.align	4


	//----- nvinfo : EIATTR_CUDA_API_VERSION
	.align		4
        /*0000*/ 	.byte	0x04, 0x37
        /*0002*/ 	.short	(.L_3721 - .L_3720)
.L_3720:
        /*0004*/ 	.word	0x00000082


	//----- nvinfo : EIATTR_KPARAM_INFO
	.align		4
.L_3721:
        /*0008*/ 	.byte	0x04, 0x17
        /*000a*/ 	.short	(.L_3723 - .L_3722)
.L_3722:
        /*000c*/ 	.word	0x00000000
        /*0010*/ 	.short	0x0002
        /*0012*/ 	.short	0x0018
        /*0014*/ 	.byte	0x00, 0xf0, 0x41, 0x00


	//----- nvinfo : EIATTR_KPARAM_INFO
	.align		4
.L_3723:
        /*0018*/ 	.byte	0x04, 0x17
        /*001a*/ 	.short	(.L_3725 - .L_3724)
.L_3724:
        /*001c*/ 	.word	0x00000000
        /*0020*/ 	.short	0x0001
        /*0022*/ 	.short	0x0008
        /*0024*/ 	.byte	0x00, 0xf0, 0x41, 0x00


	//----- nvinfo : EIATTR_KPARAM_INFO
	.align		4
.L_3725:
        /*0028*/ 	.byte	0x04, 0x17
        /*002a*/ 	.short	(.L_3727 - .L_3726)
.L_3726:
        /*002c*/ 	.word	0x00000000
        /*0030*/ 	.short	0x0000
        /*0032*/ 	.short	0x0000
        /*0034*/ 	.byte	0x00, 0xf0, 0x11, 0x00


	//----- nvinfo : EIATTR_SPARSE_MMA_MASK
	.align		4
.L_3727:
        /*0038*/ 	.byte	0x03, 0x50
        /*003a*/ 	.short	0x0000


	//----- nvinfo : EIATTR_MAXREG_COUNT
	.align		4
        /*003c*/ 	.byte	0x03, 0x1b
        /*003e*/ 	.short	0x00ff


	//----- nvinfo : EIATTR_MERCURY_ISA_VERSION
	.align		4
        /*0040*/ 	.byte	0x03, 0x5f
        /*0042*/ 	.short	0x0101


	//----- nvinfo : EIATTR_EXIT_INSTR_OFFSETS
	.align		4
        /*0044*/ 	.byte	0x04, 0x1c
        /*0046*/ 	.short	(.L_3729 - .L_3728)


	//   ....[0]....
.L_3728:
        /*0048*/ 	.word	0x000004f0


	//   ....[1]....
        /*004c*/ 	.word	0x00001010


	//   ....[2]....
        /*0050*/ 	.word	0x00001060


	//----- nvinfo : EIATTR_MAX_THREADS
	.align		4
.L_3729:
        /*0054*/ 	.byte	0x04, 0x05
        /*0056*/ 	.short	(.L_3731 - .L_3730)
.L_3730:
        /*0058*/ 	.word	0x00000080
        /*005c*/ 	.word	0x00000001
        /*0060*/ 	.word	0x00000001


	//----- nvinfo : EIATTR_CRS_STACK_SIZE
	.align		4
.L_3731:
        /*0064*/ 	.byte	0x04, 0x1e
        /*0066*/ 	.short	(.L_3733 - .L_3732)
.L_3732:
        /*0068*/ 	.word	0x00000000


	//----- nvinfo : EIATTR_CBANK_PARAM_SIZE
	.align		4
.L_3733:
        /*006c*/ 	.byte	0x03, 0x19
        /*006e*/ 	.short	0x0028


	//----- nvinfo : EIATTR_PARAM_CBANK
	.align		4
        /*0070*/ 	.byte	0x04, 0x0a
        /*0072*/ 	.short	(.L_3735 - .L_3734)
	.align		4
.L_3734:
        /*0074*/ 	.word	index@(.nv.constant0._ZN2at6native29vectorized_elementwise_kernelILi8EZZZNS0_21clamp_max_kernel_cudaERNS_18TensorIteratorBaseERKN3c106ScalarEENKUlvE_clEvENKUlvE7_clEvEUlNS4_8BFloat16EE_St5arrayIPcLm2EEEEviT0_T1_)
        /*0078*/ 	.short	0x0210
        /*007a*/ 	.short	0x0028


	//----- nvinfo : EIATTR_SW_WAR
	.align		4
.L_3735:
        /*007c*/ 	.byte	0x04, 0x36
        /*007e*/ 	.short	(.L_3737 - .L_3736)
.L_3736:
        /*0080*/ 	.word	0x00000008
.L_3737:


//--------------------- .nv.info._ZN2at6native18elementwise_kernelILi128ELi4EZNS0_15gpu_kernel_implIZZZNS0_21clamp_max_kernel_cudaERNS_18TensorIteratorBaseERKN3c106ScalarEENKUlvE_clEvENKUlvE6_clEvEUlNS5_4HalfEE_EEvS4_RKT_EUliE_EEviT1_ --------------------------
	.section	.nv.info._ZN2at6native18elementwise_kernelILi128ELi4EZNS0_15gpu_kernel_implIZZZNS0_21clamp_max_kernel_cudaERNS_18TensorIteratorBaseERKN3c106ScalarEENKUlvE_clEvENKUlvE6_clEvEUlNS5_4HalfEE_EEvS4_RKT_EUliE_EEviT1_,"",@"SHT_CUDA_INFO"
	.sectionflags	@""
	.align	4


	//----- nvinfo : EIATTR_CUDA_API_VERSION
	.align		4
        /*0000*/ 	.byte	0x04, 0x37
        /*0002*/ 	.short	(.L_3739 - .L_3738)
.L_3738:
        /*0004*/ 	.word	0x00000082


	//----- nvinfo : EIATTR_KPARAM_INFO
	.align		4
.L_3739:
        /*0008*/ 	.byte	0x04, 0x17
        /*000a*/ 	.short	(.L_3741 - .L_3740)
.L_3740:
        /*000c*/ 	.word	0x00000000
        /*0010*/ 	.short	0x0001
        /*0012*/ 	.short	0x0008
        /*0014*/ 	.byte	0x00, 0xf0, 0xa1, 0x08


	//----- nvinfo : EIATTR_KPARAM_INFO
	.align		4
.L_3741:
        /*0018*/ 	.byte	0x04, 0x17
        /*001a*/ 	.short	(.L_3743 - .L_3742)
.L_3742:
        /*001c*/ 	.word	0x00000000
        /*0020*/ 	.short	0x0000
        /*0022*/ 	.short	0x0000
        /*0024*/ 	.byte	0x00, 0xf0, 0x11, 0x00


	//----- nvinfo : EIATTR_SPARSE_MMA_MASK
	.align		4
.L_3743:
        /*0028*/ 	.byte	0x03, 0x50
        /*002a*/ 	.short	0x0000


	//----- nvinfo : EIATTR_MAXREG_COUNT
	.align		4
        /*002c*/ 	.byte	0x03, 0x1b
        /*002e*/ 	.short	0x0080


	//----- nvinfo : EIATTR_EXTERNS
	.align		4
        /*0030*/ 	.byte	0x04, 0x0f
        /*0032*/ 	.short	(.L_3745 - .L_3744)


	//   ....[0]....
	.align		4
.L_3744:
        /*0034*/ 	.word	index@(__assertfail)


	//----- nvinfo : EIATTR_MERCURY_ISA_VERSION
	.align		4
.L_3745:
        /*0038*/ 	.byte	0x03, 0x5f
        /*003a*/ 	.short	0x0101


	//----- nvinfo : EIATTR_SYSCALL_OFFSETS
	.align		4
        /*003c*/ 	.byte	0x04, 0x46
        /*003e*/ 	.short	(.L_3747 - .L_3746)


	//   ....[0]....
.L_3746:
        /*0040*/ 	.word	0x00002370


	//   ....[1]....
        /*0044*/ 	.word	0x00003360


	//   ....[2]....
        /*0048*/ 	.word	0x00005730


	//   ....[3]....
        /*004c*/ 	.word	0x00006730


	//   ....[4]....
        /*0050*/ 	.word	0x00008af0


	//   ....[5]....
        /*0054*/ 	.word	0x00009af0


	//   ....[6]....
        /*0058*/ 	.word	0x0000bea0


	//   ....[7]....
        /*005c*/ 	.word	0x0000cea0


	//----- nvinfo : EIATTR_EXIT_INSTR_OFFSETS
	.align		4
.L_3747:
        /*0060*/ 	.byte	0x04, 0x1c
        /*0062*/ 	.short	(.L_3749 - .L_3748)


	//   ....[0]....
.L_3748:
        /*0064*/ 	.word	0x00009bc0


	//   ....[1]....
        /*0068*/ 	.word	0x0000c0d0


	//   ....[2]....
        /*006c*/ 	.word	0x0000c110


	//   ....[3]....
        /*0070*/ 	.word	0x0000c1b0


	//   ....[4]....
        /*0074*/ 	.word	0x0000c1f0


	//   ....[5]....
        /*0078*/ 	.word	0x0000c230


	//   ....[6]....
        /*007c*/ 	.word	0x0000c2c0


	//   ....[7]....
        /*0080*/ 	.word	0x0000c2e0


	//   ....[8]....
        /*0084*/ 	.word	0x0000c380


	//   ....[9]....
        /*0088*/ 	.word	0x0000c3d0


	//   ....[10]....
        /*008c*/ 	.word	0x0000c420


	//   ....[11]....
        /*0090*/ 	.word	0x0000c4f0


	//   ....[12]....
        /*0094*/ 	.word	0x0000c550


	//   ....[13]....
        /*0098*/ 	.word	0x0000c6e0


	//   ....[14]....
        /*009c*/ 	.word	0x0000c840


	//   ....[15]....
        /*00a0*/ 	.word	0x0000c880


	//   ....[16]....
        /*00a4*/ 	.word	0x0000c940


	//   ....[17]....
        /*00a8*/ 	.word	0x0000cac0


	//   ....[18]....
        /*00ac*/ 	.word	0x0000cc40


	//   ....[19]....
        /*00b0*/ 	.word	0x0000cda0


	//   ....[20]....
        /*00b4*/ 	.word	0x0000ceb0


	//   ....[21]....
        /*00b8*/ 	.word	0x0000cef0


	//   ....[22]....
        /*00bc*/ 	.word	0x0000cf30


	//----- nvinfo : EIATTR_MAX_THREADS
	.align		4
.L_3749:
        /*00c0*/ 	.byte	0x04, 0x05
        /*00c2*/ 	.short	(.L_3751 - .L_3750)
.L_3750:
        /*00c4*/ 	.word	0x00000080
        /*00c8*/ 	.word	0x00000001
        /*00cc*/ 	.word	0x00000001


	//----- nvinfo : EIATTR_CRS_STACK_SIZE
	.align		4
.L_3751:
        /*00d0*/ 	.byte	0x04, 0x1e
        /*00d2*/ 	.short	(.L_3753 - .L_3752)
.L_3752:
        /*00d4*/ 	.word	0x00000000


	//----- nvinfo : EIATTR_CBANK_PARAM_SIZE
	.align		4
.L_3753:
        /*00d8*/ 	.byte	0x03, 0x19
        /*00da*/ 	.short	0x0230


	//----- nvinfo : EIATTR_PARAM_CBANK
	.align		4
        /*00dc*/ 	.byte	0x04, 0x0a
        /*00de*/ 	.short	(.L_3755 - .L_3754)
	.align		4
.L_3754:
        /*00e0*/ 	.word	index@(.nv.constant0._ZN2at6native18elementwise_kernelILi128ELi4EZNS0_15gpu_kernel_implIZZZNS0_21clamp_max_kernel_cudaERNS_18TensorIteratorBaseERKN3c106ScalarEENKUlvE_clEvENKUlvE6_clEvEUlNS5_4HalfEE_EEvS4_RKT_EUliE_EEviT1_)
        /*00e4*/ 	.short	0x0210
        /*00e6*/ 	.short	0x0230


	//----- nvinfo : EIATTR_SW_WAR
	.align		4
.L_3755:
        /*00e8*/ 	.byte	0x04, 0x36
        /*00ea*/ 	.short	(.L_3757 - .L_3756)
.L_3756:
        /*00ec*/ 	.word	0x00000008
.L_3757:


//--------------------- .nv.info._ZN2at6native27unrolled_elementwise_kernelIZZZNS0_21clamp_max_kernel_cudaERNS_18TensorIteratorBaseERKN3c106ScalarEENKUlvE_clEvENKUlvE6_clEvEUlNS4_4HalfEE_St5arrayIPcLm2EELi4E23TrivialOffsetCalculatorILi1EjESG_NS0_6memory12LoadWithCastILi1EEENSH_13StoreWithCastILi1EEEEEviT_T0_T2_T3_T4_T5_ --------------------------
	.section	.nv.info._ZN2at6native27unrolled_elementwise_kernelIZZZNS0_21clamp_max_kernel_cudaERNS_18TensorIteratorBaseERKN3c106ScalarEENKUlvE_clEvENKUlvE6_clEvEUlNS4_4HalfEE_St5arrayIPcLm2EELi4E23TrivialOffsetCalculatorILi1EjESG_NS0_6memory12LoadWithCastILi1EEENSH_13StoreWithCastILi1EEEEEviT_T0_T2_T3_T4_T5_,"",@"SHT_CUDA_INFO"
	.sectionflags	@""
	.align	4


	//----- nvinfo : EIATTR_CUDA_API_VERSION
	.align		4
        /*0000*/ 	.byte	0x04, 0x37
        /*0002*/ 	.short	(.L_3759 - .L_3758)
.L_3758:
        /*0004*/ 	.word	0x00000082


	//----- nvinfo : EIATTR_KPARAM_INFO
	.align		4
.L_3759:
        /*0008*/ 	.byte	0x04, 0x17
        /*000a*/ 	.short	(.L_3761 - .L_3760)
.L_3760:
        /*000c*/ 	.word	0x00000000
        /*0010*/ 	.short	0x0006
        /*0012*/ 	.short	0x0034
        /*0014*/ 	.byte	0x00, 0xf0, 0x21, 0x00


	//----- nvinfo : EIATTR_KPARAM_INFO
	.align		4
.L_3761:
        /*0018*/ 	.byte	0x04, 0x17
        /*001a*/ 	.short	(.L_3763 - .L_3762)
.L_3762:
        /*001c*/ 	.word	0x00000000
        /*0020*/ 	.short	0x0005
        /*0022*/ 	.short	0x002c
        /*0024*/ 	.byte	0x00, 0xf0, 0x21, 0x00


	//----- nvinfo : EIATTR_KPARAM_INFO
	.align		4
.L_3763:
        /*0028*/ 	.byte	0x04, 0x17
        /*002a*/ 	.short	(.L_3765 - .L_3764)
.L_3764:
        /*002c*/ 	.word	0x00000000
        /*0030*/ 	.short	0x0004
        /*0032*/ 	.short	0x0029
        /*0034*/ 	.byte	0x00, 0xf0, 0x05, 0x00


	//----- nvinfo : EIATTR_KPARAM_INFO
	.align		4
.L_3765:
        /*0038*/ 	.byte	0x04, 0x17
        /*003a*/ 	.short	(.L_3767 - .L_3766)
.L_3766:
        /*003c*/ 	.word	0x00000000
        /*0040*/ 	.short	0x0003
        /*0042*/ 	.short	0x0028
        /*0044*/ 	.byte	0x00, 0xf0, 0x05, 0x00


	//----- nvinfo : EIATTR_KPARAM_INFO
	.align		4
.L_3767:
        /*0048*/ 	.byte	0x04, 0x17
        /*004a*/ 	.short	(.L_3769 - .L_3768)
.L_3768:
        /*004c*/ 	.word	0x00000000
        /*0050*/ 	.short	0x0002
        /*0052*/ 	.short	0x0018
        /*0054*/ 	.byte	0x00, 0xf0, 0x41, 0x00


	//----- nvinfo : EIATTR_KPARAM_INFO
	.align		4
.L_3769:
        /*0058*/ 	.byte	0x04, 0x17
        /*005a*/ 	.short	(.L_3771 - .L_3770)
.L_3770:
        /*005c*/ 	.word	0x00000000
        /*0060*/ 	.short	0x0001
        /*0062*/ 	.short	0x0008
        /*0064*/ 	.byte	0x00, 0xf0, 0x41, 0x00


	//----- nvinfo : EIATTR_KPARAM_INFO
	.align		4
.L_3771:
        /*0068*/ 	.byte	0x04, 0x17
        /*006a*/ 	.short	(.L_3773 - .L_3772)
.L_3772:
        /*006c*/ 	.word	0x00000000
        /*0070*/ 	.short	0x0000
        /*0072*/ 	.short	0x0000
        /*0074*/ 	.byte	0x00, 0xf0, 0x11, 0x00


	//----- nvinfo : EIATTR_SPARSE_MMA_MASK
	.align		4
.L_3773:
        /*0078*/ 	.byte	0x03, 0x50
        /*007a*/ 	.short	0x0000


	//----- nvinfo : EIATTR_MAXREG_COUNT
	.align		4
        /*007c*/ 	.byte	0x03, 0x1b
        /*007e*/ 	.short	0x00ff


	//----- nvinfo : EIATTR_EXTERNS
	.align		4
        /*0080*/ 	.byte	0x04, 0x0f
        /*0082*/ 	.short	(.L_3775 - .L_3774)


	//   ....[0]....
	.align		4
.L_3774:
        /*0084*/ 	.word	index@(__assertfail)


	//----- nvinfo : EIATTR_MERCURY_ISA_VERSION
	.align		4
.L_3775:
        /*0088*/ 	.byte	0x03, 0x5f
        /*008a*/ 	.short	0x0101


	//----- nvinfo : EIATTR_SYSCALL_OFFSETS
	.align		4
        /*008c*/ 	.byte	0x04, 0x46
        /*008e*/ 	.short	(.L_3777 - .L_3776)


	//   ....[0]....
.L_3776:
        /*0090*/ 	.word	0x000010b0


	//   ....[1]....
        /*0094*/ 	.word	0x000021c0


	//   ....[2]....
        /*0098*/ 	.word	0x000032e0


	//   ....[3]....
        /*009c*/ 	.word	0x000043d0


	//   ....[4]....
        /*00a0*/ 	.word	0x00005760


	//   ....[5]....
        /*00a4*/ 	.word	0x00006780


	//   ....[6]....
        /*00a8*/ 	.word	0x00007760


	//   ....[7]....
        /*00ac*/ 	.word	0x00008740


	//----- nvinfo : EIATTR_EXIT_INSTR_OFFSETS
	.align		4
.L_3777:
        /*00b0*/ 	.byte	0x04, 0x1c
        /*00b2*/ 	.short	(.L_3779 - .L_3778)


	//   ....[0]....
.L_3778:
        /*00b4*/ 	.word	0x00007820


	//   ....[1]....
        /*00b8*/ 	.word	0x00007970


	//   ....[2]....
        /*00bc*/ 	.word	0x000079b0


	//   ....[3]....
        /*00c0*/ 	.word	0x00007a50


	//   ....[4]....
        /*00c4*/ 	.word	0x00007a90


	//   ....[5]....
        /*00c8*/ 	.word	0x00007ad0


	//   ....[6]....
        /*00cc*/ 	.word	0x00007b60


	//   ....[7]....
        /*00d0*/ 	.word	0x00007b80


	//   ....[8]....
        /*00d4*/ 	.word	0x00007c20


	//   ....[9]....
        /*00d8*/ 	.word	0x00007c70


	//   ....[10]....
        /*00dc*/ 	.word	0x00007cc0


	//   ....[11]....
        /*00e0*/ 	.word	0x00007d90


	//   ....[12]....
        /*00e4*/ 	.word	0x00007df0


	//   ....[13]....
        /*00e8*/ 	.word	0x00007f80


	//   ....[14]....
        /*00ec*/ 	.word	0x000080e0


	//   ....[15]....
        /*00f0*/ 	.word	0x00008120


	//   ....[16]....
        /*00f4*/ 	.word	0x000081e0


	//   ....[17]....
        /*00f8*/ 	.word	0x00008360


	//   ....[18]....
        /*00fc*/ 	.word	0x000084e0


	//   ....[19]....
        /*0100*/ 	.word	0x00008640


	//   ....[20]....
        /*0104*/ 	.word	0x00008750


	//   ....[21]....
        /*0108*/ 	.word	0x00008790


	//   ....[22]....
        /*010c*/ 	.word	0x000087d0


	//----- nvinfo : EIATTR_MAX_THREADS
	.align		4
.L_3779:
        /*0110*/ 	.byte	0x04, 0x05
        /*0112*/ 	.short	(.L_3781 - .L_3780)
.L_3780:
        /*0114*/ 	.word	0x00000080
        /*0118*/ 	.word	0x00000001
        /*011c*/ 	.word	0x00000001


	//----- nvinfo : EIATTR_CRS_STACK_SIZE
	.align		4
.L_3781:
        /*0120*/ 	.byte	0x04, 0x1e
        /*0122*/ 	.short	(.L_3783 - .L_3782)
.L_3782:
        /*0124*/ 	.word	0x00000000


	//----- nvinfo : EIATTR_CBANK_PARAM_SIZE
	.align		4
.L_3783:
        /*0128*/ 	.byte	0x03, 0x19
        /*012a*/ 	.short	0x003c


	//----- nvinfo : EIATTR_PARAM_CBANK
	.align		4
        /*012c*/ 	.byte	0x04, 0x0a
        /*012e*/ 	.short	(.L_3785 - .L_3784)
	.align		4
.L_3784:
        /*0130*/ 	.word	index@(.nv.constant0._ZN2at6native27unrolled_elementwise_kernelIZZZNS0_21clamp_max_kernel_cudaERNS_18TensorIteratorBaseERKN3c106ScalarEENKUlvE_clEvENKUlvE6_clEvEUlNS4_4HalfEE_St5arrayIPcLm2EELi4E23TrivialOffsetCalculatorILi1EjESG_NS0_6memory12LoadWithCastILi1EEENSH_13StoreWithCastILi1EEEEEviT_T0_T2_T3_T4_T5_)
        /*0134*/ 	.short	0x0210
        /*0136*/ 	.short	0x003c


	//----- nvinfo : EIATTR_SW_WAR
	.align		4
.L_3785:
        /*0138*/ 	.byte	0x04, 0x36
        /*013a*/ 	.short	(.L_3787 - .L_3786)
.L_3786:
        /*013c*/ 	.word	0x00000008
.L_3787:


//--------------------- .nv.info._ZN2at6native18elementwise_kernelILi128ELi4EZNS0_22gpu_kernel_impl_nocastIZZZNS0_21clamp_max_kernel_cudaERNS_18TensorIteratorBaseERKN3c106ScalarEENKUlvE_clEvENKUlvE6_clEvEUlNS5_4HalfEE_EEvS4_RKT_EUliE_EEviT1_ --------------------------
	.section	.nv.info._ZN2at6native18elementwise_kernelILi128ELi4EZNS0_22gpu_kernel_impl_nocastIZZZNS0_21clamp_max_kernel_cudaERNS_18TensorIteratorBaseERKN3c106ScalarEENKUlvE_clEvENKUlvE6_clEvEUlNS5_4HalfEE_EEvS4_RKT_EUliE_EEviT1_,"",@"SHT_CUDA_INFO"
	.sectionflags	@""
	.align	4


	//----- nvinfo : EIATTR_CUDA_API_VERSION
	.align		4
        /*0000*/ 	.byte	0x04, 0x37
        /*0002*/ 	.short	(.L_3789 - .L_3788)
.L_3788:
        /*0004*/ 	.word	0x00000082


	//----- nvinfo : EIATTR_KPARAM_INFO
	.align		4
.L_3789:
        /*0008*/ 	.byte	0x04, 0x17
        /*000a*/ 	.short	(.L_3791 - .L_3790)
.L_3790:
        /*000c*/ 	.word	0x00000000
        /*0010*/ 	.short	0x0001
        /*0012*/ 	.short	0x0008
        /*0014*/ 	.byte	0x00, 0xf0, 0x81, 0x08


	//----- nvinfo : EIATTR_KPARAM_INFO
	.align		4
.L_3791:
        /*0018*/ 	.byte	0x04, 0x17
        /*001a*/ 	.short	(.L_3793 - .L_3792)
.L_3792:
        /*001c*/ 	.word	0x00000000
        /*0020*/ 	.short	0x0000
        /*0022*/ 	.short	0x0000
        /*0024*/ 	.byte	0x00, 0xf0, 0x11, 0x00


	//----- nvinfo : EIATTR_SPARSE_MMA_MASK
	.align		4
.L_3793:
        /*0028*/ 	.byte	0x03, 0x50
        /*002a*/ 	.short	0x0000


	//----- nvinfo : EIATTR_MAXREG_COUNT
	.align		4
        /*002c*/ 	.byte	0x03, 0x1b
        /*002e*/ 	.short	0x0080


	//----- nvinfo : EIATTR_MERCURY_ISA_VERSION
	.align		4
        /*0030*/ 	.byte	0x03, 0x5f
        /*0032*/ 	.short	0x0101


	//----- nvinfo : EIATTR_EXIT_INSTR_OFFSETS
	.align		4
        /*0034*/ 	.byte	0x04, 0x1c
        /*0036*/ 	.short	(.L_3795 - .L_3794)


	//   ....[0]....
.L_3794:
        /*0038*/ 	.word	0x00003ce0


	//   ....[1]....
        /*003c*/ 	.word	0x000050d0


	//----- nvinfo : EIATTR_MAX_THREADS
	.align		4
.L_3795:
        /*0040*/ 	.byte	0x04, 0x05
        /*0042*/ 	.short	(.L_3797 - .L_3796)
.L_3796:
        /*0044*/ 	.word	0x00000080
        /*0048*/ 	.word	0x00000001
        /*004c*/ 	.word	0x00000001


	//----- nvinfo : EIATTR_CRS_STACK_SIZE
	.align		4
.L_3797:
        /*0050*/ 	.byte	0x04, 0x1e
        /*0052*/ 	.short	(.L_3799 - .L_3798)
.L_3798:
        /*0054*/ 	.word	0x00000000


	//----- nvinfo : EIATTR_CBANK_PARAM_SIZE
	.align		4
.L_3799:
        /*0058*/ 	.byte	0x03, 0x19
        /*005a*/ 	.short	0x0228


	//----- nvinfo : EIATTR_PARAM_CBANK
	.align		4
        /*005c*/ 	.byte	0x04, 0x0a
        /*005e*/ 	.short	(.L_3801 - .L_3800)
	.align		4
.L_3800:
        /*0060*/ 	.word	index@(.nv.constant0._ZN2at6native18elementwise_kernelILi128ELi4EZNS0_22gpu_kernel_impl_nocastIZZZNS0_21clamp_max_kernel_cudaERNS_18TensorIteratorBaseERKN3c106ScalarEENKUlvE_clEvENKUlvE6_clEvEUlNS5_4HalfEE_EEvS4_RKT_EUliE_EEviT1_)
        /*0064*/ 	.short	0x0210
        /*0066*/ 	.short	0x0228


	//----- nvinfo : EIATTR_SW_WAR
	.align		4
.L_3801:
        /*0068*/ 	.byte	0x04, 0x36
        /*006a*/ 	.short	(.L_3803 - .L_3802)
.L_3802:
        /*006c*/ 	.word	0x00000008
.L_3803:


//--------------------- .nv.info._ZN2at6native27unrolled_elementwise_kernelIZZZNS0_21clamp_max_kernel_cudaERNS_18TensorIteratorBaseERKN3c106ScalarEENKUlvE_clEvENKUlvE6_clEvEUlNS4_4HalfEE_St5arrayIPcLm2EELi4E23TrivialOffsetCalculatorILi1EjESG_NS0_6memory15LoadWithoutCastENSH_16StoreWithoutCastEEEviT_T0_T2_T3_T4_T5_ --------------------------
	.section	.nv.info._ZN2at6native27unrolled_elementwise_kernelIZZZNS0_21clamp_max_kernel_cudaERNS_18TensorIteratorBaseERKN3c106ScalarEENKUlvE_clEvENKUlvE6_clEvEUlNS4_4HalfEE_St5arrayIPcLm2EELi4E23TrivialOffsetCalculatorILi1EjESG_NS0_6memory15LoadWithoutCastENSH_16StoreWithoutCastEEEviT_T0_T2_T3_T4_T5_,"",@"SHT_CUDA_INFO"
	.sectionflags	@""
	.align	4


	//----- nvinfo : EIATTR_CUDA_API_VERSION
	.align		4
        /*0000*/ 	.byte	0x04, 0x37
        /*0002*/ 	.short	(.L_3805 - .L_3804)
.L_3804:
        /*0004*/ 	.word	0x00000082


	//----- nvinfo : EIATTR_KPARAM_INFO
	.align		4
.L_3805:
        /*0008*/ 	.byte	0x04, 0x17
        /*000a*/ 	.short	(.L_3807 - .L_3806)
.L_3806:
        /*000c*/ 	.word	0x00000000
        /*0010*/ 	.short	0x0006
        /*0012*/ 	.short	0x002b
        /*0014*/ 	.byte	0x00, 0xf0, 0x05, 0x00


	//----- nvinfo : EIATTR_KPARAM_INFO
	.align		4
.L_3807:
        /*0018*/ 	.byte	0x04, 0x17
        /*001a*/ 	.short	(.L_3809 - .L_3808)
.L_3808:
        /*001c*/ 	.word	0x00000000
        /*0020*/ 	.short	0x0005
        /*0022*/ 	.short	0x002a
        /*0024*/ 	.byte	0x00, 0xf0, 0x05, 0x00


	//----- nvinfo : EIATTR_KPARAM_INFO
	.align		4
.L_3809:
        /*0028*/ 	.byte	0x04, 0x17
        /*002a*/ 	.short	(.L_3811 - .L_3810)
.L_3810:
        /*002c*/ 	.word	0x00000000
        /*0030*/ 	.short	0x0004
        /*0032*/ 	.short	0x0029
        /*0034*/ 	.byte	0x00, 0xf0, 0x05, 0x00


	//----- nvinfo : EIATTR_KPARAM_INFO
	.align		4
.L_3811:
        /*0038*/ 	.byte	0x04, 0x17
        /*003a*/ 	.short	(.L_3813 - .L_3812)
.L_3812:
        /*003c*/ 	.word	0x00000000
        /*0040*/ 	.short	0x0003
        /*0042*/ 	.short	0x0028
        /*0044*/ 	.byte	0x00, 0xf0, 0x05, 0x00


	//----- nvinfo : EIATTR_KPARAM_INFO
	.align		4
.L_3813:
        /*0048*/ 	.byte	0x04, 0x17
        /*004a*/ 	.short	(.L_3815 - .L_3814)
.L_3814:
        /*004c*/ 	.word	0x00000000
        /*0050*/ 	.short	0x0002
        /*0052*/ 	.short	0x0018
        /*0054*/ 	.byte	0x00, 0xf0, 0x41, 0x00


	//----- nvinfo : EIATTR_KPARAM_INFO
	.align		4
.L_3815:
        /*0058*/ 	.byte	0x04, 0x17
        /*005a*/ 	.short	(.L_3817 - .L_3816)
.L_3816:
        /*005c*/ 	.word	0x00000000
        /*0060*/ 	.short	0x0001
        /*0062*/ 	.short	0x0008
        /*0064*/ 	.byte	0x00, 0xf0, 0x41, 0x00


	//----- nvinfo : EIATTR_KPARAM_INFO
	.align		4
.L_3817:
        /*0068*/ 	.byte	0x04, 0x17
        /*006a*/ 	.short	(.L_3819 - .L_3818)
.L_3818:
        /*006c*/ 	.word	0x00000000
        /*0070*/ 	.short	0x0000
        /*0072*/ 	.short	0x0000
        /*0074*/ 	.byte	0x00, 0xf0, 0x11, 0x00


	//----- nvinfo : EIATTR_SPARSE_MMA_MASK
	.align		4
.L_3819:
        /*0078*/ 	.byte	0x03, 0x50
        /*007a*/ 	.short	0x0000


	//----- nvinfo : EIATTR_MAXREG_COUNT
	.align		4
        /*007c*/ 	.byte	0x03, 0x1b
        /*007e*/ 	.short	0x00ff


	//----- nvinfo : EIATTR_MERCURY_ISA_VERSION
	.align		4
        /*0080*/ 	.byte	0x03, 0x5f
        /*0082*/ 	.short	0x0101


	//----- nvinfo : EIATTR_EXIT_INSTR_OFFSETS
	.align		4
        /*0084*/ 	.byte	0x04, 0x1c
        /*0086*/ 	.short	(.L_3821 - .L_3820)


	//   ....[0]....
.L_3820:
        /*0088*/ 	.word	0x00000560


	//   ....[1]....
        /*008c*/ 	.word	0x000005f0


	//----- nvinfo : EIATTR_MAX_THREADS
	.align		4
.L_3821:
        /*0090*/ 	.byte	0x04, 0x05
        /*0092*/ 	.short	(.L_3823 - .L_3822)
.L_3822:
        /*0094*/ 	.word	0x00000080
        /*0098*/ 	.word	0x00000001
        /*009c*/ 	.word	0x00000001


	//----- nvinfo : EIATTR_CRS_STACK_SIZE
	.align		4
.L_3823:
        /*00a0*/ 	.byte	0x04, 0x1e
        /*00a2*/ 	.short	(.L_3825 - .L_3824)
.L_3824:
        /*00a4*/ 	.word	0x00000000


	//----- nvinfo : EIATTR_CBANK_PARAM_SIZE
	.align		4
.L_3825:
        /*00a8*/ 	.byte	0x03, 0x19
        /*00aa*/ 	.short	0x002c


	//----- nvinfo : EIATTR_PARAM_CBANK
	.align		4
        /*00ac*/ 	.byte	0x04, 0x0a
        /*00ae*/ 	.short	(.L_3827 - .L_3826)
	.align		4
.L_3826:
        /*00b0*/ 	.word	index@(.nv.constant0._ZN2at6native27unrolled_elementwise_kernelIZZZNS0_21clamp_max_kernel_cudaERNS_18TensorIteratorBaseERKN3c106ScalarEENKUlvE_clEvENKUlvE6_clEvEUlNS4_4HalfEE_St5arrayIPcLm2EELi4E23TrivialOffsetCalculatorILi1EjESG_NS0_6memory15LoadWithoutCastENSH_16StoreWithoutCastEEEviT_T0_T2_T3_T4_T5_)
        /*00b4*/ 	.short	0x0210
        /*00b6*/ 	.short	0x002c


	//----- nvinfo : EIATTR_SW_WAR
	.align		4
.L_3827:
        /*00b8*/ 	.byte	0x04, 0x36
        /*00ba*/ 	.short	(.L_3829 - .L_3828)
.L_3828:
        /*00bc*/ 	.word	0x00000008
.L_3829:


//--------------------- .nv.info._ZN2at6native29vectorized_elementwise_kernelILi2EZZZNS0_21clamp_max_kernel_cudaERNS_18TensorIteratorBaseERKN3c106ScalarEENKUlvE_clEvENKUlvE6_clEvEUlNS4_4HalfEE_St5arrayIPcLm2EEEEviT0_T1_ --------------------------
	.section	.nv.info._ZN2at6native29vectorized_elementwise_kernelILi2EZZZNS0_21clamp_max_kernel_cudaERNS_18TensorIteratorBaseERKN3c106ScalarEENKUlvE_clEvENKUlvE6_clEvEUlNS4_4HalfEE_St5arrayIPcLm2EEEEviT0_T1_,"",@"SHT_CUDA_INFO"
	.sectionflags	@""
	.align	4


	//----- nvinfo : EIATTR_CUDA_API_VERSION
	.align		4
        /*0000*/ 	.byte	0x04, 0x37
        /*0002*/ 	.short	(.L_3831 - .L_3830)
.L_3830:
        /*0004*/ 	.word	0x00000082


	//----- nvinfo : EIATTR_KPARAM_INFO
	.align		4
.L_3831:
        /*0008*/ 	.byte	0x04, 0x17
        /*000a*/ 	.short	(.L_3833 - .L_3832)
.L_3832:
        /*000c*/ 	.word	0x00000000
        /*0010*/ 	.short	0x0002
        /*0012*/ 	.short	0x0018
        /*0014*/ 	.byte	0x00, 0xf0, 0x41, 0x00


	//----- nvinfo : EIATTR_KPARAM_INFO
	.align		4
.L_3833:
        /*0018*/ 	.byte	0x04, 0x17
        /*001a*/ 	.short	(.L_3835 - .L_3834)
.L_3834:
        /*001c*/ 	.word	0x00000000
        /*0020*/ 	.short	0x0001
        /*0022*/ 	.short	0x0008
        /*0024*/ 	.byte	0x00, 0xf0, 0x41, 0x00


	//----- nvinfo : EIATTR_KPARAM_INFO
	.align		4
.L_3835:
        /*0028*/ 	.byte	0x04, 0x17
        /*002a*/ 	.short	(.L_3837 - .L_3836)
.L_3836:
        /*002c*/ 	.word	0x00000000
        /*0030*/ 	.short	0x0000
        /*0032*/ 	.short	0x0000
        /*0034*/ 	.byte	0x00, 0xf0, 0x11, 0x00


	//----- nvinfo : EIATTR_SPARSE_MMA_MASK
	.align		4
.L_3837:
        /*0038*/ 	.byte	0x03, 0x50
        /*003a*/ 	.short	0x0000


	//----- nvinfo : EIATTR_MAXREG_COUNT
	.align		4
        /*003c*/ 	.byte	0x03, 0x1b
        /*003e*/ 	.short	0x00ff


	//----- nvinfo : EIATTR_MERCURY_ISA_VERSION
	.align		4
        /*0040*/ 	.byte	0x03, 0x5f
        /*0042*/ 	.short	0x0101


	//----- nvinfo : EIATTR_EXIT_INSTR_OFFSETS
	.align		4
        /*0044*/ 	.byte	0x04, 0x1c
        /*0046*/ 	.short	(.L_3839 - .L_3838)


	//   ....[0]....
.L_3838:
        /*0048*/ 	.word	0x00000540


	//   ....[1]....
        /*004c*/ 	.word	0x000010e0


	//   ....[2]....
        /*0050*/ 	.word	0x00001130


	//----- nvinfo : EIATTR_MAX_THREADS
	.align		4
.L_3839:
        /*0054*/ 	.byte	0x04, 0x05
        /*0056*/ 	.short	(.L_3841 - .L_3840)
.L_3840:
        /*0058*/ 	.word	0x00000080
        /*005c*/ 	.word	0x00000001
        /*0060*/ 	.word	0x00000001


	//----- nvinfo : EIATTR_CRS_STACK_SIZE
	.align		4
.L_3841:
        /*0064*/ 	.byte	0x04, 0x1e
        /*0066*/ 	.short	(.L_3843 - .L_3842)
.L_3842:
        /*0068*/ 	.word	0x00000000


	//----- nvinfo : EIATTR_CBANK_PARAM_SIZE
	.align		4
.L_3843:
        /*006c*/ 	.byte	0x03, 0x19
        /*006e*/ 	.short	0x0028


	//----- nvinfo : EIATTR_PARAM_CBANK
	.align		4
        /*0070*/ 	.byte	0x04, 0x0a
        /*0072*/ 	.short	(.L_3845 - .L_3844)
	.align		4
.L_3844:
        /*0074*/ 	.word	index@(.nv.constant0._ZN2at6native29vectorized_elementwise_kernelILi2EZZZNS0_21clamp_max_kernel_cudaERNS_18TensorIteratorBaseERKN3c106ScalarEENKUlvE_clEvENKUlvE6_clEvEUlNS4_4HalfEE_St5arrayIPcLm2EEEEviT0_T1_)
        /*0078*/ 	.short	0x0210
        /*007a*/ 	.short	0x0028


	//----- nvinfo : EIATTR_SW_WAR
	.align		4
.L_3845:
        /*007c*/ 	.byte	0x04, 0x36
        /*007e*/ 	.short	(.L_3847 - .L_3846)
.L_3846:
        /*0080*/ 	.word	0x00000008
.L_3847:


//--------------------- .nv.info._ZN2at6native29vectorized_elementwise_kernelILi4EZZZNS0_21clamp_max_kernel_cudaERNS_18TensorIteratorBaseERKN3c106ScalarEENKUlvE_clEvENKUlvE6_clEvEUlNS4_4HalfEE_St5arrayIPcLm2EEEEviT0_T1_ --------------------------
	.section	.nv.info._ZN2at6native29vectorized_elementwise_kernelILi4EZZZNS0_21clamp_max_kernel_cudaERNS_18TensorIteratorBaseERKN3c106ScalarEENKUlvE_clEvENKUlvE6_clEvEUlNS4_4HalfEE_St5arrayIPcLm2EEEEviT0_T1_,"",@"SHT_CUDA_INFO"
	.sectionflags	@""
	.align	4


	//----- nvinfo : EIATTR_CUDA_API_VERSION
	.align		4
        /*0000*/ 	.byte	0x04, 0x37
        /*0002*/ 	.short	(.L_3849 - .L_3848)
.L_3848:
        /*0004*/ 	.word	0x00000082


	//----- nvinfo : EIATTR_KPARAM_INFO
	.align		4
.L_3849:
        /*0008*/ 	.byte	0x04, 0x17
        /*000a*/ 	.short	(.L_3851 - .L_3850)
.L_3850:
        /*000c*/ 	.word	0x00000000
        /*0010*/ 	.short	0x0002
        /*0012*/ 	.short	0x0018
        /*0014*/ 	.byte	0x00, 0xf0, 0x41, 0x00


	//----- nvinfo : EIATTR_KPARAM_INFO
	.align		4
.L_3851:
        /*0018*/ 	.byte	0x04, 0x17
        /*001a*/ 	.short	(.L_3853 - .L_3852)
.L_3852:
        /*001c*/ 	.word	0x00000000
        /*0020*/ 	.short	0x0001
        /*0022*/ 	.short	0x0008
        /*0024*/ 	.byte	0x00, 0xf0, 0x41, 0x00


	//----- nvinfo : EIATTR_KPARAM_INFO
	.align		4
.L_3853:
        /*0028*/ 	.byte	0x04, 0x17
        /*002a*/ 	.short	(.L_3855 - .L_3854)
.L_3854:
        /*002c*/ 	.word	0x00000000
        /*0030*/ 	.short	0x0000
        /*0032*/ 	.short	0x0000
        /*0034*/ 	.byte	0x00, 0xf0, 0x11, 0x00


	//----- nvinfo : EIATTR_SPARSE_MMA_MASK
	.align		4
.L_3855:
        /*0038*/ 	.byte	0x03, 0x50
        /*003a*/ 	.short	0x0000


	//----- nvinfo : EIATTR_MAXREG_COUNT
	.align		4
        /*003c*/ 	.byte	0x03, 0x1b
        /*003e*/ 	.short	0x00ff


	//----- nvinfo : EIATTR_MERCURY_ISA_VERSION
	.align		4
        /*0040*/ 	.byte	0x03, 0x5f
        /*0042*/ 	.short	0x0101


	//----- nvinfo : EIATTR_EXIT_INSTR_OFFSETS
	.align		4
        /*0044*/ 	.byte	0x04, 0x1c
        /*0046*/ 	.short	(.L_3857 - .L_3856)


	//   ....[0]....
.L_3856:
        /*0048*/ 	.word	0x00000500


	//   ....[1]....
        /*004c*/ 	.word	0x000010a0


	//   ....[2]....
        /*0050*/ 	.word	0x000010f0


	//----- nvinfo : EIATTR_MAX_THREADS
	.align		4
.L_3857:
        /*0054*/ 	.byte	0x04, 0x05
        /*0056*/ 	.short	(.L_3859 - .L_3858)
.L_3858:
        /*0058*/ 	.word	0x00000080
        /*005c*/ 	.word	0x00000001
        /*0060*/ 	.word	0x00000001


	//----- nvinfo : EIATTR_CRS_STACK_SIZE
	.align		4
.L_3859:
        /*0064*/ 	.byte	0x04, 0x1e
        /*0066*/ 	.short	(.L_3861 - .L_3860)
.L_3860:
        /*0068*/ 	.word	0x00000000


	//----- nvinfo : EIATTR_CBANK_PARAM_SIZE
	.align		4
.L_3861:
        /*006c*/ 	.byte	0x03, 0x19
        /*006e*/ 	.short	0x0028


	//----- nvinfo : EIATTR_PARAM_CBANK
	.align		4
        /*0070*/ 	.byte	0x04, 0x0a
        /*0072*/ 	.short	(.L_3863 - .L_3862)
	.align		4
.L_3862:
        /*0074*/ 	.word	index@(.nv.constant0._ZN2at6native29vectorized_elementwise_kernelILi4EZZZNS0_21clamp_max_kernel_cudaERNS_18TensorIteratorBaseERKN3c106ScalarEENKUlvE_clEvENKUlvE6_clEvEUlNS4_4HalfEE_St5arrayIPcLm2EEEEviT0_T1_)
        /*0078*/ 	.short	0x0210
        /*007a*/ 	.short	0x0028


	//----- nvinfo : EIATTR_SW_WAR
	.align		4
.L_3863:
        /*007c*/ 	.byte	0x04, 0x36
        /*007e*/ 	.short	(.L_3865 - .L_3864)
.L_3864:
        /*0080*/ 	.word	0x00000008
.L_3865:


//--------------------- .nv.info._ZN2at6native29vectorized_elementwise_kernelILi8EZZZNS0_21clamp_max_kernel_cudaERNS_18TensorIteratorBaseERKN3c106ScalarEENKUlvE_clEvENKUlvE6_clEvEUlNS4_4HalfEE_St5arrayIPcLm2EEEEviT0_T1_ --------------------------
	.section	.nv.info._ZN2at6native29vectorized_elementwise_kernelILi8EZZZNS0_21clamp_max_kernel_cudaERNS_18TensorIteratorBaseERKN3c106ScalarEENKUlvE_clEvENKUlvE6_clEvEUlNS4_4HalfEE_St5arrayIPcLm2EEEEviT0_T1_,"",@"SHT_CUDA_INFO"
	.sectionflags	@""
	.align	4


	//----- nvinfo : EIATTR_CUDA_API_VERSION
	.align		4
        /*0000*/ 	.byte	0x04, 0x37
        /*0002*/ 	.short	(.L_3867 - .L_3866)
.L_3866:
        /*0004*/ 	.word	0x00000082


	//----- nvinfo : EIATTR_KPARAM_INFO
	.align		4
.L_3867:
        /*0008*/ 	.byte	0x04, 0x17
        /*000a*/ 	.short	(.L_3869 - .L_3868)
.L_3868:
        /*000c*/ 	.word	0x00000000
        /*0010*/ 	.short	0x0002
        /*0012*/ 	.short	0x0018
        /*0014*/ 	.byte	0x00, 0xf0, 0x41, 0x00


	//----- nvinfo : EIATTR_KPARAM_INFO
	.align		4
.L_3869:
        /*0018*/ 	.byte	0x04, 0x17
        /*001a*/ 	.short	(.L_3871 - .L_3870)
.L_3870:
        /*001c*/ 	.word	0x00000000
        /*0020*/ 	.short	0x0001
        /*0022*/ 	.short	0x0008
        /*0024*/ 	.byte	0x00, 0xf0, 0x41, 0x00


	//----- nvinfo : EIATTR_KPARAM_INFO
	.align		4
.L_3871:
        /*0028*/ 	.byte	0x04, 0x17
        /*002a*/ 	.short	(.L_3873 - .L_3872)
.L_3872:
        /*002c*/ 	.word	0x00000000
        /*0030*/ 	.short	0x0000
        /*0032*/ 	.short	0x0000
        /*0034*/ 	.byte	0x00, 0xf0, 0x11, 0x00


	//----- nvinfo : EIATTR_SPARSE_MMA_MASK
	.align		4
.L_3873:
        /*0038*/ 	.byte	0x03, 0x50
        /*003a*/ 	.short	0x0000


	//----- nvinfo : EIATTR_MAXREG_COUNT
	.align		4
        /*003c*/ 	.byte	0x03, 0x1b
        /*003e*/ 	.short	0x00ff


	//----- nvinfo : EIATTR_MERCURY_ISA_VERSION
	.align		4
        /*0040*/ 	.byte	0x03, 0x5f
        /*0042*/ 	.short	0x0101


	//----- nvinfo : EIATTR_EXIT_INSTR_OFFSETS
	.align		4
        /*0044*/ 	.byte	0x04, 0x1c
        /*0046*/ 	.short	(.L_3875 - .L_3874)


	//   ....[0]....
.L_3874:
        /*0048*/ 	.word	0x000004d0


	//   ....[1]....
        /*004c*/ 	.word	0x00001070


	//   ....[2]....
        /*0050*/ 	.word	0x000010c0


	//----- nvinfo : EIATTR_MAX_THREADS
	.align		4
.L_3875:
        /*0054*/ 	.byte	0x04, 0x05
        /*0056*/ 	.short	(.L_3877 - .L_3876)
.L_3876:
        /*0058*/ 	.word	0x00000080
        /*005c*/ 	.word	0x00000001
        /*0060*/ 	.word	0x00000001


	//----- nvinfo : EIATTR_CRS_STACK_SIZE
	.align		4
.L_3877:
        /*0064*/ 	.byte	0x04, 0x1e
        /*0066*/ 	.short	(.L_3879 - .L_3878)
.L_3878:
        /*0068*/ 	.word	0x00000000


	//----- nvinfo : EIATTR_CBANK_PARAM_SIZE
	.align		4
.L_3879:
        /*006c*/ 	.byte	0x03, 0x19
        /*006e*/ 	.short	0x0028


	//----- nvinfo : EIATTR_PARAM_CBANK
	.align		4
        /*0070*/ 	.byte	0x04, 0x0a
        /*0072*/ 	.short	(.L_3881 - .L_3880)
	.align		4
.L_3880:
        /*0074*/ 	.word	index@(.nv.constant0._ZN2at6native29vectorized_elementwise_kernelILi8EZZZNS0_21clamp_max_kernel_cudaERNS_18TensorIteratorBaseERKN3c106ScalarEENKUlvE_clEvENKUlvE6_clEvEUlNS4_4HalfEE_St5arrayIPcLm2EEEEviT0_T1_)
        /*0078*/ 	.short	0x0210
        /*007a*/ 	.short	0x0028


	//----- nvinfo : EIATTR_SW_WAR
	.align		4
.L_3881:
        /*007c*/ 	.byte	0x04, 0x36
        /*007e*/ 	.short	(.L_3883 - .L_3882)
.L_3882:
        /*0080*/ 	.word	0x00000008
.L_3883:


//--------------------- .nv.info._ZN2at6native18elementwise_kernelILi128ELi4EZNS0_15gpu_kernel_implIZZZNS0_21clamp_max_kernel_cudaERNS_18TensorIteratorBaseERKN3c106ScalarEENKUlvE_clEvENKUlvE5_clEvEUlfE_EEvS4_RKT_EUliE_EEviT1_ --------------------------
	.section	.nv.info._ZN2at6native18elementwise_kernelILi128ELi4EZNS0_15gpu_kernel_implIZZZNS0_21clamp_max_kernel_cudaERNS_18TensorIteratorBaseERKN3c106ScalarEENKUlvE_clEvENKUlvE5_clEvEUlfE_EEvS4_RKT_EUliE_EEviT1_,"",@"SHT_CUDA_INFO"
	.sectionflags	@""
	.align	4


	//----- nvinfo : EIATTR_CUDA_API_VERSION
	.align		4
        /*0000*/ 	.byte	0x04, 0x37
        /*0002*/ 	.short	(.L_3885 - .L_3884)
.L_3884:
        /*0004*/ 	.word	0x00000082


	//----- nvinfo : EIATTR_KPARAM_INFO
	.align		4
.L_3885:
        /*0008*/ 	.byte	0x04, 0x17
        /*000a*/ 	.short	(.L_3887 - .L_3886)
.L_3886:
        /*000c*/ 	.word	0x00000000
        /*0010*/ 	.short	0x0001
        /*0012*/ 	.short	0x0008
        /*0014*/ 	.byte	0x00, 0xf0, 0xa1, 0x08


	//----- nvinfo : EIATTR_KPARAM_INFO
	.align		4
.L_3887:
        /*0018*/ 	.byte	0x04, 0x17
        /*001a*/ 	.short	(.L_3889 - .L_3888)
.L_3888:
        /*001c*/ 	.word	0x00000000
        /*0020*/ 	.short	0x0000
        /*0022*/ 	.short	0x0000
        /*0024*/ 	.byte	0x00, 0xf0, 0x11, 0x00


	//----- nvinfo : EIATTR_SPARSE_MMA_MASK
	.align		4
.L_3889:
        /*0028*/ 	.byte	0x03, 0x50
        /*002a*/ 	.short	0x0000


	//----- nvinfo : EIATTR_MAXREG_COUNT
	.align		4
        /*002c*/ 	.byte	0x03, 0x1b
        /*002e*/ 	.short	0x0080


	//----- nvinfo : EIATTR_EXTERNS
	.align		4
        /*0030*/ 	.byte	0x04, 0x0f
        /*0032*/ 	.short	(.L_3891 - .L_3890)


	//   ....[0]....
	.align		4
.L_3890:
        /*0034*/ 	.word	index@(__assertfail)


	//----- nvinfo : EIATTR_MERCURY_ISA_VERSION
	.align		4
.L_3891:
        /*0038*/ 	.byte	0x03, 0x5f
        /*003a*/ 	.short	0x0101


	//----- nvinfo : EIATTR_SYSCALL_OFFSETS
	.align		4
        /*003c*/ 	.byte	0x04, 0x46
        /*003e*/ 	.short	(.L_3893 - .L_3892)


	//   ....[0]....
.L_3892:
        /*0040*/ 	.word	0x00002150


	//   ....[1]....
        /*0044*/ 	.word	0x00002fd0


	//   ....[2]....
        /*0048*/ 	.word	0x00005160


	//   ....[3]....
        /*004c*/ 	.word	0x00005fe0


	//   ....[4]....
        /*0050*/ 	.word	0x00008160


	//   ....[5]....
        /*0054*/ 	.word	0x00008fe0


	//   ....[6]....
        /*0058*/ 	.word	0x0000b150


	//   ....[7]....
        /*005c*/ 	.word	0x0000bfd0


	//----- nvinfo : EIATTR_EXIT_INSTR_OFFSETS
	.align		4
.L_3893:
        /*0060*/ 	.byte	0x04, 0x1c
        /*0062*/ 	.short	(.L_3895 - .L_3894)


	//   ....[0]....
.L_3894:
        /*0064*/ 	.word	0x00009090


	//   ....[1]....
        /*0068*/ 	.word	0x0000b2f0


	//   ....[2]....
        /*006c*/ 	.word	0x0000b330


	//   ....[3]....
        /*0070*/ 	.word	0x0000b3c0


	//   ....[4]....
        /*0074*/ 	.word	0x0000b3f0


	//   ....[5]....
        /*0078*/ 	.word	0x0000b420


	//   ....[6]....
        /*007c*/ 	.word	0x0000b4a0


	//   ....[7]....
        /*0080*/ 	.word	0x0000b4d0


	//   ....[8]....
        /*0084*/ 	.word	0x0000b560


	//   ....[9]....
        /*0088*/ 	.word	0x0000b5a0


	//   ....[10]....
        /*008c*/ 	.word	0x0000b5e0


	//   ....[11]....
        /*0090*/ 	.word	0x0000b6a0


	//   ....[12]....
        /*0094*/ 	.word	0x0000b6f0


	//   ....[13]....
        /*0098*/ 	.word	0x0000b870


	//   ....[14]....
        /*009c*/ 	.word	0x0000b9c0


	//   ....[15]....
        /*00a0*/ 	.word	0x0000b9f0


	//   ....[16]....
        /*00a4*/ 	.word	0x0000baa0


	//   ....[17]....
        /*00a8*/ 	.word	0x0000bc10


	//   ....[18]....
        /*00ac*/ 	.word	0x0000bd80


	//   ....[19]....
        /*00b0*/ 	.word	0x0000bed0


	//   ....[20]....
        /*00b4*/ 	.word	0x0000bfe0


	//   ....[21]....
        /*00b8*/ 	.word	0x0000c010


	//   ....[22]....
        /*00bc*/ 	.word	0x0000c040


	//----- nvinfo : EIATTR_MAX_THREADS
	.align		4
.L_3895:
        /*00c0*/ 	.byte	0x04, 0x05
        /*00c2*/ 	.short	(.L_3897 - .L_3896)
.L_3896:
        /*00c4*/ 	.word	0x00000080
        /*00c8*/ 	.word	0x00000001
        /*00cc*/ 	.word	0x00000001


	//----- nvinfo : EIATTR_CRS_STACK_SIZE
	.align		4
.L_3897:
        /*00d0*/ 	.byte	0x04, 0x1e
        /*00d2*/ 	.short	(.L_3899 - .L_3898)
.L_3898:
        /*00d4*/ 	.word	0x00000000


	//----- nvinfo : EIATTR_CBANK_PARAM_SIZE
	.align		4
.L_3899:
        /*00d8*/ 	.byte	0x03, 0x19
        /*00da*/ 	.short	0x0230


	//----- nvinfo : EIATTR_PARAM_CBANK
	.align		4
        /*00dc*/ 	.byte	0x04, 0x0a
        /*00de*/ 	.short	(.L_3901 - .L_3900)
	.align		4
.L_3900:
        /*00e0*/ 	.word	index@(.nv.constant0._ZN2at6native18elementwise_kernelILi128ELi4EZNS0_15gpu_kernel_implIZZZNS0_21clamp_max_kernel_cudaERNS_18TensorIteratorBaseERKN3c106ScalarEENKUlvE_clEvENKUlvE5_clEvEUlfE_EEvS4_RKT_EUliE_EEviT1_)
        /*00e4*/ 	.short	0x0210
        /*00e6*/ 	.short	0x0230


	//----- nvinfo : EIATTR_SW_WAR
	.align		4
.L_3901:
        /*00e8*/ 	.byte	0x04, 0x36
        /*00ea*/ 	.short	(.L_3903 - .L_3902)
.L_3902:
        /*00ec*/ 	.word	0x00000008
.L_3903:


//--------------------- .nv.info._ZN2at6native27unrolled_elementwise_kernelIZZZNS0_21clamp_max_kernel_cudaERNS_18TensorIteratorBaseERKN3c106ScalarEENKUlvE_clEvENKUlvE5_clEvEUlfE_St5arrayIPcLm2EELi4E23TrivialOffsetCalculatorILi1EjESF_NS0_6memory12LoadWithCastILi1EEENSG_13StoreWithCastILi1EEEEEviT_T0_T2_T3_T4_T5_ --------------------------
	.section	.nv.info._ZN2at6native27unrolled_elementwise_kernelIZZZNS0_21clamp_max_kernel_cudaERNS_18TensorIteratorBaseERKN3c106ScalarEENKUlvE_clEvENKUlvE5_clEvEUlfE_St5arrayIPcLm2EELi4E23TrivialOffsetCalculatorILi1EjESF_NS0_6memory12LoadWithCastILi1EEENSG_13StoreWithCastILi1EEEEEviT_T0_T2_T3_T4_T5_,"",@"SHT_CUDA_INFO"
	.sectionflags	@""
	.align	4


	//----- nvinfo : EIATTR_CUDA_API_VERSION
	.align		4
        /*0000*/ 	.byte	0x04, 0x37
        /*0002*/ 	.short	(.L_3905 - .L_3904)
.L_3904:
        /*0004*/ 	.word	0x00000082


	//----- nvinfo : EIATTR_KPARAM_INFO
	.align		4
.L_3905:
        /*0008*/ 	.byte	0x04, 0x17
        /*000a*/ 	.short	(.L_3907 - .L_3906)
.L_3906:
        /*000c*/ 	.word	0x00000000
        /*0010*/ 	.short	0x0006
        /*0012*/ 	.short	0x0034
        /*0014*/ 	.byte	0x00, 0xf0, 0x21, 0x00


	//----- nvinfo : EIATTR_KPARAM_INFO
	.align		4
.L_3907:
        /*0018*/ 	.byte	0x04, 0x17
        /*001a*/ 	.short	(.L_3909 - .L_3908)
.L_3908:
        /*001c*/ 	.word	0x00000000
        /*0020*/ 	.short	0x0005
        /*0022*/ 	.short	0x002c
        /*0024*/ 	.byte	0x00, 0xf0, 0x21, 0x00


	//----- nvinfo : EIATTR_KPARAM_INFO
	.align		4
.L_3909:
        /*0028*/ 	.byte	0x04, 0x17
        /*002a*/ 	.short	(.L_3911 - .L_3910)
.L_3910:
        /*002c*/ 	.word	0x00000000
        /*0030*/ 	.short	0x0004
        /*0032*/ 	.short	0x0029
        /*0034*/ 	.byte	0x00, 0xf0, 0x05, 0x00


	//----- nvinfo : EIATTR_KPARAM_INFO
	.align		4
.L_3911:
        /*0038*/ 	.byte	0x04, 0x17
        /*003a*/ 	.short	(.L_3913 - .L_3912)
.L_3912:
        /*003c*/ 	.word	0x00000000
        /*0040*/ 	.short	0x0003
        /*0042*/ 	.short	0x0028
        /*0044*/ 	.byte	0x00, 0xf0, 0x05, 0x00


	//----- nvinfo : EIATTR_KPARAM_INFO
	.align		4
.L_3913:
        /*0048*/ 	.byte	0x04, 0x17
        /*004a*/ 	.short	(.L_3915 - .L_3914)
.L_3914:
        /*004c*/ 	.word	0x00000000
        /*0050*/ 	.short	0x0002
        /*0052*/ 	.short	0x0018
        /*0054*/ 	.byte	0x00, 0xf0, 0x41, 0x00


	//----- nvinfo : EIATTR_KPARAM_INFO
	.align		4
.L_3915:
        /*0058*/ 	.byte	0x04, 0x17
        /*005a*/ 	.short	(.L_3917 - .L_3916)
.L_3916:
        /*005c*/ 	.word	0x00000000
        /*0060*/ 	.short	0x0001
        /*0062*/ 	.short	0x0008
        /*0064*/ 	.byte	0x00, 0xf0, 0x41, 0x00


	//----- nvinfo : EIATTR_KPARAM_INFO
	.align		4
.L_3917:
        /*0068*/ 	.byte	0x04, 0x17
        /*006a*/ 	.short	(.L_3919 - .L_3918)
.L_3918:
        /*006c*/ 	.word	0x00000000
        /*0070*/ 	.short	0x0000
        /*0072*/ 	.short	0x0000
        /*0074*/ 	.byte	0x00, 0xf0, 0x11, 0x00


	//----- nvinfo : EIATTR_SPARSE_MMA_MASK
	.align		4
.L_3919:
        /*0078*/ 	.byte	0x03, 0x50
        /*007a*/ 	.short	0x0000


	//----- nvinfo : EIATTR_MAXREG_COUNT
	.align		4
        /*007c*/ 	.byte	0x03, 0x1b
        /*007e*/ 	.short	0x00ff


	//----- nvinfo : EIATTR_EXTERNS
	.align		4
        /*0080*/ 	.byte	0x04, 0x0f
        /*0082*/ 	.short	(.L_3921 - .L_3920)


	//   ....[0]....
	.align		4
.L_3920:
        /*0084*/ 	.word	index@(__assertfail)


	//----- nvinfo : EIATTR_MERCURY_ISA_VERSION
	.align		4
.L_3921:
        /*0088*/ 	.byte	0x03, 0x5f
        /*008a*/ 	.short	0x0101


	//----- nvinfo : EIATTR_SYSCALL_OFFSETS
	.align		4
        /*008c*/ 	.byte	0x04, 0x46
        /*008e*/ 	.short	(.L_3923 - .L_3922)


	//   ....[0]....
.L_3922:
        /*0090*/ 	.word	0x00000e80


	//   ....[1]....
        /*0094*/ 	.word	0x00001d30


	//   ....[2]....
        /*0098*/ 	.word	0x00002bf0


	//   ....[3]....
        /*009c*/ 	.word	0x00003a50


	//   ....[4]....
        /*00a0*/ 	.word	0x00004ba0


	//   ....[5]....
        /*00a4*/ 	.word	0x00005aa0


	//   ....[6]....
        /*00a8*/ 	.word	0x00006960


	//   ....[7]....
        /*00ac*/ 	.word	0x00007820


	//----- nvinfo : EIATTR_EXIT_INSTR_OFFSETS
	.align		4
.L_3923:
        /*00b0*/ 	.byte	0x04, 0x1c
        /*00b2*/ 	.short	(.L_3925 - .L_3924)


	//   ....[0]....
.L_3924:
        /*00b4*/ 	.word	0x00006a00


	//   ....[1]....
        /*00b8*/ 	.word	0x00006b40


	//   ....[2]....
        /*00bc*/ 	.word	0x00006b80


	//   ....[3]....
        /*00c0*/ 	.word	0x00006c10


	//   ....[4]....
        /*00c4*/ 	.word	0x00006c40


	//   ....[5]....
        /*00c8*/ 	.word	0x00006c70


	//   ....[6]....
        /*00cc*/ 	.word	0x00006cf0


	//   ....[7]....
        /*00d0*/ 	.word	0x00006d20


	//   ....[8]....
        /*00d4*/ 	.word	0x00006db0


	//   ....[9]....
        /*00d8*/ 	.word	0x00006df0


	//   ....[10]....
        /*00dc*/ 	.word	0x00006e30


	//   ....[11]....
        /*00e0*/ 	.word	0x00006ef0


	//   ....[12]....
        /*00e4*/ 	.word	0x00006f40


	//   ....[13]....
        /*00e8*/ 	.word	0x000070c0


	//   ....[14]....
        /*00ec*/ 	.word	0x00007210


	//   ....[15]....
        /*00f0*/ 	.word	0x00007240


	//   ....[16]....
        /*00f4*/ 	.word	0x000072f0


	//   ....[17]....
        /*00f8*/ 	.word	0x00007460


	//   ....[18]....
        /*00fc*/ 	.word	0x000075d0


	//   ....[19]....
        /*0100*/ 	.word	0x00007720


	//   ....[20]....
        /*0104*/ 	.word	0x00007830


	//   ....[21]....
        /*0108*/ 	.word	0x00007860


	//   ....[22]....
        /*010c*/ 	.word	0x00007890


	//----- nvinfo : EIATTR_MAX_THREADS
	.align		4
.L_3925:
        /*0110*/ 	.byte	0x04, 0x05
        /*0112*/ 	.short	(.L_3927 - .L_3926)
.L_3926:
        /*0114*/ 	.word	0x00000080
        /*0118*/ 	.word	0x00000001
        /*011c*/ 	.word	0x00000001


	//----- nvinfo : EIATTR_CRS_STACK_SIZE
	.align		4
.L_3927:
        /*0120*/ 	.byte	0x04, 0x1e
        /*0122*/ 	.short	(.L_3929 - .L_3928)
.L_3928:
        /*0124*/ 	.word	0x00000000


	//----- nvinfo : EIATTR_CBANK_PARAM_SIZE
	.align		4
.L_3929:
        /*0128*/ 	.byte	0x03, 0x19
        /*012a*/ 	.short	0x003c


	//----- nvinfo : EIATTR_PARAM_CBANK
	.align		4
        /*012c*/ 	.byte	0x04, 0x0a
        /*012e*/ 	.short	(.L_3931 - .L_3930)
	.align		4
.L_3930:
        /*0130*/ 	.word	index@(.nv.constant0._ZN2at6native27unrolled_elementwise_kernelIZZZNS0_21clamp_max_kernel_cudaERNS_18TensorIteratorBaseERKN3c106ScalarEENKUlvE_clEvENKUlvE5_clEvEUlfE_St5arrayIPcLm2EELi4E23TrivialOffsetCalculatorILi1EjESF_NS0_6memory12LoadWithCastILi1EEENSG_13StoreWithCastILi1EEEEEviT_T0_T2_T3_T4_T5_)
        /*0134*/ 	.short	0x0210
        /*0136*/ 	.short	0x003c


	//----- nvinfo : EIATTR_SW_WAR
	.align		4
.L_3931:
        /*0138*/ 	.byte	0x04, 0x36
        /*013a*/ 	.short	(.L_3933 - .L_3932)
.L_3932:
        /*013c*/ 	.word	0x00000008
.L_3933:


//--------------------- .nv.info._ZN2at6native18elementwise_kernelILi128ELi2EZNS0_22gpu_kernel_impl_nocastIZZZNS0_21clamp_max_kernel_cudaERNS_18TensorIteratorBaseERKN3c106ScalarEENKUlvE_clEvENKUlvE5_clEvEUlfE_EEvS4_RKT_EUliE_EEviT1_ --------------------------
	.section	.nv.info._ZN2at6native18elementwise_kernelILi128ELi2EZNS0_22gpu_kernel_impl_nocastIZZZNS0_21clamp_max_kernel_cudaERNS_18TensorIteratorBaseERKN3c106ScalarEENKUlvE_clEvENKUlvE5_clEvEUlfE_EEvS4_RKT_EUliE_EEviT1_,"",@"SHT_CUDA_INFO"
	.sectionflags	@""
	.align	4


	//----- nvinfo : EIATTR_CUDA_API_VERSION
	.align		4
        /*0000*/ 	.byte	0x04, 0x37
        /*0002*/ 	.short	(.L_3935 - .L_3934)
.L_3934:
        /*0004*/ 	.word	0x00000082


	//----- nvinfo : EIATTR_KPARAM_INFO
	.align		4
.L_3935:
        /*0008*/ 	.byte	0x04, 0x17
        /*000a*/ 	.short	(.L_3937 - .L_3936)
.L_3936:
        /*000c*/ 	.word	0x00000000
        /*0010*/ 	.short	0x0001
        /*0012*/ 	.short	0x0008
        /*0014*/ 	.byte	0x00, 0xf0, 0x81, 0x08


	//----- nvinfo : EIATTR_KPARAM_INFO
	.align		4
.L_3937:
        /*0018*/ 	.byte	0x04, 0x17
        /*001a*/ 	.short	(.L_3939 - .L_3938)
.L_3938:
        /*001c*/ 	.word	0x00000000
        /*0020*/ 	.short	0x0000
        /*0022*/ 	.short	0x0000
        /*0024*/ 	.byte	0x00, 0xf0, 0x11, 0x00


	//----- nvinfo : EIATTR_SPARSE_MMA_MASK
	.align		4
.L_3939:
        /*0028*/ 	.byte	0x03, 0x50
        /*002a*/ 	.short	0x0000


	//----- nvinfo : EIATTR_MAXREG_COUNT
	.align		4
        /*002c*/ 	.byte	0x03, 0x1b
        /*002e*/ 	.short	0x0080


	//----- nvinfo : EIATTR_MERCURY_ISA_VERSION
	.align		4
        /*0030*/ 	.byte	0x03, 0x5f
        /*0032*/ 	.short	0x0101


	//----- nvinfo : EIATTR_EXIT_INSTR_OFFSETS
	.align		4
        /*0034*/ 	.byte	0x04, 0x1c
        /*0036*/ 	.short	(.L_3941 - .L_3940)


	//   ....[0]....
.L_3940:
        /*0038*/ 	.word	0x00001460


	//   ....[1]....
        /*003c*/ 	.word	0x00002810


	//----- nvinfo : EIATTR_MAX_THREADS
	.align		4
.L_3941:
        /*0040*/ 	.byte	0x04, 0x05
        /*0042*/ 	.short	(.L_3943 - .L_3942)
.L_3942:
        /*0044*/ 	.word	0x00000080
        /*0048*/ 	.word	0x00000001
        /*004c*/ 	.word	0x00000001


	//----- nvinfo : EIATTR_CRS_STACK_SIZE
	.align		4
.L_3943:
        /*0050*/ 	.byte	0x04, 0x1e
        /*0052*/ 	.short	(.L_3945 - .L_3944)
.L_3944:
        /*0054*/ 	.word	0x00000000


	//----- nvinfo : EIATTR_CBANK_PARAM_SIZE
	.align		4
.L_3945:
        /*0058*/ 	.byte	0x03, 0x19
        /*005a*/ 	.short	0x0228


	//----- nvinfo : EIATTR_PARAM_CBANK
	.align		4
        /*005c*/ 	.byte	0x04, 0x0a
        /*005e*/ 	.short	(.L_3947 - .L_3946)
	.align		4
.L_3946:
        /*0060*/ 	.word	index@(.nv.constant0._ZN2at6native18elementwise_kernelILi128ELi2EZNS0_22gpu_kernel_impl_nocastIZZZNS0_21clamp_max_kernel_cudaERNS_18TensorIteratorBaseERKN3c106ScalarEENKUlvE_clEvENKUlvE5_clEvEUlfE_EEvS4_RKT_EUliE_EEviT1_)
        /*0064*/ 	.short	0x0210
        /*0066*/ 	.short	0x0228


	//----- nvinfo : EIATTR_SW_WAR
	.align		4
.L_3947:
        /*0068*/ 	.byte	0x04, 0x36
        /*006a*/ 	.short	(.L_3949 - .L_3948)
.L_3948:
        /*006c*/ 	.word	0x00000008
.L_3949:


//--------------------- .nv.info._ZN2at6native27unrolled_elementwise_kernelIZZZNS0_21clamp_max_kernel_cudaERNS_18TensorIteratorBaseERKN3c106ScalarEENKUlvE_clEvENKUlvE5_clEvEUlfE_St5arrayIPcLm2EELi4E23TrivialOffsetCalculatorILi1EjESF_NS0_6memory15LoadWithoutCastENSG_16StoreWithoutCastEEEviT_T0_T2_T3_T4_T5_ --------------------------
	.section	.nv.info._ZN2at6native27unrolled_elementwise_kernelIZZZNS0_21clamp_max_kernel_cudaERNS_18TensorIteratorBaseERKN3c106ScalarEENKUlvE_clEvENKUlvE5_clEvEUlfE_St5arrayIPcLm2EELi4E23TrivialOffsetCalculatorILi1EjESF_NS0_6memory15LoadWithoutCastENSG_16StoreWithoutCastEEEviT_T0_T2_T3_T4_T5_,"",@"SHT_CUDA_INFO"
	.sectionflags	@""
	.align	4


	//----- nvinfo : EIATTR_CUDA_API_VERSION
	.align		4
        /*0000*/ 	.byte	0x04, 0x37
        /*0002*/ 	.short	(.L_3951 - .L_3950)
.L_3950:
        /*0004*/ 	.word	0x00000082


	//----- nvinfo : EIATTR_KPARAM_INFO
	.align		4
.L_3951:
        /*0008*/ 	.byte	0x04, 0x17
        /*000a*/ 	.short	(.L_3953 - .L_3952)
.L_3952:
        /*000c*/ 	.word	0x00000000
        /*0010*/ 	.short	0x0006
        /*0012*/ 	.short	0x002b
        /*0014*/ 	.byte	0x00, 0xf0, 0x05, 0x00


	//----- nvinfo : EIATTR_KPARAM_INFO
	.align		4
.L_3953:
        /*0018*/ 	.byte	0x04, 0x17
        /*001a*/ 	.short	(.L_3955 - .L_3954)
.L_3954:
        /*001c*/ 	.word	0x00000000
        /*0020*/ 	.short	0x0005
        /*0022*/ 	.short	0x002a
        /*0024*/ 	.byte	0x00, 0xf0, 0x05, 0x00


	//----- nvinfo : EIATTR_KPARAM_INFO
	.align		4
.L_3955:
        /*0028*/ 	.byte	0x04, 0x17
        /*002a*/ 	.short	(.L_3957 - .L_3956)
.L_3956:
        /*002c*/ 	.word	0x00000000
        /*0030*/ 	.short	0x0004
        /*0032*/ 	.short	0x0029
        /*0034*/ 	.byte	0x00, 0xf0, 0x05, 0x00


	//----- nvinfo : EIATTR_KPARAM_INFO
	.align		4
.L_3957:
        /*0038*/ 	.byte	0x04, 0x17
        /*003a*/ 	.short	(.L_3959 - .L_3958)
.L_3958:
        /*003c*/ 	.word	0x00000000
        /*0040*/ 	.short	0x0003
        /*0042*/ 	.short	0x0028
        /*0044*/ 	.byte	0x00, 0xf0, 0x05, 0x00


	//----- nvinfo : EIATTR_KPARAM_INFO
	.align		4
.L_3959:
        /*0048*/ 	.byte	0x04, 0x17
        /*004a*/ 	.short	(.L_3961 - .L_3960)
.L_3960:
        /*004c*/ 	.word	0x00000000
        /*0050*/ 	.short	0x0002
        /*0052*/ 	.short	0x0018
        /*0054*/ 	.byte	0x00, 0xf0, 0x41, 0x00


	//----- nvinfo : EIATTR_KPARAM_INFO
	.align		4
.L_3961:
        /*0058*/ 	.byte	0x04, 0x17
        /*005a*/ 	.short	(.L_3963 - .L_3962)
.L_3962:
        /*005c*/ 	.word	0x00000000
        /*0060*/ 	.short	0x0001
        /*0062*/ 	.short	0x0008
        /*0064*/ 	.byte	0x00, 0xf0, 0x41, 0x00


	//----- nvinfo : EIATTR_KPARAM_INFO
	.align		4
.L_3963:
        /*0068*/ 	.byte	0x04, 0x17
        /*006a*/ 	.short	(.L_3965 - .L_3964)
.L_3964:
        /*006c*/ 	.word	0x00000000
        /*0070*/ 	.short	0x0000
        /*0072*/ 	.short	0x0000
        /*0074*/ 	.byte	0x00, 0xf0, 0x11, 0x00


	//----- nvinfo : EIATTR_SPARSE_MMA_MASK
	.align		4
.L_3965:
        /*0078*/ 	.byte	0x03, 0x50
        /*007a*/ 	.short	0x0000


	//----- nvinfo : EIATTR_MAXREG_COUNT
	.align		4
        /*007c*/ 	.byte	0x03, 0x1b
        /*007e*/ 	.short	0x00ff


	//----- nvinfo : EIATTR_MERCURY_ISA_VERSION
	.align		4
        /*0080*/ 	.byte	0x03, 0x5f
        /*0082*/ 	.short	0x0101


	//----- nvinfo : EIATTR_EXIT_INSTR_OFFSETS
	.align		4
        /*0084*/ 	.byte	0x04, 0x1c
        /*0086*/ 	.short	(.L_3967 - .L_3966)


	//   ....[0]....
.L_3966:
        /*0088*/ 	.word	0x00000480


	//   ....[1]....
        /*008c*/ 	.word	0x000004e0


	//----- nvinfo : EIATTR_MAX_THREADS
	.align		4
.L_3967:
        /*0090*/ 	.byte	0x04, 0x05
        /*0092*/ 	.short	(.L_3969 - .L_3968)
.L_3968:
        /*0094*/ 	.word	0x00000080
        /*0098*/ 	.word	0x00000001
        /*009c*/ 	.word	0x00000001


	//----- nvinfo : EIATTR_CRS_STACK_SIZE
	.align		4
.L_3969:
        /*00a0*/ 	.byte	0x04, 0x1e
        /*00a2*/ 	.short	(.L_3971 - .L_3970)
.L_3970:
        /*00a4*/ 	.word	0x00000000


	//----- nvinfo : EIATTR_CBANK_PARAM_SIZE
	.align		4
.L_3971:
        /*00a8*/ 	.byte	0x03, 0x19
        /*00aa*/ 	.short	0x002c


	//----- nvinfo : EIATTR_PARAM_CBANK
	.align		4
        /*00ac*/ 	.byte	0x04, 0x0a
        /*00ae*/ 	.short	(.L_3973 - .L_3972)
	.align		4
.L_3972:
        /*00b0*/ 	.word	index@(.nv.constant0._ZN2at6native27unrolled_elementwise_kernelIZZZNS0_21clamp_max_kernel_cudaERNS_18TensorIteratorBaseERKN3c106ScalarEENKUlvE_clEvENKUlvE5_clEvEUlfE_St5arrayIPcLm2EELi4E23TrivialOffsetCalculatorILi1EjESF_NS0_6memory15LoadWithoutCastENSG_16StoreWithoutCastEEEviT_T0_T2_T3_T4_T5_)
        /*00b4*/ 	.short	0x0210
        /*00b6*/ 	.short	0x002c


	//----- nvinfo : EIATTR_SW_WAR
	.align		4
.L_3973:
        /*00b8*/ 	.byte	0x04, 0x36
        /*00ba*/ 	.short	(.L_3975 - .L_3974)
.L_3974:
        /*00bc*/ 	.word	0x00000008
.L_3975:


//--------------------- .nv.info._ZN2at6native29vectorized_elementwise_kernelILi2EZZZNS0_21clamp_max_kernel_cudaERNS_18TensorIteratorBaseERKN3c106ScalarEENKUlvE_clEvENKUlvE5_clEvEUlfE_St5arrayIPcLm2EEEEviT0_T1_ --------------------------
	.section	.nv.info._ZN2at6native29vectorized_elementwise_kernelILi2EZZZNS0_21clamp_max_kernel_cudaERNS_18TensorIteratorBaseERKN3c106ScalarEENKUlvE_clEvENKUlvE5_clEvEUlfE_St5arrayIPcLm2EEEEviT0_T1_,"",@"SHT_CUDA_INFO"
	.sectionflags	@""
	.align	4


	//----- nvinfo : EIATTR_CUDA_API_VERSION
	.align		4
        /*0000*/ 	.byte	0x04, 0x37
        /*0002*/ 	.short	(.L_3977 - .L_3976)
.L_3976:
        /*0004*/ 	.word	0x00000082


	//----- nvinfo : EIATTR_KPARAM_INFO
	.align		4
.L_3977:
        /*0008*/ 	.byte	0x04, 0x17
        /*000a*/ 	.short	(.L_3979 - .L_3978)
.L_3978:
        /*000c*/ 	.word	0x00000000
        /*0010*/ 	.short	0x0002
        /*0012*/ 	.short	0x0018
        /*0014*/ 	.byte	0x00, 0xf0, 0x41, 0x00


	//----- nvinfo : EIATTR_KPARAM_INFO
	.align		4
.L_3979:
        /*0018*/ 	.byte	0x04, 0x17
        /*001a*/ 	.short	(.L_3981 - .L_3980)
.L_3980:
        /*001c*/ 	.word	0x00000000
        /*0020*/ 	.short	0x0001
        /*0022*/ 	.short	0x0008
        /*0024*/ 	.byte	0x00, 0xf0, 0x41, 0x00


	//----- nvinfo : EIATTR_KPARAM_INFO
	.align		4
.L_3981:
        /*0028*/ 	.byte	0x04, 0x17
        /*002a*/ 	.short	(.L_3983 - .L_3982)
.L_3982:
        /*002c*/ 	.word	0x00000000
        /*0030*/ 	.short	0x0000
        /*0032*/ 	.short	0x0000
        /*0034*/ 	.byte	0x00, 0xf0, 0x11, 0x00


	//----- nvinfo : EIATTR_SPARSE_MMA_MASK
	.align		4
.L_3983:
        /*0038*/ 	.byte	0x03, 0x50
        /*003a*/ 	.short	0x0000


	//----- nvinfo : EIATTR_MAXREG_COUNT
	.align		4
        /*003c*/ 	.byte	0x03, 0x1b
        /*003e*/ 	.short	0x00ff


	//----- nvinfo : EIATTR_MERCURY_ISA_VERSION
	.align		4
        /*0040*/ 	.byte	0x03, 0x5f
        /*0042*/ 	.short	0x0101


	//----- nvinfo : EIATTR_EXIT_INSTR_OFFSETS
	.align		4
        /*0044*/ 	.byte	0x04, 0x1c
        /*0046*/ 	.short	(.L_3985 - .L_3984)


	//   ....[0]....
.L_3984:
        /*0048*/ 	.word	0x000002f0


	//   ....[1]....
        /*004c*/ 	.word	0x00000c80


	//   ....[2]....
        /*0050*/ 	.word	0x00000cd0


	//----- nvinfo : EIATTR_MAX_THREADS
	.align		4
.L_3985:
        /*0054*/ 	.byte	0x04, 0x05
        /*0056*/ 	.short	(.L_3987 - .L_3986)
.L_3986:
        /*0058*/ 	.word	0x00000080
        /*005c*/ 	.word	0x00000001
        /*0060*/ 	.word	0x00000001


	//----- nvinfo : EIATTR_CRS_STACK_SIZE
	.align		4
.L_3987:
        /*0064*/ 	.byte	0x04, 0x1e
        /*0066*/ 	.short	(.L_3989 - .L_3988)
.L_3988:
        /*0068*/ 	.word	0x00000000


	//----- nvinfo : EIATTR_CBANK_PARAM_SIZE
	.align		4
.L_3989:
        /*006c*/ 	.byte	0x03, 0x19
        /*006e*/ 	.short	0x0028


	//----- nvinfo : EIATTR_PARAM_CBANK
	.align		4
        /*0070*/ 	.byte	0x04, 0x0a
        /*0072*/ 	.short	(.L_3991 - .L_3990)
	.align		4
.L_3990:
        /*0074*/ 	.word	index@(.nv.constant0._ZN2at6native29vectorized_elementwise_kernelILi2EZZZNS0_21clamp_max_kernel_cudaERNS_18TensorIteratorBaseERKN3c106ScalarEENKUlvE_clEvENKUlvE5_clEvEUlfE_St5arrayIPcLm2EEEEviT0_T1_)
        /*0078*/ 	.short	0x0210
        /*007a*/ 	.short	0x0028


	//----- nvinfo : EIATTR_SW_WAR
	.align		4
.L_3991:
        /*007c*/ 	.byte	0x04, 0x36
        /*007e*/ 	.short	(.L_3993 - .L_3992)
.L_3992:
        /*0080*/ 	.word	0x00000008
.L_3993:


//--------------------- .nv.info._ZN2at6native29vectorized_elementwise_kernelILi4EZZZNS0_21clamp_max_kernel_cudaERNS_18TensorIteratorBaseERKN3c106ScalarEENKUlvE_clEvENKUlvE5_clEvEUlfE_St5arrayIPcLm2EEEEviT0_T1_ --------------------------
	.section	.nv.info._ZN2at6native29vectorized_elementwise_kernelILi4EZZZNS0_21clamp_max_kernel_cudaERNS_18TensorIteratorBaseERKN3c106ScalarEENKUlvE_clEvENKUlvE5_clEvEUlfE_St5arrayIPcLm2EEEEviT0_T1_,"",@"SHT_CUDA_INFO"
	.sectionflags	@""
	.align	4


	//----- nvinfo : EIATTR_CUDA_API_VERSION
	.align		4
        /*0000*/ 	.byte	0x04, 0x37
        /*0002*/ 	.short	(.L_3995 - .L_3994)
.L_3994:
        /*0004*/ 	.word	0x00000082


	//----- nvinfo : EIATTR_KPARAM_INFO
	.align		4
.L_3995:
        /*0008*/ 	.byte	0x04, 0x17
        /*000a*/ 	.short	(.L_3997 - .L_3996)
.L_3996:
        /*000c*/ 	.word	0x00000000
        /*0010*/ 	.short	0x0002
        /*0012*/ 	.short	0x0018
        /*0014*/ 	.byte	0x00, 0xf0, 0x41, 0x00


	//----- nvinfo : EIATTR_KPARAM_INFO
	.align		4
.L_3997:
        /*0018*/ 	.byte	0x04, 0x17
        /*001a*/ 	.short	(.L_3999 - .L_3998)
.L_3998:
        /*001c*/ 	.word	0x00000000
        /*0020*/ 	.short	0x0001
        /*0022*/ 	.short	0x0008
        /*0024*/ 	.byte	0x00, 0xf0, 0x41, 0x00


	//----- nvinfo : EIATTR_KPARAM_INFO
	.align		4
.L_3999:
        /*0028*/ 	.byte	0x04, 0x17
        /*002a*/ 	.short	(.L_4001 - .L_4000)
.L_4000:
        /*002c*/ 	.word	0x00000000
        /*0030*/ 	.short	0x0000
        /*0032*/ 	.short	0x0000
        /*0034*/ 	.byte	0x00, 0xf0, 0x11, 0x00


	//----- nvinfo : EIATTR_SPARSE_MMA_MASK
	.align		4
.L_4001:
        /*0038*/ 	.byte	0x03, 0x50
        /*003a*/ 	.short	0x0000


	//----- nvinfo : EIATTR_MAXREG_COUNT
	.align		4
        /*003c*/ 	.byte	0x03, 0x1b
        /*003e*/ 	.short	0x00ff


	//----- nvinfo : EIATTR_MERCURY_ISA_VERSION
	.align		4
        /*0040*/ 	.byte	0x03, 0x5f
        /*0042*/ 	.short	0x0101


	//----- nvinfo : EIATTR_EXIT_INSTR_OFFSETS
	.align		4
        /*0044*/ 	.byte	0x04, 0x1c
        /*0046*/ 	.short	(.L_4003 - .L_4002)


	//   ....[0]....
.L_4002:
        /*0048*/ 	.word	0x000002b0


	//   ....[1]....
        /*004c*/ 	.word	0x00000c40


	//   ....[2]....
        /*0050*/ 	.word	0x00000c90


	//----- nvinfo : EIATTR_MAX_THREADS
	.align		4
.L_4003:
        /*0054*/ 	.byte	0x04, 0x05
        /*0056*/ 	.short	(.L_4005 - .L_4004)
.L_4004:
        /*0058*/ 	.word	0x00000080
        /*005c*/ 	.word	0x00000001
        /*0060*/ 	.word	0x00000001


	//----- nvinfo : EIATTR_CRS_STACK_SIZE
	.align		4
.L_4005:
        /*0064*/ 	.byte	0x04, 0x1e
        /*0066*/ 	.short	(.L_4007 - .L_4006)
.L_4006:
        /*0068*/ 	.word	0x00000000


	//----- nvinfo : EIATTR_CBANK_PARAM_SIZE
	.align		4
.L_4007:
        /*006c*/ 	.byte	0x03, 0x19
        /*006e*/ 	.short	0x0028


	//----- nvinfo : EIATTR_PARAM_CBANK
	.align		4
        /*0070*/ 	.byte	0x04, 0x0a
        /*0072*/ 	.short	(.L_4009 - .L_4008)
	.align		4
.L_4008:
        /*0074*/ 	.word	index@(.nv.constant0._ZN2at6native29vectorized_elementwise_kernelILi4EZZZNS0_21clamp_max_kernel_cudaERNS_18TensorIteratorBaseERKN3c106ScalarEENKUlvE_clEvENKUlvE5_clEvEUlfE_St5arrayIPcLm2EEEEviT0_T1_)
        /*0078*/ 	.short	0x0210
        /*007a*/ 	.short	0x0028


	//----- nvinfo : EIATTR_SW_WAR
	.align		4
.L_4009:
        /*007c*/ 	.byte	0x04, 0x36
        /*007e*/ 	.short	(.L_4011 - .L_4010)
.L_4010:
        /*0080*/ 	.word	0x00000008
.L_4011:


//--------------------- .nv.info._ZN2at6native29vectorized_elementwise_kernelILi8EZZZNS0_21clamp_max_kernel_cudaERNS_18TensorIteratorBaseERKN3c106ScalarEENKUlvE_clEvENKUlvE5_clEvEUlfE_St5arrayIPcLm2EEEEviT0_T1_ --------------------------
	.section	.nv.info._ZN2at6native29vectorized_elementwise_kernelILi8EZZZNS0_21clamp_max_kernel_cudaERNS_18TensorIteratorBaseERKN3c106ScalarEENKUlvE_clEvENKUlvE5_clEvEUlfE_St5arrayIPcLm2EEEEviT0_T1_,"",@"SHT_CUDA_INFO"
	.sectionflags	@""
	.align	4


	//----- nvinfo : EIATTR_CUDA_API_VERSION
	.align		4
        /*0000*/ 	.byte	0x04, 0x37
        /*0002*/ 	.short	(.L_4013 - .L_4012)
.L_4012:
        /*0004*/ 	.word	0x00000082


	//----- nvinfo : EIATTR_KPARAM_INFO
	.align		4
.L_4013:
        /*0008*/ 	.byte	0x04, 0x17
        /*000a*/ 	.short	(.L_4015 - .L_4014)
.L_4014:
        /*000c*/ 	.word	0x00000000
        /*0010*/ 	.short	0x0002
        /*0012*/ 	.short	0x0018
        /*0014*/ 	.byte	0x00, 0xf0, 0x41, 0x00


	//----- nvinfo : EIATTR_KPARAM_INFO
	.align		4
.L_4015:
        /*0018*/ 	.byte	0x04, 0x17
        /*001a*/ 	.short	(.L_4017 - .L_4016)
.L_4016:
        /*001c*/ 	.word	0x00000000
        /*0020*/ 	.short	0x0001
        /*0022*/ 	.short	0x0008
        /*0024*/ 	.byte	0x00, 0xf0, 0x41, 0x00


	//----- nvinfo : EIATTR_KPARAM_INFO
	.align		4
.L_4017:
        /*0028*/ 	.byte	0x04, 0x17
        /*002a*/ 	.short	(.L_4019 - .L_4018)
.L_4018:
        /*002c*/ 	.word	0x00000000
        /*0030*/ 	.short	0x0000
        /*0032*/ 	.short	0x0000
        /*0034*/ 	.byte	0x00, 0xf0, 0x11, 0x00


	//----- nvinfo : EIATTR_SPARSE_MMA_MASK
	.align		4
.L_4019:
        /*0038*/ 	.byte	0x03, 0x50
        /*003a*/ 	.short	0x0000


	//----- nvinfo : EIATTR_MAXREG_COUNT
	.align		4
        /*003c*/ 	.byte	0x03, 0x1b
        /*003e*/ 	.short	0x00ff


	//----- nvinfo : EIATTR_MERCURY_ISA_VERSION
	.align		4
        /*0040*/ 	.byte	0x03, 0x5f
        /*0042*/ 	.short	0x0101


	//----- nvinfo : EIATTR_EXIT_INSTR_OFFSETS
	.align		4
        /*0044*/ 	.byte	0x04, 0x1c
        /*0046*/ 	.short	(.L_4021 - .L_4020)


	//   ....[0]....
.L_4020:
        /*0048*/ 	.word	0x000002b0


	//   ....[1]....
        /*004c*/ 	.word	0x00000c40


	//   ....[2]....
        /*0050*/ 	.word	0x00000c90


	//----- nvinfo : EIATTR_MAX_THREADS
	.align		4
.L_4021:
        /*0054*/ 	.byte	0x04, 0x05
        /*0056*/ 	.short	(.L_4023 - .L_4022)
.L_4022:
        /*0058*/ 	.word	0x00000080
        /*005c*/ 	.word	0x00000001
        /*0060*/ 	.word	0x00000001


	//----- nvinfo : EIATTR_CRS_STACK_SIZE
	.align		4
.L_4023:
        /*0064*/ 	.byte	0x04, 0x1e
        /*0066*/ 	.short	(.L_4025 - .L_4024)
.L_4024:
        /*0068*/ 	.word	0x00000000


	//----- nvinfo : EIATTR_CBANK_PARAM_SIZE
	.align		4
.L_4025:
        /*006c*/ 	.byte	0x03, 0x19
        /*006e*/ 	.short	0x0028


	//----- nvinfo : EIATTR_PARAM_CBANK
	.align		4
        /*0070*/ 	.byte	0x04, 0x0a
        /*0072*/ 	.short	(.L_4027 - .L_4026)
	.align		4
.L_4026:
        /*0074*/ 	.word	index@(.nv.constant0._ZN2at6native29vectorized_elementwise_kernelILi8EZZZNS0_21clamp_max_kernel_cudaERNS_18TensorIteratorBaseERKN3c106ScalarEENKUlvE_clEvENKUlvE5_clEvEUlfE_St5arrayIPcLm2EEEEviT0_T1_)
        /*0078*/ 	.short	0x0210
        /*007a*/ 	.short	0x0028


	//----- nvinfo : EIATTR_SW_WAR
	.align		4
.L_4027:
        /*007c*/ 	.byte	0x04, 0x36
        /*007e*/ 	.short	(.L_4029 - .L_4028)
.L_4028:
        /*0080*/ 	.word	0x00000008
.L_4029:


//--------------------- .nv.info._ZN2at6native18elementwise_kernelILi128ELi4EZNS0_15gpu_kernel_implIZZZNS0_21clamp_max_kernel_cudaERNS_18TensorIteratorBaseERKN3c106ScalarEENKUlvE_clEvENKUlvE4_clEvEUldE_EEvS4_RKT_EUliE_EEviT1_ --------------------------
	.section	.nv.info._ZN2at6native18elementwise_kernelILi128ELi4EZNS0_15gpu_kernel_implIZZZNS0_21clamp_max_kernel_cudaERNS_18TensorIteratorBaseERKN3c106ScalarEENKUlvE_clEvENKUlvE4_clEvEUldE_EEvS4_RKT_EUliE_EEviT1_,"",@"SHT_CUDA_INFO"
	.sectionflags	@""
	.align	4


	//----- nvinfo : EIATTR_CUDA_API_VERSION
	.align		4
        /*0000*/ 	.byte	0x04, 0x37
        /*0002*/ 	.short	(.L_4031 - .L_4030)
.L_4030:
        /*0004*/ 	.word	0x00000082


	//----- nvinfo : EIATTR_KPARAM_INFO
	.align		4
.L_4031:
        /*0008*/ 	.byte	0x04, 0x17
        /*000a*/ 	.short	(.L_4033 - .L_4032)
.L_4032:
        /*000c*/ 	.word	0x00000000
        /*0010*/ 	.short	0x0001
        /*0012*/ 	.short	0x0008
        /*0014*/ 	.byte	0x00, 0xf0, 0xa1, 0x08


	//----- nvinfo : EIATTR_KPARAM_INFO
	.align		4
.L_4033:
        /*0018*/ 	.byte	0x04, 0x17
        /*001a*/ 	.short	(.L_4035 - .L_4034)
.L_4034:
        /*001c*/ 	.word	0x00000000
        /*0020*/ 	.short	0x0000
        /*0022*/ 	.short	0x0000
        /*0024*/ 	.byte	0x00, 0xf0, 0x11, 0x00


	//----- nvinfo : EIATTR_SPARSE_MMA_MASK
	.align		4
.L_4035:
        /*0028*/ 	.byte	0x03, 0x50
        /*002a*/ 	.short	0x0000


	//----- nvinfo : EIATTR_MAXREG_COUNT
	.align		4
        /*002c*/ 	.byte	0x03, 0x1b
        /*002e*/ 	.short	0x0080


	//----- nvinfo : EIATTR_EXTERNS
	.align		4
        /*0030*/ 	.byte	0x04, 0x0f
        /*0032*/ 	.short	(.L_4037 - .L_4036)


	//   ....[0]....
	.align		4
.L_4036:
        /*0034*/ 	.word	index@(__assertfail)


	//----- nvinfo : EIATTR_MERCURY_ISA_VERSION
	.align		4
.L_4037:
        /*0038*/ 	.byte	0x03, 0x5f
        /*003a*/ 	.short	0x0101


	//----- nvinfo : EIATTR_SYSCALL_OFFSETS
	.align		4
        /*003c*/ 	.byte	0x04, 0x46
        /*003e*/ 	.short	(.L_4039 - .L_4038)


	//   ....[0]....
.L_4038:
        /*0040*/ 	.word	0x00002250


	//   ....[1]....
        /*0044*/ 	.word	0x00003430


	//   ....[2]....
        /*0048*/ 	.word	0x000056c0


	//   ....[3]....
        /*004c*/ 	.word	0x000068a0


	//   ....[4]....
        /*0050*/ 	.word	0x00008b20


	//   ....[5]....
        /*0054*/ 	.word	0x00009d00


	//   ....[6]....
        /*0058*/ 	.word	0x0000bf70


	//   ....[7]....
        /*005c*/ 	.word	0x0000d150


	//----- nvinfo : EIATTR_EXIT_INSTR_OFFSETS
	.align		4
.L_4039:
        /*0060*/ 	.byte	0x04, 0x1c
        /*0062*/ 	.short	(.L_4041 - .L_4040)


	//   ....[0]....
.L_4040:
        /*0064*/ 	.word	0x00009db0


	//   ....[1]....
        /*0068*/ 	.word	0x0000c190


	//   ....[2]....
        /*006c*/ 	.word	0x0000c1d0


	//   ....[3]....
        /*0070*/ 	.word	0x0000c260


	//   ....[4]....
        /*0074*/ 	.word	0x0000c290


	//   ....[5]....
        /*0078*/ 	.word	0x0000c2c0


	//   ....[6]....
        /*007c*/ 	.word	0x0000c390


	//   ....[7]....
        /*0080*/ 	.word	0x0000c410


	//   ....[8]....
        /*0084*/ 	.word	0x0000c4f0


	//   ....[9]....
        /*0088*/ 	.word	0x0000c580


	//   ....[10]....
        /*008c*/ 	.word	0x0000c5a0


	//   ....[11]....
        /*0090*/ 	.word	0x0000c660


	//   ....[12]....
        /*0094*/ 	.word	0x0000c690


	//   ....[13]....
        /*0098*/ 	.word	0x0000c860


	//   ....[14]....
        /*009c*/ 	.word	0x0000ca00


	//   ....[15]....
        /*00a0*/ 	.word	0x0000ca80


	//   ....[16]....
        /*00a4*/ 	.word	0x0000cb30


	//   ....[17]....
        /*00a8*/ 	.word	0x0000ccf0


	//   ....[18]....
        /*00ac*/ 	.word	0x0000ceb0


	//   ....[19]....
        /*00b0*/ 	.word	0x0000d050


	//   ....[20]....
        /*00b4*/ 	.word	0x0000d160


	//   ....[21]....
        /*00b8*/ 	.word	0x0000d190


	//   ....[22]....
        /*00bc*/ 	.word	0x0000d1c0


	//----- nvinfo : EIATTR_MAX_THREADS
	.align		4
.L_4041:
        /*00c0*/ 	.byte	0x04, 0x05
        /*00c2*/ 	.short	(.L_4043 - .L_4042)
.L_4042:
        /*00c4*/ 	.word	0x00000080
        /*00c8*/ 	.word	0x00000001
        /*00cc*/ 	.word	0x00000001


	//----- nvinfo : EIATTR_CRS_STACK_SIZE
	.align		4
.L_4043:
        /*00d0*/ 	.byte	0x04, 0x1e
        /*00d2*/ 	.short	(.L_4045 - .L_4044)
.L_4044:
        /*00d4*/ 	.word	0x00000000


	//----- nvinfo : EIATTR_CBANK_PARAM_SIZE
	.align		4
.L_4045:
        /*00d8*/ 	.byte	0x03, 0x19
        /*00da*/ 	.short	0x0230


	//----- nvinfo : EIATTR_PARAM_CBANK
	.align		4
        /*00dc*/ 	.byte	0x04, 0x0a
        /*00de*/ 	.short	(.L_4047 - .L_4046)
	.align		4
.L_4046:
        /*00e0*/ 	.word	index@(.nv.constant0._ZN2at6native18elementwise_kernelILi128ELi4EZNS0_15gpu_kernel_implIZZZNS0_21clamp_max_kernel_cudaERNS_18TensorIteratorBaseERKN3c106ScalarEENKUlvE_clEvENKUlvE4_clEvEUldE_EEvS4_RKT_EUliE_EEviT1_)
        /*00e4*/ 	.short	0x0210
        /*00e6*/ 	.short	0x0230


	//----- nvinfo : EIATTR_SW_WAR
	.align		4
.L_4047:
        /*00e8*/ 	.byte	0x04, 0x36
        /*00ea*/ 	.short	(.L_4049 - .L_4048)
.L_4048:
        /*00ec*/ 	.word	0x00000008
.L_4049:


//--------------------- .nv.info._ZN2at6native27unrolled_elementwise_kernelIZZZNS0_21clamp_max_kernel_cudaERNS_18TensorIteratorBaseERKN3c106ScalarEENKUlvE_clEvENKUlvE4_clEvEUldE_St5arrayIPcLm2EELi4E23TrivialOffsetCalculatorILi1EjESF_NS0_6memory12LoadWithCastILi1EEENSG_13StoreWithCastILi1EEEEEviT_T0_T2_T3_T4_T5_ --------------------------
	.section	.nv.info._ZN2at6native27unrolled_elementwise_kernelIZZZNS0_21clamp_max_kernel_cudaERNS_18TensorIteratorBaseERKN3c106ScalarEENKUlvE_clEvENKUlvE4_clEvEUldE_St5arrayIPcLm2EELi4E23TrivialOffsetCalculatorILi1EjESF_NS0_6memory12LoadWithCastILi1EEENSG_13StoreWithCastILi1EEEEEviT_T0_T2_T3_T4_T5_,"",@"SHT_CUDA_INFO"
	.sectionflags	@""
	.align	4


	//----- nvinfo : EIATTR_CUDA_API_VERSION
	.align		4
        /*0000*/ 	.byte	0x04, 0x37
        /*0002*/ 	.short	(.L_4051 - .L_4050)
.L_4050:
        /*0004*/ 	.word	0x00000082


	//----- nvinfo : EIATTR_KPARAM_INFO
	.align		4
.L_4051:
        /*0008*/ 	.byte	0x04, 0x17
        /*000a*/ 	.short	(.L_4053 - .L_4052)
.L_4052:
        /*000c*/ 	.word	0x00000000
        /*0010*/ 	.short	0x0006
        /*0012*/ 	.short	0x0034
        /*0014*/ 	.byte	0x00, 0xf0, 0x21, 0x00


	//----- nvinfo : EIATTR_KPARAM_INFO
	.align		4
.L_4053:
        /*0018*/ 	.byte	0x04, 0x17
        /*001a*/ 	.short	(.L_4055 - .L_4054)
.L_4054:
        /*001c*/ 	.word	0x00000000
        /*0020*/ 	.short	0x0005
        /*0022*/ 	.short	0x002c
        /*0024*/ 	.byte	0x00, 0xf0, 0x21, 0x00


	//----- nvinfo : EIATTR_KPARAM_INFO
	.align		4
.L_4055:
        /*0028*/ 	.byte	0x04, 0x17
        /*002a*/ 	.short	(.L_4057 - .L_4056)
.L_4056:
        /*002c*/ 	.word	0x00000000
        /*0030*/ 	.short	0x0004
        /*0032*/ 	.short	0x0029
        /*0034*/ 	.byte	0x00, 0xf0, 0x05, 0x00


	//----- nvinfo : EIATTR_KPARAM_INFO
	.align		4
.L_4057:
        /*0038*/ 	.byte	0x04, 0x17
        /*003a*/ 	.short	(.L_4059 - .L_4058)
.L_4058:
        /*003c*/ 	.word	0x00000000
        /*0040*/ 	.short	0x0003
        /*0042*/ 	.short	0x0028
        /*0044*/ 	.byte	0x00, 0xf0, 0x05, 0x00


	//----- nvinfo : EIATTR_KPARAM_INFO
	.align		4
.L_4059:
        /*0048*/ 	.byte	0x04, 0x17
        /*004a*/ 	.short	(.L_4061 - .L_4060)
.L_4060:
        /*004c*/ 	.word	0x00000000
        /*0050*/ 	.short	0x0002
        /*0052*/ 	.short	0x0018
        /*0054*/ 	.byte	0x00, 0xf0, 0x41, 0x00


	//----- nvinfo : EIATTR_KPARAM_INFO
	.align		4
.L_4061:
        /*0058*/ 	.byte	0x04, 0x17
        /*005a*/ 	.short	(.L_4063 - .L_4062)
.L_4062:
        /*005c*/ 	.word	0x00000000
        /*0060*/ 	.short	0x0001
        /*0062*/ 	.short	0x0008
        /*0064*/ 	.byte	0x00, 0xf0, 0x41, 0x00


	//----- nvinfo : EIATTR_KPARAM_INFO
	.align		4
.L_4063:
        /*0068*/ 	.byte	0x04, 0x17
        /*006a*/ 	.short	(.L_4065 - .L_4064)
.L_4064:
        /*006c*/ 	.word	0x00000000
        /*0070*/ 	.short	0x0000
        /*0072*/ 	.short	0x0000
        /*0074*/ 	.byte	0x00, 0xf0, 0x11, 0x00


	//----- nvinfo : EIATTR_SPARSE_MMA_MASK
	.align		4
.L_4065:
        /*0078*/ 	.byte	0x03, 0x50
        /*007a*/ 	.short	0x0000


	//----- nvinfo : EIATTR_MAXREG_COUNT
	.align		4
        /*007c*/ 	.byte	0x03, 0x1b
        /*007e*/ 	.short	0x00ff


	//----- nvinfo : EIATTR_EXTERNS
	.align		4
        /*0080*/ 	.byte	0x04, 0x0f
        /*0082*/ 	.short	(.L_4067 - .L_4066)


	//   ....[0]....
	.align		4
.L_4066:
        /*0084*/ 	.word	index@(__assertfail)


	//----- nvinfo : EIATTR_MERCURY_ISA_VERSION
	.align		4
.L_4067:
        /*0088*/ 	.byte	0x03, 0x5f
        /*008a*/ 	.short	0x0101


	//----- nvinfo : EIATTR_SYSCALL_OFFSETS
	.align		4
        /*008c*/ 	.byte	0x04, 0x46
        /*008e*/ 	.short	(.L_4069 - .L_4068)


	//   ....[0]....
.L_4068:
        /*0090*/ 	.word	0x00000f80


	//   ....[1]....
        /*0094*/ 	.word	0x00001f20


	//   ....[2]....
        /*0098*/ 	.word	0x00002ed0


	//   ....[3]....
        /*009c*/ 	.word	0x00003e50


	//   ....[4]....
        /*00a0*/ 	.word	0x000054b0


	//   ....[5]....
        /*00a4*/ 	.word	0x00006670


	//   ....[6]....
        /*00a8*/ 	.word	0x000077f0


	//   ....[7]....
        /*00ac*/ 	.word	0x00008990


	//----- nvinfo : EIATTR_EXIT_INSTR_OFFSETS
	.align		4
.L_4069:
        /*00b0*/ 	.byte	0x04, 0x1c
        /*00b2*/ 	.short	(.L_4071 - .L_4070)


	//   ....[0]....
.L_4070:
        /*00b4*/ 	.word	0x00007890


	//   ....[1]....
        /*00b8*/ 	.word	0x000079d0


	//   ....[2]....
        /*00bc*/ 	.word	0x00007a10


	//   ....[3]....
        /*00c0*/ 	.word	0x00007aa0


	//   ....[4]....
        /*00c4*/ 	.word	0x00007ad0


	//   ....[5]....
        /*00c8*/ 	.word	0x00007b00


	//   ....[6]....
        /*00cc*/ 	.word	0x00007bd0


	//   ....[7]....
        /*00d0*/ 	.word	0x00007c50


	//   ....[8]....
        /*00d4*/ 	.word	0x00007d30


	//   ....[9]....
        /*00d8*/ 	.word	0x00007dc0


	//   ....[10]....
        /*00dc*/ 	.word	0x00007de0


	//   ....[11]....
        /*00e0*/ 	.word	0x00007ea0


	//   ....[12]....
        /*00e4*/ 	.word	0x00007ed0


	//   ....[13]....
        /*00e8*/ 	.word	0x000080a0


	//   ....[14]....
        /*00ec*/ 	.word	0x00008240


	//   ....[15]....
        /*00f0*/ 	.word	0x000082c0


	//   ....[16]....
        /*00f4*/ 	.word	0x00008370


	//   ....[17]....
        /*00f8*/ 	.word	0x00008530


	//   ....[18]....
        /*00fc*/ 	.word	0x000086f0


	//   ....[19]....
        /*0100*/ 	.word	0x00008890


	//   ....[20]....
        /*0104*/ 	.word	0x000089a0


	//   ....[21]....
        /*0108*/ 	.word	0x000089d0


	//   ....[22]....
        /*010c*/ 	.word	0x00008a00


	//----- nvinfo : EIATTR_MAX_THREADS
	.align		4
.L_4071:
        /*0110*/ 	.byte	0x04, 0x05
        /*0112*/ 	.short	(.L_4073 - .L_4072)
.L_4072:
        /*0114*/ 	.word	0x00000080
        /*0118*/ 	.word	0x00000001
        /*011c*/ 	.word	0x00000001


	//----- nvinfo : EIATTR_CRS_STACK_SIZE
	.align		4
.L_4073:
        /*0120*/ 	.byte	0x04, 0x1e
        /*0122*/ 	.short	(.L_4075 - .L_4074)
.L_4074:
        /*0124*/ 	.word	0x00000000


	//----- nvinfo : EIATTR_CBANK_PARAM_SIZE
	.align		4
.L_4075:
        /*0128*/ 	.byte	0x03, 0x19
        /*012a*/ 	.short	0x003c


	//----- nvinfo : EIATTR_PARAM_CBANK
	.align		4
        /*012c*/ 	.byte	0x04, 0x0a
        /*012e*/ 	.short	(.L_4077 - .L_4076)
	.align		4
.L_4076:
        /*0130*/ 	.word	index@(.nv.constant0._ZN2at6native27unrolled_elementwise_kernelIZZZNS0_21clamp_max_kernel_cudaERNS_18TensorIteratorBaseERKN3c106ScalarEENKUlvE_clEvENKUlvE4_clEvEUldE_St5arrayIPcLm2EELi4E23TrivialOffsetCalculatorILi1EjESF_NS0_6memory12LoadWithCastILi1EEENSG_13StoreWithCastILi1EEEEEviT_T0_T2_T3_T4_T5_)
        /*0134*/ 	.short	0x0210
        /*0136*/ 	.short	0x003c


	//----- nvinfo : EIATTR_SW_WAR
	.align		4
.L_4077:
        /*0138*/ 	.byte	0x04, 0x36
        /*013a*/ 	.short	(.L_4079 - .L_4078)
.L_4078:
        /*013c*/ 	.word	0x00000008
.L_4079:


//--------------------- .nv.info._ZN2at6native18elementwise_kernelILi128ELi2EZNS0_22gpu_kernel_impl_nocastIZZZNS0_21clamp_max_kernel_cudaERNS_18TensorIteratorBaseERKN3c106ScalarEENKUlvE_clEvENKUlvE4_clEvEUldE_EEvS4_RKT_EUliE_EEviT1_ --------------------------
	.section	.nv.info._ZN2at6native18elementwise_kernelILi128ELi2EZNS0_22gpu_kernel_impl_nocastIZZZNS0_21clamp_max_kernel_cudaERNS_18TensorIteratorBaseERKN3c106ScalarEENKUlvE_clEvENKUlvE4_clEvEUldE_EEvS4_RKT_EUliE_EEviT1_,"",@"SHT_CUDA_INFO"
	.sectionflags	@""
	.align	4


	//----- nvinfo : EIATTR_CUDA_API_VERSION
	.align		4
        /*0000*/ 	.byte	0x04, 0x37
        /*0002*/ 	.short	(.L_4081 - .L_4080)
.L_4080:
        /*0004*/ 	.word	0x00000082


	//----- nvinfo : EIATTR_KPARAM_INFO
	.align		4
.L_4081:
        /*0008*/ 	.byte	0x04, 0x17
        /*000a*/ 	.short	(.L_4083 - .L_4082)
.L_4082:
        /*000c*/ 	.word	0x00000000
        /*0010*/ 	.short	0x0001
        /*0012*/ 	.short	0x0008
        /*0014*/ 	.byte	0x00, 0xf0, 0x81, 0x08


	//----- nvinfo : EIATTR_KPARAM_INFO
	.align		4
.L_4083:
        /*0018*/ 	.byte	0x04, 0x17
        /*001a*/ 	.short	(.L_4085 - .L_4084)
.L_4084:
        /*001c*/ 	.word	0x00000000
        /*0020*/ 	.short	0x0000
        /*0022*/ 	.short	0x0000
        /*0024*/ 	.byte	0x00, 0xf0, 0x11, 0x00


	//----- nvinfo : EIATTR_SPARSE_MMA_MASK
	.align		4
.L_4085:
        /*0028*/ 	.byte	0x03, 0x50
        /*002a*/ 	.short	0x0000


	//----- nvinfo : EIATTR_MAXREG_COUNT
	.align		4
        /*002c*/ 	.byte	0x03, 0x1b
        /*002e*/ 	.short	0x0080


	//----- nvinfo : EIATTR_MERCURY_ISA_VERSION
	.align		4
        /*0030*/ 	.byte	0x03, 0x5f
        /*0032*/ 	.short	0x0101


	//----- nvinfo : EIATTR_EXIT_INSTR_OFFSETS
	.align		4
        /*0034*/ 	.byte	0x04, 0x1c
        /*0036*/ 	.short	(.L_4087 - .L_4086)


	//   ....[0]....
.L_4086:
        /*0038*/ 	.word	0x000014d0


	//   ....[1]....
        /*003c*/ 	.word	0x000028f0


	//----- nvinfo : EIATTR_MAX_THREADS
	.align		4
.L_4087:
        /*0040*/ 	.byte	0x04, 0x05
        /*0042*/ 	.short	(.L_4089 - .L_4088)
.L_4088:
        /*0044*/ 	.word	0x00000080
        /*0048*/ 	.word	0x00000001
        /*004c*/ 	.word	0x00000001


	//----- nvinfo : EIATTR_CRS_STACK_SIZE
	.align		4
.L_4089:
        /*0050*/ 	.byte	0x04, 0x1e
        /*0052*/ 	.short	(.L_4091 - .L_4090)
.L_4090:
        /*0054*/ 	.word	0x00000000


	//----- nvinfo : EIATTR_CBANK_PARAM_SIZE
	.align		4
.L_4091:
        /*0058*/ 	.byte	0x03, 0x19
        /*005a*/ 	.short	0x0228


	//----- nvinfo : EIATTR_PARAM_CBANK
	.align		4
        /*005c*/ 	.byte	0x04, 0x0a
        /*005e*/ 	.short	(.L_4093 - .L_4092)
	.align		4
.L_4092:
        /*0060*/ 	.word	index@(.nv.constant0._ZN2at6native18elementwise_kernelILi128ELi2EZNS0_22gpu_kernel_impl_nocastIZZZNS0_21clamp_max_kernel_cudaERNS_18TensorIteratorBaseERKN3c106ScalarEENKUlvE_clEvENKUlvE4_clEvEUldE_EEvS4_RKT_EUliE_EEviT1_)
        /*0064*/ 	.short	0x0210
        /*0066*/ 	.short	0x0228


	//----- nvinfo : EIATTR_SW_WAR
	.align		4
.L_4093:
        /*0068*/ 	.byte	0x04, 0x36
        /*006a*/ 	.short	(.L_4095 - .L_4094)
.L_4094:
        /*006c*/ 	.word	0x00000008
.L_4095:


//--------------------- .nv.info._ZN2at6native27unrolled_elementwise_kernelIZZZNS0_21clamp_max_kernel_cudaERNS_18TensorIteratorBaseERKN3c106ScalarEENKUlvE_clEvENKUlvE4_clEvEUldE_St5arrayIPcLm2EELi4E23TrivialOffsetCalculatorILi1EjESF_NS0_6memory15LoadWithoutCastENSG_16StoreWithoutCastEEEviT_T0_T2_T3_T4_T5_ --------------------------
	.section	.nv.info._ZN2at6native27unrolled_elementwise_kernelIZZZNS0_21clamp_max_kernel_cudaERNS_18TensorIteratorBaseERKN3c106ScalarEENKUlvE_clEvENKUlvE4_clEvEUldE_St5arrayIPcLm2EELi4E23TrivialOffsetCalculatorILi1EjESF_NS0_6memory15LoadWithoutCastENSG_16StoreWithoutCastEEEviT_T0_T2_T3_T4_T5_,"",@"SHT_CUDA_INFO"
	.sectionflags	@""
	.align	4


	//----- nvinfo : EIATTR_CUDA_API_VERSION
	.align		4
        /*0000*/ 	.byte	0x04, 0x37
        /*0002*/ 	.short	(.L_4097 - .L_4096)
.L_4096:
        /*0004*/ 	.word	0x00000082


	//----- nvinfo : EIATTR_KPARAM_INFO
	.align		4
.L_4097:
        /*0008*/ 	.byte	0x04, 0x17
        /*000a*/ 	.short	(.L_4099 - .L_4098)
.L_4098:
        /*000c*/ 	.word	0x00000000
        /*0010*/ 	.short	0x0006
        /*0012*/ 	.short	0x002b
        /*0014*/ 	.byte	0x00, 0xf0, 0x05, 0x00


	//----- nvinfo : EIATTR_KPARAM_INFO
	.align		4
.L_4099:
        /*0018*/ 	.byte	0x04, 0x17
        /*001a*/ 	.short	(.L_4101 - .L_4100)
.L_4100:
        /*001c*/ 	.word	0x00000000
        /*0020*/ 	.short	0x0005
        /*0022*/ 	.short	0x002a
        /*0024*/ 	.byte	0x00, 0xf0, 0x05, 0x00


	//----- nvinfo : EIATTR_KPARAM_INFO
	.align		4
.L_4101:
        /*0028*/ 	.byte	0x04, 0x17
        /*002a*/ 	.short	(.L_4103 - .L_4102)
.L_4102:
        /*002c*/ 	.word	0x00000000
        /*0030*/ 	.short	0x0004
        /*0032*/ 	.short	0x0029
        /*0034*/ 	.byte	0x00, 0xf0, 0x05, 0x00


	//----- nvinfo : EIATTR_KPARAM_INFO
	.align		4
.L_4103:
        /*0038*/ 	.byte	0x04, 0x17
        /*003a*/ 	.short	(.L_4105 - .L_4104)
.L_4104:
        /*003c*/ 	.word	0x00000000
        /*0040*/ 	.short	0x0003
        /*0042*/ 	.short	0x0028
        /*0044*/ 	.byte	0x00, 0xf0, 0x05, 0x00


	//----- nvinfo : EIATTR_KPARAM_INFO
	.align		4
.L_4105:
        /*0048*/ 	.byte	0x04, 0x17
        /*004a*/ 	.short	(.L_4107 - .L_4106)
.L_4106:
        /*004c*/ 	.word	0x00000000
        /*0050*/ 	.short	0x0002
        /*0052*/ 	.short	0x0018
        /*0054*/ 	.byte	0x00, 0xf0, 0x41, 0x00


	//----- nvinfo : EIATTR_KPARAM_INFO
	.align		4
.L_4107:
        /*0058*/ 	.byte	0x04, 0x17
        /*005a*/ 	.short	(.L_4109 - .L_4108)
.L_4108:
        /*005c*/ 	.word	0x00000000
        /*0060*/ 	.short	0x0001
        /*0062*/ 	.short	0x0008
        /*0064*/ 	.byte	0x00, 0xf0, 0x41, 0x00


	//----- nvinfo : EIATTR_KPARAM_INFO
	.align		4
.L_4109:
        /*0068*/ 	.byte	0x04, 0x17
        /*006a*/ 	.short	(.L_4111 - .L_4110)
.L_4110:
        /*006c*/ 	.word	0x00000000
        /*0070*/ 	.short	0x0000
        /*0072*/ 	.short	0x0000
        /*0074*/ 	.byte	0x00, 0xf0, 0x11, 0x00


	//----- nvinfo : EIATTR_SPARSE_MMA_MASK
	.align		4
.L_4111:
        /*0078*/ 	.byte	0x03, 0x50
        /*007a*/ 	.short	0x0000


	//----- nvinfo : EIATTR_MAXREG_COUNT
	.align		4
        /*007c*/ 	.byte	0x03, 0x1b
        /*007e*/ 	.short	0x00ff


	//----- nvinfo : EIATTR_MERCURY_ISA_VERSION
	.align		4
        /*0080*/ 	.byte	0x03, 0x5f
        /*0082*/ 	.short	0x0101


	//----- nvinfo : EIATTR_EXIT_INSTR_OFFSETS
	.align		4
        /*0084*/ 	.byte	0x04, 0x1c
        /*0086*/ 	.short	(.L_4113 - .L_4112)


	//   ....[0]....
.L_4112:
        /*0088*/ 	.word	0x00000600


	//   ....[1]....
        /*008c*/ 	.word	0x000006d0


	//----- nvinfo : EIATTR_MAX_THREADS
	.align		4
.L_4113:
        /*0090*/ 	.byte	0x04, 0x05
        /*0092*/ 	.short	(.L_4115 - .L_4114)
.L_4114:
        /*0094*/ 	.word	0x00000080
        /*0098*/ 	.word	0x00000001
        /*009c*/ 	.word	0x00000001


	//----- nvinfo : EIATTR_CRS_STACK_SIZE
	.align		4
.L_4115:
        /*00a0*/ 	.byte	0x04, 0x1e
        /*00a2*/ 	.short	(.L_4117 - .L_4116)
.L_4116:
        /*00a4*/ 	.word	0x00000000


	//----- nvinfo : EIATTR_CBANK_PARAM_SIZE
	.align		4
.L_4117:
        /*00a8*/ 	.byte	0x03, 0x19
        /*00aa*/ 	.short	0x002c


	//----- nvinfo : EIATTR_PARAM_CBANK
	.align		4
        /*00ac*/ 	.byte	0x04, 0x0a
        /*00ae*/ 	.short	(.L_4119 - .L_4118)
	.align		4
.L_4118:
        /*00b0*/ 	.word	index@(.nv.constant0._ZN2at6native27unrolled_elementwise_kernelIZZZNS0_21clamp_max_kernel_cudaERNS_18TensorIteratorBaseERKN3c106ScalarEENKUlvE_clEvENKUlvE4_clEvEUldE_St5arrayIPcLm2EELi4E23TrivialOffsetCalculatorILi1EjESF_NS0_6memory15LoadWithoutCastENSG_16StoreWithoutCastEEEviT_T0_T2_T3_T4_T5_)
        /*00b4*/ 	.short	0x0210
        /*00b6*/ 	.short	0x002c


	//----- nvinfo : EIATTR_SW_WAR
	.align		4
.L_4119:
        /*00b8*/ 	.byte	0x04, 0x36
        /*00ba*/ 	.short	(.L_4121 - .L_4120)
.L_4120:
        /*00bc*/ 	.word	0x00000008
.L_4121:


//--------------------- .nv.info._ZN2at6native29vectorized_elementwise_kernelILi2EZZZNS0_21clamp_max_kernel_cudaERNS_18TensorIteratorBaseERKN3c106ScalarEENKUlvE_clEvENKUlvE4_clEvEUldE_St5arrayIPcLm2EEEEviT0_T1_ --------------------------
	.section	.nv.info._ZN2at6native29vectorized_elementwise_kernelILi2EZZZNS0_21clamp_max_kernel_cudaERNS_18TensorIteratorBaseERKN3c106ScalarEENKUlvE_clEvENKUlvE4_clEvEUldE_St5arrayIPcLm2EEEEviT0_T1_,"",@"SHT_CUDA_INFO"
	.sectionflags	@""
	.align	4


	//----- nvinfo : EIATTR_CUDA_API_VERSION
	.align		4
        /*0000*/ 	.byte	0x04, 0x37
        /*0002*/ 	.short	(.L_4123 - .L_4122)
.L_4122:
        /*0004*/ 	.word	0x00000082


	//----- nvinfo : EIATTR_KPARAM_INFO
	.align		4
.L_4123:
        /*0008*/ 	.byte	0x04, 0x17
        /*000a*/ 	.short	(.L_4125 - .L_4124)
.L_4124:
        /*000c*/ 	.word	0x00000000
        /*0010*/ 	.short	0x0002
        /*0012*/ 	.short	0x0018
        /*0014*/ 	.byte	0x00, 0xf0, 0x41, 0x00


	//----- nvinfo : EIATTR_KPARAM_INFO
	.align		4
.L_4125:
        /*0018*/ 	.byte	0x04, 0x17
        /*001a*/ 	.short	(.L_4127 - .L_4126)
.L_4126:
        /*001c*/ 	.word	0x00000000
        /*0020*/ 	.short	0x0001
        /*0022*/ 	.short	0x0008
        /*0024*/ 	.byte	0x00, 0xf0, 0x41, 0x00


	//----- nvinfo : EIATTR_KPARAM_INFO
	.align		4
.L_4127:
        /*0028*/ 	.byte	0x04, 0x17
        /*002a*/ 	.short	(.L_4129 - .L_4128)
.L_4128:
        /*002c*/ 	.word	0x00000000
        /*0030*/ 	.short	0x0000
        /*0032*/ 	.short	0x0000
        /*0034*/ 	.byte	0x00, 0xf0, 0x11, 0x00


	//----- nvinfo : EIATTR_SPARSE_MMA_MASK
	.align		4
.L_4129:
        /*0038*/ 	.byte	0x03, 0x50
        /*003a*/ 	.short	0x0000


	//----- nvinfo : EIATTR_MAXREG_COUNT
	.align		4
        /*003c*/ 	.byte	0x03, 0x1b
        /*003e*/ 	.short	0x00ff


	//----- nvinfo : EIATTR_MERCURY_ISA_VERSION
	.align		4
        /*0040*/ 	.byte	0x03, 0x5f
        /*0042*/ 	.short	0x0101


	//----- nvinfo : EIATTR_EXIT_INSTR_OFFSETS
	.align		4
        /*0044*/ 	.byte	0x04, 0x1c
        /*0046*/ 	.short	(.L_4131 - .L_4130)


	//   ....[0]....
.L_4130:
        /*0048*/ 	.word	0x000007d0


	//   ....[1]....
        /*004c*/ 	.word	0x00001550


	//   ....[2]....
        /*0050*/ 	.word	0x000015a0


	//----- nvinfo : EIATTR_MAX_THREADS
	.align		4
.L_4131:
        /*0054*/ 	.byte	0x04, 0x05
        /*0056*/ 	.short	(.L_4133 - .L_4132)
.L_4132:
        /*0058*/ 	.word	0x00000080
        /*005c*/ 	.word	0x00000001
        /*0060*/ 	.word	0x00000001


	//----- nvinfo : EIATTR_CRS_STACK_SIZE
	.align		4
.L_4133:
        /*0064*/ 	.byte	0x04, 0x1e
        /*0066*/ 	.short	(.L_4135 - .L_4134)
.L_4134:
        /*0068*/ 	.word	0x00000000


	//----- nvinfo : EIATTR_CBANK_PARAM_SIZE
	.align		4
.L_4135:
        /*006c*/ 	.byte	0x03, 0x19
        /*006e*/ 	.short	0x0028


	//----- nvinfo : EIATTR_PARAM_CBANK
	.align		4
        /*0070*/ 	.byte	0x04, 0x0a
        /*0072*/ 	.short	(.L_4137 - .L_4136)
	.align		4
.L_4136:
        /*0074*/ 	.word	index@(.nv.constant0._ZN2at6native29vectorized_elementwise_kernelILi2EZZZNS0_21clamp_max_kernel_cudaERNS_18TensorIteratorBaseERKN3c106ScalarEENKUlvE_clEvENKUlvE4_clEvEUldE_St5arrayIPcLm2EEEEviT0_T1_)
        /*0078*/ 	.short	0x0210
        /*007a*/ 	.short	0x0028


	//----- nvinfo : EIATTR_SW_WAR
	.align		4
.L_4137:
        /*007c*/ 	.byte	0x04, 0x36
        /*007e*/ 	.short	(.L_4139 - .L_4138)
.L_4138:
        /*0080*/ 	.word	0x00000008
.L_4139:


//--------------------- .nv.info._ZN2at6native29vectorized_elementwise_kernelILi4EZZZNS0_21clamp_max_kernel_cudaERNS_18TensorIteratorBaseERKN3c106ScalarEENKUlvE_clEvENKUlvE4_clEvEUldE_St5arrayIPcLm2EEEEviT0_T1_ --------------------------
	.section	.nv.info._ZN2at6native29vectorized_elementwise_kernelILi4EZZZNS0_21clamp_max_kernel_cudaERNS_18TensorIteratorBaseERKN3c106ScalarEENKUlvE_clEvENKUlvE4_clEvEUldE_St5arrayIPcLm2EEEEviT0_T1_,"",@"SHT_CUDA_INFO"
	.sectionflags	@""
	.align	4


	//----- nvinfo : EIATTR_CUDA_API_VERSION
	.align		4
        /*0000*/ 	.byte	0x04, 0x37
        /*0002*/ 	.short	(.L_4141 - .L_4140)
.L_4140:
        /*0004*/ 	.word	0x00000082


	//----- nvinfo : EIATTR_KPARAM_INFO
	.align		4
.L_4141:
        /*0008*/ 	.byte	0x04, 0x17
        /*000a*/ 	.short	(.L_4143 - .L_4142)
.L_4142:
        /*000c*/ 	.word	0x00000000
        /*0010*/ 	.short	0x0002
        /*0012*/ 	.short	0x0018
        /*0014*/ 	.byte	0x00, 0xf0, 0x41, 0x00


	//----- nvinfo : EIATTR_KPARAM_INFO
	.align		4
.L_4143:
        /*0018*/ 	.byte	0x04, 0x17
        /*001a*/ 	.short	(.L_4145 - .L_4144)
.L_4144:
        /*001c*/ 	.word	0x00000000
        /*0020*/ 	.short	0x0001
        /*0022*/ 	.short	0x0008
        /*0024*/ 	.byte	0x00, 0xf0, 0x41, 0x00


	//----- nvinfo : EIATTR_KPARAM_INFO
	.align		4
.L_4145:
        /*0028*/ 	.byte	0x04, 0x17
        /*002a*/ 	.short	(.L_4147 - .L_4146)
.L_4146:
        /*002c*/ 	.word	0x00000000
        /*0030*/ 	.short	0x0000
        /*0032*/ 	.short	0x0000
        /*0034*/ 	.byte	0x00, 0xf0, 0x11, 0x00


	//----- nvinfo : EIATTR_SPARSE_MMA_MASK
	.align		4
.L_4147:
        /*0038*/ 	.byte	0x03, 0x50
        /*003a*/ 	.short	0x0000


	//----- nvinfo : EIATTR_MAXREG_COUNT
	.align		4
        /*003c*/ 	.byte	0x03, 0x1b
        /*003e*/ 	.short	0x00ff


	//----- nvinfo : EIATTR_MERCURY_ISA_VERSION
	.align		4
        /*0040*/ 	.byte	0x03, 0x5f
        /*0042*/ 	.short	0x0101


	//----- nvinfo : EIATTR_EXIT_INSTR_OFFSETS
	.align		4
        /*0044*/ 	.byte	0x04, 0x1c
        /*0046*/ 	.short	(.L_4149 - .L_4148)


	//   ....[0]....
.L_4148:
        /*0048*/ 	.word	0x000007d0


	//   ....[1]....
        /*004c*/ 	.word	0x00001550


	//   ....[2]....
        /*0050*/ 	.word	0x000015a0


	//----- nvinfo : EIATTR_MAX_THREADS
	.align		4
.L_4149:
        /*0054*/ 	.byte	0x04, 0x05
        /*0056*/ 	.short	(.L_4151 - .L_4150)
.L_4150:
        /*0058*/ 	.word	0x00000080
        /*005c*/ 	.word	0x00000001
        /*0060*/ 	.word	0x00000001


	//----- nvinfo : EIATTR_CRS_STACK_SIZE
	.align		4
.L_4151:
        /*0064*/ 	.byte	0x04, 0x1e
        /*0066*/ 	.short	(.L_4153 - .L_4152)
.L_4152:
        /*0068*/ 	.word	0x00000000


	//----- nvinfo : EIATTR_CBANK_PARAM_SIZE
	.align		4
.L_4153:
        /*006c*/ 	.byte	0x03, 0x19
        /*006e*/ 	.short	0x0028


	//----- nvinfo : EIATTR_PARAM_CBANK
	.align		4
        /*0070*/ 	.byte	0x04, 0x0a
        /*0072*/ 	.short	(.L_4155 - .L_4154)
	.align		4
.L_4154:
        /*0074*/ 	.word	index@(.nv.constant0._ZN2at6native29vectorized_elementwise_kernelILi4EZZZNS0_21clamp_max_kernel_cudaERNS_18TensorIteratorBaseERKN3c106ScalarEENKUlvE_clEvENKUlvE4_clEvEUldE_St5arrayIPcLm2EEEEviT0_T1_)
        /*0078*/ 	.short	0x0210
        /*007a*/ 	.short	0x0028


	//----- nvinfo : EIATTR_SW_WAR
	.align		4
.L_4155:
        /*007c*/ 	.byte	0x04, 0x36
        /*007e*/ 	.short	(.L_4157 - .L_4156)
.L_4156:
        /*0080*/ 	.word	0x00000008
.L_4157:


//--------------------- .nv.info._ZN2at6native29vectorized_elementwise_kernelILi8EZZZNS0_21clamp_max_kernel_cudaERNS_18TensorIteratorBaseERKN3c106ScalarEENKUlvE_clEvENKUlvE4_clEvEUldE_St5arrayIPcLm2EEEEviT0_T1_ --------------------------
	.section	.nv.info._ZN2at6native29vectorized_elementwise_kernelILi8EZZZNS0_21clamp_max_kernel_cudaERNS_18TensorIteratorBaseERKN3c106ScalarEENKUlvE_clEvENKUlvE4_clEvEUldE_St5arrayIPcLm2EEEEviT0_T1_,"",@"SHT_CUDA_INFO"
	.sectionflags	@""
	.align	4


	//----- nvinfo : EIATTR_CUDA_API_VERSION
	.align		4
        /*0000*/ 	.byte	0x04, 0x37
        /*0002*/ 	.short	(.L_4159 - .L_4158)
.L_4158:
        /*0004*/ 	.word	0x00000082


	//----- nvinfo : EIATTR_KPARAM_INFO
	.align		4
.L_4159:
        /*0008*/ 	.byte	0x04, 0x17
        /*000a*/ 	.short	(.L_4161 - .L_4160)
.L_4160:
        /*000c*/ 	.word	0x00000000
        /*0010*/ 	.short	0x0002
        /*0012*/ 	.short	0x0018
        /*0014*/ 	.byte	0x00, 0xf0, 0x41, 0x00


	//----- nvinfo : EIATTR_KPARAM_INFO
	.align		4
.L_4161:
        /*0018*/ 	.byte	0x04, 0x17
        /*001a*/ 	.short	(.L_4163 - .L_4162)
.L_4162:
        /*001c*/ 	.word	0x00000000
        /*0020*/ 	.short	0x0001
        /*0022*/ 	.short	0x0008
        /*0024*/ 	.byte	0x00, 0xf0, 0x41, 0x00


	//----- nvinfo : EIATTR_KPARAM_INFO
	.align		4
.L_4163:
        /*0028*/ 	.byte	0x04, 0x17
        /*002a*/ 	.short	(.L_4165 - .L_4164)
.L_4164:
        /*002c*/ 	.word	0x00000000
        /*0030*/ 	.short	0x0000
        /*0032*/ 	.short	0x0000
        /*0034*/ 	.byte	0x00, 0xf0, 0x11, 0x00


	//----- nvinfo : EIATTR_SPARSE_MMA_MASK
	.align		4
.L_4165:
        /*0038*/ 	.byte	0x03, 0x50
        /*003a*/ 	.short	0x0000


	//----- nvinfo : EIATTR_MAXREG_COUNT
	.align		4
        /*003c*/ 	.byte	0x03, 0x1b
        /*003e*/ 	.short	0x00ff


	//----- nvinfo : EIATTR_MERCURY_ISA_VERSION
	.align		4
        /*0040*/ 	.byte	0x03, 0x5f
        /*0042*/ 	.short	0x0101


	//----- nvinfo : EIATTR_EXIT_INSTR_OFFSETS
	.align		4
        /*0044*/ 	.byte	0x04, 0x1c
        /*0046*/ 	.short	(.L_4167 - .L_4166)


	//   ....[0]....
.L_4166:
        /*0048*/ 	.word	0x000007d0


	//   ....[1]....
        /*004c*/ 	.word	0x00001550


	//   ....[2]....
        /*0050*/ 	.word	0x000015a0


	//----- nvinfo : EIATTR_MAX_THREADS
	.align		4
.L_4167:
        /*0054*/ 	.byte	0x04, 0x05
        /*0056*/ 	.short	(.L_4169 - .L_4168)
.L_4168:
        /*0058*/ 	.word	0x00000080
        /*005c*/ 	.word	0x00000001
        /*0060*/ 	.word	0x00000001


	//----- nvinfo : EIATTR_CRS_STACK_SIZE
	.align		4
.L_4169:
        /*0064*/ 	.byte	0x04, 0x1e
        /*0066*/ 	.short	(.L_4171 - .L_4170)
.L_4170:
        /*0068*/ 	.word	0x00000000


	//----- nvinfo : EIATTR_CBANK_PARAM_SIZE
	.align		4
.L_4171:
        /*006c*/ 	.byte	0x03, 0x19
        /*006e*/ 	.short	0x0028


	//----- nvinfo : EIATTR_PARAM_CBANK
	.align		4
        /*0070*/ 	.byte	0x04, 0x0a
        /*0072*/ 	.short	(.L_4173 - .L_4172)
	.align		4
.L_4172:
        /*0074*/ 	.word	index@(.nv.constant0._ZN2at6native29vectorized_elementwise_kernelILi8EZZZNS0_21clamp_max_kernel_cudaERNS_18TensorIteratorBaseERKN3c106ScalarEENKUlvE_clEvENKUlvE4_clEvEUldE_St5arrayIPcLm2EEEEviT0_T1_)
        /*0078*/ 	.short	0x0210
        /*007a*/ 	.short	0x0028


	//----- nvinfo : EIATTR_SW_WAR
	.align		4
.L_4173:
        /*007c*/ 	.byte	0x04, 0x36
        /*007e*/ 	.short	(.L_4175 - .L_4174)
.L_4174:
        /*0080*/ 	.word	0x00000008
.L_4175:


//--------------------- .nv.info._ZN2at6native18elementwise_kernelILi128ELi4EZNS0_15gpu_kernel_implIZZZNS0_21clamp_max_kernel_cudaERNS_18TensorIteratorBaseERKN3c106ScalarEENKUlvE_clEvENKUlvE3_clEvEUlsE_EEvS4_RKT_EUliE_EEviT1_ --------------------------
	.section	.nv.info._ZN2at6native18elementwise_kernelILi128ELi4EZNS0_15gpu_kernel_implIZZZNS0_21clamp_max_kernel_cudaERNS_18TensorIteratorBaseERKN3c106ScalarEENKUlvE_clEvENKUlvE3_clEvEUlsE_EEvS4_RKT_EUliE_EEviT1_,"",@"SHT_CUDA_INFO"
	.sectionflags	@""
	.align	4


	//----- nvinfo : EIATTR_CUDA_API_VERSION
	.align		4
        /*0000*/ 	.byte	0x04, 0x37
        /*0002*/ 	.short	(.L_4177 - .L_4176)
.L_4176:
        /*0004*/ 	.word	0x00000082


	//----- nvinfo : EIATTR_KPARAM_INFO
	.align		4
.L_4177:
        /*0008*/ 	.byte	0x04, 0x17
        /*000a*/ 	.short	(.L_4179 - .L_4178)
.L_4178:
        /*000c*/ 	.word	0x00000000
        /*0010*/ 	.short	0x0001
        /*0012*/ 	.short	0x0008
        /*0014*/ 	.byte	0x00, 0xf0, 0xa1, 0x08


	//----- nvinfo : EIATTR_KPARAM_INFO
	.align		4
.L_4179:
        /*0018*/ 	.byte	0x04, 0x17
        /*001a*/ 	.short	(.L_4181 - .L_4180)
.L_4180:
        /*001c*/ 	.word	0x00000000
        /*0020*/ 	.short	0x0000
        /*0022*/ 	.short	0x0000
        /*0024*/ 	.byte	0x00, 0xf0, 0x11, 0x00


	//----- nvinfo : EIATTR_SPARSE_MMA_MASK
	.align		4
.L_4181:
        /*0028*/ 	.byte	0x03, 0x50
        /*002a*/ 	.short	0x0000


	//----- nvinfo : EIATTR_MAXREG_COUNT
	.align		4
        /*002c*/ 	.byte	0x03, 0x1b
        /*002e*/ 	.short	0x0080


	//----- nvinfo : EIATTR_EXTERNS
	.align		4
        /*0030*/ 	.byte	0x04, 0x0f
        /*0032*/ 	.short	(.L_4183 - .L_4182)


	//   ....[0]....
	.align		4
.L_4182:
        /*0034*/ 	.word	index@(__assertfail)


	//----- nvinfo : EIATTR_MERCURY_ISA_VERSION
	.align		4
.L_4183:
        /*0038*/ 	.byte	0x03, 0x5f
        /*003a*/ 	.short	0x0101


	//----- nvinfo : EIATTR_SYSCALL_OFFSETS
	.align		4
        /*003c*/ 	.byte	0x04, 0x46
        /*003e*/ 	.short	(.L_4185 - .L_4184)


	//   ....[0]....
.L_4184:
        /*0040*/ 	.word	0x00002200


	//   ....[1]....
        /*0044*/ 	.word	0x000030a0


	//   ....[2]....
        /*0048*/ 	.word	0x000052c0


	//   ....[3]....
        /*004c*/ 	.word	0x00006160


	//   ....[4]....
        /*0050*/ 	.word	0x00008370


	//   ....[5]....
        /*0054*/ 	.word	0x00009210


	//   ....[6]....
        /*0058*/ 	.word	0x0000b410


	//   ....[7]....
        /*005c*/ 	.word	0x0000c2b0


	//----- nvinfo : EIATTR_EXIT_INSTR_OFFSETS
	.align		4
.L_4185:
        /*0060*/ 	.byte	0x04, 0x1c
        /*0062*/ 	.short	(.L_4187 - .L_4186)


	//   ....[0]....
.L_4186:
        /*0064*/ 	.word	0x000092c0


	//   ....[1]....
        /*0068*/ 	.word	0x0000b580


	//   ....[2]....
        /*006c*/ 	.word	0x0000b5a0


	//   ....[3]....
        /*0070*/ 	.word	0x0000b640


	//   ....[4]....
        /*0074*/ 	.word	0x0000b660


	//   ....[5]....
        /*0078*/ 	.word	0x0000b680


	//   ....[6]....
        /*007c*/ 	.word	0x0000b710


	//   ....[7]....
        /*0080*/ 	.word	0x0000b750


	//   ....[8]....
        /*0084*/ 	.word	0x0000b7f0


	//   ....[9]....
        /*0088*/ 	.word	0x0000b840


	//   ....[10]....
        /*008c*/ 	.word	0x0000b870


	//   ....[11]....
        /*0090*/ 	.word	0x0000b940


	//   ....[12]....
        /*0094*/ 	.word	0x0000b980


	//   ....[13]....
        /*0098*/ 	.word	0x0000bb10


	//   ....[14]....
        /*009c*/ 	.word	0x0000bc70


	//   ....[15]....
        /*00a0*/ 	.word	0x0000bcb0


	//   ....[16]....
        /*00a4*/ 	.word	0x0000bd50


	//   ....[17]....
        /*00a8*/ 	.word	0x0000bed0


	//   ....[18]....
        /*00ac*/ 	.word	0x0000c050


	//   ....[19]....
        /*00b0*/ 	.word	0x0000c1b0


	//   ....[20]....
        /*00b4*/ 	.word	0x0000c2c0


	//   ....[21]....
        /*00b8*/ 	.word	0x0000c300


	//   ....[22]....
        /*00bc*/ 	.word	0x0000c320


	//----- nvinfo : EIATTR_MAX_THREADS
	.align		4
.L_4187:
        /*00c0*/ 	.byte	0x04, 0x05
        /*00c2*/ 	.short	(.L_4189 - .L_4188)
.L_4188:
        /*00c4*/ 	.word	0x00000080
        /*00c8*/ 	.word	0x00000001
        /*00cc*/ 	.word	0x00000001


	//----- nvinfo : EIATTR_CRS_STACK_SIZE
	.align		4
.L_4189:
        /*00d0*/ 	.byte	0x04, 0x1e
        /*00d2*/ 	.short	(.L_4191 - .L_4190)
.L_4190:
        /*00d4*/ 	.word	0x00000000


	//----- nvinfo : EIATTR_CBANK_PARAM_SIZE
	.align		4
.L_4191:
        /*00d8*/ 	.byte	0x03, 0x19
        /*00da*/ 	.short	0x0230


	//----- nvinfo : EIATTR_PARAM_CBANK
	.align		4
        /*00dc*/ 	.byte	0x04, 0x0a
        /*00de*/ 	.short	(.L_4193 - .L_4192)
	.align		4
.L_4192:
        /*00e0*/ 	.word	index@(.nv.constant0._ZN2at6native18elementwise_kernelILi128ELi4EZNS0_15gpu_kernel_implIZZZNS0_21clamp_max_kernel_cudaERNS_18TensorIteratorBaseERKN3c106ScalarEENKUlvE_clEvENKUlvE3_clEvEUlsE_EEvS4_RKT_EUliE_EEviT1_)
        /*00e4*/ 	.short	0x0210
        /*00e6*/ 	.short	0x0230


	//----- nvinfo : EIATTR_SW_WAR
	.align		4
.L_4193:
        /*00e8*/ 	.byte	0x04, 0x36
        /*00ea*/ 	.short	(.L_4195 - .L_4194)
.L_4194:
        /*00ec*/ 	.word	0x00000008
.L_4195:


//--------------------- .nv.info._ZN2at6native27unrolled_elementwise_kernelIZZZNS0_21clamp_max_kernel_cudaERNS_18TensorIteratorBaseERKN3c106ScalarEENKUlvE_clEvENKUlvE3_clEvEUlsE_St5arrayIPcLm2EELi4E23TrivialOffsetCalculatorILi1EjESF_NS0_6memory12LoadWithCastILi1EEENSG_13StoreWithCastILi1EEEEEviT_T0_T2_T3_T4_T5_ --------------------------
	.section	.nv.info._ZN2at6native27unrolled_elementwise_kernelIZZZNS0_21clamp_max_kernel_cudaERNS_18TensorIteratorBaseERKN3c106ScalarEENKUlvE_clEvENKUlvE3_clEvEUlsE_St5arrayIPcLm2EELi4E23TrivialOffsetCalculatorILi1EjESF_NS0_6memory12LoadWithCastILi1EEENSG_13StoreWithCastILi1EEEEEviT_T0_T2_T3_T4_T5_,"",@"SHT_CUDA_INFO"
	.sectionflags	@""
	.align	4


	//----- nvinfo : EIATTR_CUDA_API_VERSION
	.align		4
        /*0000*/ 	.byte	0x04, 0x37
        /*0002*/ 	.short	(.L_4197 - .L_4196)
.L_4196:
        /*0004*/ 	.word	0x00000082


	//----- nvinfo : EIATTR_KPARAM_INFO
	.align		4
.L_4197:
        /*0008*/ 	.byte	0x04, 0x17
        /*000a*/ 	.short	(.L_4199 - .L_4198)
.L_4198:
        /*000c*/ 	.word	0x00000000
        /*0010*/ 	.short	0x0006
        /*0012*/ 	.short	0x0034
        /*0014*/ 	.byte	0x00, 0xf0, 0x21, 0x00


	//----- nvinfo : EIATTR_KPARAM_INFO
	.align		4
.L_4199:
        /*0018*/ 	.byte	0x04, 0x17
        /*001a*/ 	.short	(.L_4201 - .L_4200)
.L_4200:
        /*001c*/ 	.word	0x00000000
        /*0020*/ 	.short	0x0005
        /*0022*/ 	.short	0x002c
        /*0024*/ 	.byte	0x00, 0xf0, 0x21, 0x00


	//----- nvinfo : EIATTR_KPARAM_INFO
	.align		4
.L_4201:
        /*0028*/ 	.byte	0x04, 0x17
        /*002a*/ 	.short	(.L_4203 - .L_4202)
.L_4202:
        /*002c*/ 	.word	0x00000000
        /*0030*/ 	.short	0x0004
        /*0032*/ 	.short	0x0029
        /*0034*/ 	.byte	0x00, 0xf0, 0x05, 0x00


	//----- nvinfo : EIATTR_KPARAM_INFO
	.align		4
.L_4203:
        /*0038*/ 	.byte	0x04, 0x17
        /*003a*/ 	.short	(.L_4205 - .L_4204)
.L_4204:
        /*003c*/ 	.word	0x00000000
        /*0040*/ 	.short	0x0003
        /*0042*/ 	.short	0x0028
        /*0044*/ 	.byte	0x00, 0xf0, 0x05, 0x00


	//----- nvinfo : EIATTR_KPARAM_INFO
	.align		4
.L_4205:
        /*0048*/ 	.byte	0x04, 0x17
        /*004a*/ 	.short	(.L_4207 - .L_4206)
.L_4206:
        /*004c*/ 	.word	0x00000000
        /*0050*/ 	.short	0x0002
        /*0052*/ 	.short	0x0018
        /*0054*/ 	.byte	0x00, 0xf0, 0x41, 0x00


	//----- nvinfo : EIATTR_KPARAM_INFO
	.align		4
.L_4207:
        /*0058*/ 	.byte	0x04, 0x17
        /*005a*/ 	.short	(.L_4209 - .L_4208)
.L_4208:
        /*005c*/ 	.word	0x00000000
        /*0060*/ 	.short	0x0001
        /*0062*/ 	.short	0x0008
        /*0064*/ 	.byte	0x00, 0xf0, 0x41, 0x00


	//----- nvinfo : EIATTR_KPARAM_INFO
	.align		4
.L_4209:
        /*0068*/ 	.byte	0x04, 0x17
        /*006a*/ 	.short	(.L_4211 - .L_4210)
.L_4210:
        /*006c*/ 	.word	0x00000000
        /*0070*/ 	.short	0x0000
        /*0072*/ 	.short	0x0000
        /*0074*/ 	.byte	0x00, 0xf0, 0x11, 0x00


	//----- nvinfo : EIATTR_SPARSE_MMA_MASK
	.align		4
.L_4211:
        /*0078*/ 	.byte	0x03, 0x50
        /*007a*/ 	.short	0x0000


	//----- nvinfo : EIATTR_MAXREG_COUNT
	.align		4
        /*007c*/ 	.byte	0x03, 0x1b
        /*007e*/ 	.short	0x00ff


	//----- nvinfo : EIATTR_EXTERNS
	.align		4
        /*0080*/ 	.byte	0x04, 0x0f
        /*0082*/ 	.short	(.L_4213 - .L_4212)


	//   ....[0]....
	.align		4
.L_4212:
        /*0084*/ 	.word	index@(__assertfail)


	//----- nvinfo : EIATTR_MERCURY_ISA_VERSION
	.align		4
.L_4213:
        /*0088*/ 	.byte	0x03, 0x5f
        /*008a*/ 	.short	0x0101


	//----- nvinfo : EIATTR_SYSCALL_OFFSETS
	.align		4
        /*008c*/ 	.byte	0x04, 0x46
        /*008e*/ 	.short	(.L_4215 - .L_4214)


	//   ....[0]....
.L_4214:
        /*0090*/ 	.word	0x00000f10


	//   ....[1]....
        /*0094*/ 	.word	0x00001e20


	//   ....[2]....
        /*0098*/ 	.word	0x00002d40


	//   ....[3]....
        /*009c*/ 	.word	0x00003c30


	//   ....[4]....
        /*00a0*/ 	.word	0x00004c20


	//   ....[5]....
        /*00a4*/ 	.word	0x00005b60


	//   ....[6]....
        /*00a8*/ 	.word	0x00006a80


	//   ....[7]....
        /*00ac*/ 	.word	0x000079a0


	//----- nvinfo : EIATTR_EXIT_INSTR_OFFSETS
	.align		4
.L_4215:
        /*00b0*/ 	.byte	0x04, 0x1c
        /*00b2*/ 	.short	(.L_4217 - .L_4216)


	//   ....[0]....
.L_4216:
        /*00b4*/ 	.word	0x00006b30


	//   ....[1]....
        /*00b8*/ 	.word	0x00006c60


	//   ....[2]....
        /*00bc*/ 	.word	0x00006c80


	//   ....[3]....
        /*00c0*/ 	.word	0x00006d20


	//   ....[4]....
        /*00c4*/ 	.word	0x00006d50


	//   ....[5]....
        /*00c8*/ 	.word	0x00006d70


	//   ....[6]....
        /*00cc*/ 	.word	0x00006e00


	//   ....[7]....
        /*00d0*/ 	.word	0x00006e40


	//   ....[8]....
        /*00d4*/ 	.word	0x00006ee0


	//   ....[9]....
        /*00d8*/ 	.word	0x00006f30


	//   ....[10]....
        /*00dc*/ 	.word	0x00006f60


	//   ....[11]....
        /*00e0*/ 	.word	0x00007030


	//   ....[12]....
        /*00e4*/ 	.word	0x00007070


	//   ....[13]....
        /*00e8*/ 	.word	0x00007200


	//   ....[14]....
        /*00ec*/ 	.word	0x00007360


	//   ....[15]....
        /*00f0*/ 	.word	0x000073a0


	//   ....[16]....
        /*00f4*/ 	.word	0x00007440


	//   ....[17]....
        /*00f8*/ 	.word	0x000075c0


	//   ....[18]....
        /*00fc*/ 	.word	0x00007740


	//   ....[19]....
        /*0100*/ 	.word	0x000078a0


	//   ....[20]....
        /*0104*/ 	.word	0x000079b0


	//   ....[21]....
        /*0108*/ 	.word	0x000079f0


	//   ....[22]....
        /*010c*/ 	.word	0x00007a20


	//----- nvinfo : EIATTR_MAX_THREADS
	.align		4
.L_4217:
        /*0110*/ 	.byte	0x04, 0x05
        /*0112*/ 	.short	(.L_4219 - .L_4218)
.L_4218:
        /*0114*/ 	.word	0x00000080
        /*0118*/ 	.word	0x00000001
        /*011c*/ 	.word	0x00000001


	//----- nvinfo : EIATTR_CRS_STACK_SIZE
	.align		4
.L_4219:
        /*0120*/ 	.byte	0x04, 0x1e
        /*0122*/ 	.short	(.L_4221 - .L_4220)
.L_4220:
        /*0124*/ 	.word	0x00000000


	//----- nvinfo : EIATTR_CBANK_PARAM_SIZE
	.align		4
.L_4221:
        /*0128*/ 	.byte	0x03, 0x19
        /*012a*/ 	.short	0x003c


	//----- nvinfo : EIATTR_PARAM_CBANK
	.align		4
        /*012c*/ 	.byte	0x04, 0x0a
        /*012e*/ 	.short	(.L_4223 - .L_4222)
	.align		4
.L_4222:
        /*0130*/ 	.word	index@(.nv.constant0._ZN2at6native27unrolled_elementwise_kernelIZZZNS0_21clamp_max_kernel_cudaERNS_18TensorIteratorBaseERKN3c106ScalarEENKUlvE_clEvENKUlvE3_clEvEUlsE_St5arrayIPcLm2EELi4E23TrivialOffsetCalculatorILi1EjESF_NS0_6memory12LoadWithCastILi1EEENSG_13StoreWithCastILi1EEEEEviT_T0_T2_T3_T4_T5_)
        /*0134*/ 	.short	0x0210
        /*0136*/ 	.short	0x003c


	//----- nvinfo : EIATTR_SW_WAR
	.align		4
.L_4223:
        /*0138*/ 	.byte	0x04, 0x36
        /*013a*/ 	.short	(.L_4225 - .L_4224)
.L_4224:
        /*013c*/ 	.word	0x00000008
.L_4225:


//--------------------- .nv.info._ZN2at6native18elementwise_kernelILi128ELi4EZNS0_22gpu_kernel_impl_nocastIZZZNS0_21clamp_max_kernel_cudaERNS_18TensorIteratorBaseERKN3c106ScalarEENKUlvE_clEvENKUlvE3_clEvEUlsE_EEvS4_RKT_EUliE_EEviT1_ --------------------------
	.section	.nv.info._ZN2at6native18elementwise_kernelILi128ELi4EZNS0_22gpu_kernel_impl_nocastIZZZNS0_21clamp_max_kernel_cudaERNS_18TensorIteratorBaseERKN3c106ScalarEENKUlvE_clEvENKUlvE3_clEvEUlsE_EEvS4_RKT_EUliE_EEviT1_,"",@"SHT_CUDA_INFO"
	.sectionflags	@""
	.align	4


	//----- nvinfo : EIATTR_CUDA_API_VERSION
	.align		4
        /*0000*/ 	.byte	0x04, 0x37
        /*0002*/ 	.short	(.L_4227 - .L_4226)
.L_4226:
        /*0004*/ 	.word	0x00000082


	//----- nvinfo : EIATTR_KPARAM_INFO
	.align		4
.L_4227:
        /*0008*/ 	.byte	0x04, 0x17
        /*000a*/ 	.short	(.L_4229 - .L_4228)
.L_4228:
        /*000c*/ 	.word	0x00000000
        /*0010*/ 	.short	0x0001
        /*0012*/ 	.short	0x0008
        /*0014*/ 	.byte	0x00, 0xf0, 0x81, 0x08


	//----- nvinfo : EIATTR_KPARAM_INFO
	.align		4
.L_4229:
        /*0018*/ 	.byte	0x04, 0x17
        /*001a*/ 	.short	(.L_4231 - .L_4230)
.L_4230:
        /*001c*/ 	.word	0x00000000
        /*0020*/ 	.short	0x0000
        /*0022*/ 	.short	0x0000
        /*0024*/ 	.byte	0x00, 0xf0, 0x11, 0x00


	//----- nvinfo : EIATTR_SPARSE_MMA_MASK
	.align		4
.L_4231:
        /*0028*/ 	.byte	0x03, 0x50
        /*002a*/ 	.short	0x0000


	//----- nvinfo : EIATTR_MAXREG_COUNT
	.align		4
        /*002c*/ 	.byte	0x03, 0x1b
        /*002e*/ 	.short	0x0080


	//----- nvinfo : EIATTR_MERCURY_ISA_VERSION
	.align		4
        /*0030*/ 	.byte	0x03, 0x5f
        /*0032*/ 	.short	0x0101


	//----- nvinfo : EIATTR_EXIT_INSTR_OFFSETS
	.align		4
        /*0034*/ 	.byte	0x04, 0x1c
        /*0036*/ 	.short	(.L_4233 - .L_4232)


	//   ....[0]....
.L_4232:
        /*0038*/ 	.word	0x00003bf0


	//   ....[1]....
        /*003c*/ 	.word	0x00004f90


	//----- nvinfo : EIATTR_MAX_THREADS
	.align		4
.L_4233:
        /*0040*/ 	.byte	0x04, 0x05
        /*0042*/ 	.short	(.L_4235 - .L_4234)
.L_4234:
        /*0044*/ 	.word	0x00000080
        /*0048*/ 	.word	0x00000001
        /*004c*/ 	.word	0x00000001


	//----- nvinfo : EIATTR_CRS_STACK_SIZE
	.align		4
.L_4235:
        /*0050*/ 	.byte	0x04, 0x1e
        /*0052*/ 	.short	(.L_4237 - .L_4236)
.L_4236:
        /*0054*/ 	.word	0x00000000


	//----- nvinfo : EIATTR_CBANK_PARAM_SIZE
	.align		4
.L_4237:
        /*0058*/ 	.byte	0x03, 0x19
        /*005a*/ 	.short	0x0228


	//----- nvinfo : EIATTR_PARAM_CBANK
	.align		4
        /*005c*/ 	.byte	0x04, 0x0a
        /*005e*/ 	.short	(.L_4239 - .L_4238)
	.align		4
.L_4238:
        /*0060*/ 	.word	index@(.nv.constant0._ZN2at6native18elementwise_kernelILi128ELi4EZNS0_22gpu_kernel_impl_nocastIZZZNS0_21clamp_max_kernel_cudaERNS_18TensorIteratorBaseERKN3c106ScalarEENKUlvE_clEvENKUlvE3_clEvEUlsE_EEvS4_RKT_EUliE_EEviT1_)
        /*0064*/ 	.short	0x0210
        /*0066*/ 	.short	0x0228


	//----- nvinfo : EIATTR_SW_WAR
	.align		4
.L_4239:
        /*0068*/ 	.byte	0x04, 0x36
        /*006a*/ 	.short	(.L_4241 - .L_4240)
.L_4240:
        /*006c*/ 	.word	0x00000008
.L_4241:


//--------------------- .nv.info._ZN2at6native27unrolled_elementwise_kernelIZZZNS0_21clamp_max_kernel_cudaERNS_18TensorIteratorBaseERKN3c106ScalarEENKUlvE_clEvENKUlvE3_clEvEUlsE_St5arrayIPcLm2EELi4E23TrivialOffsetCalculatorILi1EjESF_NS0_6memory15LoadWithoutCastENSG_16StoreWithoutCastEEEviT_T0_T2_T3_T4_T5_ --------------------------
	.section	.nv.info._ZN2at6native27unrolled_elementwise_kernelIZZZNS0_21clamp_max_kernel_cudaERNS_18TensorIteratorBaseERKN3c106ScalarEENKUlvE_clEvENKUlvE3_clEvEUlsE_St5arrayIPcLm2EELi4E23TrivialOffsetCalculatorILi1EjESF_NS0_6memory15LoadWithoutCastENSG_16StoreWithoutCastEEEviT_T0_T2_T3_T4_T5_,"",@"SHT_CUDA_INFO"
	.sectionflags	@""
	.align	4


	//----- nvinfo : EIATTR_CUDA_API_VERSION
	.align		4
        /*0000*/ 	.byte	0x04, 0x37
        /*0002*/ 	.short	(.L_4243 - .L_4242)
.L_4242:
        /*0004*/ 	.word	0x00000082


	//----- nvinfo : EIATTR_KPARAM_INFO
	.align		4
.L_4243:
        /*0008*/ 	.byte	0x04, 0x17
        /*000a*/ 	.short	(.L_4245 - .L_4244)
.L_4244:
        /*000c*/ 	.word	0x00000000
        /*0010*/ 	.short	0x0006
        /*0012*/ 	.short	0x002b
        /*0014*/ 	.byte	0x00, 0xf0, 0x05, 0x00


	//----- nvinfo : EIATTR_KPARAM_INFO
	.align		4
.L_4245:
        /*0018*/ 	.byte	0x04, 0x17
        /*001a*/ 	.short	(.L_4247 - .L_4246)
.L_4246:
        /*001c*/ 	.word	0x00000000
        /*0020*/ 	.short	0x0005
        /*0022*/ 	.short	0x002a
        /*0024*/ 	.byte	0x00, 0xf0, 0x05, 0x00


	//----- nvinfo : EIATTR_KPARAM_INFO
	.align		4
.L_4247:
        /*0028*/ 	.byte	0x04, 0x17
        /*002a*/ 	.short	(.L_4249 - .L_4248)
.L_4248:
        /*002c*/ 	.word	0x00000000
        /*0030*/ 	.short	0x0004
        /*0032*/ 	.short	0x0029
        /*0034*/ 	.byte	0x00, 0xf0, 0x05, 0x00


	//----- nvinfo : EIATTR_KPARAM_INFO
	.align		4
.L_4249:
        /*0038*/ 	.byte	0x04, 0x17
        /*003a*/ 	.short	(.L_4251 - .L_4250)
.L_4250:
        /*003c*/ 	.word	0x00000000
        /*0040*/ 	.short	0x0003
        /*0042*/ 	.short	0x0028
        /*0044*/ 	.byte	0x00, 0xf0, 0x05, 0x00


	//----- nvinfo : EIATTR_KPARAM_INFO
	.align		4
.L_4251:
        /*0048*/ 	.byte	0x04, 0x17
        /*004a*/ 	.short	(.L_4253 - .L_4252)
.L_4252:
        /*004c*/ 	.word	0x00000000
        /*0050*/ 	.short	0x0002
        /*0052*/ 	.short	0x0018
        /*0054*/ 	.byte	0x00, 0xf0, 0x41, 0x00


	//----- nvinfo : EIATTR_KPARAM_INFO
	.align		4
.L_4253:
        /*0058*/ 	.byte	0x04, 0x17
        /*005a*/ 	.short	(.L_4255 - .L_4254)
.L_4254:
        /*005c*/ 	.word	0x00000000
        /*0060*/ 	.short	0x0001
        /*0062*/ 	.short	0x0008
        /*0064*/ 	.byte	0x00, 0xf0, 0x41, 0x00


	//----- nvinfo : EIATTR_KPARAM_INFO
	.align		4
.L_4255:
        /*0068*/ 	.byte	0x04, 0x17
        /*006a*/ 	.short	(.L_4257 - .L_4256)
.L_4256:
        /*006c*/ 	.word	0x00000000
        /*0070*/ 	.short	0x0000
        /*0072*/ 	.short	0x0000
        /*0074*/ 	.byte	0x00, 0xf0, 0x11, 0x00


	//----- nvinfo : EIATTR_SPARSE_MMA_MASK
	.align		4
.L_4257:
        /*0078*/ 	.byte	0x03, 0x50
        /*007a*/ 	.short	0x0000


	//----- nvinfo : EIATTR_MAXREG_COUNT
	.align		4
        /*007c*/ 	.byte	0x03, 0x1b
        /*007e*/ 	.short	0x00ff


	//----- nvinfo : EIATTR_MERCURY_ISA_VERSION
	.align		4
        /*0080*/ 	.byte	0x03, 0x5f
        /*0082*/ 	.short	0x0101


	//----- nvinfo : EIATTR_EXIT_INSTR_OFFSETS
	.align		4
        /*0084*/ 	.byte	0x04, 0x1c
        /*0086*/ 	.short	(.L_4259 - .L_4258)


	//   ....[0]....
.L_4258:
        /*0088*/ 	.word	0x000003d0


	//   ....[1]....
        /*008c*/ 	.word	0x00000420


	//----- nvinfo : EIATTR_MAX_THREADS
	.align		4
.L_4259:
        /*0090*/ 	.byte	0x04, 0x05
        /*0092*/ 	.short	(.L_4261 - .L_4260)
.L_4260:
        /*0094*/ 	.word	0x00000080
        /*0098*/ 	.word	0x00000001
        /*009c*/ 	.word	0x00000001


	//----- nvinfo : EIATTR_CRS_STACK_SIZE
	.align		4
.L_4261:
        /*00a0*/ 	.byte	0x04, 0x1e
        /*00a2*/ 	.short	(.L_4263 - .L_4262)
.L_4262:
        /*00a4*/ 	.word	0x00000000


	//----- nvinfo : EIATTR_CBANK_PARAM_SIZE
	.align		4
.L_4263:
        /*00a8*/ 	.byte	0x03, 0x19
        /*00aa*/ 	.short	0x002c


	//----- nvinfo : EIATTR_PARAM_CBANK
	.align		4
        /*00ac*/ 	.byte	0x04, 0x0a
        /*00ae*/ 	.short	(.L_4265 - .L_4264)
	.align		4
.L_4264:
        /*00b0*/ 	.word	index@(.nv.constant0._ZN2at6native27unrolled_elementwise_kernelIZZZNS0_21clamp_max_kernel_cudaERNS_18TensorIteratorBaseERKN3c106ScalarEENKUlvE_clEvENKUlvE3_clEvEUlsE_St5arrayIPcLm2EELi4E23TrivialOffsetCalculatorILi1EjESF_NS0_6memory15LoadWithoutCastENSG_16StoreWithoutCastEEEviT_T0_T2_T3_T4_T5_)
        /*00b4*/ 	.short	0x0210
        /*00b6*/ 	.short	0x002c


	//----- nvinfo : EIATTR_SW_WAR
	.align		4
.L_4265:
        /*00b8*/ 	.byte	0x04, 0x36
        /*00ba*/ 	.short	(.L_4267 - .L_4266)
.L_4266:
        /*00bc*/ 	.word	0x00000008
.L_4267:


//--------------------- .nv.info._ZN2at6native29vectorized_elementwise_kernelILi2EZZZNS0_21clamp_max_kernel_cudaERNS_18TensorIteratorBaseERKN3c106ScalarEENKUlvE_clEvENKUlvE3_clEvEUlsE_St5arrayIPcLm2EEEEviT0_T1_ --------------------------
	.section	.nv.info._ZN2at6native29vectorized_elementwise_kernelILi2EZZZNS0_21clamp_max_kernel_cudaERNS_18TensorIteratorBaseERKN3c106ScalarEENKUlvE_clEvENKUlvE3_clEvEUlsE_St5arrayIPcLm2EEEEviT0_T1_,"",@"SHT_CUDA_INFO"
	.sectionflags	@""
	.align	4


	//----- nvinfo : EIATTR_CUDA_API_VERSION
	.align		4
        /*0000*/ 	.byte	0x04, 0x37
        /*0002*/ 	.short	(.L_4269 - .L_4268)
.L_4268:
        /*0004*/ 	.word	0x00000082


	//----- nvinfo : EIATTR_KPARAM_INFO
	.align		4
.L_4269:
        /*0008*/ 	.byte	0x04, 0x17
        /*000a*/ 	.short	(.L_4271 - .L_4270)
.L_4270:
        /*000c*/ 	.word	0x00000000
        /*0010*/ 	.short	0x0002
        /*0012*/ 	.short	0x0018
        /*0014*/ 	.byte	0x00, 0xf0, 0x41, 0x00


	//----- nvinfo : EIATTR_KPARAM_INFO
	.align		4
.L_4271:
        /*0018*/ 	.byte	0x04, 0x17
        /*001a*/ 	.short	(.L_4273 - .L_4272)
.L_4272:
        /*001c*/ 	.word	0x00000000
        /*0020*/ 	.short	0x0001
        /*0022*/ 	.short	0x0008
        /*0024*/ 	.byte	0x00, 0xf0, 0x41, 0x00


	//----- nvinfo : EIATTR_KPARAM_INFO
	.align		4
.L_4273:
        /*0028*/ 	.byte	0x04, 0x17
        /*002a*/ 	.short	(.L_4275 - .L_4274)
.L_4274:
        /*002c*/ 	.word	0x00000000
        /*0030*/ 	.short	0x0000
        /*0032*/ 	.short	0x0000
        /*0034*/ 	.byte	0x00, 0xf0, 0x11, 0x00


	//----- nvinfo : EIATTR_SPARSE_MMA_MASK
	.align		4
.L_4275:
        /*0038*/ 	.byte	0x03, 0x50
        /*003a*/ 	.short	0x0000


	//----- nvinfo : EIATTR_MAXREG_COUNT
	.align		4
        /*003c*/ 	.byte	0x03, 0x1b
        /*003e*/ 	.short	0x00ff


	//----- nvinfo : EIATTR_MERCURY_ISA_VERSION
	.align		4
        /*0040*/ 	.byte	0x03, 0x5f
        /*0042*/ 	.short	0x0101


	//----- nvinfo : EIATTR_EXIT_INSTR_OFFSETS
	.align		4
        /*0044*/ 	.byte	0x04, 0x1c
        /*0046*/ 	.short	(.L_4277 - .L_4276)


	//   ....[0]....
.L_4276:
        /*0048*/ 	.word	0x00000310


	//   ....[1]....
        /*004c*/ 	.word	0x00000aa0


	//   ....[2]....
        /*0050*/ 	.word	0x00000af0


	//----- nvinfo : EIATTR_MAX_THREADS
	.align		4
.L_4277:
        /*0054*/ 	.byte	0x04, 0x05
        /*0056*/ 	.short	(.L_4279 - .L_4278)
.L_4278:
        /*0058*/ 	.word	0x00000080
        /*005c*/ 	.word	0x00000001
        /*0060*/ 	.word	0x00000001


	//----- nvinfo : EIATTR_CRS_STACK_SIZE
	.align		4
.L_4279:
        /*0064*/ 	.byte	0x04, 0x1e
        /*0066*/ 	.short	(.L_4281 - .L_4280)
.L_4280:
        /*0068*/ 	.word	0x00000000


	//----- nvinfo : EIATTR_CBANK_PARAM_SIZE
	.align		4
.L_4281:
        /*006c*/ 	.byte	0x03, 0x19
        /*006e*/ 	.short	0x0028


	//----- nvinfo : EIATTR_PARAM_CBANK
	.align		4
        /*0070*/ 	.byte	0x04, 0x0a
        /*0072*/ 	.short	(.L_4283 - .L_4282)
	.align		4
.L_4282:
        /*0074*/ 	.word	index@(.nv.constant0._ZN2at6native29vectorized_elementwise_kernelILi2EZZZNS0_21clamp_max_kernel_cudaERNS_18TensorIteratorBaseERKN3c106ScalarEENKUlvE_clEvENKUlvE3_clEvEUlsE_St5arrayIPcLm2EEEEviT0_T1_)
        /*0078*/ 	.short	0x0210
        /*007a*/ 	.short	0x0028


	//----- nvinfo : EIATTR_SW_WAR
	.align		4
.L_4283:
        /*007c*/ 	.byte	0x04, 0x36
        /*007e*/ 	.short	(.L_4285 - .L_4284)
.L_4284:
        /*0080*/ 	.word	0x00000008
.L_4285:


//--------------------- .nv.info._ZN2at6native29vectorized_elementwise_kernelILi4EZZZNS0_21clamp_max_kernel_cudaERNS_18TensorIteratorBaseERKN3c106ScalarEENKUlvE_clEvENKUlvE3_clEvEUlsE_St5arrayIPcLm2EEEEviT0_T1_ --------------------------
	.section	.nv.info._ZN2at6native29vectorized_elementwise_kernelILi4EZZZNS0_21clamp_max_kernel_cudaERNS_18TensorIteratorBaseERKN3c106ScalarEENKUlvE_clEvENKUlvE3_clEvEUlsE_St5arrayIPcLm2EEEEviT0_T1_,"",@"SHT_CUDA_INFO"
	.sectionflags	@""
	.align	4


	//----- nvinfo : EIATTR_CUDA_API_VERSION
	.align		4
        /*0000*/ 	.byte	0x04, 0x37
        /*0002*/ 	.short	(.L_4287 - .L_4286)
.L_4286:
        /*0004*/ 	.word	0x00000082


	//----- nvinfo : EIATTR_KPARAM_INFO
	.align		4
.L_4287:
        /*0008*/ 	.byte	0x04, 0x17
        /*000a*/ 	.short	(.L_4289 - .L_4288)
.L_4288:
        /*000c*/ 	.word	0x00000000
        /*0010*/ 	.short	0x0002
        /*0012*/ 	.short	0x0018
        /*0014*/ 	.byte	0x00, 0xf0, 0x41, 0x00


	//----- nvinfo : EIATTR_KPARAM_INFO
	.align		4
.L_4289:
        /*0018*/ 	.byte	0x04, 0x17
        /*001a*/ 	.short	(.L_4291 - .L_4290)
.L_4290:
        /*001c*/ 	.word	0x00000000
        /*0020*/ 	.short	0x0001
        /*0022*/ 	.short	0x0008
        /*0024*/ 	.byte	0x00, 0xf0, 0x41, 0x00


	//----- nvinfo : EIATTR_KPARAM_INFO
	.align		4
.L_4291:
        /*0028*/ 	.byte	0x04, 0x17
        /*002a*/ 	.short	(.L_4293 - .L_4292)
.L_4292:
        /*002c*/ 	.word	0x00000000
        /*0030*/ 	.short	0x0000
        /*0032*/ 	.short	0x0000
        /*0034*/ 	.byte	0x00, 0xf0, 0x11, 0x00


	//----- nvinfo : EIATTR_SPARSE_MMA_MASK
	.align		4
.L_4293:
        /*0038*/ 	.byte	0x03, 0x50
        /*003a*/ 	.short	0x0000


	//----- nvinfo : EIATTR_MAXREG_COUNT
	.align		4
        /*003c*/ 	.byte	0x03, 0x1b
        /*003e*/ 	.short	0x00ff


	//----- nvinfo : EIATTR_MERCURY_ISA_VERSION
	.align		4
        /*0040*/ 	.byte	0x03, 0x5f
        /*0042*/ 	.short	0x0101


	//----- nvinfo : EIATTR_EXIT_INSTR_OFFSETS
	.align		4
        /*0044*/ 	.byte	0x04, 0x1c
        /*0046*/ 	.short	(.L_4295 - .L_4294)


	//   ....[0]....
.L_4294:
        /*0048*/ 	.word	0x000002f0


	//   ....[1]....
        /*004c*/ 	.word	0x00000a80


	//   ....[2]....
        /*0050*/ 	.word	0x00000ad0


	//----- nvinfo : EIATTR_MAX_THREADS
	.align		4
.L_4295:
        /*0054*/ 	.byte	0x04, 0x05
        /*0056*/ 	.short	(.L_4297 - .L_4296)
.L_4296:
        /*0058*/ 	.word	0x00000080
        /*005c*/ 	.word	0x00000001
        /*0060*/ 	.word	0x00000001


	//----- nvinfo : EIATTR_CRS_STACK_SIZE
	.align		4
.L_4297:
        /*0064*/ 	.byte	0x04, 0x1e
        /*0066*/ 	.short	(.L_4299 - .L_4298)
.L_4298:
        /*0068*/ 	.word	0x00000000


	//----- nvinfo : EIATTR_CBANK_PARAM_SIZE
	.align		4
.L_4299:
        /*006c*/ 	.byte	0x03, 0x19
        /*006e*/ 	.short	0x0028


	//----- nvinfo : EIATTR_PARAM_CBANK
	.align		4
        /*0070*/ 	.byte	0x04, 0x0a
        /*0072*/ 	.short	(.L_4301 - .L_4300)
	.align		4
.L_4300:
        /*0074*/ 	.word	index@(.nv.constant0._ZN2at6native29vectorized_elementwise_kernelILi4EZZZNS0_21clamp_max_kernel_cudaERNS_18TensorIteratorBaseERKN3c106ScalarEENKUlvE_clEvENKUlvE3_clEvEUlsE_St5arrayIPcLm2EEEEviT0_T1_)
        /*0078*/ 	.short	0x0210
        /*007a*/ 	.short	0x0028


	//----- nvinfo : EIATTR_SW_WAR
	.align		4
.L_4301:
        /*007c*/ 	.byte	0x04, 0x36
        /*007e*/ 	.short	(.L_4303 - .L_4302)
.L_4302:
        /*0080*/ 	.word	0x00000008
.L_4303:


//--------------------- .nv.info._ZN2at6native29vectorized_elementwise_kernelILi8EZZZNS0_21clamp_max_kernel_cudaERNS_18TensorIteratorBaseERKN3c106ScalarEENKUlvE_clEvENKUlvE3_clEvEUlsE_St5arrayIPcLm2EEEEviT0_T1_ --------------------------
	.section	.nv.info._ZN2at6native29vectorized_elementwise_kernelILi8EZZZNS0_21clamp_max_kernel_cudaERNS_18TensorIteratorBaseERKN3c106ScalarEENKUlvE_clEvENKUlvE3_clEvEUlsE_St5arrayIPcLm2EEEEviT0_T1_,"",@"SHT_CUDA_INFO"
	.sectionflags	@""
	.align	4


	//----- nvinfo : EIATTR_CUDA_API_VERSION
	.align		4
        /*0000*/ 	.byte	0x04, 0x37
        /*0002*/ 	.short	(.L_4305 - .L_4304)
.L_4304:
        /*0004*/ 	.word	0x00000082


	//----- nvinfo : EIATTR_KPARAM_INFO
	.align		4
.L_4305:
        /*0008*/ 	.byte	0x04, 0x17
        /*000a*/ 	.short	(.L_4307 - .L_4306)
.L_4306:
        /*000c*/ 	.word	0x00000000
        /*0010*/ 	.short	0x0002
        /*0012*/ 	.short	0x0018
        /*0014*/ 	.byte	0x00, 0xf0, 0x41, 0x00


	//----- nvinfo : EIATTR_KPARAM_INFO
	.align		4
.L_4307:
        /*0018*/ 	.byte	0x04, 0x17
        /*001a*/ 	.short	(.L_4309 - .L_4308)
.L_4308:
        /*001c*/ 	.word	0x00000000
        /*0020*/ 	.short	0x0001
        /*0022*/ 	.short	0x0008
        /*0024*/ 	.byte	0x00, 0xf0, 0x41, 0x00


	//----- nvinfo : EIATTR_KPARAM_INFO
	.align		4
.L_4309:
        /*0028*/ 	.byte	0x04, 0x17
        /*002a*/ 	.short	(.L_4311 - .L_4310)
.L_4310:
        /*002c*/ 	.word	0x00000000
        /*0030*/ 	.short	0x0000
        /*0032*/ 	.short	0x0000
        /*0034*/ 	.byte	0x00, 0xf0, 0x11, 0x00


	//----- nvinfo : EIATTR_SPARSE_MMA_MASK
	.align		4
.L_4311:
        /*0038*/ 	.byte	0x03, 0x50
        /*003a*/ 	.short	0x0000


	//----- nvinfo : EIATTR_MAXREG_COUNT
	.align		4
        /*003c*/ 	.byte	0x03, 0x1b
        /*003e*/ 	.short	0x00ff


	//----- nvinfo : EIATTR_MERCURY_ISA_VERSION
	.align		4
        /*0040*/ 	.byte	0x03, 0x5f
        /*0042*/ 	.short	0x0101


	//----- nvinfo : EIATTR_EXIT_INSTR_OFFSETS
	.align		4
        /*0044*/ 	.byte	0x04, 0x1c
        /*0046*/ 	.short	(.L_4313 - .L_4312)


	//   ....[0]....
.L_4312:
        /*0048*/ 	.word	0x000002d0


	//   ....[1]....
        /*004c*/ 	.word	0x00000a60


	//   ....[2]....
        /*0050*/ 	.word	0x00000ab0


	//----- nvinfo : EIATTR_MAX_THREADS
	.align		4
.L_4313:
        /*0054*/ 	.byte	0x04, 0x05
        /*0056*/ 	.short	(.L_4315 - .L_4314)
.L_4314:
        /*0058*/ 	.word	0x00000080
        /*005c*/ 	.word	0x00000001
        /*0060*/ 	.word	0x00000001


	//----- nvinfo : EIATTR_CRS_STACK_SIZE
	.align		4
.L_4315:
        /*0064*/ 	.byte	0x04, 0x1e
        /*0066*/ 	.short	(.L_4317 - .L_4316)
.L_4316:
        /*0068*/ 	.word	0x00000000


	//----- nvinfo : EIATTR_CBANK_PARAM_SIZE
	.align		4
.L_4317:
        /*006c*/ 	.byte	0x03, 0x19
        /*006e*/ 	.short	0x0028


	//----- nvinfo : EIATTR_PARAM_CBANK
	.align		4
        /*0070*/ 	.byte	0x04, 0x0a
        /*0072*/ 	.short	(.L_4319 - .L_4318)
	.align		4
.L_4318:
        /*0074*/ 	.word	index@(.nv.constant0._ZN2at6native29vectorized_elementwise_kernelILi8EZZZNS0_21clamp_max_kernel_cudaERNS_18TensorIteratorBaseERKN3c106ScalarEENKUlvE_clEvENKUlvE3_clEvEUlsE_St5arrayIPcLm2EEEEviT0_T1_)
        /*0078*/ 	.short	0x0210
        /*007a*/ 	.short	0x0028


	//----- nvinfo : EIATTR_SW_WAR
	.align		4
.L_4319:
        /*007c*/ 	.byte	0x04, 0x36
        /*007e*/ 	.short	(.L_4321 - .L_4320)
.L_4320:
        /*0080*/ 	.word	0x00000008
.L_4321:


//--------------------- .nv.info._ZN2at6native18elementwise_kernelILi128ELi4EZNS0_15gpu_kernel_implIZZZNS0_21clamp_max_kernel_cudaERNS_18TensorIteratorBaseERKN3c106ScalarEENKUlvE_clEvENKUlvE2_clEvEUllE_EEvS4_RKT_EUliE_EEviT1_ --------------------------
	.section	.nv.info._ZN2at6native18elementwise_kernelILi128ELi4EZNS0_15gpu_kernel_implIZZZNS0_21clamp_max_kernel_cudaERNS_18TensorIteratorBaseERKN3c106ScalarEENKUlvE_clEvENKUlvE2_clEvEUllE_EEvS4_RKT_EUliE_EEviT1_,"",@"SHT_CUDA_INFO"
	.sectionflags	@""
	.align	4


	//----- nvinfo : EIATTR_CUDA_API_VERSION
	.align		4
        /*0000*/ 	.byte	0x04, 0x37
        /*0002*/ 	.short	(.L_4323 - .L_4322)
.L_4322:
        /*0004*/ 	.word	0x00000082


	//----- nvinfo : EIATTR_KPARAM_INFO
	.align		4
.L_4323:
        /*0008*/ 	.byte	0x04, 0x17
        /*000a*/ 	.short	(.L_4325 - .L_4324)
.L_4324:
        /*000c*/ 	.word	0x00000000
        /*0010*/ 	.short	0x0001
        /*0012*/ 	.short	0x0008
        /*0014*/ 	.byte	0x00, 0xf0, 0xa1, 0x08


	//----- nvinfo : EIATTR_KPARAM_INFO
	.align		4
.L_4325:
        /*0018*/ 	.byte	0x04, 0x17
        /*001a*/ 	.short	(.L_4327 - .L_4326)
.L_4326:
        /*001c*/ 	.word	0x00000000
        /*0020*/ 	.short	0x0000
        /*0022*/ 	.short	0x0000
        /*0024*/ 	.byte	0x00, 0xf0, 0x11, 0x00


	//----- nvinfo : EIATTR_SPARSE_MMA_MASK
	.align		4
.L_4327:
        /*0028*/ 	.byte	0x03, 0x50
        /*002a*/ 	.short	0x0000


	//----- nvinfo : EIATTR_MAXREG_COUNT
	.align		4
        /*002c*/ 	.byte	0x03, 0x1b
        /*002e*/ 	.short	0x0080


	//----- nvinfo : EIATTR_EXTERNS
	.align		4
        /*0030*/ 	.byte	0x04, 0x0f
        /*0032*/ 	.short	(.L_4329 - .L_4328)


	//   ....[0]....
	.align		4
.L_4328:
        /*0034*/ 	.word	index@(__assertfail)


	//----- nvinfo : EIATTR_MERCURY_ISA_VERSION
	.align		4
.L_4329:
        /*0038*/ 	.byte	0x03, 0x5f
        /*003a*/ 	.short	0x0101


	//----- nvinfo : EIATTR_SYSCALL_OFFSETS
	.align		4
        /*003c*/ 	.byte	0x04, 0x46
        /*003e*/ 	.short	(.L_4331 - .L_4330)


	//   ....[0]....
.L_4330:
        /*0040*/ 	.word	0x000021d0


	//   ....[1]....
        /*0044*/ 	.word	0x00003090


	//   ....[2]....
        /*0048*/ 	.word	0x00005270


	//   ....[3]....
        /*004c*/ 	.word	0x00006130


	//   ....[4]....
        /*0050*/ 	.word	0x00008300


	//   ....[5]....
        /*0054*/ 	.word	0x000091c0


	//   ....[6]....
        /*0058*/ 	.word	0x0000b380


	//   ....[7]....
        /*005c*/ 	.word	0x0000c240


	//----- nvinfo : EIATTR_EXIT_INSTR_OFFSETS
	.align		4
.L_4331:
        /*0060*/ 	.byte	0x04, 0x1c
        /*0062*/ 	.short	(.L_4333 - .L_4332)


	//   ....[0]....
.L_4332:
        /*0064*/ 	.word	0x00009250


	//   ....[1]....
        /*0068*/ 	.word	0x0000b520


	//   ....[2]....
        /*006c*/ 	.word	0x0000b540


	//   ....[3]....
        /*0070*/ 	.word	0x0000b5c0


	//   ....[4]....
        /*0074*/ 	.word	0x0000b5e0


	//   ....[5]....
        /*0078*/ 	.word	0x0000b600


	//   ....[6]....
        /*007c*/ 	.word	0x0000b690


	//   ....[7]....
        /*0080*/ 	.word	0x0000b6d0


	//   ....[8]....
        /*0084*/ 	.word	0x0000b770


	//   ....[9]....
        /*0088*/ 	.word	0x0000b7c0


	//   ....[10]....
        /*008c*/ 	.word	0x0000b7f0


	//   ....[11]....
        /*0090*/ 	.word	0x0000b8c0


	//   ....[12]....
        /*0094*/ 	.word	0x0000b900


	//   ....[13]....
        /*0098*/ 	.word	0x0000ba90


	//   ....[14]....
        /*009c*/ 	.word	0x0000bbf0


	//   ....[15]....
        /*00a0*/ 	.word	0x0000bc30


	//   ....[16]....
        /*00a4*/ 	.word	0x0000bcd0


	//   ....[17]....
        /*00a8*/ 	.word	0x0000be50


	//   ....[18]....
        /*00ac*/ 	.word	0x0000bfd0


	//   ....[19]....
        /*00b0*/ 	.word	0x0000c140


	//   ....[20]....
        /*00b4*/ 	.word	0x0000c250


	//   ....[21]....
        /*00b8*/ 	.word	0x0000c270


	//   ....[22]....
        /*00bc*/ 	.word	0x0000c290


	//----- nvinfo : EIATTR_MAX_THREADS
	.align		4
.L_4333:
        /*00c0*/ 	.byte	0x04, 0x05
        /*00c2*/ 	.short	(.L_4335 - .L_4334)
.L_4334:
        /*00c4*/ 	.word	0x00000080
        /*00c8*/ 	.word	0x00000001
        /*00cc*/ 	.word	0x00000001


	//----- nvinfo : EIATTR_CRS_STACK_SIZE
	.align		4
.L_4335:
        /*00d0*/ 	.byte	0x04, 0x1e
        /*00d2*/ 	.short	(.L_4337 - .L_4336)
.L_4336:
        /*00d4*/ 	.word	0x00000000


	//----- nvinfo : EIATTR_CBANK_PARAM_SIZE
	.align		4
.L_4337:
        /*00d8*/ 	.byte	0x03, 0x19
        /*00da*/ 	.short	0x0230


	//----- nvinfo : EIATTR_PARAM_CBANK
	.align		4
        /*00dc*/ 	.byte	0x04, 0x0a
        /*00de*/ 	.short	(.L_4339 - .L_4338)
	.align		4
.L_4338:
        /*00e0*/ 	.word	index@(.nv.constant0._ZN2at6native18elementwise_kernelILi128ELi4EZNS0_15gpu_kernel_implIZZZNS0_21clamp_max_kernel_cudaERNS_18TensorIteratorBaseERKN3c106ScalarEENKUlvE_clEvENKUlvE2_clEvEUllE_EEvS4_RKT_EUliE_EEviT1_)
        /*00e4*/ 	.short	0x0210
        /*00e6*/ 	.short	0x0230


	//----- nvinfo : EIATTR_SW_WAR
	.align		4
.L_4339:
        /*00e8*/ 	.byte	0x04, 0x36
        /*00ea*/ 	.short	(.L_4341 - .L_4340)
.L_4340:
        /*00ec*/ 	.word	0x00000008
.L_4341:


//--------------------- .nv.info._ZN2at6native27unrolled_elementwise_kernelIZZZNS0_21clamp_max_kernel_cudaERNS_18TensorIteratorBaseERKN3c106ScalarEENKUlvE_clEvENKUlvE2_clEvEUllE_St5arrayIPcLm2EELi4E23TrivialOffsetCalculatorILi1EjESF_NS0_6memory12LoadWithCastILi1EEENSG_13StoreWithCastILi1EEEEEviT_T0_T2_T3_T4_T5_ --------------------------
	.section	.nv.info._ZN2at6native27unrolled_elementwise_kernelIZZZNS0_21clamp_max_kernel_cudaERNS_18TensorIteratorBaseERKN3c106ScalarEENKUlvE_clEvENKUlvE2_clEvEUllE_St5arrayIPcLm2EELi4E23TrivialOffsetCalculatorILi1EjESF_NS0_6memory12LoadWithCastILi1EEENSG_13StoreWithCastILi1EEEEEviT_T0_T2_T3_T4_T5_,"",@"SHT_CUDA_INFO"
	.sectionflags	@""
	.align	4


	//----- nvinfo : EIATTR_CUDA_API_VERSION
	.align		4
        /*0000*/ 	.byte	0x04, 0x37
        /*0002*/ 	.short	(.L_4343 - .L_4342)
.L_4342:
        /*0004*/ 	.word	0x00000082


	//----- nvinfo : EIATTR_KPARAM_INFO
	.align		4
.L_4343:
        /*0008*/ 	.byte	0x04, 0x17
        /*000a*/ 	.short	(.L_4345 - .L_4344)
.L_4344:
        /*000c*/ 	.word	0x00000000
        /*0010*/ 	.short	0x0006
        /*0012*/ 	.short	0x0034
        /*0014*/ 	.byte	0x00, 0xf0, 0x21, 0x00


	//----- nvinfo : EIATTR_KPARAM_INFO
	.align		4
.L_4345:
        /*0018*/ 	.byte	0x04, 0x17
        /*001a*/ 	.short	(.L_4347 - .L_4346)
.L_4346:
        /*001c*/ 	.word	0x00000000
        /*0020*/ 	.short	0x0005
        /*0022*/ 	.short	0x002c
        /*0024*/ 	.byte	0x00, 0xf0, 0x21, 0x00


	//----- nvinfo : EIATTR_KPARAM_INFO
	.align		4
.L_4347:
        /*0028*/ 	.byte	0x04, 0x17
        /*002a*/ 	.short	(.L_4349 - .L_4348)
.L_4348:
        /*002c*/ 	.word	0x00000000
        /*0030*/ 	.short	0x0004
        /*0032*/ 	.short	0x0029
        /*0034*/ 	.byte	0x00, 0xf0, 0x05, 0x00


	//----- nvinfo : EIATTR_KPARAM_INFO
	.align		4
.L_4349:
        /*0038*/ 	.byte	0x04, 0x17
        /*003a*/ 	.short	(.L_4351 - .L_4350)
.L_4350:
        /*003c*/ 	.word	0x00000000
        /*0040*/ 	.short	0x0003
        /*0042*/ 	.short	0x0028
        /*0044*/ 	.byte	0x00, 0xf0, 0x05, 0x00


	//----- nvinfo : EIATTR_KPARAM_INFO
	.align		4
.L_4351:
        /*0048*/ 	.byte	0x04, 0x17
        /*004a*/ 	.short	(.L_4353 - .L_4352)
.L_4352:
        /*004c*/ 	.word	0x00000000
        /*0050*/ 	.short	0x0002
        /*0052*/ 	.short	0x0018
        /*0054*/ 	.byte	0x00, 0xf0, 0x41, 0x00


	//----- nvinfo : EIATTR_KPARAM_INFO
	.align		4
.L_4353:
        /*0058*/ 	.byte	0x04, 0x17
        /*005a*/ 	.short	(.L_4355 - .L_4354)
.L_4354:
        /*005c*/ 	.word	0x00000000
        /*0060*/ 	.short	0x0001
        /*0062*/ 	.short	0x0008
        /*0064*/ 	.byte	0x00, 0xf0, 0x41, 0x00


	//----- nvinfo : EIATTR_KPARAM_INFO
	.align		4
.L_4355:
        /*0068*/ 	.byte	0x04, 0x17
        /*006a*/ 	.short	(.L_4357 - .L_4356)
.L_4356:
        /*006c*/ 	.word	0x00000000
        /*0070*/ 	.short	0x0000
        /*0072*/ 	.short	0x0000
        /*0074*/ 	.byte	0x00, 0xf0, 0x11, 0x00


	//----- nvinfo : EIATTR_SPARSE_MMA_MASK
	.align		4
.L_4357:
        /*0078*/ 	.byte	0x03, 0x50
        /*007a*/ 	.short	0x0000


	//----- nvinfo : EIATTR_MAXREG_COUNT
	.align		4
        /*007c*/ 	.byte	0x03, 0x1b
        /*007e*/ 	.short	0x00ff


	//----- nvinfo : EIATTR_EXTERNS
	.align		4
        /*0080*/ 	.byte	0x04, 0x0f
        /*0082*/ 	.short	(.L_4359 - .L_4358)


	//   ....[0]....
	.align		4
.L_4358:
        /*0084*/ 	.word	index@(__assertfail)


	//----- nvinfo : EIATTR_MERCURY_ISA_VERSION
	.align		4
.L_4359:
        /*0088*/ 	.byte	0x03, 0x5f
        /*008a*/ 	.short	0x0101


	//----- nvinfo : EIATTR_SYSCALL_OFFSETS
	.align		4
        /*008c*/ 	.byte	0x04, 0x46
        /*008e*/ 	.short	(.L_4361 - .L_4360)


	//   ....[0]....
.L_4360:
        /*0090*/ 	.word	0x00000ef0


	//   ....[1]....
        /*0094*/ 	.word	0x00001df0


	//   ....[2]....
        /*0098*/ 	.word	0x00002d00


	//   ....[3]....
        /*009c*/ 	.word	0x00003be0


	//   ....[4]....
        /*00a0*/ 	.word	0x00004c00


	//   ....[5]....
        /*00a4*/ 	.word	0x00005ad0


	//   ....[6]....
        /*00a8*/ 	.word	0x00006990


	//   ....[7]....
        /*00ac*/ 	.word	0x00007850


	//----- nvinfo : EIATTR_EXIT_INSTR_OFFSETS
	.align		4
.L_4361:
        /*00b0*/ 	.byte	0x04, 0x1c
        /*00b2*/ 	.short	(.L_4363 - .L_4362)


	//   ....[0]....
.L_4362:
        /*00b4*/ 	.word	0x00006a10


	//   ....[1]....
        /*00b8*/ 	.word	0x00006b40


	//   ....[2]....
        /*00bc*/ 	.word	0x00006b60


	//   ....[3]....
        /*00c0*/ 	.word	0x00006be0


	//   ....[4]....
        /*00c4*/ 	.word	0x00006c00


	//   ....[5]....
        /*00c8*/ 	.word	0x00006c20


	//   ....[6]....
        /*00cc*/ 	.word	0x00006cb0


	//   ....[7]....
        /*00d0*/ 	.word	0x00006cf0


	//   ....[8]....
        /*00d4*/ 	.word	0x00006d90


	//   ....[9]....
        /*00d8*/ 	.word	0x00006de0


	//   ....[10]....
        /*00dc*/ 	.word	0x00006e10


	//   ....[11]....
        /*00e0*/ 	.word	0x00006ee0


	//   ....[12]....
        /*00e4*/ 	.word	0x00006f20


	//   ....[13]....
        /*00e8*/ 	.word	0x000070b0


	//   ....[14]....
        /*00ec*/ 	.word	0x00007210


	//   ....[15]....
        /*00f0*/ 	.word	0x00007250


	//   ....[16]....
        /*00f4*/ 	.word	0x000072f0


	//   ....[17]....
        /*00f8*/ 	.word	0x00007470


	//   ....[18]....
        /*00fc*/ 	.word	0x000075f0


	//   ....[19]....
        /*0100*/ 	.word	0x00007750


	//   ....[20]....
        /*0104*/ 	.word	0x00007860


	//   ....[21]....
        /*0108*/ 	.word	0x00007880


	//   ....[22]....
        /*010c*/ 	.word	0x000078a0


	//----- nvinfo : EIATTR_MAX_THREADS
	.align		4
.L_4363:
        /*0110*/ 	.byte	0x04, 0x05
        /*0112*/ 	.short	(.L_4365 - .L_4364)
.L_4364:
        /*0114*/ 	.word	0x00000080
        /*0118*/ 	.word	0x00000001
        /*011c*/ 	.word	0x00000001


	//----- nvinfo : EIATTR_CRS_STACK_SIZE
	.align		4
.L_4365:
        /*0120*/ 	.byte	0x04, 0x1e
        /*0122*/ 	.short	(.L_4367 - .L_4366)
.L_4366:
        /*0124*/ 	.word	0x00000000


	//----- nvinfo : EIATTR_CBANK_PARAM_SIZE
	.align		4
.L_4367:
        /*0128*/ 	.byte	0x03, 0x19
        /*012a*/ 	.short	0x003c


	//----- nvinfo : EIATTR_PARAM_CBANK
	.align		4
        /*012c*/ 	.byte	0x04, 0x0a
        /*012e*/ 	.short	(.L_4369 - .L_4368)
	.align		4
.L_4368:
        /*0130*/ 	.word	index@(.nv.constant0._ZN2at6native27unrolled_elementwise_kernelIZZZNS0_21clamp_max_kernel_cudaERNS_18TensorIteratorBaseERKN3c106ScalarEENKUlvE_clEvENKUlvE2_clEvEUllE_St5arrayIPcLm2EELi4E23TrivialOffsetCalculatorILi1EjESF_NS0_6memory12LoadWithCastILi1EEENSG_13StoreWithCastILi1EEEEEviT_T0_T2_T3_T4_T5_)
        /*0134*/ 	.short	0x0210
        /*0136*/ 	.short	0x003c


	//----- nvinfo : EIATTR_SW_WAR
	.align		4
.L_4369:
        /*0138*/ 	.byte	0x04, 0x36
        /*013a*/ 	.short	(.L_4371 - .L_4370)
.L_4370:
        /*013c*/ 	.word	0x00000008
.L_4371:


//--------------------- .nv.info._ZN2at6native18elementwise_kernelILi128ELi2EZNS0_22gpu_kernel_impl_nocastIZZZNS0_21clamp_max_kernel_cudaERNS_18TensorIteratorBaseERKN3c106ScalarEENKUlvE_clEvENKUlvE2_clEvEUllE_EEvS4_RKT_EUliE_EEviT1_ --------------------------
	.section	.nv.info._ZN2at6native18elementwise_kernelILi128ELi2EZNS0_22gpu_kernel_impl_nocastIZZZNS0_21clamp_max_kernel_cudaERNS_18TensorIteratorBaseERKN3c106ScalarEENKUlvE_clEvENKUlvE2_clEvEUllE_EEvS4_RKT_EUliE_EEviT1_,"",@"SHT_CUDA_INFO"
	.sectionflags	@""
	.align	4


	//----- nvinfo : EIATTR_CUDA_API_VERSION
	.align		4
        /*0000*/ 	.byte	0x04, 0x37
        /*0002*/ 	.short	(.L_4373 - .L_4372)
.L_4372:
        /*0004*/ 	.word	0x00000082


	//----- nvinfo : EIATTR_KPARAM_INFO
	.align		4
.L_4373:
        /*0008*/ 	.byte	0x04, 0x17
        /*000a*/ 	.short	(.L_4375 - .L_4374)
.L_4374:
        /*000c*/ 	.word	0x00000000
        /*0010*/ 	.short	0x0001
        /*0012*/ 	.short	0x0008
        /*0014*/ 	.byte	0x00, 0xf0, 0x81, 0x08


	//----- nvinfo : EIATTR_KPARAM_INFO
	.align		4
.L_4375:
        /*0018*/ 	.byte	0x04, 0x17
        /*001a*/ 	.short	(.L_4377 - .L_4376)
.L_4376:
        /*001c*/ 	.word	0x00000000
        /*0020*/ 	.short	0x0000
        /*0022*/ 	.short	0x0000
        /*0024*/ 	.byte	0x00, 0xf0, 0x11, 0x00


	//----- nvinfo : EIATTR_SPARSE_MMA_MASK
	.align		4
.L_4377:
        /*0028*/ 	.byte	0x03, 0x50
        /*002a*/ 	.short	0x0000


	//----- nvinfo : EIATTR_MAXREG_COUNT
	.align		4
        /*002c*/ 	.byte	0x03, 0x1b
        /*002e*/ 	.short	0x0080


	//----- nvinfo : EIATTR_MERCURY_ISA_VERSION
	.align		4
        /*0030*/ 	.byte	0x03, 0x5f
        /*0032*/ 	.short	0x0101


	//----- nvinfo : EIATTR_EXIT_INSTR_OFFSETS
	.align		4
        /*0034*/ 	.byte	0x04, 0x1c
        /*0036*/ 	.short	(.L_4379 - .L_4378)


	//   ....[0]....
.L_4378:
        /*0038*/ 	.word	0x00001480


	//   ....[1]....
        /*003c*/ 	.word	0x00002850


	//----- nvinfo : EIATTR_MAX_THREADS
	.align		4
.L_4379:
        /*0040*/ 	.byte	0x04, 0x05
        /*0042*/ 	.short	(.L_4381 - .L_4380)
.L_4380:
        /*0044*/ 	.word	0x00000080
        /*0048*/ 	.word	0x00000001
        /*004c*/ 	.word	0x00000001


	//----- nvinfo : EIATTR_CRS_STACK_SIZE
	.align		4
.L_4381:
        /*0050*/ 	.byte	0x04, 0x1e
        /*0052*/ 	.short	(.L_4383 - .L_4382)
.L_4382:
        /*0054*/ 	.word	0x00000000


	//----- nvinfo : EIATTR_CBANK_PARAM_SIZE
	.align		4
.L_4383:
        /*0058*/ 	.byte	0x03, 0x19
        /*005a*/ 	.short	0x0228


	//----- nvinfo : EIATTR_PARAM_CBANK
	.align		4
        /*005c*/ 	.byte	0x04, 0x0a
        /*005e*/ 	.short	(.L_4385 - .L_4384)
	.align		4
.L_4384:
        /*0060*/ 	.word	index@(.nv.constant0._ZN2at6native18elementwise_kernelILi128ELi2EZNS0_22gpu_kernel_impl_nocastIZZZNS0_21clamp_max_kernel_cudaERNS_18TensorIteratorBaseERKN3c106ScalarEENKUlvE_clEvENKUlvE2_clEvEUllE_EEvS4_RKT_EUliE_EEviT1_)
        /*0064*/ 	.short	0x0210
        /*0066*/ 	.short	0x0228


	//----- nvinfo : EIATTR_SW_WAR
	.align		4
.L_4385:
        /*0068*/ 	.byte	0x04, 0x36
        /*006a*/ 	.short	(.L_4387 - .L_4386)
.L_4386:
        /*006c*/ 	.word	0x00000008
.L_4387:


//--------------------- .nv.info._ZN2at6native27unrolled_elementwise_kernelIZZZNS0_21clamp_max_kernel_cudaERNS_18TensorIteratorBaseERKN3c106ScalarEENKUlvE_clEvENKUlvE2_clEvEUllE_St5arrayIPcLm2EELi4E23TrivialOffsetCalculatorILi1EjESF_NS0_6memory15LoadWithoutCastENSG_16StoreWithoutCastEEEviT_T0_T2_T3_T4_T5_ --------------------------
	.section	.nv.info._ZN2at6native27unrolled_elementwise_kernelIZZZNS0_21clamp_max_kernel_cudaERNS_18TensorIteratorBaseERKN3c106ScalarEENKUlvE_clEvENKUlvE2_clEvEUllE_St5arrayIPcLm2EELi4E23TrivialOffsetCalculatorILi1EjESF_NS0_6memory15LoadWithoutCastENSG_16StoreWithoutCastEEEviT_T0_T2_T3_T4_T5_,"",@"SHT_CUDA_INFO"
	.sectionflags	@""
	.align	4


	//----- nvinfo : EIATTR_CUDA_API_VERSION
	.align		4
        /*0000*/ 	.byte	0x04, 0x37
        /*0002*/ 	.short	(.L_4389 - .L_4388)
.L_4388:
        /*0004*/ 	.word	0x00000082


	//----- nvinfo : EIATTR_KPARAM_INFO
	.align		4
.L_4389:
        /*0008*/ 	.byte	0x04, 0x17
        /*000a*/ 	.short	(.L_4391 - .L_4390)
.L_4390:
        /*000c*/ 	.word	0x00000000
        /*0010*/ 	.short	0x0006
        /*0012*/ 	.short	0x002b
        /*0014*/ 	.byte	0x00, 0xf0, 0x05, 0x00


	//----- nvinfo : EIATTR_KPARAM_INFO
	.align		4
.L_4391:
        /*0018*/ 	.byte	0x04, 0x17
        /*001a*/ 	.short	(.L_4393 - .L_4392)
.L_4392:
        /*001c*/ 	.word	0x00000000
        /*0020*/ 	.short	0x0005
        /*0022*/ 	.short	0x002a
        /*0024*/ 	.byte	0x00, 0xf0, 0x05, 0x00


	//----- nvinfo : EIATTR_KPARAM_INFO
	.align		4
.L_4393:
        /*0028*/ 	.byte	0x04, 0x17
        /*002a*/ 	.short	(.L_4395 - .L_4394)
.L_4394:
        /*002c*/ 	.word	0x00000000
        /*0030*/ 	.short	0x0004
        /*0032*/ 	.short	0x0029
        /*0034*/ 	.byte	0x00, 0xf0, 0x05, 0x00


	//----- nvinfo : EIATTR_KPARAM_INFO
	.align		4
.L_4395:
        /*0038*/ 	.byte	0x04, 0x17
        /*003a*/ 	.short	(.L_4397 - .L_4396)
.L_4396:
        /*003c*/ 	.word	0x00000000
        /*0040*/ 	.short	0x0003
        /*0042*/ 	.short	0x0028
        /*0044*/ 	.byte	0x00, 0xf0, 0x05, 0x00


	//----- nvinfo : EIATTR_KPARAM_INFO
	.align		4
.L_4397:
        /*0048*/ 	.byte	0x04, 0x17
        /*004a*/ 	.short	(.L_4399 - .L_4398)
.L_4398:
        /*004c*/ 	.word	0x00000000
        /*0050*/ 	.short	0x0002
        /*0052*/ 	.short	0x0018
        /*0054*/ 	.byte	0x00, 0xf0, 0x41, 0x00


	//----- nvinfo : EIATTR_KPARAM_INFO
	.align		4
.L_4399:
        /*0058*/ 	.byte	0x04, 0x17
        /*005a*/ 	.short	(.L_4401 - .L_4400)
.L_4400:
        /*005c*/ 	.word	0x00000000
        /*0060*/ 	.short	0x0001
        /*0062*/ 	.short	0x0008
        /*0064*/ 	.byte	0x00, 0xf0, 0x41, 0x00


	//----- nvinfo : EIATTR_KPARAM_INFO
	.align		4
.L_4401:
        /*0068*/ 	.byte	0x04, 0x17
        /*006a*/ 	.short	(.L_4403 - .L_4402)
.L_4402:
        /*006c*/ 	.word	0x00000000
        /*0070*/ 	.short	0x0000
        /*0072*/ 	.short	0x0000
        /*0074*/ 	.byte	0x00, 0xf0, 0x11, 0x00


	//----- nvinfo : EIATTR_SPARSE_MMA_MASK
	.align		4
.L_4403:
        /*0078*/ 	.byte	0x03, 0x50
        /*007a*/ 	.short	0x0000


	//----- nvinfo : EIATTR_MAXREG_COUNT
	.align		4
        /*007c*/ 	.byte	0x03, 0x1b
        /*007e*/ 	.short	0x00ff


	//----- nvinfo : EIATTR_MERCURY_ISA_VERSION
	.align		4
        /*0080*/ 	.byte	0x03, 0x5f
        /*0082*/ 	.short	0x0101


	//----- nvinfo : EIATTR_EXIT_INSTR_OFFSETS
	.align		4
        /*0084*/ 	.byte	0x04, 0x1c
        /*0086*/ 	.short	(.L_4405 - .L_4404)


	//   ....[0]....
.L_4404:
        /*0088*/ 	.word	0x00000490


	//   ....[1]....
        /*008c*/ 	.word	0x000004e0


	//----- nvinfo : EIATTR_MAX_THREADS
	.align		4
.L_4405:
        /*0090*/ 	.byte	0x04, 0x05
        /*0092*/ 	.short	(.L_4407 - .L_4406)
.L_4406:
        /*0094*/ 	.word	0x00000080
        /*0098*/ 	.word	0x00000001
        /*009c*/ 	.word	0x00000001


	//----- nvinfo : EIATTR_CRS_STACK_SIZE
	.align		4
.L_4407:
        /*00a0*/ 	.byte	0x04, 0x1e
        /*00a2*/ 	.short	(.L_4409 - .L_4408)
.L_4408:
        /*00a4*/ 	.word	0x00000000


	//----- nvinfo : EIATTR_CBANK_PARAM_SIZE
	.align		4
.L_4409:
        /*00a8*/ 	.byte	0x03, 0x19
        /*00aa*/ 	.short	0x002c


	//----- nvinfo : EIATTR_PARAM_CBANK
	.align		4
        /*00ac*/ 	.byte	0x04, 0x0a
        /*00ae*/ 	.short	(.L_4411 - .L_4410)
	.align		4
.L_4410:
        /*00b0*/ 	.word	index@(.nv.constant0._ZN2at6native27unrolled_elementwise_kernelIZZZNS0_21clamp_max_kernel_cudaERNS_18TensorIteratorBaseERKN3c106ScalarEENKUlvE_clEvENKUlvE2_clEvEUllE_St5arrayIPcLm2EELi4E23TrivialOffsetCalculatorILi1EjESF_NS0_6memory15LoadWithoutCastENSG_16StoreWithoutCastEEEviT_T0_T2_T3_T4_T5_)
        /*00b4*/ 	.short	0x0210
        /*00b6*/ 	.short	0x002c


	//----- nvinfo : EIATTR_SW_WAR
	.align		4
.L_4411:
        /*00b8*/ 	.byte	0x04, 0x36
        /*00ba*/ 	.short	(.L_4413 - .L_4412)
.L_4412:
        /*00bc*/ 	.word	0x00000008
.L_4413:


//--------------------- .nv.info._ZN2at6native29vectorized_elementwise_kernelILi2EZZZNS0_21clamp_max_kernel_cudaERNS_18TensorIteratorBaseERKN3c106ScalarEENKUlvE_clEvENKUlvE2_clEvEUllE_St5arrayIPcLm2EEEEviT0_T1_ --------------------------
	.section	.nv.info._ZN2at6native29vectorized_elementwise_kernelILi2EZZZNS0_21clamp_max_kernel_cudaERNS_18TensorIteratorBaseERKN3c106ScalarEENKUlvE_clEvENKUlvE2_clEvEUllE_St5arrayIPcLm2EEEEviT0_T1_,"",@"SHT_CUDA_INFO"
	.sectionflags	@""
	.align	4


	//----- nvinfo : EIATTR_CUDA_API_VERSION
	.align		4
        /*0000*/ 	.byte	0x04, 0x37
        /*0002*/ 	.short	(.L_4415 - .L_4414)
.L_4414:
        /*0004*/ 	.word	0x00000082


	//----- nvinfo : EIATTR_KPARAM_INFO
	.align		4
.L_4415:
        /*0008*/ 	.byte	0x04, 0x17
        /*000a*/ 	.short	(.L_4417 - .L_4416)
.L_4416:
        /*000c*/ 	.word	0x00000000
        /*0010*/ 	.short	0x0002
        /*0012*/ 	.short	0x0018
        /*0014*/ 	.byte	0x00, 0xf0, 0x41, 0x00


	//----- nvinfo : EIATTR_KPARAM_INFO
	.align		4
.L_4417:
        /*0018*/ 	.byte	0x04, 0x17
        /*001a*/ 	.short	(.L_4419 - .L_4418)
.L_4418:
        /*001c*/ 	.word	0x00000000
        /*0020*/ 	.short	0x0001
        /*0022*/ 	.short	0x0008
        /*0024*/ 	.byte	0x00, 0xf0, 0x41, 0x00


	//----- nvinfo : EIATTR_KPARAM_INFO
	.align		4
.L_4419:
        /*0028*/ 	.byte	0x04, 0x17
        /*002a*/ 	.short	(.L_4421 - .L_4420)
.L_4420:
        /*002c*/ 	.word	0x00000000
        /*0030*/ 	.short	0x0000
        /*0032*/ 	.short	0x0000
        /*0034*/ 	.byte	0x00, 0xf0, 0x11, 0x00


	//----- nvinfo : EIATTR_SPARSE_MMA_MASK
	.align		4
.L_4421:
        /*0038*/ 	.byte	0x03, 0x50
        /*003a*/ 	.short	0x0000


	//----- nvinfo : EIATTR_MAXREG_COUNT
	.align		4
        /*003c*/ 	.byte	0x03, 0x1b
        /*003e*/ 	.short	0x00ff


	//----- nvinfo : EIATTR_MERCURY_ISA_VERSION
	.align		4
        /*0040*/ 	.byte	0x03, 0x5f
        /*0042*/ 	.short	0x0101


	//----- nvinfo : EIATTR_EXIT_INSTR_OFFSETS
	.align		4
        /*0044*/ 	.byte	0x04, 0x1c
        /*0046*/ 	.short	(.L_4423 - .L_4422)


	//   ....[0]....
.L_4422:
        /*0048*/ 	.word	0x00000430


	//   ....[1]....
        /*004c*/ 	.word	0x00000d50


	//   ....[2]....
        /*0050*/ 	.word	0x00000da0


	//----- nvinfo : EIATTR_MAX_THREADS
	.align		4
.L_4423:
        /*0054*/ 	.byte	0x04, 0x05
        /*0056*/ 	.short	(.L_4425 - .L_4424)
.L_4424:
        /*0058*/ 	.word	0x00000080
        /*005c*/ 	.word	0x00000001
        /*0060*/ 	.word	0x00000001


	//----- nvinfo : EIATTR_CRS_STACK_SIZE
	.align		4
.L_4425:
        /*0064*/ 	.byte	0x04, 0x1e
        /*0066*/ 	.short	(.L_4427 - .L_4426)
.L_4426:
        /*0068*/ 	.word	0x00000000


	//----- nvinfo : EIATTR_CBANK_PARAM_SIZE
	.align		4
.L_4427:
        /*006c*/ 	.byte	0x03, 0x19
        /*006e*/ 	.short	0x0028


	//----- nvinfo : EIATTR_PARAM_CBANK
	.align		4
        /*0070*/ 	.byte	0x04, 0x0a
        /*0072*/ 	.short	(.L_4429 - .L_4428)
	.align		4
.L_4428:
        /*0074*/ 	.word	index@(.nv.constant0._ZN2at6native29vectorized_elementwise_kernelILi2EZZZNS0_21clamp_max_kernel_cudaERNS_18TensorIteratorBaseERKN3c106ScalarEENKUlvE_clEvENKUlvE2_clEvEUllE_St5arrayIPcLm2EEEEviT0_T1_)
        /*0078*/ 	.short	0x0210
        /*007a*/ 	.short	0x0028


	//----- nvinfo : EIATTR_SW_WAR
	.align		4
.L_4429:
        /*007c*/ 	.byte	0x04, 0x36
        /*007e*/ 	.short	(.L_4431 - .L_4430)
.L_4430:
        /*0080*/ 	.word	0x00000008
.L_4431:


//--------------------- .nv.info._ZN2at6native29vectorized_elementwise_kernelILi4EZZZNS0_21clamp_max_kernel_cudaERNS_18TensorIteratorBaseERKN3c106ScalarEENKUlvE_clEvENKUlvE2_clEvEUllE_St5arrayIPcLm2EEEEviT0_T1_ --------------------------
	.section	.nv.info._ZN2at6native29vectorized_elementwise_kernelILi4EZZZNS0_21clamp_max_kernel_cudaERNS_18TensorIteratorBaseERKN3c106ScalarEENKUlvE_clEvENKUlvE2_clEvEUllE_St5arrayIPcLm2EEEEviT0_T1_,"",@"SHT_CUDA_INFO"
	.sectionflags	@""
	.align	4


	//----- nvinfo : EIATTR_CUDA_API_VERSION
	.align		4
        /*0000*/ 	.byte	0x04, 0x37
        /*0002*/ 	.short	(.L_4433 - .L_4432)
.L_4432:
        /*0004*/ 	.word	0x00000082


	//----- nvinfo : EIATTR_KPARAM_INFO
	.align		4
.L_4433:
        /*0008*/ 	.byte	0x04, 0x17
        /*000a*/ 	.short	(.L_4435 - .L_4434)
.L_4434:
        /*000c*/ 	.word	0x00000000
        /*0010*/ 	.short	0x0002
        /*0012*/ 	.short	0x0018
        /*0014*/ 	.byte	0x00, 0xf0, 0x41, 0x00


	//----- nvinfo : EIATTR_KPARAM_INFO
	.align		4
.L_4435:
        /*0018*/ 	.byte	0x04, 0x17
        /*001a*/ 	.short	(.L_4437 - .L_4436)
.L_4436:
        /*001c*/ 	.word	0x00000000
        /*0020*/ 	.short	0x0001
        /*0022*/ 	.short	0x0008
        /*0024*/ 	.byte	0x00, 0xf0, 0x41, 0x00


	//----- nvinfo : EIATTR_KPARAM_INFO
	.align		4
.L_4437:
        /*0028*/ 	.byte	0x04, 0x17
        /*002a*/ 	.short	(.L_4439 - .L_4438)
.L_4438:
        /*002c*/ 	.word	0x00000000
        /*0030*/ 	.short	0x0000
        /*0032*/ 	.short	0x0000
        /*0034*/ 	.byte	0x00, 0xf0, 0x11, 0x00


	//----- nvinfo : EIATTR_SPARSE_MMA_MASK
	.align		4
.L_4439:
        /*0038*/ 	.byte	0x03, 0x50
        /*003a*/ 	.short	0x0000


	//----- nvinfo : EIATTR_MAXREG_COUNT
	.align		4
        /*003c*/ 	.byte	0x03, 0x1b
        /*003e*/ 	.short	0x00ff


	//----- nvinfo : EIATTR_MERCURY_ISA_VERSION
	.align		4
        /*0040*/ 	.byte	0x03, 0x5f
        /*0042*/ 	.short	0x0101


	//----- nvinfo : EIATTR_EXIT_INSTR_OFFSETS
	.align		4
        /*0044*/ 	.byte	0x04, 0x1c
        /*0046*/ 	.short	(.L_4441 - .L_4440)


	//   ....[0]....
.L_4440:
        /*0048*/ 	.word	0x00000430


	//   ....[1]....
        /*004c*/ 	.word	0x00000d50


	//   ....[2]....
        /*0050*/ 	.word	0x00000da0


	//----- nvinfo : EIATTR_MAX_THREADS
	.align		4
.L_4441:
        /*0054*/ 	.byte	0x04, 0x05
        /*0056*/ 	.short	(.L_4443 - .L_4442)
.L_4442:
        /*0058*/ 	.word	0x00000080
        /*005c*/ 	.word	0x00000001
        /*0060*/ 	.word	0x00000001


	//----- nvinfo : EIATTR_CRS_STACK_SIZE
	.align		4
.L_4443:
        /*0064*/ 	.byte	0x04, 0x1e
        /*0066*/ 	.short	(.L_4445 - .L_4444)
.L_4444:
        /*0068*/ 	.word	0x00000000


	//----- nvinfo : EIATTR_CBANK_PARAM_SIZE
	.align		4
.L_4445:
        /*006c*/ 	.byte	0x03, 0x19
        /*006e*/ 	.short	0x0028


	//----- nvinfo : EIATTR_PARAM_CBANK
	.align		4
        /*0070*/ 	.byte	0x04, 0x0a
        /*0072*/ 	.short	(.L_4447 - .L_4446)
	.align		4
.L_4446:
        /*0074*/ 	.word	index@(.nv.constant0._ZN2at6native29vectorized_elementwise_kernelILi4EZZZNS0_21clamp_max_kernel_cudaERNS_18TensorIteratorBaseERKN3c106ScalarEENKUlvE_clEvENKUlvE2_clEvEUllE_St5arrayIPcLm2EEEEviT0_T1_)
        /*0078*/ 	.short	0x0210
        /*007a*/ 	.short	0x0028


	//----- nvinfo : EIATTR_SW_WAR
	.align		4
.L_4447:
        /*007c*/ 	.byte	0x04, 0x36
        /*007e*/ 	.short	(.L_4449 - .L_4448)
.L_4448:
        /*0080*/ 	.word	0x00000008
.L_4449:


//--------------------- .nv.info._ZN2at6native29vectorized_elementwise_kernelILi8EZZZNS0_21clamp_max_kernel_cudaERNS_18TensorIteratorBaseERKN3c106ScalarEENKUlvE_clEvENKUlvE2_clEvEUllE_St5arrayIPcLm2EEEEviT0_T1_ --------------------------
	.section	.nv.info._ZN2at6native29vectorized_elementwise_kernelILi8EZZZNS0_21clamp_max_kernel_cudaERNS_18TensorIteratorBaseERKN3c106ScalarEENKUlvE_clEvENKUlvE2_clEvEUllE_St5arrayIPcLm2EEEEviT0_T1_,"",@"SHT_CUDA_INFO"
	.sectionflags	@""
	.align	4


	//----- nvinfo : EIATTR_CUDA_API_VERSION
	.align		4
        /*0000*/ 	.byte	0x04, 0x37
        /*0002*/ 	.short	(.L_4451 - .L_4450)
.L_4450:
        /*0004*/ 	.word	0x00000082


	//----- nvinfo : EIATTR_KPARAM_INFO
	.align		4
.L_4451:
        /*0008*/ 	.byte	0x04, 0x17
        /*000a*/ 	.short	(.L_4453 - .L_4452)
.L_4452:
        /*000c*/ 	.word	0x00000000
        /*0010*/ 	.short	0x0002
        /*0012*/ 	.short	0x0018
        /*0014*/ 	.byte	0x00, 0xf0, 0x41, 0x00


	//----- nvinfo : EIATTR_KPARAM_INFO
	.align		4
.L_4453:
        /*0018*/ 	.byte	0x04, 0x17
        /*001a*/ 	.short	(.L_4455 - .L_4454)
.L_4454:
        /*001c*/ 	.word	0x00000000
        /*0020*/ 	.short	0x0001
        /*0022*/ 	.short	0x0008
        /*0024*/ 	.byte	0x00, 0xf0, 0x41, 0x00


	//----- nvinfo : EIATTR_KPARAM_INFO
	.align		4
.L_4455:
        /*0028*/ 	.byte	0x04, 0x17
        /*002a*/ 	.short	(.L_4457 - .L_4456)
.L_4456:
        /*002c*/ 	.word	0x00000000
        /*0030*/ 	.short	0x0000
        /*0032*/ 	.short	0x0000
        /*0034*/ 	.byte	0x00, 0xf0, 0x11, 0x00


	//----- nvinfo : EIATTR_SPARSE_MMA_MASK
	.align		4
.L_4457:
        /*0038*/ 	.byte	0x03, 0x50
        /*003a*/ 	.short	0x0000


	//----- nvinfo : EIATTR_MAXREG_COUNT
	.align		4
        /*003c*/ 	.byte	0x03, 0x1b
        /*003e*/ 	.short	0x00ff


	//----- nvinfo : EIATTR_MERCURY_ISA_VERSION
	.align		4
        /*0040*/ 	.byte	0x03, 0x5f
        /*0042*/ 	.short	0x0101


	//----- nvinfo : EIATTR_EXIT_INSTR_OFFSETS
	.align		4
        /*0044*/ 	.byte	0x04, 0x1c
        /*0046*/ 	.short	(.L_4459 - .L_4458)


	//   ....[0]....
.L_4458:
        /*0048*/ 	.word	0x00000430


	//   ....[1]....
        /*004c*/ 	.word	0x00000d50


	//   ....[2]....
        /*0050*/ 	.word	0x00000da0


	//----- nvinfo : EIATTR_MAX_THREADS
	.align		4
.L_4459:
        /*0054*/ 	.byte	0x04, 0x05
        /*0056*/ 	.short	(.L_4461 - .L_4460)
.L_4460:
        /*0058*/ 	.word	0x00000080
        /*005c*/ 	.word	0x00000001
        /*0060*/ 	.word	0x00000001


	//----- nvinfo : EIATTR_CRS_STACK_SIZE
	.align		4
.L_4461:
        /*0064*/ 	.byte	0x04, 0x1e
        /*0066*/ 	.short	(.L_4463 - .L_4462)
.L_4462:
        /*0068*/ 	.word	0x00000000


	//----- nvinfo : EIATTR_CBANK_PARAM_SIZE
	.align		4
.L_4463:
        /*006c*/ 	.byte	0x03, 0x19
        /*006e*/ 	.short	0x0028


	//----- nvinfo : EIATTR_PARAM_CBANK
	.align		4
        /*0070*/ 	.byte	0x04, 0x0a
        /*0072*/ 	.short	(.L_4465 - .L_4464)
	.align		4
.L_4464:
        /*0074*/ 	.word	index@(.nv.constant0._ZN2at6native29vectorized_elementwise_kernelILi8EZZZNS0_21clamp_max_kernel_cudaERNS_18TensorIteratorBaseERKN3c106ScalarEENKUlvE_clEvENKUlvE2_clEvEUllE_St5arrayIPcLm2EEEEviT0_T1_)
        /*0078*/ 	.short	0x0210
        /*007a*/ 	.short	0x0028


	//----- nvinfo : EIATTR_SW_WAR
	.align		4
.L_4465:
        /*007c*/ 	.byte	0x04, 0x36
        /*007e*/ 	.short	(.L_4467 - .L_4466)
.L_4466:
        /*0080*/ 	.word	0x00000008
.L_4467:


//--------------------- .nv.info._ZN2at6native18elementwise_kernelILi128ELi4EZNS0_15gpu_kernel_implIZZZNS0_21clamp_max_kernel_cudaERNS_18TensorIteratorBaseERKN3c106ScalarEENKUlvE_clEvENKUlvE1_clEvEUliE_EEvS4_RKT_EUliE_EEviT1_ --------------------------
	.section	.nv.info._ZN2at6native18elementwise_kernelILi128ELi4EZNS0_15gpu_kernel_implIZZZNS0_21clamp_max_kernel_cudaERNS_18TensorIteratorBaseERKN3c106ScalarEENKUlvE_clEvENKUlvE1_clEvEUliE_EEvS4_RKT_EUliE_EEviT1_,"",@"SHT_CUDA_INFO"
	.sectionflags	@""
	.align	4


	//----- nvinfo : EIATTR_CUDA_API_VERSION
	.align		4
        /*0000*/ 	.byte	0x04, 0x37
        /*0002*/ 	.short	(.L_4469 - .L_4468)
.L_4468:
        /*0004*/ 	.word	0x00000082


	//----- nvinfo : EIATTR_KPARAM_INFO
	.align		4
.L_4469:
        /*0008*/ 	.byte	0x04, 0x17
        /*000a*/ 	.short	(.L_4471 - .L_4470)
.L_4470:
        /*000c*/ 	.word	0x00000000
        /*0010*/ 	.short	0x0001
        /*0012*/ 	.short	0x0008
        /*0014*/ 	.byte	0x00, 0xf0, 0xa1, 0x08


	//----- nvinfo : EIATTR_KPARAM_INFO
	.align		4
.L_4471:
        /*0018*/ 	.byte	0x04, 0x17
        /*001a*/ 	.short	(.L_4473 - .L_4472)
.L_4472:
        /*001c*/ 	.word	0x00000000
        /*0020*/ 	.short	0x0000
        /*0022*/ 	.short	0x0000
        /*0024*/ 	.byte	0x00, 0xf0, 0x11, 0x00


	//----- nvinfo : EIATTR_SPARSE_MMA_MASK
	.align		4
.L_4473:
        /*0028*/ 	.byte	0x03, 0x50
        /*002a*/ 	.short	0x0000


	//----- nvinfo : EIATTR_MAXREG_COUNT
	.align		4
        /*002c*/ 	.byte	0x03, 0x1b
        /*002e*/ 	.short	0x0080


	//----- nvinfo : EIATTR_EXTERNS
	.align		4
        /*0030*/ 	.byte	0x04, 0x0f
        /*0032*/ 	.short	(.L_4475 - .L_4474)


	//   ....[0]....
	.align		4
.L_4474:
        /*0034*/ 	.word	index@(__assertfail)


	//----- nvinfo : EIATTR_MERCURY_ISA_VERSION
	.align		4
.L_4475:
        /*0038*/ 	.byte	0x03, 0x5f
        /*003a*/ 	.short	0x0101


	//----- nvinfo : EIATTR_SYSCALL_OFFSETS
	.align		4
        /*003c*/ 	.byte	0x04, 0x46
        /*003e*/ 	.short	(.L_4477 - .L_4476)


	//   ....[0]....
.L_4476:
        /*0040*/ 	.word	0x00002180


	//   ....[1]....
        /*0044*/ 	.word	0x00002fd0


	//   ....[2]....
        /*0048*/ 	.word	0x00005170


	//   ....[3]....
        /*004c*/ 	.word	0x00005fc0


	//   ....[4]....
        /*0050*/ 	.word	0x00008150


	//   ....[5]....
        /*0054*/ 	.word	0x00008fa0


	//   ....[6]....
        /*0058*/ 	.word	0x0000b120


	//   ....[7]....
        /*005c*/ 	.word	0x0000bf70


	//----- nvinfo : EIATTR_EXIT_INSTR_OFFSETS
	.align		4
.L_4477:
        /*0060*/ 	.byte	0x04, 0x1c
        /*0062*/ 	.short	(.L_4479 - .L_4478)


	//   ....[0]....
.L_4478:
        /*0064*/ 	.word	0x00009040


	//   ....[1]....
        /*0068*/ 	.word	0x0000b260


	//   ....[2]....
        /*006c*/ 	.word	0x0000b280


	//   ....[3]....
        /*0070*/ 	.word	0x0000b310


	//   ....[4]....
        /*0074*/ 	.word	0x0000b330


	//   ....[5]....
        /*0078*/ 	.word	0x0000b350


	//   ....[6]....
        /*007c*/ 	.word	0x0000b3e0


	//   ....[7]....
        /*0080*/ 	.word	0x0000b420


	//   ....[8]....
        /*0084*/ 	.word	0x0000b4c0


	//   ....[9]....
        /*0088*/ 	.word	0x0000b510


	//   ....[10]....
        /*008c*/ 	.word	0x0000b540


	//   ....[11]....
        /*0090*/ 	.word	0x0000b600


	//   ....[12]....
        /*0094*/ 	.word	0x0000b640


	//   ....[13]....
        /*0098*/ 	.word	0x0000b7d0


	//   ....[14]....
        /*009c*/ 	.word	0x0000b930


	//   ....[15]....
        /*00a0*/ 	.word	0x0000b970


	//   ....[16]....
        /*00a4*/ 	.word	0x0000ba10


	//   ....[17]....
        /*00a8*/ 	.word	0x0000bb90


	//   ....[18]....
        /*00ac*/ 	.word	0x0000bd10


	//   ....[19]....
        /*00b0*/ 	.word	0x0000be70


	//   ....[20]....
        /*00b4*/ 	.word	0x0000bf80


	//   ....[21]....
        /*00b8*/ 	.word	0x0000bfb0


	//   ....[22]....
        /*00bc*/ 	.word	0x0000bfd0


	//----- nvinfo : EIATTR_MAX_THREADS
	.align		4
.L_4479:
        /*00c0*/ 	.byte	0x04, 0x05
        /*00c2*/ 	.short	(.L_4481 - .L_4480)
.L_4480:
        /*00c4*/ 	.word	0x00000080
        /*00c8*/ 	.word	0x00000001
        /*00cc*/ 	.word	0x00000001


	//----- nvinfo : EIATTR_CRS_STACK_SIZE
	.align		4
.L_4481:
        /*00d0*/ 	.byte	0x04, 0x1e
        /*00d2*/ 	.short	(.L_4483 - .L_4482)
.L_4482:
        /*00d4*/ 	.word	0x00000000


	//----- nvinfo : EIATTR_CBANK_PARAM_SIZE
	.align		4
.L_4483:
        /*00d8*/ 	.byte	0x03, 0x19
        /*00da*/ 	.short	0x0230


	//----- nvinfo : EIATTR_PARAM_CBANK
	.align		4
        /*00dc*/ 	.byte	0x04, 0x0a
        /*00de*/ 	.short	(.L_4485 - .L_4484)
	.align		4
.L_4484:
        /*00e0*/ 	.word	index@(.nv.constant0._ZN2at6native18elementwise_kernelILi128ELi4EZNS0_15gpu_kernel_implIZZZNS0_21clamp_max_kernel_cudaERNS_18TensorIteratorBaseERKN3c106ScalarEENKUlvE_clEvENKUlvE1_clEvEUliE_EEvS4_RKT_EUliE_EEviT1_)
        /*00e4*/ 	.short	0x0210
        /*00e6*/ 	.short	0x0230


	//----- nvinfo : EIATTR_SW_WAR
	.align		4
.L_4485:
        /*00e8*/ 	.byte	0x04, 0x36
        /*00ea*/ 	.short	(.L_4487 - .L_4486)
.L_4486:
        /*00ec*/ 	.word	0x00000008
.L_4487:


//--------------------- .nv.info._ZN2at6native27unrolled_elementwise_kernelIZZZNS0_21clamp_max_kernel_cudaERNS_18TensorIteratorBaseERKN3c106ScalarEENKUlvE_clEvENKUlvE1_clEvEUliE_St5arrayIPcLm2EELi4E23TrivialOffsetCalculatorILi1EjESF_NS0_6memory12LoadWithCastILi1EEENSG_13StoreWithCastILi1EEEEEviT_T0_T2_T3_T4_T5_ --------------------------
	.section	.nv.info._ZN2at6native27unrolled_elementwise_kernelIZZZNS0_21clamp_max_kernel_cudaERNS_18TensorIteratorBaseERKN3c106ScalarEENKUlvE_clEvENKUlvE1_clEvEUliE_St5arrayIPcLm2EELi4E23TrivialOffsetCalculatorILi1EjESF_NS0_6memory12LoadWithCastILi1EEENSG_13StoreWithCastILi1EEEEEviT_T0_T2_T3_T4_T5_,"",@"SHT_CUDA_INFO"
	.sectionflags	@""
	.align	4


	//----- nvinfo : EIATTR_CUDA_API_VERSION
	.align		4
        /*0000*/ 	.byte	0x04, 0x37
        /*0002*/ 	.short	(.L_4489 - .L_4488)
.L_4488:
        /*0004*/ 	.word	0x00000082


	//----- nvinfo : EIATTR_KPARAM_INFO
	.align		4
.L_4489:
        /*0008*/ 	.byte	0x04, 0x17
        /*000a*/ 	.short	(.L_4491 - .L_4490)
.L_4490:
        /*000c*/ 	.word	0x00000000
        /*0010*/ 	.short	0x0006
        /*0012*/ 	.short	0x0034
        /*0014*/ 	.byte	0x00, 0xf0, 0x21, 0x00


	//----- nvinfo : EIATTR_KPARAM_INFO
	.align		4
.L_4491:
        /*0018*/ 	.byte	0x04, 0x17
        /*001a*/ 	.short	(.L_4493 - .L_4492)
.L_4492:
        /*001c*/ 	.word	0x00000000
        /*0020*/ 	.short	0x0005
        /*0022*/ 	.short	0x002c
        /*0024*/ 	.byte	0x00, 0xf0, 0x21, 0x00


	//----- nvinfo : EIATTR_KPARAM_INFO
	.align		4
.L_4493:
        /*0028*/ 	.byte	0x04, 0x17
        /*002a*/ 	.short	(.L_4495 - .L_4494)
.L_4494:
        /*002c*/ 	.word	0x00000000
        /*0030*/ 	.short	0x0004
        /*0032*/ 	.short	0x0029
        /*0034*/ 	.byte	0x00, 0xf0, 0x05, 0x00


	//----- nvinfo : EIATTR_KPARAM_INFO
	.align		4
.L_4495:
        /*0038*/ 	.byte	0x04, 0x17
        /*003a*/ 	.short	(.L_4497 - .L_4496)
.L_4496:
        /*003c*/ 	.word	0x00000000
        /*0040*/ 	.short	0x0003
        /*0042*/ 	.short	0x0028
        /*0044*/ 	.byte	0x00, 0xf0, 0x05, 0x00


	//----- nvinfo : EIATTR_KPARAM_INFO
	.align		4
.L_4497:
        /*0048*/ 	.byte	0x04, 0x17
        /*004a*/ 	.short	(.L_4499 - .L_4498)
.L_4498:
        /*004c*/ 	.word	0x00000000
        /*0050*/ 	.short	0x0002
        /*0052*/ 	.short	0x0018
        /*0054*/ 	.byte	0x00, 0xf0, 0x41, 0x00


	//----- nvinfo : EIATTR_KPARAM_INFO
	.align		4
.L_4499:
        /*0058*/ 	.byte	0x04, 0x17
        /*005a*/ 	.short	(.L_4501 - .L_4500)
.L_4500:
        /*005c*/ 	.word	0x00000000
        /*0060*/ 	.short	0x0001
        /*0062*/ 	.short	0x0008
        /*0064*/ 	.byte	0x00, 0xf0, 0x41, 0x00


	//----- nvinfo : EIATTR_KPARAM_INFO
	.align		4
.L_4501:
        /*0068*/ 	.byte	0x04, 0x17
        /*006a*/ 	.short	(.L_4503 - .L_4502)
.L_4502:
        /*006c*/ 	.word	0x00000000
        /*0070*/ 	.short	0x0000
        /*0072*/ 	.short	0x0000
        /*0074*/ 	.byte	0x00, 0xf0, 0x11, 0x00


	//----- nvinfo : EIATTR_SPARSE_MMA_MASK
	.align		4
.L_4503:
        /*0078*/ 	.byte	0x03, 0x50
        /*007a*/ 	.short	0x0000


	//----- nvinfo : EIATTR_MAXREG_COUNT
	.align		4
        /*007c*/ 	.byte	0x03, 0x1b
        /*007e*/ 	.short	0x00ff


	//----- nvinfo : EIATTR_EXTERNS
	.align		4
        /*0080*/ 	.byte	0x04, 0x0f
        /*0082*/ 	.short	(.L_4505 - .L_4504)


	//   ....[0]....
	.align		4
.L_4504:
        /*0084*/ 	.word	index@(__assertfail)


	//----- nvinfo : EIATTR_MERCURY_ISA_VERSION
	.align		4
.L_4505:
        /*0088*/ 	.byte	0x03, 0x5f
        /*008a*/ 	.short	0x0101


	//----- nvinfo : EIATTR_SYSCALL_OFFSETS
	.align		4
        /*008c*/ 	.byte	0x04, 0x46
        /*008e*/ 	.short	(.L_4507 - .L_4506)


	//   ....[0]....
.L_4506:
        /*0090*/ 	.word	0x00000ea0


	//   ....[1]....
        /*0094*/ 	.word	0x00001d30


	//   ....[2]....
        /*0098*/ 	.word	0x00002bd0


	//   ....[3]....
        /*009c*/ 	.word	0x00003a30


	//   ....[4]....
        /*00a0*/ 	.word	0x00004980


	//   ....[5]....
        /*00a4*/ 	.word	0x00005870


	//   ....[6]....
        /*00a8*/ 	.word	0x00006760


	//   ....[7]....
        /*00ac*/ 	.word	0x00007640


	//----- nvinfo : EIATTR_EXIT_INSTR_OFFSETS
	.align		4
.L_4507:
        /*00b0*/ 	.byte	0x04, 0x1c
        /*00b2*/ 	.short	(.L_4509 - .L_4508)


	//   ....[0]....
.L_4508:
        /*00b4*/ 	.word	0x00006800


	//   ....[1]....
        /*00b8*/ 	.word	0x00006930


	//   ....[2]....
        /*00bc*/ 	.word	0x00006950


	//   ....[3]....
        /*00c0*/ 	.word	0x000069e0


	//   ....[4]....
        /*00c4*/ 	.word	0x00006a00


	//   ....[5]....
        /*00c8*/ 	.word	0x00006a20


	//   ....[6]....
        /*00cc*/ 	.word	0x00006ab0


	//   ....[7]....
        /*00d0*/ 	.word	0x00006af0


	//   ....[8]....
        /*00d4*/ 	.word	0x00006b90


	//   ....[9]....
        /*00d8*/ 	.word	0x00006be0


	//   ....[10]....
        /*00dc*/ 	.word	0x00006c10


	//   ....[11]....
        /*00e0*/ 	.word	0x00006cd0


	//   ....[12]....
        /*00e4*/ 	.word	0x00006d10


	//   ....[13]....
        /*00e8*/ 	.word	0x00006ea0


	//   ....[14]....
        /*00ec*/ 	.word	0x00007000


	//   ....[15]....
        /*00f0*/ 	.word	0x00007040


	//   ....[16]....
        /*00f4*/ 	.word	0x000070e0


	//   ....[17]....
        /*00f8*/ 	.word	0x00007260


	//   ....[18]....
        /*00fc*/ 	.word	0x000073e0


	//   ....[19]....
        /*0100*/ 	.word	0x00007540


	//   ....[20]....
        /*0104*/ 	.word	0x00007650


	//   ....[21]....
        /*0108*/ 	.word	0x00007680


	//   ....[22]....
        /*010c*/ 	.word	0x000076a0


	//----- nvinfo : EIATTR_MAX_THREADS
	.align		4
.L_4509:
        /*0110*/ 	.byte	0x04, 0x05
        /*0112*/ 	.short	(.L_4511 - .L_4510)
.L_4510:
        /*0114*/ 	.word	0x00000080
        /*0118*/ 	.word	0x00000001
        /*011c*/ 	.word	0x00000001


	//----- nvinfo : EIATTR_CRS_STACK_SIZE
	.align		4
.L_4511:
        /*0120*/ 	.byte	0x04, 0x1e
        /*0122*/ 	.short	(.L_4513 - .L_4512)
.L_4512:
        /*0124*/ 	.word	0x00000000


	//----- nvinfo : EIATTR_CBANK_PARAM_SIZE
	.align		4
.L_4513:
        /*0128*/ 	.byte	0x03, 0x19
        /*012a*/ 	.short	0x003c


	//----- nvinfo : EIATTR_PARAM_CBANK
	.align		4
        /*012c*/ 	.byte	0x04, 0x0a
        /*012e*/ 	.short	(.L_4515 - .L_4514)
	.align		4
.L_4514:
        /*0130*/ 	.word	index@(.nv.constant0._ZN2at6native27unrolled_elementwise_kernelIZZZNS0_21clamp_max_kernel_cudaERNS_18TensorIteratorBaseERKN3c106ScalarEENKUlvE_clEvENKUlvE1_clEvEUliE_St5arrayIPcLm2EELi4E23TrivialOffsetCalculatorILi1EjESF_NS0_6memory12LoadWithCastILi1EEENSG_13StoreWithCastILi1EEEEEviT_T0_T2_T3_T4_T5_)
        /*0134*/ 	.short	0x0210
        /*0136*/ 	.short	0x003c


	//----- nvinfo : EIATTR_SW_WAR
	.align		4
.L_4515:
        /*0138*/ 	.byte	0x04, 0x36
        /*013a*/ 	.short	(.L_4517 - .L_4516)
.L_4516:
        /*013c*/ 	.word	0x00000008
.L_4517:


//--------------------- .nv.info._ZN2at6native18elementwise_kernelILi128ELi2EZNS0_22gpu_kernel_impl_nocastIZZZNS0_21clamp_max_kernel_cudaERNS_18TensorIteratorBaseERKN3c106ScalarEENKUlvE_clEvENKUlvE1_clEvEUliE_EEvS4_RKT_EUliE_EEviT1_ --------------------------
	.section	.nv.info._ZN2at6native18elementwise_kernelILi128ELi2EZNS0_22gpu_kernel_impl_nocastIZZZNS0_21clamp_max_kernel_cudaERNS_18TensorIteratorBaseERKN3c106ScalarEENKUlvE_clEvENKUlvE1_clEvEUliE_EEvS4_RKT_EUliE_EEviT1_,"",@"SHT_CUDA_INFO"
	.sectionflags	@""
	.align	4


	//----- nvinfo : EIATTR_CUDA_API_VERSION
	.align		4
        /*0000*/ 	.byte	0x04, 0x37
        /*0002*/ 	.short	(.L_4519 - .L_4518)
.L_4518:
        /*0004*/ 	.word	0x00000082


	//----- nvinfo : EIATTR_KPARAM_INFO
	.align		4
.L_4519:
        /*0008*/ 	.byte	0x04, 0x17
        /*000a*/ 	.short	(.L_4521 - .L_4520)
.L_4520:
        /*000c*/ 	.word	0x00000000
        /*0010*/ 	.short	0x0001
        /*0012*/ 	.short	0x0008
        /*0014*/ 	.byte	0x00, 0xf0, 0x81, 0x08


	//----- nvinfo : EIATTR_KPARAM_INFO
	.align		4
.L_4521:
        /*0018*/ 	.byte	0x04, 0x17
        /*001a*/ 	.short	(.L_4523 - .L_4522)
.L_4522:
        /*001c*/ 	.word	0x00000000
        /*0020*/ 	.short	0x0000
        /*0022*/ 	.short	0x0000
        /*0024*/ 	.byte	0x00, 0xf0, 0x11, 0x00


	//----- nvinfo : EIATTR_SPARSE_MMA_MASK
	.align		4
.L_4523:
        /*0028*/ 	.byte	0x03, 0x50
        /*002a*/ 	.short	0x0000


	//----- nvinfo : EIATTR_MAXREG_COUNT
	.align		4
        /*002c*/ 	.byte	0x03, 0x1b
        /*002e*/ 	.short	0x0080


	//----- nvinfo : EIATTR_MERCURY_ISA_VERSION
	.align		4
        /*0030*/ 	.byte	0x03, 0x5f
        /*0032*/ 	.short	0x0101


	//----- nvinfo : EIATTR_EXIT_INSTR_OFFSETS
	.align		4
        /*0034*/ 	.byte	0x04, 0x1c
        /*0036*/ 	.short	(.L_4525 - .L_4524)


	//   ....[0]....
.L_4524:
        /*0038*/ 	.word	0x00001450


	//   ....[1]....
        /*003c*/ 	.word	0x000027f0


	//----- nvinfo : EIATTR_MAX_THREADS
	.align		4
.L_4525:
        /*0040*/ 	.byte	0x04, 0x05
        /*0042*/ 	.short	(.L_4527 - .L_4526)
.L_4526:
        /*0044*/ 	.word	0x00000080
        /*0048*/ 	.word	0x00000001
        /*004c*/ 	.word	0x00000001


	//----- nvinfo : EIATTR_CRS_STACK_SIZE
	.align		4
.L_4527:
        /*0050*/ 	.byte	0x04, 0x1e
        /*0052*/ 	.short	(.L_4529 - .L_4528)
.L_4528:
        /*0054*/ 	.word	0x00000000


	//----- nvinfo : EIATTR_CBANK_PARAM_SIZE
	.align		4
.L_4529:
        /*0058*/ 	.byte	0x03, 0x19
        /*005a*/ 	.short	0x0228


	//----- nvinfo : EIATTR_PARAM_CBANK
	.align		4
        /*005c*/ 	.byte	0x04, 0x0a
        /*005e*/ 	.short	(.L_4531 - .L_4530)
	.align		4
.L_4530:
        /*0060*/ 	.word	index@(.nv.constant0._ZN2at6native18elementwise_kernelILi128ELi2EZNS0_22gpu_kernel_impl_nocastIZZZNS0_21clamp_max_kernel_cudaERNS_18TensorIteratorBaseERKN3c106ScalarEENKUlvE_clEvENKUlvE1_clEvEUliE_EEvS4_RKT_EUliE_EEviT1_)
        /*0064*/ 	.short	0x0210
        /*0066*/ 	.short	0x0228


	//----- nvinfo : EIATTR_SW_WAR
	.align		4
.L_4531:
        /*0068*/ 	.byte	0x04, 0x36
        /*006a*/ 	.short	(.L_4533 - .L_4532)
.L_4532:
        /*006c*/ 	.word	0x00000008
.L_4533:


//--------------------- .nv.info._ZN2at6native27unrolled_elementwise_kernelIZZZNS0_21clamp_max_kernel_cudaERNS_18TensorIteratorBaseERKN3c106ScalarEENKUlvE_clEvENKUlvE1_clEvEUliE_St5arrayIPcLm2EELi4E23TrivialOffsetCalculatorILi1EjESF_NS0_6memory15LoadWithoutCastENSG_16StoreWithoutCastEEEviT_T0_T2_T3_T4_T5_ --------------------------
	.section	.nv.info._ZN2at6native27unrolled_elementwise_kernelIZZZNS0_21clamp_max_kernel_cudaERNS_18TensorIteratorBaseERKN3c106ScalarEENKUlvE_clEvENKUlvE1_clEvEUliE_St5arrayIPcLm2EELi4E23TrivialOffsetCalculatorILi1EjESF_NS0_6memory15LoadWithoutCastENSG_16StoreWithoutCastEEEviT_T0_T2_T3_T4_T5_,"",@"SHT_CUDA_INFO"
	.sectionflags	@""
	.align	4


	//----- nvinfo : EIATTR_CUDA_API_VERSION
	.align		4
        /*0000*/ 	.byte	0x04, 0x37
        /*0002*/ 	.short	(.L_4535 - .L_4534)
.L_4534:
        /*0004*/ 	.word	0x00000082


	//----- nvinfo : EIATTR_KPARAM_INFO
	.align		4
.L_4535:
        /*0008*/ 	.byte	0x04, 0x17
        /*000a*/ 	.short	(.L_4537 - .L_4536)
.L_4536:
        /*000c*/ 	.word	0x00000000
        /*0010*/ 	.short	0x0006
        /*0012*/ 	.short	0x002b
        /*0014*/ 	.byte	0x00, 0xf0, 0x05, 0x00


	//----- nvinfo : EIATTR_KPARAM_INFO
	.align		4
.L_4537:
        /*0018*/ 	.byte	0x04, 0x17
        /*001a*/ 	.short	(.L_4539 - .L_4538)
.L_4538:
        /*001c*/ 	.word	0x00000000
        /*0020*/ 	.short	0x0005
        /*0022*/ 	.short	0x002a
        /*0024*/ 	.byte	0x00, 0xf0, 0x05, 0x00


	//----- nvinfo : EIATTR_KPARAM_INFO
	.align		4
.L_4539:
        /*0028*/ 	.byte	0x04, 0x17
        /*002a*/ 	.short	(.L_4541 - .L_4540)
.L_4540:
        /*002c*/ 	.word	0x00000000
        /*0030*/ 	.short	0x0004
        /*0032*/ 	.short	0x0029
        /*0034*/ 	.byte	0x00, 0xf0, 0x05, 0x00


	//----- nvinfo : EIATTR_KPARAM_INFO
	.align		4
.L_4541:
        /*0038*/ 	.byte	0x04, 0x17
        /*003a*/ 	.short	(.L_4543 - .L_4542)
.L_4542:
        /*003c*/ 	.word	0x00000000
        /*0040*/ 	.short	0x0003
        /*0042*/ 	.short	0x0028
        /*0044*/ 	.byte	0x00, 0xf0, 0x05, 0x00


	//----- nvinfo : EIATTR_KPARAM_INFO
	.align		4
.L_4543:
        /*0048*/ 	.byte	0x04, 0x17
        /*004a*/ 	.short	(.L_4545 - .L_4544)
.L_4544:
        /*004c*/ 	.word	0x00000000
        /*0050*/ 	.short	0x0002
        /*0052*/ 	.short	0x0018
        /*0054*/ 	.byte	0x00, 0xf0, 0x41, 0x00


	//----- nvinfo : EIATTR_KPARAM_INFO
	.align		4
.L_4545:
        /*0058*/ 	.byte	0x04, 0x17
        /*005a*/ 	.short	(.L_4547 - .L_4546)
.L_4546:
        /*005c*/ 	.word	0x00000000
        /*0060*/ 	.short	0x0001
        /*0062*/ 	.short	0x0008
        /*0064*/ 	.byte	0x00, 0xf0, 0x41, 0x00


	//----- nvinfo : EIATTR_KPARAM_INFO
	.align		4
.L_4547:
        /*0068*/ 	.byte	0x04, 0x17
        /*006a*/ 	.short	(.L_4549 - .L_4548)
.L_4548:
        /*006c*/ 	.word	0x00000000
        /*0070*/ 	.short	0x0000
        /*0072*/ 	.short	0x0000
        /*0074*/ 	.byte	0x00, 0xf0, 0x11, 0x00


	//----- nvinfo : EIATTR_SPARSE_MMA_MASK
	.align		4
.L_4549:
        /*0078*/ 	.byte	0x03, 0x50
        /*007a*/ 	.short	0x0000


	//----- nvinfo : EIATTR_MAXREG_COUNT
	.align		4
        /*007c*/ 	.byte	0x03, 0x1b
        /*007e*/ 	.short	0x00ff


	//----- nvinfo : EIATTR_MERCURY_ISA_VERSION
	.align		4
        /*0080*/ 	.byte	0x03, 0x5f
        /*0082*/ 	.short	0x0101


	//----- nvinfo : EIATTR_EXIT_INSTR_OFFSETS
	.align		4
        /*0084*/ 	.byte	0x04, 0x1c
        /*0086*/ 	.short	(.L_4551 - .L_4550)


	//   ....[0]....
.L_4550:
        /*0088*/ 	.word	0x000003c0


	//   ....[1]....
        /*008c*/ 	.word	0x00000410


	//----- nvinfo : EIATTR_MAX_THREADS
	.align		4
.L_4551:
        /*0090*/ 	.byte	0x04, 0x05
        /*0092*/ 	.short	(.L_4553 - .L_4552)
.L_4552:
        /*0094*/ 	.word	0x00000080
        /*0098*/ 	.word	0x00000001
        /*009c*/ 	.word	0x00000001


	//----- nvinfo : EIATTR_CRS_STACK_SIZE
	.align		4
.L_4553:
        /*00a0*/ 	.byte	0x04, 0x1e
        /*00a2*/ 	.short	(.L_4555 - .L_4554)
.L_4554:
        /*00a4*/ 	.word	0x00000000


	//----- nvinfo : EIATTR_CBANK_PARAM_SIZE
	.align		4
.L_4555:
        /*00a8*/ 	.byte	0x03, 0x19
        /*00aa*/ 	.short	0x002c


	//----- nvinfo : EIATTR_PARAM_CBANK
	.align		4
        /*00ac*/ 	.byte	0x04, 0x0a
        /*00ae*/ 	.short	(.L_4557 - .L_4556)
	.align		4
.L_4556:
        /*00b0*/ 	.word	index@(.nv.constant0._ZN2at6native27unrolled_elementwise_kernelIZZZNS0_21clamp_max_kernel_cudaERNS_18TensorIteratorBaseERKN3c106ScalarEENKUlvE_clEvENKUlvE1_clEvEUliE_St5arrayIPcLm2EELi4E23TrivialOffsetCalculatorILi1EjESF_NS0_6memory15LoadWithoutCastENSG_16StoreWithoutCastEEEviT_T0_T2_T3_T4_T5_)
        /*00b4*/ 	.short	0x0210
        /*00b6*/ 	.short	0x002c


	//----- nvinfo : EIATTR_SW_WAR
	.align		4
.L_4557:
        /*00b8*/ 	.byte	0x04, 0x36
        /*00ba*/ 	.short	(.L_4559 - .L_4558)
.L_4558:
        /*00bc*/ 	.word	0x00000008
.L_4559:


//--------------------- .nv.info._ZN2at6native29vectorized_elementwise_kernelILi2EZZZNS0_21clamp_max_kernel_cudaERNS_18TensorIteratorBaseERKN3c106ScalarEENKUlvE_clEvENKUlvE1_clEvEUliE_St5arrayIPcLm2EEEEviT0_T1_ --------------------------
	.section	.nv.info._ZN2at6native29vectorized_elementwise_kernelILi2EZZZNS0_21clamp_max_kernel_cudaERNS_18TensorIteratorBaseERKN3c106ScalarEENKUlvE_clEvENKUlvE1_clEvEUliE_St5arrayIPcLm2EEEEviT0_T1_,"",@"SHT_CUDA_INFO"
	.sectionflags	@""
	.align	4


	//----- nvinfo : EIATTR_CUDA_API_VERSION
	.align		4
        /*0000*/ 	.byte	0x04, 0x37
        /*0002*/ 	.short	(.L_4561 - .L_4560)
.L_4560:
        /*0004*/ 	.word	0x00000082


	//----- nvinfo : EIATTR_KPARAM_INFO
	.align		4
.L_4561:
        /*0008*/ 	.byte	0x04, 0x17
        /*000a*/ 	.short	(.L_4563 - .L_4562)
.L_4562:
        /*000c*/ 	.word	0x00000000
        /*0010*/ 	.short	0x0002
        /*0012*/ 	.short	0x0018
        /*0014*/ 	.byte	0x00, 0xf0, 0x41, 0x00


	//----- nvinfo : EIATTR_KPARAM_INFO
	.align		4
.L_4563:
        /*0018*/ 	.byte	0x04, 0x17
        /*001a*/ 	.short	(.L_4565 - .L_4564)
.L_4564:
        /*001c*/ 	.word	0x00000000
        /*0020*/ 	.short	0x0001
        /*0022*/ 	.short	0x0008
        /*0024*/ 	.byte	0x00, 0xf0, 0x41, 0x00


	//----- nvinfo : EIATTR_KPARAM_INFO
	.align		4
.L_4565:
        /*0028*/ 	.byte	0x04, 0x17
        /*002a*/ 	.short	(.L_4567 - .L_4566)
.L_4566:
        /*002c*/ 	.word	0x00000000
        /*0030*/ 	.short	0x0000
        /*0032*/ 	.short	0x0000
        /*0034*/ 	.byte	0x00, 0xf0, 0x11, 0x00


	//----- nvinfo : EIATTR_SPARSE_MMA_MASK
	.align		4
.L_4567:
        /*0038*/ 	.byte	0x03, 0x50
        /*003a*/ 	.short	0x0000


	//----- nvinfo : EIATTR_MAXREG_COUNT
	.align		4
        /*003c*/ 	.byte	0x03, 0x1b
        /*003e*/ 	.short	0x00ff


	//----- nvinfo : EIATTR_MERCURY_ISA_VERSION
	.align		4
        /*0040*/ 	.byte	0x03, 0x5f
        /*0042*/ 	.short	0x0101


	//----- nvinfo : EIATTR_EXIT_INSTR_OFFSETS
	.align		4
        /*0044*/ 	.byte	0x04, 0x1c
        /*0046*/ 	.short	(.L_4569 - .L_4568)


	//   ....[0]....
.L_4568:
        /*0048*/ 	.word	0x00000200


	//   ....[1]....
        /*004c*/ 	.word	0x00000980


	//   ....[2]....
        /*0050*/ 	.word	0x000009d0


	//----- nvinfo : EIATTR_MAX_THREADS
	.align		4
.L_4569:
        /*0054*/ 	.byte	0x04, 0x05
        /*0056*/ 	.short	(.L_4571 - .L_4570)
.L_4570:
        /*0058*/ 	.word	0x00000080
        /*005c*/ 	.word	0x00000001
        /*0060*/ 	.word	0x00000001


	//----- nvinfo : EIATTR_CRS_STACK_SIZE
	.align		4
.L_4571:
        /*0064*/ 	.byte	0x04, 0x1e
        /*0066*/ 	.short	(.L_4573 - .L_4572)
.L_4572:
        /*0068*/ 	.word	0x00000000


	//----- nvinfo : EIATTR_CBANK_PARAM_SIZE
	.align		4
.L_4573:
        /*006c*/ 	.byte	0x03, 0x19
        /*006e*/ 	.short	0x0028


	//----- nvinfo : EIATTR_PARAM_CBANK
	.align		4
        /*0070*/ 	.byte	0x04, 0x0a
        /*0072*/ 	.short	(.L_4575 - .L_4574)
	.align		4
.L_4574:
        /*0074*/ 	.word	index@(.nv.constant0._ZN2at6native29vectorized_elementwise_kernelILi2EZZZNS0_21clamp_max_kernel_cudaERNS_18TensorIteratorBaseERKN3c106ScalarEENKUlvE_clEvENKUlvE1_clEvEUliE_St5arrayIPcLm2EEEEviT0_T1_)
        /*0078*/ 	.short	0x0210
        /*007a*/ 	.short	0x0028


	//----- nvinfo : EIATTR_SW_WAR
	.align		4
.L_4575:
        /*007c*/ 	.byte	0x04, 0x36
        /*007e*/ 	.short	(.L_4577 - .L_4576)
.L_4576:
        /*0080*/ 	.word	0x00000008
.L_4577:


//--------------------- .nv.info._ZN2at6native29vectorized_elementwise_kernelILi4EZZZNS0_21clamp_max_kernel_cudaERNS_18TensorIteratorBaseERKN3c106ScalarEENKUlvE_clEvENKUlvE1_clEvEUliE_St5arrayIPcLm2EEEEviT0_T1_ --------------------------
	.section	.nv.info._ZN2at6native29vectorized_elementwise_kernelILi4EZZZNS0_21clamp_max_kernel_cudaERNS_18TensorIteratorBaseERKN3c106ScalarEENKUlvE_clEvENKUlvE1_clEvEUliE_St5arrayIPcLm2EEEEviT0_T1_,"",@"SHT_CUDA_INFO"
	.sectionflags	@""
	.align	4


	//----- nvinfo : EIATTR_CUDA_API_VERSION
	.align		4
        /*0000*/ 	.byte	0x04, 0x37
        /*0002*/ 	.short	(.L_4579 - .L_4578)
.L_4578:
        /*0004*/ 	.word	0x00000082


	//----- nvinfo : EIATTR_KPARAM_INFO
	.align		4
.L_4579:
        /*0008*/ 	.byte	0x04, 0x17
        /*000a*/ 	.short	(.L_4581 - .L_4580)
.L_4580:
        /*000c*/ 	.word	0x00000000
        /*0010*/ 	.short	0x0002
        /*0012*/ 	.short	0x0018
        /*0014*/ 	.byte	0x00, 0xf0, 0x41, 0x00


	//----- nvinfo : EIATTR_KPARAM_INFO
	.align		4
.L_4581:
        /*0018*/ 	.byte	0x04, 0x17
        /*001a*/ 	.short	(.L_4583 - .L_4582)
.L_4582:
        /*001c*/ 	.word	0x00000000
        /*0020*/ 	.short	0x0001
        /*0022*/ 	.short	0x0008
        /*0024*/ 	.byte	0x00, 0xf0, 0x41, 0x00


	//----- nvinfo : EIATTR_KPARAM_INFO
	.align		4
.L_4583:
        /*0028*/ 	.byte	0x04, 0x17
        /*002a*/ 	.short	(.L_4585 - .L_4584)
.L_4584:
        /*002c*/ 	.word	0x00000000
        /*0030*/ 	.short	0x0000
        /*0032*/ 	.short	0x0000
        /*0034*/ 	.byte	0x00, 0xf0, 0x11, 0x00


	//----- nvinfo : EIATTR_SPARSE_MMA_MASK
	.align		4
.L_4585:
        /*0038*/ 	.byte	0x03, 0x50
        /*003a*/ 	.short	0x0000


	//----- nvinfo : EIATTR_MAXREG_COUNT
	.align		4
        /*003c*/ 	.byte	0x03, 0x1b
        /*003e*/ 	.short	0x00ff


	//----- nvinfo : EIATTR_MERCURY_ISA_VERSION
	.align		4
        /*0040*/ 	.byte	0x03, 0x5f
        /*0042*/ 	.short	0x0101


	//----- nvinfo : EIATTR_EXIT_INSTR_OFFSETS
	.align		4
        /*0044*/ 	.byte	0x04, 0x1c
        /*0046*/ 	.short	(.L_4587 - .L_4586)


	//   ....[0]....
.L_4586:
        /*0048*/ 	.word	0x000001c0


	//   ....[1]....
        /*004c*/ 	.word	0x00000940


	//   ....[2]....
        /*0050*/ 	.word	0x00000990


	//----- nvinfo : EIATTR_MAX_THREADS
	.align		4
.L_4587:
        /*0054*/ 	.byte	0x04, 0x05
        /*0056*/ 	.short	(.L_4589 - .L_4588)
.L_4588:
        /*0058*/ 	.word	0x00000080
        /*005c*/ 	.word	0x00000001
        /*0060*/ 	.word	0x00000001


	//----- nvinfo : EIATTR_CRS_STACK_SIZE
	.align		4
.L_4589:
        /*0064*/ 	.byte	0x04, 0x1e
        /*0066*/ 	.short	(.L_4591 - .L_4590)
.L_4590:
        /*0068*/ 	.word	0x00000000


	//----- nvinfo : EIATTR_CBANK_PARAM_SIZE
	.align		4
.L_4591:
        /*006c*/ 	.byte	0x03, 0x19
        /*006e*/ 	.short	0x0028


	//----- nvinfo : EIATTR_PARAM_CBANK
	.align		4
        /*0070*/ 	.byte	0x04, 0x0a
        /*0072*/ 	.short	(.L_4593 - .L_4592)
	.align		4
.L_4592:
        /*0074*/ 	.word	index@(.nv.constant0._ZN2at6native29vectorized_elementwise_kernelILi4EZZZNS0_21clamp_max_kernel_cudaERNS_18TensorIteratorBaseERKN3c106ScalarEENKUlvE_clEvENKUlvE1_clEvEUliE_St5arrayIPcLm2EEEEviT0_T1_)
        /*0078*/ 	.short	0x0210
        /*007a*/ 	.short	0x0028


	//----- nvinfo : EIATTR_SW_WAR
	.align		4
.L_4593:
        /*007c*/ 	.byte	0x04, 0x36
        /*007e*/ 	.short	(.L_4595 - .L_4594)
.L_4594:
        /*0080*/ 	.word	0x00000008
.L_4595:


//--------------------- .nv.info._ZN2at6native29vectorized_elementwise_kernelILi8EZZZNS0_21clamp_max_kernel_cudaERNS_18TensorIteratorBaseERKN3c106ScalarEENKUlvE_clEvENKUlvE1_clEvEUliE_St5arrayIPcLm2EEEEviT0_T1_ --------------------------
	.section	.nv.info._ZN2at6native29vectorized_elementwise_kernelILi8EZZZNS0_21clamp_max_kernel_cudaERNS_18TensorIteratorBaseERKN3c106ScalarEENKUlvE_clEvENKUlvE1_clEvEUliE_St5arrayIPcLm2EEEEviT0_T1_,"",@"SHT_CUDA_INFO"
	.sectionflags	@""
	.align	4


	//----- nvinfo : EIATTR_CUDA_API_VERSION
	.align		4
        /*0000*/ 	.byte	0x04, 0x37
        /*0002*/ 	.short	(.L_4597 - .L_4596)
.L_4596:
        /*0004*/ 	.word	0x00000082


	//----- nvinfo : EIATTR_KPARAM_INFO
	.align		4
.L_4597:
        /*0008*/ 	.byte	0x04, 0x17
        /*000a*/ 	.short	(.L_4599 - .L_4598)
.L_4598:
        /*000c*/ 	.word	0x00000000
        /*0010*/ 	.short	0x0002
        /*0012*/ 	.short	0x0018
        /*0014*/ 	.byte	0x00, 0xf0, 0x41, 0x00


	//----- nvinfo : EIATTR_KPARAM_INFO
	.align		4
.L_4599:
        /*0018*/ 	.byte	0x04, 0x17
        /*001a*/ 	.short	(.L_4601 - .L_4600)
.L_4600:
        /*001c*/ 	.word	0x00000000
        /*0020*/ 	.short	0x0001
        /*0022*/ 	.short	0x0008
        /*0024*/ 	.byte	0x00, 0xf0, 0x41, 0x00


	//----- nvinfo : EIATTR_KPARAM_INFO
	.align		4
.L_4601:
        /*0028*/ 	.byte	0x04, 0x17
        /*002a*/ 	.short	(.L_4603 - .L_4602)
.L_4602:
        /*002c*/ 	.word	0x00000000
        /*0030*/ 	.short	0x0000
        /*0032*/ 	.short	0x0000
        /*0034*/ 	.byte	0x00, 0xf0, 0x11, 0x00


	//----- nvinfo : EIATTR_SPARSE_MMA_MASK
	.align		4
.L_4603:
        /*0038*/ 	.byte	0x03, 0x50
        /*003a*/ 	.short	0x0000


	//----- nvinfo : EIATTR_MAXREG_COUNT
	.align		4
        /*003c*/ 	.byte	0x03, 0x1b
        /*003e*/ 	.short	0x00ff


	//----- nvinfo : EIATTR_MERCURY_ISA_VERSION
	.align		4
        /*0040*/ 	.byte	0x03, 0x5f
        /*0042*/ 	.short	0x0101


	//----- nvinfo : EIATTR_EXIT_INSTR_OFFSETS
	.align		4
        /*0044*/ 	.byte	0x04, 0x1c
        /*0046*/ 	.short	(.L_4605 - .L_4604)


	//   ....[0]....
.L_4604:
        /*0048*/ 	.word	0x000001c0


	//   ....[1]....
        /*004c*/ 	.word	0x00000940


	//   ....[2]....
        /*0050*/ 	.word	0x00000990


	//----- nvinfo : EIATTR_MAX_THREADS
	.align		4
.L_4605:
        /*0054*/ 	.byte	0x04, 0x05
        /*0056*/ 	.short	(.L_4607 - .L_4606)
.L_4606:
        /*0058*/ 	.word	0x00000080
        /*005c*/ 	.word	0x00000001
        /*0060*/ 	.word	0x00000001


	//----- nvinfo : EIATTR_CRS_STACK_SIZE
	.align		4
.L_4607:
        /*0064*/ 	.byte	0x04, 0x1e
        /*0066*/ 	.short	(.L_4609 - .L_4608)
.L_4608:
        /*0068*/ 	.word	0x00000000


	//----- nvinfo : EIATTR_CBANK_PARAM_SIZE
	.align		4
.L_4609:
        /*006c*/ 	.byte	0x03, 0x19
        /*006e*/ 	.short	0x0028


	//----- nvinfo : EIATTR_PARAM_CBANK
	.align		4
        /*0070*/ 	.byte	0x04, 0x0a
        /*0072*/ 	.short	(.L_4611 - .L_4610)
	.align		4
.L_4610:
        /*0074*/ 	.word	index@(.nv.constant0._ZN2at6native29vectorized_elementwise_kernelILi8EZZZNS0_21clamp_max_kernel_cudaERNS_18TensorIteratorBaseERKN3c106ScalarEENKUlvE_clEvENKUlvE1_clEvEUliE_St5arrayIPcLm2EEEEviT0_T1_)
        /*0078*/ 	.short	0x0210
        /*007a*/ 	.short	0x0028


	//----- nvinfo : EIATTR_SW_WAR
	.align		4
.L_4611:
        /*007c*/ 	.byte	0x04, 0x36
        /*007e*/ 	.short	(.L_4613 - .L_4612)
.L_4612:
        /*0080*/ 	.word	0x00000008
.L_4613:


//--------------------- .nv.info._ZN2at6native18elementwise_kernelILi128ELi4EZNS0_15gpu_kernel_implIZZZNS0_21clamp_max_kernel_cudaERNS_18TensorIteratorBaseERKN3c106ScalarEENKUlvE_clEvENKUlvE0_clEvEUlaE_EEvS4_RKT_EUliE_EEviT1_ --------------------------
	.section	.nv.info._ZN2at6native18elementwise_kernelILi128ELi4EZNS0_15gpu_kernel_implIZZZNS0_21clamp_max_kernel_cudaERNS_18TensorIteratorBaseERKN3c106ScalarEENKUlvE_clEvENKUlvE0_clEvEUlaE_EEvS4_RKT_EUliE_EEviT1_,"",@"SHT_CUDA_INFO"
	.sectionflags	@""
	.align	4


	//----- nvinfo : EIATTR_CUDA_API_VERSION
	.align		4
        /*0000*/ 	.byte	0x04, 0x37
        /*0002*/ 	.short	(.L_4615 - .L_4614)
.L_4614:
        /*0004*/ 	.word	0x00000082


	//----- nvinfo : EIATTR_KPARAM_INFO
	.align		4
.L_4615:
        /*0008*/ 	.byte	0x04, 0x17
        /*000a*/ 	.short	(.L_4617 - .L_4616)
.L_4616:
        /*000c*/ 	.word	0x00000000
        /*0010*/ 	.short	0x0001
        /*0012*/ 	.short	0x0008
        /*0014*/ 	.byte	0x00, 0xf0, 0xa1, 0x08


	//----- nvinfo : EIATTR_KPARAM_INFO
	.align		4
.L_4617:
        /*0018*/ 	.byte	0x04, 0x17
        /*001a*/ 	.short	(.L_4619 - .L_4618)
.L_4618:
        /*001c*/ 	.word	0x00000000
        /*0020*/ 	.short	0x0000
        /*0022*/ 	.short	0x0000
        /*0024*/ 	.byte	0x00, 0xf0, 0x11, 0x00


	//----- nvinfo : EIATTR_SPARSE_MMA_MASK
	.align		4
.L_4619:
        /*0028*/ 	.byte	0x03, 0x50
        /*002a*/ 	.short	0x0000


	//----- nvinfo : EIATTR_MAXREG_COUNT
	.align		4
        /*002c*/ 	.byte	0x03, 0x1b
        /*002e*/ 	.short	0x0080


	//----- nvinfo : EIATTR_EXTERNS
	.align		4
        /*0030*/ 	.byte	0x04, 0x0f
        /*0032*/ 	.short	(.L_4621 - .L_4620)


	//   ....[0]....
	.align		4
.L_4620:
        /*0034*/ 	.word	index@(__assertfail)


	//----- nvinfo : EIATTR_MERCURY_ISA_VERSION
	.align		4
.L_4621:
        /*0038*/ 	.byte	0x03, 0x5f
        /*003a*/ 	.short	0x0101


	//----- nvinfo : EIATTR_SYSCALL_OFFSETS
	.align		4
        /*003c*/ 	.byte	0x04, 0x46
        /*003e*/ 	.short	(.L_4623 - .L_4622)


	//   ....[0]....
.L_4622:
        /*0040*/ 	.word	0x00002200


	//   ....[1]....
        /*0044*/ 	.word	0x000030b0


	//   ....[2]....
        /*0048*/ 	.word	0x000052d0


	//   ....[3]....
        /*004c*/ 	.word	0x00006180


	//   ....[4]....
        /*0050*/ 	.word	0x00008390


	//   ....[5]....
        /*0054*/ 	.word	0x00009240


	//   ....[6]....
        /*0058*/ 	.word	0x0000b440


	//   ....[7]....
        /*005c*/ 	.word	0x0000c2f0


	//----- nvinfo : EIATTR_EXIT_INSTR_OFFSETS
	.align		4
.L_4623:
        /*0060*/ 	.byte	0x04, 0x1c
        /*0062*/ 	.short	(.L_4625 - .L_4624)


	//   ....[0]....
.L_4624:
        /*0064*/ 	.word	0x000092f0


	//   ....[1]....
        /*0068*/ 	.word	0x0000b5c0


	//   ....[2]....
        /*006c*/ 	.word	0x0000b5e0


	//   ....[3]....
        /*0070*/ 	.word	0x0000b680


	//   ....[4]....
        /*0074*/ 	.word	0x0000b6a0


	//   ....[5]....
        /*0078*/ 	.word	0x0000b6c0


	//   ....[6]....
        /*007c*/ 	.word	0x0000b750


	//   ....[7]....
        /*0080*/ 	.word	0x0000b790


	//   ....[8]....
        /*0084*/ 	.word	0x0000b830


	//   ....[9]....
        /*0088*/ 	.word	0x0000b880


	//   ....[10]....
        /*008c*/ 	.word	0x0000b8b0


	//   ....[11]....
        /*0090*/ 	.word	0x0000b980


	//   ....[12]....
        /*0094*/ 	.word	0x0000b9c0


	//   ....[13]....
        /*0098*/ 	.word	0x0000bb50


	//   ....[14]....
        /*009c*/ 	.word	0x0000bcb0


	//   ....[15]....
        /*00a0*/ 	.word	0x0000bcf0


	//   ....[16]....
        /*00a4*/ 	.word	0x0000bd90


	//   ....[17]....
        /*00a8*/ 	.word	0x0000bf10


	//   ....[18]....
        /*00ac*/ 	.word	0x0000c090


	//   ....[19]....
        /*00b0*/ 	.word	0x0000c1f0


	//   ....[20]....
        /*00b4*/ 	.word	0x0000c300


	//   ....[21]....
        /*00b8*/ 	.word	0x0000c340


	//   ....[22]....
        /*00bc*/ 	.word	0x0000c360


	//----- nvinfo : EIATTR_MAX_THREADS
	.align		4
.L_4625:
        /*00c0*/ 	.byte	0x04, 0x05
        /*00c2*/ 	.short	(.L_4627 - .L_4626)
.L_4626:
        /*00c4*/ 	.word	0x00000080
        /*00c8*/ 	.word	0x00000001
        /*00cc*/ 	.word	0x00000001


	//----- nvinfo : EIATTR_CRS_STACK_SIZE
	.align		4
.L_4627:
        /*00d0*/ 	.byte	0x04, 0x1e
        /*00d2*/ 	.short	(.L_4629 - .L_4628)
.L_4628:
        /*00d4*/ 	.word	0x00000000


	//----- nvinfo : EIATTR_CBANK_PARAM_SIZE
	.align		4
.L_4629:
        /*00d8*/ 	.byte	0x03, 0x19
        /*00da*/ 	.short	0x0230


	//----- nvinfo : EIATTR_PARAM_CBANK
	.align		4
        /*00dc*/ 	.byte	0x04, 0x0a
        /*00de*/ 	.short	(.L_4631 - .L_4630)
	.align		4
.L_4630:
        /*00e0*/ 	.word	index@(.nv.constant0._ZN2at6native18elementwise_kernelILi128ELi4EZNS0_15gpu_kernel_implIZZZNS0_21clamp_max_kernel_cudaERNS_18TensorIteratorBaseERKN3c106ScalarEENKUlvE_clEvENKUlvE0_clEvEUlaE_EEvS4_RKT_EUliE_EEviT1_)
        /*00e4*/ 	.short	0x0210
        /*00e6*/ 	.short	0x0230


	//----- nvinfo : EIATTR_SW_WAR
	.align		4
.L_4631:
        /*00e8*/ 	.byte	0x04, 0x36
        /*00ea*/ 	.short	(.L_4633 - .L_4632)
.L_4632:
        /*00ec*/ 	.word	0x00000008
.L_4633:


//--------------------- .nv.info._ZN2at6native27unrolled_elementwise_kernelIZZZNS0_21clamp_max_kernel_cudaERNS_18TensorIteratorBaseERKN3c106ScalarEENKUlvE_clEvENKUlvE0_clEvEUlaE_St5arrayIPcLm2EELi4E23TrivialOffsetCalculatorILi1EjESF_NS0_6memory12LoadWithCastILi1EEENSG_13StoreWithCastILi1EEEEEviT_T0_T2_T3_T4_T5_ --------------------------
	.section	.nv.info._ZN2at6native27unrolled_elementwise_kernelIZZZNS0_21clamp_max_kernel_cudaERNS_18TensorIteratorBaseERKN3c106ScalarEENKUlvE_clEvENKUlvE0_clEvEUlaE_St5arrayIPcLm2EELi4E23TrivialOffsetCalculatorILi1EjESF_NS0_6memory12LoadWithCastILi1EEENSG_13StoreWithCastILi1EEEEEviT_T0_T2_T3_T4_T5_,"",@"SHT_CUDA_INFO"
	.sectionflags	@""
	.align	4


	//----- nvinfo : EIATTR_CUDA_API_VERSION
	.align		4
        /*0000*/ 	.byte	0x04, 0x37
        /*0002*/ 	.short	(.L_4635 - .L_4634)
.L_4634:
        /*0004*/ 	.word	0x00000082


	//----- nvinfo : EIATTR_KPARAM_INFO
	.align		4
.L_4635:
        /*0008*/ 	.byte	0x04, 0x17
        /*000a*/ 	.short	(.L_4637 - .L_4636)
.L_4636:
        /*000c*/ 	.word	0x00000000
        /*0010*/ 	.short	0x0006
        /*0012*/ 	.short	0x0034
        /*0014*/ 	.byte	0x00, 0xf0, 0x21, 0x00


	//----- nvinfo : EIATTR_KPARAM_INFO
	.align		4
.L_4637:
        /*0018*/ 	.byte	0x04, 0x17
        /*001a*/ 	.short	(.L_4639 - .L_4638)
.L_4638:
        /*001c*/ 	.word	0x00000000
        /*0020*/ 	.short	0x0005
        /*0022*/ 	.short	0x002c
        /*0024*/ 	.byte	0x00, 0xf0, 0x21, 0x00


	//----- nvinfo : EIATTR_KPARAM_INFO
	.align		4
.L_4639:
        /*0028*/ 	.byte	0x04, 0x17
        /*002a*/ 	.short	(.L_4641 - .L_4640)
.L_4640:
        /*002c*/ 	.word	0x00000000
        /*0030*/ 	.short	0x0004
        /*0032*/ 	.short	0x0029
        /*0034*/ 	.byte	0x00, 0xf0, 0x05, 0x00


	//----- nvinfo : EIATTR_KPARAM_INFO
	.align		4
.L_4641:
        /*0038*/ 	.byte	0x04, 0x17
        /*003a*/ 	.short	(.L_4643 - .L_4642)
.L_4642:
        /*003c*/ 	.word	0x00000000
        /*0040*/ 	.short	0x0003
        /*0042*/ 	.short	0x0028
        /*0044*/ 	.byte	0x00, 0xf0, 0x05, 0x00


	//----- nvinfo : EIATTR_KPARAM_INFO
	.align		4
.L_4643:
        /*0048*/ 	.byte	0x04, 0x17
        /*004a*/ 	.short	(.L_4645 - .L_4644)
.L_4644:
        /*004c*/ 	.word	0x00000000
        /*0050*/ 	.short	0x0002
        /*0052*/ 	.short	0x0018
        /*0054*/ 	.byte	0x00, 0xf0, 0x41, 0x00


	//----- nvinfo : EIATTR_KPARAM_INFO
	.align		4
.L_4645:
        /*0058*/ 	.byte	0x04, 0x17
        /*005a*/ 	.short	(.L_4647 - .L_4646)
.L_4646:
        /*005c*/ 	.word	0x00000000
        /*0060*/ 	.short	0x0001
        /*0062*/ 	.short	0x0008
        /*0064*/ 	.byte	0x00, 0xf0, 0x41, 0x00


	//----- nvinfo : EIATTR_KPARAM_INFO
	.align		4
.L_4647:
        /*0068*/ 	.byte	0x04, 0x17
        /*006a*/ 	.short	(.L_4649 - .L_4648)
.L_4648:
        /*006c*/ 	.word	0x00000000
        /*0070*/ 	.short	0x0000
        /*0072*/ 	.short	0x0000
        /*0074*/ 	.byte	0x00, 0xf0, 0x11, 0x00


	//----- nvinfo : EIATTR_SPARSE_MMA_MASK
	.align		4
.L_4649:
        /*0078*/ 	.byte	0x03, 0x50
        /*007a*/ 	.short	0x0000


	//----- nvinfo : EIATTR_MAXREG_COUNT
	.align		4
        /*007c*/ 	.byte	0x03, 0x1b
        /*007e*/ 	.short	0x00ff


	//----- nvinfo : EIATTR_EXTERNS
	.align		4
        /*0080*/ 	.byte	0x04, 0x0f
        /*0082*/ 	.short	(.L_4651 - .L_4650)


	//   ....[0]....
	.align		4
.L_4650:
        /*0084*/ 	.word	index@(__assertfail)


	//----- nvinfo : EIATTR_MERCURY_ISA_VERSION
	.align		4
.L_4651:
        /*0088*/ 	.byte	0x03, 0x5f
        /*008a*/ 	.short	0x0101


	//----- nvinfo : EIATTR_SYSCALL_OFFSETS
	.align		4
        /*008c*/ 	.byte	0x04, 0x46
        /*008e*/ 	.short	(.L_4653 - .L_4652)


	//   ....[0]....
.L_4652:
        /*0090*/ 	.word	0x00000f10


	//   ....[1]....
        /*0094*/ 	.word	0x00001e20


	//   ....[2]....
        /*0098*/ 	.word	0x00002d40


	//   ....[3]....
        /*009c*/ 	.word	0x00003c40


	//   ....[4]....
        /*00a0*/ 	.word	0x00004c90


	//   ....[5]....
        /*00a4*/ 	.word	0x00005bd0


	//   ....[6]....
        /*00a8*/ 	.word	0x00006af0


	//   ....[7]....
        /*00ac*/ 	.word	0x00007a10


	//----- nvinfo : EIATTR_EXIT_INSTR_OFFSETS
	.align		4
.L_4653:
        /*00b0*/ 	.byte	0x04, 0x1c
        /*00b2*/ 	.short	(.L_4655 - .L_4654)


	//   ....[0]....
.L_4654:
        /*00b4*/ 	.word	0x00006ba0


	//   ....[1]....
        /*00b8*/ 	.word	0x00006cd0


	//   ....[2]....
        /*00bc*/ 	.word	0x00006cf0


	//   ....[3]....
        /*00c0*/ 	.word	0x00006d90


	//   ....[4]....
        /*00c4*/ 	.word	0x00006dc0


	//   ....[5]....
        /*00c8*/ 	.word	0x00006de0


	//   ....[6]....
        /*00cc*/ 	.word	0x00006e70


	//   ....[7]....
        /*00d0*/ 	.word	0x00006eb0


	//   ....[8]....
        /*00d4*/ 	.word	0x00006f50


	//   ....[9]....
        /*00d8*/ 	.word	0x00006fa0


	//   ....[10]....
        /*00dc*/ 	.word	0x00006fd0


	//   ....[11]....
        /*00e0*/ 	.word	0x000070a0


	//   ....[12]....
        /*00e4*/ 	.word	0x000070e0


	//   ....[13]....
        /*00e8*/ 	.word	0x00007270


	//   ....[14]....
        /*00ec*/ 	.word	0x000073d0


	//   ....[15]....
        /*00f0*/ 	.word	0x00007410


	//   ....[16]....
        /*00f4*/ 	.word	0x000074b0


	//   ....[17]....
        /*00f8*/ 	.word	0x00007630


	//   ....[18]....
        /*00fc*/ 	.word	0x000077b0


	//   ....[19]....
        /*0100*/ 	.word	0x00007910


	//   ....[20]....
        /*0104*/ 	.word	0x00007a20


	//   ....[21]....
        /*0108*/ 	.word	0x00007a60


	//   ....[22]....
        /*010c*/ 	.word	0x00007a90


	//----- nvinfo : EIATTR_MAX_THREADS
	.align		4
.L_4655:
        /*0110*/ 	.byte	0x04, 0x05
        /*0112*/ 	.short	(.L_4657 - .L_4656)
.L_4656:
        /*0114*/ 	.word	0x00000080
        /*0118*/ 	.word	0x00000001
        /*011c*/ 	.word	0x00000001


	//----- nvinfo : EIATTR_CRS_STACK_SIZE
	.align		4
.L_4657:
        /*0120*/ 	.byte	0x04, 0x1e
        /*0122*/ 	.short	(.L_4659 - .L_4658)
.L_4658:
        /*0124*/ 	.word	0x00000000


	//----- nvinfo : EIATTR_CBANK_PARAM_SIZE
	.align		4
.L_4659:
        /*0128*/ 	.byte	0x03, 0x19
        /*012a*/ 	.short	0x003c


	//----- nvinfo : EIATTR_PARAM_CBANK
	.align		4
        /*012c*/ 	.byte	0x04, 0x0a
        /*012e*/ 	.short	(.L_4661 - .L_4660)
	.align		4
.L_4660:
        /*0130*/ 	.word	index@(.nv.constant0._ZN2at6native27unrolled_elementwise_kernelIZZZNS0_21clamp_max_kernel_cudaERNS_18TensorIteratorBaseERKN3c106ScalarEENKUlvE_clEvENKUlvE0_clEvEUlaE_St5arrayIPcLm2EELi4E23TrivialOffsetCalculatorILi1EjESF_NS0_6memory12LoadWithCastILi1EEENSG_13StoreWithCastILi1EEEEEviT_T0_T2_T3_T4_T5_)
        /*0134*/ 	.short	0x0210
        /*0136*/ 	.short	0x003c


	//----- nvinfo : EIATTR_SW_WAR
	.align		4
.L_4661:
        /*0138*/ 	.byte	0x04, 0x36
        /*013a*/ 	.short	(.L_4663 - .L_4662)
.L_4662:
        /*013c*/ 	.word	0x00000008
.L_4663:


//--------------------- .nv.info._ZN2at6native18elementwise_kernelILi128ELi4EZNS0_22gpu_kernel_impl_nocastIZZZNS0_21clamp_max_kernel_cudaERNS_18TensorIteratorBaseERKN3c106ScalarEENKUlvE_clEvENKUlvE0_clEvEUlaE_EEvS4_RKT_EUliE_EEviT1_ --------------------------
	.section	.nv.info._ZN2at6native18elementwise_kernelILi128ELi4EZNS0_22gpu_kernel_impl_nocastIZZZNS0_21clamp_max_kernel_cudaERNS_18TensorIteratorBaseERKN3c106ScalarEENKUlvE_clEvENKUlvE0_clEvEUlaE_EEvS4_RKT_EUliE_EEviT1_,"",@"SHT_CUDA_INFO"
	.sectionflags	@""
	.align	4


	//----- nvinfo : EIATTR_CUDA_API_VERSION
	.align		4
        /*0000*/ 	.byte	0x04, 0x37
        /*0002*/ 	.short	(.L_4665 - .L_4664)
.L_4664:
        /*0004*/ 	.word	0x00000082


	//----- nvinfo : EIATTR_KPARAM_INFO
	.align		4
.L_4665:
        /*0008*/ 	.byte	0x04, 0x17
        /*000a*/ 	.short	(.L_4667 - .L_4666)
.L_4666:
        /*000c*/ 	.word	0x00000000
        /*0010*/ 	.short	0x0001
        /*0012*/ 	.short	0x0008
        /*0014*/ 	.byte	0x00, 0xf0, 0x81, 0x08


	//----- nvinfo : EIATTR_KPARAM_INFO
	.align		4
.L_4667:
        /*0018*/ 	.byte	0x04, 0x17
        /*001a*/ 	.short	(.L_4669 - .L_4668)
.L_4668:
        /*001c*/ 	.word	0x00000000
        /*0020*/ 	.short	0x0000
        /*0022*/ 	.short	0x0000
        /*0024*/ 	.byte	0x00, 0xf0, 0x11, 0x00


	//----- nvinfo : EIATTR_SPARSE_MMA_MASK
	.align		4
.L_4669:
        /*0028*/ 	.byte	0x03, 0x50
        /*002a*/ 	.short	0x0000


	//----- nvinfo : EIATTR_MAXREG_COUNT
	.align		4
        /*002c*/ 	.byte	0x03, 0x1b
        /*002e*/ 	.short	0x0080


	//----- nvinfo : EIATTR_MERCURY_ISA_VERSION
	.align		4
        /*0030*/ 	.byte	0x03, 0x5f
        /*0032*/ 	.short	0x0101


	//----- nvinfo : EIATTR_EXIT_INSTR_OFFSETS
	.align		4
        /*0034*/ 	.byte	0x04, 0x1c
        /*0036*/ 	.short	(.L_4671 - .L_4670)


	//   ....[0]....
.L_4670:
        /*0038*/ 	.word	0x00003bd0


	//   ....[1]....
        /*003c*/ 	.word	0x00004f60


	//----- nvinfo : EIATTR_MAX_THREADS
	.align		4
.L_4671:
        /*0040*/ 	.byte	0x04, 0x05
        /*0042*/ 	.short	(.L_4673 - .L_4672)
.L_4672:
        /*0044*/ 	.word	0x00000080
        /*0048*/ 	.word	0x00000001
        /*004c*/ 	.word	0x00000001


	//----- nvinfo : EIATTR_CRS_STACK_SIZE
	.align		4
.L_4673:
        /*0050*/ 	.byte	0x04, 0x1e
        /*0052*/ 	.short	(.L_4675 - .L_4674)
.L_4674:
        /*0054*/ 	.word	0x00000000


	//----- nvinfo : EIATTR_CBANK_PARAM_SIZE
	.align		4
.L_4675:
        /*0058*/ 	.byte	0x03, 0x19
        /*005a*/ 	.short	0x0228


	//----- nvinfo : EIATTR_PARAM_CBANK
	.align		4
        /*005c*/ 	.byte	0x04, 0x0a
        /*005e*/ 	.short	(.L_4677 - .L_4676)
	.align		4
.L_4676:
        /*0060*/ 	.word	index@(.nv.constant0._ZN2at6native18elementwise_kernelILi128ELi4EZNS0_22gpu_kernel_impl_nocastIZZZNS0_21clamp_max_kernel_cudaERNS_18TensorIteratorBaseERKN3c106ScalarEENKUlvE_clEvENKUlvE0_clEvEUlaE_EEvS4_RKT_EUliE_EEviT1_)
        /*0064*/ 	.short	0x0210
        /*0066*/ 	.short	0x0228


	//----- nvinfo : EIATTR_SW_WAR
	.align		4
.L_4677:
        /*0068*/ 	.byte	0x04, 0x36
        /*006a*/ 	.short	(.L_4679 - .L_4678)
.L_4678:
        /*006c*/ 	.word	0x00000008
.L_4679:


//--------------------- .nv.info._ZN2at6native27unrolled_elementwise_kernelIZZZNS0_21clamp_max_kernel_cudaERNS_18TensorIteratorBaseERKN3c106ScalarEENKUlvE_clEvENKUlvE0_clEvEUlaE_St5arrayIPcLm2EELi4E23TrivialOffsetCalculatorILi1EjESF_NS0_6memory15LoadWithoutCastENSG_16StoreWithoutCastEEEviT_T0_T2_T3_T4_T5_ --------------------------
	.section	.nv.info._ZN2at6native27unrolled_elementwise_kernelIZZZNS0_21clamp_max_kernel_cudaERNS_18TensorIteratorBaseERKN3c106ScalarEENKUlvE_clEvENKUlvE0_clEvEUlaE_St5arrayIPcLm2EELi4E23TrivialOffsetCalculatorILi1EjESF_NS0_6memory15LoadWithoutCastENSG_16StoreWithoutCastEEEviT_T0_T2_T3_T4_T5_,"",@"SHT_CUDA_INFO"
	.sectionflags	@""
	.align	4


	//----- nvinfo : EIATTR_CUDA_API_VERSION
	.align		4
        /*0000*/ 	.byte	0x04, 0x37
        /*0002*/ 	.short	(.L_4681 - .L_4680)
.L_4680:
        /*0004*/ 	.word	0x00000082


	//----- nvinfo : EIATTR_KPARAM_INFO
	.align		4
.L_4681:
        /*0008*/ 	.byte	0x04, 0x17
        /*000a*/ 	.short	(.L_4683 - .L_4682)
.L_4682:
        /*000c*/ 	.word	0x00000000
        /*0010*/ 	.short	0x0006
        /*0012*/ 	.short	0x002b
        /*0014*/ 	.byte	0x00, 0xf0, 0x05, 0x00


	//----- nvinfo : EIATTR_KPARAM_INFO
	.align		4
.L_4683:
        /*0018*/ 	.byte	0x04, 0x17
        /*001a*/ 	.short	(.L_4685 - .L_4684)
.L_4684:
        /*001c*/ 	.word	0x00000000
        /*0020*/ 	.short	0x0005
        /*0022*/ 	.short	0x002a
        /*0024*/ 	.byte	0x00, 0xf0, 0x05, 0x00


	//----- nvinfo : EIATTR_KPARAM_INFO
	.align		4
.L_4685:
        /*0028*/ 	.byte	0x04, 0x17
        /*002a*/ 	.short	(.L_4687 - .L_4686)
.L_4686:
        /*002c*/ 	.word	0x00000000
        /*0030*/ 	.short	0x0004
        /*0032*/ 	.short	0x0029
        /*0034*/ 	.byte	0x00, 0xf0, 0x05, 0x00


	//----- nvinfo : EIATTR_KPARAM_INFO
	.align		4
.L_4687:
        /*0038*/ 	.byte	0x04, 0x17
        /*003a*/ 	.short	(.L_4689 - .L_4688)
.L_4688:
        /*003c*/ 	.word	0x00000000
        /*0040*/ 	.short	0x0003
        /*0042*/ 	.short	0x0028
        /*0044*/ 	.byte	0x00, 0xf0, 0x05, 0x00


	//----- nvinfo : EIATTR_KPARAM_INFO
	.align		4
.L_4689:
        /*0048*/ 	.byte	0x04, 0x17
        /*004a*/ 	.short	(.L_4691 - .L_4690)
.L_4690:
        /*004c*/ 	.word	0x00000000
        /*0050*/ 	.short	0x0002
        /*0052*/ 	.short	0x0018
        /*0054*/ 	.byte	0x00, 0xf0, 0x41, 0x00


	//----- nvinfo : EIATTR_KPARAM_INFO
	.align		4
.L_4691:
        /*0058*/ 	.byte	0x04, 0x17
        /*005a*/ 	.short	(.L_4693 - .L_4692)
.L_4692:
        /*005c*/ 	.word	0x00000000
        /*0060*/ 	.short	0x0001
        /*0062*/ 	.short	0x0008
        /*0064*/ 	.byte	0x00, 0xf0, 0x41, 0x00


	//----- nvinfo : EIATTR_KPARAM_INFO
	.align		4
.L_4693:
        /*0068*/ 	.byte	0x04, 0x17
        /*006a*/ 	.short	(.L_4695 - .L_4694)
.L_4694:
        /*006c*/ 	.word	0x00000000
        /*0070*/ 	.short	0x0000
        /*0072*/ 	.short	0x0000
        /*0074*/ 	.byte	0x00, 0xf0, 0x11, 0x00


	//----- nvinfo : EIATTR_SPARSE_MMA_MASK
	.align		4
.L_4695:
        /*0078*/ 	.byte	0x03, 0x50
        /*007a*/ 	.short	0x0000


	//----- nvinfo : EIATTR_MAXREG_COUNT
	.align		4
        /*007c*/ 	.byte	0x03, 0x1b
        /*007e*/ 	.short	0x00ff


	//----- nvinfo : EIATTR_MERCURY_ISA_VERSION
	.align		4
        /*0080*/ 	.byte	0x03, 0x5f
        /*0082*/ 	.short	0x0101


	//----- nvinfo : EIATTR_EXIT_INSTR_OFFSETS
	.align		4
        /*0084*/ 	.byte	0x04, 0x1c
        /*0086*/ 	.short	(.L_4697 - .L_4696)


	//   ....[0]....
.L_4696:
        /*0088*/ 	.word	0x00000430


	//   ....[1]....
        /*008c*/ 	.word	0x00000490


	//----- nvinfo : EIATTR_MAX_THREADS
	.align		4
.L_4697:
        /*0090*/ 	.byte	0x04, 0x05
        /*0092*/ 	.short	(.L_4699 - .L_4698)
.L_4698:
        /*0094*/ 	.word	0x00000080
        /*0098*/ 	.word	0x00000001
        /*009c*/ 	.word	0x00000001


	//----- nvinfo : EIATTR_CRS_STACK_SIZE
	.align		4
.L_4699:
        /*00a0*/ 	.byte	0x04, 0x1e
        /*00a2*/ 	.short	(.L_4701 - .L_4700)
.L_4700:
        /*00a4*/ 	.word	0x00000000


	//----- nvinfo : EIATTR_CBANK_PARAM_SIZE
	.align		4
.L_4701:
        /*00a8*/ 	.byte	0x03, 0x19
        /*00aa*/ 	.short	0x002c


	//----- nvinfo : EIATTR_PARAM_CBANK
	.align		4
        /*00ac*/ 	.byte	0x04, 0x0a
        /*00ae*/ 	.short	(.L_4703 - .L_4702)
	.align		4
.L_4702:
        /*00b0*/ 	.word	index@(.nv.constant0._ZN2at6native27unrolled_elementwise_kernelIZZZNS0_21clamp_max_kernel_cudaERNS_18TensorIteratorBaseERKN3c106ScalarEENKUlvE_clEvENKUlvE0_clEvEUlaE_St5arrayIPcLm2EELi4E23TrivialOffsetCalculatorILi1EjESF_NS0_6memory15LoadWithoutCastENSG_16StoreWithoutCastEEEviT_T0_T2_T3_T4_T5_)
        /*00b4*/ 	.short	0x0210
        /*00b6*/ 	.short	0x002c


	//----- nvinfo : EIATTR_SW_WAR
	.align		4
.L_4703:
        /*00b8*/ 	.byte	0x04, 0x36
        /*00ba*/ 	.short	(.L_4705 - .L_4704)
.L_4704:
        /*00bc*/ 	.word	0x00000008
.L_4705:


//--------------------- .nv.info._ZN2at6native29vectorized_elementwise_kernelILi2EZZZNS0_21clamp_max_kernel_cudaERNS_18TensorIteratorBaseERKN3c106ScalarEENKUlvE_clEvENKUlvE0_clEvEUlaE_St5arrayIPcLm2EEEEviT0_T1_ --------------------------
	.section	.nv.info._ZN2at6native29vectorized_elementwise_kernelILi2EZZZNS0_21clamp_max_kernel_cudaERNS_18TensorIteratorBaseERKN3c106ScalarEENKUlvE_clEvENKUlvE0_clEvEUlaE_St5arrayIPcLm2EEEEviT0_T1_,"",@"SHT_CUDA_INFO"
	.sectionflags	@""
	.align	4


	//----- nvinfo : EIATTR_CUDA_API_VERSION
	.align		4
        /*0000*/ 	.byte	0x04, 0x37
        /*0002*/ 	.short	(.L_4707 - .L_4706)
.L_4706:
        /*0004*/ 	.word	0x00000082


	//----- nvinfo : EIATTR_KPARAM_INFO
	.align		4
.L_4707:
        /*0008*/ 	.byte	0x04, 0x17
        /*000a*/ 	.short	(.L_4709 - .L_4708)
.L_4708:
        /*000c*/ 	.word	0x00000000
        /*0010*/ 	.short	0x0002
        /*0012*/ 	.short	0x0018
        /*0014*/ 	.byte	0x00, 0xf0, 0x41, 0x00


	//----- nvinfo : EIATTR_KPARAM_INFO
	.align		4
.L_4709:
        /*0018*/ 	.byte	0x04, 0x17
        /*001a*/ 	.short	(.L_4711 - .L_4710)
.L_4710:
        /*001c*/ 	.word	0x00000000
        /*0020*/ 	.short	0x0001
        /*0022*/ 	.short	0x0008
        /*0024*/ 	.byte	0x00, 0xf0, 0x41, 0x00


	//----- nvinfo : EIATTR_KPARAM_INFO
	.align		4
.L_4711:
        /*0028*/ 	.byte	0x04, 0x17
        /*002a*/ 	.short	(.L_4713 - .L_4712)
.L_4712:
        /*002c*/ 	.word	0x00000000
        /*0030*/ 	.short	0x0000
        /*0032*/ 	.short	0x0000
        /*0034*/ 	.byte	0x00, 0xf0, 0x11, 0x00


	//----- nvinfo : EIATTR_SPARSE_MMA_MASK
	.align		4
.L_4713:
        /*0038*/ 	.byte	0x03, 0x50
        /*003a*/ 	.short	0x0000


	//----- nvinfo : EIATTR_MAXREG_COUNT
	.align		4
        /*003c*/ 	.byte	0x03, 0x1b
        /*003e*/ 	.short	0x00ff


	//----- nvinfo : EIATTR_MERCURY_ISA_VERSION
	.align		4
        /*0040*/ 	.byte	0x03, 0x5f
        /*0042*/ 	.short	0x0101


	//----- nvinfo : EIATTR_EXIT_INSTR_OFFSETS
	.align		4
        /*0044*/ 	.byte	0x04, 0x1c
        /*0046*/ 	.short	(.L_4715 - .L_4714)


	//   ....[0]....
.L_4714:
        /*0048*/ 	.word	0x000003b0


	//   ....[1]....
        /*004c*/ 	.word	0x00000c20


	//   ....[2]....
        /*0050*/ 	.word	0x00000c80


	//----- nvinfo : EIATTR_MAX_THREADS
	.align		4
.L_4715:
        /*0054*/ 	.byte	0x04, 0x05
        /*0056*/ 	.short	(.L_4717 - .L_4716)
.L_4716:
        /*0058*/ 	.word	0x00000080
        /*005c*/ 	.word	0x00000001
        /*0060*/ 	.word	0x00000001


	//----- nvinfo : EIATTR_CRS_STACK_SIZE
	.align		4
.L_4717:
        /*0064*/ 	.byte	0x04, 0x1e
        /*0066*/ 	.short	(.L_4719 - .L_4718)
.L_4718:
        /*0068*/ 	.word	0x00000000


	//----- nvinfo : EIATTR_CBANK_PARAM_SIZE
	.align		4
.L_4719:
        /*006c*/ 	.byte	0x03, 0x19
        /*006e*/ 	.short	0x0028


	//----- nvinfo : EIATTR_PARAM_CBANK
	.align		4
        /*0070*/ 	.byte	0x04, 0x0a
        /*0072*/ 	.short	(.L_4721 - .L_4720)
	.align		4
.L_4720:
        /*0074*/ 	.word	index@(.nv.constant0._ZN2at6native29vectorized_elementwise_kernelILi2EZZZNS0_21clamp_max_kernel_cudaERNS_18TensorIteratorBaseERKN3c106ScalarEENKUlvE_clEvENKUlvE0_clEvEUlaE_St5arrayIPcLm2EEEEviT0_T1_)
        /*0078*/ 	.short	0x0210
        /*007a*/ 	.short	0x0028


	//----- nvinfo : EIATTR_SW_WAR
	.align		4
.L_4721:
        /*007c*/ 	.byte	0x04, 0x36
        /*007e*/ 	.short	(.L_4723 - .L_4722)
.L_4722:
        /*0080*/ 	.word	0x00000008
.L_4723:


//--------------------- .nv.info._ZN2at6native29vectorized_elementwise_kernelILi4EZZZNS0_21clamp_max_kernel_cudaERNS_18TensorIteratorBaseERKN3c106ScalarEENKUlvE_clEvENKUlvE0_clEvEUlaE_St5arrayIPcLm2EEEEviT0_T1_ --------------------------
	.section	.nv.info._ZN2at6native29vectorized_elementwise_kernelILi4EZZZNS0_21clamp_max_kernel_cudaERNS_18TensorIteratorBaseERKN3c106ScalarEENKUlvE_clEvENKUlvE0_clEvEUlaE_St5arrayIPcLm2EEEEviT0_T1_,"",@"SHT_CUDA_INFO"
	.sectionflags	@""
	.align	4


	//----- nvinfo : EIATTR_CUDA_API_VERSION
	.align		4
        /*0000*/ 	.byte	0x04, 0x37
        /*0002*/ 	.short	(.L_4725 - .L_4724)
.L_4724:
        /*0004*/ 	.word	0x00000082


	//----- nvinfo : EIATTR_KPARAM_INFO
	.align		4
.L_4725:
        /*0008*/ 	.byte	0x04, 0x17
        /*000a*/ 	.short	(.L_4727 - .L_4726)
.L_4726:
        /*000c*/ 	.word	0x00000000
        /*0010*/ 	.short	0x0002
        /*0012*/ 	.short	0x0018
        /*0014*/ 	.byte	0x00, 0xf0, 0x41, 0x00


	//----- nvinfo : EIATTR_KPARAM_INFO
	.align		4
.L_4727:
        /*0018*/ 	.byte	0x04, 0x17
        /*001a*/ 	.short	(.L_4729 - .L_4728)
.L_4728:
        /*001c*/ 	.word	0x00000000
        /*0020*/ 	.short	0x0001
        /*0022*/ 	.short	0x0008
        /*0024*/ 	.byte	0x00, 0xf0, 0x41, 0x00


	//----- nvinfo : EIATTR_KPARAM_INFO
	.align		4
.L_4729:
        /*0028*/ 	.byte	0x04, 0x17
        /*002a*/ 	.short	(.L_4731 - .L_4730)
.L_4730:
        /*002c*/ 	.word	0x00000000
        /*0030*/ 	.short	0x0000
        /*0032*/ 	.short	0x0000
        /*0034*/ 	.byte	0x00, 0xf0, 0x11, 0x00


	//----- nvinfo : EIATTR_SPARSE_MMA_MASK
	.align		4
.L_4731:
        /*0038*/ 	.byte	0x03, 0x50
        /*003a*/ 	.short	0x0000


	//----- nvinfo : EIATTR_MAXREG_COUNT
	.align		4
        /*003c*/ 	.byte	0x03, 0x1b
        /*003e*/ 	.short	0x00ff


	//----- nvinfo : EIATTR_MERCURY_ISA_VERSION
	.align		4
        /*0040*/ 	.byte	0x03, 0x5f
        /*0042*/ 	.short	0x0101


	//----- nvinfo : EIATTR_EXIT_INSTR_OFFSETS
	.align		4
        /*0044*/ 	.byte	0x04, 0x1c
        /*0046*/ 	.short	(.L_4733 - .L_4732)


	//   ....[0]....
.L_4732:
        /*0048*/ 	.word	0x00000340


	//   ....[1]....
        /*004c*/ 	.word	0x00000bb0


	//   ....[2]....
        /*0050*/ 	.word	0x00000c10


	//----- nvinfo : EIATTR_MAX_THREADS
	.align		4
.L_4733:
        /*0054*/ 	.byte	0x04, 0x05
        /*0056*/ 	.short	(.L_4735 - .L_4734)
.L_4734:
        /*0058*/ 	.word	0x00000080
        /*005c*/ 	.word	0x00000001
        /*0060*/ 	.word	0x00000001


	//----- nvinfo : EIATTR_CRS_STACK_SIZE
	.align		4
.L_4735:
        /*0064*/ 	.byte	0x04, 0x1e
        /*0066*/ 	.short	(.L_4737 - .L_4736)
.L_4736:
        /*0068*/ 	.word	0x00000000


	//----- nvinfo : EIATTR_CBANK_PARAM_SIZE
	.align		4
.L_4737:
        /*006c*/ 	.byte	0x03, 0x19
        /*006e*/ 	.short	0x0028


	//----- nvinfo : EIATTR_PARAM_CBANK
	.align		4
        /*0070*/ 	.byte	0x04, 0x0a
        /*0072*/ 	.short	(.L_4739 - .L_4738)
	.align		4
.L_4738:
        /*0074*/ 	.word	index@(.nv.constant0._ZN2at6native29vectorized_elementwise_kernelILi4EZZZNS0_21clamp_max_kernel_cudaERNS_18TensorIteratorBaseERKN3c106ScalarEENKUlvE_clEvENKUlvE0_clEvEUlaE_St5arrayIPcLm2EEEEviT0_T1_)
        /*0078*/ 	.short	0x0210
        /*007a*/ 	.short	0x0028


	//----- nvinfo : EIATTR_SW_WAR
	.align		4
.L_4739:
        /*007c*/ 	.byte	0x04, 0x36
        /*007e*/ 	.short	(.L_4741 - .L_4740)
.L_4740:
        /*0080*/ 	.word	0x00000008
.L_4741:


//--------------------- .nv.info._ZN2at6native29vectorized_elementwise_kernelILi8EZZZNS0_21clamp_max_kernel_cudaERNS_18TensorIteratorBaseERKN3c106ScalarEENKUlvE_clEvENKUlvE0_clEvEUlaE_St5arrayIPcLm2EEEEviT0_T1_ --------------------------
	.section	.nv.info._ZN2at6native29vectorized_elementwise_kernelILi8EZZZNS0_21clamp_max_kernel_cudaERNS_18TensorIteratorBaseERKN3c106ScalarEENKUlvE_clEvENKUlvE0_clEvEUlaE_St5arrayIPcLm2EEEEviT0_T1_,"",@"SHT_CUDA_INFO"
	.sectionflags	@""
	.align	4


	//----- nvinfo : EIATTR_CUDA_API_VERSION
	.align		4
        /*0000*/ 	.byte	0x04, 0x37
        /*0002*/ 	.short	(.L_4743 - .L_4742)
.L_4742:
        /*0004*/ 	.word	0x00000082


	//----- nvinfo : EIATTR_KPARAM_INFO
	.align		4
.L_4743:
        /*0008*/ 	.byte	0x04, 0x17
        /*000a*/ 	.short	(.L_4745 - .L_4744)
.L_4744:
        /*000c*/ 	.word	0x00000000
        /*0010*/ 	.short	0x0002
        /*0012*/ 	.short	0x0018
        /*0014*/ 	.byte	0x00, 0xf0, 0x41, 0x00


	//----- nvinfo : EIATTR_KPARAM_INFO
	.align		4
.L_4745:
        /*0018*/ 	.byte	0x04, 0x17
        /*001a*/ 	.short	(.L_4747 - .L_4746)
.L_4746:
        /*001c*/ 	.word	0x00000000
        /*0020*/ 	.short	0x0001
        /*0022*/ 	.short	0x0008
        /*0024*/ 	.byte	0x00, 0xf0, 0x41, 0x00


	//----- nvinfo : EIATTR_KPARAM_INFO
	.align		4
.L_4747:
        /*0028*/ 	.byte	0x04, 0x17
        /*002a*/ 	.short	(.L_4749 - .L_4748)
.L_4748:
        /*002c*/ 	.word	0x00000000
        /*0030*/ 	.short	0x0000
        /*0032*/ 	.short	0x0000
        /*0034*/ 	.byte	0x00, 0xf0, 0x11, 0x00


	//----- nvinfo : EIATTR_SPARSE_MMA_MASK
	.align		4
.L_4749:
        /*0038*/ 	.byte	0x03, 0x50
        /*003a*/ 	.short	0x0000


	//----- nvinfo : EIATTR_MAXREG_COUNT
	.align		4
        /*003c*/ 	.byte	0x03, 0x1b
        /*003e*/ 	.short	0x00ff


	//----- nvinfo : EIATTR_MERCURY_ISA_VERSION
	.align		4
        /*0040*/ 	.byte	0x03, 0x5f
        /*0042*/ 	.short	0x0101


	//----- nvinfo : EIATTR_EXIT_INSTR_OFFSETS
	.align		4
        /*0044*/ 	.byte	0x04, 0x1c
        /*0046*/ 	.short	(.L_4751 - .L_4750)


	//   ....[0]....
.L_4750:
        /*0048*/ 	.word	0x00000450


	//   ....[1]....
        /*004c*/ 	.word	0x00000cc0


	//   ....[2]....
        /*0050*/ 	.word	0x00000d20


	//----- nvinfo : EIATTR_MAX_THREADS
	.align		4
.L_4751:
        /*0054*/ 	.byte	0x04, 0x05
        /*0056*/ 	.short	(.L_4753 - .L_4752)
.L_4752:
        /*0058*/ 	.word	0x00000080
        /*005c*/ 	.word	0x00000001
        /*0060*/ 	.word	0x00000001


	//----- nvinfo : EIATTR_CRS_STACK_SIZE
	.align		4
.L_4753:
        /*0064*/ 	.byte	0x04, 0x1e
        /*0066*/ 	.short	(.L_4755 - .L_4754)
.L_4754:
        /*0068*/ 	.word	0x00000000


	//----- nvinfo : EIATTR_CBANK_PARAM_SIZE
	.align		4
.L_4755:
        /*006c*/ 	.byte	0x03, 0x19
        /*006e*/ 	.short	0x0028


	//----- nvinfo : EIATTR_PARAM_CBANK
	.align		4
        /*0070*/ 	.byte	0x04, 0x0a
        /*0072*/ 	.short	(.L_4757 - .L_4756)
	.align		4
.L_4756:
        /*0074*/ 	.word	index@(.nv.constant0._ZN2at6native29vectorized_elementwise_kernelILi8EZZZNS0_21clamp_max_kernel_cudaERNS_18TensorIteratorBaseERKN3c106ScalarEENKUlvE_clEvENKUlvE0_clEvEUlaE_St5arrayIPcLm2EEEEviT0_T1_)
        /*0078*/ 	.short	0x0210
        /*007a*/ 	.short	0x0028


	//----- nvinfo : EIATTR_SW_WAR
	.align		4
.L_4757:
        /*007c*/ 	.byte	0x04, 0x36
        /*007e*/ 	.short	(.L_4759 - .L_4758)
.L_4758:
        /*0080*/ 	.word	0x00000008
.L_4759:


//--------------------- .nv.info._ZN2at6native18elementwise_kernelILi128ELi4EZNS0_15gpu_kernel_implIZZZNS0_21clamp_max_kernel_cudaERNS_18TensorIteratorBaseERKN3c106ScalarEENKUlvE_clEvENKUlvE_clEvEUlhE_EEvS4_RKT_EUliE_EEviT1_ --------------------------
	.section	.nv.info._ZN2at6native18elementwise_kernelILi128ELi4EZNS0_15gpu_kernel_implIZZZNS0_21clamp_max_kernel_cudaERNS_18TensorIteratorBaseERKN3c106ScalarEENKUlvE_clEvENKUlvE_clEvEUlhE_EEvS4_RKT_EUliE_EEviT1_,"",@"SHT_CUDA_INFO"
	.sectionflags	@""
	.align	4


	//----- nvinfo : EIATTR_CUDA_API_VERSION
	.align		4
        /*0000*/ 	.byte	0x04, 0x37
        /*0002*/ 	.short	(.L_4761 - .L_4760)
.L_4760:
        /*0004*/ 	.word	0x00000082


	//----- nvinfo : EIATTR_KPARAM_INFO
	.align		4
.L_4761:
        /*0008*/ 	.byte	0x04, 0x17
        /*000a*/ 	.short	(.L_4763 - .L_4762)
.L_4762:
        /*000c*/ 	.word	0x00000000
        /*0010*/ 	.short	0x0001
        /*0012*/ 	.short	0x0008
        /*0014*/ 	.byte	0x00, 0xf0, 0xa1, 0x08


	//----- nvinfo : EIATTR_KPARAM_INFO
	.align		4
.L_4763:
        /*0018*/ 	.byte	0x04, 0x17
        /*001a*/ 	.short	(.L_4765 - .L_4764)
.L_4764:
        /*001c*/ 	.word	0x00000000
        /*0020*/ 	.short	0x0000
        /*0022*/ 	.short	0x0000
        /*0024*/ 	.byte	0x00, 0xf0, 0x11, 0x00


	//----- nvinfo : EIATTR_SPARSE_MMA_MASK
	.align		4
.L_4765:
        /*0028*/ 	.byte	0x03, 0x50
        /*002a*/ 	.short	0x0000


	//----- nvinfo : EIATTR_MAXREG_COUNT
	.align		4
        /*002c*/ 	.byte	0x03, 0x1b
        /*002e*/ 	.short	0x0080


	//----- nvinfo : EIATTR_EXTERNS
	.align		4
        /*0030*/ 	.byte	0x04, 0x0f
        /*0032*/ 	.short	(.L_4767 - .L_4766)


	//   ....[0]....
	.align		4
.L_4766:
        /*0034*/ 	.word	index@(__assertfail)


	//----- nvinfo : EIATTR_MERCURY_ISA_VERSION
	.align		4
.L_4767:
        /*0038*/ 	.byte	0x03, 0x5f
        /*003a*/ 	.short	0x0101


	//----- nvinfo : EIATTR_SYSCALL_OFFSETS
	.align		4
        /*003c*/ 	.byte	0x04, 0x46
        /*003e*/ 	.short	(.L_4769 - .L_4768)


	//   ....[0]....
.L_4768:
        /*0040*/ 	.word	0x00002240


	//   ....[1]....
        /*0044*/ 	.word	0x000030e0


	//   ....[2]....
        /*0048*/ 	.word	0x00005340


	//   ....[3]....
        /*004c*/ 	.word	0x000061d0


	//   ....[4]....
        /*0050*/ 	.word	0x00008410


	//   ....[5]....
        /*0054*/ 	.word	0x000092a0


	//   ....[6]....
        /*0058*/ 	.word	0x0000b4d0


	//   ....[7]....
        /*005c*/ 	.word	0x0000c360


	//----- nvinfo : EIATTR_EXIT_INSTR_OFFSETS
	.align		4
.L_4769:
        /*0060*/ 	.byte	0x04, 0x1c
        /*0062*/ 	.short	(.L_4771 - .L_4770)


	//   ....[0]....
.L_4770:
        /*0064*/ 	.word	0x00009340


	//   ....[1]....
        /*0068*/ 	.word	0x0000b640


	//   ....[2]....
        /*006c*/ 	.word	0x0000b660


	//   ....[3]....
        /*0070*/ 	.word	0x0000b6f0


	//   ....[4]....
        /*0074*/ 	.word	0x0000b710


	//   ....[5]....
        /*0078*/ 	.word	0x0000b730


	//   ....[6]....
        /*007c*/ 	.word	0x0000b7c0


	//   ....[7]....
        /*0080*/ 	.word	0x0000b800


	//   ....[8]....
        /*0084*/ 	.word	0x0000b8a0


	//   ....[9]....
        /*0088*/ 	.word	0x0000b8f0


	//   ....[10]....
        /*008c*/ 	.word	0x0000b920


	//   ....[11]....
        /*0090*/ 	.word	0x0000b9f0


	//   ....[12]....
        /*0094*/ 	.word	0x0000ba30


	//   ....[13]....
        /*0098*/ 	.word	0x0000bbc0


	//   ....[14]....
        /*009c*/ 	.word	0x0000bd20


	//   ....[15]....
        /*00a0*/ 	.word	0x0000bd60


	//   ....[16]....
        /*00a4*/ 	.word	0x0000be00


	//   ....[17]....
        /*00a8*/ 	.word	0x0000bf80


	//   ....[18]....
        /*00ac*/ 	.word	0x0000c100


	//   ....[19]....
        /*00b0*/ 	.word	0x0000c260


	//   ....[20]....
        /*00b4*/ 	.word	0x0000c370


	//   ....[21]....
        /*00b8*/ 	.word	0x0000c3a0


	//   ....[22]....
        /*00bc*/ 	.word	0x0000c3c0


	//----- nvinfo : EIATTR_MAX_THREADS
	.align		4
.L_4771:
        /*00c0*/ 	.byte	0x04, 0x05
        /*00c2*/ 	.short	(.L_4773 - .L_4772)
.L_4772:
        /*00c4*/ 	.word	0x00000080
        /*00c8*/ 	.word	0x00000001
        /*00cc*/ 	.word	0x00000001


	//----- nvinfo : EIATTR_CRS_STACK_SIZE
	.align		4
.L_4773:
        /*00d0*/ 	.byte	0x04, 0x1e
        /*00d2*/ 	.short	(.L_4775 - .L_4774)
.L_4774:
        /*00d4*/ 	.word	0x00000000


	//----- nvinfo : EIATTR_CBANK_PARAM_SIZE
	.align		4
.L_4775:
        /*00d8*/ 	.byte	0x03, 0x19
        /*00da*/ 	.short	0x0230


	//----- nvinfo : EIATTR_PARAM_CBANK
	.align		4
        /*00dc*/ 	.byte	0x04, 0x0a
        /*00de*/ 	.short	(.L_4777 - .L_4776)
	.align		4
.L_4776:
        /*00e0*/ 	.word	index@(.nv.constant0._ZN2at6native18elementwise_kernelILi128ELi4EZNS0_15gpu_kernel_implIZZZNS0_21clamp_max_kernel_cudaERNS_18TensorIteratorBaseERKN3c106ScalarEENKUlvE_clEvENKUlvE_clEvEUlhE_EEvS4_RKT_EUliE_EEviT1_)
        /*00e4*/ 	.short	0x0210
        /*00e6*/ 	.short	0x0230


	//----- nvinfo : EIATTR_SW_WAR
	.align		4
.L_4777:
        /*00e8*/ 	.byte	0x04, 0x36
        /*00ea*/ 	.short	(.L_4779 - .L_4778)
.L_4778:
        /*00ec*/ 	.word	0x00000008
.L_4779:


//--------------------- .nv.info._ZN2at6native27unrolled_elementwise_kernelIZZZNS0_21clamp_max_kernel_cudaERNS_18TensorIteratorBaseERKN3c106ScalarEENKUlvE_clEvENKUlvE_clEvEUlhE_St5arrayIPcLm2EELi4E23TrivialOffsetCalculatorILi1EjESF_NS0_6memory12LoadWithCastILi1EEENSG_13StoreWithCastILi1EEEEEviT_T0_T2_T3_T4_T5_ --------------------------
	.section	.nv.info._ZN2at6native27unrolled_elementwise_kernelIZZZNS0_21clamp_max_kernel_cudaERNS_18TensorIteratorBaseERKN3c106ScalarEENKUlvE_clEvENKUlvE_clEvEUlhE_St5arrayIPcLm2EELi4E23TrivialOffsetCalculatorILi1EjESF_NS0_6memory12LoadWithCastILi1EEENSG_13StoreWithCastILi1EEEEEviT_T0_T2_T3_T4_T5_,"",@"SHT_CUDA_INFO"
	.sectionflags	@""
	.align	4


	//----- nvinfo : EIATTR_CUDA_API_VERSION
	.align		4
        /*0000*/ 	.byte	0x04, 0x37
        /*0002*/ 	.short	(.L_4781 - .L_4780)
.L_4780:
        /*0004*/ 	.word	0x00000082


	//----- nvinfo : EIATTR_KPARAM_INFO
	.align		4
.L_4781:
        /*0008*/ 	.byte	0x04, 0x17
        /*000a*/ 	.short	(.L_4783 - .L_4782)
.L_4782:
        /*000c*/ 	.word	0x00000000
        /*0010*/ 	.short	0x0006
        /*0012*/ 	.short	0x0034
        /*0014*/ 	.byte	0x00, 0xf0, 0x21, 0x00


	//----- nvinfo : EIATTR_KPARAM_INFO
	.align		4
.L_4783:
        /*0018*/ 	.byte	0x04, 0x17
        /*001a*/ 	.short	(.L_4785 - .L_4784)
.L_4784:
        /*001c*/ 	.word	0x00000000
        /*0020*/ 	.short	0x0005
        /*0022*/ 	.short	0x002c
        /*0024*/ 	.byte	0x00, 0xf0, 0x21, 0x00


	//----- nvinfo : EIATTR_KPARAM_INFO
	.align		4
.L_4785:
        /*0028*/ 	.byte	0x04, 0x17
        /*002a*/ 	.short	(.L_4787 - .L_4786)
.L_4786:
        /*002c*/ 	.word	0x00000000
        /*0030*/ 	.short	0x0004
        /*0032*/ 	.short	0x0029
        /*0034*/ 	.byte	0x00, 0xf0, 0x05, 0x00


	//----- nvinfo : EIATTR_KPARAM_INFO
	.align		4
.L_4787:
        /*0038*/ 	.byte	0x04, 0x17
        /*003a*/ 	.short	(.L_4789 - .L_4788)
.L_4788:
        /*003c*/ 	.word	0x00000000
        /*0040*/ 	.short	0x0003
        /*0042*/ 	.short	0x0028
        /*0044*/ 	.byte	0x00, 0xf0, 0x05, 0x00


	//----- nvinfo : EIATTR_KPARAM_INFO
	.align		4
.L_4789:
        /*0048*/ 	.byte	0x04, 0x17
        /*004a*/ 	.short	(.L_4791 - .L_4790)
.L_4790:
        /*004c*/ 	.word	0x00000000
        /*0050*/ 	.short	0x0002
        /*0052*/ 	.short	0x0018
        /*0054*/ 	.byte	0x00, 0xf0, 0x41, 0x00


	//----- nvinfo : EIATTR_KPARAM_INFO
	.align		4
.L_4791:
        /*0058*/ 	.byte	0x04, 0x17
        /*005a*/ 	.short	(.L_4793 - .L_4792)
.L_4792:
        /*005c*/ 	.word	0x00000000
        /*0060*/ 	.short	0x0001
        /*0062*/ 	.short	0x0008
        /*0064*/ 	.byte	0x00, 0xf0, 0x41, 0x00


	//----- nvinfo : EIATTR_KPARAM_INFO
	.align		4
.L_4793:
        /*0068*/ 	.byte	0x04, 0x17
        /*006a*/ 	.short	(.L_4795 - .L_4794)
.L_4794:
        /*006c*/ 	.word	0x00000000
        /*0070*/ 	.short	0x0000
        /*0072*/ 	.short	0x0000
        /*0074*/ 	.byte	0x00, 0xf0, 0x11, 0x00


	//----- nvinfo : EIATTR_SPARSE_MMA_MASK
	.align		4
.L_4795:
        /*0078*/ 	.byte	0x03, 0x50
        /*007a*/ 	.short	0x0000


	//----- nvinfo : EIATTR_MAXREG_COUNT
	.align		4
        /*007c*/ 	.byte	0x03, 0x1b
        /*007e*/ 	.short	0x00ff


	//----- nvinfo : EIATTR_EXTERNS
	.align		4
        /*0080*/ 	.byte	0x04, 0x0f
        /*0082*/ 	.short	(.L_4797 - .L_4796)


	//   ....[0]....
	.align		4
.L_4796:
        /*0084*/ 	.word	index@(__assertfail)


	//----- nvinfo : EIATTR_MERCURY_ISA_VERSION
	.align		4
.L_4797:
        /*0088*/ 	.byte	0x03, 0x5f
        /*008a*/ 	.short	0x0101


	//----- nvinfo : EIATTR_SYSCALL_OFFSETS
	.align		4
        /*008c*/ 	.byte	0x04, 0x46
        /*008e*/ 	.short	(.L_4799 - .L_4798)


	//   ....[0]....
.L_4798:
        /*0090*/ 	.word	0x00000f50


	//   ....[1]....
        /*0094*/ 	.word	0x00001ea0


	//   ....[2]....
        /*0098*/ 	.word	0x00002e00


	//   ....[3]....
        /*009c*/ 	.word	0x00003d40


	//   ....[4]....
        /*00a0*/ 	.word	0x00004cf0


	//   ....[5]....
        /*00a4*/ 	.word	0x00005c00


	//   ....[6]....
        /*00a8*/ 	.word	0x00006b00


	//   ....[7]....
        /*00ac*/ 	.word	0x00007a00


	//----- nvinfo : EIATTR_EXIT_INSTR_OFFSETS
	.align		4
.L_4799:
        /*00b0*/ 	.byte	0x04, 0x1c
        /*00b2*/ 	.short	(.L_4801 - .L_4800)


	//   ....[0]....
.L_4800:
        /*00b4*/ 	.word	0x00006ba0


	//   ....[1]....
        /*00b8*/ 	.word	0x00006cd0


	//   ....[2]....
        /*00bc*/ 	.word	0x00006cf0


	//   ....[3]....
        /*00c0*/ 	.word	0x00006d90


	//   ....[4]....
        /*00c4*/ 	.word	0x00006db0


	//   ....[5]....
        /*00c8*/ 	.word	0x00006dd0


	//   ....[6]....
        /*00cc*/ 	.word	0x00006e60


	//   ....[7]....
        /*00d0*/ 	.word	0x00006ea0


	//   ....[8]....
        /*00d4*/ 	.word	0x00006f40


	//   ....[9]....
        /*00d8*/ 	.word	0x00006f90


	//   ....[10]....
        /*00dc*/ 	.word	0x00006fc0


	//   ....[11]....
        /*00e0*/ 	.word	0x00007090


	//   ....[12]....
        /*00e4*/ 	.word	0x000070d0


	//   ....[13]....
        /*00e8*/ 	.word	0x00007260


	//   ....[14]....
        /*00ec*/ 	.word	0x000073c0


	//   ....[15]....
        /*00f0*/ 	.word	0x00007400


	//   ....[16]....
        /*00f4*/ 	.word	0x000074a0


	//   ....[17]....
        /*00f8*/ 	.word	0x00007620


	//   ....[18]....
        /*00fc*/ 	.word	0x000077a0


	//   ....[19]....
        /*0100*/ 	.word	0x00007900


	//   ....[20]....
        /*0104*/ 	.word	0x00007a10


	//   ....[21]....
        /*0108*/ 	.word	0x00007a50


	//   ....[22]....
        /*010c*/ 	.word	0x00007a70


	//----- nvinfo : EIATTR_MAX_THREADS
	.align		4
.L_4801:
        /*0110*/ 	.byte	0x04, 0x05
        /*0112*/ 	.short	(.L_4803 - .L_4802)
.L_4802:
        /*0114*/ 	.word	0x00000080
        /*0118*/ 	.word	0x00000001
        /*011c*/ 	.word	0x00000001


	//----- nvinfo : EIATTR_CRS_STACK_SIZE
	.align		4
.L_4803:
        /*0120*/ 	.byte	0x04, 0x1e
        /*0122*/ 	.short	(.L_4805 - .L_4804)
.L_4804:
        /*0124*/ 	.word	0x00000000


	//----- nvinfo : EIATTR_CBANK_PARAM_SIZE
	.align		4
.L_4805:
        /*0128*/ 	.byte	0x03, 0x19
        /*012a*/ 	.short	0x003c


	//----- nvinfo : EIATTR_PARAM_CBANK
	.align		4
        /*012c*/ 	.byte	0x04, 0x0a
        /*012e*/ 	.short	(.L_4807 - .L_4806)
	.align		4
.L_4806:
        /*0130*/ 	.word	index@(.nv.constant0._ZN2at6native27unrolled_elementwise_kernelIZZZNS0_21clamp_max_kernel_cudaERNS_18TensorIteratorBaseERKN3c106ScalarEENKUlvE_clEvENKUlvE_clEvEUlhE_St5arrayIPcLm2EELi4E23TrivialOffsetCalculatorILi1EjESF_NS0_6memory12LoadWithCastILi1EEENSG_13StoreWithCastILi1EEEEEviT_T0_T2_T3_T4_T5_)
        /*0134*/ 	.short	0x0210
        /*0136*/ 	.short	0x003c


	//----- nvinfo : EIATTR_SW_WAR
	.align		4
.L_4807:
        /*0138*/ 	.byte	0x04, 0x36
        /*013a*/ 	.short	(.L_4809 - .L_4808)
.L_4808:
        /*013c*/ 	.word	0x00000008
.L_4809:


//--------------------- .nv.info._ZN2at6native18elementwise_kernelILi128ELi4EZNS0_22gpu_kernel_impl_nocastIZZZNS0_21clamp_max_kernel_cudaERNS_18TensorIteratorBaseERKN3c106ScalarEENKUlvE_clEvENKUlvE_clEvEUlhE_EEvS4_RKT_EUliE_EEviT1_ --------------------------
	.section	.nv.info._ZN2at6native18elementwise_kernelILi128ELi4EZNS0_22gpu_kernel_impl_nocastIZZZNS0_21clamp_max_kernel_cudaERNS_18TensorIteratorBaseERKN3c106ScalarEENKUlvE_clEvENKUlvE_clEvEUlhE_EEvS4_RKT_EUliE_EEviT1_,"",@"SHT_CUDA_INFO"
	.sectionflags	@""
	.align	4


	//----- nvinfo : EIATTR_CUDA_API_VERSION
	.align		4
        /*0000*/ 	.byte	0x04, 0x37
        /*0002*/ 	.short	(.L_4811 - .L_4810)
.L_4810:
        /*0004*/ 	.word	0x00000082


	//----- nvinfo : EIATTR_KPARAM_INFO
	.align		4
.L_4811:
        /*0008*/ 	.byte	0x04, 0x17
        /*000a*/ 	.short	(.L_4813 - .L_4812)
.L_4812:
        /*000c*/ 	.word	0x00000000
        /*0010*/ 	.short	0x0001
        /*0012*/ 	.short	0x0008
        /*0014*/ 	.byte	0x00, 0xf0, 0x81, 0x08


	//----- nvinfo : EIATTR_KPARAM_INFO
	.align		4
.L_4813:
        /*0018*/ 	.byte	0x04, 0x17
        /*001a*/ 	.short	(.L_4815 - .L_4814)
.L_4814:
        /*001c*/ 	.word	0x00000000
        /*0020*/ 	.short	0x0000
        /*0022*/ 	.short	0x0000
        /*0024*/ 	.byte	0x00, 0xf0, 0x11, 0x00


	//----- nvinfo : EIATTR_SPARSE_MMA_MASK
	.align		4
.L_4815:
        /*0028*/ 	.byte	0x03, 0x50
        /*002a*/ 	.short	0x0000


	//----- nvinfo : EIATTR_MAXREG_COUNT
	.align		4
        /*002c*/ 	.byte	0x03, 0x1b
        /*002e*/ 	.short	0x0080


	//----- nvinfo : EIATTR_MERCURY_ISA_VERSION
	.align		4
        /*0030*/ 	.byte	0x03, 0x5f
        /*0032*/ 	.short	0x0101


	//----- nvinfo : EIATTR_EXIT_INSTR_OFFSETS
	.align		4
        /*0034*/ 	.byte	0x04, 0x1c
        /*0036*/ 	.short	(.L_4817 - .L_4816)


	//   ....[0]....
.L_4816:
        /*0038*/ 	.word	0x00003ba0


	//   ....[1]....
        /*003c*/ 	.word	0x00004f20


	//----- nvinfo : EIATTR_MAX_THREADS
	.align		4
.L_4817:
        /*0040*/ 	.byte	0x04, 0x05
        /*0042*/ 	.short	(.L_4819 - .L_4818)
.L_4818:
        /*0044*/ 	.word	0x00000080
        /*0048*/ 	.word	0x00000001
        /*004c*/ 	.word	0x00000001


	//----- nvinfo : EIATTR_CRS_STACK_SIZE
	.align		4
.L_4819:
        /*0050*/ 	.byte	0x04, 0x1e
        /*0052*/ 	.short	(.L_4821 - .L_4820)
.L_4820:
        /*0054*/ 	.word	0x00000000


	//----- nvinfo : EIATTR_CBANK_PARAM_SIZE
	.align		4
.L_4821:
        /*0058*/ 	.byte	0x03, 0x19
        /*005a*/ 	.short	0x0228


	//----- nvinfo : EIATTR_PARAM_CBANK
	.align		4
        /*005c*/ 	.byte	0x04, 0x0a
        /*005e*/ 	.short	(.L_4823 - .L_4822)
	.align		4
.L_4822:
        /*0060*/ 	.word	index@(.nv.constant0._ZN2at6native18elementwise_kernelILi128ELi4EZNS0_22gpu_kernel_impl_nocastIZZZNS0_21clamp_max_kernel_cudaERNS_18TensorIteratorBaseERKN3c106ScalarEENKUlvE_clEvENKUlvE_clEvEUlhE_EEvS4_RKT_EUliE_EEviT1_)
        /*0064*/ 	.short	0x0210
        /*0066*/ 	.short	0x0228


	//----- nvinfo : EIATTR_SW_WAR
	.align		4
.L_4823:
        /*0068*/ 	.byte	0x04, 0x36
        /*006a*/ 	.short	(.L_4825 - .L_4824)
.L_4824:
        /*006c*/ 	.word	0x00000008
.L_4825:


//--------------------- .nv.info._ZN2at6native27unrolled_elementwise_kernelIZZZNS0_21clamp_max_kernel_cudaERNS_18TensorIteratorBaseERKN3c106ScalarEENKUlvE_clEvENKUlvE_clEvEUlhE_St5arrayIPcLm2EELi4E23TrivialOffsetCalculatorILi1EjESF_NS0_6memory15LoadWithoutCastENSG_16StoreWithoutCastEEEviT_T0_T2_T3_T4_T5_ --------------------------
	.section	.nv.info._ZN2at6native27unrolled_elementwise_kernelIZZZNS0_21clamp_max_kernel_cudaERNS_18TensorIteratorBaseERKN3c106ScalarEENKUlvE_clEvENKUlvE_clEvEUlhE_St5arrayIPcLm2EELi4E23TrivialOffsetCalculatorILi1EjESF_NS0_6memory15LoadWithoutCastENSG_16StoreWithoutCastEEEviT_T0_T2_T3_T4_T5_,"",@"SHT_CUDA_INFO"
	.sectionflags	@""
	.align	4


	//----- nvinfo : EIATTR_CUDA_API_VERSION
	.align		4
        /*0000*/ 	.byte	0x04, 0x37
        /*0002*/ 	.short	(.L_4827 - .L_4826)
.L_4826:
        /*0004*/ 	.word	0x00000082


	//----- nvinfo : EIATTR_KPARAM_INFO
	.align		4
.L_4827:
        /*0008*/ 	.byte	0x04, 0x17
        /*000a*/ 	.short	(.L_4829 - .L_4828)
.L_4828:
        /*000c*/ 	.word	0x00000000
        /*0010*/ 	.short	0x0006
        /*0012*/ 	.short	0x002b
        /*0014*/ 	.byte	0x00, 0xf0, 0x05, 0x00


	//----- nvinfo : EIATTR_KPARAM_INFO
	.align		4
.L_4829:
        /*0018*/ 	.byte	0x04, 0x17
        /*001a*/ 	.short	(.L_4831 - .L_4830)
.L_4830:
        /*001c*/ 	.word	0x00000000
        /*0020*/ 	.short	0x0005
        /*0022*/ 	.short	0x002a
        /*0024*/ 	.byte	0x00, 0xf0, 0x05, 0x00


	//----- nvinfo : EIATTR_KPARAM_INFO
	.align		4
.L_4831:
        /*0028*/ 	.byte	0x04, 0x17
        /*002a*/ 	.short	(.L_4833 - .L_4832)
.L_4832:
        /*002c*/ 	.word	0x00000000
        /*0030*/ 	.short	0x0004
        /*0032*/ 	.short	0x0029
        /*0034*/ 	.byte	0x00, 0xf0, 0x05, 0x00


	//----- nvinfo : EIATTR_KPARAM_INFO
	.align		4
.L_4833:
        /*0038*/ 	.byte	0x04, 0x17
        /*003a*/ 	.short	(.L_4835 - .L_4834)
.L_4834:
        /*003c*/ 	.word	0x00000000
        /*0040*/ 	.short	0x0003
        /*0042*/ 	.short	0x0028
        /*0044*/ 	.byte	0x00, 0xf0, 0x05, 0x00


	//----- nvinfo : EIATTR_KPARAM_INFO
	.align		4
.L_4835:
        /*0048*/ 	.byte	0x04, 0x17
        /*004a*/ 	.short	(.L_4837 - .L_4836)
.L_4836:
        /*004c*/ 	.word	0x00000000
        /*0050*/ 	.short	0x0002
        /*0052*/ 	.short	0x0018
        /*0054*/ 	.byte	0x00, 0xf0, 0x41, 0x00


	//----- nvinfo : EIATTR_KPARAM_INFO
	.align		4
.L_4837:
        /*0058*/ 	.byte	0x04, 0x17
        /*005a*/ 	.short	(.L_4839 - .L_4838)
.L_4838:
        /*005c*/ 	.word	0x00000000
        /*0060*/ 	.short	0x0001
        /*0062*/ 	.short	0x0008
        /*0064*/ 	.byte	0x00, 0xf0, 0x41, 0x00


	//----- nvinfo : EIATTR_KPARAM_INFO
	.align		4
.L_4839:
        /*0068*/ 	.byte	0x04, 0x17
        /*006a*/ 	.short	(.L_4841 - .L_4840)
.L_4840:
        /*006c*/ 	.word	0x00000000
        /*0070*/ 	.short	0x0000
        /*0072*/ 	.short	0x0000
        /*0074*/ 	.byte	0x00, 0xf0, 0x11, 0x00


	//----- nvinfo : EIATTR_SPARSE_MMA_MASK
	.align		4
.L_4841:
        /*0078*/ 	.byte	0x03, 0x50
        /*007a*/ 	.short	0x0000


	//----- nvinfo : EIATTR_MAXREG_COUNT
	.align		4
        /*007c*/ 	.byte	0x03, 0x1b
        /*007e*/ 	.short	0x00ff


	//----- nvinfo : EIATTR_MERCURY_ISA_VERSION
	.align		4
        /*0080*/ 	.byte	0x03, 0x5f
        /*0082*/ 	.short	0x0101


	//----- nvinfo : EIATTR_EXIT_INSTR_OFFSETS
	.align		4
        /*0084*/ 	.byte	0x04, 0x1c
        /*0086*/ 	.short	(.L_4843 - .L_4842)


	//   ....[0]....
.L_4842:
        /*0088*/ 	.word	0x00000420


	//   ....[1]....
        /*008c*/ 	.word	0x00000480


	//----- nvinfo : EIATTR_MAX_THREADS
	.align		4
.L_4843:
        /*0090*/ 	.byte	0x04, 0x05
        /*0092*/ 	.short	(.L_4845 - .L_4844)
.L_4844:
        /*0094*/ 	.word	0x00000080
        /*0098*/ 	.word	0x00000001
        /*009c*/ 	.word	0x00000001


	//----- nvinfo : EIATTR_CRS_STACK_SIZE
	.align		4
.L_4845:
        /*00a0*/ 	.byte	0x04, 0x1e
        /*00a2*/ 	.short	(.L_4847 - .L_4846)
.L_4846:
        /*00a4*/ 	.word	0x00000000


	//----- nvinfo : EIATTR_CBANK_PARAM_SIZE
	.align		4
.L_4847:
        /*00a8*/ 	.byte	0x03, 0x19
        /*00aa*/ 	.short	0x002c


	//----- nvinfo : EIATTR_PARAM_CBANK
	.align		4
        /*00ac*/ 	.byte	0x04, 0x0a
        /*00ae*/ 	.short	(.L_4849 - .L_4848)
	.align		4
.L_4848:
        /*00b0*/ 	.word	index@(.nv.constant0._ZN2at6native27unrolled_elementwise_kernelIZZZNS0_21clamp_max_kernel_cudaERNS_18TensorIteratorBaseERKN3c106ScalarEENKUlvE_clEvENKUlvE_clEvEUlhE_St5arrayIPcLm2EELi4E23TrivialOffsetCalculatorILi1EjESF_NS0_6memory15LoadWithoutCastENSG_16StoreWithoutCastEEEviT_T0_T2_T3_T4_T5_)
        /*00b4*/ 	.short	0x0210
        /*00b6*/ 	.short	0x002c


	//----- nvinfo : EIATTR_SW_WAR
	.align		4
.L_4849:
        /*00b8*/ 	.byte	0x04, 0x36
        /*00ba*/ 	.short	(.L_4851 - .L_4850)
.L_4850:
        /*00bc*/ 	.word	0x00000008
.L_4851:


//--------------------- .nv.info._ZN2at6native29vectorized_elementwise_kernelILi2EZZZNS0_21clamp_max_kernel_cudaERNS_18TensorIteratorBaseERKN3c106ScalarEENKUlvE_clEvENKUlvE_clEvEUlhE_St5arrayIPcLm2EEEEviT0_T1_ --------------------------
	.section	.nv.info._ZN2at6native29vectorized_elementwise_kernelILi2EZZZNS0_21clamp_max_kernel_cudaERNS_18TensorIteratorBaseERKN3c106ScalarEENKUlvE_clEvENKUlvE_clEvEUlhE_St5arrayIPcLm2EEEEviT0_T1_,"",@"SHT_CUDA_INFO"
	.sectionflags	@""
	.align	4


	//----- nvinfo : EIATTR_CUDA_API_VERSION
	.align		4
        /*0000*/ 	.byte	0x04, 0x37
        /*0002*/ 	.short	(.L_4853 - .L_4852)
.L_4852:
        /*0004*/ 	.word	0x00000082


	//----- nvinfo : EIATTR_KPARAM_INFO
	.align		4
.L_4853:
        /*0008*/ 	.byte	0x04, 0x17
        /*000a*/ 	.short	(.L_4855 - .L_4854)
.L_4854:
        /*000c*/ 	.word	0x00000000
        /*0010*/ 	.short	0x0002
        /*0012*/ 	.short	0x0018
        /*0014*/ 	.byte	0x00, 0xf0, 0x41, 0x00


	//----- nvinfo : EIATTR_KPARAM_INFO
	.align		4
.L_4855:
        /*0018*/ 	.byte	0x04, 0x17
        /*001a*/ 	.short	(.L_4857 - .L_4856)
.L_4856:
        /*001c*/ 	.word	0x00000000
        /*0020*/ 	.short	0x0001
        /*0022*/ 	.short	0x0008
        /*0024*/ 	.byte	0x00, 0xf0, 0x41, 0x00


	//----- nvinfo : EIATTR_KPARAM_INFO
	.align		4
.L_4857:
        /*0028*/ 	.byte	0x04, 0x17
        /*002a*/ 	.short	(.L_4859 - .L_4858)
.L_4858:
        /*002c*/ 	.word	0x00000000
        /*0030*/ 	.short	0x0000
        /*0032*/ 	.short	0x0000
        /*0034*/ 	.byte	0x00, 0xf0, 0x11, 0x00


	//----- nvinfo : EIATTR_SPARSE_MMA_MASK
	.align		4
.L_4859:
        /*0038*/ 	.byte	0x03, 0x50
        /*003a*/ 	.short	0x0000


	//----- nvinfo : EIATTR_MAXREG_COUNT
	.align		4
        /*003c*/ 	.byte	0x03, 0x1b
        /*003e*/ 	.short	0x00ff


	//----- nvinfo : EIATTR_MERCURY_ISA_VERSION
	.align		4
        /*0040*/ 	.byte	0x03, 0x5f
        /*0042*/ 	.short	0x0101


	//----- nvinfo : EIATTR_EXIT_INSTR_OFFSETS
	.align		4
        /*0044*/ 	.byte	0x04, 0x1c
        /*0046*/ 	.short	(.L_4861 - .L_4860)


	//   ....[0]....
.L_4860:
        /*0048*/ 	.word	0x00000320


	//   ....[1]....
        /*004c*/ 	.word	0x00000b80


	//   ....[2]....
        /*0050*/ 	.word	0x00000be0


	//----- nvinfo : EIATTR_MAX_THREADS
	.align		4
.L_4861:
        /*0054*/ 	.byte	0x04, 0x05
        /*0056*/ 	.short	(.L_4863 - .L_4862)
.L_4862:
        /*0058*/ 	.word	0x00000080
        /*005c*/ 	.word	0x00000001
        /*0060*/ 	.word	0x00000001


	//----- nvinfo : EIATTR_CRS_STACK_SIZE
	.align		4
.L_4863:
        /*0064*/ 	.byte	0x04, 0x1e
        /*0066*/ 	.short	(.L_4865 - .L_4864)
.L_4864:
        /*0068*/ 	.word	0x00000000


	//----- nvinfo : EIATTR_CBANK_PARAM_SIZE
	.align		4
.L_4865:
        /*006c*/ 	.byte	0x03, 0x19
        /*006e*/ 	.short	0x0028


	//----- nvinfo : EIATTR_PARAM_CBANK
	.align		4
        /*0070*/ 	.byte	0x04, 0x0a
        /*0072*/ 	.short	(.L_4867 - .L_4866)
	.align		4
.L_4866:
        /*0074*/ 	.word	index@(.nv.constant0._ZN2at6native29vectorized_elementwise_kernelILi2EZZZNS0_21clamp_max_kernel_cudaERNS_18TensorIteratorBaseERKN3c106ScalarEENKUlvE_clEvENKUlvE_clEvEUlhE_St5arrayIPcLm2EEEEviT0_T1_)
        /*0078*/ 	.short	0x0210
        /*007a*/ 	.short	0x0028


	//----- nvinfo : EIATTR_SW_WAR
	.align		4
.L_4867:
        /*007c*/ 	.byte	0x04, 0x36
        /*007e*/ 	.short	(.L_4869 - .L_4868)
.L_4868:
        /*0080*/ 	.word	0x00000008
.L_4869:


//--------------------- .nv.info._ZN2at6native29vectorized_elementwise_kernelILi4EZZZNS0_21clamp_max_kernel_cudaERNS_18TensorIteratorBaseERKN3c106ScalarEENKUlvE_clEvENKUlvE_clEvEUlhE_St5arrayIPcLm2EEEEviT0_T1_ --------------------------
	.section	.nv.info._ZN2at6native29vectorized_elementwise_kernelILi4EZZZNS0_21clamp_max_kernel_cudaERNS_18TensorIteratorBaseERKN3c106ScalarEENKUlvE_clEvENKUlvE_clEvEUlhE_St5arrayIPcLm2EEEEviT0_T1_,"",@"SHT_CUDA_INFO"
	.sectionflags	@""
	.align	4


	//----- nvinfo : EIATTR_CUDA_API_VERSION
	.align		4
        /*0000*/ 	.byte	0x04, 0x37
        /*0002*/ 	.short	(.L_4871 - .L_4870)
.L_4870:
        /*0004*/ 	.word	0x00000082


	//----- nvinfo : EIATTR_KPARAM_INFO
	.align		4
.L_4871:
        /*0008*/ 	.byte	0x04, 0x17
        /*000a*/ 	.short	(.L_4873 - .L_4872)
.L_4872:
        /*000c*/ 	.word	0x00000000
        /*0010*/ 	.short	0x0002
        /*0012*/ 	.short	0x0018
        /*0014*/ 	.byte	0x00, 0xf0, 0x41, 0x00


	//----- nvinfo : EIATTR_KPARAM_INFO
	.align		4
.L_4873:
        /*0018*/ 	.byte	0x04, 0x17
        /*001a*/ 	.short	(.L_4875 - .L_4874)
.L_4874:
        /*001c*/ 	.word	0x00000000
        /*0020*/ 	.short	0x0001
        /*0022*/ 	.short	0x0008
        /*0024*/ 	.byte	0x00, 0xf0, 0x41, 0x00


	//----- nvinfo : EIATTR_KPARAM_INFO
	.align		4
.L_4875:
        /*0028*/ 	.byte	0x04, 0x17
        /*002a*/ 	.short	(.L_4877 - .L_4876)
.L_4876:
        /*002c*/ 	.word	0x00000000
        /*0030*/ 	.short	0x0000
        /*0032*/ 	.short	0x0000
        /*0034*/ 	.byte	0x00, 0xf0, 0x11, 0x00


	//----- nvinfo : EIATTR_SPARSE_MMA_MASK
	.align		4
.L_4877:
        /*0038*/ 	.byte	0x03, 0x50
        /*003a*/ 	.short	0x0000


	//----- nvinfo : EIATTR_MAXREG_COUNT
	.align		4
        /*003c*/ 	.byte	0x03, 0x1b
        /*003e*/ 	.short	0x00ff


	//----- nvinfo : EIATTR_MERCURY_ISA_VERSION
	.align		4
        /*0040*/ 	.byte	0x03, 0x5f
        /*0042*/ 	.short	0x0101


	//----- nvinfo : EIATTR_EXIT_INSTR_OFFSETS
	.align		4
        /*0044*/ 	.byte	0x04, 0x1c
        /*0046*/ 	.short	(.L_4879 - .L_4878)


	//   ....[0]....
.L_4878:
        /*0048*/ 	.word	0x00000300


	//   ....[1]....
        /*004c*/ 	.word	0x00000b60


	//   ....[2]....
        /*0050*/ 	.word	0x00000bc0


	//----- nvinfo : EIATTR_MAX_THREADS
	.align		4
.L_4879:
        /*0054*/ 	.byte	0x04, 0x05
        /*0056*/ 	.short	(.L_4881 - .L_4880)
.L_4880:
        /*0058*/ 	.word	0x00000080
        /*005c*/ 	.word	0x00000001
        /*0060*/ 	.word	0x00000001


	//----- nvinfo : EIATTR_CRS_STACK_SIZE
	.align		4
.L_4881:
        /*0064*/ 	.byte	0x04, 0x1e
        /*0066*/ 	.short	(.L_4883 - .L_4882)
.L_4882:
        /*0068*/ 	.word	0x00000000


	//----- nvinfo : EIATTR_CBANK_PARAM_SIZE
	.align		4
.L_4883:
        /*006c*/ 	.byte	0x03, 0x19
        /*006e*/ 	.short	0x0028


	//----- nvinfo : EIATTR_PARAM_CBANK
	.align		4
        /*0070*/ 	.byte	0x04, 0x0a
        /*0072*/ 	.short	(.L_4885 - .L_4884)
	.align		4
.L_4884:
        /*0074*/ 	.word	index@(.nv.constant0._ZN2at6native29vectorized_elementwise_kernelILi4EZZZNS0_21clamp_max_kernel_cudaERNS_18TensorIteratorBaseERKN3c106ScalarEENKUlvE_clEvENKUlvE_clEvEUlhE_St5arrayIPcLm2EEEEviT0_T1_)
        /*0078*/ 	.short	0x0210
        /*007a*/ 	.short	0x0028


	//----- nvinfo : EIATTR_SW_WAR
	.align		4
.L_4885:
        /*007c*/ 	.byte	0x04, 0x36
        /*007e*/ 	.short	(.L_4887 - .L_4886)
.L_4886:
        /*0080*/ 	.word	0x00000008
.L_4887:


//--------------------- .nv.info._ZN2at6native29vectorized_elementwise_kernelILi8EZZZNS0_21clamp_max_kernel_cudaERNS_18TensorIteratorBaseERKN3c106ScalarEENKUlvE_clEvENKUlvE_clEvEUlhE_St5arrayIPcLm2EEEEviT0_T1_ --------------------------
	.section	.nv.info._ZN2at6native29vectorized_elementwise_kernelILi8EZZZNS0_21clamp_max_kernel_cudaERNS_18TensorIteratorBaseERKN3c106ScalarEENKUlvE_clEvENKUlvE_clEvEUlhE_St5arrayIPcLm2EEEEviT0_T1_,"",@"SHT_CUDA_INFO"
	.sectionflags	@""
	.align	4


	//----- nvinfo : EIATTR_CUDA_API_VERSION
	.align		4
        /*0000*/ 	.byte	0x04, 0x37
        /*0002*/ 	.short	(.L_4889 - .L_4888)
.L_4888:
        /*0004*/ 	.word	0x00000082


	//----- nvinfo : EIATTR_KPARAM_INFO
	.align		4
.L_4889:
        /*0008*/ 	.byte	0x04, 0x17
        /*000a*/ 	.short	(.L_4891 - .L_4890)
.L_4890:
        /*000c*/ 	.word	0x00000000
        /*0010*/ 	.short	0x0002
        /*0012*/ 	.short	0x0018
        /*0014*/ 	.byte	0x00, 0xf0, 0x41, 0x00


	//----- nvinfo : EIATTR_KPARAM_INFO
	.align		4
.L_4891:
        /*0018*/ 	.byte	0x04, 0x17
        /*001a*/ 	.short	(.L_4893 - .L_4892)
.L_4892:
        /*001c*/ 	.word	0x00000000
        /*0020*/ 	.short	0x0001
        /*0022*/ 	.short	0x0008
        /*0024*/ 	.byte	0x00, 0xf0, 0x41, 0x00


	//----- nvinfo : EIATTR_KPARAM_INFO
	.align		4
.L_4893:
        /*0028*/ 	.byte	0x04, 0x17
        /*002a*/ 	.short	(.L_4895 - .L_4894)
.L_4894:
        /*002c*/ 	.word	0x00000000
        /*0030*/ 	.short	0x0000
        /*0032*/ 	.short	0x0000
        /*0034*/ 	.byte	0x00, 0xf0, 0x11, 0x00


	//----- nvinfo : EIATTR_SPARSE_MMA_MASK
	.align		4
.L_4895:
        /*0038*/ 	.byte	0x03, 0x50
        /*003a*/ 	.short	0x0000


	//----- nvinfo : EIATTR_MAXREG_COUNT
	.align		4
        /*003c*/ 	.byte	0x03, 0x1b
        /*003e*/ 	.short	0x00ff


	//----- nvinfo : EIATTR_MERCURY_ISA_VERSION
	.align		4
        /*0040*/ 	.byte	0x03, 0x5f
        /*0042*/ 	.short	0x0101


	//----- nvinfo : EIATTR_EXIT_INSTR_OFFSETS
	.align		4
        /*0044*/ 	.byte	0x04, 0x1c
        /*0046*/ 	.short	(.L_4897 - .L_4896)


	//   ....[0]....
.L_4896:
        /*0048*/ 	.word	0x000003a0


	//   ....[1]....
        /*004c*/ 	.word	0x00000c00


	//   ....[2]....
        /*0050*/ 	.word	0x00000c60


	//----- nvinfo : EIATTR_MAX_THREADS
	.align		4
.L_4897:
        /*0054*/ 	.byte	0x04, 0x05
        /*0056*/ 	.short	(.L_4899 - .L_4898)
.L_4898:
        /*0058*/ 	.word	0x00000080
        /*005c*/ 	.word	0x00000001
        /*0060*/ 	.word	0x00000001


	//----- nvinfo : EIATTR_CRS_STACK_SIZE
	.align		4
.L_4899:
        /*0064*/ 	.byte	0x04, 0x1e
        /*0066*/ 	.short	(.L_4901 - .L_4900)
.L_4900:
        /*0068*/ 	.word	0x00000000


	//----- nvinfo : EIATTR_CBANK_PARAM_SIZE
	.align		4
.L_4901:
        /*006c*/ 	.byte	0x03, 0x19
        /*006e*/ 	.short	0x0028


	//----- nvinfo : EIATTR_PARAM_CBANK
	.align		4
        /*0070*/ 	.byte	0x04, 0x0a
        /*0072*/ 	.short	(.L_4903 - .L_4902)
	.align		4
.L_4902:
        /*0074*/ 	.word	index@(.nv.constant0._ZN2at6native29vectorized_elementwise_kernelILi8EZZZNS0_21clamp_max_kernel_cudaERNS_18TensorIteratorBaseERKN3c106ScalarEENKUlvE_clEvENKUlvE_clEvEUlhE_St5arrayIPcLm2EEEEviT0_T1_)
        /*0078*/ 	.short	0x0210
        /*007a*/ 	.short	0x0028


	//----- nvinfo : EIATTR_SW_WAR
	.align		4
.L_4903:
        /*007c*/ 	.byte	0x04, 0x36
        /*007e*/ 	.short	(.L_4905 - .L_4904)
.L_4904:
        /*0080*/ 	.word	0x00000008
.L_4905:


//--------------------- .nv.info._ZN2at6native18elementwise_kernelILi128ELi4EZNS0_15gpu_kernel_implIZZZNS0_21clamp_min_kernel_cudaERNS_18TensorIteratorBaseERKN3c106ScalarEENKUlvE_clEvENKUlvE7_clEvEUlNS5_8BFloat16EE_EEvS4_RKT_EUliE_EEviT1_ --------------------------
	.section	.nv.info._ZN2at6native18elementwise_kernelILi128ELi4EZNS0_15gpu_kernel_implIZZZNS0_21clamp_min_kernel_cudaERNS_18TensorIteratorBaseERKN3c106ScalarEENKUlvE_clEvENKUlvE7_clEvEUlNS5_8BFloat16EE_EEvS4_RKT_EUliE_EEviT1_,"",@"SHT_CUDA_INFO"
	.sectionflags	@""
	.align	4


	//----- nvinfo : EIATTR_CUDA_API_VERSION
	.align		4
        /*0000*/ 	.byte	0x04, 0x37
        /*0002*/ 	.short	(.L_4907 - .L_4906)
.L_4906:
        /*0004*/ 	.word	0x00000082


	//----- nvinfo : EIATTR_KPARAM_INFO
	.align		4
.L_4907:
        /*0008*/ 	.byte	0x04, 0x17
        /*000a*/ 	.short	(.L_4909 - .L_4908)
.L_4908:
        /*000c*/ 	.word	0x00000000
        /*0010*/ 	.short	0x0001
        /*0012*/ 	.short	0x0008
        /*0014*/ 	.byte	0x00, 0xf0, 0xa1, 0x08


	//----- nvinfo : EIATTR_KPARAM_INFO
	.align		4
.L_4909:
        /*0018*/ 	.byte	0x04, 0x17
        /*001a*/ 	.short	(.L_4911 - .L_4910)
.L_4910:
        /*001c*/ 	.word	0x00000000
        /*0020*/ 	.short	0x0000
        /*0022*/ 	.short	0x0000
        /*0024*/ 	.byte	0x00, 0xf0, 0x11, 0x00


	//----- nvinfo : EIATTR_SPARSE_MMA_MASK
	.align		4
.L_4911:
        /*0028*/ 	.byte	0x03, 0x50
        /*002a*/ 	.short	0x0000


	//----- nvinfo : EIATTR_MAXREG_COUNT
	.align		4
        /*002c*/ 	.byte	0x03, 0x1b
        /*002e*/ 	.short	0x0080


	//----- nvinfo : EIATTR_EXTERNS
	.align		4
        /*0030*/ 	.byte	0x04, 0x0f
        /*0032*/ 	.short	(.L_4913 - .L_4912)


	//   ....[0]....
	.align		4
.L_4912:
        /*0034*/ 	.word	index@(__assertfail)


	//----- nvinfo : EIATTR_MERCURY_ISA_VERSION
	.align		4
.L_4913:
        /*0038*/ 	.byte	0x03, 0x5f
        /*003a*/ 	.short	0x0101


	//----- nvinfo : EIATTR_SYSCALL_OFFSETS
	.align		4
        /*003c*/ 	.byte	0x04, 0x46
        /*003e*/ 	.short	(.L_4915 - .L_4914)


	//   ....[0]....
.L_4914:
        /*0040*/ 	.word	0x000023a0


	//   ....[1]....
        /*0044*/ 	.word	0x000033a0


	//   ....[2]....
        /*0048*/ 	.word	0x000057a0


	//   ....[3]....
        /*004c*/ 	.word	0x000067a0


	//   ....[4]....
        /*0050*/ 	.word	0x00008b90


	//   ....[5]....
        /*0054*/ 	.word	0x00009b90


	//   ....[6]....
        /*0058*/ 	.word	0x0000bf70


	//   ....[7]....
        /*005c*/ 	.word	0x0000cf70


	//----- nvinfo : EIATTR_EXIT_INSTR_OFFSETS
	.align		4
.L_4915:
        /*0060*/ 	.byte	0x04, 0x1c
        /*0062*/ 	.short	(.L_4917 - .L_4916)


	//   ....[0]....
.L_4916:
        /*0064*/ 	.word	0x00009c60


	//   ....[1]....
        /*0068*/ 	.word	0x0000c1a0


	//   ....[2]....
        /*006c*/ 	.word	0x0000c1e0


	//   ....[3]....
        /*0070*/ 	.word	0x0000c280


	//   ....[4]....
        /*0074*/ 	.word	0x0000c2c0


	//   ....[5]....
        /*0078*/ 	.word	0x0000c300


	//   ....[6]....
        /*007c*/ 	.word	0x0000c390


	//   ....[7]....
        /*0080*/ 	.word	0x0000c3d0


	//   ....[8]....
        /*0084*/ 	.word	0x0000c470


	//   ....[9]....
        /*0088*/ 	.word	0x0000c4c0


	//   ....[10]....
        /*008c*/ 	.word	0x0000c510


	//   ....[11]....
        /*0090*/ 	.word	0x0000c5e0


	//   ....[12]....
        /*0094*/ 	.word	0x0000c640


	//   ....[13]....
        /*0098*/ 	.word	0x0000c7d0


	//   ....[14]....
        /*009c*/ 	.word	0x0000c930


	//   ....[15]....
        /*00a0*/ 	.word	0x0000c950


	//   ....[16]....
        /*00a4*/ 	.word	0x0000ca10


	//   ....[17]....
        /*00a8*/ 	.word	0x0000cb90


	//   ....[18]....
        /*00ac*/ 	.word	0x0000cd10


	//   ....[19]....
        /*00b0*/ 	.word	0x0000ce70


	//   ....[20]....
        /*00b4*/ 	.word	0x0000cf80


	//   ....[21]....
        /*00b8*/ 	.word	0x0000cfc0


	//   ....[22]....
        /*00bc*/ 	.word	0x0000d000


	//----- nvinfo : EIATTR_MAX_THREADS
	.align		4
.L_4917:
        /*00c0*/ 	.byte	0x04, 0x05
        /*00c2*/ 	.short	(.L_4919 - .L_4918)
.L_4918:
        /*00c4*/ 	.word	0x00000080
        /*00c8*/ 	.word	0x00000001
        /*00cc*/ 	.word	0x00000001


	//----- nvinfo : EIATTR_CRS_STACK_SIZE
	.align		4
.L_4919:
        /*00d0*/ 	.byte	0x04, 0x1e
        /*00d2*/ 	.short	(.L_4921 - .L_4920)
.L_4920:
        /*00d4*/ 	.word	0x00000000


	//----- nvinfo : EIATTR_CBANK_PARAM_SIZE
	.align		4
.L_4921:
        /*00d8*/ 	.byte	0x03, 0x19
        /*00da*/ 	.short	0x0230


	//----- nvinfo : EIATTR_PARAM_CBANK
	.align		4
        /*00dc*/ 	.byte	0x04, 0x0a
        /*00de*/ 	.short	(.L_4923 - .L_4922)
	.align		4
.L_4922:
        /*00e0*/ 	.word	index@(.nv.constant0._ZN2at6native18elementwise_kernelILi128ELi4EZNS0_15gpu_kernel_implIZZZNS0_21clamp_min_kernel_cudaERNS_18TensorIteratorBaseERKN3c106ScalarEENKUlvE_clEvENKUlvE7_clEvEUlNS5_8BFloat16EE_EEvS4_RKT_EUliE_EEviT1_)
        /*00e4*/ 	.short	0x0210
        /*00e6*/ 	.short	0x0230


	//----- nvinfo : EIATTR_SW_WAR
	.align		4
.L_4923:
        /*00e8*/ 	.byte	0x04, 0x36
        /*00ea*/ 	.short	(.L_4925 - .L_4924)
.L_4924:
        /*00ec*/ 	.word	0x00000008
.L_4925:


//--------------------- .nv.info._ZN2at6native27unrolled_elementwise_kernelIZZZNS0_21clamp_min_kernel_cudaERNS_18TensorIteratorBaseERKN3c106ScalarEENKUlvE_clEvENKUlvE7_clEvEUlNS4_8BFloat16EE_St5arrayIPcLm2EELi4E23TrivialOffsetCalculatorILi1EjESG_NS0_6memory12LoadWithCastILi1EEENSH_13StoreWithCastILi1EEEEEviT_T0_T2_T3_T4_T5_ --------------------------
	.section	.nv.info._ZN2at6native27unrolled_elementwise_kernelIZZZNS0_21clamp_min_kernel_cudaERNS_18TensorIteratorBaseERKN3c106ScalarEENKUlvE_clEvENKUlvE7_clEvEUlNS4_8BFloat16EE_St5arrayIPcLm2EELi4E23TrivialOffsetCalculatorILi1EjESG_NS0_6memory12LoadWithCastILi1EEENSH_13StoreWithCastILi1EEEEEviT_T0_T2_T3_T4_T5_,"",@"SHT_CUDA_INFO"
	.sectionflags	@""
	.align	4


	//----- nvinfo : EIATTR_CUDA_API_VERSION
	.align		4
        /*0000*/ 	.byte	0x04, 0x37
        /*0002*/ 	.short	(.L_4927 - .L_4926)
.L_4926:
        /*0004*/ 	.word	0x00000082


	//----- nvinfo : EIATTR_KPARAM_INFO
	.align		4
.L_4927:
        /*0008*/ 	.byte	0x04, 0x17
        /*000a*/ 	.short	(.L_4929 - .L_4928)
.L_4928:
        /*000c*/ 	.word	0x00000000
        /*0010*/ 	.short	0x0006
        /*0012*/ 	.short	0x0034
        /*0014*/ 	.byte	0x00, 0xf0, 0x21, 0x00


	//----- nvinfo : EIATTR_KPARAM_INFO
	.align		4
.L_4929:
        /*0018*/ 	.byte	0x04, 0x17
        /*001a*/ 	.short	(.L_4931 - .L_4930)
.L_4930:
        /*001c*/ 	.word	0x00000000
        /*0020*/ 	.short	0x0005
        /*0022*/ 	.short	0x002c
        /*0024*/ 	.byte	0x00, 0xf0, 0x21, 0x00


	//----- nvinfo : EIATTR_KPARAM_INFO
	.align		4
.L_4931:
        /*0028*/ 	.byte	0x04, 0x17
        /*002a*/ 	.short	(.L_4933 - .L_4932)
.L_4932:
        /*002c*/ 	.word	0x00000000
        /*0030*/ 	.short	0x0004
        /*0032*/ 	.short	0x0029
        /*0034*/ 	.byte	0x00, 0xf0, 0x05, 0x00


	//----- nvinfo : EIATTR_KPARAM_INFO
	.align		4
.L_4933:
        /*0038*/ 	.byte	0x04, 0x17
        /*003a*/ 	.short	(.L_4935 - .L_4934)
.L_4934:
        /*003c*/ 	.word	0x00000000
        /*0040*/ 	.short	0x0003
        /*0042*/ 	.short	0x0028
        /*0044*/ 	.byte	0x00, 0xf0, 0x05, 0x00


	//----- nvinfo : EIATTR_KPARAM_INFO
	.align		4
.L_4935:
        /*0048*/ 	.byte	0x04, 0x17
        /*004a*/ 	.short	(.L_4937 - .L_4936)
.L_4936:
        /*004c*/ 	.word	0x00000000
        /*0050*/ 	.short	0x0002
        /*0052*/ 	.short	0x0018
        /*0054*/ 	.byte	0x00, 0xf0, 0x41, 0x00


	//----- nvinfo : EIATTR_KPARAM_INFO
	.align		4
.L_4937:
        /*0058*/ 	.byte	0x04, 0x17
        /*005a*/ 	.short	(.L_4939 - .L_4938)
.L_4938:
        /*005c*/ 	.word	0x00000000
        /*0060*/ 	.short	0x0001
        /*0062*/ 	.short	0x0008
        /*0064*/ 	.byte	0x00, 0xf0, 0x41, 0x00


	//----- nvinfo : EIATTR_KPARAM_INFO
	.align		4
.L_4939:
        /*0068*/ 	.byte	0x04, 0x17
        /*006a*/ 	.short	(.L_4941 - .L_4940)
.L_4940:
        /*006c*/ 	.word	0x00000000
        /*0070*/ 	.short	0x0000
        /*0072*/ 	.short	0x0000
        /*0074*/ 	.byte	0x00, 0xf0, 0x11, 0x00


	//----- nvinfo : EIATTR_SPARSE_MMA_MASK
	.align		4
.L_4941:
        /*0078*/ 	.byte	0x03, 0x50
        /*007a*/ 	.short	0x0000


	//----- nvinfo : EIATTR_MAXREG_COUNT
	.align		4
        /*007c*/ 	.byte	0x03, 0x1b
        /*007e*/ 	.short	0x00ff


	//----- nvinfo : EIATTR_EXTERNS
	.align		4
        /*0080*/ 	.byte	0x04, 0x0f
        /*0082*/ 	.short	(.L_4943 - .L_4942)


	//   ....[0]....
	.align		4
.L_4942:
        /*0084*/ 	.word	index@(__assertfail)


	//----- nvinfo : EIATTR_MERCURY_ISA_VERSION
	.align		4
.L_4943:
        /*0088*/ 	.byte	0x03, 0x5f
        /*008a*/ 	.short	0x0101


	//----- nvinfo : EIATTR_SYSCALL_OFFSETS
	.align		4
        /*008c*/ 	.byte	0x04, 0x46
        /*008e*/ 	.short	(.L_4945 - .L_4944)


	//   ....[0]....
.L_4944:
        /*0090*/ 	.word	0x000010e0


	//   ....[1]....
        /*0094*/ 	.word	0x00002220


	//   ....[2]....
        /*0098*/ 	.word	0x00003370


	//   ....[3]....
        /*009c*/ 	.word	0x00004490


	//   ....[4]....
        /*00a0*/ 	.word	0x000057f0


	//   ....[5]....
        /*00a4*/ 	.word	0x00006810


	//   ....[6]....
        /*00a8*/ 	.word	0x000077f0


	//   ....[7]....
        /*00ac*/ 	.word	0x000087d0


	//----- nvinfo : EIATTR_EXIT_INSTR_OFFSETS
	.align		4
.L_4945:
        /*00b0*/ 	.byte	0x04, 0x1c
        /*00b2*/ 	.short	(.L_4947 - .L_4946)


	//   ....[0]....
.L_4946:
        /*00b4*/ 	.word	0x000078b0


	//   ....[1]....
        /*00b8*/ 	.word	0x00007a00


	//   ....[2]....
        /*00bc*/ 	.word	0x00007a40


	//   ....[3]....
        /*00c0*/ 	.word	0x00007ae0


	//   ....[4]....
        /*00c4*/ 	.word	0x00007b20


	//   ....[5]....
        /*00c8*/ 	.word	0x00007b60


	//   ....[6]....
        /*00cc*/ 	.word	0x00007bf0


	//   ....[7]....
        /*00d0*/ 	.word	0x00007c30


	//   ....[8]....
        /*00d4*/ 	.word	0x00007cd0


	//   ....[9]....
        /*00d8*/ 	.word	0x00007d20


	//   ....[10]....
        /*00dc*/ 	.word	0x00007d70


	//   ....[11]....
        /*00e0*/ 	.word	0x00007e40


	//   ....[12]....
        /*00e4*/ 	.word	0x00007ea0


	//   ....[13]....
        /*00e8*/ 	.word	0x00008030


	//   ....[14]....
        /*00ec*/ 	.word	0x00008190


	//   ....[15]....
        /*00f0*/ 	.word	0x000081b0


	//   ....[16]....
        /*00f4*/ 	.word	0x00008270


	//   ....[17]....
        /*00f8*/ 	.word	0x000083f0


	//   ....[18]....
        /*00fc*/ 	.word	0x00008570


	//   ....[19]....
        /*0100*/ 	.word	0x000086d0


	//   ....[20]....
        /*0104*/ 	.word	0x000087e0


	//   ....[21]....
        /*0108*/ 	.word	0x00008820


	//   ....[22]....
        /*010c*/ 	.word	0x00008860


	//----- nvinfo : EIATTR_MAX_THREADS
	.align		4
.L_4947:
        /*0110*/ 	.byte	0x04, 0x05
        /*0112*/ 	.short	(.L_4949 - .L_4948)
.L_4948:
        /*0114*/ 	.word	0x00000080
        /*0118*/ 	.word	0x00000001
        /*011c*/ 	.word	0x00000001


	//----- nvinfo : EIATTR_CRS_STACK_SIZE
	.align		4
.L_4949:
        /*0120*/ 	.byte	0x04, 0x1e
        /*0122*/ 	.short	(.L_4951 - .L_4950)
.L_4950:
        /*0124*/ 	.word	0x00000000


	//----- nvinfo : EIATTR_CBANK_PARAM_SIZE
	.align		4
.L_4951:
        /*0128*/ 	.byte	0x03, 0x19
        /*012a*/ 	.short	0x003c


	//----- nvinfo : EIATTR_PARAM_CBANK
	.align		4
        /*012c*/ 	.byte	0x04, 0x0a
        /*012e*/ 	.short	(.L_4953 - .L_4952)
	.align		4
.L_4952:
        /*0130*/ 	.word	index@(.nv.constant0._ZN2at6native27unrolled_elementwise_kernelIZZZNS0_21clamp_min_kernel_cudaERNS_18TensorIteratorBaseERKN3c106ScalarEENKUlvE_clEvENKUlvE7_clEvEUlNS4_8BFloat16EE_St5arrayIPcLm2EELi4E23TrivialOffsetCalculatorILi1EjESG_NS0_6memory12LoadWithCastILi1EEENSH_13StoreWithCastILi1EEEEEviT_T0_T2_T3_T4_T5_)
        /*0134*/ 	.short	0x0210
        /*0136*/ 	.short	0x003c


	//----- nvinfo : EIATTR_SW_WAR
	.align		4
.L_4953:
        /*0138*/ 	.byte	0x04, 0x36
        /*013a*/ 	.short	(.L_4955 - .L_4954)
.L_4954:
        /*013c*/ 	.word	0x00000008
.L_4955:


//--------------------- .nv.info._ZN2at6native18elementwise_kernelILi128ELi4EZNS0_22gpu_kernel_impl_nocastIZZZNS0_21clamp_min_kernel_cudaERNS_18TensorIteratorBaseERKN3c106ScalarEENKUlvE_clEvENKUlvE7_clEvEUlNS5_8BFloat16EE_EEvS4_RKT_EUliE_EEviT1_ --------------------------
	.section	.nv.info._ZN2at6native18elementwise_kernelILi128ELi4EZNS0_22gpu_kernel_impl_nocastIZZZNS0_21clamp_min_kernel_cudaERNS_18TensorIteratorBaseERKN3c106ScalarEENKUlvE_clEvENKUlvE7_clEvEUlNS5_8BFloat16EE_EEvS4_RKT_EUliE_EEviT1_,"",@"SHT_CUDA_INFO"
	.sectionflags	@""
	.align	4


	//----- nvinfo : EIATTR_CUDA_API_VERSION
	.align		4
        /*0000*/ 	.byte	0x04, 0x37
        /*0002*/ 	.short	(.L_4957 - .L_4956)
.L_4956:
        /*0004*/ 	.word	0x00000082


	//----- nvinfo : EIATTR_KPARAM_INFO
	.align		4
.L_4957:
        /*0008*/ 	.byte	0x04, 0x17
        /*000a*/ 	.short	(.L_4959 - .L_4958)
.L_4958:
        /*000c*/ 	.word	0x00000000
        /*0010*/ 	.short	0x0001
        /*0012*/ 	.short	0x0008
        /*0014*/ 	.byte	0x00, 0xf0, 0x81, 0x08


	//----- nvinfo : EIATTR_KPARAM_INFO
	.align		4
.L_4959:
        /*0018*/ 	.byte	0x04, 0x17
        /*001a*/ 	.short	(.L_4961 - .L_4960)
.L_4960:
        /*001c*/ 	.word	0x00000000
        /*0020*/ 	.short	0x0000
        /*0022*/ 	.short	0x0000
        /*0024*/ 	.byte	0x00, 0xf0, 0x11, 0x00


	//----- nvinfo : EIATTR_SPARSE_MMA_MASK
	.align		4
.L_4961:
        /*0028*/ 	.byte	0x03, 0x50
        /*002a*/ 	.short	0x0000


	//----- nvinfo : EIATTR_MAXREG_COUNT
	.align		4
        /*002c*/ 	.byte	0x03, 0x1b
        /*002e*/ 	.short	0x0080


	//----- nvinfo : EIATTR_MERCURY_ISA_VERSION
	.align		4
        /*0030*/ 	.byte	0x03, 0x5f
        /*0032*/ 	.short	0x0101


	//----- nvinfo : EIATTR_EXIT_INSTR_OFFSETS
	.align		4
        /*0034*/ 	.byte	0x04, 0x1c
        /*0036*/ 	.short	(.L_4963 - .L_4962)


	//   ....[0]....
.L_4962:
        /*0038*/ 	.word	0x00003cd0


	//   ....[1]....
        /*003c*/ 	.word	0x000050b0


	//----- nvinfo : EIATTR_MAX_THREADS
	.align		4
.L_4963:
        /*0040*/ 	.byte	0x04, 0x05
        /*0042*/ 	.short	(.L_4965 - .L_4964)
.L_4964:
        /*0044*/ 	.word	0x00000080
        /*0048*/ 	.word	0x00000001
        /*004c*/ 	.word	0x00000001


	//----- nvinfo : EIATTR_CRS_STACK_SIZE
	.align		4
.L_4965:
        /*0050*/ 	.byte	0x04, 0x1e
        /*0052*/ 	.short	(.L_4967 - .L_4966)
.L_4966:
        /*0054*/ 	.word	0x00000000


	//----- nvinfo : EIATTR_CBANK_PARAM_SIZE
	.align		4
.L_4967:
        /*0058*/ 	.byte	0x03, 0x19
        /*005a*/ 	.short	0x0228


	//----- nvinfo : EIATTR_PARAM_CBANK
	.align		4
        /*005c*/ 	.byte	0x04, 0x0a
        /*005e*/ 	.short	(.L_4969 - .L_4968)
	.align		4
.L_4968:
        /*0060*/ 	.word	index@(.nv.constant0._ZN2at6native18elementwise_kernelILi128ELi4EZNS0_22gpu_kernel_impl_nocastIZZZNS0_21clamp_min_kernel_cudaERNS_18TensorIteratorBaseERKN3c106ScalarEENKUlvE_clEvENKUlvE7_clEvEUlNS5_8BFloat16EE_EEvS4_RKT_EUliE_EEviT1_)
        /*0064*/ 	.short	0x0210
        /*0066*/ 	.short	0x0228


	//----- nvinfo : EIATTR_SW_WAR
	.align		4
.L_4969:
        /*0068*/ 	.byte	0x04, 0x36
        /*006a*/ 	.short	(.L_4971 - .L_4970)
.L_4970:
        /*006c*/ 	.word	0x00000008
.L_4971:


//--------------------- .nv.info._ZN2at6native27unrolled_elementwise_kernelIZZZNS0_21clamp_min_kernel_cudaERNS_18TensorIteratorBaseERKN3c106ScalarEENKUlvE_clEvENKUlvE7_clEvEUlNS4_8BFloat16EE_St5arrayIPcLm2EELi4E23TrivialOffsetCalculatorILi1EjESG_NS0_6memory15LoadWithoutCastENSH_16StoreWithoutCastEEEviT_T0_T2_T3_T4_T5_ --------------------------
	.section	.nv.info._ZN2at6native27unrolled_elementwise_kernelIZZZNS0_21clamp_min_kernel_cudaERNS_18TensorIteratorBaseERKN3c106ScalarEENKUlvE_clEvENKUlvE7_clEvEUlNS4_8BFloat16EE_St5arrayIPcLm2EELi4E23TrivialOffsetCalculatorILi1EjESG_NS0_6memory15LoadWithoutCastENSH_16StoreWithoutCastEEEviT_T0_T2_T3_T4_T5_,"",@"SHT_CUDA_INFO"
	.sectionflags	@""
	.align	4


	//----- nvinfo : EIATTR_CUDA_API_VERSION
	.align		4
        /*0000*/ 	.byte	0x04, 0x37
        /*0002*/ 	.short	(.L_4973 - .L_4972)
.L_4972:
        /*0004*/ 	.word	0x00000082


	//----- nvinfo : EIATTR_KPARAM_INFO
	.align		4
.L_4973:
        /*0008*/ 	.byte	0x04, 0x17
        /*000a*/ 	.short	(.L_4975 - .L_4974)
.L_4974:
        /*000c*/ 	.word	0x00000000
        /*0010*/ 	.short	0x0006
        /*0012*/ 	.short	0x002b
        /*0014*/ 	.byte	0x00, 0xf0, 0x05, 0x00


	//----- nvinfo : EIATTR_KPARAM_INFO
	.align		4
.L_4975:
        /*0018*/ 	.byte	0x04, 0x17
        /*001a*/ 	.short	(.L_4977 - .L_4976)
.L_4976:
        /*001c*/ 	.word	0x00000000
        /*0020*/ 	.short	0x0005
        /*0022*/ 	.short	0x002a
        /*0024*/ 	.byte	0x00, 0xf0, 0x05, 0x00


	//----- nvinfo : EIATTR_KPARAM_INFO
	.align		4
.L_4977:
        /*0028*/ 	.byte	0x04, 0x17
        /*002a*/ 	.short	(.L_4979 - .L_4978)
.L_4978:
        /*002c*/ 	.word	0x00000000
        /*0030*/ 	.short	0x0004
        /*0032*/ 	.short	0x0029
        /*0034*/ 	.byte	0x00, 0xf0, 0x05, 0x00


	//----- nvinfo : EIATTR_KPARAM_INFO
	.align		4
.L_4979:
        /*0038*/ 	.byte	0x04, 0x17
        /*003a*/ 	.short	(.L_4981 - .L_4980)
.L_4980:
        /*003c*/ 	.word	0x00000000
        /*0040*/ 	.short	0x0003
        /*0042*/ 	.short	0x0028
        /*0044*/ 	.byte	0x00, 0xf0, 0x05, 0x00


	//----- nvinfo : EIATTR_KPARAM_INFO
	.align		4
.L_4981:
        /*0048*/ 	.byte	0x04, 0x17
        /*004a*/ 	.short	(.L_4983 - .L_4982)
.L_4982:
        /*004c*/ 	.word	0x00000000
        /*0050*/ 	.short	0x0002
        /*0052*/ 	.short	0x0018
        /*0054*/ 	.byte	0x00, 0xf0, 0x41, 0x00


	//----- nvinfo : EIATTR_KPARAM_INFO
	.align		4
.L_4983:
        /*0058*/ 	.byte	0x04, 0x17
        /*005a*/ 	.short	(.L_4985 - .L_4984)
.L_4984:
        /*005c*/ 	.word	0x00000000
        /*0060*/ 	.short	0x0001
        /*0062*/ 	.short	0x0008
        /*0064*/ 	.byte	0x00, 0xf0, 0x41, 0x00


	//----- nvinfo : EIATTR_KPARAM_INFO
	.align		4
.L_4985:
        /*0068*/ 	.byte	0x04, 0x17
        /*006a*/ 	.short	(.L_4987 - .L_4986)
.L_4986:
        /*006c*/ 	.word	0x00000000
        /*0070*/ 	.short	0x0000
        /*0072*/ 	.short	0x0000
        /*0074*/ 	.byte	0x00, 0xf0, 0x11, 0x00


	//----- nvinfo : EIATTR_SPARSE_MMA_MASK
	.align		4
.L_4987:
        /*0078*/ 	.byte	0x03, 0x50
        /*007a*/ 	.short	0x0000


	//----- nvinfo : EIATTR_MAXREG_COUNT
	.align		4
        /*007c*/ 	.byte	0x03, 0x1b
        /*007e*/ 	.short	0x00ff


	//----- nvinfo : EIATTR_MERCURY_ISA_VERSION
	.align		4
        /*0080*/ 	.byte	0x03, 0x5f
        /*0082*/ 	.short	0x0101


	//----- nvinfo : EIATTR_EXIT_INSTR_OFFSETS
	.align		4
        /*0084*/ 	.byte	0x04, 0x1c
        /*0086*/ 	.short	(.L_4989 - .L_4988)


	//   ....[0]....
.L_4988:
        /*0088*/ 	.word	0x00000530


	//   ....[1]....
        /*008c*/ 	.word	0x000005c0


	//----- nvinfo : EIATTR_MAX_THREADS
	.align		4
.L_4989:
        /*0090*/ 	.byte	0x04, 0x05
        /*0092*/ 	.short	(.L_4991 - .L_4990)
.L_4990:
        /*0094*/ 	.word	0x00000080
        /*0098*/ 	.word	0x00000001
        /*009c*/ 	.word	0x00000001


	//----- nvinfo : EIATTR_CRS_STACK_SIZE
	.align		4
.L_4991:
        /*00a0*/ 	.byte	0x04, 0x1e
        /*00a2*/ 	.short	(.L_4993 - .L_4992)
.L_4992:
        /*00a4*/ 	.word	0x00000000


	//----- nvinfo : EIATTR_CBANK_PARAM_SIZE
	.align		4
.L_4993:
        /*00a8*/ 	.byte	0x03, 0x19
        /*00aa*/ 	.short	0x002c


	//----- nvinfo : EIATTR_PARAM_CBANK
	.align		4
        /*00ac*/ 	.byte	0x04, 0x0a
        /*00ae*/ 	.short	(.L_4995 - .L_4994)
	.align		4
.L_4994:
        /*00b0*/ 	.word	index@(.nv.constant0._ZN2at6native27unrolled_elementwise_kernelIZZZNS0_21clamp_min_kernel_cudaERNS_18TensorIteratorBaseERKN3c106ScalarEENKUlvE_clEvENKUlvE7_clEvEUlNS4_8BFloat16EE_St5arrayIPcLm2EELi4E23TrivialOffsetCalculatorILi1EjESG_NS0_6memory15LoadWithoutCastENSH_16StoreWithoutCastEEEviT_T0_T2_T3_T4_T5_)
        /*00b4*/ 	.short	0x0210
        /*00b6*/ 	.short	0x002c


	//----- nvinfo : EIATTR_SW_WAR
	.align		4
.L_4995:
        /*00b8*/ 	.byte	0x04, 0x36
        /*00ba*/ 	.short	(.L_4997 - .L_4996)
.L_4996:
        /*00bc*/ 	.word	0x00000008
.L_4997:


//--------------------- .nv.info._ZN2at6native29vectorized_elementwise_kernelILi2EZZZNS0_21clamp_min_kernel_cudaERNS_18TensorIteratorBaseERKN3c106ScalarEENKUlvE_clEvENKUlvE7_clEvEUlNS4_8BFloat16EE_St5arrayIPcLm2EEEEviT0_T1_ --------------------------
	.section	.nv.info._ZN2at6native29vectorized_elementwise_kernelILi2EZZZNS0_21clamp_min_kernel_cudaERNS_18TensorIteratorBaseERKN3c106ScalarEENKUlvE_clEvENKUlvE7_clEvEUlNS4_8BFloat16EE_St5arrayIPcLm2EEEEviT0_T1_,"",@"SHT_CUDA_INFO"
	.sectionflags	@""
	.align	4


	//----- nvinfo : EIATTR_CUDA_API_VERSION
	.align		4
        /*0000*/ 	.byte	0x04, 0x37
        /*0002*/ 	.short	(.L_4999 - .L_4998)
.L_4998:
        /*0004*/ 	.word	0x00000082


	//----- nvinfo : EIATTR_KPARAM_INFO
	.align		4
.L_4999:
        /*0008*/ 	.byte	0x04, 0x17
        /*000a*/ 	.short	(.L_5001 - .L_5000)
.L_5000:
        /*000c*/ 	.word	0x00000000
        /*0010*/ 	.short	0x0002
        /*0012*/ 	.short	0x0018
        /*0014*/ 	.byte	0x00, 0xf0, 0x41, 0x00


	//----- nvinfo : EIATTR_KPARAM_INFO
	.align		4
.L_5001:
        /*0018*/ 	.byte	0x04, 0x17
        /*001a*/ 	.short	(.L_5003 - .L_5002)
.L_5002:
        /*001c*/ 	.word	0x00000000
        /*0020*/ 	.short	0x0001
        /*0022*/ 	.short	0x0008
        /*0024*/ 	.byte	0x00, 0xf0, 0x41, 0x00


	//----- nvinfo : EIATTR_KPARAM_INFO
	.align		4
.L_5003:
        /*0028*/ 	.byte	0x04, 0x17
        /*002a*/ 	.short	(.L_5005 - .L_5004)
.L_5004:
        /*002c*/ 	.word	0x00000000
        /*0030*/ 	.short	0x0000
        /*0032*/ 	.short	0x0000
        /*0034*/ 	.byte	0x00, 0xf0, 0x11, 0x00


	//----- nvinfo : EIATTR_SPARSE_MMA_MASK
	.align		4
.L_5005:
        /*0038*/ 	.byte	0x03, 0x50
        /*003a*/ 	.short	0x0000


	//----- nvinfo : EIATTR_MAXREG_COUNT
	.align		4
        /*003c*/ 	.byte	0x03, 0x1b
        /*003e*/ 	.short	0x00ff


	//----- nvinfo : EIATTR_MERCURY_ISA_VERSION
	.align		4
        /*0040*/ 	.byte	0x03, 0x5f
        /*0042*/ 	.short	0x0101


	//----- nvinfo : EIATTR_EXIT_INSTR_OFFSETS
	.align		4
        /*0044*/ 	.byte	0x04, 0x1c
        /*0046*/ 	.short	(.L_5007 - .L_5006)


	//   ....[0]....
.L_5006:
        /*0048*/ 	.word	0x00000540


	//   ....[1]....
        /*004c*/ 	.word	0x00001060


	//   ....[2]....
        /*0050*/ 	.word	0x000010b0


	//----- nvinfo : EIATTR_MAX_THREADS
	.align		4
.L_5007:
        /*0054*/ 	.byte	0x04, 0x05
        /*0056*/ 	.short	(.L_5009 - .L_5008)
.L_5008:
        /*0058*/ 	.word	0x00000080
        /*005c*/ 	.word	0x00000001
        /*0060*/ 	.word	0x00000001


	//----- nvinfo : EIATTR_CRS_STACK_SIZE
	.align		4
.L_5009:
        /*0064*/ 	.byte	0x04, 0x1e
        /*0066*/ 	.short	(.L_5011 - .L_5010)
.L_5010:
        /*0068*/ 	.word	0x00000000


	//----- nvinfo : EIATTR_CBANK_PARAM_SIZE
	.align		4
.L_5011:
        /*006c*/ 	.byte	0x03, 0x19
        /*006e*/ 	.short	0x0028


	//----- nvinfo : EIATTR_PARAM_CBANK
	.align		4
        /*0070*/ 	.byte	0x04, 0x0a
        /*0072*/ 	.short	(.L_5013 - .L_5012)
	.align		4
.L_5012:
        /*0074*/ 	.word	index@(.nv.constant0._ZN2at6native29vectorized_elementwise_kernelILi2EZZZNS0_21clamp_min_kernel_cudaERNS_18TensorIteratorBaseERKN3c106ScalarEENKUlvE_clEvENKUlvE7_clEvEUlNS4_8BFloat16EE_St5arrayIPcLm2EEEEviT0_T1_)
        /*0078*/ 	.short	0x0210
        /*007a*/ 	.short	0x0028


	//----- nvinfo : EIATTR_SW_WAR
	.align		4
.L_5013:
        /*007c*/ 	.byte	0x04, 0x36
        /*007e*/ 	.short	(.L_5015 - .L_5014)
.L_5014:
        /*0080*/ 	.word	0x00000008
.L_5015:


//--------------------- .nv.info._ZN2at6native29vectorized_elementwise_kernelILi4EZZZNS0_21clamp_min_kernel_cudaERNS_18TensorIteratorBaseERKN3c106ScalarEENKUlvE_clEvENKUlvE7_clEvEUlNS4_8BFloat16EE_St5arrayIPcLm2EEEEviT0_T1_ --------------------------
	.section	.nv.info._ZN2at6native29vectorized_elementwise_kernelILi4EZZZNS0_21clamp_min_kernel_cudaERNS_18TensorIteratorBaseERKN3c106ScalarEENKUlvE_clEvENKUlvE7_clEvEUlNS4_8BFloat16EE_St5arrayIPcLm2EEEEviT0_T1_,"",@"SHT_CUDA_INFO"
	.sectionflags	@""
	.align	4


	//----- nvinfo : EIATTR_CUDA_API_VERSION
	.align		4
        /*0000*/ 	.byte	0x04, 0x37
        /*0002*/ 	.short	(.L_5017 - .L_5016)
.L_5016:
        /*0004*/ 	.word	0x00000082


	//----- nvinfo : EIATTR_KPARAM_INFO
	.align		4
.L_5017:
        /*0008*/ 	.byte	0x04, 0x17
        /*000a*/ 	.short	(.L_5019 - .L_5018)
.L_5018:
        /*000c*/ 	.word	0x00000000
        /*0010*/ 	.short	0x0002
        /*0012*/ 	.short	0x0018
        /*0014*/ 	.byte	0x00, 0xf0, 0x41, 0x00


	//----- nvinfo : EIATTR_KPARAM_INFO
	.align		4
.L_5019:
        /*0018*/ 	.byte	0x04, 0x17
        /*001a*/ 	.short	(.L_5021 - .L_5020)
.L_5020:
        /*001c*/ 	.word	0x00000000
        /*0020*/ 	.short	0x0001
        /*0022*/ 	.short	0x0008
        /*0024*/ 	.byte	0x00, 0xf0, 0x41, 0x00


	//----- nvinfo : EIATTR_KPARAM_INFO
	.align		4
.L_5021:
        /*0028*/ 	.byte	0x04, 0x17
        /*002a*/ 	.short	(.L_5023 - .L_5022)
.L_5022:
        /*002c*/ 	.word	0x00000000
        /*0030*/ 	.short	0x0000
        /*0032*/ 	.short	0x0000
        /*0034*/ 	.byte	0x00, 0xf0, 0x11, 0x00


	//----- nvinfo : EIATTR_SPARSE_MMA_MASK
	.align		4
.L_5023:
        /*0038*/ 	.byte	0x03, 0x50
        /*003a*/ 	.short	0x0000


	//----- nvinfo : EIATTR_MAXREG_COUNT
	.align		4
        /*003c*/ 	.byte	0x03, 0x1b
        /*003e*/ 	.short	0x00ff


	//----- nvinfo : EIATTR_MERCURY_ISA_VERSION
	.align		4
        /*0040*/ 	.byte	0x03, 0x5f
        /*0042*/ 	.short	0x0101


	//----- nvinfo : EIATTR_EXIT_INSTR_OFFSETS
	.align		4
        /*0044*/ 	.byte	0x04, 0x1c
        /*0046*/ 	.short	(.L_5025 - .L_5024)


	//   ....[0]....
.L_5024:
        /*0048*/ 	.word	0x00000510


	//   ....[1]....
        /*004c*/ 	.word	0x00001030


	//   ....[2]....
        /*0050*/ 	.word	0x00001080


	//----- nvinfo : EIATTR_MAX_THREADS
	.align		4
.L_5025:
        /*0054*/ 	.byte	0x04, 0x05
        /*0056*/ 	.short	(.L_5027 - .L_5026)
.L_5026:
        /*0058*/ 	.word	0x00000080
        /*005c*/ 	.word	0x00000001
        /*0060*/ 	.word	0x00000001


	//----- nvinfo : EIATTR_CRS_STACK_SIZE
	.align		4
.L_5027:
        /*0064*/ 	.byte	0x04, 0x1e
        /*0066*/ 	.short	(.L_5029 - .L_5028)
.L_5028:
        /*0068*/ 	.word	0x00000000


	//----- nvinfo : EIATTR_CBANK_PARAM_SIZE
	.align		4
.L_5029:
        /*006c*/ 	.byte	0x03, 0x19
        /*006e*/ 	.short	0x0028


	//----- nvinfo : EIATTR_PARAM_CBANK
	.align		4
        /*0070*/ 	.byte	0x04, 0x0a
        /*0072*/ 	.short	(.L_5031 - .L_5030)
	.align		4
.L_5030:
        /*0074*/ 	.word	index@(.nv.constant0._ZN2at6native29vectorized_elementwise_kernelILi4EZZZNS0_21clamp_min_kernel_cudaERNS_18TensorIteratorBaseERKN3c106ScalarEENKUlvE_clEvENKUlvE7_clEvEUlNS4_8BFloat16EE_St5arrayIPcLm2EEEEviT0_T1_)
        /*0078*/ 	.short	0x0210
        /*007a*/ 	.short	0x0028


	//----- nvinfo : EIATTR_SW_WAR
	.align		4
.L_5031:
        /*007c*/ 	.byte	0x04, 0x36
        /*007e*/ 	.short	(.L_5033 - .L_5032)
.L_5032:
        /*0080*/ 	.word	0x00000008
.L_5033:


//--------------------- .nv.info._ZN2at6native29vectorized_elementwise_kernelILi8EZZZNS0_21clamp_min_kernel_cudaERNS_18TensorIteratorBaseERKN3c106ScalarEENKUlvE_clEvENKUlvE7_clEvEUlNS4_8BFloat16EE_St5arrayIPcLm2EEEEviT0_T1_ --------------------------
	.section	.nv.info._ZN2at6native29vectorized_elementwise_kernelILi8EZZZNS0_21clamp_min_kernel_cudaERNS_18TensorIteratorBaseERKN3c106ScalarEENKUlvE_clEvENKUlvE7_clEvEUlNS4_8BFloat16EE_St5arrayIPcLm2EEEEviT0_T1_,"",@"SHT_CUDA_INFO"
	.sectionflags	@""
	.align	4


	//----- nvinfo : EIATTR_CUDA_API_VERSION
	.align		4
        /*0000*/ 	.byte	0x04, 0x37
        /*0002*/ 	.short	(.L_5035 - .L_5034)
.L_5034:
        /*0004*/ 	.word	0x00000082


	//----- nvinfo : EIATTR_KPARAM_INFO
	.align		4
.L_5035:
        /*0008*/ 	.byte	0x04, 0x17
        /*000a*/ 	.short	(.L_5037 - .L_5036)
.L_5036:
        /*000c*/ 	.word	0x00000000
        /*0010*/ 	.short	0x0002
        /*0012*/ 	.short	0x0018
        /*0014*/ 	.byte	0x00, 0xf0, 0x41, 0x00


	//----- nvinfo : EIATTR_KPARAM_INFO
	.align		4
.L_5037:
        /*0018*/ 	.byte	0x04, 0x17
        /*001a*/ 	.short	(.L_5039 - .L_5038)
.L_5038:
        /*001c*/ 	.word	0x00000000
        /*0020*/ 	.short	0x0001
        /*0022*/ 	.short	0x0008
        /*0024*/ 	.byte	0x00, 0xf0, 0x41, 0x00


	//----- nvinfo : EIATTR_KPARAM_INFO
	.align		4
.L_5039:
        /*0028*/ 	.byte	0x04, 0x17
        /*002a*/ 	.short	(.L_5041 - .L_5040)
.L_5040:
        /*002c*/ 	.word	0x00000000
        /*0030*/ 	.short	0x0000
        /*0032*/ 	.short	0x0000
        /*0034*/ 	.byte	0x00, 0xf0, 0x11, 0x00


	//----- nvinfo : EIATTR_SPARSE_MMA_MASK
	.align		4
.L_5041:
        /*0038*/ 	.byte	0x03, 0x50
        /*003a*/ 	.short	0x0000


	//----- nvinfo : EIATTR_MAXREG_COUNT
	.align		4
        /*003c*/ 	.byte	0x03, 0x1b
        /*003e*/ 	.short	0x00ff


	//----- nvinfo : EIATTR_MERCURY_ISA_VERSION
	.align		4
        /*0040*/ 	.byte	0x03, 0x5f
        /*0042*/ 	.short	0x0101


	//----- nvinfo : EIATTR_EXIT_INSTR_OFFSETS
	.align		4
        /*0044*/ 	.byte	0x04, 0x1c
        /*0046*/ 	.short	(.L_5043 - .L_5042)


	//   ....[0]....
.L_5042:
        /*0048*/ 	.word	0x000004f0


	//   ....[1]....
        /*004c*/ 	.word	0x00001010


	//   ....[2]....
        /*0050*/ 	.word	0x00001060


	//----- nvinfo : EIATTR_MAX_THREADS
	.align		4
.L_5043:
        /*0054*/ 	.byte	0x04, 0x05
        /*0056*/ 	.short	(.L_5045 - .L_5044)
.L_5044:
        /*0058*/ 	.word	0x00000080
        /*005c*/ 	.word	0x00000001
        /*0060*/ 	.word	0x00000001


	//----- nvinfo : EIATTR_CRS_STACK_SIZE
	.align		4
.L_5045:
        /*0064*/ 	.byte	0x04, 0x1e
        /*0066*/ 	.short	(.L_5047 - .L_5046)
.L_5046:
        /*0068*/ 	.word	0x00000000


	//----- nvinfo : EIATTR_CBANK_PARAM_SIZE
	.align		4
.L_5047:
        /*006c*/ 	.byte	0x03, 0x19
        /*006e*/ 	.short	0x0028


	//----- nvinfo : EIATTR_PARAM_CBANK
	.align		4
        /*0070*/ 	.byte	0x04, 0x0a
        /*0072*/ 	.short	(.L_5049 - .L_5048)
	.align		4
.L_5048:
        /*0074*/ 	.word	index@(.nv.constant0._ZN2at6native29vectorized_elementwise_kernelILi8EZZZNS0_21clamp_min_kernel_cudaERNS_18TensorIteratorBaseERKN3c106ScalarEENKUlvE_clEvENKUlvE7_clEvEUlNS4_8BFloat16EE_St5arrayIPcLm2EEEEviT0_T1_)
        /*0078*/ 	.short	0x0210
        /*007a*/ 	.short	0x0028


	//----- nvinfo : EIATTR_SW_WAR
	.align		4
.L_5049:
        /*007c*/ 	.byte	0x04, 0x36
        /*007e*/ 	.short	(.L_5051 - .L_5050)
.L_5050:
        /*0080*/ 	.word	0x00000008
.L_5051:


//--------------------- .nv.info._ZN2at6native18elementwise_kernelILi128ELi4EZNS0_15gpu_kernel_implIZZZNS0_21clamp_min_kernel_cudaERNS_18TensorIteratorBaseERKN3c106ScalarEENKUlvE_clEvENKUlvE6_clEvEUlNS5_4HalfEE_EEvS4_RKT_EUliE_EEviT1_ --------------------------
	.section	.nv.info._ZN2at6native18elementwise_kernelILi128ELi4EZNS0_15gpu_kernel_implIZZZNS0_21clamp_min_kernel_cudaERNS_18TensorIteratorBaseERKN3c106ScalarEENKUlvE_clEvENKUlvE6_clEvEUlNS5_4HalfEE_EEvS4_RKT_EUliE_EEviT1_,"",@"SHT_CUDA_INFO"
	.sectionflags	@""
	.align	4


	//----- nvinfo : EIATTR_CUDA_API_VERSION
	.align		4
        /*0000*/ 	.byte	0x04, 0x37
        /*0002*/ 	.short	(.L_5053 - .L_5052)
.L_5052:
        /*0004*/ 	.word	0x00000082


	//----- nvinfo : EIATTR_KPARAM_INFO
	.align		4
.L_5053:
        /*0008*/ 	.byte	0x04, 0x17
        /*000a*/ 	.short	(.L_5055 - .L_5054)
.L_5054:
        /*000c*/ 	.word	0x00000000
        /*0010*/ 	.short	0x0001
        /*0012*/ 	.short	0x0008
        /*0014*/ 	.byte	0x00, 0xf0, 0xa1, 0x08


	//----- nvinfo : EIATTR_KPARAM_INFO
	.align		4
.L_5055:
        /*0018*/ 	.byte	0x04, 0x17
        /*001a*/ 	.short	(.L_5057 - .L_5056)
.L_5056:
        /*001c*/ 	.word	0x00000000
        /*0020*/ 	.short	0x0000
        /*0022*/ 	.short	0x0000
        /*0024*/ 	.byte	0x00, 0xf0, 0x11, 0x00


	//----- nvinfo : EIATTR_SPARSE_MMA_MASK
	.align		4
.L_5057:
        /*0028*/ 	.byte	0x03, 0x50
        /*002a*/ 	.short	0x0000


	//----- nvinfo : EIATTR_MAXREG_COUNT
	.align		4
        /*002c*/ 	.byte	0x03, 0x1b
        /*002e*/ 	.short	0x0080


	//----- nvinfo : EIATTR_EXTERNS
	.align		4
        /*0030*/ 	.byte	0x04, 0x0f
        /*0032*/ 	.short	(.L_5059 - .L_5058)


	//   ....[0]....
	.align		4
.L_5058:
        /*0034*/ 	.word	index@(__assertfail)


	//----- nvinfo : EIATTR_MERCURY_ISA_VERSION
	.align		4
.L_5059:
        /*0038*/ 	.byte	0x03, 0x5f
        /*003a*/ 	.short	0x0101


	//----- nvinfo : EIATTR_SYSCALL_OFFSETS
	.align		4
        /*003c*/ 	.byte	0x04, 0x46
        /*003e*/ 	.short	(.L_5061 - .L_5060)


	//   ....[0]....
.L_5060:
        /*0040*/ 	.word	0x00002370


	//   ....[1]....
        /*0044*/ 	.word	0x00003360


	//   ....[2]....
        /*0048*/ 	.word	0x00005730


	//   ....[3]....
        /*004c*/ 	.word	0x00006730


	//   ....[4]....
        /*0050*/ 	.word	0x00008af0


	//   ....[5]....
        /*0054*/ 	.word	0x00009af0


	//   ....[6]....
        /*0058*/ 	.word	0x0000bea0


	//   ....[7]....
        /*005c*/ 	.word	0x0000cea0


	//----- nvinfo : EIATTR_EXIT_INSTR_OFFSETS
	.align		4
.L_5061:
        /*0060*/ 	.byte	0x04, 0x1c
        /*0062*/ 	.short	(.L_5063 - .L_5062)


	//   ....[0]....
.L_5062:
        /*0064*/ 	.word	0x00009bc0


	//   ....[1]....
        /*0068*/ 	.word	0x0000c0d0


	//   ....[2]....
        /*006c*/ 	.word	0x0000c110


	//   ....[3]....
        /*0070*/ 	.word	0x0000c1b0


	//   ....[4]....
        /*0074*/ 	.word	0x0000c1f0


	//   ....[5]....
        /*0078*/ 	.word	0x0000c230


	//   ....[6]....
        /*007c*/ 	.word	0x0000c2c0


	//   ....[7]....
        /*0080*/ 	.word	0x0000c2e0


	//   ....[8]....
        /*0084*/ 	.word	0x0000c380


	//   ....[9]....
        /*0088*/ 	.word	0x0000c3d0


	//   ....[10]....
        /*008c*/ 	.word	0x0000c420


	//   ....[11]....
        /*0090*/ 	.word	0x0000c4f0


	//   ....[12]....
        /*0094*/ 	.word	0x0000c550


	//   ....[13]....
        /*0098*/ 	.word	0x0000c6e0


	//   ....[14]....
        /*009c*/ 	.word	0x0000c840


	//   ....[15]....
        /*00a0*/ 	.word	0x0000c880


	//   ....[16]....
        /*00a4*/ 	.word	0x0000c940


	//   ....[17]....
        /*00a8*/ 	.word	0x0000cac0


	//   ....[18]....
        /*00ac*/ 	.word	0x0000cc40


	//   ....[19]....
        /*00b0*/ 	.word	0x0000cda0


	//   ....[20]....
        /*00b4*/ 	.word	0x0000ceb0


	//   ....[21]....
        /*00b8*/ 	.word	0x0000cef0


	//   ....[22]....
        /*00bc*/ 	.word	0x0000cf30


	//----- nvinfo : EIATTR_MAX_THREADS
	.align		4
.L_5063:
        /*00c0*/ 	.byte	0x04, 0x05
        /*00c2*/ 	.short	(.L_5065 - .L_5064)
.L_5064:
        /*00c4*/ 	.word	0x00000080
        /*00c8*/ 	.word	0x00000001
        /*00cc*/ 	.word	0x00000001


	//----- nvinfo : EIATTR_CRS_STACK_SIZE
	.align		4
.L_5065:
        /*00d0*/ 	.byte	0x04, 0x1e
        /*00d2*/ 	.short	(.L_5067 - .L_5066)
.L_5066:
        /*00d4*/ 	.word	0x00000000


	//----- nvinfo : EIATTR_CBANK_PARAM_SIZE
	.align		4
.L_5067:
        /*00d8*/ 	.byte	0x03, 0x19
        /*00da*/ 	.short	0x0230


	//----- nvinfo : EIATTR_PARAM_CBANK
	.align		4
        /*00dc*/ 	.byte	0x04, 0x0a
        /*00de*/ 	.short	(.L_5069 - .L_5068)
	.align		4
.L_5068:
        /*00e0*/ 	.word	index@(.nv.constant0._ZN2at6native18elementwise_kernelILi128ELi4EZNS0_15gpu_kernel_implIZZZNS0_21clamp_min_kernel_cudaERNS_18TensorIteratorBaseERKN3c106ScalarEENKUlvE_clEvENKUlvE6_clEvEUlNS5_4HalfEE_EEvS4_RKT_EUliE_EEviT1_)
        /*00e4*/ 	.short	0x0210
        /*00e6*/ 	.short	0x0230


	//----- nvinfo : EIATTR_SW_WAR
	.align		4
.L_5069:
        /*00e8*/ 	.byte	0x04, 0x36
        /*00ea*/ 	.short	(.L_5071 - .L_5070)
.L_5070:
        /*00ec*/ 	.word	0x00000008
.L_5071:


//--------------------- .nv.info._ZN2at6native27unrolled_elementwise_kernelIZZZNS0_21clamp_min_kernel_cudaERNS_18TensorIteratorBaseERKN3c106ScalarEENKUlvE_clEvENKUlvE6_clEvEUlNS4_4HalfEE_St5arrayIPcLm2EELi4E23TrivialOffsetCalculatorILi1EjESG_NS0_6memory12LoadWithCastILi1EEENSH_13StoreWithCastILi1EEEEEviT_T0_T2_T3_T4_T5_ --------------------------
	.section	.nv.info._ZN2at6native27unrolled_elementwise_kernelIZZZNS0_21clamp_min_kernel_cudaERNS_18TensorIteratorBaseERKN3c106ScalarEENKUlvE_clEvENKUlvE6_clEvEUlNS4_4HalfEE_St5arrayIPcLm2EELi4E23TrivialOffsetCalculatorILi1EjESG_NS0_6memory12LoadWithCastILi1EEENSH_13StoreWithCastILi1EEEEEviT_T0_T2_T3_T4_T5_,"",@"SHT_CUDA_INFO"
	.sectionflags	@""
	.align	4


	//----- nvinfo : EIATTR_CUDA_API_VERSION
	.align		4
        /*0000*/ 	.byte	0x04, 0x37
        /*0002*/ 	.short	(.L_5073 - .L_5072)
.L_5072:
        /*0004*/ 	.word	0x00000082


	//----- nvinfo : EIATTR_KPARAM_INFO
	.align		4
.L_5073:
        /*0008*/ 	.byte	0x04, 0x17
        /*000a*/ 	.short	(.L_5075 - .L_5074)
.L_5074:
        /*000c*/ 	.word	0x00000000
        /*0010*/ 	.short	0x0006
        /*0012*/ 	.short	0x0034
        /*0014*/ 	.byte	0x00, 0xf0, 0x21, 0x00


	//----- nvinfo : EIATTR_KPARAM_INFO
	.align		4
.L_5075:
        /*0018*/ 	.byte	0x04, 0x17
        /*001a*/ 	.short	(.L_5077 - .L_5076)
.L_5076:
        /*001c*/ 	.word	0x00000000
        /*0020*/ 	.short	0x0005
        /*0022*/ 	.short	0x002c
        /*0024*/ 	.byte	0x00, 0xf0, 0x21, 0x00


	//----- nvinfo : EIATTR_KPARAM_INFO
	.align		4
.L_5077:
        /*0028*/ 	.byte	0x04, 0x17
        /*002a*/ 	.short	(.L_5079 - .L_5078)
.L_5078:
        /*002c*/ 	.word	0x00000000
        /*0030*/ 	.short	0x0004
        /*0032*/ 	.short	0x0029
        /*0034*/ 	.byte	0x00, 0xf0, 0x05, 0x00


	//----- nvinfo : EIATTR_KPARAM_INFO
	.align		4
.L_5079:
        /*0038*/ 	.byte	0x04, 0x17
        /*003a*/ 	.short	(.L_5081 - .L_5080)
.L_5080:
        /*003c*/ 	.word	0x00000000
        /*0040*/ 	.short	0x0003
        /*0042*/ 	.short	0x0028
        /*0044*/ 	.byte	0x00, 0xf0, 0x05, 0x00


	//----- nvinfo : EIATTR_KPARAM_INFO
	.align		4
.L_5081:
        /*0048*/ 	.byte	0x04, 0x17
        /*004a*/ 	.short	(.L_5083 - .L_5082)
.L_5082:
        /*004c*/ 	.word	0x00000000
        /*0050*/ 	.short	0x0002
        /*0052*/ 	.short	0x0018
        /*0054*/ 	.byte	0x00, 0xf0, 0x41, 0x00


	//----- nvinfo : EIATTR_KPARAM_INFO
	.align		4
.L_5083:
        /*0058*/ 	.byte	0x04, 0x17
        /*005a*/ 	.short	(.L_5085 - .L_5084)
.L_5084:
        /*005c*/ 	.word	0x00000000
        /*0060*/ 	.short	0x0001
        /*0062*/ 	.short	0x0008
        /*0064*/ 	.byte	0x00, 0xf0, 0x41, 0x00


	//----- nvinfo : EIATTR_KPARAM_INFO
	.align		4
.L_5085:
        /*0068*/ 	.byte	0x04, 0x17
        /*006a*/ 	.short	(.L_5087 - .L_5086)
.L_5086:
        /*006c*/ 	.word	0x00000000
        /*0070*/ 	.short	0x0000
        /*0072*/ 	.short	0x0000
        /*0074*/ 	.byte	0x00, 0xf0, 0x11, 0x00


	//----- nvinfo : EIATTR_SPARSE_MMA_MASK
	.align		4
.L_5087:
        /*0078*/ 	.byte	0x03, 0x50
        /*007a*/ 	.short	0x0000


	//----- nvinfo : EIATTR_MAXREG_COUNT
	.align		4
        /*007c*/ 	.byte	0x03, 0x1b
        /*007e*/ 	.short	0x00ff


	//----- nvinfo : EIATTR_EXTERNS
	.align		4
        /*0080*/ 	.byte	0x04, 0x0f
        /*0082*/ 	.short	(.L_5089 - .L_5088)


	//   ....[0]....
	.align		4
.L_5088:
        /*0084*/ 	.word	index@(__assertfail)


	//----- nvinfo : EIATTR_MERCURY_ISA_VERSION
	.align		4
.L_5089:
        /*0088*/ 	.byte	0x03, 0x5f
        /*008a*/ 	.short	0x0101


	//----- nvinfo : EIATTR_SYSCALL_OFFSETS
	.align		4
        /*008c*/ 	.byte	0x04, 0x46
        /*008e*/ 	.short	(.L_5091 - .L_5090)


	//   ....[0]....
.L_5090:
        /*0090*/ 	.word	0x000010b0


	//   ....[1]....
        /*0094*/ 	.word	0x000021c0


	//   ....[2]....
        /*0098*/ 	.word	0x000032e0


	//   ....[3]....
        /*009c*/ 	.word	0x000043d0


	//   ....[4]....
        /*00a0*/ 	.word	0x00005760


	//   ....[5]....
        /*00a4*/ 	.word	0x00006780


	//   ....[6]....
        /*00a8*/ 	.word	0x00007760


	//   ....[7]....
        /*00ac*/ 	.word	0x00008740


	//----- nvinfo : EIATTR_EXIT_INSTR_OFFSETS
	.align		4
.L_5091:
        /*00b0*/ 	.byte	0x04, 0x1c
        /*00b2*/ 	.short	(.L_5093 - .L_5092)


	//   ....[0]....
.L_5092:
        /*00b4*/ 	.word	0x00007820


	//   ....[1]....
        /*00b8*/ 	.word	0x00007970


	//   ....[2]....
        /*00bc*/ 	.word	0x000079b0


	//   ....[3]....
        /*00c0*/ 	.word	0x00007a50


	//   ....[4]....
        /*00c4*/ 	.word	0x00007a90


	//   ....[5]....
        /*00c8*/ 	.word	0x00007ad0


	//   ....[6]....
        /*00cc*/ 	.word	0x00007b60


	//   ....[7]....
        /*00d0*/ 	.word	0x00007b80


	//   ....[8]....
        /*00d4*/ 	.word	0x00007c20


	//   ....[9]....
        /*00d8*/ 	.word	0x00007c70


	//   ....[10]....
        /*00dc*/ 	.word	0x00007cc0


	//   ....[11]....
        /*00e0*/ 	.word	0x00007d90


	//   ....[12]....
        /*00e4*/ 	.word	0x00007df0


	//   ....[13]....
        /*00e8*/ 	.word	0x00007f80


	//   ....[14]....
        /*00ec*/ 	.word	0x000080e0


	//   ....[15]....
        /*00f0*/ 	.word	0x00008120


	//   ....[16]....
        /*00f4*/ 	.word	0x000081e0


	//   ....[17]....
        /*00f8*/ 	.word	0x00008360


	//   ....[18]....
        /*00fc*/ 	.word	0x000084e0


	//   ....[19]....
        /*0100*/ 	.word	0x00008640


	//   ....[20]....
        /*0104*/ 	.word	0x00008750


	//   ....[21]....
        /*0108*/ 	.word	0x00008790


	//   ....[22]....
        /*010c*/ 	.word	0x000087d0


	//----- nvinfo : EIATTR_MAX_THREADS
	.align		4
.L_5093:
        /*0110*/ 	.byte	0x04, 0x05
        /*0112*/ 	.short	(.L_5095 - .L_5094)
.L_5094:
        /*0114*/ 	.word	0x00000080
        /*0118*/ 	.word	0x00000001
        /*011c*/ 	.word	0x00000001


	//----- nvinfo : EIATTR_CRS_STACK_SIZE
	.align		4
.L_5095:
        /*0120*/ 	.byte	0x04, 0x1e
        /*0122*/ 	.short	(.L_5097 - .L_5096)
.L_5096:
        /*0124*/ 	.word	0x00000000


	//----- nvinfo : EIATTR_CBANK_PARAM_SIZE
	.align		4
.L_5097:
        /*0128*/ 	.byte	0x03, 0x19
        /*012a*/ 	.short	0x003c


	//----- nvinfo : EIATTR_PARAM_CBANK
	.align		4
        /*012c*/ 	.byte	0x04, 0x0a
        /*012e*/ 	.short	(.L_5099 - .L_5098)
	.align		4
.L_5098:
        /*0130*/ 	.word	index@(.nv.constant0._ZN2at6native27unrolled_elementwise_kernelIZZZNS0_21clamp_min_kernel_cudaERNS_18TensorIteratorBaseERKN3c106ScalarEENKUlvE_clEvENKUlvE6_clEvEUlNS4_4HalfEE_St5arrayIPcLm2EELi4E23TrivialOffsetCalculatorILi1EjESG_NS0_6memory12LoadWithCastILi1EEENSH_13StoreWithCastILi1EEEEEviT_T0_T2_T3_T4_T5_)
        /*0134*/ 	.short	0x0210
        /*0136*/ 	.short	0x003c


	//----- nvinfo : EIATTR_SW_WAR
	.align		4
.L_5099:
        /*0138*/ 	.byte	0x04, 0x36
        /*013a*/ 	.short	(.L_5101 - .L_5100)
.L_5100:
        /*013c*/ 	.word	0x00000008
.L_5101:


//--------------------- .nv.info._ZN2at6native18elementwise_kernelILi128ELi4EZNS0_22gpu_kernel_impl_nocastIZZZNS0_21clamp_min_kernel_cudaERNS_18TensorIteratorBaseERKN3c106ScalarEENKUlvE_clEvENKUlvE6_clEvEUlNS5_4HalfEE_EEvS4_RKT_EUliE_EEviT1_ --------------------------
	.section	.nv.info._ZN2at6native18elementwise_kernelILi128ELi4EZNS0_22gpu_kernel_impl_nocastIZZZNS0_21clamp_min_kernel_cudaERNS_18TensorIteratorBaseERKN3c106ScalarEENKUlvE_clEvENKUlvE6_clEvEUlNS5_4HalfEE_EEvS4_RKT_EUliE_EEviT1_,"",@"SHT_CUDA_INFO"
	.sectionflags	@""
	.align	4


	//----- nvinfo : EIATTR_CUDA_API_VERSION
	.align		4
        /*0000*/ 	.byte	0x04, 0x37
        /*0002*/ 	.short	(.L_5103 - .L_5102)
.L_5102:
        /*0004*/ 	.word	0x00000082


	//----- nvinfo : EIATTR_KPARAM_INFO
	.align		4
.L_5103:
        /*0008*/ 	.byte	0x04, 0x17
        /*000a*/ 	.short	(.L_5105 - .L_5104)
.L_5104:
        /*000c*/ 	.word	0x00000000
        /*0010*/ 	.short	0x0001
        /*0012*/ 	.short	0x0008
        /*0014*/ 	.byte	0x00, 0xf0, 0x81, 0x08


	//----- nvinfo : EIATTR_KPARAM_INFO
	.align		4
.L_5105:
        /*0018*/ 	.byte	0x04, 0x17
        /*001a*/ 	.short	(.L_5107 - .L_5106)
.L_5106:
        /*001c*/ 	.word	0x00000000
        /*0020*/ 	.short	0x0000
        /*0022*/ 	.short	0x0000
        /*0024*/ 	.byte	0x00, 0xf0, 0x11, 0x00


	//----- nvinfo : EIATTR_SPARSE_MMA_MASK
	.align		4
.L_5107:
        /*0028*/ 	.byte	0x03, 0x50
        /*002a*/ 	.short	0x0000


	//----- nvinfo : EIATTR_MAXREG_COUNT
	.align		4
        /*002c*/ 	.byte	0x03, 0x1b
        /*002e*/ 	.short	0x0080


	//----- nvinfo : EIATTR_MERCURY_ISA_VERSION
	.align		4
        /*0030*/ 	.byte	0x03, 0x5f
        /*0032*/ 	.short	0x0101


	//----- nvinfo : EIATTR_EXIT_INSTR_OFFSETS
	.align		4
        /*0034*/ 	.byte	0x04, 0x1c
        /*0036*/ 	.short	(.L_5109 - .L_5108)


	//   ....[0]....
.L_5108:
        /*0038*/ 	.word	0x00003ce0


	//   ....[1]....
        /*003c*/ 	.word	0x000050d0


	//----- nvinfo : EIATTR_MAX_THREADS
	.align		4
.L_5109:
        /*0040*/ 	.byte	0x04, 0x05
        /*0042*/ 	.short	(.L_5111 - .L_5110)
.L_5110:
        /*0044*/ 	.word	0x00000080
        /*0048*/ 	.word	0x00000001
        /*004c*/ 	.word	0x00000001


	//----- nvinfo : EIATTR_CRS_STACK_SIZE
	.align		4
.L_5111:
        /*0050*/ 	.byte	0x04, 0x1e
        /*0052*/ 	.short	(.L_5113 - .L_5112)
.L_5112:
        /*0054*/ 	.word	0x00000000


	//----- nvinfo : EIATTR_CBANK_PARAM_SIZE
	.align		4
.L_5113:
        /*0058*/ 	.byte	0x03, 0x19
        /*005a*/ 	.short	0x0228


	//----- nvinfo : EIATTR_PARAM_CBANK
	.align		4
        /*005c*/ 	.byte	0x04, 0x0a
        /*005e*/ 	.short	(.L_5115 - .L_5114)
	.align		4
.L_5114:
        /*0060*/ 	.word	index@(.nv.constant0._ZN2at6native18elementwise_kernelILi128ELi4EZNS0_22gpu_kernel_impl_nocastIZZZNS0_21clamp_min_kernel_cudaERNS_18TensorIteratorBaseERKN3c106ScalarEENKUlvE_clEvENKUlvE6_clEvEUlNS5_4HalfEE_EEvS4_RKT_EUliE_EEviT1_)
        /*0064*/ 	.short	0x0210
        /*0066*/ 	.short	0x0228


	//----- nvinfo : EIATTR_SW_WAR
	.align		4
.L_5115:
        /*0068*/ 	.byte	0x04, 0x36
        /*006a*/ 	.short	(.L_5117 - .L_5116)
.L_5116:
        /*006c*/ 	.word	0x00000008
.L_5117:


//--------------------- .nv.info._ZN2at6native27unrolled_elementwise_kernelIZZZNS0_21clamp_min_kernel_cudaERNS_18TensorIteratorBaseERKN3c106ScalarEENKUlvE_clEvENKUlvE6_clEvEUlNS4_4HalfEE_St5arrayIPcLm2EELi4E23TrivialOffsetCalculatorILi1EjESG_NS0_6memory15LoadWithoutCastENSH_16StoreWithoutCastEEEviT_T0_T2_T3_T4_T5_ --------------------------
	.section	.nv.info._ZN2at6native27unrolled_elementwise_kernelIZZZNS0_21clamp_min_kernel_cudaERNS_18TensorIteratorBaseERKN3c106ScalarEENKUlvE_clEvENKUlvE6_clEvEUlNS4_4HalfEE_St5arrayIPcLm2EELi4E23TrivialOffsetCalculatorILi1EjESG_NS0_6memory15LoadWithoutCastENSH_16StoreWithoutCastEEEviT_T0_T2_T3_T4_T5_,"",@"SHT_CUDA_INFO"
	.sectionflags	@""
	.align	4


	//----- nvinfo : EIATTR_CUDA_API_VERSION
	.align		4
        /*0000*/ 	.byte	0x04, 0x37
        /*0002*/ 	.short	(.L_5119 - .L_5118)
.L_5118:
        /*0004*/ 	.word	0x00000082


	//----- nvinfo : EIATTR_KPARAM_INFO
	.align		4
.L_5119:
        /*0008*/ 	.byte	0x04, 0x17
        /*000a*/ 	.short	(.L_5121 - .L_5120)
.L_5120:
        /*000c*/ 	.word	0x00000000
        /*0010*/ 	.short	0x0006
        /*0012*/ 	.short	0x002b
        /*0014*/ 	.byte	0x00, 0xf0, 0x05, 0x00


	//----- nvinfo : EIATTR_KPARAM_INFO
	.align		4
.L_5121:
        /*0018*/ 	.byte	0x04, 0x17
        /*001a*/ 	.short	(.L_5123 - .L_5122)
.L_5122:
        /*001c*/ 	.word	0x00000000
        /*0020*/ 	.short	0x0005
        /*0022*/ 	.short	0x002a
        /*0024*/ 	.byte	0x00, 0xf0, 0x05, 0x00


	//----- nvinfo : EIATTR_KPARAM_INFO
	.align		4
.L_5123:
        /*0028*/ 	.byte	0x04, 0x17
        /*002a*/ 	.short	(.L_5125 - .L_5124)
.L_5124:
        /*002c*/ 	.word	0x00000000
        /*0030*/ 	.short	0x0004
        /*0032*/ 	.short	0x0029
        /*0034*/ 	.byte	0x00, 0xf0, 0x05, 0x00


	//----- nvinfo : EIATTR_KPARAM_INFO
	.align		4
.L_5125:
        /*0038*/ 	.byte	0x04, 0x17
        /*003a*/ 	.short	(.L_5127 - .L_5126)
.L_5126:
        /*003c*/ 	.word	0x00000000
        /*0040*/ 	.short	0x0003
        /*0042*/ 	.short	0x0028
        /*0044*/ 	.byte	0x00, 0xf0, 0x05, 0x00


	//----- nvinfo : EIATTR_KPARAM_INFO
	.align		4
.L_5127:
        /*0048*/ 	.byte	0x04, 0x17
        /*004a*/ 	.short	(.L_5129 - .L_5128)
.L_5128:
        /*004c*/ 	.word	0x00000000
        /*0050*/ 	.short	0x0002
        /*0052*/ 	.short	0x0018
        /*0054*/ 	.byte	0x00, 0xf0, 0x41, 0x00


	//----- nvinfo : EIATTR_KPARAM_INFO
	.align		4
.L_5129:
        /*0058*/ 	.byte	0x04, 0x17
        /*005a*/ 	.short	(.L_5131 - .L_5130)
.L_5130:
        /*005c*/ 	.word	0x00000000
        /*0060*/ 	.short	0x0001
        /*0062*/ 	.short	0x0008
        /*0064*/ 	.byte	0x00, 0xf0, 0x41, 0x00


	//----- nvinfo : EIATTR_KPARAM_INFO
	.align		4
.L_5131:
        /*0068*/ 	.byte	0x04, 0x17
        /*006a*/ 	.short	(.L_5133 - .L_5132)
.L_5132:
        /*006c*/ 	.word	0x00000000
        /*0070*/ 	.short	0x0000
        /*0072*/ 	.short	0x0000
        /*0074*/ 	.byte	0x00, 0xf0, 0x11, 0x00


	//----- nvinfo : EIATTR_SPARSE_MMA_MASK
	.align		4
.L_5133:
        /*0078*/ 	.byte	0x03, 0x50
        /*007a*/ 	.short	0x0000


	//----- nvinfo : EIATTR_MAXREG_COUNT
	.align		4
        /*007c*/ 	.byte	0x03, 0x1b
        /*007e*/ 	.short	0x00ff


	//----- nvinfo : EIATTR_MERCURY_ISA_VERSION
	.align		4
        /*0080*/ 	.byte	0x03, 0x5f
        /*0082*/ 	.short	0x0101


	//----- nvinfo : EIATTR_EXIT_INSTR_OFFSETS
	.align		4
        /*0084*/ 	.byte	0x04, 0x1c
        /*0086*/ 	.short	(.L_5135 - .L_5134)


	//   ....[0]....
.L_5134:
        /*0088*/ 	.word	0x00000560


	//   ....[1]....
        /*008c*/ 	.word	0x000005f0


	//----- nvinfo : EIATTR_MAX_THREADS
	.align		4
.L_5135:
        /*0090*/ 	.byte	0x04, 0x05
        /*0092*/ 	.short	(.L_5137 - .L_5136)
.L_5136:
        /*0094*/ 	.word	0x00000080
        /*0098*/ 	.word	0x00000001
        /*009c*/ 	.word	0x00000001


	//----- nvinfo : EIATTR_CRS_STACK_SIZE
	.align		4
.L_5137:
        /*00a0*/ 	.byte	0x04, 0x1e
        /*00a2*/ 	.short	(.L_5139 - .L_5138)
.L_5138:
        /*00a4*/ 	.word	0x00000000


	//----- nvinfo : EIATTR_CBANK_PARAM_SIZE
	.align		4
.L_5139:
        /*00a8*/ 	.byte	0x03, 0x19
        /*00aa*/ 	.short	0x002c


	//----- nvinfo : EIATTR_PARAM_CBANK
	.align		4
        /*00ac*/ 	.byte	0x04, 0x0a
        /*00ae*/ 	.short	(.L_5141 - .L_5140)
	.align		4
.L_5140:
        /*00b0*/ 	.word	index@(.nv.constant0._ZN2at6native27unrolled_elementwise_kernelIZZZNS0_21clamp_min_kernel_cudaERNS_18TensorIteratorBaseERKN3c106ScalarEENKUlvE_clEvENKUlvE6_clEvEUlNS4_4HalfEE_St5arrayIPcLm2EELi4E23TrivialOffsetCalculatorILi1EjESG_NS0_6memory15LoadWithoutCastENSH_16StoreWithoutCastEEEviT_T0_T2_T3_T4_T5_)
        /*00b4*/ 	.short	0x0210
        /*00b6*/ 	.short	0x002c


	//----- nvinfo : EIATTR_SW_WAR
	.align		4
.L_5141:
        /*00b8*/ 	.byte	0x04, 0x36
        /*00ba*/ 	.short	(.L_5143 - .L_5142)
.L_5142:
        /*00bc*/ 	.word	0x00000008
.L_5143:


//--------------------- .nv.info._ZN2at6native29vectorized_elementwise_kernelILi2EZZZNS0_21clamp_min_kernel_cudaERNS_18TensorIteratorBaseERKN3c106ScalarEENKUlvE_clEvENKUlvE6_clEvEUlNS4_4HalfEE_St5arrayIPcLm2EEEEviT0_T1_ --------------------------
	.section	.nv.info._ZN2at6native29vectorized_elementwise_kernelILi2EZZZNS0_21clamp_min_kernel_cudaERNS_18TensorIteratorBaseERKN3c106ScalarEENKUlvE_clEvENKUlvE6_clEvEUlNS4_4HalfEE_St5arrayIPcLm2EEEEviT0_T1_,"",@"SHT_CUDA_INFO"
	.sectionflags	@""
	.align	4


	//----- nvinfo : EIATTR_CUDA_API_VERSION
	.align		4
        /*0000*/ 	.byte	0x04, 0x37
        /*0002*/ 	.short	(.L_5145 - .L_5144)
.L_5144:
        /*0004*/ 	.word	0x00000082


	//----- nvinfo : EIATTR_KPARAM_INFO
	.align		4
.L_5145:
        /*0008*/ 	.byte	0x04, 0x17
        /*000a*/ 	.short	(.L_5147 - .L_5146)
.L_5146:
        /*000c*/ 	.word	0x00000000
        /*0010*/ 	.short	0x0002
        /*0012*/ 	.short	0x0018
        /*0014*/ 	.byte	0x00, 0xf0, 0x41, 0x00


	//----- nvinfo : EIATTR_KPARAM_INFO
	.align		4
.L_5147:
        /*0018*/ 	.byte	0x04, 0x17
        /*001a*/ 	.short	(.L_5149 - .L_5148)
.L_5148:
        /*001c*/ 	.word	0x00000000
        /*0020*/ 	.short	0x0001
        /*0022*/ 	.short	0x0008
        /*0024*/ 	.byte	0x00, 0xf0, 0x41, 0x00


	//----- nvinfo : EIATTR_KPARAM_INFO
	.align		4
.L_5149:
        /*0028*/ 	.byte	0x04, 0x17
        /*002a*/ 	.short	(.L_5151 - .L_5150)
.L_5150:
        /*002c*/ 	.word	0x00000000
        /*0030*/ 	.short	0x0000
        /*0032*/ 	.short	0x0000
        /*0034*/ 	.byte	0x00, 0xf0, 0x11, 0x00


	//----- nvinfo : EIATTR_SPARSE_MMA_MASK
	.align		4
.L_5151:
        /*0038*/ 	.byte	0x03, 0x50
        /*003a*/ 	.short	0x0000


	//----- nvinfo : EIATTR_MAXREG_COUNT
	.align		4
        /*003c*/ 	.byte	0x03, 0x1b
        /*003e*/ 	.short	0x00ff


	//----- nvinfo : EIATTR_MERCURY_ISA_VERSION
	.align		4
        /*0040*/ 	.byte	0x03, 0x5f
        /*0042*/ 	.short	0x0101


	//----- nvinfo : EIATTR_EXIT_INSTR_OFFSETS
	.align		4
        /*0044*/ 	.byte	0x04, 0x1c
        /*0046*/ 	.short	(.L_5153 - .L_5152)


	//   ....[0]....
.L_5152:
        /*0048*/ 	.word	0x00000540


	//   ....[1]....
        /*004c*/ 	.word	0x000010e0


	//   ....[2]....
        /*0050*/ 	.word	0x00001130


	//----- nvinfo : EIATTR_MAX_THREADS
	.align		4
.L_5153:
        /*0054*/ 	.byte	0x04, 0x05
        /*0056*/ 	.short	(.L_5155 - .L_5154)
.L_5154:
        /*0058*/ 	.word	0x00000080
        /*005c*/ 	.word	0x00000001
        /*0060*/ 	.word	0x00000001


	//----- nvinfo : EIATTR_CRS_STACK_SIZE
	.align		4
.L_5155:
        /*0064*/ 	.byte	0x04, 0x1e
        /*0066*/ 	.short	(.L_5157 - .L_5156)
.L_5156:
        /*0068*/ 	.word	0x00000000


	//----- nvinfo : EIATTR_CBANK_PARAM_SIZE
	.align		4
.L_5157:
        /*006c*/ 	.byte	0x03, 0x19
        /*006e*/ 	.short	0x0028


	//----- nvinfo : EIATTR_PARAM_CBANK
	.align		4
        /*0070*/ 	.byte	0x04, 0x0a
        /*0072*/ 	.short	(.L_5159 - .L_5158)
	.align		4
.L_5158:
        /*0074*/ 	.word	index@(.nv.constant0._ZN2at6native29vectorized_elementwise_kernelILi2EZZZNS0_21clamp_min_kernel_cudaERNS_18TensorIteratorBaseERKN3c106ScalarEENKUlvE_clEvENKUlvE6_clEvEUlNS4_4HalfEE_St5arrayIPcLm2EEEEviT0_T1_)
        /*0078*/ 	.short	0x0210
        /*007a*/ 	.short	0x0028


	//----- nvinfo : EIATTR_SW_WAR
	.align		4
.L_5159:
        /*007c*/ 	.byte	0x04, 0x36
        /*007e*/ 	.short	(.L_5161 - .L_5160)
.L_5160:
        /*0080*/ 	.word	0x00000008
.L_5161:


//--------------------- .nv.info._ZN2at6native29vectorized_elementwise_kernelILi4EZZZNS0_21clamp_min_kernel_cudaERNS_18TensorIteratorBaseERKN3c106ScalarEENKUlvE_clEvENKUlvE6_clEvEUlNS4_4HalfEE_St5arrayIPcLm2EEEEviT0_T1_ --------------------------
	.section	.nv.info._ZN2at6native29vectorized_elementwise_kernelILi4EZZZNS0_21clamp_min_kernel_cudaERNS_18TensorIteratorBaseERKN3c106ScalarEENKUlvE_clEvENKUlvE6_clEvEUlNS4_4HalfEE_St5arrayIPcLm2EEEEviT0_T1_,"",@"SHT_CUDA_INFO"
	.sectionflags	@""
	.align	4


	//----- nvinfo : EIATTR_CUDA_API_VERSION
	.align		4
        /*0000*/ 	.byte	0x04, 0x37
        /*0002*/ 	.short	(.L_5163 - .L_5162)
.L_5162:
        /*0004*/ 	.word	0x00000082


	//----- nvinfo : EIATTR_KPARAM_INFO
	.align		4
.L_5163:
        /*0008*/ 	.byte	0x04, 0x17
        /*000a*/ 	.short	(.L_5165 - .L_5164)
.L_5164:
        /*000c*/ 	.word	0x00000000
        /*0010*/ 	.short	0x0002
        /*0012*/ 	.short	0x0018
        /*0014*/ 	.byte	0x00, 0xf0, 0x41, 0x00


	//----- nvinfo : EIATTR_KPARAM_INFO
	.align		4
.L_5165:
        /*0018*/ 	.byte	0x04, 0x17
        /*001a*/ 	.short	(.L_5167 - .L_5166)
.L_5166:
        /*001c*/ 	.word	0x00000000
        /*0020*/ 	.short	0x0001
        /*0022*/ 	.short	0x0008
        /*0024*/ 	.byte	0x00, 0xf0, 0x41, 0x00


	//----- nvinfo : EIATTR_KPARAM_INFO
	.align		4
.L_5167:
        /*0028*/ 	.byte	0x04, 0x17
        /*002a*/ 	.short	(.L_5169 - .L_5168)
.L_5168:
        /*002c*/ 	.word	0x00000000
        /*0030*/ 	.short	0x0000
        /*0032*/ 	.short	0x0000
        /*0034*/ 	.byte	0x00, 0xf0, 0x11, 0x00


	//----- nvinfo : EIATTR_SPARSE_MMA_MASK
	.align		4
.L_5169:
        /*0038*/ 	.byte	0x03, 0x50
        /*003a*/ 	.short	0x0000


	//----- nvinfo : EIATTR_MAXREG_COUNT
	.align		4
        /*003c*/ 	.byte	0x03, 0x1b
        /*003e*/ 	.short	0x00ff


	//----- nvinfo : EIATTR_MERCURY_ISA_VERSION
	.align		4
        /*0040*/ 	.byte	0x03, 0x5f
        /*0042*/ 	.short	0x0101


	//----- nvinfo : EIATTR_EXIT_INSTR_OFFSETS
	.align		4
        /*0044*/ 	.byte	0x04, 0x1c
        /*0046*/ 	.short	(.L_5171 - .L_5170)


	//   ....[0]....
.L_5170:
        /*0048*/ 	.word	0x00000500


	//   ....[1]....
        /*004c*/ 	.word	0x000010a0


	//   ....[2]....
        /*0050*/ 	.word	0x000010f0


	//----- nvinfo : EIATTR_MAX_THREADS
	.align		4
.L_5171:
        /*0054*/ 	.byte	0x04, 0x05
        /*0056*/ 	.short	(.L_5173 - .L_5172)
.L_5172:
        /*0058*/ 	.word	0x00000080
        /*005c*/ 	.word	0x00000001
        /*0060*/ 	.word	0x00000001


	//----- nvinfo : EIATTR_CRS_STACK_SIZE
	.align		4
.L_5173:
        /*0064*/ 	.byte	0x04, 0x1e
        /*0066*/ 	.short	(.L_5175 - .L_5174)
.L_5174:
        /*0068*/ 	.word	0x00000000


	//----- nvinfo : EIATTR_CBANK_PARAM_SIZE
	.align		4
.L_5175:
        /*006c*/ 	.byte	0x03, 0x19
        /*006e*/ 	.short	0x0028


	//----- nvinfo : EIATTR_PARAM_CBANK
	.align		4
        /*0070*/ 	.byte	0x04, 0x0a
        /*0072*/ 	.short	(.L_5177 - .L_5176)
	.align		4
.L_5176:
        /*0074*/ 	.word	index@(.nv.constant0._ZN2at6native29vectorized_elementwise_kernelILi4EZZZNS0_21clamp_min_kernel_cudaERNS_18TensorIteratorBaseERKN3c106ScalarEENKUlvE_clEvENKUlvE6_clEvEUlNS4_4HalfEE_St5arrayIPcLm2EEEEviT0_T1_)
        /*0078*/ 	.short	0x0210
        /*007a*/ 	.short	0x0028


	//----- nvinfo : EIATTR_SW_WAR
	.align		4
.L_5177:
        /*007c*/ 	.byte	0x04, 0x36
        /*007e*/ 	.short	(.L_5179 - .L_5178)
.L_5178:
        /*0080*/ 	.word	0x00000008
.L_5179:


//--------------------- .nv.info._ZN2at6native29vectorized_elementwise_kernelILi8EZZZNS0_21clamp_min_kernel_cudaERNS_18TensorIteratorBaseERKN3c106ScalarEENKUlvE_clEvENKUlvE6_clEvEUlNS4_4HalfEE_St5arrayIPcLm2EEEEviT0_T1_ --------------------------
	.section	.nv.info._ZN2at6native29vectorized_elementwise_kernelILi8EZZZNS0_21clamp_min_kernel_cudaERNS_18TensorIteratorBaseERKN3c106ScalarEENKUlvE_clEvENKUlvE6_clEvEUlNS4_4HalfEE_St5arrayIPcLm2EEEEviT0_T1_,"",@"SHT_CUDA_INFO"
	.sectionflags	@""
	.align	4


	//----- nvinfo : EIATTR_CUDA_API_VERSION
	.align		4
        /*0000*/ 	.byte	0x04, 0x37
        /*0002*/ 	.short	(.L_5181 - .L_5180)
.L_5180:
        /*0004*/ 	.word	0x00000082


	//----- nvinfo : EIATTR_KPARAM_INFO
	.align		4
.L_5181:
        /*0008*/ 	.byte	0x04, 0x17
        /*000a*/ 	.short	(.L_5183 - .L_5182)
.L_5182:
        /*000c*/ 	.word	0x00000000
        /*0010*/ 	.short	0x0002
        /*0012*/ 	.short	0x0018
        /*0014*/ 	.byte	0x00, 0xf0, 0x41, 0x00


	//----- nvinfo : EIATTR_KPARAM_INFO
	.align		4
.L_5183:
        /*0018*/ 	.byte	0x04, 0x17
        /*001a*/ 	.short	(.L_5185 - .L_5184)
.L_5184:
        /*001c*/ 	.word	0x00000000
        /*0020*/ 	.short	0x0001
        /*0022*/ 	.short	0x0008
        /*0024*/ 	.byte	0x00, 0xf0, 0x41, 0x00


	//----- nvinfo : EIATTR_KPARAM_INFO
	.align		4
.L_5185:
        /*0028*/ 	.byte	0x04, 0x17
        /*002a*/ 	.short	(.L_5187 - .L_5186)
.L_5186:
        /*002c*/ 	.word	0x00000000
        /*0030*/ 	.short	0x0000
        /*0032*/ 	.short	0x0000
        /*0034*/ 	.byte	0x00, 0xf0, 0x11, 0x00


	//----- nvinfo : EIATTR_SPARSE_MMA_MASK
	.align		4
.L_5187:
        /*0038*/ 	.byte	0x03, 0x50
        /*003a*/ 	.short	0x0000


	//----- nvinfo : EIATTR_MAXREG_COUNT
	.align		4
        /*003c*/ 	.byte	0x03, 0x1b
        /*003e*/ 	.short	0x00ff


	//----- nvinfo : EIATTR_MERCURY_ISA_VERSION
	.align		4
        /*0040*/ 	.byte	0x03, 0x5f
        /*0042*/ 	.short	0x0101


	//----- nvinfo : EIATTR_EXIT_INSTR_OFFSETS
	.align		4
        /*0044*/ 	.byte	0x04, 0x1c
        /*0046*/ 	.short	(.L_5189 - .L_5188)


	//   ....[0]....
.L_5188:
        /*0048*/ 	.word	0x000004d0


	//   ....[1]....
        /*004c*/ 	.word	0x00001070


	//   ....[2]....
        /*0050*/ 	.word	0x000010c0


	//----- nvinfo : EIATTR_MAX_THREADS
	.align		4
.L_5189:
        /*0054*/ 	.byte	0x04, 0x05
        /*0056*/ 	.short	(.L_5191 - .L_5190)
.L_5190:
        /*0058*/ 	.word	0x00000080
        /*005c*/ 	.word	0x00000001
        /*0060*/ 	.word	0x00000001


	//----- nvinfo : EIATTR_CRS_STACK_SIZE
	.align		4
.L_5191:
        /*0064*/ 	.byte	0x04, 0x1e
        /*0066*/ 	.short	(.L_5193 - .L_5192)
.L_5192:
        /*0068*/ 	.word	0x00000000


	//----- nvinfo : EIATTR_CBANK_PARAM_SIZE
	.align		4
.L_5193:
        /*006c*/ 	.byte	0x03, 0x19
        /*006e*/ 	.short	0x0028


	//----- nvinfo : EIATTR_PARAM_CBANK
	.align		4
        /*0070*/ 	.byte	0x04, 0x0a
        /*0072*/ 	.short	(.L_5195 - .L_5194)
	.align		4
.L_5194:
        /*0074*/ 	.word	index@(.nv.constant0._ZN2at6native29vectorized_elementwise_kernelILi8EZZZNS0_21clamp_min_kernel_cudaERNS_18TensorIteratorBaseERKN3c106ScalarEENKUlvE_clEvENKUlvE6_clEvEUlNS4_4HalfEE_St5arrayIPcLm2EEEEviT0_T1_)
        /*0078*/ 	.short	0x0210
        /*007a*/ 	.short	0x0028


	//----- nvinfo : EIATTR_SW_WAR
	.align		4
.L_5195:
        /*007c*/ 	.byte	0x04, 0x36
        /*007e*/ 	.short	(.L_5197 - .L_5196)
.L_5196:
        /*0080*/ 	.word	0x00000008
.L_5197:


//--------------------- .nv.info._ZN2at6native18elementwise_kernelILi128ELi4EZNS0_15gpu_kernel_implIZZZNS0_21clamp_min_kernel_cudaERNS_18TensorIteratorBaseERKN3c106ScalarEENKUlvE_clEvENKUlvE5_clEvEUlfE_EEvS4_RKT_EUliE_EEviT1_ --------------------------
	.section	.nv.info._ZN2at6native18elementwise_kernelILi128ELi4EZNS0_15gpu_kernel_implIZZZNS0_21clamp_min_kernel_cudaERNS_18TensorIteratorBaseERKN3c106ScalarEENKUlvE_clEvENKUlvE5_clEvEUlfE_EEvS4_RKT_EUliE_EEviT1_,"",@"SHT_CUDA_INFO"
	.sectionflags	@""
	.align	4


	//----- nvinfo : EIATTR_CUDA_API_VERSION
	.align		4
        /*0000*/ 	.byte	0x04, 0x37
        /*0002*/ 	.short	(.L_5199 - .L_5198)
.L_5198:
        /*0004*/ 	.word	0x00000082


	//----- nvinfo : EIATTR_KPARAM_INFO
	.align		4
.L_5199:
        /*0008*/ 	.byte	0x04, 0x17
        /*000a*/ 	.short	(.L_5201 - .L_5200)
.L_5200:
        /*000c*/ 	.word	0x00000000
        /*0010*/ 	.short	0x0001
        /*0012*/ 	.short	0x0008
        /*0014*/ 	.byte	0x00, 0xf0, 0xa1, 0x08


	//----- nvinfo : EIATTR_KPARAM_INFO
	.align		4
.L_5201:
        /*0018*/ 	.byte	0x04, 0x17
        /*001a*/ 	.short	(.L_5203 - .L_5202)
.L_5202:
        /*001c*/ 	.word	0x00000000
        /*0020*/ 	.short	0x0000
        /*0022*/ 	.short	0x0000
        /*0024*/ 	.byte	0x00, 0xf0, 0x11, 0x00


	//----- nvinfo : EIATTR_SPARSE_MMA_MASK
	.align		4
.L_5203:
        /*0028*/ 	.byte	0x03, 0x50
        /*002a*/ 	.short	0x0000


	//----- nvinfo : EIATTR_MAXREG_COUNT
	.align		4
        /*002c*/ 	.byte	0x03, 0x1b
        /*002e*/ 	.short	0x0080


	//----- nvinfo : EIATTR_EXTERNS
	.align		4
        /*0030*/ 	.byte	0x04, 0x0f
        /*0032*/ 	.short	(.L_5205 - .L_5204)


	//   ....[0]....
	.align		4
.L_5204:
        /*0034*/ 	.word	index@(__assertfail)


	//----- nvinfo : EIATTR_MERCURY_ISA_VERSION
	.align		4
.L_5205:
        /*0038*/ 	.byte	0x03, 0x5f
        /*003a*/ 	.short	0x0101


	//----- nvinfo : EIATTR_SYSCALL_OFFSETS
	.align		4
        /*003c*/ 	.byte	0x04, 0x46
        /*003e*/ 	.short	(.L_5207 - .L_5206)


	//   ....[0]....
.L_5206:
        /*0040*/ 	.word	0x00002150


	//   ....[1]....
        /*0044*/ 	.word	0x00002fd0


	//   ....[2]....
        /*0048*/ 	.word	0x00005160


	//   ....[3]....
        /*004c*/ 	.word	0x00005fe0


	//   ....[4]....
        /*0050*/ 	.word	0x00008160


	//   ....[5]....
        /*0054*/ 	.word	0x00008fe0


	//   ....[6]....
        /*0058*/ 	.word	0x0000b150


	//   ....[7]....
        /*005c*/ 	.word	0x0000bfd0


	//----- nvinfo : EIATTR_EXIT_INSTR_OFFSETS
	.align		4
.L_5207:
        /*0060*/ 	.byte	0x04, 0x1c
        /*0062*/ 	.short	(.L_5209 - .L_5208)


	//   ....[0]....
.L_5208:
        /*0064*/ 	.word	0x00009090


	//   ....[1]....
        /*0068*/ 	.word	0x0000b2f0


	//   ....[2]....
        /*006c*/ 	.word	0x0000b330


	//   ....[3]....
        /*0070*/ 	.word	0x0000b3c0


	//   ....[4]....
        /*0074*/ 	.word	0x0000b3f0


	//   ....[5]....
        /*0078*/ 	.word	0x0000b420


	//   ....[6]....
        /*007c*/ 	.word	0x0000b4a0


	//   ....[7]....
        /*0080*/ 	.word	0x0000b4d0


	//   ....[8]....
        /*0084*/ 	.word	0x0000b560


	//   ....[9]....
        /*0088*/ 	.word	0x0000b5a0


	//   ....[10]....
        /*008c*/ 	.word	0x0000b5e0


	//   ....[11]....
        /*0090*/ 	.word	0x0000b6a0


	//   ....[12]....
        /*0094*/ 	.word	0x0000b6f0


	//   ....[13]....
        /*0098*/ 	.word	0x0000b870


	//   ....[14]....
        /*009c*/ 	.word	0x0000b9c0


	//   ....[15]....
        /*00a0*/ 	.word	0x0000b9f0


	//   ....[16]....
        /*00a4*/ 	.word	0x0000baa0


	//   ....[17]....
        /*00a8*/ 	.word	0x0000bc10


	//   ....[18]....
        /*00ac*/ 	.word	0x0000bd80


	//   ....[19]....
        /*00b0*/ 	.word	0x0000bed0


	//   ....[20]....
        /*00b4*/ 	.word	0x0000bfe0


	//   ....[21]....
        /*00b8*/ 	.word	0x0000c010


	//   ....[22]....
        /*00bc*/ 	.word	0x0000c040


	//----- nvinfo : EIATTR_MAX_THREADS
	.align		4
.L_5209:
        /*00c0*/ 	.byte	0x04, 0x05
        /*00c2*/ 	.short	(.L_5211 - .L_5210)
.L_5210:
        /*00c4*/ 	.word	0x00000080
        /*00c8*/ 	.word	0x00000001
        /*00cc*/ 	.word	0x00000001


	//----- nvinfo : EIATTR_CRS_STACK_SIZE
	.align		4
.L_5211:
        /*00d0*/ 	.byte	0x04, 0x1e
        /*00d2*/ 	.short	(.L_5213 - .L_5212)
.L_5212:
        /*00d4*/ 	.word	0x00000000


	//----- nvinfo : EIATTR_CBANK_PARAM_SIZE
	.align		4
.L_5213:
        /*00d8*/ 	.byte	0x03, 0x19
        /*00da*/ 	.short	0x0230


	//----- nvinfo : EIATTR_PARAM_CBANK
	.align		4
        /*00dc*/ 	.byte	0x04, 0x0a
        /*00de*/ 	.short	(.L_5215 - .L_5214)
	.align		4
.L_5214:
        /*00e0*/ 	.word	index@(.nv.constant0._ZN2at6native18elementwise_kernelILi128ELi4EZNS0_15gpu_kernel_implIZZZNS0_21clamp_min_kernel_cudaERNS_18TensorIteratorBaseERKN3c106ScalarEENKUlvE_clEvENKUlvE5_clEvEUlfE_EEvS4_RKT_EUliE_EEviT1_)
        /*00e4*/ 	.short	0x0210
        /*00e6*/ 	.short	0x0230


	//----- nvinfo : EIATTR_SW_WAR
	.align		4
.L_5215:
        /*00e8*/ 	.byte	0x04, 0x36
        /*00ea*/ 	.short	(.L_5217 - .L_5216)
.L_5216:
        /*00ec*/ 	.word	0x00000008
.L_5217:


//--------------------- .nv.info._ZN2at6native27unrolled_elementwise_kernelIZZZNS0_21clamp_min_kernel_cudaERNS_18TensorIteratorBaseERKN3c106ScalarEENKUlvE_clEvENKUlvE5_clEvEUlfE_St5arrayIPcLm2EELi4E23TrivialOffsetCalculatorILi1EjESF_NS0_6memory12LoadWithCastILi1EEENSG_13StoreWithCastILi1EEEEEviT_T0_T2_T3_T4_T5_ --------------------------
	.section	.nv.info._ZN2at6native27unrolled_elementwise_kernelIZZZNS0_21clamp_min_kernel_cudaERNS_18TensorIteratorBaseERKN3c106ScalarEENKUlvE_clEvENKUlvE5_clEvEUlfE_St5arrayIPcLm2EELi4E23TrivialOffsetCalculatorILi1EjESF_NS0_6memory12LoadWithCastILi1EEENSG_13StoreWithCastILi1EEEEEviT_T0_T2_T3_T4_T5_,"",@"SHT_CUDA_INFO"
	.sectionflags	@""
	.align	4


	//----- nvinfo : EIATTR_CUDA_API_VERSION
	.align		4
        /*0000*/ 	.byte	0x04, 0x37
        /*0002*/ 	.short	(.L_5219 - .L_5218)
.L_5218:
        /*0004*/ 	.word	0x00000082


	//----- nvinfo : EIATTR_KPARAM_INFO
	.align		4
.L_5219:
        /*0008*/ 	.byte	0x04, 0x17
        /*000a*/ 	.short	(.L_5221 - .L_5220)
.L_5220:
        /*000c*/ 	.word	0x00000000
        /*0010*/ 	.short	0x0006
        /*0012*/ 	.short	0x0034
        /*0014*/ 	.byte	0x00, 0xf0, 0x21, 0x00


	//----- nvinfo : EIATTR_KPARAM_INFO
	.align		4
.L_5221:
        /*0018*/ 	.byte	0x04, 0x17
        /*001a*/ 	.short	(.L_5223 - .L_5222)
.L_5222:
        /*001c*/ 	.word	0x00000000
        /*0020*/ 	.short	0x0005
        /*0022*/ 	.short	0x002c
        /*0024*/ 	.byte	0x00, 0xf0, 0x21, 0x00


	//----- nvinfo : EIATTR_KPARAM_INFO
	.align		4
.L_5223:
        /*0028*/ 	.byte	0x04, 0x17
        /*002a*/ 	.short	(.L_5225 - .L_5224)
.L_5224:
        /*002c*/ 	.word	0x00000000
        /*0030*/ 	.short	0x0004
        /*0032*/ 	.short	0x0029
        /*0034*/ 	.byte	0x00, 0xf0, 0x05, 0x00


	//----- nvinfo : EIATTR_KPARAM_INFO
	.align		4
.L_5225:
        /*0038*/ 	.byte	0x04, 0x17
        /*003a*/ 	.short	(.L_5227 - .L_5226)
.L_5226:
        /*003c*/ 	.word	0x00000000
        /*0040*/ 	.short	0x0003
        /*0042*/ 	.short	0x0028
        /*0044*/ 	.byte	0x00, 0xf0, 0x05, 0x00


	//----- nvinfo : EIATTR_KPARAM_INFO
	.align		4
.L_5227:
        /*0048*/ 	.byte	0x04, 0x17
        /*004a*/ 	.short	(.L_5229 - .L_5228)
.L_5228:
        /*004c*/ 	.word	0x00000000
        /*0050*/ 	.short	0x0002
        /*0052*/ 	.short	0x0018
        /*0054*/ 	.byte	0x00, 0xf0, 0x41, 0x00


	//----- nvinfo : EIATTR_KPARAM_INFO
	.align		4
.L_5229:
        /*0058*/ 	.byte	0x04, 0x17
        /*005a*/ 	.short	(.L_5231 - .L_5230)
.L_5230:
        /*005c*/ 	.word	0x00000000
        /*0060*/ 	.short	0x0001
        /*0062*/ 	.short	0x0008
        /*0064*/ 	.byte	0x00, 0xf0, 0x41, 0x00


	//----- nvinfo : EIATTR_KPARAM_INFO
	.align		4
.L_5231:
        /*0068*/ 	.byte	0x04, 0x17
        /*006a*/ 	.short	(.L_5233 - .L_5232)
.L_5232:
        /*006c*/ 	.word	0x00000000
        /*0070*/ 	.short	0x0000
        /*0072*/ 	.short	0x0000
        /*0074*/ 	.byte	0x00, 0xf0, 0x11, 0x00


	//----- nvinfo : EIATTR_SPARSE_MMA_MASK
	.align		4
.L_5233:
        /*0078*/ 	.byte	0x03, 0x50
        /*007a*/ 	.short	0x0000


	//----- nvinfo : EIATTR_MAXREG_COUNT
	.align		4
        /*007c*/ 	.byte	0x03, 0x1b
        /*007e*/ 	.short	0x00ff


	//----- nvinfo : EIATTR_EXTERNS
	.align		4
        /*0080*/ 	.byte	0x04, 0x0f
        /*0082*/ 	.short	(.L_5235 - .L_5234)


	//   ....[0]....
	.align		4
.L_5234:
        /*0084*/ 	.word	index@(__assertfail)


	//----- nvinfo : EIATTR_MERCURY_ISA_VERSION
	.align		4
.L_5235:
        /*0088*/ 	.byte	0x03, 0x5f
        /*008a*/ 	.short	0x0101


	//----- nvinfo : EIATTR_SYSCALL_OFFSETS
	.align		4
        /*008c*/ 	.byte	0x04, 0x46
        /*008e*/ 	.short	(.L_5237 - .L_5236)


	//   ....[0]....
.L_5236:
        /*0090*/ 	.word	0x00000e80


	//   ....[1]....
        /*0094*/ 	.word	0x00001d30


	//   ....[2]....
        /*0098*/ 	.word	0x00002bf0


	//   ....[3]....
        /*009c*/ 	.word	0x00003a50


	//   ....[4]....
        /*00a0*/ 	.word	0x00004ba0


	//   ....[5]....
        /*00a4*/ 	.word	0x00005aa0


	//   ....[6]....
        /*00a8*/ 	.word	0x00006960


	//   ....[7]....
        /*00ac*/ 	.word	0x00007820


	//----- nvinfo : EIATTR_EXIT_INSTR_OFFSETS
	.align		4
.L_5237:
        /*00b0*/ 	.byte	0x04, 0x1c
        /*00b2*/ 	.short	(.L_5239 - .L_5238)


	//   ....[0]....
.L_5238:
        /*00b4*/ 	.word	0x00006a00


	//   ....[1]....
        /*00b8*/ 	.word	0x00006b40


	//   ....[2]....
        /*00bc*/ 	.word	0x00006b80


	//   ....[3]....
        /*00c0*/ 	.word	0x00006c10


	//   ....[4]....
        /*00c4*/ 	.word	0x00006c40


	//   ....[5]....
        /*00c8*/ 	.word	0x00006c70


	//   ....[6]....
        /*00cc*/ 	.word	0x00006cf0


	//   ....[7]....
        /*00d0*/ 	.word	0x00006d20


	//   ....[8]....
        /*00d4*/ 	.word	0x00006db0


	//   ....[9]....
        /*00d8*/ 	.word	0x00006df0


	//   ....[10]....
        /*00dc*/ 	.word	0x00006e30


	//   ....[11]....
        /*00e0*/ 	.word	0x00006ef0


	//   ....[12]....
        /*00e4*/ 	.word	0x00006f40


	//   ....[13]....
        /*00e8*/ 	.word	0x000070c0


	//   ....[14]....
        /*00ec*/ 	.word	0x00007210


	//   ....[15]....
        /*00f0*/ 	.word	0x00007240


	//   ....[16]....
        /*00f4*/ 	.word	0x000072f0


	//   ....[17]....
        /*00f8*/ 	.word	0x00007460


	//   ....[18]....
        /*00fc*/ 	.word	0x000075d0


	//   ....[19]....
        /*0100*/ 	.word	0x00007720


	//   ....[20]....
        /*0104*/ 	.word	0x00007830


	//   ....[21]....
        /*0108*/ 	.word	0x00007860


	//   ....[22]....
        /*010c*/ 	.word	0x00007890


	//----- nvinfo : EIATTR_MAX_THREADS
	.align		4
.L_5239:
        /*0110*/ 	.byte	0x04, 0x05
        /*0112*/ 	.short	(.L_5241 - .L_5240)
.L_5240:
        /*0114*/ 	.word	0x00000080
        /*0118*/ 	.word	0x00000001
        /*011c*/ 	.word	0x00000001


	//----- nvinfo : EIATTR_CRS_STACK_SIZE
	.align		4
.L_5241:
        /*0120*/ 	.byte	0x04, 0x1e
        /*0122*/ 	.short	(.L_5243 - .L_5242)
.L_5242:
        /*0124*/ 	.word	0x00000000


	//----- nvinfo : EIATTR_CBANK_PARAM_SIZE
	.align		4
.L_5243:
        /*0128*/ 	.byte	0x03, 0x19
        /*012a*/ 	.short	0x003c


	//----- nvinfo : EIATTR_PARAM_CBANK
	.align		4
        /*012c*/ 	.byte	0x04, 0x0a
        /*012e*/ 	.short	(.L_5245 - .L_5244)
	.align		4
.L_5244:
        /*0130*/ 	.word	index@(.nv.constant0._ZN2at6native27unrolled_elementwise_kernelIZZZNS0_21clamp_min_kernel_cudaERNS_18TensorIteratorBaseERKN3c106ScalarEENKUlvE_clEvENKUlvE5_clEvEUlfE_St5arrayIPcLm2EELi4E23TrivialOffsetCalculatorILi1EjESF_NS0_6memory12LoadWithCastILi1EEENSG_13StoreWithCastILi1EEEEEviT_T0_T2_T3_T4_T5_)
        /*0134*/ 	.short	0x0210
        /*0136*/ 	.short	0x003c


	//----- nvinfo : EIATTR_SW_WAR
	.align		4
.L_5245:
        /*0138*/ 	.byte	0x04, 0x36
        /*013a*/ 	.short	(.L_5247 - .L_5246)
.L_5246:
        /*013c*/ 	.word	0x00000008
.L_5247:


//--------------------- .nv.info._ZN2at6native18elementwise_kernelILi128ELi2EZNS0_22gpu_kernel_impl_nocastIZZZNS0_21clamp_min_kernel_cudaERNS_18TensorIteratorBaseERKN3c106ScalarEENKUlvE_clEvENKUlvE5_clEvEUlfE_EEvS4_RKT_EUliE_EEviT1_ --------------------------
	.section	.nv.info._ZN2at6native18elementwise_kernelILi128ELi2EZNS0_22gpu_kernel_impl_nocastIZZZNS0_21clamp_min_kernel_cudaERNS_18TensorIteratorBaseERKN3c106ScalarEENKUlvE_clEvENKUlvE5_clEvEUlfE_EEvS4_RKT_EUliE_EEviT1_,"",@"SHT_CUDA_INFO"
	.sectionflags	@""
	.align	4


	//----- nvinfo : EIATTR_CUDA_API_VERSION
	.align		4
        /*0000*/ 	.byte	0x04, 0x37
        /*0002*/ 	.short	(.L_5249 - .L_5248)
.L_5248:
        /*0004*/ 	.word	0x00000082


	//----- nvinfo : EIATTR_KPARAM_INFO
	.align		4
.L_5249:
        /*0008*/ 	.byte	0x04, 0x17
        /*000a*/ 	.short	(.L_5251 - .L_5250)
.L_5250:
        /*000c*/ 	.word	0x00000000
        /*0010*/ 	.short	0x0001
        /*0012*/ 	.short	0x0008
        /*0014*/ 	.byte	0x00, 0xf0, 0x81, 0x08


	//----- nvinfo : EIATTR_KPARAM_INFO
	.align		4
.L_5251:
        /*0018*/ 	.byte	0x04, 0x17
        /*001a*/ 	.short	(.L_5253 - .L_5252)
.L_5252:
        /*001c*/ 	.word	0x00000000
        /*0020*/ 	.short	0x0000
        /*0022*/ 	.short	0x0000
        /*0024*/ 	.byte	0x00, 0xf0, 0x11, 0x00


	//----- nvinfo : EIATTR_SPARSE_MMA_MASK
	.align		4
.L_5253:
        /*0028*/ 	.byte	0x03, 0x50
        /*002a*/ 	.short	0x0000


	//----- nvinfo : EIATTR_MAXREG_COUNT
	.align		4
        /*002c*/ 	.byte	0x03, 0x1b
        /*002e*/ 	.short	0x0080


	//----- nvinfo : EIATTR_MERCURY_ISA_VERSION
	.align		4
        /*0030*/ 	.byte	0x03, 0x5f
        /*0032*/ 	.short	0x0101


	//----- nvinfo : EIATTR_EXIT_INSTR_OFFSETS
	.align		4
        /*0034*/ 	.byte	0x04, 0x1c
        /*0036*/ 	.short	(.L_5255 - .L_5254)


	//   ....[0]....
.L_5254:
        /*0038*/ 	.word	0x00001460


	//   ....[1]....
        /*003c*/ 	.word	0x00002810


	//----- nvinfo : EIATTR_MAX_THREADS
	.align		4
.L_5255:
        /*0040*/ 	.byte	0x04, 0x05
        /*0042*/ 	.short	(.L_5257 - .L_5256)
.L_5256:
        /*0044*/ 	.word	0x00000080
        /*0048*/ 	.word	0x00000001
        /*004c*/ 	.word	0x00000001


	//----- nvinfo : EIATTR_CRS_STACK_SIZE
	.align		4
.L_5257:
        /*0050*/ 	.byte	0x04, 0x1e
        /*0052*/ 	.short	(.L_5259 - .L_5258)
.L_5258:
        /*0054*/ 	.word	0x00000000


	//----- nvinfo : EIATTR_CBANK_PARAM_SIZE
	.align		4
.L_5259:
        /*0058*/ 	.byte	0x03, 0x19
        /*005a*/ 	.short	0x0228


	//----- nvinfo : EIATTR_PARAM_CBANK
	.align		4
        /*005c*/ 	.byte	0x04, 0x0a
        /*005e*/ 	.short	(.L_5261 - .L_5260)
	.align		4
.L_5260:
        /*0060*/ 	.word	index@(.nv.constant0._ZN2at6native18elementwise_kernelILi128ELi2EZNS0_22gpu_kernel_impl_nocastIZZZNS0_21clamp_min_kernel_cudaERNS_18TensorIteratorBaseERKN3c106ScalarEENKUlvE_clEvENKUlvE5_clEvEUlfE_EEvS4_RKT_EUliE_EEviT1_)
        /*0064*/ 	.short	0x0210
        /*0066*/ 	.short	0x0228


	//----- nvinfo : EIATTR_SW_WAR
	.align		4
.L_5261:
        /*0068*/ 	.byte	0x04, 0x36
        /*006a*/ 	.short	(.L_5263 - .L_5262)
.L_5262:
        /*006c*/ 	.word	0x00000008
.L_5263:


//--------------------- .nv.info._ZN2at6native27unrolled_elementwise_kernelIZZZNS0_21clamp_min_kernel_cudaERNS_18TensorIteratorBaseERKN3c106ScalarEENKUlvE_clEvENKUlvE5_clEvEUlfE_St5arrayIPcLm2EELi4E23TrivialOffsetCalculatorILi1EjESF_NS0_6memory15LoadWithoutCastENSG_16StoreWithoutCastEEEviT_T0_T2_T3_T4_T5_ --------------------------
	.section	.nv.info._ZN2at6native27unrolled_elementwise_kernelIZZZNS0_21clamp_min_kernel_cudaERNS_18TensorIteratorBaseERKN3c106ScalarEENKUlvE_clEvENKUlvE5_clEvEUlfE_St5arrayIPcLm2EELi4E23TrivialOffsetCalculatorILi1EjESF_NS0_6memory15LoadWithoutCastENSG_16StoreWithoutCastEEEviT_T0_T2_T3_T4_T5_,"",@"SHT_CUDA_INFO"
	.sectionflags	@""
	.align	4


	//----- nvinfo : EIATTR_CUDA_API_VERSION
	.align		4
        /*0000*/ 	.byte	0x04, 0x37
        /*0002*/ 	.short	(.L_5265 - .L_5264)
.L_5264:
        /*0004*/ 	.word	0x00000082


	//----- nvinfo : EIATTR_KPARAM_INFO
	.align		4
.L_5265:
        /*0008*/ 	.byte	0x04, 0x17
        /*000a*/ 	.short	(.L_5267 - .L_5266)
.L_5266:
        /*000c*/ 	.word	0x00000000
        /*0010*/ 	.short	0x0006
        /*0012*/ 	.short	0x002b
        /*0014*/ 	.byte	0x00, 0xf0, 0x05, 0x00


	//----- nvinfo : EIATTR_KPARAM_INFO
	.align		4
.L_5267:
        /*0018*/ 	.byte	0x04, 0x17
        /*001a*/ 	.short	(.L_5269 - .L_5268)
.L_5268:
        /*001c*/ 	.word	0x00000000
        /*0020*/ 	.short	0x0005
        /*0022*/ 	.short	0x002a
        /*0024*/ 	.byte	0x00, 0xf0, 0x05, 0x00


	//----- nvinfo : EIATTR_KPARAM_INFO
	.align		4
.L_5269:
        /*0028*/ 	.byte	0x04, 0x17
        /*002a*/ 	.short	(.L_5271 - .L_5270)
.L_5270:
        /*002c*/ 	.word	0x00000000
        /*0030*/ 	.short	0x0004
        /*0032*/ 	.short	0x0029
        /*0034*/ 	.byte	0x00, 0xf0, 0x05, 0x00


	//----- nvinfo : EIATTR_KPARAM_INFO
	.align		4
.L_5271:
        /*0038*/ 	.byte	0x04, 0x17
        /*003a*/ 	.short	(.L_5273 - .L_5272)
.L_5272:
        /*003c*/ 	.word	0x00000000
        /*0040*/ 	.short	0x0003
        /*0042*/ 	.short	0x0028
        /*0044*/ 	.byte	0x00, 0xf0, 0x05, 0x00


	//----- nvinfo : EIATTR_KPARAM_INFO
	.align		4
.L_5273:
        /*0048*/ 	.byte	0x04, 0x17
        /*004a*/ 	.short	(.L_5275 - .L_5274)
.L_5274:
        /*004c*/ 	.word	0x00000000
        /*0050*/ 	.short	0x0002
        /*0052*/ 	.short	0x0018
        /*0054*/ 	.byte	0x00, 0xf0, 0x41, 0x00


	//----- nvinfo : EIATTR_KPARAM_INFO
	.align		4
.L_5275:
        /*0058*/ 	.byte	0x04, 0x17
        /*005a*/ 	.short	(.L_5277 - .L_5276)
.L_5276:
        /*005c*/ 	.word	0x00000000
        /*0060*/ 	.short	0x0001
        /*0062*/ 	.short	0x0008
        /*0064*/ 	.byte	0x00, 0xf0, 0x41, 0x00


	//----- nvinfo : EIATTR_KPARAM_INFO
	.align		4
.L_5277:
        /*0068*/ 	.byte	0x04, 0x17
        /*006a*/ 	.short	(.L_5279 - .L_5278)
.L_5278:
        /*006c*/ 	.word	0x00000000
        /*0070*/ 	.short	0x0000
        /*0072*/ 	.short	0x0000
        /*0074*/ 	.byte	0x00, 0xf0, 0x11, 0x00


	//----- nvinfo : EIATTR_SPARSE_MMA_MASK
	.align		4
.L_5279:
        /*0078*/ 	.byte	0x03, 0x50
        /*007a*/ 	.short	0x0000


	//----- nvinfo : EIATTR_MAXREG_COUNT
	.align		4
        /*007c*/ 	.byte	0x03, 0x1b
        /*007e*/ 	.short	0x00ff


	//----- nvinfo : EIATTR_MERCURY_ISA_VERSION
	.align		4
        /*0080*/ 	.byte	0x03, 0x5f
        /*0082*/ 	.short	0x0101


	//----- nvinfo : EIATTR_EXIT_INSTR_OFFSETS
	.align		4
        /*0084*/ 	.byte	0x04, 0x1c
        /*0086*/ 	.short	(.L_5281 - .L_5280)


	//   ....[0]....
.L_5280:
        /*0088*/ 	.word	0x00000480


	//   ....[1]....
        /*008c*/ 	.word	0x000004e0


	//----- nvinfo : EIATTR_MAX_THREADS
	.align		4
.L_5281:
        /*0090*/ 	.byte	0x04, 0x05
        /*0092*/ 	.short	(.L_5283 - .L_5282)
.L_5282:
        /*0094*/ 	.word	0x00000080
        /*0098*/ 	.word	0x00000001
        /*009c*/ 	.word	0x00000001


	//----- nvinfo : EIATTR_CRS_STACK_SIZE
	.align		4
.L_5283:
        /*00a0*/ 	.byte	0x04, 0x1e
        /*00a2*/ 	.short	(.L_5285 - .L_5284)
.L_5284:
        /*00a4*/ 	.word	0x00000000


	//----- nvinfo : EIATTR_CBANK_PARAM_SIZE
	.align		4
.L_5285:
        /*00a8*/ 	.byte	0x03, 0x19
        /*00aa*/ 	.short	0x002c


	//----- nvinfo : EIATTR_PARAM_CBANK
	.align		4
        /*00ac*/ 	.byte	0x04, 0x0a
        /*00ae*/ 	.short	(.L_5287 - .L_5286)
	.align		4
.L_5286:
        /*00b0*/ 	.word	index@(.nv.constant0._ZN2at6native27unrolled_elementwise_kernelIZZZNS0_21clamp_min_kernel_cudaERNS_18TensorIteratorBaseERKN3c106ScalarEENKUlvE_clEvENKUlvE5_clEvEUlfE_St5arrayIPcLm2EELi4E23TrivialOffsetCalculatorILi1EjESF_NS0_6memory15LoadWithoutCastENSG_16StoreWithoutCastEEEviT_T0_T2_T3_T4_T5_)
        /*00b4*/ 	.short	0x0210
        /*00b6*/ 	.short	0x002c


	//----- nvinfo : EIATTR_SW_WAR
	.align		4
.L_5287:
        /*00b8*/ 	.byte	0x04, 0x36
        /*00ba*/ 	.short	(.L_5289 - .L_5288)
.L_5288:
        /*00bc*/ 	.word	0x00000008
.L_5289:


//--------------------- .nv.info._ZN2at6native29vectorized_elementwise_kernelILi2EZZZNS0_21clamp_min_kernel_cudaERNS_18TensorIteratorBaseERKN3c106ScalarEENKUlvE_clEvENKUlvE5_clEvEUlfE_St5arrayIPcLm2EEEEviT0_T1_ --------------------------
	.section	.nv.info._ZN2at6native29vectorized_elementwise_kernelILi2EZZZNS0_21clamp_min_kernel_cudaERNS_18TensorIteratorBaseERKN3c106ScalarEENKUlvE_clEvENKUlvE5_clEvEUlfE_St5arrayIPcLm2EEEEviT0_T1_,"",@"SHT_CUDA_INFO"
	.sectionflags	@""
	.align	4


	//----- nvinfo : EIATTR_CUDA_API_VERSION
	.align		4
        /*0000*/ 	.byte	0x04, 0x37
        /*0002*/ 	.short	(.L_5291 - .L_5290)
.L_5290:
        /*0004*/ 	.word	0x00000082


	//----- nvinfo : EIATTR_KPARAM_INFO
	.align		4
.L_5291:
        /*0008*/ 	.byte	0x04, 0x17
        /*000a*/ 	.short	(.L_5293 - .L_5292)
.L_5292:
        /*000c*/ 	.word	0x00000000
        /*0010*/ 	.short	0x0002
        /*0012*/ 	.short	0x0018
        /*0014*/ 	.byte	0x00, 0xf0, 0x41, 0x00


	//----- nvinfo : EIATTR_KPARAM_INFO
	.align		4
.L_5293:
        /*0018*/ 	.byte	0x04, 0x17
        /*001a*/ 	.short	(.L_5295 - .L_5294)
.L_5294:
        /*001c*/ 	.word	0x00000000
        /*0020*/ 	.short	0x0001
        /*0022*/ 	.short	0x0008
        /*0024*/ 	.byte	0x00, 0xf0, 0x41, 0x00


	//----- nvinfo : EIATTR_KPARAM_INFO
	.align		4
.L_5295:
        /*0028*/ 	.byte	0x04, 0x17
        /*002a*/ 	.short	(.L_5297 - .L_5296)
.L_5296:
        /*002c*/ 	.word	0x00000000
        /*0030*/ 	.short	0x0000
        /*0032*/ 	.short	0x0000
        /*0034*/ 	.byte	0x00, 0xf0, 0x11, 0x00


	//----- nvinfo : EIATTR_SPARSE_MMA_MASK
	.align		4
.L_5297:
        /*0038*/ 	.byte	0x03, 0x50
        /*003a*/ 	.short	0x0000


	//----- nvinfo : EIATTR_MAXREG_COUNT
	.align		4
        /*003c*/ 	.byte	0x03, 0x1b
        /*003e*/ 	.short	0x00ff


	//----- nvinfo : EIATTR_MERCURY_ISA_VERSION
	.align		4
        /*0040*/ 	.byte	0x03, 0x5f
        /*0042*/ 	.short	0x0101


	//----- nvinfo : EIATTR_EXIT_INSTR_OFFSETS
	.align		4
        /*0044*/ 	.byte	0x04, 0x1c
        /*0046*/ 	.short	(.L_5299 - .L_5298)


	//   ....[0]....
.L_5298:
        /*0048*/ 	.word	0x000002f0


	//   ....[1]....
        /*004c*/ 	.word	0x00000c80


	//   ....[2]....
        /*0050*/ 	.word	0x00000cd0


	//----- nvinfo : EIATTR_MAX_THREADS
	.align		4
.L_5299:
        /*0054*/ 	.byte	0x04, 0x05
        /*0056*/ 	.short	(.L_5301 - .L_5300)
.L_5300:
        /*0058*/ 	.word	0x00000080
        /*005c*/ 	.word	0x00000001
        /*0060*/ 	.word	0x00000001


	//----- nvinfo : EIATTR_CRS_STACK_SIZE
	.align		4
.L_5301:
        /*0064*/ 	.byte	0x04, 0x1e
        /*0066*/ 	.short	(.L_5303 - .L_5302)
.L_5302:
        /*0068*/ 	.word	0x00000000


	//----- nvinfo : EIATTR_CBANK_PARAM_SIZE
	.align		4
.L_5303:
        /*006c*/ 	.byte	0x03, 0x19
        /*006e*/ 	.short	0x0028


	//----- nvinfo : EIATTR_PARAM_CBANK
	.align		4
        /*0070*/ 	.byte	0x04, 0x0a
        /*0072*/ 	.short	(.L_5305 - .L_5304)
	.align		4
.L_5304:
        /*0074*/ 	.word	index@(.nv.constant0._ZN2at6native29vectorized_elementwise_kernelILi2EZZZNS0_21clamp_min_kernel_cudaERNS_18TensorIteratorBaseERKN3c106ScalarEENKUlvE_clEvENKUlvE5_clEvEUlfE_St5arrayIPcLm2EEEEviT0_T1_)
        /*0078*/ 	.short	0x0210
        /*007a*/ 	.short	0x0028


	//----- nvinfo : EIATTR_SW_WAR
	.align		4
.L_5305:
        /*007c*/ 	.byte	0x04, 0x36
        /*007e*/ 	.short	(.L_5307 - .L_5306)
.L_5306:
        /*0080*/ 	.word	0x00000008
.L_5307:


//--------------------- .nv.info._ZN2at6native29vectorized_elementwise_kernelILi4EZZZNS0_21clamp_min_kernel_cudaERNS_18TensorIteratorBaseERKN3c106ScalarEENKUlvE_clEvENKUlvE5_clEvEUlfE_St5arrayIPcLm2EEEEviT0_T1_ --------------------------
	.section	.nv.info._ZN2at6native29vectorized_elementwise_kernelILi4EZZZNS0_21clamp_min_kernel_cudaERNS_18TensorIteratorBaseERKN3c106ScalarEENKUlvE_clEvENKUlvE5_clEvEUlfE_St5arrayIPcLm2EEEEviT0_T1_,"",@"SHT_CUDA_INFO"
	.sectionflags	@""
	.align	4


	//----- nvinfo : EIATTR_CUDA_API_VERSION
	.align		4
        /*0000*/ 	.byte	0x04, 0x37
        /*0002*/ 	.short	(.L_5309 - .L_5308)
.L_5308:
        /*0004*/ 	.word	0x00000082


	//----- nvinfo : EIATTR_KPARAM_INFO
	.align		4
.L_5309:
        /*0008*/ 	.byte	0x04, 0x17
        /*000a*/ 	.short	(.L_5311 - .L_5310)
.L_5310:
        /*000c*/ 	.word	0x00000000
        /*0010*/ 	.short	0x0002
        /*0012*/ 	.short	0x0018
        /*0014*/ 	.byte	0x00, 0xf0, 0x41, 0x00


	//----- nvinfo : EIATTR_KPARAM_INFO
	.align		4
.L_5311:
        /*0018*/ 	.byte	0x04, 0x17
        /*001a*/ 	.short	(.L_5313 - .L_5312)
.L_5312:
        /*001c*/ 	.word	0x00000000
        /*0020*/ 	.short	0x0001
        /*0022*/ 	.short	0x0008
        /*0024*/ 	.byte	0x00, 0xf0, 0x41, 0x00


	//----- nvinfo : EIATTR_KPARAM_INFO
	.align		4
.L_5313:
        /*0028*/ 	.byte	0x04, 0x17
        /*002a*/ 	.short	(.L_5315 - .L_5314)
.L_5314:
        /*002c*/ 	.word	0x00000000
        /*0030*/ 	.short	0x0000
        /*0032*/ 	.short	0x0000
        /*0034*/ 	.byte	0x00, 0xf0, 0x11, 0x00


	//----- nvinfo : EIATTR_SPARSE_MMA_MASK
	.align		4
.L_5315:
        /*0038*/ 	.byte	0x03, 0x50
        /*003a*/ 	.short	0x0000


	//----- nvinfo : EIATTR_MAXREG_COUNT
	.align		4
        /*003c*/ 	.byte	0x03, 0x1b
        /*003e*/ 	.short	0x00ff


	//----- nvinfo : EIATTR_MERCURY_ISA_VERSION
	.align		4
        /*0040*/ 	.byte	0x03, 0x5f
        /*0042*/ 	.short	0x0101


	//----- nvinfo : EIATTR_EXIT_INSTR_OFFSETS
	.align		4
        /*0044*/ 	.byte	0x04, 0x1c
        /*0046*/ 	.short	(.L_5317 - .L_5316)


	//   ....[0]....
.L_5316:
        /*0048*/ 	.word	0x000002b0


	//   ....[1]....
        /*004c*/ 	.word	0x00000c40


	//   ....[2]....
        /*0050*/ 	.word	0x00000c90


	//----- nvinfo : EIATTR_MAX_THREADS
	.align		4
.L_5317:
        /*0054*/ 	.byte	0x04, 0x05
        /*0056*/ 	.short	(.L_5319 - .L_5318)
.L_5318:
        /*0058*/ 	.word	0x00000080
        /*005c*/ 	.word	0x00000001
        /*0060*/ 	.word	0x00000001


	//----- nvinfo : EIATTR_CRS_STACK_SIZE
	.align		4
.L_5319:
        /*0064*/ 	.byte	0x04, 0x1e
        /*0066*/ 	.short	(.L_5321 - .L_5320)
.L_5320:
        /*0068*/ 	.word	0x00000000


	//----- nvinfo : EIATTR_CBANK_PARAM_SIZE
	.align		4
.L_5321:
        /*006c*/ 	.byte	0x03, 0x19
        /*006e*/ 	.short	0x0028


	//----- nvinfo : EIATTR_PARAM_CBANK
	.align		4
        /*0070*/ 	.byte	0x04, 0x0a
        /*0072*/ 	.short	(.L_5323 - .L_5322)
	.align		4
.L_5322:
        /*0074*/ 	.word	index@(.nv.constant0._ZN2at6native29vectorized_elementwise_kernelILi4EZZZNS0_21clamp_min_kernel_cudaERNS_18TensorIteratorBaseERKN3c106ScalarEENKUlvE_clEvENKUlvE5_clEvEUlfE_St5arrayIPcLm2EEEEviT0_T1_)
        /*0078*/ 	.short	0x0210
        /*007a*/ 	.short	0x0028


	//----- nvinfo : EIATTR_SW_WAR
	.align		4
.L_5323:
        /*007c*/ 	.byte	0x04, 0x36
        /*007e*/ 	.short	(.L_5325 - .L_5324)
.L_5324:
        /*0080*/ 	.word	0x00000008
.L_5325:


//--------------------- .nv.info._ZN2at6native29vectorized_elementwise_kernelILi8EZZZNS0_21clamp_min_kernel_cudaERNS_18TensorIteratorBaseERKN3c106ScalarEENKUlvE_clEvENKUlvE5_clEvEUlfE_St5arrayIPcLm2EEEEviT0_T1_ --------------------------
	.section	.nv.info._ZN2at6native29vectorized_elementwise_kernelILi8EZZZNS0_21clamp_min_kernel_cudaERNS_18TensorIteratorBaseERKN3c106ScalarEENKUlvE_clEvENKUlvE5_clEvEUlfE_St5arrayIPcLm2EEEEviT0_T1_,"",@"SHT_CUDA_INFO"
	.sectionflags	@""
	.align	4


	//----- nvinfo : EIATTR_CUDA_API_VERSION
	.align		4
        /*0000*/ 	.byte	0x04, 0x37
        /*0002*/ 	.short	(.L_5327 - .L_5326)
.L_5326:
        /*0004*/ 	.word	0x00000082


	//----- nvinfo : EIATTR_KPARAM_INFO
	.align		4
.L_5327:
        /*0008*/ 	.byte	0x04, 0x17
        /*000a*/ 	.short	(.L_5329 - .L_5328)
.L_5328:
        /*000c*/ 	.word	0x00000000
        /*0010*/ 	.short	0x0002
        /*0012*/ 	.short	0x0018
        /*0014*/ 	.byte	0x00, 0xf0, 0x41, 0x00


	//----- nvinfo : EIATTR_KPARAM_INFO
	.align		4
.L_5329:
        /*0018*/ 	.byte	0x04, 0x17
        /*001a*/ 	.short	(.L_5331 - .L_5330)
.L_5330:
        /*001c*/ 	.word	0x00000000
        /*0020*/ 	.short	0x0001
        /*0022*/ 	.short	0x0008
        /*0024*/ 	.byte	0x00, 0xf0, 0x41, 0x00


	//----- nvinfo : EIATTR_KPARAM_INFO
	.align		4
.L_5331:
        /*0028*/ 	.byte	0x04, 0x17
        /*002a*/ 	.short	(.L_5333 - .L_5332)
.L_5332:
        /*002c*/ 	.word	0x00000000
        /*0030*/ 	.short	0x0000
        /*0032*/ 	.short	0x0000
        /*0034*/ 	.byte	0x00, 0xf0, 0x11, 0x00


	//----- nvinfo : EIATTR_SPARSE_MMA_MASK
	.align		4
.L_5333:
        /*0038*/ 	.byte	0x03, 0x50
        /*003a*/ 	.short	0x0000


	//----- nvinfo : EIATTR_MAXREG_COUNT
	.align		4
        /*003c*/ 	.byte	0x03, 0x1b
        /*003e*/ 	.short	0x00ff


	//----- nvinfo : EIATTR_MERCURY_ISA_VERSION
	.align		4
        /*0040*/ 	.byte	0x03, 0x5f
        /*0042*/ 	.short	0x0101


	//----- nvinfo : EIATTR_EXIT_INSTR_OFFSETS
	.align		4
        /*0044*/ 	.byte	0x04, 0x1c
        /*0046*/ 	.short	(.L_5335 - .L_5334)


	//   ....[0]....
.L_5334:
        /*0048*/ 	.word	0x000002b0


	//   ....[1]....
        /*004c*/ 	.word	0x00000c40


	//   ....[2]....
        /*0050*/ 	.word	0x00000c90


	//----- nvinfo : EIATTR_MAX_THREADS
	.align		4
.L_5335:
        /*0054*/ 	.byte	0x04, 0x05
        /*0056*/ 	.short	(.L_5337 - .L_5336)
.L_5336:
        /*0058*/ 	.word	0x00000080
        /*005c*/ 	.word	0x00000001
        /*0060*/ 	.word	0x00000001


	//----- nvinfo : EIATTR_CRS_STACK_SIZE
	.align		4
.L_5337:
        /*0064*/ 	.byte	0x04, 0x1e
        /*0066*/ 	.short	(.L_5339 - .L_5338)
.L_5338:
        /*0068*/ 	.word	0x00000000


	//----- nvinfo : EIATTR_CBANK_PARAM_SIZE
	.align		4
.L_5339:
        /*006c*/ 	.byte	0x03, 0x19
        /*006e*/ 	.short	0x0028


	//----- nvinfo : EIATTR_PARAM_CBANK
	.align		4
        /*0070*/ 	.byte	0x04, 0x0a
        /*0072*/ 	.short	(.L_5341 - .L_5340)
	.align		4
.L_5340:
        /*0074*/ 	.word	index@(.nv.constant0._ZN2at6native29vectorized_elementwise_kernelILi8EZZZNS0_21clamp_min_kernel_cudaERNS_18TensorIteratorBaseERKN3c106ScalarEENKUlvE_clEvENKUlvE5_clEvEUlfE_St5arrayIPcLm2EEEEviT0_T1_)
        /*0078*/ 	.short	0x0210
        /*007a*/ 	.short	0x0028


	//----- nvinfo : EIATTR_SW_WAR
	.align		4
.L_5341:
        /*007c*/ 	.byte	0x04, 0x36
        /*007e*/ 	.short	(.L_5343 - .L_5342)
.L_5342:
        /*0080*/ 	.word	0x00000008
.L_5343:


//--------------------- .nv.info._ZN2at6native18elementwise_kernelILi128ELi4EZNS0_15gpu_kernel_implIZZZNS0_21clamp_min_kernel_cudaERNS_18TensorIteratorBaseERKN3c106ScalarEENKUlvE_clEvENKUlvE4_clEvEUldE_EEvS4_RKT_EUliE_EEviT1_ --------------------------
	.section	.nv.info._ZN2at6native18elementwise_kernelILi128ELi4EZNS0_15gpu_kernel_implIZZZNS0_21clamp_min_kernel_cudaERNS_18TensorIteratorBaseERKN3c106ScalarEENKUlvE_clEvENKUlvE4_clEvEUldE_EEvS4_RKT_EUliE_EEviT1_,"",@"SHT_CUDA_INFO"
	.sectionflags	@""
	.align	4


	//----- nvinfo : EIATTR_CUDA_API_VERSION
	.align		4
        /*0000*/ 	.byte	0x04, 0x37
        /*0002*/ 	.short	(.L_5345 - .L_5344)
.L_5344:
        /*0004*/ 	.word	0x00000082


	//----- nvinfo : EIATTR_KPARAM_INFO
	.align		4
.L_5345:
        /*0008*/ 	.byte	0x04, 0x17
        /*000a*/ 	.short	(.L_5347 - .L_5346)
.L_5346:
        /*000c*/ 	.word	0x00000000
        /*0010*/ 	.short	0x0001
        /*0012*/ 	.short	0x0008
        /*0014*/ 	.byte	0x00, 0xf0, 0xa1, 0x08


	//----- nvinfo : EIATTR_KPARAM_INFO
	.align		4
.L_5347:
        /*0018*/ 	.byte	0x04, 0x17
        /*001a*/ 	.short	(.L_5349 - .L_5348)
.L_5348:
        /*001c*/ 	.word	0x00000000
        /*0020*/ 	.short	0x0000
        /*0022*/ 	.short	0x0000
        /*0024*/ 	.byte	0x00, 0xf0, 0x11, 0x00


	//----- nvinfo : EIATTR_SPARSE_MMA_MASK
	.align		4
.L_5349:
        /*0028*/ 	.byte	0x03, 0x50
        /*002a*/ 	.short	0x0000


	//----- nvinfo : EIATTR_MAXREG_COUNT
	.align		4
        /*002c*/ 	.byte	0x03, 0x1b
        /*002e*/ 	.short	0x0080


	//----- nvinfo : EIATTR_EXTERNS
	.align		4
        /*0030*/ 	.byte	0x04, 0x0f
        /*0032*/ 	.short	(.L_5351 - .L_5350)


	//   ....[0]....
	.align		4
.L_5350:
        /*0034*/ 	.word	index@(__assertfail)


	//----- nvinfo : EIATTR_MERCURY_ISA_VERSION
	.align		4
.L_5351:
        /*0038*/ 	.byte	0x03, 0x5f
        /*003a*/ 	.short	0x0101


	//----- nvinfo : EIATTR_SYSCALL_OFFSETS
	.align		4
        /*003c*/ 	.byte	0x04, 0x46
        /*003e*/ 	.short	(.L_5353 - .L_5352)


	//   ....[0]....
.L_5352:
        /*0040*/ 	.word	0x00002250


	//   ....[1]....
        /*0044*/ 	.word	0x00003430


	//   ....[2]....
        /*0048*/ 	.word	0x000056c0


	//   ....[3]....
        /*004c*/ 	.word	0x000068a0


	//   ....[4]....
        /*0050*/ 	.word	0x00008b20


	//   ....[5]....
        /*0054*/ 	.word	0x00009d00


	//   ....[6]....
        /*0058*/ 	.word	0x0000bf70


	//   ....[7]....
        /*005c*/ 	.word	0x0000d150


	//----- nvinfo : EIATTR_EXIT_INSTR_OFFSETS
	.align		4
.L_5353:
        /*0060*/ 	.byte	0x04, 0x1c
        /*0062*/ 	.short	(.L_5355 - .L_5354)


	//   ....[0]....
.L_5354:
        /*0064*/ 	.word	0x00009db0


	//   ....[1]....
        /*0068*/ 	.word	0x0000c190


	//   ....[2]....
        /*006c*/ 	.word	0x0000c1d0


	//   ....[3]....
        /*0070*/ 	.word	0x0000c260


	//   ....[4]....
        /*0074*/ 	.word	0x0000c290


	//   ....[5]....
        /*0078*/ 	.word	0x0000c2c0


	//   ....[6]....
        /*007c*/ 	.word	0x0000c390


	//   ....[7]....
        /*0080*/ 	.word	0x0000c410


	//   ....[8]....
        /*0084*/ 	.word	0x0000c4f0


	//   ....[9]....
        /*0088*/ 	.word	0x0000c580


	//   ....[10]....
        /*008c*/ 	.word	0x0000c5a0


	//   ....[11]....
        /*0090*/ 	.word	0x0000c660


	//   ....[12]....
        /*0094*/ 	.word	0x0000c690


	//   ....[13]....
        /*0098*/ 	.word	0x0000c860


	//   ....[14]....
        /*009c*/ 	.word	0x0000ca00


	//   ....[15]....
        /*00a0*/ 	.word	0x0000ca80


	//   ....[16]....
        /*00a4*/ 	.word	0x0000cb30


	//   ....[17]....
        /*00a8*/ 	.word	0x0000ccf0


	//   ....[18]....
        /*00ac*/ 	.word	0x0000ceb0


	//   ....[19]....
        /*00b0*/ 	.word	0x0000d050


	//   ....[20]....
        /*00b4*/ 	.word	0x0000d160


	//   ....[21]....
        /*00b8*/ 	.word	0x0000d190


	//   ....[22]....
        /*00bc*/ 	.word	0x0000d1c0


	//----- nvinfo : EIATTR_MAX_THREADS
	.align		4
.L_5355:
        /*00c0*/ 	.byte	0x04, 0x05
        /*00c2*/ 	.short	(.L_5357 - .L_5356)
.L_5356:
        /*00c4*/ 	.word	0x00000080
        /*00c8*/ 	.word	0x00000001
        /*00cc*/ 	.word	0x00000001


	//----- nvinfo : EIATTR_CRS_STACK_SIZE
	.align		4
.L_5357:
        /*00d0*/ 	.byte	0x04, 0x1e
        /*00d2*/ 	.short	(.L_5359 - .L_5358)
.L_5358:
        /*00d4*/ 	.word	0x00000000


	//----- nvinfo : EIATTR_CBANK_PARAM_SIZE
	.align		4
.L_5359:
        /*00d8*/ 	.byte	0x03, 0x19
        /*00da*/ 	.short	0x0230


	//----- nvinfo : EIATTR_PARAM_CBANK
	.align		4
        /*00dc*/ 	.byte	0x04, 0x0a
        /*00de*/ 	.short	(.L_5361 - .L_5360)
	.align		4
.L_5360:
        /*00e0*/ 	.word	index@(.nv.constant0._ZN2at6native18elementwise_kernelILi128ELi4EZNS0_15gpu_kernel_implIZZZNS0_21clamp_min_kernel_cudaERNS_18TensorIteratorBaseERKN3c106ScalarEENKUlvE_clEvENKUlvE4_clEvEUldE_EEvS4_RKT_EUliE_EEviT1_)
        /*00e4*/ 	.short	0x0210
        /*00e6*/ 	.short	0x0230


	//----- nvinfo : EIATTR_SW_WAR
	.align		4
.L_5361:
        /*00e8*/ 	.byte	0x04, 0x36
        /*00ea*/ 	.short	(.L_5363 - .L_5362)
.L_5362:
        /*00ec*/ 	.word	0x00000008
.L_5363:


//--------------------- .nv.info._ZN2at6native27unrolled_elementwise_kernelIZZZNS0_21clamp_min_kernel_cudaERNS_18TensorIteratorBaseERKN3c106ScalarEENKUlvE_clEvENKUlvE4_clEvEUldE_St5arrayIPcLm2EELi4E23TrivialOffsetCalculatorILi1EjESF_NS0_6memory12LoadWithCastILi1EEENSG_13StoreWithCastILi1EEEEEviT_T0_T2_T3_T4_T5_ --------------------------
	.section	.nv.info._ZN2at6native27unrolled_elementwise_kernelIZZZNS0_21clamp_min_kernel_cudaERNS_18TensorIteratorBaseERKN3c106ScalarEENKUlvE_clEvENKUlvE4_clEvEUldE_St5arrayIPcLm2EELi4E23TrivialOffsetCalculatorILi1EjESF_NS0_6memory12LoadWithCastILi1EEENSG_13StoreWithCastILi1EEEEEviT_T0_T2_T3_T4_T5_,"",@"SHT_CUDA_INFO"
	.sectionflags	@""
	.align	4


	//----- nvinfo : EIATTR_CUDA_API_VERSION
	.align		4
        /*0000*/ 	.byte	0x04, 0x37
        /*0002*/ 	.short	(.L_5365 - .L_5364)
.L_5364:
        /*0004*/ 	.word	0x00000082


	//----- nvinfo : EIATTR_KPARAM_INFO
	.align		4
.L_5365:
        /*0008*/ 	.byte	0x04, 0x17
        /*000a*/ 	.short	(.L_5367 - .L_5366)
.L_5366:
        /*000c*/ 	.word	0x00000000
        /*0010*/ 	.short	0x0006
        /*0012*/ 	.short	0x0034
        /*0014*/ 	.byte	0x00, 0xf0, 0x21, 0x00


	//----- nvinfo : EIATTR_KPARAM_INFO
	.align		4
.L_5367:
        /*0018*/ 	.byte	0x04, 0x17
        /*001a*/ 	.short	(.L_5369 - .L_5368)
.L_5368:
        /*001c*/ 	.word	0x00000000
        /*0020*/ 	.short	0x0005
        /*0022*/ 	.short	0x002c
        /*0024*/ 	.byte	0x00, 0xf0, 0x21, 0x00


	//----- nvinfo : EIATTR_KPARAM_INFO
	.align		4
.L_5369:
        /*0028*/ 	.byte	0x04, 0x17
        /*002a*/ 	.short	(.L_5371 - .L_5370)
.L_5370:
        /*002c*/ 	.word	0x00000000
        /*0030*/ 	.short	0x0004
        /*0032*/ 	.short	0x0029
        /*0034*/ 	.byte	0x00, 0xf0, 0x05, 0x00


	//----- nvinfo : EIATTR_KPARAM_INFO
	.align		4
.L_5371:
        /*0038*/ 	.byte	0x04, 0x17
        /*003a*/ 	.short	(.L_5373 - .L_5372)
.L_5372:
        /*003c*/ 	.word	0x00000000
        /*0040*/ 	.short	0x0003
        /*0042*/ 	.short	0x0028
        /*0044*/ 	.byte	0x00, 0xf0, 0x05, 0x00


	//----- nvinfo : EIATTR_KPARAM_INFO
	.align		4
.L_5373:
        /*0048*/ 	.byte	0x04, 0x17
        /*004a*/ 	.short	(.L_5375 - .L_5374)
.L_5374:
        /*004c*/ 	.word	0x00000000
        /*0050*/ 	.short	0x0002
        /*0052*/ 	.short	0x0018
        /*0054*/ 	.byte	0x00, 0xf0, 0x41, 0x00


	//----- nvinfo : EIATTR_KPARAM_INFO
	.align		4
.L_5375:
        /*0058*/ 	.byte	0x04, 0x17
        /*005a*/ 	.short	(.L_5377 - .L_5376)
.L_5376:
        /*005c*/ 	.word	0x00000000
        /*0060*/ 	.short	0x0001
        /*0062*/ 	.short	0x0008
        /*0064*/ 	.byte	0x00, 0xf0, 0x41, 0x00


	//----- nvinfo : EIATTR_KPARAM_INFO
	.align		4
.L_5377:
        /*0068*/ 	.byte	0x04, 0x17
        /*006a*/ 	.short	(.L_5379 - .L_5378)
.L_5378:
        /*006c*/ 	.word	0x00000000
        /*0070*/ 	.short	0x0000
        /*0072*/ 	.short	0x0000
        /*0074*/ 	.byte	0x00, 0xf0, 0x11, 0x00


	//----- nvinfo : EIATTR_SPARSE_MMA_MASK
	.align		4
.L_5379:
        /*0078*/ 	.byte	0x03, 0x50
        /*007a*/ 	.short	0x0000


	//----- nvinfo : EIATTR_MAXREG_COUNT
	.align		4
        /*007c*/ 	.byte	0x03, 0x1b
        /*007e*/ 	.short	0x00ff


	//----- nvinfo : EIATTR_EXTERNS
	.align		4
        /*0080*/ 	.byte	0x04, 0x0f
        /*0082*/ 	.short	(.L_5381 - .L_5380)


	//   ....[0]....
	.align		4
.L_5380:
        /*0084*/ 	.word	index@(__assertfail)


	//----- nvinfo : EIATTR_MERCURY_ISA_VERSION
	.align		4
.L_5381:
        /*0088*/ 	.byte	0x03, 0x5f
        /*008a*/ 	.short	0x0101


	//----- nvinfo : EIATTR_SYSCALL_OFFSETS
	.align		4
        /*008c*/ 	.byte	0x04, 0x46
        /*008e*/ 	.short	(.L_5383 - .L_5382)


	//   ....[0]....
.L_5382:
        /*0090*/ 	.word	0x00000f80


	//   ....[1]....
        /*0094*/ 	.word	0x00001f20


	//   ....[2]....
        /*0098*/ 	.word	0x00002ed0


	//   ....[3]....
        /*009c*/ 	.word	0x00003e50


	//   ....[4]....
        /*00a0*/ 	.word	0x000054b0


	//   ....[5]....
        /*00a4*/ 	.word	0x00006670


	//   ....[6]....
        /*00a8*/ 	.word	0x000077f0


	//   ....[7]....
        /*00ac*/ 	.word	0x00008990


	//----- nvinfo : EIATTR_EXIT_INSTR_OFFSETS
	.align		4
.L_5383:
        /*00b0*/ 	.byte	0x04, 0x1c
        /*00b2*/ 	.short	(.L_5385 - .L_5384)


	//   ....[0]....
.L_5384:
        /*00b4*/ 	.word	0x00007890


	//   ....[1]....
        /*00b8*/ 	.word	0x000079d0


	//   ....[2]....
        /*00bc*/ 	.word	0x00007a10


	//   ....[3]....
        /*00c0*/ 	.word	0x00007aa0


	//   ....[4]....
        /*00c4*/ 	.word	0x00007ad0


	//   ....[5]....
        /*00c8*/ 	.word	0x00007b00


	//   ....[6]....
        /*00cc*/ 	.word	0x00007bd0


	//   ....[7]....
        /*00d0*/ 	.word	0x00007c50


	//   ....[8]....
        /*00d4*/ 	.word	0x00007d30


	//   ....[9]....
        /*00d8*/ 	.word	0x00007dc0


	//   ....[10]....
        /*00dc*/ 	.word	0x00007de0


	//   ....[11]....
        /*00e0*/ 	.word	0x00007ea0


	//   ....[12]....
        /*00e4*/ 	.word	0x00007ed0


	//   ....[13]....
        /*00e8*/ 	.word	0x000080a0


	//   ....[14]....
        /*00ec*/ 	.word	0x00008240


	//   ....[15]....
        /*00f0*/ 	.word	0x000082c0


	//   ....[16]....
        /*00f4*/ 	.word	0x00008370


	//   ....[17]....
        /*00f8*/ 	.word	0x00008530


	//   ....[18]....
        /*00fc*/ 	.word	0x000086f0


	//   ....[19]....
        /*0100*/ 	.word	0x00008890


	//   ....[20]....
        /*0104*/ 	.word	0x000089a0


	//   ....[21]....
        /*0108*/ 	.word	0x000089d0


	//   ....[22]....
        /*010c*/ 	.word	0x00008a00


	//----- nvinfo : EIATTR_MAX_THREADS
	.align		4
.L_5385:
        /*0110*/ 	.byte	0x04, 0x05
        /*0112*/ 	.short	(.L_5387 - .L_5386)
.L_5386:
        /*0114*/ 	.word	0x00000080
        /*0118*/ 	.word	0x00000001
        /*011c*/ 	.word	0x00000001


	//----- nvinfo : EIATTR_CRS_STACK_SIZE
	.align		4
.L_5387:
        /*0120*/ 	.byte	0x04, 0x1e
        /*0122*/ 	.short	(.L_5389 - .L_5388)
.L_5388:
        /*0124*/ 	.word	0x00000000


	//----- nvinfo : EIATTR_CBANK_PARAM_SIZE
	.align		4
.L_5389:
        /*0128*/ 	.byte	0x03, 0x19
        /*012a*/ 	.short	0x003c


	//----- nvinfo : EIATTR_PARAM_CBANK
	.align		4
        /*012c*/ 	.byte	0x04, 0x0a
        /*012e*/ 	.short	(.L_5391 - .L_5390)
	.align		4
.L_5390:
        /*0130*/ 	.word	index@(.nv.constant0._ZN2at6native27unrolled_elementwise_kernelIZZZNS0_21clamp_min_kernel_cudaERNS_18TensorIteratorBaseERKN3c106ScalarEENKUlvE_clEvENKUlvE4_clEvEUldE_St5arrayIPcLm2EELi4E23TrivialOffsetCalculatorILi1EjESF_NS0_6memory12LoadWithCastILi1EEENSG_13StoreWithCastILi1EEEEEviT_T0_T2_T3_T4_T5_)
        /*0134*/ 	.short	0x0210
        /*0136*/ 	.short	0x003c


	//----- nvinfo : EIATTR_SW_WAR
	.align		4
.L_5391:
        /*0138*/ 	.byte	0x04, 0x36
        /*013a*/ 	.short	(.L_5393 - .L_5392)
.L_5392:
        /*013c*/ 	.word	0x00000008
.L_5393:


//--------------------- .nv.info._ZN2at6native18elementwise_kernelILi128ELi2EZNS0_22gpu_kernel_impl_nocastIZZZNS0_21clamp_min_kernel_cudaERNS_18TensorIteratorBaseERKN3c106ScalarEENKUlvE_clEvENKUlvE4_clEvEUldE_EEvS4_RKT_EUliE_EEviT1_ --------------------------
	.section	.nv.info._ZN2at6native18elementwise_kernelILi128ELi2EZNS0_22gpu_kernel_impl_nocastIZZZNS0_21clamp_min_kernel_cudaERNS_18TensorIteratorBaseERKN3c106ScalarEENKUlvE_clEvENKUlvE4_clEvEUldE_EEvS4_RKT_EUliE_EEviT1_,"",@"SHT_CUDA_INFO"
	.sectionflags	@""
	.align	4


	//----- nvinfo : EIATTR_CUDA_API_VERSION
	.align		4
        /*0000*/ 	.byte	0x04, 0x37
        /*0002*/ 	.short	(.L_5395 - .L_5394)
.L_5394:
        /*0004*/ 	.word	0x00000082


	//----- nvinfo : EIATTR_KPARAM_INFO
	.align		4
.L_5395:
        /*0008*/ 	.byte	0x04, 0x17
        /*000a*/ 	.short	(.L_5397 - .L_5396)
.L_5396:
        /*000c*/ 	.word	0x00000000
        /*0010*/ 	.short	0x0001
        /*0012*/ 	.short	0x0008
        /*0014*/ 	.byte	0x00, 0xf0, 0x81, 0x08


	//----- nvinfo : EIATTR_KPARAM_INFO
	.align		4
.L_5397:
        /*0018*/ 	.byte	0x04, 0x17
        /*001a*/ 	.short	(.L_5399 - .L_5398)
.L_5398:
        /*001c*/ 	.word	0x00000000
        /*0020*/ 	.short	0x0000
        /*0022*/ 	.short	0x0000
        /*0024*/ 	.byte	0x00, 0xf0, 0x11, 0x00


	//----- nvinfo : EIATTR_SPARSE_MMA_MASK
	.align		4
.L_5399:
        /*0028*/ 	.byte	0x03, 0x50
        /*002a*/ 	.short	0x0000


	//----- nvinfo : EIATTR_MAXREG_COUNT
	.align		4
        /*002c*/ 	.byte	0x03, 0x1b
        /*002e*/ 	.short	0x0080


	//----- nvinfo : EIATTR_MERCURY_ISA_VERSION
	.align		4
        /*0030*/ 	.byte	0x03, 0x5f
        /*0032*/ 	.short	0x0101


	//----- nvinfo : EIATTR_EXIT_INSTR_OFFSETS
	.align		4
        /*0034*/ 	.byte	0x04, 0x1c
        /*0036*/ 	.short	(.L_5401 - .L_5400)


	//   ....[0]....
.L_5400:
        /*0038*/ 	.word	0x000014d0


	//   ....[1]....
        /*003c*/ 	.word	0x000028f0


	//----- nvinfo : EIATTR_MAX_THREADS
	.align		4
.L_5401:
        /*0040*/ 	.byte	0x04, 0x05
        /*0042*/ 	.short	(.L_5403 - .L_5402)
.L_5402:
        /*0044*/ 	.word	0x00000080
        /*0048*/ 	.word	0x00000001
        /*004c*/ 	.word	0x00000001


	//----- nvinfo : EIATTR_CRS_STACK_SIZE
	.align		4
.L_5403:
        /*0050*/ 	.byte	0x04, 0x1e
        /*0052*/ 	.short	(.L_5405 - .L_5404)
.L_5404:
        /*0054*/ 	.word	0x00000000


	//----- nvinfo : EIATTR_CBANK_PARAM_SIZE
	.align		4
.L_5405:
        /*0058*/ 	.byte	0x03, 0x19
        /*005a*/ 	.short	0x0228


	//----- nvinfo : EIATTR_PARAM_CBANK
	.align		4
        /*005c*/ 	.byte	0x04, 0x0a
        /*005e*/ 	.short	(.L_5407 - .L_5406)
	.align		4
.L_5406:
        /*0060*/ 	.word	index@(.nv.constant0._ZN2at6native18elementwise_kernelILi128ELi2EZNS0_22gpu_kernel_impl_nocastIZZZNS0_21clamp_min_kernel_cudaERNS_18TensorIteratorBaseERKN3c106ScalarEENKUlvE_clEvENKUlvE4_clEvEUldE_EEvS4_RKT_EUliE_EEviT1_)
        /*0064*/ 	.short	0x0210
        /*0066*/ 	.short	0x0228


	//----- nvinfo : EIATTR_SW_WAR
	.align		4
.L_5407:
        /*0068*/ 	.byte	0x04, 0x36
        /*006a*/ 	.short	(.L_5409 - .L_5408)
.L_5408:
        /*006c*/ 	.word	0x00000008
.L_5409:


//--------------------- .nv.info._ZN2at6native27unrolled_elementwise_kernelIZZZNS0_21clamp_min_kernel_cudaERNS_18TensorIteratorBaseERKN3c106ScalarEENKUlvE_clEvENKUlvE4_clEvEUldE_St5arrayIPcLm2EELi4E23TrivialOffsetCalculatorILi1EjESF_NS0_6memory15LoadWithoutCastENSG_16StoreWithoutCastEEEviT_T0_T2_T3_T4_T5_ --------------------------
	.section	.nv.info._ZN2at6native27unrolled_elementwise_kernelIZZZNS0_21clamp_min_kernel_cudaERNS_18TensorIteratorBaseERKN3c106ScalarEENKUlvE_clEvENKUlvE4_clEvEUldE_St5arrayIPcLm2EELi4E23TrivialOffsetCalculatorILi1EjESF_NS0_6memory15LoadWithoutCastENSG_16StoreWithoutCastEEEviT_T0_T2_T3_T4_T5_,"",@"SHT_CUDA_INFO"
	.sectionflags	@""
	.align	4


	//----- nvinfo : EIATTR_CUDA_API_VERSION
	.align		4
        /*0000*/ 	.byte	0x04, 0x37
        /*0002*/ 	.short	(.L_5411 - .L_5410)
.L_5410:
        /*0004*/ 	.word	0x00000082


	//----- nvinfo : EIATTR_KPARAM_INFO
	.align		4
.L_5411:
        /*0008*/ 	.byte	0x04, 0x17
        /*000a*/ 	.short	(.L_5413 - .L_5412)
.L_5412:
        /*000c*/ 	.word	0x00000000
        /*0010*/ 	.short	0x0006
        /*0012*/ 	.short	0x002b
        /*0014*/ 	.byte	0x00, 0xf0, 0x05, 0x00


	//----- nvinfo : EIATTR_KPARAM_INFO
	.align		4
.L_5413:
        /*0018*/ 	.byte	0x04, 0x17
        /*001a*/ 	.short	(.L_5415 - .L_5414)
.L_5414:
        /*001c*/ 	.word	0x00000000
        /*0020*/ 	.short	0x0005
        /*0022*/ 	.short	0x002a
        /*0024*/ 	.byte	0x00, 0xf0, 0x05, 0x00


	//----- nvinfo : EIATTR_KPARAM_INFO
	.align		4
.L_5415:
        /*0028*/ 	.byte	0x04, 0x17
        /*002a*/ 	.short	(.L_5417 - .L_5416)
.L_5416:
        /*002c*/ 	.word	0x00000000
        /*0030*/ 	.short	0x0004
        /*0032*/ 	.short	0x0029
        /*0034*/ 	.byte	0x00, 0xf0, 0x05, 0x00


	//----- nvinfo : EIATTR_KPARAM_INFO
	.align		4
.L_5417:
        /*0038*/ 	.byte	0x04, 0x17
        /*003a*/ 	.short	(.L_5419 - .L_5418)
.L_5418:
        /*003c*/ 	.word	0x00000000
        /*0040*/ 	.short	0x0003
        /*0042*/ 	.short	0x0028
        /*0044*/ 	.byte	0x00, 0xf0, 0x05, 0x00


	//----- nvinfo : EIATTR_KPARAM_INFO
	.align		4
.L_5419:
        /*0048*/ 	.byte	0x04, 0x17
        /*004a*/ 	.short	(.L_5421 - .L_5420)
.L_5420:
        /*004c*/ 	.word	0x00000000
        /*0050*/ 	.short	0x0002
        /*0052*/ 	.short	0x0018
        /*0054*/ 	.byte	0x00, 0xf0, 0x41, 0x00


	//----- nvinfo : EIATTR_KPARAM_INFO
	.align		4
.L_5421:
        /*0058*/ 	.byte	0x04, 0x17
        /*005a*/ 	.short	(.L_5423 - .L_5422)
.L_5422:
        /*005c*/ 	.word	0x00000000
        /*0060*/ 	.short	0x0001
        /*0062*/ 	.short	0x0008
        /*0064*/ 	.byte	0x00, 0xf0, 0x41, 0x00


	//----- nvinfo : EIATTR_KPARAM_INFO
	.align		4
.L_5423:
        /*0068*/ 	.byte	0x04, 0x17
        /*006a*/ 	.short	(.L_5425 - .L_5424)
.L_5424:
        /*006c*/ 	.word	0x00000000
        /*0070*/ 	.short	0x0000
        /*0072*/ 	.short	0x0000
        /*0074*/ 	.byte	0x00, 0xf0, 0x11, 0x00


	//----- nvinfo : EIATTR_SPARSE_MMA_MASK
	.align		4
.L_5425:
        /*0078*/ 	.byte	0x03, 0x50
        /*007a*/ 	.short	0x0000


	//----- nvinfo : EIATTR_MAXREG_COUNT
	.align		4
        /*007c*/ 	.byte	0x03, 0x1b
        /*007e*/ 	.short	0x00ff


	//----- nvinfo : EIATTR_MERCURY_ISA_VERSION
	.align		4
        /*0080*/ 	.byte	0x03, 0x5f
        /*0082*/ 	.short	0x0101


	//----- nvinfo : EIATTR_EXIT_INSTR_OFFSETS
	.align		4
        /*0084*/ 	.byte	0x04, 0x1c
        /*0086*/ 	.short	(.L_5427 - .L_5426)


	//   ....[0]....
.L_5426:
        /*0088*/ 	.word	0x00000600


	//   ....[1]....
        /*008c*/ 	.word	0x000006d0


	//----- nvinfo : EIATTR_MAX_THREADS
	.align		4
.L_5427:
        /*0090*/ 	.byte	0x04, 0x05
        /*0092*/ 	.short	(.L_5429 - .L_5428)
.L_5428:
        /*0094*/ 	.word	0x00000080
        /*0098*/ 	.word	0x00000001
        /*009c*/ 	.word	0x00000001


	//----- nvinfo : EIATTR_CRS_STACK_SIZE
	.align		4
.L_5429:
        /*00a0*/ 	.byte	0x04, 0x1e
        /*00a2*/ 	.short	(.L_5431 - .L_5430)
.L_5430:
        /*00a4*/ 	.word	0x00000000


	//----- nvinfo : EIATTR_CBANK_PARAM_SIZE
	.align		4
.L_5431:
        /*00a8*/ 	.byte	0x03, 0x19
        /*00aa*/ 	.short	0x002c


	//----- nvinfo : EIATTR_PARAM_CBANK
	.align		4
        /*00ac*/ 	.byte	0x04, 0x0a
        /*00ae*/ 	.short	(.L_5433 - .L_5432)
	.align		4
.L_5432:
        /*00b0*/ 	.word	index@(.nv.constant0._ZN2at6native27unrolled_elementwise_kernelIZZZNS0_21clamp_min_kernel_cudaERNS_18TensorIteratorBaseERKN3c106ScalarEENKUlvE_clEvENKUlvE4_clEvEUldE_St5arrayIPcLm2EELi4E23TrivialOffsetCalculatorILi1EjESF_NS0_6memory15LoadWithoutCastENSG_16StoreWithoutCastEEEviT_T0_T2_T3_T4_T5_)
        /*00b4*/ 	.short	0x0210
        /*00b6*/ 	.short	0x002c


	//----- nvinfo : EIATTR_SW_WAR
	.align		4
.L_5433:
        /*00b8*/ 	.byte	0x04, 0x36
        /*00ba*/ 	.short	(.L_5435 - .L_5434)
.L_5434:
        /*00bc*/ 	.word	0x00000008
.L_5435:


//--------------------- .nv.info._ZN2at6native29vectorized_elementwise_kernelILi2EZZZNS0_21clamp_min_kernel_cudaERNS_18TensorIteratorBaseERKN3c106ScalarEENKUlvE_clEvENKUlvE4_clEvEUldE_St5arrayIPcLm2EEEEviT0_T1_ --------------------------
	.section	.nv.info._ZN2at6native29vectorized_elementwise_kernelILi2EZZZNS0_21clamp_min_kernel_cudaERNS_18TensorIteratorBaseERKN3c106ScalarEENKUlvE_clEvENKUlvE4_clEvEUldE_St5arrayIPcLm2EEEEviT0_T1_,"",@"SHT_CUDA_INFO"
	.sectionflags	@""
	.align	4


	//----- nvinfo : EIATTR_CUDA_API_VERSION
	.align		4
        /*0000*/ 	.byte	0x04, 0x37
        /*0002*/ 	.short	(.L_5437 - .L_5436)
.L_5436:
        /*0004*/ 	.word	0x00000082


	//----- nvinfo : EIATTR_KPARAM_INFO
	.align		4
.L_5437:
        /*0008*/ 	.byte	0x04, 0x17
        /*000a*/ 	.short	(.L_5439 - .L_5438)
.L_5438:
        /*000c*/ 	.word	0x00000000
        /*0010*/ 	.short	0x0002
        /*0012*/ 	.short	0x0018
        /*0014*/ 	.byte	0x00, 0xf0, 0x41, 0x00


	//----- nvinfo : EIATTR_KPARAM_INFO
	.align		4
.L_5439:
        /*0018*/ 	.byte	0x04, 0x17
        /*001a*/ 	.short	(.L_5441 - .L_5440)
.L_5440:
        /*001c*/ 	.word	0x00000000
        /*0020*/ 	.short	0x0001
        /*0022*/ 	.short	0x0008
        /*0024*/ 	.byte	0x00, 0xf0, 0x41, 0x00


	//----- nvinfo : EIATTR_KPARAM_INFO
	.align		4
.L_5441:
        /*0028*/ 	.byte	0x04, 0x17
        /*002a*/ 	.short	(.L_5443 - .L_5442)
.L_5442:
        /*002c*/ 	.word	0x00000000
        /*0030*/ 	.short	0x0000
        /*0032*/ 	.short	0x0000
        /*0034*/ 	.byte	0x00, 0xf0, 0x11, 0x00


	//----- nvinfo : EIATTR_SPARSE_MMA_MASK
	.align		4
.L_5443:
        /*0038*/ 	.byte	0x03, 0x50
        /*003a*/ 	.short	0x0000


	//----- nvinfo : EIATTR_MAXREG_COUNT
	.align		4
        /*003c*/ 	.byte	0x03, 0x1b
        /*003e*/ 	.short	0x00ff


	//----- nvinfo : EIATTR_MERCURY_ISA_VERSION
	.align		4
        /*0040*/ 	.byte	0x03, 0x5f
        /*0042*/ 	.short	0x0101


	//----- nvinfo : EIATTR_EXIT_INSTR_OFFSETS
	.align		4
        /*0044*/ 	.byte	0x04, 0x1c
        /*0046*/ 	.short	(.L_5445 - .L_5444)


	//   ....[0]....
.L_5444:
        /*0048*/ 	.word	0x000007d0


	//   ....[1]....
        /*004c*/ 	.word	0x00001550


	//   ....[2]....
        /*0050*/ 	.word	0x000015a0


	//----- nvinfo : EIATTR_MAX_THREADS
	.align		4
.L_5445:
        /*0054*/ 	.byte	0x04, 0x05
        /*0056*/ 	.short	(.L_5447 - .L_5446)
.L_5446:
        /*0058*/ 	.word	0x00000080
        /*005c*/ 	.word	0x00000001
        /*0060*/ 	.word	0x00000001


	//----- nvinfo : EIATTR_CRS_STACK_SIZE
	.align		4
.L_5447:
        /*0064*/ 	.byte	0x04, 0x1e
        /*0066*/ 	.short	(.L_5449 - .L_5448)
.L_5448:
        /*0068*/ 	.word	0x00000000


	//----- nvinfo : EIATTR_CBANK_PARAM_SIZE
	.align		4
.L_5449:
        /*006c*/ 	.byte	0x03, 0x19
        /*006e*/ 	.short	0x0028


	//----- nvinfo : EIATTR_PARAM_CBANK
	.align		4
        /*0070*/ 	.byte	0x04, 0x0a
        /*0072*/ 	.short	(.L_5451 - .L_5450)
	.align		4
.L_5450:
        /*0074*/ 	.word	index@(.nv.constant0._ZN2at6native29vectorized_elementwise_kernelILi2EZZZNS0_21clamp_min_kernel_cudaERNS_18TensorIteratorBaseERKN3c106ScalarEENKUlvE_clEvENKUlvE4_clEvEUldE_St5arrayIPcLm2EEEEviT0_T1_)
        /*0078*/ 	.short	0x0210
        /*007a*/ 	.short	0x0028


	//----- nvinfo : EIATTR_SW_WAR
	.align		4
.L_5451:
        /*007c*/ 	.byte	0x04, 0x36
        /*007e*/ 	.short	(.L_5453 - .L_5452)
.L_5452:
        /*0080*/ 	.word	0x00000008
.L_5453:


//--------------------- .nv.info._ZN2at6native29vectorized_elementwise_kernelILi4EZZZNS0_21clamp_min_kernel_cudaERNS_18TensorIteratorBaseERKN3c106ScalarEENKUlvE_clEvENKUlvE4_clEvEUldE_St5arrayIPcLm2EEEEviT0_T1_ --------------------------
	.section	.nv.info._ZN2at6native29vectorized_elementwise_kernelILi4EZZZNS0_21clamp_min_kernel_cudaERNS_18TensorIteratorBaseERKN3c106ScalarEENKUlvE_clEvENKUlvE4_clEvEUldE_St5arrayIPcLm2EEEEviT0_T1_,"",@"SHT_CUDA_INFO"
	.sectionflags	@""
	.align	4


	//----- nvinfo : EIATTR_CUDA_API_VERSION
	.align		4
        /*0000*/ 	.byte	0x04, 0x37
        /*0002*/ 	.short	(.L_5455 - .L_5454)
.L_5454:
        /*0004*/ 	.word	0x00000082


	//----- nvinfo : EIATTR_KPARAM_INFO
	.align		4
.L_5455:
        /*0008*/ 	.byte	0x04, 0x17
        /*000a*/ 	.short	(.L_5457 - .L_5456)
.L_5456:
        /*000c*/ 	.word	0x00000000
        /*0010*/ 	.short	0x0002
        /*0012*/ 	.short	0x0018
        /*0014*/ 	.byte	0x00, 0xf0, 0x41, 0x00


	//----- nvinfo : EIATTR_KPARAM_INFO
	.align		4
.L_5457:
        /*0018*/ 	.byte	0x04, 0x17
        /*001a*/ 	.short	(.L_5459 - .L_5458)
.L_5458:
        /*001c*/ 	.word	0x00000000
        /*0020*/ 	.short	0x0001
        /*0022*/ 	.short	0x0008
        /*0024*/ 	.byte	0x00, 0xf0, 0x41, 0x00


	//----- nvinfo : EIATTR_KPARAM_INFO
	.align		4
.L_5459:
        /*0028*/ 	.byte	0x04, 0x17
        /*002a*/ 	.short	(.L_5461 - .L_5460)
.L_5460:
        /*002c*/ 	.word	0x00000000
        /*0030*/ 	.short	0x0000
        /*0032*/ 	.short	0x0000
        /*0034*/ 	.byte	0x00, 0xf0, 0x11, 0x00


	//----- nvinfo : EIATTR_SPARSE_MMA_MASK
	.align		4
.L_5461:
        /*0038*/ 	.byte	0x03, 0x50
        /*003a*/ 	.short	0x0000


	//----- nvinfo : EIATTR_MAXREG_COUNT
	.align		4
        /*003c*/ 	.byte	0x03, 0x1b
        /*003e*/ 	.short	0x00ff


	//----- nvinfo : EIATTR_MERCURY_ISA_VERSION
	.align		4
        /*0040*/ 	.byte	0x03, 0x5f
        /*0042*/ 	.short	0x0101


	//----- nvinfo : EIATTR_EXIT_INSTR_OFFSETS
	.align		4
        /*0044*/ 	.byte	0x04, 0x1c
        /*0046*/ 	.short	(.L_5463 - .L_5462)


	//   ....[0]....
.L_5462:
        /*0048*/ 	.word	0x000007d0


	//   ....[1]....
        /*004c*/ 	.word	0x00001550


	//   ....[2]....
        /*0050*/ 	.word	0x000015a0


	//----- nvinfo : EIATTR_MAX_THREADS
	.align		4
.L_5463:
        /*0054*/ 	.byte	0x04, 0x05
        /*0056*/ 	.short	(.L_5465 - .L_5464)
.L_5464:
        /*0058*/ 	.word	0x00000080
        /*005c*/ 	.word	0x00000001
        /*0060*/ 	.word	0x00000001


	//----- nvinfo : EIATTR_CRS_STACK_SIZE
	.align		4
.L_5465:
        /*0064*/ 	.byte	0x04, 0x1e
        /*0066*/ 	.short	(.L_5467 - .L_5466)
.L_5466:
        /*0068*/ 	.word	0x00000000


	//----- nvinfo : EIATTR_CBANK_PARAM_SIZE
	.align		4
.L_5467:
        /*006c*/ 	.byte	0x03, 0x19
        /*006e*/ 	.short	0x0028


	//----- nvinfo : EIATTR_PARAM_CBANK
	.align		4
        /*0070*/ 	.byte	0x04, 0x0a
        /*0072*/ 	.short	(.L_5469 - .L_5468)
	.align		4
.L_5468:
        /*0074*/ 	.word	index@(.nv.constant0._ZN2at6native29vectorized_elementwise_kernelILi4EZZZNS0_21clamp_min_kernel_cudaERNS_18TensorIteratorBaseERKN3c106ScalarEENKUlvE_clEvENKUlvE4_clEvEUldE_St5arrayIPcLm2EEEEviT0_T1_)
        /*0078*/ 	.short	0x0210
        /*007a*/ 	.short	0x0028


	//----- nvinfo : EIATTR_SW_WAR
	.align		4
.L_5469:
        /*007c*/ 	.byte	0x04, 0x36
        /*007e*/ 	.short	(.L_5471 - .L_5470)
.L_5470:
        /*0080*/ 	.word	0x00000008
.L_5471:


//--------------------- .nv.info._ZN2at6native29vectorized_elementwise_kernelILi8EZZZNS0_21clamp_min_kernel_cudaERNS_18TensorIteratorBaseERKN3c106ScalarEENKUlvE_clEvENKUlvE4_clEvEUldE_St5arrayIPcLm2EEEEviT0_T1_ --------------------------
	.section	.nv.info._ZN2at6native29vectorized_elementwise_kernelILi8EZZZNS0_21clamp_min_kernel_cudaERNS_18TensorIteratorBaseERKN3c106ScalarEENKUlvE_clEvENKUlvE4_clEvEUldE_St5arrayIPcLm2EEEEviT0_T1_,"",@"SHT_CUDA_INFO"
	.sectionflags	@""
	.align	4


	//----- nvinfo : EIATTR_CUDA_API_VERSION
	.align		4
        /*0000*/ 	.byte	0x04, 0x37
        /*0002*/ 	.short	(.L_5473 - .L_5472)
.L_5472:
        /*0004*/ 	.word	0x00000082


	//----- nvinfo : EIATTR_KPARAM_INFO
	.align		4
.L_5473:
        /*0008*/ 	.byte	0x04, 0x17
        /*000a*/ 	.short	(.L_5475 - .L_5474)
.L_5474:
        /*000c*/ 	.word	0x00000000
        /*0010*/ 	.short	0x0002
        /*0012*/ 	.short	0x0018
        /*0014*/ 	.byte	0x00, 0xf0, 0x41, 0x00


	//----- nvinfo : EIATTR_KPARAM_INFO
	.align		4
.L_5475:
        /*0018*/ 	.byte	0x04, 0x17
        /*001a*/ 	.short	(.L_5477 - .L_5476)
.L_5476:
        /*001c*/ 	.word	0x00000000
        /*0020*/ 	.short	0x0001
        /*0022*/ 	.short	0x0008
        /*0024*/ 	.byte	0x00, 0xf0, 0x41, 0x00


	//----- nvinfo : EIATTR_KPARAM_INFO
	.align		4
.L_5477:
        /*0028*/ 	.byte	0x04, 0x17
        /*002a*/ 	.short	(.L_5479 - .L_5478)
.L_5478:
        /*002c*/ 	.word	0x00000000
        /*0030*/ 	.short	0x0000
        /*0032*/ 	.short	0x0000
        /*0034*/ 	.byte	0x00, 0xf0, 0x11, 0x00


	//----- nvinfo : EIATTR_SPARSE_MMA_MASK
	.align		4
.L_5479:
        /*0038*/ 	.byte	0x03, 0x50
        /*003a*/ 	.short	0x0000


	//----- nvinfo : EIATTR_MAXREG_COUNT
	.align		4
        /*003c*/ 	.byte	0x03, 0x1b
        /*003e*/ 	.short	0x00ff


	//----- nvinfo : EIATTR_MERCURY_ISA_VERSION
	.align		4
        /*0040*/ 	.byte	0x03, 0x5f
        /*0042*/ 	.short	0x0101


	//----- nvinfo : EIATTR_EXIT_INSTR_OFFSETS
	.align		4
        /*0044*/ 	.byte	0x04, 0x1c
        /*0046*/ 	.short	(.L_5481 - .L_5480)


	//   ....[0]....
.L_5480:
        /*0048*/ 	.word	0x000007d0


	//   ....[1]....
        /*004c*/ 	.word	0x00001550


	//   ....[2]....
        /*0050*/ 	.word	0x000015a0


	//----- nvinfo : EIATTR_MAX_THREADS
	.align		4
.L_5481:
        /*0054*/ 	.byte	0x04, 0x05
        /*0056*/ 	.short	(.L_5483 - .L_5482)
.L_5482:
        /*0058*/ 	.word	0x00000080
        /*005c*/ 	.word	0x00000001
        /*0060*/ 	.word	0x00000001


	//----- nvinfo : EIATTR_CRS_STACK_SIZE
	.align		4
.L_5483:
        /*0064*/ 	.byte	0x04, 0x1e
        /*0066*/ 	.short	(.L_5485 - .L_5484)
.L_5484:
        /*0068*/ 	.word	0x00000000


	//----- nvinfo : EIATTR_CBANK_PARAM_SIZE
	.align		4
.L_5485:
        /*006c*/ 	.byte	0x03, 0x19
        /*006e*/ 	.short	0x0028


	//----- nvinfo : EIATTR_PARAM_CBANK
	.align		4
        /*0070*/ 	.byte	0x04, 0x0a
        /*0072*/ 	.short	(.L_5487 - .L_5486)
	.align		4
.L_5486:
        /*0074*/ 	.word	index@(.nv.constant0._ZN2at6native29vectorized_elementwise_kernelILi8EZZZNS0_21clamp_min_kernel_cudaERNS_18TensorIteratorBaseERKN3c106ScalarEENKUlvE_clEvENKUlvE4_clEvEUldE_St5arrayIPcLm2EEEEviT0_T1_)
        /*0078*/ 	.short	0x0210
        /*007a*/ 	.short	0x0028


	//----- nvinfo : EIATTR_SW_WAR
	.align		4
.L_5487:
        /*007c*/ 	.byte	0x04, 0x36
        /*007e*/ 	.short	(.L_5489 - .L_5488)
.L_5488:
        /*0080*/ 	.word	0x00000008
.L_5489:


//--------------------- .nv.info._ZN2at6native18elementwise_kernelILi128ELi4EZNS0_15gpu_kernel_implIZZZNS0_21clamp_min_kernel_cudaERNS_18TensorIteratorBaseERKN3c106ScalarEENKUlvE_clEvENKUlvE3_clEvEUlsE_EEvS4_RKT_EUliE_EEviT1_ --------------------------
	.section	.nv.info._ZN2at6native18elementwise_kernelILi128ELi4EZNS0_15gpu_kernel_implIZZZNS0_21clamp_min_kernel_cudaERNS_18TensorIteratorBaseERKN3c106ScalarEENKUlvE_clEvENKUlvE3_clEvEUlsE_EEvS4_RKT_EUliE_EEviT1_,"",@"SHT_CUDA_INFO"
	.sectionflags	@""
	.align	4


	//----- nvinfo : EIATTR_CUDA_API_VERSION
	.align		4
        /*0000*/ 	.byte	0x04, 0x37
        /*0002*/ 	.short	(.L_5491 - .L_5490)
.L_5490:
        /*0004*/ 	.word	0x00000082


	//----- nvinfo : EIATTR_KPARAM_INFO
	.align		4
.L_5491:
        /*0008*/ 	.byte	0x04, 0x17
        /*000a*/ 	.short	(.L_5493 - .L_5492)
.L_5492:
        /*000c*/ 	.word	0x00000000
        /*0010*/ 	.short	0x0001
        /*0012*/ 	.short	0x0008
        /*0014*/ 	.byte	0x00, 0xf0, 0xa1, 0x08


	//----- nvinfo : EIATTR_KPARAM_INFO
	.align		4
.L_5493:
        /*0018*/ 	.byte	0x04, 0x17
        /*001a*/ 	.short	(.L_5495 - .L_5494)
.L_5494:
        /*001c*/ 	.word	0x00000000
        /*0020*/ 	.short	0x0000
        /*0022*/ 	.short	0x0000
        /*0024*/ 	.byte	0x00, 0xf0, 0x11, 0x00


	//----- nvinfo : EIATTR_SPARSE_MMA_MASK
	.align		4
.L_5495:
        /*0028*/ 	.byte	0x03, 0x50
        /*002a*/ 	.short	0x0000


	//----- nvinfo : EIATTR_MAXREG_COUNT
	.align		4
        /*002c*/ 	.byte	0x03, 0x1b
        /*002e*/ 	.short	0x0080


	//----- nvinfo : EIATTR_EXTERNS
	.align		4
        /*0030*/ 	.byte	0x04, 0x0f
        /*0032*/ 	.short	(.L_5497 - .L_5496)


	//   ....[0]....
	.align		4
.L_5496:
        /*0034*/ 	.word	index@(__assertfail)


	//----- nvinfo : EIATTR_MERCURY_ISA_VERSION
	.align		4
.L_5497:
        /*0038*/ 	.byte	0x03, 0x5f
        /*003a*/ 	.short	0x0101


	//----- nvinfo : EIATTR_SYSCALL_OFFSETS
	.align		4
        /*003c*/ 	.byte	0x04, 0x46
        /*003e*/ 	.short	(.L_5499 - .L_5498)


	//   ....[0]....
.L_5498:
        /*0040*/ 	.word	0x00002200


	//   ....[1]....
        /*0044*/ 	.word	0x000030a0


	//   ....[2]....
        /*0048*/ 	.word	0x000052c0


	//   ....[3]....
        /*004c*/ 	.word	0x00006160


	//   ....[4]....
        /*0050*/ 	.word	0x00008370


	//   ....[5]....
        /*0054*/ 	.word	0x00009210


	//   ....[6]....
        /*0058*/ 	.word	0x0000b410


	//   ....[7]....
        /*005c*/ 	.word	0x0000c2b0


	//----- nvinfo : EIATTR_EXIT_INSTR_OFFSETS
	.align		4
.L_5499:
        /*0060*/ 	.byte	0x04, 0x1c
        /*0062*/ 	.short	(.L_5501 - .L_5500)


	//   ....[0]....
.L_5500:
        /*0064*/ 	.word	0x000092c0


	//   ....[1]....
        /*0068*/ 	.word	0x0000b580


	//   ....[2]....
        /*006c*/ 	.word	0x0000b5a0


	//   ....[3]....
        /*0070*/ 	.word	0x0000b640


	//   ....[4]....
        /*0074*/ 	.word	0x0000b660


	//   ....[5]....
        /*0078*/ 	.word	0x0000b680


	//   ....[6]....
        /*007c*/ 	.word	0x0000b710


	//   ....[7]....
        /*0080*/ 	.word	0x0000b750


	//   ....[8]....
        /*0084*/ 	.word	0x0000b7f0


	//   ....[9]....
        /*0088*/ 	.word	0x0000b840


	//   ....[10]....
        /*008c*/ 	.word	0x0000b870


	//   ....[11]....
        /*0090*/ 	.word	0x0000b940


	//   ....[12]....
        /*0094*/ 	.word	0x0000b980


	//   ....[13]....
        /*0098*/ 	.word	0x0000bb10


	//   ....[14]....
        /*009c*/ 	.word	0x0000bc70


	//   ....[15]....
        /*00a0*/ 	.word	0x0000bcb0


	//   ....[16]....
        /*00a4*/ 	.word	0x0000bd50


	//   ....[17]....
        /*00a8*/ 	.word	0x0000bed0


	//   ....[18]....
        /*00ac*/ 	.word	0x0000c050


	//   ....[19]....
        /*00b0*/ 	.word	0x0000c1b0


	//   ....[20]....
        /*00b4*/ 	.word	0x0000c2c0


	//   ....[21]....
        /*00b8*/ 	.word	0x0000c300


	//   ....[22]....
        /*00bc*/ 	.word	0x0000c320


	//----- nvinfo : EIATTR_MAX_THREADS
	.align		4
.L_5501:
        /*00c0*/ 	.byte	0x04, 0x05
        /*00c2*/ 	.short	(.L_5503 - .L_5502)
.L_5502:
        /*00c4*/ 	.word	0x00000080
        /*00c8*/ 	.word	0x00000001
        /*00cc*/ 	.word	0x00000001


	//----- nvinfo : EIATTR_CRS_STACK_SIZE
	.align		4
.L_5503:
        /*00d0*/ 	.byte	0x04, 0x1e
        /*00d2*/ 	.short	(.L_5505 - .L_5504)
.L_5504:
        /*00d4*/ 	.word	0x00000000


	//----- nvinfo : EIATTR_CBANK_PARAM_SIZE
	.align		4
.L_5505:
        /*00d8*/ 	.byte	0x03, 0x19
        /*00da*/ 	.short	0x0230


	//----- nvinfo : EIATTR_PARAM_CBANK
	.align		4
        /*00dc*/ 	.byte	0x04, 0x0a
        /*00de*/ 	.short	(.L_5507 - .L_5506)
	.align		4
.L_5506:
        /*00e0*/ 	.word	index@(.nv.constant0._ZN2at6native18elementwise_kernelILi128ELi4EZNS0_15gpu_kernel_implIZZZNS0_21clamp_min_kernel_cudaERNS_18TensorIteratorBaseERKN3c106ScalarEENKUlvE_clEvENKUlvE3_clEvEUlsE_EEvS4_RKT_EUliE_EEviT1_)
        /*00e4*/ 	.short	0x0210
        /*00e6*/ 	.short	0x0230


	//----- nvinfo : EIATTR_SW_WAR
	.align		4
.L_5507:
        /*00e8*/ 	.byte	0x04, 0x36
        /*00ea*/ 	.short	(.L_5509 - .L_5508)
.L_5508:
        /*00ec*/ 	.word	0x00000008
.L_5509:


//--------------------- .nv.info._ZN2at6native27unrolled_elementwise_kernelIZZZNS0_21clamp_min_kernel_cudaERNS_18TensorIteratorBaseERKN3c106ScalarEENKUlvE_clEvENKUlvE3_clEvEUlsE_St5arrayIPcLm2EELi4E23TrivialOffsetCalculatorILi1EjESF_NS0_6memory12LoadWithCastILi1EEENSG_13StoreWithCastILi1EEEEEviT_T0_T2_T3_T4_T5_ --------------------------
	.section	.nv.info._ZN2at6native27unrolled_elementwise_kernelIZZZNS0_21clamp_min_kernel_cudaERNS_18TensorIteratorBaseERKN3c106ScalarEENKUlvE_clEvENKUlvE3_clEvEUlsE_St5arrayIPcLm2EELi4E23TrivialOffsetCalculatorILi1EjESF_NS0_6memory12LoadWithCastILi1EEENSG_13StoreWithCastILi1EEEEEviT_T0_T2_T3_T4_T5_,"",@"SHT_CUDA_INFO"
	.sectionflags	@""
	.align	4


	//----- nvinfo : EIATTR_CUDA_API_VERSION
	.align		4
        /*0000*/ 	.byte	0x04, 0x37
        /*0002*/ 	.short	(.L_5511 - .L_5510)
.L_5510:
        /*0004*/ 	.word	0x00000082


	//----- nvinfo : EIATTR_KPARAM_INFO
	.align		4
.L_5511:
        /*0008*/ 	.byte	0x04, 0x17
        /*000a*/ 	.short	(.L_5513 - .L_5512)
.L_5512:
        /*000c*/ 	.word	0x00000000
        /*0010*/ 	.short	0x0006
        /*0012*/ 	.short	0x0034
        /*0014*/ 	.byte	0x00, 0xf0, 0x21, 0x00


	//----- nvinfo : EIATTR_KPARAM_INFO
	.align		4
.L_5513:
        /*0018*/ 	.byte	0x04, 0x17
        /*001a*/ 	.short	(.L_5515 - .L_5514)
.L_5514:
        /*001c*/ 	.word	0x00000000
        /*0020*/ 	.short	0x0005
        /*0022*/ 	.short	0x002c
        /*0024*/ 	.byte	0x00, 0xf0, 0x21, 0x00


	//----- nvinfo : EIATTR_KPARAM_INFO
	.align		4
.L_5515:
        /*0028*/ 	.byte	0x04, 0x17
        /*002a*/ 	.short	(.L_5517 - .L_5516)
.L_5516:
        /*002c*/ 	.word	0x00000000
        /*0030*/ 	.short	0x0004
        /*0032*/ 	.short	0x0029
        /*0034*/ 	.byte	0x00, 0xf0, 0x05, 0x00


	//----- nvinfo : EIATTR_KPARAM_INFO
	.align		4
.L_5517:
        /*0038*/ 	.byte	0x04, 0x17
        /*003a*/ 	.short	(.L_5519 - .L_5518)
.L_5518:
        /*003c*/ 	.word	0x00000000
        /*0040*/ 	.short	0x0003
        /*0042*/ 	.short	0x0028
        /*0044*/ 	.byte	0x00, 0xf0, 0x05, 0x00


	//----- nvinfo : EIATTR_KPARAM_INFO
	.align		4
.L_5519:
        /*0048*/ 	.byte	0x04, 0x17
        /*004a*/ 	.short	(.L_5521 - .L_5520)
.L_5520:
        /*004c*/ 	.word	0x00000000
        /*0050*/ 	.short	0x0002
        /*0052*/ 	.short	0x0018
        /*0054*/ 	.byte	0x00, 0xf0, 0x41, 0x00


	//----- nvinfo : EIATTR_KPARAM_INFO
	.align		4
.L_5521:
        /*0058*/ 	.byte	0x04, 0x17
        /*005a*/ 	.short	(.L_5523 - .L_5522)
.L_5522:
        /*005c*/ 	.word	0x00000000
        /*0060*/ 	.short	0x0001
        /*0062*/ 	.short	0x0008
        /*0064*/ 	.byte	0x00, 0xf0, 0x41, 0x00


	//----- nvinfo : EIATTR_KPARAM_INFO
	.align		4
.L_5523:
        /*0068*/ 	.byte	0x04, 0x17
        /*006a*/ 	.short	(.L_5525 - .L_5524)
.L_5524:
        /*006c*/ 	.word	0x00000000
        /*0070*/ 	.short	0x0000
        /*0072*/ 	.short	0x0000
        /*0074*/ 	.byte	0x00, 0xf0, 0x11, 0x00


	//----- nvinfo : EIATTR_SPARSE_MMA_MASK
	.align		4
.L_5525:
        /*0078*/ 	.byte	0x03, 0x50
        /*007a*/ 	.short	0x0000


	//----- nvinfo : EIATTR_MAXREG_COUNT
	.align		4
        /*007c*/ 	.byte	0x03, 0x1b
        /*007e*/ 	.short	0x00ff


	//----- nvinfo : EIATTR_EXTERNS
	.align		4
        /*0080*/ 	.byte	0x04, 0x0f
        /*0082*/ 	.short	(.L_5527 - .L_5526)


	//   ....[0]....
	.align		4
.L_5526:
        /*0084*/ 	.word	index@(__assertfail)


	//----- nvinfo : EIATTR_MERCURY_ISA_VERSION
	.align		4
.L_5527:
        /*0088*/ 	.byte	0x03, 0x5f
        /*008a*/ 	.short	0x0101


	//----- nvinfo : EIATTR_SYSCALL_OFFSETS
	.align		4
        /*008c*/ 	.byte	0x04, 0x46
        /*008e*/ 	.short	(.L_5529 - .L_5528)


	//   ....[0]....
.L_5528:
        /*0090*/ 	.word	0x00000f10


	//   ....[1]....
        /*0094*/ 	.word	0x00001e20


	//   ....[2]....
        /*0098*/ 	.word	0x00002d40


	//   ....[3]....
        /*009c*/ 	.word	0x00003c30


	//   ....[4]....
        /*00a0*/ 	.word	0x00004c20


	//   ....[5]....
        /*00a4*/ 	.word	0x00005b60


	//   ....[6]....
        /*00a8*/ 	.word	0x00006a80


	//   ....[7]....
        /*00ac*/ 	.word	0x000079a0


	//----- nvinfo : EIATTR_EXIT_INSTR_OFFSETS
	.align		4
.L_5529:
        /*00b0*/ 	.byte	0x04, 0x1c
        /*00b2*/ 	.short	(.L_5531 - .L_5530)


	//   ....[0]....
.L_5530:
        /*00b4*/ 	.word	0x00006b30


	//   ....[1]....
        /*00b8*/ 	.word	0x00006c60


	//   ....[2]....
        /*00bc*/ 	.word	0x00006c80


	//   ....[3]....
        /*00c0*/ 	.word	0x00006d20


	//   ....[4]....
        /*00c4*/ 	.word	0x00006d50


	//   ....[5]....
        /*00c8*/ 	.word	0x00006d70


	//   ....[6]....
        /*00cc*/ 	.word	0x00006e00


	//   ....[7]....
        /*00d0*/ 	.word	0x00006e40


	//   ....[8]....
        /*00d4*/ 	.word	0x00006ee0


	//   ....[9]....
        /*00d8*/ 	.word	0x00006f30


	//   ....[10]....
        /*00dc*/ 	.word	0x00006f60


	//   ....[11]....
        /*00e0*/ 	.word	0x00007030


	//   ....[12]....
        /*00e4*/ 	.word	0x00007070


	//   ....[13]....
        /*00e8*/ 	.word	0x00007200


	//   ....[14]....
        /*00ec*/ 	.word	0x00007360


	//   ....[15]....
        /*00f0*/ 	.word	0x000073a0


	//   ....[16]....
        /*00f4*/ 	.word	0x00007440


	//   ....[17]....
        /*00f8*/ 	.word	0x000075c0


	//   ....[18]....
        /*00fc*/ 	.word	0x00007740


	//   ....[19]....
        /*0100*/ 	.word	0x000078a0


	//   ....[20]....
        /*0104*/ 	.word	0x000079b0


	//   ....[21]....
        /*0108*/ 	.word	0x000079f0


	//   ....[22]....
        /*010c*/ 	.word	0x00007a20


	//----- nvinfo : EIATTR_MAX_THREADS
	.align		4
.L_5531:
        /*0110*/ 	.byte	0x04, 0x05
        /*0112*/ 	.short	(.L_5533 - .L_5532)
.L_5532:
        /*0114*/ 	.word	0x00000080
        /*0118*/ 	.word	0x00000001
        /*011c*/ 	.word	0x00000001


	//----- nvinfo : EIATTR_CRS_STACK_SIZE
	.align		4
.L_5533:
        /*0120*/ 	.byte	0x04, 0x1e
        /*0122*/ 	.short	(.L_5535 - .L_5534)
.L_5534:
        /*0124*/ 	.word	0x00000000


	//----- nvinfo : EIATTR_CBANK_PARAM_SIZE
	.align		4
.L_5535:
        /*0128*/ 	.byte	0x03, 0x19
        /*012a*/ 	.short	0x003c


	//----- nvinfo : EIATTR_PARAM_CBANK
	.align		4
        /*012c*/ 	.byte	0x04, 0x0a
        /*012e*/ 	.short	(.L_5537 - .L_5536)
	.align		4
.L_5536:
        /*0130*/ 	.word	index@(.nv.constant0._ZN2at6native27unrolled_elementwise_kernelIZZZNS0_21clamp_min_kernel_cudaERNS_18TensorIteratorBaseERKN3c106ScalarEENKUlvE_clEvENKUlvE3_clEvEUlsE_St5arrayIPcLm2EELi4E23TrivialOffsetCalculatorILi1EjESF_NS0_6memory12LoadWithCastILi1EEENSG_13StoreWithCastILi1EEEEEviT_T0_T2_T3_T4_T5_)
        /*0134*/ 	.short	0x0210
        /*0136*/ 	.short	0x003c


	//----- nvinfo : EIATTR_SW_WAR
	.align		4
.L_5537:
        /*0138*/ 	.byte	0x04, 0x36
        /*013a*/ 	.short	(.L_5539 - .L_5538)
.L_5538:
        /*013c*/ 	.word	0x00000008
.L_5539:


//--------------------- .nv.info._ZN2at6native18elementwise_kernelILi128ELi4EZNS0_22gpu_kernel_impl_nocastIZZZNS0_21clamp_min_kernel_cudaERNS_18TensorIteratorBaseERKN3c106ScalarEENKUlvE_clEvENKUlvE3_clEvEUlsE_EEvS4_RKT_EUliE_EEviT1_ --------------------------
	.section	.nv.info._ZN2at6native18elementwise_kernelILi128ELi4EZNS0_22gpu_kernel_impl_nocastIZZZNS0_21clamp_min_kernel_cudaERNS_18TensorIteratorBaseERKN3c106ScalarEENKUlvE_clEvENKUlvE3_clEvEUlsE_EEvS4_RKT_EUliE_EEviT1_,"",@"SHT_CUDA_INFO"
	.sectionflags	@""
	.align	4


	//----- nvinfo : EIATTR_CUDA_API_VERSION
	.align		4
        /*0000*/ 	.byte	0x04, 0x37
        /*0002*/ 	.short	(.L_5541 - .L_5540)
.L_5540:
        /*0004*/ 	.word	0x00000082


	//----- nvinfo : EIATTR_KPARAM_INFO
	.align		4
.L_5541:
        /*0008*/ 	.byte	0x04, 0x17
        /*000a*/ 	.short	(.L_5543 - .L_5542)
.L_5542:
        /*000c*/ 	.word	0x00000000
        /*0010*/ 	.short	0x0001
        /*0012*/ 	.short	0x0008
        /*0014*/ 	.byte	0x00, 0xf0, 0x81, 0x08


	//----- nvinfo : EIATTR_KPARAM_INFO
	.align		4
.L_5543:
        /*0018*/ 	.byte	0x04, 0x17
        /*001a*/ 	.short	(.L_5545 - .L_5544)
.L_5544:
        /*001c*/ 	.word	0x00000000
        /*0020*/ 	.short	0x0000
        /*0022*/ 	.short	0x0000
        /*0024*/ 	.byte	0x00, 0xf0, 0x11, 0x00


	//----- nvinfo : EIATTR_SPARSE_MMA_MASK
	.align		4
.L_5545:
        /*0028*/ 	.byte	0x03, 0x50
        /*002a*/ 	.short	0x0000


	//----- nvinfo : EIATTR_MAXREG_COUNT
	.align		4
        /*002c*/ 	.byte	0x03, 0x1b
        /*002e*/ 	.short	0x0080


	//----- nvinfo : EIATTR_MERCURY_ISA_VERSION
	.align		4
        /*0030*/ 	.byte	0x03, 0x5f
        /*0032*/ 	.short	0x0101


	//----- nvinfo : EIATTR_EXIT_INSTR_OFFSETS
	.align		4
        /*0034*/ 	.byte	0x04, 0x1c
        /*0036*/ 	.short	(.L_5547 - .L_5546)


	//   ....[0]....
.L_5546:
        /*0038*/ 	.word	0x00003bf0


	//   ....[1]....
        /*003c*/ 	.word	0x00004f90


	//----- nvinfo : EIATTR_MAX_THREADS
	.align		4
.L_5547:
        /*0040*/ 	.byte	0x04, 0x05
        /*0042*/ 	.short	(.L_5549 - .L_5548)
.L_5548:
        /*0044*/ 	.word	0x00000080
        /*0048*/ 	.word	0x00000001
        /*004c*/ 	.word	0x00000001


	//----- nvinfo : EIATTR_CRS_STACK_SIZE
	.align		4
.L_5549:
        /*0050*/ 	.byte	0x04, 0x1e
        /*0052*/ 	.short	(.L_5551 - .L_5550)
.L_5550:
        /*0054*/ 	.word	0x00000000


	//----- nvinfo : EIATTR_CBANK_PARAM_SIZE
	.align		4
.L_5551:
        /*0058*/ 	.byte	0x03, 0x19
        /*005a*/ 	.short	0x0228


	//----- nvinfo : EIATTR_PARAM_CBANK
	.align		4
        /*005c*/ 	.byte	0x04, 0x0a
        /*005e*/ 	.short	(.L_5553 - .L_5552)
	.align		4
.L_5552:
        /*0060*/ 	.word	index@(.nv.constant0._ZN2at6native18elementwise_kernelILi128ELi4EZNS0_22gpu_kernel_impl_nocastIZZZNS0_21clamp_min_kernel_cudaERNS_18TensorIteratorBaseERKN3c106ScalarEENKUlvE_clEvENKUlvE3_clEvEUlsE_EEvS4_RKT_EUliE_EEviT1_)
        /*0064*/ 	.short	0x0210
        /*0066*/ 	.short	0x0228


	//----- nvinfo : EIATTR_SW_WAR
	.align		4
.L_5553:
        /*0068*/ 	.byte	0x04, 0x36
        /*006a*/ 	.short	(.L_5555 - .L_5554)
.L_5554:
        /*006c*/ 	.word	0x00000008
.L_5555:


//--------------------- .nv.info._ZN2at6native27unrolled_elementwise_kernelIZZZNS0_21clamp_min_kernel_cudaERNS_18TensorIteratorBaseERKN3c106ScalarEENKUlvE_clEvENKUlvE3_clEvEUlsE_St5arrayIPcLm2EELi4E23TrivialOffsetCalculatorILi1EjESF_NS0_6memory15LoadWithoutCastENSG_16StoreWithoutCastEEEviT_T0_T2_T3_T4_T5_ --------------------------
	.section	.nv.info._ZN2at6native27unrolled_elementwise_kernelIZZZNS0_21clamp_min_kernel_cudaERNS_18TensorIteratorBaseERKN3c106ScalarEENKUlvE_clEvENKUlvE3_clEvEUlsE_St5arrayIPcLm2EELi4E23TrivialOffsetCalculatorILi1EjESF_NS0_6memory15LoadWithoutCastENSG_16StoreWithoutCastEEEviT_T0_T2_T3_T4_T5_,"",@"SHT_CUDA_INFO"
	.sectionflags	@""
	.align	4


	//----- nvinfo : EIATTR_CUDA_API_VERSION
	.align		4
        /*0000*/ 	.byte	0x04, 0x37
        /*0002*/ 	.short	(.L_5557 - .L_5556)
.L_5556:
        /*0004*/ 	.word	0x00000082


	//----- nvinfo : EIATTR_KPARAM_INFO
	.align		4
.L_5557:
        /*0008*/ 	.byte	0x04, 0x17
        /*000a*/ 	.short	(.L_5559 - .L_5558)
.L_5558:
        /*000c*/ 	.word	0x00000000
        /*0010*/ 	.short	0x0006
        /*0012*/ 	.short	0x002b
        /*0014*/ 	.byte	0x00, 0xf0, 0x05, 0x00


	//----- nvinfo : EIATTR_KPARAM_INFO
	.align		4
.L_5559:
        /*0018*/ 	.byte	0x04, 0x17
        /*001a*/ 	.short	(.L_5561 - .L_5560)
.L_5560:
        /*001c*/ 	.word	0x00000000
        /*0020*/ 	.short	0x0005
        /*0022*/ 	.short	0x002a
        /*0024*/ 	.byte	0x00, 0xf0, 0x05, 0x00


	//----- nvinfo : EIATTR_KPARAM_INFO
	.align		4
.L_5561:
        /*0028*/ 	.byte	0x04, 0x17
        /*002a*/ 	.short	(.L_5563 - .L_5562)
.L_5562:
        /*002c*/ 	.word	0x00000000
        /*0030*/ 	.short	0x0004
        /*0032*/ 	.short	0x0029
        /*0034*/ 	.byte	0x00, 0xf0, 0x05, 0x00


	//----- nvinfo : EIATTR_KPARAM_INFO
	.align		4
.L_5563:
        /*0038*/ 	.byte	0x04, 0x17
        /*003a*/ 	.short	(.L_5565 - .L_5564)
.L_5564:
        /*003c*/ 	.word	0x00000000
        /*0040*/ 	.short	0x0003
        /*0042*/ 	.short	0x0028
        /*0044*/ 	.byte	0x00, 0xf0, 0x05, 0x00


	//----- nvinfo : EIATTR_KPARAM_INFO
	.align		4
.L_5565:
        /*0048*/ 	.byte	0x04, 0x17
        /*004a*/ 	.short	(.L_5567 - .L_5566)
.L_5566:
        /*004c*/ 	.word	0x00000000
        /*0050*/ 	.short	0x0002
        /*0052*/ 	.short	0x0018
        /*0054*/ 	.byte	0x00, 0xf0, 0x41, 0x00


	//----- nvinfo : EIATTR_KPARAM_INFO
	.align		4
.L_5567:
        /*0058*/ 	.byte	0x04, 0x17
        /*005a*/ 	.short	(.L_5569 - .L_5568)
.L_5568:
        /*005c*/ 	.word	0x00000000
        /*0060*/ 	.short	0x0001
        /*0062*/ 	.short	0x0008
        /*0064*/ 	.byte	0x00, 0xf0, 0x41, 0x00


	//----- nvinfo : EIATTR_KPARAM_INFO
	.align		4
.L_5569:
        /*0068*/ 	.byte	0x04, 0x17
        /*006a*/ 	.short	(.L_5571 - .L_5570)
.L_5570:
        /*006c*/ 	.word	0x00000000
        /*0070*/ 	.short	0x0000
        /*0072*/ 	.short	0x0000
        /*0074*/ 	.byte	0x00, 0xf0, 0x11, 0x00


	//----- nvinfo : EIATTR_SPARSE_MMA_MASK
	.align		4
.L_5571:
        /*0078*/ 	.byte	0x03, 0x50
        /*007a*/ 	.short	0x0000


	//----- nvinfo : EIATTR_MAXREG_COUNT
	.align		4
        /*007c*/ 	.byte	0x03, 0x1b
        /*007e*/ 	.short	0x00ff


	//----- nvinfo : EIATTR_MERCURY_ISA_VERSION
	.align		4
        /*0080*/ 	.byte	0x03, 0x5f
        /*0082*/ 	.short	0x0101


	//----- nvinfo : EIATTR_EXIT_INSTR_OFFSETS
	.align		4
        /*0084*/ 	.byte	0x04, 0x1c
        /*0086*/ 	.short	(.L_5573 - .L_5572)


	//   ....[0]....
.L_5572:
        /*0088*/ 	.word	0x000003d0


	//   ....[1]....
        /*008c*/ 	.word	0x00000420


	//----- nvinfo : EIATTR_MAX_THREADS
	.align		4
.L_5573:
        /*0090*/ 	.byte	0x04, 0x05
        /*0092*/ 	.short	(.L_5575 - .L_5574)
.L_5574:
        /*0094*/ 	.word	0x00000080
        /*0098*/ 	.word	0x00000001
        /*009c*/ 	.word	0x00000001


	//----- nvinfo : EIATTR_CRS_STACK_SIZE
	.align		4
.L_5575:
        /*00a0*/ 	.byte	0x04, 0x1e
        /*00a2*/ 	.short	(.L_5577 - .L_5576)
.L_5576:
        /*00a4*/ 	.word	0x00000000


	//----- nvinfo : EIATTR_CBANK_PARAM_SIZE
	.align		4
.L_5577:
        /*00a8*/ 	.byte	0x03, 0x19
        /*00aa*/ 	.short	0x002c


	//----- nvinfo : EIATTR_PARAM_CBANK
	.align		4
        /*00ac*/ 	.byte	0x04, 0x0a
        /*00ae*/ 	.short	(.L_5579 - .L_5578)
	.align		4
.L_5578:
        /*00b0*/ 	.word	index@(.nv.constant0._ZN2at6native27unrolled_elementwise_kernelIZZZNS0_21clamp_min_kernel_cudaERNS_18TensorIteratorBaseERKN3c106ScalarEENKUlvE_clEvENKUlvE3_clEvEUlsE_St5arrayIPcLm2EELi4E23TrivialOffsetCalculatorILi1EjESF_NS0_6memory15LoadWithoutCastENSG_16StoreWithoutCastEEEviT_T0_T2_T3_T4_T5_)
        /*00b4*/ 	.short	0x0210
        /*00b6*/ 	.short	0x002c


	//----- nvinfo : EIATTR_SW_WAR
	.align		4
.L_5579:
        /*00b8*/ 	.byte	0x04, 0x36
        /*00ba*/ 	.short	(.L_5581 - .L_5580)
.L_5580:
        /*00bc*/ 	.word	0x00000008
.L_5581:


//--------------------- .nv.info._ZN2at6native29vectorized_elementwise_kernelILi2EZZZNS0_21clamp_min_kernel_cudaERNS_18TensorIteratorBaseERKN3c106ScalarEENKUlvE_clEvENKUlvE3_clEvEUlsE_St5arrayIPcLm2EEEEviT0_T1_ --------------------------
	.section	.nv.info._ZN2at6native29vectorized_elementwise_kernelILi2EZZZNS0_21clamp_min_kernel_cudaERNS_18TensorIteratorBaseERKN3c106ScalarEENKUlvE_clEvENKUlvE3_clEvEUlsE_St5arrayIPcLm2EEEEviT0_T1_,"",@"SHT_CUDA_INFO"
	.sectionflags	@""
	.align	4


	//----- nvinfo : EIATTR_CUDA_API_VERSION
	.align		4
        /*0000*/ 	.byte	0x04, 0x37
        /*0002*/ 	.short	(.L_5583 - .L_5582)
.L_5582:
        /*0004*/ 	.word	0x00000082


	//----- nvinfo : EIATTR_KPARAM_INFO
	.align		4
.L_5583:
        /*0008*/ 	.byte	0x04, 0x17
        /*000a*/ 	.short	(.L_5585 - .L_5584)
.L_5584:
        /*000c*/ 	.word	0x00000000
        /*0010*/ 	.short	0x0002
        /*0012*/ 	.short	0x0018
        /*0014*/ 	.byte	0x00, 0xf0, 0x41, 0x00


	//----- nvinfo : EIATTR_KPARAM_INFO
	.align		4
.L_5585:
        /*0018*/ 	.byte	0x04, 0x17
        /*001a*/ 	.short	(.L_5587 - .L_5586)
.L_5586:
        /*001c*/ 	.word	0x00000000
        /*0020*/ 	.short	0x0001
        /*0022*/ 	.short	0x0008
        /*0024*/ 	.byte	0x00, 0xf0, 0x41, 0x00


	//----- nvinfo : EIATTR_KPARAM_INFO
	.align		4
.L_5587:
        /*0028*/ 	.byte	0x04, 0x17
        /*002a*/ 	.short	(.L_5589 - .L_5588)
.L_5588:
        /*002c*/ 	.word	0x00000000
        /*0030*/ 	.short	0x0000
        /*0032*/ 	.short	0x0000
        /*0034*/ 	.byte	0x00, 0xf0, 0x11, 0x00


	//----- nvinfo : EIATTR_SPARSE_MMA_MASK
	.align		4
.L_5589:
        /*0038*/ 	.byte	0x03, 0x50
        /*003a*/ 	.short	0x0000


	//----- nvinfo : EIATTR_MAXREG_COUNT
	.align		4
        /*003c*/ 	.byte	0x03, 0x1b
        /*003e*/ 	.short	0x00ff


	//----- nvinfo : EIATTR_MERCURY_ISA_VERSION
	.align		4
        /*0040*/ 	.byte	0x03, 0x5f
        /*0042*/ 	.short	0x0101


	//----- nvinfo : EIATTR_EXIT_INSTR_OFFSETS
	.align		4
        /*0044*/ 	.byte	0x04, 0x1c
        /*0046*/ 	.short	(.L_5591 - .L_5590)


	//   ....[0]....
.L_5590:
        /*0048*/ 	.word	0x00000310


	//   ....[1]....
        /*004c*/ 	.word	0x00000aa0


	//   ....[2]....
        /*0050*/ 	.word	0x00000af0


	//----- nvinfo : EIATTR_MAX_THREADS
	.align		4
.L_5591:
        /*0054*/ 	.byte	0x04, 0x05
        /*0056*/ 	.short	(.L_5593 - .L_5592)
.L_5592:
        /*0058*/ 	.word	0x00000080
        /*005c*/ 	.word	0x00000001
        /*0060*/ 	.word	0x00000001


	//----- nvinfo : EIATTR_CRS_STACK_SIZE
	.align		4
.L_5593:
        /*0064*/ 	.byte	0x04, 0x1e
        /*0066*/ 	.short	(.L_5595 - .L_5594)
.L_5594:
        /*0068*/ 	.word	0x00000000


	//----- nvinfo : EIATTR_CBANK_PARAM_SIZE
	.align		4
.L_5595:
        /*006c*/ 	.byte	0x03, 0x19
        /*006e*/ 	.short	0x0028


	//----- nvinfo : EIATTR_PARAM_CBANK
	.align		4
        /*0070*/ 	.byte	0x04, 0x0a
        /*0072*/ 	.short	(.L_5597 - .L_5596)
	.align		4
.L_5596:
        /*0074*/ 	.word	index@(.nv.constant0._ZN2at6native29vectorized_elementwise_kernelILi2EZZZNS0_21clamp_min_kernel_cudaERNS_18TensorIteratorBaseERKN3c106ScalarEENKUlvE_clEvENKUlvE3_clEvEUlsE_St5arrayIPcLm2EEEEviT0_T1_)
        /*0078*/ 	.short	0x0210
        /*007a*/ 	.short	0x0028


	//----- nvinfo : EIATTR_SW_WAR
	.align		4
.L_5597:
        /*007c*/ 	.byte	0x04, 0x36
        /*007e*/ 	.short	(.L_5599 - .L_5598)
.L_5598:
        /*0080*/ 	.word	0x00000008
.L_5599:


//--------------------- .nv.info._ZN2at6native29vectorized_elementwise_kernelILi4EZZZNS0_21clamp_min_kernel_cudaERNS_18TensorIteratorBaseERKN3c106ScalarEENKUlvE_clEvENKUlvE3_clEvEUlsE_St5arrayIPcLm2EEEEviT0_T1_ --------------------------
	.section	.nv.info._ZN2at6native29vectorized_elementwise_kernelILi4EZZZNS0_21clamp_min_kernel_cudaERNS_18TensorIteratorBaseERKN3c106ScalarEENKUlvE_clEvENKUlvE3_clEvEUlsE_St5arrayIPcLm2EEEEviT0_T1_,"",@"SHT_CUDA_INFO"
	.sectionflags	@""
	.align	4


	//----- nvinfo : EIATTR_CUDA_API_VERSION
	.align		4
        /*0000*/ 	.byte	0x04, 0x37
        /*0002*/ 	.short	(.L_5601 - .L_5600)
.L_5600:
        /*0004*/ 	.word	0x00000082


	//----- nvinfo : EIATTR_KPARAM_INFO
	.align		4
.L_5601:
        /*0008*/ 	.byte	0x04, 0x17
        /*000a*/ 	.short	(.L_5603 - .L_5602)
.L_5602:
        /*000c*/ 	.word	0x00000000
        /*0010*/ 	.short	0x0002
        /*0012*/ 	.short	0x0018
        /*0014*/ 	.byte	0x00, 0xf0, 0x41, 0x00


	//----- nvinfo : EIATTR_KPARAM_INFO
	.align		4
.L_5603:
        /*0018*/ 	.byte	0x04, 0x17
        /*001a*/ 	.short	(.L_5605 - .L_5604)
.L_5604:
        /*001c*/ 	.word	0x00000000
        /*0020*/ 	.short	0x0001
        /*0022*/ 	.short	0x0008
        /*0024*/ 	.byte	0x00, 0xf0, 0x41, 0x00


	//----- nvinfo : EIATTR_KPARAM_INFO
	.align		4
.L_5605:
        /*0028*/ 	.byte	0x04, 0x17
        /*002a*/ 	.short	(.L_5607 - .L_5606)
.L_5606:
        /*002c*/ 	.word	0x00000000
        /*0030*/ 	.short	0x0000
        /*0032*/ 	.short	0x0000
        /*0034*/ 	.byte	0x00, 0xf0, 0x11, 0x00


	//----- nvinfo : EIATTR_SPARSE_MMA_MASK
	.align		4
.L_5607:
        /*0038*/ 	.byte	0x03, 0x50
        /*003a*/ 	.short	0x0000


	//----- nvinfo : EIATTR_MAXREG_COUNT
	.align		4
        /*003c*/ 	.byte	0x03, 0x1b
        /*003e*/ 	.short	0x00ff


	//----- nvinfo : EIATTR_MERCURY_ISA_VERSION
	.align		4
        /*0040*/ 	.byte	0x03, 0x5f
        /*0042*/ 	.short	0x0101


	//----- nvinfo : EIATTR_EXIT_INSTR_OFFSETS
	.align		4
        /*0044*/ 	.byte	0x04, 0x1c
        /*0046*/ 	.short	(.L_5609 - .L_5608)


	//   ....[0]....
.L_5608:
        /*0048*/ 	.word	0x000002f0


	//   ....[1]....
        /*004c*/ 	.word	0x00000a80


	//   ....[2]....
        /*0050*/ 	.word	0x00000ad0


	//----- nvinfo : EIATTR_MAX_THREADS
	.align		4
.L_5609:
        /*0054*/ 	.byte	0x04, 0x05
        /*0056*/ 	.short	(.L_5611 - .L_5610)
.L_5610:
        /*0058*/ 	.word	0x00000080
        /*005c*/ 	.word	0x00000001
        /*0060*/ 	.word	0x00000001


	//----- nvinfo : EIATTR_CRS_STACK_SIZE
	.align		4
.L_5611:
        /*0064*/ 	.byte	0x04, 0x1e
        /*0066*/ 	.short	(.L_5613 - .L_5612)
.L_5612:
        /*0068*/ 	.word	0x00000000


	//----- nvinfo : EIATTR_CBANK_PARAM_SIZE
	.align		4
.L_5613:
        /*006c*/ 	.byte	0x03, 0x19
        /*006e*/ 	.short	0x0028


	//----- nvinfo : EIATTR_PARAM_CBANK
	.align		4
        /*0070*/ 	.byte	0x04, 0x0a
        /*0072*/ 	.short	(.L_5615 - .L_5614)
	.align		4
.L_5614:
        /*0074*/ 	.word	index@(.nv.constant0._ZN2at6native29vectorized_elementwise_kernelILi4EZZZNS0_21clamp_min_kernel_cudaERNS_18TensorIteratorBaseERKN3c106ScalarEENKUlvE_clEvENKUlvE3_clEvEUlsE_St5arrayIPcLm2EEEEviT0_T1_)
        /*0078*/ 	.short	0x0210
        /*007a*/ 	.short	0x0028


	//----- nvinfo : EIATTR_SW_WAR
	.align		4
.L_5615:
        /*007c*/ 	.byte	0x04, 0x36
        /*007e*/ 	.short	(.L_5617 - .L_5616)
.L_5616:
        /*0080*/ 	.word	0x00000008
.L_5617:


//--------------------- .nv.info._ZN2at6native29vectorized_elementwise_kernelILi8EZZZNS0_21clamp_min_kernel_cudaERNS_18TensorIteratorBaseERKN3c106ScalarEENKUlvE_clEvENKUlvE3_clEvEUlsE_St5arrayIPcLm2EEEEviT0_T1_ --------------------------
	.section	.nv.info._ZN2at6native29vectorized_elementwise_kernelILi8EZZZNS0_21clamp_min_kernel_cudaERNS_18TensorIteratorBaseERKN3c106ScalarEENKUlvE_clEvENKUlvE3_clEvEUlsE_St5arrayIPcLm2EEEEviT0_T1_,"",@"SHT_CUDA_INFO"
	.sectionflags	@""
	.align	4


	//----- nvinfo : EIATTR_CUDA_API_VERSION
	.align		4
        /*0000*/ 	.byte	0x04, 0x37
        /*0002*/ 	.short	(.L_5619 - .L_5618)
.L_5618:
        /*0004*/ 	.word	0x00000082


	//----- nvinfo : EIATTR_KPARAM_INFO
	.align		4
.L_5619:
        /*0008*/ 	.byte	0x04, 0x17
        /*000a*/ 	.short	(.L_5621 - .L_5620)
.L_5620:
        /*000c*/ 	.word	0x00000000
        /*0010*/ 	.short	0x0002
        /*0012*/ 	.short	0x0018
        /*0014*/ 	.byte	0x00, 0xf0, 0x41, 0x00


	//----- nvinfo : EIATTR_KPARAM_INFO
	.align		4
.L_5621:
        /*0018*/ 	.byte	0x04, 0x17
        /*001a*/ 	.short	(.L_5623 - .L_5622)
.L_5622:
        /*001c*/ 	.word	0x00000000
        /*0020*/ 	.short	0x0001
        /*0022*/ 	.short	0x0008
        /*0024*/ 	.byte	0x00, 0xf0, 0x41, 0x00


	//----- nvinfo : EIATTR_KPARAM_INFO
	.align		4
.L_5623:
        /*0028*/ 	.byte	0x04, 0x17
        /*002a*/ 	.short	(.L_5625 - .L_5624)
.L_5624:
        /*002c*/ 	.word	0x00000000
        /*0030*/ 	.short	0x0000
        /*0032*/ 	.short	0x0000
        /*0034*/ 	.byte	0x00, 0xf0, 0x11, 0x00


	//----- nvinfo : EIATTR_SPARSE_MMA_MASK
	.align		4
.L_5625:
        /*0038*/ 	.byte	0x03, 0x50
        /*003a*/ 	.short	0x0000


	//----- nvinfo : EIATTR_MAXREG_COUNT
	.align		4
        /*003c*/ 	.byte	0x03, 0x1b
        /*003e*/ 	.short	0x00ff


	//----- nvinfo : EIATTR_MERCURY_ISA_VERSION
	.align		4
        /*0040*/ 	.byte	0x03, 0x5f
        /*0042*/ 	.short	0x0101


	//----- nvinfo : EIATTR_EXIT_INSTR_OFFSETS
	.align		4
        /*0044*/ 	.byte	0x04, 0x1c
        /*0046*/ 	.short	(.L_5627 - .L_5626)


	//   ....[0]....
.L_5626:
        /*0048*/ 	.word	0x000002d0


	//   ....[1]....
        /*004c*/ 	.word	0x00000a60


	//   ....[2]....
        /*0050*/ 	.word	0x00000ab0


	//----- nvinfo : EIATTR_MAX_THREADS
	.align		4
.L_5627:
        /*0054*/ 	.byte	0x04, 0x05
        /*0056*/ 	.short	(.L_5629 - .L_5628)
.L_5628:
        /*0058*/ 	.word	0x00000080
        /*005c*/ 	.word	0x00000001
        /*0060*/ 	.word	0x00000001


	//----- nvinfo : EIATTR_CRS_STACK_SIZE
	.align		4
.L_5629:
        /*0064*/ 	.byte	0x04, 0x1e
        /*0066*/ 	.short	(.L_5631 - .L_5630)
.L_5630:
        /*0068*/ 	.word	0x00000000


	//----- nvinfo : EIATTR_CBANK_PARAM_SIZE
	.align		4
.L_5631:
        /*006c*/ 	.byte	0x03, 0x19
        /*006e*/ 	.short	0x0028


	//----- nvinfo : EIATTR_PARAM_CBANK
	.align		4
        /*0070*/ 	.byte	0x04, 0x0a
        /*0072*/ 	.short	(.L_5633 - .L_5632)
	.align		4
.L_5632:
        /*0074*/ 	.word	index@(.nv.constant0._ZN2at6native29vectorized_elementwise_kernelILi8EZZZNS0_21clamp_min_kernel_cudaERNS_18TensorIteratorBaseERKN3c106ScalarEENKUlvE_clEvENKUlvE3_clEvEUlsE_St5arrayIPcLm2EEEEviT0_T1_)
        /*0078*/ 	.short	0x0210
        /*007a*/ 	.short	0x0028


	//----- nvinfo : EIATTR_SW_WAR
	.align		4
.L_5633:
        /*007c*/ 	.byte	0x04, 0x36
        /*007e*/ 	.short	(.L_5635 - .L_5634)
.L_5634:
        /*0080*/ 	.word	0x00000008
.L_5635:


//--------------------- .nv.info._ZN2at6native18elementwise_kernelILi128ELi4EZNS0_15gpu_kernel_implIZZZNS0_21clamp_min_kernel_cudaERNS_18TensorIteratorBaseERKN3c106ScalarEENKUlvE_clEvENKUlvE2_clEvEUllE_EEvS4_RKT_EUliE_EEviT1_ --------------------------
	.section	.nv.info._ZN2at6native18elementwise_kernelILi128ELi4EZNS0_15gpu_kernel_implIZZZNS0_21clamp_min_kernel_cudaERNS_18TensorIteratorBaseERKN3c106ScalarEENKUlvE_clEvENKUlvE2_clEvEUllE_EEvS4_RKT_EUliE_EEviT1_,"",@"SHT_CUDA_INFO"
	.sectionflags	@""
	.align	4


	//----- nvinfo : EIATTR_CUDA_API_VERSION
	.align		4
        /*0000*/ 	.byte	0x04, 0x37
        /*0002*/ 	.short	(.L_5637 - .L_5636)
.L_5636:
        /*0004*/ 	.word	0x00000082


	//----- nvinfo : EIATTR_KPARAM_INFO
	.align		4
.L_5637:
        /*0008*/ 	.byte	0x04, 0x17
        /*000a*/ 	.short	(.L_5639 - .L_5638)
.L_5638:
        /*000c*/ 	.word	0x00000000
        /*0010*/ 	.short	0x0001
        /*0012*/ 	.short	0x0008
        /*0014*/ 	.byte	0x00, 0xf0, 0xa1, 0x08


	//----- nvinfo : EIATTR_KPARAM_INFO
	.align		4
.L_5639:
        /*0018*/ 	.byte	0x04, 0x17
        /*001a*/ 	.short	(.L_5641 - .L_5640)
.L_5640:
        /*001c*/ 	.word	0x00000000
        /*0020*/ 	.short	0x0000
        /*0022*/ 	.short	0x0000
        /*0024*/ 	.byte	0x00, 0xf0, 0x11, 0x00


	//----- nvinfo : EIATTR_SPARSE_MMA_MASK
	.align		4
.L_5641:
        /*0028*/ 	.byte	0x03, 0x50
        /*002a*/ 	.short	0x0000


	//----- nvinfo : EIATTR_MAXREG_COUNT
	.align		4
        /*002c*/ 	.byte	0x03, 0x1b
        /*002e*/ 	.short	0x0080


	//----- nvinfo : EIATTR_EXTERNS
	.align		4
        /*0030*/ 	.byte	0x04, 0x0f
        /*0032*/ 	.short	(.L_5643 - .L_5642)


	//   ....[0]....
	.align		4
.L_5642:
        /*0034*/ 	.word	index@(__assertfail)


	//----- nvinfo : EIATTR_MERCURY_ISA_VERSION
	.align		4
.L_5643:
        /*0038*/ 	.byte	0x03, 0x5f
        /*003a*/ 	.short	0x0101


	//----- nvinfo : EIATTR_SYSCALL_OFFSETS
	.align		4
        /*003c*/ 	.byte	0x04, 0x46
        /*003e*/ 	.short	(.L_5645 - .L_5644)


	//   ....[0]....
.L_5644:
        /*0040*/ 	.word	0x000021d0


	//   ....[1]....
        /*0044*/ 	.word	0x00003090


	//   ....[2]....
        /*0048*/ 	.word	0x00005270


	//   ....[3]....
        /*004c*/ 	.word	0x00006130


	//   ....[4]....
        /*0050*/ 	.word	0x00008300


	//   ....[5]....
        /*0054*/ 	.word	0x000091c0


	//   ....[6]....
        /*0058*/ 	.word	0x0000b380


	//   ....[7]....
        /*005c*/ 	.word	0x0000c240


	//----- nvinfo : EIATTR_EXIT_INSTR_OFFSETS
	.align		4
.L_5645:
        /*0060*/ 	.byte	0x04, 0x1c
        /*0062*/ 	.short	(.L_5647 - .L_5646)


	//   ....[0]....
.L_5646:
        /*0064*/ 	.word	0x00009250


	//   ....[1]....
        /*0068*/ 	.word	0x0000b520


	//   ....[2]....
        /*006c*/ 	.word	0x0000b540


	//   ....[3]....
        /*0070*/ 	.word	0x0000b5c0


	//   ....[4]....
        /*0074*/ 	.word	0x0000b5e0


	//   ....[5]....
        /*0078*/ 	.word	0x0000b600


	//   ....[6]....
        /*007c*/ 	.word	0x0000b690


	//   ....[7]....
        /*0080*/ 	.word	0x0000b6d0


	//   ....[8]....
        /*0084*/ 	.word	0x0000b770


	//   ....[9]....
        /*0088*/ 	.word	0x0000b7c0


	//   ....[10]....
        /*008c*/ 	.word	0x0000b7f0


	//   ....[11]....
        /*0090*/ 	.word	0x0000b8c0


	//   ....[12]....
        /*0094*/ 	.word	0x0000b900


	//   ....[13]....
        /*0098*/ 	.word	0x0000ba90


	//   ....[14]....
        /*009c*/ 	.word	0x0000bbf0


	//   ....[15]....
        /*00a0*/ 	.word	0x0000bc30


	//   ....[16]....
        /*00a4*/ 	.word	0x0000bcd0


	//   ....[17]....
        /*00a8*/ 	.word	0x0000be50


	//   ....[18]....
        /*00ac*/ 	.word	0x0000bfd0


	//   ....[19]....
        /*00b0*/ 	.word	0x0000c140


	//   ....[20]....
        /*00b4*/ 	.word	0x0000c250


	//   ....[21]....
        /*00b8*/ 	.word	0x0000c270


	//   ....[22]....
        /*00bc*/ 	.word	0x0000c290


	//----- nvinfo : EIATTR_MAX_THREADS
	.align		4
.L_5647:
        /*00c0*/ 	.byte	0x04, 0x05
        /*00c2*/ 	.short	(.L_5649 - .L_5648)
.L_5648:
        /*00c4*/ 	.word	0x00000080
        /*00c8*/ 	.word	0x00000001
        /*00cc*/ 	.word	0x00000001


	//----- nvinfo : EIATTR_CRS_STACK_SIZE
	.align		4
.L_5649:
        /*00d0*/ 	.byte	0x04, 0x1e
        /*00d2*/ 	.short	(.L_5651 - .L_5650)
.L_5650:
        /*00d4*/ 	.word	0x00000000


	//----- nvinfo : EIATTR_CBANK_PARAM_SIZE
	.align		4
.L_5651:
        /*00d8*/ 	.byte	0x03, 0x19
        /*00da*/ 	.short	0x0230


	//----- nvinfo : EIATTR_PARAM_CBANK
	.align		4
        /*00dc*/ 	.byte	0x04, 0x0a
        /*00de*/ 	.short	(.L_5653 - .L_5652)
	.align		4
.L_5652:
        /*00e0*/ 	.word	index@(.nv.constant0._ZN2at6native18elementwise_kernelILi128ELi4EZNS0_15gpu_kernel_implIZZZNS0_21clamp_min_kernel_cudaERNS_18TensorIteratorBaseERKN3c106ScalarEENKUlvE_clEvENKUlvE2_clEvEUllE_EEvS4_RKT_EUliE_EEviT1_)
        /*00e4*/ 	.short	0x0210
        /*00e6*/ 	.short	0x0230


	//----- nvinfo : EIATTR_SW_WAR
	.align		4
.L_5653:
        /*00e8*/ 	.byte	0x04, 0x36
        /*00ea*/ 	.short	(.L_5655 - .L_5654)
.L_5654:
        /*00ec*/ 	.word	0x00000008
.L_5655:


//--------------------- .nv.info._ZN2at6native27unrolled_elementwise_kernelIZZZNS0_21clamp_min_kernel_cudaERNS_18TensorIteratorBaseERKN3c106ScalarEENKUlvE_clEvENKUlvE2_clEvEUllE_St5arrayIPcLm2EELi4E23TrivialOffsetCalculatorILi1EjESF_NS0_6memory12LoadWithCastILi1EEENSG_13StoreWithCastILi1EEEEEviT_T0_T2_T3_T4_T5_ --------------------------
	.section	.nv.info._ZN2at6native27unrolled_elementwise_kernelIZZZNS0_21clamp_min_kernel_cudaERNS_18TensorIteratorBaseERKN3c106ScalarEENKUlvE_clEvENKUlvE2_clEvEUllE_St5arrayIPcLm2EELi4E23TrivialOffsetCalculatorILi1EjESF_NS0_6memory12LoadWithCastILi1EEENSG_13StoreWithCastILi1EEEEEviT_T0_T2_T3_T4_T5_,"",@"SHT_CUDA_INFO"
	.sectionflags	@""
	.align	4


	//----- nvinfo : EIATTR_CUDA_API_VERSION
	.align		4
        /*0000*/ 	.byte	0x04, 0x37
        /*0002*/ 	.short	(.L_5657 - .L_5656)
.L_5656:
        /*0004*/ 	.word	0x00000082


	//----- nvinfo : EIATTR_KPARAM_INFO
	.align		4
.L_5657:
        /*0008*/ 	.byte	0x04, 0x17
        /*000a*/ 	.short	(.L_5659 - .L_5658)
.L_5658:
        /*000c*/ 	.word	0x00000000
        /*0010*/ 	.short	0x0006
        /*0012*/ 	.short	0x0034
        /*0014*/ 	.byte	0x00, 0xf0, 0x21, 0x00


	//----- nvinfo : EIATTR_KPARAM_INFO
	.align		4
.L_5659:
        /*0018*/ 	.byte	0x04, 0x17
        /*001a*/ 	.short	(.L_5661 - .L_5660)
.L_5660:
        /*001c*/ 	.word	0x00000000
        /*0020*/ 	.short	0x0005
        /*0022*/ 	.short	0x002c
        /*0024*/ 	.byte	0x00, 0xf0, 0x21, 0x00


	//----- nvinfo : EIATTR_KPARAM_INFO
	.align		4
.L_5661:
        /*0028*/ 	.byte	0x04, 0x17
        /*002a*/ 	.short	(.L_5663 - .L_5662)
.L_5662:
        /*002c*/ 	.word	0x00000000
        /*0030*/ 	.short	0x0004
        /*0032*/ 	.short	0x0029
        /*0034*/ 	.byte	0x00, 0xf0, 0x05, 0x00


	//----- nvinfo : EIATTR_KPARAM_INFO
	.align		4
.L_5663:
        /*0038*/ 	.byte	0x04, 0x17
        /*003a*/ 	.short	(.L_5665 - .L_5664)
.L_5664:
        /*003c*/ 	.word	0x00000000
        /*0040*/ 	.short	0x0003
        /*0042*/ 	.short	0x0028
        /*0044*/ 	.byte	0x00, 0xf0, 0x05, 0x00


	//----- nvinfo : EIATTR_KPARAM_INFO
	.align		4
.L_5665:
        /*0048*/ 	.byte	0x04, 0x17
        /*004a*/ 	.short	(.L_5667 - .L_5666)
.L_5666:
        /*004c*/ 	.word	0x00000000
        /*0050*/ 	.short	0x0002
        /*0052*/ 	.short	0x0018
        /*0054*/ 	.byte	0x00, 0xf0, 0x41, 0x00


	//----- nvinfo : EIATTR_KPARAM_INFO
	.align		4
.L_5667:
        /*0058*/ 	.byte	0x04, 0x17
        /*005a*/ 	.short	(.L_5669 - .L_5668)
.L_5668:
        /*005c*/ 	.word	0x00000000
        /*0060*/ 	.short	0x0001
        /*0062*/ 	.short	0x0008
        /*0064*/ 	.byte	0x00, 0xf0, 0x41, 0x00


	//----- nvinfo : EIATTR_KPARAM_INFO
	.align		4
.L_5669:
        /*0068*/ 	.byte	0x04, 0x17
        /*006a*/ 	.short	(.L_5671 - .L_5670)
.L_5670:
        /*006c*/ 	.word	0x00000000
        /*0070*/ 	.short	0x0000
        /*0072*/ 	.short	0x0000
        /*0074*/ 	.byte	0x00, 0xf0, 0x11, 0x00


	//----- nvinfo : EIATTR_SPARSE_MMA_MASK
	.align		4
.L_5671:
        /*0078*/ 	.byte	0x03, 0x50
        /*007a*/ 	.short	0x0000


	//----- nvinfo : EIATTR_MAXREG_COUNT
	.align		4
        /*007c*/ 	.byte	0x03, 0x1b
        /*007e*/ 	.short	0x00ff


	//----- nvinfo : EIATTR_EXTERNS
	.align		4
        /*0080*/ 	.byte	0x04, 0x0f
        /*0082*/ 	.short	(.L_5673 - .L_5672)


	//   ....[0]....
	.align		4
.L_5672:
        /*0084*/ 	.word	index@(__assertfail)


	//----- nvinfo : EIATTR_MERCURY_ISA_VERSION
	.align		4
.L_5673:
        /*0088*/ 	.byte	0x03, 0x5f
        /*008a*/ 	.short	0x0101


	//----- nvinfo : EIATTR_SYSCALL_OFFSETS
	.align		4
        /*008c*/ 	.byte	0x04, 0x46
        /*008e*/ 	.short	(.L_5675 - .L_5674)


	//   ....[0]....
.L_5674:
        /*0090*/ 	.word	0x00000ef0


	//   ....[1]....
        /*0094*/ 	.word	0x00001df0


	//   ....[2]....
        /*0098*/ 	.word	0x00002d00


	//   ....[3]....
        /*009c*/ 	.word	0x00003be0


	//   ....[4]....
        /*00a0*/ 	.word	0x00004c00


	//   ....[5]....
        /*00a4*/ 	.word	0x00005ad0


	//   ....[6]....
        /*00a8*/ 	.word	0x00006990


	//   ....[7]....
        /*00ac*/ 	.word	0x00007850


	//----- nvinfo : EIATTR_EXIT_INSTR_OFFSETS
	.align		4
.L_5675:
        /*00b0*/ 	.byte	0x04, 0x1c
        /*00b2*/ 	.short	(.L_5677 - .L_5676)


	//   ....[0]....
.L_5676:
        /*00b4*/ 	.word	0x00006a10


	//   ....[1]....
        /*00b8*/ 	.word	0x00006b40


	//   ....[2]....
        /*00bc*/ 	.word	0x00006b60


	//   ....[3]....
        /*00c0*/ 	.word	0x00006be0


	//   ....[4]....
        /*00c4*/ 	.word	0x00006c00


	//   ....[5]....
        /*00c8*/ 	.word	0x00006c20


	//   ....[6]....
        /*00cc*/ 	.word	0x00006cb0


	//   ....[7]....
        /*00d0*/ 	.word	0x00006cf0


	//   ....[8]....
        /*00d4*/ 	.word	0x00006d90


	//   ....[9]....
        /*00d8*/ 	.word	0x00006de0


	//   ....[10]....
        /*00dc*/ 	.word	0x00006e10


	//   ....[11]....
        /*00e0*/ 	.word	0x00006ee0


	//   ....[12]....
        /*00e4*/ 	.word	0x00006f20


	//   ....[13]....
        /*00e8*/ 	.word	0x000070b0


	//   ....[14]....
        /*00ec*/ 	.word	0x00007210


	//   ....[15]....
        /*00f0*/ 	.word	0x00007250


	//   ....[16]....
        /*00f4*/ 	.word	0x000072f0


	//   ....[17]....
        /*00f8*/ 	.word	0x00007470


	//   ....[18]....
        /*00fc*/ 	.word	0x000075f0


	//   ....[19]....
        /*0100*/ 	.word	0x00007750


	//   ....[20]....
        /*0104*/ 	.word	0x00007860


	//   ....[21]....
        /*0108*/ 	.word	0x00007880


	//   ....[22]....
        /*010c*/ 	.word	0x000078a0


	//----- nvinfo : EIATTR_MAX_THREADS
	.align		4
.L_5677:
        /*0110*/ 	.byte	0x04, 0x05
        /*0112*/ 	.short	(.L_5679 - .L_5678)
.L_5678:
        /*0114*/ 	.word	0x00000080
        /*0118*/ 	.word	0x00000001
        /*011c*/ 	.word	0x00000001


	//----- nvinfo : EIATTR_CRS_STACK_SIZE
	.align		4
.L_5679:
        /*0120*/ 	.byte	0x04, 0x1e
        /*0122*/ 	.short	(.L_5681 - .L_5680)
.L_5680:
        /*0124*/ 	.word	0x00000000


	//----- nvinfo : EIATTR_CBANK_PARAM_SIZE
	.align		4
.L_5681:
        /*0128*/ 	.byte	0x03, 0x19
        /*012a*/ 	.short	0x003c


	//----- nvinfo : EIATTR_PARAM_CBANK
	.align		4
        /*012c*/ 	.byte	0x04, 0x0a
        /*012e*/ 	.short	(.L_5683 - .L_5682)
	.align		4
.L_5682:
        /*0130*/ 	.word	index@(.nv.constant0._ZN2at6native27unrolled_elementwise_kernelIZZZNS0_21clamp_min_kernel_cudaERNS_18TensorIteratorBaseERKN3c106ScalarEENKUlvE_clEvENKUlvE2_clEvEUllE_St5arrayIPcLm2EELi4E23TrivialOffsetCalculatorILi1EjESF_NS0_6memory12LoadWithCastILi1EEENSG_13StoreWithCastILi1EEEEEviT_T0_T2_T3_T4_T5_)
        /*0134*/ 	.short	0x0210
        /*0136*/ 	.short	0x003c


	//----- nvinfo : EIATTR_SW_WAR
	.align		4
.L_5683:
        /*0138*/ 	.byte	0x04, 0x36
        /*013a*/ 	.short	(.L_5685 - .L_5684)
.L_5684:
        /*013c*/ 	.word	0x00000008
.L_5685:


//--------------------- .nv.info._ZN2at6native18elementwise_kernelILi128ELi2EZNS0_22gpu_kernel_impl_nocastIZZZNS0_21clamp_min_kernel_cudaERNS_18TensorIteratorBaseERKN3c106ScalarEENKUlvE_clEvENKUlvE2_clEvEUllE_EEvS4_RKT_EUliE_EEviT1_ --------------------------
	.section	.nv.info._ZN2at6native18elementwise_kernelILi128ELi2EZNS0_22gpu_kernel_impl_nocastIZZZNS0_21clamp_min_kernel_cudaERNS_18TensorIteratorBaseERKN3c106ScalarEENKUlvE_clEvENKUlvE2_clEvEUllE_EEvS4_RKT_EUliE_EEviT1_,"",@"SHT_CUDA_INFO"
	.sectionflags	@""
	.align	4


	//----- nvinfo : EIATTR_CUDA_API_VERSION
	.align		4
        /*0000*/ 	.byte	0x04, 0x37
        /*0002*/ 	.short	(.L_5687 - .L_5686)
.L_5686:
        /*0004*/ 	.word	0x00000082


	//----- nvinfo : EIATTR_KPARAM_INFO
	.align		4
.L_5687:
        /*0008*/ 	.byte	0x04, 0x17
        /*000a*/ 	.short	(.L_5689 - .L_5688)
.L_5688:
        /*000c*/ 	.word	0x00000000
        /*0010*/ 	.short	0x0001
        /*0012*/ 	.short	0x0008
        /*0014*/ 	.byte	0x00, 0xf0, 0x81, 0x08


	//----- nvinfo : EIATTR_KPARAM_INFO
	.align		4
.L_5689:
        /*0018*/ 	.byte	0x04, 0x17
        /*001a*/ 	.short	(.L_5691 - .L_5690)
.L_5690:
        /*001c*/ 	.word	0x00000000
        /*0020*/ 	.short	0x0000
        /*0022*/ 	.short	0x0000
        /*0024*/ 	.byte	0x00, 0xf0, 0x11, 0x00


	//----- nvinfo : EIATTR_SPARSE_MMA_MASK
	.align		4
.L_5691:
        /*0028*/ 	.byte	0x03, 0x50
        /*002a*/ 	.short	0x0000


	//----- nvinfo : EIATTR_MAXREG_COUNT
	.align		4
        /*002c*/ 	.byte	0x03, 0x1b
        /*002e*/ 	.short	0x0080


	//----- nvinfo : EIATTR_MERCURY_ISA_VERSION
	.align		4
        /*0030*/ 	.byte	0x03, 0x5f
        /*0032*/ 	.short	0x0101


	//----- nvinfo : EIATTR_EXIT_INSTR_OFFSETS
	.align		4
        /*0034*/ 	.byte	0x04, 0x1c
        /*0036*/ 	.short	(.L_5693 - .L_5692)


	//   ....[0]....
.L_5692:
        /*0038*/ 	.word	0x00001480


	//   ....[1]....
        /*003c*/ 	.word	0x00002850


	//----- nvinfo : EIATTR_MAX_THREADS
	.align		4
.L_5693:
        /*0040*/ 	.byte	0x04, 0x05
        /*0042*/ 	.short	(.L_5695 - .L_5694)
.L_5694:
        /*0044*/ 	.word	0x00000080
        /*0048*/ 	.word	0x00000001
        /*004c*/ 	.word	0x00000001


	//----- nvinfo : EIATTR_CRS_STACK_SIZE
	.align		4
.L_5695:
        /*0050*/ 	.byte	0x04, 0x1e
        /*0052*/ 	.short	(.L_5697 - .L_5696)
.L_5696:
        /*0054*/ 	.word	0x00000000


	//----- nvinfo : EIATTR_CBANK_PARAM_SIZE
	.align		4
.L_5697:
        /*0058*/ 	.byte	0x03, 0x19
        /*005a*/ 	.short	0x0228


	//----- nvinfo : EIATTR_PARAM_CBANK
	.align		4
        /*005c*/ 	.byte	0x04, 0x0a
        /*005e*/ 	.short	(.L_5699 - .L_5698)
	.align		4
.L_5698:
        /*0060*/ 	.word	index@(.nv.constant0._ZN2at6native18elementwise_kernelILi128ELi2EZNS0_22gpu_kernel_impl_nocastIZZZNS0_21clamp_min_kernel_cudaERNS_18TensorIteratorBaseERKN3c106ScalarEENKUlvE_clEvENKUlvE2_clEvEUllE_EEvS4_RKT_EUliE_EEviT1_)
        /*0064*/ 	.short	0x0210
        /*0066*/ 	.short	0x0228


	//----- nvinfo : EIATTR_SW_WAR
	.align		4
.L_5699:
        /*0068*/ 	.byte	0x04, 0x36
        /*006a*/ 	.short	(.L_5701 - .L_5700)
.L_5700:
        /*006c*/ 	.word	0x00000008
.L_5701:


//--------------------- .nv.info._ZN2at6native27unrolled_elementwise_kernelIZZZNS0_21clamp_min_kernel_cudaERNS_18TensorIteratorBaseERKN3c106ScalarEENKUlvE_clEvENKUlvE2_clEvEUllE_St5arrayIPcLm2EELi4E23TrivialOffsetCalculatorILi1EjESF_NS0_6memory15LoadWithoutCastENSG_16StoreWithoutCastEEEviT_T0_T2_T3_T4_T5_ --------------------------
	.section	.nv.info._ZN2at6native27unrolled_elementwise_kernelIZZZNS0_21clamp_min_kernel_cudaERNS_18TensorIteratorBaseERKN3c106ScalarEENKUlvE_clEvENKUlvE2_clEvEUllE_St5arrayIPcLm2EELi4E23TrivialOffsetCalculatorILi1EjESF_NS0_6memory15LoadWithoutCastENSG_16StoreWithoutCastEEEviT_T0_T2_T3_T4_T5_,"",@"SHT_CUDA_INFO"
	.sectionflags	@""
	.align	4


	//----- nvinfo : EIATTR_CUDA_API_VERSION
	.align		4
        /*0000*/ 	.byte	0x04, 0x37
        /*0002*/ 	.short	(.L_5703 - .L_5702)
.L_5702:
        /*0004*/ 	.word	0x00000082


	//----- nvinfo : EIATTR_KPARAM_INFO
	.align		4
.L_5703:
        /*0008*/ 	.byte	0x04, 0x17
        /*000a*/ 	.short	(.L_5705 - .L_5704)
.L_5704:
        /*000c*/ 	.word	0x00000000
        /*0010*/ 	.short	0x0006
        /*0012*/ 	.short	0x002b
        /*0014*/ 	.byte	0x00, 0xf0, 0x05, 0x00


	//----- nvinfo : EIATTR_KPARAM_INFO
	.align		4
.L_5705:
        /*0018*/ 	.byte	0x04, 0x17
        /*001a*/ 	.short	(.L_5707 - .L_5706)
.L_5706:
        /*001c*/ 	.word	0x00000000
        /*0020*/ 	.short	0x0005
        /*0022*/ 	.short	0x002a
        /*0024*/ 	.byte	0x00, 0xf0, 0x05, 0x00


	//----- nvinfo : EIATTR_KPARAM_INFO
	.align		4
.L_5707:
        /*0028*/ 	.byte	0x04, 0x17
        /*002a*/ 	.short	(.L_5709 - .L_5708)
.L_5708:
        /*002c*/ 	.word	0x00000000
        /*0030*/ 	.short	0x0004
        /*0032*/ 	.short	0x0029
        /*0034*/ 	.byte	0x00, 0xf0, 0x05, 0x00


	//----- nvinfo : EIATTR_KPARAM_INFO
	.align		4
.L_5709:
        /*0038*/ 	.byte	0x04, 0x17
        /*003a*/ 	.short	(.L_5711 - .L_5710)
.L_5710:
        /*003c*/ 	.word	0x00000000
        /*0040*/ 	.short	0x0003
        /*0042*/ 	.short	0x0028
        /*0044*/ 	.byte	0x00, 0xf0, 0x05, 0x00


	//----- nvinfo : EIATTR_KPARAM_INFO
	.align		4
.L_5711:
        /*0048*/ 	.byte	0x04, 0x17
        /*004a*/ 	.short	(.L_5713 - .L_5712)
.L_5712:
        /*004c*/ 	.word	0x00000000
        /*0050*/ 	.short	0x0002
        /*0052*/ 	.short	0x0018
        /*0054*/ 	.byte	0x00, 0xf0, 0x41, 0x00


	//----- nvinfo : EIATTR_KPARAM_INFO
	.align		4
.L_5713:
        /*0058*/ 	.byte	0x04, 0x17
        /*005a*/ 	.short	(.L_5715 - .L_5714)
.L_5714:
        /*005c*/ 	.word	0x00000000
        /*0060*/ 	.short	0x0001
        /*0062*/ 	.short	0x0008
        /*0064*/ 	.byte	0x00, 0xf0, 0x41, 0x00


	//----- nvinfo : EIATTR_KPARAM_INFO
	.align		4
.L_5715:
        /*0068*/ 	.byte	0x04, 0x17
        /*006a*/ 	.short	(.L_5717 - .L_5716)
.L_5716:
        /*006c*/ 	.word	0x00000000
        /*0070*/ 	.short	0x0000
        /*0072*/ 	.short	0x0000
        /*0074*/ 	.byte	0x00, 0xf0, 0x11, 0x00


	//----- nvinfo : EIATTR_SPARSE_MMA_MASK
	.align		4
.L_5717:
        /*0078*/ 	.byte	0x03, 0x50
        /*007a*/ 	.short	0x0000


	//----- nvinfo : EIATTR_MAXREG_COUNT
	.align		4
        /*007c*/ 	.byte	0x03, 0x1b
        /*007e*/ 	.short	0x00ff


	//----- nvinfo : EIATTR_MERCURY_ISA_VERSION
	.align		4
        /*0080*/ 	.byte	0x03, 0x5f
        /*0082*/ 	.short	0x0101


	//----- nvinfo : EIATTR_EXIT_INSTR_OFFSETS
	.align		4
        /*0084*/ 	.byte	0x04, 0x1c
        /*0086*/ 	.short	(.L_5719 - .L_5718)


	//   ....[0]....
.L_5718:
        /*0088*/ 	.word	0x00000490


	//   ....[1]....
        /*008c*/ 	.word	0x000004e0


	//----- nvinfo : EIATTR_MAX_THREADS
	.align		4
.L_5719:
        /*0090*/ 	.byte	0x04, 0x05
        /*0092*/ 	.short	(.L_5721 - .L_5720)
.L_5720:
        /*0094*/ 	.word	0x00000080
        /*0098*/ 	.word	0x00000001
        /*009c*/ 	.word	0x00000001


	//----- nvinfo : EIATTR_CRS_STACK_SIZE
	.align		4
.L_5721:
        /*00a0*/ 	.byte	0x04, 0x1e
        /*00a2*/ 	.short	(.L_5723 - .L_5722)
.L_5722:
        /*00a4*/ 	.word	0x00000000


	//----- nvinfo : EIATTR_CBANK_PARAM_SIZE
	.align		4
.L_5723:
        /*00a8*/ 	.byte	0x03, 0x19
        /*00aa*/ 	.short	0x002c


	//----- nvinfo : EIATTR_PARAM_CBANK
	.align		4
        /*00ac*/ 	.byte	0x04, 0x0a
        /*00ae*/ 	.short	(.L_5725 - .L_5724)
	.align		4
.L_5724:
        /*00b0*/ 	.word	index@(.nv.constant0._ZN2at6native27unrolled_elementwise_kernelIZZZNS0_21clamp_min_kernel_cudaERNS_18TensorIteratorBaseERKN3c106ScalarEENKUlvE_clEvENKUlvE2_clEvEUllE_St5arrayIPcLm2EELi4E23TrivialOffsetCalculatorILi1EjESF_NS0_6memory15LoadWithoutCastENSG_16StoreWithoutCastEEEviT_T0_T2_T3_T4_T5_)
        /*00b4*/ 	.short	0x0210
        /*00b6*/ 	.short	0x002c


	//----- nvinfo : EIATTR_SW_WAR
	.align		4
.L_5725:
        /*00b8*/ 	.byte	0x04, 0x36
        /*00ba*/ 	.short	(.L_5727 - .L_5726)
.L_5726:
        /*00bc*/ 	.word	0x00000008
.L_5727:


//--------------------- .nv.info._ZN2at6native29vectorized_elementwise_kernelILi2EZZZNS0_21clamp_min_kernel_cudaERNS_18TensorIteratorBaseERKN3c106ScalarEENKUlvE_clEvENKUlvE2_clEvEUllE_St5arrayIPcLm2EEEEviT0_T1_ --------------------------
	.section	.nv.info._ZN2at6native29vectorized_elementwise_kernelILi2EZZZNS0_21clamp_min_kernel_cudaERNS_18TensorIteratorBaseERKN3c106ScalarEENKUlvE_clEvENKUlvE2_clEvEUllE_St5arrayIPcLm2EEEEviT0_T1_,"",@"SHT_CUDA_INFO"
	.sectionflags	@""
	.align	4


	//----- nvinfo : EIATTR_CUDA_API_VERSION
	.align		4
        /*0000*/ 	.byte	0x04, 0x37
        /*0002*/ 	.short	(.L_5729 - .L_5728)
.L_5728:
        /*0004*/ 	.word	0x00000082


	//----- nvinfo : EIATTR_KPARAM_INFO
	.align		4
.L_5729:
        /*0008*/ 	.byte	0x04, 0x17
        /*000a*/ 	.short	(.L_5731 - .L_5730)
.L_5730:
        /*000c*/ 	.word	0x00000000
        /*0010*/ 	.short	0x0002
        /*0012*/ 	.short	0x0018
        /*0014*/ 	.byte	0x00, 0xf0, 0x41, 0x00


	//----- nvinfo : EIATTR_KPARAM_INFO
	.align		4
.L_5731:
        /*0018*/ 	.byte	0x04, 0x17
        /*001a*/ 	.short	(.L_5733 - .L_5732)
.L_5732:
        /*001c*/ 	.word	0x00000000
        /*0020*/ 	.short	0x0001
        /*0022*/ 	.short	0x0008
        /*0024*/ 	.byte	0x00, 0xf0, 0x41, 0x00


	//----- nvinfo : EIATTR_KPARAM_INFO
	.align		4
.L_5733:
        /*0028*/ 	.byte	0x04, 0x17
        /*002a*/ 	.short	(.L_5735 - .L_5734)
.L_5734:
        /*002c*/ 	.word	0x00000000
        /*0030*/ 	.short	0x0000
        /*0032*/ 	.short	0x0000
        /*0034*/ 	.byte	0x00, 0xf0, 0x11, 0x00


	//----- nvinfo : EIATTR_SPARSE_MMA_MASK
	.align		4
.L_5735:
        /*0038*/ 	.byte	0x03, 0x50
        /*003a*/ 	.short	0x0000


	//----- nvinfo : EIATTR_MAXREG_COUNT
	.align		4
        /*003c*/ 	.byte	0x03, 0x1b
        /*003e*/ 	.short	0x00ff


	//----- nvinfo : EIATTR_MERCURY_ISA_VERSION
	.align		4
        /*0040*/ 	.byte	0x03, 0x5f
        /*0042*/ 	.short	0x0101


	//----- nvinfo : EIATTR_EXIT_INSTR_OFFSETS
	.align		4
        /*0044*/ 	.byte	0x04, 0x1c
        /*0046*/ 	.short	(.L_5737 - .L_5736)


	//   ....[0]....
.L_5736:
        /*0048*/ 	.word	0x00000430


	//   ....[1]....
        /*004c*/ 	.word	0x00000d50


	//   ....[2]....
        /*0050*/ 	.word	0x00000da0


	//----- nvinfo : EIATTR_MAX_THREADS
	.align		4
.L_5737:
        /*0054*/ 	.byte	0x04, 0x05
        /*0056*/ 	.short	(.L_5739 - .L_5738)
.L_5738:
        /*0058*/ 	.word	0x00000080
        /*005c*/ 	.word	0x00000001
        /*0060*/ 	.word	0x00000001


	//----- nvinfo : EIATTR_CRS_STACK_SIZE
	.align		4
.L_5739:
        /*0064*/ 	.byte	0x04, 0x1e
        /*0066*/ 	.short	(.L_5741 - .L_5740)
.L_5740:
        /*0068*/ 	.word	0x00000000


	//----- nvinfo : EIATTR_CBANK_PARAM_SIZE
	.align		4
.L_5741:
        /*006c*/ 	.byte	0x03, 0x19
        /*006e*/ 	.short	0x0028


	//----- nvinfo : EIATTR_PARAM_CBANK
	.align		4
        /*0070*/ 	.byte	0x04, 0x0a
        /*0072*/ 	.short	(.L_5743 - .L_5742)
	.align		4
.L_5742:
        /*0074*/ 	.word	index@(.nv.constant0._ZN2at6native29vectorized_elementwise_kernelILi2EZZZNS0_21clamp_min_kernel_cudaERNS_18TensorIteratorBaseERKN3c106ScalarEENKUlvE_clEvENKUlvE2_clEvEUllE_St5arrayIPcLm2EEEEviT0_T1_)
        /*0078*/ 	.short	0x0210
        /*007a*/ 	.short	0x0028


	//----- nvinfo : EIATTR_SW_WAR
	.align		4
.L_5743:
        /*007c*/ 	.byte	0x04, 0x36
        /*007e*/ 	.short	(.L_5745 - .L_5744)
.L_5744:
        /*0080*/ 	.word	0x00000008
.L_5745:


//--------------------- .nv.info._ZN2at6native29vectorized_elementwise_kernelILi4EZZZNS0_21clamp_min_kernel_cudaERNS_18TensorIteratorBaseERKN3c106ScalarEENKUlvE_clEvENKUlvE2_clEvEUllE_St5arrayIPcLm2EEEEviT0_T1_ --------------------------
	.section	.nv.info._ZN2at6native29vectorized_elementwise_kernelILi4EZZZNS0_21clamp_min_kernel_cudaERNS_18TensorIteratorBaseERKN3c106ScalarEENKUlvE_clEvENKUlvE2_clEvEUllE_St5arrayIPcLm2EEEEviT0_T1_,"",@"SHT_CUDA_INFO"
	.sectionflags	@""
	.align	4


	//----- nvinfo : EIATTR_CUDA_API_VERSION
	.align		4
        /*0000*/ 	.byte	0x04, 0x37
        /*0002*/ 	.short	(.L_5747 - .L_5746)
.L_5746:
        /*0004*/ 	.word	0x00000082


	//----- nvinfo : EIATTR_KPARAM_INFO
	.align		4
.L_5747:
        /*0008*/ 	.byte	0x04, 0x17
        /*000a*/ 	.short	(.L_5749 - .L_5748)
.L_5748:
        /*000c*/ 	.word	0x00000000
        /*0010*/ 	.short	0x0002
        /*0012*/ 	.short	0x0018
        /*0014*/ 	.byte	0x00, 0xf0, 0x41, 0x00


	//----- nvinfo : EIATTR_KPARAM_INFO
	.align		4
.L_5749:
        /*0018*/ 	.byte	0x04, 0x17
        /*001a*/ 	.short	(.L_5751 - .L_5750)
.L_5750:
        /*001c*/ 	.word	0x00000000
        /*0020*/ 	.short	0x0001
        /*0022*/ 	.short	0x0008
        /*0024*/ 	.byte	0x00, 0xf0, 0x41, 0x00


	//----- nvinfo : EIATTR_KPARAM_INFO
	.align		4
.L_5751:
        /*0028*/ 	.byte	0x04, 0x17
        /*002a*/ 	.short	(.L_5753 - .L_5752)
.L_5752:
        /*002c*/ 	.word	0x00000000
        /*0030*/ 	.short	0x0000
        /*0032*/ 	.short	0x0000
        /*0034*/ 	.byte	0x00, 0xf0, 0x11, 0x00


	//----- nvinfo : EIATTR_SPARSE_MMA_MASK
	.align		4
.L_5753:
        /*0038*/ 	.byte	0x03, 0x50
        /*003a*/ 	.short	0x0000


	//----- nvinfo : EIATTR_MAXREG_COUNT
	.align		4
        /*003c*/ 	.byte	0x03, 0x1b
        /*003e*/ 	.short	0x00ff


	//----- nvinfo : EIATTR_MERCURY_ISA_VERSION
	.align		4
        /*0040*/ 	.byte	0x03, 0x5f
        /*0042*/ 	.short	0x0101


	//----- nvinfo : EIATTR_EXIT_INSTR_OFFSETS
	.align		4
        /*0044*/ 	.byte	0x04, 0x1c
        /*0046*/ 	.short	(.L_5755 - .L_5754)


	//   ....[0]....
.L_5754:
        /*0048*/ 	.word	0x00000430


	//   ....[1]....
        /*004c*/ 	.word	0x00000d50


	//   ....[2]....
        /*0050*/ 	.word	0x00000da0


	//----- nvinfo : EIATTR_MAX_THREADS
	.align		4
.L_5755:
        /*0054*/ 	.byte	0x04, 0x05
        /*0056*/ 	.short	(.L_5757 - .L_5756)
.L_5756:
        /*0058*/ 	.word	0x00000080
        /*005c*/ 	.word	0x00000001
        /*0060*/ 	.word	0x00000001


	//----- nvinfo : EIATTR_CRS_STACK_SIZE
	.align		4
.L_5757:
        /*0064*/ 	.byte	0x04, 0x1e
        /*0066*/ 	.short	(.L_5759 - .L_5758)
.L_5758:
        /*0068*/ 	.word	0x00000000


	//----- nvinfo : EIATTR_CBANK_PARAM_SIZE
	.align		4
.L_5759:
        /*006c*/ 	.byte	0x03, 0x19
        /*006e*/ 	.short	0x0028


	//----- nvinfo : EIATTR_PARAM_CBANK
	.align		4
        /*0070*/ 	.byte	0x04, 0x0a
        /*0072*/ 	.short	(.L_5761 - .L_5760)
	.align		4
.L_5760:
        /*0074*/ 	.word	index@(.nv.constant0._ZN2at6native29vectorized_elementwise_kernelILi4EZZZNS0_21clamp_min_kernel_cudaERNS_18TensorIteratorBaseERKN3c106ScalarEENKUlvE_clEvENKUlvE2_clEvEUllE_St5arrayIPcLm2EEEEviT0_T1_)
        /*0078*/ 	.short	0x0210
        /*007a*/ 	.short	0x0028


	//----- nvinfo : EIATTR_SW_WAR
	.align		4
.L_5761:
        /*007c*/ 	.byte	0x04, 0x36
        /*007e*/ 	.short	(.L_5763 - .L_5762)
.L_5762:
        /*0080*/ 	.word	0x00000008
.L_5763:


//--------------------- .nv.info._ZN2at6native29vectorized_elementwise_kernelILi8EZZZNS0_21clamp_min_kernel_cudaERNS_18TensorIteratorBaseERKN3c106ScalarEENKUlvE_clEvENKUlvE2_clEvEUllE_St5arrayIPcLm2EEEEviT0_T1_ --------------------------
	.section	.nv.info._ZN2at6native29vectorized_elementwise_kernelILi8EZZZNS0_21clamp_min_kernel_cudaERNS_18TensorIteratorBaseERKN3c106ScalarEENKUlvE_clEvENKUlvE2_clEvEUllE_St5arrayIPcLm2EEEEviT0_T1_,"",@"SHT_CUDA_INFO"
	.sectionflags	@""
	.align	4


	//----- nvinfo : EIATTR_CUDA_API_VERSION
	.align		4
        /*0000*/ 	.byte	0x04, 0x37
        /*0002*/ 	.short	(.L_5765 - .L_5764)
.L_5764:
        /*0004*/ 	.word	0x00000082


	//----- nvinfo : EIATTR_KPARAM_INFO
	.align		4
.L_5765:
        /*0008*/ 	.byte	0x04, 0x17
        /*000a*/ 	.short	(.L_5767 - .L_5766)
.L_5766:
        /*000c*/ 	.word	0x00000000
        /*0010*/ 	.short	0x0002
        /*0012*/ 	.short	0x0018
        /*0014*/ 	.byte	0x00, 0xf0, 0x41, 0x00


	//----- nvinfo : EIATTR_KPARAM_INFO
	.align		4
.L_5767:
        /*0018*/ 	.byte	0x04, 0x17
        /*001a*/ 	.short	(.L_5769 - .L_5768)
.L_5768:
        /*001c*/ 	.word	0x00000000
        /*0020*/ 	.short	0x0001
        /*0022*/ 	.short	0x0008
        /*0024*/ 	.byte	0x00, 0xf0, 0x41, 0x00


	//----- nvinfo : EIATTR_KPARAM_INFO
	.align		4
.L_5769:
        /*0028*/ 	.byte	0x04, 0x17
        /*002a*/ 	.short	(.L_5771 - .L_5770)
.L_5770:
        /*002c*/ 	.word	0x00000000
        /*0030*/ 	.short	0x0000
        /*0032*/ 	.short	0x0000
        /*0034*/ 	.byte	0x00, 0xf0, 0x11, 0x00


	//----- nvinfo : EIATTR_SPARSE_MMA_MASK
	.align		4
.L_5771:
        /*0038*/ 	.byte	0x03, 0x50
        /*003a*/ 	.short	0x0000


	//----- nvinfo : EIATTR_MAXREG_COUNT
	.align		4
        /*003c*/ 	.byte	0x03, 0x1b
        /*003e*/ 	.short	0x00ff


	//----- nvinfo : EIATTR_MERCURY_ISA_VERSION
	.align		4
        /*0040*/ 	.byte	0x03, 0x5f
        /*0042*/ 	.short	0x0101


	//----- nvinfo : EIATTR_EXIT_INSTR_OFFSETS
	.align		4
        /*0044*/ 	.byte	0x04, 0x1c
        /*0046*/ 	.short	(.L_5773 - .L_5772)


	//   ....[0]....
.L_5772:
        /*0048*/ 	.word	0x00000430


	//   ....[1]....
        /*004c*/ 	.word	0x00000d50


	//   ....[2]....
        /*0050*/ 	.word	0x00000da0


	//----- nvinfo : EIATTR_MAX_THREADS
	.align		4
.L_5773:
        /*0054*/ 	.byte	0x04, 0x05
        /*0056*/ 	.short	(.L_5775 - .L_5774)
.L_5774:
        /*0058*/ 	.word	0x00000080
        /*005c*/ 	.word	0x00000001
        /*0060*/ 	.word	0x00000001


	//----- nvinfo : EIATTR_CRS_STACK_SIZE
	.align		4
.L_5775:
        /*0064*/ 	.byte	0x04, 0x1e
        /*0066*/ 	.short	(.L_5777 - .L_5776)
.L_5776:
        /*0068*/ 	.word	0x00000000


	//----- nvinfo : EIATTR_CBANK_PARAM_SIZE
	.align		4
.L_5777:
        /*006c*/ 	.byte	0x03, 0x19
        /*006e*/ 	.short	0x0028


	//----- nvinfo : EIATTR_PARAM_CBANK
	.align		4
        /*0070*/ 	.byte	0x04, 0x0a
        /*0072*/ 	.short	(.L_5779 - .L_5778)
	.align		4
.L_5778:
        /*0074*/ 	.word	index@(.nv.constant0._ZN2at6native29vectorized_elementwise_kernelILi8EZZZNS0_21clamp_min_kernel_cudaERNS_18TensorIteratorBaseERKN3c106ScalarEENKUlvE_clEvENKUlvE2_clEvEUllE_St5arrayIPcLm2EEEEviT0_T1_)
        /*0078*/ 	.short	0x0210
        /*007a*/ 	.short	0x0028


	//----- nvinfo : EIATTR_SW_WAR
	.align		4
.L_5779:
        /*007c*/ 	.byte	0x04, 0x36
        /*007e*/ 	.short	(.L_5781 - .L_5780)
.L_5780:
        /*0080*/ 	.word	0x00000008
.L_5781:


//--------------------- .nv.info._ZN2at6native18elementwise_kernelILi128ELi4EZNS0_15gpu_kernel_implIZZZNS0_21clamp_min_kernel_cudaERNS_18TensorIteratorBaseERKN3c106ScalarEENKUlvE_clEvENKUlvE1_clEvEUliE_EEvS4_RKT_EUliE_EEviT1_ --------------------------
	.section	.nv.info._ZN2at6native18elementwise_kernelILi128ELi4EZNS0_15gpu_kernel_implIZZZNS0_21clamp_min_kernel_cudaERNS_18TensorIteratorBaseERKN3c106ScalarEENKUlvE_clEvENKUlvE1_clEvEUliE_EEvS4_RKT_EUliE_EEviT1_,"",@"SHT_CUDA_INFO"
	.sectionflags	@""
	.align	4


	//----- nvinfo : EIATTR_CUDA_API_VERSION
	.align		4
        /*0000*/ 	.byte	0x04, 0x37
        /*0002*/ 	.short	(.L_5783 - .L_5782)
.L_5782:
        /*0004*/ 	.word	0x00000082


	//----- nvinfo : EIATTR_KPARAM_INFO
	.align		4
.L_5783:
        /*0008*/ 	.byte	0x04, 0x17
        /*000a*/ 	.short	(.L_5785 - .L_5784)
.L_5784:
        /*000c*/ 	.word	0x00000000
        /*0010*/ 	.short	0x0001
        /*0012*/ 	.short	0x0008
        /*0014*/ 	.byte	0x00, 0xf0, 0xa1, 0x08


	//----- nvinfo : EIATTR_KPARAM_INFO
	.align		4
.L_5785:
        /*0018*/ 	.byte	0x04, 0x17
        /*001a*/ 	.short	(.L_5787 - .L_5786)
.L_5786:
        /*001c*/ 	.word	0x00000000
        /*0020*/ 	.short	0x0000
        /*0022*/ 	.short	0x0000
        /*0024*/ 	.byte	0x00, 0xf0, 0x11, 0x00


	//----- nvinfo : EIATTR_SPARSE_MMA_MASK
	.align		4
.L_5787:
        /*0028*/ 	.byte	0x03, 0x50
        /*002a*/ 	.short	0x0000


	//----- nvinfo : EIATTR_MAXREG_COUNT
	.align		4
        /*002c*/ 	.byte	0x03, 0x1b
        /*002e*/ 	.short	0x0080


	//----- nvinfo : EIATTR_EXTERNS
	.align		4
        /*0030*/ 	.byte	0x04, 0x0f
        /*0032*/ 	.short	(.L_5789 - .L_5788)


	//   ....[0]....
	.align		4
.L_5788:
        /*0034*/ 	.word	index@(__assertfail)


	//----- nvinfo : EIATTR_MERCURY_ISA_VERSION
	.align		4
.L_5789:
        /*0038*/ 	.byte	0x03, 0x5f
        /*003a*/ 	.short	0x0101


	//----- nvinfo : EIATTR_SYSCALL_OFFSETS
	.align		4
        /*003c*/ 	.byte	0x04, 0x46
        /*003e*/ 	.short	(.L_5791 - .L_5790)


	//   ....[0]....
.L_5790:
        /*0040*/ 	.word	0x00002180


	//   ....[1]....
        /*0044*/ 	.word	0x00002fd0


	//   ....[2]....
        /*0048*/ 	.word	0x00005170


	//   ....[3]....
        /*004c*/ 	.word	0x00005fc0


	//   ....[4]....
        /*0050*/ 	.word	0x00008150


	//   ....[5]....
        /*0054*/ 	.word	0x00008fa0


	//   ....[6]....
        /*0058*/ 	.word	0x0000b120


	//   ....[7]....
        /*005c*/ 	.word	0x0000bf70


	//----- nvinfo : EIATTR_EXIT_INSTR_OFFSETS
	.align		4
.L_5791:
        /*0060*/ 	.byte	0x04, 0x1c
        /*0062*/ 	.short	(.L_5793 - .L_5792)


	//   ....[0]....
.L_5792:
        /*0064*/ 	.word	0x00009040


	//   ....[1]....
        /*0068*/ 	.word	0x0000b260


	//   ....[2]....
        /*006c*/ 	.word	0x0000b280


	//   ....[3]....
        /*0070*/ 	.word	0x0000b310


	//   ....[4]....
        /*0074*/ 	.word	0x0000b330


	//   ....[5]....
        /*0078*/ 	.word	0x0000b350


	//   ....[6]....
        /*007c*/ 	.word	0x0000b3e0


	//   ....[7]....
        /*0080*/ 	.word	0x0000b420


	//   ....[8]....
        /*0084*/ 	.word	0x0000b4c0


	//   ....[9]....
        /*0088*/ 	.word	0x0000b510


	//   ....[10]....
        /*008c*/ 	.word	0x0000b540


	//   ....[11]....
        /*0090*/ 	.word	0x0000b600


	//   ....[12]....
        /*0094*/ 	.word	0x0000b640


	//   ....[13]....
        /*0098*/ 	.word	0x0000b7d0


	//   ....[14]....
        /*009c*/ 	.word	0x0000b930


	//   ....[15]....
        /*00a0*/ 	.word	0x0000b970


	//   ....[16]....
        /*00a4*/ 	.word	0x0000ba10


	//   ....[17]....
        /*00a8*/ 	.word	0x0000bb90


	//   ....[18]....
        /*00ac*/ 	.word	0x0000bd10


	//   ....[19]....
        /*00b0*/ 	.word	0x0000be70


	//   ....[20]....
        /*00b4*/ 	.word	0x0000bf80


	//   ....[21]....
        /*00b8*/ 	.word	0x0000bfb0


	//   ....[22]....
        /*00bc*/ 	.word	0x0000bfd0


	//----- nvinfo : EIATTR_MAX_THREADS
	.align		4
.L_5793:
        /*00c0*/ 	.byte	0x04, 0x05
        /*00c2*/ 	.short	(.L_5795 - .L_5794)
.L_5794:
        /*00c4*/ 	.word	0x00000080
        /*00c8*/ 	.word	0x00000001
        /*00cc*/ 	.word	0x00000001


	//----- nvinfo : EIATTR_CRS_STACK_SIZE
	.align		4
.L_5795:
        /*00d0*/ 	.byte	0x04, 0x1e
        /*00d2*/ 	.short	(.L_5797 - .L_5796)
.L_5796:
        /*00d4*/ 	.word	0x00000000


	//----- nvinfo : EIATTR_CBANK_PARAM_SIZE
	.align		4
.L_5797:
        /*00d8*/ 	.byte	0x03, 0x19
        /*00da*/ 	.short	0x0230


	//----- nvinfo : EIATTR_PARAM_CBANK
	.align		4
        /*00dc*/ 	.byte	0x04, 0x0a
        /*00de*/ 	.short	(.L_5799 - .L_5798)
	.align		4
.L_5798:
        /*00e0*/ 	.word	index@(.nv.constant0._ZN2at6native18elementwise_kernelILi128ELi4EZNS0_15gpu_kernel_implIZZZNS0_21clamp_min_kernel_cudaERNS_18TensorIteratorBaseERKN3c106ScalarEENKUlvE_clEvENKUlvE1_clEvEUliE_EEvS4_RKT_EUliE_EEviT1_)
        /*00e4*/ 	.short	0x0210
        /*00e6*/ 	.short	0x0230


	//----- nvinfo : EIATTR_SW_WAR
	.align		4
.L_5799:
        /*00e8*/ 	.byte	0x04, 0x36
        /*00ea*/ 	.short	(.L_5801 - .L_5800)
.L_5800:
        /*00ec*/ 	.word	0x00000008
.L_5801:


//--------------------- .nv.info._ZN2at6native27unrolled_elementwise_kernelIZZZNS0_21clamp_min_kernel_cudaERNS_18TensorIteratorBaseERKN3c106ScalarEENKUlvE_clEvENKUlvE1_clEvEUliE_St5arrayIPcLm2EELi4E23TrivialOffsetCalculatorILi1EjESF_NS0_6memory12LoadWithCastILi1EEENSG_13StoreWithCastILi1EEEEEviT_T0_T2_T3_T4_T5_ --------------------------
	.section	.nv.info._ZN2at6native27unrolled_elementwise_kernelIZZZNS0_21clamp_min_kernel_cudaERNS_18TensorIteratorBaseERKN3c106ScalarEENKUlvE_clEvENKUlvE1_clEvEUliE_St5arrayIPcLm2EELi4E23TrivialOffsetCalculatorILi1EjESF_NS0_6memory12LoadWithCastILi1EEENSG_13StoreWithCastILi1EEEEEviT_T0_T2_T3_T4_T5_,"",@"SHT_CUDA_INFO"
	.sectionflags	@""
	.align	4


	//----- nvinfo : EIATTR_CUDA_API_VERSION
	.align		4
        /*0000*/ 	.byte	0x04, 0x37
        /*0002*/ 	.short	(.L_5803 - .L_5802)
.L_5802:
        /*0004*/ 	.word	0x00000082


	//----- nvinfo : EIATTR_KPARAM_INFO
	.align		4
.L_5803:
        /*0008*/ 	.byte	0x04, 0x17
        /*000a*/ 	.short	(.L_5805 - .L_5804)
.L_5804:
        /*000c*/ 	.word	0x00000000
        /*0010*/ 	.short	0x0006
        /*0012*/ 	.short	0x0034
        /*0014*/ 	.byte	0x00, 0xf0, 0x21, 0x00


	//----- nvinfo : EIATTR_KPARAM_INFO
	.align		4
.L_5805:
        /*0018*/ 	.byte	0x04, 0x17
        /*001a*/ 	.short	(.L_5807 - .L_5806)
.L_5806:
        /*001c*/ 	.word	0x00000000
        /*0020*/ 	.short	0x0005
        /*0022*/ 	.short	0x002c
        /*0024*/ 	.byte	0x00, 0xf0, 0x21, 0x00


	//----- nvinfo : EIATTR_KPARAM_INFO
	.align		4
.L_5807:
        /*0028*/ 	.byte	0x04, 0x17
        /*002a*/ 	.short	(.L_5809 - .L_5808)
.L_5808:
        /*002c*/ 	.word	0x00000000
        /*0030*/ 	.short	0x0004
        /*0032*/ 	.short	0x0029
        /*0034*/ 	.byte	0x00, 0xf0, 0x05, 0x00


	//----- nvinfo : EIATTR_KPARAM_INFO
	.align		4
.L_5809:
        /*0038*/ 	.byte	0x04, 0x17
        /*003a*/ 	.short	(.L_5811 - .L_5810)
.L_5810:
        /*003c*/ 	.word	0x00000000
        /*0040*/ 	.short	0x0003
        /*0042*/ 	.short	0x0028
        /*0044*/ 	.byte	0x00, 0xf0, 0x05, 0x00


	//----- nvinfo : EIATTR_KPARAM_INFO
	.align		4
.L_5811:
        /*0048*/ 	.byte	0x04, 0x17
        /*004a*/ 	.short	(.L_5813 - .L_5812)
.L_5812:
        /*004c*/ 	.word	0x00000000
        /*0050*/ 	.short	0x0002
        /*0052*/ 	.short	0x0018
        /*0054*/ 	.byte	0x00, 0xf0, 0x41, 0x00


	//----- nvinfo : EIATTR_KPARAM_INFO
	.align		4
.L_5813:
        /*0058*/ 	.byte	0x04, 0x17
        /*005a*/ 	.short	(.L_5815 - .L_5814)
.L_5814:
        /*005c*/ 	.word	0x00000000
        /*0060*/ 	.short	0x0001
        /*0062*/ 	.short	0x0008
        /*0064*/ 	.byte	0x00, 0xf0, 0x41, 0x00


	//----- nvinfo : EIATTR_KPARAM_INFO
	.align		4
.L_5815:
        /*0068*/ 	.byte	0x04, 0x17
        /*006a*/ 	.short	(.L_5817 - .L_5816)
.L_5816:
        /*006c*/ 	.word	0x00000000
        /*0070*/ 	.short	0x0000
        /*0072*/ 	.short	0x0000
        /*0074*/ 	.byte	0x00, 0xf0, 0x11, 0x00


	//----- nvinfo : EIATTR_SPARSE_MMA_MASK
	.align		4
.L_5817:
        /*0078*/ 	.byte	0x03, 0x50
        /*007a*/ 	.short	0x0000


	//----- nvinfo : EIATTR_MAXREG_COUNT
	.align		4
        /*007c*/ 	.byte	0x03, 0x1b
        /*007e*/ 	.short	0x00ff


	//----- nvinfo : EIATTR_EXTERNS
	.align		4
        /*0080*/ 	.byte	0x04, 0x0f
        /*0082*/ 	.short	(.L_5819 - .L_5818)


	//   ....[0]....
	.align		4
.L_5818:
        /*0084*/ 	.word	index@(__assertfail)


	//----- nvinfo : EIATTR_MERCURY_ISA_VERSION
	.align		4
.L_5819:
        /*0088*/ 	.byte	0x03, 0x5f
        /*008a*/ 	.short	0x0101


	//----- nvinfo : EIATTR_SYSCALL_OFFSETS
	.align		4
        /*008c*/ 	.byte	0x04, 0x46
        /*008e*/ 	.short	(.L_5821 - .L_5820)


	//   ....[0]....
.L_5820:
        /*0090*/ 	.word	0x00000ea0


	//   ....[1]....
        /*0094*/ 	.word	0x00001d30


	//   ....[2]....
        /*0098*/ 	.word	0x00002bd0


	//   ....[3]....
        /*009c*/ 	.word	0x00003a30


	//   ....[4]....
        /*00a0*/ 	.word	0x00004980


	//   ....[5]....
        /*00a4*/ 	.word	0x00005870


	//   ....[6]....
        /*00a8*/ 	.word	0x00006760


	//   ....[7]....
        /*00ac*/ 	.word	0x00007640


	//----- nvinfo : EIATTR_EXIT_INSTR_OFFSETS
	.align		4
.L_5821:
        /*00b0*/ 	.byte	0x04, 0x1c
        /*00b2*/ 	.short	(.L_5823 - .L_5822)


	//   ....[0]....
.L_5822:
        /*00b4*/ 	.word	0x00006800


	//   ....[1]....
        /*00b8*/ 	.word	0x00006930


	//   ....[2]....
        /*00bc*/ 	.word	0x00006950


	//   ....[3]....
        /*00c0*/ 	.word	0x000069e0


	//   ....[4]....
        /*00c4*/ 	.word	0x00006a00


	//   ....[5]....
        /*00c8*/ 	.word	0x00006a20


	//   ....[6]....
        /*00cc*/ 	.word	0x00006ab0


	//   ....[7]....
        /*00d0*/ 	.word	0x00006af0


	//   ....[8]....
        /*00d4*/ 	.word	0x00006b90


	//   ....[9]....
        /*00d8*/ 	.word	0x00006be0


	//   ....[10]....
        /*00dc*/ 	.word	0x00006c10


	//   ....[11]....
        /*00e0*/ 	.word	0x00006cd0


	//   ....[12]....
        /*00e4*/ 	.word	0x00006d10


	//   ....[13]....
        /*00e8*/ 	.word	0x00006ea0


	//   ....[14]....
        /*00ec*/ 	.word	0x00007000


	//   ....[15]....
        /*00f0*/ 	.word	0x00007040


	//   ....[16]....
        /*00f4*/ 	.word	0x000070e0


	//   ....[17]....
        /*00f8*/ 	.word	0x00007260


	//   ....[18]....
        /*00fc*/ 	.word	0x000073e0


	//   ....[19]....
        /*0100*/ 	.word	0x00007540


	//   ....[20]....
        /*0104*/ 	.word	0x00007650


	//   ....[21]....
        /*0108*/ 	.word	0x00007680


	//   ....[22]....
        /*010c*/ 	.word	0x000076a0


	//----- nvinfo : EIATTR_MAX_THREADS
	.align		4
.L_5823:
        /*0110*/ 	.byte	0x04, 0x05
        /*0112*/ 	.short	(.L_5825 - .L_5824)
.L_5824:
        /*0114*/ 	.word	0x00000080
        /*0118*/ 	.word	0x00000001
        /*011c*/ 	.word	0x00000001


	//----- nvinfo : EIATTR_CRS_STACK_SIZE
	.align		4
.L_5825:
        /*0120*/ 	.byte	0x04, 0x1e
        /*0122*/ 	.short	(.L_5827 - .L_5826)
.L_5826:
        /*0124*/ 	.word	0x00000000


	//----- nvinfo : EIATTR_CBANK_PARAM_SIZE
	.align		4
.L_5827:
        /*0128*/ 	.byte	0x03, 0x19
        /*012a*/ 	.short	0x003c


	//----- nvinfo : EIATTR_PARAM_CBANK
	.align		4
        /*012c*/ 	.byte	0x04, 0x0a
        /*012e*/ 	.short	(.L_5829 - .L_5828)
	.align		4
.L_5828:
        /*0130*/ 	.word	index@(.nv.constant0._ZN2at6native27unrolled_elementwise_kernelIZZZNS0_21clamp_min_kernel_cudaERNS_18TensorIteratorBaseERKN3c106ScalarEENKUlvE_clEvENKUlvE1_clEvEUliE_St5arrayIPcLm2EELi4E23TrivialOffsetCalculatorILi1EjESF_NS0_6memory12LoadWithCastILi1EEENSG_13StoreWithCastILi1EEEEEviT_T0_T2_T3_T4_T5_)
        /*0134*/ 	.short	0x0210
        /*0136*/ 	.short	0x003c


	//----- nvinfo : EIATTR_SW_WAR
	.align		4
.L_5829:
        /*0138*/ 	.byte	0x04, 0x36
        /*013a*/ 	.short	(.L_5831 - .L_5830)
.L_5830:
        /*013c*/ 	.word	0x00000008
.L_5831:


//--------------------- .nv.info._ZN2at6native18elementwise_kernelILi128ELi2EZNS0_22gpu_kernel_impl_nocastIZZZNS0_21clamp_min_kernel_cudaERNS_18TensorIteratorBaseERKN3c106ScalarEENKUlvE_clEvENKUlvE1_clEvEUliE_EEvS4_RKT_EUliE_EEviT1_ --------------------------
	.section	.nv.info._ZN2at6native18elementwise_kernelILi128ELi2EZNS0_22gpu_kernel_impl_nocastIZZZNS0_21clamp_min_kernel_cudaERNS_18TensorIteratorBaseERKN3c106ScalarEENKUlvE_clEvENKUlvE1_clEvEUliE_EEvS4_RKT_EUliE_EEviT1_,"",@"SHT_CUDA_INFO"
	.sectionflags	@""
	.align	4


	//----- nvinfo : EIATTR_CUDA_API_VERSION
	.align		4
        /*0000*/ 	.byte	0x04, 0x37
        /*0002*/ 	.short	(.L_5833 - .L_5832)
.L_5832:
        /*0004*/ 	.word	0x00000082


	//----- nvinfo : EIATTR_KPARAM_INFO
	.align		4
.L_5833:
        /*0008*/ 	.byte	0x04, 0x17
        /*000a*/ 	.short	(.L_5835 - .L_5834)
.L_5834:
        /*000c*/ 	.word	0x00000000
        /*0010*/ 	.short	0x0001
        /*0012*/ 	.short	0x0008
        /*0014*/ 	.byte	0x00, 0xf0, 0x81, 0x08


	//----- nvinfo : EIATTR_KPARAM_INFO
	.align		4
.L_5835:
        /*0018*/ 	.byte	0x04, 0x17
        /*001a*/ 	.short	(.L_5837 - .L_5836)
.L_5836:
        /*001c*/ 	.word	0x00000000
        /*0020*/ 	.short	0x0000
        /*0022*/ 	.short	0x0000
        /*0024*/ 	.byte	0x00, 0xf0, 0x11, 0x00


	//----- nvinfo : EIATTR_SPARSE_MMA_MASK
	.align		4
.L_5837:
        /*0028*/ 	.byte	0x03, 0x50
        /*002a*/ 	.short	0x0000


	//----- nvinfo : EIATTR_MAXREG_COUNT
	.align		4
        /*002c*/ 	.byte	0x03, 0x1b
        /*002e*/ 	.short	0x0080


	//----- nvinfo : EIATTR_MERCURY_ISA_VERSION
	.align		4
        /*0030*/ 	.byte	0x03, 0x5f
        /*0032*/ 	.short	0x0101


	//----- nvinfo : EIATTR_EXIT_INSTR_OFFSETS
	.align		4
        /*0034*/ 	.byte	0x04, 0x1c
        /*0036*/ 	.short	(.L_5839 - .L_5838)


	//   ....[0]....
.L_5838:
        /*0038*/ 	.word	0x00001450


	//   ....[1]....
        /*003c*/ 	.word	0x000027f0


	//----- nvinfo : EIATTR_MAX_THREADS
	.align		4
.L_5839:
        /*0040*/ 	.byte	0x04, 0x05
        /*0042*/ 	.short	(.L_5841 - .L_5840)
.L_5840:
        /*0044*/ 	.word	0x00000080
        /*0048*/ 	.word	0x00000001
        /*004c*/ 	.word	0x00000001


	//----- nvinfo : EIATTR_CRS_STACK_SIZE
	.align		4
.L_5841:
        /*0050*/ 	.byte	0x04, 0x1e
        /*0052*/ 	.short	(.L_5843 - .L_5842)
.L_5842:
        /*0054*/ 	.word	0x00000000


	//----- nvinfo : EIATTR_CBANK_PARAM_SIZE
	.align		4
.L_5843:
        /*0058*/ 	.byte	0x03, 0x19
        /*005a*/ 	.short	0x0228


	//----- nvinfo : EIATTR_PARAM_CBANK
	.align		4
        /*005c*/ 	.byte	0x04, 0x0a
        /*005e*/ 	.short	(.L_5845 - .L_5844)
	.align		4
.L_5844:
        /*0060*/ 	.word	index@(.nv.constant0._ZN2at6native18elementwise_kernelILi128ELi2EZNS0_22gpu_kernel_impl_nocastIZZZNS0_21clamp_min_kernel_cudaERNS_18TensorIteratorBaseERKN3c106ScalarEENKUlvE_clEvENKUlvE1_clEvEUliE_EEvS4_RKT_EUliE_EEviT1_)
        /*0064*/ 	.short	0x0210
        /*0066*/ 	.short	0x0228


	//----- nvinfo : EIATTR_SW_WAR
	.align		4
.L_5845:
        /*0068*/ 	.byte	0x04, 0x36
        /*006a*/ 	.short	(.L_5847 - .L_5846)
.L_5846:
        /*006c*/ 	.word	0x00000008
.L_5847:


//--------------------- .nv.info._ZN2at6native27unrolled_elementwise_kernelIZZZNS0_21clamp_min_kernel_cudaERNS_18TensorIteratorBaseERKN3c106ScalarEENKUlvE_clEvENKUlvE1_clEvEUliE_St5arrayIPcLm2EELi4E23TrivialOffsetCalculatorILi1EjESF_NS0_6memory15LoadWithoutCastENSG_16StoreWithoutCastEEEviT_T0_T2_T3_T4_T5_ --------------------------
	.section	.nv.info._ZN2at6native27unrolled_elementwise_kernelIZZZNS0_21clamp_min_kernel_cudaERNS_18TensorIteratorBaseERKN3c106ScalarEENKUlvE_clEvENKUlvE1_clEvEUliE_St5arrayIPcLm2EELi4E23TrivialOffsetCalculatorILi1EjESF_NS0_6memory15LoadWithoutCastENSG_16StoreWithoutCastEEEviT_T0_T2_T3_T4_T5_,"",@"SHT_CUDA_INFO"
	.sectionflags	@""
	.align	4


	//----- nvinfo : EIATTR_CUDA_API_VERSION
	.align		4
        /*0000*/ 	.byte	0x04, 0x37
        /*0002*/ 	.short	(.L_5849 - .L_5848)
.L_5848:
        /*0004*/ 	.word	0x00000082


	//----- nvinfo : EIATTR_KPARAM_INFO
	.align		4
.L_5849:
        /*0008*/ 	.byte	0x04, 0x17
        /*000a*/ 	.short	(.L_5851 - .L_5850)
.L_5850:
        /*000c*/ 	.word	0x00000000
        /*0010*/ 	.short	0x0006
        /*0012*/ 	.short	0x002b
        /*0014*/ 	.byte	0x00, 0xf0, 0x05, 0x00


	//----- nvinfo : EIATTR_KPARAM_INFO
	.align		4
.L_5851:
        /*0018*/ 	.byte	0x04, 0x17
        /*001a*/ 	.short	(.L_5853 - .L_5852)
.L_5852:
        /*001c*/ 	.word	0x00000000
        /*0020*/ 	.short	0x0005
        /*0022*/ 	.short	0x002a
        /*0024*/ 	.byte	0x00, 0xf0, 0x05, 0x00


	//----- nvinfo : EIATTR_KPARAM_INFO
	.align		4
.L_5853:
        /*0028*/ 	.byte	0x04, 0x17
        /*002a*/ 	.short	(.L_5855 - .L_5854)
.L_5854:
        /*002c*/ 	.word	0x00000000
        /*0030*/ 	.short	0x0004
        /*0032*/ 	.short	0x0029
        /*0034*/ 	.byte	0x00, 0xf0, 0x05, 0x00


	//----- nvinfo : EIATTR_KPARAM_INFO
	.align		4
.L_5855:
        /*0038*/ 	.byte	0x04, 0x17
        /*003a*/ 	.short	(.L_5857 - .L_5856)
.L_5856:
        /*003c*/ 	.word	0x00000000
        /*0040*/ 	.short	0x0003
        /*0042*/ 	.short	0x0028
        /*0044*/ 	.byte	0x00, 0xf0, 0x05, 0x00


	//----- nvinfo : EIATTR_KPARAM_INFO
	.align		4
.L_5857:
        /*0048*/ 	.byte	0x04, 0x17
        /*004a*/ 	.short	(.L_5859 - .L_5858)
.L_5858:
        /*004c*/ 	.word	0x00000000
        /*0050*/ 	.short	0x0002
        /*0052*/ 	.short	0x0018
        /*0054*/ 	.byte	0x00, 0xf0, 0x41, 0x00


	//----- nvinfo : EIATTR_KPARAM_INFO
	.align		4
.L_5859:
        /*0058*/ 	.byte	0x04, 0x17
        /*005a*/ 	.short	(.L_5861 - .L_5860)
.L_5860:
        /*005c*/ 	.word	0x00000000
        /*0060*/ 	.short	0x0001
        /*0062*/ 	.short	0x0008
        /*0064*/ 	.byte	0x00, 0xf0, 0x41, 0x00


	//----- nvinfo : EIATTR_KPARAM_INFO
	.align		4
.L_5861:
        /*0068*/ 	.byte	0x04, 0x17
        /*006a*/ 	.short	(.L_5863 - .L_5862)
.L_5862:
        /*006c*/ 	.word	0x00000000
        /*0070*/ 	.short	0x0000
        /*0072*/ 	.short	0x0000
        /*0074*/ 	.byte	0x00, 0xf0, 0x11, 0x00


	//----- nvinfo : EIATTR_SPARSE_MMA_MASK
	.align		4
.L_5863:
        /*0078*/ 	.byte	0x03, 0x50
        /*007a*/ 	.short	0x0000


	//----- nvinfo : EIATTR_MAXREG_COUNT
	.align		4
        /*007c*/ 	.byte	0x03, 0x1b
        /*007e*/ 	.short	0x00ff


	//----- nvinfo : EIATTR_MERCURY_ISA_VERSION
	.align		4
        /*0080*/ 	.byte	0x03, 0x5f
        /*0082*/ 	.short	0x0101


	//----- nvinfo : EIATTR_EXIT_INSTR_OFFSETS
	.align		4
        /*0084*/ 	.byte	0x04, 0x1c
        /*0086*/ 	.short	(.L_5865 - .L_5864)


	//   ....[0]....
.L_5864:
        /*0088*/ 	.word	0x000003c0


	//   ....[1]....
        /*008c*/ 	.word	0x00000410


	//----- nvinfo : EIATTR_MAX_THREADS
	.align		4
.L_5865:
        /*0090*/ 	.byte	0x04, 0x05
        /*0092*/ 	.short	(.L_5867 - .L_5866)
.L_5866:
        /*0094*/ 	.word	0x00000080
        /*0098*/ 	.word	0x00000001
        /*009c*/ 	.word	0x00000001


	//----- nvinfo : EIATTR_CRS_STACK_SIZE
	.align		4
.L_5867:
        /*00a0*/ 	.byte	0x04, 0x1e
        /*00a2*/ 	.short	(.L_5869 - .L_5868)
.L_5868:
        /*00a4*/ 	.word	0x00000000


	//----- nvinfo : EIATTR_CBANK_PARAM_SIZE
	.align		4
.L_5869:
        /*00a8*/ 	.byte	0x03, 0x19
        /*00aa*/ 	.short	0x002c


	//----- nvinfo : EIATTR_PARAM_CBANK
	.align		4
        /*00ac*/ 	.byte	0x04, 0x0a
        /*00ae*/ 	.short	(.L_5871 - .L_5870)
	.align		4
.L_5870:
        /*00b0*/ 	.word	index@(.nv.constant0._ZN2at6native27unrolled_elementwise_kernelIZZZNS0_21clamp_min_kernel_cudaERNS_18TensorIteratorBaseERKN3c106ScalarEENKUlvE_clEvENKUlvE1_clEvEUliE_St5arrayIPcLm2EELi4E23TrivialOffsetCalculatorILi1EjESF_NS0_6memory15LoadWithoutCastENSG_16StoreWithoutCastEEEviT_T0_T2_T3_T4_T5_)
        /*00b4*/ 	.short	0x0210
        /*00b6*/ 	.short	0x002c


	//----- nvinfo : EIATTR_SW_WAR
	.align		4
.L_5871:
        /*00b8*/ 	.byte	0x04, 0x36
        /*00ba*/ 	.short	(.L_5873 - .L_5872)
.L_5872:
        /*00bc*/ 	.word	0x00000008
.L_5873:


//--------------------- .nv.info._ZN2at6native29vectorized_elementwise_kernelILi2EZZZNS0_21clamp_min_kernel_cudaERNS_18TensorIteratorBaseERKN3c106ScalarEENKUlvE_clEvENKUlvE1_clEvEUliE_St5arrayIPcLm2EEEEviT0_T1_ --------------------------
	.section	.nv.info._ZN2at6native29vectorized_elementwise_kernelILi2EZZZNS0_21clamp_min_kernel_cudaERNS_18TensorIteratorBaseERKN3c106ScalarEENKUlvE_clEvENKUlvE1_clEvEUliE_St5arrayIPcLm2EEEEviT0_T1_,"",@"SHT_CUDA_INFO"
	.sectionflags	@""
	.align	4


	//----- nvinfo : EIATTR_CUDA_API_VERSION
	.align		4
        /*0000*/ 	.byte	0x04, 0x37
        /*0002*/ 	.short	(.L_5875 - .L_5874)
.L_5874:
        /*0004*/ 	.word	0x00000082


	//----- nvinfo : EIATTR_KPARAM_INFO
	.align		4
.L_5875:
        /*0008*/ 	.byte	0x04, 0x17
        /*000a*/ 	.short	(.L_5877 - .L_5876)
.L_5876:
        /*000c*/ 	.word	0x00000000
        /*0010*/ 	.short	0x0002
        /*0012*/ 	.short	0x0018
        /*0014*/ 	.byte	0x00, 0xf0, 0x41, 0x00


	//----- nvinfo : EIATTR_KPARAM_INFO
	.align		4
.L_5877:
        /*0018*/ 	.byte	0x04, 0x17
        /*001a*/ 	.short	(.L_5879 - .L_5878)
.L_5878:
        /*001c*/ 	.word	0x00000000
        /*0020*/ 	.short	0x0001
        /*0022*/ 	.short	0x0008
        /*0024*/ 	.byte	0x00, 0xf0, 0x41, 0x00


	//----- nvinfo : EIATTR_KPARAM_INFO
	.align		4
.L_5879:
        /*0028*/ 	.byte	0x04, 0x17
        /*002a*/ 	.short	(.L_5881 - .L_5880)
.L_5880:
        /*002c*/ 	.word	0x00000000
        /*0030*/ 	.short	0x0000
        /*0032*/ 	.short	0x0000
        /*0034*/ 	.byte	0x00, 0xf0, 0x11, 0x00


	//----- nvinfo : EIATTR_SPARSE_MMA_MASK
	.align		4
.L_5881:
        /*0038*/ 	.byte	0x03, 0x50
        /*003a*/ 	.short	0x0000


	//----- nvinfo : EIATTR_MAXREG_COUNT
	.align		4
        /*003c*/ 	.byte	0x03, 0x1b
        /*003e*/ 	.short	0x00ff


	//----- nvinfo : EIATTR_MERCURY_ISA_VERSION
	.align		4
        /*0040*/ 	.byte	0x03, 0x5f
        /*0042*/ 	.short	0x0101


	//----- nvinfo : EIATTR_EXIT_INSTR_OFFSETS
	.align		4
        /*0044*/ 	.byte	0x04, 0x1c
        /*0046*/ 	.short	(.L_5883 - .L_5882)


	//   ....[0]....
.L_5882:
        /*0048*/ 	.word	0x00000200


	//   ....[1]....
        /*004c*/ 	.word	0x00000980


	//   ....[2]....
        /*0050*/ 	.word	0x000009d0


	//----- nvinfo : EIATTR_MAX_THREADS
	.align		4
.L_5883:
        /*0054*/ 	.byte	0x04, 0x05
        /*0056*/ 	.short	(.L_5885 - .L_5884)
.L_5884:
        /*0058*/ 	.word	0x00000080
        /*005c*/ 	.word	0x00000001
        /*0060*/ 	.word	0x00000001


	//----- nvinfo : EIATTR_CRS_STACK_SIZE
	.align		4
.L_5885:
        /*0064*/ 	.byte	0x04, 0x1e
        /*0066*/ 	.short	(.L_5887 - .L_5886)
.L_5886:
        /*0068*/ 	.word	0x00000000


	//----- nvinfo : EIATTR_CBANK_PARAM_SIZE
	.align		4
.L_5887:
        /*006c*/ 	.byte	0x03, 0x19
        /*006e*/ 	.short	0x0028


	//----- nvinfo : EIATTR_PARAM_CBANK
	.align		4
        /*0070*/ 	.byte	0x04, 0x0a
        /*0072*/ 	.short	(.L_5889 - .L_5888)
	.align		4
.L_5888:
        /*0074*/ 	.word	index@(.nv.constant0._ZN2at6native29vectorized_elementwise_kernelILi2EZZZNS0_21clamp_min_kernel_cudaERNS_18TensorIteratorBaseERKN3c106ScalarEENKUlvE_clEvENKUlvE1_clEvEUliE_St5arrayIPcLm2EEEEviT0_T1_)
        /*0078*/ 	.short	0x0210
        /*007a*/ 	.short	0x0028


	//----- nvinfo : EIATTR_SW_WAR
	.align		4
.L_5889:
        /*007c*/ 	.byte	0x04, 0x36
        /*007e*/ 	.short	(.L_5891 - .L_5890)
.L_5890:
        /*0080*/ 	.word	0x00000008
.L_5891:


//--------------------- .nv.info._ZN2at6native29vectorized_elementwise_kernelILi4EZZZNS0_21clamp_min_kernel_cudaERNS_18TensorIteratorBaseERKN3c106ScalarEENKUlvE_clEvENKUlvE1_clEvEUliE_St5arrayIPcLm2EEEEviT0_T1_ --------------------------
	.section	.nv.info._ZN2at6native29vectorized_elementwise_kernelILi4EZZZNS0_21clamp_min_kernel_cudaERNS_18TensorIteratorBaseERKN3c106ScalarEENKUlvE_clEvENKUlvE1_clEvEUliE_St5arrayIPcLm2EEEEviT0_T1_,"",@"SHT_CUDA_INFO"
	.sectionflags	@""
	.align	4


	//----- nvinfo : EIATTR_CUDA_API_VERSION
	.align		4
        /*0000*/ 	.byte	0x04, 0x37
        /*0002*/ 	.short	(.L_5893 - .L_5892)
.L_5892:
        /*0004*/ 	.word	0x00000082


	//----- nvinfo : EIATTR_KPARAM_INFO
	.align		4
.L_5893:
        /*0008*/ 	.byte	0x04, 0x17
        /*000a*/ 	.short	(.L_5895 - .L_5894)
.L_5894:
        /*000c*/ 	.word	0x00000000
        /*0010*/ 	.short	0x0002
        /*0012*/ 	.short	0x0018
        /*0014*/ 	.byte	0x00, 0xf0, 0x41, 0x00


	//----- nvinfo : EIATTR_KPARAM_INFO
	.align		4
.L_5895:
        /*0018*/ 	.byte	0x04, 0x17
        /*001a*/ 	.short	(.L_5897 - .L_5896)
.L_5896:
        /*001c*/ 	.word	0x00000000
        /*0020*/ 	.short	0x0001
        /*0022*/ 	.short	0x0008
        /*0024*/ 	.byte	0x00, 0xf0, 0x41, 0x00


	//----- nvinfo : EIATTR_KPARAM_INFO
	.align		4
.L_5897:
        /*0028*/ 	.byte	0x04, 0x17
        /*002a*/ 	.short	(.L_5899 - .L_5898)
.L_5898:
        /*002c*/ 	.word	0x00000000
        /*0030*/ 	.short	0x0000
        /*0032*/ 	.short	0x0000
        /*0034*/ 	.byte	0x00, 0xf0, 0x11, 0x00


	//----- nvinfo : EIATTR_SPARSE_MMA_MASK
	.align		4
.L_5899:
        /*0038*/ 	.byte	0x03, 0x50
        /*003a*/ 	.short	0x0000


	//----- nvinfo : EIATTR_MAXREG_COUNT
	.align		4
        /*003c*/ 	.byte	0x03, 0x1b
        /*003e*/ 	.short	0x00ff


	//----- nvinfo : EIATTR_MERCURY_ISA_VERSION
	.align		4
        /*0040*/ 	.byte	0x03, 0x5f
        /*0042*/ 	.short	0x0101


	//----- nvinfo : EIATTR_EXIT_INSTR_OFFSETS
	.align		4
        /*0044*/ 	.byte	0x04, 0x1c
        /*0046*/ 	.short	(.L_5901 - .L_5900)


	//   ....[0]....
.L_5900:
        /*0048*/ 	.word	0x000001c0


	//   ....[1]....
        /*004c*/ 	.word	0x00000940


	//   ....[2]....
        /*0050*/ 	.word	0x00000990


	//----- nvinfo : EIATTR_MAX_THREADS
	.align		4
.L_5901:
        /*0054*/ 	.byte	0x04, 0x05
        /*0056*/ 	.short	(.L_5903 - .L_5902)
.L_5902:
        /*0058*/ 	.word	0x00000080
        /*005c*/ 	.word	0x00000001
        /*0060*/ 	.word	0x00000001


	//----- nvinfo : EIATTR_CRS_STACK_SIZE
	.align		4
.L_5903:
        /*0064*/ 	.byte	0x04, 0x1e
        /*0066*/ 	.short	(.L_5905 - .L_5904)
.L_5904:
        /*0068*/ 	.word	0x00000000


	//----- nvinfo : EIATTR_CBANK_PARAM_SIZE
	.align		4
.L_5905:
        /*006c*/ 	.byte	0x03, 0x19
        /*006e*/ 	.short	0x0028


	//----- nvinfo : EIATTR_PARAM_CBANK
	.align		4
        /*0070*/ 	.byte	0x04, 0x0a
        /*0072*/ 	.short	(.L_5907 - .L_5906)
	.align		4
.L_5906:
        /*0074*/ 	.word	index@(.nv.constant0._ZN2at6native29vectorized_elementwise_kernelILi4EZZZNS0_21clamp_min_kernel_cudaERNS_18TensorIteratorBaseERKN3c106ScalarEENKUlvE_clEvENKUlvE1_clEvEUliE_St5arrayIPcLm2EEEEviT0_T1_)
        /*0078*/ 	.short	0x0210
        /*007a*/ 	.short	0x0028


	//----- nvinfo : EIATTR_SW_WAR
	.align		4
.L_5907:
        /*007c*/ 	.byte	0x04, 0x36
        /*007e*/ 	.short	(.L_5909 - .L_5908)
.L_5908:
        /*0080*/ 	.word	0x00000008
.L_5909:


//--------------------- .nv.info._ZN2at6native29vectorized_elementwise_kernelILi8EZZZNS0_21clamp_min_kernel_cudaERNS_18TensorIteratorBaseERKN3c106ScalarEENKUlvE_clEvENKUlvE1_clEvEUliE_St5arrayIPcLm2EEEEviT0_T1_ --------------------------
	.section	.nv.info._ZN2at6native29vectorized_elementwise_kernelILi8EZZZNS0_21clamp_min_kernel_cudaERNS_18TensorIteratorBaseERKN3c106ScalarEENKUlvE_clEvENKUlvE1_clEvEUliE_St5arrayIPcLm2EEEEviT0_T1_,"",@"SHT_CUDA_INFO"
	.sectionflags	@""
	.align	4


	//----- nvinfo : EIATTR_CUDA_API_VERSION
	.align		4
        /*0000*/ 	.byte	0x04, 0x37
        /*0002*/ 	.short	(.L_5911 - .L_5910)
.L_5910:
        /*0004*/ 	.word	0x00000082


	//----- nvinfo : EIATTR_KPARAM_INFO
	.align		4
.L_5911:
        /*0008*/ 	.byte	0x04, 0x17
        /*000a*/ 	.short	(.L_5913 - .L_5912)
.L_5912:
        /*000c*/ 	.word	0x00000000
        /*0010*/ 	.short	0x0002
        /*0012*/ 	.short	0x0018
        /*0014*/ 	.byte	0x00, 0xf0, 0x41, 0x00


	//----- nvinfo : EIATTR_KPARAM_INFO
	.align		4
.L_5913:
        /*0018*/ 	.byte	0x04, 0x17
        /*001a*/ 	.short	(.L_5915 - .L_5914)
.L_5914:
        /*001c*/ 	.word	0x00000000
        /*0020*/ 	.short	0x0001
        /*0022*/ 	.short	0x0008
        /*0024*/ 	.byte	0x00, 0xf0, 0x41, 0x00


	//----- nvinfo : EIATTR_KPARAM_INFO
	.align		4
.L_5915:
        /*0028*/ 	.byte	0x04, 0x17
        /*002a*/ 	.short	(.L_5917 - .L_5916)
.L_5916:
        /*002c*/ 	.word	0x00000000
        /*0030*/ 	.short	0x0000
        /*0032*/ 	.short	0x0000
        /*0034*/ 	.byte	0x00, 0xf0, 0x11, 0x00


	//----- nvinfo : EIATTR_SPARSE_MMA_MASK
	.align		4
.L_5917:
        /*0038*/ 	.byte	0x03, 0x50
        /*003a*/ 	.short	0x0000


	//----- nvinfo : EIATTR_MAXREG_COUNT
	.align		4
        /*003c*/ 	.byte	0x03, 0x1b
        /*003e*/ 	.short	0x00ff


	//----- nvinfo : EIATTR_MERCURY_ISA_VERSION
	.align		4
        /*0040*/ 	.byte	0x03, 0x5f
        /*0042*/ 	.short	0x0101


	//----- nvinfo : EIATTR_EXIT_INSTR_OFFSETS
	.align		4
        /*0044*/ 	.byte	0x04, 0x1c
        /*0046*/ 	.short	(.L_5919 - .L_5918)


	//   ....[0]....
.L_5918:
        /*0048*/ 	.word	0x000001c0


	//   ....[1]....
        /*004c*/ 	.word	0x00000940


	//   ....[2]....
        /*0050*/ 	.word	0x00000990


	//----- nvinfo : EIATTR_MAX_THREADS
	.align		4
.L_5919:
        /*0054*/ 	.byte	0x04, 0x05
        /*0056*/ 	.short	(.L_5921 - .L_5920)
.L_5920:
        /*0058*/ 	.word	0x00000080
        /*005c*/ 	.word	0x00000001
        /*0060*/ 	.word	0x00000001


	//----- nvinfo : EIATTR_CRS_STACK_SIZE
	.align		4
.L_5921:
        /*0064*/ 	.byte	0x04, 0x1e
        /*0066*/ 	.short	(.L_5923 - .L_5922)
.L_5922:
        /*0068*/ 	.word	0x00000000


	//----- nvinfo : EIATTR_CBANK_PARAM_SIZE
	.align		4
.L_5923:
        /*006c*/ 	.byte	0x03, 0x19
        /*006e*/ 	.short	0x0028


	//----- nvinfo : EIATTR_PARAM_CBANK
	.align		4
        /*0070*/ 	.byte	0x04, 0x0a
        /*0072*/ 	.short	(.L_5925 - .L_5924)
	.align		4
.L_5924:
        /*0074*/ 	.word	index@(.nv.constant0._ZN2at6native29vectorized_elementwise_kernelILi8EZZZNS0_21clamp_min_kernel_cudaERNS_18TensorIteratorBaseERKN3c106ScalarEENKUlvE_clEvENKUlvE1_clEvEUliE_St5arrayIPcLm2EEEEviT0_T1_)
        /*0078*/ 	.short	0x0210
        /*007a*/ 	.short	0x0028


	//----- nvinfo : EIATTR_SW_WAR
	.align		4
.L_5925:
        /*007c*/ 	.byte	0x04, 0x36
        /*007e*/ 	.short	(.L_5927 - .L_5926)
.L_5926:
        /*0080*/ 	.word	0x00000008
.L_5927:


//--------------------- .nv.info._ZN2at6native18elementwise_kernelILi128ELi4EZNS0_15gpu_kernel_implIZZZNS0_21clamp_min_kernel_cudaERNS_18TensorIteratorBaseERKN3c106ScalarEENKUlvE_clEvENKUlvE0_clEvEUlaE_EEvS4_RKT_EUliE_EEviT1_ --------------------------
	.section	.nv.info._ZN2at6native18elementwise_kernelILi128ELi4EZNS0_15gpu_kernel_implIZZZNS0_21clamp_min_kernel_cudaERNS_18TensorIteratorBaseERKN3c106ScalarEENKUlvE_clEvENKUlvE0_clEvEUlaE_EEvS4_RKT_EUliE_EEviT1_,"",@"SHT_CUDA_INFO"
	.sectionflags	@""
	.align	4


	//----- nvinfo : EIATTR_CUDA_API_VERSION
	.align		4
        /*0000*/ 	.byte	0x04, 0x37
        /*0002*/ 	.short	(.L_5929 - .L_5928)
.L_5928:
        /*0004*/ 	.word	0x00000082


	//----- nvinfo : EIATTR_KPARAM_INFO
	.align		4
.L_5929:
        /*0008*/ 	.byte	0x04, 0x17
        /*000a*/ 	.short	(.L_5931 - .L_5930)
.L_5930:
        /*000c*/ 	.word	0x00000000
        /*0010*/ 	.short	0x0001
        /*0012*/ 	.short	0x0008
        /*0014*/ 	.byte	0x00, 0xf0, 0xa1, 0x08


	//----- nvinfo : EIATTR_KPARAM_INFO
	.align		4
.L_5931:
        /*0018*/ 	.byte	0x04, 0x17
        /*001a*/ 	.short	(.L_5933 - .L_5932)
.L_5932:
        /*001c*/ 	.word	0x00000000
        /*0020*/ 	.short	0x0000
        /*0022*/ 	.short	0x0000
        /*0024*/ 	.byte	0x00, 0xf0, 0x11, 0x00


	//----- nvinfo : EIATTR_SPARSE_MMA_MASK
	.align		4
.L_5933:
        /*0028*/ 	.byte	0x03, 0x50
        /*002a*/ 	.short	0x0000


	//----- nvinfo : EIATTR_MAXREG_COUNT
	.align		4
        /*002c*/ 	.byte	0x03, 0x1b
        /*002e*/ 	.short	0x0080


	//----- nvinfo : EIATTR_EXTERNS
	.align		4
        /*0030*/ 	.byte	0x04, 0x0f
        /*0032*/ 	.short	(.L_5935 - .L_5934)


	//   ....[0]....
	.align		4
.L_5934:
        /*0034*/ 	.word	index@(__assertfail)


	//----- nvinfo : EIATTR_MERCURY_ISA_VERSION
	.align		4
.L_5935:
        /*0038*/ 	.byte	0x03, 0x5f
        /*003a*/ 	.short	0x0101


	//----- nvinfo : EIATTR_SYSCALL_OFFSETS
	.align		4
        /*003c*/ 	.byte	0x04, 0x46
        /*003e*/ 	.short	(.L_5937 - .L_5936)


	//   ....[0]....
.L_5936:
        /*0040*/ 	.word	0x00002200


	//   ....[1]....
        /*0044*/ 	.word	0x000030b0


	//   ....[2]....
        /*0048*/ 	.word	0x000052d0


	//   ....[3]....
        /*004c*/ 	.word	0x00006180


	//   ....[4]....
        /*0050*/ 	.word	0x00008390


	//   ....[5]....
        /*0054*/ 	.word	0x00009240


	//   ....[6]....
        /*0058*/ 	.word	0x0000b440


	//   ....[7]....
        /*005c*/ 	.word	0x0000c2f0


	//----- nvinfo : EIATTR_EXIT_INSTR_OFFSETS
	.align		4
.L_5937:
        /*0060*/ 	.byte	0x04, 0x1c
        /*0062*/ 	.short	(.L_5939 - .L_5938)


	//   ....[0]....
.L_5938:
        /*0064*/ 	.word	0x000092f0


	//   ....[1]....
        /*0068*/ 	.word	0x0000b5c0


	//   ....[2]....
        /*006c*/ 	.word	0x0000b5e0


	//   ....[3]....
        /*0070*/ 	.word	0x0000b680


	//   ....[4]....
        /*0074*/ 	.word	0x0000b6a0


	//   ....[5]....
        /*0078*/ 	.word	0x0000b6c0


	//   ....[6]....
        /*007c*/ 	.word	0x0000b750


	//   ....[7]....
        /*0080*/ 	.word	0x0000b790


	//   ....[8]....
        /*0084*/ 	.word	0x0000b830


	//   ....[9]....
        /*0088*/ 	.word	0x0000b880


	//   ....[10]....
        /*008c*/ 	.word	0x0000b8b0


	//   ....[11]....
        /*0090*/ 	.word	0x0000b980


	//   ....[12]....
        /*0094*/ 	.word	0x0000b9c0


	//   ....[13]....
        /*0098*/ 	.word	0x0000bb50


	//   ....[14]....
        /*009c*/ 	.word	0x0000bcb0


	//   ....[15]....
        /*00a0*/ 	.word	0x0000bcf0


	//   ....[16]....
        /*00a4*/ 	.word	0x0000bd90


	//   ....[17]....
        /*00a8*/ 	.word	0x0000bf10


	//   ....[18]....
        /*00ac*/ 	.word	0x0000c090


	//   ....[19]....
        /*00b0*/ 	.word	0x0000c1f0


	//   ....[20]....
        /*00b4*/ 	.word	0x0000c300


	//   ....[21]....
        /*00b8*/ 	.word	0x0000c340


	//   ....[22]....
        /*00bc*/ 	.word	0x0000c360


	//----- nvinfo : EIATTR_MAX_THREADS
	.align		4
.L_5939:
        /*00c0*/ 	.byte	0x04, 0x05
        /*00c2*/ 	.short	(.L_5941 - .L_5940)
.L_5940:
        /*00c4*/ 	.word	0x00000080
        /*00c8*/ 	.word	0x00000001
        /*00cc*/ 	.word	0x00000001


	//----- nvinfo : EIATTR_CRS_STACK_SIZE
	.align		4
.L_5941:
        /*00d0*/ 	.byte	0x04, 0x1e
        /*00d2*/ 	.short	(.L_5943 - .L_5942)
.L_5942:
        /*00d4*/ 	.word	0x00000000


	//----- nvinfo : EIATTR_CBANK_PARAM_SIZE
	.align		4
.L_5943:
        /*00d8*/ 	.byte	0x03, 0x19
        /*00da*/ 	.short	0x0230


	//----- nvinfo : EIATTR_PARAM_CBANK
	.align		4
        /*00dc*/ 	.byte	0x04, 0x0a
        /*00de*/ 	.short	(.L_5945 - .L_5944)
	.align		4
.L_5944:
        /*00e0*/ 	.word	index@(.nv.constant0._ZN2at6native18elementwise_kernelILi128ELi4EZNS0_15gpu_kernel_implIZZZNS0_21clamp_min_kernel_cudaERNS_18TensorIteratorBaseERKN3c106ScalarEENKUlvE_clEvENKUlvE0_clEvEUlaE_EEvS4_RKT_EUliE_EEviT1_)
        /*00e4*/ 	.short	0x0210
        /*00e6*/ 	.short	0x0230


	//----- nvinfo : EIATTR_SW_WAR
	.align		4
.L_5945:
        /*00e8*/ 	.byte	0x04, 0x36
        /*00ea*/ 	.short	(.L_5947 - .L_5946)
.L_5946:
        /*00ec*/ 	.word	0x00000008
.L_5947:


//--------------------- .nv.info._ZN2at6native27unrolled_elementwise_kernelIZZZNS0_21clamp_min_kernel_cudaERNS_18TensorIteratorBaseERKN3c106ScalarEENKUlvE_clEvENKUlvE0_clEvEUlaE_St5arrayIPcLm2EELi4E23TrivialOffsetCalculatorILi1EjESF_NS0_6memory12LoadWithCastILi1EEENSG_13StoreWithCastILi1EEEEEviT_T0_T2_T3_T4_T5_ --------------------------
	.section	.nv.info._ZN2at6native27unrolled_elementwise_kernelIZZZNS0_21clamp_min_kernel_cudaERNS_18TensorIteratorBaseERKN3c106ScalarEENKUlvE_clEvENKUlvE0_clEvEUlaE_St5arrayIPcLm2EELi4E23TrivialOffsetCalculatorILi1EjESF_NS0_6memory12LoadWithCastILi1EEENSG_13StoreWithCastILi1EEEEEviT_T0_T2_T3_T4_T5_,"",@"SHT_CUDA_INFO"
	.sectionflags	@""
	.align	4


	//----- nvinfo : EIATTR_CUDA_API_VERSION
	.align		4
        /*0000*/ 	.byte	0x04, 0x37
        /*0002*/ 	.short	(.L_5949 - .L_5948)
.L_5948:
        /*0004*/ 	.word	0x00000082


	//----- nvinfo : EIATTR_KPARAM_INFO
	.align		4
.L_5949:
        /*0008*/ 	.byte	0x04, 0x17
        /*000a*/ 	.short	(.L_5951 - .L_5950)
.L_5950:
        /*000c*/ 	.word	0x00000000
        /*0010*/ 	.short	0x0006
        /*0012*/ 	.short	0x0034
        /*0014*/ 	.byte	0x00, 0xf0, 0x21, 0x00


	//----- nvinfo : EIATTR_KPARAM_INFO
	.align		4
.L_5951:
        /*0018*/ 	.byte	0x04, 0x17
        /*001a*/ 	.short	(.L_5953 - .L_5952)
.L_5952:
        /*001c*/ 	.word	0x00000000
        /*0020*/ 	.short	0x0005
        /*0022*/ 	.short	0x002c
        /*0024*/ 	.byte	0x00, 0xf0, 0x21, 0x00


	//----- nvinfo : EIATTR_KPARAM_INFO
	.align		4
.L_5953:
        /*0028*/ 	.byte	0x04, 0x17
        /*002a*/ 	.short	(.L_5955 - .L_5954)
.L_5954:
        /*002c*/ 	.word	0x00000000
        /*0030*/ 	.short	0x0004
        /*0032*/ 	.short	0x0029
        /*0034*/ 	.byte	0x00, 0xf0, 0x05, 0x00


	//----- nvinfo : EIATTR_KPARAM_INFO
	.align		4
.L_5955:
        /*0038*/ 	.byte	0x04, 0x17
        /*003a*/ 	.short	(.L_5957 - .L_5956)
.L_5956:
        /*003c*/ 	.word	0x00000000
        /*0040*/ 	.short	0x0003
        /*0042*/ 	.short	0x0028
        /*0044*/ 	.byte	0x00, 0xf0, 0x05, 0x00


	//----- nvinfo : EIATTR_KPARAM_INFO
	.align		4
.L_5957:
        /*0048*/ 	.byte	0x04, 0x17
        /*004a*/ 	.short	(.L_5959 - .L_5958)
.L_5958:
        /*004c*/ 	.word	0x00000000
        /*0050*/ 	.short	0x0002
        /*0052*/ 	.short	0x0018
        /*0054*/ 	.byte	0x00, 0xf0, 0x41, 0x00


	//----- nvinfo : EIATTR_KPARAM_INFO
	.align		4
.L_5959:
        /*0058*/ 	.byte	0x04, 0x17
        /*005a*/ 	.short	(.L_5961 - .L_5960)
.L_5960:
        /*005c*/ 	.word	0x00000000
        /*0060*/ 	.short	0x0001
        /*0062*/ 	.short	0x0008
        /*0064*/ 	.byte	0x00, 0xf0, 0x41, 0x00


	//----- nvinfo : EIATTR_KPARAM_INFO
	.align		4
.L_5961:
        /*0068*/ 	.byte	0x04, 0x17
        /*006a*/ 	.short	(.L_5963 - .L_5962)
.L_5962:
        /*006c*/ 	.word	0x00000000
        /*0070*/ 	.short	0x0000
        /*0072*/ 	.short	0x0000
        /*0074*/ 	.byte	0x00, 0xf0, 0x11, 0x00


	//----- nvinfo : EIATTR_SPARSE_MMA_MASK
	.align		4
.L_5963:
        /*0078*/ 	.byte	0x03, 0x50
        /*007a*/ 	.short	0x0000


	//----- nvinfo : EIATTR_MAXREG_COUNT
	.align		4
        /*007c*/ 	.byte	0x03, 0x1b
        /*007e*/ 	.short	0x00ff


	//----- nvinfo : EIATTR_EXTERNS
	.align		4
        /*0080*/ 	.byte	0x04, 0x0f
        /*0082*/ 	.short	(.L_5965 - .L_5964)


	//   ....[0]....
	.align		4
.L_5964:
        /*0084*/ 	.word	index@(__assertfail)


	//----- nvinfo : EIATTR_MERCURY_ISA_VERSION
	.align		4
.L_5965:
        /*0088*/ 	.byte	0x03, 0x5f
        /*008a*/ 	.short	0x0101


	//----- nvinfo : EIATTR_SYSCALL_OFFSETS
	.align		4
        /*008c*/ 	.byte	0x04, 0x46
        /*008e*/ 	.short	(.L_5967 - .L_5966)


	//   ....[0]....
.L_5966:
        /*0090*/ 	.word	0x00000f10


	//   ....[1]....
        /*0094*/ 	.word	0x00001e20


	//   ....[2]....
        /*0098*/ 	.word	0x00002d40


	//   ....[3]....
        /*009c*/ 	.word	0x00003c40


	//   ....[4]....
        /*00a0*/ 	.word	0x00004c90


	//   ....[5]....
        /*00a4*/ 	.word	0x00005bd0


	//   ....[6]....
        /*00a8*/ 	.word	0x00006af0


	//   ....[7]....
        /*00ac*/ 	.word	0x00007a10


	//----- nvinfo : EIATTR_EXIT_INSTR_OFFSETS
	.align		4
.L_5967:
        /*00b0*/ 	.byte	0x04, 0x1c
        /*00b2*/ 	.short	(.L_5969 - .L_5968)


	//   ....[0]....
.L_5968:
        /*00b4*/ 	.word	0x00006ba0


	//   ....[1]....
        /*00b8*/ 	.word	0x00006cd0


	//   ....[2]....
        /*00bc*/ 	.word	0x00006cf0


	//   ....[3]....
        /*00c0*/ 	.word	0x00006d90


	//   ....[4]....
        /*00c4*/ 	.word	0x00006dc0


	//   ....[5]....
        /*00c8*/ 	.word	0x00006de0


	//   ....[6]....
        /*00cc*/ 	.word	0x00006e70


	//   ....[7]....
        /*00d0*/ 	.word	0x00006eb0


	//   ....[8]....
        /*00d4*/ 	.word	0x00006f50


	//   ....[9]....
        /*00d8*/ 	.word	0x00006fa0


	//   ....[10]....
        /*00dc*/ 	.word	0x00006fd0


	//   ....[11]....
        /*00e0*/ 	.word	0x000070a0


	//   ....[12]....
        /*00e4*/ 	.word	0x000070e0


	//   ....[13]....
        /*00e8*/ 	.word	0x00007270


	//   ....[14]....
        /*00ec*/ 	.word	0x000073d0


	//   ....[15]....
        /*00f0*/ 	.word	0x00007410


	//   ....[16]....
        /*00f4*/ 	.word	0x000074b0


	//   ....[17]....
        /*00f8*/ 	.word	0x00007630


	//   ....[18]....
        /*00fc*/ 	.word	0x000077b0


	//   ....[19]....
        /*0100*/ 	.word	0x00007910


	//   ....[20]....
        /*0104*/ 	.word	0x00007a20


	//   ....[21]....
        /*0108*/ 	.word	0x00007a60


	//   ....[22]....
        /*010c*/ 	.word	0x00007a90


	//----- nvinfo : EIATTR_MAX_THREADS
	.align		4
.L_5969:
        /*0110*/ 	.byte	0x04, 0x05
        /*0112*/ 	.short	(.L_5971 - .L_5970)
.L_5970:
        /*0114*/ 	.word	0x00000080
        /*0118*/ 	.word	0x00000001
        /*011c*/ 	.word	0x00000001


	//----- nvinfo : EIATTR_CRS_STACK_SIZE
	.align		4
.L_5971:
        /*0120*/ 	.byte	0x04, 0x1e
        /*0122*/ 	.short	(.L_5973 - .L_5972)
.L_5972:
        /*0124*/ 	.word	0x00000000


	//----- nvinfo : EIATTR_CBANK_PARAM_SIZE
	.align		4
.L_5973:
        /*0128*/ 	.byte	0x03, 0x19
        /*012a*/ 	.short	0x003c


	//----- nvinfo : EIATTR_PARAM_CBANK
	.align		4
        /*012c*/ 	.byte	0x04, 0x0a
        /*012e*/ 	.short	(.L_5975 - .L_5974)
	.align		4
.L_5974:
        /*0130*/ 	.word	index@(.nv.constant0._ZN2at6native27unrolled_elementwise_kernelIZZZNS0_21clamp_min_kernel_cudaERNS_18TensorIteratorBaseERKN3c106ScalarEENKUlvE_clEvENKUlvE0_clEvEUlaE_St5arrayIPcLm2EELi4E23TrivialOffsetCalculatorILi1EjESF_NS0_6memory12LoadWithCastILi1EEENSG_13StoreWithCastILi1EEEEEviT_T0_T2_T3_T4_T5_)
        /*0134*/ 	.short	0x0210
        /*0136*/ 	.short	0x003c


	//----- nvinfo : EIATTR_SW_WAR
	.align		4
.L_5975:
        /*0138*/ 	.byte	0x04, 0x36
        /*013a*/ 	.short	(.L_5977 - .L_5976)
.L_5976:
        /*013c*/ 	.word	0x00000008
.L_5977:


//--------------------- .nv.info._ZN2at6native18elementwise_kernelILi128ELi4EZNS0_22gpu_kernel_impl_nocastIZZZNS0_21clamp_min_kernel_cudaERNS_18TensorIteratorBaseERKN3c106ScalarEENKUlvE_clEvENKUlvE0_clEvEUlaE_EEvS4_RKT_EUliE_EEviT1_ --------------------------
	.section	.nv.info._ZN2at6native18elementwise_kernelILi128ELi4EZNS0_22gpu_kernel_impl_nocastIZZZNS0_21clamp_min_kernel_cudaERNS_18TensorIteratorBaseERKN3c106ScalarEENKUlvE_clEvENKUlvE0_clEvEUlaE_EEvS4_RKT_EUliE_EEviT1_,"",@"SHT_CUDA_INFO"
	.sectionflags	@""
	.align	4


	//----- nvinfo : EIATTR_CUDA_API_VERSION
	.align		4
        /*0000*/ 	.byte	0x04, 0x37
        /*0002*/ 	.short	(.L_5979 - .L_5978)
.L_5978:
        /*0004*/ 	.word	0x00000082


	//----- nvinfo : EIATTR_KPARAM_INFO
	.align		4
.L_5979:
        /*0008*/ 	.byte	0x04, 0x17
        /*000a*/ 	.short	(.L_5981 - .L_5980)
.L_5980:
        /*000c*/ 	.word	0x00000000
        /*0010*/ 	.short	0x0001
        /*0012*/ 	.short	0x0008
        /*0014*/ 	.byte	0x00, 0xf0, 0x81, 0x08


	//----- nvinfo : EIATTR_KPARAM_INFO
	.align		4
.L_5981:
        /*0018*/ 	.byte	0x04, 0x17
        /*001a*/ 	.short	(.L_5983 - .L_5982)
.L_5982:
        /*001c*/ 	.word	0x00000000
        /*0020*/ 	.short	0x0000
        /*0022*/ 	.short	0x0000
        /*0024*/ 	.byte	0x00, 0xf0, 0x11, 0x00


	//----- nvinfo : EIATTR_SPARSE_MMA_MASK
	.align		4
.L_5983:
        /*0028*/ 	.byte	0x03, 0x50
        /*002a*/ 	.short	0x0000


	//----- nvinfo : EIATTR_MAXREG_COUNT
	.align		4
        /*002c*/ 	.byte	0x03, 0x1b
        /*002e*/ 	.short	0x0080


	//----- nvinfo : EIATTR_MERCURY_ISA_VERSION
	.align		4
        /*0030*/ 	.byte	0x03, 0x5f
        /*0032*/ 	.short	0x0101


	//----- nvinfo : EIATTR_EXIT_INSTR_OFFSETS
	.align		4
        /*0034*/ 	.byte	0x04, 0x1c
        /*0036*/ 	.short	(.L_5985 - .L_5984)


	//   ....[0]....
.L_5984:
        /*0038*/ 	.word	0x00003bd0


	//   ....[1]....
        /*003c*/ 	.word	0x00004f60


	//----- nvinfo : EIATTR_MAX_THREADS
	.align		4
.L_5985:
        /*0040*/ 	.byte	0x04, 0x05
        /*0042*/ 	.short	(.L_5987 - .L_5986)
.L_5986:
        /*0044*/ 	.word	0x00000080
        /*0048*/ 	.word	0x00000001
        /*004c*/ 	.word	0x00000001


	//----- nvinfo : EIATTR_CRS_STACK_SIZE
	.align		4
.L_5987:
        /*0050*/ 	.byte	0x04, 0x1e
        /*0052*/ 	.short	(.L_5989 - .L_5988)
.L_5988:
        /*0054*/ 	.word	0x00000000


	//----- nvinfo : EIATTR_CBANK_PARAM_SIZE
	.align		4
.L_5989:
        /*0058*/ 	.byte	0x03, 0x19
        /*005a*/ 	.short	0x0228


	//----- nvinfo : EIATTR_PARAM_CBANK
	.align		4
        /*005c*/ 	.byte	0x04, 0x0a
        /*005e*/ 	.short	(.L_5991 - .L_5990)
	.align		4
.L_5990:
        /*0060*/ 	.word	index@(.nv.constant0._ZN2at6native18elementwise_kernelILi128ELi4EZNS0_22gpu_kernel_impl_nocastIZZZNS0_21clamp_min_kernel_cudaERNS_18TensorIteratorBaseERKN3c106ScalarEENKUlvE_clEvENKUlvE0_clEvEUlaE_EEvS4_RKT_EUliE_EEviT1_)
        /*0064*/ 	.short	0x0210
        /*0066*/ 	.short	0x0228


	//----- nvinfo : EIATTR_SW_WAR
	.align		4
.L_5991:
        /*0068*/ 	.byte	0x04, 0x36
        /*006a*/ 	.short	(.L_5993 - .L_5992)
.L_5992:
        /*006c*/ 	.word	0x00000008
.L_5993:


//--------------------- .nv.info._ZN2at6native27unrolled_elementwise_kernelIZZZNS0_21clamp_min_kernel_cudaERNS_18TensorIteratorBaseERKN3c106ScalarEENKUlvE_clEvENKUlvE0_clEvEUlaE_St5arrayIPcLm2EELi4E23TrivialOffsetCalculatorILi1EjESF_NS0_6memory15LoadWithoutCastENSG_16StoreWithoutCastEEEviT_T0_T2_T3_T4_T5_ --------------------------
	.section	.nv.info._ZN2at6native27unrolled_elementwise_kernelIZZZNS0_21clamp_min_kernel_cudaERNS_18TensorIteratorBaseERKN3c106ScalarEENKUlvE_clEvENKUlvE0_clEvEUlaE_St5arrayIPcLm2EELi4E23TrivialOffsetCalculatorILi1EjESF_NS0_6memory15LoadWithoutCastENSG_16StoreWithoutCastEEEviT_T0_T2_T3_T4_T5_,"",@"SHT_CUDA_INFO"
	.sectionflags	@""
	.align	4


	//----- nvinfo : EIATTR_CUDA_API_VERSION
	.align		4
        /*0000*/ 	.byte	0x04, 0x37
        /*0002*/ 	.short	(.L_5995 - .L_5994)
.L_5994:
        /*0004*/ 	.word	0x00000082


	//----- nvinfo : EIATTR_KPARAM_INFO
	.align		4
.L_5995:
        /*0008*/ 	.byte	0x04, 0x17
        /*000a*/ 	.short	(.L_5997 - .L_5996)
.L_5996:
        /*000c*/ 	.word	0x00000000
        /*0010*/ 	.short	0x0006
        /*0012*/ 	.short	0x002b
        /*0014*/ 	.byte	0x00, 0xf0, 0x05, 0x00


	//----- nvinfo : EIATTR_KPARAM_INFO
	.align		4
.L_5997:
        /*0018*/ 	.byte	0x04, 0x17
        /*001a*/ 	.short	(.L_5999 - .L_5998)
.L_5998:
        /*001c*/ 	.word	0x00000000
        /*0020*/ 	.short	0x0005
        /*0022*/ 	.short	0x002a
        /*0024*/ 	.byte	0x00, 0xf0, 0x05, 0x00


	//----- nvinfo : EIATTR_KPARAM_INFO
	.align		4
.L_5999:
        /*0028*/ 	.byte	0x04, 0x17
        /*002a*/ 	.short	(.L_6001 - .L_6000)
.L_6000:
        /*002c*/ 	.word	0x00000000
        /*0030*/ 	.short	0x0004
        /*0032*/ 	.short	0x0029
        /*0034*/ 	.byte	0x00, 0xf0, 0x05, 0x00


	//----- nvinfo : EIATTR_KPARAM_INFO
	.align		4
.L_6001:
        /*0038*/ 	.byte	0x04, 0x17
        /*003a*/ 	.short	(.L_6003 - .L_6002)
.L_6002:
        /*003c*/ 	.word	0x00000000
        /*0040*/ 	.short	0x0003
        /*0042*/ 	.short	0x0028
        /*0044*/ 	.byte	0x00, 0xf0, 0x05, 0x00


	//----- nvinfo : EIATTR_KPARAM_INFO
	.align		4
.L_6003:
        /*0048*/ 	.byte	0x04, 0x17
        /*004a*/ 	.short	(.L_6005 - .L_6004)
.L_6004:
        /*004c*/ 	.word	0x00000000
        /*0050*/ 	.short	0x0002
        /*0052*/ 	.short	0x0018
        /*0054*/ 	.byte	0x00, 0xf0, 0x41, 0x00


	//----- nvinfo : EIATTR_KPARAM_INFO
	.align		4
.L_6005:
        /*0058*/ 	.byte	0x04, 0x17
        /*005a*/ 	.short	(.L_6007 - .L_6006)
.L_6006:
        /*005c*/ 	.word	0x00000000
        /*0060*/ 	.short	0x0001
        /*0062*/ 	.short	0x0008
        /*0064*/ 	.byte	0x00, 0xf0, 0x41, 0x00


	//----- nvinfo : EIATTR_KPARAM_INFO
	.align		4
.L_6007:
        /*0068*/ 	.byte	0x04, 0x17
        /*006a*/ 	.short	(.L_6009 - .L_6008)
.L_6008:
        /*006c*/ 	.word	0x00000000
        /*0070*/ 	.short	0x0000
        /*0072*/ 	.short	0x0000
        /*0074*/ 	.byte	0x00, 0xf0, 0x11, 0x00


	//----- nvinfo : EIATTR_SPARSE_MMA_MASK
	.align		4
.L_6009:
        /*0078*/ 	.byte	0x03, 0x50
        /*007a*/ 	.short	0x0000


	//----- nvinfo : EIATTR_MAXREG_COUNT
	.align		4
        /*007c*/ 	.byte	0x03, 0x1b
        /*007e*/ 	.short	0x00ff


	//----- nvinfo : EIATTR_MERCURY_ISA_VERSION
	.align		4
        /*0080*/ 	.byte	0x03, 0x5f
        /*0082*/ 	.short	0x0101


	//----- nvinfo : EIATTR_EXIT_INSTR_OFFSETS
	.align		4
        /*0084*/ 	.byte	0x04, 0x1c
        /*0086*/ 	.short	(.L_6011 - .L_6010)


	//   ....[0]....
.L_6010:
        /*0088*/ 	.word	0x00000430


	//   ....[1]....
        /*008c*/ 	.word	0x00000490


	//----- nvinfo : EIATTR_MAX_THREADS
	.align		4
.L_6011:
        /*0090*/ 	.byte	0x04, 0x05
        /*0092*/ 	.short	(.L_6013 - .L_6012)
.L_6012:
        /*0094*/ 	.word	0x00000080
        /*0098*/ 	.word	0x00000001
        /*009c*/ 	.word	0x00000001


	//----- nvinfo : EIATTR_CRS_STACK_SIZE
	.align		4
.L_6013:
        /*00a0*/ 	.byte	0x04, 0x1e
        /*00a2*/ 	.short	(.L_6015 - .L_6014)
.L_6014:
        /*00a4*/ 	.word	0x00000000


	//----- nvinfo : EIATTR_CBANK_PARAM_SIZE
	.align		4
.L_6015:
        /*00a8*/ 	.byte	0x03, 0x19
        /*00aa*/ 	.short	0x002c


	//----- nvinfo : EIATTR_PARAM_CBANK
	.align		4
        /*00ac*/ 	.byte	0x04, 0x0a
        /*00ae*/ 	.short	(.L_6017 - .L_6016)
	.align		4
.L_6016:
        /*00b0*/ 	.word	index@(.nv.constant0._ZN2at6native27unrolled_elementwise_kernelIZZZNS0_21clamp_min_kernel_cudaERNS_18TensorIteratorBaseERKN3c106ScalarEENKUlvE_clEvENKUlvE0_clEvEUlaE_St5arrayIPcLm2EELi4E23TrivialOffsetCalculatorILi1EjESF_NS0_6memory15LoadWithoutCastENSG_16StoreWithoutCastEEEviT_T0_T2_T3_T4_T5_)
        /*00b4*/ 	.short	0x0210
        /*00b6*/ 	.short	0x002c


	//----- nvinfo : EIATTR_SW_WAR
	.align		4
.L_6017:
        /*00b8*/ 	.byte	0x04, 0x36
        /*00ba*/ 	.short	(.L_6019 - .L_6018)
.L_6018:
        /*00bc*/ 	.word	0x00000008
.L_6019:


//--------------------- .nv.info._ZN2at6native29vectorized_elementwise_kernelILi2EZZZNS0_21clamp_min_kernel_cudaERNS_18TensorIteratorBaseERKN3c106ScalarEENKUlvE_clEvENKUlvE0_clEvEUlaE_St5arrayIPcLm2EEEEviT0_T1_ --------------------------
	.section	.nv.info._ZN2at6native29vectorized_elementwise_kernelILi2EZZZNS0_21clamp_min_kernel_cudaERNS_18TensorIteratorBaseERKN3c106ScalarEENKUlvE_clEvENKUlvE0_clEvEUlaE_St5arrayIPcLm2EEEEviT0_T1_,"",@"SHT_CUDA_INFO"
	.sectionflags	@""
	.align	4


	//----- nvinfo : EIATTR_CUDA_API_VERSION
	.align		4
        /*0000*/ 	.byte	0x04, 0x37
        /*0002*/ 	.short	(.L_6021 - .L_6020)
.L_6020:
        /*0004*/ 	.word	0x00000082


	//----- nvinfo : EIATTR_KPARAM_INFO
	.align		4
.L_6021:
        /*0008*/ 	.byte	0x04, 0x17
        /*000a*/ 	.short	(.L_6023 - .L_6022)
.L_6022:
        /*000c*/ 	.word	0x00000000
        /*0010*/ 	.short	0x0002
        /*0012*/ 	.short	0x0018
        /*0014*/ 	.byte	0x00, 0xf0, 0x41, 0x00


	//----- nvinfo : EIATTR_KPARAM_INFO
	.align		4
.L_6023:
        /*0018*/ 	.byte	0x04, 0x17
        /*001a*/ 	.short	(.L_6025 - .L_6024)
.L_6024:
        /*001c*/ 	.word	0x00000000
        /*0020*/ 	.short	0x0001
        /*0022*/ 	.short	0x0008
        /*0024*/ 	.byte	0x00, 0xf0, 0x41, 0x00


	//----- nvinfo : EIATTR_KPARAM_INFO
	.align		4
.L_6025:
        /*0028*/ 	.byte	0x04, 0x17
        /*002a*/ 	.short	(.L_6027 - .L_6026)
.L_6026:
        /*002c*/ 	.word	0x00000000
        /*0030*/ 	.short	0x0000
        /*0032*/ 	.short	0x0000
        /*0034*/ 	.byte	0x00, 0xf0, 0x11, 0x00


	//----- nvinfo : EIATTR_SPARSE_MMA_MASK
	.align		4
.L_6027:
        /*0038*/ 	.byte	0x03, 0x50
        /*003a*/ 	.short	0x0000


	//----- nvinfo : EIATTR_MAXREG_COUNT
	.align		4
        /*003c*/ 	.byte	0x03, 0x1b
        /*003e*/ 	.short	0x00ff


	//----- nvinfo : EIATTR_MERCURY_ISA_VERSION
	.align		4
        /*0040*/ 	.byte	0x03, 0x5f
        /*0042*/ 	.short	0x0101


	//----- nvinfo : EIATTR_EXIT_INSTR_OFFSETS
	.align		4
        /*0044*/ 	.byte	0x04, 0x1c
        /*0046*/ 	.short	(.L_6029 - .L_6028)


	//   ....[0]....
.L_6028:
        /*0048*/ 	.word	0x000003b0


	//   ....[1]....
        /*004c*/ 	.word	0x00000c20


	//   ....[2]....
        /*0050*/ 	.word	0x00000c80


	//----- nvinfo : EIATTR_MAX_THREADS
	.align		4
.L_6029:
        /*0054*/ 	.byte	0x04, 0x05
        /*0056*/ 	.short	(.L_6031 - .L_6030)
.L_6030:
        /*0058*/ 	.word	0x00000080
        /*005c*/ 	.word	0x00000001
        /*0060*/ 	.word	0x00000001


	//----- nvinfo : EIATTR_CRS_STACK_SIZE
	.align		4
.L_6031:
        /*0064*/ 	.byte	0x04, 0x1e
        /*0066*/ 	.short	(.L_6033 - .L_6032)
.L_6032:
        /*0068*/ 	.word	0x00000000


	//----- nvinfo : EIATTR_CBANK_PARAM_SIZE
	.align		4
.L_6033:
        /*006c*/ 	.byte	0x03, 0x19
        /*006e*/ 	.short	0x0028


	//----- nvinfo : EIATTR_PARAM_CBANK
	.align		4
        /*0070*/ 	.byte	0x04, 0x0a
        /*0072*/ 	.short	(.L_6035 - .L_6034)
	.align		4
.L_6034:
        /*0074*/ 	.word	index@(.nv.constant0._ZN2at6native29vectorized_elementwise_kernelILi2EZZZNS0_21clamp_min_kernel_cudaERNS_18TensorIteratorBaseERKN3c106ScalarEENKUlvE_clEvENKUlvE0_clEvEUlaE_St5arrayIPcLm2EEEEviT0_T1_)
        /*0078*/ 	.short	0x0210
        /*007a*/ 	.short	0x0028


	//----- nvinfo : EIATTR_SW_WAR
	.align		4
.L_6035:
        /*007c*/ 	.byte	0x04, 0x36
        /*007e*/ 	.short	(.L_6037 - .L_6036)
.L_6036:
        /*0080*/ 	.word	0x00000008
.L_6037:


//--------------------- .nv.info._ZN2at6native29vectorized_elementwise_kernelILi4EZZZNS0_21clamp_min_kernel_cudaERNS_18TensorIteratorBaseERKN3c106ScalarEENKUlvE_clEvENKUlvE0_clEvEUlaE_St5arrayIPcLm2EEEEviT0_T1_ --------------------------
	.section	.nv.info._ZN2at6native29vectorized_elementwise_kernelILi4EZZZNS0_21clamp_min_kernel_cudaERNS_18TensorIteratorBaseERKN3c106ScalarEENKUlvE_clEvENKUlvE0_clEvEUlaE_St5arrayIPcLm2EEEEviT0_T1_,"",@"SHT_CUDA_INFO"
	.sectionflags	@""
	.align	4


	//----- nvinfo : EIATTR_CUDA_API_VERSION
	.align		4
        /*0000*/ 	.byte	0x04, 0x37
        /*0002*/ 	.short	(.L_6039 - .L_6038)
.L_6038:
        /*0004*/ 	.word	0x00000082


	//----- nvinfo : EIATTR_KPARAM_INFO
	.align		4
.L_6039:
        /*0008*/ 	.byte	0x04, 0x17
        /*000a*/ 	.short	(.L_6041 - .L_6040)
.L_6040:
        /*000c*/ 	.word	0x00000000
        /*0010*/ 	.short	0x0002
        /*0012*/ 	.short	0x0018
        /*0014*/ 	.byte	0x00, 0xf0, 0x41, 0x00


	//----- nvinfo : EIATTR_KPARAM_INFO
	.align		4
.L_6041:
        /*0018*/ 	.byte	0x04, 0x17
        /*001a*/ 	.short	(.L_6043 - .L_6042)
.L_6042:
        /*001c*/ 	.word	0x00000000
        /*0020*/ 	.short	0x0001
        /*0022*/ 	.short	0x0008
        /*0024*/ 	.byte	0x00, 0xf0, 0x41, 0x00


	//----- nvinfo : EIATTR_KPARAM_INFO
	.align		4
.L_6043:
        /*0028*/ 	.byte	0x04, 0x17
        /*002a*/ 	.short	(.L_6045 - .L_6044)
.L_6044:
        /*002c*/ 	.word	0x00000000
        /*0030*/ 	.short	0x0000
        /*0032*/ 	.short	0x0000
        /*0034*/ 	.byte	0x00, 0xf0, 0x11, 0x00


	//----- nvinfo : EIATTR_SPARSE_MMA_MASK
	.align		4
.L_6045:
        /*0038*/ 	.byte	0x03, 0x50
        /*003a*/ 	.short	0x0000


	//----- nvinfo : EIATTR_MAXREG_COUNT
	.align		4
        /*003c*/ 	.byte	0x03, 0x1b
        /*003e*/ 	.short	0x00ff


	//----- nvinfo : EIATTR_MERCURY_ISA_VERSION
	.align		4
        /*0040*/ 	.byte	0x03, 0x5f
        /*0042*/ 	.short	0x0101


	//----- nvinfo : EIATTR_EXIT_INSTR_OFFSETS
	.align		4
        /*0044*/ 	.byte	0x04, 0x1c
        /*0046*/ 	.short	(.L_6047 - .L_6046)


	//   ....[0]....
.L_6046:
        /*0048*/ 	.word	0x00000340


	//   ....[1]....
        /*004c*/ 	.word	0x00000bb0


	//   ....[2]....
        /*0050*/ 	.word	0x00000c10


	//----- nvinfo : EIATTR_MAX_THREADS
	.align		4
.L_6047:
        /*0054*/ 	.byte	0x04, 0x05
        /*0056*/ 	.short	(.L_6049 - .L_6048)
.L_6048:
        /*0058*/ 	.word	0x00000080
        /*005c*/ 	.word	0x00000001
        /*0060*/ 	.word	0x00000001


	//----- nvinfo : EIATTR_CRS_STACK_SIZE
	.align		4
.L_6049:
        /*0064*/ 	.byte	0x04, 0x1e
        /*0066*/ 	.short	(.L_6051 - .L_6050)
.L_6050:
        /*0068*/ 	.word	0x00000000


	//----- nvinfo : EIATTR_CBANK_PARAM_SIZE
	.align		4
.L_6051:
        /*006c*/ 	.byte	0x03, 0x19
        /*006e*/ 	.short	0x0028


	//----- nvinfo : EIATTR_PARAM_CBANK
	.align		4
        /*0070*/ 	.byte	0x04, 0x0a
        /*0072*/ 	.short	(.L_6053 - .L_6052)
	.align		4
.L_6052:
        /*0074*/ 	.word	index@(.nv.constant0._ZN2at6native29vectorized_elementwise_kernelILi4EZZZNS0_21clamp_min_kernel_cudaERNS_18TensorIteratorBaseERKN3c106ScalarEENKUlvE_clEvENKUlvE0_clEvEUlaE_St5arrayIPcLm2EEEEviT0_T1_)
        /*0078*/ 	.short	0x0210
        /*007a*/ 	.short	0x0028


	//----- nvinfo : EIATTR_SW_WAR
	.align		4
.L_6053:
        /*007c*/ 	.byte	0x04, 0x36
        /*007e*/ 	.short	(.L_6055 - .L_6054)
.L_6054:
        /*0080*/ 	.word	0x00000008
.L_6055:


//--------------------- .nv.info._ZN2at6native29vectorized_elementwise_kernelILi8EZZZNS0_21clamp_min_kernel_cudaERNS_18TensorIteratorBaseERKN3c106ScalarEENKUlvE_clEvENKUlvE0_clEvEUlaE_St5arrayIPcLm2EEEEviT0_T1_ --------------------------
	.section	.nv.info._ZN2at6native29vectorized_elementwise_kernelILi8EZZZNS0_21clamp_min_kernel_cudaERNS_18TensorIteratorBaseERKN3c106ScalarEENKUlvE_clEvENKUlvE0_clEvEUlaE_St5arrayIPcLm2EEEEviT0_T1_,"",@"SHT_CUDA_INFO"
	.sectionflags	@""
	.align	4


	//----- nvinfo : EIATTR_CUDA_API_VERSION
	.align		4
        /*0000*/ 	.byte	0x04, 0x37
        /*0002*/ 	.short	(.L_6057 - .L_6056)
.L_6056:
        /*0004*/ 	.word	0x00000082


	//----- nvinfo : EIATTR_KPARAM_INFO
	.align		4
.L_6057:
        /*0008*/ 	.byte	0x04, 0x17
        /*000a*/ 	.short	(.L_6059 - .L_6058)
.L_6058:
        /*000c*/ 	.word	0x00000000
        /*0010*/ 	.short	0x0002
        /*0012*/ 	.short	0x0018
        /*0014*/ 	.byte	0x00, 0xf0, 0x41, 0x00


	//----- nvinfo : EIATTR_KPARAM_INFO
	.align		4
.L_6059:
        /*0018*/ 	.byte	0x04, 0x17
        /*001a*/ 	.short	(.L_6061 - .L_6060)
.L_6060:
        /*001c*/ 	.word	0x00000000
        /*0020*/ 	.short	0x0001
        /*0022*/ 	.short	0x0008
        /*0024*/ 	.byte	0x00, 0xf0, 0x41, 0x00


	//----- nvinfo : EIATTR_KPARAM_INFO
	.align		4
.L_6061:
        /*0028*/ 	.byte	0x04, 0x17
        /*002a*/ 	.short	(.L_6063 - .L_6062)
.L_6062:
        /*002c*/ 	.word	0x00000000
        /*0030*/ 	.short	0x0000
        /*0032*/ 	.short	0x0000
        /*0034*/ 	.byte	0x00, 0xf0, 0x11, 0x00


	//----- nvinfo : EIATTR_SPARSE_MMA_MASK
	.align		4
.L_6063:
        /*0038*/ 	.byte	0x03, 0x50
        /*003a*/ 	.short	0x0000


	//----- nvinfo : EIATTR_MAXREG_COUNT
	.align		4
        /*003c*/ 	.byte	0x03, 0x1b
        /*003e*/ 	.short	0x00ff


	//----- nvinfo : EIATTR_MERCURY_ISA_VERSION
	.align		4
        /*0040*/ 	.byte	0x03, 0x5f
        /*0042*/ 	.short	0x0101


	//----- nvinfo : EIATTR_EXIT_INSTR_OFFSETS
	.align		4
        /*0044*/ 	.byte	0x04, 0x1c
        /*0046*/ 	.short	(.L_6065 - .L_6064)


	//   ....[0]....
.L_6064:
        /*0048*/ 	.word	0x00000450


	//   ....[1]....
        /*004c*/ 	.word	0x00000cc0


	//   ....[2]....
        /*0050*/ 	.word	0x00000d20


	//----- nvinfo : EIATTR_MAX_THREADS
	.align		4
.L_6065:
        /*0054*/ 	.byte	0x04, 0x05
        /*0056*/ 	.short	(.L_6067 - .L_6066)
.L_6066:
        /*0058*/ 	.word	0x00000080
        /*005c*/ 	.word	0x00000001
        /*0060*/ 	.word	0x00000001


	//----- nvinfo : EIATTR_CRS_STACK_SIZE
	.align		4
.L_6067:
        /*0064*/ 	.byte	0x04, 0x1e
        /*0066*/ 	.short	(.L_6069 - .L_6068)
.L_6068:
        /*0068*/ 	.word	0x00000000


	//----- nvinfo : EIATTR_CBANK_PARAM_SIZE
	.align		4
.L_6069:
        /*006c*/ 	.byte	0x03, 0x19
        /*006e*/ 	.short	0x0028


	//----- nvinfo : EIATTR_PARAM_CBANK
	.align		4
        /*0070*/ 	.byte	0x04, 0x0a
        /*0072*/ 	.short	(.L_6071 - .L_6070)
	.align		4
.L_6070:
        /*0074*/ 	.word	index@(.nv.constant0._ZN2at6native29vectorized_elementwise_kernelILi8EZZZNS0_21clamp_min_kernel_cudaERNS_18TensorIteratorBaseERKN3c106ScalarEENKUlvE_clEvENKUlvE0_clEvEUlaE_St5arrayIPcLm2EEEEviT0_T1_)
        /*0078*/ 	.short	0x0210
        /*007a*/ 	.short	0x0028


	//----- nvinfo : EIATTR_SW_WAR
	.align		4
.L_6071:
        /*007c*/ 	.byte	0x04, 0x36
        /*007e*/ 	.short	(.L_6073 - .L_6072)
.L_6072:
        /*0080*/ 	.word	0x00000008
.L_6073:


//--------------------- .nv.info._ZN2at6native18elementwise_kernelILi128ELi4EZNS0_15gpu_kernel_implIZZZNS0_21clamp_min_kernel_cudaERNS_18TensorIteratorBaseERKN3c106ScalarEENKUlvE_clEvENKUlvE_clEvEUlhE_EEvS4_RKT_EUliE_EEviT1_ --------------------------
	.section	.nv.info._ZN2at6native18elementwise_kernelILi128ELi4EZNS0_15gpu_kernel_implIZZZNS0_21clamp_min_kernel_cudaERNS_18TensorIteratorBaseERKN3c106ScalarEENKUlvE_clEvENKUlvE_clEvEUlhE_EEvS4_RKT_EUliE_EEviT1_,"",@"SHT_CUDA_INFO"
	.sectionflags	@""
	.align	4


	//----- nvinfo : EIATTR_CUDA_API_VERSION
	.align		4
        /*0000*/ 	.byte	0x04, 0x37
        /*0002*/ 	.short	(.L_6075 - .L_6074)
.L_6074:
        /*0004*/ 	.word	0x00000082


	//----- nvinfo : EIATTR_KPARAM_INFO
	.align		4
.L_6075:
        /*0008*/ 	.byte	0x04, 0x17
        /*000a*/ 	.short	(.L_6077 - .L_6076)
.L_6076:
        /*000c*/ 	.word	0x00000000
        /*0010*/ 	.short	0x0001
        /*0012*/ 	.short	0x0008
        /*0014*/ 	.byte	0x00, 0xf0, 0xa1, 0x08


	//----- nvinfo : EIATTR_KPARAM_INFO
	.align		4
.L_6077:
        /*0018*/ 	.byte	0x04, 0x17
        /*001a*/ 	.short	(.L_6079 - .L_6078)
.L_6078:
        /*001c*/ 	.word	0x00000000
        /*0020*/ 	.short	0x0000
        /*0022*/ 	.short	0x0000
        /*0024*/ 	.byte	0x00, 0xf0, 0x11, 0x00


	//----- nvinfo : EIATTR_SPARSE_MMA_MASK
	.align		4
.L_6079:
        /*0028*/ 	.byte	0x03, 0x50
        /*002a*/ 	.short	0x0000


	//----- nvinfo : EIATTR_MAXREG_COUNT
	.align		4
        /*002c*/ 	.byte	0x03, 0x1b
        /*002e*/ 	.short	0x0080


	//----- nvinfo : EIATTR_EXTERNS
	.align		4
        /*0030*/ 	.byte	0x04, 0x0f
        /*0032*/ 	.short	(.L_6081 - .L_6080)


	//   ....[0]....
	.align		4
.L_6080:
        /*0034*/ 	.word	index@(__assertfail)


	//----- nvinfo : EIATTR_MERCURY_ISA_VERSION
	.align		4
.L_6081:
        /*0038*/ 	.byte	0x03, 0x5f
        /*003a*/ 	.short	0x0101


	//----- nvinfo : EIATTR_SYSCALL_OFFSETS
	.align		4
        /*003c*/ 	.byte	0x04, 0x46
        /*003e*/ 	.short	(.L_6083 - .L_6082)


	//   ....[0]....
.L_6082:
        /*0040*/ 	.word	0x00002240


	//   ....[1]....
        /*0044*/ 	.word	0x000030e0


	//   ....[2]....
        /*0048*/ 	.word	0x00005340


	//   ....[3]....
        /*004c*/ 	.word	0x000061d0


	//   ....[4]....
        /*0050*/ 	.word	0x00008410


	//   ....[5]....
        /*0054*/ 	.word	0x000092a0


	//   ....[6]....
        /*0058*/ 	.word	0x0000b4d0


	//   ....[7]....
        /*005c*/ 	.word	0x0000c360


	//----- nvinfo : EIATTR_EXIT_INSTR_OFFSETS
	.align		4
.L_6083:
        /*0060*/ 	.byte	0x04, 0x1c
        /*0062*/ 	.short	(.L_6085 - .L_6084)


	//   ....[0]....
.L_6084:
        /*0064*/ 	.word	0x00009340


	//   ....[1]....
        /*0068*/ 	.word	0x0000b640


	//   ....[2]....
        /*006c*/ 	.word	0x0000b660


	//   ....[3]....
        /*0070*/ 	.word	0x0000b6f0


	//   ....[4]....
        /*0074*/ 	.word	0x0000b710


	//   ....[5]....
        /*0078*/ 	.word	0x0000b730


	//   ....[6]....
        /*007c*/ 	.word	0x0000b7c0


	//   ....[7]....
        /*0080*/ 	.word	0x0000b800


	//   ....[8]....
        /*0084*/ 	.word	0x0000b8a0


	//   ....[9]....
        /*0088*/ 	.word	0x0000b8f0


	//   ....[10]....
        /*008c*/ 	.word	0x0000b920


	//   ....[11]....
        /*0090*/ 	.word	0x0000b9f0


	//   ....[12]....
        /*0094*/ 	.word	0x0000ba30


	//   ....[13]....
        /*0098*/ 	.word	0x0000bbc0


	//   ....[14]....
        /*009c*/ 	.word	0x0000bd20


	//   ....[15]....
        /*00a0*/ 	.word	0x0000bd60


	//   ....[16]....
        /*00a4*/ 	.word	0x0000be00


	//   ....[17]....
        /*00a8*/ 	.word	0x0000bf80


	//   ....[18]....
        /*00ac*/ 	.word	0x0000c100


	//   ....[19]....
        /*00b0*/ 	.word	0x0000c260


	//   ....[20]....
        /*00b4*/ 	.word	0x0000c370


	//   ....[21]....
        /*00b8*/ 	.word	0x0000c3a0


	//   ....[22]....
        /*00bc*/ 	.word	0x0000c3c0


	//----- nvinfo : EIATTR_MAX_THREADS
	.align		4
.L_6085:
        /*00c0*/ 	.byte	0x04, 0x05
        /*00c2*/ 	.short	(.L_6087 - .L_6086)
.L_6086:
        /*00c4*/ 	.word	0x00000080
        /*00c8*/ 	.word	0x00000001
        /*00cc*/ 	.word	0x00000001


	//----- nvinfo : EIATTR_CRS_STACK_SIZE
	.align		4
.L_6087:
        /*00d0*/ 	.byte	0x04, 0x1e
        /*00d2*/ 	.short	(.L_6089 - .L_6088)
.L_6088:
        /*00d4*/ 	.word	0x00000000


	//----- nvinfo : EIATTR_CBANK_PARAM_SIZE
	.align		4
.L_6089:
        /*00d8*/ 	.byte	0x03, 0x19
        /*00da*/ 	.short	0x0230


	//----- nvinfo : EIATTR_PARAM_CBANK
	.align		4
        /*00dc*/ 	.byte	0x04, 0x0a
        /*00de*/ 	.short	(.L_6091 - .L_6090)
	.align		4
.L_6090:
        /*00e0*/ 	.word	index@(.nv.constant0._ZN2at6native18elementwise_kernelILi128ELi4EZNS0_15gpu_kernel_implIZZZNS0_21clamp_min_kernel_cudaERNS_18TensorIteratorBaseERKN3c106ScalarEENKUlvE_clEvENKUlvE_clEvEUlhE_EEvS4_RKT_EUliE_EEviT1_)
        /*00e4*/ 	.short	0x0210
        /*00e6*/ 	.short	0x0230


	//----- nvinfo : EIATTR_SW_WAR
	.align		4
.L_6091:
        /*00e8*/ 	.byte	0x04, 0x36
        /*00ea*/ 	.short	(.L_6093 - .L_6092)
.L_6092:
        /*00ec*/ 	.word	0x00000008
.L_6093:


//--------------------- .nv.info._ZN2at6native27unrolled_elementwise_kernelIZZZNS0_21clamp_min_kernel_cudaERNS_18TensorIteratorBaseERKN3c106ScalarEENKUlvE_clEvENKUlvE_clEvEUlhE_St5arrayIPcLm2EELi4E23TrivialOffsetCalculatorILi1EjESF_NS0_6memory12LoadWithCastILi1EEENSG_13StoreWithCastILi1EEEEEviT_T0_T2_T3_T4_T5_ --------------------------
	.section	.nv.info._ZN2at6native27unrolled_elementwise_kernelIZZZNS0_21clamp_min_kernel_cudaERNS_18TensorIteratorBaseERKN3c106ScalarEENKUlvE_clEvENKUlvE_clEvEUlhE_St5arrayIPcLm2EELi4E23TrivialOffsetCalculatorILi1EjESF_NS0_6memory12LoadWithCastILi1EEENSG_13StoreWithCastILi1EEEEEviT_T0_T2_T3_T4_T5_,"",@"SHT_CUDA_INFO"
	.sectionflags	@""
	.align	4


	//----- nvinfo : EIATTR_CUDA_API_VERSION
	.align		4
        /*0000*/ 	.byte	0x04, 0x37
        /*0002*/ 	.short	(.L_6095 - .L_6094)
.L_6094:
        /*0004*/ 	.word	0x00000082


	//----- nvinfo : EIATTR_KPARAM_INFO
	.align		4
.L_6095:
        /*0008*/ 	.byte	0x04, 0x17
        /*000a*/ 	.short	(.L_6097 - .L_6096)
.L_6096:
        /*000c*/ 	.word	0x00000000
        /*0010*/ 	.short	0x0006
        /*0012*/ 	.short	0x0034
        /*0014*/ 	.byte	0x00, 0xf0, 0x21, 0x00


	//----- nvinfo : EIATTR_KPARAM_INFO
	.align		4
.L_6097:
        /*0018*/ 	.byte	0x04, 0x17
        /*001a*/ 	.short	(.L_6099 - .L_6098)
.L_6098:
        /*001c*/ 	.word	0x00000000
        /*0020*/ 	.short	0x0005
        /*0022*/ 	.short	0x002c
        /*0024*/ 	.byte	0x00, 0xf0, 0x21, 0x00


	//----- nvinfo : EIATTR_KPARAM_INFO
	.align		4
.L_6099:
        /*0028*/ 	.byte	0x04, 0x17
        /*002a*/ 	.short	(.L_6101 - .L_6100)
.L_6100:
        /*002c*/ 	.word	0x00000000
        /*0030*/ 	.short	0x0004
        /*0032*/ 	.short	0x0029
        /*0034*/ 	.byte	0x00, 0xf0, 0x05, 0x00


	//----- nvinfo : EIATTR_KPARAM_INFO
	.align		4
.L_6101:
        /*0038*/ 	.byte	0x04, 0x17
        /*003a*/ 	.short	(.L_6103 - .L_6102)
.L_6102:
        /*003c*/ 	.word	0x00000000
        /*0040*/ 	.short	0x0003
        /*0042*/ 	.short	0x0028
        /*0044*/ 	.byte	0x00, 0xf0, 0x05, 0x00


	//----- nvinfo : EIATTR_KPARAM_INFO
	.align		4
.L_6103:
        /*0048*/ 	.byte	0x04, 0x17
        /*004a*/ 	.short	(.L_6105 - .L_6104)
.L_6104:
        /*004c*/ 	.word	0x00000000
        /*0050*/ 	.short	0x0002
        /*0052*/ 	.short	0x0018
        /*0054*/ 	.byte	0x00, 0xf0, 0x41, 0x00


	//----- nvinfo : EIATTR_KPARAM_INFO
	.align		4
.L_6105:
        /*0058*/ 	.byte	0x04, 0x17
        /*005a*/ 	.short	(.L_6107 - .L_6106)
.L_6106:
        /*005c*/ 	.word	0x00000000
        /*0060*/ 	.short	0x0001
        /*0062*/ 	.short	0x0008
        /*0064*/ 	.byte	0x00, 0xf0, 0x41, 0x00


	//----- nvinfo : EIATTR_KPARAM_INFO
	.align		4
.L_6107:
        /*0068*/ 	.byte	0x04, 0x17
        /*006a*/ 	.short	(.L_6109 - .L_6108)
.L_6108:
        /*006c*/ 	.word	0x00000000
        /*0070*/ 	.short	0x0000
        /*0072*/ 	.short	0x0000
        /*0074*/ 	.byte	0x00, 0xf0, 0x11, 0x00


	//----- nvinfo : EIATTR_SPARSE_MMA_MASK
	.align		4
.L_6109:
        /*0078*/ 	.byte	0x03, 0x50
        /*007a*/ 	.short	0x0000


	//----- nvinfo : EIATTR_MAXREG_COUNT
	.align		4
        /*007c*/ 	.byte	0x03, 0x1b
        /*007e*/ 	.short	0x00ff


	//----- nvinfo : EIATTR_EXTERNS
	.align		4
        /*0080*/ 	.byte	0x04, 0x0f
        /*0082*/ 	.short	(.L_6111 - .L_6110)


	//   ....[0]....
	.align		4
.L_6110:
        /*0084*/ 	.word	index@(__assertfail)


	//----- nvinfo : EIATTR_MERCURY_ISA_VERSION
	.align		4
.L_6111:
        /*0088*/ 	.byte	0x03, 0x5f
        /*008a*/ 	.short	0x0101


	//----- nvinfo : EIATTR_SYSCALL_OFFSETS
	.align		4
        /*008c*/ 	.byte	0x04, 0x46
        /*008e*/ 	.short	(.L_6113 - .L_6112)


	//   ....[0]....
.L_6112:
        /*0090*/ 	.word	0x00000f50


	//   ....[1]....
        /*0094*/ 	.word	0x00001ea0


	//   ....[2]....
        /*0098*/ 	.word	0x00002e00


	//   ....[3]....
        /*009c*/ 	.word	0x00003d40


	//   ....[4]....
        /*00a0*/ 	.word	0x00004cf0


	//   ....[5]....
        /*00a4*/ 	.word	0x00005c00


	//   ....[6]....
        /*00a8*/ 	.word	0x00006b00


	//   ....[7]....
        /*00ac*/ 	.word	0x00007a00


	//----- nvinfo : EIATTR_EXIT_INSTR_OFFSETS
	.align		4
.L_6113:
        /*00b0*/ 	.byte	0x04, 0x1c
        /*00b2*/ 	.short	(.L_6115 - .L_6114)


	//   ....[0]....
.L_6114:
        /*00b4*/ 	.word	0x00006ba0


	//   ....[1]....
        /*00b8*/ 	.word	0x00006cd0


	//   ....[2]....
        /*00bc*/ 	.word	0x00006cf0


	//   ....[3]....
        /*00c0*/ 	.word	0x00006d90


	//   ....[4]....
        /*00c4*/ 	.word	0x00006db0


	//   ....[5]....
        /*00c8*/ 	.word	0x00006dd0


	//   ....[6]....
        /*00cc*/ 	.word	0x00006e60


	//   ....[7]....
        /*00d0*/ 	.word	0x00006ea0


	//   ....[8]....
        /*00d4*/ 	.word	0x00006f40


	//   ....[9]....
        /*00d8*/ 	.word	0x00006f90


	//   ....[10]....
        /*00dc*/ 	.word	0x00006fc0


	//   ....[11]....
        /*00e0*/ 	.word	0x00007090


	//   ....[12]....
        /*00e4*/ 	.word	0x000070d0


	//   ....[13]....
        /*00e8*/ 	.word	0x00007260


	//   ....[14]....
        /*00ec*/ 	.word	0x000073c0


	//   ....[15]....
        /*00f0*/ 	.word	0x00007400


	//   ....[16]....
        /*00f4*/ 	.word	0x000074a0


	//   ....[17]....
        /*00f8*/ 	.word	0x00007620


	//   ....[18]....
        /*00fc*/ 	.word	0x000077a0


	//   ....[19]....
        /*0100*/ 	.word	0x00007900


	//   ....[20]....
        /*0104*/ 	.word	0x00007a10


	//   ....[21]....
        /*0108*/ 	.word	0x00007a50


	//   ....[22]....
        /*010c*/ 	.word	0x00007a70


	//----- nvinfo : EIATTR_MAX_THREADS
	.align		4
.L_6115:
        /*0110*/ 	.byte	0x04, 0x05
        /*0112*/ 	.short	(.L_6117 - .L_6116)
.L_6116:
        /*0114*/ 	.word	0x00000080
        /*0118*/ 	.word	0x00000001
        /*011c*/ 	.word	0x00000001


	//----- nvinfo : EIATTR_CRS_STACK_SIZE
	.align		4
.L_6117:
        /*0120*/ 	.byte	0x04, 0x1e
        /*0122*/ 	.short	(.L_6119 - .L_6118)
.L_6118:
        /*0124*/ 	.word	0x00000000


	//----- nvinfo : EIATTR_CBANK_PARAM_SIZE
	.align		4
.L_6119:
        /*0128*/ 	.byte	0x03, 0x19
        /*012a*/ 	.short	0x003c


	//----- nvinfo : EIATTR_PARAM_CBANK
	.align		4
        /*012c*/ 	.byte	0x04, 0x0a
        /*012e*/ 	.short	(.L_6121 - .L_6120)
	.align		4
.L_6120:
        /*0130*/ 	.word	index@(.nv.constant0._ZN2at6native27unrolled_elementwise_kernelIZZZNS0_21clamp_min_kernel_cudaERNS_18TensorIteratorBaseERKN3c106ScalarEENKUlvE_clEvENKUlvE_clEvEUlhE_St5arrayIPcLm2EELi4E23TrivialOffsetCalculatorILi1EjESF_NS0_6memory12LoadWithCastILi1EEENSG_13StoreWithCastILi1EEEEEviT_T0_T2_T3_T4_T5_)
        /*0134*/ 	.short	0x0210
        /*0136*/ 	.short	0x003c


	//----- nvinfo : EIATTR_SW_WAR
	.align		4
.L_6121:
        /*0138*/ 	.byte	0x04, 0x36
        /*013a*/ 	.short	(.L_6123 - .L_6122)
.L_6122:
        /*013c*/ 	.word	0x00000008
.L_6123:


//--------------------- .nv.info._ZN2at6native18elementwise_kernelILi128ELi4EZNS0_22gpu_kernel_impl_nocastIZZZNS0_21clamp_min_kernel_cudaERNS_18TensorIteratorBaseERKN3c106ScalarEENKUlvE_clEvENKUlvE_clEvEUlhE_EEvS4_RKT_EUliE_EEviT1_ --------------------------
	.section	.nv.info._ZN2at6native18elementwise_kernelILi128ELi4EZNS0_22gpu_kernel_impl_nocastIZZZNS0_21clamp_min_kernel_cudaERNS_18TensorIteratorBaseERKN3c106ScalarEENKUlvE_clEvENKUlvE_clEvEUlhE_EEvS4_RKT_EUliE_EEviT1_,"",@"SHT_CUDA_INFO"
	.sectionflags	@""
	.align	4


	//----- nvinfo : EIATTR_CUDA_API_VERSION
	.align		4
        /*0000*/ 	.byte	0x04, 0x37
        /*0002*/ 	.short	(.L_6125 - .L_6124)
.L_6124:
        /*0004*/ 	.word	0x00000082


	//----- nvinfo : EIATTR_KPARAM_INFO
	.align		4
.L_6125:
        /*0008*/ 	.byte	0x04, 0x17
        /*000a*/ 	.short	(.L_6127 - .L_6126)
.L_6126:
        /*000c*/ 	.word	0x00000000
        /*0010*/ 	.short	0x0001
        /*0012*/ 	.short	0x0008
        /*0014*/ 	.byte	0x00, 0xf0, 0x81, 0x08


	//----- nvinfo : EIATTR_KPARAM_INFO
	.align		4
.L_6127:
        /*0018*/ 	.byte	0x04, 0x17
        /*001a*/ 	.short	(.L_6129 - .L_6128)
.L_6128:
        /*001c*/ 	.word	0x00000000
        /*0020*/ 	.short	0x0000
        /*0022*/ 	.short	0x0000
        /*0024*/ 	.byte	0x00, 0xf0, 0x11, 0x00


	//----- nvinfo : EIATTR_SPARSE_MMA_MASK
	.align		4
.L_6129:
        /*0028*/ 	.byte	0x03, 0x50
        /*002a*/ 	.short	0x0000


	//----- nvinfo : EIATTR_MAXREG_COUNT
	.align		4
        /*002c*/ 	.byte	0x03, 0x1b
        /*002e*/ 	.short	0x0080


	//----- nvinfo : EIATTR_MERCURY_ISA_VERSION
	.align		4
        /*0030*/ 	.byte	0x03, 0x5f
        /*0032*/ 	.short	0x0101


	//----- nvinfo : EIATTR_EXIT_INSTR_OFFSETS
	.align		4
        /*0034*/ 	.byte	0x04, 0x1c
        /*0036*/ 	.short	(.L_6131 - .L_6130)


	//   ....[0]....
.L_6130:
        /*0038*/ 	.word	0x00003ba0


	//   ....[1]....
        /*003c*/ 	.word	0x00004f20


	//----- nvinfo : EIATTR_MAX_THREADS
	.align		4
.L_6131:
        /*0040*/ 	.byte	0x04, 0x05
        /*0042*/ 	.short	(.L_6133 - .L_6132)
.L_6132:
        /*0044*/ 	.word	0x00000080
        /*0048*/ 	.word	0x00000001
        /*004c*/ 	.word	0x00000001


	//----- nvinfo : EIATTR_CRS_STACK_SIZE
	.align		4
.L_6133:
        /*0050*/ 	.byte	0x04, 0x1e
        /*0052*/ 	.short	(.L_6135 - .L_6134)
.L_6134:
        /*0054*/ 	.word	0x00000000


	//----- nvinfo : EIATTR_CBANK_PARAM_SIZE
	.align		4
.L_6135:
        /*0058*/ 	.byte	0x03, 0x19
        /*005a*/ 	.short	0x0228


	//----- nvinfo : EIATTR_PARAM_CBANK
	.align		4
        /*005c*/ 	.byte	0x04, 0x0a
        /*005e*/ 	.short	(.L_6137 - .L_6136)
	.align		4
.L_6136:
        /*0060*/ 	.word	index@(.nv.constant0._ZN2at6native18elementwise_kernelILi128ELi4EZNS0_22gpu_kernel_impl_nocastIZZZNS0_21clamp_min_kernel_cudaERNS_18TensorIteratorBaseERKN3c106ScalarEENKUlvE_clEvENKUlvE_clEvEUlhE_EEvS4_RKT_EUliE_EEviT1_)
        /*0064*/ 	.short	0x0210
        /*0066*/ 	.short	0x0228


	//----- nvinfo : EIATTR_SW_WAR
	.align		4
.L_6137:
        /*0068*/ 	.byte	0x04, 0x36
        /*006a*/ 	.short	(.L_6139 - .L_6138)
.L_6138:
        /*006c*/ 	.word	0x00000008
.L_6139:


//--------------------- .nv.info._ZN2at6native27unrolled_elementwise_kernelIZZZNS0_21clamp_min_kernel_cudaERNS_18TensorIteratorBaseERKN3c106ScalarEENKUlvE_clEvENKUlvE_clEvEUlhE_St5arrayIPcLm2EELi4E23TrivialOffsetCalculatorILi1EjESF_NS0_6memory15LoadWithoutCastENSG_16StoreWithoutCastEEEviT_T0_T2_T3_T4_T5_ --------------------------
	.section	.nv.info._ZN2at6native27unrolled_elementwise_kernelIZZZNS0_21clamp_min_kernel_cudaERNS_18TensorIteratorBaseERKN3c106ScalarEENKUlvE_clEvENKUlvE_clEvEUlhE_St5arrayIPcLm2EELi4E23TrivialOffsetCalculatorILi1EjESF_NS0_6memory15LoadWithoutCastENSG_16StoreWithoutCastEEEviT_T0_T2_T3_T4_T5_,"",@"SHT_CUDA_INFO"
	.sectionflags	@""
	.align	4


	//----- nvinfo : EIATTR_CUDA_API_VERSION
	.align		4
        /*0000*/ 	.byte	0x04, 0x37
        /*0002*/ 	.short	(.L_6141 - .L_6140)
.L_6140:
        /*0004*/ 	.word	0x00000082


	//----- nvinfo : EIATTR_KPARAM_INFO
	.align		4
.L_6141:
        /*0008*/ 	.byte	0x04, 0x17
        /*000a*/ 	.short	(.L_6143 - .L_6142)
.L_6142:
        /*000c*/ 	.word	0x00000000
        /*0010*/ 	.short	0x0006
        /*0012*/ 	.short	0x002b
        /*0014*/ 	.byte	0x00, 0xf0, 0x05, 0x00


	//----- nvinfo : EIATTR_KPARAM_INFO
	.align		4
.L_6143:
        /*0018*/ 	.byte	0x04, 0x17
        /*001a*/ 	.short	(.L_6145 - .L_6144)
.L_6144:
        /*001c*/ 	.word	0x00000000
        /*0020*/ 	.short	0x0005
        /*0022*/ 	.short	0x002a
        /*0024*/ 	.byte	0x00, 0xf0, 0x05, 0x00


	//----- nvinfo : EIATTR_KPARAM_INFO
	.align		4
.L_6145:
        /*0028*/ 	.byte	0x04, 0x17
        /*002a*/ 	.short	(.L_6147 - .L_6146)
.L_6146:
        /*002c*/ 	.word	0x00000000
        /*0030*/ 	.short	0x0004
        /*0032*/ 	.short	0x0029
        /*0034*/ 	.byte	0x00, 0xf0, 0x05, 0x00


	//----- nvinfo : EIATTR_KPARAM_INFO
	.align		4
.L_6147:
        /*0038*/ 	.byte	0x04, 0x17
        /*003a*/ 	.short	(.L_6149 - .L_6148)
.L_6148:
        /*003c*/ 	.word	0x00000000
        /*0040*/ 	.short	0x0003
        /*0042*/ 	.short	0x0028
        /*0044*/ 	.byte	0x00, 0xf0, 0x05, 0x00


	//----- nvinfo : EIATTR_KPARAM_INFO
	.align		4
.L_6149:
        /*0048*/ 	.byte	0x04, 0x17
        /*004a*/ 	.short	(.L_6151 - .L_6150)
.L_6150:
        /*004c*/ 	.word	0x00000000
        /*0050*/ 	.short	0x0002
        /*0052*/ 	.short	0x0018
        /*0054*/ 	.byte	0x00, 0xf0, 0x41, 0x00


	//----- nvinfo : EIATTR_KPARAM_INFO
	.align		4
.L_6151:
        /*0058*/ 	.byte	0x04, 0x17
        /*005a*/ 	.short	(.L_6153 - .L_6152)
.L_6152:
        /*005c*/ 	.word	0x00000000
        /*0060*/ 	.short	0x0001
        /*0062*/ 	.short	0x0008
        /*0064*/ 	.byte	0x00, 0xf0, 0x41, 0x00


	//----- nvinfo : EIATTR_KPARAM_INFO
	.align		4
.L_6153:
        /*0068*/ 	.byte	0x04, 0x17
        /*006a*/ 	.short	(.L_6155 - .L_6154)
.L_6154:
        /*006c*/ 	.word	0x00000000
        /*0070*/ 	.short	0x0000
        /*0072*/ 	.short	0x0000
        /*0074*/ 	.byte	0x00, 0xf0, 0x11, 0x00


	//----- nvinfo : EIATTR_SPARSE_MMA_MASK
	.align		4
.L_6155:
        /*0078*/ 	.byte	0x03, 0x50
        /*007a*/ 	.short	0x0000


	//----- nvinfo : EIATTR_MAXREG_COUNT
	.align		4
        /*007c*/ 	.byte	0x03, 0x1b
        /*007e*/ 	.short	0x00ff


	//----- nvinfo : EIATTR_MERCURY_ISA_VERSION
	.align		4
        /*0080*/ 	.byte	0x03, 0x5f
        /*0082*/ 	.short	0x0101


	//----- nvinfo : EIATTR_EXIT_INSTR_OFFSETS
	.align		4
        /*0084*/ 	.byte	0x04, 0x1c
        /*0086*/ 	.short	(.L_6157 - .L_6156)


	//   ....[0]....
.L_6156:
        /*0088*/ 	.word	0x00000420


	//   ....[1]....
        /*008c*/ 	.word	0x00000480


	//----- nvinfo : EIATTR_MAX_THREADS
	.align		4
.L_6157:
        /*0090*/ 	.byte	0x04, 0x05
        /*0092*/ 	.short	(.L_6159 - .L_6158)
.L_6158:
        /*0094*/ 	.word	0x00000080
        /*0098*/ 	.word	0x00000001
        /*009c*/ 	.word	0x00000001


	//----- nvinfo : EIATTR_CRS_STACK_SIZE
	.align		4
.L_6159:
        /*00a0*/ 	.byte	0x04, 0x1e
        /*00a2*/ 	.short	(.L_6161 - .L_6160)
.L_6160:
        /*00a4*/ 	.word	0x00000000


	//----- nvinfo : EIATTR_CBANK_PARAM_SIZE
	.align		4
.L_6161:
        /*00a8*/ 	.byte	0x03, 0x19
        /*00aa*/ 	.short	0x002c


	//----- nvinfo : EIATTR_PARAM_CBANK
	.align		4
        /*00ac*/ 	.byte	0x04, 0x0a
        /*00ae*/ 	.short	(.L_6163 - .L_6162)
	.align		4
.L_6162:
        /*00b0*/ 	.word	index@(.nv.constant0._ZN2at6native27unrolled_elementwise_kernelIZZZNS0_21clamp_min_kernel_cudaERNS_18TensorIteratorBaseERKN3c106ScalarEENKUlvE_clEvENKUlvE_clEvEUlhE_St5arrayIPcLm2EELi4E23TrivialOffsetCalculatorILi1EjESF_NS0_6memory15LoadWithoutCastENSG_16StoreWithoutCastEEEviT_T0_T2_T3_T4_T5_)
        /*00b4*/ 	.short	0x0210
        /*00b6*/ 	.short	0x002c


	//----- nvinfo : EIATTR_SW_WAR
	.align		4
.L_6163:
        /*00b8*/ 	.byte	0x04, 0x36
        /*00ba*/ 	.short	(.L_6165 - .L_6164)
.L_6164:
        /*00bc*/ 	.word	0x00000008
.L_6165:


//--------------------- .nv.info._ZN2at6native29vectorized_elementwise_kernelILi2EZZZNS0_21clamp_min_kernel_cudaERNS_18TensorIteratorBaseERKN3c106ScalarEENKUlvE_clEvENKUlvE_clEvEUlhE_St5arrayIPcLm2EEEEviT0_T1_ --------------------------
	.section	.nv.info._ZN2at6native29vectorized_elementwise_kernelILi2EZZZNS0_21clamp_min_kernel_cudaERNS_18TensorIteratorBaseERKN3c106ScalarEENKUlvE_clEvENKUlvE_clEvEUlhE_St5arrayIPcLm2EEEEviT0_T1_,"",@"SHT_CUDA_INFO"
	.sectionflags	@""
	.align	4


	//----- nvinfo : EIATTR_CUDA_API_VERSION
	.align		4
        /*0000*/ 	.byte	0x04, 0x37
        /*0002*/ 	.short	(.L_6167 - .L_6166)
.L_6166:
        /*0004*/ 	.word	0x00000082


	//----- nvinfo : EIATTR_KPARAM_INFO
	.align		4
.L_6167:
        /*0008*/ 	.byte	0x04, 0x17
        /*000a*/ 	.short	(.L_6169 - .L_6168)
.L_6168:
        /*000c*/ 	.word	0x00000000
        /*0010*/ 	.short	0x0002
        /*0012*/ 	.short	0x0018
        /*0014*/ 	.byte	0x00, 0xf0, 0x41, 0x00


	//----- nvinfo : EIATTR_KPARAM_INFO
	.align		4
.L_6169:
        /*0018*/ 	.byte	0x04, 0x17
        /*001a*/ 	.short	(.L_6171 - .L_6170)
.L_6170:
        /*001c*/ 	.word	0x00000000
        /*0020*/ 	.short	0x0001
        /*0022*/ 	.short	0x0008
        /*0024*/ 	.byte	0x00, 0xf0, 0x41, 0x00


	//----- nvinfo : EIATTR_KPARAM_INFO
	.align		4
.L_6171:
        /*0028*/ 	.byte	0x04, 0x17
        /*002a*/ 	.short	(.L_6173 - .L_6172)
.L_6172:
        /*002c*/ 	.word	0x00000000
        /*0030*/ 	.short	0x0000
        /*0032*/ 	.short	0x0000
        /*0034*/ 	.byte	0x00, 0xf0, 0x11, 0x00


	//----- nvinfo : EIATTR_SPARSE_MMA_MASK
	.align		4
.L_6173:
        /*0038*/ 	.byte	0x03, 0x50
        /*003a*/ 	.short	0x0000


	//----- nvinfo : EIATTR_MAXREG_COUNT
	.align		4
        /*003c*/ 	.byte	0x03, 0x1b
        /*003e*/ 	.short	0x00ff


	//----- nvinfo : EIATTR_MERCURY_ISA_VERSION
	.align		4
        /*0040*/ 	.byte	0x03, 0x5f
        /*0042*/ 	.short	0x0101


	//----- nvinfo : EIATTR_EXIT_INSTR_OFFSETS
	.align		4
        /*0044*/ 	.byte	0x04, 0x1c
        /*0046*/ 	.short	(.L_6175 - .L_6174)


	//   ....[0]....
.L_6174:
        /*0048*/ 	.word	0x00000320


	//   ....[1]....
        /*004c*/ 	.word	0x00000b80


	//   ....[2]....
        /*0050*/ 	.word	0x00000be0


	//----- nvinfo : EIATTR_MAX_THREADS
	.align		4
.L_6175:
        /*0054*/ 	.byte	0x04, 0x05
        /*0056*/ 	.short	(.L_6177 - .L_6176)
.L_6176:
        /*0058*/ 	.word	0x00000080
        /*005c*/ 	.word	0x00000001
        /*0060*/ 	.word	0x00000001


	//----- nvinfo : EIATTR_CRS_STACK_SIZE
	.align		4
.L_6177:
        /*0064*/ 	.byte	0x04, 0x1e
        /*0066*/ 	.short	(.L_6179 - .L_6178)
.L_6178:
        /*0068*/ 	.word	0x00000000


	//----- nvinfo : EIATTR_CBANK_PARAM_SIZE
	.align		4
.L_6179:
        /*006c*/ 	.byte	0x03, 0x19
        /*006e*/ 	.short	0x0028


	//----- nvinfo : EIATTR_PARAM_CBANK
	.align		4
        /*0070*/ 	.byte	0x04, 0x0a
        /*0072*/ 	.short	(.L_6181 - .L_6180)
	.align		4
.L_6180:
        /*0074*/ 	.word	index@(.nv.constant0._ZN2at6native29vectorized_elementwise_kernelILi2EZZZNS0_21clamp_min_kernel_cudaERNS_18TensorIteratorBaseERKN3c106ScalarEENKUlvE_clEvENKUlvE_clEvEUlhE_St5arrayIPcLm2EEEEviT0_T1_)
        /*0078*/ 	.short	0x0210
        /*007a*/ 	.short	0x0028


	//----- nvinfo : EIATTR_SW_WAR
	.align		4
.L_6181:
        /*007c*/ 	.byte	0x04, 0x36
        /*007e*/ 	.short	(.L_6183 - .L_6182)
.L_6182:
        /*0080*/ 	.word	0x00000008
.L_6183:


//--------------------- .nv.info._ZN2at6native29vectorized_elementwise_kernelILi4EZZZNS0_21clamp_min_kernel_cudaERNS_18TensorIteratorBaseERKN3c106ScalarEENKUlvE_clEvENKUlvE_clEvEUlhE_St5arrayIPcLm2EEEEviT0_T1_ --------------------------
	.section	.nv.info._ZN2at6native29vectorized_elementwise_kernelILi4EZZZNS0_21clamp_min_kernel_cudaERNS_18TensorIteratorBaseERKN3c106ScalarEENKUlvE_clEvENKUlvE_clEvEUlhE_St5arrayIPcLm2EEEEviT0_T1_,"",@"SHT_CUDA_INFO"
	.sectionflags	@""
	.align	4


	//----- nvinfo : EIATTR_CUDA_API_VERSION
	.align		4
        /*0000*/ 	.byte	0x04, 0x37
        /*0002*/ 	.short	(.L_6185 - .L_6184)
.L_6184:
        /*0004*/ 	.word	0x00000082


	//----- nvinfo : EIATTR_KPARAM_INFO
	.align		4
.L_6185:
        /*0008*/ 	.byte	0x04, 0x17
        /*000a*/ 	.short	(.L_6187 - .L_6186)
.L_6186:
        /*000c*/ 	.word	0x00000000
        /*0010*/ 	.short	0x0002
        /*0012*/ 	.short	0x0018
        /*0014*/ 	.byte	0x00, 0xf0, 0x41, 0x00


	//----- nvinfo : EIATTR_KPARAM_INFO
	.align		4
.L_6187:
        /*0018*/ 	.byte	0x04, 0x17
        /*001a*/ 	.short	(.L_6189 - .L_6188)
.L_6188:
        /*001c*/ 	.word	0x00000000
        /*0020*/ 	.short	0x0001
        /*0022*/ 	.short	0x0008
        /*0024*/ 	.byte	0x00, 0xf0, 0x41, 0x00


	//----- nvinfo : EIATTR_KPARAM_INFO
	.align		4
.L_6189:
        /*0028*/ 	.byte	0x04, 0x17
        /*002a*/ 	.short	(.L_6191 - .L_6190)
.L_6190:
        /*002c*/ 	.word	0x00000000
        /*0030*/ 	.short	0x0000
        /*0032*/ 	.short	0x0000
        /*0034*/ 	.byte	0x00, 0xf0, 0x11, 0x00


	//----- nvinfo : EIATTR_SPARSE_MMA_MASK
	.align		4
.L_6191:
        /*0038*/ 	.byte	0x03, 0x50
        /*003a*/ 	.short	0x0000


	//----- nvinfo : EIATTR_MAXREG_COUNT
	.align		4
        /*003c*/ 	.byte	0x03, 0x1b
        /*003e*/ 	.short	0x00ff


	//----- nvinfo : EIATTR_MERCURY_ISA_VERSION
	.align		4
        /*0040*/ 	.byte	0x03, 0x5f
        /*0042*/ 	.short	0x0101


	//----- nvinfo : EIATTR_EXIT_INSTR_OFFSETS
	.align		4
        /*0044*/ 	.byte	0x04, 0x1c
        /*0046*/ 	.short	(.L_6193 - .L_6192)


	//   ....[0]....
.L_6192:
        /*0048*/ 	.word	0x00000300


	//   ....[1]....
        /*004c*/ 	.word	0x00000b60


	//   ....[2]....
        /*0050*/ 	.word	0x00000bc0


	//----- nvinfo : EIATTR_MAX_THREADS
	.align		4
.L_6193:
        /*0054*/ 	.byte	0x04, 0x05
        /*0056*/ 	.short	(.L_6195 - .L_6194)
.L_6194:
        /*0058*/ 	.word	0x00000080
        /*005c*/ 	.word	0x00000001
        /*0060*/ 	.word	0x00000001


	//----- nvinfo : EIATTR_CRS_STACK_SIZE
	.align		4
.L_6195:
        /*0064*/ 	.byte	0x04, 0x1e
        /*0066*/ 	.short	(.L_6197 - .L_6196)
.L_6196:
        /*0068*/ 	.word	0x00000000


	//----- nvinfo : EIATTR_CBANK_PARAM_SIZE
	.align		4
.L_6197:
        /*006c*/ 	.byte	0x03, 0x19
        /*006e*/ 	.short	0x0028


	//----- nvinfo : EIATTR_PARAM_CBANK
	.align		4
        /*0070*/ 	.byte	0x04, 0x0a
        /*0072*/ 	.short	(.L_6199 - .L_6198)
	.align		4
.L_6198:
        /*0074*/ 	.word	index@(.nv.constant0._ZN2at6native29vectorized_elementwise_kernelILi4EZZZNS0_21clamp_min_kernel_cudaERNS_18TensorIteratorBaseERKN3c106ScalarEENKUlvE_clEvENKUlvE_clEvEUlhE_St5arrayIPcLm2EEEEviT0_T1_)
        /*0078*/ 	.short	0x0210
        /*007a*/ 	.short	0x0028


	//----- nvinfo : EIATTR_SW_WAR
	.align		4
.L_6199:
        /*007c*/ 	.byte	0x04, 0x36
        /*007e*/ 	.short	(.L_6201 - .L_6200)
.L_6200:
        /*0080*/ 	.word	0x00000008
.L_6201:


//--------------------- .nv.info._ZN2at6native29vectorized_elementwise_kernelILi8EZZZNS0_21clamp_min_kernel_cudaERNS_18TensorIteratorBaseERKN3c106ScalarEENKUlvE_clEvENKUlvE_clEvEUlhE_St5arrayIPcLm2EEEEviT0_T1_ --------------------------
	.section	.nv.info._ZN2at6native29vectorized_elementwise_kernelILi8EZZZNS0_21clamp_min_kernel_cudaERNS_18TensorIteratorBaseERKN3c106ScalarEENKUlvE_clEvENKUlvE_clEvEUlhE_St5arrayIPcLm2EEEEviT0_T1_,"",@"SHT_CUDA_INFO"
	.sectionflags	@""
	.align	4


	//----- nvinfo : EIATTR_CUDA_API_VERSION
	.align		4
        /*0000*/ 	.byte	0x04, 0x37
        /*0002*/ 	.short	(.L_6203 - .L_6202)
.L_6202:
        /*0004*/ 	.word	0x00000082


	//----- nvinfo : EIATTR_KPARAM_INFO
	.align		4
.L_6203:
        /*0008*/ 	.byte	0x04, 0x17
        /*000a*/ 	.short	(.L_6205 - .L_6204)
.L_6204:
        /*000c*/ 	.word	0x00000000
        /*0010*/ 	.short	0x0002
        /*0012*/ 	.short	0x0018
        /*0014*/ 	.byte	0x00, 0xf0, 0x41, 0x00


	//----- nvinfo : EIATTR_KPARAM_INFO
	.align		4
.L_6205:
        /*0018*/ 	.byte	0x04, 0x17
        /*001a*/ 	.short	(.L_6207 - .L_6206)
.L_6206:
        /*001c*/ 	.word	0x00000000
        /*0020*/ 	.short	0x0001
        /*0022*/ 	.short	0x0008
        /*0024*/ 	.byte	0x00, 0xf0, 0x41, 0x00


	//----- nvinfo : EIATTR_KPARAM_INFO
	.align		4
.L_6207:
        /*0028*/ 	.byte	0x04, 0x17
        /*002a*/ 	.short	(.L_6209 - .L_6208)
.L_6208:
        /*002c*/ 	.word	0x00000000
        /*0030*/ 	.short	0x0000
        /*0032*/ 	.short	0x0000
        /*0034*/ 	.byte	0x00, 0xf0, 0x11, 0x00


	//----- nvinfo : EIATTR_SPARSE_MMA_MASK
	.align		4
.L_6209:
        /*0038*/ 	.byte	0x03, 0x50
        /*003a*/ 	.short	0x0000


	//----- nvinfo : EIATTR_MAXREG_COUNT
	.align		4
        /*003c*/ 	.byte	0x03, 0x1b
        /*003e*/ 	.short	0x00ff


	//----- nvinfo : EIATTR_MERCURY_ISA_VERSION
	.align		4
        /*0040*/ 	.byte	0x03, 0x5f
        /*0042*/ 	.short	0x0101


	//----- nvinfo : EIATTR_EXIT_INSTR_OFFSETS
	.align		4
        /*0044*/ 	.byte	0x04, 0x1c
        /*0046*/ 	.short	(.L_6211 - .L_6210)


	//   ....[0]....
.L_6210:
        /*0048*/ 	.word	0x000003a0


	//   ....[1]....
        /*004c*/ 	.word	0x00000c00


	//   ....[2]....
        /*0050*/ 	.word	0x00000c60


	//----- nvinfo : EIATTR_MAX_THREADS
	.align		4
.L_6211:
        /*0054*/ 	.byte	0x04, 0x05
        /*0056*/ 	.short	(.L_6213 - .L_6212)
.L_6212:
        /*0058*/ 	.word	0x00000080
        /*005c*/ 	.word	0x00000001
        /*0060*/ 	.word	0x00000001


	//----- nvinfo : EIATTR_CRS_STACK_SIZE
	.align		4
.L_6213:
        /*0064*/ 	.byte	0x04, 0x1e
        /*0066*/ 	.short	(.L_6215 - .L_6214)
.L_6214:
        /*0068*/ 	.word	0x00000000


	//----- nvinfo : EIATTR_CBANK_PARAM_SIZE
	.align		4
.L_6215:
        /*006c*/ 	.byte	0x03, 0x19
        /*006e*/ 	.short	0x0028


	//----- nvinfo : EIATTR_PARAM_CBANK
	.align		4
        /*0070*/ 	.byte	0x04, 0x0a
        /*0072*/ 	.short	(.L_6217 - .L_6216)
	.align		4
.L_6216:
        /*0074*/ 	.word	index@(.nv.constant0._ZN2at6native29vectorized_elementwise_kernelILi8EZZZNS0_21clamp_min_kernel_cudaERNS_18TensorIteratorBaseERKN3c106ScalarEENKUlvE_clEvENKUlvE_clEvEUlhE_St5arrayIPcLm2EEEEviT0_T1_)
        /*0078*/ 	.short	0x0210
        /*007a*/ 	.short	0x0028


	//----- nvinfo : EIATTR_SW_WAR
	.align		4
.L_6217:
        /*007c*/ 	.byte	0x04, 0x36
        /*007e*/ 	.short	(.L_6219 - .L_6218)
.L_6218:
        /*0080*/ 	.word	0x00000008
.L_6219:


//--------------------- .nv.info._ZN2at6native18elementwise_kernelILi128ELi4EZNS0_15gpu_kernel_implIZZZNS0_17clamp_kernel_cudaERNS_18TensorIteratorBaseERKN3c106ScalarES8_ENKUlvE_clEvENKUlvE7_clEvEUlNS5_8BFloat16EE_EEvS4_RKT_EUliE_EEviT1_ --------------------------
	.section	.nv.info._ZN2at6native18elementwise_kernelILi128ELi4EZNS0_15gpu_kernel_implIZZZNS0_17clamp_kernel_cudaERNS_18TensorIteratorBaseERKN3c106ScalarES8_ENKUlvE_clEvENKUlvE7_clEvEUlNS5_8BFloat16EE_EEvS4_RKT_EUliE_EEviT1_,"",@"SHT_CUDA_INFO"
	.sectionflags	@""
	.align	4


	//----- nvinfo : EIATTR_CUDA_API_VERSION
	.align		4
        /*0000*/ 	.byte	0x04, 0x37
        /*0002*/ 	.short	(.L_6221 - .L_6220)
.L_6220:
        /*0004*/ 	.word	0x00000082


	//----- nvinfo : EIATTR_KPARAM_INFO
	.align		4
.L_6221:
        /*0008*/ 	.byte	0x04, 0x17
        /*000a*/ 	.short	(.L_6223 - .L_6222)
.L_6222:
        /*000c*/ 	.word	0x00000000
        /*0010*/ 	.short	0x0001
        /*0012*/ 	.short	0x0008
        /*0014*/ 	.byte	0x00, 0xf0, 0xa1, 0x08


	//----- nvinfo : EIATTR_KPARAM_INFO
	.align		4
.L_6223:
        /*0018*/ 	.byte	0x04, 0x17
        /*001a*/ 	.short	(.L_6225 - .L_6224)
.L_6224:
        /*001c*/ 	.word	0x00000000
        /*0020*/ 	.short	0x0000
        /*0022*/ 	.short	0x0000
        /*0024*/ 	.byte	0x00, 0xf0, 0x11, 0x00


	//----- nvinfo : EIATTR_SPARSE_MMA_MASK
	.align		4
.L_6225:
        /*0028*/ 	.byte	0x03, 0x50
        /*002a*/ 	.short	0x0000


	//----- nvinfo : EIATTR_MAXREG_COUNT
	.align		4
        /*002c*/ 	.byte	0x03, 0x1b
        /*002e*/ 	.short	0x0080


	//----- nvinfo : EIATTR_EXTERNS
	.align		4
        /*0030*/ 	.byte	0x04, 0x0f
        /*0032*/ 	.short	(.L_6227 - .L_6226)


	//   ....[0]....
	.align		4
.L_6226:
        /*0034*/ 	.word	index@(__assertfail)


	//----- nvinfo : EIATTR_MERCURY_ISA_VERSION
	.align		4
.L_6227:
        /*0038*/ 	.byte	0x03, 0x5f
        /*003a*/ 	.short	0x0101


	//----- nvinfo : EIATTR_SYSCALL_OFFSETS
	.align		4
        /*003c*/ 	.byte	0x04, 0x46
        /*003e*/ 	.short	(.L_6229 - .L_6228)


	//   ....[0]....
.L_6228:
        /*0040*/ 	.word	0x000023b0


	//   ....[1]....
        /*0044*/ 	.word	0x000033e0


	//   ....[2]....
        /*0048*/ 	.word	0x000057e0


	//   ....[3]....
        /*004c*/ 	.word	0x00006800


	//   ....[4]....
        /*0050*/ 	.word	0x00008bf0


	//   ....[5]....
        /*0054*/ 	.word	0x00009c10


	//   ....[6]....
        /*0058*/ 	.word	0x0000bff0


	//   ....[7]....
        /*005c*/ 	.word	0x0000d010


	//----- nvinfo : EIATTR_EXIT_INSTR_OFFSETS
	.align		4
.L_6229:
        /*0060*/ 	.byte	0x04, 0x1c
        /*0062*/ 	.short	(.L_6231 - .L_6230)


	//   ....[0]....
.L_6230:
        /*0064*/ 	.word	0x00009ce0


	//   ....[1]....
        /*0068*/ 	.word	0x0000c240


	//   ....[2]....
        /*006c*/ 	.word	0x0000c280


	//   ....[3]....
        /*0070*/ 	.word	0x0000c320


	//   ....[4]....
        /*0074*/ 	.word	0x0000c360


	//   ....[5]....
        /*0078*/ 	.word	0x0000c3a0


	//   ....[6]....
        /*007c*/ 	.word	0x0000c430


	//   ....[7]....
        /*0080*/ 	.word	0x0000c470


	//   ....[8]....
        /*0084*/ 	.word	0x0000c510


	//   ....[9]....
        /*0088*/ 	.word	0x0000c560


	//   ....[10]....
        /*008c*/ 	.word	0x0000c5b0


	//   ....[11]....
        /*0090*/ 	.word	0x0000c680


	//   ....[12]....
        /*0094*/ 	.word	0x0000c6e0


	//   ....[13]....
        /*0098*/ 	.word	0x0000c870


	//   ....[14]....
        /*009c*/ 	.word	0x0000c9d0


	//   ....[15]....
        /*00a0*/ 	.word	0x0000c9f0


	//   ....[16]....
        /*00a4*/ 	.word	0x0000cab0


	//   ....[17]....
        /*00a8*/ 	.word	0x0000cc30


	//   ....[18]....
        /*00ac*/ 	.word	0x0000cdb0


	//   ....[19]....
        /*00b0*/ 	.word	0x0000cf10


	//   ....[20]....
        /*00b4*/ 	.word	0x0000d020


	//   ....[21]....
        /*00b8*/ 	.word	0x0000d060


	//   ....[22]....
        /*00bc*/ 	.word	0x0000d0a0


	//----- nvinfo : EIATTR_MAX_THREADS
	.align		4
.L_6231:
        /*00c0*/ 	.byte	0x04, 0x05
        /*00c2*/ 	.short	(.L_6233 - .L_6232)
.L_6232:
        /*00c4*/ 	.word	0x00000080
        /*00c8*/ 	.word	0x00000001
        /*00cc*/ 	.word	0x00000001


	//----- nvinfo : EIATTR_CRS_STACK_SIZE
	.align		4
.L_6233:
        /*00d0*/ 	.byte	0x04, 0x1e
        /*00d2*/ 	.short	(.L_6235 - .L_6234)
.L_6234:
        /*00d4*/ 	.word	0x00000000


	//----- nvinfo : EIATTR_CBANK_PARAM_SIZE
	.align		4
.L_6235:
        /*00d8*/ 	.byte	0x03, 0x19
        /*00da*/ 	.short	0x0230


	//----- nvinfo : EIATTR_PARAM_CBANK
	.align		4
        /*00dc*/ 	.byte	0x04, 0x0a
        /*00de*/ 	.short	(.L_6237 - .L_6236)
	.align		4
.L_6236:
        /*00e0*/ 	.word	index@(.nv.constant0._ZN2at6native18elementwise_kernelILi128ELi4EZNS0_15gpu_kernel_implIZZZNS0_17clamp_kernel_cudaERNS_18TensorIteratorBaseERKN3c106ScalarES8_ENKUlvE_clEvENKUlvE7_clEvEUlNS5_8BFloat16EE_EEvS4_RKT_EUliE_EEviT1_)
        /*00e4*/ 	.short	0x0210
        /*00e6*/ 	.short	0x0230


	//----- nvinfo : EIATTR_SW_WAR
	.align		4
.L_6237:
        /*00e8*/ 	.byte	0x04, 0x36
        /*00ea*/ 	.short	(.L_6239 - .L_6238)
.L_6238:
        /*00ec*/ 	.word	0x00000008
.L_6239:


//--------------------- .nv.info._ZN2at6native27unrolled_elementwise_kernelIZZZNS0_17clamp_kernel_cudaERNS_18TensorIteratorBaseERKN3c106ScalarES7_ENKUlvE_clEvENKUlvE7_clEvEUlNS4_8BFloat16EE_St5arrayIPcLm2EELi4E23TrivialOffsetCalculatorILi1EjESG_NS0_6memory12LoadWithCastILi1EEENSH_13StoreWithCastILi1EEEEEviT_T0_T2_T3_T4_T5_ --------------------------
	.section	.nv.info._ZN2at6native27unrolled_elementwise_kernelIZZZNS0_17clamp_kernel_cudaERNS_18TensorIteratorBaseERKN3c106ScalarES7_ENKUlvE_clEvENKUlvE7_clEvEUlNS4_8BFloat16EE_St5arrayIPcLm2EELi4E23TrivialOffsetCalculatorILi1EjESG_NS0_6memory12LoadWithCastILi1EEENSH_13StoreWithCastILi1EEEEEviT_T0_T2_T3_T4_T5_,"",@"SHT_CUDA_INFO"
	.sectionflags	@""
	.align	4


	//----- nvinfo : EIATTR_CUDA_API_VERSION
	.align		4
        /*0000*/ 	.byte	0x04, 0x37
        /*0002*/ 	.short	(.L_6241 - .L_6240)
.L_6240:
        /*0004*/ 	.word	0x00000082


	//----- nvinfo : EIATTR_KPARAM_INFO
	.align		4
.L_6241:
        /*0008*/ 	.byte	0x04, 0x17
        /*000a*/ 	.short	(.L_6243 - .L_6242)
.L_6242:
        /*000c*/ 	.word	0x00000000
        /*0010*/ 	.short	0x0006
        /*0012*/ 	.short	0x0034
        /*0014*/ 	.byte	0x00, 0xf0, 0x21, 0x00


	//----- nvinfo : EIATTR_KPARAM_INFO
	.align		4
.L_6243:
        /*0018*/ 	.byte	0x04, 0x17
        /*001a*/ 	.short	(.L_6245 - .L_6244)
.L_6244:
        /*001c*/ 	.word	0x00000000
        /*0020*/ 	.short	0x0005
        /*0022*/ 	.short	0x002c
        /*0024*/ 	.byte	0x00, 0xf0, 0x21, 0x00


	//----- nvinfo : EIATTR_KPARAM_INFO
	.align		4
.L_6245:
        /*0028*/ 	.byte	0x04, 0x17
        /*002a*/ 	.short	(.L_6247 - .L_6246)
.L_6246:
        /*002c*/ 	.word	0x00000000
        /*0030*/ 	.short	0x0004
        /*0032*/ 	.short	0x0029
        /*0034*/ 	.byte	0x00, 0xf0, 0x05, 0x00


	//----- nvinfo : EIATTR_KPARAM_INFO
	.align		4
.L_6247:
        /*0038*/ 	.byte	0x04, 0x17
        /*003a*/ 	.short	(.L_6249 - .L_6248)
.L_6248:
        /*003c*/ 	.word	0x00000000
        /*0040*/ 	.short	0x0003
        /*0042*/ 	.short	0x0028
        /*0044*/ 	.byte	0x00, 0xf0, 0x05, 0x00


	//----- nvinfo : EIATTR_KPARAM_INFO
	.align		4
.L_6249:
        /*0048*/ 	.byte	0x04, 0x17
        /*004a*/ 	.short	(.L_6251 - .L_6250)
.L_6250:
        /*004c*/ 	.word	0x00000000
        /*0050*/ 	.short	0x0002
        /*0052*/ 	.short	0x0018
        /*0054*/ 	.byte	0x00, 0xf0, 0x41, 0x00


	//----- nvinfo : EIATTR_KPARAM_INFO
	.align		4
.L_6251:
        /*0058*/ 	.byte	0x04, 0x17
        /*005a*/ 	.short	(.L_6253 - .L_6252)
.L_6252:
        /*005c*/ 	.word	0x00000000
        /*0060*/ 	.short	0x0001
        /*0062*/ 	.short	0x0008
        /*0064*/ 	.byte	0x00, 0xf0, 0x41, 0x00


	//----- nvinfo : EIATTR_KPARAM_INFO
	.align		4
.L_6253:
        /*0068*/ 	.byte	0x04, 0x17
        /*006a*/ 	.short	(.L_6255 - .L_6254)
.L_6254:
        /*006c*/ 	.word	0x00000000
        /*0070*/ 	.short	0x0000
        /*0072*/ 	.short	0x0000
        /*0074*/ 	.byte	0x00, 0xf0, 0x11, 0x00


	//----- nvinfo : EIATTR_SPARSE_MMA_MASK
	.align		4
.L_6255:
        /*0078*/ 	.byte	0x03, 0x50
        /*007a*/ 	.short	0x0000


	//----- nvinfo : EIATTR_MAXREG_COUNT
	.align		4
        /*007c*/ 	.byte	0x03, 0x1b
        /*007e*/ 	.short	0x00ff


	//----- nvinfo : EIATTR_EXTERNS
	.align		4
        /*0080*/ 	.byte	0x04, 0x0f
        /*0082*/ 	.short	(.L_6257 - .L_6256)


	//   ....[0]....
	.align		4
.L_6256:
        /*0084*/ 	.word	index@(__assertfail)


	//----- nvinfo : EIATTR_MERCURY_ISA_VERSION
	.align		4
.L_6257:
        /*0088*/ 	.byte	0x03, 0x5f
        /*008a*/ 	.short	0x0101


	//----- nvinfo : EIATTR_SYSCALL_OFFSETS
	.align		4
        /*008c*/ 	.byte	0x04, 0x46
        /*008e*/ 	.short	(.L_6259 - .L_6258)


	//   ....[0]....
.L_6258:
        /*0090*/ 	.word	0x000010e0


	//   ....[1]....
        /*0094*/ 	.word	0x00002220


	//   ....[2]....
        /*0098*/ 	.word	0x00003370


	//   ....[3]....
        /*009c*/ 	.word	0x00004490


	//   ....[4]....
        /*00a0*/ 	.word	0x00005880


	//   ....[5]....
        /*00a4*/ 	.word	0x000068a0


	//   ....[6]....
        /*00a8*/ 	.word	0x00007880


	//   ....[7]....
        /*00ac*/ 	.word	0x00008860


	//----- nvinfo : EIATTR_EXIT_INSTR_OFFSETS
	.align		4
.L_6259:
        /*00b0*/ 	.byte	0x04, 0x1c
        /*00b2*/ 	.short	(.L_6261 - .L_6260)


	//   ....[0]....
.L_6260:
        /*00b4*/ 	.word	0x00007940


	//   ....[1]....
        /*00b8*/ 	.word	0x00007a90


	//   ....[2]....
        /*00bc*/ 	.word	0x00007ad0


	//   ....[3]....
        /*00c0*/ 	.word	0x00007b70


	//   ....[4]....
        /*00c4*/ 	.word	0x00007bb0


	//   ....[5]....
        /*00c8*/ 	.word	0x00007bf0


	//   ....[6]....
        /*00cc*/ 	.word	0x00007c80


	//   ....[7]....
        /*00d0*/ 	.word	0x00007cc0


	//   ....[8]....
        /*00d4*/ 	.word	0x00007d60


	//   ....[9]....
        /*00d8*/ 	.word	0x00007db0


	//   ....[10]....
        /*00dc*/ 	.word	0x00007e00


	//   ....[11]....
        /*00e0*/ 	.word	0x00007ed0


	//   ....[12]....
        /*00e4*/ 	.word	0x00007f30


	//   ....[13]....
        /*00e8*/ 	.word	0x000080c0


	//   ....[14]....
        /*00ec*/ 	.word	0x00008220


	//   ....[15]....
        /*00f0*/ 	.word	0x00008240


	//   ....[16]....
        /*00f4*/ 	.word	0x00008300


	//   ....[17]....
        /*00f8*/ 	.word	0x00008480


	//   ....[18]....
        /*00fc*/ 	.word	0x00008600


	//   ....[19]....
        /*0100*/ 	.word	0x00008760


	//   ....[20]....
        /*0104*/ 	.word	0x00008870


	//   ....[21]....
        /*0108*/ 	.word	0x000088b0


	//   ....[22]....
        /*010c*/ 	.word	0x000088f0


	//----- nvinfo : EIATTR_MAX_THREADS
	.align		4
.L_6261:
        /*0110*/ 	.byte	0x04, 0x05
        /*0112*/ 	.short	(.L_6263 - .L_6262)
.L_6262:
        /*0114*/ 	.word	0x00000080
        /*0118*/ 	.word	0x00000001
        /*011c*/ 	.word	0x00000001


	//----- nvinfo : EIATTR_CRS_STACK_SIZE
	.align		4
.L_6263:
        /*0120*/ 	.byte	0x04, 0x1e
        /*0122*/ 	.short	(.L_6265 - .L_6264)
.L_6264:
        /*0124*/ 	.word	0x00000000


	//----- nvinfo : EIATTR_CBANK_PARAM_SIZE
	.align		4
.L_6265:
        /*0128*/ 	.byte	0x03, 0x19
        /*012a*/ 	.short	0x003c


	//----- nvinfo : EIATTR_PARAM_CBANK
	.align		4
        /*012c*/ 	.byte	0x04, 0x0a
        /*012e*/ 	.short	(.L_6267 - .L_6266)
	.align		4
.L_6266:
        /*0130*/ 	.word	index@(.nv.constant0._ZN2at6native27unrolled_elementwise_kernelIZZZNS0_17clamp_kernel_cudaERNS_18TensorIteratorBaseERKN3c106ScalarES7_ENKUlvE_clEvENKUlvE7_clEvEUlNS4_8BFloat16EE_St5arrayIPcLm2EELi4E23TrivialOffsetCalculatorILi1EjESG_NS0_6memory12LoadWithCastILi1EEENSH_13StoreWithCastILi1EEEEEviT_T0_T2_T3_T4_T5_)
        /*0134*/ 	.short	0x0210
        /*0136*/ 	.short	0x003c


	//----- nvinfo : EIATTR_SW_WAR
	.align		4
.L_6267:
        /*0138*/ 	.byte	0x04, 0x36
        /*013a*/ 	.short	(.L_6269 - .L_6268)
.L_6268:
        /*013c*/ 	.word	0x00000008
.L_6269:


//--------------------- .nv.info._ZN2at6native18elementwise_kernelILi128ELi4EZNS0_22gpu_kernel_impl_nocastIZZZNS0_17clamp_kernel_cudaERNS_18TensorIteratorBaseERKN3c106ScalarES8_ENKUlvE_clEvENKUlvE7_clEvEUlNS5_8BFloat16EE_EEvS4_RKT_EUliE_EEviT1_ --------------------------
	.section	.nv.info._ZN2at6native18elementwise_kernelILi128ELi4EZNS0_22gpu_kernel_impl_nocastIZZZNS0_17clamp_kernel_cudaERNS_18TensorIteratorBaseERKN3c106ScalarES8_ENKUlvE_clEvENKUlvE7_clEvEUlNS5_8BFloat16EE_EEvS4_RKT_EUliE_EEviT1_,"",@"SHT_CUDA_INFO"
	.sectionflags	@""
	.align	4


	//----- nvinfo : EIATTR_CUDA_API_VERSION
	.align		4
        /*0000*/ 	.byte	0x04, 0x37
        /*0002*/ 	.short	(.L_6271 - .L_6270)
.L_6270:
        /*0004*/ 	.word	0x00000082


	//----- nvinfo : EIATTR_KPARAM_INFO
	.align		4
.L_6271:
        /*0008*/ 	.byte	0x04, 0x17
        /*000a*/ 	.short	(.L_6273 - .L_6272)
.L_6272:
        /*000c*/ 	.word	0x00000000
        /*0010*/ 	.short	0x0001
        /*0012*/ 	.short	0x0008
        /*0014*/ 	.byte	0x00, 0xf0, 0x81, 0x08


	//----- nvinfo : EIATTR_KPARAM_INFO
	.align		4
.L_6273:
        /*0018*/ 	.byte	0x04, 0x17
        /*001a*/ 	.short	(.L_6275 - .L_6274)
.L_6274:
        /*001c*/ 	.word	0x00000000
        /*0020*/ 	.short	0x0000
        /*0022*/ 	.short	0x0000
        /*0024*/ 	.byte	0x00, 0xf0, 0x11, 0x00


	//----- nvinfo : EIATTR_SPARSE_MMA_MASK
	.align		4
.L_6275:
        /*0028*/ 	.byte	0x03, 0x50
        /*002a*/ 	.short	0x0000


	//----- nvinfo : EIATTR_MAXREG_COUNT
	.align		4
        /*002c*/ 	.byte	0x03, 0x1b
        /*002e*/ 	.short	0x0080


	//----- nvinfo : EIATTR_MERCURY_ISA_VERSION
	.align		4
        /*0030*/ 	.byte	0x03, 0x5f
        /*0032*/ 	.short	0x0101


	//----- nvinfo : EIATTR_EXIT_INSTR_OFFSETS
	.align		4
        /*0034*/ 	.byte	0x04, 0x1c
        /*0036*/ 	.short	(.L_6277 - .L_6276)


	//   ....[0]....
.L_6276:
        /*0038*/ 	.word	0x00003d30


	//   ....[1]....
        /*003c*/ 	.word	0x00005130


	//----- nvinfo : EIATTR_MAX_THREADS
	.align		4
.L_6277:
        /*0040*/ 	.byte	0x04, 0x05
        /*0042*/ 	.short	(.L_6279 - .L_6278)
.L_6278:
        /*0044*/ 	.word	0x00000080
        /*0048*/ 	.word	0x00000001
        /*004c*/ 	.word	0x00000001


	//----- nvinfo : EIATTR_CRS_STACK_SIZE
	.align		4
.L_6279:
        /*0050*/ 	.byte	0x04, 0x1e
        /*0052*/ 	.short	(.L_6281 - .L_6280)
.L_6280:
        /*0054*/ 	.word	0x00000000


	//----- nvinfo : EIATTR_CBANK_PARAM_SIZE
	.align		4
.L_6281:
        /*0058*/ 	.byte	0x03, 0x19
        /*005a*/ 	.short	0x0228


	//----- nvinfo : EIATTR_PARAM_CBANK
	.align		4
        /*005c*/ 	.byte	0x04, 0x0a
        /*005e*/ 	.short	(.L_6283 - .L_6282)
	.align		4
.L_6282:
        /*0060*/ 	.word	index@(.nv.constant0._ZN2at6native18elementwise_kernelILi128ELi4EZNS0_22gpu_kernel_impl_nocastIZZZNS0_17clamp_kernel_cudaERNS_18TensorIteratorBaseERKN3c106ScalarES8_ENKUlvE_clEvENKUlvE7_clEvEUlNS5_8BFloat16EE_EEvS4_RKT_EUliE_EEviT1_)
        /*0064*/ 	.short	0x0210
        /*0066*/ 	.short	0x0228


	//----- nvinfo : EIATTR_SW_WAR
	.align		4
.L_6283:
        /*0068*/ 	.byte	0x04, 0x36
        /*006a*/ 	.short	(.L_6285 - .L_6284)
.L_6284:
        /*006c*/ 	.word	0x00000008
.L_6285:


//--------------------- .nv.info._ZN2at6native27unrolled_elementwise_kernelIZZZNS0_17clamp_kernel_cudaERNS_18TensorIteratorBaseERKN3c106ScalarES7_ENKUlvE_clEvENKUlvE7_clEvEUlNS4_8BFloat16EE_St5arrayIPcLm2EELi4E23TrivialOffsetCalculatorILi1EjESG_NS0_6memory15LoadWithoutCastENSH_16StoreWithoutCastEEEviT_T0_T2_T3_T4_T5_ --------------------------
	.section	.nv.info._ZN2at6native27unrolled_elementwise_kernelIZZZNS0_17clamp_kernel_cudaERNS_18TensorIteratorBaseERKN3c106ScalarES7_ENKUlvE_clEvENKUlvE7_clEvEUlNS4_8BFloat16EE_St5arrayIPcLm2EELi4E23TrivialOffsetCalculatorILi1EjESG_NS0_6memory15LoadWithoutCastENSH_16StoreWithoutCastEEEviT_T0_T2_T3_T4_T5_,"",@"SHT_CUDA_INFO"
	.sectionflags	@""
	.align	4


	//----- nvinfo : EIATTR_CUDA_API_VERSION
	.align		4
        /*0000*/ 	.byte	0x04, 0x37
        /*0002*/ 	.short	(.L_6287 - .L_6286)
.L_6286:
        /*0004*/ 	.word	0x00000082


	//----- nvinfo : EIATTR_KPARAM_INFO
	.align		4
.L_6287:
        /*0008*/ 	.byte	0x04, 0x17
        /*000a*/ 	.short	(.L_6289 - .L_6288)
.L_6288:
        /*000c*/ 	.word	0x00000000
        /*0010*/ 	.short	0x0006
        /*0012*/ 	.short	0x002b
        /*0014*/ 	.byte	0x00, 0xf0, 0x05, 0x00


	//----- nvinfo : EIATTR_KPARAM_INFO
	.align		4
.L_6289:
        /*0018*/ 	.byte	0x04, 0x17
        /*001a*/ 	.short	(.L_6291 - .L_6290)
.L_6290:
        /*001c*/ 	.word	0x00000000
        /*0020*/ 	.short	0x0005
        /*0022*/ 	.short	0x002a
        /*0024*/ 	.byte	0x00, 0xf0, 0x05, 0x00


	//----- nvinfo : EIATTR_KPARAM_INFO
	.align		4
.L_6291:
        /*0028*/ 	.byte	0x04, 0x17
        /*002a*/ 	.short	(.L_6293 - .L_6292)
.L_6292:
        /*002c*/ 	.word	0x00000000
        /*0030*/ 	.short	0x0004
        /*0032*/ 	.short	0x0029
        /*0034*/ 	.byte	0x00, 0xf0, 0x05, 0x00


	//----- nvinfo : EIATTR_KPARAM_INFO
	.align		4
.L_6293:
        /*0038*/ 	.byte	0x04, 0x17
        /*003a*/ 	.short	(.L_6295 - .L_6294)
.L_6294:
        /*003c*/ 	.word	0x00000000
        /*0040*/ 	.short	0x0003
        /*0042*/ 	.short	0x0028
        /*0044*/ 	.byte	0x00, 0xf0, 0x05, 0x00


	//----- nvinfo : EIATTR_KPARAM_INFO
	.align		4
.L_6295:
        /*0048*/ 	.byte	0x04, 0x17
        /*004a*/ 	.short	(.L_6297 - .L_6296)
.L_6296:
        /*004c*/ 	.word	0x00000000
        /*0050*/ 	.short	0x0002
        /*0052*/ 	.short	0x0018
        /*0054*/ 	.byte	0x00, 0xf0, 0x41, 0x00


	//----- nvinfo : EIATTR_KPARAM_INFO
	.align		4
.L_6297:
        /*0058*/ 	.byte	0x04, 0x17
        /*005a*/ 	.short	(.L_6299 - .L_6298)
.L_6298:
        /*005c*/ 	.word	0x00000000
        /*0060*/ 	.short	0x0001
        /*0062*/ 	.short	0x0008
        /*0064*/ 	.byte	0x00, 0xf0, 0x41, 0x00


	//----- nvinfo : EIATTR_KPARAM_INFO
	.align		4
.L_6299:
        /*0068*/ 	.byte	0x04, 0x17
        /*006a*/ 	.short	(.L_6301 - .L_6300)
.L_6300:
        /*006c*/ 	.word	0x00000000
        /*0070*/ 	.short	0x0000
        /*0072*/ 	.short	0x0000
        /*0074*/ 	.byte	0x00, 0xf0, 0x11, 0x00


	//----- nvinfo : EIATTR_SPARSE_MMA_MASK
	.align		4
.L_6301:
        /*0078*/ 	.byte	0x03, 0x50
        /*007a*/ 	.short	0x0000


	//----- nvinfo : EIATTR_MAXREG_COUNT
	.align		4
        /*007c*/ 	.byte	0x03, 0x1b
        /*007e*/ 	.short	0x00ff


	//----- nvinfo : EIATTR_MERCURY_ISA_VERSION
	.align		4
        /*0080*/ 	.byte	0x03, 0x5f
        /*0082*/ 	.short	0x0101


	//----- nvinfo : EIATTR_EXIT_INSTR_OFFSETS
	.align		4
        /*0084*/ 	.byte	0x04, 0x1c
        /*0086*/ 	.short	(.L_6303 - .L_6302)


	//   ....[0]....
.L_6302:
        /*0088*/ 	.word	0x000005a0


	//   ....[1]....
        /*008c*/ 	.word	0x00000650


	//----- nvinfo : EIATTR_MAX_THREADS
	.align		4
.L_6303:
        /*0090*/ 	.byte	0x04, 0x05
        /*0092*/ 	.short	(.L_6305 - .L_6304)
.L_6304:
        /*0094*/ 	.word	0x00000080
        /*0098*/ 	.word	0x00000001
        /*009c*/ 	.word	0x00000001


	//----- nvinfo : EIATTR_CRS_STACK_SIZE
	.align		4
.L_6305:
        /*00a0*/ 	.byte	0x04, 0x1e
        /*00a2*/ 	.short	(.L_6307 - .L_6306)
.L_6306:
        /*00a4*/ 	.word	0x00000000


	//----- nvinfo : EIATTR_CBANK_PARAM_SIZE
	.align		4
.L_6307:
        /*00a8*/ 	.byte	0x03, 0x19
        /*00aa*/ 	.short	0x002c


	//----- nvinfo : EIATTR_PARAM_CBANK
	.align		4
        /*00ac*/ 	.byte	0x04, 0x0a
        /*00ae*/ 	.short	(.L_6309 - .L_6308)
	.align		4
.L_6308:
        /*00b0*/ 	.word	index@(.nv.constant0._ZN2at6native27unrolled_elementwise_kernelIZZZNS0_17clamp_kernel_cudaERNS_18TensorIteratorBaseERKN3c106ScalarES7_ENKUlvE_clEvENKUlvE7_clEvEUlNS4_8BFloat16EE_St5arrayIPcLm2EELi4E23TrivialOffsetCalculatorILi1EjESG_NS0_6memory15LoadWithoutCastENSH_16StoreWithoutCastEEEviT_T0_T2_T3_T4_T5_)
        /*00b4*/ 	.short	0x0210
        /*00b6*/ 	.short	0x002c


	//----- nvinfo : EIATTR_SW_WAR
	.align		4
.L_6309:
        /*00b8*/ 	.byte	0x04, 0x36
        /*00ba*/ 	.short	(.L_6311 - .L_6310)
.L_6310:
        /*00bc*/ 	.word	0x00000008
.L_6311:


//--------------------- .nv.info._ZN2at6native29vectorized_elementwise_kernelILi2EZZZNS0_17clamp_kernel_cudaERNS_18TensorIteratorBaseERKN3c106ScalarES7_ENKUlvE_clEvENKUlvE7_clEvEUlNS4_8BFloat16EE_St5arrayIPcLm2EEEEviT0_T1_ --------------------------
	.section	.nv.info._ZN2at6native29vectorized_elementwise_kernelILi2EZZZNS0_17clamp_kernel_cudaERNS_18TensorIteratorBaseERKN3c106ScalarES7_ENKUlvE_clEvENKUlvE7_clEvEUlNS4_8BFloat16EE_St5arrayIPcLm2EEEEviT0_T1_,"",@"SHT_CUDA_INFO"
	.sectionflags	@""
	.align	4


	//----- nvinfo : EIATTR_CUDA_API_VERSION
	.align		4
        /*0000*/ 	.byte	0x04, 0x37
        /*0002*/ 	.short	(.L_6313 - .L_6312)
.L_6312:
        /*0004*/ 	.word	0x00000082


	//----- nvinfo : EIATTR_KPARAM_INFO
	.align		4
.L_6313:
        /*0008*/ 	.byte	0x04, 0x17
        /*000a*/ 	.short	(.L_6315 - .L_6314)
.L_6314:
        /*000c*/ 	.word	0x00000000
        /*0010*/ 	.short	0x0002
        /*0012*/ 	.short	0x0018
        /*0014*/ 	.byte	0x00, 0xf0, 0x41, 0x00


	//----- nvinfo : EIATTR_KPARAM_INFO
	.align		4
.L_6315:
        /*0018*/ 	.byte	0x04, 0x17
        /*001a*/ 	.short	(.L_6317 - .L_6316)
.L_6316:
        /*001c*/ 	.word	0x00000000
        /*0020*/ 	.short	0x0001
        /*0022*/ 	.short	0x0008
        /*0024*/ 	.byte	0x00, 0xf0, 0x41, 0x00


	//----- nvinfo : EIATTR_KPARAM_INFO
	.align		4
.L_6317:
        /*0028*/ 	.byte	0x04, 0x17
        /*002a*/ 	.short	(.L_6319 - .L_6318)
.L_6318:
        /*002c*/ 	.word	0x00000000
        /*0030*/ 	.short	0x0000
        /*0032*/ 	.short	0x0000
        /*0034*/ 	.byte	0x00, 0xf0, 0x11, 0x00


	//----- nvinfo : EIATTR_SPARSE_MMA_MASK
	.align		4
.L_6319:
        /*0038*/ 	.byte	0x03, 0x50
        /*003a*/ 	.short	0x0000


	//----- nvinfo : EIATTR_MAXREG_COUNT
	.align		4
        /*003c*/ 	.byte	0x03, 0x1b
        /*003e*/ 	.short	0x00ff


	//----- nvinfo : EIATTR_MERCURY_ISA_VERSION
	.align		4
        /*0040*/ 	.byte	0x03, 0x5f
        /*0042*/ 	.short	0x0101


	//----- nvinfo : EIATTR_EXIT_INSTR_OFFSETS
	.align		4
        /*0044*/ 	.byte	0x04, 0x1c
        /*0046*/ 	.short	(.L_6321 - .L_6320)


	//   ....[0]....
.L_6320:
        /*0048*/ 	.word	0x00000650


	//   ....[1]....
        /*004c*/ 	.word	0x00001280


	//   ....[2]....
        /*0050*/ 	.word	0x000012d0


	//----- nvinfo : EIATTR_MAX_THREADS
	.align		4
.L_6321:
        /*0054*/ 	.byte	0x04, 0x05
        /*0056*/ 	.short	(.L_6323 - .L_6322)
.L_6322:
        /*0058*/ 	.word	0x00000080
        /*005c*/ 	.word	0x00000001
        /*0060*/ 	.word	0x00000001


	//----- nvinfo : EIATTR_CRS_STACK_SIZE
	.align		4
.L_6323:
        /*0064*/ 	.byte	0x04, 0x1e
        /*0066*/ 	.short	(.L_6325 - .L_6324)
.L_6324:
        /*0068*/ 	.word	0x00000000


	//----- nvinfo : EIATTR_CBANK_PARAM_SIZE
	.align		4
.L_6325:
        /*006c*/ 	.byte	0x03, 0x19
        /*006e*/ 	.short	0x0028


	//----- nvinfo : EIATTR_PARAM_CBANK
	.align		4
        /*0070*/ 	.byte	0x04, 0x0a
        /*0072*/ 	.short	(.L_6327 - .L_6326)
	.align		4
.L_6326:
        /*0074*/ 	.word	index@(.nv.constant0._ZN2at6native29vectorized_elementwise_kernelILi2EZZZNS0_17clamp_kernel_cudaERNS_18TensorIteratorBaseERKN3c106ScalarES7_ENKUlvE_clEvENKUlvE7_clEvEUlNS4_8BFloat16EE_St5arrayIPcLm2EEEEviT0_T1_)
        /*0078*/ 	.short	0x0210
        /*007a*/ 	.short	0x0028


	//----- nvinfo : EIATTR_SW_WAR
	.align		4
.L_6327:
        /*007c*/ 	.byte	0x04, 0x36
        /*007e*/ 	.short	(.L_6329 - .L_6328)
.L_6328:
        /*0080*/ 	.word	0x00000008
.L_6329:


//--------------------- .nv.info._ZN2at6native29vectorized_elementwise_kernelILi4EZZZNS0_17clamp_kernel_cudaERNS_18TensorIteratorBaseERKN3c106ScalarES7_ENKUlvE_clEvENKUlvE7_clEvEUlNS4_8BFloat16EE_St5arrayIPcLm2EEEEviT0_T1_ --------------------------
	.section	.nv.info._ZN2at6native29vectorized_elementwise_kernelILi4EZZZNS0_17clamp_kernel_cudaERNS_18TensorIteratorBaseERKN3c106ScalarES7_ENKUlvE_clEvENKUlvE7_clEvEUlNS4_8BFloat16EE_St5arrayIPcLm2EEEEviT0_T1_,"",@"SHT_CUDA_INFO"
	.sectionflags	@""
	.align	4


	//----- nvinfo : EIATTR_CUDA_API_VERSION
	.align		4
        /*0000*/ 	.byte	0x04, 0x37
        /*0002*/ 	.short	(.L_6331 - .L_6330)
.L_6330:
        /*0004*/ 	.word	0x00000082


	//----- nvinfo : EIATTR_KPARAM_INFO
	.align		4
.L_6331:
        /*0008*/ 	.byte	0x04, 0x17
        /*000a*/ 	.short	(.L_6333 - .L_6332)
.L_6332:
        /*000c*/ 	.word	0x00000000
        /*0010*/ 	.short	0x0002
        /*0012*/ 	.short	0x0018
        /*0014*/ 	.byte	0x00, 0xf0, 0x41, 0x00


	//----- nvinfo : EIATTR_KPARAM_INFO
	.align		4
.L_6333:
        /*0018*/ 	.byte	0x04, 0x17
        /*001a*/ 	.short	(.L_6335 - .L_6334)
.L_6334:
        /*001c*/ 	.word	0x00000000
        /*0020*/ 	.short	0x0001
        /*0022*/ 	.short	0x0008
        /*0024*/ 	.byte	0x00, 0xf0, 0x41, 0x00


	//----- nvinfo : EIATTR_KPARAM_INFO
	.align		4
.L_6335:
        /*0028*/ 	.byte	0x04, 0x17
        /*002a*/ 	.short	(.L_6337 - .L_6336)
.L_6336:
        /*002c*/ 	.word	0x00000000
        /*0030*/ 	.short	0x0000
        /*0032*/ 	.short	0x0000
        /*0034*/ 	.byte	0x00, 0xf0, 0x11, 0x00


	//----- nvinfo : EIATTR_SPARSE_MMA_MASK
	.align		4
.L_6337:
        /*0038*/ 	.byte	0x03, 0x50
        /*003a*/ 	.short	0x0000


	//----- nvinfo : EIATTR_MAXREG_COUNT
	.align		4
        /*003c*/ 	.byte	0x03, 0x1b
        /*003e*/ 	.short	0x00ff


	//----- nvinfo : EIATTR_MERCURY_ISA_VERSION
	.align		4
        /*0040*/ 	.byte	0x03, 0x5f
        /*0042*/ 	.short	0x0101


	//----- nvinfo : EIATTR_EXIT_INSTR_OFFSETS
	.align		4
        /*0044*/ 	.byte	0x04, 0x1c
        /*0046*/ 	.short	(.L_6339 - .L_6338)


	//   ....[0]....
.L_6338:
        /*0048*/ 	.word	0x00000620


	//   ....[1]....
        /*004c*/ 	.word	0x00001250


	//   ....[2]....
        /*0050*/ 	.word	0x000012a0


	//----- nvinfo : EIATTR_MAX_THREADS
	.align		4
.L_6339:
        /*0054*/ 	.byte	0x04, 0x05
        /*0056*/ 	.short	(.L_6341 - .L_6340)
.L_6340:
        /*0058*/ 	.word	0x00000080
        /*005c*/ 	.word	0x00000001
        /*0060*/ 	.word	0x00000001


	//----- nvinfo : EIATTR_CRS_STACK_SIZE
	.align		4
.L_6341:
        /*0064*/ 	.byte	0x04, 0x1e
        /*0066*/ 	.short	(.L_6343 - .L_6342)
.L_6342:
        /*0068*/ 	.word	0x00000000


	//----- nvinfo : EIATTR_CBANK_PARAM_SIZE
	.align		4
.L_6343:
        /*006c*/ 	.byte	0x03, 0x19
        /*006e*/ 	.short	0x0028


	//----- nvinfo : EIATTR_PARAM_CBANK
	.align		4
        /*0070*/ 	.byte	0x04, 0x0a
        /*0072*/ 	.short	(.L_6345 - .L_6344)
	.align		4
.L_6344:
        /*0074*/ 	.word	index@(.nv.constant0._ZN2at6native29vectorized_elementwise_kernelILi4EZZZNS0_17clamp_kernel_cudaERNS_18TensorIteratorBaseERKN3c106ScalarES7_ENKUlvE_clEvENKUlvE7_clEvEUlNS4_8BFloat16EE_St5arrayIPcLm2EEEEviT0_T1_)
        /*0078*/ 	.short	0x0210
        /*007a*/ 	.short	0x0028


	//----- nvinfo : EIATTR_SW_WAR
	.align		4
.L_6345:
        /*007c*/ 	.byte	0x04, 0x36
        /*007e*/ 	.short	(.L_6347 - .L_6346)
.L_6346:
        /*0080*/ 	.word	0x00000008
.L_6347:


//--------------------- .nv.info._ZN2at6native29vectorized_elementwise_kernelILi8EZZZNS0_17clamp_kernel_cudaERNS_18TensorIteratorBaseERKN3c106ScalarES7_ENKUlvE_clEvENKUlvE7_clEvEUlNS4_8BFloat16EE_St5arrayIPcLm2EEEEviT0_T1_ --------------------------
	.section	.nv.info._ZN2at6native29vectorized_elementwise_kernelILi8EZZZNS0_17clamp_kernel_cudaERNS_18TensorIteratorBaseERKN3c106ScalarES7_ENKUlvE_clEvENKUlvE7_clEvEUlNS4_8BFloat16EE_St5arrayIPcLm2EEEEviT0_T1_,"",@"SHT_CUDA_INFO"
	.sectionflags	@""
	.align	4


	//----- nvinfo : EIATTR_CUDA_API_VERSION
	.align		4
        /*0000*/ 	.byte	0x04, 0x37
        /*0002*/ 	.short	(.L_6349 - .L_6348)
.L_6348:
        /*0004*/ 	.word	0x00000082


	//----- nvinfo : EIATTR_KPARAM_INFO
	.align		4
.L_6349:
        /*0008*/ 	.byte	0x04, 0x17
        /*000a*/ 	.short	(.L_6351 - .L_6350)
.L_6350:
        /*000c*/ 	.word	0x00000000
        /*0010*/ 	.short	0x0002
        /*0012*/ 	.short	0x0018
        /*0014*/ 	.byte	0x00, 0xf0, 0x41, 0x00


	//----- nvinfo : EIATTR_KPARAM_INFO
	.align		4
.L_6351:
        /*0018*/ 	.byte	0x04, 0x17
        /*001a*/ 	.short	(.L_6353 - .L_6352)
.L_6352:
        /*001c*/ 	.word	0x00000000
        /*0020*/ 	.short	0x0001
        /*0022*/ 	.short	0x0008
        /*0024*/ 	.byte	0x00, 0xf0, 0x41, 0x00


	//----- nvinfo : EIATTR_KPARAM_INFO
	.align		4
.L_6353:
        /*0028*/ 	.byte	0x04, 0x17
        /*002a*/ 	.short	(.L_6355 - .L_6354)
.L_6354:
        /*002c*/ 	.word	0x00000000
        /*0030*/ 	.short	0x0000
        /*0032*/ 	.short	0x0000
        /*0034*/ 	.byte	0x00, 0xf0, 0x11, 0x00


	//----- nvinfo : EIATTR_SPARSE_MMA_MASK
	.align		4
.L_6355:
        /*0038*/ 	.byte	0x03, 0x50
        /*003a*/ 	.short	0x0000


	//----- nvinfo : EIATTR_MAXREG_COUNT
	.align		4
        /*003c*/ 	.byte	0x03, 0x1b
        /*003e*/ 	.short	0x00ff


	//----- nvinfo : EIATTR_MERCURY_ISA_VERSION
	.align		4
        /*0040*/ 	.byte	0x03, 0x5f
        /*0042*/ 	.short	0x0101


	//----- nvinfo : EIATTR_EXIT_INSTR_OFFSETS
	.align		4
        /*0044*/ 	.byte	0x04, 0x1c
        /*0046*/ 	.short	(.L_6357 - .L_6356)


	//   ....[0]....
.L_6356:
        /*0048*/ 	.word	0x00000600


	//   ....[1]....
        /*004c*/ 	.word	0x00001230


	//   ....[2]....
        /*0050*/ 	.word	0x00001280


	//----- nvinfo : EIATTR_MAX_THREADS
	.align		4
.L_6357:
        /*0054*/ 	.byte	0x04, 0x05
        /*0056*/ 	.short	(.L_6359 - .L_6358)
.L_6358:
        /*0058*/ 	.word	0x00000080
        /*005c*/ 	.word	0x00000001
        /*0060*/ 	.word	0x00000001


	//----- nvinfo : EIATTR_CRS_STACK_SIZE
	.align		4
.L_6359:
        /*0064*/ 	.byte	0x04, 0x1e
        /*0066*/ 	.short	(.L_6361 - .L_6360)
.L_6360:
        /*0068*/ 	.word	0x00000000


	//----- nvinfo : EIATTR_CBANK_PARAM_SIZE
	.align		4
.L_6361:
        /*006c*/ 	.byte	0x03, 0x19
        /*006e*/ 	.short	0x0028


	//----- nvinfo : EIATTR_PARAM_CBANK
	.align		4
        /*0070*/ 	.byte	0x04, 0x0a
        /*0072*/ 	.short	(.L_6363 - .L_6362)
	.align		4
.L_6362:
        /*0074*/ 	.word	index@(.nv.constant0._ZN2at6native29vectorized_elementwise_kernelILi8EZZZNS0_17clamp_kernel_cudaERNS_18TensorIteratorBaseERKN3c106ScalarES7_ENKUlvE_clEvENKUlvE7_clEvEUlNS4_8BFloat16EE_St5arrayIPcLm2EEEEviT0_T1_)
        /*0078*/ 	.short	0x0210
        /*007a*/ 	.short	0x0028


	//----- nvinfo : EIATTR_SW_WAR
	.align		4
.L_6363:
        /*007c*/ 	.byte	0x04, 0x36
        /*007e*/ 	.short	(.L_6365 - .L_6364)
.L_6364:
        /*0080*/ 	.word	0x00000008
.L_6365:


//--------------------- .nv.info._ZN2at6native18elementwise_kernelILi128ELi4EZNS0_15gpu_kernel_implIZZZNS0_17clamp_kernel_cudaERNS_18TensorIteratorBaseERKN3c106ScalarES8_ENKUlvE_clEvENKUlvE6_clEvEUlNS5_4HalfEE_EEvS4_RKT_EUliE_EEviT1_ --------------------------
	.section	.nv.info._ZN2at6native18elementwise_kernelILi128ELi4EZNS0_15gpu_kernel_implIZZZNS0_17clamp_kernel_cudaERNS_18TensorIteratorBaseERKN3c106ScalarES8_ENKUlvE_clEvENKUlvE6_clEvEUlNS5_4HalfEE_EEvS4_RKT_EUliE_EEviT1_,"",@"SHT_CUDA_INFO"
	.sectionflags	@""
	.align	4


	//----- nvinfo : EIATTR_CUDA_API_VERSION
	.align		4
        /*0000*/ 	.byte	0x04, 0x37
        /*0002*/ 	.short	(.L_6367 - .L_6366)
.L_6366:
        /*0004*/ 	.word	0x00000082


	//----- nvinfo : EIATTR_KPARAM_INFO
	.align		4
.L_6367:
        /*0008*/ 	.byte	0x04, 0x17
        /*000a*/ 	.short	(.L_6369 - .L_6368)
.L_6368:
        /*000c*/ 	.word	0x00000000
        /*0010*/ 	.short	0x0001
        /*0012*/ 	.short	0x0008
        /*0014*/ 	.byte	0x00, 0xf0, 0xa1, 0x08


	//----- nvinfo : EIATTR_KPARAM_INFO
	.align		4
.L_6369:
        /*0018*/ 	.byte	0x04, 0x17
        /*001a*/ 	.short	(.L_6371 - .L_6370)
.L_6370:
        /*001c*/ 	.word	0x00000000
        /*0020*/ 	.short	0x0000
        /*0022*/ 	.short	0x0000
        /*0024*/ 	.byte	0x00, 0xf0, 0x11, 0x00


	//----- nvinfo : EIATTR_SPARSE_MMA_MASK
	.align		4
.L_6371:
        /*0028*/ 	.byte	0x03, 0x50
        /*002a*/ 	.short	0x0000


	//----- nvinfo : EIATTR_MAXREG_COUNT
	.align		4
        /*002c*/ 	.byte	0x03, 0x1b
        /*002e*/ 	.short	0x0080


	//----- nvinfo : EIATTR_EXTERNS
	.align		4
        /*0030*/ 	.byte	0x04, 0x0f
        /*0032*/ 	.short	(.L_6373 - .L_6372)


	//   ....[0]....
	.align		4
.L_6372:
        /*0034*/ 	.word	index@(__assertfail)


	//----- nvinfo : EIATTR_MERCURY_ISA_VERSION
	.align		4
.L_6373:
        /*0038*/ 	.byte	0x03, 0x5f
        /*003a*/ 	.short	0x0101


	//----- nvinfo : EIATTR_SYSCALL_OFFSETS
	.align		4
        /*003c*/ 	.byte	0x04, 0x46
        /*003e*/ 	.short	(.L_6375 - .L_6374)


	//   ....[0]....
.L_6374:
        /*0040*/ 	.word	0x00002380


	//   ....[1]....
        /*0044*/ 	.word	0x000033b0


	//   ....[2]....
        /*0048*/ 	.word	0x00005780


	//   ....[3]....
        /*004c*/ 	.word	0x000067a0


	//   ....[4]....
        /*0050*/ 	.word	0x00008b60


	//   ....[5]....
        /*0054*/ 	.word	0x00009b80


	//   ....[6]....
        /*0058*/ 	.word	0x0000bf30


	//   ....[7]....
        /*005c*/ 	.word	0x0000cf50


	//----- nvinfo : EIATTR_EXIT_INSTR_OFFSETS
	.align		4
.L_6375:
        /*0060*/ 	.byte	0x04, 0x1c
        /*0062*/ 	.short	(.L_6377 - .L_6376)


	//   ....[0]....
.L_6376:
        /*0064*/ 	.word	0x00009c50


	//   ....[1]....
        /*0068*/ 	.word	0x0000c180


	//   ....[2]....
        /*006c*/ 	.word	0x0000c1c0


	//   ....[3]....
        /*0070*/ 	.word	0x0000c260


	//   ....[4]....
        /*0074*/ 	.word	0x0000c2a0


	//   ....[5]....
        /*0078*/ 	.word	0x0000c2e0


	//   ....[6]....
        /*007c*/ 	.word	0x0000c370


	//   ....[7]....
        /*0080*/ 	.word	0x0000c390


	//   ....[8]....
        /*0084*/ 	.word	0x0000c430


	//   ....[9]....
        /*0088*/ 	.word	0x0000c480


	//   ....[10]....
        /*008c*/ 	.word	0x0000c4d0


	//   ....[11]....
        /*0090*/ 	.word	0x0000c5a0


	//   ....[12]....
        /*0094*/ 	.word	0x0000c600


	//   ....[13]....
        /*0098*/ 	.word	0x0000c790


	//   ....[14]....
        /*009c*/ 	.word	0x0000c8f0


	//   ....[15]....
        /*00a0*/ 	.word	0x0000c930


	//   ....[16]....
        /*00a4*/ 	.word	0x0000c9f0


	//   ....[17]....
        /*00a8*/ 	.word	0x0000cb70


	//   ....[18]....
        /*00ac*/ 	.word	0x0000ccf0


	//   ....[19]....
        /*00b0*/ 	.word	0x0000ce50


	//   ....[20]....
        /*00b4*/ 	.word	0x0000cf60


	//   ....[21]....
        /*00b8*/ 	.word	0x0000cfa0


	//   ....[22]....
        /*00bc*/ 	.word	0x0000cfe0


	//----- nvinfo : EIATTR_MAX_THREADS
	.align		4
.L_6377:
        /*00c0*/ 	.byte	0x04, 0x05
        /*00c2*/ 	.short	(.L_6379 - .L_6378)
.L_6378:
        /*00c4*/ 	.word	0x00000080
        /*00c8*/ 	.word	0x00000001
        /*00cc*/ 	.word	0x00000001


	//----- nvinfo : EIATTR_CRS_STACK_SIZE
	.align		4
.L_6379:
        /*00d0*/ 	.byte	0x04, 0x1e
        /*00d2*/ 	.short	(.L_6381 - .L_6380)
.L_6380:
        /*00d4*/ 	.word	0x00000000


	//----- nvinfo : EIATTR_CBANK_PARAM_SIZE
	.align		4
.L_6381:
        /*00d8*/ 	.byte	0x03, 0x19
        /*00da*/ 	.short	0x0230


	//----- nvinfo : EIATTR_PARAM_CBANK
	.align		4
        /*00dc*/ 	.byte	0x04, 0x0a
        /*00de*/ 	.short	(.L_6383 - .L_6382)
	.align		4
.L_6382:
        /*00e0*/ 	.word	index@(.nv.constant0._ZN2at6native18elementwise_kernelILi128ELi4EZNS0_15gpu_kernel_implIZZZNS0_17clamp_kernel_cudaERNS_18TensorIteratorBaseERKN3c106ScalarES8_ENKUlvE_clEvENKUlvE6_clEvEUlNS5_4HalfEE_EEvS4_RKT_EUliE_EEviT1_)
        /*00e4*/ 	.short	0x0210
        /*00e6*/ 	.short	0x0230


	//----- nvinfo : EIATTR_SW_WAR
	.align		4
.L_6383:
        /*00e8*/ 	.byte	0x04, 0x36
        /*00ea*/ 	.short	(.L_6385 - .L_6384)
.L_6384:
        /*00ec*/ 	.word	0x00000008
.L_6385:


//--------------------- .nv.info._ZN2at6native27unrolled_elementwise_kernelIZZZNS0_17clamp_kernel_cudaERNS_18TensorIteratorBaseERKN3c106ScalarES7_ENKUlvE_clEvENKUlvE6_clEvEUlNS4_4HalfEE_St5arrayIPcLm2EELi4E23TrivialOffsetCalculatorILi1EjESG_NS0_6memory12LoadWithCastILi1EEENSH_13StoreWithCastILi1EEEEEviT_T0_T2_T3_T4_T5_ --------------------------
	.section	.nv.info._ZN2at6native27unrolled_elementwise_kernelIZZZNS0_17clamp_kernel_cudaERNS_18TensorIteratorBaseERKN3c106ScalarES7_ENKUlvE_clEvENKUlvE6_clEvEUlNS4_4HalfEE_St5arrayIPcLm2EELi4E23TrivialOffsetCalculatorILi1EjESG_NS0_6memory12LoadWithCastILi1EEENSH_13StoreWithCastILi1EEEEEviT_T0_T2_T3_T4_T5_,"",@"SHT_CUDA_INFO"
	.sectionflags	@""
	.align	4


	//----- nvinfo : EIATTR_CUDA_API_VERSION
	.align		4
        /*0000*/ 	.byte	0x04, 0x37
        /*0002*/ 	.short	(.L_6387 - .L_6386)
.L_6386:
        /*0004*/ 	.word	0x00000082


	//----- nvinfo : EIATTR_KPARAM_INFO
	.align		4
.L_6387:
        /*0008*/ 	.byte	0x04, 0x17
        /*000a*/ 	.short	(.L_6389 - .L_6388)
.L_6388:
        /*000c*/ 	.word	0x00000000
        /*0010*/ 	.short	0x0006
        /*0012*/ 	.short	0x0034
        /*0014*/ 	.byte	0x00, 0xf0, 0x21, 0x00


	//----- nvinfo : EIATTR_KPARAM_INFO
	.align		4
.L_6389:
        /*0018*/ 	.byte	0x04, 0x17
        /*001a*/ 	.short	(.L_6391 - .L_6390)
.L_6390:
        /*001c*/ 	.word	0x00000000
        /*0020*/ 	.short	0x0005
        /*0022*/ 	.short	0x002c
        /*0024*/ 	.byte	0x00, 0xf0, 0x21, 0x00


	//----- nvinfo : EIATTR_KPARAM_INFO
	.align		4
.L_6391:
        /*0028*/ 	.byte	0x04, 0x17
        /*002a*/ 	.short	(.L_6393 - .L_6392)
.L_6392:
        /*002c*/ 	.word	0x00000000
        /*0030*/ 	.short	0x0004
        /*0032*/ 	.short	0x0029
        /*0034*/ 	.byte	0x00, 0xf0, 0x05, 0x00


	//----- nvinfo : EIATTR_KPARAM_INFO
	.align		4
.L_6393:
        /*0038*/ 	.byte	0x04, 0x17
        /*003a*/ 	.short	(.L_6395 - .L_6394)
.L_6394:
        /*003c*/ 	.word	0x00000000
        /*0040*/ 	.short	0x0003
        /*0042*/ 	.short	0x0028
        /*0044*/ 	.byte	0x00, 0xf0, 0x05, 0x00


	//----- nvinfo : EIATTR_KPARAM_INFO
	.align		4
.L_6395:
        /*0048*/ 	.byte	0x04, 0x17
        /*004a*/ 	.short	(.L_6397 - .L_6396)
.L_6396:
        /*004c*/ 	.word	0x00000000
        /*0050*/ 	.short	0x0002
        /*0052*/ 	.short	0x0018
        /*0054*/ 	.byte	0x00, 0xf0, 0x41, 0x00


	//----- nvinfo : EIATTR_KPARAM_INFO
	.align		4
.L_6397:
        /*0058*/ 	.byte	0x04, 0x17
        /*005a*/ 	.short	(.L_6399 - .L_6398)
.L_6398:
        /*005c*/ 	.word	0x00000000
        /*0060*/ 	.short	0x0001
        /*0062*/ 	.short	0x0008
        /*0064*/ 	.byte	0x00, 0xf0, 0x41, 0x00


	//----- nvinfo : EIATTR_KPARAM_INFO
	.align		4
.L_6399:
        /*0068*/ 	.byte	0x04, 0x17
        /*006a*/ 	.short	(.L_6401 - .L_6400)
.L_6400:
        /*006c*/ 	.word	0x00000000
        /*0070*/ 	.short	0x0000
        /*0072*/ 	.short	0x0000
        /*0074*/ 	.byte	0x00, 0xf0, 0x11, 0x00


	//----- nvinfo : EIATTR_SPARSE_MMA_MASK
	.align		4
.L_6401:
        /*0078*/ 	.byte	0x03, 0x50
        /*007a*/ 	.short	0x0000


	//----- nvinfo : EIATTR_MAXREG_COUNT
	.align		4
        /*007c*/ 	.byte	0x03, 0x1b
        /*007e*/ 	.short	0x00ff


	//----- nvinfo : EIATTR_EXTERNS
	.align		4
        /*0080*/ 	.byte	0x04, 0x0f
        /*0082*/ 	.short	(.L_6403 - .L_6402)


	//   ....[0]....
	.align		4
.L_6402:
        /*0084*/ 	.word	index@(__assertfail)


	//----- nvinfo : EIATTR_MERCURY_ISA_VERSION
	.align		4
.L_6403:
        /*0088*/ 	.byte	0x03, 0x5f
        /*008a*/ 	.short	0x0101


	//----- nvinfo : EIATTR_SYSCALL_OFFSETS
	.align		4
        /*008c*/ 	.byte	0x04, 0x46
        /*008e*/ 	.short	(.L_6405 - .L_6404)


	//   ....[0]....
.L_6404:
        /*0090*/ 	.word	0x000010b0


	//   ....[1]....
        /*0094*/ 	.word	0x000021c0


	//   ....[2]....
        /*0098*/ 	.word	0x000032e0


	//   ....[3]....
        /*009c*/ 	.word	0x000043d0


	//   ....[4]....
        /*00a0*/ 	.word	0x00005820


	//   ....[5]....
        /*00a4*/ 	.word	0x00006840


	//   ....[6]....
        /*00a8*/ 	.word	0x00007820


	//   ....[7]....
        /*00ac*/ 	.word	0x00008800


	//----- nvinfo : EIATTR_EXIT_INSTR_OFFSETS
	.align		4
.L_6405:
        /*00b0*/ 	.byte	0x04, 0x1c
        /*00b2*/ 	.short	(.L_6407 - .L_6406)


	//   ....[0]....
.L_6406:
        /*00b4*/ 	.word	0x000078e0


	//   ....[1]....
        /*00b8*/ 	.word	0x00007a30


	//   ....[2]....
        /*00bc*/ 	.word	0x00007a70


	//   ....[3]....
        /*00c0*/ 	.word	0x00007b10


	//   ....[4]....
        /*00c4*/ 	.word	0x00007b50


	//   ....[5]....
        /*00c8*/ 	.word	0x00007b90


	//   ....[6]....
        /*00cc*/ 	.word	0x00007c20


	//   ....[7]....
        /*00d0*/ 	.word	0x00007c40


	//   ....[8]....
        /*00d4*/ 	.word	0x00007ce0


	//   ....[9]....
        /*00d8*/ 	.word	0x00007d30


	//   ....[10]....
        /*00dc*/ 	.word	0x00007d80


	//   ....[11]....
        /*00e0*/ 	.word	0x00007e50


	//   ....[12]....
        /*00e4*/ 	.word	0x00007eb0


	//   ....[13]....
        /*00e8*/ 	.word	0x00008040


	//   ....[14]....
        /*00ec*/ 	.word	0x000081a0


	//   ....[15]....
        /*00f0*/ 	.word	0x000081e0


	//   ....[16]....
        /*00f4*/ 	.word	0x000082a0


	//   ....[17]....
        /*00f8*/ 	.word	0x00008420


	//   ....[18]....
        /*00fc*/ 	.word	0x000085a0


	//   ....[19]....
        /*0100*/ 	.word	0x00008700


	//   ....[20]....
        /*0104*/ 	.word	0x00008810


	//   ....[21]....
        /*0108*/ 	.word	0x00008850


	//   ....[22]....
        /*010c*/ 	.word	0x00008890


	//----- nvinfo : EIATTR_MAX_THREADS
	.align		4
.L_6407:
        /*0110*/ 	.byte	0x04, 0x05
        /*0112*/ 	.short	(.L_6409 - .L_6408)
.L_6408:
        /*0114*/ 	.word	0x00000080
        /*0118*/ 	.word	0x00000001
        /*011c*/ 	.word	0x00000001


	//----- nvinfo : EIATTR_CRS_STACK_SIZE
	.align		4
.L_6409:
        /*0120*/ 	.byte	0x04, 0x1e
        /*0122*/ 	.short	(.L_6411 - .L_6410)
.L_6410:
        /*0124*/ 	.word	0x00000000


	//----- nvinfo : EIATTR_CBANK_PARAM_SIZE
	.align		4
.L_6411:
        /*0128*/ 	.byte	0x03, 0x19
        /*012a*/ 	.short	0x003c


	//----- nvinfo : EIATTR_PARAM_CBANK
	.align		4
        /*012c*/ 	.byte	0x04, 0x0a
        /*012e*/ 	.short	(.L_6413 - .L_6412)
	.align		4
.L_6412:
        /*0130*/ 	.word	index@(.nv.constant0._ZN2at6native27unrolled_elementwise_kernelIZZZNS0_17clamp_kernel_cudaERNS_18TensorIteratorBaseERKN3c106ScalarES7_ENKUlvE_clEvENKUlvE6_clEvEUlNS4_4HalfEE_St5arrayIPcLm2EELi4E23TrivialOffsetCalculatorILi1EjESG_NS0_6memory12LoadWithCastILi1EEENSH_13StoreWithCastILi1EEEEEviT_T0_T2_T3_T4_T5_)
        /*0134*/ 	.short	0x0210
        /*0136*/ 	.short	0x003c


	//----- nvinfo : EIATTR_SW_WAR
	.align		4
.L_6413:
        /*0138*/ 	.byte	0x04, 0x36
        /*013a*/ 	.short	(.L_6415 - .L_6414)
.L_6414:
        /*013c*/ 	.word	0x00000008
.L_6415:


//--------------------- .nv.info._ZN2at6native18elementwise_kernelILi128ELi4EZNS0_22gpu_kernel_impl_nocastIZZZNS0_17clamp_kernel_cudaERNS_18TensorIteratorBaseERKN3c106ScalarES8_ENKUlvE_clEvENKUlvE6_clEvEUlNS5_4HalfEE_EEvS4_RKT_EUliE_EEviT1_ --------------------------
	.section	.nv.info._ZN2at6native18elementwise_kernelILi128ELi4EZNS0_22gpu_kernel_impl_nocastIZZZNS0_17clamp_kernel_cudaERNS_18TensorIteratorBaseERKN3c106ScalarES8_ENKUlvE_clEvENKUlvE6_clEvEUlNS5_4HalfEE_EEvS4_RKT_EUliE_EEviT1_,"",@"SHT_CUDA_INFO"
	.sectionflags	@""
	.align	4


	//----- nvinfo : EIATTR_CUDA_API_VERSION
	.align		4
        /*0000*/ 	.byte	0x04, 0x37
        /*0002*/ 	.short	(.L_6417 - .L_6416)
.L_6416:
        /*0004*/ 	.word	0x00000082


	//----- nvinfo : EIATTR_KPARAM_INFO
	.align		4
.L_6417:
        /*0008*/ 	.byte	0x04, 0x17
        /*000a*/ 	.short	(.L_6419 - .L_6418)
.L_6418:
        /*000c*/ 	.word	0x00000000
        /*0010*/ 	.short	0x0001
        /*0012*/ 	.short	0x0008
        /*0014*/ 	.byte	0x00, 0xf0, 0x81, 0x08


	//----- nvinfo : EIATTR_KPARAM_INFO
	.align		4
.L_6419:
        /*0018*/ 	.byte	0x04, 0x17
        /*001a*/ 	.short	(.L_6421 - .L_6420)
.L_6420:
        /*001c*/ 	.word	0x00000000
        /*0020*/ 	.short	0x0000
        /*0022*/ 	.short	0x0000
        /*0024*/ 	.byte	0x00, 0xf0, 0x11, 0x00


	//----- nvinfo : EIATTR_SPARSE_MMA_MASK
	.align		4
.L_6421:
        /*0028*/ 	.byte	0x03, 0x50
        /*002a*/ 	.short	0x0000


	//----- nvinfo : EIATTR_MAXREG_COUNT
	.align		4
        /*002c*/ 	.byte	0x03, 0x1b
        /*002e*/ 	.short	0x0080


	//----- nvinfo : EIATTR_MERCURY_ISA_VERSION
	.align		4
        /*0030*/ 	.byte	0x03, 0x5f
        /*0032*/ 	.short	0x0101


	//----- nvinfo : EIATTR_EXIT_INSTR_OFFSETS
	.align		4
        /*0034*/ 	.byte	0x04, 0x1c
        /*0036*/ 	.short	(.L_6423 - .L_6422)


	//   ....[0]....
.L_6422:
        /*0038*/ 	.word	0x00003d70


	//   ....[1]....
        /*003c*/ 	.word	0x00005190


	//----- nvinfo : EIATTR_MAX_THREADS
	.align		4
.L_6423:
        /*0040*/ 	.byte	0x04, 0x05
        /*0042*/ 	.short	(.L_6425 - .L_6424)
.L_6424:
        /*0044*/ 	.word	0x00000080
        /*0048*/ 	.word	0x00000001
        /*004c*/ 	.word	0x00000001


	//----- nvinfo : EIATTR_CRS_STACK_SIZE
	.align		4
.L_6425:
        /*0050*/ 	.byte	0x04, 0x1e
        /*0052*/ 	.short	(.L_6427 - .L_6426)
.L_6426:
        /*0054*/ 	.word	0x00000000


	//----- nvinfo : EIATTR_CBANK_PARAM_SIZE
	.align		4
.L_6427:
        /*0058*/ 	.byte	0x03, 0x19
        /*005a*/ 	.short	0x0228


	//----- nvinfo : EIATTR_PARAM_CBANK
	.align		4
        /*005c*/ 	.byte	0x04, 0x0a
        /*005e*/ 	.short	(.L_6429 - .L_6428)
	.align		4
.L_6428:
        /*0060*/ 	.word	index@(.nv.constant0._ZN2at6native18elementwise_kernelILi128ELi4EZNS0_22gpu_kernel_impl_nocastIZZZNS0_17clamp_kernel_cudaERNS_18TensorIteratorBaseERKN3c106ScalarES8_ENKUlvE_clEvENKUlvE6_clEvEUlNS5_4HalfEE_EEvS4_RKT_EUliE_EEviT1_)
        /*0064*/ 	.short	0x0210
        /*0066*/ 	.short	0x0228


	//----- nvinfo : EIATTR_SW_WAR
	.align		4
.L_6429:
        /*0068*/ 	.byte	0x04, 0x36
        /*006a*/ 	.short	(.L_6431 - .L_6430)
.L_6430:
        /*006c*/ 	.word	0x00000008
.L_6431:


//--------------------- .nv.info._ZN2at6native27unrolled_elementwise_kernelIZZZNS0_17clamp_kernel_cudaERNS_18TensorIteratorBaseERKN3c106ScalarES7_ENKUlvE_clEvENKUlvE6_clEvEUlNS4_4HalfEE_St5arrayIPcLm2EELi4E23TrivialOffsetCalculatorILi1EjESG_NS0_6memory15LoadWithoutCastENSH_16StoreWithoutCastEEEviT_T0_T2_T3_T4_T5_ --------------------------
	.section	.nv.info._ZN2at6native27unrolled_elementwise_kernelIZZZNS0_17clamp_kernel_cudaERNS_18TensorIteratorBaseERKN3c106ScalarES7_ENKUlvE_clEvENKUlvE6_clEvEUlNS4_4HalfEE_St5arrayIPcLm2EELi4E23TrivialOffsetCalculatorILi1EjESG_NS0_6memory15LoadWithoutCastENSH_16StoreWithoutCastEEEviT_T0_T2_T3_T4_T5_,"",@"SHT_CUDA_INFO"
	.sectionflags	@""
	.align	4


	//----- nvinfo : EIATTR_CUDA_API_VERSION
	.align		4
        /*0000*/ 	.byte	0x04, 0x37
        /*0002*/ 	.short	(.L_6433 - .L_6432)
.L_6432:
        /*0004*/ 	.word	0x00000082


	//----- nvinfo : EIATTR_KPARAM_INFO
	.align		4
.L_6433:
        /*0008*/ 	.byte	0x04, 0x17
        /*000a*/ 	.short	(.L_6435 - .L_6434)
.L_6434:
        /*000c*/ 	.word	0x00000000
        /*0010*/ 	.short	0x0006
        /*0012*/ 	.short	0x002b
        /*0014*/ 	.byte	0x00, 0xf0, 0x05, 0x00


	//----- nvinfo : EIATTR_KPARAM_INFO
	.align		4
.L_6435:
        /*0018*/ 	.byte	0x04, 0x17
        /*001a*/ 	.short	(.L_6437 - .L_6436)
.L_6436:
        /*001c*/ 	.word	0x00000000
        /*0020*/ 	.short	0x0005
        /*0022*/ 	.short	0x002a
        /*0024*/ 	.byte	0x00, 0xf0, 0x05, 0x00


	//----- nvinfo : EIATTR_KPARAM_INFO
	.align		4
.L_6437:
        /*0028*/ 	.byte	0x04, 0x17
        /*002a*/ 	.short	(.L_6439 - .L_6438)
.L_6438:
        /*002c*/ 	.word	0x00000000
        /*0030*/ 	.short	0x0004
        /*0032*/ 	.short	0x0029
        /*0034*/ 	.byte	0x00, 0xf0, 0x05, 0x00


	//----- nvinfo : EIATTR_KPARAM_INFO
	.align		4
.L_6439:
        /*0038*/ 	.byte	0x04, 0x17
        /*003a*/ 	.short	(.L_6441 - .L_6440)
.L_6440:
        /*003c*/ 	.word	0x00000000
        /*0040*/ 	.short	0x0003
        /*0042*/ 	.short	0x0028
        /*0044*/ 	.byte	0x00, 0xf0, 0x05, 0x00


	//----- nvinfo : EIATTR_KPARAM_INFO
	.align		4
.L_6441:
        /*0048*/ 	.byte	0x04, 0x17
        /*004a*/ 	.short	(.L_6443 - .L_6442)
.L_6442:
        /*004c*/ 	.word	0x00000000
        /*0050*/ 	.short	0x0002
        /*0052*/ 	.short	0x0018
        /*0054*/ 	.byte	0x00, 0xf0, 0x41, 0x00


	//----- nvinfo : EIATTR_KPARAM_INFO
	.align		4
.L_6443:
        /*0058*/ 	.byte	0x04, 0x17
        /*005a*/ 	.short	(.L_6445 - .L_6444)
.L_6444:
        /*005c*/ 	.word	0x00000000
        /*0060*/ 	.short	0x0001
        /*0062*/ 	.short	0x0008
        /*0064*/ 	.byte	0x00, 0xf0, 0x41, 0x00


	//----- nvinfo : EIATTR_KPARAM_INFO
	.align		4
.L_6445:
        /*0068*/ 	.byte	0x04, 0x17
        /*006a*/ 	.short	(.L_6447 - .L_6446)
.L_6446:
        /*006c*/ 	.word	0x00000000
        /*0070*/ 	.short	0x0000
        /*0072*/ 	.short	0x0000
        /*0074*/ 	.byte	0x00, 0xf0, 0x11, 0x00


	//----- nvinfo : EIATTR_SPARSE_MMA_MASK
	.align		4
.L_6447:
        /*0078*/ 	.byte	0x03, 0x50
        /*007a*/ 	.short	0x0000


	//----- nvinfo : EIATTR_MAXREG_COUNT
	.align		4
        /*007c*/ 	.byte	0x03, 0x1b
        /*007e*/ 	.short	0x00ff


	//----- nvinfo : EIATTR_MERCURY_ISA_VERSION
	.align		4
        /*0080*/ 	.byte	0x03, 0x5f
        /*0082*/ 	.short	0x0101


	//----- nvinfo : EIATTR_EXIT_INSTR_OFFSETS
	.align		4
        /*0084*/ 	.byte	0x04, 0x1c
        /*0086*/ 	.short	(.L_6449 - .L_6448)


	//   ....[0]....
.L_6448:
        /*0088*/ 	.word	0x00000600


	//   ....[1]....
        /*008c*/ 	.word	0x000006b0


	//----- nvinfo : EIATTR_MAX_THREADS
	.align		4
.L_6449:
        /*0090*/ 	.byte	0x04, 0x05
        /*0092*/ 	.short	(.L_6451 - .L_6450)
.L_6450:
        /*0094*/ 	.word	0x00000080
        /*0098*/ 	.word	0x00000001
        /*009c*/ 	.word	0x00000001


	//----- nvinfo : EIATTR_CRS_STACK_SIZE
	.align		4
.L_6451:
        /*00a0*/ 	.byte	0x04, 0x1e
        /*00a2*/ 	.short	(.L_6453 - .L_6452)
.L_6452:
        /*00a4*/ 	.word	0x00000000


	//----- nvinfo : EIATTR_CBANK_PARAM_SIZE
	.align		4
.L_6453:
        /*00a8*/ 	.byte	0x03, 0x19
        /*00aa*/ 	.short	0x002c


	//----- nvinfo : EIATTR_PARAM_CBANK
	.align		4
        /*00ac*/ 	.byte	0x04, 0x0a
        /*00ae*/ 	.short	(.L_6455 - .L_6454)
	.align		4
.L_6454:
        /*00b0*/ 	.word	index@(.nv.constant0._ZN2at6native27unrolled_elementwise_kernelIZZZNS0_17clamp_kernel_cudaERNS_18TensorIteratorBaseERKN3c106ScalarES7_ENKUlvE_clEvENKUlvE6_clEvEUlNS4_4HalfEE_St5arrayIPcLm2EELi4E23TrivialOffsetCalculatorILi1EjESG_NS0_6memory15LoadWithoutCastENSH_16StoreWithoutCastEEEviT_T0_T2_T3_T4_T5_)
        /*00b4*/ 	.short	0x0210
        /*00b6*/ 	.short	0x002c


	//----- nvinfo : EIATTR_SW_WAR
	.align		4
.L_6455:
        /*00b8*/ 	.byte	0x04, 0x36
        /*00ba*/ 	.short	(.L_6457 - .L_6456)
.L_6456:
        /*00bc*/ 	.word	0x00000008
.L_6457:


//--------------------- .nv.info._ZN2at6native29vectorized_elementwise_kernelILi2EZZZNS0_17clamp_kernel_cudaERNS_18TensorIteratorBaseERKN3c106ScalarES7_ENKUlvE_clEvENKUlvE6_clEvEUlNS4_4HalfEE_St5arrayIPcLm2EEEEviT0_T1_ --------------------------
	.section	.nv.info._ZN2at6native29vectorized_elementwise_kernelILi2EZZZNS0_17clamp_kernel_cudaERNS_18TensorIteratorBaseERKN3c106ScalarES7_ENKUlvE_clEvENKUlvE6_clEvEUlNS4_4HalfEE_St5arrayIPcLm2EEEEviT0_T1_,"",@"SHT_CUDA_INFO"
	.sectionflags	@""
	.align	4


	//----- nvinfo : EIATTR_CUDA_API_VERSION
	.align		4
        /*0000*/ 	.byte	0x04, 0x37
        /*0002*/ 	.short	(.L_6459 - .L_6458)
.L_6458:
        /*0004*/ 	.word	0x00000082


	//----- nvinfo : EIATTR_KPARAM_INFO
	.align		4
.L_6459:
        /*0008*/ 	.byte	0x04, 0x17
        /*000a*/ 	.short	(.L_6461 - .L_6460)
.L_6460:
        /*000c*/ 	.word	0x00000000
        /*0010*/ 	.short	0x0002
        /*0012*/ 	.short	0x0018
        /*0014*/ 	.byte	0x00, 0xf0, 0x41, 0x00


	//----- nvinfo : EIATTR_KPARAM_INFO
	.align		4
.L_6461:
        /*0018*/ 	.byte	0x04, 0x17
        /*001a*/ 	.short	(.L_6463 - .L_6462)
.L_6462:
        /*001c*/ 	.word	0x00000000
        /*0020*/ 	.short	0x0001
        /*0022*/ 	.short	0x0008
        /*0024*/ 	.byte	0x00, 0xf0, 0x41, 0x00


	//----- nvinfo : EIATTR_KPARAM_INFO
	.align		4
.L_6463:
        /*0028*/ 	.byte	0x04, 0x17
        /*002a*/ 	.short	(.L_6465 - .L_6464)
.L_6464:
        /*002c*/ 	.word	0x00000000
        /*0030*/ 	.short	0x0000
        /*0032*/ 	.short	0x0000
        /*0034*/ 	.byte	0x00, 0xf0, 0x11, 0x00


	//----- nvinfo : EIATTR_SPARSE_MMA_MASK
	.align		4
.L_6465:
        /*0038*/ 	.byte	0x03, 0x50
        /*003a*/ 	.short	0x0000


	//----- nvinfo : EIATTR_MAXREG_COUNT
	.align		4
        /*003c*/ 	.byte	0x03, 0x1b
        /*003e*/ 	.short	0x00ff


	//----- nvinfo : EIATTR_MERCURY_ISA_VERSION
	.align		4
        /*0040*/ 	.byte	0x03, 0x5f
        /*0042*/ 	.short	0x0101


	//----- nvinfo : EIATTR_EXIT_INSTR_OFFSETS
	.align		4
        /*0044*/ 	.byte	0x04, 0x1c
        /*0046*/ 	.short	(.L_6467 - .L_6466)


	//   ....[0]....
.L_6466:
        /*0048*/ 	.word	0x000006a0


	//   ....[1]....
        /*004c*/ 	.word	0x000013c0


	//   ....[2]....
        /*0050*/ 	.word	0x00001410


	//----- nvinfo : EIATTR_MAX_THREADS
	.align		4
.L_6467:
        /*0054*/ 	.byte	0x04, 0x05
        /*0056*/ 	.short	(.L_6469 - .L_6468)
.L_6468:
        /*0058*/ 	.word	0x00000080
        /*005c*/ 	.word	0x00000001
        /*0060*/ 	.word	0x00000001


	//----- nvinfo : EIATTR_CRS_STACK_SIZE
	.align		4
.L_6469:
        /*0064*/ 	.byte	0x04, 0x1e
        /*0066*/ 	.short	(.L_6471 - .L_6470)
.L_6470:
        /*0068*/ 	.word	0x00000000


	//----- nvinfo : EIATTR_CBANK_PARAM_SIZE
	.align		4
.L_6471:
        /*006c*/ 	.byte	0x03, 0x19
        /*006e*/ 	.short	0x0028


	//----- nvinfo : EIATTR_PARAM_CBANK
	.align		4
        /*0070*/ 	.byte	0x04, 0x0a
        /*0072*/ 	.short	(.L_6473 - .L_6472)
	.align		4
.L_6472:
        /*0074*/ 	.word	index@(.nv.constant0._ZN2at6native29vectorized_elementwise_kernelILi2EZZZNS0_17clamp_kernel_cudaERNS_18TensorIteratorBaseERKN3c106ScalarES7_ENKUlvE_clEvENKUlvE6_clEvEUlNS4_4HalfEE_St5arrayIPcLm2EEEEviT0_T1_)
        /*0078*/ 	.short	0x0210
        /*007a*/ 	.short	0x0028


	//----- nvinfo : EIATTR_SW_WAR
	.align		4
.L_6473:
        /*007c*/ 	.byte	0x04, 0x36
        /*007e*/ 	.short	(.L_6475 - .L_6474)
.L_6474:
        /*0080*/ 	.word	0x00000008
.L_6475:


//--------------------- .nv.info._ZN2at6native29vectorized_elementwise_kernelILi4EZZZNS0_17clamp_kernel_cudaERNS_18TensorIteratorBaseERKN3c106ScalarES7_ENKUlvE_clEvENKUlvE6_clEvEUlNS4_4HalfEE_St5arrayIPcLm2EEEEviT0_T1_ --------------------------
	.section	.nv.info._ZN2at6native29vectorized_elementwise_kernelILi4EZZZNS0_17clamp_kernel_cudaERNS_18TensorIteratorBaseERKN3c106ScalarES7_ENKUlvE_clEvENKUlvE6_clEvEUlNS4_4HalfEE_St5arrayIPcLm2EEEEviT0_T1_,"",@"SHT_CUDA_INFO"
	.sectionflags	@""
	.align	4


	//----- nvinfo : EIATTR_CUDA_API_VERSION
	.align		4
        /*0000*/ 	.byte	0x04, 0x37
        /*0002*/ 	.short	(.L_6477 - .L_6476)
.L_6476:
        /*0004*/ 	.word	0x00000082


	//----- nvinfo : EIATTR_KPARAM_INFO
	.align		4
.L_6477:
        /*0008*/ 	.byte	0x04, 0x17
        /*000a*/ 	.short	(.L_6479 - .L_6478)
.L_6478:
        /*000c*/ 	.word	0x00000000
        /*0010*/ 	.short	0x0002
        /*0012*/ 	.short	0x0018
        /*0014*/ 	.byte	0x00, 0xf0, 0x41, 0x00


	//----- nvinfo : EIATTR_KPARAM_INFO
	.align		4
.L_6479:
        /*0018*/ 	.byte	0x04, 0x17
        /*001a*/ 	.short	(.L_6481 - .L_6480)
.L_6480:
        /*001c*/ 	.word	0x00000000
        /*0020*/ 	.short	0x0001
        /*0022*/ 	.short	0x0008
        /*0024*/ 	.byte	0x00, 0xf0, 0x41, 0x00


	//----- nvinfo : EIATTR_KPARAM_INFO
	.align		4
.L_6481:
        /*0028*/ 	.byte	0x04, 0x17
        /*002a*/ 	.short	(.L_6483 - .L_6482)
.L_6482:
        /*002c*/ 	.word	0x00000000
        /*0030*/ 	.short	0x0000
        /*0032*/ 	.short	0x0000
        /*0034*/ 	.byte	0x00, 0xf0, 0x11, 0x00


	//----- nvinfo : EIATTR_SPARSE_MMA_MASK
	.align		4
.L_6483:
        /*0038*/ 	.byte	0x03, 0x50
        /*003a*/ 	.short	0x0000


	//----- nvinfo : EIATTR_MAXREG_COUNT
	.align		4
        /*003c*/ 	.byte	0x03, 0x1b
        /*003e*/ 	.short	0x00ff


	//----- nvinfo : EIATTR_MERCURY_ISA_VERSION
	.align		4
        /*0040*/ 	.byte	0x03, 0x5f
        /*0042*/ 	.short	0x0101


	//----- nvinfo : EIATTR_EXIT_INSTR_OFFSETS
	.align		4
        /*0044*/ 	.byte	0x04, 0x1c
        /*0046*/ 	.short	(.L_6485 - .L_6484)


	//   ....[0]....
.L_6484:
        /*0048*/ 	.word	0x00000680


	//   ....[1]....
        /*004c*/ 	.word	0x000013a0


	//   ....[2]....
        /*0050*/ 	.word	0x000013f0


	//----- nvinfo : EIATTR_MAX_THREADS
	.align		4
.L_6485:
        /*0054*/ 	.byte	0x04, 0x05
        /*0056*/ 	.short	(.L_6487 - .L_6486)
.L_6486:
        /*0058*/ 	.word	0x00000080
        /*005c*/ 	.word	0x00000001
        /*0060*/ 	.word	0x00000001


	//----- nvinfo : EIATTR_CRS_STACK_SIZE
	.align		4
.L_6487:
        /*0064*/ 	.byte	0x04, 0x1e
        /*0066*/ 	.short	(.L_6489 - .L_6488)
.L_6488:
        /*0068*/ 	.word	0x00000000


	//----- nvinfo : EIATTR_CBANK_PARAM_SIZE
	.align		4
.L_6489:
        /*006c*/ 	.byte	0x03, 0x19
        /*006e*/ 	.short	0x0028


	//----- nvinfo : EIATTR_PARAM_CBANK
	.align		4
        /*0070*/ 	.byte	0x04, 0x0a
        /*0072*/ 	.short	(.L_6491 - .L_6490)
	.align		4
.L_6490:
        /*0074*/ 	.word	index@(.nv.constant0._ZN2at6native29vectorized_elementwise_kernelILi4EZZZNS0_17clamp_kernel_cudaERNS_18TensorIteratorBaseERKN3c106ScalarES7_ENKUlvE_clEvENKUlvE6_clEvEUlNS4_4HalfEE_St5arrayIPcLm2EEEEviT0_T1_)
        /*0078*/ 	.short	0x0210
        /*007a*/ 	.short	0x0028


	//----- nvinfo : EIATTR_SW_WAR
	.align		4
.L_6491:
        /*007c*/ 	.byte	0x04, 0x36
        /*007e*/ 	.short	(.L_6493 - .L_6492)
.L_6492:
        /*0080*/ 	.word	0x00000008
.L_6493:


//--------------------- .nv.info._ZN2at6native29vectorized_elementwise_kernelILi8EZZZNS0_17clamp_kernel_cudaERNS_18TensorIteratorBaseERKN3c106ScalarES7_ENKUlvE_clEvENKUlvE6_clEvEUlNS4_4HalfEE_St5arrayIPcLm2EEEEviT0_T1_ --------------------------
	.section	.nv.info._ZN2at6native29vectorized_elementwise_kernelILi8EZZZNS0_17clamp_kernel_cudaERNS_18TensorIteratorBaseERKN3c106ScalarES7_ENKUlvE_clEvENKUlvE6_clEvEUlNS4_4HalfEE_St5arrayIPcLm2EEEEviT0_T1_,"",@"SHT_CUDA_INFO"
	.sectionflags	@""
	.align	4


	//----- nvinfo : EIATTR_CUDA_API_VERSION
	.align		4
        /*0000*/ 	.byte	0x04, 0x37
        /*0002*/ 	.short	(.L_6495 - .L_6494)
.L_6494:
        /*0004*/ 	.word	0x00000082


	//----- nvinfo : EIATTR_KPARAM_INFO
	.align		4
.L_6495:
        /*0008*/ 	.byte	0x04, 0x17
        /*000a*/ 	.short	(.L_6497 - .L_6496)
.L_6496:
        /*000c*/ 	.word	0x00000000
        /*0010*/ 	.short	0x0002
        /*0012*/ 	.short	0x0018
        /*0014*/ 	.byte	0x00, 0xf0, 0x41, 0x00


	//----- nvinfo : EIATTR_KPARAM_INFO
	.align		4
.L_6497:
        /*0018*/ 	.byte	0x04, 0x17
        /*001a*/ 	.short	(.L_6499 - .L_6498)
.L_6498:
        /*001c*/ 	.word	0x00000000
        /*0020*/ 	.short	0x0001
        /*0022*/ 	.short	0x0008
        /*0024*/ 	.byte	0x00, 0xf0, 0x41, 0x00


	//----- nvinfo : EIATTR_KPARAM_INFO
	.align		4
.L_6499:
        /*0028*/ 	.byte	0x04, 0x17
        /*002a*/ 	.short	(.L_6501 - .L_6500)
.L_6500:
        /*002c*/ 	.word	0x00000000
        /*0030*/ 	.short	0x0000
        /*0032*/ 	.short	0x0000
        /*0034*/ 	.byte	0x00, 0xf0, 0x11, 0x00


	//----- nvinfo : EIATTR_SPARSE_MMA_MASK
	.align		4
.L_6501:
        /*0038*/ 	.byte	0x03, 0x50
        /*003a*/ 	.short	0x0000


	//----- nvinfo : EIATTR_MAXREG_COUNT
	.align		4
        /*003c*/ 	.byte	0x03, 0x1b
        /*003e*/ 	.short	0x00ff


	//----- nvinfo : EIATTR_MERCURY_ISA_VERSION
	.align		4
        /*0040*/ 	.byte	0x03, 0x5f
        /*0042*/ 	.short	0x0101


	//----- nvinfo : EIATTR_EXIT_INSTR_OFFSETS
	.align		4
        /*0044*/ 	.byte	0x04, 0x1c
        /*0046*/ 	.short	(.L_6503 - .L_6502)


	//   ....[0]....
.L_6502:
        /*0048*/ 	.word	0x00000660


	//   ....[1]....
        /*004c*/ 	.word	0x00001380


	//   ....[2]....
        /*0050*/ 	.word	0x000013d0


	//----- nvinfo : EIATTR_MAX_THREADS
	.align		4
.L_6503:
        /*0054*/ 	.byte	0x04, 0x05
        /*0056*/ 	.short	(.L_6505 - .L_6504)
.L_6504:
        /*0058*/ 	.word	0x00000080
        /*005c*/ 	.word	0x00000001
        /*0060*/ 	.word	0x00000001


	//----- nvinfo : EIATTR_CRS_STACK_SIZE
	.align		4
.L_6505:
        /*0064*/ 	.byte	0x04, 0x1e
        /*0066*/ 	.short	(.L_6507 - .L_6506)
.L_6506:
        /*0068*/ 	.word	0x00000000


	//----- nvinfo : EIATTR_CBANK_PARAM_SIZE
	.align		4
.L_6507:
        /*006c*/ 	.byte	0x03, 0x19
        /*006e*/ 	.short	0x0028


	//----- nvinfo : EIATTR_PARAM_CBANK
	.align		4
        /*0070*/ 	.byte	0x04, 0x0a
        /*0072*/ 	.short	(.L_6509 - .L_6508)
	.align		4
.L_6508:
        /*0074*/ 	.word	index@(.nv.constant0._ZN2at6native29vectorized_elementwise_kernelILi8EZZZNS0_17clamp_kernel_cudaERNS_18TensorIteratorBaseERKN3c106ScalarES7_ENKUlvE_clEvENKUlvE6_clEvEUlNS4_4HalfEE_St5arrayIPcLm2EEEEviT0_T1_)
        /*0078*/ 	.short	0x0210
        /*007a*/ 	.short	0x0028


	//----- nvinfo : EIATTR_SW_WAR
	.align		4
.L_6509:
        /*007c*/ 	.byte	0x04, 0x36
        /*007e*/ 	.short	(.L_6511 - .L_6510)
.L_6510:
        /*0080*/ 	.word	0x00000008
.L_6511:


//--------------------- .nv.info._ZN2at6native18elementwise_kernelILi128ELi4EZNS0_15gpu_kernel_implIZZZNS0_17clamp_kernel_cudaERNS_18TensorIteratorBaseERKN3c106ScalarES8_ENKUlvE_clEvENKUlvE5_clEvEUlfE_EEvS4_RKT_EUliE_EEviT1_ --------------------------
	.section	.nv.info._ZN2at6native18elementwise_kernelILi128ELi4EZNS0_15gpu_kernel_implIZZZNS0_17clamp_kernel_cudaERNS_18TensorIteratorBaseERKN3c106ScalarES8_ENKUlvE_clEvENKUlvE5_clEvEUlfE_EEvS4_RKT_EUliE_EEviT1_,"",@"SHT_CUDA_INFO"
	.sectionflags	@""
	.align	4


	//----- nvinfo : EIATTR_CUDA_API_VERSION
	.align		4
        /*0000*/ 	.byte	0x04, 0x37
        /*0002*/ 	.short	(.L_6513 - .L_6512)
.L_6512:
        /*0004*/ 	.word	0x00000082


	//----- nvinfo : EIATTR_KPARAM_INFO
	.align		4
.L_6513:
        /*0008*/ 	.byte	0x04, 0x17
        /*000a*/ 	.short	(.L_6515 - .L_6514)
.L_6514:
        /*000c*/ 	.word	0x00000000
        /*0010*/ 	.short	0x0001
        /*0012*/ 	.short	0x0008
        /*0014*/ 	.byte	0x00, 0xf0, 0xa1, 0x08


	//----- nvinfo : EIATTR_KPARAM_INFO
	.align		4
.L_6515:
        /*0018*/ 	.byte	0x04, 0x17
        /*001a*/ 	.short	(.L_6517 - .L_6516)
.L_6516:
        /*001c*/ 	.word	0x00000000
        /*0020*/ 	.short	0x0000
        /*0022*/ 	.short	0x0000
        /*0024*/ 	.byte	0x00, 0xf0, 0x11, 0x00


	//----- nvinfo : EIATTR_SPARSE_MMA_MASK
	.align		4
.L_6517:
        /*0028*/ 	.byte	0x03, 0x50
        /*002a*/ 	.short	0x0000


	//----- nvinfo : EIATTR_MAXREG_COUNT
	.align		4
        /*002c*/ 	.byte	0x03, 0x1b
        /*002e*/ 	.short	0x0080


	//----- nvinfo : EIATTR_EXTERNS
	.align		4
        /*0030*/ 	.byte	0x04, 0x0f
        /*0032*/ 	.short	(.L_6519 - .L_6518)


	//   ....[0]....
	.align		4
.L_6518:
        /*0034*/ 	.word	index@(__assertfail)


	//----- nvinfo : EIATTR_MERCURY_ISA_VERSION
	.align		4
.L_6519:
        /*0038*/ 	.byte	0x03, 0x5f
        /*003a*/ 	.short	0x0101


	//----- nvinfo : EIATTR_SYSCALL_OFFSETS
	.align		4
        /*003c*/ 	.byte	0x04, 0x46
        /*003e*/ 	.short	(.L_6521 - .L_6520)


	//   ....[0]....
.L_6520:
        /*0040*/ 	.word	0x00002150


	//   ....[1]....
        /*0044*/ 	.word	0x00002fe0


	//   ....[2]....
        /*0048*/ 	.word	0x00005170


	//   ....[3]....
        /*004c*/ 	.word	0x00006000


	//   ....[4]....
        /*0050*/ 	.word	0x00008180


	//   ....[5]....
        /*0054*/ 	.word	0x00009010


	//   ....[6]....
        /*0058*/ 	.word	0x0000b180


	//   ....[7]....
        /*005c*/ 	.word	0x0000c010


	//----- nvinfo : EIATTR_EXIT_INSTR_OFFSETS
	.align		4
.L_6521:
        /*0060*/ 	.byte	0x04, 0x1c
        /*0062*/ 	.short	(.L_6523 - .L_6522)


	//   ....[0]....
.L_6522:
        /*0064*/ 	.word	0x000090c0


	//   ....[1]....
        /*0068*/ 	.word	0x0000b330


	//   ....[2]....
        /*006c*/ 	.word	0x0000b370


	//   ....[3]....
        /*0070*/ 	.word	0x0000b400


	//   ....[4]....
        /*0074*/ 	.word	0x0000b430


	//   ....[5]....
        /*0078*/ 	.word	0x0000b460


	//   ....[6]....
        /*007c*/ 	.word	0x0000b4e0


	//   ....[7]....
        /*0080*/ 	.word	0x0000b510


	//   ....[8]....
        /*0084*/ 	.word	0x0000b5a0


	//   ....[9]....
        /*0088*/ 	.word	0x0000b5e0


	//   ....[10]....
        /*008c*/ 	.word	0x0000b620


	//   ....[11]....
        /*0090*/ 	.word	0x0000b6e0


	//   ....[12]....
        /*0094*/ 	.word	0x0000b730


	//   ....[13]....
        /*0098*/ 	.word	0x0000b8b0


	//   ....[14]....
        /*009c*/ 	.word	0x0000ba00


	//   ....[15]....
        /*00a0*/ 	.word	0x0000ba30


	//   ....[16]....
        /*00a4*/ 	.word	0x0000bae0


	//   ....[17]....
        /*00a8*/ 	.word	0x0000bc50


	//   ....[18]....
        /*00ac*/ 	.word	0x0000bdc0


	//   ....[19]....
        /*00b0*/ 	.word	0x0000bf10


	//   ....[20]....
        /*00b4*/ 	.word	0x0000c020


	//   ....[21]....
        /*00b8*/ 	.word	0x0000c050


	//   ....[22]....
        /*00bc*/ 	.word	0x0000c080


	//----- nvinfo : EIATTR_MAX_THREADS
	.align		4
.L_6523:
        /*00c0*/ 	.byte	0x04, 0x05
        /*00c2*/ 	.short	(.L_6525 - .L_6524)
.L_6524:
        /*00c4*/ 	.word	0x00000080
        /*00c8*/ 	.word	0x00000001
        /*00cc*/ 	.word	0x00000001


	//----- nvinfo : EIATTR_CRS_STACK_SIZE
	.align		4
.L_6525:
        /*00d0*/ 	.byte	0x04, 0x1e
        /*00d2*/ 	.short	(.L_6527 - .L_6526)
.L_6526:
        /*00d4*/ 	.word	0x00000000


	//----- nvinfo : EIATTR_CBANK_PARAM_SIZE
	.align		4
.L_6527:
        /*00d8*/ 	.byte	0x03, 0x19
        /*00da*/ 	.short	0x0230


	//----- nvinfo : EIATTR_PARAM_CBANK
	.align		4
        /*00dc*/ 	.byte	0x04, 0x0a
        /*00de*/ 	.short	(.L_6529 - .L_6528)
	.align		4
.L_6528:
        /*00e0*/ 	.word	index@(.nv.constant0._ZN2at6native18elementwise_kernelILi128ELi4EZNS0_15gpu_kernel_implIZZZNS0_17clamp_kernel_cudaERNS_18TensorIteratorBaseERKN3c106ScalarES8_ENKUlvE_clEvENKUlvE5_clEvEUlfE_EEvS4_RKT_EUliE_EEviT1_)
        /*00e4*/ 	.short	0x0210
        /*00e6*/ 	.short	0x0230


	//----- nvinfo : EIATTR_SW_WAR
	.align		4
.L_6529:
        /*00e8*/ 	.byte	0x04, 0x36
        /*00ea*/ 	.short	(.L_6531 - .L_6530)
.L_6530:
        /*00ec*/ 	.word	0x00000008
.L_6531:


//--------------------- .nv.info._ZN2at6native27unrolled_elementwise_kernelIZZZNS0_17clamp_kernel_cudaERNS_18TensorIteratorBaseERKN3c106ScalarES7_ENKUlvE_clEvENKUlvE5_clEvEUlfE_St5arrayIPcLm2EELi4E23TrivialOffsetCalculatorILi1EjESF_NS0_6memory12LoadWithCastILi1EEENSG_13StoreWithCastILi1EEEEEviT_T0_T2_T3_T4_T5_ --------------------------
	.section	.nv.info._ZN2at6native27unrolled_elementwise_kernelIZZZNS0_17clamp_kernel_cudaERNS_18TensorIteratorBaseERKN3c106ScalarES7_ENKUlvE_clEvENKUlvE5_clEvEUlfE_St5arrayIPcLm2EELi4E23TrivialOffsetCalculatorILi1EjESF_NS0_6memory12LoadWithCastILi1EEENSG_13StoreWithCastILi1EEEEEviT_T0_T2_T3_T4_T5_,"",@"SHT_CUDA_INFO"
	.sectionflags	@""
	.align	4


	//----- nvinfo : EIATTR_CUDA_API_VERSION
	.align		4
        /*0000*/ 	.byte	0x04, 0x37
        /*0002*/ 	.short	(.L_6533 - .L_6532)
.L_6532:
        /*0004*/ 	.word	0x00000082


	//----- nvinfo : EIATTR_KPARAM_INFO
	.align		4
.L_6533:
        /*0008*/ 	.byte	0x04, 0x17
        /*000a*/ 	.short	(.L_6535 - .L_6534)
.L_6534:
        /*000c*/ 	.word	0x00000000
        /*0010*/ 	.short	0x0006
        /*0012*/ 	.short	0x0034
        /*0014*/ 	.byte	0x00, 0xf0, 0x21, 0x00


	//----- nvinfo : EIATTR_KPARAM_INFO
	.align		4
.L_6535:
        /*0018*/ 	.byte	0x04, 0x17
        /*001a*/ 	.short	(.L_6537 - .L_6536)
.L_6536:
        /*001c*/ 	.word	0x00000000
        /*0020*/ 	.short	0x0005
        /*0022*/ 	.short	0x002c
        /*0024*/ 	.byte	0x00, 0xf0, 0x21, 0x00


	//----- nvinfo : EIATTR_KPARAM_INFO
	.align		4
.L_6537:
        /*0028*/ 	.byte	0x04, 0x17
        /*002a*/ 	.short	(.L_6539 - .L_6538)
.L_6538:
        /*002c*/ 	.word	0x00000000
        /*0030*/ 	.short	0x0004
        /*0032*/ 	.short	0x0029
        /*0034*/ 	.byte	0x00, 0xf0, 0x05, 0x00


	//----- nvinfo : EIATTR_KPARAM_INFO
	.align		4
.L_6539:
        /*0038*/ 	.byte	0x04, 0x17
        /*003a*/ 	.short	(.L_6541 - .L_6540)
.L_6540:
        /*003c*/ 	.word	0x00000000
        /*0040*/ 	.short	0x0003
        /*0042*/ 	.short	0x0028
        /*0044*/ 	.byte	0x00, 0xf0, 0x05, 0x00


	//----- nvinfo : EIATTR_KPARAM_INFO
	.align		4
.L_6541:
        /*0048*/ 	.byte	0x04, 0x17
        /*004a*/ 	.short	(.L_6543 - .L_6542)
.L_6542:
        /*004c*/ 	.word	0x00000000
        /*0050*/ 	.short	0x0002
        /*0052*/ 	.short	0x0018
        /*0054*/ 	.byte	0x00, 0xf0, 0x41, 0x00


	//----- nvinfo : EIATTR_KPARAM_INFO
	.align		4
.L_6543:
        /*0058*/ 	.byte	0x04, 0x17
        /*005a*/ 	.short	(.L_6545 - .L_6544)
.L_6544:
        /*005c*/ 	.word	0x00000000
        /*0060*/ 	.short	0x0001
        /*0062*/ 	.short	0x0008
        /*0064*/ 	.byte	0x00, 0xf0, 0x41, 0x00


	//----- nvinfo : EIATTR_KPARAM_INFO
	.align		4
.L_6545:
        /*0068*/ 	.byte	0x04, 0x17
        /*006a*/ 	.short	(.L_6547 - .L_6546)
.L_6546:
        /*006c*/ 	.word	0x00000000
        /*0070*/ 	.short	0x0000
        /*0072*/ 	.short	0x0000
        /*0074*/ 	.byte	0x00, 0xf0, 0x11, 0x00


	//----- nvinfo : EIATTR_SPARSE_MMA_MASK
	.align		4
.L_6547:
        /*0078*/ 	.byte	0x03, 0x50
        /*007a*/ 	.short	0x0000


	//----- nvinfo : EIATTR_MAXREG_COUNT
	.align		4
        /*007c*/ 	.byte	0x03, 0x1b
        /*007e*/ 	.short	0x00ff


	//----- nvinfo : EIATTR_EXTERNS
	.align		4
        /*0080*/ 	.byte	0x04, 0x0f
        /*0082*/ 	.short	(.L_6549 - .L_6548)


	//   ....[0]....
	.align		4
.L_6548:
        /*0084*/ 	.word	index@(__assertfail)


	//----- nvinfo : EIATTR_MERCURY_ISA_VERSION
	.align		4
.L_6549:
        /*0088*/ 	.byte	0x03, 0x5f
        /*008a*/ 	.short	0x0101


	//----- nvinfo : EIATTR_SYSCALL_OFFSETS
	.align		4
        /*008c*/ 	.byte	0x04, 0x46
        /*008e*/ 	.short	(.L_6551 - .L_6550)


	//   ....[0]....
.L_6550:
        /*0090*/ 	.word	0x00000e80


	//   ....[1]....
        /*0094*/ 	.word	0x00001d30


	//   ....[2]....
        /*0098*/ 	.word	0x00002bf0


	//   ....[3]....
        /*009c*/ 	.word	0x00003a50


	//   ....[4]....
        /*00a0*/ 	.word	0x00004be0


	//   ....[5]....
        /*00a4*/ 	.word	0x00005ae0


	//   ....[6]....
        /*00a8*/ 	.word	0x000069a0


	//   ....[7]....
        /*00ac*/ 	.word	0x00007860


	//----- nvinfo : EIATTR_EXIT_INSTR_OFFSETS
	.align		4
.L_6551:
        /*00b0*/ 	.byte	0x04, 0x1c
        /*00b2*/ 	.short	(.L_6553 - .L_6552)


	//   ....[0]....
.L_6552:
        /*00b4*/ 	.word	0x00006a40


	//   ....[1]....
        /*00b8*/ 	.word	0x00006b80


	//   ....[2]....
        /*00bc*/ 	.word	0x00006bc0


	//   ....[3]....
        /*00c0*/ 	.word	0x00006c50


	//   ....[4]....
        /*00c4*/ 	.word	0x00006c80


	//   ....[5]....
        /*00c8*/ 	.word	0x00006cb0


	//   ....[6]....
        /*00cc*/ 	.word	0x00006d30


	//   ....[7]....
        /*00d0*/ 	.word	0x00006d60


	//   ....[8]....
        /*00d4*/ 	.word	0x00006df0


	//   ....[9]....
        /*00d8*/ 	.word	0x00006e30


	//   ....[10]....
        /*00dc*/ 	.word	0x00006e70


	//   ....[11]....
        /*00e0*/ 	.word	0x00006f30


	//   ....[12]....
        /*00e4*/ 	.word	0x00006f80


	//   ....[13]....
        /*00e8*/ 	.word	0x00007100


	//   ....[14]....
        /*00ec*/ 	.word	0x00007250


	//   ....[15]....
        /*00f0*/ 	.word	0x00007280


	//   ....[16]....
        /*00f4*/ 	.word	0x00007330


	//   ....[17]....
        /*00f8*/ 	.word	0x000074a0


	//   ....[18]....
        /*00fc*/ 	.word	0x00007610


	//   ....[19]....
        /*0100*/ 	.word	0x00007760


	//   ....[20]....
        /*0104*/ 	.word	0x00007870


	//   ....[21]....
        /*0108*/ 	.word	0x000078a0


	//   ....[22]....
        /*010c*/ 	.word	0x000078d0


	//----- nvinfo : EIATTR_MAX_THREADS
	.align		4
.L_6553:
        /*0110*/ 	.byte	0x04, 0x05
        /*0112*/ 	.short	(.L_6555 - .L_6554)
.L_6554:
        /*0114*/ 	.word	0x00000080
        /*0118*/ 	.word	0x00000001
        /*011c*/ 	.word	0x00000001


	//----- nvinfo : EIATTR_CRS_STACK_SIZE
	.align		4
.L_6555:
        /*0120*/ 	.byte	0x04, 0x1e
        /*0122*/ 	.short	(.L_6557 - .L_6556)
.L_6556:
        /*0124*/ 	.word	0x00000000


	//----- nvinfo : EIATTR_CBANK_PARAM_SIZE
	.align		4
.L_6557:
        /*0128*/ 	.byte	0x03, 0x19
        /*012a*/ 	.short	0x003c


	//----- nvinfo : EIATTR_PARAM_CBANK
	.align		4
        /*012c*/ 	.byte	0x04, 0x0a
        /*012e*/ 	.short	(.L_6559 - .L_6558)
	.align		4
.L_6558:
        /*0130*/ 	.word	index@(.nv.constant0._ZN2at6native27unrolled_elementwise_kernelIZZZNS0_17clamp_kernel_cudaERNS_18TensorIteratorBaseERKN3c106ScalarES7_ENKUlvE_clEvENKUlvE5_clEvEUlfE_St5arrayIPcLm2EELi4E23TrivialOffsetCalculatorILi1EjESF_NS0_6memory12LoadWithCastILi1EEENSG_13StoreWithCastILi1EEEEEviT_T0_T2_T3_T4_T5_)
        /*0134*/ 	.short	0x0210
        /*0136*/ 	.short	0x003c


	//----- nvinfo : EIATTR_SW_WAR
	.align		4
.L_6559:
        /*0138*/ 	.byte	0x04, 0x36
        /*013a*/ 	.short	(.L_6561 - .L_6560)
.L_6560:
        /*013c*/ 	.word	0x00000008
.L_6561:


//--------------------- .nv.info._ZN2at6native18elementwise_kernelILi128ELi2EZNS0_22gpu_kernel_impl_nocastIZZZNS0_17clamp_kernel_cudaERNS_18TensorIteratorBaseERKN3c106ScalarES8_ENKUlvE_clEvENKUlvE5_clEvEUlfE_EEvS4_RKT_EUliE_EEviT1_ --------------------------
	.section	.nv.info._ZN2at6native18elementwise_kernelILi128ELi2EZNS0_22gpu_kernel_impl_nocastIZZZNS0_17clamp_kernel_cudaERNS_18TensorIteratorBaseERKN3c106ScalarES8_ENKUlvE_clEvENKUlvE5_clEvEUlfE_EEvS4_RKT_EUliE_EEviT1_,"",@"SHT_CUDA_INFO"
	.sectionflags	@""
	.align	4


	//----- nvinfo : EIATTR_CUDA_API_VERSION
	.align		4
        /*0000*/ 	.byte	0x04, 0x37
        /*0002*/ 	.short	(.L_6563 - .L_6562)
.L_6562:
        /*0004*/ 	.word	0x00000082


	//----- nvinfo : EIATTR_KPARAM_INFO
	.align		4
.L_6563:
        /*0008*/ 	.byte	0x04, 0x17
        /*000a*/ 	.short	(.L_6565 - .L_6564)
.L_6564:
        /*000c*/ 	.word	0x00000000
        /*0010*/ 	.short	0x0001
        /*0012*/ 	.short	0x0008
        /*0014*/ 	.byte	0x00, 0xf0, 0x81, 0x08


	//----- nvinfo : EIATTR_KPARAM_INFO
	.align		4
.L_6565:
        /*0018*/ 	.byte	0x04, 0x17
        /*001a*/ 	.short	(.L_6567 - .L_6566)
.L_6566:
        /*001c*/ 	.word	0x00000000
        /*0020*/ 	.short	0x0000
        /*0022*/ 	.short	0x0000
        /*0024*/ 	.byte	0x00, 0xf0, 0x11, 0x00


	//----- nvinfo : EIATTR_SPARSE_MMA_MASK
	.align		4
.L_6567:
        /*0028*/ 	.byte	0x03, 0x50
        /*002a*/ 	.short	0x0000


	//----- nvinfo : EIATTR_MAXREG_COUNT
	.align		4
        /*002c*/ 	.byte	0x03, 0x1b
        /*002e*/ 	.short	0x0080


	//----- nvinfo : EIATTR_MERCURY_ISA_VERSION
	.align		4
        /*0030*/ 	.byte	0x03, 0x5f
        /*0032*/ 	.short	0x0101


	//----- nvinfo : EIATTR_EXIT_INSTR_OFFSETS
	.align		4
        /*0034*/ 	.byte	0x04, 0x1c
        /*0036*/ 	.short	(.L_6569 - .L_6568)


	//   ....[0]....
.L_6568:
        /*0038*/ 	.word	0x00001460


	//   ....[1]....
        /*003c*/ 	.word	0x00002810


	//----- nvinfo : EIATTR_MAX_THREADS
	.align		4
.L_6569:
        /*0040*/ 	.byte	0x04, 0x05
        /*0042*/ 	.short	(.L_6571 - .L_6570)
.L_6570:
        /*0044*/ 	.word	0x00000080
        /*0048*/ 	.word	0x00000001
        /*004c*/ 	.word	0x00000001


	//----- nvinfo : EIATTR_CRS_STACK_SIZE
	.align		4
.L_6571:
        /*0050*/ 	.byte	0x04, 0x1e
        /*0052*/ 	.short	(.L_6573 - .L_6572)
.L_6572:
        /*0054*/ 	.word	0x00000000


	//----- nvinfo : EIATTR_CBANK_PARAM_SIZE
	.align		4
.L_6573:
        /*0058*/ 	.byte	0x03, 0x19
        /*005a*/ 	.short	0x0228


	//----- nvinfo : EIATTR_PARAM_CBANK
	.align		4
        /*005c*/ 	.byte	0x04, 0x0a
        /*005e*/ 	.short	(.L_6575 - .L_6574)
	.align		4
.L_6574:
        /*0060*/ 	.word	index@(.nv.constant0._ZN2at6native18elementwise_kernelILi128ELi2EZNS0_22gpu_kernel_impl_nocastIZZZNS0_17clamp_kernel_cudaERNS_18TensorIteratorBaseERKN3c106ScalarES8_ENKUlvE_clEvENKUlvE5_clEvEUlfE_EEvS4_RKT_EUliE_EEviT1_)
        /*0064*/ 	.short	0x0210
        /*0066*/ 	.short	0x0228


	//----- nvinfo : EIATTR_SW_WAR
	.align		4
.L_6575:
        /*0068*/ 	.byte	0x04, 0x36
        /*006a*/ 	.short	(.L_6577 - .L_6576)
.L_6576:
        /*006c*/ 	.word	0x00000008
.L_6577:


//--------------------- .nv.info._ZN2at6native27unrolled_elementwise_kernelIZZZNS0_17clamp_kernel_cudaERNS_18TensorIteratorBaseERKN3c106ScalarES7_ENKUlvE_clEvENKUlvE5_clEvEUlfE_St5arrayIPcLm2EELi4E23TrivialOffsetCalculatorILi1EjESF_NS0_6memory15LoadWithoutCastENSG_16StoreWithoutCastEEEviT_T0_T2_T3_T4_T5_ --------------------------
	.section	.nv.info._ZN2at6native27unrolled_elementwise_kernelIZZZNS0_17clamp_kernel_cudaERNS_18TensorIteratorBaseERKN3c106ScalarES7_ENKUlvE_clEvENKUlvE5_clEvEUlfE_St5arrayIPcLm2EELi4E23TrivialOffsetCalculatorILi1EjESF_NS0_6memory15LoadWithoutCastENSG_16StoreWithoutCastEEEviT_T0_T2_T3_T4_T5_,"",@"SHT_CUDA_INFO"
	.sectionflags	@""
	.align	4


	//----- nvinfo : EIATTR_CUDA_API_VERSION
	.align		4
        /*0000*/ 	.byte	0x04, 0x37
        /*0002*/ 	.short	(.L_6579 - .L_6578)
.L_6578:
        /*0004*/ 	.word	0x00000082


	//----- nvinfo : EIATTR_KPARAM_INFO
	.align		4
.L_6579:
        /*0008*/ 	.byte	0x04, 0x17
        /*000a*/ 	.short	(.L_6581 - .L_6580)
.L_6580:
        /*000c*/ 	.word	0x00000000
        /*0010*/ 	.short	0x0006
        /*0012*/ 	.short	0x002b
        /*0014*/ 	.byte	0x00, 0xf0, 0x05, 0x00


	//----- nvinfo : EIATTR_KPARAM_INFO
	.align		4
.L_6581:
        /*0018*/ 	.byte	0x04, 0x17
        /*001a*/ 	.short	(.L_6583 - .L_6582)
.L_6582:
        /*001c*/ 	.word	0x00000000
        /*0020*/ 	.short	0x0005
        /*0022*/ 	.short	0x002a
        /*0024*/ 	.byte	0x00, 0xf0, 0x05, 0x00


	//----- nvinfo : EIATTR_KPARAM_INFO
	.align		4
.L_6583:
        /*0028*/ 	.byte	0x04, 0x17
        /*002a*/ 	.short	(.L_6585 - .L_6584)
.L_6584:
        /*002c*/ 	.word	0x00000000
        /*0030*/ 	.short	0x0004
        /*0032*/ 	.short	0x0029
        /*0034*/ 	.byte	0x00, 0xf0, 0x05, 0x00


	//----- nvinfo : EIATTR_KPARAM_INFO
	.align		4
.L_6585:
        /*0038*/ 	.byte	0x04, 0x17
        /*003a*/ 	.short	(.L_6587 - .L_6586)
.L_6586:
        /*003c*/ 	.word	0x00000000
        /*0040*/ 	.short	0x0003
        /*0042*/ 	.short	0x0028
        /*0044*/ 	.byte	0x00, 0xf0, 0x05, 0x00


	//----- nvinfo : EIATTR_KPARAM_INFO
	.align		4
.L_6587:
        /*0048*/ 	.byte	0x04, 0x17
        /*004a*/ 	.short	(.L_6589 - .L_6588)
.L_6588:
        /*004c*/ 	.word	0x00000000
        /*0050*/ 	.short	0x0002
        /*0052*/ 	.short	0x0018
        /*0054*/ 	.byte	0x00, 0xf0, 0x41, 0x00


	//----- nvinfo : EIATTR_KPARAM_INFO
	.align		4
.L_6589:
        /*0058*/ 	.byte	0x04, 0x17
        /*005a*/ 	.short	(.L_6591 - .L_6590)
.L_6590:
        /*005c*/ 	.word	0x00000000
        /*0060*/ 	.short	0x0001
        /*0062*/ 	.short	0x0008
        /*0064*/ 	.byte	0x00, 0xf0, 0x41, 0x00


	//----- nvinfo : EIATTR_KPARAM_INFO
	.align		4
.L_6591:
        /*0068*/ 	.byte	0x04, 0x17
        /*006a*/ 	.short	(.L_6593 - .L_6592)
.L_6592:
        /*006c*/ 	.word	0x00000000
        /*0070*/ 	.short	0x0000
        /*0072*/ 	.short	0x0000
        /*0074*/ 	.byte	0x00, 0xf0, 0x11, 0x00


	//----- nvinfo : EIATTR_SPARSE_MMA_MASK
	.align		4
.L_6593:
        /*0078*/ 	.byte	0x03, 0x50
        /*007a*/ 	.short	0x0000


	//----- nvinfo : EIATTR_MAXREG_COUNT
	.align		4
        /*007c*/ 	.byte	0x03, 0x1b
        /*007e*/ 	.short	0x00ff


	//----- nvinfo : EIATTR_MERCURY_ISA_VERSION
	.align		4
        /*0080*/ 	.byte	0x03, 0x5f
        /*0082*/ 	.short	0x0101


	//----- nvinfo : EIATTR_EXIT_INSTR_OFFSETS
	.align		4
        /*0084*/ 	.byte	0x04, 0x1c
        /*0086*/ 	.short	(.L_6595 - .L_6594)


	//   ....[0]....
.L_6594:
        /*0088*/ 	.word	0x000004c0


	//   ....[1]....
        /*008c*/ 	.word	0x00000530


	//----- nvinfo : EIATTR_MAX_THREADS
	.align		4
.L_6595:
        /*0090*/ 	.byte	0x04, 0x05
        /*0092*/ 	.short	(.L_6597 - .L_6596)
.L_6596:
        /*0094*/ 	.word	0x00000080
        /*0098*/ 	.word	0x00000001
        /*009c*/ 	.word	0x00000001


	//----- nvinfo : EIATTR_CRS_STACK_SIZE
	.align		4
.L_6597:
        /*00a0*/ 	.byte	0x04, 0x1e
        /*00a2*/ 	.short	(.L_6599 - .L_6598)
.L_6598:
        /*00a4*/ 	.word	0x00000000


	//----- nvinfo : EIATTR_CBANK_PARAM_SIZE
	.align		4
.L_6599:
        /*00a8*/ 	.byte	0x03, 0x19
        /*00aa*/ 	.short	0x002c


	//----- nvinfo : EIATTR_PARAM_CBANK
	.align		4
        /*00ac*/ 	.byte	0x04, 0x0a
        /*00ae*/ 	.short	(.L_6601 - .L_6600)
	.align		4
.L_6600:
        /*00b0*/ 	.word	index@(.nv.constant0._ZN2at6native27unrolled_elementwise_kernelIZZZNS0_17clamp_kernel_cudaERNS_18TensorIteratorBaseERKN3c106ScalarES7_ENKUlvE_clEvENKUlvE5_clEvEUlfE_St5arrayIPcLm2EELi4E23TrivialOffsetCalculatorILi1EjESF_NS0_6memory15LoadWithoutCastENSG_16StoreWithoutCastEEEviT_T0_T2_T3_T4_T5_)
        /*00b4*/ 	.short	0x0210
        /*00b6*/ 	.short	0x002c


	//----- nvinfo : EIATTR_SW_WAR
	.align		4
.L_6601:
        /*00b8*/ 	.byte	0x04, 0x36
        /*00ba*/ 	.short	(.L_6603 - .L_6602)
.L_6602:
        /*00bc*/ 	.word	0x00000008
.L_6603:


//--------------------- .nv.info._ZN2at6native29vectorized_elementwise_kernelILi2EZZZNS0_17clamp_kernel_cudaERNS_18TensorIteratorBaseERKN3c106ScalarES7_ENKUlvE_clEvENKUlvE5_clEvEUlfE_St5arrayIPcLm2EEEEviT0_T1_ --------------------------
	.section	.nv.info._ZN2at6native29vectorized_elementwise_kernelILi2EZZZNS0_17clamp_kernel_cudaERNS_18TensorIteratorBaseERKN3c106ScalarES7_ENKUlvE_clEvENKUlvE5_clEvEUlfE_St5arrayIPcLm2EEEEviT0_T1_,"",@"SHT_CUDA_INFO"
	.sectionflags	@""
	.align	4


	//----- nvinfo : EIATTR_CUDA_API_VERSION
	.align		4
        /*0000*/ 	.byte	0x04, 0x37
        /*0002*/ 	.short	(.L_6605 - .L_6604)
.L_6604:
        /*0004*/ 	.word	0x00000082


	//----- nvinfo : EIATTR_KPARAM_INFO
	.align		4
.L_6605:
        /*0008*/ 	.byte	0x04, 0x17
        /*000a*/ 	.short	(.L_6607 - .L_6606)
.L_6606:
        /*000c*/ 	.word	0x00000000
        /*0010*/ 	.short	0x0002
        /*0012*/ 	.short	0x0018
        /*0014*/ 	.byte	0x00, 0xf0, 0x41, 0x00


	//----- nvinfo : EIATTR_KPARAM_INFO
	.align		4
.L_6607:
        /*0018*/ 	.byte	0x04, 0x17
        /*001a*/ 	.short	(.L_6609 - .L_6608)
.L_6608:
        /*001c*/ 	.word	0x00000000
        /*0020*/ 	.short	0x0001
        /*0022*/ 	.short	0x0008
        /*0024*/ 	.byte	0x00, 0xf0, 0x41, 0x00


	//----- nvinfo : EIATTR_KPARAM_INFO
	.align		4
.L_6609:
        /*0028*/ 	.byte	0x04, 0x17
        /*002a*/ 	.short	(.L_6611 - .L_6610)
.L_6610:
        /*002c*/ 	.word	0x00000000
        /*0030*/ 	.short	0x0000
        /*0032*/ 	.short	0x0000
        /*0034*/ 	.byte	0x00, 0xf0, 0x11, 0x00


	//----- nvinfo : EIATTR_SPARSE_MMA_MASK
	.align		4
.L_6611:
        /*0038*/ 	.byte	0x03, 0x50
        /*003a*/ 	.short	0x0000


	//----- nvinfo : EIATTR_MAXREG_COUNT
	.align		4
        /*003c*/ 	.byte	0x03, 0x1b
        /*003e*/ 	.short	0x00ff


	//----- nvinfo : EIATTR_MERCURY_ISA_VERSION
	.align		4
        /*0040*/ 	.byte	0x03, 0x5f
        /*0042*/ 	.short	0x0101


	//----- nvinfo : EIATTR_EXIT_INSTR_OFFSETS
	.align		4
        /*0044*/ 	.byte	0x04, 0x1c
        /*0046*/ 	.short	(.L_6613 - .L_6612)


	//   ....[0]....
.L_6612:
        /*0048*/ 	.word	0x00000370


	//   ....[1]....
        /*004c*/ 	.word	0x00000d90


	//   ....[2]....
        /*0050*/ 	.word	0x00000de0


	//----- nvinfo : EIATTR_MAX_THREADS
	.align		4
.L_6613:
        /*0054*/ 	.byte	0x04, 0x05
        /*0056*/ 	.short	(.L_6615 - .L_6614)
.L_6614:
        /*0058*/ 	.word	0x00000080
        /*005c*/ 	.word	0x00000001
        /*0060*/ 	.word	0x00000001


	//----- nvinfo : EIATTR_CRS_STACK_SIZE
	.align		4
.L_6615:
        /*0064*/ 	.byte	0x04, 0x1e
        /*0066*/ 	.short	(.L_6617 - .L_6616)
.L_6616:
        /*0068*/ 	.word	0x00000000


	//----- nvinfo : EIATTR_CBANK_PARAM_SIZE
	.align		4
.L_6617:
        /*006c*/ 	.byte	0x03, 0x19
        /*006e*/ 	.short	0x0028


	//----- nvinfo : EIATTR_PARAM_CBANK
	.align		4
        /*0070*/ 	.byte	0x04, 0x0a
        /*0072*/ 	.short	(.L_6619 - .L_6618)
	.align		4
.L_6618:
        /*0074*/ 	.word	index@(.nv.constant0._ZN2at6native29vectorized_elementwise_kernelILi2EZZZNS0_17clamp_kernel_cudaERNS_18TensorIteratorBaseERKN3c106ScalarES7_ENKUlvE_clEvENKUlvE5_clEvEUlfE_St5arrayIPcLm2EEEEviT0_T1_)
        /*0078*/ 	.short	0x0210
        /*007a*/ 	.short	0x0028


	//----- nvinfo : EIATTR_SW_WAR
	.align		4
.L_6619:
        /*007c*/ 	.byte	0x04, 0x36
        /*007e*/ 	.short	(.L_6621 - .L_6620)
.L_6620:
        /*0080*/ 	.word	0x00000008
.L_6621:


//--------------------- .nv.info._ZN2at6native29vectorized_elementwise_kernelILi4EZZZNS0_17clamp_kernel_cudaERNS_18TensorIteratorBaseERKN3c106ScalarES7_ENKUlvE_clEvENKUlvE5_clEvEUlfE_St5arrayIPcLm2EEEEviT0_T1_ --------------------------
	.section	.nv.info._ZN2at6native29vectorized_elementwise_kernelILi4EZZZNS0_17clamp_kernel_cudaERNS_18TensorIteratorBaseERKN3c106ScalarES7_ENKUlvE_clEvENKUlvE5_clEvEUlfE_St5arrayIPcLm2EEEEviT0_T1_,"",@"SHT_CUDA_INFO"
	.sectionflags	@""
	.align	4


	//----- nvinfo : EIATTR_CUDA_API_VERSION
	.align		4
        /*0000*/ 	.byte	0x04, 0x37
        /*0002*/ 	.short	(.L_6623 - .L_6622)
.L_6622:
        /*0004*/ 	.word	0x00000082


	//----- nvinfo : EIATTR_KPARAM_INFO
	.align		4
.L_6623:
        /*0008*/ 	.byte	0x04, 0x17
        /*000a*/ 	.short	(.L_6625 - .L_6624)
.L_6624:
        /*000c*/ 	.word	0x00000000
        /*0010*/ 	.short	0x0002
        /*0012*/ 	.short	0x0018
        /*0014*/ 	.byte	0x00, 0xf0, 0x41, 0x00


	//----- nvinfo : EIATTR_KPARAM_INFO
	.align		4
.L_6625:
        /*0018*/ 	.byte	0x04, 0x17
        /*001a*/ 	.short	(.L_6627 - .L_6626)
.L_6626:
        /*001c*/ 	.word	0x00000000
        /*0020*/ 	.short	0x0001
        /*0022*/ 	.short	0x0008
        /*0024*/ 	.byte	0x00, 0xf0, 0x41, 0x00


	//----- nvinfo : EIATTR_KPARAM_INFO
	.align		4
.L_6627:
        /*0028*/ 	.byte	0x04, 0x17
        /*002a*/ 	.short	(.L_6629 - .L_6628)
.L_6628:
        /*002c*/ 	.word	0x00000000
        /*0030*/ 	.short	0x0000
        /*0032*/ 	.short	0x0000
        /*0034*/ 	.byte	0x00, 0xf0, 0x11, 0x00


	//----- nvinfo : EIATTR_SPARSE_MMA_MASK
	.align		4
.L_6629:
        /*0038*/ 	.byte	0x03, 0x50
        /*003a*/ 	.short	0x0000


	//----- nvinfo : EIATTR_MAXREG_COUNT
	.align		4
        /*003c*/ 	.byte	0x03, 0x1b
        /*003e*/ 	.short	0x00ff


	//----- nvinfo : EIATTR_MERCURY_ISA_VERSION
	.align		4
        /*0040*/ 	.byte	0x03, 0x5f
        /*0042*/ 	.short	0x0101


	//----- nvinfo : EIATTR_EXIT_INSTR_OFFSETS
	.align		4
        /*0044*/ 	.byte	0x04, 0x1c
        /*0046*/ 	.short	(.L_6631 - .L_6630)


	//   ....[0]....
.L_6630:
        /*0048*/ 	.word	0x00000330


	//   ....[1]....
        /*004c*/ 	.word	0x00000d50


	//   ....[2]....
        /*0050*/ 	.word	0x00000da0


	//----- nvinfo : EIATTR_MAX_THREADS
	.align		4
.L_6631:
        /*0054*/ 	.byte	0x04, 0x05
        /*0056*/ 	.short	(.L_6633 - .L_6632)
.L_6632:
        /*0058*/ 	.word	0x00000080
        /*005c*/ 	.word	0x00000001
        /*0060*/ 	.word	0x00000001


	//----- nvinfo : EIATTR_CRS_STACK_SIZE
	.align		4
.L_6633:
        /*0064*/ 	.byte	0x04, 0x1e
        /*0066*/ 	.short	(.L_6635 - .L_6634)
.L_6634:
        /*0068*/ 	.word	0x00000000


	//----- nvinfo : EIATTR_CBANK_PARAM_SIZE
	.align		4
.L_6635:
        /*006c*/ 	.byte	0x03, 0x19
        /*006e*/ 	.short	0x0028


	//----- nvinfo : EIATTR_PARAM_CBANK
	.align		4
        /*0070*/ 	.byte	0x04, 0x0a
        /*0072*/ 	.short	(.L_6637 - .L_6636)
	.align		4
.L_6636:
        /*0074*/ 	.word	index@(.nv.constant0._ZN2at6native29vectorized_elementwise_kernelILi4EZZZNS0_17clamp_kernel_cudaERNS_18TensorIteratorBaseERKN3c106ScalarES7_ENKUlvE_clEvENKUlvE5_clEvEUlfE_St5arrayIPcLm2EEEEviT0_T1_)
        /*0078*/ 	.short	0x0210
        /*007a*/ 	.short	0x0028


	//----- nvinfo : EIATTR_SW_WAR
	.align		4
.L_6637:
        /*007c*/ 	.byte	0x04, 0x36
        /*007e*/ 	.short	(.L_6639 - .L_6638)
.L_6638:
        /*0080*/ 	.word	0x00000008
.L_6639:


//--------------------- .nv.info._ZN2at6native29vectorized_elementwise_kernelILi8EZZZNS0_17clamp_kernel_cudaERNS_18TensorIteratorBaseERKN3c106ScalarES7_ENKUlvE_clEvENKUlvE5_clEvEUlfE_St5arrayIPcLm2EEEEviT0_T1_ --------------------------
	.section	.nv.info._ZN2at6native29vectorized_elementwise_kernelILi8EZZZNS0_17clamp_kernel_cudaERNS_18TensorIteratorBaseERKN3c106ScalarES7_ENKUlvE_clEvENKUlvE5_clEvEUlfE_St5arrayIPcLm2EEEEviT0_T1_,"",@"SHT_CUDA_INFO"
	.sectionflags	@""
	.align	4


	//----- nvinfo : EIATTR_CUDA_API_VERSION
	.align		4
        /*0000*/ 	.byte	0x04, 0x37
        /*0002*/ 	.short	(.L_6641 - .L_6640)
.L_6640:
        /*0004*/ 	.word	0x00000082


	//----- nvinfo : EIATTR_KPARAM_INFO
	.align		4
.L_6641:
        /*0008*/ 	.byte	0x04, 0x17
        /*000a*/ 	.short	(.L_6643 - .L_6642)
.L_6642:
        /*000c*/ 	.word	0x00000000
        /*0010*/ 	.short	0x0002
        /*0012*/ 	.short	0x0018
        /*0014*/ 	.byte	0x00, 0xf0, 0x41, 0x00


	//----- nvinfo : EIATTR_KPARAM_INFO
	.align		4
.L_6643:
        /*0018*/ 	.byte	0x04, 0x17
        /*001a*/ 	.short	(.L_6645 - .L_6644)
.L_6644:
        /*001c*/ 	.word	0x00000000
        /*0020*/ 	.short	0x0001
        /*0022*/ 	.short	0x0008
        /*0024*/ 	.byte	0x00, 0xf0, 0x41, 0x00


	//----- nvinfo : EIATTR_KPARAM_INFO
	.align		4
.L_6645:
        /*0028*/ 	.byte	0x04, 0x17
        /*002a*/ 	.short	(.L_6647 - .L_6646)
.L_6646:
        /*002c*/ 	.word	0x00000000
        /*0030*/ 	.short	0x0000
        /*0032*/ 	.short	0x0000
        /*0034*/ 	.byte	0x00, 0xf0, 0x11, 0x00


	//----- nvinfo : EIATTR_SPARSE_MMA_MASK
	.align		4
.L_6647:
        /*0038*/ 	.byte	0x03, 0x50
        /*003a*/ 	.short	0x0000


	//----- nvinfo : EIATTR_MAXREG_COUNT
	.align		4
        /*003c*/ 	.byte	0x03, 0x1b
        /*003e*/ 	.short	0x00ff


	//----- nvinfo : EIATTR_MERCURY_ISA_VERSION
	.align		4
        /*0040*/ 	.byte	0x03, 0x5f
        /*0042*/ 	.short	0x0101


	//----- nvinfo : EIATTR_EXIT_INSTR_OFFSETS
	.align		4
        /*0044*/ 	.byte	0x04, 0x1c
        /*0046*/ 	.short	(.L_6649 - .L_6648)


	//   ....[0]....
.L_6648:
        /*0048*/ 	.word	0x00000330


	//   ....[1]....
        /*004c*/ 	.word	0x00000d50


	//   ....[2]....
        /*0050*/ 	.word	0x00000da0


	//----- nvinfo : EIATTR_MAX_THREADS
	.align		4
.L_6649:
        /*0054*/ 	.byte	0x04, 0x05
        /*0056*/ 	.short	(.L_6651 - .L_6650)
.L_6650:
        /*0058*/ 	.word	0x00000080
        /*005c*/ 	.word	0x00000001
        /*0060*/ 	.word	0x00000001


	//----- nvinfo : EIATTR_CRS_STACK_SIZE
	.align		4
.L_6651:
        /*0064*/ 	.byte	0x04, 0x1e
        /*0066*/ 	.short	(.L_6653 - .L_6652)
.L_6652:
        /*0068*/ 	.word	0x00000000


	//----- nvinfo : EIATTR_CBANK_PARAM_SIZE
	.align		4
.L_6653:
        /*006c*/ 	.byte	0x03, 0x19
        /*006e*/ 	.short	0x0028


	//----- nvinfo : EIATTR_PARAM_CBANK
	.align		4
        /*0070*/ 	.byte	0x04, 0x0a
        /*0072*/ 	.short	(.L_6655 - .L_6654)
	.align		4
.L_6654:
        /*0074*/ 	.word	index@(.nv.constant0._ZN2at6native29vectorized_elementwise_kernelILi8EZZZNS0_17clamp_kernel_cudaERNS_18TensorIteratorBaseERKN3c106ScalarES7_ENKUlvE_clEvENKUlvE5_clEvEUlfE_St5arrayIPcLm2EEEEviT0_T1_)
        /*0078*/ 	.short	0x0210
        /*007a*/ 	.short	0x0028


	//----- nvinfo : EIATTR_SW_WAR
	.align		4
.L_6655:
        /*007c*/ 	.byte	0x04, 0x36
        /*007e*/ 	.short	(.L_6657 - .L_6656)
.L_6656:
        /*0080*/ 	.word	0x00000008
.L_6657:


//--------------------- .nv.info._ZN2at6native18elementwise_kernelILi128ELi4EZNS0_15gpu_kernel_implIZZZNS0_17clamp_kernel_cudaERNS_18TensorIteratorBaseERKN3c106ScalarES8_ENKUlvE_clEvENKUlvE4_clEvEUldE_EEvS4_RKT_EUliE_EEviT1_ --------------------------
	.section	.nv.info._ZN2at6native18elementwise_kernelILi128ELi4EZNS0_15gpu_kernel_implIZZZNS0_17clamp_kernel_cudaERNS_18TensorIteratorBaseERKN3c106ScalarES8_ENKUlvE_clEvENKUlvE4_clEvEUldE_EEvS4_RKT_EUliE_EEviT1_,"",@"SHT_CUDA_INFO"
	.sectionflags	@""
	.align	4


	//----- nvinfo : EIATTR_CUDA_API_VERSION
	.align		4
        /*0000*/ 	.byte	0x04, 0x37
        /*0002*/ 	.short	(.L_6659 - .L_6658)
.L_6658:
        /*0004*/ 	.word	0x00000082


	//----- nvinfo : EIATTR_KPARAM_INFO
	.align		4
.L_6659:
        /*0008*/ 	.byte	0x04, 0x17
        /*000a*/ 	.short	(.L_6661 - .L_6660)
.L_6660:
        /*000c*/ 	.word	0x00000000
        /*0010*/ 	.short	0x0001
        /*0012*/ 	.short	0x0008
        /*0014*/ 	.byte	0x00, 0xf0, 0xc1, 0x08


	//----- nvinfo : EIATTR_KPARAM_INFO
	.align		4
.L_6661:
        /*0018*/ 	.byte	0x04, 0x17
        /*001a*/ 	.short	(.L_6663 - .L_6662)
.L_6662:
        /*001c*/ 	.word	0x00000000
        /*0020*/ 	.short	0x0000
        /*0022*/ 	.short	0x0000
        /*0024*/ 	.byte	0x00, 0xf0, 0x11, 0x00


	//----- nvinfo : EIATTR_SPARSE_MMA_MASK
	.align		4
.L_6663:
        /*0028*/ 	.byte	0x03, 0x50
        /*002a*/ 	.short	0x0000


	//----- nvinfo : EIATTR_MAXREG_COUNT
	.align		4
        /*002c*/ 	.byte	0x03, 0x1b
        /*002e*/ 	.short	0x0080


	//----- nvinfo : EIATTR_EXTERNS
	.align		4
        /*0030*/ 	.byte	0x04, 0x0f
        /*0032*/ 	.short	(.L_6665 - .L_6664)


	//   ....[0]....
	.align		4
.L_6664:
        /*0034*/ 	.word	index@(__assertfail)


	//----- nvinfo : EIATTR_MERCURY_ISA_VERSION
	.align		4
.L_6665:
        /*0038*/ 	.byte	0x03, 0x5f
        /*003a*/ 	.short	0x0101


	//----- nvinfo : EIATTR_SYSCALL_OFFSETS
	.align		4
        /*003c*/ 	.byte	0x04, 0x46
        /*003e*/ 	.short	(.L_6667 - .L_6666)


	//   ....[0]....
.L_6666:
        /*0040*/ 	.word	0x00002260


	//   ....[1]....
        /*0044*/ 	.word	0x000034c0


	//   ....[2]....
        /*0048*/ 	.word	0x00005750


	//   ....[3]....
        /*004c*/ 	.word	0x000069b0


	//   ....[4]....
        /*0050*/ 	.word	0x00008c30


	//   ....[5]....
        /*0054*/ 	.word	0x00009e90


	//   ....[6]....
        /*0058*/ 	.word	0x0000c100


	//   ....[7]....
        /*005c*/ 	.word	0x0000d360


	//----- nvinfo : EIATTR_EXIT_INSTR_OFFSETS
	.align		4
.L_6667:
        /*0060*/ 	.byte	0x04, 0x1c
        /*0062*/ 	.short	(.L_6669 - .L_6668)


	//   ....[0]....
.L_6668:
        /*0064*/ 	.word	0x00009f40


	//   ....[1]....
        /*0068*/ 	.word	0x0000c3a0


	//   ....[2]....
        /*006c*/ 	.word	0x0000c3e0


	//   ....[3]....
        /*0070*/ 	.word	0x0000c470


	//   ....[4]....
        /*0074*/ 	.word	0x0000c4a0


	//   ....[5]....
        /*0078*/ 	.word	0x0000c4d0


	//   ....[6]....
        /*007c*/ 	.word	0x0000c5a0


	//   ....[7]....
        /*0080*/ 	.word	0x0000c620


	//   ....[8]....
        /*0084*/ 	.word	0x0000c700


	//   ....[9]....
        /*0088*/ 	.word	0x0000c790


	//   ....[10]....
        /*008c*/ 	.word	0x0000c7b0


	//   ....[11]....
        /*0090*/ 	.word	0x0000c870


	//   ....[12]....
        /*0094*/ 	.word	0x0000c8a0


	//   ....[13]....
        /*0098*/ 	.word	0x0000ca70


	//   ....[14]....
        /*009c*/ 	.word	0x0000cc10


	//   ....[15]....
        /*00a0*/ 	.word	0x0000cc90


	//   ....[16]....
        /*00a4*/ 	.word	0x0000cd40


	//   ....[17]....
        /*00a8*/ 	.word	0x0000cf00


	//   ....[18]....
        /*00ac*/ 	.word	0x0000d0c0


	//   ....[19]....
        /*00b0*/ 	.word	0x0000d260


	//   ....[20]....
        /*00b4*/ 	.word	0x0000d370


	//   ....[21]....
        /*00b8*/ 	.word	0x0000d3a0


	//   ....[22]....
        /*00bc*/ 	.word	0x0000d3d0


	//----- nvinfo : EIATTR_MAX_THREADS
	.align		4
.L_6669:
        /*00c0*/ 	.byte	0x04, 0x05
        /*00c2*/ 	.short	(.L_6671 - .L_6670)
.L_6670:
        /*00c4*/ 	.word	0x00000080
        /*00c8*/ 	.word	0x00000001
        /*00cc*/ 	.word	0x00000001


	//----- nvinfo : EIATTR_CRS_STACK_SIZE
	.align		4
.L_6671:
        /*00d0*/ 	.byte	0x04, 0x1e
        /*00d2*/ 	.short	(.L_6673 - .L_6672)
.L_6672:
        /*00d4*/ 	.word	0x00000000


	//----- nvinfo : EIATTR_CBANK_PARAM_SIZE
	.align		4
.L_6673:
        /*00d8*/ 	.byte	0x03, 0x19
        /*00da*/ 	.short	0x0238


	//----- nvinfo : EIATTR_PARAM_CBANK
	.align		4
        /*00dc*/ 	.byte	0x04, 0x0a
        /*00de*/ 	.short	(.L_6675 - .L_6674)
	.align		4
.L_6674:
        /*00e0*/ 	.word	index@(.nv.constant0._ZN2at6native18elementwise_kernelILi128ELi4EZNS0_15gpu_kernel_implIZZZNS0_17clamp_kernel_cudaERNS_18TensorIteratorBaseERKN3c106ScalarES8_ENKUlvE_clEvENKUlvE4_clEvEUldE_EEvS4_RKT_EUliE_EEviT1_)
        /*00e4*/ 	.short	0x0210
        /*00e6*/ 	.short	0x0238


	//----- nvinfo : EIATTR_SW_WAR
	.align		4
.L_6675:
        /*00e8*/ 	.byte	0x04, 0x36
        /*00ea*/ 	.short	(.L_6677 - .L_6676)
.L_6676:
        /*00ec*/ 	.word	0x00000008
.L_6677:


//--------------------- .nv.info._ZN2at6native27unrolled_elementwise_kernelIZZZNS0_17clamp_kernel_cudaERNS_18TensorIteratorBaseERKN3c106ScalarES7_ENKUlvE_clEvENKUlvE4_clEvEUldE_St5arrayIPcLm2EELi4E23TrivialOffsetCalculatorILi1EjESF_NS0_6memory12LoadWithCastILi1EEENSG_13StoreWithCastILi1EEEEEviT_T0_T2_T3_T4_T5_ --------------------------
	.section	.nv.info._ZN2at6native27unrolled_elementwise_kernelIZZZNS0_17clamp_kernel_cudaERNS_18TensorIteratorBaseERKN3c106ScalarES7_ENKUlvE_clEvENKUlvE4_clEvEUldE_St5arrayIPcLm2EELi4E23TrivialOffsetCalculatorILi1EjESF_NS0_6memory12LoadWithCastILi1EEENSG_13StoreWithCastILi1EEEEEviT_T0_T2_T3_T4_T5_,"",@"SHT_CUDA_INFO"
	.sectionflags	@""
	.align	4


	//----- nvinfo : EIATTR_CUDA_API_VERSION
	.align		4
        /*0000*/ 	.byte	0x04, 0x37
        /*0002*/ 	.short	(.L_6679 - .L_6678)
.L_6678:
        /*0004*/ 	.word	0x00000082


	//----- nvinfo : EIATTR_KPARAM_INFO
	.align		4
.L_6679:
        /*0008*/ 	.byte	0x04, 0x17
        /*000a*/ 	.short	(.L_6681 - .L_6680)
.L_6680:
        /*000c*/ 	.word	0x00000000
        /*0010*/ 	.short	0x0006
        /*0012*/ 	.short	0x003c
        /*0014*/ 	.byte	0x00, 0xf0, 0x21, 0x00


	//----- nvinfo : EIATTR_KPARAM_INFO
	.align		4
.L_6681:
        /*0018*/ 	.byte	0x04, 0x17
        /*001a*/ 	.short	(.L_6683 - .L_6682)
.L_6682:
        /*001c*/ 	.word	0x00000000
        /*0020*/ 	.short	0x0005
        /*0022*/ 	.short	0x0034
        /*0024*/ 	.byte	0x00, 0xf0, 0x21, 0x00


	//----- nvinfo : EIATTR_KPARAM_INFO
	.align		4
.L_6683:
        /*0028*/ 	.byte	0x04, 0x17
        /*002a*/ 	.short	(.L_6685 - .L_6684)
.L_6684:
        /*002c*/ 	.word	0x00000000
        /*0030*/ 	.short	0x0004
        /*0032*/ 	.short	0x0031
        /*0034*/ 	.byte	0x00, 0xf0, 0x05, 0x00


	//----- nvinfo : EIATTR_KPARAM_INFO
	.align		4
.L_6685:
        /*0038*/ 	.byte	0x04, 0x17
        /*003a*/ 	.short	(.L_6687 - .L_6686)
.L_6686:
        /*003c*/ 	.word	0x00000000
        /*0040*/ 	.short	0x0003
        /*0042*/ 	.short	0x0030
        /*0044*/ 	.byte	0x00, 0xf0, 0x05, 0x00


	//----- nvinfo : EIATTR_KPARAM_INFO
	.align		4
.L_6687:
        /*0048*/ 	.byte	0x04, 0x17
        /*004a*/ 	.short	(.L_6689 - .L_6688)
.L_6688:
        /*004c*/ 	.word	0x00000000
        /*0050*/ 	.short	0x0002
        /*0052*/ 	.short	0x0020
        /*0054*/ 	.byte	0x00, 0xf0, 0x41, 0x00


	//----- nvinfo : EIATTR_KPARAM_INFO
	.align		4
.L_6689:
        /*0058*/ 	.byte	0x04, 0x17
        /*005a*/ 	.short	(.L_6691 - .L_6690)
.L_6690:
        /*005c*/ 	.word	0x00000000
        /*0060*/ 	.short	0x0001
        /*0062*/ 	.short	0x0008
        /*0064*/ 	.byte	0x00, 0xf0, 0x61, 0x00


	//----- nvinfo : EIATTR_KPARAM_INFO
	.align		4
.L_6691:
        /*0068*/ 	.byte	0x04, 0x17
        /*006a*/ 	.short	(.L_6693 - .L_6692)
.L_6692:
        /*006c*/ 	.word	0x00000000
        /*0070*/ 	.short	0x0000
        /*0072*/ 	.short	0x0000
        /*0074*/ 	.byte	0x00, 0xf0, 0x11, 0x00


	//----- nvinfo : EIATTR_SPARSE_MMA_MASK
	.align		4
.L_6693:
        /*0078*/ 	.byte	0x03, 0x50
        /*007a*/ 	.short	0x0000


	//----- nvinfo : EIATTR_MAXREG_COUNT
	.align		4
        /*007c*/ 	.byte	0x03, 0x1b
        /*007e*/ 	.short	0x00ff


	//----- nvinfo : EIATTR_EXTERNS
	.align		4
        /*0080*/ 	.byte	0x04, 0x0f
        /*0082*/ 	.short	(.L_6695 - .L_6694)


	//   ....[0]....
	.align		4
.L_6694:
        /*0084*/ 	.word	index@(__assertfail)


	//----- nvinfo : EIATTR_MERCURY_ISA_VERSION
	.align		4
.L_6695:
        /*0088*/ 	.byte	0x03, 0x5f
        /*008a*/ 	.short	0x0101


	//----- nvinfo : EIATTR_SYSCALL_OFFSETS
	.align		4
        /*008c*/ 	.byte	0x04, 0x46
        /*008e*/ 	.short	(.L_6697 - .L_6696)


	//   ....[0]....
.L_6696:
        /*0090*/ 	.word	0x00000f80


	//   ....[1]....
        /*0094*/ 	.word	0x00001f20


	//   ....[2]....
        /*0098*/ 	.word	0x00002ed0


	//   ....[3]....
        /*009c*/ 	.word	0x00003e50


	//   ....[4]....
        /*00a0*/ 	.word	0x00005710


	//   ....[5]....
        /*00a4*/ 	.word	0x000068d0


	//   ....[6]....
        /*00a8*/ 	.word	0x00007a50


	//   ....[7]....
        /*00ac*/ 	.word	0x00008bf0


	//----- nvinfo : EIATTR_EXIT_INSTR_OFFSETS
	.align		4
.L_6697:
        /*00b0*/ 	.byte	0x04, 0x1c
        /*00b2*/ 	.short	(.L_6699 - .L_6698)


	//   ....[0]....
.L_6698:
        /*00b4*/ 	.word	0x00007af0


	//   ....[1]....
        /*00b8*/ 	.word	0x00007c30


	//   ....[2]....
        /*00bc*/ 	.word	0x00007c70


	//   ....[3]....
        /*00c0*/ 	.word	0x00007d00


	//   ....[4]....
        /*00c4*/ 	.word	0x00007d30


	//   ....[5]....
        /*00c8*/ 	.word	0x00007d60


	//   ....[6]....
        /*00cc*/ 	.word	0x00007e30


	//   ....[7]....
        /*00d0*/ 	.word	0x00007eb0


	//   ....[8]....
        /*00d4*/ 	.word	0x00007f90


	//   ....[9]....
        /*00d8*/ 	.word	0x00008020


	//   ....[10]....
        /*00dc*/ 	.word	0x00008040


	//   ....[11]....
        /*00e0*/ 	.word	0x00008100


	//   ....[12]....
        /*00e4*/ 	.word	0x00008130


	//   ....[13]....
        /*00e8*/ 	.word	0x00008300


	//   ....[14]....
        /*00ec*/ 	.word	0x000084a0


	//   ....[15]....
        /*00f0*/ 	.word	0x00008520


	//   ....[16]....
        /*00f4*/ 	.word	0x000085d0


	//   ....[17]....
        /*00f8*/ 	.word	0x00008790


	//   ....[18]....
        /*00fc*/ 	.word	0x00008950


	//   ....[19]....
        /*0100*/ 	.word	0x00008af0


	//   ....[20]....
        /*0104*/ 	.word	0x00008c00


	//   ....[21]....
        /*0108*/ 	.word	0x00008c30


	//   ....[22]....
        /*010c*/ 	.word	0x00008c60


	//----- nvinfo : EIATTR_MAX_THREADS
	.align		4
.L_6699:
        /*0110*/ 	.byte	0x04, 0x05
        /*0112*/ 	.short	(.L_6701 - .L_6700)
.L_6700:
        /*0114*/ 	.word	0x00000080
        /*0118*/ 	.word	0x00000001
        /*011c*/ 	.word	0x00000001


	//----- nvinfo : EIATTR_CRS_STACK_SIZE
	.align		4
.L_6701:
        /*0120*/ 	.byte	0x04, 0x1e
        /*0122*/ 	.short	(.L_6703 - .L_6702)
.L_6702:
        /*0124*/ 	.word	0x00000000


	//----- nvinfo : EIATTR_CBANK_PARAM_SIZE
	.align		4
.L_6703:
        /*0128*/ 	.byte	0x03, 0x19
        /*012a*/ 	.short	0x0044


	//----- nvinfo : EIATTR_PARAM_CBANK
	.align		4
        /*012c*/ 	.byte	0x04, 0x0a
        /*012e*/ 	.short	(.L_6705 - .L_6704)
	.align		4
.L_6704:
        /*0130*/ 	.word	index@(.nv.constant0._ZN2at6native27unrolled_elementwise_kernelIZZZNS0_17clamp_kernel_cudaERNS_18TensorIteratorBaseERKN3c106ScalarES7_ENKUlvE_clEvENKUlvE4_clEvEUldE_St5arrayIPcLm2EELi4E23TrivialOffsetCalculatorILi1EjESF_NS0_6memory12LoadWithCastILi1EEENSG_13StoreWithCastILi1EEEEEviT_T0_T2_T3_T4_T5_)
        /*0134*/ 	.short	0x0210
        /*0136*/ 	.short	0x0044


	//----- nvinfo : EIATTR_SW_WAR
	.align		4
.L_6705:
        /*0138*/ 	.byte	0x04, 0x36
        /*013a*/ 	.short	(.L_6707 - .L_6706)
.L_6706:
        /*013c*/ 	.word	0x00000008
.L_6707:


//--------------------- .nv.info._ZN2at6native18elementwise_kernelILi128ELi2EZNS0_22gpu_kernel_impl_nocastIZZZNS0_17clamp_kernel_cudaERNS_18TensorIteratorBaseERKN3c106ScalarES8_ENKUlvE_clEvENKUlvE4_clEvEUldE_EEvS4_RKT_EUliE_EEviT1_ --------------------------
	.section	.nv.info._ZN2at6native18elementwise_kernelILi128ELi2EZNS0_22gpu_kernel_impl_nocastIZZZNS0_17clamp_kernel_cudaERNS_18TensorIteratorBaseERKN3c106ScalarES8_ENKUlvE_clEvENKUlvE4_clEvEUldE_EEvS4_RKT_EUliE_EEviT1_,"",@"SHT_CUDA_INFO"
	.sectionflags	@""
	.align	4


	//----- nvinfo : EIATTR_CUDA_API_VERSION
	.align		4
        /*0000*/ 	.byte	0x04, 0x37
        /*0002*/ 	.short	(.L_6709 - .L_6708)
.L_6708:
        /*0004*/ 	.word	0x00000082


	//----- nvinfo : EIATTR_KPARAM_INFO
	.align		4
.L_6709:
        /*0008*/ 	.byte	0x04, 0x17
        /*000a*/ 	.short	(.L_6711 - .L_6710)
.L_6710:
        /*000c*/ 	.word	0x00000000
        /*0010*/ 	.short	0x0001
        /*0012*/ 	.short	0x0008
        /*0014*/ 	.byte	0x00, 0xf0, 0xa1, 0x08


	//----- nvinfo : EIATTR_KPARAM_INFO
	.align		4
.L_6711:
        /*0018*/ 	.byte	0x04, 0x17
        /*001a*/ 	.short	(.L_6713 - .L_6712)
.L_6712:
        /*001c*/ 	.word	0x00000000
        /*0020*/ 	.short	0x0000
        /*0022*/ 	.short	0x0000
        /*0024*/ 	.byte	0x00, 0xf0, 0x11, 0x00


	//----- nvinfo : EIATTR_SPARSE_MMA_MASK
	.align		4
.L_6713:
        /*0028*/ 	.byte	0x03, 0x50
        /*002a*/ 	.short	0x0000


	//----- nvinfo : EIATTR_MAXREG_COUNT
	.align		4
        /*002c*/ 	.byte	0x03, 0x1b
        /*002e*/ 	.short	0x0080


	//----- nvinfo : EIATTR_MERCURY_ISA_VERSION
	.align		4
        /*0030*/ 	.byte	0x03, 0x5f
        /*0032*/ 	.short	0x0101


	//----- nvinfo : EIATTR_EXIT_INSTR_OFFSETS
	.align		4
        /*0034*/ 	.byte	0x04, 0x1c
        /*0036*/ 	.short	(.L_6715 - .L_6714)


	//   ....[0]....
.L_6714:
        /*0038*/ 	.word	0x00001550


	//   ....[1]....
        /*003c*/ 	.word	0x000029f0


	//----- nvinfo : EIATTR_MAX_THREADS
	.align		4
.L_6715:
        /*0040*/ 	.byte	0x04, 0x05
        /*0042*/ 	.short	(.L_6717 - .L_6716)
.L_6716:
        /*0044*/ 	.word	0x00000080
        /*0048*/ 	.word	0x00000001
        /*004c*/ 	.word	0x00000001


	//----- nvinfo : EIATTR_CRS_STACK_SIZE
	.align		4
.L_6717:
        /*0050*/ 	.byte	0x04, 0x1e
        /*0052*/ 	.short	(.L_6719 - .L_6718)
.L_6718:
        /*0054*/ 	.word	0x00000000


	//----- nvinfo : EIATTR_CBANK_PARAM_SIZE
	.align		4
.L_6719:
        /*0058*/ 	.byte	0x03, 0x19
        /*005a*/ 	.short	0x0230


	//----- nvinfo : EIATTR_PARAM_CBANK
	.align		4
        /*005c*/ 	.byte	0x04, 0x0a
        /*005e*/ 	.short	(.L_6721 - .L_6720)
	.align		4
.L_6720:
        /*0060*/ 	.word	index@(.nv.constant0._ZN2at6native18elementwise_kernelILi128ELi2EZNS0_22gpu_kernel_impl_nocastIZZZNS0_17clamp_kernel_cudaERNS_18TensorIteratorBaseERKN3c106ScalarES8_ENKUlvE_clEvENKUlvE4_clEvEUldE_EEvS4_RKT_EUliE_EEviT1_)
        /*0064*/ 	.short	0x0210
        /*0066*/ 	.short	0x0230


	//----- nvinfo : EIATTR_SW_WAR
	.align		4
.L_6721:
        /*0068*/ 	.byte	0x04, 0x36
        /*006a*/ 	.short	(.L_6723 - .L_6722)
.L_6722:
        /*006c*/ 	.word	0x00000008
.L_6723:


//--------------------- .nv.info._ZN2at6native27unrolled_elementwise_kernelIZZZNS0_17clamp_kernel_cudaERNS_18TensorIteratorBaseERKN3c106ScalarES7_ENKUlvE_clEvENKUlvE4_clEvEUldE_St5arrayIPcLm2EELi4E23TrivialOffsetCalculatorILi1EjESF_NS0_6memory15LoadWithoutCastENSG_16StoreWithoutCastEEEviT_T0_T2_T3_T4_T5_ --------------------------
	.section	.nv.info._ZN2at6native27unrolled_elementwise_kernelIZZZNS0_17clamp_kernel_cudaERNS_18TensorIteratorBaseERKN3c106ScalarES7_ENKUlvE_clEvENKUlvE4_clEvEUldE_St5arrayIPcLm2EELi4E23TrivialOffsetCalculatorILi1EjESF_NS0_6memory15LoadWithoutCastENSG_16StoreWithoutCastEEEviT_T0_T2_T3_T4_T5_,"",@"SHT_CUDA_INFO"
	.sectionflags	@""
	.align	4


	//----- nvinfo : EIATTR_CUDA_API_VERSION
	.align		4
        /*0000*/ 	.byte	0x04, 0x37
        /*0002*/ 	.short	(.L_6725 - .L_6724)
.L_6724:
        /*0004*/ 	.word	0x00000082


	//----- nvinfo : EIATTR_KPARAM_INFO
	.align		4
.L_6725:
        /*0008*/ 	.byte	0x04, 0x17
        /*000a*/ 	.short	(.L_6727 - .L_6726)
.L_6726:
        /*000c*/ 	.word	0x00000000
        /*0010*/ 	.short	0x0006
        /*0012*/ 	.short	0x0033
        /*0014*/ 	.byte	0x00, 0xf0, 0x05, 0x00


	//----- nvinfo : EIATTR_KPARAM_INFO
	.align		4
.L_6727:
        /*0018*/ 	.byte	0x04, 0x17
        /*001a*/ 	.short	(.L_6729 - .L_6728)
.L_6728:
        /*001c*/ 	.word	0x00000000
        /*0020*/ 	.short	0x0005
        /*0022*/ 	.short	0x0032
        /*0024*/ 	.byte	0x00, 0xf0, 0x05, 0x00


	//----- nvinfo : EIATTR_KPARAM_INFO
	.align		4
.L_6729:
        /*0028*/ 	.byte	0x04, 0x17
        /*002a*/ 	.short	(.L_6731 - .L_6730)
.L_6730:
        /*002c*/ 	.word	0x00000000
        /*0030*/ 	.short	0x0004
        /*0032*/ 	.short	0x0031
        /*0034*/ 	.byte	0x00, 0xf0, 0x05, 0x00


	//----- nvinfo : EIATTR_KPARAM_INFO
	.align		4
.L_6731:
        /*0038*/ 	.byte	0x04, 0x17
        /*003a*/ 	.short	(.L_6733 - .L_6732)
.L_6732:
        /*003c*/ 	.word	0x00000000
        /*0040*/ 	.short	0x0003
        /*0042*/ 	.short	0x0030
        /*0044*/ 	.byte	0x00, 0xf0, 0x05, 0x00


	//----- nvinfo : EIATTR_KPARAM_INFO
	.align		4
.L_6733:
        /*0048*/ 	.byte	0x04, 0x17
        /*004a*/ 	.short	(.L_6735 - .L_6734)
.L_6734:
        /*004c*/ 	.word	0x00000000
        /*0050*/ 	.short	0x0002
        /*0052*/ 	.short	0x0020
        /*0054*/ 	.byte	0x00, 0xf0, 0x41, 0x00


	//----- nvinfo : EIATTR_KPARAM_INFO
	.align		4
.L_6735:
        /*0058*/ 	.byte	0x04, 0x17
        /*005a*/ 	.short	(.L_6737 - .L_6736)
.L_6736:
        /*005c*/ 	.word	0x00000000
        /*0060*/ 	.short	0x0001
        /*0062*/ 	.short	0x0008
        /*0064*/ 	.byte	0x00, 0xf0, 0x61, 0x00


	//----- nvinfo : EIATTR_KPARAM_INFO
	.align		4
.L_6737:
        /*0068*/ 	.byte	0x04, 0x17
        /*006a*/ 	.short	(.L_6739 - .L_6738)
.L_6738:
        /*006c*/ 	.word	0x00000000
        /*0070*/ 	.short	0x0000
        /*0072*/ 	.short	0x0000
        /*0074*/ 	.byte	0x00, 0xf0, 0x11, 0x00


	//----- nvinfo : EIATTR_SPARSE_MMA_MASK
	.align		4
.L_6739:
        /*0078*/ 	.byte	0x03, 0x50
        /*007a*/ 	.short	0x0000


	//----- nvinfo : EIATTR_MAXREG_COUNT
	.align		4
        /*007c*/ 	.byte	0x03, 0x1b
        /*007e*/ 	.short	0x00ff


	//----- nvinfo : EIATTR_MERCURY_ISA_VERSION
	.align		4
        /*0080*/ 	.byte	0x03, 0x5f
        /*0082*/ 	.short	0x0101


	//----- nvinfo : EIATTR_EXIT_INSTR_OFFSETS
	.align		4
        /*0084*/ 	.byte	0x04, 0x1c
        /*0086*/ 	.short	(.L_6741 - .L_6740)


	//   ....[0]....
.L_6740:
        /*0088*/ 	.word	0x000007d0


	//   ....[1]....
        /*008c*/ 	.word	0x000008d0


	//----- nvinfo : EIATTR_MAX_THREADS
	.align		4
.L_6741:
        /*0090*/ 	.byte	0x04, 0x05
        /*0092*/ 	.short	(.L_6743 - .L_6742)
.L_6742:
        /*0094*/ 	.word	0x00000080
        /*0098*/ 	.word	0x00000001
        /*009c*/ 	.word	0x00000001


	//----- nvinfo : EIATTR_CRS_STACK_SIZE
	.align		4
.L_6743:
        /*00a0*/ 	.byte	0x04, 0x1e
        /*00a2*/ 	.short	(.L_6745 - .L_6744)
.L_6744:
        /*00a4*/ 	.word	0x00000000


	//----- nvinfo : EIATTR_CBANK_PARAM_SIZE
	.align		4
.L_6745:
        /*00a8*/ 	.byte	0x03, 0x19
        /*00aa*/ 	.short	0x0034


	//----- nvinfo : EIATTR_PARAM_CBANK
	.align		4
        /*00ac*/ 	.byte	0x04, 0x0a
        /*00ae*/ 	.short	(.L_6747 - .L_6746)
	.align		4
.L_6746:
        /*00b0*/ 	.word	index@(.nv.constant0._ZN2at6native27unrolled_elementwise_kernelIZZZNS0_17clamp_kernel_cudaERNS_18TensorIteratorBaseERKN3c106ScalarES7_ENKUlvE_clEvENKUlvE4_clEvEUldE_St5arrayIPcLm2EELi4E23TrivialOffsetCalculatorILi1EjESF_NS0_6memory15LoadWithoutCastENSG_16StoreWithoutCastEEEviT_T0_T2_T3_T4_T5_)
        /*00b4*/ 	.short	0x0210
        /*00b6*/ 	.short	0x0034


	//----- nvinfo : EIATTR_SW_WAR
	.align		4
.L_6747:
        /*00b8*/ 	.byte	0x04, 0x36
        /*00ba*/ 	.short	(.L_6749 - .L_6748)
.L_6748:
        /*00bc*/ 	.word	0x00000008
.L_6749:


//--------------------- .nv.info._ZN2at6native29vectorized_elementwise_kernelILi2EZZZNS0_17clamp_kernel_cudaERNS_18TensorIteratorBaseERKN3c106ScalarES7_ENKUlvE_clEvENKUlvE4_clEvEUldE_St5arrayIPcLm2EEEEviT0_T1_ --------------------------
	.section	.nv.info._ZN2at6native29vectorized_elementwise_kernelILi2EZZZNS0_17clamp_kernel_cudaERNS_18TensorIteratorBaseERKN3c106ScalarES7_ENKUlvE_clEvENKUlvE4_clEvEUldE_St5arrayIPcLm2EEEEviT0_T1_,"",@"SHT_CUDA_INFO"
	.sectionflags	@""
	.align	4


	//----- nvinfo : EIATTR_CUDA_API_VERSION
	.align		4
        /*0000*/ 	.byte	0x04, 0x37
        /*0002*/ 	.short	(.L_6751 - .L_6750)
.L_6750:
        /*0004*/ 	.word	0x00000082


	//----- nvinfo : EIATTR_KPARAM_INFO
	.align		4
.L_6751:
        /*0008*/ 	.byte	0x04, 0x17
        /*000a*/ 	.short	(.L_6753 - .L_6752)
.L_6752:
        /*000c*/ 	.word	0x00000000
        /*0010*/ 	.short	0x0002
        /*0012*/ 	.short	0x0020
        /*0014*/ 	.byte	0x00, 0xf0, 0x41, 0x00


	//----- nvinfo : EIATTR_KPARAM_INFO
	.align		4
.L_6753:
        /*0018*/ 	.byte	0x04, 0x17
        /*001a*/ 	.short	(.L_6755 - .L_6754)
.L_6754:
        /*001c*/ 	.word	0x00000000
        /*0020*/ 	.short	0x0001
        /*0022*/ 	.short	0x0008
        /*0024*/ 	.byte	0x00, 0xf0, 0x61, 0x00


	//----- nvinfo : EIATTR_KPARAM_INFO
	.align		4
.L_6755:
        /*0028*/ 	.byte	0x04, 0x17
        /*002a*/ 	.short	(.L_6757 - .L_6756)
.L_6756:
        /*002c*/ 	.word	0x00000000
        /*0030*/ 	.short	0x0000
        /*0032*/ 	.short	0x0000
        /*0034*/ 	.byte	0x00, 0xf0, 0x11, 0x00


	//----- nvinfo : EIATTR_SPARSE_MMA_MASK
	.align		4
.L_6757:
        /*0038*/ 	.byte	0x03, 0x50
        /*003a*/ 	.short	0x0000


	//----- nvinfo : EIATTR_MAXREG_COUNT
	.align		4
        /*003c*/ 	.byte	0x03, 0x1b
        /*003e*/ 	.short	0x00ff


	//----- nvinfo : EIATTR_MERCURY_ISA_VERSION
	.align		4
        /*0040*/ 	.byte	0x03, 0x5f
        /*0042*/ 	.short	0x0101


	//----- nvinfo : EIATTR_EXIT_INSTR_OFFSETS
	.align		4
        /*0044*/ 	.byte	0x04, 0x1c
        /*0046*/ 	.short	(.L_6759 - .L_6758)


	//   ....[0]....
.L_6758:
        /*0048*/ 	.word	0x00000c10


	//   ....[1]....
        /*004c*/ 	.word	0x00001da0


	//   ....[2]....
        /*0050*/ 	.word	0x00001df0


	//----- nvinfo : EIATTR_MAX_THREADS
	.align		4
.L_6759:
        /*0054*/ 	.byte	0x04, 0x05
        /*0056*/ 	.short	(.L_6761 - .L_6760)
.L_6760:
        /*0058*/ 	.word	0x00000080
        /*005c*/ 	.word	0x00000001
        /*0060*/ 	.word	0x00000001


	//----- nvinfo : EIATTR_CRS_STACK_SIZE
	.align		4
.L_6761:
        /*0064*/ 	.byte	0x04, 0x1e
        /*0066*/ 	.short	(.L_6763 - .L_6762)
.L_6762:
        /*0068*/ 	.word	0x00000000


	//----- nvinfo : EIATTR_CBANK_PARAM_SIZE
	.align		4
.L_6763:
        /*006c*/ 	.byte	0x03, 0x19
        /*006e*/ 	.short	0x0030


	//----- nvinfo : EIATTR_PARAM_CBANK
	.align		4
        /*0070*/ 	.byte	0x04, 0x0a
        /*0072*/ 	.short	(.L_6765 - .L_6764)
	.align		4
.L_6764:
        /*0074*/ 	.word	index@(.nv.constant0._ZN2at6native29vectorized_elementwise_kernelILi2EZZZNS0_17clamp_kernel_cudaERNS_18TensorIteratorBaseERKN3c106ScalarES7_ENKUlvE_clEvENKUlvE4_clEvEUldE_St5arrayIPcLm2EEEEviT0_T1_)
        /*0078*/ 	.short	0x0210
        /*007a*/ 	.short	0x0030


	//----- nvinfo : EIATTR_SW_WAR
	.align		4
.L_6765:
        /*007c*/ 	.byte	0x04, 0x36
        /*007e*/ 	.short	(.L_6767 - .L_6766)
.L_6766:
        /*0080*/ 	.word	0x00000008
.L_6767:


//--------------------- .nv.info._ZN2at6native29vectorized_elementwise_kernelILi4EZZZNS0_17clamp_kernel_cudaERNS_18TensorIteratorBaseERKN3c106ScalarES7_ENKUlvE_clEvENKUlvE4_clEvEUldE_St5arrayIPcLm2EEEEviT0_T1_ --------------------------
	.section	.nv.info._ZN2at6native29vectorized_elementwise_kernelILi4EZZZNS0_17clamp_kernel_cudaERNS_18TensorIteratorBaseERKN3c106ScalarES7_ENKUlvE_clEvENKUlvE4_clEvEUldE_St5arrayIPcLm2EEEEviT0_T1_,"",@"SHT_CUDA_INFO"
	.sectionflags	@""
	.align	4


	//----- nvinfo : EIATTR_CUDA_API_VERSION
	.align		4
        /*0000*/ 	.byte	0x04, 0x37
        /*0002*/ 	.short	(.L_6769 - .L_6768)
.L_6768:
        /*0004*/ 	.word	0x00000082


	//----- nvinfo : EIATTR_KPARAM_INFO
	.align		4
.L_6769:
        /*0008*/ 	.byte	0x04, 0x17
        /*000a*/ 	.short	(.L_6771 - .L_6770)
.L_6770:
        /*000c*/ 	.word	0x00000000
        /*0010*/ 	.short	0x0002
        /*0012*/ 	.short	0x0020
        /*0014*/ 	.byte	0x00, 0xf0, 0x41, 0x00


	//----- nvinfo : EIATTR_KPARAM_INFO
	.align		4
.L_6771:
        /*0018*/ 	.byte	0x04, 0x17
        /*001a*/ 	.short	(.L_6773 - .L_6772)
.L_6772:
        /*001c*/ 	.word	0x00000000
        /*0020*/ 	.short	0x0001
        /*0022*/ 	.short	0x0008
        /*0024*/ 	.byte	0x00, 0xf0, 0x61, 0x00


	//----- nvinfo : EIATTR_KPARAM_INFO
	.align		4
.L_6773:
        /*0028*/ 	.byte	0x04, 0x17
        /*002a*/ 	.short	(.L_6775 - .L_6774)
.L_6774:
        /*002c*/ 	.word	0x00000000
        /*0030*/ 	.short	0x0000
        /*0032*/ 	.short	0x0000
        /*0034*/ 	.byte	0x00, 0xf0, 0x11, 0x00


	//----- nvinfo : EIATTR_SPARSE_MMA_MASK
	.align		4
.L_6775:
        /*0038*/ 	.byte	0x03, 0x50
        /*003a*/ 	.short	0x0000


	//----- nvinfo : EIATTR_MAXREG_COUNT
	.align		4
        /*003c*/ 	.byte	0x03, 0x1b
        /*003e*/ 	.short	0x00ff


	//----- nvinfo : EIATTR_MERCURY_ISA_VERSION
	.align		4
        /*0040*/ 	.byte	0x03, 0x5f
        /*0042*/ 	.short	0x0101


	//----- nvinfo : EIATTR_EXIT_INSTR_OFFSETS
	.align		4
        /*0044*/ 	.byte	0x04, 0x1c
        /*0046*/ 	.short	(.L_6777 - .L_6776)


	//   ....[0]....
.L_6776:
        /*0048*/ 	.word	0x00000c10


	//   ....[1]....
        /*004c*/ 	.word	0x00001da0


	//   ....[2]....
        /*0050*/ 	.word	0x00001df0


	//----- nvinfo : EIATTR_MAX_THREADS
	.align		4
.L_6777:
        /*0054*/ 	.byte	0x04, 0x05
        /*0056*/ 	.short	(.L_6779 - .L_6778)
.L_6778:
        /*0058*/ 	.word	0x00000080
        /*005c*/ 	.word	0x00000001
        /*0060*/ 	.word	0x00000001


	//----- nvinfo : EIATTR_CRS_STACK_SIZE
	.align		4
.L_6779:
        /*0064*/ 	.byte	0x04, 0x1e
        /*0066*/ 	.short	(.L_6781 - .L_6780)
.L_6780:
        /*0068*/ 	.word	0x00000000


	//----- nvinfo : EIATTR_CBANK_PARAM_SIZE
	.align		4
.L_6781:
        /*006c*/ 	.byte	0x03, 0x19
        /*006e*/ 	.short	0x0030


	//----- nvinfo : EIATTR_PARAM_CBANK
	.align		4
        /*0070*/ 	.byte	0x04, 0x0a
        /*0072*/ 	.short	(.L_6783 - .L_6782)
	.align		4
.L_6782:
        /*0074*/ 	.word	index@(.nv.constant0._ZN2at6native29vectorized_elementwise_kernelILi4EZZZNS0_17clamp_kernel_cudaERNS_18TensorIteratorBaseERKN3c106ScalarES7_ENKUlvE_clEvENKUlvE4_clEvEUldE_St5arrayIPcLm2EEEEviT0_T1_)
        /*0078*/ 	.short	0x0210
        /*007a*/ 	.short	0x0030


	//----- nvinfo : EIATTR_SW_WAR
	.align		4
.L_6783:
        /*007c*/ 	.byte	0x04, 0x36
        /*007e*/ 	.short	(.L_6785 - .L_6784)
.L_6784:
        /*0080*/ 	.word	0x00000008
.L_6785:


//--------------------- .nv.info._ZN2at6native29vectorized_elementwise_kernelILi8EZZZNS0_17clamp_kernel_cudaERNS_18TensorIteratorBaseERKN3c106ScalarES7_ENKUlvE_clEvENKUlvE4_clEvEUldE_St5arrayIPcLm2EEEEviT0_T1_ --------------------------
	.section	.nv.info._ZN2at6native29vectorized_elementwise_kernelILi8EZZZNS0_17clamp_kernel_cudaERNS_18TensorIteratorBaseERKN3c106ScalarES7_ENKUlvE_clEvENKUlvE4_clEvEUldE_St5arrayIPcLm2EEEEviT0_T1_,"",@"SHT_CUDA_INFO"
	.sectionflags	@""
	.align	4


	//----- nvinfo : EIATTR_CUDA_API_VERSION
	.align		4
        /*0000*/ 	.byte	0x04, 0x37
        /*0002*/ 	.short	(.L_6787 - .L_6786)
.L_6786:
        /*0004*/ 	.word	0x00000082


	//----- nvinfo : EIATTR_KPARAM_INFO
	.align		4
.L_6787:
        /*0008*/ 	.byte	0x04, 0x17
        /*000a*/ 	.short	(.L_6789 - .L_6788)
.L_6788:
        /*000c*/ 	.word	0x00000000
        /*0010*/ 	.short	0x0002
        /*0012*/ 	.short	0x0020
        /*0014*/ 	.byte	0x00, 0xf0, 0x41, 0x00


	//----- nvinfo : EIATTR_KPARAM_INFO
	.align		4
.L_6789:
        /*0018*/ 	.byte	0x04, 0x17
        /*001a*/ 	.short	(.L_6791 - .L_6790)
.L_6790:
        /*001c*/ 	.word	0x00000000
        /*0020*/ 	.short	0x0001
        /*0022*/ 	.short	0x0008
        /*0024*/ 	.byte	0x00, 0xf0, 0x61, 0x00


	//----- nvinfo : EIATTR_KPARAM_INFO
	.align		4
.L_6791:
        /*0028*/ 	.byte	0x04, 0x17
        /*002a*/ 	.short	(.L_6793 - .L_6792)
.L_6792:
        /*002c*/ 	.word	0x00000000
        /*0030*/ 	.short	0x0000
        /*0032*/ 	.short	0x0000
        /*0034*/ 	.byte	0x00, 0xf0, 0x11, 0x00


	//----- nvinfo : EIATTR_SPARSE_MMA_MASK
	.align		4
.L_6793:
        /*0038*/ 	.byte	0x03, 0x50
        /*003a*/ 	.short	0x0000


	//----- nvinfo : EIATTR_MAXREG_COUNT
	.align		4
        /*003c*/ 	.byte	0x03, 0x1b
        /*003e*/ 	.short	0x00ff


	//----- nvinfo : EIATTR_MERCURY_ISA_VERSION
	.align		4
        /*0040*/ 	.byte	0x03, 0x5f
        /*0042*/ 	.short	0x0101


	//----- nvinfo : EIATTR_EXIT_INSTR_OFFSETS
	.align		4
        /*0044*/ 	.byte	0x04, 0x1c
        /*0046*/ 	.short	(.L_6795 - .L_6794)


	//   ....[0]....
.L_6794:
        /*0048*/ 	.word	0x00000c10


	//   ....[1]....
        /*004c*/ 	.word	0x00001da0


	//   ....[2]....
        /*0050*/ 	.word	0x00001df0


	//----- nvinfo : EIATTR_MAX_THREADS
	.align		4
.L_6795:
        /*0054*/ 	.byte	0x04, 0x05
        /*0056*/ 	.short	(.L_6797 - .L_6796)
.L_6796:
        /*0058*/ 	.word	0x00000080
        /*005c*/ 	.word	0x00000001
        /*0060*/ 	.word	0x00000001


	//----- nvinfo : EIATTR_CRS_STACK_SIZE
	.align		4
.L_6797:
        /*0064*/ 	.byte	0x04, 0x1e
        /*0066*/ 	.short	(.L_6799 - .L_6798)
.L_6798:
        /*0068*/ 	.word	0x00000000


	//----- nvinfo : EIATTR_CBANK_PARAM_SIZE
	.align		4
.L_6799:
        /*006c*/ 	.byte	0x03, 0x19
        /*006e*/ 	.short	0x0030


	//----- nvinfo : EIATTR_PARAM_CBANK
	.align		4
        /*0070*/ 	.byte	0x04, 0x0a
        /*0072*/ 	.short	(.L_6801 - .L_6800)
	.align		4
.L_6800:
        /*0074*/ 	.word	index@(.nv.constant0._ZN2at6native29vectorized_elementwise_kernelILi8EZZZNS0_17clamp_kernel_cudaERNS_18TensorIteratorBaseERKN3c106ScalarES7_ENKUlvE_clEvENKUlvE4_clEvEUldE_St5arrayIPcLm2EEEEviT0_T1_)
        /*0078*/ 	.short	0x0210
        /*007a*/ 	.short	0x0030


	//----- nvinfo : EIATTR_SW_WAR
	.align		4
.L_6801:
        /*007c*/ 	.byte	0x04, 0x36
        /*007e*/ 	.short	(.L_6803 - .L_6802)
.L_6802:
        /*0080*/ 	.word	0x00000008
.L_6803:


//--------------------- .nv.info._ZN2at6native18elementwise_kernelILi128ELi4EZNS0_15gpu_kernel_implIZZZNS0_17clamp_kernel_cudaERNS_18TensorIteratorBaseERKN3c106ScalarES8_ENKUlvE_clEvENKUlvE3_clEvEUlsE_EEvS4_RKT_EUliE_EEviT1_ --------------------------
	.section	.nv.info._ZN2at6native18elementwise_kernelILi128ELi4EZNS0_15gpu_kernel_implIZZZNS0_17clamp_kernel_cudaERNS_18TensorIteratorBaseERKN3c106ScalarES8_ENKUlvE_clEvENKUlvE3_clEvEUlsE_EEvS4_RKT_EUliE_EEviT1_,"",@"SHT_CUDA_INFO"
	.sectionflags	@""
	.align	4


	//----- nvinfo : EIATTR_CUDA_API_VERSION
	.align		4
        /*0000*/ 	.byte	0x04, 0x37
        /*0002*/ 	.short	(.L_6805 - .L_6804)
.L_6804:
        /*0004*/ 	.word	0x00000082


	//----- nvinfo : EIATTR_KPARAM_INFO
	.align		4
.L_6805:
        /*0008*/ 	.byte	0x04, 0x17
        /*000a*/ 	.short	(.L_6807 - .L_6806)
.L_6806:
        /*000c*/ 	.word	0x00000000
        /*0010*/ 	.short	0x0001
        /*0012*/ 	.short	0x0008
        /*0014*/ 	.byte	0x00, 0xf0, 0xa1, 0x08


	//----- nvinfo : EIATTR_KPARAM_INFO
	.align		4
.L_6807:
        /*0018*/ 	.byte	0x04, 0x17
        /*001a*/ 	.short	(.L_6809 - .L_6808)
.L_6808:
        /*001c*/ 	.word	0x00000000
        /*0020*/ 	.short	0x0000
        /*0022*/ 	.short	0x0000
        /*0024*/ 	.byte	0x00, 0xf0, 0x11, 0x00


	//----- nvinfo : EIATTR_SPARSE_MMA_MASK
	.align		4
.L_6809:
        /*0028*/ 	.byte	0x03, 0x50
        /*002a*/ 	.short	0x0000


	//----- nvinfo : EIATTR_MAXREG_COUNT
	.align		4
        /*002c*/ 	.byte	0x03, 0x1b
        /*002e*/ 	.short	0x0080


	//----- nvinfo : EIATTR_EXTERNS
	.align		4
        /*0030*/ 	.byte	0x04, 0x0f
        /*0032*/ 	.short	(.L_6811 - .L_6810)


	//   ....[0]....
	.align		4
.L_6810:
        /*0034*/ 	.word	index@(__assertfail)


	//----- nvinfo : EIATTR_MERCURY_ISA_VERSION
	.align		4
.L_6811:
        /*0038*/ 	.byte	0x03, 0x5f
        /*003a*/ 	.short	0x0101


	//----- nvinfo : EIATTR_SYSCALL_OFFSETS
	.align		4
        /*003c*/ 	.byte	0x04, 0x46
        /*003e*/ 	.short	(.L_6813 - .L_6812)


	//   ....[0]....
.L_6812:
        /*0040*/ 	.word	0x00002200


	//   ....[1]....
        /*0044*/ 	.word	0x000030f0


	//   ....[2]....
        /*0048*/ 	.word	0x00005310


	//   ....[3]....
        /*004c*/ 	.word	0x00006200


	//   ....[4]....
        /*0050*/ 	.word	0x00008410


	//   ....[5]....
        /*0054*/ 	.word	0x00009300


	//   ....[6]....
        /*0058*/ 	.word	0x0000b500


	//   ....[7]....
        /*005c*/ 	.word	0x0000c3f0


	//----- nvinfo : EIATTR_EXIT_INSTR_OFFSETS
	.align		4
.L_6813:
        /*0060*/ 	.byte	0x04, 0x1c
        /*0062*/ 	.short	(.L_6815 - .L_6814)


	//   ....[0]....
.L_6814:
        /*0064*/ 	.word	0x000093b0


	//   ....[1]....
        /*0068*/ 	.word	0x0000b6c0


	//   ....[2]....
        /*006c*/ 	.word	0x0000b6e0


	//   ....[3]....
        /*0070*/ 	.word	0x0000b780


	//   ....[4]....
        /*0074*/ 	.word	0x0000b7a0


	//   ....[5]....
        /*0078*/ 	.word	0x0000b7c0


	//   ....[6]....
        /*007c*/ 	.word	0x0000b850


	//   ....[7]....
        /*0080*/ 	.word	0x0000b890


	//   ....[8]....
        /*0084*/ 	.word	0x0000b930


	//   ....[9]....
        /*0088*/ 	.word	0x0000b980


	//   ....[10]....
        /*008c*/ 	.word	0x0000b9b0


	//   ....[11]....
        /*0090*/ 	.word	0x0000ba80


	//   ....[12]....
        /*0094*/ 	.word	0x0000bac0


	//   ....[13]....
        /*0098*/ 	.word	0x0000bc50


	//   ....[14]....
        /*009c*/ 	.word	0x0000bdb0


	//   ....[15]....
        /*00a0*/ 	.word	0x0000bdf0


	//   ....[16]....
        /*00a4*/ 	.word	0x0000be90


	//   ....[17]....
        /*00a8*/ 	.word	0x0000c010


	//   ....[18]....
        /*00ac*/ 	.word	0x0000c190


	//   ....[19]....
        /*00b0*/ 	.word	0x0000c2f0


	//   ....[20]....
        /*00b4*/ 	.word	0x0000c400


	//   ....[21]....
        /*00b8*/ 	.word	0x0000c440


	//   ....[22]....
        /*00bc*/ 	.word	0x0000c460


	//----- nvinfo : EIATTR_MAX_THREADS
	.align		4
.L_6815:
        /*00c0*/ 	.byte	0x04, 0x05
        /*00c2*/ 	.short	(.L_6817 - .L_6816)
.L_6816:
        /*00c4*/ 	.word	0x00000080
        /*00c8*/ 	.word	0x00000001
        /*00cc*/ 	.word	0x00000001


	//----- nvinfo : EIATTR_CRS_STACK_SIZE
	.align		4
.L_6817:
        /*00d0*/ 	.byte	0x04, 0x1e
        /*00d2*/ 	.short	(.L_6819 - .L_6818)
.L_6818:
        /*00d4*/ 	.word	0x00000000


	//----- nvinfo : EIATTR_CBANK_PARAM_SIZE
	.align		4
.L_6819:
        /*00d8*/ 	.byte	0x03, 0x19
        /*00da*/ 	.short	0x0230


	//----- nvinfo : EIATTR_PARAM_CBANK
	.align		4
        /*00dc*/ 	.byte	0x04, 0x0a
        /*00de*/ 	.short	(.L_6821 - .L_6820)
	.align		4
.L_6820:
        /*00e0*/ 	.word	index@(.nv.constant0._ZN2at6native18elementwise_kernelILi128ELi4EZNS0_15gpu_kernel_implIZZZNS0_17clamp_kernel_cudaERNS_18TensorIteratorBaseERKN3c106ScalarES8_ENKUlvE_clEvENKUlvE3_clEvEUlsE_EEvS4_RKT_EUliE_EEviT1_)
        /*00e4*/ 	.short	0x0210
        /*00e6*/ 	.short	0x0230


	//----- nvinfo : EIATTR_SW_WAR
	.align		4
.L_6821:
        /*00e8*/ 	.byte	0x04, 0x36
        /*00ea*/ 	.short	(.L_6823 - .L_6822)
.L_6822:
        /*00ec*/ 	.word	0x00000008
.L_6823:


//--------------------- .nv.info._ZN2at6native27unrolled_elementwise_kernelIZZZNS0_17clamp_kernel_cudaERNS_18TensorIteratorBaseERKN3c106ScalarES7_ENKUlvE_clEvENKUlvE3_clEvEUlsE_St5arrayIPcLm2EELi4E23TrivialOffsetCalculatorILi1EjESF_NS0_6memory12LoadWithCastILi1EEENSG_13StoreWithCastILi1EEEEEviT_T0_T2_T3_T4_T5_ --------------------------
	.section	.nv.info._ZN2at6native27unrolled_elementwise_kernelIZZZNS0_17clamp_kernel_cudaERNS_18TensorIteratorBaseERKN3c106ScalarES7_ENKUlvE_clEvENKUlvE3_clEvEUlsE_St5arrayIPcLm2EELi4E23TrivialOffsetCalculatorILi1EjESF_NS0_6memory12LoadWithCastILi1EEENSG_13StoreWithCastILi1EEEEEviT_T0_T2_T3_T4_T5_,"",@"SHT_CUDA_INFO"
	.sectionflags	@""
	.align	4


	//----- nvinfo : EIATTR_CUDA_API_VERSION
	.align		4
        /*0000*/ 	.byte	0x04, 0x37
        /*0002*/ 	.short	(.L_6825 - .L_6824)
.L_6824:
        /*0004*/ 	.word	0x00000082


	//----- nvinfo : EIATTR_KPARAM_INFO
	.align		4
.L_6825:
        /*0008*/ 	.byte	0x04, 0x17
        /*000a*/ 	.short	(.L_6827 - .L_6826)
.L_6826:
        /*000c*/ 	.word	0x00000000
        /*0010*/ 	.short	0x0006
        /*0012*/ 	.short	0x0034
        /*0014*/ 	.byte	0x00, 0xf0, 0x21, 0x00


	//----- nvinfo : EIATTR_KPARAM_INFO
	.align		4
.L_6827:
        /*0018*/ 	.byte	0x04, 0x17
        /*001a*/ 	.short	(.L_6829 - .L_6828)
.L_6828:
        /*001c*/ 	.word	0x00000000
        /*0020*/ 	.short	0x0005
        /*0022*/ 	.short	0x002c
        /*0024*/ 	.byte	0x00, 0xf0, 0x21, 0x00


	//----- nvinfo : EIATTR_KPARAM_INFO
	.align		4
.L_6829:
        /*0028*/ 	.byte	0x04, 0x17
        /*002a*/ 	.short	(.L_6831 - .L_6830)
.L_6830:
        /*002c*/ 	.word	0x00000000
        /*0030*/ 	.short	0x0004
        /*0032*/ 	.short	0x0029
        /*0034*/ 	.byte	0x00, 0xf0, 0x05, 0x00


	//----- nvinfo : EIATTR_KPARAM_INFO
	.align		4
.L_6831:
        /*0038*/ 	.byte	0x04, 0x17
        /*003a*/ 	.short	(.L_6833 - .L_6832)
.L_6832:
        /*003c*/ 	.word	0x00000000
        /*0040*/ 	.short	0x0003
        /*0042*/ 	.short	0x0028
        /*0044*/ 	.byte	0x00, 0xf0, 0x05, 0x00


	//----- nvinfo : EIATTR_KPARAM_INFO
	.align		4
.L_6833:
        /*0048*/ 	.byte	0x04, 0x17
        /*004a*/ 	.short	(.L_6835 - .L_6834)
.L_6834:
        /*004c*/ 	.word	0x00000000
        /*0050*/ 	.short	0x0002
        /*0052*/ 	.short	0x0018
        /*0054*/ 	.byte	0x00, 0xf0, 0x41, 0x00


	//----- nvinfo : EIATTR_KPARAM_INFO
	.align		4
.L_6835:
        /*0058*/ 	.byte	0x04, 0x17
        /*005a*/ 	.short	(.L_6837 - .L_6836)
.L_6836:
        /*005c*/ 	.word	0x00000000
        /*0060*/ 	.short	0x0001
        /*0062*/ 	.short	0x0008
        /*0064*/ 	.byte	0x00, 0xf0, 0x41, 0x00


	//----- nvinfo : EIATTR_KPARAM_INFO
	.align		4
.L_6837:
        /*0068*/ 	.byte	0x04, 0x17
        /*006a*/ 	.short	(.L_6839 - .L_6838)
.L_6838:
        /*006c*/ 	.word	0x00000000
        /*0070*/ 	.short	0x0000
        /*0072*/ 	.short	0x0000
        /*0074*/ 	.byte	0x00, 0xf0, 0x11, 0x00


	//----- nvinfo : EIATTR_SPARSE_MMA_MASK
	.align		4
.L_6839:
        /*0078*/ 	.byte	0x03, 0x50
        /*007a*/ 	.short	0x0000


	//----- nvinfo : EIATTR_MAXREG_COUNT
	.align		4
        /*007c*/ 	.byte	0x03, 0x1b
        /*007e*/ 	.short	0x00ff


	//----- nvinfo : EIATTR_EXTERNS
	.align		4
        /*0080*/ 	.byte	0x04, 0x0f
        /*0082*/ 	.short	(.L_6841 - .L_6840)


	//   ....[0]....
	.align		4
.L_6840:
        /*0084*/ 	.word	index@(__assertfail)


	//----- nvinfo : EIATTR_MERCURY_ISA_VERSION
	.align		4
.L_6841:
        /*0088*/ 	.byte	0x03, 0x5f
        /*008a*/ 	.short	0x0101


	//----- nvinfo : EIATTR_SYSCALL_OFFSETS
	.align		4
        /*008c*/ 	.byte	0x04, 0x46
        /*008e*/ 	.short	(.L_6843 - .L_6842)


	//   ....[0]....
.L_6842:
        /*0090*/ 	.word	0x00000f10


	//   ....[1]....
        /*0094*/ 	.word	0x00001e20


	//   ....[2]....
        /*0098*/ 	.word	0x00002d40


	//   ....[3]....
        /*009c*/ 	.word	0x00003c30


	//   ....[4]....
        /*00a0*/ 	.word	0x00004df0


	//   ....[5]....
        /*00a4*/ 	.word	0x00005d60


	//   ....[6]....
        /*00a8*/ 	.word	0x00006c80


	//   ....[7]....
        /*00ac*/ 	.word	0x00007ba0


	//----- nvinfo : EIATTR_EXIT_INSTR_OFFSETS
	.align		4
.L_6843:
        /*00b0*/ 	.byte	0x04, 0x1c
        /*00b2*/ 	.short	(.L_6845 - .L_6844)


	//   ....[0]....
.L_6844:
        /*00b4*/ 	.word	0x00006d30


	//   ....[1]....
        /*00b8*/ 	.word	0x00006e60


	//   ....[2]....
        /*00bc*/ 	.word	0x00006e80


	//   ....[3]....
        /*00c0*/ 	.word	0x00006f20


	//   ....[4]....
        /*00c4*/ 	.word	0x00006f50


	//   ....[5]....
        /*00c8*/ 	.word	0x00006f70


	//   ....[6]....
        /*00cc*/ 	.word	0x00007000


	//   ....[7]....
        /*00d0*/ 	.word	0x00007040


	//   ....[8]....
        /*00d4*/ 	.word	0x000070e0


	//   ....[9]....
        /*00d8*/ 	.word	0x00007130


	//   ....[10]....
        /*00dc*/ 	.word	0x00007160


	//   ....[11]....
        /*00e0*/ 	.word	0x00007230


	//   ....[12]....
        /*00e4*/ 	.word	0x00007270


	//   ....[13]....
        /*00e8*/ 	.word	0x00007400


	//   ....[14]....
        /*00ec*/ 	.word	0x00007560


	//   ....[15]....
        /*00f0*/ 	.word	0x000075a0


	//   ....[16]....
        /*00f4*/ 	.word	0x00007640


	//   ....[17]....
        /*00f8*/ 	.word	0x000077c0


	//   ....[18]....
        /*00fc*/ 	.word	0x00007940


	//   ....[19]....
        /*0100*/ 	.word	0x00007aa0


	//   ....[20]....
        /*0104*/ 	.word	0x00007bb0


	//   ....[21]....
        /*0108*/ 	.word	0x00007bf0


	//   ....[22]....
        /*010c*/ 	.word	0x00007c20


	//----- nvinfo : EIATTR_MAX_THREADS
	.align		4
.L_6845:
        /*0110*/ 	.byte	0x04, 0x05
        /*0112*/ 	.short	(.L_6847 - .L_6846)
.L_6846:
        /*0114*/ 	.word	0x00000080
        /*0118*/ 	.word	0x00000001
        /*011c*/ 	.word	0x00000001


	//----- nvinfo : EIATTR_CRS_STACK_SIZE
	.align		4
.L_6847:
        /*0120*/ 	.byte	0x04, 0x1e
        /*0122*/ 	.short	(.L_6849 - .L_6848)
.L_6848:
        /*0124*/ 	.word	0x00000000


	//----- nvinfo : EIATTR_CBANK_PARAM_SIZE
	.align		4
.L_6849:
        /*0128*/ 	.byte	0x03, 0x19
        /*012a*/ 	.short	0x003c


	//----- nvinfo : EIATTR_PARAM_CBANK
	.align		4
        /*012c*/ 	.byte	0x04, 0x0a
        /*012e*/ 	.short	(.L_6851 - .L_6850)
	.align		4
.L_6850:
        /*0130*/ 	.word	index@(.nv.constant0._ZN2at6native27unrolled_elementwise_kernelIZZZNS0_17clamp_kernel_cudaERNS_18TensorIteratorBaseERKN3c106ScalarES7_ENKUlvE_clEvENKUlvE3_clEvEUlsE_St5arrayIPcLm2EELi4E23TrivialOffsetCalculatorILi1EjESF_NS0_6memory12LoadWithCastILi1EEENSG_13StoreWithCastILi1EEEEEviT_T0_T2_T3_T4_T5_)
        /*0134*/ 	.short	0x0210
        /*0136*/ 	.short	0x003c


	//----- nvinfo : EIATTR_SW_WAR
	.align		4
.L_6851:
        /*0138*/ 	.byte	0x04, 0x36
        /*013a*/ 	.short	(.L_6853 - .L_6852)
.L_6852:
        /*013c*/ 	.word	0x00000008
.L_6853:


//--------------------- .nv.info._ZN2at6native18elementwise_kernelILi128ELi4EZNS0_22gpu_kernel_impl_nocastIZZZNS0_17clamp_kernel_cudaERNS_18TensorIteratorBaseERKN3c106ScalarES8_ENKUlvE_clEvENKUlvE3_clEvEUlsE_EEvS4_RKT_EUliE_EEviT1_ --------------------------
	.section	.nv.info._ZN2at6native18elementwise_kernelILi128ELi4EZNS0_22gpu_kernel_impl_nocastIZZZNS0_17clamp_kernel_cudaERNS_18TensorIteratorBaseERKN3c106ScalarES8_ENKUlvE_clEvENKUlvE3_clEvEUlsE_EEvS4_RKT_EUliE_EEviT1_,"",@"SHT_CUDA_INFO"
	.sectionflags	@""
	.align	4


	//----- nvinfo : EIATTR_CUDA_API_VERSION
	.align		4
        /*0000*/ 	.byte	0x04, 0x37
        /*0002*/ 	.short	(.L_6855 - .L_6854)
.L_6854:
        /*0004*/ 	.word	0x00000082


	//----- nvinfo : EIATTR_KPARAM_INFO
	.align		4
.L_6855:
        /*0008*/ 	.byte	0x04, 0x17
        /*000a*/ 	.short	(.L_6857 - .L_6856)
.L_6856:
        /*000c*/ 	.word	0x00000000
        /*0010*/ 	.short	0x0001
        /*0012*/ 	.short	0x0008
        /*0014*/ 	.byte	0x00, 0xf0, 0x81, 0x08


	//----- nvinfo : EIATTR_KPARAM_INFO
	.align		4
.L_6857:
        /*0018*/ 	.byte	0x04, 0x17
        /*001a*/ 	.short	(.L_6859 - .L_6858)
.L_6858:
        /*001c*/ 	.word	0x00000000
        /*0020*/ 	.short	0x0000
        /*0022*/ 	.short	0x0000
        /*0024*/ 	.byte	0x00, 0xf0, 0x11, 0x00


	//----- nvinfo : EIATTR_SPARSE_MMA_MASK
	.align		4
.L_6859:
        /*0028*/ 	.byte	0x03, 0x50
        /*002a*/ 	.short	0x0000


	//----- nvinfo : EIATTR_MAXREG_COUNT
	.align		4
        /*002c*/ 	.byte	0x03, 0x1b
        /*002e*/ 	.short	0x0080


	//----- nvinfo : EIATTR_MERCURY_ISA_VERSION
	.align		4
        /*0030*/ 	.byte	0x03, 0x5f
        /*0032*/ 	.short	0x0101


	//----- nvinfo : EIATTR_EXIT_INSTR_OFFSETS
	.align		4
        /*0034*/ 	.byte	0x04, 0x1c
        /*0036*/ 	.short	(.L_6861 - .L_6860)


	//   ....[0]....
.L_6860:
        /*0038*/ 	.word	0x00003ce0


	//   ....[1]....
        /*003c*/ 	.word	0x000050d0


	//----- nvinfo : EIATTR_MAX_THREADS
	.align		4
.L_6861:
        /*0040*/ 	.byte	0x04, 0x05
        /*0042*/ 	.short	(.L_6863 - .L_6862)
.L_6862:
        /*0044*/ 	.word	0x00000080
        /*0048*/ 	.word	0x00000001
        /*004c*/ 	.word	0x00000001


	//----- nvinfo : EIATTR_CRS_STACK_SIZE
	.align		4
.L_6863:
        /*0050*/ 	.byte	0x04, 0x1e
        /*0052*/ 	.short	(.L_6865 - .L_6864)
.L_6864:
        /*0054*/ 	.word	0x00000000


	//----- nvinfo : EIATTR_CBANK_PARAM_SIZE
	.align		4
.L_6865:
        /*0058*/ 	.byte	0x03, 0x19
        /*005a*/ 	.short	0x0228


	//----- nvinfo : EIATTR_PARAM_CBANK
	.align		4
        /*005c*/ 	.byte	0x04, 0x0a
        /*005e*/ 	.short	(.L_6867 - .L_6866)
	.align		4
.L_6866:
        /*0060*/ 	.word	index@(.nv.constant0._ZN2at6native18elementwise_kernelILi128ELi4EZNS0_22gpu_kernel_impl_nocastIZZZNS0_17clamp_kernel_cudaERNS_18TensorIteratorBaseERKN3c106ScalarES8_ENKUlvE_clEvENKUlvE3_clEvEUlsE_EEvS4_RKT_EUliE_EEviT1_)
        /*0064*/ 	.short	0x0210
        /*0066*/ 	.short	0x0228


	//----- nvinfo : EIATTR_SW_WAR
	.align		4
.L_6867:
        /*0068*/ 	.byte	0x04, 0x36
        /*006a*/ 	.short	(.L_6869 - .L_6868)
.L_6868:
        /*006c*/ 	.word	0x00000008
.L_6869:


//--------------------- .nv.info._ZN2at6native27unrolled_elementwise_kernelIZZZNS0_17clamp_kernel_cudaERNS_18TensorIteratorBaseERKN3c106ScalarES7_ENKUlvE_clEvENKUlvE3_clEvEUlsE_St5arrayIPcLm2EELi4E23TrivialOffsetCalculatorILi1EjESF_NS0_6memory15LoadWithoutCastENSG_16StoreWithoutCastEEEviT_T0_T2_T3_T4_T5_ --------------------------
	.section	.nv.info._ZN2at6native27unrolled_elementwise_kernelIZZZNS0_17clamp_kernel_cudaERNS_18TensorIteratorBaseERKN3c106ScalarES7_ENKUlvE_clEvENKUlvE3_clEvEUlsE_St5arrayIPcLm2EELi4E23TrivialOffsetCalculatorILi1EjESF_NS0_6memory15LoadWithoutCastENSG_16StoreWithoutCastEEEviT_T0_T2_T3_T4_T5_,"",@"SHT_CUDA_INFO"
	.sectionflags	@""
	.align	4


	//----- nvinfo : EIATTR_CUDA_API_VERSION
	.align		4
        /*0000*/ 	.byte	0x04, 0x37
        /*0002*/ 	.short	(.L_6871 - .L_6870)
.L_6870:
        /*0004*/ 	.word	0x00000082


	//----- nvinfo : EIATTR_KPARAM_INFO
	.align		4
.L_6871:
        /*0008*/ 	.byte	0x04, 0x17
        /*000a*/ 	.short	(.L_6873 - .L_6872)
.L_6872:
        /*000c*/ 	.word	0x00000000
        /*0010*/ 	.short	0x0006
        /*0012*/ 	.short	0x002b
        /*0014*/ 	.byte	0x00, 0xf0, 0x05, 0x00


	//----- nvinfo : EIATTR_KPARAM_INFO
	.align		4
.L_6873:
        /*0018*/ 	.byte	0x04, 0x17
        /*001a*/ 	.short	(.L_6875 - .L_6874)
.L_6874:
        /*001c*/ 	.word	0x00000000
        /*0020*/ 	.short	0x0005
        /*0022*/ 	.short	0x002a
        /*0024*/ 	.byte	0x00, 0xf0, 0x05, 0x00


	//----- nvinfo : EIATTR_KPARAM_INFO
	.align		4
.L_6875:
        /*0028*/ 	.byte	0x04, 0x17
        /*002a*/ 	.short	(.L_6877 - .L_6876)
.L_6876:
        /*002c*/ 	.word	0x00000000
        /*0030*/ 	.short	0x0004
        /*0032*/ 	.short	0x0029
        /*0034*/ 	.byte	0x00, 0xf0, 0x05, 0x00


	//----- nvinfo : EIATTR_KPARAM_INFO
	.align		4
.L_6877:
        /*0038*/ 	.byte	0x04, 0x17
        /*003a*/ 	.short	(.L_6879 - .L_6878)
.L_6878:
        /*003c*/ 	.word	0x00000000
        /*0040*/ 	.short	0x0003
        /*0042*/ 	.short	0x0028
        /*0044*/ 	.byte	0x00, 0xf0, 0x05, 0x00


	//----- nvinfo : EIATTR_KPARAM_INFO
	.align		4
.L_6879:
        /*0048*/ 	.byte	0x04, 0x17
        /*004a*/ 	.short	(.L_6881 - .L_6880)
.L_6880:
        /*004c*/ 	.word	0x00000000
        /*0050*/ 	.short	0x0002
        /*0052*/ 	.short	0x0018
        /*0054*/ 	.byte	0x00, 0xf0, 0x41, 0x00


	//----- nvinfo : EIATTR_KPARAM_INFO
	.align		4
.L_6881:
        /*0058*/ 	.byte	0x04, 0x17
        /*005a*/ 	.short	(.L_6883 - .L_6882)
.L_6882:
        /*005c*/ 	.word	0x00000000
        /*0060*/ 	.short	0x0001
        /*0062*/ 	.short	0x0008
        /*0064*/ 	.byte	0x00, 0xf0, 0x41, 0x00


	//----- nvinfo : EIATTR_KPARAM_INFO
	.align		4
.L_6883:
        /*0068*/ 	.byte	0x04, 0x17
        /*006a*/ 	.short	(.L_6885 - .L_6884)
.L_6884:
        /*006c*/ 	.word	0x00000000
        /*0070*/ 	.short	0x0000
        /*0072*/ 	.short	0x0000
        /*0074*/ 	.byte	0x00, 0xf0, 0x11, 0x00


	//----- nvinfo : EIATTR_SPARSE_MMA_MASK
	.align		4
.L_6885:
        /*0078*/ 	.byte	0x03, 0x50
        /*007a*/ 	.short	0x0000


	//----- nvinfo : EIATTR_MAXREG_COUNT
	.align		4
        /*007c*/ 	.byte	0x03, 0x1b
        /*007e*/ 	.short	0x00ff


	//----- nvinfo : EIATTR_MERCURY_ISA_VERSION
	.align		4
        /*0080*/ 	.byte	0x03, 0x5f
        /*0082*/ 	.short	0x0101


	//----- nvinfo : EIATTR_EXIT_INSTR_OFFSETS
	.align		4
        /*0084*/ 	.byte	0x04, 0x1c
        /*0086*/ 	.short	(.L_6887 - .L_6886)


	//   ....[0]....
.L_6886:
        /*0088*/ 	.word	0x00000410


	//   ....[1]....
        /*008c*/ 	.word	0x00000460


	//----- nvinfo : EIATTR_MAX_THREADS
	.align		4
.L_6887:
        /*0090*/ 	.byte	0x04, 0x05
        /*0092*/ 	.short	(.L_6889 - .L_6888)
.L_6888:
        /*0094*/ 	.word	0x00000080
        /*0098*/ 	.word	0x00000001
        /*009c*/ 	.word	0x00000001


	//----- nvinfo : EIATTR_CRS_STACK_SIZE
	.align		4
.L_6889:
        /*00a0*/ 	.byte	0x04, 0x1e
        /*00a2*/ 	.short	(.L_6891 - .L_6890)
.L_6890:
        /*00a4*/ 	.word	0x00000000


	//----- nvinfo : EIATTR_CBANK_PARAM_SIZE
	.align		4
.L_6891:
        /*00a8*/ 	.byte	0x03, 0x19
        /*00aa*/ 	.short	0x002c


	//----- nvinfo : EIATTR_PARAM_CBANK
	.align		4
        /*00ac*/ 	.byte	0x04, 0x0a
        /*00ae*/ 	.short	(.L_6893 - .L_6892)
	.align		4
.L_6892:
        /*00b0*/ 	.word	index@(.nv.constant0._ZN2at6native27unrolled_elementwise_kernelIZZZNS0_17clamp_kernel_cudaERNS_18TensorIteratorBaseERKN3c106ScalarES7_ENKUlvE_clEvENKUlvE3_clEvEUlsE_St5arrayIPcLm2EELi4E23TrivialOffsetCalculatorILi1EjESF_NS0_6memory15LoadWithoutCastENSG_16StoreWithoutCastEEEviT_T0_T2_T3_T4_T5_)
        /*00b4*/ 	.short	0x0210
        /*00b6*/ 	.short	0x002c


	//----- nvinfo : EIATTR_SW_WAR
	.align		4
.L_6893:
        /*00b8*/ 	.byte	0x04, 0x36
        /*00ba*/ 	.short	(.L_6895 - .L_6894)
.L_6894:
        /*00bc*/ 	.word	0x00000008
.L_6895:


//--------------------- .nv.info._ZN2at6native29vectorized_elementwise_kernelILi2EZZZNS0_17clamp_kernel_cudaERNS_18TensorIteratorBaseERKN3c106ScalarES7_ENKUlvE_clEvENKUlvE3_clEvEUlsE_St5arrayIPcLm2EEEEviT0_T1_ --------------------------
	.section	.nv.info._ZN2at6native29vectorized_elementwise_kernelILi2EZZZNS0_17clamp_kernel_cudaERNS_18TensorIteratorBaseERKN3c106ScalarES7_ENKUlvE_clEvENKUlvE3_clEvEUlsE_St5arrayIPcLm2EEEEviT0_T1_,"",@"SHT_CUDA_INFO"
	.sectionflags	@""
	.align	4


	//----- nvinfo : EIATTR_CUDA_API_VERSION
	.align		4
        /*0000*/ 	.byte	0x04, 0x37
        /*0002*/ 	.short	(.L_6897 - .L_6896)
.L_6896:
        /*0004*/ 	.word	0x00000082


	//----- nvinfo : EIATTR_KPARAM_INFO
	.align		4
.L_6897:
        /*0008*/ 	.byte	0x04, 0x17
        /*000a*/ 	.short	(.L_6899 - .L_6898)
.L_6898:
        /*000c*/ 	.word	0x00000000
        /*0010*/ 	.short	0x0002
        /*0012*/ 	.short	0x0018
        /*0014*/ 	.byte	0x00, 0xf0, 0x41, 0x00


	//----- nvinfo : EIATTR_KPARAM_INFO
	.align		4
.L_6899:
        /*0018*/ 	.byte	0x04, 0x17
        /*001a*/ 	.short	(.L_6901 - .L_6900)
.L_6900:
        /*001c*/ 	.word	0x00000000
        /*0020*/ 	.short	0x0001
        /*0022*/ 	.short	0x0008
        /*0024*/ 	.byte	0x00, 0xf0, 0x41, 0x00


	//----- nvinfo : EIATTR_KPARAM_INFO
	.align		4
.L_6901:
        /*0028*/ 	.byte	0x04, 0x17
        /*002a*/ 	.short	(.L_6903 - .L_6902)
.L_6902:
        /*002c*/ 	.word	0x00000000
        /*0030*/ 	.short	0x0000
        /*0032*/ 	.short	0x0000
        /*0034*/ 	.byte	0x00, 0xf0, 0x11, 0x00


	//----- nvinfo : EIATTR_SPARSE_MMA_MASK
	.align		4
.L_6903:
        /*0038*/ 	.byte	0x03, 0x50
        /*003a*/ 	.short	0x0000


	//----- nvinfo : EIATTR_MAXREG_COUNT
	.align		4
        /*003c*/ 	.byte	0x03, 0x1b
        /*003e*/ 	.short	0x00ff


	//----- nvinfo : EIATTR_MERCURY_ISA_VERSION
	.align		4
        /*0040*/ 	.byte	0x03, 0x5f
        /*0042*/ 	.short	0x0101


	//----- nvinfo : EIATTR_EXIT_INSTR_OFFSETS
	.align		4
        /*0044*/ 	.byte	0x04, 0x1c
        /*0046*/ 	.short	(.L_6905 - .L_6904)


	//   ....[0]....
.L_6904:
        /*0048*/ 	.word	0x00000380


	//   ....[1]....
        /*004c*/ 	.word	0x00000bc0


	//   ....[2]....
        /*0050*/ 	.word	0x00000c10


	//----- nvinfo : EIATTR_MAX_THREADS
	.align		4
.L_6905:
        /*0054*/ 	.byte	0x04, 0x05
        /*0056*/ 	.short	(.L_6907 - .L_6906)
.L_6906:
        /*0058*/ 	.word	0x00000080
        /*005c*/ 	.word	0x00000001
        /*0060*/ 	.word	0x00000001


	//----- nvinfo : EIATTR_CRS_STACK_SIZE
	.align		4
.L_6907:
        /*0064*/ 	.byte	0x04, 0x1e
        /*0066*/ 	.short	(.L_6909 - .L_6908)
.L_6908:
        /*0068*/ 	.word	0x00000000


	//----- nvinfo : EIATTR_CBANK_PARAM_SIZE
	.align		4
.L_6909:
        /*006c*/ 	.byte	0x03, 0x19
        /*006e*/ 	.short	0x0028


	//----- nvinfo : EIATTR_PARAM_CBANK
	.align		4
        /*0070*/ 	.byte	0x04, 0x0a
        /*0072*/ 	.short	(.L_6911 - .L_6910)
	.align		4
.L_6910:
        /*0074*/ 	.word	index@(.nv.constant0._ZN2at6native29vectorized_elementwise_kernelILi2EZZZNS0_17clamp_kernel_cudaERNS_18TensorIteratorBaseERKN3c106ScalarES7_ENKUlvE_clEvENKUlvE3_clEvEUlsE_St5arrayIPcLm2EEEEviT0_T1_)
        /*0078*/ 	.short	0x0210
        /*007a*/ 	.short	0x0028


	//----- nvinfo : EIATTR_SW_WAR
	.align		4
.L_6911:
        /*007c*/ 	.byte	0x04, 0x36
        /*007e*/ 	.short	(.L_6913 - .L_6912)
.L_6912:
        /*0080*/ 	.word	0x00000008
.L_6913:


//--------------------- .nv.info._ZN2at6native29vectorized_elementwise_kernelILi4EZZZNS0_17clamp_kernel_cudaERNS_18TensorIteratorBaseERKN3c106ScalarES7_ENKUlvE_clEvENKUlvE3_clEvEUlsE_St5arrayIPcLm2EEEEviT0_T1_ --------------------------
	.section	.nv.info._ZN2at6native29vectorized_elementwise_kernelILi4EZZZNS0_17clamp_kernel_cudaERNS_18TensorIteratorBaseERKN3c106ScalarES7_ENKUlvE_clEvENKUlvE3_clEvEUlsE_St5arrayIPcLm2EEEEviT0_T1_,"",@"SHT_CUDA_INFO"
	.sectionflags	@""
	.align	4


	//----- nvinfo : EIATTR_CUDA_API_VERSION
	.align		4
        /*0000*/ 	.byte	0x04, 0x37
        /*0002*/ 	.short	(.L_6915 - .L_6914)
.L_6914:
        /*0004*/ 	.word	0x00000082


	//----- nvinfo : EIATTR_KPARAM_INFO
	.align		4
.L_6915:
        /*0008*/ 	.byte	0x04, 0x17
        /*000a*/ 	.short	(.L_6917 - .L_6916)
.L_6916:
        /*000c*/ 	.word	0x00000000
        /*0010*/ 	.short	0x0002
        /*0012*/ 	.short	0x0018
        /*0014*/ 	.byte	0x00, 0xf0, 0x41, 0x00


	//----- nvinfo : EIATTR_KPARAM_INFO
	.align		4
.L_6917:
        /*0018*/ 	.byte	0x04, 0x17
        /*001a*/ 	.short	(.L_6919 - .L_6918)
.L_6918:
        /*001c*/ 	.word	0x00000000
        /*0020*/ 	.short	0x0001
        /*0022*/ 	.short	0x0008
        /*0024*/ 	.byte	0x00, 0xf0, 0x41, 0x00


	//----- nvinfo : EIATTR_KPARAM_INFO
	.align		4
.L_6919:
        /*0028*/ 	.byte	0x04, 0x17
        /*002a*/ 	.short	(.L_6921 - .L_6920)
.L_6920:
        /*002c*/ 	.word	0x00000000
        /*0030*/ 	.short	0x0000
        /*0032*/ 	.short	0x0000
        /*0034*/ 	.byte	0x00, 0xf0, 0x11, 0x00


	//----- nvinfo : EIATTR_SPARSE_MMA_MASK
	.align		4
.L_6921:
        /*0038*/ 	.byte	0x03, 0x50
        /*003a*/ 	.short	0x0000


	//----- nvinfo : EIATTR_MAXREG_COUNT
	.align		4
        /*003c*/ 	.byte	0x03, 0x1b
        /*003e*/ 	.short	0x00ff


	//----- nvinfo : EIATTR_MERCURY_ISA_VERSION
	.align		4
        /*0040*/ 	.byte	0x03, 0x5f
        /*0042*/ 	.short	0x0101


	//----- nvinfo : EIATTR_EXIT_INSTR_OFFSETS
	.align		4
        /*0044*/ 	.byte	0x04, 0x1c
        /*0046*/ 	.short	(.L_6923 - .L_6922)


	//   ....[0]....
.L_6922:
        /*0048*/ 	.word	0x00000350


	//   ....[1]....
        /*004c*/ 	.word	0x00000b90


	//   ....[2]....
        /*0050*/ 	.word	0x00000be0


	//----- nvinfo : EIATTR_MAX_THREADS
	.align		4
.L_6923:
        /*0054*/ 	.byte	0x04, 0x05
        /*0056*/ 	.short	(.L_6925 - .L_6924)
.L_6924:
        /*0058*/ 	.word	0x00000080
        /*005c*/ 	.word	0x00000001
        /*0060*/ 	.word	0x00000001


	//----- nvinfo : EIATTR_CRS_STACK_SIZE
	.align		4
.L_6925:
        /*0064*/ 	.byte	0x04, 0x1e
        /*0066*/ 	.short	(.L_6927 - .L_6926)
.L_6926:
        /*0068*/ 	.word	0x00000000


	//----- nvinfo : EIATTR_CBANK_PARAM_SIZE
	.align		4
.L_6927:
        /*006c*/ 	.byte	0x03, 0x19
        /*006e*/ 	.short	0x0028


	//----- nvinfo : EIATTR_PARAM_CBANK
	.align		4
        /*0070*/ 	.byte	0x04, 0x0a
        /*0072*/ 	.short	(.L_6929 - .L_6928)
	.align		4
.L_6928:
        /*0074*/ 	.word	index@(.nv.constant0._ZN2at6native29vectorized_elementwise_kernelILi4EZZZNS0_17clamp_kernel_cudaERNS_18TensorIteratorBaseERKN3c106ScalarES7_ENKUlvE_clEvENKUlvE3_clEvEUlsE_St5arrayIPcLm2EEEEviT0_T1_)
        /*0078*/ 	.short	0x0210
        /*007a*/ 	.short	0x0028


	//----- nvinfo : EIATTR_SW_WAR
	.align		4
.L_6929:
        /*007c*/ 	.byte	0x04, 0x36
        /*007e*/ 	.short	(.L_6931 - .L_6930)
.L_6930:
        /*0080*/ 	.word	0x00000008
.L_6931:


//--------------------- .nv.info._ZN2at6native29vectorized_elementwise_kernelILi8EZZZNS0_17clamp_kernel_cudaERNS_18TensorIteratorBaseERKN3c106ScalarES7_ENKUlvE_clEvENKUlvE3_clEvEUlsE_St5arrayIPcLm2EEEEviT0_T1_ --------------------------
	.section	.nv.info._ZN2at6native29vectorized_elementwise_kernelILi8EZZZNS0_17clamp_kernel_cudaERNS_18TensorIteratorBaseERKN3c106ScalarES7_ENKUlvE_clEvENKUlvE3_clEvEUlsE_St5arrayIPcLm2EEEEviT0_T1_,"",@"SHT_CUDA_INFO"
	.sectionflags	@""
	.align	4


	//----- nvinfo : EIATTR_CUDA_API_VERSION
	.align		4
        /*0000*/ 	.byte	0x04, 0x37
        /*0002*/ 	.short	(.L_6933 - .L_6932)
.L_6932:
        /*0004*/ 	.word	0x00000082


	//----- nvinfo : EIATTR_KPARAM_INFO
	.align		4
.L_6933:
        /*0008*/ 	.byte	0x04, 0x17
        /*000a*/ 	.short	(.L_6935 - .L_6934)
.L_6934:
        /*000c*/ 	.word	0x00000000
        /*0010*/ 	.short	0x0002
        /*0012*/ 	.short	0x0018
        /*0014*/ 	.byte	0x00, 0xf0, 0x41, 0x00


	//----- nvinfo : EIATTR_KPARAM_INFO
	.align		4
.L_6935:
        /*0018*/ 	.byte	0x04, 0x17
        /*001a*/ 	.short	(.L_6937 - .L_6936)
.L_6936:
        /*001c*/ 	.word	0x00000000
        /*0020*/ 	.short	0x0001
        /*0022*/ 	.short	0x0008
        /*0024*/ 	.byte	0x00, 0xf0, 0x41, 0x00


	//----- nvinfo : EIATTR_KPARAM_INFO
	.align		4
.L_6937:
        /*0028*/ 	.byte	0x04, 0x17
        /*002a*/ 	.short	(.L_6939 - .L_6938)
.L_6938:
        /*002c*/ 	.word	0x00000000
        /*0030*/ 	.short	0x0000
        /*0032*/ 	.short	0x0000
        /*0034*/ 	.byte	0x00, 0xf0, 0x11, 0x00


	//----- nvinfo : EIATTR_SPARSE_MMA_MASK
	.align		4
.L_6939:
        /*0038*/ 	.byte	0x03, 0x50
        /*003a*/ 	.short	0x0000


	//----- nvinfo : EIATTR_MAXREG_COUNT
	.align		4
        /*003c*/ 	.byte	0x03, 0x1b
        /*003e*/ 	.short	0x00ff


	//----- nvinfo : EIATTR_MERCURY_ISA_VERSION
	.align		4
        /*0040*/ 	.byte	0x03, 0x5f
        /*0042*/ 	.short	0x0101


	//----- nvinfo : EIATTR_EXIT_INSTR_OFFSETS
	.align		4
        /*0044*/ 	.byte	0x04, 0x1c
        /*0046*/ 	.short	(.L_6941 - .L_6940)


	//   ....[0]....
.L_6940:
        /*0048*/ 	.word	0x00000370


	//   ....[1]....
        /*004c*/ 	.word	0x00000bb0


	//   ....[2]....
        /*0050*/ 	.word	0x00000c00


	//----- nvinfo : EIATTR_MAX_THREADS
	.align		4
.L_6941:
        /*0054*/ 	.byte	0x04, 0x05
        /*0056*/ 	.short	(.L_6943 - .L_6942)
.L_6942:
        /*0058*/ 	.word	0x00000080
        /*005c*/ 	.word	0x00000001
        /*0060*/ 	.word	0x00000001


	//----- nvinfo : EIATTR_CRS_STACK_SIZE
	.align		4
.L_6943:
        /*0064*/ 	.byte	0x04, 0x1e
        /*0066*/ 	.short	(.L_6945 - .L_6944)
.L_6944:
        /*0068*/ 	.word	0x00000000


	//----- nvinfo : EIATTR_CBANK_PARAM_SIZE
	.align		4
.L_6945:
        /*006c*/ 	.byte	0x03, 0x19
        /*006e*/ 	.short	0x0028


	//----- nvinfo : EIATTR_PARAM_CBANK
	.align		4
        /*0070*/ 	.byte	0x04, 0x0a
        /*0072*/ 	.short	(.L_6947 - .L_6946)
	.align		4
.L_6946:
        /*0074*/ 	.word	index@(.nv.constant0._ZN2at6native29vectorized_elementwise_kernelILi8EZZZNS0_17clamp_kernel_cudaERNS_18TensorIteratorBaseERKN3c106ScalarES7_ENKUlvE_clEvENKUlvE3_clEvEUlsE_St5arrayIPcLm2EEEEviT0_T1_)
        /*0078*/ 	.short	0x0210
        /*007a*/ 	.short	0x0028


	//----- nvinfo : EIATTR_SW_WAR
	.align		4
.L_6947:
        /*007c*/ 	.byte	0x04, 0x36
        /*007e*/ 	.short	(.L_6949 - .L_6948)
.L_6948:
        /*0080*/ 	.word	0x00000008
.L_6949:


//--------------------- .nv.info._ZN2at6native18elementwise_kernelILi128ELi4EZNS0_15gpu_kernel_implIZZZNS0_17clamp_kernel_cudaERNS_18TensorIteratorBaseERKN3c106ScalarES8_ENKUlvE_clEvENKUlvE2_clEvEUllE_EEvS4_RKT_EUliE_EEviT1_ --------------------------
	.section	.nv.info._ZN2at6native18elementwise_kernelILi128ELi4EZNS0_15gpu_kernel_implIZZZNS0_17clamp_kernel_cudaERNS_18TensorIteratorBaseERKN3c106ScalarES8_ENKUlvE_clEvENKUlvE2_clEvEUllE_EEvS4_RKT_EUliE_EEviT1_,"",@"SHT_CUDA_INFO"
	.sectionflags	@""
	.align	4


	//----- nvinfo : EIATTR_CUDA_API_VERSION
	.align		4
        /*0000*/ 	.byte	0x04, 0x37
        /*0002*/ 	.short	(.L_6951 - .L_6950)
.L_6950:
        /*0004*/ 	.word	0x00000082


	//----- nvinfo : EIATTR_KPARAM_INFO
	.align		4
.L_6951:
        /*0008*/ 	.byte	0x04, 0x17
        /*000a*/ 	.short	(.L_6953 - .L_6952)
.L_6952:
        /*000c*/ 	.word	0x00000000
        /*0010*/ 	.short	0x0001
        /*0012*/ 	.short	0x0008
        /*0014*/ 	.byte	0x00, 0xf0, 0xc1, 0x08


	//----- nvinfo : EIATTR_KPARAM_INFO
	.align		4
.L_6953:
        /*0018*/ 	.byte	0x04, 0x17
        /*001a*/ 	.short	(.L_6955 - .L_6954)
.L_6954:
        /*001c*/ 	.word	0x00000000
        /*0020*/ 	.short	0x0000
        /*0022*/ 	.short	0x0000
        /*0024*/ 	.byte	0x00, 0xf0, 0x11, 0x00


	//----- nvinfo : EIATTR_SPARSE_MMA_MASK
	.align		4
.L_6955:
        /*0028*/ 	.byte	0x03, 0x50
        /*002a*/ 	.short	0x0000


	//----- nvinfo : EIATTR_MAXREG_COUNT
	.align		4
        /*002c*/ 	.byte	0x03, 0x1b
        /*002e*/ 	.short	0x0080


	//----- nvinfo : EIATTR_EXTERNS
	.align		4
        /*0030*/ 	.byte	0x04, 0x0f
        /*0032*/ 	.short	(.L_6957 - .L_6956)


	//   ....[0]....
	.align		4
.L_6956:
        /*0034*/ 	.word	index@(__assertfail)


	//----- nvinfo : EIATTR_MERCURY_ISA_VERSION
	.align		4
.L_6957:
        /*0038*/ 	.byte	0x03, 0x5f
        /*003a*/ 	.short	0x0101


	//----- nvinfo : EIATTR_SYSCALL_OFFSETS
	.align		4
        /*003c*/ 	.byte	0x04, 0x46
        /*003e*/ 	.short	(.L_6959 - .L_6958)


	//   ....[0]....
.L_6958:
        /*0040*/ 	.word	0x000021d0


	//   ....[1]....
        /*0044*/ 	.word	0x000030e0


	//   ....[2]....
        /*0048*/ 	.word	0x000052c0


	//   ....[3]....
        /*004c*/ 	.word	0x000061d0


	//   ....[4]....
        /*0050*/ 	.word	0x000083a0


	//   ....[5]....
        /*0054*/ 	.word	0x000092b0


	//   ....[6]....
        /*0058*/ 	.word	0x0000b470


	//   ....[7]....
        /*005c*/ 	.word	0x0000c380


	//----- nvinfo : EIATTR_EXIT_INSTR_OFFSETS
	.align		4
.L_6959:
        /*0060*/ 	.byte	0x04, 0x1c
        /*0062*/ 	.short	(.L_6961 - .L_6960)


	//   ....[0]....
.L_6960:
        /*0064*/ 	.word	0x00009340


	//   ....[1]....
        /*0068*/ 	.word	0x0000b660


	//   ....[2]....
        /*006c*/ 	.word	0x0000b680


	//   ....[3]....
        /*0070*/ 	.word	0x0000b700


	//   ....[4]....
        /*0074*/ 	.word	0x0000b720


	//   ....[5]....
        /*0078*/ 	.word	0x0000b740


	//   ....[6]....
        /*007c*/ 	.word	0x0000b7d0


	//   ....[7]....
        /*0080*/ 	.word	0x0000b810


	//   ....[8]....
        /*0084*/ 	.word	0x0000b8b0


	//   ....[9]....
        /*0088*/ 	.word	0x0000b900


	//   ....[10]....
        /*008c*/ 	.word	0x0000b930


	//   ....[11]....
        /*0090*/ 	.word	0x0000ba00


	//   ....[12]....
        /*0094*/ 	.word	0x0000ba40


	//   ....[13]....
        /*0098*/ 	.word	0x0000bbd0


	//   ....[14]....
        /*009c*/ 	.word	0x0000bd30


	//   ....[15]....
        /*00a0*/ 	.word	0x0000bd70


	//   ....[16]....
        /*00a4*/ 	.word	0x0000be10


	//   ....[17]....
        /*00a8*/ 	.word	0x0000bf90


	//   ....[18]....
        /*00ac*/ 	.word	0x0000c110


	//   ....[19]....
        /*00b0*/ 	.word	0x0000c280


	//   ....[20]....
        /*00b4*/ 	.word	0x0000c390


	//   ....[21]....
        /*00b8*/ 	.word	0x0000c3b0


	//   ....[22]....
        /*00bc*/ 	.word	0x0000c3d0


	//----- nvinfo : EIATTR_MAX_THREADS
	.align		4
.L_6961:
        /*00c0*/ 	.byte	0x04, 0x05
        /*00c2*/ 	.short	(.L_6963 - .L_6962)
.L_6962:
        /*00c4*/ 	.word	0x00000080
        /*00c8*/ 	.word	0x00000001
        /*00cc*/ 	.word	0x00000001


	//----- nvinfo : EIATTR_CRS_STACK_SIZE
	.align		4
.L_6963:
        /*00d0*/ 	.byte	0x04, 0x1e
        /*00d2*/ 	.short	(.L_6965 - .L_6964)
.L_6964:
        /*00d4*/ 	.word	0x00000000


	//----- nvinfo : EIATTR_CBANK_PARAM_SIZE
	.align		4
.L_6965:
        /*00d8*/ 	.byte	0x03, 0x19
        /*00da*/ 	.short	0x0238


	//----- nvinfo : EIATTR_PARAM_CBANK
	.align		4
        /*00dc*/ 	.byte	0x04, 0x0a
        /*00de*/ 	.short	(.L_6967 - .L_6966)
	.align		4
.L_6966:
        /*00e0*/ 	.word	index@(.nv.constant0._ZN2at6native18elementwise_kernelILi128ELi4EZNS0_15gpu_kernel_implIZZZNS0_17clamp_kernel_cudaERNS_18TensorIteratorBaseERKN3c106ScalarES8_ENKUlvE_clEvENKUlvE2_clEvEUllE_EEvS4_RKT_EUliE_EEviT1_)
        /*00e4*/ 	.short	0x0210
        /*00e6*/ 	.short	0x0238


	//----- nvinfo : EIATTR_SW_WAR
	.align		4
.L_6967:
        /*00e8*/ 	.byte	0x04, 0x36
        /*00ea*/ 	.short	(.L_6969 - .L_6968)
.L_6968:
        /*00ec*/ 	.word	0x00000008
.L_6969:


//--------------------- .nv.info._ZN2at6native27unrolled_elementwise_kernelIZZZNS0_17clamp_kernel_cudaERNS_18TensorIteratorBaseERKN3c106ScalarES7_ENKUlvE_clEvENKUlvE2_clEvEUllE_St5arrayIPcLm2EELi4E23TrivialOffsetCalculatorILi1EjESF_NS0_6memory12LoadWithCastILi1EEENSG_13StoreWithCastILi1EEEEEviT_T0_T2_T3_T4_T5_ --------------------------
	.section	.nv.info._ZN2at6native27unrolled_elementwise_kernelIZZZNS0_17clamp_kernel_cudaERNS_18TensorIteratorBaseERKN3c106ScalarES7_ENKUlvE_clEvENKUlvE2_clEvEUllE_St5arrayIPcLm2EELi4E23TrivialOffsetCalculatorILi1EjESF_NS0_6memory12LoadWithCastILi1EEENSG_13StoreWithCastILi1EEEEEviT_T0_T2_T3_T4_T5_,"",@"SHT_CUDA_INFO"
	.sectionflags	@""
	.align	4


	//----- nvinfo : EIATTR_CUDA_API_VERSION
	.align		4
        /*0000*/ 	.byte	0x04, 0x37
        /*0002*/ 	.short	(.L_6971 - .L_6970)
.L_6970:
        /*0004*/ 	.word	0x00000082


	//----- nvinfo : EIATTR_KPARAM_INFO
	.align		4
.L_6971:
        /*0008*/ 	.byte	0x04, 0x17
        /*000a*/ 	.short	(.L_6973 - .L_6972)
.L_6972:
        /*000c*/ 	.word	0x00000000
        /*0010*/ 	.short	0x0006
        /*0012*/ 	.short	0x003c
        /*0014*/ 	.byte	0x00, 0xf0, 0x21, 0x00


	//----- nvinfo : EIATTR_KPARAM_INFO
	.align		4
.L_6973:
        /*0018*/ 	.byte	0x04, 0x17
        /*001a*/ 	.short	(.L_6975 - .L_6974)
.L_6974:
        /*001c*/ 	.word	0x00000000
        /*0020*/ 	.short	0x0005
        /*0022*/ 	.short	0x0034
        /*0024*/ 	.byte	0x00, 0xf0, 0x21, 0x00


	//----- nvinfo : EIATTR_KPARAM_INFO
	.align		4
.L_6975:
        /*0028*/ 	.byte	0x04, 0x17
        /*002a*/ 	.short	(.L_6977 - .L_6976)
.L_6976:
        /*002c*/ 	.word	0x00000000
        /*0030*/ 	.short	0x0004
        /*0032*/ 	.short	0x0031
        /*0034*/ 	.byte	0x00, 0xf0, 0x05, 0x00


	//----- nvinfo : EIATTR_KPARAM_INFO
	.align		4
.L_6977:
        /*0038*/ 	.byte	0x04, 0x17
        /*003a*/ 	.short	(.L_6979 - .L_6978)
.L_6978:
        /*003c*/ 	.word	0x00000000
        /*0040*/ 	.short	0x0003
        /*0042*/ 	.short	0x0030
        /*0044*/ 	.byte	0x00, 0xf0, 0x05, 0x00


	//----- nvinfo : EIATTR_KPARAM_INFO
	.align		4
.L_6979:
        /*0048*/ 	.byte	0x04, 0x17
        /*004a*/ 	.short	(.L_6981 - .L_6980)
.L_6980:
        /*004c*/ 	.word	0x00000000
        /*0050*/ 	.short	0x0002
        /*0052*/ 	.short	0x0020
        /*0054*/ 	.byte	0x00, 0xf0, 0x41, 0x00


	//----- nvinfo : EIATTR_KPARAM_INFO
	.align		4
.L_6981:
        /*0058*/ 	.byte	0x04, 0x17
        /*005a*/ 	.short	(.L_6983 - .L_6982)
.L_6982:
        /*005c*/ 	.word	0x00000000
        /*0060*/ 	.short	0x0001
        /*0062*/ 	.short	0x0008
        /*0064*/ 	.byte	0x00, 0xf0, 0x61, 0x00


	//----- nvinfo : EIATTR_KPARAM_INFO
	.align		4
.L_6983:
        /*0068*/ 	.byte	0x04, 0x17
        /*006a*/ 	.short	(.L_6985 - .L_6984)
.L_6984:
        /*006c*/ 	.word	0x00000000
        /*0070*/ 	.short	0x0000
        /*0072*/ 	.short	0x0000
        /*0074*/ 	.byte	0x00, 0xf0, 0x11, 0x00


	//----- nvinfo : EIATTR_SPARSE_MMA_MASK
	.align		4
.L_6985:
        /*0078*/ 	.byte	0x03, 0x50
        /*007a*/ 	.short	0x0000


	//----- nvinfo : EIATTR_MAXREG_COUNT
	.align		4
        /*007c*/ 	.byte	0x03, 0x1b
        /*007e*/ 	.short	0x00ff


	//----- nvinfo : EIATTR_EXTERNS
	.align		4
        /*0080*/ 	.byte	0x04, 0x0f
        /*0082*/ 	.short	(.L_6987 - .L_6986)


	//   ....[0]....
	.align		4
.L_6986:
        /*0084*/ 	.word	index@(__assertfail)


	//----- nvinfo : EIATTR_MERCURY_ISA_VERSION
	.align		4
.L_6987:
        /*0088*/ 	.byte	0x03, 0x5f
        /*008a*/ 	.short	0x0101


	//----- nvinfo : EIATTR_SYSCALL_OFFSETS
	.align		4
        /*008c*/ 	.byte	0x04, 0x46
        /*008e*/ 	.short	(.L_6989 - .L_6988)


	//   ....[0]....
.L_6988:
        /*0090*/ 	.word	0x00000ef0


	//   ....[1]....
        /*0094*/ 	.word	0x00001df0


	//   ....[2]....
        /*0098*/ 	.word	0x00002d00


	//   ....[3]....
        /*009c*/ 	.word	0x00003be0


	//   ....[4]....
        /*00a0*/ 	.word	0x00004d10


	//   ....[5]....
        /*00a4*/ 	.word	0x00005be0


	//   ....[6]....
        /*00a8*/ 	.word	0x00006aa0


	//   ....[7]....
        /*00ac*/ 	.word	0x00007960


	//----- nvinfo : EIATTR_EXIT_INSTR_OFFSETS
	.align		4
.L_6989:
        /*00b0*/ 	.byte	0x04, 0x1c
        /*00b2*/ 	.short	(.L_6991 - .L_6990)


	//   ....[0]....
.L_6990:
        /*00b4*/ 	.word	0x00006b20


	//   ....[1]....
        /*00b8*/ 	.word	0x00006c50


	//   ....[2]....
        /*00bc*/ 	.word	0x00006c70


	//   ....[3]....
        /*00c0*/ 	.word	0x00006cf0


	//   ....[4]....
        /*00c4*/ 	.word	0x00006d10


	//   ....[5]....
        /*00c8*/ 	.word	0x00006d30


	//   ....[6]....
        /*00cc*/ 	.word	0x00006dc0


	//   ....[7]....
        /*00d0*/ 	.word	0x00006e00


	//   ....[8]....
        /*00d4*/ 	.word	0x00006ea0


	//   ....[9]....
        /*00d8*/ 	.word	0x00006ef0


	//   ....[10]....
        /*00dc*/ 	.word	0x00006f20


	//   ....[11]....
        /*00e0*/ 	.word	0x00006ff0


	//   ....[12]....
        /*00e4*/ 	.word	0x00007030


	//   ....[13]....
        /*00e8*/ 	.word	0x000071c0


	//   ....[14]....
        /*00ec*/ 	.word	0x00007320


	//   ....[15]....
        /*00f0*/ 	.word	0x00007360


	//   ....[16]....
        /*00f4*/ 	.word	0x00007400


	//   ....[17]....
        /*00f8*/ 	.word	0x00007580


	//   ....[18]....
        /*00fc*/ 	.word	0x00007700


	//   ....[19]....
        /*0100*/ 	.word	0x00007860


	//   ....[20]....
        /*0104*/ 	.word	0x00007970


	//   ....[21]....
        /*0108*/ 	.word	0x00007990


	//   ....[22]....
        /*010c*/ 	.word	0x000079b0


	//----- nvinfo : EIATTR_MAX_THREADS
	.align		4
.L_6991:
        /*0110*/ 	.byte	0x04, 0x05
        /*0112*/ 	.short	(.L_6993 - .L_6992)
.L_6992:
        /*0114*/ 	.word	0x00000080
        /*0118*/ 	.word	0x00000001
        /*011c*/ 	.word	0x00000001


	//----- nvinfo : EIATTR_CRS_STACK_SIZE
	.align		4
.L_6993:
        /*0120*/ 	.byte	0x04, 0x1e
        /*0122*/ 	.short	(.L_6995 - .L_6994)
.L_6994:
        /*0124*/ 	.word	0x00000000


	//----- nvinfo : EIATTR_CBANK_PARAM_SIZE
	.align		4
.L_6995:
        /*0128*/ 	.byte	0x03, 0x19
        /*012a*/ 	.short	0x0044


	//----- nvinfo : EIATTR_PARAM_CBANK
	.align		4
        /*012c*/ 	.byte	0x04, 0x0a
        /*012e*/ 	.short	(.L_6997 - .L_6996)
	.align		4
.L_6996:
        /*0130*/ 	.word	index@(.nv.constant0._ZN2at6native27unrolled_elementwise_kernelIZZZNS0_17clamp_kernel_cudaERNS_18TensorIteratorBaseERKN3c106ScalarES7_ENKUlvE_clEvENKUlvE2_clEvEUllE_St5arrayIPcLm2EELi4E23TrivialOffsetCalculatorILi1EjESF_NS0_6memory12LoadWithCastILi1EEENSG_13StoreWithCastILi1EEEEEviT_T0_T2_T3_T4_T5_)
        /*0134*/ 	.short	0x0210
        /*0136*/ 	.short	0x0044


	//----- nvinfo : EIATTR_SW_WAR
	.align		4
.L_6997:
        /*0138*/ 	.byte	0x04, 0x36
        /*013a*/ 	.short	(.L_6999 - .L_6998)
.L_6998:
        /*013c*/ 	.word	0x00000008
.L_6999:


//--------------------- .nv.info._ZN2at6native18elementwise_kernelILi128ELi2EZNS0_22gpu_kernel_impl_nocastIZZZNS0_17clamp_kernel_cudaERNS_18TensorIteratorBaseERKN3c106ScalarES8_ENKUlvE_clEvENKUlvE2_clEvEUllE_EEvS4_RKT_EUliE_EEviT1_ --------------------------
	.section	.nv.info._ZN2at6native18elementwise_kernelILi128ELi2EZNS0_22gpu_kernel_impl_nocastIZZZNS0_17clamp_kernel_cudaERNS_18TensorIteratorBaseERKN3c106ScalarES8_ENKUlvE_clEvENKUlvE2_clEvEUllE_EEvS4_RKT_EUliE_EEviT1_,"",@"SHT_CUDA_INFO"
	.sectionflags	@""
	.align	4


	//----- nvinfo : EIATTR_CUDA_API_VERSION
	.align		4
        /*0000*/ 	.byte	0x04, 0x37
        /*0002*/ 	.short	(.L_7001 - .L_7000)
.L_7000:
        /*0004*/ 	.word	0x00000082


	//----- nvinfo : EIATTR_KPARAM_INFO
	.align		4
.L_7001:
        /*0008*/ 	.byte	0x04, 0x17
        /*000a*/ 	.short	(.L_7003 - .L_7002)
.L_7002:
        /*000c*/ 	.word	0x00000000
        /*0010*/ 	.short	0x0001
        /*0012*/ 	.short	0x0008
        /*0014*/ 	.byte	0x00, 0xf0, 0xa1, 0x08


	//----- nvinfo : EIATTR_KPARAM_INFO
	.align		4
.L_7003:
        /*0018*/ 	.byte	0x04, 0x17
        /*001a*/ 	.short	(.L_7005 - .L_7004)
.L_7004:
        /*001c*/ 	.word	0x00000000
        /*0020*/ 	.short	0x0000
        /*0022*/ 	.short	0x0000
        /*0024*/ 	.byte	0x00, 0xf0, 0x11, 0x00


	//----- nvinfo : EIATTR_SPARSE_MMA_MASK
	.align		4
.L_7005:
        /*0028*/ 	.byte	0x03, 0x50
        /*002a*/ 	.short	0x0000


	//----- nvinfo : EIATTR_MAXREG_COUNT
	.align		4
        /*002c*/ 	.byte	0x03, 0x1b
        /*002e*/ 	.short	0x0080


	//----- nvinfo : EIATTR_MERCURY_ISA_VERSION
	.align		4
        /*0030*/ 	.byte	0x03, 0x5f
        /*0032*/ 	.short	0x0101


	//----- nvinfo : EIATTR_EXIT_INSTR_OFFSETS
	.align		4
        /*0034*/ 	.byte	0x04, 0x1c
        /*0036*/ 	.short	(.L_7007 - .L_7006)


	//   ....[0]....
.L_7006:
        /*0038*/ 	.word	0x000014d0


	//   ....[1]....
        /*003c*/ 	.word	0x000028f0


	//----- nvinfo : EIATTR_MAX_THREADS
	.align		4
.L_7007:
        /*0040*/ 	.byte	0x04, 0x05
        /*0042*/ 	.short	(.L_7009 - .L_7008)
.L_7008:
        /*0044*/ 	.word	0x00000080
        /*0048*/ 	.word	0x00000001
        /*004c*/ 	.word	0x00000001


	//----- nvinfo : EIATTR_CRS_STACK_SIZE
	.align		4
.L_7009:
        /*0050*/ 	.byte	0x04, 0x1e
        /*0052*/ 	.short	(.L_7011 - .L_7010)
.L_7010:
        /*0054*/ 	.word	0x00000000


	//----- nvinfo : EIATTR_CBANK_PARAM_SIZE
	.align		4
.L_7011:
        /*0058*/ 	.byte	0x03, 0x19
        /*005a*/ 	.short	0x0230


	//----- nvinfo : EIATTR_PARAM_CBANK
	.align		4
        /*005c*/ 	.byte	0x04, 0x0a
        /*005e*/ 	.short	(.L_7013 - .L_7012)
	.align		4
.L_7012:
        /*0060*/ 	.word	index@(.nv.constant0._ZN2at6native18elementwise_kernelILi128ELi2EZNS0_22gpu_kernel_impl_nocastIZZZNS0_17clamp_kernel_cudaERNS_18TensorIteratorBaseERKN3c106ScalarES8_ENKUlvE_clEvENKUlvE2_clEvEUllE_EEvS4_RKT_EUliE_EEviT1_)
        /*0064*/ 	.short	0x0210
        /*0066*/ 	.short	0x0230


	//----- nvinfo : EIATTR_SW_WAR
	.align		4
.L_7013:
        /*0068*/ 	.byte	0x04, 0x36
        /*006a*/ 	.short	(.L_7015 - .L_7014)
.L_7014:
        /*006c*/ 	.word	0x00000008
.L_7015:


//--------------------- .nv.info._ZN2at6native27unrolled_elementwise_kernelIZZZNS0_17clamp_kernel_cudaERNS_18TensorIteratorBaseERKN3c106ScalarES7_ENKUlvE_clEvENKUlvE2_clEvEUllE_St5arrayIPcLm2EELi4E23TrivialOffsetCalculatorILi1EjESF_NS0_6memory15LoadWithoutCastENSG_16StoreWithoutCastEEEviT_T0_T2_T3_T4_T5_ --------------------------
	.section	.nv.info._ZN2at6native27unrolled_elementwise_kernelIZZZNS0_17clamp_kernel_cudaERNS_18TensorIteratorBaseERKN3c106ScalarES7_ENKUlvE_clEvENKUlvE2_clEvEUllE_St5arrayIPcLm2EELi4E23TrivialOffsetCalculatorILi1EjESF_NS0_6memory15LoadWithoutCastENSG_16StoreWithoutCastEEEviT_T0_T2_T3_T4_T5_,"",@"SHT_CUDA_INFO"
	.sectionflags	@""
	.align	4


	//----- nvinfo : EIATTR_CUDA_API_VERSION
	.align		4
        /*0000*/ 	.byte	0x04, 0x37
        /*0002*/ 	.short	(.L_7017 - .L_7016)
.L_7016:
        /*0004*/ 	.word	0x00000082


	//----- nvinfo : EIATTR_KPARAM_INFO
	.align		4
.L_7017:
        /*0008*/ 	.byte	0x04, 0x17
        /*000a*/ 	.short	(.L_7019 - .L_7018)
.L_7018:
        /*000c*/ 	.word	0x00000000
        /*0010*/ 	.short	0x0006
        /*0012*/ 	.short	0x0033
        /*0014*/ 	.byte	0x00, 0xf0, 0x05, 0x00


	//----- nvinfo : EIATTR_KPARAM_INFO
	.align		4
.L_7019:
        /*0018*/ 	.byte	0x04, 0x17
        /*001a*/ 	.short	(.L_7021 - .L_7020)
.L_7020:
        /*001c*/ 	.word	0x00000000
        /*0020*/ 	.short	0x0005
        /*0022*/ 	.short	0x0032
        /*0024*/ 	.byte	0x00, 0xf0, 0x05, 0x00


	//----- nvinfo : EIATTR_KPARAM_INFO
	.align		4
.L_7021:
        /*0028*/ 	.byte	0x04, 0x17
        /*002a*/ 	.short	(.L_7023 - .L_7022)
.L_7022:
        /*002c*/ 	.word	0x00000000
        /*0030*/ 	.short	0x0004
        /*0032*/ 	.short	0x0031
        /*0034*/ 	.byte	0x00, 0xf0, 0x05, 0x00


	//----- nvinfo : EIATTR_KPARAM_INFO
	.align		4
.L_7023:
        /*0038*/ 	.byte	0x04, 0x17
        /*003a*/ 	.short	(.L_7025 - .L_7024)
.L_7024:
        /*003c*/ 	.word	0x00000000
        /*0040*/ 	.short	0x0003
        /*0042*/ 	.short	0x0030
        /*0044*/ 	.byte	0x00, 0xf0, 0x05, 0x00


	//----- nvinfo : EIATTR_KPARAM_INFO
	.align		4
.L_7025:
        /*0048*/ 	.byte	0x04, 0x17
        /*004a*/ 	.short	(.L_7027 - .L_7026)
.L_7026:
        /*004c*/ 	.word	0x00000000
        /*0050*/ 	.short	0x0002
        /*0052*/ 	.short	0x0020
        /*0054*/ 	.byte	0x00, 0xf0, 0x41, 0x00


	//----- nvinfo : EIATTR_KPARAM_INFO
	.align		4
.L_7027:
        /*0058*/ 	.byte	0x04, 0x17
        /*005a*/ 	.short	(.L_7029 - .L_7028)
.L_7028:
        /*005c*/ 	.word	0x00000000
        /*0060*/ 	.short	0x0001
        /*0062*/ 	.short	0x0008
        /*0064*/ 	.byte	0x00, 0xf0, 0x61, 0x00


	//----- nvinfo : EIATTR_KPARAM_INFO
	.align		4
.L_7029:
        /*0068*/ 	.byte	0x04, 0x17
        /*006a*/ 	.short	(.L_7031 - .L_7030)
.L_7030:
        /*006c*/ 	.word	0x00000000
        /*0070*/ 	.short	0x0000
        /*0072*/ 	.short	0x0000
        /*0074*/ 	.byte	0x00, 0xf0, 0x11, 0x00


	//----- nvinfo : EIATTR_SPARSE_MMA_MASK
	.align		4
.L_7031:
        /*0078*/ 	.byte	0x03, 0x50
        /*007a*/ 	.short	0x0000


	//----- nvinfo : EIATTR_MAXREG_COUNT
	.align		4
        /*007c*/ 	.byte	0x03, 0x1b
        /*007e*/ 	.short	0x00ff


	//----- nvinfo : EIATTR_MERCURY_ISA_VERSION
	.align		4
        /*0080*/ 	.byte	0x03, 0x5f
        /*0082*/ 	.short	0x0101


	//----- nvinfo : EIATTR_EXIT_INSTR_OFFSETS
	.align		4
        /*0084*/ 	.byte	0x04, 0x1c
        /*0086*/ 	.short	(.L_7033 - .L_7032)


	//   ....[0]....
.L_7032:
        /*0088*/ 	.word	0x000005a0


	//   ....[1]....
        /*008c*/ 	.word	0x000005f0


	//----- nvinfo : EIATTR_MAX_THREADS
	.align		4
.L_7033:
        /*0090*/ 	.byte	0x04, 0x05
        /*0092*/ 	.short	(.L_7035 - .L_7034)
.L_7034:
        /*0094*/ 	.word	0x00000080
        /*0098*/ 	.word	0x00000001
        /*009c*/ 	.word	0x00000001


	//----- nvinfo : EIATTR_CRS_STACK_SIZE
	.align		4
.L_7035:
        /*00a0*/ 	.byte	0x04, 0x1e
        /*00a2*/ 	.short	(.L_7037 - .L_7036)
.L_7036:
        /*00a4*/ 	.word	0x00000000


	//----- nvinfo : EIATTR_CBANK_PARAM_SIZE
	.align		4
.L_7037:
        /*00a8*/ 	.byte	0x03, 0x19
        /*00aa*/ 	.short	0x0034


	//----- nvinfo : EIATTR_PARAM_CBANK
	.align		4
        /*00ac*/ 	.byte	0x04, 0x0a
        /*00ae*/ 	.short	(.L_7039 - .L_7038)
	.align		4
.L_7038:
        /*00b0*/ 	.word	index@(.nv.constant0._ZN2at6native27unrolled_elementwise_kernelIZZZNS0_17clamp_kernel_cudaERNS_18TensorIteratorBaseERKN3c106ScalarES7_ENKUlvE_clEvENKUlvE2_clEvEUllE_St5arrayIPcLm2EELi4E23TrivialOffsetCalculatorILi1EjESF_NS0_6memory15LoadWithoutCastENSG_16StoreWithoutCastEEEviT_T0_T2_T3_T4_T5_)
        /*00b4*/ 	.short	0x0210
        /*00b6*/ 	.short	0x0034


	//----- nvinfo : EIATTR_SW_WAR
	.align		4
.L_7039:
        /*00b8*/ 	.byte	0x04, 0x36
        /*00ba*/ 	.short	(.L_7041 - .L_7040)
.L_7040:
        /*00bc*/ 	.word	0x00000008
.L_7041:


//--------------------- .nv.info._ZN2at6native29vectorized_elementwise_kernelILi2EZZZNS0_17clamp_kernel_cudaERNS_18TensorIteratorBaseERKN3c106ScalarES7_ENKUlvE_clEvENKUlvE2_clEvEUllE_St5arrayIPcLm2EEEEviT0_T1_ --------------------------
	.section	.nv.info._ZN2at6native29vectorized_elementwise_kernelILi2EZZZNS0_17clamp_kernel_cudaERNS_18TensorIteratorBaseERKN3c106ScalarES7_ENKUlvE_clEvENKUlvE2_clEvEUllE_St5arrayIPcLm2EEEEviT0_T1_,"",@"SHT_CUDA_INFO"
	.sectionflags	@""
	.align	4


	//----- nvinfo : EIATTR_CUDA_API_VERSION
	.align		4
        /*0000*/ 	.byte	0x04, 0x37
        /*0002*/ 	.short	(.L_7043 - .L_7042)
.L_7042:
        /*0004*/ 	.word	0x00000082


	//----- nvinfo : EIATTR_KPARAM_INFO
	.align		4
.L_7043:
        /*0008*/ 	.byte	0x04, 0x17
        /*000a*/ 	.short	(.L_7045 - .L_7044)
.L_7044:
        /*000c*/ 	.word	0x00000000
        /*0010*/ 	.short	0x0002
        /*0012*/ 	.short	0x0020
        /*0014*/ 	.byte	0x00, 0xf0, 0x41, 0x00


	//----- nvinfo : EIATTR_KPARAM_INFO
	.align		4
.L_7045:
        /*0018*/ 	.byte	0x04, 0x17
        /*001a*/ 	.short	(.L_7047 - .L_7046)
.L_7046:
        /*001c*/ 	.word	0x00000000
        /*0020*/ 	.short	0x0001
        /*0022*/ 	.short	0x0008
        /*0024*/ 	.byte	0x00, 0xf0, 0x61, 0x00


	//----- nvinfo : EIATTR_KPARAM_INFO
	.align		4
.L_7047:
        /*0028*/ 	.byte	0x04, 0x17
        /*002a*/ 	.short	(.L_7049 - .L_7048)
.L_7048:
        /*002c*/ 	.word	0x00000000
        /*0030*/ 	.short	0x0000
        /*0032*/ 	.short	0x0000
        /*0034*/ 	.byte	0x00, 0xf0, 0x11, 0x00


	//----- nvinfo : EIATTR_SPARSE_MMA_MASK
	.align		4
.L_7049:
        /*0038*/ 	.byte	0x03, 0x50
        /*003a*/ 	.short	0x0000


	//----- nvinfo : EIATTR_MAXREG_COUNT
	.align		4
        /*003c*/ 	.byte	0x03, 0x1b
        /*003e*/ 	.short	0x00ff


	//----- nvinfo : EIATTR_MERCURY_ISA_VERSION
	.align		4
        /*0040*/ 	.byte	0x03, 0x5f
        /*0042*/ 	.short	0x0101


	//----- nvinfo : EIATTR_EXIT_INSTR_OFFSETS
	.align		4
        /*0044*/ 	.byte	0x04, 0x1c
        /*0046*/ 	.short	(.L_7051 - .L_7050)


	//   ....[0]....
.L_7050:
        /*0048*/ 	.word	0x00000630


	//   ....[1]....
        /*004c*/ 	.word	0x00001160


	//   ....[2]....
        /*0050*/ 	.word	0x000011b0


	//----- nvinfo : EIATTR_MAX_THREADS
	.align		4
.L_7051:
        /*0054*/ 	.byte	0x04, 0x05
        /*0056*/ 	.short	(.L_7053 - .L_7052)
.L_7052:
        /*0058*/ 	.word	0x00000080
        /*005c*/ 	.word	0x00000001
        /*0060*/ 	.word	0x00000001


	//----- nvinfo : EIATTR_CRS_STACK_SIZE
	.align		4
.L_7053:
        /*0064*/ 	.byte	0x04, 0x1e
        /*0066*/ 	.short	(.L_7055 - .L_7054)
.L_7054:
        /*0068*/ 	.word	0x00000000


	//----- nvinfo : EIATTR_CBANK_PARAM_SIZE
	.align		4
.L_7055:
        /*006c*/ 	.byte	0x03, 0x19
        /*006e*/ 	.short	0x0030


	//----- nvinfo : EIATTR_PARAM_CBANK
	.align		4
        /*0070*/ 	.byte	0x04, 0x0a
        /*0072*/ 	.short	(.L_7057 - .L_7056)
	.align		4
.L_7056:
        /*0074*/ 	.word	index@(.nv.constant0._ZN2at6native29vectorized_elementwise_kernelILi2EZZZNS0_17clamp_kernel_cudaERNS_18TensorIteratorBaseERKN3c106ScalarES7_ENKUlvE_clEvENKUlvE2_clEvEUllE_St5arrayIPcLm2EEEEviT0_T1_)
        /*0078*/ 	.short	0x0210
        /*007a*/ 	.short	0x0030


	//----- nvinfo : EIATTR_SW_WAR
	.align		4
.L_7057:
        /*007c*/ 	.byte	0x04, 0x36
        /*007e*/ 	.short	(.L_7059 - .L_7058)
.L_7058:
        /*0080*/ 	.word	0x00000008
.L_7059:


//--------------------- .nv.info._ZN2at6native29vectorized_elementwise_kernelILi4EZZZNS0_17clamp_kernel_cudaERNS_18TensorIteratorBaseERKN3c106ScalarES7_ENKUlvE_clEvENKUlvE2_clEvEUllE_St5arrayIPcLm2EEEEviT0_T1_ --------------------------
	.section	.nv.info._ZN2at6native29vectorized_elementwise_kernelILi4EZZZNS0_17clamp_kernel_cudaERNS_18TensorIteratorBaseERKN3c106ScalarES7_ENKUlvE_clEvENKUlvE2_clEvEUllE_St5arrayIPcLm2EEEEviT0_T1_,"",@"SHT_CUDA_INFO"
	.sectionflags	@""
	.align	4


	//----- nvinfo : EIATTR_CUDA_API_VERSION
	.align		4
        /*0000*/ 	.byte	0x04, 0x37
        /*0002*/ 	.short	(.L_7061 - .L_7060)
.L_7060:
        /*0004*/ 	.word	0x00000082


	//----- nvinfo : EIATTR_KPARAM_INFO
	.align		4
.L_7061:
        /*0008*/ 	.byte	0x04, 0x17
        /*000a*/ 	.short	(.L_7063 - .L_7062)
.L_7062:
        /*000c*/ 	.word	0x00000000
        /*0010*/ 	.short	0x0002
        /*0012*/ 	.short	0x0020
        /*0014*/ 	.byte	0x00, 0xf0, 0x41, 0x00


	//----- nvinfo : EIATTR_KPARAM_INFO
	.align		4
.L_7063:
        /*0018*/ 	.byte	0x04, 0x17
        /*001a*/ 	.short	(.L_7065 - .L_7064)
.L_7064:
        /*001c*/ 	.word	0x00000000
        /*0020*/ 	.short	0x0001
        /*0022*/ 	.short	0x0008
        /*0024*/ 	.byte	0x00, 0xf0, 0x61, 0x00


	//----- nvinfo : EIATTR_KPARAM_INFO
	.align		4
.L_7065:
        /*0028*/ 	.byte	0x04, 0x17
        /*002a*/ 	.short	(.L_7067 - .L_7066)
.L_7066:
        /*002c*/ 	.word	0x00000000
        /*0030*/ 	.short	0x0000
        /*0032*/ 	.short	0x0000
        /*0034*/ 	.byte	0x00, 0xf0, 0x11, 0x00


	//----- nvinfo : EIATTR_SPARSE_MMA_MASK
	.align		4
.L_7067:
        /*0038*/ 	.byte	0x03, 0x50
        /*003a*/ 	.short	0x0000


	//----- nvinfo : EIATTR_MAXREG_COUNT
	.align		4
        /*003c*/ 	.byte	0x03, 0x1b
        /*003e*/ 	.short	0x00ff


	//----- nvinfo : EIATTR_MERCURY_ISA_VERSION
	.align		4
        /*0040*/ 	.byte	0x03, 0x5f
        /*0042*/ 	.short	0x0101


	//----- nvinfo : EIATTR_EXIT_INSTR_OFFSETS
	.align		4
        /*0044*/ 	.byte	0x04, 0x1c
        /*0046*/ 	.short	(.L_7069 - .L_7068)


	//   ....[0]....
.L_7068:
        /*0048*/ 	.word	0x00000630


	//   ....[1]....
        /*004c*/ 	.word	0x00001160


	//   ....[2]....
        /*0050*/ 	.word	0x000011b0


	//----- nvinfo : EIATTR_MAX_THREADS
	.align		4
.L_7069:
        /*0054*/ 	.byte	0x04, 0x05
        /*0056*/ 	.short	(.L_7071 - .L_7070)
.L_7070:
        /*0058*/ 	.word	0x00000080
        /*005c*/ 	.word	0x00000001
        /*0060*/ 	.word	0x00000001


	//----- nvinfo : EIATTR_CRS_STACK_SIZE
	.align		4
.L_7071:
        /*0064*/ 	.byte	0x04, 0x1e
        /*0066*/ 	.short	(.L_7073 - .L_7072)
.L_7072:
        /*0068*/ 	.word	0x00000000


	//----- nvinfo : EIATTR_CBANK_PARAM_SIZE
	.align		4
.L_7073:
        /*006c*/ 	.byte	0x03, 0x19
        /*006e*/ 	.short	0x0030


	//----- nvinfo : EIATTR_PARAM_CBANK
	.align		4
        /*0070*/ 	.byte	0x04, 0x0a
        /*0072*/ 	.short	(.L_7075 - .L_7074)
	.align		4
.L_7074:
        /*0074*/ 	.word	index@(.nv.constant0._ZN2at6native29vectorized_elementwise_kernelILi4EZZZNS0_17clamp_kernel_cudaERNS_18TensorIteratorBaseERKN3c106ScalarES7_ENKUlvE_clEvENKUlvE2_clEvEUllE_St5arrayIPcLm2EEEEviT0_T1_)
        /*0078*/ 	.short	0x0210
        /*007a*/ 	.short	0x0030


	//----- nvinfo : EIATTR_SW_WAR
	.align		4
.L_7075:
        /*007c*/ 	.byte	0x04, 0x36
        /*007e*/ 	.short	(.L_7077 - .L_7076)
.L_7076:
        /*0080*/ 	.word	0x00000008
.L_7077:


//--------------------- .nv.info._ZN2at6native29vectorized_elementwise_kernelILi8EZZZNS0_17clamp_kernel_cudaERNS_18TensorIteratorBaseERKN3c106ScalarES7_ENKUlvE_clEvENKUlvE2_clEvEUllE_St5arrayIPcLm2EEEEviT0_T1_ --------------------------
	.section	.nv.info._ZN2at6native29vectorized_elementwise_kernelILi8EZZZNS0_17clamp_kernel_cudaERNS_18TensorIteratorBaseERKN3c106ScalarES7_ENKUlvE_clEvENKUlvE2_clEvEUllE_St5arrayIPcLm2EEEEviT0_T1_,"",@"SHT_CUDA_INFO"
	.sectionflags	@""
	.align	4


	//----- nvinfo : EIATTR_CUDA_API_VERSION
	.align		4
        /*0000*/ 	.byte	0x04, 0x37
        /*0002*/ 	.short	(.L_7079 - .L_7078)
.L_7078:
        /*0004*/ 	.word	0x00000082


	//----- nvinfo : EIATTR_KPARAM_INFO
	.align		4
.L_7079:
        /*0008*/ 	.byte	0x04, 0x17
        /*000a*/ 	.short	(.L_7081 - .L_7080)
.L_7080:
        /*000c*/ 	.word	0x00000000
        /*0010*/ 	.short	0x0002
        /*0012*/ 	.short	0x0020
        /*0014*/ 	.byte	0x00, 0xf0, 0x41, 0x00


	//----- nvinfo : EIATTR_KPARAM_INFO
	.align		4
.L_7081:
        /*0018*/ 	.byte	0x04, 0x17
        /*001a*/ 	.short	(.L_7083 - .L_7082)
.L_7082:
        /*001c*/ 	.word	0x00000000
        /*0020*/ 	.short	0x0001
        /*0022*/ 	.short	0x0008
        /*0024*/ 	.byte	0x00, 0xf0, 0x61, 0x00


	//----- nvinfo : EIATTR_KPARAM_INFO
	.align		4
.L_7083:
        /*0028*/ 	.byte	0x04, 0x17
        /*002a*/ 	.short	(.L_7085 - .L_7084)
.L_7084:
        /*002c*/ 	.word	0x00000000
        /*0030*/ 	.short	0x0000
        /*0032*/ 	.short	0x0000
        /*0034*/ 	.byte	0x00, 0xf0, 0x11, 0x00


	//----- nvinfo : EIATTR_SPARSE_MMA_MASK
	.align		4
.L_7085:
        /*0038*/ 	.byte	0x03, 0x50
        /*003a*/ 	.short	0x0000


	//----- nvinfo : EIATTR_MAXREG_COUNT
	.align		4
        /*003c*/ 	.byte	0x03, 0x1b
        /*003e*/ 	.short	0x00ff


	//----- nvinfo : EIATTR_MERCURY_ISA_VERSION
	.align		4
        /*0040*/ 	.byte	0x03, 0x5f
        /*0042*/ 	.short	0x0101


	//----- nvinfo : EIATTR_EXIT_INSTR_OFFSETS
	.align		4
        /*0044*/ 	.byte	0x04, 0x1c
        /*0046*/ 	.short	(.L_7087 - .L_7086)


	//   ....[0]....
.L_7086:
        /*0048*/ 	.word	0x00000630


	//   ....[1]....
        /*004c*/ 	.word	0x00001160


	//   ....[2]....
        /*0050*/ 	.word	0x000011b0


	//----- nvinfo : EIATTR_MAX_THREADS
	.align		4
.L_7087:
        /*0054*/ 	.byte	0x04, 0x05
        /*0056*/ 	.short	(.L_7089 - .L_7088)
.L_7088:
        /*0058*/ 	.word	0x00000080
        /*005c*/ 	.word	0x00000001
        /*0060*/ 	.word	0x00000001


	//----- nvinfo : EIATTR_CRS_STACK_SIZE
	.align		4
.L_7089:
        /*0064*/ 	.byte	0x04, 0x1e
        /*0066*/ 	.short	(.L_7091 - .L_7090)
.L_7090:
        /*0068*/ 	.word	0x00000000


	//----- nvinfo : EIATTR_CBANK_PARAM_SIZE
	.align		4
.L_7091:
        /*006c*/ 	.byte	0x03, 0x19
        /*006e*/ 	.short	0x0030


	//----- nvinfo : EIATTR_PARAM_CBANK
	.align		4
        /*0070*/ 	.byte	0x04, 0x0a
        /*0072*/ 	.short	(.L_7093 - .L_7092)
	.align		4
.L_7092:
        /*0074*/ 	.word	index@(.nv.constant0._ZN2at6native29vectorized_elementwise_kernelILi8EZZZNS0_17clamp_kernel_cudaERNS_18TensorIteratorBaseERKN3c106ScalarES7_ENKUlvE_clEvENKUlvE2_clEvEUllE_St5arrayIPcLm2EEEEviT0_T1_)
        /*0078*/ 	.short	0x0210
        /*007a*/ 	.short	0x0030


	//----- nvinfo : EIATTR_SW_WAR
	.align		4
.L_7093:
        /*007c*/ 	.byte	0x04, 0x36
        /*007e*/ 	.short	(.L_7095 - .L_7094)
.L_7094:
        /*0080*/ 	.word	0x00000008
.L_7095:


//--------------------- .nv.info._ZN2at6native18elementwise_kernelILi128ELi4EZNS0_15gpu_kernel_implIZZZNS0_17clamp_kernel_cudaERNS_18TensorIteratorBaseERKN3c106ScalarES8_ENKUlvE_clEvENKUlvE1_clEvEUliE_EEvS4_RKT_EUliE_EEviT1_ --------------------------
	.section	.nv.info._ZN2at6native18elementwise_kernelILi128ELi4EZNS0_15gpu_kernel_implIZZZNS0_17clamp_kernel_cudaERNS_18TensorIteratorBaseERKN3c106ScalarES8_ENKUlvE_clEvENKUlvE1_clEvEUliE_EEvS4_RKT_EUliE_EEviT1_,"",@"SHT_CUDA_INFO"
	.sectionflags	@""
	.align	4


	//----- nvinfo : EIATTR_CUDA_API_VERSION
	.align		4
        /*0000*/ 	.byte	0x04, 0x37
        /*0002*/ 	.short	(.L_7097 - .L_7096)
.L_7096:
        /*0004*/ 	.word	0x00000082


	//----- nvinfo : EIATTR_KPARAM_INFO
	.align		4
.L_7097:
        /*0008*/ 	.byte	0x04, 0x17
        /*000a*/ 	.short	(.L_7099 - .L_7098)
.L_7098:
        /*000c*/ 	.word	0x00000000
        /*0010*/ 	.short	0x0001
        /*0012*/ 	.short	0x0008
        /*0014*/ 	.byte	0x00, 0xf0, 0xa1, 0x08


	//----- nvinfo : EIATTR_KPARAM_INFO
	.align		4
.L_7099:
        /*0018*/ 	.byte	0x04, 0x17
        /*001a*/ 	.short	(.L_7101 - .L_7100)
.L_7100:
        /*001c*/ 	.word	0x00000000
        /*0020*/ 	.short	0x0000
        /*0022*/ 	.short	0x0000
        /*0024*/ 	.byte	0x00, 0xf0, 0x11, 0x00


	//----- nvinfo : EIATTR_SPARSE_MMA_MASK
	.align		4
.L_7101:
        /*0028*/ 	.byte	0x03, 0x50
        /*002a*/ 	.short	0x0000


	//----- nvinfo : EIATTR_MAXREG_COUNT
	.align		4
        /*002c*/ 	.byte	0x03, 0x1b
        /*002e*/ 	.short	0x0080


	//----- nvinfo : EIATTR_EXTERNS
	.align		4
        /*0030*/ 	.byte	0x04, 0x0f
        /*0032*/ 	.short	(.L_7103 - .L_7102)


	//   ....[0]....
	.align		4
.L_7102:
        /*0034*/ 	.word	index@(__assertfail)


	//----- nvinfo : EIATTR_MERCURY_ISA_VERSION
	.align		4
.L_7103:
        /*0038*/ 	.byte	0x03, 0x5f
        /*003a*/ 	.short	0x0101


	//----- nvinfo : EIATTR_SYSCALL_OFFSETS
	.align		4
        /*003c*/ 	.byte	0x04, 0x46
        /*003e*/ 	.short	(.L_7105 - .L_7104)


	//   ....[0]....
.L_7104:
        /*0040*/ 	.word	0x00002180


	//   ....[1]....
        /*0044*/ 	.word	0x00002fe0


	//   ....[2]....
        /*0048*/ 	.word	0x00005180


	//   ....[3]....
        /*004c*/ 	.word	0x00005fe0


	//   ....[4]....
        /*0050*/ 	.word	0x00008170


	//   ....[5]....
        /*0054*/ 	.word	0x00008fd0


	//   ....[6]....
        /*0058*/ 	.word	0x0000b150


	//   ....[7]....
        /*005c*/ 	.word	0x0000bfb0


	//----- nvinfo : EIATTR_EXIT_INSTR_OFFSETS
	.align		4
.L_7105:
        /*0060*/ 	.byte	0x04, 0x1c
        /*0062*/ 	.short	(.L_7107 - .L_7106)


	//   ....[0]....
.L_7106:
        /*0064*/ 	.word	0x00009070


	//   ....[1]....
        /*0068*/ 	.word	0x0000b2a0


	//   ....[2]....
        /*006c*/ 	.word	0x0000b2c0


	//   ....[3]....
        /*0070*/ 	.word	0x0000b350


	//   ....[4]....
        /*0074*/ 	.word	0x0000b370


	//   ....[5]....
        /*0078*/ 	.word	0x0000b390


	//   ....[6]....
        /*007c*/ 	.word	0x0000b420


	//   ....[7]....
        /*0080*/ 	.word	0x0000b460


	//   ....[8]....
        /*0084*/ 	.word	0x0000b500


	//   ....[9]....
        /*0088*/ 	.word	0x0000b550


	//   ....[10]....
        /*008c*/ 	.word	0x0000b580


	//   ....[11]....
        /*0090*/ 	.word	0x0000b640


	//   ....[12]....
        /*0094*/ 	.word	0x0000b680


	//   ....[13]....
        /*0098*/ 	.word	0x0000b810


	//   ....[14]....
        /*009c*/ 	.word	0x0000b970


	//   ....[15]....
        /*00a0*/ 	.word	0x0000b9b0


	//   ....[16]....
        /*00a4*/ 	.word	0x0000ba50


	//   ....[17]....
        /*00a8*/ 	.word	0x0000bbd0


	//   ....[18]....
        /*00ac*/ 	.word	0x0000bd50


	//   ....[19]....
        /*00b0*/ 	.word	0x0000beb0


	//   ....[20]....
        /*00b4*/ 	.word	0x0000bfc0


	//   ....[21]....
        /*00b8*/ 	.word	0x0000bff0


	//   ....[22]....
        /*00bc*/ 	.word	0x0000c010


	//----- nvinfo : EIATTR_MAX_THREADS
	.align		4
.L_7107:
        /*00c0*/ 	.byte	0x04, 0x05
        /*00c2*/ 	.short	(.L_7109 - .L_7108)
.L_7108:
        /*00c4*/ 	.word	0x00000080
        /*00c8*/ 	.word	0x00000001
        /*00cc*/ 	.word	0x00000001


	//----- nvinfo : EIATTR_CRS_STACK_SIZE
	.align		4
.L_7109:
        /*00d0*/ 	.byte	0x04, 0x1e
        /*00d2*/ 	.short	(.L_7111 - .L_7110)
.L_7110:
        /*00d4*/ 	.word	0x00000000


	//----- nvinfo : EIATTR_CBANK_PARAM_SIZE
	.align		4
.L_7111:
        /*00d8*/ 	.byte	0x03, 0x19
        /*00da*/ 	.short	0x0230


	//----- nvinfo : EIATTR_PARAM_CBANK
	.align		4
        /*00dc*/ 	.byte	0x04, 0x0a
        /*00de*/ 	.short	(.L_7113 - .L_7112)
	.align		4
.L_7112:
        /*00e0*/ 	.word	index@(.nv.constant0._ZN2at6native18elementwise_kernelILi128ELi4EZNS0_15gpu_kernel_implIZZZNS0_17clamp_kernel_cudaERNS_18TensorIteratorBaseERKN3c106ScalarES8_ENKUlvE_clEvENKUlvE1_clEvEUliE_EEvS4_RKT_EUliE_EEviT1_)
        /*00e4*/ 	.short	0x0210
        /*00e6*/ 	.short	0x0230


	//----- nvinfo : EIATTR_SW_WAR
	.align		4
.L_7113:
        /*00e8*/ 	.byte	0x04, 0x36
        /*00ea*/ 	.short	(.L_7115 - .L_7114)
.L_7114:
        /*00ec*/ 	.word	0x00000008
.L_7115:


//--------------------- .nv.info._ZN2at6native27unrolled_elementwise_kernelIZZZNS0_17clamp_kernel_cudaERNS_18TensorIteratorBaseERKN3c106ScalarES7_ENKUlvE_clEvENKUlvE1_clEvEUliE_St5arrayIPcLm2EELi4E23TrivialOffsetCalculatorILi1EjESF_NS0_6memory12LoadWithCastILi1EEENSG_13StoreWithCastILi1EEEEEviT_T0_T2_T3_T4_T5_ --------------------------
	.section	.nv.info._ZN2at6native27unrolled_elementwise_kernelIZZZNS0_17clamp_kernel_cudaERNS_18TensorIteratorBaseERKN3c106ScalarES7_ENKUlvE_clEvENKUlvE1_clEvEUliE_St5arrayIPcLm2EELi4E23TrivialOffsetCalculatorILi1EjESF_NS0_6memory12LoadWithCastILi1EEENSG_13StoreWithCastILi1EEEEEviT_T0_T2_T3_T4_T5_,"",@"SHT_CUDA_INFO"
	.sectionflags	@""
	.align	4


	//----- nvinfo : EIATTR_CUDA_API_VERSION
	.align		4
        /*0000*/ 	.byte	0x04, 0x37
        /*0002*/ 	.short	(.L_7117 - .L_7116)
.L_7116:
        /*0004*/ 	.word	0x00000082


	//----- nvinfo : EIATTR_KPARAM_INFO
	.align		4
.L_7117:
        /*0008*/ 	.byte	0x04, 0x17
        /*000a*/ 	.short	(.L_7119 - .L_7118)
.L_7118:
        /*000c*/ 	.word	0x00000000
        /*0010*/ 	.short	0x0006
        /*0012*/ 	.short	0x0034
        /*0014*/ 	.byte	0x00, 0xf0, 0x21, 0x00


	//----- nvinfo : EIATTR_KPARAM_INFO
	.align		4
.L_7119:
        /*0018*/ 	.byte	0x04, 0x17
        /*001a*/ 	.short	(.L_7121 - .L_7120)
.L_7120:
        /*001c*/ 	.word	0x00000000
        /*0020*/ 	.short	0x0005
        /*0022*/ 	.short	0x002c
        /*0024*/ 	.byte	0x00, 0xf0, 0x21, 0x00


	//----- nvinfo : EIATTR_KPARAM_INFO
	.align		4
.L_7121:
        /*0028*/ 	.byte	0x04, 0x17
        /*002a*/ 	.short	(.L_7123 - .L_7122)
.L_7122:
        /*002c*/ 	.word	0x00000000
        /*0030*/ 	.short	0x0004
        /*0032*/ 	.short	0x0029
        /*0034*/ 	.byte	0x00, 0xf0, 0x05, 0x00


	//----- nvinfo : EIATTR_KPARAM_INFO
	.align		4
.L_7123:
        /*0038*/ 	.byte	0x04, 0x17
        /*003a*/ 	.short	(.L_7125 - .L_7124)
.L_7124:
        /*003c*/ 	.word	0x00000000
        /*0040*/ 	.short	0x0003
        /*0042*/ 	.short	0x0028
        /*0044*/ 	.byte	0x00, 0xf0, 0x05, 0x00


	//----- nvinfo : EIATTR_KPARAM_INFO
	.align		4
.L_7125:
        /*0048*/ 	.byte	0x04, 0x17
        /*004a*/ 	.short	(.L_7127 - .L_7126)
.L_7126:
        /*004c*/ 	.word	0x00000000
        /*0050*/ 	.short	0x0002
        /*0052*/ 	.short	0x0018
        /*0054*/ 	.byte	0x00, 0xf0, 0x41, 0x00


	//----- nvinfo : EIATTR_KPARAM_INFO
	.align		4
.L_7127:
        /*0058*/ 	.byte	0x04, 0x17
        /*005a*/ 	.short	(.L_7129 - .L_7128)
.L_7128:
        /*005c*/ 	.word	0x00000000
        /*0060*/ 	.short	0x0001
        /*0062*/ 	.short	0x0008
        /*0064*/ 	.byte	0x00, 0xf0, 0x41, 0x00


	//----- nvinfo : EIATTR_KPARAM_INFO
	.align		4
.L_7129:
        /*0068*/ 	.byte	0x04, 0x17
        /*006a*/ 	.short	(.L_7131 - .L_7130)
.L_7130:
        /*006c*/ 	.word	0x00000000
        /*0070*/ 	.short	0x0000
        /*0072*/ 	.short	0x0000
        /*0074*/ 	.byte	0x00, 0xf0, 0x11, 0x00


	//----- nvinfo : EIATTR_SPARSE_MMA_MASK
	.align		4
.L_7131:
        /*0078*/ 	.byte	0x03, 0x50
        /*007a*/ 	.short	0x0000


	//----- nvinfo : EIATTR_MAXREG_COUNT
	.align		4
        /*007c*/ 	.byte	0x03, 0x1b
        /*007e*/ 	.short	0x00ff


	//----- nvinfo : EIATTR_EXTERNS
	.align		4
        /*0080*/ 	.byte	0x04, 0x0f
        /*0082*/ 	.short	(.L_7133 - .L_7132)


	//   ....[0]....
	.align		4
.L_7132:
        /*0084*/ 	.word	index@(__assertfail)


	//----- nvinfo : EIATTR_MERCURY_ISA_VERSION
	.align		4
.L_7133:
        /*0088*/ 	.byte	0x03, 0x5f
        /*008a*/ 	.short	0x0101


	//----- nvinfo : EIATTR_SYSCALL_OFFSETS
	.align		4
        /*008c*/ 	.byte	0x04, 0x46
        /*008e*/ 	.short	(.L_7135 - .L_7134)


	//   ....[0]....
.L_7134:
        /*0090*/ 	.word	0x00000ea0


	//   ....[1]....
        /*0094*/ 	.word	0x00001d30


	//   ....[2]....
        /*0098*/ 	.word	0x00002bd0


	//   ....[3]....
        /*009c*/ 	.word	0x00003a30


	//   ....[4]....
        /*00a0*/ 	.word	0x000049c0


	//   ....[5]....
        /*00a4*/ 	.word	0x000058b0


	//   ....[6]....
        /*00a8*/ 	.word	0x000067a0


	//   ....[7]....
        /*00ac*/ 	.word	0x00007680


	//----- nvinfo : EIATTR_EXIT_INSTR_OFFSETS
	.align		4
.L_7135:
        /*00b0*/ 	.byte	0x04, 0x1c
        /*00b2*/ 	.short	(.L_7137 - .L_7136)


	//   ....[0]....
.L_7136:
        /*00b4*/ 	.word	0x00006840


	//   ....[1]....
        /*00b8*/ 	.word	0x00006970


	//   ....[2]....
        /*00bc*/ 	.word	0x00006990


	//   ....[3]....
        /*00c0*/ 	.word	0x00006a20


	//   ....[4]....
        /*00c4*/ 	.word	0x00006a40


	//   ....[5]....
        /*00c8*/ 	.word	0x00006a60


	//   ....[6]....
        /*00cc*/ 	.word	0x00006af0


	//   ....[7]....
        /*00d0*/ 	.word	0x00006b30


	//   ....[8]....
        /*00d4*/ 	.word	0x00006bd0


	//   ....[9]....
        /*00d8*/ 	.word	0x00006c20


	//   ....[10]....
        /*00dc*/ 	.word	0x00006c50


	//   ....[11]....
        /*00e0*/ 	.word	0x00006d10


	//   ....[12]....
        /*00e4*/ 	.word	0x00006d50


	//   ....[13]....
        /*00e8*/ 	.word	0x00006ee0


	//   ....[14]....
        /*00ec*/ 	.word	0x00007040


	//   ....[15]....
        /*00f0*/ 	.word	0x00007080


	//   ....[16]....
        /*00f4*/ 	.word	0x00007120


	//   ....[17]....
        /*00f8*/ 	.word	0x000072a0


	//   ....[18]....
        /*00fc*/ 	.word	0x00007420


	//   ....[19]....
        /*0100*/ 	.word	0x00007580


	//   ....[20]....
        /*0104*/ 	.word	0x00007690


	//   ....[21]....
        /*0108*/ 	.word	0x000076c0


	//   ....[22]....
        /*010c*/ 	.word	0x000076e0


	//----- nvinfo : EIATTR_MAX_THREADS
	.align		4
.L_7137:
        /*0110*/ 	.byte	0x04, 0x05
        /*0112*/ 	.short	(.L_7139 - .L_7138)
.L_7138:
        /*0114*/ 	.word	0x00000080
        /*0118*/ 	.word	0x00000001
        /*011c*/ 	.word	0x00000001


	//----- nvinfo : EIATTR_CRS_STACK_SIZE
	.align		4
.L_7139:
        /*0120*/ 	.byte	0x04, 0x1e
        /*0122*/ 	.short	(.L_7141 - .L_7140)
.L_7140:
        /*0124*/ 	.word	0x00000000


	//----- nvinfo : EIATTR_CBANK_PARAM_SIZE
	.align		4
.L_7141:
        /*0128*/ 	.byte	0x03, 0x19
        /*012a*/ 	.short	0x003c


	//----- nvinfo : EIATTR_PARAM_CBANK
	.align		4
        /*012c*/ 	.byte	0x04, 0x0a
        /*012e*/ 	.short	(.L_7143 - .L_7142)
	.align		4
.L_7142:
        /*0130*/ 	.word	index@(.nv.constant0._ZN2at6native27unrolled_elementwise_kernelIZZZNS0_17clamp_kernel_cudaERNS_18TensorIteratorBaseERKN3c106ScalarES7_ENKUlvE_clEvENKUlvE1_clEvEUliE_St5arrayIPcLm2EELi4E23TrivialOffsetCalculatorILi1EjESF_NS0_6memory12LoadWithCastILi1EEENSG_13StoreWithCastILi1EEEEEviT_T0_T2_T3_T4_T5_)
        /*0134*/ 	.short	0x0210
        /*0136*/ 	.short	0x003c


	//----- nvinfo : EIATTR_SW_WAR
	.align		4
.L_7143:
        /*0138*/ 	.byte	0x04, 0x36
        /*013a*/ 	.short	(.L_7145 - .L_7144)
.L_7144:
        /*013c*/ 	.word	0x00000008
.L_7145:


//--------------------- .nv.info._ZN2at6native18elementwise_kernelILi128ELi2EZNS0_22gpu_kernel_impl_nocastIZZZNS0_17clamp_kernel_cudaERNS_18TensorIteratorBaseERKN3c106ScalarES8_ENKUlvE_clEvENKUlvE1_clEvEUliE_EEvS4_RKT_EUliE_EEviT1_ --------------------------
	.section	.nv.info._ZN2at6native18elementwise_kernelILi128ELi2EZNS0_22gpu_kernel_impl_nocastIZZZNS0_17clamp_kernel_cudaERNS_18TensorIteratorBaseERKN3c106ScalarES8_ENKUlvE_clEvENKUlvE1_clEvEUliE_EEvS4_RKT_EUliE_EEviT1_,"",@"SHT_CUDA_INFO"
	.sectionflags	@""
	.align	4


	//----- nvinfo : EIATTR_CUDA_API_VERSION
	.align		4
        /*0000*/ 	.byte	0x04, 0x37
        /*0002*/ 	.short	(.L_7147 - .L_7146)
.L_7146:
        /*0004*/ 	.word	0x00000082


	//----- nvinfo : EIATTR_KPARAM_INFO
	.align		4
.L_7147:
        /*0008*/ 	.byte	0x04, 0x17
        /*000a*/ 	.short	(.L_7149 - .L_7148)
.L_7148:
        /*000c*/ 	.word	0x00000000
        /*0010*/ 	.short	0x0001
        /*0012*/ 	.short	0x0008
        /*0014*/ 	.byte	0x00, 0xf0, 0x81, 0x08


	//----- nvinfo : EIATTR_KPARAM_INFO
	.align		4
.L_7149:
        /*0018*/ 	.byte	0x04, 0x17
        /*001a*/ 	.short	(.L_7151 - .L_7150)
.L_7150:
        /*001c*/ 	.word	0x00000000
        /*0020*/ 	.short	0x0000
        /*0022*/ 	.short	0x0000
        /*0024*/ 	.byte	0x00, 0xf0, 0x11, 0x00


	//----- nvinfo : EIATTR_SPARSE_MMA_MASK
	.align		4
.L_7151:
        /*0028*/ 	.byte	0x03, 0x50
        /*002a*/ 	.short	0x0000


	//----- nvinfo : EIATTR_MAXREG_COUNT
	.align		4
        /*002c*/ 	.byte	0x03, 0x1b
        /*002e*/ 	.short	0x0080


	//----- nvinfo : EIATTR_MERCURY_ISA_VERSION
	.align		4
        /*0030*/ 	.byte	0x03, 0x5f
        /*0032*/ 	.short	0x0101


	//----- nvinfo : EIATTR_EXIT_INSTR_OFFSETS
	.align		4
        /*0034*/ 	.byte	0x04, 0x1c
        /*0036*/ 	.short	(.L_7153 - .L_7152)


	//   ....[0]....
.L_7152:
        /*0038*/ 	.word	0x00001460


	//   ....[1]....
        /*003c*/ 	.word	0x00002810


	//----- nvinfo : EIATTR_MAX_THREADS
	.align		4
.L_7153:
        /*0040*/ 	.byte	0x04, 0x05
        /*0042*/ 	.short	(.L_7155 - .L_7154)
.L_7154:
        /*0044*/ 	.word	0x00000080
        /*0048*/ 	.word	0x00000001
        /*004c*/ 	.word	0x00000001


	//----- nvinfo : EIATTR_CRS_STACK_SIZE
	.align		4
.L_7155:
        /*0050*/ 	.byte	0x04, 0x1e
        /*0052*/ 	.short	(.L_7157 - .L_7156)
.L_7156:
        /*0054*/ 	.word	0x00000000


	//----- nvinfo : EIATTR_CBANK_PARAM_SIZE
	.align		4
.L_7157:
        /*0058*/ 	.byte	0x03, 0x19
        /*005a*/ 	.short	0x0228


	//----- nvinfo : EIATTR_PARAM_CBANK
	.align		4
        /*005c*/ 	.byte	0x04, 0x0a
        /*005e*/ 	.short	(.L_7159 - .L_7158)
	.align		4
.L_7158:
        /*0060*/ 	.word	index@(.nv.constant0._ZN2at6native18elementwise_kernelILi128ELi2EZNS0_22gpu_kernel_impl_nocastIZZZNS0_17clamp_kernel_cudaERNS_18TensorIteratorBaseERKN3c106ScalarES8_ENKUlvE_clEvENKUlvE1_clEvEUliE_EEvS4_RKT_EUliE_EEviT1_)
        /*0064*/ 	.short	0x0210
        /*0066*/ 	.short	0x0228


	//----- nvinfo : EIATTR_SW_WAR
	.align		4
.L_7159:
        /*0068*/ 	.byte	0x04, 0x36
        /*006a*/ 	.short	(.L_7161 - .L_7160)
.L_7160:
        /*006c*/ 	.word	0x00000008
.L_7161:


//--------------------- .nv.info._ZN2at6native27unrolled_elementwise_kernelIZZZNS0_17clamp_kernel_cudaERNS_18TensorIteratorBaseERKN3c106ScalarES7_ENKUlvE_clEvENKUlvE1_clEvEUliE_St5arrayIPcLm2EELi4E23TrivialOffsetCalculatorILi1EjESF_NS0_6memory15LoadWithoutCastENSG_16StoreWithoutCastEEEviT_T0_T2_T3_T4_T5_ --------------------------
	.section	.nv.info._ZN2at6native27unrolled_elementwise_kernelIZZZNS0_17clamp_kernel_cudaERNS_18TensorIteratorBaseERKN3c106ScalarES7_ENKUlvE_clEvENKUlvE1_clEvEUliE_St5arrayIPcLm2EELi4E23TrivialOffsetCalculatorILi1EjESF_NS0_6memory15LoadWithoutCastENSG_16StoreWithoutCastEEEviT_T0_T2_T3_T4_T5_,"",@"SHT_CUDA_INFO"
	.sectionflags	@""
	.align	4


	//----- nvinfo : EIATTR_CUDA_API_VERSION
	.align		4
        /*0000*/ 	.byte	0x04, 0x37
        /*0002*/ 	.short	(.L_7163 - .L_7162)
.L_7162:
        /*0004*/ 	.word	0x00000082


	//----- nvinfo : EIATTR_KPARAM_INFO
	.align		4
.L_7163:
        /*0008*/ 	.byte	0x04, 0x17
        /*000a*/ 	.short	(.L_7165 - .L_7164)
.L_7164:
        /*000c*/ 	.word	0x00000000
        /*0010*/ 	.short	0x0006
        /*0012*/ 	.short	0x002b
        /*0014*/ 	.byte	0x00, 0xf0, 0x05, 0x00


	//----- nvinfo : EIATTR_KPARAM_INFO
	.align		4
.L_7165:
        /*0018*/ 	.byte	0x04, 0x17
        /*001a*/ 	.short	(.L_7167 - .L_7166)
.L_7166:
        /*001c*/ 	.word	0x00000000
        /*0020*/ 	.short	0x0005
        /*0022*/ 	.short	0x002a
        /*0024*/ 	.byte	0x00, 0xf0, 0x05, 0x00


	//----- nvinfo : EIATTR_KPARAM_INFO
	.align		4
.L_7167:
        /*0028*/ 	.byte	0x04, 0x17
        /*002a*/ 	.short	(.L_7169 - .L_7168)
.L_7168:
        /*002c*/ 	.word	0x00000000
        /*0030*/ 	.short	0x0004
        /*0032*/ 	.short	0x0029
        /*0034*/ 	.byte	0x00, 0xf0, 0x05, 0x00


	//----- nvinfo : EIATTR_KPARAM_INFO
	.align		4
.L_7169:
        /*0038*/ 	.byte	0x04, 0x17
        /*003a*/ 	.short	(.L_7171 - .L_7170)
.L_7170:
        /*003c*/ 	.word	0x00000000
        /*0040*/ 	.short	0x0003
        /*0042*/ 	.short	0x0028
        /*0044*/ 	.byte	0x00, 0xf0, 0x05, 0x00


	//----- nvinfo : EIATTR_KPARAM_INFO
	.align		4
.L_7171:
        /*0048*/ 	.byte	0x04, 0x17
        /*004a*/ 	.short	(.L_7173 - .L_7172)
.L_7172:
        /*004c*/ 	.word	0x00000000
        /*0050*/ 	.short	0x0002
        /*0052*/ 	.short	0x0018
        /*0054*/ 	.byte	0x00, 0xf0, 0x41, 0x00


	//----- nvinfo : EIATTR_KPARAM_INFO
	.align		4
.L_7173:
        /*0058*/ 	.byte	0x04, 0x17
        /*005a*/ 	.short	(.L_7175 - .L_7174)
.L_7174:
        /*005c*/ 	.word	0x00000000
        /*0060*/ 	.short	0x0001
        /*0062*/ 	.short	0x0008
        /*0064*/ 	.byte	0x00, 0xf0, 0x41, 0x00


	//----- nvinfo : EIATTR_KPARAM_INFO
	.align		4
.L_7175:
        /*0068*/ 	.byte	0x04, 0x17
        /*006a*/ 	.short	(.L_7177 - .L_7176)
.L_7176:
        /*006c*/ 	.word	0x00000000
        /*0070*/ 	.short	0x0000
        /*0072*/ 	.short	0x0000
        /*0074*/ 	.byte	0x00, 0xf0, 0x11, 0x00


	//----- nvinfo : EIATTR_SPARSE_MMA_MASK
	.align		4
.L_7177:
        /*0078*/ 	.byte	0x03, 0x50
        /*007a*/ 	.short	0x0000


	//----- nvinfo : EIATTR_MAXREG_COUNT
	.align		4
        /*007c*/ 	.byte	0x03, 0x1b
        /*007e*/ 	.short	0x00ff


	//----- nvinfo : EIATTR_MERCURY_ISA_VERSION
	.align		4
        /*0080*/ 	.byte	0x03, 0x5f
        /*0082*/ 	.short	0x0101


	//----- nvinfo : EIATTR_EXIT_INSTR_OFFSETS
	.align		4
        /*0084*/ 	.byte	0x04, 0x1c
        /*0086*/ 	.short	(.L_7179 - .L_7178)


	//   ....[0]....
.L_7178:
        /*0088*/ 	.word	0x000003f0


	//   ....[1]....
        /*008c*/ 	.word	0x00000440


	//----- nvinfo : EIATTR_MAX_THREADS
	.align		4
.L_7179:
        /*0090*/ 	.byte	0x04, 0x05
        /*0092*/ 	.short	(.L_7181 - .L_7180)
.L_7180:
        /*0094*/ 	.word	0x00000080
        /*0098*/ 	.word	0x00000001
        /*009c*/ 	.word	0x00000001


	//----- nvinfo : EIATTR_CRS_STACK_SIZE
	.align		4
.L_7181:
        /*00a0*/ 	.byte	0x04, 0x1e
        /*00a2*/ 	.short	(.L_7183 - .L_7182)
.L_7182:
        /*00a4*/ 	.word	0x00000000


	//----- nvinfo : EIATTR_CBANK_PARAM_SIZE
	.align		4
.L_7183:
        /*00a8*/ 	.byte	0x03, 0x19
        /*00aa*/ 	.short	0x002c


	//----- nvinfo : EIATTR_PARAM_CBANK
	.align		4
        /*00ac*/ 	.byte	0x04, 0x0a
        /*00ae*/ 	.short	(.L_7185 - .L_7184)
	.align		4
.L_7184:
        /*00b0*/ 	.word	index@(.nv.constant0._ZN2at6native27unrolled_elementwise_kernelIZZZNS0_17clamp_kernel_cudaERNS_18TensorIteratorBaseERKN3c106ScalarES7_ENKUlvE_clEvENKUlvE1_clEvEUliE_St5arrayIPcLm2EELi4E23TrivialOffsetCalculatorILi1EjESF_NS0_6memory15LoadWithoutCastENSG_16StoreWithoutCastEEEviT_T0_T2_T3_T4_T5_)
        /*00b4*/ 	.short	0x0210
        /*00b6*/ 	.short	0x002c


	//----- nvinfo : EIATTR_SW_WAR
	.align		4
.L_7185:
        /*00b8*/ 	.byte	0x04, 0x36
        /*00ba*/ 	.short	(.L_7187 - .L_7186)
.L_7186:
        /*00bc*/ 	.word	0x00000008
.L_7187:


//--------------------- .nv.info._ZN2at6native29vectorized_elementwise_kernelILi2EZZZNS0_17clamp_kernel_cudaERNS_18TensorIteratorBaseERKN3c106ScalarES7_ENKUlvE_clEvENKUlvE1_clEvEUliE_St5arrayIPcLm2EEEEviT0_T1_ --------------------------
	.section	.nv.info._ZN2at6native29vectorized_elementwise_kernelILi2EZZZNS0_17clamp_kernel_cudaERNS_18TensorIteratorBaseERKN3c106ScalarES7_ENKUlvE_clEvENKUlvE1_clEvEUliE_St5arrayIPcLm2EEEEviT0_T1_,"",@"SHT_CUDA_INFO"
	.sectionflags	@""
	.align	4


	//----- nvinfo : EIATTR_CUDA_API_VERSION
	.align		4
        /*0000*/ 	.byte	0x04, 0x37
        /*0002*/ 	.short	(.L_7189 - .L_7188)
.L_7188:
        /*0004*/ 	.word	0x00000082


	//----- nvinfo : EIATTR_KPARAM_INFO
	.align		4
.L_7189:
        /*0008*/ 	.byte	0x04, 0x17
        /*000a*/ 	.short	(.L_7191 - .L_7190)
.L_7190:
        /*000c*/ 	.word	0x00000000
        /*0010*/ 	.short	0x0002
        /*0012*/ 	.short	0x0018
        /*0014*/ 	.byte	0x00, 0xf0, 0x41, 0x00


	//----- nvinfo : EIATTR_KPARAM_INFO
	.align		4
.L_7191:
        /*0018*/ 	.byte	0x04, 0x17
        /*001a*/ 	.short	(.L_7193 - .L_7192)
.L_7192:
        /*001c*/ 	.word	0x00000000
        /*0020*/ 	.short	0x0001
        /*0022*/ 	.short	0x0008
        /*0024*/ 	.byte	0x00, 0xf0, 0x41, 0x00


	//----- nvinfo : EIATTR_KPARAM_INFO
	.align		4
.L_7193:
        /*0028*/ 	.byte	0x04, 0x17
        /*002a*/ 	.short	(.L_7195 - .L_7194)
.L_7194:
        /*002c*/ 	.word	0x00000000
        /*0030*/ 	.short	0x0000
        /*0032*/ 	.short	0x0000
        /*0034*/ 	.byte	0x00, 0xf0, 0x11, 0x00


	//----- nvinfo : EIATTR_SPARSE_MMA_MASK
	.align		4
.L_7195:
        /*0038*/ 	.byte	0x03, 0x50
        /*003a*/ 	.short	0x0000


	//----- nvinfo : EIATTR_MAXREG_COUNT
	.align		4
        /*003c*/ 	.byte	0x03, 0x1b
        /*003e*/ 	.short	0x00ff


	//----- nvinfo : EIATTR_MERCURY_ISA_VERSION
	.align		4
        /*0040*/ 	.byte	0x03, 0x5f
        /*0042*/ 	.short	0x0101


	//----- nvinfo : EIATTR_EXIT_INSTR_OFFSETS
	.align		4
        /*0044*/ 	.byte	0x04, 0x1c
        /*0046*/ 	.short	(.L_7197 - .L_7196)


	//   ....[0]....
.L_7196:
        /*0048*/ 	.word	0x00000280


	//   ....[1]....
        /*004c*/ 	.word	0x00000a80


	//   ....[2]....
        /*0050*/ 	.word	0x00000ad0


	//----- nvinfo : EIATTR_MAX_THREADS
	.align		4
.L_7197:
        /*0054*/ 	.byte	0x04, 0x05
        /*0056*/ 	.short	(.L_7199 - .L_7198)
.L_7198:
        /*0058*/ 	.word	0x00000080
        /*005c*/ 	.word	0x00000001
        /*0060*/ 	.word	0x00000001


	//----- nvinfo : EIATTR_CRS_STACK_SIZE
	.align		4
.L_7199:
        /*0064*/ 	.byte	0x04, 0x1e
        /*0066*/ 	.short	(.L_7201 - .L_7200)
.L_7200:
        /*0068*/ 	.word	0x00000000


	//----- nvinfo : EIATTR_CBANK_PARAM_SIZE
	.align		4
.L_7201:
        /*006c*/ 	.byte	0x03, 0x19
        /*006e*/ 	.short	0x0028


	//----- nvinfo : EIATTR_PARAM_CBANK
	.align		4
        /*0070*/ 	.byte	0x04, 0x0a
        /*0072*/ 	.short	(.L_7203 - .L_7202)
	.align		4
.L_7202:
        /*0074*/ 	.word	index@(.nv.constant0._ZN2at6native29vectorized_elementwise_kernelILi2EZZZNS0_17clamp_kernel_cudaERNS_18TensorIteratorBaseERKN3c106ScalarES7_ENKUlvE_clEvENKUlvE1_clEvEUliE_St5arrayIPcLm2EEEEviT0_T1_)
        /*0078*/ 	.short	0x0210
        /*007a*/ 	.short	0x0028


	//----- nvinfo : EIATTR_SW_WAR
	.align		4
.L_7203:
        /*007c*/ 	.byte	0x04, 0x36
        /*007e*/ 	.short	(.L_7205 - .L_7204)
.L_7204:
        /*0080*/ 	.word	0x00000008
.L_7205:


//--------------------- .nv.info._ZN2at6native29vectorized_elementwise_kernelILi4EZZZNS0_17clamp_kernel_cudaERNS_18TensorIteratorBaseERKN3c106ScalarES7_ENKUlvE_clEvENKUlvE1_clEvEUliE_St5arrayIPcLm2EEEEviT0_T1_ --------------------------
	.section	.nv.info._ZN2at6native29vectorized_elementwise_kernelILi4EZZZNS0_17clamp_kernel_cudaERNS_18TensorIteratorBaseERKN3c106ScalarES7_ENKUlvE_clEvENKUlvE1_clEvEUliE_St5arrayIPcLm2EEEEviT0_T1_,"",@"SHT_CUDA_INFO"
	.sectionflags	@""
	.align	4


	//----- nvinfo : EIATTR_CUDA_API_VERSION
	.align		4
        /*0000*/ 	.byte	0x04, 0x37
        /*0002*/ 	.short	(.L_7207 - .L_7206)
.L_7206:
        /*0004*/ 	.word	0x00000082


	//----- nvinfo : EIATTR_KPARAM_INFO
	.align		4
.L_7207:
        /*0008*/ 	.byte	0x04, 0x17
        /*000a*/ 	.short	(.L_7209 - .L_7208)
.L_7208:
        /*000c*/ 	.word	0x00000000
        /*0010*/ 	.short	0x0002
        /*0012*/ 	.short	0x0018
        /*0014*/ 	.byte	0x00, 0xf0, 0x41, 0x00


	//----- nvinfo : EIATTR_KPARAM_INFO
	.align		4
.L_7209:
        /*0018*/ 	.byte	0x04, 0x17
        /*001a*/ 	.short	(.L_7211 - .L_7210)
.L_7210:
        /*001c*/ 	.word	0x00000000
        /*0020*/ 	.short	0x0001
        /*0022*/ 	.short	0x0008
        /*0024*/ 	.byte	0x00, 0xf0, 0x41, 0x00


	//----- nvinfo : EIATTR_KPARAM_INFO
	.align		4
.L_7211:
        /*0028*/ 	.byte	0x04, 0x17
        /*002a*/ 	.short	(.L_7213 - .L_7212)
.L_7212:
        /*002c*/ 	.word	0x00000000
        /*0030*/ 	.short	0x0000
        /*0032*/ 	.short	0x0000
        /*0034*/ 	.byte	0x00, 0xf0, 0x11, 0x00


	//----- nvinfo : EIATTR_SPARSE_MMA_MASK
	.align		4
.L_7213:
        /*0038*/ 	.byte	0x03, 0x50
        /*003a*/ 	.short	0x0000


	//----- nvinfo : EIATTR_MAXREG_COUNT
	.align		4
        /*003c*/ 	.byte	0x03, 0x1b
        /*003e*/ 	.short	0x00ff


	//----- nvinfo : EIATTR_MERCURY_ISA_VERSION
	.align		4
        /*0040*/ 	.byte	0x03, 0x5f
        /*0042*/ 	.short	0x0101


	//----- nvinfo : EIATTR_EXIT_INSTR_OFFSETS
	.align		4
        /*0044*/ 	.byte	0x04, 0x1c
        /*0046*/ 	.short	(.L_7215 - .L_7214)


	//   ....[0]....
.L_7214:
        /*0048*/ 	.word	0x00000240


	//   ....[1]....
        /*004c*/ 	.word	0x00000a40


	//   ....[2]....
        /*0050*/ 	.word	0x00000a90


	//----- nvinfo : EIATTR_MAX_THREADS
	.align		4
.L_7215:
        /*0054*/ 	.byte	0x04, 0x05
        /*0056*/ 	.short	(.L_7217 - .L_7216)
.L_7216:
        /*0058*/ 	.word	0x00000080
        /*005c*/ 	.word	0x00000001
        /*0060*/ 	.word	0x00000001


	//----- nvinfo : EIATTR_CRS_STACK_SIZE
	.align		4
.L_7217:
        /*0064*/ 	.byte	0x04, 0x1e
        /*0066*/ 	.short	(.L_7219 - .L_7218)
.L_7218:
        /*0068*/ 	.word	0x00000000


	//----- nvinfo : EIATTR_CBANK_PARAM_SIZE
	.align		4
.L_7219:
        /*006c*/ 	.byte	0x03, 0x19
        /*006e*/ 	.short	0x0028


	//----- nvinfo : EIATTR_PARAM_CBANK
	.align		4
        /*0070*/ 	.byte	0x04, 0x0a
        /*0072*/ 	.short	(.L_7221 - .L_7220)
	.align		4
.L_7220:
        /*0074*/ 	.word	index@(.nv.constant0._ZN2at6native29vectorized_elementwise_kernelILi4EZZZNS0_17clamp_kernel_cudaERNS_18TensorIteratorBaseERKN3c106ScalarES7_ENKUlvE_clEvENKUlvE1_clEvEUliE_St5arrayIPcLm2EEEEviT0_T1_)
        /*0078*/ 	.short	0x0210
        /*007a*/ 	.short	0x0028


	//----- nvinfo : EIATTR_SW_WAR
	.align		4
.L_7221:
        /*007c*/ 	.byte	0x04, 0x36
        /*007e*/ 	.short	(.L_7223 - .L_7222)
.L_7222:
        /*0080*/ 	.word	0x00000008
.L_7223:


//--------------------- .nv.info._ZN2at6native29vectorized_elementwise_kernelILi8EZZZNS0_17clamp_kernel_cudaERNS_18TensorIteratorBaseERKN3c106ScalarES7_ENKUlvE_clEvENKUlvE1_clEvEUliE_St5arrayIPcLm2EEEEviT0_T1_ --------------------------
	.section	.nv.info._ZN2at6native29vectorized_elementwise_kernelILi8EZZZNS0_17clamp_kernel_cudaERNS_18TensorIteratorBaseERKN3c106ScalarES7_ENKUlvE_clEvENKUlvE1_clEvEUliE_St5arrayIPcLm2EEEEviT0_T1_,"",@"SHT_CUDA_INFO"
	.sectionflags	@""
	.align	4


	//----- nvinfo : EIATTR_CUDA_API_VERSION
	.align		4
        /*0000*/ 	.byte	0x04, 0x37
        /*0002*/ 	.short	(.L_7225 - .L_7224)
.L_7224:
        /*0004*/ 	.word	0x00000082


	//----- nvinfo : EIATTR_KPARAM_INFO
	.align		4
.L_7225:
        /*0008*/ 	.byte	0x04, 0x17
        /*000a*/ 	.short	(.L_7227 - .L_7226)
.L_7226:
        /*000c*/ 	.word	0x00000000
        /*0010*/ 	.short	0x0002
        /*0012*/ 	.short	0x0018
        /*0014*/ 	.byte	0x00, 0xf0, 0x41, 0x00


	//----- nvinfo : EIATTR_KPARAM_INFO
	.align		4
.L_7227:
        /*0018*/ 	.byte	0x04, 0x17
        /*001a*/ 	.short	(.L_7229 - .L_7228)
.L_7228:
        /*001c*/ 	.word	0x00000000
        /*0020*/ 	.short	0x0001
        /*0022*/ 	.short	0x0008
        /*0024*/ 	.byte	0x00, 0xf0, 0x41, 0x00


	//----- nvinfo : EIATTR_KPARAM_INFO
	.align		4
.L_7229:
        /*0028*/ 	.byte	0x04, 0x17
        /*002a*/ 	.short	(.L_7231 - .L_7230)
.L_7230:
        /*002c*/ 	.word	0x00000000
        /*0030*/ 	.short	0x0000
        /*0032*/ 	.short	0x0000
        /*0034*/ 	.byte	0x00, 0xf0, 0x11, 0x00


	//----- nvinfo : EIATTR_SPARSE_MMA_MASK
	.align		4
.L_7231:
        /*0038*/ 	.byte	0x03, 0x50
        /*003a*/ 	.short	0x0000


	//----- nvinfo : EIATTR_MAXREG_COUNT
	.align		4
        /*003c*/ 	.byte	0x03, 0x1b
        /*003e*/ 	.short	0x00ff


	//----- nvinfo : EIATTR_MERCURY_ISA_VERSION
	.align		4
        /*0040*/ 	.byte	0x03, 0x5f
        /*0042*/ 	.short	0x0101


	//----- nvinfo : EIATTR_EXIT_INSTR_OFFSETS
	.align		4
        /*0044*/ 	.byte	0x04, 0x1c
        /*0046*/ 	.short	(.L_7233 - .L_7232)


	//   ....[0]....
.L_7232:
        /*0048*/ 	.word	0x00000240


	//   ....[1]....
        /*004c*/ 	.word	0x00000a40


	//   ....[2]....
        /*0050*/ 	.word	0x00000a90


	//----- nvinfo : EIATTR_MAX_THREADS
	.align		4
.L_7233:
        /*0054*/ 	.byte	0x04, 0x05
        /*0056*/ 	.short	(.L_7235 - .L_7234)
.L_7234:
        /*0058*/ 	.word	0x00000080
        /*005c*/ 	.word	0x00000001
        /*0060*/ 	.word	0x00000001


	//----- nvinfo : EIATTR_CRS_STACK_SIZE
	.align		4
.L_7235:
        /*0064*/ 	.byte	0x04, 0x1e
        /*0066*/ 	.short	(.L_7237 - .L_7236)
.L_7236:
        /*0068*/ 	.word	0x00000000


	//----- nvinfo : EIATTR_CBANK_PARAM_SIZE
	.align		4
.L_7237:
        /*006c*/ 	.byte	0x03, 0x19
        /*006e*/ 	.short	0x0028


	//----- nvinfo : EIATTR_PARAM_CBANK
	.align		4
        /*0070*/ 	.byte	0x04, 0x0a
        /*0072*/ 	.short	(.L_7239 - .L_7238)
	.align		4
.L_7238:
        /*0074*/ 	.word	index@(.nv.constant0._ZN2at6native29vectorized_elementwise_kernelILi8EZZZNS0_17clamp_kernel_cudaERNS_18TensorIteratorBaseERKN3c106ScalarES7_ENKUlvE_clEvENKUlvE1_clEvEUliE_St5arrayIPcLm2EEEEviT0_T1_)
        /*0078*/ 	.short	0x0210
        /*007a*/ 	.short	0x0028


	//----- nvinfo : EIATTR_SW_WAR
	.align		4
.L_7239:
        /*007c*/ 	.byte	0x04, 0x36
        /*007e*/ 	.short	(.L_7241 - .L_7240)
.L_7240:
        /*0080*/ 	.word	0x00000008
.L_7241:


//--------------------- .nv.info._ZN2at6native18elementwise_kernelILi128ELi4EZNS0_15gpu_kernel_implIZZZNS0_17clamp_kernel_cudaERNS_18TensorIteratorBaseERKN3c106ScalarES8_ENKUlvE_clEvENKUlvE0_clEvEUlaE_EEvS4_RKT_EUliE_EEviT1_ --------------------------
	.section	.nv.info._ZN2at6native18elementwise_kernelILi128ELi4EZNS0_15gpu_kernel_implIZZZNS0_17clamp_kernel_cudaERNS_18TensorIteratorBaseERKN3c106ScalarES8_ENKUlvE_clEvENKUlvE0_clEvEUlaE_EEvS4_RKT_EUliE_EEviT1_,"",@"SHT_CUDA_INFO"
	.sectionflags	@""
	.align	4


	//----- nvinfo : EIATTR_CUDA_API_VERSION
	.align		4
        /*0000*/ 	.byte	0x04, 0x37
        /*0002*/ 	.short	(.L_7243 - .L_7242)
.L_7242:
        /*0004*/ 	.word	0x00000082


	//----- nvinfo : EIATTR_KPARAM_INFO
	.align		4
.L_7243:
        /*0008*/ 	.byte	0x04, 0x17
        /*000a*/ 	.short	(.L_7245 - .L_7244)
.L_7244:
        /*000c*/ 	.word	0x00000000
        /*0010*/ 	.short	0x0001
        /*0012*/ 	.short	0x0008
        /*0014*/ 	.byte	0x00, 0xf0, 0xa1, 0x08


	//----- nvinfo : EIATTR_KPARAM_INFO
	.align		4
.L_7245:
        /*0018*/ 	.byte	0x04, 0x17
        /*001a*/ 	.short	(.L_7247 - .L_7246)
.L_7246:
        /*001c*/ 	.word	0x00000000
        /*0020*/ 	.short	0x0000
        /*0022*/ 	.short	0x0000
        /*0024*/ 	.byte	0x00, 0xf0, 0x11, 0x00


	//----- nvinfo : EIATTR_SPARSE_MMA_MASK
	.align		4
.L_7247:
        /*0028*/ 	.byte	0x03, 0x50
        /*002a*/ 	.short	0x0000


	//----- nvinfo : EIATTR_MAXREG_COUNT
	.align		4
        /*002c*/ 	.byte	0x03, 0x1b
        /*002e*/ 	.short	0x0080


	//----- nvinfo : EIATTR_EXTERNS
	.align		4
        /*0030*/ 	.byte	0x04, 0x0f
        /*0032*/ 	.short	(.L_7249 - .L_7248)


	//   ....[0]....
	.align		4
.L_7248:
        /*0034*/ 	.word	index@(__assertfail)


	//----- nvinfo : EIATTR_MERCURY_ISA_VERSION
	.align		4
.L_7249:
        /*0038*/ 	.byte	0x03, 0x5f
        /*003a*/ 	.short	0x0101


	//----- nvinfo : EIATTR_SYSCALL_OFFSETS
	.align		4
        /*003c*/ 	.byte	0x04, 0x46
        /*003e*/ 	.short	(.L_7251 - .L_7250)


	//   ....[0]....
.L_7250:
        /*0040*/ 	.word	0x00002200


	//   ....[1]....
        /*0044*/ 	.word	0x000030e0


	//   ....[2]....
        /*0048*/ 	.word	0x00005300


	//   ....[3]....
        /*004c*/ 	.word	0x000061d0


	//   ....[4]....
        /*0050*/ 	.word	0x000083e0


	//   ....[5]....
        /*0054*/ 	.word	0x000092b0


	//   ....[6]....
        /*0058*/ 	.word	0x0000b4b0


	//   ....[7]....
        /*005c*/ 	.word	0x0000c380


	//----- nvinfo : EIATTR_EXIT_INSTR_OFFSETS
	.align		4
.L_7251:
        /*0060*/ 	.byte	0x04, 0x1c
        /*0062*/ 	.short	(.L_7253 - .L_7252)


	//   ....[0]....
.L_7252:
        /*0064*/ 	.word	0x00009360


	//   ....[1]....
        /*0068*/ 	.word	0x0000b650


	//   ....[2]....
        /*006c*/ 	.word	0x0000b670


	//   ....[3]....
        /*0070*/ 	.word	0x0000b710


	//   ....[4]....
        /*0074*/ 	.word	0x0000b730


	//   ....[5]....
        /*0078*/ 	.word	0x0000b750


	//   ....[6]....
        /*007c*/ 	.word	0x0000b7e0


	//   ....[7]....
        /*0080*/ 	.word	0x0000b820


	//   ....[8]....
        /*0084*/ 	.word	0x0000b8c0


	//   ....[9]....
        /*0088*/ 	.word	0x0000b910


	//   ....[10]....
        /*008c*/ 	.word	0x0000b940


	//   ....[11]....
        /*0090*/ 	.word	0x0000ba10


	//   ....[12]....
        /*0094*/ 	.word	0x0000ba50


	//   ....[13]....
        /*0098*/ 	.word	0x0000bbe0


	//   ....[14]....
        /*009c*/ 	.word	0x0000bd40


	//   ....[15]....
        /*00a0*/ 	.word	0x0000bd80


	//   ....[16]....
        /*00a4*/ 	.word	0x0000be20


	//   ....[17]....
        /*00a8*/ 	.word	0x0000bfa0


	//   ....[18]....
        /*00ac*/ 	.word	0x0000c120


	//   ....[19]....
        /*00b0*/ 	.word	0x0000c280


	//   ....[20]....
        /*00b4*/ 	.word	0x0000c390


	//   ....[21]....
        /*00b8*/ 	.word	0x0000c3d0


	//   ....[22]....
        /*00bc*/ 	.word	0x0000c3f0


	//----- nvinfo : EIATTR_MAX_THREADS
	.align		4
.L_7253:
        /*00c0*/ 	.byte	0x04, 0x05
        /*00c2*/ 	.short	(.L_7255 - .L_7254)
.L_7254:
        /*00c4*/ 	.word	0x00000080
        /*00c8*/ 	.word	0x00000001
        /*00cc*/ 	.word	0x00000001


	//----- nvinfo : EIATTR_CRS_STACK_SIZE
	.align		4
.L_7255:
        /*00d0*/ 	.byte	0x04, 0x1e
        /*00d2*/ 	.short	(.L_7257 - .L_7256)
.L_7256:
        /*00d4*/ 	.word	0x00000000


	//----- nvinfo : EIATTR_CBANK_PARAM_SIZE
	.align		4
.L_7257:
        /*00d8*/ 	.byte	0x03, 0x19
        /*00da*/ 	.short	0x0230


	//----- nvinfo : EIATTR_PARAM_CBANK
	.align		4
        /*00dc*/ 	.byte	0x04, 0x0a
        /*00de*/ 	.short	(.L_7259 - .L_7258)
	.align		4
.L_7258:
        /*00e0*/ 	.word	index@(.nv.constant0._ZN2at6native18elementwise_kernelILi128ELi4EZNS0_15gpu_kernel_implIZZZNS0_17clamp_kernel_cudaERNS_18TensorIteratorBaseERKN3c106ScalarES8_ENKUlvE_clEvENKUlvE0_clEvEUlaE_EEvS4_RKT_EUliE_EEviT1_)
        /*00e4*/ 	.short	0x0210
        /*00e6*/ 	.short	0x0230


	//----- nvinfo : EIATTR_SW_WAR
	.align		4
.L_7259:
        /*00e8*/ 	.byte	0x04, 0x36
        /*00ea*/ 	.short	(.L_7261 - .L_7260)
.L_7260:
        /*00ec*/ 	.word	0x00000008
.L_7261:


//--------------------- .nv.info._ZN2at6native27unrolled_elementwise_kernelIZZZNS0_17clamp_kernel_cudaERNS_18TensorIteratorBaseERKN3c106ScalarES7_ENKUlvE_clEvENKUlvE0_clEvEUlaE_St5arrayIPcLm2EELi4E23TrivialOffsetCalculatorILi1EjESF_NS0_6memory12LoadWithCastILi1EEENSG_13StoreWithCastILi1EEEEEviT_T0_T2_T3_T4_T5_ --------------------------
	.section	.nv.info._ZN2at6native27unrolled_elementwise_kernelIZZZNS0_17clamp_kernel_cudaERNS_18TensorIteratorBaseERKN3c106ScalarES7_ENKUlvE_clEvENKUlvE0_clEvEUlaE_St5arrayIPcLm2EELi4E23TrivialOffsetCalculatorILi1EjESF_NS0_6memory12LoadWithCastILi1EEENSG_13StoreWithCastILi1EEEEEviT_T0_T2_T3_T4_T5_,"",@"SHT_CUDA_INFO"
	.sectionflags	@""
	.align	4


	//----- nvinfo : EIATTR_CUDA_API_VERSION
	.align		4
        /*0000*/ 	.byte	0x04, 0x37
        /*0002*/ 	.short	(.L_7263 - .L_7262)
.L_7262:
        /*0004*/ 	.word	0x00000082


	//----- nvinfo : EIATTR_KPARAM_INFO
	.align		4
.L_7263:
        /*0008*/ 	.byte	0x04, 0x17
        /*000a*/ 	.short	(.L_7265 - .L_7264)
.L_7264:
        /*000c*/ 	.word	0x00000000
        /*0010*/ 	.short	0x0006
        /*0012*/ 	.short	0x0034
        /*0014*/ 	.byte	0x00, 0xf0, 0x21, 0x00


	//----- nvinfo : EIATTR_KPARAM_INFO
	.align		4
.L_7265:
        /*0018*/ 	.byte	0x04, 0x17
        /*001a*/ 	.short	(.L_7267 - .L_7266)
.L_7266:
        /*001c*/ 	.word	0x00000000
        /*0020*/ 	.short	0x0005
        /*0022*/ 	.short	0x002c
        /*0024*/ 	.byte	0x00, 0xf0, 0x21, 0x00


	//----- nvinfo : EIATTR_KPARAM_INFO
	.align		4
.L_7267:
        /*0028*/ 	.byte	0x04, 0x17
        /*002a*/ 	.short	(.L_7269 - .L_7268)
.L_7268:
        /*002c*/ 	.word	0x00000000
        /*0030*/ 	.short	0x0004
        /*0032*/ 	.short	0x0029
        /*0034*/ 	.byte	0x00, 0xf0, 0x05, 0x00


	//----- nvinfo : EIATTR_KPARAM_INFO
	.align		4
.L_7269:
        /*0038*/ 	.byte	0x04, 0x17
        /*003a*/ 	.short	(.L_7271 - .L_7270)
.L_7270:
        /*003c*/ 	.word	0x00000000
        /*0040*/ 	.short	0x0003
        /*0042*/ 	.short	0x0028
        /*0044*/ 	.byte	0x00, 0xf0, 0x05, 0x00


	//----- nvinfo : EIATTR_KPARAM_INFO
	.align		4
.L_7271:
        /*0048*/ 	.byte	0x04, 0x17
        /*004a*/ 	.short	(.L_7273 - .L_7272)
.L_7272:
        /*004c*/ 	.word	0x00000000
        /*0050*/ 	.short	0x0002
        /*0052*/ 	.short	0x0018
        /*0054*/ 	.byte	0x00, 0xf0, 0x41, 0x00


	//----- nvinfo : EIATTR_KPARAM_INFO
	.align		4
.L_7273:
        /*0058*/ 	.byte	0x04, 0x17
        /*005a*/ 	.short	(.L_7275 - .L_7274)
.L_7274:
        /*005c*/ 	.word	0x00000000
        /*0060*/ 	.short	0x0001
        /*0062*/ 	.short	0x0008
        /*0064*/ 	.byte	0x00, 0xf0, 0x41, 0x00


	//----- nvinfo : EIATTR_KPARAM_INFO
	.align		4
.L_7275:
        /*0068*/ 	.byte	0x04, 0x17
        /*006a*/ 	.short	(.L_7277 - .L_7276)
.L_7276:
        /*006c*/ 	.word	0x00000000
        /*0070*/ 	.short	0x0000
        /*0072*/ 	.short	0x0000
        /*0074*/ 	.byte	0x00, 0xf0, 0x11, 0x00


	//----- nvinfo : EIATTR_SPARSE_MMA_MASK
	.align		4
.L_7277:
        /*0078*/ 	.byte	0x03, 0x50
        /*007a*/ 	.short	0x0000


	//----- nvinfo : EIATTR_MAXREG_COUNT
	.align		4
        /*007c*/ 	.byte	0x03, 0x1b
        /*007e*/ 	.short	0x00ff


	//----- nvinfo : EIATTR_EXTERNS
	.align		4
        /*0080*/ 	.byte	0x04, 0x0f
        /*0082*/ 	.short	(.L_7279 - .L_7278)


	//   ....[0]....
	.align		4
.L_7278:
        /*0084*/ 	.word	index@(__assertfail)


	//----- nvinfo : EIATTR_MERCURY_ISA_VERSION
	.align		4
.L_7279:
        /*0088*/ 	.byte	0x03, 0x5f
        /*008a*/ 	.short	0x0101


	//----- nvinfo : EIATTR_SYSCALL_OFFSETS
	.align		4
        /*008c*/ 	.byte	0x04, 0x46
        /*008e*/ 	.short	(.L_7281 - .L_7280)


	//   ....[0]....
.L_7280:
        /*0090*/ 	.word	0x00000f10


	//   ....[1]....
        /*0094*/ 	.word	0x00001e20


	//   ....[2]....
        /*0098*/ 	.word	0x00002d40


	//   ....[3]....
        /*009c*/ 	.word	0x00003c40


	//   ....[4]....
        /*00a0*/ 	.word	0x00004ec0


	//   ....[5]....
        /*00a4*/ 	.word	0x00005ef0


	//   ....[6]....
        /*00a8*/ 	.word	0x00006ee0


	//   ....[7]....
        /*00ac*/ 	.word	0x00007ed0


	//----- nvinfo : EIATTR_EXIT_INSTR_OFFSETS
	.align		4
.L_7281:
        /*00b0*/ 	.byte	0x04, 0x1c
        /*00b2*/ 	.short	(.L_7283 - .L_7282)


	//   ....[0]....
.L_7282:
        /*00b4*/ 	.word	0x00006fc0


	//   ....[1]....
        /*00b8*/ 	.word	0x000070f0


	//   ....[2]....
        /*00bc*/ 	.word	0x00007110


	//   ....[3]....
        /*00c0*/ 	.word	0x000071d0


	//   ....[4]....
        /*00c4*/ 	.word	0x00007210


	//   ....[5]....
        /*00c8*/ 	.word	0x00007250


	//   ....[6]....
        /*00cc*/ 	.word	0x000072e0


	//   ....[7]....
        /*00d0*/ 	.word	0x00007320


	//   ....[8]....
        /*00d4*/ 	.word	0x000073c0


	//   ....[9]....
        /*00d8*/ 	.word	0x00007410


	//   ....[10]....
        /*00dc*/ 	.word	0x00007460


	//   ....[11]....
        /*00e0*/ 	.word	0x00007520


	//   ....[12]....
        /*00e4*/ 	.word	0x00007580


	//   ....[13]....
        /*00e8*/ 	.word	0x00007710


	//   ....[14]....
        /*00ec*/ 	.word	0x00007870


	//   ....[15]....
        /*00f0*/ 	.word	0x000078b0


	//   ....[16]....
        /*00f4*/ 	.word	0x00007970


	//   ....[17]....
        /*00f8*/ 	.word	0x00007af0


	//   ....[18]....
        /*00fc*/ 	.word	0x00007c70


	//   ....[19]....
        /*0100*/ 	.word	0x00007dd0


	//   ....[20]....
        /*0104*/ 	.word	0x00007ee0


	//   ....[21]....
        /*0108*/ 	.word	0x00007f40


	//   ....[22]....
        /*010c*/ 	.word	0x00007f80


	//----- nvinfo : EIATTR_MAX_THREADS
	.align		4
.L_7283:
        /*0110*/ 	.byte	0x04, 0x05
        /*0112*/ 	.short	(.L_7285 - .L_7284)
.L_7284:
        /*0114*/ 	.word	0x00000080
        /*0118*/ 	.word	0x00000001
        /*011c*/ 	.word	0x00000001


	//----- nvinfo : EIATTR_CRS_STACK_SIZE
	.align		4
.L_7285:
        /*0120*/ 	.byte	0x04, 0x1e
        /*0122*/ 	.short	(.L_7287 - .L_7286)
.L_7286:
        /*0124*/ 	.word	0x00000000


	//----- nvinfo : EIATTR_CBANK_PARAM_SIZE
	.align		4
.L_7287:
        /*0128*/ 	.byte	0x03, 0x19
        /*012a*/ 	.short	0x003c


	//----- nvinfo : EIATTR_PARAM_CBANK
	.align		4
        /*012c*/ 	.byte	0x04, 0x0a
        /*012e*/ 	.short	(.L_7289 - .L_7288)
	.align		4
.L_7288:
        /*0130*/ 	.word	index@(.nv.constant0._ZN2at6native27unrolled_elementwise_kernelIZZZNS0_17clamp_kernel_cudaERNS_18TensorIteratorBaseERKN3c106ScalarES7_ENKUlvE_clEvENKUlvE0_clEvEUlaE_St5arrayIPcLm2EELi4E23TrivialOffsetCalculatorILi1EjESF_NS0_6memory12LoadWithCastILi1EEENSG_13StoreWithCastILi1EEEEEviT_T0_T2_T3_T4_T5_)
        /*0134*/ 	.short	0x0210
        /*0136*/ 	.short	0x003c


	//----- nvinfo : EIATTR_SW_WAR
	.align		4
.L_7289:
        /*0138*/ 	.byte	0x04, 0x36
        /*013a*/ 	.short	(.L_7291 - .L_7290)
.L_7290:
        /*013c*/ 	.word	0x00000008
.L_7291:


//--------------------- .nv.info._ZN2at6native18elementwise_kernelILi128ELi4EZNS0_22gpu_kernel_impl_nocastIZZZNS0_17clamp_kernel_cudaERNS_18TensorIteratorBaseERKN3c106ScalarES8_ENKUlvE_clEvENKUlvE0_clEvEUlaE_EEvS4_RKT_EUliE_EEviT1_ --------------------------
	.section	.nv.info._ZN2at6native18elementwise_kernelILi128ELi4EZNS0_22gpu_kernel_impl_nocastIZZZNS0_17clamp_kernel_cudaERNS_18TensorIteratorBaseERKN3c106ScalarES8_ENKUlvE_clEvENKUlvE0_clEvEUlaE_EEvS4_RKT_EUliE_EEviT1_,"",@"SHT_CUDA_INFO"
	.sectionflags	@""
	.align	4


	//----- nvinfo : EIATTR_CUDA_API_VERSION
	.align		4
        /*0000*/ 	.byte	0x04, 0x37
        /*0002*/ 	.short	(.L_7293 - .L_7292)
.L_7292:
        /*0004*/ 	.word	0x00000082


	//----- nvinfo : EIATTR_KPARAM_INFO
	.align		4
.L_7293:
        /*0008*/ 	.byte	0x04, 0x17
        /*000a*/ 	.short	(.L_7295 - .L_7294)
.L_7294:
        /*000c*/ 	.word	0x00000000
        /*0010*/ 	.short	0x0001
        /*0012*/ 	.short	0x0008
        /*0014*/ 	.byte	0x00, 0xf0, 0x81, 0x08


	//----- nvinfo : EIATTR_KPARAM_INFO
	.align		4
.L_7295:
        /*0018*/ 	.byte	0x04, 0x17
        /*001a*/ 	.short	(.L_7297 - .L_7296)
.L_7296:
        /*001c*/ 	.word	0x00000000
        /*0020*/ 	.short	0x0000
        /*0022*/ 	.short	0x0000
        /*0024*/ 	.byte	0x00, 0xf0, 0x11, 0x00


	//----- nvinfo : EIATTR_SPARSE_MMA_MASK
	.align		4
.L_7297:
        /*0028*/ 	.byte	0x03, 0x50
        /*002a*/ 	.short	0x0000


	//----- nvinfo : EIATTR_MAXREG_COUNT
	.align		4
        /*002c*/ 	.byte	0x03, 0x1b
        /*002e*/ 	.short	0x0080


	//----- nvinfo : EIATTR_MERCURY_ISA_VERSION
	.align		4
        /*0030*/ 	.byte	0x03, 0x5f
        /*0032*/ 	.short	0x0101


	//----- nvinfo : EIATTR_EXIT_INSTR_OFFSETS
	.align		4
        /*0034*/ 	.byte	0x04, 0x1c
        /*0036*/ 	.short	(.L_7299 - .L_7298)


	//   ....[0]....
.L_7298:
        /*0038*/ 	.word	0x00003c70


	//   ....[1]....
        /*003c*/ 	.word	0x00005030


	//----- nvinfo : EIATTR_MAX_THREADS
	.align		4
.L_7299:
        /*0040*/ 	.byte	0x04, 0x05
        /*0042*/ 	.short	(.L_7301 - .L_7300)
.L_7300:
        /*0044*/ 	.word	0x00000080
        /*0048*/ 	.word	0x00000001
        /*004c*/ 	.word	0x00000001


	//----- nvinfo : EIATTR_CRS_STACK_SIZE
	.align		4
.L_7301:
        /*0050*/ 	.byte	0x04, 0x1e
        /*0052*/ 	.short	(.L_7303 - .L_7302)
.L_7302:
        /*0054*/ 	.word	0x00000000


	//----- nvinfo : EIATTR_CBANK_PARAM_SIZE
	.align		4
.L_7303:
        /*0058*/ 	.byte	0x03, 0x19
        /*005a*/ 	.short	0x0228


	//----- nvinfo : EIATTR_PARAM_CBANK
	.align		4
        /*005c*/ 	.byte	0x04, 0x0a
        /*005e*/ 	.short	(.L_7305 - .L_7304)
	.align		4
.L_7304:
        /*0060*/ 	.word	index@(.nv.constant0._ZN2at6native18elementwise_kernelILi128ELi4EZNS0_22gpu_kernel_impl_nocastIZZZNS0_17clamp_kernel_cudaERNS_18TensorIteratorBaseERKN3c106ScalarES8_ENKUlvE_clEvENKUlvE0_clEvEUlaE_EEvS4_RKT_EUliE_EEviT1_)
        /*0064*/ 	.short	0x0210
        /*0066*/ 	.short	0x0228


	//----- nvinfo : EIATTR_SW_WAR
	.align		4
.L_7305:
        /*0068*/ 	.byte	0x04, 0x36
        /*006a*/ 	.short	(.L_7307 - .L_7306)
.L_7306:
        /*006c*/ 	.word	0x00000008
.L_7307:


//--------------------- .nv.info._ZN2at6native27unrolled_elementwise_kernelIZZZNS0_17clamp_kernel_cudaERNS_18TensorIteratorBaseERKN3c106ScalarES7_ENKUlvE_clEvENKUlvE0_clEvEUlaE_St5arrayIPcLm2EELi4E23TrivialOffsetCalculatorILi1EjESF_NS0_6memory15LoadWithoutCastENSG_16StoreWithoutCastEEEviT_T0_T2_T3_T4_T5_ --------------------------
	.section	.nv.info._ZN2at6native27unrolled_elementwise_kernelIZZZNS0_17clamp_kernel_cudaERNS_18TensorIteratorBaseERKN3c106ScalarES7_ENKUlvE_clEvENKUlvE0_clEvEUlaE_St5arrayIPcLm2EELi4E23TrivialOffsetCalculatorILi1EjESF_NS0_6memory15LoadWithoutCastENSG_16StoreWithoutCastEEEviT_T0_T2_T3_T4_T5_,"",@"SHT_CUDA_INFO"
	.sectionflags	@""
	.align	4


	//----- nvinfo : EIATTR_CUDA_API_VERSION
	.align		4
        /*0000*/ 	.byte	0x04, 0x37
        /*0002*/ 	.short	(.L_7309 - .L_7308)
.L_7308:
        /*0004*/ 	.word	0x00000082


	//----- nvinfo : EIATTR_KPARAM_INFO
	.align		4
.L_7309:
        /*0008*/ 	.byte	0x04, 0x17
        /*000a*/ 	.short	(.L_7311 - .L_7310)
.L_7310:
        /*000c*/ 	.word	0x00000000
        /*0010*/ 	.short	0x0006
        /*0012*/ 	.short	0x002b
        /*0014*/ 	.byte	0x00, 0xf0, 0x05, 0x00


	//----- nvinfo : EIATTR_KPARAM_INFO
	.align		4
.L_7311:
        /*0018*/ 	.byte	0x04, 0x17
        /*001a*/ 	.short	(.L_7313 - .L_7312)
.L_7312:
        /*001c*/ 	.word	0x00000000
        /*0020*/ 	.short	0x0005
        /*0022*/ 	.short	0x002a
        /*0024*/ 	.byte	0x00, 0xf0, 0x05, 0x00


	//----- nvinfo : EIATTR_KPARAM_INFO
	.align		4
.L_7313:
        /*0028*/ 	.byte	0x04, 0x17
        /*002a*/ 	.short	(.L_7315 - .L_7314)
.L_7314:
        /*002c*/ 	.word	0x00000000
        /*0030*/ 	.short	0x0004
        /*0032*/ 	.short	0x0029
        /*0034*/ 	.byte	0x00, 0xf0, 0x05, 0x00


	//----- nvinfo : EIATTR_KPARAM_INFO
	.align		4
.L_7315:
        /*0038*/ 	.byte	0x04, 0x17
        /*003a*/ 	.short	(.L_7317 - .L_7316)
.L_7316:
        /*003c*/ 	.word	0x00000000
        /*0040*/ 	.short	0x0003
        /*0042*/ 	.short	0x0028
        /*0044*/ 	.byte	0x00, 0xf0, 0x05, 0x00


	//----- nvinfo : EIATTR_KPARAM_INFO
	.align		4
.L_7317:
        /*0048*/ 	.byte	0x04, 0x17
        /*004a*/ 	.short	(.L_7319 - .L_7318)
.L_7318:
        /*004c*/ 	.word	0x00000000
        /*0050*/ 	.short	0x0002
        /*0052*/ 	.short	0x0018
        /*0054*/ 	.byte	0x00, 0xf0, 0x41, 0x00


	//----- nvinfo : EIATTR_KPARAM_INFO
	.align		4
.L_7319:
        /*0058*/ 	.byte	0x04, 0x17
        /*005a*/ 	.short	(.L_7321 - .L_7320)
.L_7320:
        /*005c*/ 	.word	0x00000000
        /*0060*/ 	.short	0x0001
        /*0062*/ 	.short	0x0008
        /*0064*/ 	.byte	0x00, 0xf0, 0x41, 0x00


	//----- nvinfo : EIATTR_KPARAM_INFO
	.align		4
.L_7321:
        /*0068*/ 	.byte	0x04, 0x17
        /*006a*/ 	.short	(.L_7323 - .L_7322)
.L_7322:
        /*006c*/ 	.word	0x00000000
        /*0070*/ 	.short	0x0000
        /*0072*/ 	.short	0x0000
        /*0074*/ 	.byte	0x00, 0xf0, 0x11, 0x00


	//----- nvinfo : EIATTR_SPARSE_MMA_MASK
	.align		4
.L_7323:
        /*0078*/ 	.byte	0x03, 0x50
        /*007a*/ 	.short	0x0000


	//----- nvinfo : EIATTR_MAXREG_COUNT
	.align		4
        /*007c*/ 	.byte	0x03, 0x1b
        /*007e*/ 	.short	0x00ff


	//----- nvinfo : EIATTR_MERCURY_ISA_VERSION
	.align		4
        /*0080*/ 	.byte	0x03, 0x5f
        /*0082*/ 	.short	0x0101


	//----- nvinfo : EIATTR_EXIT_INSTR_OFFSETS
	.align		4
        /*0084*/ 	.byte	0x04, 0x1c
        /*0086*/ 	.short	(.L_7325 - .L_7324)


	//   ....[0]....
.L_7324:
        /*0088*/ 	.word	0x00000480


	//   ....[1]....
        /*008c*/ 	.word	0x000004e0


	//----- nvinfo : EIATTR_MAX_THREADS
	.align		4
.L_7325:
        /*0090*/ 	.byte	0x04, 0x05
        /*0092*/ 	.short	(.L_7327 - .L_7326)
.L_7326:
        /*0094*/ 	.word	0x00000080
        /*0098*/ 	.word	0x00000001
        /*009c*/ 	.word	0x00000001


	//----- nvinfo : EIATTR_CRS_STACK_SIZE
	.align		4
.L_7327:
        /*00a0*/ 	.byte	0x04, 0x1e
        /*00a2*/ 	.short	(.L_7329 - .L_7328)
.L_7328:
        /*00a4*/ 	.word	0x00000000


	//----- nvinfo : EIATTR_CBANK_PARAM_SIZE
	.align		4
.L_7329:
        /*00a8*/ 	.byte	0x03, 0x19
        /*00aa*/ 	.short	0x002c


	//----- nvinfo : EIATTR_PARAM_CBANK
	.align		4
        /*00ac*/ 	.byte	0x04, 0x0a
        /*00ae*/ 	.short	(.L_7331 - .L_7330)
	.align		4
.L_7330:
        /*00b0*/ 	.word	index@(.nv.constant0._ZN2at6native27unrolled_elementwise_kernelIZZZNS0_17clamp_kernel_cudaERNS_18TensorIteratorBaseERKN3c106ScalarES7_ENKUlvE_clEvENKUlvE0_clEvEUlaE_St5arrayIPcLm2EELi4E23TrivialOffsetCalculatorILi1EjESF_NS0_6memory15LoadWithoutCastENSG_16StoreWithoutCastEEEviT_T0_T2_T3_T4_T5_)
        /*00b4*/ 	.short	0x0210
        /*00b6*/ 	.short	0x002c


	//----- nvinfo : EIATTR_SW_WAR
	.align		4
.L_7331:
        /*00b8*/ 	.byte	0x04, 0x36
        /*00ba*/ 	.short	(.L_7333 - .L_7332)
.L_7332:
        /*00bc*/ 	.word	0x00000008
.L_7333:


//--------------------- .nv.info._ZN2at6native29vectorized_elementwise_kernelILi2EZZZNS0_17clamp_kernel_cudaERNS_18TensorIteratorBaseERKN3c106ScalarES7_ENKUlvE_clEvENKUlvE0_clEvEUlaE_St5arrayIPcLm2EEEEviT0_T1_ --------------------------
	.section	.nv.info._ZN2at6native29vectorized_elementwise_kernelILi2EZZZNS0_17clamp_kernel_cudaERNS_18TensorIteratorBaseERKN3c106ScalarES7_ENKUlvE_clEvENKUlvE0_clEvEUlaE_St5arrayIPcLm2EEEEviT0_T1_,"",@"SHT_CUDA_INFO"
	.sectionflags	@""
	.align	4


	//----- nvinfo : EIATTR_CUDA_API_VERSION
	.align		4
        /*0000*/ 	.byte	0x04, 0x37
        /*0002*/ 	.short	(.L_7335 - .L_7334)
.L_7334:
        /*0004*/ 	.word	0x00000082


	//----- nvinfo : EIATTR_KPARAM_INFO
	.align		4
.L_7335:
        /*0008*/ 	.byte	0x04, 0x17
        /*000a*/ 	.short	(.L_7337 - .L_7336)
.L_7336:
        /*000c*/ 	.word	0x00000000
        /*0010*/ 	.short	0x0002
        /*0012*/ 	.short	0x0018
        /*0014*/ 	.byte	0x00, 0xf0, 0x41, 0x00


	//----- nvinfo : EIATTR_KPARAM_INFO
	.align		4
.L_7337:
        /*0018*/ 	.byte	0x04, 0x17
        /*001a*/ 	.short	(.L_7339 - .L_7338)
.L_7338:
        /*001c*/ 	.word	0x00000000
        /*0020*/ 	.short	0x0001
        /*0022*/ 	.short	0x0008
        /*0024*/ 	.byte	0x00, 0xf0, 0x41, 0x00


	//----- nvinfo : EIATTR_KPARAM_INFO
	.align		4
.L_7339:
        /*0028*/ 	.byte	0x04, 0x17
        /*002a*/ 	.short	(.L_7341 - .L_7340)
.L_7340:
        /*002c*/ 	.word	0x00000000
        /*0030*/ 	.short	0x0000
        /*0032*/ 	.short	0x0000
        /*0034*/ 	.byte	0x00, 0xf0, 0x11, 0x00


	//----- nvinfo : EIATTR_SPARSE_MMA_MASK
	.align		4
.L_7341:
        /*0038*/ 	.byte	0x03, 0x50
        /*003a*/ 	.short	0x0000


	//----- nvinfo : EIATTR_MAXREG_COUNT
	.align		4
        /*003c*/ 	.byte	0x03, 0x1b
        /*003e*/ 	.short	0x00ff


	//----- nvinfo : EIATTR_MERCURY_ISA_VERSION
	.align		4
        /*0040*/ 	.byte	0x03, 0x5f
        /*0042*/ 	.short	0x0101


	//----- nvinfo : EIATTR_EXIT_INSTR_OFFSETS
	.align		4
        /*0044*/ 	.byte	0x04, 0x1c
        /*0046*/ 	.short	(.L_7343 - .L_7342)


	//   ....[0]....
.L_7342:
        /*0048*/ 	.word	0x00000460


	//   ....[1]....
        /*004c*/ 	.word	0x00000d50


	//   ....[2]....
        /*0050*/ 	.word	0x00000db0


	//----- nvinfo : EIATTR_MAX_THREADS
	.align		4
.L_7343:
        /*0054*/ 	.byte	0x04, 0x05
        /*0056*/ 	.short	(.L_7345 - .L_7344)
.L_7344:
        /*0058*/ 	.word	0x00000080
        /*005c*/ 	.word	0x00000001
        /*0060*/ 	.word	0x00000001


	//----- nvinfo : EIATTR_CRS_STACK_SIZE
	.align		4
.L_7345:
        /*0064*/ 	.byte	0x04, 0x1e
        /*0066*/ 	.short	(.L_7347 - .L_7346)
.L_7346:
        /*0068*/ 	.word	0x00000000


	//----- nvinfo : EIATTR_CBANK_PARAM_SIZE
	.align		4
.L_7347:
        /*006c*/ 	.byte	0x03, 0x19
        /*006e*/ 	.short	0x0028


	//----- nvinfo : EIATTR_PARAM_CBANK
	.align		4
        /*0070*/ 	.byte	0x04, 0x0a
        /*0072*/ 	.short	(.L_7349 - .L_7348)
	.align		4
.L_7348:
        /*0074*/ 	.word	index@(.nv.constant0._ZN2at6native29vectorized_elementwise_kernelILi2EZZZNS0_17clamp_kernel_cudaERNS_18TensorIteratorBaseERKN3c106ScalarES7_ENKUlvE_clEvENKUlvE0_clEvEUlaE_St5arrayIPcLm2EEEEviT0_T1_)
        /*0078*/ 	.short	0x0210
        /*007a*/ 	.short	0x0028


	//----- nvinfo : EIATTR_SW_WAR
	.align		4
.L_7349:
        /*007c*/ 	.byte	0x04, 0x36
        /*007e*/ 	.short	(.L_7351 - .L_7350)
.L_7350:
        /*0080*/ 	.word	0x00000008
.L_7351:


//--------------------- .nv.info._ZN2at6native29vectorized_elementwise_kernelILi4EZZZNS0_17clamp_kernel_cudaERNS_18TensorIteratorBaseERKN3c106ScalarES7_ENKUlvE_clEvENKUlvE0_clEvEUlaE_St5arrayIPcLm2EEEEviT0_T1_ --------------------------
	.section	.nv.info._ZN2at6native29vectorized_elementwise_kernelILi4EZZZNS0_17clamp_kernel_cudaERNS_18TensorIteratorBaseERKN3c106ScalarES7_ENKUlvE_clEvENKUlvE0_clEvEUlaE_St5arrayIPcLm2EEEEviT0_T1_,"",@"SHT_CUDA_INFO"
	.sectionflags	@""
	.align	4


	//----- nvinfo : EIATTR_CUDA_API_VERSION
	.align		4
        /*0000*/ 	.byte	0x04, 0x37
        /*0002*/ 	.short	(.L_7353 - .L_7352)
.L_7352:
        /*0004*/ 	.word	0x00000082


	//----- nvinfo : EIATTR_KPARAM_INFO
	.align		4
.L_7353:
        /*0008*/ 	.byte	0x04, 0x17
        /*000a*/ 	.short	(.L_7355 - .L_7354)
.L_7354:
        /*000c*/ 	.word	0x00000000
        /*0010*/ 	.short	0x0002
        /*0012*/ 	.short	0x0018
        /*0014*/ 	.byte	0x00, 0xf0, 0x41, 0x00


	//----- nvinfo : EIATTR_KPARAM_INFO
	.align		4
.L_7355:
        /*0018*/ 	.byte	0x04, 0x17
        /*001a*/ 	.short	(.L_7357 - .L_7356)
.L_7356:
        /*001c*/ 	.word	0x00000000
        /*0020*/ 	.short	0x0001
        /*0022*/ 	.short	0x0008
        /*0024*/ 	.byte	0x00, 0xf0, 0x41, 0x00


	//----- nvinfo : EIATTR_KPARAM_INFO
	.align		4
.L_7357:
        /*0028*/ 	.byte	0x04, 0x17
        /*002a*/ 	.short	(.L_7359 - .L_7358)
.L_7358:
        /*002c*/ 	.word	0x00000000
        /*0030*/ 	.short	0x0000
        /*0032*/ 	.short	0x0000
        /*0034*/ 	.byte	0x00, 0xf0, 0x11, 0x00


	//----- nvinfo : EIATTR_SPARSE_MMA_MASK
	.align		4
.L_7359:
        /*0038*/ 	.byte	0x03, 0x50
        /*003a*/ 	.short	0x0000


	//----- nvinfo : EIATTR_MAXREG_COUNT
	.align		4
        /*003c*/ 	.byte	0x03, 0x1b
        /*003e*/ 	.short	0x00ff


	//----- nvinfo : EIATTR_MERCURY_ISA_VERSION
	.align		4
        /*0040*/ 	.byte	0x03, 0x5f
        /*0042*/ 	.short	0x0101


	//----- nvinfo : EIATTR_EXIT_INSTR_OFFSETS
	.align		4
        /*0044*/ 	.byte	0x04, 0x1c
        /*0046*/ 	.short	(.L_7361 - .L_7360)


	//   ....[0]....
.L_7360:
        /*0048*/ 	.word	0x00000400


	//   ....[1]....
        /*004c*/ 	.word	0x00000cf0


	//   ....[2]....
        /*0050*/ 	.word	0x00000d50


	//----- nvinfo : EIATTR_MAX_THREADS
	.align		4
.L_7361:
        /*0054*/ 	.byte	0x04, 0x05
        /*0056*/ 	.short	(.L_7363 - .L_7362)
.L_7362:
        /*0058*/ 	.word	0x00000080
        /*005c*/ 	.word	0x00000001
        /*0060*/ 	.word	0x00000001


	//----- nvinfo : EIATTR_CRS_STACK_SIZE
	.align		4
.L_7363:
        /*0064*/ 	.byte	0x04, 0x1e
        /*0066*/ 	.short	(.L_7365 - .L_7364)
.L_7364:
        /*0068*/ 	.word	0x00000000


	//----- nvinfo : EIATTR_CBANK_PARAM_SIZE
	.align		4
.L_7365:
        /*006c*/ 	.byte	0x03, 0x19
        /*006e*/ 	.short	0x0028


	//----- nvinfo : EIATTR_PARAM_CBANK
	.align		4
        /*0070*/ 	.byte	0x04, 0x0a
        /*0072*/ 	.short	(.L_7367 - .L_7366)
	.align		4
.L_7366:
        /*0074*/ 	.word	index@(.nv.constant0._ZN2at6native29vectorized_elementwise_kernelILi4EZZZNS0_17clamp_kernel_cudaERNS_18TensorIteratorBaseERKN3c106ScalarES7_ENKUlvE_clEvENKUlvE0_clEvEUlaE_St5arrayIPcLm2EEEEviT0_T1_)
        /*0078*/ 	.short	0x0210
        /*007a*/ 	.short	0x0028


	//----- nvinfo : EIATTR_SW_WAR
	.align		4
.L_7367:
        /*007c*/ 	.byte	0x04, 0x36
        /*007e*/ 	.short	(.L_7369 - .L_7368)
.L_7368:
        /*0080*/ 	.word	0x00000008
.L_7369:


//--------------------- .nv.info._ZN2at6native29vectorized_elementwise_kernelILi8EZZZNS0_17clamp_kernel_cudaERNS_18TensorIteratorBaseERKN3c106ScalarES7_ENKUlvE_clEvENKUlvE0_clEvEUlaE_St5arrayIPcLm2EEEEviT0_T1_ --------------------------
	.section	.nv.info._ZN2at6native29vectorized_elementwise_kernelILi8EZZZNS0_17clamp_kernel_cudaERNS_18TensorIteratorBaseERKN3c106ScalarES7_ENKUlvE_clEvENKUlvE0_clEvEUlaE_St5arrayIPcLm2EEEEviT0_T1_,"",@"SHT_CUDA_INFO"
	.sectionflags	@""
	.align	4


	//----- nvinfo : EIATTR_CUDA_API_VERSION
	.align		4
        /*0000*/ 	.byte	0x04, 0x37
        /*0002*/ 	.short	(.L_7371 - .L_7370)
.L_7370:
        /*0004*/ 	.word	0x00000082


	//----- nvinfo : EIATTR_KPARAM_INFO
	.align		4
.L_7371:
        /*0008*/ 	.byte	0x04, 0x17
        /*000a*/ 	.short	(.L_7373 - .L_7372)
.L_7372:
        /*000c*/ 	.word	0x00000000
        /*0010*/ 	.short	0x0002
        /*0012*/ 	.short	0x0018
        /*0014*/ 	.byte	0x00, 0xf0, 0x41, 0x00


	//----- nvinfo : EIATTR_KPARAM_INFO
	.align		4
.L_7373:
        /*0018*/ 	.byte	0x04, 0x17
        /*001a*/ 	.short	(.L_7375 - .L_7374)
.L_7374:
        /*001c*/ 	.word	0x00000000
        /*0020*/ 	.short	0x0001
        /*0022*/ 	.short	0x0008
        /*0024*/ 	.byte	0x00, 0xf0, 0x41, 0x00


	//----- nvinfo : EIATTR_KPARAM_INFO
	.align		4
.L_7375:
        /*0028*/ 	.byte	0x04, 0x17
        /*002a*/ 	.short	(.L_7377 - .L_7376)
.L_7376:
        /*002c*/ 	.word	0x00000000
        /*0030*/ 	.short	0x0000
        /*0032*/ 	.short	0x0000
        /*0034*/ 	.byte	0x00, 0xf0, 0x11, 0x00


	//----- nvinfo : EIATTR_SPARSE_MMA_MASK
	.align		4
.L_7377:
        /*0038*/ 	.byte	0x03, 0x50
        /*003a*/ 	.short	0x0000


	//----- nvinfo : EIATTR_MAXREG_COUNT
	.align		4
        /*003c*/ 	.byte	0x03, 0x1b
        /*003e*/ 	.short	0x00ff


	//----- nvinfo : EIATTR_MERCURY_ISA_VERSION
	.align		4
        /*0040*/ 	.byte	0x03, 0x5f
        /*0042*/ 	.short	0x0101


	//----- nvinfo : EIATTR_EXIT_INSTR_OFFSETS
	.align		4
        /*0044*/ 	.byte	0x04, 0x1c
        /*0046*/ 	.short	(.L_7379 - .L_7378)


	//   ....[0]....
.L_7378:
        /*0048*/ 	.word	0x00000500


	//   ....[1]....
        /*004c*/ 	.word	0x00000df0


	//   ....[2]....
        /*0050*/ 	.word	0x00000e50


	//----- nvinfo : EIATTR_MAX_THREADS
	.align		4
.L_7379:
        /*0054*/ 	.byte	0x04, 0x05
        /*0056*/ 	.short	(.L_7381 - .L_7380)
.L_7380:
        /*0058*/ 	.word	0x00000080
        /*005c*/ 	.word	0x00000001
        /*0060*/ 	.word	0x00000001


	//----- nvinfo : EIATTR_CRS_STACK_SIZE
	.align		4
.L_7381:
        /*0064*/ 	.byte	0x04, 0x1e
        /*0066*/ 	.short	(.L_7383 - .L_7382)
.L_7382:
        /*0068*/ 	.word	0x00000000


	//----- nvinfo : EIATTR_CBANK_PARAM_SIZE
	.align		4
.L_7383:
        /*006c*/ 	.byte	0x03, 0x19
        /*006e*/ 	.short	0x0028


	//----- nvinfo : EIATTR_PARAM_CBANK
	.align		4
        /*0070*/ 	.byte	0x04, 0x0a
        /*0072*/ 	.short	(.L_7385 - .L_7384)
	.align		4
.L_7384:
        /*0074*/ 	.word	index@(.nv.constant0._ZN2at6native29vectorized_elementwise_kernelILi8EZZZNS0_17clamp_kernel_cudaERNS_18TensorIteratorBaseERKN3c106ScalarES7_ENKUlvE_clEvENKUlvE0_clEvEUlaE_St5arrayIPcLm2EEEEviT0_T1_)
        /*0078*/ 	.short	0x0210
        /*007a*/ 	.short	0x0028


	//----- nvinfo : EIATTR_SW_WAR
	.align		4
.L_7385:
        /*007c*/ 	.byte	0x04, 0x36
        /*007e*/ 	.short	(.L_7387 - .L_7386)
.L_7386:
        /*0080*/ 	.word	0x00000008
.L_7387:


//--------------------- .nv.info._ZN2at6native18elementwise_kernelILi128ELi4EZNS0_15gpu_kernel_implIZZZNS0_17clamp_kernel_cudaERNS_18TensorIteratorBaseERKN3c106ScalarES8_ENKUlvE_clEvENKUlvE_clEvEUlhE_EEvS4_RKT_EUliE_EEviT1_ --------------------------
	.section	.nv.info._ZN2at6native18elementwise_kernelILi128ELi4EZNS0_15gpu_kernel_implIZZZNS0_17clamp_kernel_cudaERNS_18TensorIteratorBaseERKN3c106ScalarES8_ENKUlvE_clEvENKUlvE_clEvEUlhE_EEvS4_RKT_EUliE_EEviT1_,"",@"SHT_CUDA_INFO"
	.sectionflags	@""
	.align	4


	//----- nvinfo : EIATTR_CUDA_API_VERSION
	.align		4
        /*0000*/ 	.byte	0x04, 0x37
        /*0002*/ 	.short	(.L_7389 - .L_7388)
.L_7388:
        /*0004*/ 	.word	0x00000082


	//----- nvinfo : EIATTR_KPARAM_INFO
	.align		4
.L_7389:
        /*0008*/ 	.byte	0x04, 0x17
        /*000a*/ 	.short	(.L_7391 - .L_7390)
.L_7390:
        /*000c*/ 	.word	0x00000000
        /*0010*/ 	.short	0x0001
        /*0012*/ 	.short	0x0008
        /*0014*/ 	.byte	0x00, 0xf0, 0xa1, 0x08


	//----- nvinfo : EIATTR_KPARAM_INFO
	.align		4
.L_7391:
        /*0018*/ 	.byte	0x04, 0x17
        /*001a*/ 	.short	(.L_7393 - .L_7392)
.L_7392:
        /*001c*/ 	.word	0x00000000
        /*0020*/ 	.short	0x0000
        /*0022*/ 	.short	0x0000
        /*0024*/ 	.byte	0x00, 0xf0, 0x11, 0x00


	//----- nvinfo : EIATTR_SPARSE_MMA_MASK
	.align		4
.L_7393:
        /*0028*/ 	.byte	0x03, 0x50
        /*002a*/ 	.short	0x0000


	//----- nvinfo : EIATTR_MAXREG_COUNT
	.align		4
        /*002c*/ 	.byte	0x03, 0x1b
        /*002e*/ 	.short	0x0080


	//----- nvinfo : EIATTR_EXTERNS
	.align		4
        /*0030*/ 	.byte	0x04, 0x0f
        /*0032*/ 	.short	(.L_7395 - .L_7394)


	//   ....[0]....
	.align		4
.L_7394:
        /*0034*/ 	.word	index@(__assertfail)


	//----- nvinfo : EIATTR_MERCURY_ISA_VERSION
	.align		4
.L_7395:
        /*0038*/ 	.byte	0x03, 0x5f
        /*003a*/ 	.short	0x0101


	//----- nvinfo : EIATTR_SYSCALL_OFFSETS
	.align		4
        /*003c*/ 	.byte	0x04, 0x46
        /*003e*/ 	.short	(.L_7397 - .L_7396)


	//   ....[0]....
.L_7396:
        /*0040*/ 	.word	0x00002240


	//   ....[1]....
        /*0044*/ 	.word	0x000031a0


	//   ....[2]....
        /*0048*/ 	.word	0x00005400


	//   ....[3]....
        /*004c*/ 	.word	0x00006350


	//   ....[4]....
        /*0050*/ 	.word	0x00008590


	//   ....[5]....
        /*0054*/ 	.word	0x000094e0


	//   ....[6]....
        /*0058*/ 	.word	0x0000b710


	//   ....[7]....
        /*005c*/ 	.word	0x0000c660


	//----- nvinfo : EIATTR_EXIT_INSTR_OFFSETS
	.align		4
.L_7397:
        /*0060*/ 	.byte	0x04, 0x1c
        /*0062*/ 	.short	(.L_7399 - .L_7398)


	//   ....[0]....
.L_7398:
        /*0064*/ 	.word	0x00009580


	//   ....[1]....
        /*0068*/ 	.word	0x0000b890


	//   ....[2]....
        /*006c*/ 	.word	0x0000b8b0


	//   ....[3]....
        /*0070*/ 	.word	0x0000b940


	//   ....[4]....
        /*0074*/ 	.word	0x0000b960


	//   ....[5]....
        /*0078*/ 	.word	0x0000b980


	//   ....[6]....
        /*007c*/ 	.word	0x0000ba20


	//   ....[7]....
        /*0080*/ 	.word	0x0000ba70


	//   ....[8]....
        /*0084*/ 	.word	0x0000bb20


	//   ....[9]....
        /*0088*/ 	.word	0x0000bb80


	//   ....[10]....
        /*008c*/ 	.word	0x0000bbc0


	//   ....[11]....
        /*0090*/ 	.word	0x0000bc80


	//   ....[12]....
        /*0094*/ 	.word	0x0000bcd0


	//   ....[13]....
        /*0098*/ 	.word	0x0000be70


	//   ....[14]....
        /*009c*/ 	.word	0x0000bfe0


	//   ....[15]....
        /*00a0*/ 	.word	0x0000c030


	//   ....[16]....
        /*00a4*/ 	.word	0x0000c0d0


	//   ....[17]....
        /*00a8*/ 	.word	0x0000c260


	//   ....[18]....
        /*00ac*/ 	.word	0x0000c3f0


	//   ....[19]....
        /*00b0*/ 	.word	0x0000c560


	//   ....[20]....
        /*00b4*/ 	.word	0x0000c670


	//   ....[21]....
        /*00b8*/ 	.word	0x0000c6a0


	//   ....[22]....
        /*00bc*/ 	.word	0x0000c6c0


	//----- nvinfo : EIATTR_MAX_THREADS
	.align		4
.L_7399:
        /*00c0*/ 	.byte	0x04, 0x05
        /*00c2*/ 	.short	(.L_7401 - .L_7400)
.L_7400:
        /*00c4*/ 	.word	0x00000080
        /*00c8*/ 	.word	0x00000001
        /*00cc*/ 	.word	0x00000001


	//----- nvinfo : EIATTR_CRS_STACK_SIZE
	.align		4
.L_7401:
        /*00d0*/ 	.byte	0x04, 0x1e
        /*00d2*/ 	.short	(.L_7403 - .L_7402)
.L_7402:
        /*00d4*/ 	.word	0x00000000


	//----- nvinfo : EIATTR_CBANK_PARAM_SIZE
	.align		4
.L_7403:
        /*00d8*/ 	.byte	0x03, 0x19
        /*00da*/ 	.short	0x0230


	//----- nvinfo : EIATTR_PARAM_CBANK
	.align		4
        /*00dc*/ 	.byte	0x04, 0x0a
        /*00de*/ 	.short	(.L_7405 - .L_7404)
	.align		4
.L_7404:
        /*00e0*/ 	.word	index@(.nv.constant0._ZN2at6native18elementwise_kernelILi128ELi4EZNS0_15gpu_kernel_implIZZZNS0_17clamp_kernel_cudaERNS_18TensorIteratorBaseERKN3c106ScalarES8_ENKUlvE_clEvENKUlvE_clEvEUlhE_EEvS4_RKT_EUliE_EEviT1_)
        /*00e4*/ 	.short	0x0210
        /*00e6*/ 	.short	0x0230


	//----- nvinfo : EIATTR_SW_WAR
	.align		4
.L_7405:
        /*00e8*/ 	.byte	0x04, 0x36
        /*00ea*/ 	.short	(.L_7407 - .L_7406)
.L_7406:
        /*00ec*/ 	.word	0x00000008
.L_7407:


//--------------------- .nv.info._ZN2at6native27unrolled_elementwise_kernelIZZZNS0_17clamp_kernel_cudaERNS_18TensorIteratorBaseERKN3c106ScalarES7_ENKUlvE_clEvENKUlvE_clEvEUlhE_St5arrayIPcLm2EELi4E23TrivialOffsetCalculatorILi1EjESF_NS0_6memory12LoadWithCastILi1EEENSG_13StoreWithCastILi1EEEEEviT_T0_T2_T3_T4_T5_ --------------------------
	.section	.nv.info._ZN2at6native27unrolled_elementwise_kernelIZZZNS0_17clamp_kernel_cudaERNS_18TensorIteratorBaseERKN3c106ScalarES7_ENKUlvE_clEvENKUlvE_clEvEUlhE_St5arrayIPcLm2EELi4E23TrivialOffsetCalculatorILi1EjESF_NS0_6memory12LoadWithCastILi1EEENSG_13StoreWithCastILi1EEEEEviT_T0_T2_T3_T4_T5_,"",@"SHT_CUDA_INFO"
	.sectionflags	@""
	.align	4


	//----- nvinfo : EIATTR_CUDA_API_VERSION
	.align		4
        /*0000*/ 	.byte	0x04, 0x37
        /*0002*/ 	.short	(.L_7409 - .L_7408)
.L_7408:
        /*0004*/ 	.word	0x00000082


	//----- nvinfo : EIATTR_KPARAM_INFO
	.align		4
.L_7409:
        /*0008*/ 	.byte	0x04, 0x17
        /*000a*/ 	.short	(.L_7411 - .L_7410)
.L_7410:
        /*000c*/ 	.word	0x00000000
        /*0010*/ 	.short	0x0006
        /*0012*/ 	.short	0x0034
        /*0014*/ 	.byte	0x00, 0xf0, 0x21, 0x00


	//----- nvinfo : EIATTR_KPARAM_INFO
	.align		4
.L_7411:
        /*0018*/ 	.byte	0x04, 0x17
        /*001a*/ 	.short	(.L_7413 - .L_7412)
.L_7412:
        /*001c*/ 	.word	0x00000000
        /*0020*/ 	.short	0x0005
        /*0022*/ 	.short	0x002c
        /*0024*/ 	.byte	0x00, 0xf0, 0x21, 0x00


	//----- nvinfo : EIATTR_KPARAM_INFO
	.align		4
.L_7413:
        /*0028*/ 	.byte	0x04, 0x17
        /*002a*/ 	.short	(.L_7415 - .L_7414)
.L_7414:
        /*002c*/ 	.word	0x00000000
        /*0030*/ 	.short	0x0004
        /*0032*/ 	.short	0x0029
        /*0034*/ 	.byte	0x00, 0xf0, 0x05, 0x00


	//----- nvinfo : EIATTR_KPARAM_INFO
	.align		4
.L_7415:
        /*0038*/ 	.byte	0x04, 0x17
        /*003a*/ 	.short	(.L_7417 - .L_7416)
.L_7416:
        /*003c*/ 	.word	0x00000000
        /*0040*/ 	.short	0x0003
        /*0042*/ 	.short	0x0028
        /*0044*/ 	.byte	0x00, 0xf0, 0x05, 0x00


	//----- nvinfo : EIATTR_KPARAM_INFO
	.align		4
.L_7417:
        /*0048*/ 	.byte	0x04, 0x17
        /*004a*/ 	.short	(.L_7419 - .L_7418)
.L_7418:
        /*004c*/ 	.word	0x00000000
        /*0050*/ 	.short	0x0002
        /*0052*/ 	.short	0x0018
        /*0054*/ 	.byte	0x00, 0xf0, 0x41, 0x00


	//----- nvinfo : EIATTR_KPARAM_INFO
	.align		4
.L_7419:
        /*0058*/ 	.byte	0x04, 0x17
        /*005a*/ 	.short	(.L_7421 - .L_7420)
.L_7420:
        /*005c*/ 	.word	0x00000000
        /*0060*/ 	.short	0x0001
        /*0062*/ 	.short	0x0008
        /*0064*/ 	.byte	0x00, 0xf0, 0x41, 0x00


	//----- nvinfo : EIATTR_KPARAM_INFO
	.align		4
.L_7421:
        /*0068*/ 	.byte	0x04, 0x17
        /*006a*/ 	.short	(.L_7423 - .L_7422)
.L_7422:
        /*006c*/ 	.word	0x00000000
        /*0070*/ 	.short	0x0000
        /*0072*/ 	.short	0x0000
        /*0074*/ 	.byte	0x00, 0xf0, 0x11, 0x00


	//----- nvinfo : EIATTR_SPARSE_MMA_MASK
	.align		4
.L_7423:
        /*0078*/ 	.byte	0x03, 0x50
        /*007a*/ 	.short	0x0000


	//----- nvinfo : EIATTR_MAXREG_COUNT
	.align		4
        /*007c*/ 	.byte	0x03, 0x1b
        /*007e*/ 	.short	0x00ff


	//----- nvinfo : EIATTR_EXTERNS
	.align		4
        /*0080*/ 	.byte	0x04, 0x0f
        /*0082*/ 	.short	(.L_7425 - .L_7424)


	//   ....[0]....
	.align		4
.L_7424:
        /*0084*/ 	.word	index@(__assertfail)


	//----- nvinfo : EIATTR_MERCURY_ISA_VERSION
	.align		4
.L_7425:
        /*0088*/ 	.byte	0x03, 0x5f
        /*008a*/ 	.short	0x0101


	//----- nvinfo : EIATTR_SYSCALL_OFFSETS
	.align		4
        /*008c*/ 	.byte	0x04, 0x46
        /*008e*/ 	.short	(.L_7427 - .L_7426)


	//   ....[0]....
.L_7426:
        /*0090*/ 	.word	0x00000f50


	//   ....[1]....
        /*0094*/ 	.word	0x00001ea0


	//   ....[2]....
        /*0098*/ 	.word	0x00002e00


	//   ....[3]....
        /*009c*/ 	.word	0x00003d40


	//   ....[4]....
        /*00a0*/ 	.word	0x00004f90


	//   ....[5]....
        /*00a4*/ 	.word	0x00005fc0


	//   ....[6]....
        /*00a8*/ 	.word	0x00006fb0


	//   ....[7]....
        /*00ac*/ 	.word	0x00007fa0


	//----- nvinfo : EIATTR_EXIT_INSTR_OFFSETS
	.align		4
.L_7427:
        /*00b0*/ 	.byte	0x04, 0x1c
        /*00b2*/ 	.short	(.L_7429 - .L_7428)


	//   ....[0]....
.L_7428:
        /*00b4*/ 	.word	0x00007060


	//   ....[1]....
        /*00b8*/ 	.word	0x00007190


	//   ....[2]....
        /*00bc*/ 	.word	0x000071b0


	//   ....[3]....
        /*00c0*/ 	.word	0x00007250


	//   ....[4]....
        /*00c4*/ 	.word	0x00007280


	//   ....[5]....
        /*00c8*/ 	.word	0x000072b0


	//   ....[6]....
        /*00cc*/ 	.word	0x00007350


	//   ....[7]....
        /*00d0*/ 	.word	0x000073a0


	//   ....[8]....
        /*00d4*/ 	.word	0x00007450


	//   ....[9]....
        /*00d8*/ 	.word	0x000074b0


	//   ....[10]....
        /*00dc*/ 	.word	0x000074f0


	//   ....[11]....
        /*00e0*/ 	.word	0x000075b0


	//   ....[12]....
        /*00e4*/ 	.word	0x00007600


	//   ....[13]....
        /*00e8*/ 	.word	0x000077a0


	//   ....[14]....
        /*00ec*/ 	.word	0x00007910


	//   ....[15]....
        /*00f0*/ 	.word	0x00007960


	//   ....[16]....
        /*00f4*/ 	.word	0x00007a10


	//   ....[17]....
        /*00f8*/ 	.word	0x00007ba0


	//   ....[18]....
        /*00fc*/ 	.word	0x00007d30


	//   ....[19]....
        /*0100*/ 	.word	0x00007ea0


	//   ....[20]....
        /*0104*/ 	.word	0x00007fb0


	//   ....[21]....
        /*0108*/ 	.word	0x00007ff0


	//   ....[22]....
        /*010c*/ 	.word	0x00008020


	//----- nvinfo : EIATTR_MAX_THREADS
	.align		4
.L_7429:
        /*0110*/ 	.byte	0x04, 0x05
        /*0112*/ 	.short	(.L_7431 - .L_7430)
.L_7430:
        /*0114*/ 	.word	0x00000080
        /*0118*/ 	.word	0x00000001
        /*011c*/ 	.word	0x00000001


	//----- nvinfo : EIATTR_CRS_STACK_SIZE
	.align		4
.L_7431:
        /*0120*/ 	.byte	0x04, 0x1e
        /*0122*/ 	.short	(.L_7433 - .L_7432)
.L_7432:
        /*0124*/ 	.word	0x00000000


	//----- nvinfo : EIATTR_CBANK_PARAM_SIZE
	.align		4
.L_7433:
        /*0128*/ 	.byte	0x03, 0x19
        /*012a*/ 	.short	0x003c


	//----- nvinfo : EIATTR_PARAM_CBANK
	.align		4
        /*012c*/ 	.byte	0x04, 0x0a
        /*012e*/ 	.short	(.L_7435 - .L_7434)
	.align		4
.L_7434:
        /*0130*/ 	.word	index@(.nv.constant0._ZN2at6native27unrolled_elementwise_kernelIZZZNS0_17clamp_kernel_cudaERNS_18TensorIteratorBaseERKN3c106ScalarES7_ENKUlvE_clEvENKUlvE_clEvEUlhE_St5arrayIPcLm2EELi4E23TrivialOffsetCalculatorILi1EjESF_NS0_6memory12LoadWithCastILi1EEENSG_13StoreWithCastILi1EEEEEviT_T0_T2_T3_T4_T5_)
        /*0134*/ 	.short	0x0210
        /*0136*/ 	.short	0x003c


	//----- nvinfo : EIATTR_SW_WAR
	.align		4
.L_7435:
        /*0138*/ 	.byte	0x04, 0x36
        /*013a*/ 	.short	(.L_7437 - .L_7436)
.L_7436:
        /*013c*/ 	.word	0x00000008
.L_7437:


//--------------------- .nv.info._ZN2at6native18elementwise_kernelILi128ELi4EZNS0_22gpu_kernel_impl_nocastIZZZNS0_17clamp_kernel_cudaERNS_18TensorIteratorBaseERKN3c106ScalarES8_ENKUlvE_clEvENKUlvE_clEvEUlhE_EEvS4_RKT_EUliE_EEviT1_ --------------------------
	.section	.nv.info._ZN2at6native18elementwise_kernelILi128ELi4EZNS0_22gpu_kernel_impl_nocastIZZZNS0_17clamp_kernel_cudaERNS_18TensorIteratorBaseERKN3c106ScalarES8_ENKUlvE_clEvENKUlvE_clEvEUlhE_EEvS4_RKT_EUliE_EEviT1_,"",@"SHT_CUDA_INFO"
	.sectionflags	@""
	.align	4


	//----- nvinfo : EIATTR_CUDA_API_VERSION
	.align		4
        /*0000*/ 	.byte	0x04, 0x37
        /*0002*/ 	.short	(.L_7439 - .L_7438)
.L_7438:
        /*0004*/ 	.word	0x00000082


	//----- nvinfo : EIATTR_KPARAM_INFO
	.align		4
.L_7439:
        /*0008*/ 	.byte	0x04, 0x17
        /*000a*/ 	.short	(.L_7441 - .L_7440)
.L_7440:
        /*000c*/ 	.word	0x00000000
        /*0010*/ 	.short	0x0001
        /*0012*/ 	.short	0x0008
        /*0014*/ 	.byte	0x00, 0xf0, 0x81, 0x08


	//----- nvinfo : EIATTR_KPARAM_INFO
	.align		4
.L_7441:
        /*0018*/ 	.byte	0x04, 0x17
        /*001a*/ 	.short	(.L_7443 - .L_7442)
.L_7442:
        /*001c*/ 	.word	0x00000000
        /*0020*/ 	.short	0x0000
        /*0022*/ 	.short	0x0000
        /*0024*/ 	.byte	0x00, 0xf0, 0x11, 0x00


	//----- nvinfo : EIATTR_SPARSE_MMA_MASK
	.align		4
.L_7443:
        /*0028*/ 	.byte	0x03, 0x50
        /*002a*/ 	.short	0x0000


	//----- nvinfo : EIATTR_MAXREG_COUNT
	.align		4
        /*002c*/ 	.byte	0x03, 0x1b
        /*002e*/ 	.short	0x0080


	//----- nvinfo : EIATTR_MERCURY_ISA_VERSION
	.align		4
        /*0030*/ 	.byte	0x03, 0x5f
        /*0032*/ 	.short	0x0101


	//----- nvinfo : EIATTR_EXIT_INSTR_OFFSETS
	.align		4
        /*0034*/ 	.byte	0x04, 0x1c
        /*0036*/ 	.short	(.L_7445 - .L_7444)


	//   ....[0]....
.L_7444:
        /*0038*/ 	.word	0x00003be0


	//   ....[1]....
        /*003c*/ 	.word	0x00004f70


	//----- nvinfo : EIATTR_MAX_THREADS
	.align		4
.L_7445:
        /*0040*/ 	.byte	0x04, 0x05
        /*0042*/ 	.short	(.L_7447 - .L_7446)
.L_7446:
        /*0044*/ 	.word	0x00000080
        /*0048*/ 	.word	0x00000001
        /*004c*/ 	.word	0x00000001


	//----- nvinfo : EIATTR_CRS_STACK_SIZE
	.align		4
.L_7447:
        /*0050*/ 	.byte	0x04, 0x1e
        /*0052*/ 	.short	(.L_7449 - .L_7448)
.L_7448:
        /*0054*/ 	.word	0x00000000


	//----- nvinfo : EIATTR_CBANK_PARAM_SIZE
	.align		4
.L_7449:
        /*0058*/ 	.byte	0x03, 0x19
        /*005a*/ 	.short	0x0228


	//----- nvinfo : EIATTR_PARAM_CBANK
	.align		4
        /*005c*/ 	.byte	0x04, 0x0a
        /*005e*/ 	.short	(.L_7451 - .L_7450)
	.align		4
.L_7450:
        /*0060*/ 	.word	index@(.nv.constant0._ZN2at6native18elementwise_kernelILi128ELi4EZNS0_22gpu_kernel_impl_nocastIZZZNS0_17clamp_kernel_cudaERNS_18TensorIteratorBaseERKN3c106ScalarES8_ENKUlvE_clEvENKUlvE_clEvEUlhE_EEvS4_RKT_EUliE_EEviT1_)
        /*0064*/ 	.short	0x0210
        /*0066*/ 	.short	0x0228


	//----- nvinfo : EIATTR_SW_WAR
	.align		4
.L_7451:
        /*0068*/ 	.byte	0x04, 0x36
        /*006a*/ 	.short	(.L_7453 - .L_7452)
.L_7452:
        /*006c*/ 	.word	0x00000008
.L_7453:


//--------------------- .nv.info._ZN2at6native27unrolled_elementwise_kernelIZZZNS0_17clamp_kernel_cudaERNS_18TensorIteratorBaseERKN3c106ScalarES7_ENKUlvE_clEvENKUlvE_clEvEUlhE_St5arrayIPcLm2EELi4E23TrivialOffsetCalculatorILi1EjESF_NS0_6memory15LoadWithoutCastENSG_16StoreWithoutCastEEEviT_T0_T2_T3_T4_T5_ --------------------------
	.section	.nv.info._ZN2at6native27unrolled_elementwise_kernelIZZZNS0_17clamp_kernel_cudaERNS_18TensorIteratorBaseERKN3c106ScalarES7_ENKUlvE_clEvENKUlvE_clEvEUlhE_St5arrayIPcLm2EELi4E23TrivialOffsetCalculatorILi1EjESF_NS0_6memory15LoadWithoutCastENSG_16StoreWithoutCastEEEviT_T0_T2_T3_T4_T5_,"",@"SHT_CUDA_INFO"
	.sectionflags	@""
	.align	4


	//----- nvinfo : EIATTR_CUDA_API_VERSION
	.align		4
        /*0000*/ 	.byte	0x04, 0x37
        /*0002*/ 	.short	(.L_7455 - .L_7454)
.L_7454:
        /*0004*/ 	.word	0x00000082


	//----- nvinfo : EIATTR_KPARAM_INFO
	.align		4
.L_7455:
        /*0008*/ 	.byte	0x04, 0x17
        /*000a*/ 	.short	(.L_7457 - .L_7456)
.L_7456:
        /*000c*/ 	.word	0x00000000
        /*0010*/ 	.short	0x0006
        /*0012*/ 	.short	0x002b
        /*0014*/ 	.byte	0x00, 0xf0, 0x05, 0x00


	//----- nvinfo : EIATTR_KPARAM_INFO
	.align		4
.L_7457:
        /*0018*/ 	.byte	0x04, 0x17
        /*001a*/ 	.short	(.L_7459 - .L_7458)
.L_7458:
        /*001c*/ 	.word	0x00000000
        /*0020*/ 	.short	0x0005
        /*0022*/ 	.short	0x002a
        /*0024*/ 	.byte	0x00, 0xf0, 0x05, 0x00


	//----- nvinfo : EIATTR_KPARAM_INFO
	.align		4
.L_7459:
        /*0028*/ 	.byte	0x04, 0x17
        /*002a*/ 	.short	(.L_7461 - .L_7460)
.L_7460:
        /*002c*/ 	.word	0x00000000
        /*0030*/ 	.short	0x0004
        /*0032*/ 	.short	0x0029
        /*0034*/ 	.byte	0x00, 0xf0, 0x05, 0x00


	//----- nvinfo : EIATTR_KPARAM_INFO
	.align		4
.L_7461:
        /*0038*/ 	.byte	0x04, 0x17
        /*003a*/ 	.short	(.L_7463 - .L_7462)
.L_7462:
        /*003c*/ 	.word	0x00000000
        /*0040*/ 	.short	0x0003
        /*0042*/ 	.short	0x0028
        /*0044*/ 	.byte	0x00, 0xf0, 0x05, 0x00


	//----- nvinfo : EIATTR_KPARAM_INFO
	.align		4
.L_7463:
        /*0048*/ 	.byte	0x04, 0x17
        /*004a*/ 	.short	(.L_7465 - .L_7464)
.L_7464:
        /*004c*/ 	.word	0x00000000
        /*0050*/ 	.short	0x0002
        /*0052*/ 	.short	0x0018
        /*0054*/ 	.byte	0x00, 0xf0, 0x41, 0x00


	//----- nvinfo : EIATTR_KPARAM_INFO
	.align		4
.L_7465:
        /*0058*/ 	.byte	0x04, 0x17
        /*005a*/ 	.short	(.L_7467 - .L_7466)
.L_7466:
        /*005c*/ 	.word	0x00000000
        /*0060*/ 	.short	0x0001
        /*0062*/ 	.short	0x0008
        /*0064*/ 	.byte	0x00, 0xf0, 0x41, 0x00


	//----- nvinfo : EIATTR_KPARAM_INFO
	.align		4
.L_7467:
        /*0068*/ 	.byte	0x04, 0x17
        /*006a*/ 	.short	(.L_7469 - .L_7468)
.L_7468:
        /*006c*/ 	.word	0x00000000
        /*0070*/ 	.short	0x0000
        /*0072*/ 	.short	0x0000
        /*0074*/ 	.byte	0x00, 0xf0, 0x11, 0x00


	//----- nvinfo : EIATTR_SPARSE_MMA_MASK
	.align		4
.L_7469:
        /*0078*/ 	.byte	0x03, 0x50
        /*007a*/ 	.short	0x0000


	//----- nvinfo : EIATTR_MAXREG_COUNT
	.align		4
        /*007c*/ 	.byte	0x03, 0x1b
        /*007e*/ 	.short	0x00ff


	//----- nvinfo : EIATTR_MERCURY_ISA_VERSION
	.align		4
        /*0080*/ 	.byte	0x03, 0x5f
        /*0082*/ 	.short	0x0101


	//----- nvinfo : EIATTR_EXIT_INSTR_OFFSETS
	.align		4
        /*0084*/ 	.byte	0x04, 0x1c
        /*0086*/ 	.short	(.L_7471 - .L_7470)


	//   ....[0]....
.L_7470:
        /*0088*/ 	.word	0x00000470


	//   ....[1]....
        /*008c*/ 	.word	0x000004d0


	//----- nvinfo : EIATTR_MAX_THREADS
	.align		4
.L_7471:
        /*0090*/ 	.byte	0x04, 0x05
        /*0092*/ 	.short	(.L_7473 - .L_7472)
.L_7472:
        /*0094*/ 	.word	0x00000080
        /*0098*/ 	.word	0x00000001
        /*009c*/ 	.word	0x00000001


	//----- nvinfo : EIATTR_CRS_STACK_SIZE
	.align		4
.L_7473:
        /*00a0*/ 	.byte	0x04, 0x1e
        /*00a2*/ 	.short	(.L_7475 - .L_7474)
.L_7474:
        /*00a4*/ 	.word	0x00000000


	//----- nvinfo : EIATTR_CBANK_PARAM_SIZE
	.align		4
.L_7475:
        /*00a8*/ 	.byte	0x03, 0x19
        /*00aa*/ 	.short	0x002c


	//----- nvinfo : EIATTR_PARAM_CBANK
	.align		4
        /*00ac*/ 	.byte	0x04, 0x0a
        /*00ae*/ 	.short	(.L_7477 - .L_7476)
	.align		4
.L_7476:
        /*00b0*/ 	.word	index@(.nv.constant0._ZN2at6native27unrolled_elementwise_kernelIZZZNS0_17clamp_kernel_cudaERNS_18TensorIteratorBaseERKN3c106ScalarES7_ENKUlvE_clEvENKUlvE_clEvEUlhE_St5arrayIPcLm2EELi4E23TrivialOffsetCalculatorILi1EjESF_NS0_6memory15LoadWithoutCastENSG_16StoreWithoutCastEEEviT_T0_T2_T3_T4_T5_)
        /*00b4*/ 	.short	0x0210
        /*00b6*/ 	.short	0x002c


	//----- nvinfo : EIATTR_SW_WAR
	.align		4
.L_7477:
        /*00b8*/ 	.byte	0x04, 0x36
        /*00ba*/ 	.short	(.L_7479 - .L_7478)
.L_7478:
        /*00bc*/ 	.word	0x00000008
.L_7479:


//--------------------- .nv.info._ZN2at6native29vectorized_elementwise_kernelILi2EZZZNS0_17clamp_kernel_cudaERNS_18TensorIteratorBaseERKN3c106ScalarES7_ENKUlvE_clEvENKUlvE_clEvEUlhE_St5arrayIPcLm2EEEEviT0_T1_ --------------------------
	.section	.nv.info._ZN2at6native29vectorized_elementwise_kernelILi2EZZZNS0_17clamp_kernel_cudaERNS_18TensorIteratorBaseERKN3c106ScalarES7_ENKUlvE_clEvENKUlvE_clEvEUlhE_St5arrayIPcLm2EEEEviT0_T1_,"",@"SHT_CUDA_INFO"
	.sectionflags	@""
	.align	4


	//----- nvinfo : EIATTR_CUDA_API_VERSION
	.align		4
        /*0000*/ 	.byte	0x04, 0x37
        /*0002*/ 	.short	(.L_7481 - .L_7480)
.L_7480:
        /*0004*/ 	.word	0x00000082


	//----- nvinfo : EIATTR_KPARAM_INFO
	.align		4
.L_7481:
        /*0008*/ 	.byte	0x04, 0x17
        /*000a*/ 	.short	(.L_7483 - .L_7482)
.L_7482:
        /*000c*/ 	.word	0x00000000
        /*0010*/ 	.short	0x0002
        /*0012*/ 	.short	0x0018
        /*0014*/ 	.byte	0x00, 0xf0, 0x41, 0x00


	//----- nvinfo : EIATTR_KPARAM_INFO
	.align		4
.L_7483:
        /*0018*/ 	.byte	0x04, 0x17
        /*001a*/ 	.short	(.L_7485 - .L_7484)
.L_7484:
        /*001c*/ 	.word	0x00000000
        /*0020*/ 	.short	0x0001
        /*0022*/ 	.short	0x0008
        /*0024*/ 	.byte	0x00, 0xf0, 0x41, 0x00


	//----- nvinfo : EIATTR_KPARAM_INFO
	.align		4
.L_7485:
        /*0028*/ 	.byte	0x04, 0x17
        /*002a*/ 	.short	(.L_7487 - .L_7486)
.L_7486:
        /*002c*/ 	.word	0x00000000
        /*0030*/ 	.short	0x0000
        /*0032*/ 	.short	0x0000
        /*0034*/ 	.byte	0x00, 0xf0, 0x11, 0x00


	//----- nvinfo : EIATTR_SPARSE_MMA_MASK
	.align		4
.L_7487:
        /*0038*/ 	.byte	0x03, 0x50
        /*003a*/ 	.short	0x0000


	//----- nvinfo : EIATTR_MAXREG_COUNT
	.align		4
        /*003c*/ 	.byte	0x03, 0x1b
        /*003e*/ 	.short	0x00ff


	//----- nvinfo : EIATTR_MERCURY_ISA_VERSION
	.align		4
        /*0040*/ 	.byte	0x03, 0x5f
        /*0042*/ 	.short	0x0101


	//----- nvinfo : EIATTR_EXIT_INSTR_OFFSETS
	.align		4
        /*0044*/ 	.byte	0x04, 0x1c
        /*0046*/ 	.short	(.L_7489 - .L_7488)


	//   ....[0]....
.L_7488:
        /*0048*/ 	.word	0x000003b0


	//   ....[1]....
        /*004c*/ 	.word	0x00000c80


	//   ....[2]....
        /*0050*/ 	.word	0x00000ce0


	//----- nvinfo : EIATTR_MAX_THREADS
	.align		4
.L_7489:
        /*0054*/ 	.byte	0x04, 0x05
        /*0056*/ 	.short	(.L_7491 - .L_7490)
.L_7490:
        /*0058*/ 	.word	0x00000080
        /*005c*/ 	.word	0x00000001
        /*0060*/ 	.word	0x00000001


	//----- nvinfo : EIATTR_CRS_STACK_SIZE
	.align		4
.L_7491:
        /*0064*/ 	.byte	0x04, 0x1e
        /*0066*/ 	.short	(.L_7493 - .L_7492)
.L_7492:
        /*0068*/ 	.word	0x00000000


	//----- nvinfo : EIATTR_CBANK_PARAM_SIZE
	.align		4
.L_7493:
        /*006c*/ 	.byte	0x03, 0x19
        /*006e*/ 	.short	0x0028


	//----- nvinfo : EIATTR_PARAM_CBANK
	.align		4
        /*0070*/ 	.byte	0x04, 0x0a
        /*0072*/ 	.short	(.L_7495 - .L_7494)
	.align		4
.L_7494:
        /*0074*/ 	.word	index@(.nv.constant0._ZN2at6native29vectorized_elementwise_kernelILi2EZZZNS0_17clamp_kernel_cudaERNS_18TensorIteratorBaseERKN3c106ScalarES7_ENKUlvE_clEvENKUlvE_clEvEUlhE_St5arrayIPcLm2EEEEviT0_T1_)
        /*0078*/ 	.short	0x0210
        /*007a*/ 	.short	0x0028


	//----- nvinfo : EIATTR_SW_WAR
	.align		4
.L_7495:
        /*007c*/ 	.byte	0x04, 0x36
        /*007e*/ 	.short	(.L_7497 - .L_7496)
.L_7496:
        /*0080*/ 	.word	0x00000008
.L_7497:


//--------------------- .nv.info._ZN2at6native29vectorized_elementwise_kernelILi4EZZZNS0_17clamp_kernel_cudaERNS_18TensorIteratorBaseERKN3c106ScalarES7_ENKUlvE_clEvENKUlvE_clEvEUlhE_St5arrayIPcLm2EEEEviT0_T1_ --------------------------
	.section	.nv.info._ZN2at6native29vectorized_elementwise_kernelILi4EZZZNS0_17clamp_kernel_cudaERNS_18TensorIteratorBaseERKN3c106ScalarES7_ENKUlvE_clEvENKUlvE_clEvEUlhE_St5arrayIPcLm2EEEEviT0_T1_,"",@"SHT_CUDA_INFO"
	.sectionflags	@""
	.align	4


	//----- nvinfo : EIATTR_CUDA_API_VERSION
	.align		4
        /*0000*/ 	.byte	0x04, 0x37
        /*0002*/ 	.short	(.L_7499 - .L_7498)
.L_7498:
        /*0004*/ 	.word	0x00000082


	//----- nvinfo : EIATTR_KPARAM_INFO
	.align		4
.L_7499:
        /*0008*/ 	.byte	0x04, 0x17
        /*000a*/ 	.short	(.L_7501 - .L_7500)
.L_7500:
        /*000c*/ 	.word	0x00000000
        /*0010*/ 	.short	0x0002
        /*0012*/ 	.short	0x0018
        /*0014*/ 	.byte	0x00, 0xf0, 0x41, 0x00


	//----- nvinfo : EIATTR_KPARAM_INFO
	.align		4
.L_7501:
        /*0018*/ 	.byte	0x04, 0x17
        /*001a*/ 	.short	(.L_7503 - .L_7502)
.L_7502:
        /*001c*/ 	.word	0x00000000
        /*0020*/ 	.short	0x0001
        /*0022*/ 	.short	0x0008
        /*0024*/ 	.byte	0x00, 0xf0, 0x41, 0x00


	//----- nvinfo : EIATTR_KPARAM_INFO
	.align		4
.L_7503:
        /*0028*/ 	.byte	0x04, 0x17
        /*002a*/ 	.short	(.L_7505 - .L_7504)
.L_7504:
        /*002c*/ 	.word	0x00000000
        /*0030*/ 	.short	0x0000
        /*0032*/ 	.short	0x0000
        /*0034*/ 	.byte	0x00, 0xf0, 0x11, 0x00


	//----- nvinfo : EIATTR_SPARSE_MMA_MASK
	.align		4
.L_7505:
        /*0038*/ 	.byte	0x03, 0x50
        /*003a*/ 	.short	0x0000


	//----- nvinfo : EIATTR_MAXREG_COUNT
	.align		4
        /*003c*/ 	.byte	0x03, 0x1b
        /*003e*/ 	.short	0x00ff


	//----- nvinfo : EIATTR_MERCURY_ISA_VERSION
	.align		4
        /*0040*/ 	.byte	0x03, 0x5f
        /*0042*/ 	.short	0x0101


	//----- nvinfo : EIATTR_EXIT_INSTR_OFFSETS
	.align		4
        /*0044*/ 	.byte	0x04, 0x1c
        /*0046*/ 	.short	(.L_7507 - .L_7506)


	//   ....[0]....
.L_7506:
        /*0048*/ 	.word	0x00000390


	//   ....[1]....
        /*004c*/ 	.word	0x00000c60


	//   ....[2]....
        /*0050*/ 	.word	0x00000cc0


	//----- nvinfo : EIATTR_MAX_THREADS
	.align		4
.L_7507:
        /*0054*/ 	.byte	0x04, 0x05
        /*0056*/ 	.short	(.L_7509 - .L_7508)
.L_7508:
        /*0058*/ 	.word	0x00000080
        /*005c*/ 	.word	0x00000001
        /*0060*/ 	.word	0x00000001


	//----- nvinfo : EIATTR_CRS_STACK_SIZE
	.align		4
.L_7509:
        /*0064*/ 	.byte	0x04, 0x1e
        /*0066*/ 	.short	(.L_7511 - .L_7510)
.L_7510:
        /*0068*/ 	.word	0x00000000


	//----- nvinfo : EIATTR_CBANK_PARAM_SIZE
	.align		4
.L_7511:
        /*006c*/ 	.byte	0x03, 0x19
        /*006e*/ 	.short	0x0028


	//----- nvinfo : EIATTR_PARAM_CBANK
	.align		4
        /*0070*/ 	.byte	0x04, 0x0a
        /*0072*/ 	.short	(.L_7513 - .L_7512)
	.align		4
.L_7512:
        /*0074*/ 	.word	index@(.nv.constant0._ZN2at6native29vectorized_elementwise_kernelILi4EZZZNS0_17clamp_kernel_cudaERNS_18TensorIteratorBaseERKN3c106ScalarES7_ENKUlvE_clEvENKUlvE_clEvEUlhE_St5arrayIPcLm2EEEEviT0_T1_)
        /*0078*/ 	.short	0x0210
        /*007a*/ 	.short	0x0028


	//----- nvinfo : EIATTR_SW_WAR
	.align		4
.L_7513:
        /*007c*/ 	.byte	0x04, 0x36
        /*007e*/ 	.short	(.L_7515 - .L_7514)
.L_7514:
        /*0080*/ 	.word	0x00000008
.L_7515:


//--------------------- .nv.info._ZN2at6native29vectorized_elementwise_kernelILi8EZZZNS0_17clamp_kernel_cudaERNS_18TensorIteratorBaseERKN3c106ScalarES7_ENKUlvE_clEvENKUlvE_clEvEUlhE_St5arrayIPcLm2EEEEviT0_T1_ --------------------------
	.section	.nv.info._ZN2at6native29vectorized_elementwise_kernelILi8EZZZNS0_17clamp_kernel_cudaERNS_18TensorIteratorBaseERKN3c106ScalarES7_ENKUlvE_clEvENKUlvE_clEvEUlhE_St5arrayIPcLm2EEEEviT0_T1_,"",@"SHT_CUDA_INFO"
	.sectionflags	@""
	.align	4


	//----- nvinfo : EIATTR_CUDA_API_VERSION
	.align		4
        /*0000*/ 	.byte	0x04, 0x37
        /*0002*/ 	.short	(.L_7517 - .L_7516)
.L_7516:
        /*0004*/ 	.word	0x00000082


	//----- nvinfo : EIATTR_KPARAM_INFO
	.align		4
.L_7517:
        /*0008*/ 	.byte	0x04, 0x17
        /*000a*/ 	.short	(.L_7519 - .L_7518)
.L_7518:
        /*000c*/ 	.word	0x00000000
        /*0010*/ 	.short	0x0002
        /*0012*/ 	.short	0x0018
        /*0014*/ 	.byte	0x00, 0xf0, 0x41, 0x00


	//----- nvinfo : EIATTR_KPARAM_INFO
	.align		4
.L_7519:
        /*0018*/ 	.byte	0x04, 0x17
        /*001a*/ 	.short	(.L_7521 - .L_7520)
.L_7520:
        /*001c*/ 	.word	0x00000000
        /*0020*/ 	.short	0x0001
        /*0022*/ 	.short	0x0008
        /*0024*/ 	.byte	0x00, 0xf0, 0x41, 0x00


	//----- nvinfo : EIATTR_KPARAM_INFO
	.align		4
.L_7521:
        /*0028*/ 	.byte	0x04, 0x17
        /*002a*/ 	.short	(.L_7523 - .L_7522)
.L_7522:
        /*002c*/ 	.word	0x00000000
        /*0030*/ 	.short	0x0000
        /*0032*/ 	.short	0x0000
        /*0034*/ 	.byte	0x00, 0xf0, 0x11, 0x00


	//----- nvinfo : EIATTR_SPARSE_MMA_MASK
	.align		4
.L_7523:
        /*0038*/ 	.byte	0x03, 0x50
        /*003a*/ 	.short	0x0000


	//----- nvinfo : EIATTR_MAXREG_COUNT
	.align		4
        /*003c*/ 	.byte	0x03, 0x1b
        /*003e*/ 	.short	0x00ff


	//----- nvinfo : EIATTR_MERCURY_ISA_VERSION
	.align		4
        /*0040*/ 	.byte	0x03, 0x5f
        /*0042*/ 	.short	0x0101


	//----- nvinfo : EIATTR_EXIT_INSTR_OFFSETS
	.align		4
        /*0044*/ 	.byte	0x04, 0x1c
        /*0046*/ 	.short	(.L_7525 - .L_7524)


	//   ....[0]....
.L_7524:
        /*0048*/ 	.word	0x00000430


	//   ....[1]....
        /*004c*/ 	.word	0x00000d00


	//   ....[2]....
        /*0050*/ 	.word	0x00000d60


	//----- nvinfo : EIATTR_MAX_THREADS
	.align		4
.L_7525:
        /*0054*/ 	.byte	0x04, 0x05
        /*0056*/ 	.short	(.L_7527 - .L_7526)
.L_7526:
        /*0058*/ 	.word	0x00000080
        /*005c*/ 	.word	0x00000001
        /*0060*/ 	.word	0x00000001


	//----- nvinfo : EIATTR_CRS_STACK_SIZE
	.align		4
.L_7527:
        /*0064*/ 	.byte	0x04, 0x1e
        /*0066*/ 	.short	(.L_7529 - .L_7528)
.L_7528:
        /*0068*/ 	.word	0x00000000


	//----- nvinfo : EIATTR_CBANK_PARAM_SIZE
	.align		4
.L_7529:
        /*006c*/ 	.byte	0x03, 0x19
        /*006e*/ 	.short	0x0028


	//----- nvinfo : EIATTR_PARAM_CBANK
	.align		4
        /*0070*/ 	.byte	0x04, 0x0a
        /*0072*/ 	.short	(.L_7531 - .L_7530)
	.align		4
.L_7530:
        /*0074*/ 	.word	index@(.nv.constant0._ZN2at6native29vectorized_elementwise_kernelILi8EZZZNS0_17clamp_kernel_cudaERNS_18TensorIteratorBaseERKN3c106ScalarES7_ENKUlvE_clEvENKUlvE_clEvEUlhE_St5arrayIPcLm2EEEEviT0_T1_)
        /*0078*/ 	.short	0x0210
        /*007a*/ 	.short	0x0028


	//----- nvinfo : EIATTR_SW_WAR
	.align		4
.L_7531:
        /*007c*/ 	.byte	0x04, 0x36
        /*007e*/ 	.short	(.L_7533 - .L_7532)
.L_7532:
        /*0080*/ 	.word	0x00000008
.L_7533:


//--------------------- .nv.info._ZN2at6native18elementwise_kernelILi128ELi4EZNS0_15gpu_kernel_implIZZZNS0_16sqrt_kernel_cudaERNS_18TensorIteratorBaseEENKUlvE0_clEvENKUlvE2_clEvEUlN3c108BFloat16EE_EEvS4_RKT_EUliE_EEviT1_ --------------------------
	.section	.nv.info._ZN2at6native18elementwise_kernelILi128ELi4EZNS0_15gpu_kernel_implIZZZNS0_16sqrt_kernel_cudaERNS_18TensorIteratorBaseEENKUlvE0_clEvENKUlvE2_clEvEUlN3c108BFloat16EE_EEvS4_RKT_EUliE_EEviT1_,"",@"SHT_CUDA_INFO"
	.sectionflags	@""
	.align	4


	//----- nvinfo : EIATTR_CUDA_API_VERSION
	.align		4
        /*0000*/ 	.byte	0x04, 0x37
        /*0002*/ 	.short	(.L_7535 - .L_7534)
.L_7534:
        /*0004*/ 	.word	0x00000082


	//----- nvinfo : EIATTR_KPARAM_INFO
	.align		4
.L_7535:
        /*0008*/ 	.byte	0x04, 0x17
        /*000a*/ 	.short	(.L_7537 - .L_7536)
.L_7536:
        /*000c*/ 	.word	0x00000000
        /*0010*/ 	.short	0x0001
        /*0012*/ 	.short	0x0008
        /*0014*/ 	.byte	0x00, 0xf0, 0x61, 0x08


	//----- nvinfo : EIATTR_KPARAM_INFO
	.align		4
.L_7537:
        /*0018*/ 	.byte	0x04, 0x17
        /*001a*/ 	.short	(.L_7539 - .L_7538)
.L_7538:
        /*001c*/ 	.word	0x00000000
        /*0020*/ 	.short	0x0000
        /*0022*/ 	.short	0x0000
        /*0024*/ 	.byte	0x00, 0xf0, 0x11, 0x00


	//----- nvinfo : EIATTR_SPARSE_MMA_MASK
	.align		4
.L_7539:
        /*0028*/ 	.byte	0x03, 0x50
        /*002a*/ 	.short	0x0000


	//----- nvinfo : EIATTR_MAXREG_COUNT
	.align		4
        /*002c*/ 	.byte	0x03, 0x1b
        /*002e*/ 	.short	0x0080


	//----- nvinfo : EIATTR_EXTERNS
	.align		4
        /*0030*/ 	.byte	0x04, 0x0f
        /*0032*/ 	.short	(.L_7541 - .L_7540)


	//   ....[0]....
	.align		4
.L_7540:
        /*0034*/ 	.word	index@(__assertfail)


	//----- nvinfo : EIATTR_MERCURY_ISA_VERSION
	.align		4
.L_7541:
        /*0038*/ 	.byte	0x03, 0x5f
        /*003a*/ 	.short	0x0101


	//----- nvinfo : EIATTR_SYSCALL_OFFSETS
	.align		4
        /*003c*/ 	.byte	0x04, 0x46
        /*003e*/ 	.short	(.L_7543 - .L_7542)


	//   ....[0]....
.L_7542:
        /*0040*/ 	.word	0x000022d0


	//   ....[1]....
        /*0044*/ 	.word	0x00003260


	//   ....[2]....
        /*0048*/ 	.word	0x00005590


	//   ....[3]....
        /*004c*/ 	.word	0x00006520


	//   ....[4]....
        /*0050*/ 	.word	0x00008840


	//   ....[5]....
        /*0054*/ 	.word	0x000097d0


	//   ....[6]....
        /*0058*/ 	.word	0x0000bae0


	//   ....[7]....
        /*005c*/ 	.word	0x0000ca70


	//----- nvinfo : EIATTR_EXIT_INSTR_OFFSETS
	.align		4
.L_7543:
        /*0060*/ 	.byte	0x04, 0x1c
        /*0062*/ 	.short	(.L_7545 - .L_7544)


	//   ....[0]....
.L_7544:
        /*0064*/ 	.word	0x000098a0


	//   ....[1]....
        /*0068*/ 	.word	0x0000bca0


	//   ....[2]....
        /*006c*/ 	.word	0x0000bce0


	//   ....[3]....
        /*0070*/ 	.word	0x0000bd80


	//   ....[4]....
        /*0074*/ 	.word	0x0000bdc0


	//   ....[5]....
        /*0078*/ 	.word	0x0000be00


	//   ....[6]....
        /*007c*/ 	.word	0x0000be90


	//   ....[7]....
        /*0080*/ 	.word	0x0000bed0


	//   ....[8]....
        /*0084*/ 	.word	0x0000bf70


	//   ....[9]....
        /*0088*/ 	.word	0x0000bfc0


	//   ....[10]....
        /*008c*/ 	.word	0x0000c010


	//   ....[11]....
        /*0090*/ 	.word	0x0000c0e0


	//   ....[12]....
        /*0094*/ 	.word	0x0000c140


	//   ....[13]....
        /*0098*/ 	.word	0x0000c2d0


	//   ....[14]....
        /*009c*/ 	.word	0x0000c430


	//   ....[15]....
        /*00a0*/ 	.word	0x0000c450


	//   ....[16]....
        /*00a4*/ 	.word	0x0000c510


	//   ....[17]....
        /*00a8*/ 	.word	0x0000c690


	//   ....[18]....
        /*00ac*/ 	.word	0x0000c810


	//   ....[19]....
        /*00b0*/ 	.word	0x0000c970


	//   ....[20]....
        /*00b4*/ 	.word	0x0000ca80


	//   ....[21]....
        /*00b8*/ 	.word	0x0000cac0


	//   ....[22]....
        /*00bc*/ 	.word	0x0000cb00


	//----- nvinfo : EIATTR_MAX_THREADS
	.align		4
.L_7545:
        /*00c0*/ 	.byte	0x04, 0x05
        /*00c2*/ 	.short	(.L_7547 - .L_7546)
.L_7546:
        /*00c4*/ 	.word	0x00000080
        /*00c8*/ 	.word	0x00000001
        /*00cc*/ 	.word	0x00000001


	//----- nvinfo : EIATTR_CRS_STACK_SIZE
	.align		4
.L_7547:
        /*00d0*/ 	.byte	0x04, 0x1e
        /*00d2*/ 	.short	(.L_7549 - .L_7548)
.L_7548:
        /*00d4*/ 	.word	0x00000000


	//----- nvinfo : EIATTR_CBANK_PARAM_SIZE
	.align		4
.L_7549:
        /*00d8*/ 	.byte	0x03, 0x19
        /*00da*/ 	.short	0x0220


	//----- nvinfo : EIATTR_PARAM_CBANK
	.align		4
        /*00dc*/ 	.byte	0x04, 0x0a
        /*00de*/ 	.short	(.L_7551 - .L_7550)
	.align		4
.L_7550:
        /*00e0*/ 	.word	index@(.nv.constant0._ZN2at6native18elementwise_kernelILi128ELi4EZNS0_15gpu_kernel_implIZZZNS0_16sqrt_kernel_cudaERNS_18TensorIteratorBaseEENKUlvE0_clEvENKUlvE2_clEvEUlN3c108BFloat16EE_EEvS4_RKT_EUliE_EEviT1_)
        /*00e4*/ 	.short	0x0210
        /*00e6*/ 	.short	0x0220


	//----- nvinfo : EIATTR_SW_WAR
	.align		4
.L_7551:
        /*00e8*/ 	.byte	0x04, 0x36
        /*00ea*/ 	.short	(.L_7553 - .L_7552)
.L_7552:
        /*00ec*/ 	.word	0x00000008
.L_7553:


//--------------------- .nv.info._ZN2at6native27unrolled_elementwise_kernelIZZZNS0_16sqrt_kernel_cudaERNS_18TensorIteratorBaseEENKUlvE0_clEvENKUlvE2_clEvEUlN3c108BFloat16EE_St5arrayIPcLm2EELi4E23TrivialOffsetCalculatorILi1EjESD_NS0_6memory12LoadWithCastILi1EEENSE_13StoreWithCastILi1EEEEEviT_T0_T2_T3_T4_T5_ --------------------------
	.section	.nv.info._ZN2at6native27unrolled_elementwise_kernelIZZZNS0_16sqrt_kernel_cudaERNS_18TensorIteratorBaseEENKUlvE0_clEvENKUlvE2_clEvEUlN3c108BFloat16EE_St5arrayIPcLm2EELi4E23TrivialOffsetCalculatorILi1EjESD_NS0_6memory12LoadWithCastILi1EEENSE_13StoreWithCastILi1EEEEEviT_T0_T2_T3_T4_T5_,"",@"SHT_CUDA_INFO"
	.sectionflags	@""
	.align	4


	//----- nvinfo : EIATTR_CUDA_API_VERSION
	.align		4
        /*0000*/ 	.byte	0x04, 0x37
        /*0002*/ 	.short	(.L_7555 - .L_7554)
.L_7554:
        /*0004*/ 	.word	0x00000082


	//----- nvinfo : EIATTR_KPARAM_INFO
	.align		4
.L_7555:
        /*0008*/ 	.byte	0x04, 0x17
        /*000a*/ 	.short	(.L_7557 - .L_7556)
.L_7556:
        /*000c*/ 	.word	0x00000000
        /*0010*/ 	.short	0x0006
        /*0012*/ 	.short	0x0024
        /*0014*/ 	.byte	0x00, 0xf0, 0x21, 0x00


	//----- nvinfo : EIATTR_KPARAM_INFO
	.align		4
.L_7557:
        /*0018*/ 	.byte	0x04, 0x17
        /*001a*/ 	.short	(.L_7559 - .L_7558)
.L_7558:
        /*001c*/ 	.word	0x00000000
        /*0020*/ 	.short	0x0005
        /*0022*/ 	.short	0x001c
        /*0024*/ 	.byte	0x00, 0xf0, 0x21, 0x00


	//----- nvinfo : EIATTR_KPARAM_INFO
	.align		4
.L_7559:
        /*0028*/ 	.byte	0x04, 0x17
        /*002a*/ 	.short	(.L_7561 - .L_7560)
.L_7560:
        /*002c*/ 	.word	0x00000000
        /*0030*/ 	.short	0x0004
        /*0032*/ 	.short	0x0019
        /*0034*/ 	.byte	0x00, 0xf0, 0x05, 0x00


	//----- nvinfo : EIATTR_KPARAM_INFO
	.align		4
.L_7561:
        /*0038*/ 	.byte	0x04, 0x17
        /*003a*/ 	.short	(.L_7563 - .L_7562)
.L_7562:
        /*003c*/ 	.word	0x00000000
        /*0040*/ 	.short	0x0003
        /*0042*/ 	.short	0x0018
        /*0044*/ 	.byte	0x00, 0xf0, 0x05, 0x00


	//----- nvinfo : EIATTR_KPARAM_INFO
	.align		4
.L_7563:
        /*0048*/ 	.byte	0x04, 0x17
        /*004a*/ 	.short	(.L_7565 - .L_7564)
.L_7564:
        /*004c*/ 	.word	0x00000000
        /*0050*/ 	.short	0x0002
        /*0052*/ 	.short	0x0008
        /*0054*/ 	.byte	0x00, 0xf0, 0x41, 0x00


	//----- nvinfo : EIATTR_KPARAM_INFO
	.align		4
.L_7565:
        /*0058*/ 	.byte	0x04, 0x17
        /*005a*/ 	.short	(.L_7567 - .L_7566)
.L_7566:
        /*005c*/ 	.word	0x00000000
        /*0060*/ 	.short	0x0001
        /*0062*/ 	.short	0x0004
        /*0064*/ 	.byte	0x00, 0xf0, 0x05, 0x00


	//----- nvinfo : EIATTR_KPARAM_INFO
	.align		4
.L_7567:
        /*0068*/ 	.byte	0x04, 0x17
        /*006a*/ 	.short	(.L_7569 - .L_7568)
.L_7568:
        /*006c*/ 	.word	0x00000000
        /*0070*/ 	.short	0x0000
        /*0072*/ 	.short	0x0000
        /*0074*/ 	.byte	0x00, 0xf0, 0x11, 0x00


	//----- nvinfo : EIATTR_SPARSE_MMA_MASK
	.align		4
.L_7569:
        /*0078*/ 	.byte	0x03, 0x50
        /*007a*/ 	.short	0x0000


	//----- nvinfo : EIATTR_MAXREG_COUNT
	.align		4
        /*007c*/ 	.byte	0x03, 0x1b
        /*007e*/ 	.short	0x00ff


	//----- nvinfo : EIATTR_EXTERNS
	.align		4
        /*0080*/ 	.byte	0x04, 0x0f
        /*0082*/ 	.short	(.L_7571 - .L_7570)


	//   ....[0]....
	.align		4
.L_7570:
        /*0084*/ 	.word	index@(__assertfail)


	//----- nvinfo : EIATTR_MERCURY_ISA_VERSION
	.align		4
.L_7571:
        /*0088*/ 	.byte	0x03, 0x5f
        /*008a*/ 	.short	0x0101


	//----- nvinfo : EIATTR_SYSCALL_OFFSETS
	.align		4
        /*008c*/ 	.byte	0x04, 0x46
        /*008e*/ 	.short	(.L_7573 - .L_7572)


	//   ....[0]....
.L_7572:
        /*0090*/ 	.word	0x000010e0


	//   ....[1]....
        /*0094*/ 	.word	0x00002220


	//   ....[2]....
        /*0098*/ 	.word	0x00003370


	//   ....[3]....
        /*009c*/ 	.word	0x00004490


	//   ....[4]....
        /*00a0*/ 	.word	0x00005720


	//   ....[5]....
        /*00a4*/ 	.word	0x00006740


	//   ....[6]....
        /*00a8*/ 	.word	0x00007720


	//   ....[7]....
        /*00ac*/ 	.word	0x00008700


	//----- nvinfo : EIATTR_EXIT_INSTR_OFFSETS
	.align		4
.L_7573:
        /*00b0*/ 	.byte	0x04, 0x1c
        /*00b2*/ 	.short	(.L_7575 - .L_7574)


	//   ....[0]....
.L_7574:
        /*00b4*/ 	.word	0x000077e0


	//   ....[1]....
        /*00b8*/ 	.word	0x00007930


	//   ....[2]....
        /*00bc*/ 	.word	0x00007970


	//   ....[3]....
        /*00c0*/ 	.word	0x00007a10


	//   ....[4]....
        /*00c4*/ 	.word	0x00007a50


	//   ....[5]....
        /*00c8*/ 	.word	0x00007a90


	//   ....[6]....
        /*00cc*/ 	.word	0x00007b20


	//   ....[7]....
        /*00d0*/ 	.word	0x00007b60


	//   ....[8]....
        /*00d4*/ 	.word	0x00007c00


	//   ....[9]....
        /*00d8*/ 	.word	0x00007c50


	//   ....[10]....
        /*00dc*/ 	.word	0x00007ca0


	//   ....[11]....
        /*00e0*/ 	.word	0x00007d70


	//   ....[12]....
        /*00e4*/ 	.word	0x00007dd0


	//   ....[13]....
        /*00e8*/ 	.word	0x00007f60


	//   ....[14]....
        /*00ec*/ 	.word	0x000080c0


	//   ....[15]....
        /*00f0*/ 	.word	0x000080e0


	//   ....[16]....
        /*00f4*/ 	.word	0x000081a0


	//   ....[17]....
        /*00f8*/ 	.word	0x00008320


	//   ....[18]....
        /*00fc*/ 	.word	0x000084a0


	//   ....[19]....
        /*0100*/ 	.word	0x00008600


	//   ....[20]....
        /*0104*/ 	.word	0x00008710


	//   ....[21]....
        /*0108*/ 	.word	0x00008750


	//   ....[22]....
        /*010c*/ 	.word	0x00008790


	//----- nvinfo : EIATTR_MAX_THREADS
	.align		4
.L_7575:
        /*0110*/ 	.byte	0x04, 0x05
        /*0112*/ 	.short	(.L_7577 - .L_7576)
.L_7576:
        /*0114*/ 	.word	0x00000080
        /*0118*/ 	.word	0x00000001
        /*011c*/ 	.word	0x00000001


	//----- nvinfo : EIATTR_CRS_STACK_SIZE
	.align		4
.L_7577:
        /*0120*/ 	.byte	0x04, 0x1e
        /*0122*/ 	.short	(.L_7579 - .L_7578)
.L_7578:
        /*0124*/ 	.word	0x00000000


	//----- nvinfo : EIATTR_CBANK_PARAM_SIZE
	.align		4
.L_7579:
        /*0128*/ 	.byte	0x03, 0x19
        /*012a*/ 	.short	0x002c


	//----- nvinfo : EIATTR_PARAM_CBANK
	.align		4
        /*012c*/ 	.byte	0x04, 0x0a
        /*012e*/ 	.short	(.L_7581 - .L_7580)
	.align		4
.L_7580:
        /*0130*/ 	.word	index@(.nv.constant0._ZN2at6native27unrolled_elementwise_kernelIZZZNS0_16sqrt_kernel_cudaERNS_18TensorIteratorBaseEENKUlvE0_clEvENKUlvE2_clEvEUlN3c108BFloat16EE_St5arrayIPcLm2EELi4E23TrivialOffsetCalculatorILi1EjESD_NS0_6memory12LoadWithCastILi1EEENSE_13StoreWithCastILi1EEEEEviT_T0_T2_T3_T4_T5_)
        /*0134*/ 	.short	0x0210
        /*0136*/ 	.short	0x002c


	//----- nvinfo : EIATTR_SW_WAR
	.align		4
.L_7581:
        /*0138*/ 	.byte	0x04, 0x36
        /*013a*/ 	.short	(.L_7583 - .L_7582)
.L_7582:
        /*013c*/ 	.word	0x00000008
.L_7583:


//--------------------- .nv.info._ZN2at6native18elementwise_kernelILi128ELi4EZNS0_22gpu_kernel_impl_nocastIZZZNS0_16sqrt_kernel_cudaERNS_18TensorIteratorBaseEENKUlvE0_clEvENKUlvE2_clEvEUlN3c108BFloat16EE_EEvS4_RKT_EUliE_EEviT1_ --------------------------
	.section	.nv.info._ZN2at6native18elementwise_kernelILi128ELi4EZNS0_22gpu_kernel_impl_nocastIZZZNS0_16sqrt_kernel_cudaERNS_18TensorIteratorBaseEENKUlvE0_clEvENKUlvE2_clEvEUlN3c108BFloat16EE_EEvS4_RKT_EUliE_EEviT1_,"",@"SHT_CUDA_INFO"
	.sectionflags	@""
	.align	4


	//----- nvinfo : EIATTR_CUDA_API_VERSION
	.align		4
        /*0000*/ 	.byte	0x04, 0x37
        /*0002*/ 	.short	(.L_7585 - .L_7584)
.L_7584:
        /*0004*/ 	.word	0x00000082


	//----- nvinfo : EIATTR_KPARAM_INFO
	.align		4
.L_7585:
        /*0008*/ 	.byte	0x04, 0x17
        /*000a*/ 	.short	(.L_7587 - .L_7586)
.L_7586:
        /*000c*/ 	.word	0x00000000
        /*0010*/ 	.short	0x0001
        /*0012*/ 	.short	0x0008
        /*0014*/ 	.byte	0x00, 0xf0, 0x61, 0x08


	//----- nvinfo : EIATTR_KPARAM_INFO
	.align		4
.L_7587:
        /*0018*/ 	.byte	0x04, 0x17
        /*001a*/ 	.short	(.L_7589 - .L_7588)
.L_7588:
        /*001c*/ 	.word	0x00000000
        /*0020*/ 	.short	0x0000
        /*0022*/ 	.short	0x0000
        /*0024*/ 	.byte	0x00, 0xf0, 0x11, 0x00


	//----- nvinfo : EIATTR_SPARSE_MMA_MASK
	.align		4
.L_7589:
        /*0028*/ 	.byte	0x03, 0x50
        /*002a*/ 	.short	0x0000


	//----- nvinfo : EIATTR_MAXREG_COUNT
	.align		4
        /*002c*/ 	.byte	0x03, 0x1b
        /*002e*/ 	.short	0x0080


	//----- nvinfo : EIATTR_MERCURY_ISA_VERSION
	.align		4
        /*0030*/ 	.byte	0x03, 0x5f
        /*0032*/ 	.short	0x0101


	//----- nvinfo : EIATTR_EXIT_INSTR_OFFSETS
	.align		4
        /*0034*/ 	.byte	0x04, 0x1c
        /*0036*/ 	.short	(.L_7591 - .L_7590)


	//   ....[0]....
.L_7590:
        /*0038*/ 	.word	0x00003bf0


	//   ....[1]....
        /*003c*/ 	.word	0x00004f90


	//----- nvinfo : EIATTR_MAX_THREADS
	.align		4
.L_7591:
        /*0040*/ 	.byte	0x04, 0x05
        /*0042*/ 	.short	(.L_7593 - .L_7592)
.L_7592:
        /*0044*/ 	.word	0x00000080
        /*0048*/ 	.word	0x00000001
        /*004c*/ 	.word	0x00000001


	//----- nvinfo : EIATTR_CRS_STACK_SIZE
	.align		4
.L_7593:
        /*0050*/ 	.byte	0x04, 0x1e
        /*0052*/ 	.short	(.L_7595 - .L_7594)
.L_7594:
        /*0054*/ 	.word	0x00000000


	//----- nvinfo : EIATTR_CBANK_PARAM_SIZE
	.align		4
.L_7595:
        /*0058*/ 	.byte	0x03, 0x19
        /*005a*/ 	.short	0x0220


	//----- nvinfo : EIATTR_PARAM_CBANK
	.align		4
        /*005c*/ 	.byte	0x04, 0x0a
        /*005e*/ 	.short	(.L_7597 - .L_7596)
	.align		4
.L_7596:
        /*0060*/ 	.word	index@(.nv.constant0._ZN2at6native18elementwise_kernelILi128ELi4EZNS0_22gpu_kernel_impl_nocastIZZZNS0_16sqrt_kernel_cudaERNS_18TensorIteratorBaseEENKUlvE0_clEvENKUlvE2_clEvEUlN3c108BFloat16EE_EEvS4_RKT_EUliE_EEviT1_)
        /*0064*/ 	.short	0x0210
        /*0066*/ 	.short	0x0220


	//----- nvinfo : EIATTR_SW_WAR
	.align		4
.L_7597:
        /*0068*/ 	.byte	0x04, 0x36
        /*006a*/ 	.short	(.L_7599 - .L_7598)
.L_7598:
        /*006c*/ 	.word	0x00000008
.L_7599:


//--------------------- .nv.info._ZN2at6native27unrolled_elementwise_kernelIZZZNS0_16sqrt_kernel_cudaERNS_18TensorIteratorBaseEENKUlvE0_clEvENKUlvE2_clEvEUlN3c108BFloat16EE_St5arrayIPcLm2EELi4E23TrivialOffsetCalculatorILi1EjESD_NS0_6memory15LoadWithoutCastENSE_16StoreWithoutCastEEEviT_T0_T2_T3_T4_T5_ --------------------------
	.section	.nv.info._ZN2at6native27unrolled_elementwise_kernelIZZZNS0_16sqrt_kernel_cudaERNS_18TensorIteratorBaseEENKUlvE0_clEvENKUlvE2_clEvEUlN3c108BFloat16EE_St5arrayIPcLm2EELi4E23TrivialOffsetCalculatorILi1EjESD_NS0_6memory15LoadWithoutCastENSE_16StoreWithoutCastEEEviT_T0_T2_T3_T4_T5_,"",@"SHT_CUDA_INFO"
	.sectionflags	@""
	.align	4


	//----- nvinfo : EIATTR_CUDA_API_VERSION
	.align		4
        /*0000*/ 	.byte	0x04, 0x37
        /*0002*/ 	.short	(.L_7601 - .L_7600)
.L_7600:
        /*0004*/ 	.word	0x00000082


	//----- nvinfo : EIATTR_KPARAM_INFO
	.align		4
.L_7601:
        /*0008*/ 	.byte	0x04, 0x17
        /*000a*/ 	.short	(.L_7603 - .L_7602)
.L_7602:
        /*000c*/ 	.word	0x00000000
        /*0010*/ 	.short	0x0006
        /*0012*/ 	.short	0x001b
        /*0014*/ 	.byte	0x00, 0xf0, 0x05, 0x00


	//----- nvinfo : EIATTR_KPARAM_INFO
	.align		4
.L_7603:
        /*0018*/ 	.byte	0x04, 0x17
        /*001a*/ 	.short	(.L_7605 - .L_7604)
.L_7604:
        /*001c*/ 	.word	0x00000000
        /*0020*/ 	.short	0x0005
        /*0022*/ 	.short	0x001a
        /*0024*/ 	.byte	0x00, 0xf0, 0x05, 0x00


	//----- nvinfo : EIATTR_KPARAM_INFO
	.align		4
.L_7605:
        /*0028*/ 	.byte	0x04, 0x17
        /*002a*/ 	.short	(.L_7607 - .L_7606)
.L_7606:
        /*002c*/ 	.word	0x00000000
        /*0030*/ 	.short	0x0004
        /*0032*/ 	.short	0x0019
        /*0034*/ 	.byte	0x00, 0xf0, 0x05, 0x00


	//----- nvinfo : EIATTR_KPARAM_INFO
	.align		4
.L_7607:
        /*0038*/ 	.byte	0x04, 0x17
        /*003a*/ 	.short	(.L_7609 - .L_7608)
.L_7608:
        /*003c*/ 	.word	0x00000000
        /*0040*/ 	.short	0x0003
        /*0042*/ 	.short	0x0018
        /*0044*/ 	.byte	0x00, 0xf0, 0x05, 0x00


	//----- nvinfo : EIATTR_KPARAM_INFO
	.align		4
.L_7609:
        /*0048*/ 	.byte	0x04, 0x17
        /*004a*/ 	.short	(.L_7611 - .L_7610)
.L_7610:
        /*004c*/ 	.word	0x00000000
        /*0050*/ 	.short	0x0002
        /*0052*/ 	.short	0x0008
        /*0054*/ 	.byte	0x00, 0xf0, 0x41, 0x00


	//----- nvinfo : EIATTR_KPARAM_INFO
	.align		4
.L_7611:
        /*0058*/ 	.byte	0x04, 0x17
        /*005a*/ 	.short	(.L_7613 - .L_7612)
.L_7612:
        /*005c*/ 	.word	0x00000000
        /*0060*/ 	.short	0x0001
        /*0062*/ 	.short	0x0004
        /*0064*/ 	.byte	0x00, 0xf0, 0x05, 0x00


	//----- nvinfo : EIATTR_KPARAM_INFO
	.align		4
.L_7613:
        /*0068*/ 	.byte	0x04, 0x17
        /*006a*/ 	.short	(.L_7615 - .L_7614)
.L_7614:
        /*006c*/ 	.word	0x00000000
        /*0070*/ 	.short	0x0000
        /*0072*/ 	.short	0x0000
        /*0074*/ 	.byte	0x00, 0xf0, 0x11, 0x00


	//----- nvinfo : EIATTR_SPARSE_MMA_MASK
	.align		4
.L_7615:
        /*0078*/ 	.byte	0x03, 0x50
        /*007a*/ 	.short	0x0000


	//----- nvinfo : EIATTR_MAXREG_COUNT
	.align		4
        /*007c*/ 	.byte	0x03, 0x1b
        /*007e*/ 	.short	0x00ff


	//----- nvinfo : EIATTR_MERCURY_ISA_VERSION
	.align		4
        /*0080*/ 	.byte	0x03, 0x5f
        /*0082*/ 	.short	0x0101


	//----- nvinfo : EIATTR_EXIT_INSTR_OFFSETS
	.align		4
        /*0084*/ 	.byte	0x04, 0x1c
        /*0086*/ 	.short	(.L_7617 - .L_7616)


	//   ....[0]....
.L_7616:
        /*0088*/ 	.word	0x00000470


	//   ....[1]....
        /*008c*/ 	.word	0x000004e0


	//----- nvinfo : EIATTR_MAX_THREADS
	.align		4
.L_7617:
        /*0090*/ 	.byte	0x04, 0x05
        /*0092*/ 	.short	(.L_7619 - .L_7618)
.L_7618:
        /*0094*/ 	.word	0x00000080
        /*0098*/ 	.word	0x00000001
        /*009c*/ 	.word	0x00000001


	//----- nvinfo : EIATTR_CRS_STACK_SIZE
	.align		4
.L_7619:
        /*00a0*/ 	.byte	0x04, 0x1e
        /*00a2*/ 	.short	(.L_7621 - .L_7620)
.L_7620:
        /*00a4*/ 	.word	0x00000000


	//----- nvinfo : EIATTR_CBANK_PARAM_SIZE
	.align		4
.L_7621:
        /*00a8*/ 	.byte	0x03, 0x19
        /*00aa*/ 	.short	0x001c


	//----- nvinfo : EIATTR_PARAM_CBANK
	.align		4
        /*00ac*/ 	.byte	0x04, 0x0a
        /*00ae*/ 	.short	(.L_7623 - .L_7622)
	.align		4
.L_7622:
        /*00b0*/ 	.word	index@(.nv.constant0._ZN2at6native27unrolled_elementwise_kernelIZZZNS0_16sqrt_kernel_cudaERNS_18TensorIteratorBaseEENKUlvE0_clEvENKUlvE2_clEvEUlN3c108BFloat16EE_St5arrayIPcLm2EELi4E23TrivialOffsetCalculatorILi1EjESD_NS0_6memory15LoadWithoutCastENSE_16StoreWithoutCastEEEviT_T0_T2_T3_T4_T5_)
        /*00b4*/ 	.short	0x0210
        /*00b6*/ 	.short	0x001c


	//----- nvinfo : EIATTR_SW_WAR
	.align		4
.L_7623:
        /*00b8*/ 	.byte	0x04, 0x36
        /*00ba*/ 	.short	(.L_7625 - .L_7624)
.L_7624:
        /*00bc*/ 	.word	0x00000008
.L_7625:


//--------------------- .nv.info._ZN2at6native29vectorized_elementwise_kernelILi2EZZZNS0_16sqrt_kernel_cudaERNS_18TensorIteratorBaseEENKUlvE0_clEvENKUlvE2_clEvEUlN3c108BFloat16EE_St5arrayIPcLm2EEEEviT0_T1_ --------------------------
	.section	.nv.info._ZN2at6native29vectorized_elementwise_kernelILi2EZZZNS0_16sqrt_kernel_cudaERNS_18TensorIteratorBaseEENKUlvE0_clEvENKUlvE2_clEvEUlN3c108BFloat16EE_St5arrayIPcLm2EEEEviT0_T1_,"",@"SHT_CUDA_INFO"
	.sectionflags	@""
	.align	4


	//----- nvinfo : EIATTR_CUDA_API_VERSION
	.align		4
        /*0000*/ 	.byte	0x04, 0x37
        /*0002*/ 	.short	(.L_7627 - .L_7626)
.L_7626:
        /*0004*/ 	.word	0x00000082


	//----- nvinfo : EIATTR_KPARAM_INFO
	.align		4
.L_7627:
        /*0008*/ 	.byte	0x04, 0x17
        /*000a*/ 	.short	(.L_7629 - .L_7628)
.L_7628:
        /*000c*/ 	.word	0x00000000
        /*0010*/ 	.short	0x0002
        /*0012*/ 	.short	0x0008
        /*0014*/ 	.byte	0x00, 0xf0, 0x41, 0x00


	//----- nvinfo : EIATTR_KPARAM_INFO
	.align		4
.L_7629:
        /*0018*/ 	.byte	0x04, 0x17
        /*001a*/ 	.short	(.L_7631 - .L_7630)
.L_7630:
        /*001c*/ 	.word	0x00000000
        /*0020*/ 	.short	0x0001
        /*0022*/ 	.short	0x0004
        /*0024*/ 	.byte	0x00, 0xf0, 0x05, 0x00


	//----- nvinfo : EIATTR_KPARAM_INFO
	.align		4
.L_7631:
        /*0028*/ 	.byte	0x04, 0x17
        /*002a*/ 	.short	(.L_7633 - .L_7632)
.L_7632:
        /*002c*/ 	.word	0x00000000
        /*0030*/ 	.short	0x0000
        /*0032*/ 	.short	0x0000
        /*0034*/ 	.byte	0x00, 0xf0, 0x11, 0x00


	//----- nvinfo : EIATTR_SPARSE_MMA_MASK
	.align		4
.L_7633:
        /*0038*/ 	.byte	0x03, 0x50
        /*003a*/ 	.short	0x0000


	//----- nvinfo : EIATTR_MAXREG_COUNT
	.align		4
        /*003c*/ 	.byte	0x03, 0x1b
        /*003e*/ 	.short	0x00ff


	//----- nvinfo : EIATTR_MERCURY_ISA_VERSION
	.align		4
        /*0040*/ 	.byte	0x03, 0x5f
        /*0042*/ 	.short	0x0101


	//----- nvinfo : EIATTR_EXIT_INSTR_OFFSETS
	.align		4
        /*0044*/ 	.byte	0x04, 0x1c
        /*0046*/ 	.short	(.L_7635 - .L_7634)


	//   ....[0]....
.L_7634:
        /*0048*/ 	.word	0x000002f0


	//   ....[1]....
        /*004c*/ 	.word	0x00000c40


	//   ....[2]....
        /*0050*/ 	.word	0x00000c90


	//----- nvinfo : EIATTR_MAX_THREADS
	.align		4
.L_7635:
        /*0054*/ 	.byte	0x04, 0x05
        /*0056*/ 	.short	(.L_7637 - .L_7636)
.L_7636:
        /*0058*/ 	.word	0x00000080
        /*005c*/ 	.word	0x00000001
        /*0060*/ 	.word	0x00000001


	//----- nvinfo : EIATTR_CRS_STACK_SIZE
	.align		4
.L_7637:
        /*0064*/ 	.byte	0x04, 0x1e
        /*0066*/ 	.short	(.L_7639 - .L_7638)
.L_7638:
        /*0068*/ 	.word	0x00000000


	//----- nvinfo : EIATTR_CBANK_PARAM_SIZE
	.align		4
.L_7639:
        /*006c*/ 	.byte	0x03, 0x19
        /*006e*/ 	.short	0x0018


	//----- nvinfo : EIATTR_PARAM_CBANK
	.align		4
        /*0070*/ 	.byte	0x04, 0x0a
        /*0072*/ 	.short	(.L_7641 - .L_7640)
	.align		4
.L_7640:
        /*0074*/ 	.word	index@(.nv.constant0._ZN2at6native29vectorized_elementwise_kernelILi2EZZZNS0_16sqrt_kernel_cudaERNS_18TensorIteratorBaseEENKUlvE0_clEvENKUlvE2_clEvEUlN3c108BFloat16EE_St5arrayIPcLm2EEEEviT0_T1_)
        /*0078*/ 	.short	0x0210
        /*007a*/ 	.short	0x0018


	//----- nvinfo : EIATTR_SW_WAR
	.align		4
.L_7641:
        /*007c*/ 	.byte	0x04, 0x36
        /*007e*/ 	.short	(.L_7643 - .L_7642)
.L_7642:
        /*0080*/ 	.word	0x00000008
.L_7643:


//--------------------- .nv.info._ZN2at6native29vectorized_elementwise_kernelILi4EZZZNS0_16sqrt_kernel_cudaERNS_18TensorIteratorBaseEENKUlvE0_clEvENKUlvE2_clEvEUlN3c108BFloat16EE_St5arrayIPcLm2EEEEviT0_T1_ --------------------------
	.section	.nv.info._ZN2at6native29vectorized_elementwise_kernelILi4EZZZNS0_16sqrt_kernel_cudaERNS_18TensorIteratorBaseEENKUlvE0_clEvENKUlvE2_clEvEUlN3c108BFloat16EE_St5arrayIPcLm2EEEEviT0_T1_,"",@"SHT_CUDA_INFO"
	.sectionflags	@""
	.align	4


	//----- nvinfo : EIATTR_CUDA_API_VERSION
	.align		4
        /*0000*/ 	.byte	0x04, 0x37
        /*0002*/ 	.short	(.L_7645 - .L_7644)
.L_7644:
        /*0004*/ 	.word	0x00000082


	//----- nvinfo : EIATTR_KPARAM_INFO
	.align		4
.L_7645:
        /*0008*/ 	.byte	0x04, 0x17
        /*000a*/ 	.short	(.L_7647 - .L_7646)
.L_7646:
        /*000c*/ 	.word	0x00000000
        /*0010*/ 	.short	0x0002
        /*0012*/ 	.short	0x0008
        /*0014*/ 	.byte	0x00, 0xf0, 0x41, 0x00


	//----- nvinfo : EIATTR_KPARAM_INFO
	.align		4
.L_7647:
        /*0018*/ 	.byte	0x04, 0x17
        /*001a*/ 	.short	(.L_7649 - .L_7648)
.L_7648:
        /*001c*/ 	.word	0x00000000
        /*0020*/ 	.short	0x0001
        /*0022*/ 	.short	0x0004
        /*0024*/ 	.byte	0x00, 0xf0, 0x05, 0x00


	//----- nvinfo : EIATTR_KPARAM_INFO
	.align		4
.L_7649:
        /*0028*/ 	.byte	0x04, 0x17
        /*002a*/ 	.short	(.L_7651 - .L_7650)
.L_7650:
        /*002c*/ 	.word	0x00000000
        /*0030*/ 	.short	0x0000
        /*0032*/ 	.short	0x0000
        /*0034*/ 	.byte	0x00, 0xf0, 0x11, 0x00


	//----- nvinfo : EIATTR_SPARSE_MMA_MASK
	.align		4
.L_7651:
        /*0038*/ 	.byte	0x03, 0x50
        /*003a*/ 	.short	0x0000


	//----- nvinfo : EIATTR_MAXREG_COUNT
	.align		4
        /*003c*/ 	.byte	0x03, 0x1b
        /*003e*/ 	.short	0x00ff


	//----- nvinfo : EIATTR_MERCURY_ISA_VERSION
	.align		4
        /*0040*/ 	.byte	0x03, 0x5f
        /*0042*/ 	.short	0x0101


	//----- nvinfo : EIATTR_EXIT_INSTR_OFFSETS
	.align		4
        /*0044*/ 	.byte	0x04, 0x1c
        /*0046*/ 	.short	(.L_7653 - .L_7652)


	//   ....[0]....
.L_7652:
        /*0048*/ 	.word	0x000002b0


	//   ....[1]....
        /*004c*/ 	.word	0x00000c00


	//   ....[2]....
        /*0050*/ 	.word	0x00000c50


	//----- nvinfo : EIATTR_MAX_THREADS
	.align		4
.L_7653:
        /*0054*/ 	.byte	0x04, 0x05
        /*0056*/ 	.short	(.L_7655 - .L_7654)
.L_7654:
        /*0058*/ 	.word	0x00000080
        /*005c*/ 	.word	0x00000001
        /*0060*/ 	.word	0x00000001


	//----- nvinfo : EIATTR_CRS_STACK_SIZE
	.align		4
.L_7655:
        /*0064*/ 	.byte	0x04, 0x1e
        /*0066*/ 	.short	(.L_7657 - .L_7656)
.L_7656:
        /*0068*/ 	.word	0x00000000


	//----- nvinfo : EIATTR_CBANK_PARAM_SIZE
	.align		4
.L_7657:
        /*006c*/ 	.byte	0x03, 0x19
        /*006e*/ 	.short	0x0018


	//----- nvinfo : EIATTR_PARAM_CBANK
	.align		4
        /*0070*/ 	.byte	0x04, 0x0a
        /*0072*/ 	.short	(.L_7659 - .L_7658)
	.align		4
.L_7658:
        /*0074*/ 	.word	index@(.nv.constant0._ZN2at6native29vectorized_elementwise_kernelILi4EZZZNS0_16sqrt_kernel_cudaERNS_18TensorIteratorBaseEENKUlvE0_clEvENKUlvE2_clEvEUlN3c108BFloat16EE_St5arrayIPcLm2EEEEviT0_T1_)
        /*0078*/ 	.short	0x0210
        /*007a*/ 	.short	0x0018


	//----- nvinfo : EIATTR_SW_WAR
	.align		4
.L_7659:
        /*007c*/ 	.byte	0x04, 0x36
        /*007e*/ 	.short	(.L_7661 - .L_7660)
.L_7660:
        /*0080*/ 	.word	0x00000008
.L_7661:


//--------------------- .nv.info._ZN2at6native29vectorized_elementwise_kernelILi8EZZZNS0_16sqrt_kernel_cudaERNS_18TensorIteratorBaseEENKUlvE0_clEvENKUlvE2_clEvEUlN3c108BFloat16EE_St5arrayIPcLm2EEEEviT0_T1_ --------------------------
	.section	.nv.info._ZN2at6native29vectorized_elementwise_kernelILi8EZZZNS0_16sqrt_kernel_cudaERNS_18TensorIteratorBaseEENKUlvE0_clEvENKUlvE2_clEvEUlN3c108BFloat16EE_St5arrayIPcLm2EEEEviT0_T1_,"",@"SHT_CUDA_INFO"
	.sectionflags	@""
	.align	4


	//----- nvinfo : EIATTR_CUDA_API_VERSION
	.align		4
        /*0000*/ 	.byte	0x04, 0x37
        /*0002*/ 	.short	(.L_7663 - .L_7662)
.L_7662:
        /*0004*/ 	.word	0x00000082


	//----- nvinfo : EIATTR_KPARAM_INFO
	.align		4
.L_7663:
        /*0008*/ 	.byte	0x04, 0x17
        /*000a*/ 	.short	(.L_7665 - .L_7664)
.L_7664:
        /*000c*/ 	.word	0x00000000
        /*0010*/ 	.short	0x0002
        /*0012*/ 	.short	0x0008
        /*0014*/ 	.byte	0x00, 0xf0, 0x41, 0x00


	//----- nvinfo : EIATTR_KPARAM_INFO
	.align		4
.L_7665:
        /*0018*/ 	.byte	0x04, 0x17
        /*001a*/ 	.short	(.L_7667 - .L_7666)
.L_7666:
        /*001c*/ 	.word	0x00000000
        /*0020*/ 	.short	0x0001
        /*0022*/ 	.short	0x0004
        /*0024*/ 	.byte	0x00, 0xf0, 0x05, 0x00


	//----- nvinfo : EIATTR_KPARAM_INFO
	.align		4
.L_7667:
        /*0028*/ 	.byte	0x04, 0x17
        /*002a*/ 	.short	(.L_7669 - .L_7668)
.L_7668:
        /*002c*/ 	.word	0x00000000
        /*0030*/ 	.short	0x0000
        /*0032*/ 	.short	0x0000
        /*0034*/ 	.byte	0x00, 0xf0, 0x11, 0x00


	//----- nvinfo : EIATTR_SPARSE_MMA_MASK
	.align		4
.L_7669:
        /*0038*/ 	.byte	0x03, 0x50
        /*003a*/ 	.short	0x0000


	//----- nvinfo : EIATTR_MAXREG_COUNT
	.align		4
        /*003c*/ 	.byte	0x03, 0x1b
        /*003e*/ 	.short	0x00ff


	//----- nvinfo : EIATTR_MERCURY_ISA_VERSION
	.align		4
        /*0040*/ 	.byte	0x03, 0x5f
        /*0042*/ 	.short	0x0101


	//----- nvinfo : EIATTR_EXIT_INSTR_OFFSETS
	.align		4
        /*0044*/ 	.byte	0x04, 0x1c
        /*0046*/ 	.short	(.L_7671 - .L_7670)


	//   ....[0]....
.L_7670:
        /*0048*/ 	.word	0x00000290


	//   ....[1]....
        /*004c*/ 	.word	0x00000be0


	//   ....[2]....
        /*0050*/ 	.word	0x00000c30


	//----- nvinfo : EIATTR_MAX_THREADS
	.align		4
.L_7671:
        /*0054*/ 	.byte	0x04, 0x05
        /*0056*/ 	.short	(.L_7673 - .L_7672)
.L_7672:
        /*0058*/ 	.word	0x00000080
        /*005c*/ 	.word	0x00000001
        /*0060*/ 	.word	0x00000001


	//----- nvinfo : EIATTR_CRS_STACK_SIZE
	.align		4
.L_7673:
        /*0064*/ 	.byte	0x04, 0x1e
        /*0066*/ 	.short	(.L_7675 - .L_7674)
.L_7674:
        /*0068*/ 	.word	0x00000000


	//----- nvinfo : EIATTR_CBANK_PARAM_SIZE
	.align		4
.L_7675:
        /*006c*/ 	.byte	0x03, 0x19
        /*006e*/ 	.short	0x0018


	//----- nvinfo : EIATTR_PARAM_CBANK
	.align		4
        /*0070*/ 	.byte	0x04, 0x0a
        /*0072*/ 	.short	(.L_7677 - .L_7676)
	.align		4
.L_7676:
        /*0074*/ 	.word	index@(.nv.constant0._ZN2at6native29vectorized_elementwise_kernelILi8EZZZNS0_16sqrt_kernel_cudaERNS_18TensorIteratorBaseEENKUlvE0_clEvENKUlvE2_clEvEUlN3c108BFloat16EE_St5arrayIPcLm2EEEEviT0_T1_)
        /*0078*/ 	.short	0x0210
        /*007a*/ 	.short	0x0018


	//----- nvinfo : EIATTR_SW_WAR
	.align		4
.L_7677:
        /*007c*/ 	.byte	0x04, 0x36
        /*007e*/ 	.short	(.L_7679 - .L_7678)
.L_7678:
        /*0080*/ 	.word	0x00000008
.L_7679:


//--------------------- .nv.info._ZN2at6native18elementwise_kernelILi128ELi4EZNS0_15gpu_kernel_implIZZZNS0_16sqrt_kernel_cudaERNS_18TensorIteratorBaseEENKUlvE0_clEvENKUlvE1_clEvEUlN3c104HalfEE_EEvS4_RKT_EUliE_EEviT1_ --------------------------
	.section	.nv.info._ZN2at6native18elementwise_kernelILi128ELi4EZNS0_15gpu_kernel_implIZZZNS0_16sqrt_kernel_cudaERNS_18TensorIteratorBaseEENKUlvE0_clEvENKUlvE1_clEvEUlN3c104HalfEE_EEvS4_RKT_EUliE_EEviT1_,"",@"SHT_CUDA_INFO"
	.sectionflags	@""
	.align	4


	//----- nvinfo : EIATTR_CUDA_API_VERSION
	.align		4
        /*0000*/ 	.byte	0x04, 0x37
        /*0002*/ 	.short	(.L_7681 - .L_7680)
.L_7680:
        /*0004*/ 	.word	0x00000082


	//----- nvinfo : EIATTR_KPARAM_INFO
	.align		4
.L_7681:
        /*0008*/ 	.byte	0x04, 0x17
        /*000a*/ 	.short	(.L_7683 - .L_7682)
.L_7682:
        /*000c*/ 	.word	0x00000000
        /*0010*/ 	.short	0x0001
        /*0012*/ 	.short	0x0008
        /*0014*/ 	.byte	0x00, 0xf0, 0x61, 0x08


	//----- nvinfo : EIATTR_KPARAM_INFO
	.align		4
.L_7683:
        /*0018*/ 	.byte	0x04, 0x17
        /*001a*/ 	.short	(.L_7685 - .L_7684)
.L_7684:
        /*001c*/ 	.word	0x00000000
        /*0020*/ 	.short	0x0000
        /*0022*/ 	.short	0x0000
        /*0024*/ 	.byte	0x00, 0xf0, 0x11, 0x00


	//----- nvinfo : EIATTR_SPARSE_MMA_MASK
	.align		4
.L_7685:
        /*0028*/ 	.byte	0x03, 0x50
        /*002a*/ 	.short	0x0000


	//----- nvinfo : EIATTR_MAXREG_COUNT
	.align		4
        /*002c*/ 	.byte	0x03, 0x1b
        /*002e*/ 	.short	0x0080


	//----- nvinfo : EIATTR_EXTERNS
	.align		4
        /*0030*/ 	.byte	0x04, 0x0f
        /*0032*/ 	.short	(.L_7687 - .L_7686)


	//   ....[0]....
	.align		4
.L_7686:
        /*0034*/ 	.word	index@(__assertfail)


	//----- nvinfo : EIATTR_MERCURY_ISA_VERSION
	.align		4
.L_7687:
        /*0038*/ 	.byte	0x03, 0x5f
        /*003a*/ 	.short	0x0101


	//----- nvinfo : EIATTR_SYSCALL_OFFSETS
	.align		4
        /*003c*/ 	.byte	0x04, 0x46
        /*003e*/ 	.short	(.L_7689 - .L_7688)


	//   ....[0]....
.L_7688:
        /*0040*/ 	.word	0x000022b0


	//   ....[1]....
        /*0044*/ 	.word	0x00003240


	//   ....[2]....
        /*0048*/ 	.word	0x00005550


	//   ....[3]....
        /*004c*/ 	.word	0x000064e0


	//   ....[4]....
        /*0050*/ 	.word	0x000087e0


	//   ....[5]....
        /*0054*/ 	.word	0x00009770


	//   ....[6]....
        /*0058*/ 	.word	0x0000ba60


	//   ....[7]....
        /*005c*/ 	.word	0x0000c9f0


	//----- nvinfo : EIATTR_EXIT_INSTR_OFFSETS
	.align		4
.L_7689:
        /*0060*/ 	.byte	0x04, 0x1c
        /*0062*/ 	.short	(.L_7691 - .L_7690)


	//   ....[0]....
.L_7690:
        /*0064*/ 	.word	0x00009840


	//   ....[1]....
        /*0068*/ 	.word	0x0000bc20


	//   ....[2]....
        /*006c*/ 	.word	0x0000bc60


	//   ....[3]....
        /*0070*/ 	.word	0x0000bd00


	//   ....[4]....
        /*0074*/ 	.word	0x0000bd40


	//   ....[5]....
        /*0078*/ 	.word	0x0000bd80


	//   ....[6]....
        /*007c*/ 	.word	0x0000be10


	//   ....[7]....
        /*0080*/ 	.word	0x0000be30


	//   ....[8]....
        /*0084*/ 	.word	0x0000bed0


	//   ....[9]....
        /*0088*/ 	.word	0x0000bf20


	//   ....[10]....
        /*008c*/ 	.word	0x0000bf70


	//   ....[11]....
        /*0090*/ 	.word	0x0000c040


	//   ....[12]....
        /*0094*/ 	.word	0x0000c0a0


	//   ....[13]....
        /*0098*/ 	.word	0x0000c230


	//   ....[14]....
        /*009c*/ 	.word	0x0000c390


	//   ....[15]....
        /*00a0*/ 	.word	0x0000c3d0


	//   ....[16]....
        /*00a4*/ 	.word	0x0000c490


	//   ....[17]....
        /*00a8*/ 	.word	0x0000c610


	//   ....[18]....
        /*00ac*/ 	.word	0x0000c790


	//   ....[19]....
        /*00b0*/ 	.word	0x0000c8f0


	//   ....[20]....
        /*00b4*/ 	.word	0x0000ca00


	//   ....[21]....
        /*00b8*/ 	.word	0x0000ca40


	//   ....[22]....
        /*00bc*/ 	.word	0x0000ca80


	//----- nvinfo : EIATTR_MAX_THREADS
	.align		4
.L_7691:
        /*00c0*/ 	.byte	0x04, 0x05
        /*00c2*/ 	.short	(.L_7693 - .L_7692)
.L_7692:
        /*00c4*/ 	.word	0x00000080
        /*00c8*/ 	.word	0x00000001
        /*00cc*/ 	.word	0x00000001


	//----- nvinfo : EIATTR_CRS_STACK_SIZE
	.align		4
.L_7693:
        /*00d0*/ 	.byte	0x04, 0x1e
        /*00d2*/ 	.short	(.L_7695 - .L_7694)
.L_7694:
        /*00d4*/ 	.word	0x00000000


	//----- nvinfo : EIATTR_CBANK_PARAM_SIZE
	.align		4
.L_7695:
        /*00d8*/ 	.byte	0x03, 0x19
        /*00da*/ 	.short	0x0220


	//----- nvinfo : EIATTR_PARAM_CBANK
	.align		4
        /*00dc*/ 	.byte	0x04, 0x0a
        /*00de*/ 	.short	(.L_7697 - .L_7696)
	.align		4
.L_7696:
        /*00e0*/ 	.word	index@(.nv.constant0._ZN2at6native18elementwise_kernelILi128ELi4EZNS0_15gpu_kernel_implIZZZNS0_16sqrt_kernel_cudaERNS_18TensorIteratorBaseEENKUlvE0_clEvENKUlvE1_clEvEUlN3c104HalfEE_EEvS4_RKT_EUliE_EEviT1_)
        /*00e4*/ 	.short	0x0210
        /*00e6*/ 	.short	0x0220


	//----- nvinfo : EIATTR_SW_WAR
	.align		4
.L_7697:
        /*00e8*/ 	.byte	0x04, 0x36
        /*00ea*/ 	.short	(.L_7699 - .L_7698)
.L_7698:
        /*00ec*/ 	.word	0x00000008
.L_7699:


//--------------------- .nv.info._ZN2at6native27unrolled_elementwise_kernelIZZZNS0_16sqrt_kernel_cudaERNS_18TensorIteratorBaseEENKUlvE0_clEvENKUlvE1_clEvEUlN3c104HalfEE_St5arrayIPcLm2EELi4E23TrivialOffsetCalculatorILi1EjESD_NS0_6memory12LoadWithCastILi1EEENSE_13StoreWithCastILi1EEEEEviT_T0_T2_T3_T4_T5_ --------------------------
	.section	.nv.info._ZN2at6native27unrolled_elementwise_kernelIZZZNS0_16sqrt_kernel_cudaERNS_18TensorIteratorBaseEENKUlvE0_clEvENKUlvE1_clEvEUlN3c104HalfEE_St5arrayIPcLm2EELi4E23TrivialOffsetCalculatorILi1EjESD_NS0_6memory12LoadWithCastILi1EEENSE_13StoreWithCastILi1EEEEEviT_T0_T2_T3_T4_T5_,"",@"SHT_CUDA_INFO"
	.sectionflags	@""
	.align	4


	//----- nvinfo : EIATTR_CUDA_API_VERSION
	.align		4
        /*0000*/ 	.byte	0x04, 0x37
        /*0002*/ 	.short	(.L_7701 - .L_7700)
.L_7700:
        /*0004*/ 	.word	0x00000082


	//----- nvinfo : EIATTR_KPARAM_INFO
	.align		4
.L_7701:
        /*0008*/ 	.byte	0x04, 0x17
        /*000a*/ 	.short	(.L_7703 - .L_7702)
.L_7702:
        /*000c*/ 	.word	0x00000000
        /*0010*/ 	.short	0x0006
        /*0012*/ 	.short	0x0024
        /*0014*/ 	.byte	0x00, 0xf0, 0x21, 0x00


	//----- nvinfo : EIATTR_KPARAM_INFO
	.align		4
.L_7703:
        /*0018*/ 	.byte	0x04, 0x17
        /*001a*/ 	.short	(.L_7705 - .L_7704)
.L_7704:
        /*001c*/ 	.word	0x00000000
        /*0020*/ 	.short	0x0005
        /*0022*/ 	.short	0x001c
        /*0024*/ 	.byte	0x00, 0xf0, 0x21, 0x00


	//----- nvinfo : EIATTR_KPARAM_INFO
	.align		4
.L_7705:
        /*0028*/ 	.byte	0x04, 0x17
        /*002a*/ 	.short	(.L_7707 - .L_7706)
.L_7706:
        /*002c*/ 	.word	0x00000000
        /*0030*/ 	.short	0x0004
        /*0032*/ 	.short	0x0019
        /*0034*/ 	.byte	0x00, 0xf0, 0x05, 0x00


	//----- nvinfo : EIATTR_KPARAM_INFO
	.align		4
.L_7707:
        /*0038*/ 	.byte	0x04, 0x17
        /*003a*/ 	.short	(.L_7709 - .L_7708)
.L_7708:
        /*003c*/ 	.word	0x00000000
        /*0040*/ 	.short	0x0003
        /*0042*/ 	.short	0x0018
        /*0044*/ 	.byte	0x00, 0xf0, 0x05, 0x00


	//----- nvinfo : EIATTR_KPARAM_INFO
	.align		4
.L_7709:
        /*0048*/ 	.byte	0x04, 0x17
        /*004a*/ 	.short	(.L_7711 - .L_7710)
.L_7710:
        /*004c*/ 	.word	0x00000000
        /*0050*/ 	.short	0x0002
        /*0052*/ 	.short	0x0008
        /*0054*/ 	.byte	0x00, 0xf0, 0x41, 0x00


	//----- nvinfo : EIATTR_KPARAM_INFO
	.align		4
.L_7711:
        /*0058*/ 	.byte	0x04, 0x17
        /*005a*/ 	.short	(.L_7713 - .L_7712)
.L_7712:
        /*005c*/ 	.word	0x00000000
        /*0060*/ 	.short	0x0001
        /*0062*/ 	.short	0x0004
        /*0064*/ 	.byte	0x00, 0xf0, 0x05, 0x00


	//----- nvinfo : EIATTR_KPARAM_INFO
	.align		4
.L_7713:
        /*0068*/ 	.byte	0x04, 0x17
        /*006a*/ 	.short	(.L_7715 - .L_7714)
.L_7714:
        /*006c*/ 	.word	0x00000000
        /*0070*/ 	.short	0x0000
        /*0072*/ 	.short	0x0000
        /*0074*/ 	.byte	0x00, 0xf0, 0x11, 0x00


	//----- nvinfo : EIATTR_SPARSE_MMA_MASK
	.align		4
.L_7715:
        /*0078*/ 	.byte	0x03, 0x50
        /*007a*/ 	.short	0x0000


	//----- nvinfo : EIATTR_MAXREG_COUNT
	.align		4
        /*007c*/ 	.byte	0x03, 0x1b
        /*007e*/ 	.short	0x00ff


	//----- nvinfo : EIATTR_EXTERNS
	.align		4
        /*0080*/ 	.byte	0x04, 0x0f
        /*0082*/ 	.short	(.L_7717 - .L_7716)


	//   ....[0]....
	.align		4
.L_7716:
        /*0084*/ 	.word	index@(__assertfail)


	//----- nvinfo : EIATTR_MERCURY_ISA_VERSION
	.align		4
.L_7717:
        /*0088*/ 	.byte	0x03, 0x5f
        /*008a*/ 	.short	0x0101


	//----- nvinfo : EIATTR_SYSCALL_OFFSETS
	.align		4
        /*008c*/ 	.byte	0x04, 0x46
        /*008e*/ 	.short	(.L_7719 - .L_7718)


	//   ....[0]....
.L_7718:
        /*0090*/ 	.word	0x000010b0


	//   ....[1]....
        /*0094*/ 	.word	0x000021c0


	//   ....[2]....
        /*0098*/ 	.word	0x000032e0


	//   ....[3]....
        /*009c*/ 	.word	0x000043d0


	//   ....[4]....
        /*00a0*/ 	.word	0x00005660


	//   ....[5]....
        /*00a4*/ 	.word	0x00006680


	//   ....[6]....
        /*00a8*/ 	.word	0x00007660


	//   ....[7]....
        /*00ac*/ 	.word	0x00008640


	//----- nvinfo : EIATTR_EXIT_INSTR_OFFSETS
	.align		4
.L_7719:
        /*00b0*/ 	.byte	0x04, 0x1c
        /*00b2*/ 	.short	(.L_7721 - .L_7720)


	//   ....[0]....
.L_7720:
        /*00b4*/ 	.word	0x00007720


	//   ....[1]....
        /*00b8*/ 	.word	0x00007870


	//   ....[2]....
        /*00bc*/ 	.word	0x000078b0


	//   ....[3]....
        /*00c0*/ 	.word	0x00007950


	//   ....[4]....
        /*00c4*/ 	.word	0x00007990


	//   ....[5]....
        /*00c8*/ 	.word	0x000079d0


	//   ....[6]....
        /*00cc*/ 	.word	0x00007a60


	//   ....[7]....
        /*00d0*/ 	.word	0x00007a80


	//   ....[8]....
        /*00d4*/ 	.word	0x00007b20


	//   ....[9]....
        /*00d8*/ 	.word	0x00007b70


	//   ....[10]....
        /*00dc*/ 	.word	0x00007bc0


	//   ....[11]....
        /*00e0*/ 	.word	0x00007c90


	//   ....[12]....
        /*00e4*/ 	.word	0x00007cf0


	//   ....[13]....
        /*00e8*/ 	.word	0x00007e80


	//   ....[14]....
        /*00ec*/ 	.word	0x00007fe0


	//   ....[15]....
        /*00f0*/ 	.word	0x00008020


	//   ....[16]....
        /*00f4*/ 	.word	0x000080e0


	//   ....[17]....
        /*00f8*/ 	.word	0x00008260


	//   ....[18]....
        /*00fc*/ 	.word	0x000083e0


	//   ....[19]....
        /*0100*/ 	.word	0x00008540


	//   ....[20]....
        /*0104*/ 	.word	0x00008650


	//   ....[21]....
        /*0108*/ 	.word	0x00008690


	//   ....[22]....
        /*010c*/ 	.word	0x000086d0


	//----- nvinfo : EIATTR_MAX_THREADS
	.align		4
.L_7721:
        /*0110*/ 	.byte	0x04, 0x05
        /*0112*/ 	.short	(.L_7723 - .L_7722)
.L_7722:
        /*0114*/ 	.word	0x00000080
        /*0118*/ 	.word	0x00000001
        /*011c*/ 	.word	0x00000001


	//----- nvinfo : EIATTR_CRS_STACK_SIZE
	.align		4
.L_7723:
        /*0120*/ 	.byte	0x04, 0x1e
        /*0122*/ 	.short	(.L_7725 - .L_7724)
.L_7724:
        /*0124*/ 	.word	0x00000000


	//----- nvinfo : EIATTR_CBANK_PARAM_SIZE
	.align		4
.L_7725:
        /*0128*/ 	.byte	0x03, 0x19
        /*012a*/ 	.short	0x002c


	//----- nvinfo : EIATTR_PARAM_CBANK
	.align		4
        /*012c*/ 	.byte	0x04, 0x0a
        /*012e*/ 	.short	(.L_7727 - .L_7726)
	.align		4
.L_7726:
        /*0130*/ 	.word	index@(.nv.constant0._ZN2at6native27unrolled_elementwise_kernelIZZZNS0_16sqrt_kernel_cudaERNS_18TensorIteratorBaseEENKUlvE0_clEvENKUlvE1_clEvEUlN3c104HalfEE_St5arrayIPcLm2EELi4E23TrivialOffsetCalculatorILi1EjESD_NS0_6memory12LoadWithCastILi1EEENSE_13StoreWithCastILi1EEEEEviT_T0_T2_T3_T4_T5_)
        /*0134*/ 	.short	0x0210
        /*0136*/ 	.short	0x002c


	//----- nvinfo : EIATTR_SW_WAR
	.align		4
.L_7727:
        /*0138*/ 	.byte	0x04, 0x36
        /*013a*/ 	.short	(.L_7729 - .L_7728)
.L_7728:
        /*013c*/ 	.word	0x00000008
.L_7729:


//--------------------- .nv.info._ZN2at6native18elementwise_kernelILi128ELi4EZNS0_22gpu_kernel_impl_nocastIZZZNS0_16sqrt_kernel_cudaERNS_18TensorIteratorBaseEENKUlvE0_clEvENKUlvE1_clEvEUlN3c104HalfEE_EEvS4_RKT_EUliE_EEviT1_ --------------------------
	.section	.nv.info._ZN2at6native18elementwise_kernelILi128ELi4EZNS0_22gpu_kernel_impl_nocastIZZZNS0_16sqrt_kernel_cudaERNS_18TensorIteratorBaseEENKUlvE0_clEvENKUlvE1_clEvEUlN3c104HalfEE_EEvS4_RKT_EUliE_EEviT1_,"",@"SHT_CUDA_INFO"
	.sectionflags	@""
	.align	4


	//----- nvinfo : EIATTR_CUDA_API_VERSION
	.align		4
        /*0000*/ 	.byte	0x04, 0x37
        /*0002*/ 	.short	(.L_7731 - .L_7730)
.L_7730:
        /*0004*/ 	.word	0x00000082


	//----- nvinfo : EIATTR_KPARAM_INFO
	.align		4
.L_7731:
        /*0008*/ 	.byte	0x04, 0x17
        /*000a*/ 	.short	(.L_7733 - .L_7732)
.L_7732:
        /*000c*/ 	.word	0x00000000
        /*0010*/ 	.short	0x0001
        /*0012*/ 	.short	0x0008
        /*0014*/ 	.byte	0x00, 0xf0, 0x61, 0x08


	//----- nvinfo : EIATTR_KPARAM_INFO
	.align		4
.L_7733:
        /*0018*/ 	.byte	0x04, 0x17
        /*001a*/ 	.short	(.L_7735 - .L_7734)
.L_7734:
        /*001c*/ 	.word	0x00000000
        /*0020*/ 	.short	0x0000
        /*0022*/ 	.short	0x0000
        /*0024*/ 	.byte	0x00, 0xf0, 0x11, 0x00


	//----- nvinfo : EIATTR_SPARSE_MMA_MASK
	.align		4
.L_7735:
        /*0028*/ 	.byte	0x03, 0x50
        /*002a*/ 	.short	0x0000


	//----- nvinfo : EIATTR_MAXREG_COUNT
	.align		4
        /*002c*/ 	.byte	0x03, 0x1b
        /*002e*/ 	.short	0x0080


	//----- nvinfo : EIATTR_MERCURY_ISA_VERSION
	.align		4
        /*0030*/ 	.byte	0x03, 0x5f
        /*0032*/ 	.short	0x0101


	//----- nvinfo : EIATTR_EXIT_INSTR_OFFSETS
	.align		4
        /*0034*/ 	.byte	0x04, 0x1c
        /*0036*/ 	.short	(.L_7737 - .L_7736)


	//   ....[0]....
.L_7736:
        /*0038*/ 	.word	0x00003bf0


	//   ....[1]....
        /*003c*/ 	.word	0x00004f90


	//----- nvinfo : EIATTR_MAX_THREADS
	.align		4
.L_7737:
        /*0040*/ 	.byte	0x04, 0x05
        /*0042*/ 	.short	(.L_7739 - .L_7738)
.L_7738:
        /*0044*/ 	.word	0x00000080
        /*0048*/ 	.word	0x00000001
        /*004c*/ 	.word	0x00000001


	//----- nvinfo : EIATTR_CRS_STACK_SIZE
	.align		4
.L_7739:
        /*0050*/ 	.byte	0x04, 0x1e
        /*0052*/ 	.short	(.L_7741 - .L_7740)
.L_7740:
        /*0054*/ 	.word	0x00000000


	//----- nvinfo : EIATTR_CBANK_PARAM_SIZE
	.align		4
.L_7741:
        /*0058*/ 	.byte	0x03, 0x19
        /*005a*/ 	.short	0x0220


	//----- nvinfo : EIATTR_PARAM_CBANK
	.align		4
        /*005c*/ 	.byte	0x04, 0x0a
        /*005e*/ 	.short	(.L_7743 - .L_7742)
	.align		4
.L_7742:
        /*0060*/ 	.word	index@(.nv.constant0._ZN2at6native18elementwise_kernelILi128ELi4EZNS0_22gpu_kernel_impl_nocastIZZZNS0_16sqrt_kernel_cudaERNS_18TensorIteratorBaseEENKUlvE0_clEvENKUlvE1_clEvEUlN3c104HalfEE_EEvS4_RKT_EUliE_EEviT1_)
        /*0064*/ 	.short	0x0210
        /*0066*/ 	.short	0x0220


	//----- nvinfo : EIATTR_SW_WAR
	.align		4
.L_7743:
        /*0068*/ 	.byte	0x04, 0x36
        /*006a*/ 	.short	(.L_7745 - .L_7744)
.L_7744:
        /*006c*/ 	.word	0x00000008
.L_7745:


//--------------------- .nv.info._ZN2at6native27unrolled_elementwise_kernelIZZZNS0_16sqrt_kernel_cudaERNS_18TensorIteratorBaseEENKUlvE0_clEvENKUlvE1_clEvEUlN3c104HalfEE_St5arrayIPcLm2EELi4E23TrivialOffsetCalculatorILi1EjESD_NS0_6memory15LoadWithoutCastENSE_16StoreWithoutCastEEEviT_T0_T2_T3_T4_T5_ --------------------------
	.section	.nv.info._ZN2at6native27unrolled_elementwise_kernelIZZZNS0_16sqrt_kernel_cudaERNS_18TensorIteratorBaseEENKUlvE0_clEvENKUlvE1_clEvEUlN3c104HalfEE_St5arrayIPcLm2EELi4E23TrivialOffsetCalculatorILi1EjESD_NS0_6memory15LoadWithoutCastENSE_16StoreWithoutCastEEEviT_T0_T2_T3_T4_T5_,"",@"SHT_CUDA_INFO"
	.sectionflags	@""
	.align	4


	//----- nvinfo : EIATTR_CUDA_API_VERSION
	.align		4
        /*0000*/ 	.byte	0x04, 0x37
        /*0002*/ 	.short	(.L_7747 - .L_7746)
.L_7746:
        /*0004*/ 	.word	0x00000082


	//----- nvinfo : EIATTR_KPARAM_INFO
	.align		4
.L_7747:
        /*0008*/ 	.byte	0x04, 0x17
        /*000a*/ 	.short	(.L_7749 - .L_7748)
.L_7748:
        /*000c*/ 	.word	0x00000000
        /*0010*/ 	.short	0x0006
        /*0012*/ 	.short	0x001b
        /*0014*/ 	.byte	0x00, 0xf0, 0x05, 0x00


	//----- nvinfo : EIATTR_KPARAM_INFO
	.align		4
.L_7749:
        /*0018*/ 	.byte	0x04, 0x17
        /*001a*/ 	.short	(.L_7751 - .L_7750)
.L_7750:
        /*001c*/ 	.word	0x00000000
        /*0020*/ 	.short	0x0005
        /*0022*/ 	.short	0x001a
        /*0024*/ 	.byte	0x00, 0xf0, 0x05, 0x00


	//----- nvinfo : EIATTR_KPARAM_INFO
	.align		4
.L_7751:
        /*0028*/ 	.byte	0x04, 0x17
        /*002a*/ 	.short	(.L_7753 - .L_7752)
.L_7752:
        /*002c*/ 	.word	0x00000000
        /*0030*/ 	.short	0x0004
        /*0032*/ 	.short	0x0019
        /*0034*/ 	.byte	0x00, 0xf0, 0x05, 0x00


	//----- nvinfo : EIATTR_KPARAM_INFO
	.align		4
.L_7753:
        /*0038*/ 	.byte	0x04, 0x17
        /*003a*/ 	.short	(.L_7755 - .L_7754)
.L_7754:
        /*003c*/ 	.word	0x00000000
        /*0040*/ 	.short	0x0003
        /*0042*/ 	.short	0x0018
        /*0044*/ 	.byte	0x00, 0xf0, 0x05, 0x00


	//----- nvinfo : EIATTR_KPARAM_INFO
	.align		4
.L_7755:
        /*0048*/ 	.byte	0x04, 0x17
        /*004a*/ 	.short	(.L_7757 - .L_7756)
.L_7756:
        /*004c*/ 	.word	0x00000000
        /*0050*/ 	.short	0x0002
        /*0052*/ 	.short	0x0008
        /*0054*/ 	.byte	0x00, 0xf0, 0x41, 0x00


	//----- nvinfo : EIATTR_KPARAM_INFO
	.align		4
.L_7757:
        /*0058*/ 	.byte	0x04, 0x17
        /*005a*/ 	.short	(.L_7759 - .L_7758)
.L_7758:
        /*005c*/ 	.word	0x00000000
        /*0060*/ 	.short	0x0001
        /*0062*/ 	.short	0x0004
        /*0064*/ 	.byte	0x00, 0xf0, 0x05, 0x00


	//----- nvinfo : EIATTR_KPARAM_INFO
	.align		4
.L_7759:
        /*0068*/ 	.byte	0x04, 0x17
        /*006a*/ 	.short	(.L_7761 - .L_7760)
.L_7760:
        /*006c*/ 	.word	0x00000000
        /*0070*/ 	.short	0x0000
        /*0072*/ 	.short	0x0000
        /*0074*/ 	.byte	0x00, 0xf0, 0x11, 0x00


	//----- nvinfo : EIATTR_SPARSE_MMA_MASK
	.align		4
.L_7761:
        /*0078*/ 	.byte	0x03, 0x50
        /*007a*/ 	.short	0x0000


	//----- nvinfo : EIATTR_MAXREG_COUNT
	.align		4
        /*007c*/ 	.byte	0x03, 0x1b
        /*007e*/ 	.short	0x00ff


	//----- nvinfo : EIATTR_MERCURY_ISA_VERSION
	.align		4
        /*0080*/ 	.byte	0x03, 0x5f
        /*0082*/ 	.short	0x0101


	//----- nvinfo : EIATTR_EXIT_INSTR_OFFSETS
	.align		4
        /*0084*/ 	.byte	0x04, 0x1c
        /*0086*/ 	.short	(.L_7763 - .L_7762)


	//   ....[0]....
.L_7762:
        /*0088*/ 	.word	0x00000470


	//   ....[1]....
        /*008c*/ 	.word	0x000004e0


	//----- nvinfo : EIATTR_MAX_THREADS
	.align		4
.L_7763:
        /*0090*/ 	.byte	0x04, 0x05
        /*0092*/ 	.short	(.L_7765 - .L_7764)
.L_7764:
        /*0094*/ 	.word	0x00000080
        /*0098*/ 	.word	0x00000001
        /*009c*/ 	.word	0x00000001


	//----- nvinfo : EIATTR_CRS_STACK_SIZE
	.align		4
.L_7765:
        /*00a0*/ 	.byte	0x04, 0x1e
        /*00a2*/ 	.short	(.L_7767 - .L_7766)
.L_7766:
        /*00a4*/ 	.word	0x00000000


	//----- nvinfo : EIATTR_CBANK_PARAM_SIZE
	.align		4
.L_7767:
        /*00a8*/ 	.byte	0x03, 0x19
        /*00aa*/ 	.short	0x001c


	//----- nvinfo : EIATTR_PARAM_CBANK
	.align		4
        /*00ac*/ 	.byte	0x04, 0x0a
        /*00ae*/ 	.short	(.L_7769 - .L_7768)
	.align		4
.L_7768:
        /*00b0*/ 	.word	index@(.nv.constant0._ZN2at6native27unrolled_elementwise_kernelIZZZNS0_16sqrt_kernel_cudaERNS_18TensorIteratorBaseEENKUlvE0_clEvENKUlvE1_clEvEUlN3c104HalfEE_St5arrayIPcLm2EELi4E23TrivialOffsetCalculatorILi1EjESD_NS0_6memory15LoadWithoutCastENSE_16StoreWithoutCastEEEviT_T0_T2_T3_T4_T5_)
        /*00b4*/ 	.short	0x0210
        /*00b6*/ 	.short	0x001c


	//----- nvinfo : EIATTR_SW_WAR
	.align		4
.L_7769:
        /*00b8*/ 	.byte	0x04, 0x36
        /*00ba*/ 	.short	(.L_7771 - .L_7770)
.L_7770:
        /*00bc*/ 	.word	0x00000008
.L_7771:


//--------------------- .nv.info._ZN2at6native29vectorized_elementwise_kernelILi2EZZZNS0_16sqrt_kernel_cudaERNS_18TensorIteratorBaseEENKUlvE0_clEvENKUlvE1_clEvEUlN3c104HalfEE_St5arrayIPcLm2EEEEviT0_T1_ --------------------------
	.section	.nv.info._ZN2at6native29vectorized_elementwise_kernelILi2EZZZNS0_16sqrt_kernel_cudaERNS_18TensorIteratorBaseEENKUlvE0_clEvENKUlvE1_clEvEUlN3c104HalfEE_St5arrayIPcLm2EEEEviT0_T1_,"",@"SHT_CUDA_INFO"
	.sectionflags	@""
	.align	4


	//----- nvinfo : EIATTR_CUDA_API_VERSION
	.align		4
        /*0000*/ 	.byte	0x04, 0x37
        /*0002*/ 	.short	(.L_7773 - .L_7772)
.L_7772:
        /*0004*/ 	.word	0x00000082


	//----- nvinfo : EIATTR_KPARAM_INFO
	.align		4
.L_7773:
        /*0008*/ 	.byte	0x04, 0x17
        /*000a*/ 	.short	(.L_7775 - .L_7774)
.L_7774:
        /*000c*/ 	.word	0x00000000
        /*0010*/ 	.short	0x0002
        /*0012*/ 	.short	0x0008
        /*0014*/ 	.byte	0x00, 0xf0, 0x41, 0x00


	//----- nvinfo : EIATTR_KPARAM_INFO
	.align		4
.L_7775:
        /*0018*/ 	.byte	0x04, 0x17
        /*001a*/ 	.short	(.L_7777 - .L_7776)
.L_7776:
        /*001c*/ 	.word	0x00000000
        /*0020*/ 	.short	0x0001
        /*0022*/ 	.short	0x0004
        /*0024*/ 	.byte	0x00, 0xf0, 0x05, 0x00


	//----- nvinfo : EIATTR_KPARAM_INFO
	.align		4
.L_7777:
        /*0028*/ 	.byte	0x04, 0x17
        /*002a*/ 	.short	(.L_7779 - .L_7778)
.L_7778:
        /*002c*/ 	.word	0x00000000
        /*0030*/ 	.short	0x0000
        /*0032*/ 	.short	0x0000
        /*0034*/ 	.byte	0x00, 0xf0, 0x11, 0x00


	//----- nvinfo : EIATTR_SPARSE_MMA_MASK
	.align		4
.L_7779:
        /*0038*/ 	.byte	0x03, 0x50
        /*003a*/ 	.short	0x0000


	//----- nvinfo : EIATTR_MAXREG_COUNT
	.align		4
        /*003c*/ 	.byte	0x03, 0x1b
        /*003e*/ 	.short	0x00ff


	//----- nvinfo : EIATTR_MERCURY_ISA_VERSION
	.align		4
        /*0040*/ 	.byte	0x03, 0x5f
        /*0042*/ 	.short	0x0101


	//----- nvinfo : EIATTR_EXIT_INSTR_OFFSETS
	.align		4
        /*0044*/ 	.byte	0x04, 0x1c
        /*0046*/ 	.short	(.L_7781 - .L_7780)


	//   ....[0]....
.L_7780:
        /*0048*/ 	.word	0x000002b0


	//   ....[1]....
        /*004c*/ 	.word	0x00000c00


	//   ....[2]....
        /*0050*/ 	.word	0x00000c50


	//----- nvinfo : EIATTR_MAX_THREADS
	.align		4
.L_7781:
        /*0054*/ 	.byte	0x04, 0x05
        /*0056*/ 	.short	(.L_7783 - .L_7782)
.L_7782:
        /*0058*/ 	.word	0x00000080
        /*005c*/ 	.word	0x00000001
        /*0060*/ 	.word	0x00000001


	//----- nvinfo : EIATTR_CRS_STACK_SIZE
	.align		4
.L_7783:
        /*0064*/ 	.byte	0x04, 0x1e
        /*0066*/ 	.short	(.L_7785 - .L_7784)
.L_7784:
        /*0068*/ 	.word	0x00000000


	//----- nvinfo : EIATTR_CBANK_PARAM_SIZE
	.align		4
.L_7785:
        /*006c*/ 	.byte	0x03, 0x19
        /*006e*/ 	.short	0x0018


	//----- nvinfo : EIATTR_PARAM_CBANK
	.align		4
        /*0070*/ 	.byte	0x04, 0x0a
        /*0072*/ 	.short	(.L_7787 - .L_7786)
	.align		4
.L_7786:
        /*0074*/ 	.word	index@(.nv.constant0._ZN2at6native29vectorized_elementwise_kernelILi2EZZZNS0_16sqrt_kernel_cudaERNS_18TensorIteratorBaseEENKUlvE0_clEvENKUlvE1_clEvEUlN3c104HalfEE_St5arrayIPcLm2EEEEviT0_T1_)
        /*0078*/ 	.short	0x0210
        /*007a*/ 	.short	0x0018


	//----- nvinfo : EIATTR_SW_WAR
	.align		4
.L_7787:
        /*007c*/ 	.byte	0x04, 0x36
        /*007e*/ 	.short	(.L_7789 - .L_7788)
.L_7788:
        /*0080*/ 	.word	0x00000008
.L_7789:


//--------------------- .nv.info._ZN2at6native29vectorized_elementwise_kernelILi4EZZZNS0_16sqrt_kernel_cudaERNS_18TensorIteratorBaseEENKUlvE0_clEvENKUlvE1_clEvEUlN3c104HalfEE_St5arrayIPcLm2EEEEviT0_T1_ --------------------------
	.section	.nv.info._ZN2at6native29vectorized_elementwise_kernelILi4EZZZNS0_16sqrt_kernel_cudaERNS_18TensorIteratorBaseEENKUlvE0_clEvENKUlvE1_clEvEUlN3c104HalfEE_St5arrayIPcLm2EEEEviT0_T1_,"",@"SHT_CUDA_INFO"
	.sectionflags	@""
	.align	4


	//----- nvinfo : EIATTR_CUDA_API_VERSION
	.align		4
        /*0000*/ 	.byte	0x04, 0x37
        /*0002*/ 	.short	(.L_7791 - .L_7790)
.L_7790:
        /*0004*/ 	.word	0x00000082


	//----- nvinfo : EIATTR_KPARAM_INFO
	.align		4
.L_7791:
        /*0008*/ 	.byte	0x04, 0x17
        /*000a*/ 	.short	(.L_7793 - .L_7792)
.L_7792:
        /*000c*/ 	.word	0x00000000
        /*0010*/ 	.short	0x0002
        /*0012*/ 	.short	0x0008
        /*0014*/ 	.byte	0x00, 0xf0, 0x41, 0x00


	//----- nvinfo : EIATTR_KPARAM_INFO
	.align		4
.L_7793:
        /*0018*/ 	.byte	0x04, 0x17
        /*001a*/ 	.short	(.L_7795 - .L_7794)
.L_7794:
        /*001c*/ 	.word	0x00000000
        /*0020*/ 	.short	0x0001
        /*0022*/ 	.short	0x0004
        /*0024*/ 	.byte	0x00, 0xf0, 0x05, 0x00


	//----- nvinfo : EIATTR_KPARAM_INFO
	.align		4
.L_7795:
        /*0028*/ 	.byte	0x04, 0x17
        /*002a*/ 	.short	(.L_7797 - .L_7796)
.L_7796:
        /*002c*/ 	.word	0x00000000
        /*0030*/ 	.short	0x0000
        /*0032*/ 	.short	0x0000
        /*0034*/ 	.byte	0x00, 0xf0, 0x11, 0x00


	//----- nvinfo : EIATTR_SPARSE_MMA_MASK
	.align		4
.L_7797:
        /*0038*/ 	.byte	0x03, 0x50
        /*003a*/ 	.short	0x0000


	//----- nvinfo : EIATTR_MAXREG_COUNT
	.align		4
        /*003c*/ 	.byte	0x03, 0x1b
        /*003e*/ 	.short	0x00ff


	//----- nvinfo : EIATTR_MERCURY_ISA_VERSION
	.align		4
        /*0040*/ 	.byte	0x03, 0x5f
        /*0042*/ 	.short	0x0101


	//----- nvinfo : EIATTR_EXIT_INSTR_OFFSETS
	.align		4
        /*0044*/ 	.byte	0x04, 0x1c
        /*0046*/ 	.short	(.L_7799 - .L_7798)


	//   ....[0]....
.L_7798:
        /*0048*/ 	.word	0x00000270


	//   ....[1]....
        /*004c*/ 	.word	0x00000bc0


	//   ....[2]....
        /*0050*/ 	.word	0x00000c10


	//----- nvinfo : EIATTR_MAX_THREADS
	.align		4
.L_7799:
        /*0054*/ 	.byte	0x04, 0x05
        /*0056*/ 	.short	(.L_7801 - .L_7800)
.L_7800:
        /*0058*/ 	.word	0x00000080
        /*005c*/ 	.word	0x00000001
        /*0060*/ 	.word	0x00000001


	//----- nvinfo : EIATTR_CRS_STACK_SIZE
	.align		4
.L_7801:
        /*0064*/ 	.byte	0x04, 0x1e
        /*0066*/ 	.short	(.L_7803 - .L_7802)
.L_7802:
        /*0068*/ 	.word	0x00000000


	//----- nvinfo : EIATTR_CBANK_PARAM_SIZE
	.align		4
.L_7803:
        /*006c*/ 	.byte	0x03, 0x19
        /*006e*/ 	.short	0x0018


	//----- nvinfo : EIATTR_PARAM_CBANK
	.align		4
        /*0070*/ 	.byte	0x04, 0x0a
        /*0072*/ 	.short	(.L_7805 - .L_7804)
	.align		4
.L_7804:
        /*0074*/ 	.word	index@(.nv.constant0._ZN2at6native29vectorized_elementwise_kernelILi4EZZZNS0_16sqrt_kernel_cudaERNS_18TensorIteratorBaseEENKUlvE0_clEvENKUlvE1_clEvEUlN3c104HalfEE_St5arrayIPcLm2EEEEviT0_T1_)
        /*0078*/ 	.short	0x0210
        /*007a*/ 	.short	0x0018


	//----- nvinfo : EIATTR_SW_WAR
	.align		4
.L_7805:
        /*007c*/ 	.byte	0x04, 0x36
        /*007e*/ 	.short	(.L_7807 - .L_7806)
.L_7806:
        /*0080*/ 	.word	0x00000008
.L_7807:


//--------------------- .nv.info._ZN2at6native29vectorized_elementwise_kernelILi8EZZZNS0_16sqrt_kernel_cudaERNS_18TensorIteratorBaseEENKUlvE0_clEvENKUlvE1_clEvEUlN3c104HalfEE_St5arrayIPcLm2EEEEviT0_T1_ --------------------------
	.section	.nv.info._ZN2at6native29vectorized_elementwise_kernelILi8EZZZNS0_16sqrt_kernel_cudaERNS_18TensorIteratorBaseEENKUlvE0_clEvENKUlvE1_clEvEUlN3c104HalfEE_St5arrayIPcLm2EEEEviT0_T1_,"",@"SHT_CUDA_INFO"
	.sectionflags	@""
	.align	4


	//----- nvinfo : EIATTR_CUDA_API_VERSION
	.align		4
        /*0000*/ 	.byte	0x04, 0x37
        /*0002*/ 	.short	(.L_7809 - .L_7808)
.L_7808:
        /*0004*/ 	.word	0x00000082


	//----- nvinfo : EIATTR_KPARAM_INFO
	.align		4
.L_7809:
        /*0008*/ 	.byte	0x04, 0x17
        /*000a*/ 	.short	(.L_7811 - .L_7810)
.L_7810:
        /*000c*/ 	.word	0x00000000
        /*0010*/ 	.short	0x0002
        /*0012*/ 	.short	0x0008
        /*0014*/ 	.byte	0x00, 0xf0, 0x41, 0x00


	//----- nvinfo : EIATTR_KPARAM_INFO
	.align		4
.L_7811:
        /*0018*/ 	.byte	0x04, 0x17
        /*001a*/ 	.short	(.L_7813 - .L_7812)
.L_7812:
        /*001c*/ 	.word	0x00000000
        /*0020*/ 	.short	0x0001
        /*0022*/ 	.short	0x0004
        /*0024*/ 	.byte	0x00, 0xf0, 0x05, 0x00


	//----- nvinfo : EIATTR_KPARAM_INFO
	.align		4
.L_7813:
        /*0028*/ 	.byte	0x04, 0x17
        /*002a*/ 	.short	(.L_7815 - .L_7814)
.L_7814:
        /*002c*/ 	.word	0x00000000
        /*0030*/ 	.short	0x0000
        /*0032*/ 	.short	0x0000
        /*0034*/ 	.byte	0x00, 0xf0, 0x11, 0x00


	//----- nvinfo : EIATTR_SPARSE_MMA_MASK
	.align		4
.L_7815:
        /*0038*/ 	.byte	0x03, 0x50
        /*003a*/ 	.short	0x0000


	//----- nvinfo : EIATTR_MAXREG_COUNT
	.align		4
        /*003c*/ 	.byte	0x03, 0x1b
        /*003e*/ 	.short	0x00ff


	//----- nvinfo : EIATTR_MERCURY_ISA_VERSION
	.align		4
        /*0040*/ 	.byte	0x03, 0x5f
        /*0042*/ 	.short	0x0101


	//----- nvinfo : EIATTR_EXIT_INSTR_OFFSETS
	.align		4
        /*0044*/ 	.byte	0x04, 0x1c
        /*0046*/ 	.short	(.L_7817 - .L_7816)


	//   ....[0]....
.L_7816:
        /*0048*/ 	.word	0x00000250


	//   ....[1]....
        /*004c*/ 	.word	0x00000ba0


	//   ....[2]....
        /*0050*/ 	.word	0x00000bf0


	//----- nvinfo : EIATTR_MAX_THREADS
	.align		4
.L_7817:
        /*0054*/ 	.byte	0x04, 0x05
        /*0056*/ 	.short	(.L_7819 - .L_7818)
.L_7818:
        /*0058*/ 	.word	0x00000080
        /*005c*/ 	.word	0x00000001
        /*0060*/ 	.word	0x00000001


	//----- nvinfo : EIATTR_CRS_STACK_SIZE
	.align		4
.L_7819:
        /*0064*/ 	.byte	0x04, 0x1e
        /*0066*/ 	.short	(.L_7821 - .L_7820)
.L_7820:
        /*0068*/ 	.word	0x00000000


	//----- nvinfo : EIATTR_CBANK_PARAM_SIZE
	.align		4
.L_7821:
        /*006c*/ 	.byte	0x03, 0x19
        /*006e*/ 	.short	0x0018


	//----- nvinfo : EIATTR_PARAM_CBANK
	.align		4
        /*0070*/ 	.byte	0x04, 0x0a
        /*0072*/ 	.short	(.L_7823 - .L_7822)
	.align		4
.L_7822:
        /*0074*/ 	.word	index@(.nv.constant0._ZN2at6native29vectorized_elementwise_kernelILi8EZZZNS0_16sqrt_kernel_cudaERNS_18TensorIteratorBaseEENKUlvE0_clEvENKUlvE1_clEvEUlN3c104HalfEE_St5arrayIPcLm2EEEEviT0_T1_)
        /*0078*/ 	.short	0x0210
        /*007a*/ 	.short	0x0018


	//----- nvinfo : EIATTR_SW_WAR
	.align		4
.L_7823:
        /*007c*/ 	.byte	0x04, 0x36
        /*007e*/ 	.short	(.L_7825 - .L_7824)
.L_7824:
        /*0080*/ 	.word	0x00000008
.L_7825:


//--------------------- .nv.info._ZN2at6native18elementwise_kernelILi128ELi4EZNS0_15gpu_kernel_implIZZZNS0_16sqrt_kernel_cudaERNS_18TensorIteratorBaseEENKUlvE0_clEvENKUlvE0_clEvEUlfE_EEvS4_RKT_EUliE_EEviT1_ --------------------------
	.section	.nv.info._ZN2at6native18elementwise_kernelILi128ELi4EZNS0_15gpu_kernel_implIZZZNS0_16sqrt_kernel_cudaERNS_18TensorIteratorBaseEENKUlvE0_clEvENKUlvE0_clEvEUlfE_EEvS4_RKT_EUliE_EEviT1_,"",@"SHT_CUDA_INFO"
	.sectionflags	@""
	.align	4


	//----- nvinfo : EIATTR_CUDA_API_VERSION
	.align		4
        /*0000*/ 	.byte	0x04, 0x37
        /*0002*/ 	.short	(.L_7827 - .L_7826)
.L_7826:
        /*0004*/ 	.word	0x00000082


	//----- nvinfo : EIATTR_KPARAM_INFO
	.align		4
.L_7827:
        /*0008*/ 	.byte	0x04, 0x17
        /*000a*/ 	.short	(.L_7829 - .L_7828)
.L_7828:
        /*000c*/ 	.word	0x00000000
        /*0010*/ 	.short	0x0001
        /*0012*/ 	.short	0x0008
        /*0014*/ 	.byte	0x00, 0xf0, 0x61, 0x08


	//----- nvinfo : EIATTR_KPARAM_INFO
	.align		4
.L_7829:
        /*0018*/ 	.byte	0x04, 0x17
        /*001a*/ 	.short	(.L_7831 - .L_7830)
.L_7830:
        /*001c*/ 	.word	0x00000000
        /*0020*/ 	.short	0x0000
        /*0022*/ 	.short	0x0000
        /*0024*/ 	.byte	0x00, 0xf0, 0x11, 0x00


	//----- nvinfo : EIATTR_SPARSE_MMA_MASK
	.align		4
.L_7831:
        /*0028*/ 	.byte	0x03, 0x50
        /*002a*/ 	.short	0x0000


	//----- nvinfo : EIATTR_MAXREG_COUNT
	.align		4
        /*002c*/ 	.byte	0x03, 0x1b
        /*002e*/ 	.short	0x0080


	//----- nvinfo : EIATTR_EXTERNS
	.align		4
        /*0030*/ 	.byte	0x04, 0x0f
        /*0032*/ 	.short	(.L_7833 - .L_7832)


	//   ....[0]....
	.align		4
.L_7832:
        /*0034*/ 	.word	index@(__assertfail)


	//----- nvinfo : EIATTR_MERCURY_ISA_VERSION
	.align		4
.L_7833:
        /*0038*/ 	.byte	0x03, 0x5f
        /*003a*/ 	.short	0x0101


	//----- nvinfo : EIATTR_SYSCALL_OFFSETS
	.align		4
        /*003c*/ 	.byte	0x04, 0x46
        /*003e*/ 	.short	(.L_7835 - .L_7834)


	//   ....[0]....
.L_7834:
        /*0040*/ 	.word	0x00002150


	//   ....[1]....
        /*0044*/ 	.word	0x00002fb0


	//   ....[2]....
        /*0048*/ 	.word	0x00005140


	//   ....[3]....
        /*004c*/ 	.word	0x00005fa0


	//   ....[4]....
        /*0050*/ 	.word	0x00008120


	//   ....[5]....
        /*0054*/ 	.word	0x00008f80


	//   ....[6]....
        /*0058*/ 	.word	0x0000b0f0


	//   ....[7]....
        /*005c*/ 	.word	0x0000bf50


	//----- nvinfo : EIATTR_EXIT_INSTR_OFFSETS
	.align		4
.L_7835:
        /*0060*/ 	.byte	0x04, 0x1c
        /*0062*/ 	.short	(.L_7837 - .L_7836)


	//   ....[0]....
.L_7836:
        /*0064*/ 	.word	0x00009030


	//   ....[1]....
        /*0068*/ 	.word	0x0000b270


	//   ....[2]....
        /*006c*/ 	.word	0x0000b2b0


	//   ....[3]....
        /*0070*/ 	.word	0x0000b340


	//   ....[4]....
        /*0074*/ 	.word	0x0000b370


	//   ....[5]....
        /*0078*/ 	.word	0x0000b3a0


	//   ....[6]....
        /*007c*/ 	.word	0x0000b420


	//   ....[7]....
        /*0080*/ 	.word	0x0000b450


	//   ....[8]....
        /*0084*/ 	.word	0x0000b4e0


	//   ....[9]....
        /*0088*/ 	.word	0x0000b520


	//   ....[10]....
        /*008c*/ 	.word	0x0000b560


	//   ....[11]....
        /*0090*/ 	.word	0x0000b620


	//   ....[12]....
        /*0094*/ 	.word	0x0000b670


	//   ....[13]....
        /*0098*/ 	.word	0x0000b7f0


	//   ....[14]....
        /*009c*/ 	.word	0x0000b940


	//   ....[15]....
        /*00a0*/ 	.word	0x0000b970


	//   ....[16]....
        /*00a4*/ 	.word	0x0000ba20


	//   ....[17]....
        /*00a8*/ 	.word	0x0000bb90


	//   ....[18]....
        /*00ac*/ 	.word	0x0000bd00


	//   ....[19]....
        /*00b0*/ 	.word	0x0000be50


	//   ....[20]....
        /*00b4*/ 	.word	0x0000bf60


	//   ....[21]....
        /*00b8*/ 	.word	0x0000bf90


	//   ....[22]....
        /*00bc*/ 	.word	0x0000bfc0


	//----- nvinfo : EIATTR_MAX_THREADS
	.align		4
.L_7837:
        /*00c0*/ 	.byte	0x04, 0x05
        /*00c2*/ 	.short	(.L_7839 - .L_7838)
.L_7838:
        /*00c4*/ 	.word	0x00000080
        /*00c8*/ 	.word	0x00000001
        /*00cc*/ 	.word	0x00000001


	//----- nvinfo : EIATTR_CRS_STACK_SIZE
	.align		4
.L_7839:
        /*00d0*/ 	.byte	0x04, 0x1e
        /*00d2*/ 	.short	(.L_7841 - .L_7840)
.L_7840:
        /*00d4*/ 	.word	0x00000000


	//----- nvinfo : EIATTR_CBANK_PARAM_SIZE
	.align		4
.L_7841:
        /*00d8*/ 	.byte	0x03, 0x19
        /*00da*/ 	.short	0x0220


	//----- nvinfo : EIATTR_PARAM_CBANK
	.align		4
        /*00dc*/ 	.byte	0x04, 0x0a
        /*00de*/ 	.short	(.L_7843 - .L_7842)
	.align		4
.L_7842:
        /*00e0*/ 	.word	index@(.nv.constant0._ZN2at6native18elementwise_kernelILi128ELi4EZNS0_15gpu_kernel_implIZZZNS0_16sqrt_kernel_cudaERNS_18TensorIteratorBaseEENKUlvE0_clEvENKUlvE0_clEvEUlfE_EEvS4_RKT_EUliE_EEviT1_)
        /*00e4*/ 	.short	0x0210
        /*00e6*/ 	.short	0x0220


	//----- nvinfo : EIATTR_SW_WAR
	.align		4
.L_7843:
        /*00e8*/ 	.byte	0x04, 0x36
        /*00ea*/ 	.short	(.L_7845 - .L_7844)
.L_7844:
        /*00ec*/ 	.word	0x00000008
.L_7845:


//--------------------- .nv.info._ZN2at6native27unrolled_elementwise_kernelIZZZNS0_16sqrt_kernel_cudaERNS_18TensorIteratorBaseEENKUlvE0_clEvENKUlvE0_clEvEUlfE_St5arrayIPcLm2EELi4E23TrivialOffsetCalculatorILi1EjESB_NS0_6memory12LoadWithCastILi1EEENSC_13StoreWithCastILi1EEEEEviT_T0_T2_T3_T4_T5_ --------------------------
	.section	.nv.info._ZN2at6native27unrolled_elementwise_kernelIZZZNS0_16sqrt_kernel_cudaERNS_18TensorIteratorBaseEENKUlvE0_clEvENKUlvE0_clEvEUlfE_St5arrayIPcLm2EELi4E23TrivialOffsetCalculatorILi1EjESB_NS0_6memory12LoadWithCastILi1EEENSC_13StoreWithCastILi1EEEEEviT_T0_T2_T3_T4_T5_,"",@"SHT_CUDA_INFO"
	.sectionflags	@""
	.align	4


	//----- nvinfo : EIATTR_CUDA_API_VERSION
	.align		4
        /*0000*/ 	.byte	0x04, 0x37
        /*0002*/ 	.short	(.L_7847 - .L_7846)
.L_7846:
        /*0004*/ 	.word	0x00000082


	//----- nvinfo : EIATTR_KPARAM_INFO
	.align		4
.L_7847:
        /*0008*/ 	.byte	0x04, 0x17
        /*000a*/ 	.short	(.L_7849 - .L_7848)
.L_7848:
        /*000c*/ 	.word	0x00000000
        /*0010*/ 	.short	0x0006
        /*0012*/ 	.short	0x0024
        /*0014*/ 	.byte	0x00, 0xf0, 0x21, 0x00


	//----- nvinfo : EIATTR_KPARAM_INFO
	.align		4
.L_7849:
        /*0018*/ 	.byte	0x04, 0x17
        /*001a*/ 	.short	(.L_7851 - .L_7850)
.L_7850:
        /*001c*/ 	.word	0x00000000
        /*0020*/ 	.short	0x0005
        /*0022*/ 	.short	0x001c
        /*0024*/ 	.byte	0x00, 0xf0, 0x21, 0x00


	//----- nvinfo : EIATTR_KPARAM_INFO
	.align		4
.L_7851:
        /*0028*/ 	.byte	0x04, 0x17
        /*002a*/ 	.short	(.L_7853 - .L_7852)
.L_7852:
        /*002c*/ 	.word	0x00000000
        /*0030*/ 	.short	0x0004
        /*0032*/ 	.short	0x0019
        /*0034*/ 	.byte	0x00, 0xf0, 0x05, 0x00


	//----- nvinfo : EIATTR_KPARAM_INFO
	.align		4
.L_7853:
        /*0038*/ 	.byte	0x04, 0x17
        /*003a*/ 	.short	(.L_7855 - .L_7854)
.L_7854:
        /*003c*/ 	.word	0x00000000
        /*0040*/ 	.short	0x0003
        /*0042*/ 	.short	0x0018
        /*0044*/ 	.byte	0x00, 0xf0, 0x05, 0x00


	//----- nvinfo : EIATTR_KPARAM_INFO
	.align		4
.L_7855:
        /*0048*/ 	.byte	0x04, 0x17
        /*004a*/ 	.short	(.L_7857 - .L_7856)
.L_7856:
        /*004c*/ 	.word	0x00000000
        /*0050*/ 	.short	0x0002
        /*0052*/ 	.short	0x0008
        /*0054*/ 	.byte	0x00, 0xf0, 0x41, 0x00


	//----- nvinfo : EIATTR_KPARAM_INFO
	.align		4
.L_7857:
        /*0058*/ 	.byte	0x04, 0x17
        /*005a*/ 	.short	(.L_7859 - .L_7858)
.L_7858:
        /*005c*/ 	.word	0x00000000
        /*0060*/ 	.short	0x0001
        /*0062*/ 	.short	0x0004
        /*0064*/ 	.byte	0x00, 0xf0, 0x05, 0x00


	//----- nvinfo : EIATTR_KPARAM_INFO
	.align		4
.L_7859:
        /*0068*/ 	.byte	0x04, 0x17
        /*006a*/ 	.short	(.L_7861 - .L_7860)
.L_7860:
        /*006c*/ 	.word	0x00000000
        /*0070*/ 	.short	0x0000
        /*0072*/ 	.short	0x0000
        /*0074*/ 	.byte	0x00, 0xf0, 0x11, 0x00


	//----- nvinfo : EIATTR_SPARSE_MMA_MASK
	.align		4
.L_7861:
        /*0078*/ 	.byte	0x03, 0x50
        /*007a*/ 	.short	0x0000


	//----- nvinfo : EIATTR_MAXREG_COUNT
	.align		4
        /*007c*/ 	.byte	0x03, 0x1b
        /*007e*/ 	.short	0x00ff


	//----- nvinfo : EIATTR_EXTERNS
	.align		4
        /*0080*/ 	.byte	0x04, 0x0f
        /*0082*/ 	.short	(.L_7863 - .L_7862)


	//   ....[0]....
	.align		4
.L_7862:
        /*0084*/ 	.word	index@(__assertfail)


	//----- nvinfo : EIATTR_MERCURY_ISA_VERSION
	.align		4
.L_7863:
        /*0088*/ 	.byte	0x03, 0x5f
        /*008a*/ 	.short	0x0101


	//----- nvinfo : EIATTR_SYSCALL_OFFSETS
	.align		4
        /*008c*/ 	.byte	0x04, 0x46
        /*008e*/ 	.short	(.L_7865 - .L_7864)


	//   ....[0]....
.L_7864:
        /*0090*/ 	.word	0x00000e80


	//   ....[1]....
        /*0094*/ 	.word	0x00001d30


	//   ....[2]....
        /*0098*/ 	.word	0x00002bf0


	//   ....[3]....
        /*009c*/ 	.word	0x00003a50


	//   ....[4]....
        /*00a0*/ 	.word	0x00004b10


	//   ....[5]....
        /*00a4*/ 	.word	0x00005a10


	//   ....[6]....
        /*00a8*/ 	.word	0x000068d0


	//   ....[7]....
        /*00ac*/ 	.word	0x00007790


	//----- nvinfo : EIATTR_EXIT_INSTR_OFFSETS
	.align		4
.L_7865:
        /*00b0*/ 	.byte	0x04, 0x1c
        /*00b2*/ 	.short	(.L_7867 - .L_7866)


	//   ....[0]....
.L_7866:
        /*00b4*/ 	.word	0x00006970


	//   ....[1]....
        /*00b8*/ 	.word	0x00006ab0


	//   ....[2]....
        /*00bc*/ 	.word	0x00006af0


	//   ....[3]....
        /*00c0*/ 	.word	0x00006b80


	//   ....[4]....
        /*00c4*/ 	.word	0x00006bb0


	//   ....[5]....
        /*00c8*/ 	.word	0x00006be0


	//   ....[6]....
        /*00cc*/ 	.word	0x00006c60


	//   ....[7]....
        /*00d0*/ 	.word	0x00006c90


	//   ....[8]....
        /*00d4*/ 	.word	0x00006d20


	//   ....[9]....
        /*00d8*/ 	.word	0x00006d60


	//   ....[10]....
        /*00dc*/ 	.word	0x00006da0


	//   ....[11]....
        /*00e0*/ 	.word	0x00006e60


	//   ....[12]....
        /*00e4*/ 	.word	0x00006eb0


	//   ....[13]....
        /*00e8*/ 	.word	0x00007030


	//   ....[14]....
        /*00ec*/ 	.word	0x00007180


	//   ....[15]....
        /*00f0*/ 	.word	0x000071b0


	//   ....[16]....
        /*00f4*/ 	.word	0x00007260


	//   ....[17]....
        /*00f8*/ 	.word	0x000073d0


	//   ....[18]....
        /*00fc*/ 	.word	0x00007540


	//   ....[19]....
        /*0100*/ 	.word	0x00007690


	//   ....[20]....
        /*0104*/ 	.word	0x000077a0


	//   ....[21]....
        /*0108*/ 	.word	0x000077d0


	//   ....[22]....
        /*010c*/ 	.word	0x00007800


	//----- nvinfo : EIATTR_MAX_THREADS
	.align		4
.L_7867:
        /*0110*/ 	.byte	0x04, 0x05
        /*0112*/ 	.short	(.L_7869 - .L_7868)
.L_7868:
        /*0114*/ 	.word	0x00000080
        /*0118*/ 	.word	0x00000001
        /*011c*/ 	.word	0x00000001


	//----- nvinfo : EIATTR_CRS_STACK_SIZE
	.align		4
.L_7869:
        /*0120*/ 	.byte	0x04, 0x1e
        /*0122*/ 	.short	(.L_7871 - .L_7870)
.L_7870:
        /*0124*/ 	.word	0x00000000


	//----- nvinfo : EIATTR_CBANK_PARAM_SIZE
	.align		4
.L_7871:
        /*0128*/ 	.byte	0x03, 0x19
        /*012a*/ 	.short	0x002c


	//----- nvinfo : EIATTR_PARAM_CBANK
	.align		4
        /*012c*/ 	.byte	0x04, 0x0a
        /*012e*/ 	.short	(.L_7873 - .L_7872)
	.align		4
.L_7872:
        /*0130*/ 	.word	index@(.nv.constant0._ZN2at6native27unrolled_elementwise_kernelIZZZNS0_16sqrt_kernel_cudaERNS_18TensorIteratorBaseEENKUlvE0_clEvENKUlvE0_clEvEUlfE_St5arrayIPcLm2EELi4E23TrivialOffsetCalculatorILi1EjESB_NS0_6memory12LoadWithCastILi1EEENSC_13StoreWithCastILi1EEEEEviT_T0_T2_T3_T4_T5_)
        /*0134*/ 	.short	0x0210
        /*0136*/ 	.short	0x002c


	//----- nvinfo : EIATTR_SW_WAR
	.align		4
.L_7873:
        /*0138*/ 	.byte	0x04, 0x36
        /*013a*/ 	.short	(.L_7875 - .L_7874)
.L_7874:
        /*013c*/ 	.word	0x00000008
.L_7875:


//--------------------- .nv.info._ZN2at6native18elementwise_kernelILi128ELi2EZNS0_22gpu_kernel_impl_nocastIZZZNS0_16sqrt_kernel_cudaERNS_18TensorIteratorBaseEENKUlvE0_clEvENKUlvE0_clEvEUlfE_EEvS4_RKT_EUliE_EEviT1_ --------------------------
	.section	.nv.info._ZN2at6native18elementwise_kernelILi128ELi2EZNS0_22gpu_kernel_impl_nocastIZZZNS0_16sqrt_kernel_cudaERNS_18TensorIteratorBaseEENKUlvE0_clEvENKUlvE0_clEvEUlfE_EEvS4_RKT_EUliE_EEviT1_,"",@"SHT_CUDA_INFO"
	.sectionflags	@""
	.align	4


	//----- nvinfo : EIATTR_CUDA_API_VERSION
	.align		4
        /*0000*/ 	.byte	0x04, 0x37
        /*0002*/ 	.short	(.L_7877 - .L_7876)
.L_7876:
        /*0004*/ 	.word	0x00000082


	//----- nvinfo : EIATTR_KPARAM_INFO
	.align		4
.L_7877:
        /*0008*/ 	.byte	0x04, 0x17
        /*000a*/ 	.short	(.L_7879 - .L_7878)
.L_7878:
        /*000c*/ 	.word	0x00000000
        /*0010*/ 	.short	0x0001
        /*0012*/ 	.short	0x0008
        /*0014*/ 	.byte	0x00, 0xf0, 0x61, 0x08


	//----- nvinfo : EIATTR_KPARAM_INFO
	.align		4
.L_7879:
        /*0018*/ 	.byte	0x04, 0x17
        /*001a*/ 	.short	(.L_7881 - .L_7880)
.L_7880:
        /*001c*/ 	.word	0x00000000
        /*0020*/ 	.short	0x0000
        /*0022*/ 	.short	0x0000
        /*0024*/ 	.byte	0x00, 0xf0, 0x11, 0x00


	//----- nvinfo : EIATTR_SPARSE_MMA_MASK
	.align		4
.L_7881:
        /*0028*/ 	.byte	0x03, 0x50
        /*002a*/ 	.short	0x0000


	//----- nvinfo : EIATTR_MAXREG_COUNT
	.align		4
        /*002c*/ 	.byte	0x03, 0x1b
        /*002e*/ 	.short	0x0080


	//----- nvinfo : EIATTR_MERCURY_ISA_VERSION
	.align		4
        /*0030*/ 	.byte	0x03, 0x5f
        /*0032*/ 	.short	0x0101


	//----- nvinfo : EIATTR_EXIT_INSTR_OFFSETS
	.align		4
        /*0034*/ 	.byte	0x04, 0x1c
        /*0036*/ 	.short	(.L_7883 - .L_7882)


	//   ....[0]....
.L_7882:
        /*0038*/ 	.word	0x00001440


	//   ....[1]....
        /*003c*/ 	.word	0x000027d0


	//----- nvinfo : EIATTR_MAX_THREADS
	.align		4
.L_7883:
        /*0040*/ 	.byte	0x04, 0x05
        /*0042*/ 	.short	(.L_7885 - .L_7884)
.L_7884:
        /*0044*/ 	.word	0x00000080
        /*0048*/ 	.word	0x00000001
        /*004c*/ 	.word	0x00000001


	//----- nvinfo : EIATTR_CRS_STACK_SIZE
	.align		4
.L_7885:
        /*0050*/ 	.byte	0x04, 0x1e
        /*0052*/ 	.short	(.L_7887 - .L_7886)
.L_7886:
        /*0054*/ 	.word	0x00000000


	//----- nvinfo : EIATTR_CBANK_PARAM_SIZE
	.align		4
.L_7887:
        /*0058*/ 	.byte	0x03, 0x19
        /*005a*/ 	.short	0x0220


	//----- nvinfo : EIATTR_PARAM_CBANK
	.align		4
        /*005c*/ 	.byte	0x04, 0x0a
        /*005e*/ 	.short	(.L_7889 - .L_7888)
	.align		4
.L_7888:
        /*0060*/ 	.word	index@(.nv.constant0._ZN2at6native18elementwise_kernelILi128ELi2EZNS0_22gpu_kernel_impl_nocastIZZZNS0_16sqrt_kernel_cudaERNS_18TensorIteratorBaseEENKUlvE0_clEvENKUlvE0_clEvEUlfE_EEvS4_RKT_EUliE_EEviT1_)
        /*0064*/ 	.short	0x0210
        /*0066*/ 	.short	0x0220


	//----- nvinfo : EIATTR_SW_WAR
	.align		4
.L_7889:
        /*0068*/ 	.byte	0x04, 0x36
        /*006a*/ 	.short	(.L_7891 - .L_7890)
.L_7890:
        /*006c*/ 	.word	0x00000008
.L_7891:


//--------------------- .nv.info._ZN2at6native27unrolled_elementwise_kernelIZZZNS0_16sqrt_kernel_cudaERNS_18TensorIteratorBaseEENKUlvE0_clEvENKUlvE0_clEvEUlfE_St5arrayIPcLm2EELi4E23TrivialOffsetCalculatorILi1EjESB_NS0_6memory15LoadWithoutCastENSC_16StoreWithoutCastEEEviT_T0_T2_T3_T4_T5_ --------------------------
	.section	.nv.info._ZN2at6native27unrolled_elementwise_kernelIZZZNS0_16sqrt_kernel_cudaERNS_18TensorIteratorBaseEENKUlvE0_clEvENKUlvE0_clEvEUlfE_St5arrayIPcLm2EELi4E23TrivialOffsetCalculatorILi1EjESB_NS0_6memory15LoadWithoutCastENSC_16StoreWithoutCastEEEviT_T0_T2_T3_T4_T5_,"",@"SHT_CUDA_INFO"
	.sectionflags	@""
	.align	4


	//----- nvinfo : EIATTR_CUDA_API_VERSION
	.align		4
        /*0000*/ 	.byte	0x04, 0x37
        /*0002*/ 	.short	(.L_7893 - .L_7892)
.L_7892:
        /*0004*/ 	.word	0x00000082


	//----- nvinfo : EIATTR_KPARAM_INFO
	.align		4
.L_7893:
        /*0008*/ 	.byte	0x04, 0x17
        /*000a*/ 	.short	(.L_7895 - .L_7894)
.L_7894:
        /*000c*/ 	.word	0x00000000
        /*0010*/ 	.short	0x0006
        /*0012*/ 	.short	0x001b
        /*0014*/ 	.byte	0x00, 0xf0, 0x05, 0x00


	//----- nvinfo : EIATTR_KPARAM_INFO
	.align		4
.L_7895:
        /*0018*/ 	.byte	0x04, 0x17
        /*001a*/ 	.short	(.L_7897 - .L_7896)
.L_7896:
        /*001c*/ 	.word	0x00000000
        /*0020*/ 	.short	0x0005
        /*0022*/ 	.short	0x001a
        /*0024*/ 	.byte	0x00, 0xf0, 0x05, 0x00


	//----- nvinfo : EIATTR_KPARAM_INFO
	.align		4
.L_7897:
        /*0028*/ 	.byte	0x04, 0x17
        /*002a*/ 	.short	(.L_7899 - .L_7898)
.L_7898:
        /*002c*/ 	.word	0x00000000
        /*0030*/ 	.short	0x0004
        /*0032*/ 	.short	0x0019
        /*0034*/ 	.byte	0x00, 0xf0, 0x05, 0x00


	//----- nvinfo : EIATTR_KPARAM_INFO
	.align		4
.L_7899:
        /*0038*/ 	.byte	0x04, 0x17
        /*003a*/ 	.short	(.L_7901 - .L_7900)
.L_7900:
        /*003c*/ 	.word	0x00000000
        /*0040*/ 	.short	0x0003
        /*0042*/ 	.short	0x0018
        /*0044*/ 	.byte	0x00, 0xf0, 0x05, 0x00


	//----- nvinfo : EIATTR_KPARAM_INFO
	.align		4
.L_7901:
        /*0048*/ 	.byte	0x04, 0x17
        /*004a*/ 	.short	(.L_7903 - .L_7902)
.L_7902:
        /*004c*/ 	.word	0x00000000
        /*0050*/ 	.short	0x0002
        /*0052*/ 	.short	0x0008
        /*0054*/ 	.byte	0x00, 0xf0, 0x41, 0x00


	//----- nvinfo : EIATTR_KPARAM_INFO
	.align		4
.L_7903:
        /*0058*/ 	.byte	0x04, 0x17
        /*005a*/ 	.short	(.L_7905 - .L_7904)
.L_7904:
        /*005c*/ 	.word	0x00000000
        /*0060*/ 	.short	0x0001
        /*0062*/ 	.short	0x0004
        /*0064*/ 	.byte	0x00, 0xf0, 0x05, 0x00


	//----- nvinfo : EIATTR_KPARAM_INFO
	.align		4
.L_7905:
        /*0068*/ 	.byte	0x04, 0x17
        /*006a*/ 	.short	(.L_7907 - .L_7906)
.L_7906:
        /*006c*/ 	.word	0x00000000
        /*0070*/ 	.short	0x0000
        /*0072*/ 	.short	0x0000
        /*0074*/ 	.byte	0x00, 0xf0, 0x11, 0x00


	//----- nvinfo : EIATTR_SPARSE_MMA_MASK
	.align		4
.L_7907:
        /*0078*/ 	.byte	0x03, 0x50
        /*007a*/ 	.short	0x0000


	//----- nvinfo : EIATTR_MAXREG_COUNT
	.align		4
        /*007c*/ 	.byte	0x03, 0x1b
        /*007e*/ 	.short	0x00ff


	//----- nvinfo : EIATTR_MERCURY_ISA_VERSION
	.align		4
        /*0080*/ 	.byte	0x03, 0x5f
        /*0082*/ 	.short	0x0101


	//----- nvinfo : EIATTR_EXIT_INSTR_OFFSETS
	.align		4
        /*0084*/ 	.byte	0x04, 0x1c
        /*0086*/ 	.short	(.L_7909 - .L_7908)


	//   ....[0]....
.L_7908:
        /*0088*/ 	.word	0x000003f0


	//   ....[1]....
        /*008c*/ 	.word	0x00000450


	//----- nvinfo : EIATTR_MAX_THREADS
	.align		4
.L_7909:
        /*0090*/ 	.byte	0x04, 0x05
        /*0092*/ 	.short	(.L_7911 - .L_7910)
.L_7910:
        /*0094*/ 	.word	0x00000080
        /*0098*/ 	.word	0x00000001
        /*009c*/ 	.word	0x00000001


	//----- nvinfo : EIATTR_CRS_STACK_SIZE
	.align		4
.L_7911:
        /*00a0*/ 	.byte	0x04, 0x1e
        /*00a2*/ 	.short	(.L_7913 - .L_7912)
.L_7912:
        /*00a4*/ 	.word	0x00000000


	//----- nvinfo : EIATTR_CBANK_PARAM_SIZE
	.align		4
.L_7913:
        /*00a8*/ 	.byte	0x03, 0x19
        /*00aa*/ 	.short	0x001c


	//----- nvinfo : EIATTR_PARAM_CBANK
	.align		4
        /*00ac*/ 	.byte	0x04, 0x0a
        /*00ae*/ 	.short	(.L_7915 - .L_7914)
	.align		4
.L_7914:
        /*00b0*/ 	.word	index@(.nv.constant0._ZN2at6native27unrolled_elementwise_kernelIZZZNS0_16sqrt_kernel_cudaERNS_18TensorIteratorBaseEENKUlvE0_clEvENKUlvE0_clEvEUlfE_St5arrayIPcLm2EELi4E23TrivialOffsetCalculatorILi1EjESB_NS0_6memory15LoadWithoutCastENSC_16StoreWithoutCastEEEviT_T0_T2_T3_T4_T5_)
        /*00b4*/ 	.short	0x0210
        /*00b6*/ 	.short	0x001c


	//----- nvinfo : EIATTR_SW_WAR
	.align		4
.L_7915:
        /*00b8*/ 	.byte	0x04, 0x36
        /*00ba*/ 	.short	(.L_7917 - .L_7916)
.L_7916:
        /*00bc*/ 	.word	0x00000008
.L_7917:


//--------------------- .nv.info._ZN2at6native29vectorized_elementwise_kernelILi2EZZZNS0_16sqrt_kernel_cudaERNS_18TensorIteratorBaseEENKUlvE0_clEvENKUlvE0_clEvEUlfE_St5arrayIPcLm2EEEEviT0_T1_ --------------------------
	.section	.nv.info._ZN2at6native29vectorized_elementwise_kernelILi2EZZZNS0_16sqrt_kernel_cudaERNS_18TensorIteratorBaseEENKUlvE0_clEvENKUlvE0_clEvEUlfE_St5arrayIPcLm2EEEEviT0_T1_,"",@"SHT_CUDA_INFO"
	.sectionflags	@""
	.align	4


	//----- nvinfo : EIATTR_CUDA_API_VERSION
	.align		4
        /*0000*/ 	.byte	0x04, 0x37
        /*0002*/ 	.short	(.L_7919 - .L_7918)
.L_7918:
        /*0004*/ 	.word	0x00000082


	//----- nvinfo : EIATTR_KPARAM_INFO
	.align		4
.L_7919:
        /*0008*/ 	.byte	0x04, 0x17
        /*000a*/ 	.short	(.L_7921 - .L_7920)
.L_7920:
        /*000c*/ 	.word	0x00000000
        /*0010*/ 	.short	0x0002
        /*0012*/ 	.short	0x0008
        /*0014*/ 	.byte	0x00, 0xf0, 0x41, 0x00


	//----- nvinfo : EIATTR_KPARAM_INFO
	.align		4
.L_7921:
        /*0018*/ 	.byte	0x04, 0x17
        /*001a*/ 	.short	(.L_7923 - .L_7922)
.L_7922:
        /*001c*/ 	.word	0x00000000
        /*0020*/ 	.short	0x0001
        /*0022*/ 	.short	0x0004
        /*0024*/ 	.byte	0x00, 0xf0, 0x05, 0x00


	//----- nvinfo : EIATTR_KPARAM_INFO
	.align		4
.L_7923:
        /*0028*/ 	.byte	0x04, 0x17
        /*002a*/ 	.short	(.L_7925 - .L_7924)
.L_7924:
        /*002c*/ 	.word	0x00000000
        /*0030*/ 	.short	0x0000
        /*0032*/ 	.short	0x0000
        /*0034*/ 	.byte	0x00, 0xf0, 0x11, 0x00


	//----- nvinfo : EIATTR_SPARSE_MMA_MASK
	.align		4
.L_7925:
        /*0038*/ 	.byte	0x03, 0x50
        /*003a*/ 	.short	0x0000


	//----- nvinfo : EIATTR_MAXREG_COUNT
	.align		4
        /*003c*/ 	.byte	0x03, 0x1b
        /*003e*/ 	.short	0x00ff


	//----- nvinfo : EIATTR_MERCURY_ISA_VERSION
	.align		4
        /*0040*/ 	.byte	0x03, 0x5f
        /*0042*/ 	.short	0x0101


	//----- nvinfo : EIATTR_EXIT_INSTR_OFFSETS
	.align		4
        /*0044*/ 	.byte	0x04, 0x1c
        /*0046*/ 	.short	(.L_7927 - .L_7926)


	//   ....[0]....
.L_7926:
        /*0048*/ 	.word	0x000001f0


	//   ....[1]....
        /*004c*/ 	.word	0x00000a40


	//   ....[2]....
        /*0050*/ 	.word	0x00000a90


	//----- nvinfo : EIATTR_MAX_THREADS
	.align		4
.L_7927:
        /*0054*/ 	.byte	0x04, 0x05
        /*0056*/ 	.short	(.L_7929 - .L_7928)
.L_7928:
        /*0058*/ 	.word	0x00000080
        /*005c*/ 	.word	0x00000001
        /*0060*/ 	.word	0x00000001


	//----- nvinfo : EIATTR_CRS_STACK_SIZE
	.align		4
.L_7929:
        /*0064*/ 	.byte	0x04, 0x1e
        /*0066*/ 	.short	(.L_7931 - .L_7930)
.L_7930:
        /*0068*/ 	.word	0x00000000


	//----- nvinfo : EIATTR_CBANK_PARAM_SIZE
	.align		4
.L_7931:
        /*006c*/ 	.byte	0x03, 0x19
        /*006e*/ 	.short	0x0018


	//----- nvinfo : EIATTR_PARAM_CBANK
	.align		4
        /*0070*/ 	.byte	0x04, 0x0a
        /*0072*/ 	.short	(.L_7933 - .L_7932)
	.align		4
.L_7932:
        /*0074*/ 	.word	index@(.nv.constant0._ZN2at6native29vectorized_elementwise_kernelILi2EZZZNS0_16sqrt_kernel_cudaERNS_18TensorIteratorBaseEENKUlvE0_clEvENKUlvE0_clEvEUlfE_St5arrayIPcLm2EEEEviT0_T1_)
        /*0078*/ 	.short	0x0210
        /*007a*/ 	.short	0x0018


	//----- nvinfo : EIATTR_SW_WAR
	.align		4
.L_7933:
        /*007c*/ 	.byte	0x04, 0x36
        /*007e*/ 	.short	(.L_7935 - .L_7934)
.L_7934:
        /*0080*/ 	.word	0x00000008
.L_7935:


//--------------------- .nv.info._ZN2at6native29vectorized_elementwise_kernelILi4EZZZNS0_16sqrt_kernel_cudaERNS_18TensorIteratorBaseEENKUlvE0_clEvENKUlvE0_clEvEUlfE_St5arrayIPcLm2EEEEviT0_T1_ --------------------------
	.section	.nv.info._ZN2at6native29vectorized_elementwise_kernelILi4EZZZNS0_16sqrt_kernel_cudaERNS_18TensorIteratorBaseEENKUlvE0_clEvENKUlvE0_clEvEUlfE_St5arrayIPcLm2EEEEviT0_T1_,"",@"SHT_CUDA_INFO"
	.sectionflags	@""
	.align	4


	//----- nvinfo : EIATTR_CUDA_API_VERSION
	.align		4
        /*0000*/ 	.byte	0x04, 0x37
        /*0002*/ 	.short	(.L_7937 - .L_7936)
.L_7936:
        /*0004*/ 	.word	0x00000082


	//----- nvinfo : EIATTR_KPARAM_INFO
	.align		4
.L_7937:
        /*0008*/ 	.byte	0x04, 0x17
        /*000a*/ 	.short	(.L_7939 - .L_7938)
.L_7938:
        /*000c*/ 	.word	0x00000000
        /*0010*/ 	.short	0x0002
        /*0012*/ 	.short	0x0008
        /*0014*/ 	.byte	0x00, 0xf0, 0x41, 0x00


	//----- nvinfo : EIATTR_KPARAM_INFO
	.align		4
.L_7939:
        /*0018*/ 	.byte	0x04, 0x17
        /*001a*/ 	.short	(.L_7941 - .L_7940)
.L_7940:
        /*001c*/ 	.word	0x00000000
        /*0020*/ 	.short	0x0001
        /*0022*/ 	.short	0x0004
        /*0024*/ 	.byte	0x00, 0xf0, 0x05, 0x00


	//----- nvinfo : EIATTR_KPARAM_INFO
	.align		4
.L_7941:
        /*0028*/ 	.byte	0x04, 0x17
        /*002a*/ 	.short	(.L_7943 - .L_7942)
.L_7942:
        /*002c*/ 	.word	0x00000000
        /*0030*/ 	.short	0x0000
        /*0032*/ 	.short	0x0000
        /*0034*/ 	.byte	0x00, 0xf0, 0x11, 0x00


	//----- nvinfo : EIATTR_SPARSE_MMA_MASK
	.align		4
.L_7943:
        /*0038*/ 	.byte	0x03, 0x50
        /*003a*/ 	.short	0x0000


	//----- nvinfo : EIATTR_MAXREG_COUNT
	.align		4
        /*003c*/ 	.byte	0x03, 0x1b
        /*003e*/ 	.short	0x00ff


	//----- nvinfo : EIATTR_MERCURY_ISA_VERSION
	.align		4
        /*0040*/ 	.byte	0x03, 0x5f
        /*0042*/ 	.short	0x0101


	//----- nvinfo : EIATTR_EXIT_INSTR_OFFSETS
	.align		4
        /*0044*/ 	.byte	0x04, 0x1c
        /*0046*/ 	.short	(.L_7945 - .L_7944)


	//   ....[0]....
.L_7944:
        /*0048*/ 	.word	0x000001b0


	//   ....[1]....
        /*004c*/ 	.word	0x00000a00


	//   ....[2]....
        /*0050*/ 	.word	0x00000a50


	//----- nvinfo : EIATTR_MAX_THREADS
	.align		4
.L_7945:
        /*0054*/ 	.byte	0x04, 0x05
        /*0056*/ 	.short	(.L_7947 - .L_7946)
.L_7946:
        /*0058*/ 	.word	0x00000080
        /*005c*/ 	.word	0x00000001
        /*0060*/ 	.word	0x00000001


	//----- nvinfo : EIATTR_CRS_STACK_SIZE
	.align		4
.L_7947:
        /*0064*/ 	.byte	0x04, 0x1e
        /*0066*/ 	.short	(.L_7949 - .L_7948)
.L_7948:
        /*0068*/ 	.word	0x00000000


	//----- nvinfo : EIATTR_CBANK_PARAM_SIZE
	.align		4
.L_7949:
        /*006c*/ 	.byte	0x03, 0x19
        /*006e*/ 	.short	0x0018


	//----- nvinfo : EIATTR_PARAM_CBANK
	.align		4
        /*0070*/ 	.byte	0x04, 0x0a
        /*0072*/ 	.short	(.L_7951 - .L_7950)
	.align		4
.L_7950:
        /*0074*/ 	.word	index@(.nv.constant0._ZN2at6native29vectorized_elementwise_kernelILi4EZZZNS0_16sqrt_kernel_cudaERNS_18TensorIteratorBaseEENKUlvE0_clEvENKUlvE0_clEvEUlfE_St5arrayIPcLm2EEEEviT0_T1_)
        /*0078*/ 	.short	0x0210
        /*007a*/ 	.short	0x0018


	//----- nvinfo : EIATTR_SW_WAR
	.align		4
.L_7951:
        /*007c*/ 	.byte	0x04, 0x36
        /*007e*/ 	.short	(.L_7953 - .L_7952)
.L_7952:
        /*0080*/ 	.word	0x00000008
.L_7953:


//--------------------- .nv.info._ZN2at6native29vectorized_elementwise_kernelILi8EZZZNS0_16sqrt_kernel_cudaERNS_18TensorIteratorBaseEENKUlvE0_clEvENKUlvE0_clEvEUlfE_St5arrayIPcLm2EEEEviT0_T1_ --------------------------
	.section	.nv.info._ZN2at6native29vectorized_elementwise_kernelILi8EZZZNS0_16sqrt_kernel_cudaERNS_18TensorIteratorBaseEENKUlvE0_clEvENKUlvE0_clEvEUlfE_St5arrayIPcLm2EEEEviT0_T1_,"",@"SHT_CUDA_INFO"
	.sectionflags	@""
	.align	4


	//----- nvinfo : EIATTR_CUDA_API_VERSION
	.align		4
        /*0000*/ 	.byte	0x04, 0x37
        /*0002*/ 	.short	(.L_7955 - .L_7954)
.L_7954:
        /*0004*/ 	.word	0x00000082


	//----- nvinfo : EIATTR_KPARAM_INFO
	.align		4
.L_7955:
        /*0008*/ 	.byte	0x04, 0x17
        /*000a*/ 	.short	(.L_7957 - .L_7956)
.L_7956:
        /*000c*/ 	.word	0x00000000
        /*0010*/ 	.short	0x0002
        /*0012*/ 	.short	0x0008
        /*0014*/ 	.byte	0x00, 0xf0, 0x41, 0x00


	//----- nvinfo : EIATTR_KPARAM_INFO
	.align		4
.L_7957:
        /*0018*/ 	.byte	0x04, 0x17
        /*001a*/ 	.short	(.L_7959 - .L_7958)
.L_7958:
        /*001c*/ 	.word	0x00000000
        /*0020*/ 	.short	0x0001
        /*0022*/ 	.short	0x0004
        /*0024*/ 	.byte	0x00, 0xf0, 0x05, 0x00


	//----- nvinfo : EIATTR_KPARAM_INFO
	.align		4
.L_7959:
        /*0028*/ 	.byte	0x04, 0x17
        /*002a*/ 	.short	(.L_7961 - .L_7960)
.L_7960:
        /*002c*/ 	.word	0x00000000
        /*0030*/ 	.short	0x0000
        /*0032*/ 	.short	0x0000
        /*0034*/ 	.byte	0x00, 0xf0, 0x11, 0x00


	//----- nvinfo : EIATTR_SPARSE_MMA_MASK
	.align		4
.L_7961:
        /*0038*/ 	.byte	0x03, 0x50
        /*003a*/ 	.short	0x0000


	//----- nvinfo : EIATTR_MAXREG_COUNT
	.align		4
        /*003c*/ 	.byte	0x03, 0x1b
        /*003e*/ 	.short	0x00ff


	//----- nvinfo : EIATTR_MERCURY_ISA_VERSION
	.align		4
        /*0040*/ 	.byte	0x03, 0x5f
        /*0042*/ 	.short	0x0101


	//----- nvinfo : EIATTR_EXIT_INSTR_OFFSETS
	.align		4
        /*0044*/ 	.byte	0x04, 0x1c
        /*0046*/ 	.short	(.L_7963 - .L_7962)


	//   ....[0]....
.L_7962:
        /*0048*/ 	.word	0x000001b0


	//   ....[1]....
        /*004c*/ 	.word	0x00000a00


	//   ....[2]....
        /*0050*/ 	.word	0x00000a50


	//----- nvinfo : EIATTR_MAX_THREADS
	.align		4
.L_7963:
        /*0054*/ 	.byte	0x04, 0x05
        /*0056*/ 	.short	(.L_7965 - .L_7964)
.L_7964:
        /*0058*/ 	.word	0x00000080
        /*005c*/ 	.word	0x00000001
        /*0060*/ 	.word	0x00000001


	//----- nvinfo : EIATTR_CRS_STACK_SIZE
	.align		4
.L_7965:
        /*0064*/ 	.byte	0x04, 0x1e
        /*0066*/ 	.short	(.L_7967 - .L_7966)
.L_7966:
        /*0068*/ 	.word	0x00000000


	//----- nvinfo : EIATTR_CBANK_PARAM_SIZE
	.align		4
.L_7967:
        /*006c*/ 	.byte	0x03, 0x19
        /*006e*/ 	.short	0x0018


	//----- nvinfo : EIATTR_PARAM_CBANK
	.align		4
        /*0070*/ 	.byte	0x04, 0x0a
        /*0072*/ 	.short	(.L_7969 - .L_7968)
	.align		4
.L_7968:
        /*0074*/ 	.word	index@(.nv.constant0._ZN2at6native29vectorized_elementwise_kernelILi8EZZZNS0_16sqrt_kernel_cudaERNS_18TensorIteratorBaseEENKUlvE0_clEvENKUlvE0_clEvEUlfE_St5arrayIPcLm2EEEEviT0_T1_)
        /*0078*/ 	.short	0x0210
        /*007a*/ 	.short	0x0018


	//----- nvinfo : EIATTR_SW_WAR
	.align		4
.L_7969:
        /*007c*/ 	.byte	0x04, 0x36
        /*007e*/ 	.short	(.L_7971 - .L_7970)
.L_7970:
        /*0080*/ 	.word	0x00000008
.L_7971:


//--------------------- .nv.info._ZN2at6native18elementwise_kernelILi128ELi4EZNS0_15gpu_kernel_implIZZZNS0_16sqrt_kernel_cudaERNS_18TensorIteratorBaseEENKUlvE0_clEvENKUlvE_clEvEUldE_EEvS4_RKT_EUliE_EEviT1_ --------------------------
	.section	.nv.info._ZN2at6native18elementwise_kernelILi128ELi4EZNS0_15gpu_kernel_implIZZZNS0_16sqrt_kernel_cudaERNS_18TensorIteratorBaseEENKUlvE0_clEvENKUlvE_clEvEUldE_EEvS4_RKT_EUliE_EEviT1_,"",@"SHT_CUDA_INFO"
	.sectionflags	@""
	.align	4


	//----- nvinfo : EIATTR_CUDA_API_VERSION
	.align		4
        /*0000*/ 	.byte	0x04, 0x37
        /*0002*/ 	.short	(.L_7973 - .L_7972)
.L_7972:
        /*0004*/ 	.word	0x00000082


	//----- nvinfo : EIATTR_KPARAM_INFO
	.align		4
.L_7973:
        /*0008*/ 	.byte	0x04, 0x17
        /*000a*/ 	.short	(.L_7975 - .L_7974)
.L_7974:
        /*000c*/ 	.word	0x00000000
        /*0010*/ 	.short	0x0001
        /*0012*/ 	.short	0x0008
        /*0014*/ 	.byte	0x00, 0xf0, 0x61, 0x08


	//----- nvinfo : EIATTR_KPARAM_INFO
	.align		4
.L_7975:
        /*0018*/ 	.byte	0x04, 0x17
        /*001a*/ 	.short	(.L_7977 - .L_7976)
.L_7976:
        /*001c*/ 	.word	0x00000000
        /*0020*/ 	.short	0x0000
        /*0022*/ 	.short	0x0000
        /*0024*/ 	.byte	0x00, 0xf0, 0x11, 0x00


	//----- nvinfo : EIATTR_SPARSE_MMA_MASK
	.align		4
.L_7977:
        /*0028*/ 	.byte	0x03, 0x50
        /*002a*/ 	.short	0x0000


	//----- nvinfo : EIATTR_MAXREG_COUNT
	.align		4
        /*002c*/ 	.byte	0x03, 0x1b
        /*002e*/ 	.short	0x0080


	//----- nvinfo : EIATTR_EXTERNS
	.align		4
        /*0030*/ 	.byte	0x04, 0x0f
        /*0032*/ 	.short	(.L_7979 - .L_7978)


	//   ....[0]....
	.align		4
.L_7978:
        /*0034*/ 	.word	index@(__assertfail)


	//----- nvinfo : EIATTR_MERCURY_ISA_VERSION
	.align		4
.L_7979:
        /*0038*/ 	.byte	0x03, 0x5f
        /*003a*/ 	.short	0x0101


	//----- nvinfo : EIATTR_SYSCALL_OFFSETS
	.align		4
        /*003c*/ 	.byte	0x04, 0x46
        /*003e*/ 	.short	(.L_7981 - .L_7980)


	//   ....[0]....
.L_7980:
        /*0040*/ 	.word	0x00002250


	//   ....[1]....
        /*0044*/ 	.word	0x00003540


	//   ....[2]....
        /*0048*/ 	.word	0x000057d0


	//   ....[3]....
        /*004c*/ 	.word	0x00006aa0


	//   ....[4]....
        /*0050*/ 	.word	0x00008d20


	//   ....[5]....
        /*0054*/ 	.word	0x00009ff0


	//   ....[6]....
        /*0058*/ 	.word	0x0000c260


	//   ....[7]....
        /*005c*/ 	.word	0x0000d550


	//----- nvinfo : EIATTR_EXIT_INSTR_OFFSETS
	.align		4
.L_7981:
        /*0060*/ 	.byte	0x04, 0x1c
        /*0062*/ 	.short	(.L_7983 - .L_7982)


	//   ....[0]....
.L_7982:
        /*0064*/ 	.word	0x0000a0a0


	//   ....[1]....
        /*0068*/ 	.word	0x0000c590


	//   ....[2]....
        /*006c*/ 	.word	0x0000c5d0


	//   ....[3]....
        /*0070*/ 	.word	0x0000c660


	//   ....[4]....
        /*0074*/ 	.word	0x0000c690


	//   ....[5]....
        /*0078*/ 	.word	0x0000c6c0


	//   ....[6]....
        /*007c*/ 	.word	0x0000c790


	//   ....[7]....
        /*0080*/ 	.word	0x0000c810


	//   ....[8]....
        /*0084*/ 	.word	0x0000c8f0


	//   ....[9]....
        /*0088*/ 	.word	0x0000c980


	//   ....[10]....
        /*008c*/ 	.word	0x0000c9a0


	//   ....[11]....
        /*0090*/ 	.word	0x0000ca60


	//   ....[12]....
        /*0094*/ 	.word	0x0000ca90


	//   ....[13]....
        /*0098*/ 	.word	0x0000cc60


	//   ....[14]....
        /*009c*/ 	.word	0x0000ce00


	//   ....[15]....
        /*00a0*/ 	.word	0x0000ce80


	//   ....[16]....
        /*00a4*/ 	.word	0x0000cf30


	//   ....[17]....
        /*00a8*/ 	.word	0x0000d0f0


	//   ....[18]....
        /*00ac*/ 	.word	0x0000d2b0


	//   ....[19]....
        /*00b0*/ 	.word	0x0000d450


	//   ....[20]....
        /*00b4*/ 	.word	0x0000d560


	//   ....[21]....
        /*00b8*/ 	.word	0x0000d590


	//   ....[22]....
        /*00bc*/ 	.word	0x0000d5c0


	//----- nvinfo : EIATTR_MAX_THREADS
	.align		4
.L_7983:
        /*00c0*/ 	.byte	0x04, 0x05
        /*00c2*/ 	.short	(.L_7985 - .L_7984)
.L_7984:
        /*00c4*/ 	.word	0x00000080
        /*00c8*/ 	.word	0x00000001
        /*00cc*/ 	.word	0x00000001


	//----- nvinfo : EIATTR_CRS_STACK_SIZE
	.align		4
.L_7985:
        /*00d0*/ 	.byte	0x04, 0x1e
        /*00d2*/ 	.short	(.L_7987 - .L_7986)
.L_7986:
        /*00d4*/ 	.word	0x00000000


	//----- nvinfo : EIATTR_CBANK_PARAM_SIZE
	.align		4
.L_7987:
        /*00d8*/ 	.byte	0x03, 0x19
        /*00da*/ 	.short	0x0220


	//----- nvinfo : EIATTR_PARAM_CBANK
	.align		4
        /*00dc*/ 	.byte	0x04, 0x0a
        /*00de*/ 	.short	(.L_7989 - .L_7988)
	.align		4
.L_7988:
        /*00e0*/ 	.word	index@(.nv.constant0._ZN2at6native18elementwise_kernelILi128ELi4EZNS0_15gpu_kernel_implIZZZNS0_16sqrt_kernel_cudaERNS_18TensorIteratorBaseEENKUlvE0_clEvENKUlvE_clEvEUldE_EEvS4_RKT_EUliE_EEviT1_)
        /*00e4*/ 	.short	0x0210
        /*00e6*/ 	.short	0x0220


	//----- nvinfo : EIATTR_SW_WAR
	.align		4
.L_7989:
        /*00e8*/ 	.byte	0x04, 0x36
        /*00ea*/ 	.short	(.L_7991 - .L_7990)
.L_7990:
        /*00ec*/ 	.word	0x00000008
.L_7991:


//--------------------- .nv.info._ZN2at6native27unrolled_elementwise_kernelIZZZNS0_16sqrt_kernel_cudaERNS_18TensorIteratorBaseEENKUlvE0_clEvENKUlvE_clEvEUldE_St5arrayIPcLm2EELi4E23TrivialOffsetCalculatorILi1EjESB_NS0_6memory12LoadWithCastILi1EEENSC_13StoreWithCastILi1EEEEEviT_T0_T2_T3_T4_T5_ --------------------------
	.section	.nv.info._ZN2at6native27unrolled_elementwise_kernelIZZZNS0_16sqrt_kernel_cudaERNS_18TensorIteratorBaseEENKUlvE0_clEvENKUlvE_clEvEUldE_St5arrayIPcLm2EELi4E23TrivialOffsetCalculatorILi1EjESB_NS0_6memory12LoadWithCastILi1EEENSC_13StoreWithCastILi1EEEEEviT_T0_T2_T3_T4_T5_,"",@"SHT_CUDA_INFO"
	.sectionflags	@""
	.align	4


	//----- nvinfo : EIATTR_CUDA_API_VERSION
	.align		4
        /*0000*/ 	.byte	0x04, 0x37
        /*0002*/ 	.short	(.L_7993 - .L_7992)
.L_7992:
        /*0004*/ 	.word	0x00000082


	//----- nvinfo : EIATTR_KPARAM_INFO
	.align		4
.L_7993:
        /*0008*/ 	.byte	0x04, 0x17
        /*000a*/ 	.short	(.L_7995 - .L_7994)
.L_7994:
        /*000c*/ 	.word	0x00000000
        /*0010*/ 	.short	0x0006
        /*0012*/ 	.short	0x0024
        /*0014*/ 	.byte	0x00, 0xf0, 0x21, 0x00


	//----- nvinfo : EIATTR_KPARAM_INFO
	.align		4
.L_7995:
        /*0018*/ 	.byte	0x04, 0x17
        /*001a*/ 	.short	(.L_7997 - .L_7996)
.L_7996:
        /*001c*/ 	.word	0x00000000
        /*0020*/ 	.short	0x0005
        /*0022*/ 	.short	0x001c
        /*0024*/ 	.byte	0x00, 0xf0, 0x21, 0x00


	//----- nvinfo : EIATTR_KPARAM_INFO
	.align		4
.L_7997:
        /*0028*/ 	.byte	0x04, 0x17
        /*002a*/ 	.short	(.L_7999 - .L_7998)
.L_7998:
        /*002c*/ 	.word	0x00000000
        /*0030*/ 	.short	0x0004
        /*0032*/ 	.short	0x0019
        /*0034*/ 	.byte	0x00, 0xf0, 0x05, 0x00


	//----- nvinfo : EIATTR_KPARAM_INFO
	.align		4
.L_7999:
        /*0038*/ 	.byte	0x04, 0x17
        /*003a*/ 	.short	(.L_8001 - .L_8000)
.L_8000:
        /*003c*/ 	.word	0x00000000
        /*0040*/ 	.short	0x0003
        /*0042*/ 	.short	0x0018
        /*0044*/ 	.byte	0x00, 0xf0, 0x05, 0x00


	//----- nvinfo : EIATTR_KPARAM_INFO
	.align		4
.L_8001:
        /*0048*/ 	.byte	0x04, 0x17
        /*004a*/ 	.short	(.L_8003 - .L_8002)
.L_8002:
        /*004c*/ 	.word	0x00000000
        /*0050*/ 	.short	0x0002
        /*0052*/ 	.short	0x0008
        /*0054*/ 	.byte	0x00, 0xf0, 0x41, 0x00


	//----- nvinfo : EIATTR_KPARAM_INFO
	.align		4
.L_8003:
        /*0058*/ 	.byte	0x04, 0x17
        /*005a*/ 	.short	(.L_8005 - .L_8004)
.L_8004:
        /*005c*/ 	.word	0x00000000
        /*0060*/ 	.short	0x0001
        /*0062*/ 	.short	0x0004
        /*0064*/ 	.byte	0x00, 0xf0, 0x05, 0x00


	//----- nvinfo : EIATTR_KPARAM_INFO
	.align		4
.L_8005:
        /*0068*/ 	.byte	0x04, 0x17
        /*006a*/ 	.short	(.L_8007 - .L_8006)
.L_8006:
        /*006c*/ 	.word	0x00000000
        /*0070*/ 	.short	0x0000
        /*0072*/ 	.short	0x0000
        /*0074*/ 	.byte	0x00, 0xf0, 0x11, 0x00


	//----- nvinfo : EIATTR_SPARSE_MMA_MASK
	.align		4
.L_8007:
        /*0078*/ 	.byte	0x03, 0x50
        /*007a*/ 	.short	0x0000


	//----- nvinfo : EIATTR_MAXREG_COUNT
	.align		4
        /*007c*/ 	.byte	0x03, 0x1b
        /*007e*/ 	.short	0x00ff


	//----- nvinfo : EIATTR_EXTERNS
	.align		4
        /*0080*/ 	.byte	0x04, 0x0f
        /*0082*/ 	.short	(.L_8009 - .L_8008)


	//   ....[0]....
	.align		4
.L_8008:
        /*0084*/ 	.word	index@(__assertfail)


	//----- nvinfo : EIATTR_MERCURY_ISA_VERSION
	.align		4
.L_8009:
        /*0088*/ 	.byte	0x03, 0x5f
        /*008a*/ 	.short	0x0101


	//----- nvinfo : EIATTR_SYSCALL_OFFSETS
	.align		4
        /*008c*/ 	.byte	0x04, 0x46
        /*008e*/ 	.short	(.L_8011 - .L_8010)


	//   ....[0]....
.L_8010:
        /*0090*/ 	.word	0x00000f80


	//   ....[1]....
        /*0094*/ 	.word	0x00001f20


	//   ....[2]....
        /*0098*/ 	.word	0x00002ed0


	//   ....[3]....
        /*009c*/ 	.word	0x00003e50


	//   ....[4]....
        /*00a0*/ 	.word	0x00005820


	//   ....[5]....
        /*00a4*/ 	.word	0x000069e0


	//   ....[6]....
        /*00a8*/ 	.word	0x00007b60


	//   ....[7]....
        /*00ac*/ 	.word	0x00008d00


	//----- nvinfo : EIATTR_EXIT_INSTR_OFFSETS
	.align		4
.L_8011:
        /*00b0*/ 	.byte	0x04, 0x1c
        /*00b2*/ 	.short	(.L_8013 - .L_8012)


	//   ....[0]....
.L_8012:
        /*00b4*/ 	.word	0x00007c00


	//   ....[1]....
        /*00b8*/ 	.word	0x00007d40


	//   ....[2]....
        /*00bc*/ 	.word	0x00007d80


	//   ....[3]....
        /*00c0*/ 	.word	0x00007e10


	//   ....[4]....
        /*00c4*/ 	.word	0x00007e40


	//   ....[5]....
        /*00c8*/ 	.word	0x00007e70


	//   ....[6]....
        /*00cc*/ 	.word	0x00007f40


	//   ....[7]....
        /*00d0*/ 	.word	0x00007fc0


	//   ....[8]....
        /*00d4*/ 	.word	0x000080a0


	//   ....[9]....
        /*00d8*/ 	.word	0x00008130


	//   ....[10]....
        /*00dc*/ 	.word	0x00008150


	//   ....[11]....
        /*00e0*/ 	.word	0x00008210


	//   ....[12]....
        /*00e4*/ 	.word	0x00008240


	//   ....[13]....
        /*00e8*/ 	.word	0x00008410


	//   ....[14]....
        /*00ec*/ 	.word	0x000085b0


	//   ....[15]....
        /*00f0*/ 	.word	0x00008630


	//   ....[16]....
        /*00f4*/ 	.word	0x000086e0


	//   ....[17]....
        /*00f8*/ 	.word	0x000088a0


	//   ....[18]....
        /*00fc*/ 	.word	0x00008a60


	//   ....[19]....
        /*0100*/ 	.word	0x00008c00


	//   ....[20]....
        /*0104*/ 	.word	0x00008d10


	//   ....[21]....
        /*0108*/ 	.word	0x00008d40


	//   ....[22]....
        /*010c*/ 	.word	0x00008d70


	//----- nvinfo : EIATTR_MAX_THREADS
	.align		4
.L_8013:
        /*0110*/ 	.byte	0x04, 0x05
        /*0112*/ 	.short	(.L_8015 - .L_8014)
.L_8014:
        /*0114*/ 	.word	0x00000080
        /*0118*/ 	.word	0x00000001
        /*011c*/ 	.word	0x00000001


	//----- nvinfo : EIATTR_CRS_STACK_SIZE
	.align		4
.L_8015:
        /*0120*/ 	.byte	0x04, 0x1e
        /*0122*/ 	.short	(.L_8017 - .L_8016)
.L_8016:
        /*0124*/ 	.word	0x00000000


	//----- nvinfo : EIATTR_CBANK_PARAM_SIZE
	.align		4
.L_8017:
        /*0128*/ 	.byte	0x03, 0x19
        /*012a*/ 	.short	0x002c


	//----- nvinfo : EIATTR_PARAM_CBANK
	.align		4
        /*012c*/ 	.byte	0x04, 0x0a
        /*012e*/ 	.short	(.L_8019 - .L_8018)
	.align		4
.L_8018:
        /*0130*/ 	.word	index@(.nv.constant0._ZN2at6native27unrolled_elementwise_kernelIZZZNS0_16sqrt_kernel_cudaERNS_18TensorIteratorBaseEENKUlvE0_clEvENKUlvE_clEvEUldE_St5arrayIPcLm2EELi4E23TrivialOffsetCalculatorILi1EjESB_NS0_6memory12LoadWithCastILi1EEENSC_13StoreWithCastILi1EEEEEviT_T0_T2_T3_T4_T5_)
        /*0134*/ 	.short	0x0210
        /*0136*/ 	.short	0x002c


	//----- nvinfo : EIATTR_SW_WAR
	.align		4
.L_8019:
        /*0138*/ 	.byte	0x04, 0x36
        /*013a*/ 	.short	(.L_8021 - .L_8020)
.L_8020:
        /*013c*/ 	.word	0x00000008
.L_8021:


//--------------------- .nv.info._ZN2at6native18elementwise_kernelILi128ELi2EZNS0_22gpu_kernel_impl_nocastIZZZNS0_16sqrt_kernel_cudaERNS_18TensorIteratorBaseEENKUlvE0_clEvENKUlvE_clEvEUldE_EEvS4_RKT_EUliE_EEviT1_ --------------------------
	.section	.nv.info._ZN2at6native18elementwise_kernelILi128ELi2EZNS0_22gpu_kernel_impl_nocastIZZZNS0_16sqrt_kernel_cudaERNS_18TensorIteratorBaseEENKUlvE0_clEvENKUlvE_clEvEUldE_EEvS4_RKT_EUliE_EEviT1_,"",@"SHT_CUDA_INFO"
	.sectionflags	@""
	.align	4


	//----- nvinfo : EIATTR_CUDA_API_VERSION
	.align		4
        /*0000*/ 	.byte	0x04, 0x37
        /*0002*/ 	.short	(.L_8023 - .L_8022)
.L_8022:
        /*0004*/ 	.word	0x00000082


	//----- nvinfo : EIATTR_KPARAM_INFO
	.align		4
.L_8023:
        /*0008*/ 	.byte	0x04, 0x17
        /*000a*/ 	.short	(.L_8025 - .L_8024)
.L_8024:
        /*000c*/ 	.word	0x00000000
        /*0010*/ 	.short	0x0001
        /*0012*/ 	.short	0x0008
        /*0014*/ 	.byte	0x00, 0xf0, 0x61, 0x08


	//----- nvinfo : EIATTR_KPARAM_INFO
	.align		4
.L_8025:
        /*0018*/ 	.byte	0x04, 0x17
        /*001a*/ 	.short	(.L_8027 - .L_8026)
.L_8026:
        /*001c*/ 	.word	0x00000000
        /*0020*/ 	.short	0x0000
        /*0022*/ 	.short	0x0000
        /*0024*/ 	.byte	0x00, 0xf0, 0x11, 0x00


	//----- nvinfo : EIATTR_SPARSE_MMA_MASK
	.align		4
.L_8027:
        /*0028*/ 	.byte	0x03, 0x50
        /*002a*/ 	.short	0x0000


	//----- nvinfo : EIATTR_MAXREG_COUNT
	.align		4
        /*002c*/ 	.byte	0x03, 0x1b
        /*002e*/ 	.short	0x0080


	//----- nvinfo : EIATTR_MERCURY_ISA_VERSION
	.align		4
        /*0030*/ 	.byte	0x03, 0x5f
        /*0032*/ 	.short	0x0101


	//----- nvinfo : EIATTR_EXIT_INSTR_OFFSETS
	.align		4
        /*0034*/ 	.byte	0x04, 0x1c
        /*0036*/ 	.short	(.L_8029 - .L_8028)


	//   ....[0]....
.L_8028:
        /*0038*/ 	.word	0x000015f0


	//   ....[1]....
        /*003c*/ 	.word	0x00002b40


	//----- nvinfo : EIATTR_MAX_THREADS
	.align		4
.L_8029:
        /*0040*/ 	.byte	0x04, 0x05
        /*0042*/ 	.short	(.L_8031 - .L_8030)
.L_8030:
        /*0044*/ 	.word	0x00000080
        /*0048*/ 	.word	0x00000001
        /*004c*/ 	.word	0x00000001


	//----- nvinfo : EIATTR_CRS_STACK_SIZE
	.align		4
.L_8031:
        /*0050*/ 	.byte	0x04, 0x1e
        /*0052*/ 	.short	(.L_8033 - .L_8032)
.L_8032:
        /*0054*/ 	.word	0x00000000


	//----- nvinfo : EIATTR_CBANK_PARAM_SIZE
	.align		4
.L_8033:
        /*0058*/ 	.byte	0x03, 0x19
        /*005a*/ 	.short	0x0220


	//----- nvinfo : EIATTR_PARAM_CBANK
	.align		4
        /*005c*/ 	.byte	0x04, 0x0a
        /*005e*/ 	.short	(.L_8035 - .L_8034)
	.align		4
.L_8034:
        /*0060*/ 	.word	index@(.nv.constant0._ZN2at6native18elementwise_kernelILi128ELi2EZNS0_22gpu_kernel_impl_nocastIZZZNS0_16sqrt_kernel_cudaERNS_18TensorIteratorBaseEENKUlvE0_clEvENKUlvE_clEvEUldE_EEvS4_RKT_EUliE_EEviT1_)
        /*0064*/ 	.short	0x0210
        /*0066*/ 	.short	0x0220


	//----- nvinfo : EIATTR_SW_WAR
	.align		4
.L_8035:
        /*0068*/ 	.byte	0x04, 0x36
        /*006a*/ 	.short	(.L_8037 - .L_8036)
.L_8036:
        /*006c*/ 	.word	0x00000008
.L_8037:


//--------------------- .nv.info._ZN2at6native27unrolled_elementwise_kernelIZZZNS0_16sqrt_kernel_cudaERNS_18TensorIteratorBaseEENKUlvE0_clEvENKUlvE_clEvEUldE_St5arrayIPcLm2EELi4E23TrivialOffsetCalculatorILi1EjESB_NS0_6memory15LoadWithoutCastENSC_16StoreWithoutCastEEEviT_T0_T2_T3_T4_T5_ --------------------------
	.section	.nv.info._ZN2at6native27unrolled_elementwise_kernelIZZZNS0_16sqrt_kernel_cudaERNS_18TensorIteratorBaseEENKUlvE0_clEvENKUlvE_clEvEUldE_St5arrayIPcLm2EELi4E23TrivialOffsetCalculatorILi1EjESB_NS0_6memory15LoadWithoutCastENSC_16StoreWithoutCastEEEviT_T0_T2_T3_T4_T5_,"",@"SHT_CUDA_INFO"
	.sectionflags	@""
	.align	4


	//----- nvinfo : EIATTR_CUDA_API_VERSION
	.align		4
        /*0000*/ 	.byte	0x04, 0x37
        /*0002*/ 	.short	(.L_8039 - .L_8038)
.L_8038:
        /*0004*/ 	.word	0x00000082


	//----- nvinfo : EIATTR_KPARAM_INFO
	.align		4
.L_8039:
        /*0008*/ 	.byte	0x04, 0x17
        /*000a*/ 	.short	(.L_8041 - .L_8040)
.L_8040:
        /*000c*/ 	.word	0x00000000
        /*0010*/ 	.short	0x0006
        /*0012*/ 	.short	0x001b
        /*0014*/ 	.byte	0x00, 0xf0, 0x05, 0x00


	//----- nvinfo : EIATTR_KPARAM_INFO
	.align		4
.L_8041:
        /*0018*/ 	.byte	0x04, 0x17
        /*001a*/ 	.short	(.L_8043 - .L_8042)
.L_8042:
        /*001c*/ 	.word	0x00000000
        /*0020*/ 	.short	0x0005
        /*0022*/ 	.short	0x001a
        /*0024*/ 	.byte	0x00, 0xf0, 0x05, 0x00


	//----- nvinfo : EIATTR_KPARAM_INFO
	.align		4
.L_8043:
        /*0028*/ 	.byte	0x04, 0x17
        /*002a*/ 	.short	(.L_8045 - .L_8044)
.L_8044:
        /*002c*/ 	.word	0x00000000
        /*0030*/ 	.short	0x0004
        /*0032*/ 	.short	0x0019
        /*0034*/ 	.byte	0x00, 0xf0, 0x05, 0x00


	//----- nvinfo : EIATTR_KPARAM_INFO
	.align		4
.L_8045:
        /*0038*/ 	.byte	0x04, 0x17
        /*003a*/ 	.short	(.L_8047 - .L_8046)
.L_8046:
        /*003c*/ 	.word	0x00000000
        /*0040*/ 	.short	0x0003
        /*0042*/ 	.short	0x0018
        /*0044*/ 	.byte	0x00, 0xf0, 0x05, 0x00


	//----- nvinfo : EIATTR_KPARAM_INFO
	.align		4
.L_8047:
        /*0048*/ 	.byte	0x04, 0x17
        /*004a*/ 	.short	(.L_8049 - .L_8048)
.L_8048:
        /*004c*/ 	.word	0x00000000
        /*0050*/ 	.short	0x0002
        /*0052*/ 	.short	0x0008
        /*0054*/ 	.byte	0x00, 0xf0, 0x41, 0x00


	//----- nvinfo : EIATTR_KPARAM_INFO
	.align		4
.L_8049:
        /*0058*/ 	.byte	0x04, 0x17
        /*005a*/ 	.short	(.L_8051 - .L_8050)
.L_8050:
        /*005c*/ 	.word	0x00000000
        /*0060*/ 	.short	0x0001
        /*0062*/ 	.short	0x0004
        /*0064*/ 	.byte	0x00, 0xf0, 0x05, 0x00


	//----- nvinfo : EIATTR_KPARAM_INFO
	.align		4
.L_8051:
        /*0068*/ 	.byte	0x04, 0x17
        /*006a*/ 	.short	(.L_8053 - .L_8052)
.L_8052:
        /*006c*/ 	.word	0x00000000
        /*0070*/ 	.short	0x0000
        /*0072*/ 	.short	0x0000
        /*0074*/ 	.byte	0x00, 0xf0, 0x11, 0x00


	//----- nvinfo : EIATTR_SPARSE_MMA_MASK
	.align		4
.L_8053:
        /*0078*/ 	.byte	0x03, 0x50
        /*007a*/ 	.short	0x0000


	//----- nvinfo : EIATTR_MAXREG_COUNT
	.align		4
        /*007c*/ 	.byte	0x03, 0x1b
        /*007e*/ 	.short	0x00ff


	//----- nvinfo : EIATTR_MERCURY_ISA_VERSION
	.align		4
        /*0080*/ 	.byte	0x03, 0x5f
        /*0082*/ 	.short	0x0101


	//----- nvinfo : EIATTR_EXIT_INSTR_OFFSETS
	.align		4
        /*0084*/ 	.byte	0x04, 0x1c
        /*0086*/ 	.short	(.L_8055 - .L_8054)


	//   ....[0]....
.L_8054:
        /*0088*/ 	.word	0x00000a70


	//   ....[1]....
        /*008c*/ 	.word	0x00000ac0


	//----- nvinfo : EIATTR_MAX_THREADS
	.align		4
.L_8055:
        /*0090*/ 	.byte	0x04, 0x05
        /*0092*/ 	.short	(.L_8057 - .L_8056)
.L_8056:
        /*0094*/ 	.word	0x00000080
        /*0098*/ 	.word	0x00000001
        /*009c*/ 	.word	0x00000001


	//----- nvinfo : EIATTR_CRS_STACK_SIZE
	.align		4
.L_8057:
        /*00a0*/ 	.byte	0x04, 0x1e
        /*00a2*/ 	.short	(.L_8059 - .L_8058)
.L_8058:
        /*00a4*/ 	.word	0x00000000


	//----- nvinfo : EIATTR_CBANK_PARAM_SIZE
	.align		4
.L_8059:
        /*00a8*/ 	.byte	0x03, 0x19
        /*00aa*/ 	.short	0x001c


	//----- nvinfo : EIATTR_PARAM_CBANK
	.align		4
        /*00ac*/ 	.byte	0x04, 0x0a
        /*00ae*/ 	.short	(.L_8061 - .L_8060)
	.align		4
.L_8060:
        /*00b0*/ 	.word	index@(.nv.constant0._ZN2at6native27unrolled_elementwise_kernelIZZZNS0_16sqrt_kernel_cudaERNS_18TensorIteratorBaseEENKUlvE0_clEvENKUlvE_clEvEUldE_St5arrayIPcLm2EELi4E23TrivialOffsetCalculatorILi1EjESB_NS0_6memory15LoadWithoutCastENSC_16StoreWithoutCastEEEviT_T0_T2_T3_T4_T5_)
        /*00b4*/ 	.short	0x0210
        /*00b6*/ 	.short	0x001c


	//----- nvinfo : EIATTR_SW_WAR
	.align		4
.L_8061:
        /*00b8*/ 	.byte	0x04, 0x36
        /*00ba*/ 	.short	(.L_8063 - .L_8062)
.L_8062:
        /*00bc*/ 	.word	0x00000008
.L_8063:


//--------------------- .nv.info._ZN2at6native29vectorized_elementwise_kernelILi2EZZZNS0_16sqrt_kernel_cudaERNS_18TensorIteratorBaseEENKUlvE0_clEvENKUlvE_clEvEUldE_St5arrayIPcLm2EEEEviT0_T1_ --------------------------
	.section	.nv.info._ZN2at6native29vectorized_elementwise_kernelILi2EZZZNS0_16sqrt_kernel_cudaERNS_18TensorIteratorBaseEENKUlvE0_clEvENKUlvE_clEvEUldE_St5arrayIPcLm2EEEEviT0_T1_,"",@"SHT_CUDA_INFO"
	.sectionflags	@""
	.align	4


	//----- nvinfo : EIATTR_CUDA_API_VERSION
	.align		4
        /*0000*/ 	.byte	0x04, 0x37
        /*0002*/ 	.short	(.L_8065 - .L_8064)
.L_8064:
        /*0004*/ 	.word	0x00000082


	//----- nvinfo : EIATTR_KPARAM_INFO
	.align		4
.L_8065:
        /*0008*/ 	.byte	0x04, 0x17
        /*000a*/ 	.short	(.L_8067 - .L_8066)
.L_8066:
        /*000c*/ 	.word	0x00000000
        /*0010*/ 	.short	0x0002
        /*0012*/ 	.short	0x0008
        /*0014*/ 	.byte	0x00, 0xf0, 0x41, 0x00


	//----- nvinfo : EIATTR_KPARAM_INFO
	.align		4
.L_8067:
        /*0018*/ 	.byte	0x04, 0x17
        /*001a*/ 	.short	(.L_8069 - .L_8068)
.L_8068:
        /*001c*/ 	.word	0x00000000
        /*0020*/ 	.short	0x0001
        /*0022*/ 	.short	0x0004
        /*0024*/ 	.byte	0x00, 0xf0, 0x05, 0x00


	//----- nvinfo : EIATTR_KPARAM_INFO
	.align		4
.L_8069:
        /*0028*/ 	.byte	0x04, 0x17
        /*002a*/ 	.short	(.L_8071 - .L_8070)
.L_8070:
        /*002c*/ 	.word	0x00000000
        /*0030*/ 	.short	0x0000
        /*0032*/ 	.short	0x0000
        /*0034*/ 	.byte	0x00, 0xf0, 0x11, 0x00


	//----- nvinfo : EIATTR_SPARSE_MMA_MASK
	.align		4
.L_8071:
        /*0038*/ 	.byte	0x03, 0x50
        /*003a*/ 	.short	0x0000


	//----- nvinfo : EIATTR_MAXREG_COUNT
	.align		4
        /*003c*/ 	.byte	0x03, 0x1b
        /*003e*/ 	.short	0x00ff


	//----- nvinfo : EIATTR_MERCURY_ISA_VERSION
	.align		4
        /*0040*/ 	.byte	0x03, 0x5f
        /*0042*/ 	.short	0x0101


	//----- nvinfo : EIATTR_EXIT_INSTR_OFFSETS
	.align		4
        /*0044*/ 	.byte	0x04, 0x1c
        /*0046*/ 	.short	(.L_8073 - .L_8072)


	//   ....[0]....
.L_8072:
        /*0048*/ 	.word	0x000010f0


	//   ....[1]....
        /*004c*/ 	.word	0x000028c0


	//   ....[2]....
        /*0050*/ 	.word	0x00002910


	//----- nvinfo : EIATTR_MAX_THREADS
	.align		4
.L_8073:
        /*0054*/ 	.byte	0x04, 0x05
        /*0056*/ 	.short	(.L_8075 - .L_8074)
.L_8074:
        /*0058*/ 	.word	0x00000080
        /*005c*/ 	.word	0x00000001
        /*0060*/ 	.word	0x00000001


	//----- nvinfo : EIATTR_CRS_STACK_SIZE
	.align		4
.L_8075:
        /*0064*/ 	.byte	0x04, 0x1e
        /*0066*/ 	.short	(.L_8077 - .L_8076)
.L_8076:
        /*0068*/ 	.word	0x00000000


	//----- nvinfo : EIATTR_CBANK_PARAM_SIZE
	.align		4
.L_8077:
        /*006c*/ 	.byte	0x03, 0x19
        /*006e*/ 	.short	0x0018


	//----- nvinfo : EIATTR_PARAM_CBANK
	.align		4
        /*0070*/ 	.byte	0x04, 0x0a
        /*0072*/ 	.short	(.L_8079 - .L_8078)
	.align		4
.L_8078:
        /*0074*/ 	.word	index@(.nv.constant0._ZN2at6native29vectorized_elementwise_kernelILi2EZZZNS0_16sqrt_kernel_cudaERNS_18TensorIteratorBaseEENKUlvE0_clEvENKUlvE_clEvEUldE_St5arrayIPcLm2EEEEviT0_T1_)
        /*0078*/ 	.short	0x0210
        /*007a*/ 	.short	0x0018


	//----- nvinfo : EIATTR_SW_WAR
	.align		4
.L_8079:
        /*007c*/ 	.byte	0x04, 0x36
        /*007e*/ 	.short	(.L_8081 - .L_8080)
.L_8080:
        /*0080*/ 	.word	0x00000008
.L_8081:


//--------------------- .nv.info._ZN2at6native29vectorized_elementwise_kernelILi4EZZZNS0_16sqrt_kernel_cudaERNS_18TensorIteratorBaseEENKUlvE0_clEvENKUlvE_clEvEUldE_St5arrayIPcLm2EEEEviT0_T1_ --------------------------
	.section	.nv.info._ZN2at6native29vectorized_elementwise_kernelILi4EZZZNS0_16sqrt_kernel_cudaERNS_18TensorIteratorBaseEENKUlvE0_clEvENKUlvE_clEvEUldE_St5arrayIPcLm2EEEEviT0_T1_,"",@"SHT_CUDA_INFO"
	.sectionflags	@""
	.align	4


	//----- nvinfo : EIATTR_CUDA_API_VERSION
	.align		4
        /*0000*/ 	.byte	0x04, 0x37
        /*0002*/ 	.short	(.L_8083 - .L_8082)
.L_8082:
        /*0004*/ 	.word	0x00000082


	//----- nvinfo : EIATTR_KPARAM_INFO
	.align		4
.L_8083:
        /*0008*/ 	.byte	0x04, 0x17
        /*000a*/ 	.short	(.L_8085 - .L_8084)
.L_8084:
        /*000c*/ 	.word	0x00000000
        /*0010*/ 	.short	0x0002
        /*0012*/ 	.short	0x0008
        /*0014*/ 	.byte	0x00, 0xf0, 0x41, 0x00


	//----- nvinfo : EIATTR_KPARAM_INFO
	.align		4
.L_8085:
        /*0018*/ 	.byte	0x04, 0x17
        /*001a*/ 	.short	(.L_8087 - .L_8086)
.L_8086:
        /*001c*/ 	.word	0x00000000
        /*0020*/ 	.short	0x0001
        /*0022*/ 	.short	0x0004
        /*0024*/ 	.byte	0x00, 0xf0, 0x05, 0x00


	//----- nvinfo : EIATTR_KPARAM_INFO
	.align		4
.L_8087:
        /*0028*/ 	.byte	0x04, 0x17
        /*002a*/ 	.short	(.L_8089 - .L_8088)
.L_8088:
        /*002c*/ 	.word	0x00000000
        /*0030*/ 	.short	0x0000
        /*0032*/ 	.short	0x0000
        /*0034*/ 	.byte	0x00, 0xf0, 0x11, 0x00


	//----- nvinfo : EIATTR_SPARSE_MMA_MASK
	.align		4
.L_8089:
        /*0038*/ 	.byte	0x03, 0x50
        /*003a*/ 	.short	0x0000


	//----- nvinfo : EIATTR_MAXREG_COUNT
	.align		4
        /*003c*/ 	.byte	0x03, 0x1b
        /*003e*/ 	.short	0x00ff


	//----- nvinfo : EIATTR_MERCURY_ISA_VERSION
	.align		4
        /*0040*/ 	.byte	0x03, 0x5f
        /*0042*/ 	.short	0x0101


	//----- nvinfo : EIATTR_EXIT_INSTR_OFFSETS
	.align		4
        /*0044*/ 	.byte	0x04, 0x1c
        /*0046*/ 	.short	(.L_8091 - .L_8090)


	//   ....[0]....
.L_8090:
        /*0048*/ 	.word	0x000010f0


	//   ....[1]....
        /*004c*/ 	.word	0x000028c0


	//   ....[2]....
        /*0050*/ 	.word	0x00002910


	//----- nvinfo : EIATTR_MAX_THREADS
	.align		4
.L_8091:
        /*0054*/ 	.byte	0x04, 0x05
        /*0056*/ 	.short	(.L_8093 - .L_8092)
.L_8092:
        /*0058*/ 	.word	0x00000080
        /*005c*/ 	.word	0x00000001
        /*0060*/ 	.word	0x00000001


	//----- nvinfo : EIATTR_CRS_STACK_SIZE
	.align		4
.L_8093:
        /*0064*/ 	.byte	0x04, 0x1e
        /*0066*/ 	.short	(.L_8095 - .L_8094)
.L_8094:
        /*0068*/ 	.word	0x00000000


	//----- nvinfo : EIATTR_CBANK_PARAM_SIZE
	.align		4
.L_8095:
        /*006c*/ 	.byte	0x03, 0x19
        /*006e*/ 	.short	0x0018


	//----- nvinfo : EIATTR_PARAM_CBANK
	.align		4
        /*0070*/ 	.byte	0x04, 0x0a
        /*0072*/ 	.short	(.L_8097 - .L_8096)
	.align		4
.L_8096:
        /*0074*/ 	.word	index@(.nv.constant0._ZN2at6native29vectorized_elementwise_kernelILi4EZZZNS0_16sqrt_kernel_cudaERNS_18TensorIteratorBaseEENKUlvE0_clEvENKUlvE_clEvEUldE_St5arrayIPcLm2EEEEviT0_T1_)
        /*0078*/ 	.short	0x0210
        /*007a*/ 	.short	0x0018


	//----- nvinfo : EIATTR_SW_WAR
	.align		4
.L_8097:
        /*007c*/ 	.byte	0x04, 0x36
        /*007e*/ 	.short	(.L_8099 - .L_8098)
.L_8098:
        /*0080*/ 	.word	0x00000008
.L_8099:


//--------------------- .nv.info._ZN2at6native29vectorized_elementwise_kernelILi8EZZZNS0_16sqrt_kernel_cudaERNS_18TensorIteratorBaseEENKUlvE0_clEvENKUlvE_clEvEUldE_St5arrayIPcLm2EEEEviT0_T1_ --------------------------
	.section	.nv.info._ZN2at6native29vectorized_elementwise_kernelILi8EZZZNS0_16sqrt_kernel_cudaERNS_18TensorIteratorBaseEENKUlvE0_clEvENKUlvE_clEvEUldE_St5arrayIPcLm2EEEEviT0_T1_,"",@"SHT_CUDA_INFO"
	.sectionflags	@""
	.align	4


	//----- nvinfo : EIATTR_CUDA_API_VERSION
	.align		4
        /*0000*/ 	.byte	0x04, 0x37
        /*0002*/ 	.short	(.L_8101 - .L_8100)
.L_8100:
        /*0004*/ 	.word	0x00000082


	//----- nvinfo : EIATTR_KPARAM_INFO
	.align		4
.L_8101:
        /*0008*/ 	.byte	0x04, 0x17
        /*000a*/ 	.short	(.L_8103 - .L_8102)
.L_8102:
        /*000c*/ 	.word	0x00000000
        /*0010*/ 	.short	0x0002
        /*0012*/ 	.short	0x0008
        /*0014*/ 	.byte	0x00, 0xf0, 0x41, 0x00


	//----- nvinfo : EIATTR_KPARAM_INFO
	.align		4
.L_8103:
        /*0018*/ 	.byte	0x04, 0x17
        /*001a*/ 	.short	(.L_8105 - .L_8104)
.L_8104:
        /*001c*/ 	.word	0x00000000
        /*0020*/ 	.short	0x0001
        /*0022*/ 	.short	0x0004
        /*0024*/ 	.byte	0x00, 0xf0, 0x05, 0x00


	//----- nvinfo : EIATTR_KPARAM_INFO
	.align		4
.L_8105:
        /*0028*/ 	.byte	0x04, 0x17
        /*002a*/ 	.short	(.L_8107 - .L_8106)
.L_8106:
        /*002c*/ 	.word	0x00000000
        /*0030*/ 	.short	0x0000
        /*0032*/ 	.short	0x0000
        /*0034*/ 	.byte	0x00, 0xf0, 0x11, 0x00


	//----- nvinfo : EIATTR_SPARSE_MMA_MASK
	.align		4
.L_8107:
        /*0038*/ 	.byte	0x03, 0x50
        /*003a*/ 	.short	0x0000


	//----- nvinfo : EIATTR_MAXREG_COUNT
	.align		4
        /*003c*/ 	.byte	0x03, 0x1b
        /*003e*/ 	.short	0x00ff


	//----- nvinfo : EIATTR_MERCURY_ISA_VERSION
	.align		4
        /*0040*/ 	.byte	0x03, 0x5f
        /*0042*/ 	.short	0x0101


	//----- nvinfo : EIATTR_EXIT_INSTR_OFFSETS
	.align		4
        /*0044*/ 	.byte	0x04, 0x1c
        /*0046*/ 	.short	(.L_8109 - .L_8108)


	//   ....[0]....
.L_8108:
        /*0048*/ 	.word	0x000010f0


	//   ....[1]....
        /*004c*/ 	.word	0x000028c0


	//   ....[2]....
        /*0050*/ 	.word	0x00002910


	//----- nvinfo : EIATTR_MAX_THREADS
	.align		4
.L_8109:
        /*0054*/ 	.byte	0x04, 0x05
        /*0056*/ 	.short	(.L_8111 - .L_8110)
.L_8110:
        /*0058*/ 	.word	0x00000080
        /*005c*/ 	.word	0x00000001
        /*0060*/ 	.word	0x00000001


	//----- nvinfo : EIATTR_CRS_STACK_SIZE
	.align		4
.L_8111:
        /*0064*/ 	.byte	0x04, 0x1e
        /*0066*/ 	.short	(.L_8113 - .L_8112)
.L_8112:
        /*0068*/ 	.word	0x00000000


	//----- nvinfo : EIATTR_CBANK_PARAM_SIZE
	.align		4
.L_8113:
        /*006c*/ 	.byte	0x03, 0x19
        /*006e*/ 	.short	0x0018


	//----- nvinfo : EIATTR_PARAM_CBANK
	.align		4
        /*0070*/ 	.byte	0x04, 0x0a
        /*0072*/ 	.short	(.L_8115 - .L_8114)
	.align		4
.L_8114:
        /*0074*/ 	.word	index@(.nv.constant0._ZN2at6native29vectorized_elementwise_kernelILi8EZZZNS0_16sqrt_kernel_cudaERNS_18TensorIteratorBaseEENKUlvE0_clEvENKUlvE_clEvEUldE_St5arrayIPcLm2EEEEviT0_T1_)
        /*0078*/ 	.short	0x0210
        /*007a*/ 	.short	0x0018


	//----- nvinfo : EIATTR_SW_WAR
	.align		4
.L_8115:
        /*007c*/ 	.byte	0x04, 0x36
        /*007e*/ 	.short	(.L_8117 - .L_8116)
.L_8116:
        /*0080*/ 	.word	0x00000008
.L_8117:


//--------------------- .nv.info._ZN2at6native18elementwise_kernelILi128ELi4EZNS0_15gpu_kernel_implIZZZNS0_17rsqrt_kernel_cudaERNS_18TensorIteratorBaseEENKUlvE0_clEvENKUlvE2_clEvEUlN3c104HalfEE_EEvS4_RKT_EUliE_EEviT1_ --------------------------
	.section	.nv.info._ZN2at6native18elementwise_kernelILi128ELi4EZNS0_15gpu_kernel_implIZZZNS0_17rsqrt_kernel_cudaERNS_18TensorIteratorBaseEENKUlvE0_clEvENKUlvE2_clEvEUlN3c104HalfEE_EEvS4_RKT_EUliE_EEviT1_,"",@"SHT_CUDA_INFO"
	.sectionflags	@""
	.align	4


	//----- nvinfo : EIATTR_CUDA_API_VERSION
	.align		4
        /*0000*/ 	.byte	0x04, 0x37
        /*0002*/ 	.short	(.L_8119 - .L_8118)
.L_8118:
        /*0004*/ 	.word	0x00000082


	//----- nvinfo : EIATTR_KPARAM_INFO
	.align		4
.L_8119:
        /*0008*/ 	.byte	0x04, 0x17
        /*000a*/ 	.short	(.L_8121 - .L_8120)
.L_8120:
        /*000c*/ 	.word	0x00000000
        /*0010*/ 	.short	0x0001
        /*0012*/ 	.short	0x0008
        /*0014*/ 	.byte	0x00, 0xf0, 0x61, 0x08


	//----- nvinfo : EIATTR_KPARAM_INFO
	.align		4
.L_8121:
        /*0018*/ 	.byte	0x04, 0x17
        /*001a*/ 	.short	(.L_8123 - .L_8122)
.L_8122:
        /*001c*/ 	.word	0x00000000
        /*0020*/ 	.short	0x0000
        /*0022*/ 	.short	0x0000
        /*0024*/ 	.byte	0x00, 0xf0, 0x11, 0x00


	//----- nvinfo : EIATTR_SPARSE_MMA_MASK
	.align		4
.L_8123:
        /*0028*/ 	.byte	0x03, 0x50
        /*002a*/ 	.short	0x0000


	//----- nvinfo : EIATTR_MAXREG_COUNT
	.align		4
        /*002c*/ 	.byte	0x03, 0x1b
        /*002e*/ 	.short	0x0080


	//----- nvinfo : EIATTR_EXTERNS
	.align		4
        /*0030*/ 	.byte	0x04, 0x0f
        /*0032*/ 	.short	(.L_8125 - .L_8124)


	//   ....[0]....
	.align		4
.L_8124:
        /*0034*/ 	.word	index@(__assertfail)


	//----- nvinfo : EIATTR_MERCURY_ISA_VERSION
	.align		4
.L_8125:
        /*0038*/ 	.byte	0x03, 0x5f
        /*003a*/ 	.short	0x0101


	//----- nvinfo : EIATTR_SYSCALL_OFFSETS
	.align		4
        /*003c*/ 	.byte	0x04, 0x46
        /*003e*/ 	.short	(.L_8127 - .L_8126)


	//   ....[0]....
.L_8126:
        /*0040*/ 	.word	0x000022b0


	//   ....[1]....
        /*0044*/ 	.word	0x00003240


	//   ....[2]....
        /*0048*/ 	.word	0x00005550


	//   ....[3]....
        /*004c*/ 	.word	0x000064e0


	//   ....[4]....
        /*0050*/ 	.word	0x000087e0


	//   ....[5]....
        /*0054*/ 	.word	0x00009770


	//   ....[6]....
        /*0058*/ 	.word	0x0000ba60


	//   ....[7]....
        /*005c*/ 	.word	0x0000c9f0


	//----- nvinfo : EIATTR_EXIT_INSTR_OFFSETS
	.align		4
.L_8127:
        /*0060*/ 	.byte	0x04, 0x1c
        /*0062*/ 	.short	(.L_8129 - .L_8128)


	//   ....[0]....
.L_8128:
        /*0064*/ 	.word	0x00009840


	//   ....[1]....
        /*0068*/ 	.word	0x0000bc20


	//   ....[2]....
        /*006c*/ 	.word	0x0000bc60


	//   ....[3]....
        /*0070*/ 	.word	0x0000bd00


	//   ....[4]....
        /*0074*/ 	.word	0x0000bd40


	//   ....[5]....
        /*0078*/ 	.word	0x0000bd80


	//   ....[6]....
        /*007c*/ 	.word	0x0000be10


	//   ....[7]....
        /*0080*/ 	.word	0x0000be30


	//   ....[8]....
        /*0084*/ 	.word	0x0000bed0


	//   ....[9]....
        /*0088*/ 	.word	0x0000bf20


	//   ....[10]....
        /*008c*/ 	.word	0x0000bf70


	//   ....[11]....
        /*0090*/ 	.word	0x0000c040


	//   ....[12]....
        /*0094*/ 	.word	0x0000c0a0


	//   ....[13]....
        /*0098*/ 	.word	0x0000c230


	//   ....[14]....
        /*009c*/ 	.word	0x0000c390


	//   ....[15]....
        /*00a0*/ 	.word	0x0000c3d0


	//   ....[16]....
        /*00a4*/ 	.word	0x0000c490


	//   ....[17]....
        /*00a8*/ 	.word	0x0000c610


	//   ....[18]....
        /*00ac*/ 	.word	0x0000c790


	//   ....[19]....
        /*00b0*/ 	.word	0x0000c8f0


	//   ....[20]....
        /*00b4*/ 	.word	0x0000ca00


	//   ....[21]....
        /*00b8*/ 	.word	0x0000ca40


	//   ....[22]....
        /*00bc*/ 	.word	0x0000ca80


	//----- nvinfo : EIATTR_MAX_THREADS
	.align		4
.L_8129:
        /*00c0*/ 	.byte	0x04, 0x05
        /*00c2*/ 	.short	(.L_8131 - .L_8130)
.L_8130:
        /*00c4*/ 	.word	0x00000080
        /*00c8*/ 	.word	0x00000001
        /*00cc*/ 	.word	0x00000001


	//----- nvinfo : EIATTR_CRS_STACK_SIZE
	.align		4
.L_8131:
        /*00d0*/ 	.byte	0x04, 0x1e
        /*00d2*/ 	.short	(.L_8133 - .L_8132)
.L_8132:
        /*00d4*/ 	.word	0x00000000


	//----- nvinfo : EIATTR_CBANK_PARAM_SIZE
	.align		4
.L_8133:
        /*00d8*/ 	.byte	0x03, 0x19
        /*00da*/ 	.short	0x0220


	//----- nvinfo : EIATTR_PARAM_CBANK
	.align		4
        /*00dc*/ 	.byte	0x04, 0x0a
        /*00de*/ 	.short	(.L_8135 - .L_8134)
	.align		4
.L_8134:
        /*00e0*/ 	.word	index@(.nv.constant0._ZN2at6native18elementwise_kernelILi128ELi4EZNS0_15gpu_kernel_implIZZZNS0_17rsqrt_kernel_cudaERNS_18TensorIteratorBaseEENKUlvE0_clEvENKUlvE2_clEvEUlN3c104HalfEE_EEvS4_RKT_EUliE_EEviT1_)
        /*00e4*/ 	.short	0x0210
        /*00e6*/ 	.short	0x0220


	//----- nvinfo : EIATTR_SW_WAR
	.align		4
.L_8135:
        /*00e8*/ 	.byte	0x04, 0x36
        /*00ea*/ 	.short	(.L_8137 - .L_8136)
.L_8136:
        /*00ec*/ 	.word	0x00000008
.L_8137:


//--------------------- .nv.info._ZN2at6native27unrolled_elementwise_kernelIZZZNS0_17rsqrt_kernel_cudaERNS_18TensorIteratorBaseEENKUlvE0_clEvENKUlvE2_clEvEUlN3c104HalfEE_St5arrayIPcLm2EELi4E23TrivialOffsetCalculatorILi1EjESD_NS0_6memory12LoadWithCastILi1EEENSE_13StoreWithCastILi1EEEEEviT_T0_T2_T3_T4_T5_ --------------------------
	.section	.nv.info._ZN2at6native27unrolled_elementwise_kernelIZZZNS0_17rsqrt_kernel_cudaERNS_18TensorIteratorBaseEENKUlvE0_clEvENKUlvE2_clEvEUlN3c104HalfEE_St5arrayIPcLm2EELi4E23TrivialOffsetCalculatorILi1EjESD_NS0_6memory12LoadWithCastILi1EEENSE_13StoreWithCastILi1EEEEEviT_T0_T2_T3_T4_T5_,"",@"SHT_CUDA_INFO"
	.sectionflags	@""
	.align	4


	//----- nvinfo : EIATTR_CUDA_API_VERSION
	.align		4
        /*0000*/ 	.byte	0x04, 0x37
        /*0002*/ 	.short	(.L_8139 - .L_8138)
.L_8138:
        /*0004*/ 	.word	0x00000082


	//----- nvinfo : EIATTR_KPARAM_INFO
	.align		4
.L_8139:
        /*0008*/ 	.byte	0x04, 0x17
        /*000a*/ 	.short	(.L_8141 - .L_8140)
.L_8140:
        /*000c*/ 	.word	0x00000000
        /*0010*/ 	.short	0x0006
        /*0012*/ 	.short	0x0024
        /*0014*/ 	.byte	0x00, 0xf0, 0x21, 0x00


	//----- nvinfo : EIATTR_KPARAM_INFO
	.align		4
.L_8141:
        /*0018*/ 	.byte	0x04, 0x17
        /*001a*/ 	.short	(.L_8143 - .L_8142)
.L_8142:
        /*001c*/ 	.word	0x00000000
        /*0020*/ 	.short	0x0005
        /*0022*/ 	.short	0x001c
        /*0024*/ 	.byte	0x00, 0xf0, 0x21, 0x00


	//----- nvinfo : EIATTR_KPARAM_INFO
	.align		4
.L_8143:
        /*0028*/ 	.byte	0x04, 0x17
        /*002a*/ 	.short	(.L_8145 - .L_8144)
.L_8144:
        /*002c*/ 	.word	0x00000000
        /*0030*/ 	.short	0x0004
        /*0032*/ 	.short	0x0019
        /*0034*/ 	.byte	0x00, 0xf0, 0x05, 0x00


	//----- nvinfo : EIATTR_KPARAM_INFO
	.align		4
.L_8145:
        /*0038*/ 	.byte	0x04, 0x17
        /*003a*/ 	.short	(.L_8147 - .L_8146)
.L_8146:
        /*003c*/ 	.word	0x00000000
        /*0040*/ 	.short	0x0003
        /*0042*/ 	.short	0x0018
        /*0044*/ 	.byte	0x00, 0xf0, 0x05, 0x00


	//----- nvinfo : EIATTR_KPARAM_INFO
	.align		4
.L_8147:
        /*0048*/ 	.byte	0x04, 0x17
        /*004a*/ 	.short	(.L_8149 - .L_8148)
.L_8148:
        /*004c*/ 	.word	0x00000000
        /*0050*/ 	.short	0x0002
        /*0052*/ 	.short	0x0008
        /*0054*/ 	.byte	0x00, 0xf0, 0x41, 0x00


	//----- nvinfo : EIATTR_KPARAM_INFO
	.align		4
.L_8149:
        /*0058*/ 	.byte	0x04, 0x17
        /*005a*/ 	.short	(.L_8151 - .L_8150)
.L_8150:
        /*005c*/ 	.word	0x00000000
        /*0060*/ 	.short	0x0001
        /*0062*/ 	.short	0x0004
        /*0064*/ 	.byte	0x00, 0xf0, 0x05, 0x00


	//----- nvinfo : EIATTR_KPARAM_INFO
	.align		4
.L_8151:
        /*0068*/ 	.byte	0x04, 0x17
        /*006a*/ 	.short	(.L_8153 - .L_8152)
.L_8152:
        /*006c*/ 	.word	0x00000000
        /*0070*/ 	.short	0x0000
        /*0072*/ 	.short	0x0000
        /*0074*/ 	.byte	0x00, 0xf0, 0x11, 0x00


	//----- nvinfo : EIATTR_SPARSE_MMA_MASK
	.align		4
.L_8153:
        /*0078*/ 	.byte	0x03, 0x50
        /*007a*/ 	.short	0x0000


	//----- nvinfo : EIATTR_MAXREG_COUNT
	.align		4
        /*007c*/ 	.byte	0x03, 0x1b
        /*007e*/ 	.short	0x00ff


	//----- nvinfo : EIATTR_EXTERNS
	.align		4
        /*0080*/ 	.byte	0x04, 0x0f
        /*0082*/ 	.short	(.L_8155 - .L_8154)


	//   ....[0]....
	.align		4
.L_8154:
        /*0084*/ 	.word	index@(__assertfail)


	//----- nvinfo : EIATTR_MERCURY_ISA_VERSION
	.align		4
.L_8155:
        /*0088*/ 	.byte	0x03, 0x5f
        /*008a*/ 	.short	0x0101


	//----- nvinfo : EIATTR_SYSCALL_OFFSETS
	.align		4
        /*008c*/ 	.byte	0x04, 0x46
        /*008e*/ 	.short	(.L_8157 - .L_8156)


	//   ....[0]....
.L_8156:
        /*0090*/ 	.word	0x000010b0


	//   ....[1]....
        /*0094*/ 	.word	0x000021c0


	//   ....[2]....
        /*0098*/ 	.word	0x000032e0


	//   ....[3]....
        /*009c*/ 	.word	0x000043d0


	//   ....[4]....
        /*00a0*/ 	.word	0x00005660


	//   ....[5]....
        /*00a4*/ 	.word	0x00006680


	//   ....[6]....
        /*00a8*/ 	.word	0x00007660


	//   ....[7]....
        /*00ac*/ 	.word	0x00008640


	//----- nvinfo : EIATTR_EXIT_INSTR_OFFSETS
	.align		4
.L_8157:
        /*00b0*/ 	.byte	0x04, 0x1c
        /*00b2*/ 	.short	(.L_8159 - .L_8158)


	//   ....[0]....
.L_8158:
        /*00b4*/ 	.word	0x00007720


	//   ....[1]....
        /*00b8*/ 	.word	0x00007870


	//   ....[2]....
        /*00bc*/ 	.word	0x000078b0


	//   ....[3]....
        /*00c0*/ 	.word	0x00007950


	//   ....[4]....
        /*00c4*/ 	.word	0x00007990


	//   ....[5]....
        /*00c8*/ 	.word	0x000079d0


	//   ....[6]....
        /*00cc*/ 	.word	0x00007a60


	//   ....[7]....
        /*00d0*/ 	.word	0x00007a80


	//   ....[8]....
        /*00d4*/ 	.word	0x00007b20


	//   ....[9]....
        /*00d8*/ 	.word	0x00007b70


	//   ....[10]....
        /*00dc*/ 	.word	0x00007bc0


	//   ....[11]....
        /*00e0*/ 	.word	0x00007c90


	//   ....[12]....
        /*00e4*/ 	.word	0x00007cf0


	//   ....[13]....
        /*00e8*/ 	.word	0x00007e80


	//   ....[14]....
        /*00ec*/ 	.word	0x00007fe0


	//   ....[15]....
        /*00f0*/ 	.word	0x00008020


	//   ....[16]....
        /*00f4*/ 	.word	0x000080e0


	//   ....[17]....
        /*00f8*/ 	.word	0x00008260


	//   ....[18]....
        /*00fc*/ 	.word	0x000083e0


	//   ....[19]....
        /*0100*/ 	.word	0x00008540


	//   ....[20]....
        /*0104*/ 	.word	0x00008650


	//   ....[21]....
        /*0108*/ 	.word	0x00008690


	//   ....[22]....
        /*010c*/ 	.word	0x000086d0


	//----- nvinfo : EIATTR_MAX_THREADS
	.align		4
.L_8159:
        /*0110*/ 	.byte	0x04, 0x05
        /*0112*/ 	.short	(.L_8161 - .L_8160)
.L_8160:
        /*0114*/ 	.word	0x00000080
        /*0118*/ 	.word	0x00000001
        /*011c*/ 	.word	0x00000001


	//----- nvinfo : EIATTR_CRS_STACK_SIZE
	.align		4
.L_8161:
        /*0120*/ 	.byte	0x04, 0x1e
        /*0122*/ 	.short	(.L_8163 - .L_8162)
.L_8162:
        /*0124*/ 	.word	0x00000000


	//----- nvinfo : EIATTR_CBANK_PARAM_SIZE
	.align		4
.L_8163:
        /*0128*/ 	.byte	0x03, 0x19
        /*012a*/ 	.short	0x002c


	//----- nvinfo : EIATTR_PARAM_CBANK
	.align		4
        /*012c*/ 	.byte	0x04, 0x0a
        /*012e*/ 	.short	(.L_8165 - .L_8164)
	.align		4
.L_8164:
        /*0130*/ 	.word	index@(.nv.constant0._ZN2at6native27unrolled_elementwise_kernelIZZZNS0_17rsqrt_kernel_cudaERNS_18TensorIteratorBaseEENKUlvE0_clEvENKUlvE2_clEvEUlN3c104HalfEE_St5arrayIPcLm2EELi4E23TrivialOffsetCalculatorILi1EjESD_NS0_6memory12LoadWithCastILi1EEENSE_13StoreWithCastILi1EEEEEviT_T0_T2_T3_T4_T5_)
        /*0134*/ 	.short	0x0210
        /*0136*/ 	.short	0x002c


	//----- nvinfo : EIATTR_SW_WAR
	.align		4
.L_8165:
        /*0138*/ 	.byte	0x04, 0x36
        /*013a*/ 	.short	(.L_8167 - .L_8166)
.L_8166:
        /*013c*/ 	.word	0x00000008
.L_8167:


//--------------------- .nv.info._ZN2at6native18elementwise_kernelILi128ELi4EZNS0_22gpu_kernel_impl_nocastIZZZNS0_17rsqrt_kernel_cudaERNS_18TensorIteratorBaseEENKUlvE0_clEvENKUlvE2_clEvEUlN3c104HalfEE_EEvS4_RKT_EUliE_EEviT1_ --------------------------
	.section	.nv.info._ZN2at6native18elementwise_kernelILi128ELi4EZNS0_22gpu_kernel_impl_nocastIZZZNS0_17rsqrt_kernel_cudaERNS_18TensorIteratorBaseEENKUlvE0_clEvENKUlvE2_clEvEUlN3c104HalfEE_EEvS4_RKT_EUliE_EEviT1_,"",@"SHT_CUDA_INFO"
	.sectionflags	@""
	.align	4


	//----- nvinfo : EIATTR_CUDA_API_VERSION
	.align		4
        /*0000*/ 	.byte	0x04, 0x37
        /*0002*/ 	.short	(.L_8169 - .L_8168)
.L_8168:
        /*0004*/ 	.word	0x00000082


	//----- nvinfo : EIATTR_KPARAM_INFO
	.align		4
.L_8169:
        /*0008*/ 	.byte	0x04, 0x17
        /*000a*/ 	.short	(.L_8171 - .L_8170)
.L_8170:
        /*000c*/ 	.word	0x00000000
        /*0010*/ 	.short	0x0001
        /*0012*/ 	.short	0x0008
        /*0014*/ 	.byte	0x00, 0xf0, 0x61, 0x08


	//----- nvinfo : EIATTR_KPARAM_INFO
	.align		4
.L_8171:
        /*0018*/ 	.byte	0x04, 0x17
        /*001a*/ 	.short	(.L_8173 - .L_8172)
.L_8172:
        /*001c*/ 	.word	0x00000000
        /*0020*/ 	.short	0x0000
        /*0022*/ 	.short	0x0000
        /*0024*/ 	.byte	0x00, 0xf0, 0x11, 0x00


	//----- nvinfo : EIATTR_SPARSE_MMA_MASK
	.align		4
.L_8173:
        /*0028*/ 	.byte	0x03, 0x50
        /*002a*/ 	.short	0x0000


	//----- nvinfo : EIATTR_MAXREG_COUNT
	.align		4
        /*002c*/ 	.byte	0x03, 0x1b
        /*002e*/ 	.short	0x0080


	//----- nvinfo : EIATTR_MERCURY_ISA_VERSION
	.align		4
        /*0030*/ 	.byte	0x03, 0x5f
        /*0032*/ 	.short	0x0101


	//----- nvinfo : EIATTR_EXIT_INSTR_OFFSETS
	.align		4
        /*0034*/ 	.byte	0x04, 0x1c
        /*0036*/ 	.short	(.L_8175 - .L_8174)


	//   ....[0]....
.L_8174:
        /*0038*/ 	.word	0x00003bf0


	//   ....[1]....
        /*003c*/ 	.word	0x00004f90


	//----- nvinfo : EIATTR_MAX_THREADS
	.align		4
.L_8175:
        /*0040*/ 	.byte	0x04, 0x05
        /*0042*/ 	.short	(.L_8177 - .L_8176)
.L_8176:
        /*0044*/ 	.word	0x00000080
        /*0048*/ 	.word	0x00000001
        /*004c*/ 	.word	0x00000001


	//----- nvinfo : EIATTR_CRS_STACK_SIZE
	.align		4
.L_8177:
        /*0050*/ 	.byte	0x04, 0x1e
        /*0052*/ 	.short	(.L_8179 - .L_8178)
.L_8178:
        /*0054*/ 	.word	0x00000000


	//----- nvinfo : EIATTR_CBANK_PARAM_SIZE
	.align		4
.L_8179:
        /*0058*/ 	.byte	0x03, 0x19
        /*005a*/ 	.short	0x0220


	//----- nvinfo : EIATTR_PARAM_CBANK
	.align		4
        /*005c*/ 	.byte	0x04, 0x0a
        /*005e*/ 	.short	(.L_8181 - .L_8180)
	.align		4
.L_8180:
        /*0060*/ 	.word	index@(.nv.constant0._ZN2at6native18elementwise_kernelILi128ELi4EZNS0_22gpu_kernel_impl_nocastIZZZNS0_17rsqrt_kernel_cudaERNS_18TensorIteratorBaseEENKUlvE0_clEvENKUlvE2_clEvEUlN3c104HalfEE_EEvS4_RKT_EUliE_EEviT1_)
        /*0064*/ 	.short	0x0210
        /*0066*/ 	.short	0x0220


	//----- nvinfo : EIATTR_SW_WAR
	.align		4
.L_8181:
        /*0068*/ 	.byte	0x04, 0x36
        /*006a*/ 	.short	(.L_8183 - .L_8182)
.L_8182:
        /*006c*/ 	.word	0x00000008
.L_8183:


//--------------------- .nv.info._ZN2at6native27unrolled_elementwise_kernelIZZZNS0_17rsqrt_kernel_cudaERNS_18TensorIteratorBaseEENKUlvE0_clEvENKUlvE2_clEvEUlN3c104HalfEE_St5arrayIPcLm2EELi4E23TrivialOffsetCalculatorILi1EjESD_NS0_6memory15LoadWithoutCastENSE_16StoreWithoutCastEEEviT_T0_T2_T3_T4_T5_ --------------------------
	.section	.nv.info._ZN2at6native27unrolled_elementwise_kernelIZZZNS0_17rsqrt_kernel_cudaERNS_18TensorIteratorBaseEENKUlvE0_clEvENKUlvE2_clEvEUlN3c104HalfEE_St5arrayIPcLm2EELi4E23TrivialOffsetCalculatorILi1EjESD_NS0_6memory15LoadWithoutCastENSE_16StoreWithoutCastEEEviT_T0_T2_T3_T4_T5_,"",@"SHT_CUDA_INFO"
	.sectionflags	@""
	.align	4


	//----- nvinfo : EIATTR_CUDA_API_VERSION
	.align		4
        /*0000*/ 	.byte	0x04, 0x37
        /*0002*/ 	.short	(.L_8185 - .L_8184)
.L_8184:
        /*0004*/ 	.word	0x00000082


	//----- nvinfo : EIATTR_KPARAM_INFO
	.align		4
.L_8185:
        /*0008*/ 	.byte	0x04, 0x17
        /*000a*/ 	.short	(.L_8187 - .L_8186)
.L_8186:
        /*000c*/ 	.word	0x00000000
        /*0010*/ 	.short	0x0006
        /*0012*/ 	.short	0x001b
        /*0014*/ 	.byte	0x00, 0xf0, 0x05, 0x00


	//----- nvinfo : EIATTR_KPARAM_INFO
	.align		4
.L_8187:
        /*0018*/ 	.byte	0x04, 0x17
        /*001a*/ 	.short	(.L_8189 - .L_8188)
.L_8188:
        /*001c*/ 	.word	0x00000000
        /*0020*/ 	.short	0x0005
        /*0022*/ 	.short	0x001a
        /*0024*/ 	.byte	0x00, 0xf0, 0x05, 0x00


	//----- nvinfo : EIATTR_KPARAM_INFO
	.align		4
.L_8189:
        /*0028*/ 	.byte	0x04, 0x17
        /*002a*/ 	.short	(.L_8191 - .L_8190)
.L_8190:
        /*002c*/ 	.word	0x00000000
        /*0030*/ 	.short	0x0004
        /*0032*/ 	.short	0x0019
        /*0034*/ 	.byte	0x00, 0xf0, 0x05, 0x00


	//----- nvinfo : EIATTR_KPARAM_INFO
	.align		4
.L_8191:
        /*0038*/ 	.byte	0x04, 0x17
        /*003a*/ 	.short	(.L_8193 - .L_8192)
.L_8192:
        /*003c*/ 	.word	0x00000000
        /*0040*/ 	.short	0x0003
        /*0042*/ 	.short	0x0018
        /*0044*/ 	.byte	0x00, 0xf0, 0x05, 0x00


	//----- nvinfo : EIATTR_KPARAM_INFO
	.align		4
.L_8193:
        /*0048*/ 	.byte	0x04, 0x17
        /*004a*/ 	.short	(.L_8195 - .L_8194)
.L_8194:
        /*004c*/ 	.word	0x00000000
        /*0050*/ 	.short	0x0002
        /*0052*/ 	.short	0x0008
        /*0054*/ 	.byte	0x00, 0xf0, 0x41, 0x00


	//----- nvinfo : EIATTR_KPARAM_INFO
	.align		4
.L_8195:
        /*0058*/ 	.byte	0x04, 0x17
        /*005a*/ 	.short	(.L_8197 - .L_8196)
.L_8196:
        /*005c*/ 	.word	0x00000000
        /*0060*/ 	.short	0x0001
        /*0062*/ 	.short	0x0004
        /*0064*/ 	.byte	0x00, 0xf0, 0x05, 0x00


	//----- nvinfo : EIATTR_KPARAM_INFO
	.align		4
.L_8197:
        /*0068*/ 	.byte	0x04, 0x17
        /*006a*/ 	.short	(.L_8199 - .L_8198)
.L_8198:
        /*006c*/ 	.word	0x00000000
        /*0070*/ 	.short	0x0000
        /*0072*/ 	.short	0x0000
        /*0074*/ 	.byte	0x00, 0xf0, 0x11, 0x00


	//----- nvinfo : EIATTR_SPARSE_MMA_MASK
	.align		4
.L_8199:
        /*0078*/ 	.byte	0x03, 0x50
        /*007a*/ 	.short	0x0000


	//----- nvinfo : EIATTR_MAXREG_COUNT
	.align		4
        /*007c*/ 	.byte	0x03, 0x1b
        /*007e*/ 	.short	0x00ff


	//----- nvinfo : EIATTR_MERCURY_ISA_VERSION
	.align		4
        /*0080*/ 	.byte	0x03, 0x5f
        /*0082*/ 	.short	0x0101


	//----- nvinfo : EIATTR_EXIT_INSTR_OFFSETS
	.align		4
        /*0084*/ 	.byte	0x04, 0x1c
        /*0086*/ 	.short	(.L_8201 - .L_8200)


	//   ....[0]....
.L_8200:
        /*0088*/ 	.word	0x00000470


	//   ....[1]....
        /*008c*/ 	.word	0x000004e0


	//----- nvinfo : EIATTR_MAX_THREADS
	.align		4
.L_8201:
        /*0090*/ 	.byte	0x04, 0x05
        /*0092*/ 	.short	(.L_8203 - .L_8202)
.L_8202:
        /*0094*/ 	.word	0x00000080
        /*0098*/ 	.word	0x00000001
        /*009c*/ 	.word	0x00000001


	//----- nvinfo : EIATTR_CRS_STACK_SIZE
	.align		4
.L_8203:
        /*00a0*/ 	.byte	0x04, 0x1e
        /*00a2*/ 	.short	(.L_8205 - .L_8204)
.L_8204:
        /*00a4*/ 	.word	0x00000000


	//----- nvinfo : EIATTR_CBANK_PARAM_SIZE
	.align		4
.L_8205:
        /*00a8*/ 	.byte	0x03, 0x19
        /*00aa*/ 	.short	0x001c


	//----- nvinfo : EIATTR_PARAM_CBANK
	.align		4
        /*00ac*/ 	.byte	0x04, 0x0a
        /*00ae*/ 	.short	(.L_8207 - .L_8206)
	.align		4
.L_8206:
        /*00b0*/ 	.word	index@(.nv.constant0._ZN2at6native27unrolled_elementwise_kernelIZZZNS0_17rsqrt_kernel_cudaERNS_18TensorIteratorBaseEENKUlvE0_clEvENKUlvE2_clEvEUlN3c104HalfEE_St5arrayIPcLm2EELi4E23TrivialOffsetCalculatorILi1EjESD_NS0_6memory15LoadWithoutCastENSE_16StoreWithoutCastEEEviT_T0_T2_T3_T4_T5_)
        /*00b4*/ 	.short	0x0210
        /*00b6*/ 	.short	0x001c


	//----- nvinfo : EIATTR_SW_WAR
	.align		4
.L_8207:
        /*00b8*/ 	.byte	0x04, 0x36
        /*00ba*/ 	.short	(.L_8209 - .L_8208)
.L_8208:
        /*00bc*/ 	.word	0x00000008
.L_8209:


//--------------------- .nv.info._ZN2at6native29vectorized_elementwise_kernelILi2EZZZNS0_17rsqrt_kernel_cudaERNS_18TensorIteratorBaseEENKUlvE0_clEvENKUlvE2_clEvEUlN3c104HalfEE_St5arrayIPcLm2EEEEviT0_T1_ --------------------------
	.section	.nv.info._ZN2at6native29vectorized_elementwise_kernelILi2EZZZNS0_17rsqrt_kernel_cudaERNS_18TensorIteratorBaseEENKUlvE0_clEvENKUlvE2_clEvEUlN3c104HalfEE_St5arrayIPcLm2EEEEviT0_T1_,"",@"SHT_CUDA_INFO"
	.sectionflags	@""
	.align	4


	//----- nvinfo : EIATTR_CUDA_API_VERSION
	.align		4
        /*0000*/ 	.byte	0x04, 0x37
        /*0002*/ 	.short	(.L_8211 - .L_8210)
.L_8210:
        /*0004*/ 	.word	0x00000082


	//----- nvinfo : EIATTR_KPARAM_INFO
	.align		4
.L_8211:
        /*0008*/ 	.byte	0x04, 0x17
        /*000a*/ 	.short	(.L_8213 - .L_8212)
.L_8212:
        /*000c*/ 	.word	0x00000000
        /*0010*/ 	.short	0x0002
        /*0012*/ 	.short	0x0008
        /*0014*/ 	.byte	0x00, 0xf0, 0x41, 0x00


	//----- nvinfo : EIATTR_KPARAM_INFO
	.align		4
.L_8213:
        /*0018*/ 	.byte	0x04, 0x17
        /*001a*/ 	.short	(.L_8215 - .L_8214)
.L_8214:
        /*001c*/ 	.word	0x00000000
        /*0020*/ 	.short	0x0001
        /*0022*/ 	.short	0x0004
        /*0024*/ 	.byte	0x00, 0xf0, 0x05, 0x00


	//----- nvinfo : EIATTR_KPARAM_INFO
	.align		4
.L_8215:
        /*0028*/ 	.byte	0x04, 0x17
        /*002a*/ 	.short	(.L_8217 - .L_8216)
.L_8216:
        /*002c*/ 	.word	0x00000000
        /*0030*/ 	.short	0x0000
        /*0032*/ 	.short	0x0000
        /*0034*/ 	.byte	0x00, 0xf0, 0x11, 0x00


	//----- nvinfo : EIATTR_SPARSE_MMA_MASK
	.align		4
.L_8217:
        /*0038*/ 	.byte	0x03, 0x50
        /*003a*/ 	.short	0x0000


	//----- nvinfo : EIATTR_MAXREG_COUNT
	.align		4
        /*003c*/ 	.byte	0x03, 0x1b
        /*003e*/ 	.short	0x00ff


	//----- nvinfo : EIATTR_MERCURY_ISA_VERSION
	.align		4
        /*0040*/ 	.byte	0x03, 0x5f
        /*0042*/ 	.short	0x0101


	//----- nvinfo : EIATTR_EXIT_INSTR_OFFSETS
	.align		4
        /*0044*/ 	.byte	0x04, 0x1c
        /*0046*/ 	.short	(.L_8219 - .L_8218)


	//   ....[0]....
.L_8218:
        /*0048*/ 	.word	0x000002b0


	//   ....[1]....
        /*004c*/ 	.word	0x00000c00


	//   ....[2]....
        /*0050*/ 	.word	0x00000c50


	//----- nvinfo : EIATTR_MAX_THREADS
	.align		4
.L_8219:
        /*0054*/ 	.byte	0x04, 0x05
        /*0056*/ 	.short	(.L_8221 - .L_8220)
.L_8220:
        /*0058*/ 	.word	0x00000080
        /*005c*/ 	.word	0x00000001
        /*0060*/ 	.word	0x00000001


	//----- nvinfo : EIATTR_CRS_STACK_SIZE
	.align		4
.L_8221:
        /*0064*/ 	.byte	0x04, 0x1e
        /*0066*/ 	.short	(.L_8223 - .L_8222)
.L_8222:
        /*0068*/ 	.word	0x00000000


	//----- nvinfo : EIATTR_CBANK_PARAM_SIZE
	.align		4
.L_8223:
        /*006c*/ 	.byte	0x03, 0x19
        /*006e*/ 	.short	0x0018


	//----- nvinfo : EIATTR_PARAM_CBANK
	.align		4
        /*0070*/ 	.byte	0x04, 0x0a
        /*0072*/ 	.short	(.L_8225 - .L_8224)
	.align		4
.L_8224:
        /*0074*/ 	.word	index@(.nv.constant0._ZN2at6native29vectorized_elementwise_kernelILi2EZZZNS0_17rsqrt_kernel_cudaERNS_18TensorIteratorBaseEENKUlvE0_clEvENKUlvE2_clEvEUlN3c104HalfEE_St5arrayIPcLm2EEEEviT0_T1_)
        /*0078*/ 	.short	0x0210
        /*007a*/ 	.short	0x0018


	//----- nvinfo : EIATTR_SW_WAR
	.align		4
.L_8225:
        /*007c*/ 	.byte	0x04, 0x36
        /*007e*/ 	.short	(.L_8227 - .L_8226)
.L_8226:
        /*0080*/ 	.word	0x00000008
.L_8227:


//--------------------- .nv.info._ZN2at6native29vectorized_elementwise_kernelILi4EZZZNS0_17rsqrt_kernel_cudaERNS_18TensorIteratorBaseEENKUlvE0_clEvENKUlvE2_clEvEUlN3c104HalfEE_St5arrayIPcLm2EEEEviT0_T1_ --------------------------
	.section	.nv.info._ZN2at6native29vectorized_elementwise_kernelILi4EZZZNS0_17rsqrt_kernel_cudaERNS_18TensorIteratorBaseEENKUlvE0_clEvENKUlvE2_clEvEUlN3c104HalfEE_St5arrayIPcLm2EEEEviT0_T1_,"",@"SHT_CUDA_INFO"
	.sectionflags	@""
	.align	4


	//----- nvinfo : EIATTR_CUDA_API_VERSION
	.align		4
        /*0000*/ 	.byte	0x04, 0x37
        /*0002*/ 	.short	(.L_8229 - .L_8228)
.L_8228:
        /*0004*/ 	.word	0x00000082


	//----- nvinfo : EIATTR_KPARAM_INFO
	.align		4
.L_8229:
        /*0008*/ 	.byte	0x04, 0x17
        /*000a*/ 	.short	(.L_8231 - .L_8230)
.L_8230:
        /*000c*/ 	.word	0x00000000
        /*0010*/ 	.short	0x0002
        /*0012*/ 	.short	0x0008
        /*0014*/ 	.byte	0x00, 0xf0, 0x41, 0x00


	//----- nvinfo : EIATTR_KPARAM_INFO
	.align		4
.L_8231:
        /*0018*/ 	.byte	0x04, 0x17
        /*001a*/ 	.short	(.L_8233 - .L_8232)
.L_8232:
        /*001c*/ 	.word	0x00000000
        /*0020*/ 	.short	0x0001
        /*0022*/ 	.short	0x0004
        /*0024*/ 	.byte	0x00, 0xf0, 0x05, 0x00


	//----- nvinfo : EIATTR_KPARAM_INFO
	.align		4
.L_8233:
        /*0028*/ 	.byte	0x04, 0x17
        /*002a*/ 	.short	(.L_8235 - .L_8234)
.L_8234:
        /*002c*/ 	.word	0x00000000
        /*0030*/ 	.short	0x0000
        /*0032*/ 	.short	0x0000
        /*0034*/ 	.byte	0x00, 0xf0, 0x11, 0x00


	//----- nvinfo : EIATTR_SPARSE_MMA_MASK
	.align		4
.L_8235:
        /*0038*/ 	.byte	0x03, 0x50
        /*003a*/ 	.short	0x0000


	//----- nvinfo : EIATTR_MAXREG_COUNT
	.align		4
        /*003c*/ 	.byte	0x03, 0x1b
        /*003e*/ 	.short	0x00ff


	//----- nvinfo : EIATTR_MERCURY_ISA_VERSION
	.align		4
        /*0040*/ 	.byte	0x03, 0x5f
        /*0042*/ 	.short	0x0101


	//----- nvinfo : EIATTR_EXIT_INSTR_OFFSETS
	.align		4
        /*0044*/ 	.byte	0x04, 0x1c
        /*0046*/ 	.short	(.L_8237 - .L_8236)


	//   ....[0]....
.L_8236:
        /*0048*/ 	.word	0x00000270


	//   ....[1]....
        /*004c*/ 	.word	0x00000bc0


	//   ....[2]....
        /*0050*/ 	.word	0x00000c10


	//----- nvinfo : EIATTR_MAX_THREADS
	.align		4
.L_8237:
        /*0054*/ 	.byte	0x04, 0x05
        /*0056*/ 	.short	(.L_8239 - .L_8238)
.L_8238:
        /*0058*/ 	.word	0x00000080
        /*005c*/ 	.word	0x00000001
        /*0060*/ 	.word	0x00000001


	//----- nvinfo : EIATTR_CRS_STACK_SIZE
	.align		4
.L_8239:
        /*0064*/ 	.byte	0x04, 0x1e
        /*0066*/ 	.short	(.L_8241 - .L_8240)
.L_8240:
        /*0068*/ 	.word	0x00000000


	//----- nvinfo : EIATTR_CBANK_PARAM_SIZE
	.align		4
.L_8241:
        /*006c*/ 	.byte	0x03, 0x19
        /*006e*/ 	.short	0x0018


	//----- nvinfo : EIATTR_PARAM_CBANK
	.align		4
        /*0070*/ 	.byte	0x04, 0x0a
        /*0072*/ 	.short	(.L_8243 - .L_8242)
	.align		4
.L_8242:
        /*0074*/ 	.word	index@(.nv.constant0._ZN2at6native29vectorized_elementwise_kernelILi4EZZZNS0_17rsqrt_kernel_cudaERNS_18TensorIteratorBaseEENKUlvE0_clEvENKUlvE2_clEvEUlN3c104HalfEE_St5arrayIPcLm2EEEEviT0_T1_)
        /*0078*/ 	.short	0x0210
        /*007a*/ 	.short	0x0018


	//----- nvinfo : EIATTR_SW_WAR
	.align		4
.L_8243:
        /*007c*/ 	.byte	0x04, 0x36
        /*007e*/ 	.short	(.L_8245 - .L_8244)
.L_8244:
        /*0080*/ 	.word	0x00000008
.L_8245:


//--------------------- .nv.info._ZN2at6native29vectorized_elementwise_kernelILi8EZZZNS0_17rsqrt_kernel_cudaERNS_18TensorIteratorBaseEENKUlvE0_clEvENKUlvE2_clEvEUlN3c104HalfEE_St5arrayIPcLm2EEEEviT0_T1_ --------------------------
	.section	.nv.info._ZN2at6native29vectorized_elementwise_kernelILi8EZZZNS0_17rsqrt_kernel_cudaERNS_18TensorIteratorBaseEENKUlvE0_clEvENKUlvE2_clEvEUlN3c104HalfEE_St5arrayIPcLm2EEEEviT0_T1_,"",@"SHT_CUDA_INFO"
	.sectionflags	@""
	.align	4


	//----- nvinfo : EIATTR_CUDA_API_VERSION
	.align		4
        /*0000*/ 	.byte	0x04, 0x37
        /*0002*/ 	.short	(.L_8247 - .L_8246)
.L_8246:
        /*0004*/ 	.word	0x00000082


	//----- nvinfo : EIATTR_KPARAM_INFO
	.align		4
.L_8247:
        /*0008*/ 	.byte	0x04, 0x17
        /*000a*/ 	.short	(.L_8249 - .L_8248)
.L_8248:
        /*000c*/ 	.word	0x00000000
        /*0010*/ 	.short	0x0002
        /*0012*/ 	.short	0x0008
        /*0014*/ 	.byte	0x00, 0xf0, 0x41, 0x00


	//----- nvinfo : EIATTR_KPARAM_INFO
	.align		4
.L_8249:
        /*0018*/ 	.byte	0x04, 0x17
        /*001a*/ 	.short	(.L_8251 - .L_8250)
.L_8250:
        /*001c*/ 	.word	0x00000000
        /*0020*/ 	.short	0x0001
        /*0022*/ 	.short	0x0004
        /*0024*/ 	.byte	0x00, 0xf0, 0x05, 0x00


	//----- nvinfo : EIATTR_KPARAM_INFO
	.align		4
.L_8251:
        /*0028*/ 	.byte	0x04, 0x17
        /*002a*/ 	.short	(.L_8253 - .L_8252)
.L_8252:
        /*002c*/ 	.word	0x00000000
        /*0030*/ 	.short	0x0000
        /*0032*/ 	.short	0x0000
        /*0034*/ 	.byte	0x00, 0xf0, 0x11, 0x00


	//----- nvinfo : EIATTR_SPARSE_MMA_MASK
	.align		4
.L_8253:
        /*0038*/ 	.byte	0x03, 0x50
        /*003a*/ 	.short	0x0000


	//----- nvinfo : EIATTR_MAXREG_COUNT
	.align		4
        /*003c*/ 	.byte	0x03, 0x1b
        /*003e*/ 	.short	0x00ff


	//----- nvinfo : EIATTR_MERCURY_ISA_VERSION
	.align		4
        /*0040*/ 	.byte	0x03, 0x5f
        /*0042*/ 	.short	0x0101


	//----- nvinfo : EIATTR_EXIT_INSTR_OFFSETS
	.align		4
        /*0044*/ 	.byte	0x04, 0x1c
        /*0046*/ 	.short	(.L_8255 - .L_8254)


	//   ....[0]....
.L_8254:
        /*0048*/ 	.word	0x00000250


	//   ....[1]....
        /*004c*/ 	.word	0x00000ba0


	//   ....[2]....
        /*0050*/ 	.word	0x00000bf0


	//----- nvinfo : EIATTR_MAX_THREADS
	.align		4
.L_8255:
        /*0054*/ 	.byte	0x04, 0x05
        /*0056*/ 	.short	(.L_8257 - .L_8256)
.L_8256:
        /*0058*/ 	.word	0x00000080
        /*005c*/ 	.word	0x00000001
        /*0060*/ 	.word	0x00000001


	//----- nvinfo : EIATTR_CRS_STACK_SIZE
	.align		4
.L_8257:
        /*0064*/ 	.byte	0x04, 0x1e
        /*0066*/ 	.short	(.L_8259 - .L_8258)
.L_8258:
        /*0068*/ 	.word	0x00000000


	//----- nvinfo : EIATTR_CBANK_PARAM_SIZE
	.align		4
.L_8259:
        /*006c*/ 	.byte	0x03, 0x19
        /*006e*/ 	.short	0x0018


	//----- nvinfo : EIATTR_PARAM_CBANK
	.align		4
        /*0070*/ 	.byte	0x04, 0x0a
        /*0072*/ 	.short	(.L_8261 - .L_8260)
	.align		4
.L_8260:
        /*0074*/ 	.word	index@(.nv.constant0._ZN2at6native29vectorized_elementwise_kernelILi8EZZZNS0_17rsqrt_kernel_cudaERNS_18TensorIteratorBaseEENKUlvE0_clEvENKUlvE2_clEvEUlN3c104HalfEE_St5arrayIPcLm2EEEEviT0_T1_)
        /*0078*/ 	.short	0x0210
        /*007a*/ 	.short	0x0018


	//----- nvinfo : EIATTR_SW_WAR
	.align		4
.L_8261:
        /*007c*/ 	.byte	0x04, 0x36
        /*007e*/ 	.short	(.L_8263 - .L_8262)
.L_8262:
        /*0080*/ 	.word	0x00000008
.L_8263:


//--------------------- .nv.info._ZN2at6native18elementwise_kernelILi128ELi4EZNS0_15gpu_kernel_implIZZZNS0_17rsqrt_kernel_cudaERNS_18TensorIteratorBaseEENKUlvE0_clEvENKUlvE1_clEvEUlN3c108BFloat16EE_EEvS4_RKT_EUliE_EEviT1_ --------------------------
	.section	.nv.info._ZN2at6native18elementwise_kernelILi128ELi4EZNS0_15gpu_kernel_implIZZZNS0_17rsqrt_kernel_cudaERNS_18TensorIteratorBaseEENKUlvE0_clEvENKUlvE1_clEvEUlN3c108BFloat16EE_EEvS4_RKT_EUliE_EEviT1_,"",@"SHT_CUDA_INFO"
	.sectionflags	@""
	.align	4


	//----- nvinfo : EIATTR_CUDA_API_VERSION
	.align		4
        /*0000*/ 	.byte	0x04, 0x37
        /*0002*/ 	.short	(.L_8265 - .L_8264)
.L_8264:
        /*0004*/ 	.word	0x00000082


	//----- nvinfo : EIATTR_KPARAM_INFO
	.align		4
.L_8265:
        /*0008*/ 	.byte	0x04, 0x17
        /*000a*/ 	.short	(.L_8267 - .L_8266)
.L_8266:
        /*000c*/ 	.word	0x00000000
        /*0010*/ 	.short	0x0001
        /*0012*/ 	.short	0x0008
        /*0014*/ 	.byte	0x00, 0xf0, 0x61, 0x08


	//----- nvinfo : EIATTR_KPARAM_INFO
	.align		4
.L_8267:
        /*0018*/ 	.byte	0x04, 0x17
        /*001a*/ 	.short	(.L_8269 - .L_8268)
.L_8268:
        /*001c*/ 	.word	0x00000000
        /*0020*/ 	.short	0x0000
        /*0022*/ 	.short	0x0000
        /*0024*/ 	.byte	0x00, 0xf0, 0x11, 0x00


	//----- nvinfo : EIATTR_SPARSE_MMA_MASK
	.align		4
.L_8269:
        /*0028*/ 	.byte	0x03, 0x50
        /*002a*/ 	.short	0x0000


	//----- nvinfo : EIATTR_MAXREG_COUNT
	.align		4
        /*002c*/ 	.byte	0x03, 0x1b
        /*002e*/ 	.short	0x0080


	//----- nvinfo : EIATTR_EXTERNS
	.align		4
        /*0030*/ 	.byte	0x04, 0x0f
        /*0032*/ 	.short	(.L_8271 - .L_8270)


	//   ....[0]....
	.align		4
.L_8270:
        /*0034*/ 	.word	index@(__assertfail)


	//----- nvinfo : EIATTR_MERCURY_ISA_VERSION
	.align		4
.L_8271:
        /*0038*/ 	.byte	0x03, 0x5f
        /*003a*/ 	.short	0x0101


	//----- nvinfo : EIATTR_SYSCALL_OFFSETS
	.align		4
        /*003c*/ 	.byte	0x04, 0x46
        /*003e*/ 	.short	(.L_8273 - .L_8272)


	//   ....[0]....
.L_8272:
        /*0040*/ 	.word	0x000022d0


	//   ....[1]....
        /*0044*/ 	.word	0x00003260


	//   ....[2]....
        /*0048*/ 	.word	0x00005590


	//   ....[3]....
        /*004c*/ 	.word	0x00006520


	//   ....[4]....
        /*0050*/ 	.word	0x00008840


	//   ....[5]....
        /*0054*/ 	.word	0x000097d0


	//   ....[6]....
        /*0058*/ 	.word	0x0000bae0


	//   ....[7]....
        /*005c*/ 	.word	0x0000ca70


	//----- nvinfo : EIATTR_EXIT_INSTR_OFFSETS
	.align		4
.L_8273:
        /*0060*/ 	.byte	0x04, 0x1c
        /*0062*/ 	.short	(.L_8275 - .L_8274)


	//   ....[0]....
.L_8274:
        /*0064*/ 	.word	0x000098a0


	//   ....[1]....
        /*0068*/ 	.word	0x0000bca0


	//   ....[2]....
        /*006c*/ 	.word	0x0000bce0


	//   ....[3]....
        /*0070*/ 	.word	0x0000bd80


	//   ....[4]....
        /*0074*/ 	.word	0x0000bdc0


	//   ....[5]....
        /*0078*/ 	.word	0x0000be00


	//   ....[6]....
        /*007c*/ 	.word	0x0000be90


	//   ....[7]....
        /*0080*/ 	.word	0x0000bed0


	//   ....[8]....
        /*0084*/ 	.word	0x0000bf70


	//   ....[9]....
        /*0088*/ 	.word	0x0000bfc0


	//   ....[10]....
        /*008c*/ 	.word	0x0000c010


	//   ....[11]....
        /*0090*/ 	.word	0x0000c0e0


	//   ....[12]....
        /*0094*/ 	.word	0x0000c140


	//   ....[13]....
        /*0098*/ 	.word	0x0000c2d0


	//   ....[14]....
        /*009c*/ 	.word	0x0000c430


	//   ....[15]....
        /*00a0*/ 	.word	0x0000c450


	//   ....[16]....
        /*00a4*/ 	.word	0x0000c510


	//   ....[17]....
        /*00a8*/ 	.word	0x0000c690


	//   ....[18]....
        /*00ac*/ 	.word	0x0000c810


	//   ....[19]....
        /*00b0*/ 	.word	0x0000c970


	//   ....[20]....
        /*00b4*/ 	.word	0x0000ca80


	//   ....[21]....
        /*00b8*/ 	.word	0x0000cac0


	//   ....[22]....
        /*00bc*/ 	.word	0x0000cb00


	//----- nvinfo : EIATTR_MAX_THREADS
	.align		4
.L_8275:
        /*00c0*/ 	.byte	0x04, 0x05
        /*00c2*/ 	.short	(.L_8277 - .L_8276)
.L_8276:
        /*00c4*/ 	.word	0x00000080
        /*00c8*/ 	.word	0x00000001
        /*00cc*/ 	.word	0x00000001


	//----- nvinfo : EIATTR_CRS_STACK_SIZE
	.align		4
.L_8277:
        /*00d0*/ 	.byte	0x04, 0x1e
        /*00d2*/ 	.short	(.L_8279 - .L_8278)
.L_8278:
        /*00d4*/ 	.word	0x00000000


	//----- nvinfo : EIATTR_CBANK_PARAM_SIZE
	.align		4
.L_8279:
        /*00d8*/ 	.byte	0x03, 0x19
        /*00da*/ 	.short	0x0220


	//----- nvinfo : EIATTR_PARAM_CBANK
	.align		4
        /*00dc*/ 	.byte	0x04, 0x0a
        /*00de*/ 	.short	(.L_8281 - .L_8280)
	.align		4
.L_8280:
        /*00e0*/ 	.word	index@(.nv.constant0._ZN2at6native18elementwise_kernelILi128ELi4EZNS0_15gpu_kernel_implIZZZNS0_17rsqrt_kernel_cudaERNS_18TensorIteratorBaseEENKUlvE0_clEvENKUlvE1_clEvEUlN3c108BFloat16EE_EEvS4_RKT_EUliE_EEviT1_)
        /*00e4*/ 	.short	0x0210
        /*00e6*/ 	.short	0x0220


	//----- nvinfo : EIATTR_SW_WAR
	.align		4
.L_8281:
        /*00e8*/ 	.byte	0x04, 0x36
        /*00ea*/ 	.short	(.L_8283 - .L_8282)
.L_8282:
        /*00ec*/ 	.word	0x00000008
.L_8283:


//--------------------- .nv.info._ZN2at6native27unrolled_elementwise_kernelIZZZNS0_17rsqrt_kernel_cudaERNS_18TensorIteratorBaseEENKUlvE0_clEvENKUlvE1_clEvEUlN3c108BFloat16EE_St5arrayIPcLm2EELi4E23TrivialOffsetCalculatorILi1EjESD_NS0_6memory12LoadWithCastILi1EEENSE_13StoreWithCastILi1EEEEEviT_T0_T2_T3_T4_T5_ --------------------------
	.section	.nv.info._ZN2at6native27unrolled_elementwise_kernelIZZZNS0_17rsqrt_kernel_cudaERNS_18TensorIteratorBaseEENKUlvE0_clEvENKUlvE1_clEvEUlN3c108BFloat16EE_St5arrayIPcLm2EELi4E23TrivialOffsetCalculatorILi1EjESD_NS0_6memory12LoadWithCastILi1EEENSE_13StoreWithCastILi1EEEEEviT_T0_T2_T3_T4_T5_,"",@"SHT_CUDA_INFO"
	.sectionflags	@""
	.align	4


	//----- nvinfo : EIATTR_CUDA_API_VERSION
	.align		4
        /*0000*/ 	.byte	0x04, 0x37
        /*0002*/ 	.short	(.L_8285 - .L_8284)
.L_8284:
        /*0004*/ 	.word	0x00000082


	//----- nvinfo : EIATTR_KPARAM_INFO
	.align		4
.L_8285:
        /*0008*/ 	.byte	0x04, 0x17
        /*000a*/ 	.short	(.L_8287 - .L_8286)
.L_8286:
        /*000c*/ 	.word	0x00000000
        /*0010*/ 	.short	0x0006
        /*0012*/ 	.short	0x0024
        /*0014*/ 	.byte	0x00, 0xf0, 0x21, 0x00


	//----- nvinfo : EIATTR_KPARAM_INFO
	.align		4
.L_8287:
        /*0018*/ 	.byte	0x04, 0x17
        /*001a*/ 	.short	(.L_8289 - .L_8288)
.L_8288:
        /*001c*/ 	.word	0x00000000
        /*0020*/ 	.short	0x0005
        /*0022*/ 	.short	0x001c
        /*0024*/ 	.byte	0x00, 0xf0, 0x21, 0x00


	//----- nvinfo : EIATTR_KPARAM_INFO
	.align		4
.L_8289:
        /*0028*/ 	.byte	0x04, 0x17
        /*002a*/ 	.short	(.L_8291 - .L_8290)
.L_8290:
        /*002c*/ 	.word	0x00000000
        /*0030*/ 	.short	0x0004
        /*0032*/ 	.short	0x0019
        /*0034*/ 	.byte	0x00, 0xf0, 0x05, 0x00


	//----- nvinfo : EIATTR_KPARAM_INFO
	.align		4
.L_8291:
        /*0038*/ 	.byte	0x04, 0x17
        /*003a*/ 	.short	(.L_8293 - .L_8292)
.L_8292:
        /*003c*/ 	.word	0x00000000
        /*0040*/ 	.short	0x0003
        /*0042*/ 	.short	0x0018
        /*0044*/ 	.byte	0x00, 0xf0, 0x05, 0x00


	//----- nvinfo : EIATTR_KPARAM_INFO
	.align		4
.L_8293:
        /*0048*/ 	.byte	0x04, 0x17
        /*004a*/ 	.short	(.L_8295 - .L_8294)
.L_8294:
        /*004c*/ 	.word	0x00000000
        /*0050*/ 	.short	0x0002
        /*0052*/ 	.short	0x0008
        /*0054*/ 	.byte	0x00, 0xf0, 0x41, 0x00


	//----- nvinfo : EIATTR_KPARAM_INFO
	.align		4
.L_8295:
        /*0058*/ 	.byte	0x04, 0x17
        /*005a*/ 	.short	(.L_8297 - .L_8296)
.L_8296:
        /*005c*/ 	.word	0x00000000
        /*0060*/ 	.short	0x0001
        /*0062*/ 	.short	0x0004
        /*0064*/ 	.byte	0x00, 0xf0, 0x05, 0x00


	//----- nvinfo : EIATTR_KPARAM_INFO
	.align		4
.L_8297:
        /*0068*/ 	.byte	0x04, 0x17
        /*006a*/ 	.short	(.L_8299 - .L_8298)
.L_8298:
        /*006c*/ 	.word	0x00000000
        /*0070*/ 	.short	0x0000
        /*0072*/ 	.short	0x0000
        /*0074*/ 	.byte	0x00, 0xf0, 0x11, 0x00


	//----- nvinfo : EIATTR_SPARSE_MMA_MASK
	.align		4
.L_8299:
        /*0078*/ 	.byte	0x03, 0x50
        /*007a*/ 	.short	0x0000


	//----- nvinfo : EIATTR_MAXREG_COUNT
	.align		4
        /*007c*/ 	.byte	0x03, 0x1b
        /*007e*/ 	.short	0x00ff


	//----- nvinfo : EIATTR_EXTERNS
	.align		4
        /*0080*/ 	.byte	0x04, 0x0f
        /*0082*/ 	.short	(.L_8301 - .L_8300)


	//   ....[0]....
	.align		4
.L_8300:
        /*0084*/ 	.word	index@(__assertfail)


	//----- nvinfo : EIATTR_MERCURY_ISA_VERSION
	.align		4
.L_8301:
        /*0088*/ 	.byte	0x03, 0x5f
        /*008a*/ 	.short	0x0101


	//----- nvinfo : EIATTR_SYSCALL_OFFSETS
	.align		4
        /*008c*/ 	.byte	0x04, 0x46
        /*008e*/ 	.short	(.L_8303 - .L_8302)


	//   ....[0]....
.L_8302:
        /*0090*/ 	.word	0x000010e0


	//   ....[1]....
        /*0094*/ 	.word	0x00002220


	//   ....[2]....
        /*0098*/ 	.word	0x00003370


	//   ....[3]....
        /*009c*/ 	.word	0x00004490


	//   ....[4]....
        /*00a0*/ 	.word	0x00005720


	//   ....[5]....
        /*00a4*/ 	.word	0x00006740


	//   ....[6]....
        /*00a8*/ 	.word	0x00007720


	//   ....[7]....
        /*00ac*/ 	.word	0x00008700


	//----- nvinfo : EIATTR_EXIT_INSTR_OFFSETS
	.align		4
.L_8303:
        /*00b0*/ 	.byte	0x04, 0x1c
        /*00b2*/ 	.short	(.L_8305 - .L_8304)


	//   ....[0]....
.L_8304:
        /*00b4*/ 	.word	0x000077e0


	//   ....[1]....
        /*00b8*/ 	.word	0x00007930


	//   ....[2]....
        /*00bc*/ 	.word	0x00007970


	//   ....[3]....
        /*00c0*/ 	.word	0x00007a10


	//   ....[4]....
        /*00c4*/ 	.word	0x00007a50


	//   ....[5]....
        /*00c8*/ 	.word	0x00007a90


	//   ....[6]....
        /*00cc*/ 	.word	0x00007b20


	//   ....[7]....
        /*00d0*/ 	.word	0x00007b60


	//   ....[8]....
        /*00d4*/ 	.word	0x00007c00


	//   ....[9]....
        /*00d8*/ 	.word	0x00007c50


	//   ....[10]....
        /*00dc*/ 	.word	0x00007ca0


	//   ....[11]....
        /*00e0*/ 	.word	0x00007d70


	//   ....[12]....
        /*00e4*/ 	.word	0x00007dd0


	//   ....[13]....
        /*00e8*/ 	.word	0x00007f60


	//   ....[14]....
        /*00ec*/ 	.word	0x000080c0


	//   ....[15]....
        /*00f0*/ 	.word	0x000080e0


	//   ....[16]....
        /*00f4*/ 	.word	0x000081a0


	//   ....[17]....
        /*00f8*/ 	.word	0x00008320


	//   ....[18]....
        /*00fc*/ 	.word	0x000084a0


	//   ....[19]....
        /*0100*/ 	.word	0x00008600


	//   ....[20]....
        /*0104*/ 	.word	0x00008710


	//   ....[21]....
        /*0108*/ 	.word	0x00008750


	//   ....[22]....
        /*010c*/ 	.word	0x00008790


	//----- nvinfo : EIATTR_MAX_THREADS
	.align		4
.L_8305:
        /*0110*/ 	.byte	0x04, 0x05
        /*0112*/ 	.short	(.L_8307 - .L_8306)
.L_8306:
        /*0114*/ 	.word	0x00000080
        /*0118*/ 	.word	0x00000001
        /*011c*/ 	.word	0x00000001


	//----- nvinfo : EIATTR_CRS_STACK_SIZE
	.align		4
.L_8307:
        /*0120*/ 	.byte	0x04, 0x1e
        /*0122*/ 	.short	(.L_8309 - .L_8308)
.L_8308:
        /*0124*/ 	.word	0x00000000


	//----- nvinfo : EIATTR_CBANK_PARAM_SIZE
	.align		4
.L_8309:
        /*0128*/ 	.byte	0x03, 0x19
        /*012a*/ 	.short	0x002c


	//----- nvinfo : EIATTR_PARAM_CBANK
	.align		4
        /*012c*/ 	.byte	0x04, 0x0a
        /*012e*/ 	.short	(.L_8311 - .L_8310)
	.align		4
.L_8310:
        /*0130*/ 	.word	index@(.nv.constant0._ZN2at6native27unrolled_elementwise_kernelIZZZNS0_17rsqrt_kernel_cudaERNS_18TensorIteratorBaseEENKUlvE0_clEvENKUlvE1_clEvEUlN3c108BFloat16EE_St5arrayIPcLm2EELi4E23TrivialOffsetCalculatorILi1EjESD_NS0_6memory12LoadWithCastILi1EEENSE_13StoreWithCastILi1EEEEEviT_T0_T2_T3_T4_T5_)
        /*0134*/ 	.short	0x0210
        /*0136*/ 	.short	0x002c


	//----- nvinfo : EIATTR_SW_WAR
	.align		4
.L_8311:
        /*0138*/ 	.byte	0x04, 0x36
        /*013a*/ 	.short	(.L_8313 - .L_8312)
.L_8312:
        /*013c*/ 	.word	0x00000008
.L_8313:


//--------------------- .nv.info._ZN2at6native18elementwise_kernelILi128ELi4EZNS0_22gpu_kernel_impl_nocastIZZZNS0_17rsqrt_kernel_cudaERNS_18TensorIteratorBaseEENKUlvE0_clEvENKUlvE1_clEvEUlN3c108BFloat16EE_EEvS4_RKT_EUliE_EEviT1_ --------------------------
	.section	.nv.info._ZN2at6native18elementwise_kernelILi128ELi4EZNS0_22gpu_kernel_impl_nocastIZZZNS0_17rsqrt_kernel_cudaERNS_18TensorIteratorBaseEENKUlvE0_clEvENKUlvE1_clEvEUlN3c108BFloat16EE_EEvS4_RKT_EUliE_EEviT1_,"",@"SHT_CUDA_INFO"
	.sectionflags	@""
	.align	4


	//----- nvinfo : EIATTR_CUDA_API_VERSION
	.align		4
        /*0000*/ 	.byte	0x04, 0x37
        /*0002*/ 	.short	(.L_8315 - .L_8314)
.L_8314:
        /*0004*/ 	.word	0x00000082


	//----- nvinfo : EIATTR_KPARAM_INFO
	.align		4
.L_8315:
        /*0008*/ 	.byte	0x04, 0x17
        /*000a*/ 	.short	(.L_8317 - .L_8316)
.L_8316:
        /*000c*/ 	.word	0x00000000
        /*0010*/ 	.short	0x0001
        /*0012*/ 	.short	0x0008
        /*0014*/ 	.byte	0x00, 0xf0, 0x61, 0x08


	//----- nvinfo : EIATTR_KPARAM_INFO
	.align		4
.L_8317:
        /*0018*/ 	.byte	0x04, 0x17
        /*001a*/ 	.short	(.L_8319 - .L_8318)
.L_8318:
        /*001c*/ 	.word	0x00000000
        /*0020*/ 	.short	0x0000
        /*0022*/ 	.short	0x0000
        /*0024*/ 	.byte	0x00, 0xf0, 0x11, 0x00


	//----- nvinfo : EIATTR_SPARSE_MMA_MASK
	.align		4
.L_8319:
        /*0028*/ 	.byte	0x03, 0x50
        /*002a*/ 	.short	0x0000


	//----- nvinfo : EIATTR_MAXREG_COUNT
	.align		4
        /*002c*/ 	.byte	0x03, 0x1b
        /*002e*/ 	.short	0x0080


	//----- nvinfo : EIATTR_MERCURY_ISA_VERSION
	.align		4
        /*0030*/ 	.byte	0x03, 0x5f
        /*0032*/ 	.short	0x0101


	//----- nvinfo : EIATTR_EXIT_INSTR_OFFSETS
	.align		4
        /*0034*/ 	.byte	0x04, 0x1c
        /*0036*/ 	.short	(.L_8321 - .L_8320)


	//   ....[0]....
.L_8320:
        /*0038*/ 	.word	0x00003bf0


	//   ....[1]....
        /*003c*/ 	.word	0x00004f90


	//----- nvinfo : EIATTR_MAX_THREADS
	.align		4
.L_8321:
        /*0040*/ 	.byte	0x04, 0x05
        /*0042*/ 	.short	(.L_8323 - .L_8322)
.L_8322:
        /*0044*/ 	.word	0x00000080
        /*0048*/ 	.word	0x00000001
        /*004c*/ 	.word	0x00000001


	//----- nvinfo : EIATTR_CRS_STACK_SIZE
	.align		4
.L_8323:
        /*0050*/ 	.byte	0x04, 0x1e
        /*0052*/ 	.short	(.L_8325 - .L_8324)
.L_8324:
        /*0054*/ 	.word	0x00000000


	//----- nvinfo : EIATTR_CBANK_PARAM_SIZE
	.align		4
.L_8325:
        /*0058*/ 	.byte	0x03, 0x19
        /*005a*/ 	.short	0x0220


	//----- nvinfo : EIATTR_PARAM_CBANK
	.align		4
        /*005c*/ 	.byte	0x04, 0x0a
        /*005e*/ 	.short	(.L_8327 - .L_8326)
	.align		4
.L_8326:
        /*0060*/ 	.word	index@(.nv.constant0._ZN2at6native18elementwise_kernelILi128ELi4EZNS0_22gpu_kernel_impl_nocastIZZZNS0_17rsqrt_kernel_cudaERNS_18TensorIteratorBaseEENKUlvE0_clEvENKUlvE1_clEvEUlN3c108BFloat16EE_EEvS4_RKT_EUliE_EEviT1_)
        /*0064*/ 	.short	0x0210
        /*0066*/ 	.short	0x0220


	//----- nvinfo : EIATTR_SW_WAR
	.align		4
.L_8327:
        /*0068*/ 	.byte	0x04, 0x36
        /*006a*/ 	.short	(.L_8329 - .L_8328)
.L_8328:
        /*006c*/ 	.word	0x00000008
.L_8329:


//--------------------- .nv.info._ZN2at6native27unrolled_elementwise_kernelIZZZNS0_17rsqrt_kernel_cudaERNS_18TensorIteratorBaseEENKUlvE0_clEvENKUlvE1_clEvEUlN3c108BFloat16EE_St5arrayIPcLm2EELi4E23TrivialOffsetCalculatorILi1EjESD_NS0_6memory15LoadWithoutCastENSE_16StoreWithoutCastEEEviT_T0_T2_T3_T4_T5_ --------------------------
	.section	.nv.info._ZN2at6native27unrolled_elementwise_kernelIZZZNS0_17rsqrt_kernel_cudaERNS_18TensorIteratorBaseEENKUlvE0_clEvENKUlvE1_clEvEUlN3c108BFloat16EE_St5arrayIPcLm2EELi4E23TrivialOffsetCalculatorILi1EjESD_NS0_6memory15LoadWithoutCastENSE_16StoreWithoutCastEEEviT_T0_T2_T3_T4_T5_,"",@"SHT_CUDA_INFO"
	.sectionflags	@""
	.align	4


	//----- nvinfo : EIATTR_CUDA_API_VERSION
	.align		4
        /*0000*/ 	.byte	0x04, 0x37
        /*0002*/ 	.short	(.L_8331 - .L_8330)
.L_8330:
        /*0004*/ 	.word	0x00000082


	//----- nvinfo : EIATTR_KPARAM_INFO
	.align		4
.L_8331:
        /*0008*/ 	.byte	0x04, 0x17
        /*000a*/ 	.short	(.L_8333 - .L_8332)
.L_8332:
        /*000c*/ 	.word	0x00000000
        /*0010*/ 	.short	0x0006
        /*0012*/ 	.short	0x001b
        /*0014*/ 	.byte	0x00, 0xf0, 0x05, 0x00


	//----- nvinfo : EIATTR_KPARAM_INFO
	.align		4
.L_8333:
        /*0018*/ 	.byte	0x04, 0x17
        /*001a*/ 	.short	(.L_8335 - .L_8334)
.L_8334:
        /*001c*/ 	.word	0x00000000
        /*0020*/ 	.short	0x0005
        /*0022*/ 	.short	0x001a
        /*0024*/ 	.byte	0x00, 0xf0, 0x05, 0x00


	//----- nvinfo : EIATTR_KPARAM_INFO
	.align		4
.L_8335:
        /*0028*/ 	.byte	0x04, 0x17
        /*002a*/ 	.short	(.L_8337 - .L_8336)
.L_8336:
        /*002c*/ 	.word	0x00000000
        /*0030*/ 	.short	0x0004
        /*0032*/ 	.short	0x0019
        /*0034*/ 	.byte	0x00, 0xf0, 0x05, 0x00


	//----- nvinfo : EIATTR_KPARAM_INFO
	.align		4
.L_8337:
        /*0038*/ 	.byte	0x04, 0x17
        /*003a*/ 	.short	(.L_8339 - .L_8338)
.L_8338:
        /*003c*/ 	.word	0x00000000
        /*0040*/ 	.short	0x0003
        /*0042*/ 	.short	0x0018
        /*0044*/ 	.byte	0x00, 0xf0, 0x05, 0x00


	//----- nvinfo : EIATTR_KPARAM_INFO
	.align		4
.L_8339:
        /*0048*/ 	.byte	0x04, 0x17
        /*004a*/ 	.short	(.L_8341 - .L_8340)
.L_8340:
        /*004c*/ 	.word	0x00000000
        /*0050*/ 	.short	0x0002
        /*0052*/ 	.short	0x0008
        /*0054*/ 	.byte	0x00, 0xf0, 0x41, 0x00


	//----- nvinfo : EIATTR_KPARAM_INFO
	.align		4
.L_8341:
        /*0058*/ 	.byte	0x04, 0x17
        /*005a*/ 	.short	(.L_8343 - .L_8342)
.L_8342:
        /*005c*/ 	.word	0x00000000
        /*0060*/ 	.short	0x0001
        /*0062*/ 	.short	0x0004
        /*0064*/ 	.byte	0x00, 0xf0, 0x05, 0x00


	//----- nvinfo : EIATTR_KPARAM_INFO
	.align		4
.L_8343:
        /*0068*/ 	.byte	0x04, 0x17
        /*006a*/ 	.short	(.L_8345 - .L_8344)
.L_8344:
        /*006c*/ 	.word	0x00000000
        /*0070*/ 	.short	0x0000
        /*0072*/ 	.short	0x0000
        /*0074*/ 	.byte	0x00, 0xf0, 0x11, 0x00


	//----- nvinfo : EIATTR_SPARSE_MMA_MASK
	.align		4
.L_8345:
        /*0078*/ 	.byte	0x03, 0x50
        /*007a*/ 	.short	0x0000


	//----- nvinfo : EIATTR_MAXREG_COUNT
	.align		4
        /*007c*/ 	.byte	0x03, 0x1b
        /*007e*/ 	.short	0x00ff


	//----- nvinfo : EIATTR_MERCURY_ISA_VERSION
	.align		4
        /*0080*/ 	.byte	0x03, 0x5f
        /*0082*/ 	.short	0x0101


	//----- nvinfo : EIATTR_EXIT_INSTR_OFFSETS
	.align		4
        /*0084*/ 	.byte	0x04, 0x1c
        /*0086*/ 	.short	(.L_8347 - .L_8346)


	//   ....[0]....
.L_8346:
        /*0088*/ 	.word	0x00000470


	//   ....[1]....
        /*008c*/ 	.word	0x000004e0


	//----- nvinfo : EIATTR_MAX_THREADS
	.align		4
.L_8347:
        /*0090*/ 	.byte	0x04, 0x05
        /*0092*/ 	.short	(.L_8349 - .L_8348)
.L_8348:
        /*0094*/ 	.word	0x00000080
        /*0098*/ 	.word	0x00000001
        /*009c*/ 	.word	0x00000001


	//----- nvinfo : EIATTR_CRS_STACK_SIZE
	.align		4
.L_8349:
        /*00a0*/ 	.byte	0x04, 0x1e
        /*00a2*/ 	.short	(.L_8351 - .L_8350)
.L_8350:
        /*00a4*/ 	.word	0x00000000


	//----- nvinfo : EIATTR_CBANK_PARAM_SIZE
	.align		4
.L_8351:
        /*00a8*/ 	.byte	0x03, 0x19
        /*00aa*/ 	.short	0x001c


	//----- nvinfo : EIATTR_PARAM_CBANK
	.align		4
        /*00ac*/ 	.byte	0x04, 0x0a
        /*00ae*/ 	.short	(.L_8353 - .L_8352)
	.align		4
.L_8352:
        /*00b0*/ 	.word	index@(.nv.constant0._ZN2at6native27unrolled_elementwise_kernelIZZZNS0_17rsqrt_kernel_cudaERNS_18TensorIteratorBaseEENKUlvE0_clEvENKUlvE1_clEvEUlN3c108BFloat16EE_St5arrayIPcLm2EELi4E23TrivialOffsetCalculatorILi1EjESD_NS0_6memory15LoadWithoutCastENSE_16StoreWithoutCastEEEviT_T0_T2_T3_T4_T5_)
        /*00b4*/ 	.short	0x0210
        /*00b6*/ 	.short	0x001c


	//----- nvinfo : EIATTR_SW_WAR
	.align		4
.L_8353:
        /*00b8*/ 	.byte	0x04, 0x36
        /*00ba*/ 	.short	(.L_8355 - .L_8354)
.L_8354:
        /*00bc*/ 	.word	0x00000008
.L_8355:


//--------------------- .nv.info._ZN2at6native29vectorized_elementwise_kernelILi2EZZZNS0_17rsqrt_kernel_cudaERNS_18TensorIteratorBaseEENKUlvE0_clEvENKUlvE1_clEvEUlN3c108BFloat16EE_St5arrayIPcLm2EEEEviT0_T1_ --------------------------
	.section	.nv.info._ZN2at6native29vectorized_elementwise_kernelILi2EZZZNS0_17rsqrt_kernel_cudaERNS_18TensorIteratorBaseEENKUlvE0_clEvENKUlvE1_clEvEUlN3c108BFloat16EE_St5arrayIPcLm2EEEEviT0_T1_,"",@"SHT_CUDA_INFO"
	.sectionflags	@""
	.align	4


	//----- nvinfo : EIATTR_CUDA_API_VERSION
	.align		4
        /*0000*/ 	.byte	0x04, 0x37
        /*0002*/ 	.short	(.L_8357 - .L_8356)
.L_8356:
        /*0004*/ 	.word	0x00000082


	//----- nvinfo : EIATTR_KPARAM_INFO
	.align		4
.L_8357:
        /*0008*/ 	.byte	0x04, 0x17
        /*000a*/ 	.short	(.L_8359 - .L_8358)
.L_8358:
        /*000c*/ 	.word	0x00000000
        /*0010*/ 	.short	0x0002
        /*0012*/ 	.short	0x0008
        /*0014*/ 	.byte	0x00, 0xf0, 0x41, 0x00


	//----- nvinfo : EIATTR_KPARAM_INFO
	.align		4
.L_8359:
        /*0018*/ 	.byte	0x04, 0x17
        /*001a*/ 	.short	(.L_8361 - .L_8360)
.L_8360:
        /*001c*/ 	.word	0x00000000
        /*0020*/ 	.short	0x0001
        /*0022*/ 	.short	0x0004
        /*0024*/ 	.byte	0x00, 0xf0, 0x05, 0x00


	//----- nvinfo : EIATTR_KPARAM_INFO
	.align		4
.L_8361:
        /*0028*/ 	.byte	0x04, 0x17
        /*002a*/ 	.short	(.L_8363 - .L_8362)
.L_8362:
        /*002c*/ 	.word	0x00000000
        /*0030*/ 	.short	0x0000
        /*0032*/ 	.short	0x0000
        /*0034*/ 	.byte	0x00, 0xf0, 0x11, 0x00


	//----- nvinfo : EIATTR_SPARSE_MMA_MASK
	.align		4
.L_8363:
        /*0038*/ 	.byte	0x03, 0x50
        /*003a*/ 	.short	0x0000


	//----- nvinfo : EIATTR_MAXREG_COUNT
	.align		4
        /*003c*/ 	.byte	0x03, 0x1b
        /*003e*/ 	.short	0x00ff


	//----- nvinfo : EIATTR_MERCURY_ISA_VERSION
	.align		4
        /*0040*/ 	.byte	0x03, 0x5f
        /*0042*/ 	.short	0x0101


	//----- nvinfo : EIATTR_EXIT_INSTR_OFFSETS
	.align		4
        /*0044*/ 	.byte	0x04, 0x1c
        /*0046*/ 	.short	(.L_8365 - .L_8364)


	//   ....[0]....
.L_8364:
        /*0048*/ 	.word	0x000002f0


	//   ....[1]....
        /*004c*/ 	.word	0x00000c40


	//   ....[2]....
        /*0050*/ 	.word	0x00000c90


	//----- nvinfo : EIATTR_MAX_THREADS
	.align		4
.L_8365:
        /*0054*/ 	.byte	0x04, 0x05
        /*0056*/ 	.short	(.L_8367 - .L_8366)
.L_8366:
        /*0058*/ 	.word	0x00000080
        /*005c*/ 	.word	0x00000001
        /*0060*/ 	.word	0x00000001


	//----- nvinfo : EIATTR_CRS_STACK_SIZE
	.align		4
.L_8367:
        /*0064*/ 	.byte	0x04, 0x1e
        /*0066*/ 	.short	(.L_8369 - .L_8368)
.L_8368:
        /*0068*/ 	.word	0x00000000


	//----- nvinfo : EIATTR_CBANK_PARAM_SIZE
	.align		4
.L_8369:
        /*006c*/ 	.byte	0x03, 0x19
        /*006e*/ 	.short	0x0018


	//----- nvinfo : EIATTR_PARAM_CBANK
	.align		4
        /*0070*/ 	.byte	0x04, 0x0a
        /*0072*/ 	.short	(.L_8371 - .L_8370)
	.align		4
.L_8370:
        /*0074*/ 	.word	index@(.nv.constant0._ZN2at6native29vectorized_elementwise_kernelILi2EZZZNS0_17rsqrt_kernel_cudaERNS_18TensorIteratorBaseEENKUlvE0_clEvENKUlvE1_clEvEUlN3c108BFloat16EE_St5arrayIPcLm2EEEEviT0_T1_)
        /*0078*/ 	.short	0x0210
        /*007a*/ 	.short	0x0018


	//----- nvinfo : EIATTR_SW_WAR
	.align		4
.L_8371:
        /*007c*/ 	.byte	0x04, 0x36
        /*007e*/ 	.short	(.L_8373 - .L_8372)
.L_8372:
        /*0080*/ 	.word	0x00000008
.L_8373:


//--------------------- .nv.info._ZN2at6native29vectorized_elementwise_kernelILi4EZZZNS0_17rsqrt_kernel_cudaERNS_18TensorIteratorBaseEENKUlvE0_clEvENKUlvE1_clEvEUlN3c108BFloat16EE_St5arrayIPcLm2EEEEviT0_T1_ --------------------------
	.section	.nv.info._ZN2at6native29vectorized_elementwise_kernelILi4EZZZNS0_17rsqrt_kernel_cudaERNS_18TensorIteratorBaseEENKUlvE0_clEvENKUlvE1_clEvEUlN3c108BFloat16EE_St5arrayIPcLm2EEEEviT0_T1_,"",@"SHT_CUDA_INFO"
	.sectionflags	@""
	.align	4


	//----- nvinfo : EIATTR_CUDA_API_VERSION
	.align		4
        /*0000*/ 	.byte	0x04, 0x37
        /*0002*/ 	.short	(.L_8375 - .L_8374)
.L_8374:
        /*0004*/ 	.word	0x00000082


	//----- nvinfo : EIATTR_KPARAM_INFO
	.align		4
.L_8375:
        /*0008*/ 	.byte	0x04, 0x17
        /*000a*/ 	.short	(.L_8377 - .L_8376)
.L_8376:
        /*000c*/ 	.word	0x00000000
        /*0010*/ 	.short	0x0002
        /*0012*/ 	.short	0x0008
        /*0014*/ 	.byte	0x00, 0xf0, 0x41, 0x00


	//----- nvinfo : EIATTR_KPARAM_INFO
	.align		4
.L_8377:
        /*0018*/ 	.byte	0x04, 0x17
        /*001a*/ 	.short	(.L_8379 - .L_8378)
.L_8378:
        /*001c*/ 	.word	0x00000000
        /*0020*/ 	.short	0x0001
        /*0022*/ 	.short	0x0004
        /*0024*/ 	.byte	0x00, 0xf0, 0x05, 0x00


	//----- nvinfo : EIATTR_KPARAM_INFO
	.align		4
.L_8379:
        /*0028*/ 	.byte	0x04, 0x17
        /*002a*/ 	.short	(.L_8381 - .L_8380)
.L_8380:
        /*002c*/ 	.word	0x00000000
        /*0030*/ 	.short	0x0000
        /*0032*/ 	.short	0x0000
        /*0034*/ 	.byte	0x00, 0xf0, 0x11, 0x00


	//----- nvinfo : EIATTR_SPARSE_MMA_MASK
	.align		4
.L_8381:
        /*0038*/ 	.byte	0x03, 0x50
        /*003a*/ 	.short	0x0000


	//----- nvinfo : EIATTR_MAXREG_COUNT
	.align		4
        /*003c*/ 	.byte	0x03, 0x1b
        /*003e*/ 	.short	0x00ff


	//----- nvinfo : EIATTR_MERCURY_ISA_VERSION
	.align		4
        /*0040*/ 	.byte	0x03, 0x5f
        /*0042*/ 	.short	0x0101


	//----- nvinfo : EIATTR_EXIT_INSTR_OFFSETS
	.align		4
        /*0044*/ 	.byte	0x04, 0x1c
        /*0046*/ 	.short	(.L_8383 - .L_8382)


	//   ....[0]....
.L_8382:
        /*0048*/ 	.word	0x000002b0


	//   ....[1]....
        /*004c*/ 	.word	0x00000c00


	//   ....[2]....
        /*0050*/ 	.word	0x00000c50


	//----- nvinfo : EIATTR_MAX_THREADS
	.align		4
.L_8383:
        /*0054*/ 	.byte	0x04, 0x05
        /*0056*/ 	.short	(.L_8385 - .L_8384)
.L_8384:
        /*0058*/ 	.word	0x00000080
        /*005c*/ 	.word	0x00000001
        /*0060*/ 	.word	0x00000001


	//----- nvinfo : EIATTR_CRS_STACK_SIZE
	.align		4
.L_8385:
        /*0064*/ 	.byte	0x04, 0x1e
        /*0066*/ 	.short	(.L_8387 - .L_8386)
.L_8386:
        /*0068*/ 	.word	0x00000000


	//----- nvinfo : EIATTR_CBANK_PARAM_SIZE
	.align		4
.L_8387:
        /*006c*/ 	.byte	0x03, 0x19
        /*006e*/ 	.short	0x0018


	//----- nvinfo : EIATTR_PARAM_CBANK
	.align		4
        /*0070*/ 	.byte	0x04, 0x0a
        /*0072*/ 	.short	(.L_8389 - .L_8388)
	.align		4
.L_8388:
        /*0074*/ 	.word	index@(.nv.constant0._ZN2at6native29vectorized_elementwise_kernelILi4EZZZNS0_17rsqrt_kernel_cudaERNS_18TensorIteratorBaseEENKUlvE0_clEvENKUlvE1_clEvEUlN3c108BFloat16EE_St5arrayIPcLm2EEEEviT0_T1_)
        /*0078*/ 	.short	0x0210
        /*007a*/ 	.short	0x0018


	//----- nvinfo : EIATTR_SW_WAR
	.align		4
.L_8389:
        /*007c*/ 	.byte	0x04, 0x36
        /*007e*/ 	.short	(.L_8391 - .L_8390)
.L_8390:
        /*0080*/ 	.word	0x00000008
.L_8391:


//--------------------- .nv.info._ZN2at6native29vectorized_elementwise_kernelILi8EZZZNS0_17rsqrt_kernel_cudaERNS_18TensorIteratorBaseEENKUlvE0_clEvENKUlvE1_clEvEUlN3c108BFloat16EE_St5arrayIPcLm2EEEEviT0_T1_ --------------------------
	.section	.nv.info._ZN2at6native29vectorized_elementwise_kernelILi8EZZZNS0_17rsqrt_kernel_cudaERNS_18TensorIteratorBaseEENKUlvE0_clEvENKUlvE1_clEvEUlN3c108BFloat16EE_St5arrayIPcLm2EEEEviT0_T1_,"",@"SHT_CUDA_INFO"
	.sectionflags	@""
	.align	4


	//----- nvinfo : EIATTR_CUDA_API_VERSION
	.align		4
        /*0000*/ 	.byte	0x04, 0x37
        /*0002*/ 	.short	(.L_8393 - .L_8392)
.L_8392:
        /*0004*/ 	.word	0x00000082


	//----- nvinfo : EIATTR_KPARAM_INFO
	.align		4
.L_8393:
        /*0008*/ 	.byte	0x04, 0x17
        /*000a*/ 	.short	(.L_8395 - .L_8394)
.L_8394:
        /*000c*/ 	.word	0x00000000
        /*0010*/ 	.short	0x0002
        /*0012*/ 	.short	0x0008
        /*0014*/ 	.byte	0x00, 0xf0, 0x41, 0x00


	//----- nvinfo : EIATTR_KPARAM_INFO
	.align		4
.L_8395:
        /*0018*/ 	.byte	0x04, 0x17
        /*001a*/ 	.short	(.L_8397 - .L_8396)
.L_8396:
        /*001c*/ 	.word	0x00000000
        /*0020*/ 	.short	0x0001
        /*0022*/ 	.short	0x0004
        /*0024*/ 	.byte	0x00, 0xf0, 0x05, 0x00


	//----- nvinfo : EIATTR_KPARAM_INFO
	.align		4
.L_8397:
        /*0028*/ 	.byte	0x04, 0x17
        /*002a*/ 	.short	(.L_8399 - .L_8398)
.L_8398:
        /*002c*/ 	.word	0x00000000
        /*0030*/ 	.short	0x0000
        /*0032*/ 	.short	0x0000
        /*0034*/ 	.byte	0x00, 0xf0, 0x11, 0x00


	//----- nvinfo : EIATTR_SPARSE_MMA_MASK
	.align		4
.L_8399:
        /*0038*/ 	.byte	0x03, 0x50
        /*003a*/ 	.short	0x0000


	//----- nvinfo : EIATTR_MAXREG_COUNT
	.align		4
        /*003c*/ 	.byte	0x03, 0x1b
        /*003e*/ 	.short	0x00ff


	//----- nvinfo : EIATTR_MERCURY_ISA_VERSION
	.align		4
        /*0040*/ 	.byte	0x03, 0x5f
        /*0042*/ 	.short	0x0101


	//----- nvinfo : EIATTR_EXIT_INSTR_OFFSETS
	.align		4
        /*0044*/ 	.byte	0x04, 0x1c
        /*0046*/ 	.short	(.L_8401 - .L_8400)


	//   ....[0]....
.L_8400:
        /*0048*/ 	.word	0x00000290


	//   ....[1]....
        /*004c*/ 	.word	0x00000be0


	//   ....[2]....
        /*0050*/ 	.word	0x00000c30


	//----- nvinfo : EIATTR_MAX_THREADS
	.align		4
.L_8401:
        /*0054*/ 	.byte	0x04, 0x05
        /*0056*/ 	.short	(.L_8403 - .L_8402)
.L_8402:
        /*0058*/ 	.word	0x00000080
        /*005c*/ 	.word	0x00000001
        /*0060*/ 	.word	0x00000001


	//----- nvinfo : EIATTR_CRS_STACK_SIZE
	.align		4
.L_8403:
        /*0064*/ 	.byte	0x04, 0x1e
        /*0066*/ 	.short	(.L_8405 - .L_8404)
.L_8404:
        /*0068*/ 	.word	0x00000000


	//----- nvinfo : EIATTR_CBANK_PARAM_SIZE
	.align		4
.L_8405:
        /*006c*/ 	.byte	0x03, 0x19
        /*006e*/ 	.short	0x0018


	//----- nvinfo : EIATTR_PARAM_CBANK
	.align		4
        /*0070*/ 	.byte	0x04, 0x0a
        /*0072*/ 	.short	(.L_8407 - .L_8406)
	.align		4
.L_8406:
        /*0074*/ 	.word	index@(.nv.constant0._ZN2at6native29vectorized_elementwise_kernelILi8EZZZNS0_17rsqrt_kernel_cudaERNS_18TensorIteratorBaseEENKUlvE0_clEvENKUlvE1_clEvEUlN3c108BFloat16EE_St5arrayIPcLm2EEEEviT0_T1_)
        /*0078*/ 	.short	0x0210
        /*007a*/ 	.short	0x0018


	//----- nvinfo : EIATTR_SW_WAR
	.align		4
.L_8407:
        /*007c*/ 	.byte	0x04, 0x36
        /*007e*/ 	.short	(.L_8409 - .L_8408)
.L_8408:
        /*0080*/ 	.word	0x00000008
.L_8409:


//--------------------- .nv.info._ZN2at6native18elementwise_kernelILi128ELi4EZNS0_15gpu_kernel_implIZZZNS0_17rsqrt_kernel_cudaERNS_18TensorIteratorBaseEENKUlvE0_clEvENKUlvE0_clEvEUlfE_EEvS4_RKT_EUliE_EEviT1_ --------------------------
	.section	.nv.info._ZN2at6native18elementwise_kernelILi128ELi4EZNS0_15gpu_kernel_implIZZZNS0_17rsqrt_kernel_cudaERNS_18TensorIteratorBaseEENKUlvE0_clEvENKUlvE0_clEvEUlfE_EEvS4_RKT_EUliE_EEviT1_,"",@"SHT_CUDA_INFO"
	.sectionflags	@""
	.align	4


	//----- nvinfo : EIATTR_CUDA_API_VERSION
	.align		4
        /*0000*/ 	.byte	0x04, 0x37
        /*0002*/ 	.short	(.L_8411 - .L_8410)
.L_8410:
        /*0004*/ 	.word	0x00000082


	//----- nvinfo : EIATTR_KPARAM_INFO
	.align		4
.L_8411:
        /*0008*/ 	.byte	0x04, 0x17
        /*000a*/ 	.short	(.L_8413 - .L_8412)
.L_8412:
        /*000c*/ 	.word	0x00000000
        /*0010*/ 	.short	0x0001
        /*0012*/ 	.short	0x0008
        /*0014*/ 	.byte	0x00, 0xf0, 0x61, 0x08


	//----- nvinfo : EIATTR_KPARAM_INFO
	.align		4
.L_8413:
        /*0018*/ 	.byte	0x04, 0x17
        /*001a*/ 	.short	(.L_8415 - .L_8414)
.L_8414:
        /*001c*/ 	.word	0x00000000
        /*0020*/ 	.short	0x0000
        /*0022*/ 	.short	0x0000
        /*0024*/ 	.byte	0x00, 0xf0, 0x11, 0x00


	//----- nvinfo : EIATTR_SPARSE_MMA_MASK
	.align		4
.L_8415:
        /*0028*/ 	.byte	0x03, 0x50
        /*002a*/ 	.short	0x0000


	//----- nvinfo : EIATTR_MAXREG_COUNT
	.align		4
        /*002c*/ 	.byte	0x03, 0x1b
        /*002e*/ 	.short	0x0080


	//----- nvinfo : EIATTR_EXTERNS
	.align		4
        /*0030*/ 	.byte	0x04, 0x0f
        /*0032*/ 	.short	(.L_8417 - .L_8416)


	//   ....[0]....
	.align		4
.L_8416:
        /*0034*/ 	.word	index@(__assertfail)


	//----- nvinfo : EIATTR_MERCURY_ISA_VERSION
	.align		4
.L_8417:
        /*0038*/ 	.byte	0x03, 0x5f
        /*003a*/ 	.short	0x0101


	//----- nvinfo : EIATTR_SYSCALL_OFFSETS
	.align		4
        /*003c*/ 	.byte	0x04, 0x46
        /*003e*/ 	.short	(.L_8419 - .L_8418)


	//   ....[0]....
.L_8418:
        /*0040*/ 	.word	0x00002150


	//   ....[1]....
        /*0044*/ 	.word	0x00002fb0


	//   ....[2]....
        /*0048*/ 	.word	0x00005140


	//   ....[3]....
        /*004c*/ 	.word	0x00005fa0


	//   ....[4]....
        /*0050*/ 	.word	0x00008120


	//   ....[5]....
        /*0054*/ 	.word	0x00008f80


	//   ....[6]....
        /*0058*/ 	.word	0x0000b0f0


	//   ....[7]....
        /*005c*/ 	.word	0x0000bf50


	//----- nvinfo : EIATTR_EXIT_INSTR_OFFSETS
	.align		4
.L_8419:
        /*0060*/ 	.byte	0x04, 0x1c
        /*0062*/ 	.short	(.L_8421 - .L_8420)


	//   ....[0]....
.L_8420:
        /*0064*/ 	.word	0x00009030


	//   ....[1]....
        /*0068*/ 	.word	0x0000b270


	//   ....[2]....
        /*006c*/ 	.word	0x0000b2b0


	//   ....[3]....
        /*0070*/ 	.word	0x0000b340


	//   ....[4]....
        /*0074*/ 	.word	0x0000b370


	//   ....[5]....
        /*0078*/ 	.word	0x0000b3a0


	//   ....[6]....
        /*007c*/ 	.word	0x0000b420


	//   ....[7]....
        /*0080*/ 	.word	0x0000b450


	//   ....[8]....
        /*0084*/ 	.word	0x0000b4e0


	//   ....[9]....
        /*0088*/ 	.word	0x0000b520


	//   ....[10]....
        /*008c*/ 	.word	0x0000b560


	//   ....[11]....
        /*0090*/ 	.word	0x0000b620


	//   ....[12]....
        /*0094*/ 	.word	0x0000b670


	//   ....[13]....
        /*0098*/ 	.word	0x0000b7f0


	//   ....[14]....
        /*009c*/ 	.word	0x0000b940


	//   ....[15]....
        /*00a0*/ 	.word	0x0000b970


	//   ....[16]....
        /*00a4*/ 	.word	0x0000ba20


	//   ....[17]....
        /*00a8*/ 	.word	0x0000bb90


	//   ....[18]....
        /*00ac*/ 	.word	0x0000bd00


	//   ....[19]....
        /*00b0*/ 	.word	0x0000be50


	//   ....[20]....
        /*00b4*/ 	.word	0x0000bf60


	//   ....[21]....
        /*00b8*/ 	.word	0x0000bf90


	//   ....[22]....
        /*00bc*/ 	.word	0x0000bfc0


	//----- nvinfo : EIATTR_MAX_THREADS
	.align		4
.L_8421:
        /*00c0*/ 	.byte	0x04, 0x05
        /*00c2*/ 	.short	(.L_8423 - .L_8422)
.L_8422:
        /*00c4*/ 	.word	0x00000080
        /*00c8*/ 	.word	0x00000001
        /*00cc*/ 	.word	0x00000001


	//----- nvinfo : EIATTR_CRS_STACK_SIZE
	.align		4
.L_8423:
        /*00d0*/ 	.byte	0x04, 0x1e
        /*00d2*/ 	.short	(.L_8425 - .L_8424)
.L_8424:
        /*00d4*/ 	.word	0x00000000


	//----- nvinfo : EIATTR_CBANK_PARAM_SIZE
	.align		4
.L_8425:
        /*00d8*/ 	.byte	0x03, 0x19
        /*00da*/ 	.short	0x0220


	//----- nvinfo : EIATTR_PARAM_CBANK
	.align		4
        /*00dc*/ 	.byte	0x04, 0x0a
        /*00de*/ 	.short	(.L_8427 - .L_8426)
	.align		4
.L_8426:
        /*00e0*/ 	.word	index@(.nv.constant0._ZN2at6native18elementwise_kernelILi128ELi4EZNS0_15gpu_kernel_implIZZZNS0_17rsqrt_kernel_cudaERNS_18TensorIteratorBaseEENKUlvE0_clEvENKUlvE0_clEvEUlfE_EEvS4_RKT_EUliE_EEviT1_)
        /*00e4*/ 	.short	0x0210
        /*00e6*/ 	.short	0x0220


	//----- nvinfo : EIATTR_SW_WAR
	.align		4
.L_8427:
        /*00e8*/ 	.byte	0x04, 0x36
        /*00ea*/ 	.short	(.L_8429 - .L_8428)
.L_8428:
        /*00ec*/ 	.word	0x00000008
.L_8429:


//--------------------- .nv.info._ZN2at6native27unrolled_elementwise_kernelIZZZNS0_17rsqrt_kernel_cudaERNS_18TensorIteratorBaseEENKUlvE0_clEvENKUlvE0_clEvEUlfE_St5arrayIPcLm2EELi4E23TrivialOffsetCalculatorILi1EjESB_NS0_6memory12LoadWithCastILi1EEENSC_13StoreWithCastILi1EEEEEviT_T0_T2_T3_T4_T5_ --------------------------
	.section	.nv.info._ZN2at6native27unrolled_elementwise_kernelIZZZNS0_17rsqrt_kernel_cudaERNS_18TensorIteratorBaseEENKUlvE0_clEvENKUlvE0_clEvEUlfE_St5arrayIPcLm2EELi4E23TrivialOffsetCalculatorILi1EjESB_NS0_6memory12LoadWithCastILi1EEENSC_13StoreWithCastILi1EEEEEviT_T0_T2_T3_T4_T5_,"",@"SHT_CUDA_INFO"
	.sectionflags	@""
	.align	4


	//----- nvinfo : EIATTR_CUDA_API_VERSION
	.align		4
        /*0000*/ 	.byte	0x04, 0x37
        /*0002*/ 	.short	(.L_8431 - .L_8430)
.L_8430:
        /*0004*/ 	.word	0x00000082


	//----- nvinfo : EIATTR_KPARAM_INFO
	.align		4
.L_8431:
        /*0008*/ 	.byte	0x04, 0x17
        /*000a*/ 	.short	(.L_8433 - .L_8432)
.L_8432:
        /*000c*/ 	.word	0x00000000
        /*0010*/ 	.short	0x0006
        /*0012*/ 	.short	0x0024
        /*0014*/ 	.byte	0x00, 0xf0, 0x21, 0x00


	//----- nvinfo : EIATTR_KPARAM_INFO
	.align		4
.L_8433:
        /*0018*/ 	.byte	0x04, 0x17
        /*001a*/ 	.short	(.L_8435 - .L_8434)
.L_8434:
        /*001c*/ 	.word	0x00000000
        /*0020*/ 	.short	0x0005
        /*0022*/ 	.short	0x001c
        /*0024*/ 	.byte	0x00, 0xf0, 0x21, 0x00


	//----- nvinfo : EIATTR_KPARAM_INFO
	.align		4
.L_8435:
        /*0028*/ 	.byte	0x04, 0x17
        /*002a*/ 	.short	(.L_8437 - .L_8436)
.L_8436:
        /*002c*/ 	.word	0x00000000
        /*0030*/ 	.short	0x0004
        /*0032*/ 	.short	0x0019
        /*0034*/ 	.byte	0x00, 0xf0, 0x05, 0x00


	//----- nvinfo : EIATTR_KPARAM_INFO
	.align		4
.L_8437:
        /*0038*/ 	.byte	0x04, 0x17
        /*003a*/ 	.short	(.L_8439 - .L_8438)
.L_8438:
        /*003c*/ 	.word	0x00000000
        /*0040*/ 	.short	0x0003
        /*0042*/ 	.short	0x0018
        /*0044*/ 	.byte	0x00, 0xf0, 0x05, 0x00


	//----- nvinfo : EIATTR_KPARAM_INFO
	.align		4
.L_8439:
        /*0048*/ 	.byte	0x04, 0x17
        /*004a*/ 	.short	(.L_8441 - .L_8440)
.L_8440:
        /*004c*/ 	.word	0x00000000
        /*0050*/ 	.short	0x0002
        /*0052*/ 	.short	0x0008
        /*0054*/ 	.byte	0x00, 0xf0, 0x41, 0x00


	//----- nvinfo : EIATTR_KPARAM_INFO
	.align		4
.L_8441:
        /*0058*/ 	.byte	0x04, 0x17
        /*005a*/ 	.short	(.L_8443 - .L_8442)
.L_8442:
        /*005c*/ 	.word	0x00000000
        /*0060*/ 	.short	0x0001
        /*0062*/ 	.short	0x0004
        /*0064*/ 	.byte	0x00, 0xf0, 0x05, 0x00


	//----- nvinfo : EIATTR_KPARAM_INFO
	.align		4
.L_8443:
        /*0068*/ 	.byte	0x04, 0x17
        /*006a*/ 	.short	(.L_8445 - .L_8444)
.L_8444:
        /*006c*/ 	.word	0x00000000
        /*0070*/ 	.short	0x0000
        /*0072*/ 	.short	0x0000
        /*0074*/ 	.byte	0x00, 0xf0, 0x11, 0x00


	//----- nvinfo : EIATTR_SPARSE_MMA_MASK
	.align		4
.L_8445:
        /*0078*/ 	.byte	0x03, 0x50
        /*007a*/ 	.short	0x0000


	//----- nvinfo : EIATTR_MAXREG_COUNT
	.align		4
        /*007c*/ 	.byte	0x03, 0x1b
        /*007e*/ 	.short	0x00ff


	//----- nvinfo : EIATTR_EXTERNS
	.align		4
        /*0080*/ 	.byte	0x04, 0x0f
        /*0082*/ 	.short	(.L_8447 - .L_8446)


	//   ....[0]....
	.align		4
.L_8446:
        /*0084*/ 	.word	index@(__assertfail)


	//----- nvinfo : EIATTR_MERCURY_ISA_VERSION
	.align		4
.L_8447:
        /*0088*/ 	.byte	0x03, 0x5f
        /*008a*/ 	.short	0x0101


	//----- nvinfo : EIATTR_SYSCALL_OFFSETS
	.align		4
        /*008c*/ 	.byte	0x04, 0x46
        /*008e*/ 	.short	(.L_8449 - .L_8448)


	//   ....[0]....
.L_8448:
        /*0090*/ 	.word	0x00000e80


	//   ....[1]....
        /*0094*/ 	.word	0x00001d30


	//   ....[2]....
        /*0098*/ 	.word	0x00002bf0


	//   ....[3]....
        /*009c*/ 	.word	0x00003a50


	//   ....[4]....
        /*00a0*/ 	.word	0x00004b10


	//   ....[5]....
        /*00a4*/ 	.word	0x00005a10


	//   ....[6]....
        /*00a8*/ 	.word	0x000068d0


	//   ....[7]....
        /*00ac*/ 	.word	0x00007790


	//----- nvinfo : EIATTR_EXIT_INSTR_OFFSETS
	.align		4
.L_8449:
        /*00b0*/ 	.byte	0x04, 0x1c
        /*00b2*/ 	.short	(.L_8451 - .L_8450)


	//   ....[0]....
.L_8450:
        /*00b4*/ 	.word	0x00006970


	//   ....[1]....
        /*00b8*/ 	.word	0x00006ab0


	//   ....[2]....
        /*00bc*/ 	.word	0x00006af0


	//   ....[3]....
        /*00c0*/ 	.word	0x00006b80


	//   ....[4]....
        /*00c4*/ 	.word	0x00006bb0


	//   ....[5]....
        /*00c8*/ 	.word	0x00006be0


	//   ....[6]....
        /*00cc*/ 	.word	0x00006c60


	//   ....[7]....
        /*00d0*/ 	.word	0x00006c90


	//   ....[8]....
        /*00d4*/ 	.word	0x00006d20


	//   ....[9]....
        /*00d8*/ 	.word	0x00006d60


	//   ....[10]....
        /*00dc*/ 	.word	0x00006da0


	//   ....[11]....
        /*00e0*/ 	.word	0x00006e60


	//   ....[12]....
        /*00e4*/ 	.word	0x00006eb0


	//   ....[13]....
        /*00e8*/ 	.word	0x00007030


	//   ....[14]....
        /*00ec*/ 	.word	0x00007180


	//   ....[15]....
        /*00f0*/ 	.word	0x000071b0


	//   ....[16]....
        /*00f4*/ 	.word	0x00007260


	//   ....[17]....
        /*00f8*/ 	.word	0x000073d0


	//   ....[18]....
        /*00fc*/ 	.word	0x00007540


	//   ....[19]....
        /*0100*/ 	.word	0x00007690


	//   ....[20]....
        /*0104*/ 	.word	0x000077a0


	//   ....[21]....
        /*0108*/ 	.word	0x000077d0


	//   ....[22]....
        /*010c*/ 	.word	0x00007800


	//----- nvinfo : EIATTR_MAX_THREADS
	.align		4
.L_8451:
        /*0110*/ 	.byte	0x04, 0x05
        /*0112*/ 	.short	(.L_8453 - .L_8452)
.L_8452:
        /*0114*/ 	.word	0x00000080
        /*0118*/ 	.word	0x00000001
        /*011c*/ 	.word	0x00000001


	//----- nvinfo : EIATTR_CRS_STACK_SIZE
	.align		4
.L_8453:
        /*0120*/ 	.byte	0x04, 0x1e
        /*0122*/ 	.short	(.L_8455 - .L_8454)
.L_8454:
        /*0124*/ 	.word	0x00000000


	//----- nvinfo : EIATTR_CBANK_PARAM_SIZE
	.align		4
.L_8455:
        /*0128*/ 	.byte	0x03, 0x19
        /*012a*/ 	.short	0x002c


	//----- nvinfo : EIATTR_PARAM_CBANK
	.align		4
        /*012c*/ 	.byte	0x04, 0x0a
        /*012e*/ 	.short	(.L_8457 - .L_8456)
	.align		4
.L_8456:
        /*0130*/ 	.word	index@(.nv.constant0._ZN2at6native27unrolled_elementwise_kernelIZZZNS0_17rsqrt_kernel_cudaERNS_18TensorIteratorBaseEENKUlvE0_clEvENKUlvE0_clEvEUlfE_St5arrayIPcLm2EELi4E23TrivialOffsetCalculatorILi1EjESB_NS0_6memory12LoadWithCastILi1EEENSC_13StoreWithCastILi1EEEEEviT_T0_T2_T3_T4_T5_)
        /*0134*/ 	.short	0x0210
        /*0136*/ 	.short	0x002c


	//----- nvinfo : EIATTR_SW_WAR
	.align		4
.L_8457:
        /*0138*/ 	.byte	0x04, 0x36
        /*013a*/ 	.short	(.L_8459 - .L_8458)
.L_8458:
        /*013c*/ 	.word	0x00000008
.L_8459:


//--------------------- .nv.info._ZN2at6native18elementwise_kernelILi128ELi2EZNS0_22gpu_kernel_impl_nocastIZZZNS0_17rsqrt_kernel_cudaERNS_18TensorIteratorBaseEENKUlvE0_clEvENKUlvE0_clEvEUlfE_EEvS4_RKT_EUliE_EEviT1_ --------------------------
	.section	.nv.info._ZN2at6native18elementwise_kernelILi128ELi2EZNS0_22gpu_kernel_impl_nocastIZZZNS0_17rsqrt_kernel_cudaERNS_18TensorIteratorBaseEENKUlvE0_clEvENKUlvE0_clEvEUlfE_EEvS4_RKT_EUliE_EEviT1_,"",@"SHT_CUDA_INFO"
	.sectionflags	@""
	.align	4


	//----- nvinfo : EIATTR_CUDA_API_VERSION
	.align		4
        /*0000*/ 	.byte	0x04, 0x37
        /*0002*/ 	.short	(.L_8461 - .L_8460)
.L_8460:
        /*0004*/ 	.word	0x00000082


	//----- nvinfo : EIATTR_KPARAM_INFO
	.align		4
.L_8461:
        /*0008*/ 	.byte	0x04, 0x17
        /*000a*/ 	.short	(.L_8463 - .L_8462)
.L_8462:
        /*000c*/ 	.word	0x00000000
        /*0010*/ 	.short	0x0001
        /*0012*/ 	.short	0x0008
        /*0014*/ 	.byte	0x00, 0xf0, 0x61, 0x08


	//----- nvinfo : EIATTR_KPARAM_INFO
	.align		4
.L_8463:
        /*0018*/ 	.byte	0x04, 0x17
        /*001a*/ 	.short	(.L_8465 - .L_8464)
.L_8464:
        /*001c*/ 	.word	0x00000000
        /*0020*/ 	.short	0x0000
        /*0022*/ 	.short	0x0000
        /*0024*/ 	.byte	0x00, 0xf0, 0x11, 0x00


	//----- nvinfo : EIATTR_SPARSE_MMA_MASK
	.align		4
.L_8465:
        /*0028*/ 	.byte	0x03, 0x50
        /*002a*/ 	.short	0x0000


	//----- nvinfo : EIATTR_MAXREG_COUNT
	.align		4
        /*002c*/ 	.byte	0x03, 0x1b
        /*002e*/ 	.short	0x0080


	//----- nvinfo : EIATTR_MERCURY_ISA_VERSION
	.align		4
        /*0030*/ 	.byte	0x03, 0x5f
        /*0032*/ 	.short	0x0101


	//----- nvinfo : EIATTR_EXIT_INSTR_OFFSETS
	.align		4
        /*0034*/ 	.byte	0x04, 0x1c
        /*0036*/ 	.short	(.L_8467 - .L_8466)


	//   ....[0]....
.L_8466:
        /*0038*/ 	.word	0x00001440


	//   ....[1]....
        /*003c*/ 	.word	0x000027d0


	//----- nvinfo : EIATTR_MAX_THREADS
	.align		4
.L_8467:
        /*0040*/ 	.byte	0x04, 0x05
        /*0042*/ 	.short	(.L_8469 - .L_8468)
.L_8468:
        /*0044*/ 	.word	0x00000080
        /*0048*/ 	.word	0x00000001
        /*004c*/ 	.word	0x00000001


	//----- nvinfo : EIATTR_CRS_STACK_SIZE
	.align		4
.L_8469:
        /*0050*/ 	.byte	0x04, 0x1e
        /*0052*/ 	.short	(.L_8471 - .L_8470)
.L_8470:
        /*0054*/ 	.word	0x00000000


	//----- nvinfo : EIATTR_CBANK_PARAM_SIZE
	.align		4
.L_8471:
        /*0058*/ 	.byte	0x03, 0x19
        /*005a*/ 	.short	0x0220


	//----- nvinfo : EIATTR_PARAM_CBANK
	.align		4
        /*005c*/ 	.byte	0x04, 0x0a
        /*005e*/ 	.short	(.L_8473 - .L_8472)
	.align		4
.L_8472:
        /*0060*/ 	.word	index@(.nv.constant0._ZN2at6native18elementwise_kernelILi128ELi2EZNS0_22gpu_kernel_impl_nocastIZZZNS0_17rsqrt_kernel_cudaERNS_18TensorIteratorBaseEENKUlvE0_clEvENKUlvE0_clEvEUlfE_EEvS4_RKT_EUliE_EEviT1_)
        /*0064*/ 	.short	0x0210
        /*0066*/ 	.short	0x0220


	//----- nvinfo : EIATTR_SW_WAR
	.align		4
.L_8473:
        /*0068*/ 	.byte	0x04, 0x36
        /*006a*/ 	.short	(.L_8475 - .L_8474)
.L_8474:
        /*006c*/ 	.word	0x00000008
.L_8475:


//--------------------- .nv.info._ZN2at6native27unrolled_elementwise_kernelIZZZNS0_17rsqrt_kernel_cudaERNS_18TensorIteratorBaseEENKUlvE0_clEvENKUlvE0_clEvEUlfE_St5arrayIPcLm2EELi4E23TrivialOffsetCalculatorILi1EjESB_NS0_6memory15LoadWithoutCastENSC_16StoreWithoutCastEEEviT_T0_T2_T3_T4_T5_ --------------------------
	.section	.nv.info._ZN2at6native27unrolled_elementwise_kernelIZZZNS0_17rsqrt_kernel_cudaERNS_18TensorIteratorBaseEENKUlvE0_clEvENKUlvE0_clEvEUlfE_St5arrayIPcLm2EELi4E23TrivialOffsetCalculatorILi1EjESB_NS0_6memory15LoadWithoutCastENSC_16StoreWithoutCastEEEviT_T0_T2_T3_T4_T5_,"",@"SHT_CUDA_INFO"
	.sectionflags	@""
	.align	4


	//----- nvinfo : EIATTR_CUDA_API_VERSION
	.align		4
        /*0000*/ 	.byte	0x04, 0x37
        /*0002*/ 	.short	(.L_8477 - .L_8476)
.L_8476:
        /*0004*/ 	.word	0x00000082


	//----- nvinfo : EIATTR_KPARAM_INFO
	.align		4
.L_8477:
        /*0008*/ 	.byte	0x04, 0x17
        /*000a*/ 	.short	(.L_8479 - .L_8478)
.L_8478:
        /*000c*/ 	.word	0x00000000
        /*0010*/ 	.short	0x0006
        /*0012*/ 	.short	0x001b
        /*0014*/ 	.byte	0x00, 0xf0, 0x05, 0x00


	//----- nvinfo : EIATTR_KPARAM_INFO
	.align		4
.L_8479:
        /*0018*/ 	.byte	0x04, 0x17
        /*001a*/ 	.short	(.L_8481 - .L_8480)
.L_8480:
        /*001c*/ 	.word	0x00000000
        /*0020*/ 	.short	0x0005
        /*0022*/ 	.short	0x001a
        /*0024*/ 	.byte	0x00, 0xf0, 0x05, 0x00


	//----- nvinfo : EIATTR_KPARAM_INFO
	.align		4
.L_8481:
        /*0028*/ 	.byte	0x04, 0x17
        /*002a*/ 	.short	(.L_8483 - .L_8482)
.L_8482:
        /*002c*/ 	.word	0x00000000
        /*0030*/ 	.short	0x0004
        /*0032*/ 	.short	0x0019
        /*0034*/ 	.byte	0x00, 0xf0, 0x05, 0x00


	//----- nvinfo : EIATTR_KPARAM_INFO
	.align		4
.L_8483:
        /*0038*/ 	.byte	0x04, 0x17
        /*003a*/ 	.short	(.L_8485 - .L_8484)
.L_8484:
        /*003c*/ 	.word	0x00000000
        /*0040*/ 	.short	0x0003
        /*0042*/ 	.short	0x0018
        /*0044*/ 	.byte	0x00, 0xf0, 0x05, 0x00


	//----- nvinfo : EIATTR_KPARAM_INFO
	.align		4
.L_8485:
        /*0048*/ 	.byte	0x04, 0x17
        /*004a*/ 	.short	(.L_8487 - .L_8486)
.L_8486:
        /*004c*/ 	.word	0x00000000
        /*0050*/ 	.short	0x0002
        /*0052*/ 	.short	0x0008
        /*0054*/ 	.byte	0x00, 0xf0, 0x41, 0x00


	//----- nvinfo : EIATTR_KPARAM_INFO
	.align		4
.L_8487:
        /*0058*/ 	.byte	0x04, 0x17
        /*005a*/ 	.short	(.L_8489 - .L_8488)
.L_8488:
        /*005c*/ 	.word	0x00000000
        /*0060*/ 	.short	0x0001
        /*0062*/ 	.short	0x0004
        /*0064*/ 	.byte	0x00, 0xf0, 0x05, 0x00


	//----- nvinfo : EIATTR_KPARAM_INFO
	.align		4
.L_8489:
        /*0068*/ 	.byte	0x04, 0x17
        /*006a*/ 	.short	(.L_8491 - .L_8490)
.L_8490:
        /*006c*/ 	.word	0x00000000
        /*0070*/ 	.short	0x0000
        /*0072*/ 	.short	0x0000
        /*0074*/ 	.byte	0x00, 0xf0, 0x11, 0x00


	//----- nvinfo : EIATTR_SPARSE_MMA_MASK
	.align		4
.L_8491:
        /*0078*/ 	.byte	0x03, 0x50
        /*007a*/ 	.short	0x0000


	//----- nvinfo : EIATTR_MAXREG_COUNT
	.align		4
        /*007c*/ 	.byte	0x03, 0x1b
        /*007e*/ 	.short	0x00ff


	//----- nvinfo : EIATTR_MERCURY_ISA_VERSION
	.align		4
        /*0080*/ 	.byte	0x03, 0x5f
        /*0082*/ 	.short	0x0101


	//----- nvinfo : EIATTR_EXIT_INSTR_OFFSETS
	.align		4
        /*0084*/ 	.byte	0x04, 0x1c
        /*0086*/ 	.short	(.L_8493 - .L_8492)


	//   ....[0]....
.L_8492:
        /*0088*/ 	.word	0x000003f0


	//   ....[1]....
        /*008c*/ 	.word	0x00000450


	//----- nvinfo : EIATTR_MAX_THREADS
	.align		4
.L_8493:
        /*0090*/ 	.byte	0x04, 0x05
        /*0092*/ 	.short	(.L_8495 - .L_8494)
.L_8494:
        /*0094*/ 	.word	0x00000080
        /*0098*/ 	.word	0x00000001
        /*009c*/ 	.word	0x00000001


	//----- nvinfo : EIATTR_CRS_STACK_SIZE
	.align		4
.L_8495:
        /*00a0*/ 	.byte	0x04, 0x1e
        /*00a2*/ 	.short	(.L_8497 - .L_8496)
.L_8496:
        /*00a4*/ 	.word	0x00000000


	//----- nvinfo : EIATTR_CBANK_PARAM_SIZE
	.align		4
.L_8497:
        /*00a8*/ 	.byte	0x03, 0x19
        /*00aa*/ 	.short	0x001c


	//----- nvinfo : EIATTR_PARAM_CBANK
	.align		4
        /*00ac*/ 	.byte	0x04, 0x0a
        /*00ae*/ 	.short	(.L_8499 - .L_8498)
	.align		4
.L_8498:
        /*00b0*/ 	.word	index@(.nv.constant0._ZN2at6native27unrolled_elementwise_kernelIZZZNS0_17rsqrt_kernel_cudaERNS_18TensorIteratorBaseEENKUlvE0_clEvENKUlvE0_clEvEUlfE_St5arrayIPcLm2EELi4E23TrivialOffsetCalculatorILi1EjESB_NS0_6memory15LoadWithoutCastENSC_16StoreWithoutCastEEEviT_T0_T2_T3_T4_T5_)
        /*00b4*/ 	.short	0x0210
        /*00b6*/ 	.short	0x001c


	//----- nvinfo : EIATTR_SW_WAR
	.align		4
.L_8499:
        /*00b8*/ 	.byte	0x04, 0x36
        /*00ba*/ 	.short	(.L_8501 - .L_8500)
.L_8500:
        /*00bc*/ 	.word	0x00000008
.L_8501:


//--------------------- .nv.info._ZN2at6native29vectorized_elementwise_kernelILi2EZZZNS0_17rsqrt_kernel_cudaERNS_18TensorIteratorBaseEENKUlvE0_clEvENKUlvE0_clEvEUlfE_St5arrayIPcLm2EEEEviT0_T1_ --------------------------
	.section	.nv.info._ZN2at6native29vectorized_elementwise_kernelILi2EZZZNS0_17rsqrt_kernel_cudaERNS_18TensorIteratorBaseEENKUlvE0_clEvENKUlvE0_clEvEUlfE_St5arrayIPcLm2EEEEviT0_T1_,"",@"SHT_CUDA_INFO"
	.sectionflags	@""
	.align	4


	//----- nvinfo : EIATTR_CUDA_API_VERSION
	.align		4
        /*0000*/ 	.byte	0x04, 0x37
        /*0002*/ 	.short	(.L_8503 - .L_8502)
.L_8502:
        /*0004*/ 	.word	0x00000082


	//----- nvinfo : EIATTR_KPARAM_INFO
	.align		4
.L_8503:
        /*0008*/ 	.byte	0x04, 0x17
        /*000a*/ 	.short	(.L_8505 - .L_8504)
.L_8504:
        /*000c*/ 	.word	0x00000000
        /*0010*/ 	.short	0x0002
        /*0012*/ 	.short	0x0008
        /*0014*/ 	.byte	0x00, 0xf0, 0x41, 0x00


	//----- nvinfo : EIATTR_KPARAM_INFO
	.align		4
.L_8505:
        /*0018*/ 	.byte	0x04, 0x17
        /*001a*/ 	.short	(.L_8507 - .L_8506)
.L_8506:
        /*001c*/ 	.word	0x00000000
        /*0020*/ 	.short	0x0001
        /*0022*/ 	.short	0x0004
        /*0024*/ 	.byte	0x00, 0xf0, 0x05, 0x00


	//----- nvinfo : EIATTR_KPARAM_INFO
	.align		4
.L_8507:
        /*0028*/ 	.byte	0x04, 0x17
        /*002a*/ 	.short	(.L_8509 - .L_8508)
.L_8508:
        /*002c*/ 	.word	0x00000000
        /*0030*/ 	.short	0x0000
        /*0032*/ 	.short	0x0000
        /*0034*/ 	.byte	0x00, 0xf0, 0x11, 0x00


	//----- nvinfo : EIATTR_SPARSE_MMA_MASK
	.align		4
.L_8509:
        /*0038*/ 	.byte	0x03, 0x50
        /*003a*/ 	.short	0x0000


	//----- nvinfo : EIATTR_MAXREG_COUNT
	.align		4
        /*003c*/ 	.byte	0x03, 0x1b
        /*003e*/ 	.short	0x00ff


	//----- nvinfo : EIATTR_MERCURY_ISA_VERSION
	.align		4
        /*0040*/ 	.byte	0x03, 0x5f
        /*0042*/ 	.short	0x0101


	//----- nvinfo : EIATTR_EXIT_INSTR_OFFSETS
	.align		4
        /*0044*/ 	.byte	0x04, 0x1c
        /*0046*/ 	.short	(.L_8511 - .L_8510)


	//   ....[0]....
.L_8510:
        /*0048*/ 	.word	0x000001f0


	//   ....[1]....
        /*004c*/ 	.word	0x00000a40


	//   ....[2]....
        /*0050*/ 	.word	0x00000a90


	//----- nvinfo : EIATTR_MAX_THREADS
	.align		4
.L_8511:
        /*0054*/ 	.byte	0x04, 0x05
        /*0056*/ 	.short	(.L_8513 - .L_8512)
.L_8512:
        /*0058*/ 	.word	0x00000080
        /*005c*/ 	.word	0x00000001
        /*0060*/ 	.word	0x00000001


	//----- nvinfo : EIATTR_CRS_STACK_SIZE
	.align		4
.L_8513:
        /*0064*/ 	.byte	0x04, 0x1e
        /*0066*/ 	.short	(.L_8515 - .L_8514)
.L_8514:
        /*0068*/ 	.word	0x00000000


	//----- nvinfo : EIATTR_CBANK_PARAM_SIZE
	.align		4
.L_8515:
        /*006c*/ 	.byte	0x03, 0x19
        /*006e*/ 	.short	0x0018


	//----- nvinfo : EIATTR_PARAM_CBANK
	.align		4
        /*0070*/ 	.byte	0x04, 0x0a
        /*0072*/ 	.short	(.L_8517 - .L_8516)
	.align		4
.L_8516:
        /*0074*/ 	.word	index@(.nv.constant0._ZN2at6native29vectorized_elementwise_kernelILi2EZZZNS0_17rsqrt_kernel_cudaERNS_18TensorIteratorBaseEENKUlvE0_clEvENKUlvE0_clEvEUlfE_St5arrayIPcLm2EEEEviT0_T1_)
        /*0078*/ 	.short	0x0210
        /*007a*/ 	.short	0x0018


	//----- nvinfo : EIATTR_SW_WAR
	.align		4
.L_8517:
        /*007c*/ 	.byte	0x04, 0x36
        /*007e*/ 	.short	(.L_8519 - .L_8518)
.L_8518:
        /*0080*/ 	.word	0x00000008
.L_8519:


//--------------------- .nv.info._ZN2at6native29vectorized_elementwise_kernelILi4EZZZNS0_17rsqrt_kernel_cudaERNS_18TensorIteratorBaseEENKUlvE0_clEvENKUlvE0_clEvEUlfE_St5arrayIPcLm2EEEEviT0_T1_ --------------------------
	.section	.nv.info._ZN2at6native29vectorized_elementwise_kernelILi4EZZZNS0_17rsqrt_kernel_cudaERNS_18TensorIteratorBaseEENKUlvE0_clEvENKUlvE0_clEvEUlfE_St5arrayIPcLm2EEEEviT0_T1_,"",@"SHT_CUDA_INFO"
	.sectionflags	@""
	.align	4


	//----- nvinfo : EIATTR_CUDA_API_VERSION
	.align		4
        /*0000*/ 	.byte	0x04, 0x37
        /*0002*/ 	.short	(.L_8521 - .L_8520)
.L_8520:
        /*0004*/ 	.word	0x00000082


	//----- nvinfo : EIATTR_KPARAM_INFO
	.align		4
.L_8521:
        /*0008*/ 	.byte	0x04, 0x17
        /*000a*/ 	.short	(.L_8523 - .L_8522)
.L_8522:
        /*000c*/ 	.word	0x00000000
        /*0010*/ 	.short	0x0002
        /*0012*/ 	.short	0x0008
        /*0014*/ 	.byte	0x00, 0xf0, 0x41, 0x00


	//----- nvinfo : EIATTR_KPARAM_INFO
	.align		4
.L_8523:
        /*0018*/ 	.byte	0x04, 0x17
        /*001a*/ 	.short	(.L_8525 - .L_8524)
.L_8524:
        /*001c*/ 	.word	0x00000000
        /*0020*/ 	.short	0x0001
        /*0022*/ 	.short	0x0004
        /*0024*/ 	.byte	0x00, 0xf0, 0x05, 0x00


	//----- nvinfo : EIATTR_KPARAM_INFO
	.align		4
.L_8525:
        /*0028*/ 	.byte	0x04, 0x17
        /*002a*/ 	.short	(.L_8527 - .L_8526)
.L_8526:
        /*002c*/ 	.word	0x00000000
        /*0030*/ 	.short	0x0000
        /*0032*/ 	.short	0x0000
        /*0034*/ 	.byte	0x00, 0xf0, 0x11, 0x00


	//----- nvinfo : EIATTR_SPARSE_MMA_MASK
	.align		4
.L_8527:
        /*0038*/ 	.byte	0x03, 0x50
        /*003a*/ 	.short	0x0000


	//----- nvinfo : EIATTR_MAXREG_COUNT
	.align		4
        /*003c*/ 	.byte	0x03, 0x1b
        /*003e*/ 	.short	0x00ff


	//----- nvinfo : EIATTR_MERCURY_ISA_VERSION
	.align		4
        /*0040*/ 	.byte	0x03, 0x5f
        /*0042*/ 	.short	0x0101


	//----- nvinfo : EIATTR_EXIT_INSTR_OFFSETS
	.align		4
        /*0044*/ 	.byte	0x04, 0x1c
        /*0046*/ 	.short	(.L_8529 - .L_8528)


	//   ....[0]....
.L_8528:
        /*0048*/ 	.word	0x000001b0


	//   ....[1]....
        /*004c*/ 	.word	0x00000a00


	//   ....[2]....
        /*0050*/ 	.word	0x00000a50


	//----- nvinfo : EIATTR_MAX_THREADS
	.align		4
.L_8529:
        /*0054*/ 	.byte	0x04, 0x05
        /*0056*/ 	.short	(.L_8531 - .L_8530)
.L_8530:
        /*0058*/ 	.word	0x00000080
        /*005c*/ 	.word	0x00000001
        /*0060*/ 	.word	0x00000001


	//----- nvinfo : EIATTR_CRS_STACK_SIZE
	.align		4
.L_8531:
        /*0064*/ 	.byte	0x04, 0x1e
        /*0066*/ 	.short	(.L_8533 - .L_8532)
.L_8532:
        /*0068*/ 	.word	0x00000000


	//----- nvinfo : EIATTR_CBANK_PARAM_SIZE
	.align		4
.L_8533:
        /*006c*/ 	.byte	0x03, 0x19
        /*006e*/ 	.short	0x0018


	//----- nvinfo : EIATTR_PARAM_CBANK
	.align		4
        /*0070*/ 	.byte	0x04, 0x0a
        /*0072*/ 	.short	(.L_8535 - .L_8534)
	.align		4
.L_8534:
        /*0074*/ 	.word	index@(.nv.constant0._ZN2at6native29vectorized_elementwise_kernelILi4EZZZNS0_17rsqrt_kernel_cudaERNS_18TensorIteratorBaseEENKUlvE0_clEvENKUlvE0_clEvEUlfE_St5arrayIPcLm2EEEEviT0_T1_)
        /*0078*/ 	.short	0x0210
        /*007a*/ 	.short	0x0018


	//----- nvinfo : EIATTR_SW_WAR
	.align		4
.L_8535:
        /*007c*/ 	.byte	0x04, 0x36
        /*007e*/ 	.short	(.L_8537 - .L_8536)
.L_8536:
        /*0080*/ 	.word	0x00000008
.L_8537:


//--------------------- .nv.info._ZN2at6native29vectorized_elementwise_kernelILi8EZZZNS0_17rsqrt_kernel_cudaERNS_18TensorIteratorBaseEENKUlvE0_clEvENKUlvE0_clEvEUlfE_St5arrayIPcLm2EEEEviT0_T1_ --------------------------
	.section	.nv.info._ZN2at6native29vectorized_elementwise_kernelILi8EZZZNS0_17rsqrt_kernel_cudaERNS_18TensorIteratorBaseEENKUlvE0_clEvENKUlvE0_clEvEUlfE_St5arrayIPcLm2EEEEviT0_T1_,"",@"SHT_CUDA_INFO"
	.sectionflags	@""
	.align	4


	//----- nvinfo : EIATTR_CUDA_API_VERSION
	.align		4
        /*0000*/ 	.byte	0x04, 0x37
        /*0002*/ 	.short	(.L_8539 - .L_8538)
.L_8538:
        /*0004*/ 	.word	0x00000082


	//----- nvinfo : EIATTR_KPARAM_INFO
	.align		4
.L_8539:
        /*0008*/ 	.byte	0x04, 0x17
        /*000a*/ 	.short	(.L_8541 - .L_8540)
.L_8540:
        /*000c*/ 	.word	0x00000000
        /*0010*/ 	.short	0x0002
        /*0012*/ 	.short	0x0008
        /*0014*/ 	.byte	0x00, 0xf0, 0x41, 0x00


	//----- nvinfo : EIATTR_KPARAM_INFO
	.align		4
.L_8541:
        /*0018*/ 	.byte	0x04, 0x17
        /*001a*/ 	.short	(.L_8543 - .L_8542)
.L_8542:
        /*001c*/ 	.word	0x00000000
        /*0020*/ 	.short	0x0001
        /*0022*/ 	.short	0x0004
        /*0024*/ 	.byte	0x00, 0xf0, 0x05, 0x00


	//----- nvinfo : EIATTR_KPARAM_INFO
	.align		4
.L_8543:
        /*0028*/ 	.byte	0x04, 0x17
        /*002a*/ 	.short	(.L_8545 - .L_8544)
.L_8544:
        /*002c*/ 	.word	0x00000000
        /*0030*/ 	.short	0x0000
        /*0032*/ 	.short	0x0000
        /*0034*/ 	.byte	0x00, 0xf0, 0x11, 0x00


	//----- nvinfo : EIATTR_SPARSE_MMA_MASK
	.align		4
.L_8545:
        /*0038*/ 	.byte	0x03, 0x50
        /*003a*/ 	.short	0x0000


	//----- nvinfo : EIATTR_MAXREG_COUNT
	.align		4
        /*003c*/ 	.byte	0x03, 0x1b
        /*003e*/ 	.short	0x00ff


	//----- nvinfo : EIATTR_MERCURY_ISA_VERSION
	.align		4
        /*0040*/ 	.byte	0x03, 0x5f
        /*0042*/ 	.short	0x0101


	//----- nvinfo : EIATTR_EXIT_INSTR_OFFSETS
	.align		4
        /*0044*/ 	.byte	0x04, 0x1c
        /*0046*/ 	.short	(.L_8547 - .L_8546)


	//   ....[0]....
.L_8546:
        /*0048*/ 	.word	0x000001b0


	//   ....[1]....
        /*004c*/ 	.word	0x00000a00


	//   ....[2]....
        /*0050*/ 	.word	0x00000a50


	//----- nvinfo : EIATTR_MAX_THREADS
	.align		4
.L_8547:
        /*0054*/ 	.byte	0x04, 0x05
        /*0056*/ 	.short	(.L_8549 - .L_8548)
.L_8548:
        /*0058*/ 	.word	0x00000080
        /*005c*/ 	.word	0x00000001
        /*0060*/ 	.word	0x00000001


	//----- nvinfo : EIATTR_CRS_STACK_SIZE
	.align		4
.L_8549:
        /*0064*/ 	.byte	0x04, 0x1e
        /*0066*/ 	.short	(.L_8551 - .L_8550)
.L_8550:
        /*0068*/ 	.word	0x00000000


	//----- nvinfo : EIATTR_CBANK_PARAM_SIZE
	.align		4
.L_8551:
        /*006c*/ 	.byte	0x03, 0x19
        /*006e*/ 	.short	0x0018


	//----- nvinfo : EIATTR_PARAM_CBANK
	.align		4
        /*0070*/ 	.byte	0x04, 0x0a
        /*0072*/ 	.short	(.L_8553 - .L_8552)
	.align		4
.L_8552:
        /*0074*/ 	.word	index@(.nv.constant0._ZN2at6native29vectorized_elementwise_kernelILi8EZZZNS0_17rsqrt_kernel_cudaERNS_18TensorIteratorBaseEENKUlvE0_clEvENKUlvE0_clEvEUlfE_St5arrayIPcLm2EEEEviT0_T1_)
        /*0078*/ 	.short	0x0210
        /*007a*/ 	.short	0x0018


	//----- nvinfo : EIATTR_SW_WAR
	.align		4
.L_8553:
        /*007c*/ 	.byte	0x04, 0x36
        /*007e*/ 	.short	(.L_8555 - .L_8554)
.L_8554:
        /*0080*/ 	.word	0x00000008
.L_8555:


//--------------------- .nv.info._ZN2at6native18elementwise_kernelILi128ELi4EZNS0_15gpu_kernel_implIZZZNS0_17rsqrt_kernel_cudaERNS_18TensorIteratorBaseEENKUlvE0_clEvENKUlvE_clEvEUldE_EEvS4_RKT_EUliE_EEviT1_ --------------------------
	.section	.nv.info._ZN2at6native18elementwise_kernelILi128ELi4EZNS0_15gpu_kernel_implIZZZNS0_17rsqrt_kernel_cudaERNS_18TensorIteratorBaseEENKUlvE0_clEvENKUlvE_clEvEUldE_EEvS4_RKT_EUliE_EEviT1_,"",@"SHT_CUDA_INFO"
	.sectionflags	@""
	.align	4


	//----- nvinfo : EIATTR_CUDA_API_VERSION
	.align		4
        /*0000*/ 	.byte	0x04, 0x37
        /*0002*/ 	.short	(.L_8557 - .L_8556)
.L_8556:
        /*0004*/ 	.word	0x00000082


	//----- nvinfo : EIATTR_KPARAM_INFO
	.align		4
.L_8557:
        /*0008*/ 	.byte	0x04, 0x17
        /*000a*/ 	.short	(.L_8559 - .L_8558)
.L_8558:
        /*000c*/ 	.word	0x00000000
        /*0010*/ 	.short	0x0001
        /*0012*/ 	.short	0x0008
        /*0014*/ 	.byte	0x00, 0xf0, 0x61, 0x08


	//----- nvinfo : EIATTR_KPARAM_INFO
	.align		4
.L_8559:
        /*0018*/ 	.byte	0x04, 0x17
        /*001a*/ 	.short	(.L_8561 - .L_8560)
.L_8560:
        /*001c*/ 	.word	0x00000000
        /*0020*/ 	.short	0x0000
        /*0022*/ 	.short	0x0000
        /*0024*/ 	.byte	0x00, 0xf0, 0x11, 0x00


	//----- nvinfo : EIATTR_SPARSE_MMA_MASK
	.align		4
.L_8561:
        /*0028*/ 	.byte	0x03, 0x50
        /*002a*/ 	.short	0x0000


	//----- nvinfo : EIATTR_MAXREG_COUNT
	.align		4
        /*002c*/ 	.byte	0x03, 0x1b
        /*002e*/ 	.short	0x0080


	//----- nvinfo : EIATTR_EXTERNS
	.align		4
        /*0030*/ 	.byte	0x04, 0x0f
        /*0032*/ 	.short	(.L_8563 - .L_8562)


	//   ....[0]....
	.align		4
.L_8562:
        /*0034*/ 	.word	index@(__assertfail)


	//----- nvinfo : EIATTR_MERCURY_ISA_VERSION
	.align		4
.L_8563:
        /*0038*/ 	.byte	0x03, 0x5f
        /*003a*/ 	.short	0x0101


	//----- nvinfo : EIATTR_SYSCALL_OFFSETS
	.align		4
        /*003c*/ 	.byte	0x04, 0x46
        /*003e*/ 	.short	(.L_8565 - .L_8564)


	//   ....[0]....
.L_8564:
        /*0040*/ 	.word	0x00002250


	//   ....[1]....
        /*0044*/ 	.word	0x00003470


	//   ....[2]....
        /*0048*/ 	.word	0x00005700


	//   ....[3]....
        /*004c*/ 	.word	0x00006920


	//   ....[4]....
        /*0050*/ 	.word	0x00008ba0


	//   ....[5]....
        /*0054*/ 	.word	0x00009dc0


	//   ....[6]....
        /*0058*/ 	.word	0x0000c030


	//   ....[7]....
        /*005c*/ 	.word	0x0000d250


	//----- nvinfo : EIATTR_EXIT_INSTR_OFFSETS
	.align		4
.L_8565:
        /*0060*/ 	.byte	0x04, 0x1c
        /*0062*/ 	.short	(.L_8567 - .L_8566)


	//   ....[0]....
.L_8566:
        /*0064*/ 	.word	0x00009e70


	//   ....[1]....
        /*0068*/ 	.word	0x0000c290


	//   ....[2]....
        /*006c*/ 	.word	0x0000c2d0


	//   ....[3]....
        /*0070*/ 	.word	0x0000c360


	//   ....[4]....
        /*0074*/ 	.word	0x0000c390


	//   ....[5]....
        /*0078*/ 	.word	0x0000c3c0


	//   ....[6]....
        /*007c*/ 	.word	0x0000c490


	//   ....[7]....
        /*0080*/ 	.word	0x0000c510


	//   ....[8]....
        /*0084*/ 	.word	0x0000c5f0


	//   ....[9]....
        /*0088*/ 	.word	0x0000c680


	//   ....[10]....
        /*008c*/ 	.word	0x0000c6a0


	//   ....[11]....
        /*0090*/ 	.word	0x0000c760


	//   ....[12]....
        /*0094*/ 	.word	0x0000c790


	//   ....[13]....
        /*0098*/ 	.word	0x0000c960


	//   ....[14]....
        /*009c*/ 	.word	0x0000cb00


	//   ....[15]....
        /*00a0*/ 	.word	0x0000cb80


	//   ....[16]....
        /*00a4*/ 	.word	0x0000cc30


	//   ....[17]....
        /*00a8*/ 	.word	0x0000cdf0


	//   ....[18]....
        /*00ac*/ 	.word	0x0000cfb0


	//   ....[19]....
        /*00b0*/ 	.word	0x0000d150


	//   ....[20]....
        /*00b4*/ 	.word	0x0000d260


	//   ....[21]....
        /*00b8*/ 	.word	0x0000d290


	//   ....[22]....
        /*00bc*/ 	.word	0x0000d2c0


	//----- nvinfo : EIATTR_MAX_THREADS
	.align		4
.L_8567:
        /*00c0*/ 	.byte	0x04, 0x05
        /*00c2*/ 	.short	(.L_8569 - .L_8568)
.L_8568:
        /*00c4*/ 	.word	0x00000080
        /*00c8*/ 	.word	0x00000001
        /*00cc*/ 	.word	0x00000001


	//----- nvinfo : EIATTR_CRS_STACK_SIZE
	.align		4
.L_8569:
        /*00d0*/ 	.byte	0x04, 0x1e
        /*00d2*/ 	.short	(.L_8571 - .L_8570)
.L_8570:
        /*00d4*/ 	.word	0x00000000


	//----- nvinfo : EIATTR_CBANK_PARAM_SIZE
	.align		4
.L_8571:
        /*00d8*/ 	.byte	0x03, 0x19
        /*00da*/ 	.short	0x0220


	//----- nvinfo : EIATTR_PARAM_CBANK
	.align		4
        /*00dc*/ 	.byte	0x04, 0x0a
        /*00de*/ 	.short	(.L_8573 - .L_8572)
	.align		4
.L_8572:
        /*00e0*/ 	.word	index@(.nv.constant0._ZN2at6native18elementwise_kernelILi128ELi4EZNS0_15gpu_kernel_implIZZZNS0_17rsqrt_kernel_cudaERNS_18TensorIteratorBaseEENKUlvE0_clEvENKUlvE_clEvEUldE_EEvS4_RKT_EUliE_EEviT1_)
        /*00e4*/ 	.short	0x0210
        /*00e6*/ 	.short	0x0220


	//----- nvinfo : EIATTR_SW_WAR
	.align		4
.L_8573:
        /*00e8*/ 	.byte	0x04, 0x36
        /*00ea*/ 	.short	(.L_8575 - .L_8574)
.L_8574:
        /*00ec*/ 	.word	0x00000008
.L_8575:


//--------------------- .nv.info._ZN2at6native27unrolled_elementwise_kernelIZZZNS0_17rsqrt_kernel_cudaERNS_18TensorIteratorBaseEENKUlvE0_clEvENKUlvE_clEvEUldE_St5arrayIPcLm2EELi4E23TrivialOffsetCalculatorILi1EjESB_NS0_6memory12LoadWithCastILi1EEENSC_13StoreWithCastILi1EEEEEviT_T0_T2_T3_T4_T5_ --------------------------
	.section	.nv.info._ZN2at6native27unrolled_elementwise_kernelIZZZNS0_17rsqrt_kernel_cudaERNS_18TensorIteratorBaseEENKUlvE0_clEvENKUlvE_clEvEUldE_St5arrayIPcLm2EELi4E23TrivialOffsetCalculatorILi1EjESB_NS0_6memory12LoadWithCastILi1EEENSC_13StoreWithCastILi1EEEEEviT_T0_T2_T3_T4_T5_,"",@"SHT_CUDA_INFO"
	.sectionflags	@""
	.align	4


	//----- nvinfo : EIATTR_CUDA_API_VERSION
	.align		4
        /*0000*/ 	.byte	0x04, 0x37
        /*0002*/ 	.short	(.L_8577 - .L_8576)
.L_8576:
        /*0004*/ 	.word	0x00000082


	//----- nvinfo : EIATTR_KPARAM_INFO
	.align		4
.L_8577:
        /*0008*/ 	.byte	0x04, 0x17
        /*000a*/ 	.short	(.L_8579 - .L_8578)
.L_8578:
        /*000c*/ 	.word	0x00000000
        /*0010*/ 	.short	0x0006
        /*0012*/ 	.short	0x0024
        /*0014*/ 	.byte	0x00, 0xf0, 0x21, 0x00


	//----- nvinfo : EIATTR_KPARAM_INFO
	.align		4
.L_8579:
        /*0018*/ 	.byte	0x04, 0x17
        /*001a*/ 	.short	(.L_8581 - .L_8580)
.L_8580:
        /*001c*/ 	.word	0x00000000
        /*0020*/ 	.short	0x0005
        /*0022*/ 	.short	0x001c
        /*0024*/ 	.byte	0x00, 0xf0, 0x21, 0x00


	//----- nvinfo : EIATTR_KPARAM_INFO
	.align		4
.L_8581:
        /*0028*/ 	.byte	0x04, 0x17
        /*002a*/ 	.short	(.L_8583 - .L_8582)
.L_8582:
        /*002c*/ 	.word	0x00000000
        /*0030*/ 	.short	0x0004
        /*0032*/ 	.short	0x0019
        /*0034*/ 	.byte	0x00, 0xf0, 0x05, 0x00


	//----- nvinfo : EIATTR_KPARAM_INFO
	.align		4
.L_8583:
        /*0038*/ 	.byte	0x04, 0x17
        /*003a*/ 	.short	(.L_8585 - .L_8584)
.L_8584:
        /*003c*/ 	.word	0x00000000
        /*0040*/ 	.short	0x0003
        /*0042*/ 	.short	0x0018
        /*0044*/ 	.byte	0x00, 0xf0, 0x05, 0x00


	//----- nvinfo : EIATTR_KPARAM_INFO
	.align		4
.L_8585:
        /*0048*/ 	.byte	0x04, 0x17
        /*004a*/ 	.short	(.L_8587 - .L_8586)
.L_8586:
        /*004c*/ 	.word	0x00000000
        /*0050*/ 	.short	0x0002
        /*0052*/ 	.short	0x0008
        /*0054*/ 	.byte	0x00, 0xf0, 0x41, 0x00


	//----- nvinfo : EIATTR_KPARAM_INFO
	.align		4
.L_8587:
        /*0058*/ 	.byte	0x04, 0x17
        /*005a*/ 	.short	(.L_8589 - .L_8588)
.L_8588:
        /*005c*/ 	.word	0x00000000
        /*0060*/ 	.short	0x0001
        /*0062*/ 	.short	0x0004
        /*0064*/ 	.byte	0x00, 0xf0, 0x05, 0x00


	//----- nvinfo : EIATTR_KPARAM_INFO
	.align		4
.L_8589:
        /*0068*/ 	.byte	0x04, 0x17
        /*006a*/ 	.short	(.L_8591 - .L_8590)
.L_8590:
        /*006c*/ 	.word	0x00000000
        /*0070*/ 	.short	0x0000
        /*0072*/ 	.short	0x0000
        /*0074*/ 	.byte	0x00, 0xf0, 0x11, 0x00


	//----- nvinfo : EIATTR_SPARSE_MMA_MASK
	.align		4
.L_8591:
        /*0078*/ 	.byte	0x03, 0x50
        /*007a*/ 	.short	0x0000


	//----- nvinfo : EIATTR_MAXREG_COUNT
	.align		4
        /*007c*/ 	.byte	0x03, 0x1b
        /*007e*/ 	.short	0x00ff


	//----- nvinfo : EIATTR_EXTERNS
	.align		4
        /*0080*/ 	.byte	0x04, 0x0f
        /*0082*/ 	.short	(.L_8593 - .L_8592)


	//   ....[0]....
	.align		4
.L_8592:
        /*0084*/ 	.word	index@(__assertfail)


	//----- nvinfo : EIATTR_MERCURY_ISA_VERSION
	.align		4
.L_8593:
        /*0088*/ 	.byte	0x03, 0x5f
        /*008a*/ 	.short	0x0101


	//----- nvinfo : EIATTR_SYSCALL_OFFSETS
	.align		4
        /*008c*/ 	.byte	0x04, 0x46
        /*008e*/ 	.short	(.L_8595 - .L_8594)


	//   ....[0]....
.L_8594:
        /*0090*/ 	.word	0x00000f80


	//   ....[1]....
        /*0094*/ 	.word	0x00001f20


	//   ....[2]....
        /*0098*/ 	.word	0x00002ed0


	//   ....[3]....
        /*009c*/ 	.word	0x00003e50


	//   ....[4]....
        /*00a0*/ 	.word	0x000056e0


	//   ....[5]....
        /*00a4*/ 	.word	0x000068a0


	//   ....[6]....
        /*00a8*/ 	.word	0x00007a20


	//   ....[7]....
        /*00ac*/ 	.word	0x00008bc0


	//----- nvinfo : EIATTR_EXIT_INSTR_OFFSETS
	.align		4
.L_8595:
        /*00b0*/ 	.byte	0x04, 0x1c
        /*00b2*/ 	.short	(.L_8597 - .L_8596)


	//   ....[0]....
.L_8596:
        /*00b4*/ 	.word	0x00007ac0


	//   ....[1]....
        /*00b8*/ 	.word	0x00007c00


	//   ....[2]....
        /*00bc*/ 	.word	0x00007c40


	//   ....[3]....
        /*00c0*/ 	.word	0x00007cd0


	//   ....[4]....
        /*00c4*/ 	.word	0x00007d00


	//   ....[5]....
        /*00c8*/ 	.word	0x00007d30


	//   ....[6]....
        /*00cc*/ 	.word	0x00007e00


	//   ....[7]....
        /*00d0*/ 	.word	0x00007e80


	//   ....[8]....
        /*00d4*/ 	.word	0x00007f60


	//   ....[9]....
        /*00d8*/ 	.word	0x00007ff0


	//   ....[10]....
        /*00dc*/ 	.word	0x00008010


	//   ....[11]....
        /*00e0*/ 	.word	0x000080d0


	//   ....[12]....
        /*00e4*/ 	.word	0x00008100


	//   ....[13]....
        /*00e8*/ 	.word	0x000082d0


	//   ....[14]....
        /*00ec*/ 	.word	0x00008470


	//   ....[15]....
        /*00f0*/ 	.word	0x000084f0


	//   ....[16]....
        /*00f4*/ 	.word	0x000085a0


	//   ....[17]....
        /*00f8*/ 	.word	0x00008760


	//   ....[18]....
        /*00fc*/ 	.word	0x00008920


	//   ....[19]....
        /*0100*/ 	.word	0x00008ac0


	//   ....[20]....
        /*0104*/ 	.word	0x00008bd0


	//   ....[21]....
        /*0108*/ 	.word	0x00008c00


	//   ....[22]....
        /*010c*/ 	.word	0x00008c30


	//----- nvinfo : EIATTR_MAX_THREADS
	.align		4
.L_8597:
        /*0110*/ 	.byte	0x04, 0x05
        /*0112*/ 	.short	(.L_8599 - .L_8598)
.L_8598:
        /*0114*/ 	.word	0x00000080
        /*0118*/ 	.word	0x00000001
        /*011c*/ 	.word	0x00000001


	//----- nvinfo : EIATTR_CRS_STACK_SIZE
	.align		4
.L_8599:
        /*0120*/ 	.byte	0x04, 0x1e
        /*0122*/ 	.short	(.L_8601 - .L_8600)
.L_8600:
        /*0124*/ 	.word	0x00000000


	//----- nvinfo : EIATTR_CBANK_PARAM_SIZE
	.align		4
.L_8601:
        /*0128*/ 	.byte	0x03, 0x19
        /*012a*/ 	.short	0x002c


	//----- nvinfo : EIATTR_PARAM_CBANK
	.align		4
        /*012c*/ 	.byte	0x04, 0x0a
        /*012e*/ 	.short	(.L_8603 - .L_8602)
	.align		4
.L_8602:
        /*0130*/ 	.word	index@(.nv.constant0._ZN2at6native27unrolled_elementwise_kernelIZZZNS0_17rsqrt_kernel_cudaERNS_18TensorIteratorBaseEENKUlvE0_clEvENKUlvE_clEvEUldE_St5arrayIPcLm2EELi4E23TrivialOffsetCalculatorILi1EjESB_NS0_6memory12LoadWithCastILi1EEENSC_13StoreWithCastILi1EEEEEviT_T0_T2_T3_T4_T5_)
        /*0134*/ 	.short	0x0210
        /*0136*/ 	.short	0x002c


	//----- nvinfo : EIATTR_SW_WAR
	.align		4
.L_8603:
        /*0138*/ 	.byte	0x04, 0x36
        /*013a*/ 	.short	(.L_8605 - .L_8604)
.L_8604:
        /*013c*/ 	.word	0x00000008
.L_8605:


//--------------------- .nv.info._ZN2at6native18elementwise_kernelILi128ELi2EZNS0_22gpu_kernel_impl_nocastIZZZNS0_17rsqrt_kernel_cudaERNS_18TensorIteratorBaseEENKUlvE0_clEvENKUlvE_clEvEUldE_EEvS4_RKT_EUliE_EEviT1_ --------------------------
	.section	.nv.info._ZN2at6native18elementwise_kernelILi128ELi2EZNS0_22gpu_kernel_impl_nocastIZZZNS0_17rsqrt_kernel_cudaERNS_18TensorIteratorBaseEENKUlvE0_clEvENKUlvE_clEvEUldE_EEvS4_RKT_EUliE_EEviT1_,"",@"SHT_CUDA_INFO"
	.sectionflags	@""
	.align	4


	//----- nvinfo : EIATTR_CUDA_API_VERSION
	.align		4
        /*0000*/ 	.byte	0x04, 0x37
        /*0002*/ 	.short	(.L_8607 - .L_8606)
.L_8606:
        /*0004*/ 	.word	0x00000082


	//----- nvinfo : EIATTR_KPARAM_INFO
	.align		4
.L_8607:
        /*0008*/ 	.byte	0x04, 0x17
        /*000a*/ 	.short	(.L_8609 - .L_8608)
.L_8608:
        /*000c*/ 	.word	0x00000000
        /*0010*/ 	.short	0x0001
        /*0012*/ 	.short	0x0008
        /*0014*/ 	.byte	0x00, 0xf0, 0x61, 0x08


	//----- nvinfo : EIATTR_KPARAM_INFO
	.align		4
.L_8609:
        /*0018*/ 	.byte	0x04, 0x17
        /*001a*/ 	.short	(.L_8611 - .L_8610)
.L_8610:
        /*001c*/ 	.word	0x00000000
        /*0020*/ 	.short	0x0000
        /*0022*/ 	.short	0x0000
        /*0024*/ 	.byte	0x00, 0xf0, 0x11, 0x00


	//----- nvinfo : EIATTR_SPARSE_MMA_MASK
	.align		4
.L_8611:
        /*0028*/ 	.byte	0x03, 0x50
        /*002a*/ 	.short	0x0000


	//----- nvinfo : EIATTR_MAXREG_COUNT
	.align		4
        /*002c*/ 	.byte	0x03, 0x1b
        /*002e*/ 	.short	0x0080


	//----- nvinfo : EIATTR_MERCURY_ISA_VERSION
	.align		4
        /*0030*/ 	.byte	0x03, 0x5f
        /*0032*/ 	.short	0x0101


	//----- nvinfo : EIATTR_EXIT_INSTR_OFFSETS
	.align		4
        /*0034*/ 	.byte	0x04, 0x1c
        /*0036*/ 	.short	(.L_8613 - .L_8612)


	//   ....[0]....
.L_8612:
        /*0038*/ 	.word	0x00001590


	//   ....[1]....
        /*003c*/ 	.word	0x00002a30


	//----- nvinfo : EIATTR_MAX_THREADS
	.align		4
.L_8613:
        /*0040*/ 	.byte	0x04, 0x05
        /*0042*/ 	.short	(.L_8615 - .L_8614)
.L_8614:
        /*0044*/ 	.word	0x00000080
        /*0048*/ 	.word	0x00000001
        /*004c*/ 	.word	0x00000001


	//----- nvinfo : EIATTR_CRS_STACK_SIZE
	.align		4
.L_8615:
        /*0050*/ 	.byte	0x04, 0x1e
        /*0052*/ 	.short	(.L_8617 - .L_8616)
.L_8616:
        /*0054*/ 	.word	0x00000000


	//----- nvinfo : EIATTR_CBANK_PARAM_SIZE
	.align		4
.L_8617:
        /*0058*/ 	.byte	0x03, 0x19
        /*005a*/ 	.short	0x0220


	//----- nvinfo : EIATTR_PARAM_CBANK
	.align		4
        /*005c*/ 	.byte	0x04, 0x0a
        /*005e*/ 	.short	(.L_8619 - .L_8618)
	.align		4
.L_8618:
        /*0060*/ 	.word	index@(.nv.constant0._ZN2at6native18elementwise_kernelILi128ELi2EZNS0_22gpu_kernel_impl_nocastIZZZNS0_17rsqrt_kernel_cudaERNS_18TensorIteratorBaseEENKUlvE0_clEvENKUlvE_clEvEUldE_EEvS4_RKT_EUliE_EEviT1_)
        /*0064*/ 	.short	0x0210
        /*0066*/ 	.short	0x0220


	//----- nvinfo : EIATTR_SW_WAR
	.align		4
.L_8619:
        /*0068*/ 	.byte	0x04, 0x36
        /*006a*/ 	.short	(.L_8621 - .L_8620)
.L_8620:
        /*006c*/ 	.word	0x00000008
.L_8621:


//--------------------- .nv.info._ZN2at6native27unrolled_elementwise_kernelIZZZNS0_17rsqrt_kernel_cudaERNS_18TensorIteratorBaseEENKUlvE0_clEvENKUlvE_clEvEUldE_St5arrayIPcLm2EELi4E23TrivialOffsetCalculatorILi1EjESB_NS0_6memory15LoadWithoutCastENSC_16StoreWithoutCastEEEviT_T0_T2_T3_T4_T5_ --------------------------
	.section	.nv.info._ZN2at6native27unrolled_elementwise_kernelIZZZNS0_17rsqrt_kernel_cudaERNS_18TensorIteratorBaseEENKUlvE0_clEvENKUlvE_clEvEUldE_St5arrayIPcLm2EELi4E23TrivialOffsetCalculatorILi1EjESB_NS0_6memory15LoadWithoutCastENSC_16StoreWithoutCastEEEviT_T0_T2_T3_T4_T5_,"",@"SHT_CUDA_INFO"
	.sectionflags	@""
	.align	4


	//----- nvinfo : EIATTR_CUDA_API_VERSION
	.align		4
        /*0000*/ 	.byte	0x04, 0x37
        /*0002*/ 	.short	(.L_8623 - .L_8622)
.L_8622:
        /*0004*/ 	.word	0x00000082


	//----- nvinfo : EIATTR_KPARAM_INFO
	.align		4
.L_8623:
        /*0008*/ 	.byte	0x04, 0x17
        /*000a*/ 	.short	(.L_8625 - .L_8624)
.L_8624:
        /*000c*/ 	.word	0x00000000
        /*0010*/ 	.short	0x0006
        /*0012*/ 	.short	0x001b
        /*0014*/ 	.byte	0x00, 0xf0, 0x05, 0x00


	//----- nvinfo : EIATTR_KPARAM_INFO
	.align		4
.L_8625:
        /*0018*/ 	.byte	0x04, 0x17
        /*001a*/ 	.short	(.L_8627 - .L_8626)
.L_8626:
        /*001c*/ 	.word	0x00000000
        /*0020*/ 	.short	0x0005
        /*0022*/ 	.short	0x001a
        /*0024*/ 	.byte	0x00, 0xf0, 0x05, 0x00


	//----- nvinfo : EIATTR_KPARAM_INFO
	.align		4
.L_8627:
        /*0028*/ 	.byte	0x04, 0x17
        /*002a*/ 	.short	(.L_8629 - .L_8628)
.L_8628:
        /*002c*/ 	.word	0x00000000
        /*0030*/ 	.short	0x0004
        /*0032*/ 	.short	0x0019
        /*0034*/ 	.byte	0x00, 0xf0, 0x05, 0x00


	//----- nvinfo : EIATTR_KPARAM_INFO
	.align		4
.L_8629:
        /*0038*/ 	.byte	0x04, 0x17
        /*003a*/ 	.short	(.L_8631 - .L_8630)
.L_8630:
        /*003c*/ 	.word	0x00000000
        /*0040*/ 	.short	0x0003
        /*0042*/ 	.short	0x0018
        /*0044*/ 	.byte	0x00, 0xf0, 0x05, 0x00


	//----- nvinfo : EIATTR_KPARAM_INFO
	.align		4
.L_8631:
        /*0048*/ 	.byte	0x04, 0x17
        /*004a*/ 	.short	(.L_8633 - .L_8632)
.L_8632:
        /*004c*/ 	.word	0x00000000
        /*0050*/ 	.short	0x0002
        /*0052*/ 	.short	0x0008
        /*0054*/ 	.byte	0x00, 0xf0, 0x41, 0x00


	//----- nvinfo : EIATTR_KPARAM_INFO
	.align		4
.L_8633:
        /*0058*/ 	.byte	0x04, 0x17
        /*005a*/ 	.short	(.L_8635 - .L_8634)
.L_8634:
        /*005c*/ 	.word	0x00000000
        /*0060*/ 	.short	0x0001
        /*0062*/ 	.short	0x0004
        /*0064*/ 	.byte	0x00, 0xf0, 0x05, 0x00


	//----- nvinfo : EIATTR_KPARAM_INFO
	.align		4
.L_8635:
        /*0068*/ 	.byte	0x04, 0x17
        /*006a*/ 	.short	(.L_8637 - .L_8636)
.L_8636:
        /*006c*/ 	.word	0x00000000
        /*0070*/ 	.short	0x0000
        /*0072*/ 	.short	0x0000
        /*0074*/ 	.byte	0x00, 0xf0, 0x11, 0x00


	//----- nvinfo : EIATTR_SPARSE_MMA_MASK
	.align		4
.L_8637:
        /*0078*/ 	.byte	0x03, 0x50
        /*007a*/ 	.short	0x0000


	//----- nvinfo : EIATTR_MAXREG_COUNT
	.align		4
        /*007c*/ 	.byte	0x03, 0x1b
        /*007e*/ 	.short	0x00ff


	//----- nvinfo : EIATTR_MERCURY_ISA_VERSION
	.align		4
        /*0080*/ 	.byte	0x03, 0x5f
        /*0082*/ 	.short	0x0101


	//----- nvinfo : EIATTR_EXIT_INSTR_OFFSETS
	.align		4
        /*0084*/ 	.byte	0x04, 0x1c
        /*0086*/ 	.short	(.L_8639 - .L_8638)


	//   ....[0]....
.L_8638:
        /*0088*/ 	.word	0x00000910


	//   ....[1]....
        /*008c*/ 	.word	0x00000960


	//----- nvinfo : EIATTR_MAX_THREADS
	.align		4
.L_8639:
        /*0090*/ 	.byte	0x04, 0x05
        /*0092*/ 	.short	(.L_8641 - .L_8640)
.L_8640:
        /*0094*/ 	.word	0x00000080
        /*0098*/ 	.word	0x00000001
        /*009c*/ 	.word	0x00000001


	//----- nvinfo : EIATTR_CRS_STACK_SIZE
	.align		4
.L_8641:
        /*00a0*/ 	.byte	0x04, 0x1e
        /*00a2*/ 	.short	(.L_8643 - .L_8642)
.L_8642:
        /*00a4*/ 	.word	0x00000000


	//----- nvinfo : EIATTR_CBANK_PARAM_SIZE
	.align		4
.L_8643:
        /*00a8*/ 	.byte	0x03, 0x19
        /*00aa*/ 	.short	0x001c


	//----- nvinfo : EIATTR_PARAM_CBANK
	.align		4
        /*00ac*/ 	.byte	0x04, 0x0a
        /*00ae*/ 	.short	(.L_8645 - .L_8644)
	.align		4
.L_8644:
        /*00b0*/ 	.word	index@(.nv.constant0._ZN2at6native27unrolled_elementwise_kernelIZZZNS0_17rsqrt_kernel_cudaERNS_18TensorIteratorBaseEENKUlvE0_clEvENKUlvE_clEvEUldE_St5arrayIPcLm2EELi4E23TrivialOffsetCalculatorILi1EjESB_NS0_6memory15LoadWithoutCastENSC_16StoreWithoutCastEEEviT_T0_T2_T3_T4_T5_)
        /*00b4*/ 	.short	0x0210
        /*00b6*/ 	.short	0x001c


	//----- nvinfo : EIATTR_SW_WAR
	.align		4
.L_8645:
        /*00b8*/ 	.byte	0x04, 0x36
        /*00ba*/ 	.short	(.L_8647 - .L_8646)
.L_8646:
        /*00bc*/ 	.word	0x00000008
.L_8647:


//--------------------- .nv.info._ZN2at6native29vectorized_elementwise_kernelILi2EZZZNS0_17rsqrt_kernel_cudaERNS_18TensorIteratorBaseEENKUlvE0_clEvENKUlvE_clEvEUldE_St5arrayIPcLm2EEEEviT0_T1_ --------------------------
	.section	.nv.info._ZN2at6native29vectorized_elementwise_kernelILi2EZZZNS0_17rsqrt_kernel_cudaERNS_18TensorIteratorBaseEENKUlvE0_clEvENKUlvE_clEvEUldE_St5arrayIPcLm2EEEEviT0_T1_,"",@"SHT_CUDA_INFO"
	.sectionflags	@""
	.align	4


	//----- nvinfo : EIATTR_CUDA_API_VERSION
	.align		4
        /*0000*/ 	.byte	0x04, 0x37
        /*0002*/ 	.short	(.L_8649 - .L_8648)
.L_8648:
        /*0004*/ 	.word	0x00000082


	//----- nvinfo : EIATTR_KPARAM_INFO
	.align		4
.L_8649:
        /*0008*/ 	.byte	0x04, 0x17
        /*000a*/ 	.short	(.L_8651 - .L_8650)
.L_8650:
        /*000c*/ 	.word	0x00000000
        /*0010*/ 	.short	0x0002
        /*0012*/ 	.short	0x0008
        /*0014*/ 	.byte	0x00, 0xf0, 0x41, 0x00


	//----- nvinfo : EIATTR_KPARAM_INFO
	.align		4
.L_8651:
        /*0018*/ 	.byte	0x04, 0x17
        /*001a*/ 	.short	(.L_8653 - .L_8652)
.L_8652:
        /*001c*/ 	.word	0x00000000
        /*0020*/ 	.short	0x0001
        /*0022*/ 	.short	0x0004
        /*0024*/ 	.byte	0x00, 0xf0, 0x05, 0x00


	//----- nvinfo : EIATTR_KPARAM_INFO
	.align		4
.L_8653:
        /*0028*/ 	.byte	0x04, 0x17
        /*002a*/ 	.short	(.L_8655 - .L_8654)
.L_8654:
        /*002c*/ 	.word	0x00000000
        /*0030*/ 	.short	0x0000
        /*0032*/ 	.short	0x0000
        /*0034*/ 	.byte	0x00, 0xf0, 0x11, 0x00


	//----- nvinfo : EIATTR_SPARSE_MMA_MASK
	.align		4
.L_8655:
        /*0038*/ 	.byte	0x03, 0x50
        /*003a*/ 	.short	0x0000


	//----- nvinfo : EIATTR_MAXREG_COUNT
	.align		4
        /*003c*/ 	.byte	0x03, 0x1b
        /*003e*/ 	.short	0x00ff


	//----- nvinfo : EIATTR_MERCURY_ISA_VERSION
	.align		4
        /*0040*/ 	.byte	0x03, 0x5f
        /*0042*/ 	.short	0x0101


	//----- nvinfo : EIATTR_EXIT_INSTR_OFFSETS
	.align		4
        /*0044*/ 	.byte	0x04, 0x1c
        /*0046*/ 	.short	(.L_8657 - .L_8656)


	//   ....[0]....
.L_8656:
        /*0048*/ 	.word	0x00000b60


	//   ....[1]....
        /*004c*/ 	.word	0x00001dc0


	//   ....[2]....
        /*0050*/ 	.word	0x00001e10


	//----- nvinfo : EIATTR_MAX_THREADS
	.align		4
.L_8657:
        /*0054*/ 	.byte	0x04, 0x05
        /*0056*/ 	.short	(.L_8659 - .L_8658)
.L_8658:
        /*0058*/ 	.word	0x00000080
        /*005c*/ 	.word	0x00000001
        /*0060*/ 	.word	0x00000001


	//----- nvinfo : EIATTR_CRS_STACK_SIZE
	.align		4
.L_8659:
        /*0064*/ 	.byte	0x04, 0x1e
        /*0066*/ 	.short	(.L_8661 - .L_8660)
.L_8660:
        /*0068*/ 	.word	0x00000000


	//----- nvinfo : EIATTR_CBANK_PARAM_SIZE
	.align		4
.L_8661:
        /*006c*/ 	.byte	0x03, 0x19
        /*006e*/ 	.short	0x0018


	//----- nvinfo : EIATTR_PARAM_CBANK
	.align		4
        /*0070*/ 	.byte	0x04, 0x0a
        /*0072*/ 	.short	(.L_8663 - .L_8662)
	.align		4
.L_8662:
        /*0074*/ 	.word	index@(.nv.constant0._ZN2at6native29vectorized_elementwise_kernelILi2EZZZNS0_17rsqrt_kernel_cudaERNS_18TensorIteratorBaseEENKUlvE0_clEvENKUlvE_clEvEUldE_St5arrayIPcLm2EEEEviT0_T1_)
        /*0078*/ 	.short	0x0210
        /*007a*/ 	.short	0x0018


	//----- nvinfo : EIATTR_SW_WAR
	.align		4
.L_8663:
        /*007c*/ 	.byte	0x04, 0x36
        /*007e*/ 	.short	(.L_8665 - .L_8664)
.L_8664:
        /*0080*/ 	.word	0x00000008
.L_8665:


//--------------------- .nv.info._ZN2at6native29vectorized_elementwise_kernelILi4EZZZNS0_17rsqrt_kernel_cudaERNS_18TensorIteratorBaseEENKUlvE0_clEvENKUlvE_clEvEUldE_St5arrayIPcLm2EEEEviT0_T1_ --------------------------
	.section	.nv.info._ZN2at6native29vectorized_elementwise_kernelILi4EZZZNS0_17rsqrt_kernel_cudaERNS_18TensorIteratorBaseEENKUlvE0_clEvENKUlvE_clEvEUldE_St5arrayIPcLm2EEEEviT0_T1_,"",@"SHT_CUDA_INFO"
	.sectionflags	@""
	.align	4


	//----- nvinfo : EIATTR_CUDA_API_VERSION
	.align		4
        /*0000*/ 	.byte	0x04, 0x37
        /*0002*/ 	.short	(.L_8667 - .L_8666)
.L_8666:
        /*0004*/ 	.word	0x00000082


	//----- nvinfo : EIATTR_KPARAM_INFO
	.align		4
.L_8667:
        /*0008*/ 	.byte	0x04, 0x17
        /*000a*/ 	.short	(.L_8669 - .L_8668)
.L_8668:
        /*000c*/ 	.word	0x00000000
        /*0010*/ 	.short	0x0002
        /*0012*/ 	.short	0x0008
        /*0014*/ 	.byte	0x00, 0xf0, 0x41, 0x00


	//----- nvinfo : EIATTR_KPARAM_INFO
	.align		4
.L_8669:
        /*0018*/ 	.byte	0x04, 0x17
        /*001a*/ 	.short	(.L_8671 - .L_8670)
.L_8670:
        /*001c*/ 	.word	0x00000000
        /*0020*/ 	.short	0x0001
        /*0022*/ 	.short	0x0004
        /*0024*/ 	.byte	0x00, 0xf0, 0x05, 0x00


	//----- nvinfo : EIATTR_KPARAM_INFO
	.align		4
.L_8671:
        /*0028*/ 	.byte	0x04, 0x17
        /*002a*/ 	.short	(.L_8673 - .L_8672)
.L_8672:
        /*002c*/ 	.word	0x00000000
        /*0030*/ 	.short	0x0000
        /*0032*/ 	.short	0x0000
        /*0034*/ 	.byte	0x00, 0xf0, 0x11, 0x00


	//----- nvinfo : EIATTR_SPARSE_MMA_MASK
	.align		4
.L_8673:
        /*0038*/ 	.byte	0x03, 0x50
        /*003a*/ 	.short	0x0000


	//----- nvinfo : EIATTR_MAXREG_COUNT
	.align		4
        /*003c*/ 	.byte	0x03, 0x1b
        /*003e*/ 	.short	0x00ff


	//----- nvinfo : EIATTR_MERCURY_ISA_VERSION
	.align		4
        /*0040*/ 	.byte	0x03, 0x5f
        /*0042*/ 	.short	0x0101


	//----- nvinfo : EIATTR_EXIT_INSTR_OFFSETS
	.align		4
        /*0044*/ 	.byte	0x04, 0x1c
        /*0046*/ 	.short	(.L_8675 - .L_8674)


	//   ....[0]....
.L_8674:
        /*0048*/ 	.word	0x00000b60


	//   ....[1]....
        /*004c*/ 	.word	0x00001dc0


	//   ....[2]....
        /*0050*/ 	.word	0x00001e10


	//----- nvinfo : EIATTR_MAX_THREADS
	.align		4
.L_8675:
        /*0054*/ 	.byte	0x04, 0x05
        /*0056*/ 	.short	(.L_8677 - .L_8676)
.L_8676:
        /*0058*/ 	.word	0x00000080
        /*005c*/ 	.word	0x00000001
        /*0060*/ 	.word	0x00000001


	//----- nvinfo : EIATTR_CRS_STACK_SIZE
	.align		4
.L_8677:
        /*0064*/ 	.byte	0x04, 0x1e
        /*0066*/ 	.short	(.L_8679 - .L_8678)
.L_8678:
        /*0068*/ 	.word	0x00000000


	//----- nvinfo : EIATTR_CBANK_PARAM_SIZE
	.align		4
.L_8679:
        /*006c*/ 	.byte	0x03, 0x19
        /*006e*/ 	.short	0x0018


	//----- nvinfo : EIATTR_PARAM_CBANK
	.align		4
        /*0070*/ 	.byte	0x04, 0x0a
        /*0072*/ 	.short	(.L_8681 - .L_8680)
	.align		4
.L_8680:
        /*0074*/ 	.word	index@(.nv.constant0._ZN2at6native29vectorized_elementwise_kernelILi4EZZZNS0_17rsqrt_kernel_cudaERNS_18TensorIteratorBaseEENKUlvE0_clEvENKUlvE_clEvEUldE_St5arrayIPcLm2EEEEviT0_T1_)
        /*0078*/ 	.short	0x0210
        /*007a*/ 	.short	0x0018


	//----- nvinfo : EIATTR_SW_WAR
	.align		4
.L_8681:
        /*007c*/ 	.byte	0x04, 0x36
        /*007e*/ 	.short	(.L_8683 - .L_8682)
.L_8682:
        /*0080*/ 	.word	0x00000008
.L_8683:


//--------------------- .nv.info._ZN2at6native29vectorized_elementwise_kernelILi8EZZZNS0_17rsqrt_kernel_cudaERNS_18TensorIteratorBaseEENKUlvE0_clEvENKUlvE_clEvEUldE_St5arrayIPcLm2EEEEviT0_T1_ --------------------------
	.section	.nv.info._ZN2at6native29vectorized_elementwise_kernelILi8EZZZNS0_17rsqrt_kernel_cudaERNS_18TensorIteratorBaseEENKUlvE0_clEvENKUlvE_clEvEUldE_St5arrayIPcLm2EEEEviT0_T1_,"",@"SHT_CUDA_INFO"
	.sectionflags	@""
	.align	4


	//----- nvinfo : EIATTR_CUDA_API_VERSION
	.align		4
        /*0000*/ 	.byte	0x04, 0x37
        /*0002*/ 	.short	(.L_8685 - .L_8684)
.L_8684:
        /*0004*/ 	.word	0x00000082


	//----- nvinfo : EIATTR_KPARAM_INFO
	.align		4
.L_8685:
        /*0008*/ 	.byte	0x04, 0x17
        /*000a*/ 	.short	(.L_8687 - .L_8686)
.L_8686:
        /*000c*/ 	.word	0x00000000
        /*0010*/ 	.short	0x0002
        /*0012*/ 	.short	0x0008
        /*0014*/ 	.byte	0x00, 0xf0, 0x41, 0x00


	//----- nvinfo : EIATTR_KPARAM_INFO
	.align		4
.L_8687:
        /*0018*/ 	.byte	0x04, 0x17
        /*001a*/ 	.short	(.L_8689 - .L_8688)
.L_8688:
        /*001c*/ 	.word	0x00000000
        /*0020*/ 	.short	0x0001
        /*0022*/ 	.short	0x0004
        /*0024*/ 	.byte	0x00, 0xf0, 0x05, 0x00


	//----- nvinfo : EIATTR_KPARAM_INFO
	.align		4
.L_8689:
        /*0028*/ 	.byte	0x04, 0x17
        /*002a*/ 	.short	(.L_8691 - .L_8690)
.L_8690:
        /*002c*/ 	.word	0x00000000
        /*0030*/ 	.short	0x0000
        /*0032*/ 	.short	0x0000
        /*0034*/ 	.byte	0x00, 0xf0, 0x11, 0x00


	//----- nvinfo : EIATTR_SPARSE_MMA_MASK
	.align		4
.L_8691:
        /*0038*/ 	.byte	0x03, 0x50
        /*003a*/ 	.short	0x0000


	//----- nvinfo : EIATTR_MAXREG_COUNT
	.align		4
        /*003c*/ 	.byte	0x03, 0x1b
        /*003e*/ 	.short	0x00ff


	//----- nvinfo : EIATTR_MERCURY_ISA_VERSION
	.align		4
        /*0040*/ 	.byte	0x03, 0x5f
        /*0042*/ 	.short	0x0101


	//----- nvinfo : EIATTR_EXIT_INSTR_OFFSETS
	.align		4
        /*0044*/ 	.byte	0x04, 0x1c
        /*0046*/ 	.short	(.L_8693 - .L_8692)


	//   ....[0]....
.L_8692:
        /*0048*/ 	.word	0x00000b60


	//   ....[1]....
        /*004c*/ 	.word	0x00001dc0


	//   ....[2]....
        /*0050*/ 	.word	0x00001e10


	//----- nvinfo : EIATTR_MAX_THREADS
	.align		4
.L_8693:
        /*0054*/ 	.byte	0x04, 0x05
        /*0056*/ 	.short	(.L_8695 - .L_8694)
.L_8694:
        /*0058*/ 	.word	0x00000080
        /*005c*/ 	.word	0x00000001
        /*0060*/ 	.word	0x00000001


	//----- nvinfo : EIATTR_CRS_STACK_SIZE
	.align		4
.L_8695:
        /*0064*/ 	.byte	0x04, 0x1e
        /*0066*/ 	.short	(.L_8697 - .L_8696)
.L_8696:
        /*0068*/ 	.word	0x00000000


	//----- nvinfo : EIATTR_CBANK_PARAM_SIZE
	.align		4
.L_8697:
        /*006c*/ 	.byte	0x03, 0x19
        /*006e*/ 	.short	0x0018


	//----- nvinfo : EIATTR_PARAM_CBANK
	.align		4
        /*0070*/ 	.byte	0x04, 0x0a
        /*0072*/ 	.short	(.L_8699 - .L_8698)
	.align		4
.L_8698:
        /*0074*/ 	.word	index@(.nv.constant0._ZN2at6native29vectorized_elementwise_kernelILi8EZZZNS0_17rsqrt_kernel_cudaERNS_18TensorIteratorBaseEENKUlvE0_clEvENKUlvE_clEvEUldE_St5arrayIPcLm2EEEEviT0_T1_)
        /*0078*/ 	.short	0x0210
        /*007a*/ 	.short	0x0018


	//----- nvinfo : EIATTR_SW_WAR
	.align		4
.L_8699:
        /*007c*/ 	.byte	0x04, 0x36
        /*007e*/ 	.short	(.L_8701 - .L_8700)
.L_8700:
        /*0080*/ 	.word	0x00000008
.L_8701:


//--------------------- .nv.info._ZN2at6native18elementwise_kernelILi128ELi4EZNS0_15gpu_kernel_implIZZZNS0_17expm1_kernel_cudaERNS_18TensorIteratorBaseEENKUlvE_clEvENKUlvE4_clEvEUlN3c104HalfEE_EEvS4_RKT_EUliE_EEviT1_ --------------------------
	.section	.nv.info._ZN2at6native18elementwise_kernelILi128ELi4EZNS0_15gpu_kernel_implIZZZNS0_17expm1_kernel_cudaERNS_18TensorIteratorBaseEENKUlvE_clEvENKUlvE4_clEvEUlN3c104HalfEE_EEvS4_RKT_EUliE_EEviT1_,"",@"SHT_CUDA_INFO"
	.sectionflags	@""
	.align	4


	//----- nvinfo : EIATTR_CUDA_API_VERSION
	.align		4
        /*0000*/ 	.byte	0x04, 0x37
        /*0002*/ 	.short	(.L_8703 - .L_8702)
.L_8702:
        /*0004*/ 	.word	0x00000082


	//----- nvinfo : EIATTR_KPARAM_INFO
	.align		4
.L_8703:
        /*0008*/ 	.byte	0x04, 0x17
        /*000a*/ 	.short	(.L_8705 - .L_8704)
.L_8704:
        /*000c*/ 	.word	0x00000000
        /*0010*/ 	.short	0x0001
        /*0012*/ 	.short	0x0008
        /*0014*/ 	.byte	0x00, 0xf0, 0x61, 0x08


	//----- nvinfo : EIATTR_KPARAM_INFO
	.align		4
.L_8705:
        /*0018*/ 	.byte	0x04, 0x17
        /*001a*/ 	.short	(.L_8707 - .L_8706)
.L_8706:
        /*001c*/ 	.word	0x00000000
        /*0020*/ 	.short	0x0000
        /*0022*/ 	.short	0x0000
        /*0024*/ 	.byte	0x00, 0xf0, 0x11, 0x00


	//----- nvinfo : EIATTR_SPARSE_MMA_MASK
	.align		4
.L_8707:
        /*0028*/ 	.byte	0x03, 0x50
        /*002a*/ 	.short	0x0000


	//----- nvinfo : EIATTR_MAXREG_COUNT
	.align		4
        /*002c*/ 	.byte	0x03, 0x1b
        /*002e*/ 	.short	0x0080


	//----- nvinfo : EIATTR_EXTERNS
	.align		4
        /*0030*/ 	.byte	0x04, 0x0f
        /*0032*/ 	.short	(.L_8709 - .L_8708)


	//   ....[0]....
	.align		4
.L_8708:
        /*0034*/ 	.word	index@(__assertfail)


	//----- nvinfo : EIATTR_MERCURY_ISA_VERSION
	.align		4
.L_8709:
        /*0038*/ 	.byte	0x03, 0x5f
        /*003a*/ 	.short	0x0101


	//----- nvinfo : EIATTR_SYSCALL_OFFSETS
	.align		4
        /*003c*/ 	.byte	0x04, 0x46
        /*003e*/ 	.short	(.L_8711 - .L_8710)


	//   ....[0]....
.L_8710:
        /*0040*/ 	.word	0x000022d0


	//   ....[1]....
        /*0044*/ 	.word	0x000033e0


	//   ....[2]....
        /*0048*/ 	.word	0x000056f0


	//   ....[3]....
        /*004c*/ 	.word	0x00006800


	//   ....[4]....
        /*0050*/ 	.word	0x00008b00


	//   ....[5]....
        /*0054*/ 	.word	0x00009c10


	//   ....[6]....
        /*0058*/ 	.word	0x0000bf00


	//   ....[7]....
        /*005c*/ 	.word	0x0000d010


	//----- nvinfo : EIATTR_EXIT_INSTR_OFFSETS
	.align		4
.L_8711:
        /*0060*/ 	.byte	0x04, 0x1c
        /*0062*/ 	.short	(.L_8713 - .L_8712)


	//   ....[0]....
.L_8712:
        /*0064*/ 	.word	0x00009ce0


	//   ....[1]....
        /*0068*/ 	.word	0x0000c240


	//   ....[2]....
        /*006c*/ 	.word	0x0000c280


	//   ....[3]....
        /*0070*/ 	.word	0x0000c320


	//   ....[4]....
        /*0074*/ 	.word	0x0000c360


	//   ....[5]....
        /*0078*/ 	.word	0x0000c3a0


	//   ....[6]....
        /*007c*/ 	.word	0x0000c430


	//   ....[7]....
        /*0080*/ 	.word	0x0000c450


	//   ....[8]....
        /*0084*/ 	.word	0x0000c4f0


	//   ....[9]....
        /*0088*/ 	.word	0x0000c540


	//   ....[10]....
        /*008c*/ 	.word	0x0000c590


	//   ....[11]....
        /*0090*/ 	.word	0x0000c660


	//   ....[12]....
        /*0094*/ 	.word	0x0000c6c0


	//   ....[13]....
        /*0098*/ 	.word	0x0000c850


	//   ....[14]....
        /*009c*/ 	.word	0x0000c9b0


	//   ....[15]....
        /*00a0*/ 	.word	0x0000c9f0


	//   ....[16]....
        /*00a4*/ 	.word	0x0000cab0


	//   ....[17]....
        /*00a8*/ 	.word	0x0000cc30


	//   ....[18]....
        /*00ac*/ 	.word	0x0000cdb0


	//   ....[19]....
        /*00b0*/ 	.word	0x0000cf10


	//   ....[20]....
        /*00b4*/ 	.word	0x0000d020


	//   ....[21]....
        /*00b8*/ 	.word	0x0000d060


	//   ....[22]....
        /*00bc*/ 	.word	0x0000d0a0


	//----- nvinfo : EIATTR_MAX_THREADS
	.align		4
.L_8713:
        /*00c0*/ 	.byte	0x04, 0x05
        /*00c2*/ 	.short	(.L_8715 - .L_8714)
.L_8714:
        /*00c4*/ 	.word	0x00000080
        /*00c8*/ 	.word	0x00000001
        /*00cc*/ 	.word	0x00000001


	//----- nvinfo : EIATTR_CRS_STACK_SIZE
	.align		4
.L_8715:
        /*00d0*/ 	.byte	0x04, 0x1e
        /*00d2*/ 	.short	(.L_8717 - .L_8716)
.L_8716:
        /*00d4*/ 	.word	0x00000000


	//----- nvinfo : EIATTR_CBANK_PARAM_SIZE
	.align		4
.L_8717:
        /*00d8*/ 	.byte	0x03, 0x19
        /*00da*/ 	.short	0x0220


	//----- nvinfo : EIATTR_PARAM_CBANK
	.align		4
        /*00dc*/ 	.byte	0x04, 0x0a
        /*00de*/ 	.short	(.L_8719 - .L_8718)
	.align		4
.L_8718:
        /*00e0*/ 	.word	index@(.nv.constant0._ZN2at6native18elementwise_kernelILi128ELi4EZNS0_15gpu_kernel_implIZZZNS0_17expm1_kernel_cudaERNS_18TensorIteratorBaseEENKUlvE_clEvENKUlvE4_clEvEUlN3c104HalfEE_EEvS4_RKT_EUliE_EEviT1_)
        /*00e4*/ 	.short	0x0210
        /*00e6*/ 	.short	0x0220


	//----- nvinfo : EIATTR_SW_WAR
	.align		4
.L_8719:
        /*00e8*/ 	.byte	0x04, 0x36
        /*00ea*/ 	.short	(.L_8721 - .L_8720)
.L_8720:
        /*00ec*/ 	.word	0x00000008
.L_8721:


//--------------------- .nv.info._ZN2at6native27unrolled_elementwise_kernelIZZZNS0_17expm1_kernel_cudaERNS_18TensorIteratorBaseEENKUlvE_clEvENKUlvE4_clEvEUlN3c104HalfEE_St5arrayIPcLm2EELi4E23TrivialOffsetCalculatorILi1EjESD_NS0_6memory12LoadWithCastILi1EEENSE_13StoreWithCastILi1EEEEEviT_T0_T2_T3_T4_T5_ --------------------------
	.section	.nv.info._ZN2at6native27unrolled_elementwise_kernelIZZZNS0_17expm1_kernel_cudaERNS_18TensorIteratorBaseEENKUlvE_clEvENKUlvE4_clEvEUlN3c104HalfEE_St5arrayIPcLm2EELi4E23TrivialOffsetCalculatorILi1EjESD_NS0_6memory12LoadWithCastILi1EEENSE_13StoreWithCastILi1EEEEEviT_T0_T2_T3_T4_T5_,"",@"SHT_CUDA_INFO"
	.sectionflags	@""
	.align	4


	//----- nvinfo : EIATTR_CUDA_API_VERSION
	.align		4
        /*0000*/ 	.byte	0x04, 0x37
        /*0002*/ 	.short	(.L_8723 - .L_8722)
.L_8722:
        /*0004*/ 	.word	0x00000082


	//----- nvinfo : EIATTR_KPARAM_INFO
	.align		4
.L_8723:
        /*0008*/ 	.byte	0x04, 0x17
        /*000a*/ 	.short	(.L_8725 - .L_8724)
.L_8724:
        /*000c*/ 	.word	0x00000000
        /*0010*/ 	.short	0x0006
        /*0012*/ 	.short	0x0024
        /*0014*/ 	.byte	0x00, 0xf0, 0x21, 0x00


	//----- nvinfo : EIATTR_KPARAM_INFO
	.align		4
.L_8725:
        /*0018*/ 	.byte	0x04, 0x17
        /*001a*/ 	.short	(.L_8727 - .L_8726)
.L_8726:
        /*001c*/ 	.word	0x00000000
        /*0020*/ 	.short	0x0005
        /*0022*/ 	.short	0x001c
        /*0024*/ 	.byte	0x00, 0xf0, 0x21, 0x00


	//----- nvinfo : EIATTR_KPARAM_INFO
	.align		4
.L_8727:
        /*0028*/ 	.byte	0x04, 0x17
        /*002a*/ 	.short	(.L_8729 - .L_8728)
.L_8728:
        /*002c*/ 	.word	0x00000000
        /*0030*/ 	.short	0x0004
        /*0032*/ 	.short	0x0019
        /*0034*/ 	.byte	0x00, 0xf0, 0x05, 0x00


	//----- nvinfo : EIATTR_KPARAM_INFO
	.align		4
.L_8729:
        /*0038*/ 	.byte	0x04, 0x17
        /*003a*/ 	.short	(.L_8731 - .L_8730)
.L_8730:
        /*003c*/ 	.word	0x00000000
        /*0040*/ 	.short	0x0003
        /*0042*/ 	.short	0x0018
        /*0044*/ 	.byte	0x00, 0xf0, 0x05, 0x00


	//----- nvinfo : EIATTR_KPARAM_INFO
	.align		4
.L_8731:
        /*0048*/ 	.byte	0x04, 0x17
        /*004a*/ 	.short	(.L_8733 - .L_8732)
.L_8732:
        /*004c*/ 	.word	0x00000000
        /*0050*/ 	.short	0x0002
        /*0052*/ 	.short	0x0008
        /*0054*/ 	.byte	0x00, 0xf0, 0x41, 0x00


	//----- nvinfo : EIATTR_KPARAM_INFO
	.align		4
.L_8733:
        /*0058*/ 	.byte	0x04, 0x17
        /*005a*/ 	.short	(.L_8735 - .L_8734)
.L_8734:
        /*005c*/ 	.word	0x00000000
        /*0060*/ 	.short	0x0001
        /*0062*/ 	.short	0x0004
        /*0064*/ 	.byte	0x00, 0xf0, 0x05, 0x00


	//----- nvinfo : EIATTR_KPARAM_INFO
	.align		4
.L_8735:
        /*0068*/ 	.byte	0x04, 0x17
        /*006a*/ 	.short	(.L_8737 - .L_8736)
.L_8736:
        /*006c*/ 	.word	0x00000000
        /*0070*/ 	.short	0x0000
        /*0072*/ 	.short	0x0000
        /*0074*/ 	.byte	0x00, 0xf0, 0x11, 0x00


	//----- nvinfo : EIATTR_SPARSE_MMA_MASK
	.align		4
.L_8737:
        /*0078*/ 	.byte	0x03, 0x50
        /*007a*/ 	.short	0x0000


	//----- nvinfo : EIATTR_MAXREG_COUNT
	.align		4
        /*007c*/ 	.byte	0x03, 0x1b
        /*007e*/ 	.short	0x00ff


	//----- nvinfo : EIATTR_EXTERNS
	.align		4
        /*0080*/ 	.byte	0x04, 0x0f
        /*0082*/ 	.short	(.L_8739 - .L_8738)


	//   ....[0]....
	.align		4
.L_8738:
        /*0084*/ 	.word	index@(__assertfail)


	//----- nvinfo : EIATTR_MERCURY_ISA_VERSION
	.align		4
.L_8739:
        /*0088*/ 	.byte	0x03, 0x5f
        /*008a*/ 	.short	0x0101


	//----- nvinfo : EIATTR_SYSCALL_OFFSETS
	.align		4
        /*008c*/ 	.byte	0x04, 0x46
        /*008e*/ 	.short	(.L_8741 - .L_8740)


	//   ....[0]....
.L_8740:
        /*0090*/ 	.word	0x000010b0


	//   ....[1]....
        /*0094*/ 	.word	0x000021c0


	//   ....[2]....
        /*0098*/ 	.word	0x000032d0


	//   ....[3]....
        /*009c*/ 	.word	0x000043c0


	//   ....[4]....
        /*00a0*/ 	.word	0x00005d00


	//   ....[5]....
        /*00a4*/ 	.word	0x00006d20


	//   ....[6]....
        /*00a8*/ 	.word	0x00007d00


	//   ....[7]....
        /*00ac*/ 	.word	0x00008ce0


	//----- nvinfo : EIATTR_EXIT_INSTR_OFFSETS
	.align		4
.L_8741:
        /*00b0*/ 	.byte	0x04, 0x1c
        /*00b2*/ 	.short	(.L_8743 - .L_8742)


	//   ....[0]....
.L_8742:
        /*00b4*/ 	.word	0x00007dc0


	//   ....[1]....
        /*00b8*/ 	.word	0x00007f10


	//   ....[2]....
        /*00bc*/ 	.word	0x00007f50


	//   ....[3]....
        /*00c0*/ 	.word	0x00007ff0


	//   ....[4]....
        /*00c4*/ 	.word	0x00008030


	//   ....[5]....
        /*00c8*/ 	.word	0x00008070


	//   ....[6]....
        /*00cc*/ 	.word	0x00008100


	//   ....[7]....
        /*00d0*/ 	.word	0x00008120


	//   ....[8]....
        /*00d4*/ 	.word	0x000081c0


	//   ....[9]....
        /*00d8*/ 	.word	0x00008210


	//   ....[10]....
        /*00dc*/ 	.word	0x00008260


	//   ....[11]....
        /*00e0*/ 	.word	0x00008330


	//   ....[12]....
        /*00e4*/ 	.word	0x00008390


	//   ....[13]....
        /*00e8*/ 	.word	0x00008520


	//   ....[14]....
        /*00ec*/ 	.word	0x00008680


	//   ....[15]....
        /*00f0*/ 	.word	0x000086c0


	//   ....[16]....
        /*00f4*/ 	.word	0x00008780


	//   ....[17]....
        /*00f8*/ 	.word	0x00008900


	//   ....[18]....
        /*00fc*/ 	.word	0x00008a80


	//   ....[19]....
        /*0100*/ 	.word	0x00008be0


	//   ....[20]....
        /*0104*/ 	.word	0x00008cf0


	//   ....[21]....
        /*0108*/ 	.word	0x00008d30


	//   ....[22]....
        /*010c*/ 	.word	0x00008d70


	//----- nvinfo : EIATTR_MAX_THREADS
	.align		4
.L_8743:
        /*0110*/ 	.byte	0x04, 0x05
        /*0112*/ 	.short	(.L_8745 - .L_8744)
.L_8744:
        /*0114*/ 	.word	0x00000080
        /*0118*/ 	.word	0x00000001
        /*011c*/ 	.word	0x00000001


	//----- nvinfo : EIATTR_CRS_STACK_SIZE
	.align		4
.L_8745:
        /*0120*/ 	.byte	0x04, 0x1e
        /*0122*/ 	.short	(.L_8747 - .L_8746)
.L_8746:
        /*0124*/ 	.word	0x00000000


	//----- nvinfo : EIATTR_CBANK_PARAM_SIZE
	.align		4
.L_8747:
        /*0128*/ 	.byte	0x03, 0x19
        /*012a*/ 	.short	0x002c


	//----- nvinfo : EIATTR_PARAM_CBANK
	.align		4
        /*012c*/ 	.byte	0x04, 0x0a
        /*012e*/ 	.short	(.L_8749 - .L_8748)
	.align		4
.L_8748:
        /*0130*/ 	.word	index@(.nv.constant0._ZN2at6native27unrolled_elementwise_kernelIZZZNS0_17expm1_kernel_cudaERNS_18TensorIteratorBaseEENKUlvE_clEvENKUlvE4_clEvEUlN3c104HalfEE_St5arrayIPcLm2EELi4E23TrivialOffsetCalculatorILi1EjESD_NS0_6memory12LoadWithCastILi1EEENSE_13StoreWithCastILi1EEEEEviT_T0_T2_T3_T4_T5_)
        /*0134*/ 	.short	0x0210
        /*0136*/ 	.short	0x002c


	//----- nvinfo : EIATTR_SW_WAR
	.align		4
.L_8749:
        /*0138*/ 	.byte	0x04, 0x36
        /*013a*/ 	.short	(.L_8751 - .L_8750)
.L_8750:
        /*013c*/ 	.word	0x00000008
.L_8751:


//--------------------- .nv.info._ZN2at6native18elementwise_kernelILi128ELi4EZNS0_22gpu_kernel_impl_nocastIZZZNS0_17expm1_kernel_cudaERNS_18TensorIteratorBaseEENKUlvE_clEvENKUlvE4_clEvEUlN3c104HalfEE_EEvS4_RKT_EUliE_EEviT1_ --------------------------
	.section	.nv.info._ZN2at6native18elementwise_kernelILi128ELi4EZNS0_22gpu_kernel_impl_nocastIZZZNS0_17expm1_kernel_cudaERNS_18TensorIteratorBaseEENKUlvE_clEvENKUlvE4_clEvEUlN3c104HalfEE_EEvS4_RKT_EUliE_EEviT1_,"",@"SHT_CUDA_INFO"
	.sectionflags	@""
	.align	4


	//----- nvinfo : EIATTR_CUDA_API_VERSION
	.align		4
        /*0000*/ 	.byte	0x04, 0x37
        /*0002*/ 	.short	(.L_8753 - .L_8752)
.L_8752:
        /*0004*/ 	.word	0x00000082


	//----- nvinfo : EIATTR_KPARAM_INFO
	.align		4
.L_8753:
        /*0008*/ 	.byte	0x04, 0x17
        /*000a*/ 	.short	(.L_8755 - .L_8754)
.L_8754:
        /*000c*/ 	.word	0x00000000
        /*0010*/ 	.short	0x0001
        /*0012*/ 	.short	0x0008
        /*0014*/ 	.byte	0x00, 0xf0, 0x61, 0x08


	//----- nvinfo : EIATTR_KPARAM_INFO
	.align		4
.L_8755:
        /*0018*/ 	.byte	0x04, 0x17
        /*001a*/ 	.short	(.L_8757 - .L_8756)
.L_8756:
        /*001c*/ 	.word	0x00000000
        /*0020*/ 	.short	0x0000
        /*0022*/ 	.short	0x0000
        /*0024*/ 	.byte	0x00, 0xf0, 0x11, 0x00


	//----- nvinfo : EIATTR_SPARSE_MMA_MASK
	.align		4
.L_8757:
        /*0028*/ 	.byte	0x03, 0x50
        /*002a*/ 	.short	0x0000


	//----- nvinfo : EIATTR_MAXREG_COUNT
	.align		4
        /*002c*/ 	.byte	0x03, 0x1b
        /*002e*/ 	.short	0x0080


	//----- nvinfo : EIATTR_MERCURY_ISA_VERSION
	.align		4
        /*0030*/ 	.byte	0x03, 0x5f
        /*0032*/ 	.short	0x0101


	//----- nvinfo : EIATTR_EXIT_INSTR_OFFSETS
	.align		4
        /*0034*/ 	.byte	0x04, 0x1c
        /*0036*/ 	.short	(.L_8759 - .L_8758)


	//   ....[0]....
.L_8758:
        /*0038*/ 	.word	0x00004070


	//   ....[1]....
        /*003c*/ 	.word	0x00005590


	//----- nvinfo : EIATTR_MAX_THREADS
	.align		4
.L_8759:
        /*0040*/ 	.byte	0x04, 0x05
        /*0042*/ 	.short	(.L_8761 - .L_8760)
.L_8760:
        /*0044*/ 	.word	0x00000080
        /*0048*/ 	.word	0x00000001
        /*004c*/ 	.word	0x00000001


	//----- nvinfo : EIATTR_CRS_STACK_SIZE
	.align		4
.L_8761:
        /*0050*/ 	.byte	0x04, 0x1e
        /*0052*/ 	.short	(.L_8763 - .L_8762)
.L_8762:
        /*0054*/ 	.word	0x00000000


	//----- nvinfo : EIATTR_CBANK_PARAM_SIZE
	.align		4
.L_8763:
        /*0058*/ 	.byte	0x03, 0x19
        /*005a*/ 	.short	0x0220


	//----- nvinfo : EIATTR_PARAM_CBANK
	.align		4
        /*005c*/ 	.byte	0x04, 0x0a
        /*005e*/ 	.short	(.L_8765 - .L_8764)
	.align		4
.L_8764:
        /*0060*/ 	.word	index@(.nv.constant0._ZN2at6native18elementwise_kernelILi128ELi4EZNS0_22gpu_kernel_impl_nocastIZZZNS0_17expm1_kernel_cudaERNS_18TensorIteratorBaseEENKUlvE_clEvENKUlvE4_clEvEUlN3c104HalfEE_EEvS4_RKT_EUliE_EEviT1_)
        /*0064*/ 	.short	0x0210
        /*0066*/ 	.short	0x0220


	//----- nvinfo : EIATTR_SW_WAR
	.align		4
.L_8765:
        /*0068*/ 	.byte	0x04, 0x36
        /*006a*/ 	.short	(.L_8767 - .L_8766)
.L_8766:
        /*006c*/ 	.word	0x00000008
.L_8767:


//--------------------- .nv.info._ZN2at6native27unrolled_elementwise_kernelIZZZNS0_17expm1_kernel_cudaERNS_18TensorIteratorBaseEENKUlvE_clEvENKUlvE4_clEvEUlN3c104HalfEE_St5arrayIPcLm2EELi4E23TrivialOffsetCalculatorILi1EjESD_NS0_6memory15LoadWithoutCastENSE_16StoreWithoutCastEEEviT_T0_T2_T3_T4_T5_ --------------------------
	.section	.nv.info._ZN2at6native27unrolled_elementwise_kernelIZZZNS0_17expm1_kernel_cudaERNS_18TensorIteratorBaseEENKUlvE_clEvENKUlvE4_clEvEUlN3c104HalfEE_St5arrayIPcLm2EELi4E23TrivialOffsetCalculatorILi1EjESD_NS0_6memory15LoadWithoutCastENSE_16StoreWithoutCastEEEviT_T0_T2_T3_T4_T5_,"",@"SHT_CUDA_INFO"
	.sectionflags	@""
	.align	4


	//----- nvinfo : EIATTR_CUDA_API_VERSION
	.align		4
        /*0000*/ 	.byte	0x04, 0x37
        /*0002*/ 	.short	(.L_8769 - .L_8768)
.L_8768:
        /*0004*/ 	.word	0x00000082


	//----- nvinfo : EIATTR_KPARAM_INFO
	.align		4
.L_8769:
        /*0008*/ 	.byte	0x04, 0x17
        /*000a*/ 	.short	(.L_8771 - .L_8770)
.L_8770:
        /*000c*/ 	.word	0x00000000
        /*0010*/ 	.short	0x0006
        /*0012*/ 	.short	0x001b
        /*0014*/ 	.byte	0x00, 0xf0, 0x05, 0x00


	//----- nvinfo : EIATTR_KPARAM_INFO
	.align		4
.L_8771:
        /*0018*/ 	.byte	0x04, 0x17
        /*001a*/ 	.short	(.L_8773 - .L_8772)
.L_8772:
        /*001c*/ 	.word	0x00000000
        /*0020*/ 	.short	0x0005
        /*0022*/ 	.short	0x001a
        /*0024*/ 	.byte	0x00, 0xf0, 0x05, 0x00


	//----- nvinfo : EIATTR_KPARAM_INFO
	.align		4
.L_8773:
        /*0028*/ 	.byte	0x04, 0x17
        /*002a*/ 	.short	(.L_8775 - .L_8774)
.L_8774:
        /*002c*/ 	.word	0x00000000
        /*0030*/ 	.short	0x0004
        /*0032*/ 	.short	0x0019
        /*0034*/ 	.byte	0x00, 0xf0, 0x05, 0x00


	//----- nvinfo : EIATTR_KPARAM_INFO
	.align		4
.L_8775:
        /*0038*/ 	.byte	0x04, 0x17
        /*003a*/ 	.short	(.L_8777 - .L_8776)
.L_8776:
        /*003c*/ 	.word	0x00000000
        /*0040*/ 	.short	0x0003
        /*0042*/ 	.short	0x0018
        /*0044*/ 	.byte	0x00, 0xf0, 0x05, 0x00


	//----- nvinfo : EIATTR_KPARAM_INFO
	.align		4
.L_8777:
        /*0048*/ 	.byte	0x04, 0x17
        /*004a*/ 	.short	(.L_8779 - .L_8778)
.L_8778:
        /*004c*/ 	.word	0x00000000
        /*0050*/ 	.short	0x0002
        /*0052*/ 	.short	0x0008
        /*0054*/ 	.byte	0x00, 0xf0, 0x41, 0x00


	//----- nvinfo : EIATTR_KPARAM_INFO
	.align		4
.L_8779:
        /*0058*/ 	.byte	0x04, 0x17
        /*005a*/ 	.short	(.L_8781 - .L_8780)
.L_8780:
        /*005c*/ 	.word	0x00000000
        /*0060*/ 	.short	0x0001
        /*0062*/ 	.short	0x0004
        /*0064*/ 	.byte	0x00, 0xf0, 0x05, 0x00


	//----- nvinfo : EIATTR_KPARAM_INFO
	.align		4
.L_8781:
        /*0068*/ 	.byte	0x04, 0x17
        /*006a*/ 	.short	(.L_8783 - .L_8782)
.L_8782:
        /*006c*/ 	.word	0x00000000
        /*0070*/ 	.short	0x0000
        /*0072*/ 	.short	0x0000
        /*0074*/ 	.byte	0x00, 0xf0, 0x11, 0x00


	//----- nvinfo : EIATTR_SPARSE_MMA_MASK
	.align		4
.L_8783:
        /*0078*/ 	.byte	0x03, 0x50
        /*007a*/ 	.short	0x0000


	//----- nvinfo : EIATTR_MAXREG_COUNT
	.align		4
        /*007c*/ 	.byte	0x03, 0x1b
        /*007e*/ 	.short	0x00ff


	//----- nvinfo : EIATTR_MERCURY_ISA_VERSION
	.align		4
        /*0080*/ 	.byte	0x03, 0x5f
        /*0082*/ 	.short	0x0101


	//----- nvinfo : EIATTR_EXIT_INSTR_OFFSETS
	.align		4
        /*0084*/ 	.byte	0x04, 0x1c
        /*0086*/ 	.short	(.L_8785 - .L_8784)


	//   ....[0]....
.L_8784:
        /*0088*/ 	.word	0x00000b50


	//   ....[1]....
        /*008c*/ 	.word	0x00000ba0


	//----- nvinfo : EIATTR_MAX_THREADS
	.align		4
.L_8785:
        /*0090*/ 	.byte	0x04, 0x05
        /*0092*/ 	.short	(.L_8787 - .L_8786)
.L_8786:
        /*0094*/ 	.word	0x00000080
        /*0098*/ 	.word	0x00000001
        /*009c*/ 	.word	0x00000001


	//----- nvinfo : EIATTR_CRS_STACK_SIZE
	.align		4
.L_8787:
        /*00a0*/ 	.byte	0x04, 0x1e
        /*00a2*/ 	.short	(.L_8789 - .L_8788)
.L_8788:
        /*00a4*/ 	.word	0x00000000


	//----- nvinfo : EIATTR_CBANK_PARAM_SIZE
	.align		4
.L_8789:
        /*00a8*/ 	.byte	0x03, 0x19
        /*00aa*/ 	.short	0x001c


	//----- nvinfo : EIATTR_PARAM_CBANK
	.align		4
        /*00ac*/ 	.byte	0x04, 0x0a
        /*00ae*/ 	.short	(.L_8791 - .L_8790)
	.align		4
.L_8790:
        /*00b0*/ 	.word	index@(.nv.constant0._ZN2at6native27unrolled_elementwise_kernelIZZZNS0_17expm1_kernel_cudaERNS_18TensorIteratorBaseEENKUlvE_clEvENKUlvE4_clEvEUlN3c104HalfEE_St5arrayIPcLm2EELi4E23TrivialOffsetCalculatorILi1EjESD_NS0_6memory15LoadWithoutCastENSE_16StoreWithoutCastEEEviT_T0_T2_T3_T4_T5_)
        /*00b4*/ 	.short	0x0210
        /*00b6*/ 	.short	0x001c


	//----- nvinfo : EIATTR_SW_WAR
	.align		4
.L_8791:
        /*00b8*/ 	.byte	0x04, 0x36
        /*00ba*/ 	.short	(.L_8793 - .L_8792)
.L_8792:
        /*00bc*/ 	.word	0x00000008
.L_8793:


//--------------------- .nv.info._ZN2at6native29vectorized_elementwise_kernelILi2EZZZNS0_17expm1_kernel_cudaERNS_18TensorIteratorBaseEENKUlvE_clEvENKUlvE4_clEvEUlN3c104HalfEE_St5arrayIPcLm2EEEEviT0_T1_ --------------------------
	.section	.nv.info._ZN2at6native29vectorized_elementwise_kernelILi2EZZZNS0_17expm1_kernel_cudaERNS_18TensorIteratorBaseEENKUlvE_clEvENKUlvE4_clEvEUlN3c104HalfEE_St5arrayIPcLm2EEEEviT0_T1_,"",@"SHT_CUDA_INFO"
	.sectionflags	@""
	.align	4


	//----- nvinfo : EIATTR_CUDA_API_VERSION
	.align		4
        /*0000*/ 	.byte	0x04, 0x37
        /*0002*/ 	.short	(.L_8795 - .L_8794)
.L_8794:
        /*0004*/ 	.word	0x00000082


	//----- nvinfo : EIATTR_KPARAM_INFO
	.align		4
.L_8795:
        /*0008*/ 	.byte	0x04, 0x17
        /*000a*/ 	.short	(.L_8797 - .L_8796)
.L_8796:
        /*000c*/ 	.word	0x00000000
        /*0010*/ 	.short	0x0002
        /*0012*/ 	.short	0x0008
        /*0014*/ 	.byte	0x00, 0xf0, 0x41, 0x00


	//----- nvinfo : EIATTR_KPARAM_INFO
	.align		4
.L_8797:
        /*0018*/ 	.byte	0x04, 0x17
        /*001a*/ 	.short	(.L_8799 - .L_8798)
.L_8798:
        /*001c*/ 	.word	0x00000000
        /*0020*/ 	.short	0x0001
        /*0022*/ 	.short	0x0004
        /*0024*/ 	.byte	0x00, 0xf0, 0x05, 0x00


	//----- nvinfo : EIATTR_KPARAM_INFO
	.align		4
.L_8799:
        /*0028*/ 	.byte	0x04, 0x17
        /*002a*/ 	.short	(.L_8801 - .L_8800)
.L_8800:
        /*002c*/ 	.word	0x00000000
        /*0030*/ 	.short	0x0000
        /*0032*/ 	.short	0x0000
        /*0034*/ 	.byte	0x00, 0xf0, 0x11, 0x00


	//----- nvinfo : EIATTR_SPARSE_MMA_MASK
	.align		4
.L_8801:
        /*0038*/ 	.byte	0x03, 0x50
        /*003a*/ 	.short	0x0000


	//----- nvinfo : EIATTR_MAXREG_COUNT
	.align		4
        /*003c*/ 	.byte	0x03, 0x1b
        /*003e*/ 	.short	0x00ff


	//----- nvinfo : EIATTR_MERCURY_ISA_VERSION
	.align		4
        /*0040*/ 	.byte	0x03, 0x5f
        /*0042*/ 	.short	0x0101


	//----- nvinfo : EIATTR_EXIT_INSTR_OFFSETS
	.align		4
        /*0044*/ 	.byte	0x04, 0x1c
        /*0046*/ 	.short	(.L_8803 - .L_8802)


	//   ....[0]....
.L_8802:
        /*0048*/ 	.word	0x00000e40


	//   ....[1]....
        /*004c*/ 	.word	0x00002520


	//   ....[2]....
        /*0050*/ 	.word	0x00002570


	//----- nvinfo : EIATTR_MAX_THREADS
	.align		4
.L_8803:
        /*0054*/ 	.byte	0x04, 0x05
        /*0056*/ 	.short	(.L_8805 - .L_8804)
.L_8804:
        /*0058*/ 	.word	0x00000080
        /*005c*/ 	.word	0x00000001
        /*0060*/ 	.word	0x00000001


	//----- nvinfo : EIATTR_CRS_STACK_SIZE
	.align		4
.L_8805:
        /*0064*/ 	.byte	0x04, 0x1e
        /*0066*/ 	.short	(.L_8807 - .L_8806)
.L_8806:
        /*0068*/ 	.word	0x00000000


	//----- nvinfo : EIATTR_CBANK_PARAM_SIZE
	.align		4
.L_8807:
        /*006c*/ 	.byte	0x03, 0x19
        /*006e*/ 	.short	0x0018


	//----- nvinfo : EIATTR_PARAM_CBANK
	.align		4
        /*0070*/ 	.byte	0x04, 0x0a
        /*0072*/ 	.short	(.L_8809 - .L_8808)
	.align		4
.L_8808:
        /*0074*/ 	.word	index@(.nv.constant0._ZN2at6native29vectorized_elementwise_kernelILi2EZZZNS0_17expm1_kernel_cudaERNS_18TensorIteratorBaseEENKUlvE_clEvENKUlvE4_clEvEUlN3c104HalfEE_St5arrayIPcLm2EEEEviT0_T1_)
        /*0078*/ 	.short	0x0210
        /*007a*/ 	.short	0x0018


	//----- nvinfo : EIATTR_SW_WAR
	.align		4
.L_8809:
        /*007c*/ 	.byte	0x04, 0x36
        /*007e*/ 	.short	(.L_8811 - .L_8810)
.L_8810:
        /*0080*/ 	.word	0x00000008
.L_8811:


//--------------------- .nv.info._ZN2at6native29vectorized_elementwise_kernelILi4EZZZNS0_17expm1_kernel_cudaERNS_18TensorIteratorBaseEENKUlvE_clEvENKUlvE4_clEvEUlN3c104HalfEE_St5arrayIPcLm2EEEEviT0_T1_ --------------------------
	.section	.nv.info._ZN2at6native29vectorized_elementwise_kernelILi4EZZZNS0_17expm1_kernel_cudaERNS_18TensorIteratorBaseEENKUlvE_clEvENKUlvE4_clEvEUlN3c104HalfEE_St5arrayIPcLm2EEEEviT0_T1_,"",@"SHT_CUDA_INFO"
	.sectionflags	@""
	.align	4


	//----- nvinfo : EIATTR_CUDA_API_VERSION
	.align		4
        /*0000*/ 	.byte	0x04, 0x37
        /*0002*/ 	.short	(.L_8813 - .L_8812)
.L_8812:
        /*0004*/ 	.word	0x00000082


	//----- nvinfo : EIATTR_KPARAM_INFO
	.align		4
.L_8813:
        /*0008*/ 	.byte	0x04, 0x17
        /*000a*/ 	.short	(.L_8815 - .L_8814)
.L_8814:
        /*000c*/ 	.word	0x00000000
        /*0010*/ 	.short	0x0002
        /*0012*/ 	.short	0x0008
        /*0014*/ 	.byte	0x00, 0xf0, 0x41, 0x00


	//----- nvinfo : EIATTR_KPARAM_INFO
	.align		4
.L_8815:
        /*0018*/ 	.byte	0x04, 0x17
        /*001a*/ 	.short	(.L_8817 - .L_8816)
.L_8816:
        /*001c*/ 	.word	0x00000000
        /*0020*/ 	.short	0x0001
        /*0022*/ 	.short	0x0004
        /*0024*/ 	.byte	0x00, 0xf0, 0x05, 0x00


	//----- nvinfo : EIATTR_KPARAM_INFO
	.align		4
.L_8817:
        /*0028*/ 	.byte	0x04, 0x17
        /*002a*/ 	.short	(.L_8819 - .L_8818)
.L_8818:
        /*002c*/ 	.word	0x00000000
        /*0030*/ 	.short	0x0000
        /*0032*/ 	.short	0x0000
        /*0034*/ 	.byte	0x00, 0xf0, 0x11, 0x00


	//----- nvinfo : EIATTR_SPARSE_MMA_MASK
	.align		4
.L_8819:
        /*0038*/ 	.byte	0x03, 0x50
        /*003a*/ 	.short	0x0000


	//----- nvinfo : EIATTR_MAXREG_COUNT
	.align		4
        /*003c*/ 	.byte	0x03, 0x1b
        /*003e*/ 	.short	0x00ff


	//----- nvinfo : EIATTR_MERCURY_ISA_VERSION
	.align		4
        /*0040*/ 	.byte	0x03, 0x5f
        /*0042*/ 	.short	0x0101


	//----- nvinfo : EIATTR_EXIT_INSTR_OFFSETS
	.align		4
        /*0044*/ 	.byte	0x04, 0x1c
        /*0046*/ 	.short	(.L_8821 - .L_8820)


	//   ....[0]....
.L_8820:
        /*0048*/ 	.word	0x00000e00


	//   ....[1]....
        /*004c*/ 	.word	0x000024e0


	//   ....[2]....
        /*0050*/ 	.word	0x00002530


	//----- nvinfo : EIATTR_MAX_THREADS
	.align		4
.L_8821:
        /*0054*/ 	.byte	0x04, 0x05
        /*0056*/ 	.short	(.L_8823 - .L_8822)
.L_8822:
        /*0058*/ 	.word	0x00000080
        /*005c*/ 	.word	0x00000001
        /*0060*/ 	.word	0x00000001


	//----- nvinfo : EIATTR_CRS_STACK_SIZE
	.align		4
.L_8823:
        /*0064*/ 	.byte	0x04, 0x1e
        /*0066*/ 	.short	(.L_8825 - .L_8824)
.L_8824:
        /*0068*/ 	.word	0x00000000


	//----- nvinfo : EIATTR_CBANK_PARAM_SIZE
	.align		4
.L_8825:
        /*006c*/ 	.byte	0x03, 0x19
        /*006e*/ 	.short	0x0018


	//----- nvinfo : EIATTR_PARAM_CBANK
	.align		4
        /*0070*/ 	.byte	0x04, 0x0a
        /*0072*/ 	.short	(.L_8827 - .L_8826)
	.align		4
.L_8826:
        /*0074*/ 	.word	index@(.nv.constant0._ZN2at6native29vectorized_elementwise_kernelILi4EZZZNS0_17expm1_kernel_cudaERNS_18TensorIteratorBaseEENKUlvE_clEvENKUlvE4_clEvEUlN3c104HalfEE_St5arrayIPcLm2EEEEviT0_T1_)
        /*0078*/ 	.short	0x0210
        /*007a*/ 	.short	0x0018


	//----- nvinfo : EIATTR_SW_WAR
	.align		4
.L_8827:
        /*007c*/ 	.byte	0x04, 0x36
        /*007e*/ 	.short	(.L_8829 - .L_8828)
.L_8828:
        /*0080*/ 	.word	0x00000008
.L_8829:


//--------------------- .nv.info._ZN2at6native29vectorized_elementwise_kernelILi8EZZZNS0_17expm1_kernel_cudaERNS_18TensorIteratorBaseEENKUlvE_clEvENKUlvE4_clEvEUlN3c104HalfEE_St5arrayIPcLm2EEEEviT0_T1_ --------------------------
	.section	.nv.info._ZN2at6native29vectorized_elementwise_kernelILi8EZZZNS0_17expm1_kernel_cudaERNS_18TensorIteratorBaseEENKUlvE_clEvENKUlvE4_clEvEUlN3c104HalfEE_St5arrayIPcLm2EEEEviT0_T1_,"",@"SHT_CUDA_INFO"
	.sectionflags	@""
	.align	4


	//----- nvinfo : EIATTR_CUDA_API_VERSION
	.align		4
        /*0000*/ 	.byte	0x04, 0x37
        /*0002*/ 	.short	(.L_8831 - .L_8830)
.L_8830:
        /*0004*/ 	.word	0x00000082


	//----- nvinfo : EIATTR_KPARAM_INFO
	.align		4
.L_8831:
        /*0008*/ 	.byte	0x04, 0x17
        /*000a*/ 	.short	(.L_8833 - .L_8832)
.L_8832:
        /*000c*/ 	.word	0x00000000
        /*0010*/ 	.short	0x0002
        /*0012*/ 	.short	0x0008
        /*0014*/ 	.byte	0x00, 0xf0, 0x41, 0x00


	//----- nvinfo : EIATTR_KPARAM_INFO
	.align		4
.L_8833:
        /*0018*/ 	.byte	0x04, 0x17
        /*001a*/ 	.short	(.L_8835 - .L_8834)
.L_8834:
        /*001c*/ 	.word	0x00000000
        /*0020*/ 	.short	0x0001
        /*0022*/ 	.short	0x0004
        /*0024*/ 	.byte	0x00, 0xf0, 0x05, 0x00


	//----- nvinfo : EIATTR_KPARAM_INFO
	.align		4
.L_8835:
        /*0028*/ 	.byte	0x04, 0x17
        /*002a*/ 	.short	(.L_8837 - .L_8836)
.L_8836:
        /*002c*/ 	.word	0x00000000
        /*0030*/ 	.short	0x0000
        /*0032*/ 	.short	0x0000
        /*0034*/ 	.byte	0x00, 0xf0, 0x11, 0x00


	//----- nvinfo : EIATTR_SPARSE_MMA_MASK
	.align		4
.L_8837:
        /*0038*/ 	.byte	0x03, 0x50
        /*003a*/ 	.short	0x0000


	//----- nvinfo : EIATTR_MAXREG_COUNT
	.align		4
        /*003c*/ 	.byte	0x03, 0x1b
        /*003e*/ 	.short	0x00ff


	//----- nvinfo : EIATTR_MERCURY_ISA_VERSION
	.align		4
        /*0040*/ 	.byte	0x03, 0x5f
        /*0042*/ 	.short	0x0101


	//----- nvinfo : EIATTR_EXIT_INSTR_OFFSETS
	.align		4
        /*0044*/ 	.byte	0x04, 0x1c
        /*0046*/ 	.short	(.L_8839 - .L_8838)


	//   ....[0]....
.L_8838:
        /*0048*/ 	.word	0x00000de0


	//   ....[1]....
        /*004c*/ 	.word	0x000024c0


	//   ....[2]....
        /*0050*/ 	.word	0x00002510


	//----- nvinfo : EIATTR_MAX_THREADS
	.align		4
.L_8839:
        /*0054*/ 	.byte	0x04, 0x05
        /*0056*/ 	.short	(.L_8841 - .L_8840)
.L_8840:
        /*0058*/ 	.word	0x00000080
        /*005c*/ 	.word	0x00000001
        /*0060*/ 	.word	0x00000001


	//----- nvinfo : EIATTR_CRS_STACK_SIZE
	.align		4
.L_8841:
        /*0064*/ 	.byte	0x04, 0x1e
        /*0066*/ 	.short	(.L_8843 - .L_8842)
.L_8842:
        /*0068*/ 	.word	0x00000000


	//----- nvinfo : EIATTR_CBANK_PARAM_SIZE
	.align		4
.L_8843:
        /*006c*/ 	.byte	0x03, 0x19
        /*006e*/ 	.short	0x0018


	//----- nvinfo : EIATTR_PARAM_CBANK
	.align		4
        /*0070*/ 	.byte	0x04, 0x0a
        /*0072*/ 	.short	(.L_8845 - .L_8844)
	.align		4
.L_8844:
        /*0074*/ 	.word	index@(.nv.constant0._ZN2at6native29vectorized_elementwise_kernelILi8EZZZNS0_17expm1_kernel_cudaERNS_18TensorIteratorBaseEENKUlvE_clEvENKUlvE4_clEvEUlN3c104HalfEE_St5arrayIPcLm2EEEEviT0_T1_)
        /*0078*/ 	.short	0x0210
        /*007a*/ 	.short	0x0018


	//----- nvinfo : EIATTR_SW_WAR
	.align		4
.L_8845:
        /*007c*/ 	.byte	0x04, 0x36
        /*007e*/ 	.short	(.L_8847 - .L_8846)
.L_8846:
        /*0080*/ 	.word	0x00000008
.L_8847:


//--------------------- .nv.info._ZN2at6native18elementwise_kernelILi128ELi4EZNS0_15gpu_kernel_implIZZZNS0_17expm1_kernel_cudaERNS_18TensorIteratorBaseEENKUlvE_clEvENKUlvE3_clEvEUlN3c108BFloat16EE_EEvS4_RKT_EUliE_EEviT1_ --------------------------
	.section	.nv.info._ZN2at6native18elementwise_kernelILi128ELi4EZNS0_15gpu_kernel_implIZZZNS0_17expm1_kernel_cudaERNS_18TensorIteratorBaseEENKUlvE_clEvENKUlvE3_clEvEUlN3c108BFloat16EE_EEvS4_RKT_EUliE_EEviT1_,"",@"SHT_CUDA_INFO"
	.sectionflags	@""
	.align	4


	//----- nvinfo : EIATTR_CUDA_API_VERSION
	.align		4
        /*0000*/ 	.byte	0x04, 0x37
        /*0002*/ 	.short	(.L_8849 - .L_8848)
.L_8848:
        /*0004*/ 	.word	0x00000082


	//----- nvinfo : EIATTR_KPARAM_INFO
	.align		4
.L_8849:
        /*0008*/ 	.byte	0x04, 0x17
        /*000a*/ 	.short	(.L_8851 - .L_8850)
.L_8850:
        /*000c*/ 	.word	0x00000000
        /*0010*/ 	.short	0x0001
        /*0012*/ 	.short	0x0008
        /*0014*/ 	.byte	0x00, 0xf0, 0x61, 0x08


	//----- nvinfo : EIATTR_KPARAM_INFO
	.align		4
.L_8851:
        /*0018*/ 	.byte	0x04, 0x17
        /*001a*/ 	.short	(.L_8853 - .L_8852)
.L_8852:
        /*001c*/ 	.word	0x00000000
        /*0020*/ 	.short	0x0000
        /*0022*/ 	.short	0x0000
        /*0024*/ 	.byte	0x00, 0xf0, 0x11, 0x00


	//----- nvinfo : EIATTR_SPARSE_MMA_MASK
	.align		4
.L_8853:
        /*0028*/ 	.byte	0x03, 0x50
        /*002a*/ 	.short	0x0000


	//----- nvinfo : EIATTR_MAXREG_COUNT
	.align		4
        /*002c*/ 	.byte	0x03, 0x1b
        /*002e*/ 	.short	0x0080


	//----- nvinfo : EIATTR_EXTERNS
	.align		4
        /*0030*/ 	.byte	0x04, 0x0f
        /*0032*/ 	.short	(.L_8855 - .L_8854)


	//   ....[0]....
	.align		4
.L_8854:
        /*0034*/ 	.word	index@(__assertfail)


	//----- nvinfo : EIATTR_MERCURY_ISA_VERSION
	.align		4
.L_8855:
        /*0038*/ 	.byte	0x03, 0x5f
        /*003a*/ 	.short	0x0101


	//----- nvinfo : EIATTR_SYSCALL_OFFSETS
	.align		4
        /*003c*/ 	.byte	0x04, 0x46
        /*003e*/ 	.short	(.L_8857 - .L_8856)


	//   ....[0]....
.L_8856:
        /*0040*/ 	.word	0x000022f0


	//   ....[1]....
        /*0044*/ 	.word	0x00003410


	//   ....[2]....
        /*0048*/ 	.word	0x00005740


	//   ....[3]....
        /*004c*/ 	.word	0x00006860


	//   ....[4]....
        /*0050*/ 	.word	0x00008b80


	//   ....[5]....
        /*0054*/ 	.word	0x00009ca0


	//   ....[6]....
        /*0058*/ 	.word	0x0000bfb0


	//   ....[7]....
        /*005c*/ 	.word	0x0000d0d0


	//----- nvinfo : EIATTR_EXIT_INSTR_OFFSETS
	.align		4
.L_8857:
        /*0060*/ 	.byte	0x04, 0x1c
        /*0062*/ 	.short	(.L_8859 - .L_8858)


	//   ....[0]....
.L_8858:
        /*0064*/ 	.word	0x00009d70


	//   ....[1]....
        /*0068*/ 	.word	0x0000c300


	//   ....[2]....
        /*006c*/ 	.word	0x0000c340


	//   ....[3]....
        /*0070*/ 	.word	0x0000c3e0


	//   ....[4]....
        /*0074*/ 	.word	0x0000c420


	//   ....[5]....
        /*0078*/ 	.word	0x0000c460


	//   ....[6]....
        /*007c*/ 	.word	0x0000c4f0


	//   ....[7]....
        /*0080*/ 	.word	0x0000c530


	//   ....[8]....
        /*0084*/ 	.word	0x0000c5d0


	//   ....[9]....
        /*0088*/ 	.word	0x0000c620


	//   ....[10]....
        /*008c*/ 	.word	0x0000c670


	//   ....[11]....
        /*0090*/ 	.word	0x0000c740


	//   ....[12]....
        /*0094*/ 	.word	0x0000c7a0


	//   ....[13]....
        /*0098*/ 	.word	0x0000c930


	//   ....[14]....
        /*009c*/ 	.word	0x0000ca90


	//   ....[15]....
        /*00a0*/ 	.word	0x0000cab0


	//   ....[16]....
        /*00a4*/ 	.word	0x0000cb70


	//   ....[17]....
        /*00a8*/ 	.word	0x0000ccf0


	//   ....[18]....
        /*00ac*/ 	.word	0x0000ce70


	//   ....[19]....
        /*00b0*/ 	.word	0x0000cfd0


	//   ....[20]....
        /*00b4*/ 	.word	0x0000d0e0


	//   ....[21]....
        /*00b8*/ 	.word	0x0000d120


	//   ....[22]....
        /*00bc*/ 	.word	0x0000d160


	//----- nvinfo : EIATTR_MAX_THREADS
	.align		4
.L_8859:
        /*00c0*/ 	.byte	0x04, 0x05
        /*00c2*/ 	.short	(.L_8861 - .L_8860)
.L_8860:
        /*00c4*/ 	.word	0x00000080
        /*00c8*/ 	.word	0x00000001
        /*00cc*/ 	.word	0x00000001


	//----- nvinfo : EIATTR_CRS_STACK_SIZE
	.align		4
.L_8861:
        /*00d0*/ 	.byte	0x04, 0x1e
        /*00d2*/ 	.short	(.L_8863 - .L_8862)
.L_8862:
        /*00d4*/ 	.word	0x00000000


	//----- nvinfo : EIATTR_CBANK_PARAM_SIZE
	.align		4
.L_8863:
        /*00d8*/ 	.byte	0x03, 0x19
        /*00da*/ 	.short	0x0220


	//----- nvinfo : EIATTR_PARAM_CBANK
	.align		4
        /*00dc*/ 	.byte	0x04, 0x0a
        /*00de*/ 	.short	(.L_8865 - .L_8864)
	.align		4
.L_8864:
        /*00e0*/ 	.word	index@(.nv.constant0._ZN2at6native18elementwise_kernelILi128ELi4EZNS0_15gpu_kernel_implIZZZNS0_17expm1_kernel_cudaERNS_18TensorIteratorBaseEENKUlvE_clEvENKUlvE3_clEvEUlN3c108BFloat16EE_EEvS4_RKT_EUliE_EEviT1_)
        /*00e4*/ 	.short	0x0210
        /*00e6*/ 	.short	0x0220


	//----- nvinfo : EIATTR_SW_WAR
	.align		4
.L_8865:
        /*00e8*/ 	.byte	0x04, 0x36
        /*00ea*/ 	.short	(.L_8867 - .L_8866)
.L_8866:
        /*00ec*/ 	.word	0x00000008
.L_8867:


//--------------------- .nv.info._ZN2at6native27unrolled_elementwise_kernelIZZZNS0_17expm1_kernel_cudaERNS_18TensorIteratorBaseEENKUlvE_clEvENKUlvE3_clEvEUlN3c108BFloat16EE_St5arrayIPcLm2EELi4E23TrivialOffsetCalculatorILi1EjESD_NS0_6memory12LoadWithCastILi1EEENSE_13StoreWithCastILi1EEEEEviT_T0_T2_T3_T4_T5_ --------------------------
	.section	.nv.info._ZN2at6native27unrolled_elementwise_kernelIZZZNS0_17expm1_kernel_cudaERNS_18TensorIteratorBaseEENKUlvE_clEvENKUlvE3_clEvEUlN3c108BFloat16EE_St5arrayIPcLm2EELi4E23TrivialOffsetCalculatorILi1EjESD_NS0_6memory12LoadWithCastILi1EEENSE_13StoreWithCastILi1EEEEEviT_T0_T2_T3_T4_T5_,"",@"SHT_CUDA_INFO"
	.sectionflags	@""
	.align	4


	//----- nvinfo : EIATTR_CUDA_API_VERSION
	.align		4
        /*0000*/ 	.byte	0x04, 0x37
        /*0002*/ 	.short	(.L_8869 - .L_8868)
.L_8868:
        /*0004*/ 	.word	0x00000082


	//----- nvinfo : EIATTR_KPARAM_INFO
	.align		4
.L_8869:
        /*0008*/ 	.byte	0x04, 0x17
        /*000a*/ 	.short	(.L_8871 - .L_8870)
.L_8870:
        /*000c*/ 	.word	0x00000000
        /*0010*/ 	.short	0x0006
        /*0012*/ 	.short	0x0024
        /*0014*/ 	.byte	0x00, 0xf0, 0x21, 0x00


	//----- nvinfo : EIATTR_KPARAM_INFO
	.align		4
.L_8871:
        /*0018*/ 	.byte	0x04, 0x17
        /*001a*/ 	.short	(.L_8873 - .L_8872)
.L_8872:
        /*001c*/ 	.word	0x00000000
        /*0020*/ 	.short	0x0005
        /*0022*/ 	.short	0x001c
        /*0024*/ 	.byte	0x00, 0xf0, 0x21, 0x00


	//----- nvinfo : EIATTR_KPARAM_INFO
	.align		4
.L_8873:
        /*0028*/ 	.byte	0x04, 0x17
        /*002a*/ 	.short	(.L_8875 - .L_8874)
.L_8874:
        /*002c*/ 	.word	0x00000000
        /*0030*/ 	.short	0x0004
        /*0032*/ 	.short	0x0019
        /*0034*/ 	.byte	0x00, 0xf0, 0x05, 0x00


	//----- nvinfo : EIATTR_KPARAM_INFO
	.align		4
.L_8875:
        /*0038*/ 	.byte	0x04, 0x17
        /*003a*/ 	.short	(.L_8877 - .L_8876)
.L_8876:
        /*003c*/ 	.word	0x00000000
        /*0040*/ 	.short	0x0003
        /*0042*/ 	.short	0x0018
        /*0044*/ 	.byte	0x00, 0xf0, 0x05, 0x00


	//----- nvinfo : EIATTR_KPARAM_INFO
	.align		4
.L_8877:
        /*0048*/ 	.byte	0x04, 0x17
        /*004a*/ 	.short	(.L_8879 - .L_8878)
.L_8878:
        /*004c*/ 	.word	0x00000000
        /*0050*/ 	.short	0x0002
        /*0052*/ 	.short	0x0008
        /*0054*/ 	.byte	0x00, 0xf0, 0x41, 0x00


	//----- nvinfo : EIATTR_KPARAM_INFO
	.align		4
.L_8879:
        /*0058*/ 	.byte	0x04, 0x17
        /*005a*/ 	.short	(.L_8881 - .L_8880)
.L_8880:
        /*005c*/ 	.word	0x00000000
        /*0060*/ 	.short	0x0001
        /*0062*/ 	.short	0x0004
        /*0064*/ 	.byte	0x00, 0xf0, 0x05, 0x00


	//----- nvinfo : EIATTR_KPARAM_INFO
	.align		4
.L_8881:
        /*0068*/ 	.byte	0x04, 0x17
        /*006a*/ 	.short	(.L_8883 - .L_8882)
.L_8882:
        /*006c*/ 	.word	0x00000000
        /*0070*/ 	.short	0x0000
        /*0072*/ 	.short	0x0000
        /*0074*/ 	.byte	0x00, 0xf0, 0x11, 0x00


	//----- nvinfo : EIATTR_SPARSE_MMA_MASK
	.align		4
.L_8883:
        /*0078*/ 	.byte	0x03, 0x50
        /*007a*/ 	.short	0x0000


	//----- nvinfo : EIATTR_MAXREG_COUNT
	.align		4
        /*007c*/ 	.byte	0x03, 0x1b
        /*007e*/ 	.short	0x00ff


	//----- nvinfo : EIATTR_EXTERNS
	.align		4
        /*0080*/ 	.byte	0x04, 0x0f
        /*0082*/ 	.short	(.L_8885 - .L_8884)


	//   ....[0]....
	.align		4
.L_8884:
        /*0084*/ 	.word	index@(__assertfail)


	//----- nvinfo : EIATTR_MERCURY_ISA_VERSION
	.align		4
.L_8885:
        /*0088*/ 	.byte	0x03, 0x5f
        /*008a*/ 	.short	0x0101


	//----- nvinfo : EIATTR_SYSCALL_OFFSETS
	.align		4
        /*008c*/ 	.byte	0x04, 0x46
        /*008e*/ 	.short	(.L_8887 - .L_8886)


	//   ....[0]....
.L_8886:
        /*0090*/ 	.word	0x000010e0


	//   ....[1]....
        /*0094*/ 	.word	0x00002220


	//   ....[2]....
        /*0098*/ 	.word	0x00003370


	//   ....[3]....
        /*009c*/ 	.word	0x00004490


	//   ....[4]....
        /*00a0*/ 	.word	0x00005dd0


	//   ....[5]....
        /*00a4*/ 	.word	0x00006df0


	//   ....[6]....
        /*00a8*/ 	.word	0x00007dd0


	//   ....[7]....
        /*00ac*/ 	.word	0x00008db0


	//----- nvinfo : EIATTR_EXIT_INSTR_OFFSETS
	.align		4
.L_8887:
        /*00b0*/ 	.byte	0x04, 0x1c
        /*00b2*/ 	.short	(.L_8889 - .L_8888)


	//   ....[0]....
.L_8888:
        /*00b4*/ 	.word	0x00007e90


	//   ....[1]....
        /*00b8*/ 	.word	0x00007fe0


	//   ....[2]....
        /*00bc*/ 	.word	0x00008020


	//   ....[3]....
        /*00c0*/ 	.word	0x000080c0


	//   ....[4]....
        /*00c4*/ 	.word	0x00008100


	//   ....[5]....
        /*00c8*/ 	.word	0x00008140


	//   ....[6]....
        /*00cc*/ 	.word	0x000081d0


	//   ....[7]....
        /*00d0*/ 	.word	0x00008210


	//   ....[8]....
        /*00d4*/ 	.word	0x000082b0


	//   ....[9]....
        /*00d8*/ 	.word	0x00008300


	//   ....[10]....
        /*00dc*/ 	.word	0x00008350


	//   ....[11]....
        /*00e0*/ 	.word	0x00008420


	//   ....[12]....
        /*00e4*/ 	.word	0x00008480


	//   ....[13]....
        /*00e8*/ 	.word	0x00008610


	//   ....[14]....
        /*00ec*/ 	.word	0x00008770


	//   ....[15]....
        /*00f0*/ 	.word	0x00008790


	//   ....[16]....
        /*00f4*/ 	.word	0x00008850


	//   ....[17]....
        /*00f8*/ 	.word	0x000089d0


	//   ....[18]....
        /*00fc*/ 	.word	0x00008b50


	//   ....[19]....
        /*0100*/ 	.word	0x00008cb0


	//   ....[20]....
        /*0104*/ 	.word	0x00008dc0


	//   ....[21]....
        /*0108*/ 	.word	0x00008e00


	//   ....[22]....
        /*010c*/ 	.word	0x00008e40


	//----- nvinfo : EIATTR_MAX_THREADS
	.align		4
.L_8889:
        /*0110*/ 	.byte	0x04, 0x05
        /*0112*/ 	.short	(.L_8891 - .L_8890)
.L_8890:
        /*0114*/ 	.word	0x00000080
        /*0118*/ 	.word	0x00000001
        /*011c*/ 	.word	0x00000001


	//----- nvinfo : EIATTR_CRS_STACK_SIZE
	.align		4
.L_8891:
        /*0120*/ 	.byte	0x04, 0x1e
        /*0122*/ 	.short	(.L_8893 - .L_8892)
.L_8892:
        /*0124*/ 	.word	0x00000000


	//----- nvinfo : EIATTR_CBANK_PARAM_SIZE
	.align		4
.L_8893:
        /*0128*/ 	.byte	0x03, 0x19
        /*012a*/ 	.short	0x002c


	//----- nvinfo : EIATTR_PARAM_CBANK
	.align		4
        /*012c*/ 	.byte	0x04, 0x0a
        /*012e*/ 	.short	(.L_8895 - .L_8894)
	.align		4
.L_8894:
        /*0130*/ 	.word	index@(.nv.constant0._ZN2at6native27unrolled_elementwise_kernelIZZZNS0_17expm1_kernel_cudaERNS_18TensorIteratorBaseEENKUlvE_clEvENKUlvE3_clEvEUlN3c108BFloat16EE_St5arrayIPcLm2EELi4E23TrivialOffsetCalculatorILi1EjESD_NS0_6memory12LoadWithCastILi1EEENSE_13StoreWithCastILi1EEEEEviT_T0_T2_T3_T4_T5_)
        /*0134*/ 	.short	0x0210
        /*0136*/ 	.short	0x002c


	//----- nvinfo : EIATTR_SW_WAR
	.align		4
.L_8895:
        /*0138*/ 	.byte	0x04, 0x36
        /*013a*/ 	.short	(.L_8897 - .L_8896)
.L_8896:
        /*013c*/ 	.word	0x00000008
.L_8897:


//--------------------- .nv.info._ZN2at6native18elementwise_kernelILi128ELi4EZNS0_22gpu_kernel_impl_nocastIZZZNS0_17expm1_kernel_cudaERNS_18TensorIteratorBaseEENKUlvE_clEvENKUlvE3_clEvEUlN3c108BFloat16EE_EEvS4_RKT_EUliE_EEviT1_ --------------------------
	.section	.nv.info._ZN2at6native18elementwise_kernelILi128ELi4EZNS0_22gpu_kernel_impl_nocastIZZZNS0_17expm1_kernel_cudaERNS_18TensorIteratorBaseEENKUlvE_clEvENKUlvE3_clEvEUlN3c108BFloat16EE_EEvS4_RKT_EUliE_EEviT1_,"",@"SHT_CUDA_INFO"
	.sectionflags	@""
	.align	4


	//----- nvinfo : EIATTR_CUDA_API_VERSION
	.align		4
        /*0000*/ 	.byte	0x04, 0x37
        /*0002*/ 	.short	(.L_8899 - .L_8898)
.L_8898:
        /*0004*/ 	.word	0x00000082


	//----- nvinfo : EIATTR_KPARAM_INFO
	.align		4
.L_8899:
        /*0008*/ 	.byte	0x04, 0x17
        /*000a*/ 	.short	(.L_8901 - .L_8900)
.L_8900:
        /*000c*/ 	.word	0x00000000
        /*0010*/ 	.short	0x0001
        /*0012*/ 	.short	0x0008
        /*0014*/ 	.byte	0x00, 0xf0, 0x61, 0x08


	//----- nvinfo : EIATTR_KPARAM_INFO
	.align		4
.L_8901:
        /*0018*/ 	.byte	0x04, 0x17
        /*001a*/ 	.short	(.L_8903 - .L_8902)
.L_8902:
        /*001c*/ 	.word	0x00000000
        /*0020*/ 	.short	0x0000
        /*0022*/ 	.short	0x0000
        /*0024*/ 	.byte	0x00, 0xf0, 0x11, 0x00


	//----- nvinfo : EIATTR_SPARSE_MMA_MASK
	.align		4
.L_8903:
        /*0028*/ 	.byte	0x03, 0x50
        /*002a*/ 	.short	0x0000


	//----- nvinfo : EIATTR_MAXREG_COUNT
	.align		4
        /*002c*/ 	.byte	0x03, 0x1b
        /*002e*/ 	.short	0x0080


	//----- nvinfo : EIATTR_MERCURY_ISA_VERSION
	.align		4
        /*0030*/ 	.byte	0x03, 0x5f
        /*0032*/ 	.short	0x0101


	//----- nvinfo : EIATTR_EXIT_INSTR_OFFSETS
	.align		4
        /*0034*/ 	.byte	0x04, 0x1c
        /*0036*/ 	.short	(.L_8905 - .L_8904)


	//   ....[0]....
.L_8904:
        /*0038*/ 	.word	0x00004070


	//   ....[1]....
        /*003c*/ 	.word	0x00005590


	//----- nvinfo : EIATTR_MAX_THREADS
	.align		4
.L_8905:
        /*0040*/ 	.byte	0x04, 0x05
        /*0042*/ 	.short	(.L_8907 - .L_8906)
.L_8906:
        /*0044*/ 	.word	0x00000080
        /*0048*/ 	.word	0x00000001
        /*004c*/ 	.word	0x00000001


	//----- nvinfo : EIATTR_CRS_STACK_SIZE
	.align		4
.L_8907:
        /*0050*/ 	.byte	0x04, 0x1e
        /*0052*/ 	.short	(.L_8909 - .L_8908)
.L_8908:
        /*0054*/ 	.word	0x00000000


	//----- nvinfo : EIATTR_CBANK_PARAM_SIZE
	.align		4
.L_8909:
        /*0058*/ 	.byte	0x03, 0x19
        /*005a*/ 	.short	0x0220


	//----- nvinfo : EIATTR_PARAM_CBANK
	.align		4
        /*005c*/ 	.byte	0x04, 0x0a
        /*005e*/ 	.short	(.L_8911 - .L_8910)
	.align		4
.L_8910:
        /*0060*/ 	.word	index@(.nv.constant0._ZN2at6native18elementwise_kernelILi128ELi4EZNS0_22gpu_kernel_impl_nocastIZZZNS0_17expm1_kernel_cudaERNS_18TensorIteratorBaseEENKUlvE_clEvENKUlvE3_clEvEUlN3c108BFloat16EE_EEvS4_RKT_EUliE_EEviT1_)
        /*0064*/ 	.short	0x0210
        /*0066*/ 	.short	0x0220


	//----- nvinfo : EIATTR_SW_WAR
	.align		4
.L_8911:
        /*0068*/ 	.byte	0x04, 0x36
        /*006a*/ 	.short	(.L_8913 - .L_8912)
.L_8912:
        /*006c*/ 	.word	0x00000008
.L_8913:


//--------------------- .nv.info._ZN2at6native27unrolled_elementwise_kernelIZZZNS0_17expm1_kernel_cudaERNS_18TensorIteratorBaseEENKUlvE_clEvENKUlvE3_clEvEUlN3c108BFloat16EE_St5arrayIPcLm2EELi4E23TrivialOffsetCalculatorILi1EjESD_NS0_6memory15LoadWithoutCastENSE_16StoreWithoutCastEEEviT_T0_T2_T3_T4_T5_ --------------------------
	.section	.nv.info._ZN2at6native27unrolled_elementwise_kernelIZZZNS0_17expm1_kernel_cudaERNS_18TensorIteratorBaseEENKUlvE_clEvENKUlvE3_clEvEUlN3c108BFloat16EE_St5arrayIPcLm2EELi4E23TrivialOffsetCalculatorILi1EjESD_NS0_6memory15LoadWithoutCastENSE_16StoreWithoutCastEEEviT_T0_T2_T3_T4_T5_,"",@"SHT_CUDA_INFO"
	.sectionflags	@""
	.align	4


	//----- nvinfo : EIATTR_CUDA_API_VERSION
	.align		4
        /*0000*/ 	.byte	0x04, 0x37
        /*0002*/ 	.short	(.L_8915 - .L_8914)
.L_8914:
        /*0004*/ 	.word	0x00000082


	//----- nvinfo : EIATTR_KPARAM_INFO
	.align		4
.L_8915:
        /*0008*/ 	.byte	0x04, 0x17
        /*000a*/ 	.short	(.L_8917 - .L_8916)
.L_8916:
        /*000c*/ 	.word	0x00000000
        /*0010*/ 	.short	0x0006
        /*0012*/ 	.short	0x001b
        /*0014*/ 	.byte	0x00, 0xf0, 0x05, 0x00


	//----- nvinfo : EIATTR_KPARAM_INFO
	.align		4
.L_8917:
        /*0018*/ 	.byte	0x04, 0x17
        /*001a*/ 	.short	(.L_8919 - .L_8918)
.L_8918:
        /*001c*/ 	.word	0x00000000
        /*0020*/ 	.short	0x0005
        /*0022*/ 	.short	0x001a
        /*0024*/ 	.byte	0x00, 0xf0, 0x05, 0x00


	//----- nvinfo : EIATTR_KPARAM_INFO
	.align		4
.L_8919:
        /*0028*/ 	.byte	0x04, 0x17
        /*002a*/ 	.short	(.L_8921 - .L_8920)
.L_8920:
        /*002c*/ 	.word	0x00000000
        /*0030*/ 	.short	0x0004
        /*0032*/ 	.short	0x0019
        /*0034*/ 	.byte	0x00, 0xf0, 0x05, 0x00


	//----- nvinfo : EIATTR_KPARAM_INFO
	.align		4
.L_8921:
        /*0038*/ 	.byte	0x04, 0x17
        /*003a*/ 	.short	(.L_8923 - .L_8922)
.L_8922:
        /*003c*/ 	.word	0x00000000
        /*0040*/ 	.short	0x0003
        /*0042*/ 	.short	0x0018
        /*0044*/ 	.byte	0x00, 0xf0, 0x05, 0x00


	//----- nvinfo : EIATTR_KPARAM_INFO
	.align		4
.L_8923:
        /*0048*/ 	.byte	0x04, 0x17
        /*004a*/ 	.short	(.L_8925 - .L_8924)
.L_8924:
        /*004c*/ 	.word	0x00000000
        /*0050*/ 	.short	0x0002
        /*0052*/ 	.short	0x0008
        /*0054*/ 	.byte	0x00, 0xf0, 0x41, 0x00


	//----- nvinfo : EIATTR_KPARAM_INFO
	.align		4
.L_8925:
        /*0058*/ 	.byte	0x04, 0x17
        /*005a*/ 	.short	(.L_8927 - .L_8926)
.L_8926:
        /*005c*/ 	.word	0x00000000
        /*0060*/ 	.short	0x0001
        /*0062*/ 	.short	0x0004
        /*0064*/ 	.byte	0x00, 0xf0, 0x05, 0x00


	//----- nvinfo : EIATTR_KPARAM_INFO
	.align		4
.L_8927:
        /*0068*/ 	.byte	0x04, 0x17
        /*006a*/ 	.short	(.L_8929 - .L_8928)
.L_8928:
        /*006c*/ 	.word	0x00000000
        /*0070*/ 	.short	0x0000
        /*0072*/ 	.short	0x0000
        /*0074*/ 	.byte	0x00, 0xf0, 0x11, 0x00


	//----- nvinfo : EIATTR_SPARSE_MMA_MASK
	.align		4
.L_8929:
        /*0078*/ 	.byte	0x03, 0x50
        /*007a*/ 	.short	0x0000


	//----- nvinfo : EIATTR_MAXREG_COUNT
	.align		4
        /*007c*/ 	.byte	0x03, 0x1b
        /*007e*/ 	.short	0x00ff


	//----- nvinfo : EIATTR_MERCURY_ISA_VERSION
	.align		4
        /*0080*/ 	.byte	0x03, 0x5f
        /*0082*/ 	.short	0x0101


	//----- nvinfo : EIATTR_EXIT_INSTR_OFFSETS
	.align		4
        /*0084*/ 	.byte	0x04, 0x1c
        /*0086*/ 	.short	(.L_8931 - .L_8930)


	//   ....[0]....
.L_8930:
        /*0088*/ 	.word	0x00000b50


	//   ....[1]....
        /*008c*/ 	.word	0x00000ba0


	//----- nvinfo : EIATTR_MAX_THREADS
	.align		4
.L_8931:
        /*0090*/ 	.byte	0x04, 0x05
        /*0092*/ 	.short	(.L_8933 - .L_8932)
.L_8932:
        /*0094*/ 	.word	0x00000080
        /*0098*/ 	.word	0x00000001
        /*009c*/ 	.word	0x00000001


	//----- nvinfo : EIATTR_CRS_STACK_SIZE
	.align		4
.L_8933:
        /*00a0*/ 	.byte	0x04, 0x1e
        /*00a2*/ 	.short	(.L_8935 - .L_8934)
.L_8934:
        /*00a4*/ 	.word	0x00000000


	//----- nvinfo : EIATTR_CBANK_PARAM_SIZE
	.align		4
.L_8935:
        /*00a8*/ 	.byte	0x03, 0x19
        /*00aa*/ 	.short	0x001c


	//----- nvinfo : EIATTR_PARAM_CBANK
	.align		4
        /*00ac*/ 	.byte	0x04, 0x0a
        /*00ae*/ 	.short	(.L_8937 - .L_8936)
	.align		4
.L_8936:
        /*00b0*/ 	.word	index@(.nv.constant0._ZN2at6native27unrolled_elementwise_kernelIZZZNS0_17expm1_kernel_cudaERNS_18TensorIteratorBaseEENKUlvE_clEvENKUlvE3_clEvEUlN3c108BFloat16EE_St5arrayIPcLm2EELi4E23TrivialOffsetCalculatorILi1EjESD_NS0_6memory15LoadWithoutCastENSE_16StoreWithoutCastEEEviT_T0_T2_T3_T4_T5_)
        /*00b4*/ 	.short	0x0210
        /*00b6*/ 	.short	0x001c


	//----- nvinfo : EIATTR_SW_WAR
	.align		4
.L_8937:
        /*00b8*/ 	.byte	0x04, 0x36
        /*00ba*/ 	.short	(.L_8939 - .L_8938)
.L_8938:
        /*00bc*/ 	.word	0x00000008
.L_8939:


//--------------------- .nv.info._ZN2at6native29vectorized_elementwise_kernelILi2EZZZNS0_17expm1_kernel_cudaERNS_18TensorIteratorBaseEENKUlvE_clEvENKUlvE3_clEvEUlN3c108BFloat16EE_St5arrayIPcLm2EEEEviT0_T1_ --------------------------
	.section	.nv.info._ZN2at6native29vectorized_elementwise_kernelILi2EZZZNS0_17expm1_kernel_cudaERNS_18TensorIteratorBaseEENKUlvE_clEvENKUlvE3_clEvEUlN3c108BFloat16EE_St5arrayIPcLm2EEEEviT0_T1_,"",@"SHT_CUDA_INFO"
	.sectionflags	@""
	.align	4


	//----- nvinfo : EIATTR_CUDA_API_VERSION
	.align		4
        /*0000*/ 	.byte	0x04, 0x37
        /*0002*/ 	.short	(.L_8941 - .L_8940)
.L_8940:
        /*0004*/ 	.word	0x00000082


	//----- nvinfo : EIATTR_KPARAM_INFO
	.align		4
.L_8941:
        /*0008*/ 	.byte	0x04, 0x17
        /*000a*/ 	.short	(.L_8943 - .L_8942)
.L_8942:
        /*000c*/ 	.word	0x00000000
        /*0010*/ 	.short	0x0002
        /*0012*/ 	.short	0x0008
        /*0014*/ 	.byte	0x00, 0xf0, 0x41, 0x00


	//----- nvinfo : EIATTR_KPARAM_INFO
	.align		4
.L_8943:
        /*0018*/ 	.byte	0x04, 0x17
        /*001a*/ 	.short	(.L_8945 - .L_8944)
.L_8944:
        /*001c*/ 	.word	0x00000000
        /*0020*/ 	.short	0x0001
        /*0022*/ 	.short	0x0004
        /*0024*/ 	.byte	0x00, 0xf0, 0x05, 0x00


	//----- nvinfo : EIATTR_KPARAM_INFO
	.align		4
.L_8945:
        /*0028*/ 	.byte	0x04, 0x17
        /*002a*/ 	.short	(.L_8947 - .L_8946)
.L_8946:
        /*002c*/ 	.word	0x00000000
        /*0030*/ 	.short	0x0000
        /*0032*/ 	.short	0x0000
        /*0034*/ 	.byte	0x00, 0xf0, 0x11, 0x00


	//----- nvinfo : EIATTR_SPARSE_MMA_MASK
	.align		4
.L_8947:
        /*0038*/ 	.byte	0x03, 0x50
        /*003a*/ 	.short	0x0000


	//----- nvinfo : EIATTR_MAXREG_COUNT
	.align		4
        /*003c*/ 	.byte	0x03, 0x1b
        /*003e*/ 	.short	0x00ff


	//----- nvinfo : EIATTR_MERCURY_ISA_VERSION
	.align		4
        /*0040*/ 	.byte	0x03, 0x5f
        /*0042*/ 	.short	0x0101


	//----- nvinfo : EIATTR_EXIT_INSTR_OFFSETS
	.align		4
        /*0044*/ 	.byte	0x04, 0x1c
        /*0046*/ 	.short	(.L_8949 - .L_8948)


	//   ....[0]....
.L_8948:
        /*0048*/ 	.word	0x00000e80


	//   ....[1]....
        /*004c*/ 	.word	0x00002560


	//   ....[2]....
        /*0050*/ 	.word	0x000025b0


	//----- nvinfo : EIATTR_MAX_THREADS
	.align		4
.L_8949:
        /*0054*/ 	.byte	0x04, 0x05
        /*0056*/ 	.short	(.L_8951 - .L_8950)
.L_8950:
        /*0058*/ 	.word	0x00000080
        /*005c*/ 	.word	0x00000001
        /*0060*/ 	.word	0x00000001


	//----- nvinfo : EIATTR_CRS_STACK_SIZE
	.align		4
.L_8951:
        /*0064*/ 	.byte	0x04, 0x1e
        /*0066*/ 	.short	(.L_8953 - .L_8952)
.L_8952:
        /*0068*/ 	.word	0x00000000


	//----- nvinfo : EIATTR_CBANK_PARAM_SIZE
	.align		4
.L_8953:
        /*006c*/ 	.byte	0x03, 0x19
        /*006e*/ 	.short	0x0018


	//----- nvinfo : EIATTR_PARAM_CBANK
	.align		4
        /*0070*/ 	.byte	0x04, 0x0a
        /*0072*/ 	.short	(.L_8955 - .L_8954)
	.align		4
.L_8954:
        /*0074*/ 	.word	index@(.nv.constant0._ZN2at6native29vectorized_elementwise_kernelILi2EZZZNS0_17expm1_kernel_cudaERNS_18TensorIteratorBaseEENKUlvE_clEvENKUlvE3_clEvEUlN3c108BFloat16EE_St5arrayIPcLm2EEEEviT0_T1_)
        /*0078*/ 	.short	0x0210
        /*007a*/ 	.short	0x0018


	//----- nvinfo : EIATTR_SW_WAR
	.align		4
.L_8955:
        /*007c*/ 	.byte	0x04, 0x36
        /*007e*/ 	.short	(.L_8957 - .L_8956)
.L_8956:
        /*0080*/ 	.word	0x00000008
.L_8957:


//--------------------- .nv.info._ZN2at6native29vectorized_elementwise_kernelILi4EZZZNS0_17expm1_kernel_cudaERNS_18TensorIteratorBaseEENKUlvE_clEvENKUlvE3_clEvEUlN3c108BFloat16EE_St5arrayIPcLm2EEEEviT0_T1_ --------------------------
	.section	.nv.info._ZN2at6native29vectorized_elementwise_kernelILi4EZZZNS0_17expm1_kernel_cudaERNS_18TensorIteratorBaseEENKUlvE_clEvENKUlvE3_clEvEUlN3c108BFloat16EE_St5arrayIPcLm2EEEEviT0_T1_,"",@"SHT_CUDA_INFO"
	.sectionflags	@""
	.align	4


	//----- nvinfo : EIATTR_CUDA_API_VERSION
	.align		4
        /*0000*/ 	.byte	0x04, 0x37
        /*0002*/ 	.short	(.L_8959 - .L_8958)
.L_8958:
        /*0004*/ 	.word	0x00000082


	//----- nvinfo : EIATTR_KPARAM_INFO
	.align		4
.L_8959:
        /*0008*/ 	.byte	0x04, 0x17
        /*000a*/ 	.short	(.L_8961 - .L_8960)
.L_8960:
        /*000c*/ 	.word	0x00000000
        /*0010*/ 	.short	0x0002
        /*0012*/ 	.short	0x0008
        /*0014*/ 	.byte	0x00, 0xf0, 0x41, 0x00


	//----- nvinfo : EIATTR_KPARAM_INFO
	.align		4
.L_8961:
        /*0018*/ 	.byte	0x04, 0x17
        /*001a*/ 	.short	(.L_8963 - .L_8962)
.L_8962:
        /*001c*/ 	.word	0x00000000
        /*0020*/ 	.short	0x0001
        /*0022*/ 	.short	0x0004
        /*0024*/ 	.byte	0x00, 0xf0, 0x05, 0x00


	//----- nvinfo : EIATTR_KPARAM_INFO
	.align		4
.L_8963:
        /*0028*/ 	.byte	0x04, 0x17
        /*002a*/ 	.short	(.L_8965 - .L_8964)
.L_8964:
        /*002c*/ 	.word	0x00000000
        /*0030*/ 	.short	0x0000
        /*0032*/ 	.short	0x0000
        /*0034*/ 	.byte	0x00, 0xf0, 0x11, 0x00


	//----- nvinfo : EIATTR_SPARSE_MMA_MASK
	.align		4
.L_8965:
        /*0038*/ 	.byte	0x03, 0x50
        /*003a*/ 	.short	0x0000


	//----- nvinfo : EIATTR_MAXREG_COUNT
	.align		4
        /*003c*/ 	.byte	0x03, 0x1b
        /*003e*/ 	.short	0x00ff


	//----- nvinfo : EIATTR_MERCURY_ISA_VERSION
	.align		4
        /*0040*/ 	.byte	0x03, 0x5f
        /*0042*/ 	.short	0x0101


	//----- nvinfo : EIATTR_EXIT_INSTR_OFFSETS
	.align		4
        /*0044*/ 	.byte	0x04, 0x1c
        /*0046*/ 	.short	(.L_8967 - .L_8966)


	//   ....[0]....
.L_8966:
        /*0048*/ 	.word	0x00000e40


	//   ....[1]....
        /*004c*/ 	.word	0x00002520


	//   ....[2]....
        /*0050*/ 	.word	0x00002570


	//----- nvinfo : EIATTR_MAX_THREADS
	.align		4
.L_8967:
        /*0054*/ 	.byte	0x04, 0x05
        /*0056*/ 	.short	(.L_8969 - .L_8968)
.L_8968:
        /*0058*/ 	.word	0x00000080
        /*005c*/ 	.word	0x00000001
        /*0060*/ 	.word	0x00000001


	//----- nvinfo : EIATTR_CRS_STACK_SIZE
	.align		4
.L_8969:
        /*0064*/ 	.byte	0x04, 0x1e
        /*0066*/ 	.short	(.L_8971 - .L_8970)
.L_8970:
        /*0068*/ 	.word	0x00000000


	//----- nvinfo : EIATTR_CBANK_PARAM_SIZE
	.align		4
.L_8971:
        /*006c*/ 	.byte	0x03, 0x19
        /*006e*/ 	.short	0x0018


	//----- nvinfo : EIATTR_PARAM_CBANK
	.align		4
        /*0070*/ 	.byte	0x04, 0x0a
        /*0072*/ 	.short	(.L_8973 - .L_8972)
	.align		4
.L_8972:
        /*0074*/ 	.word	index@(.nv.constant0._ZN2at6native29vectorized_elementwise_kernelILi4EZZZNS0_17expm1_kernel_cudaERNS_18TensorIteratorBaseEENKUlvE_clEvENKUlvE3_clEvEUlN3c108BFloat16EE_St5arrayIPcLm2EEEEviT0_T1_)
        /*0078*/ 	.short	0x0210
        /*007a*/ 	.short	0x0018


	//----- nvinfo : EIATTR_SW_WAR
	.align		4
.L_8973:
        /*007c*/ 	.byte	0x04, 0x36
        /*007e*/ 	.short	(.L_8975 - .L_8974)
.L_8974:
        /*0080*/ 	.word	0x00000008
.L_8975:


//--------------------- .nv.info._ZN2at6native29vectorized_elementwise_kernelILi8EZZZNS0_17expm1_kernel_cudaERNS_18TensorIteratorBaseEENKUlvE_clEvENKUlvE3_clEvEUlN3c108BFloat16EE_St5arrayIPcLm2EEEEviT0_T1_ --------------------------
	.section	.nv.info._ZN2at6native29vectorized_elementwise_kernelILi8EZZZNS0_17expm1_kernel_cudaERNS_18TensorIteratorBaseEENKUlvE_clEvENKUlvE3_clEvEUlN3c108BFloat16EE_St5arrayIPcLm2EEEEviT0_T1_,"",@"SHT_CUDA_INFO"
	.sectionflags	@""
	.align	4


	//----- nvinfo : EIATTR_CUDA_API_VERSION
	.align		4
        /*0000*/ 	.byte	0x04, 0x37
        /*0002*/ 	.short	(.L_8977 - .L_8976)
.L_8976:
        /*0004*/ 	.word	0x00000082


	//----- nvinfo : EIATTR_KPARAM_INFO
	.align		4
.L_8977:
        /*0008*/ 	.byte	0x04, 0x17
        /*000a*/ 	.short	(.L_8979 - .L_8978)
.L_8978:
        /*000c*/ 	.word	0x00000000
        /*0010*/ 	.short	0x0002
        /*0012*/ 	.short	0x0008
        /*0014*/ 	.byte	0x00, 0xf0, 0x41, 0x00


	//----- nvinfo : EIATTR_KPARAM_INFO
	.align		4
.L_8979:
        /*0018*/ 	.byte	0x04, 0x17
        /*001a*/ 	.short	(.L_8981 - .L_8980)
.L_8980:
        /*001c*/ 	.word	0x00000000
        /*0020*/ 	.short	0x0001
        /*0022*/ 	.short	0x0004
        /*0024*/ 	.byte	0x00, 0xf0, 0x05, 0x00


	//----- nvinfo : EIATTR_KPARAM_INFO
	.align		4
.L_8981:
        /*0028*/ 	.byte	0x04, 0x17
        /*002a*/ 	.short	(.L_8983 - .L_8982)
.L_8982:
        /*002c*/ 	.word	0x00000000
        /*0030*/ 	.short	0x0000
        /*0032*/ 	.short	0x0000
        /*0034*/ 	.byte	0x00, 0xf0, 0x11, 0x00


	//----- nvinfo : EIATTR_SPARSE_MMA_MASK
	.align		4
.L_8983:
        /*0038*/ 	.byte	0x03, 0x50
        /*003a*/ 	.short	0x0000


	//----- nvinfo : EIATTR_MAXREG_COUNT
	.align		4
        /*003c*/ 	.byte	0x03, 0x1b
        /*003e*/ 	.short	0x00ff


	//----- nvinfo : EIATTR_MERCURY_ISA_VERSION
	.align		4
        /*0040*/ 	.byte	0x03, 0x5f
        /*0042*/ 	.short	0x0101


	//----- nvinfo : EIATTR_EXIT_INSTR_OFFSETS
	.align		4
        /*0044*/ 	.byte	0x04, 0x1c
        /*0046*/ 	.short	(.L_8985 - .L_8984)


	//   ....[0]....
.L_8984:
        /*0048*/ 	.word	0x00000e20


	//   ....[1]....
        /*004c*/ 	.word	0x00002500


	//   ....[2]....
        /*0050*/ 	.word	0x00002550


	//----- nvinfo : EIATTR_MAX_THREADS
	.align		4
.L_8985:
        /*0054*/ 	.byte	0x04, 0x05
        /*0056*/ 	.short	(.L_8987 - .L_8986)
.L_8986:
        /*0058*/ 	.word	0x00000080
        /*005c*/ 	.word	0x00000001
        /*0060*/ 	.word	0x00000001


	//----- nvinfo : EIATTR_CRS_STACK_SIZE
	.align		4
.L_8987:
        /*0064*/ 	.byte	0x04, 0x1e
        /*0066*/ 	.short	(.L_8989 - .L_8988)
.L_8988:
        /*0068*/ 	.word	0x00000000


	//----- nvinfo : EIATTR_CBANK_PARAM_SIZE
	.align		4
.L_8989:
        /*006c*/ 	.byte	0x03, 0x19
        /*006e*/ 	.short	0x0018


	//----- nvinfo : EIATTR_PARAM_CBANK
	.align		4
        /*0070*/ 	.byte	0x04, 0x0a
        /*0072*/ 	.short	(.L_8991 - .L_8990)
	.align		4
.L_8990:
        /*0074*/ 	.word	index@(.nv.constant0._ZN2at6native29vectorized_elementwise_kernelILi8EZZZNS0_17expm1_kernel_cudaERNS_18TensorIteratorBaseEENKUlvE_clEvENKUlvE3_clEvEUlN3c108BFloat16EE_St5arrayIPcLm2EEEEviT0_T1_)
        /*0078*/ 	.short	0x0210
        /*007a*/ 	.short	0x0018


	//----- nvinfo : EIATTR_SW_WAR
	.align		4
.L_8991:
        /*007c*/ 	.byte	0x04, 0x36
        /*007e*/ 	.short	(.L_8993 - .L_8992)
.L_8992:
        /*0080*/ 	.word	0x00000008
.L_8993:


//--------------------- .nv.info._ZN2at6native18elementwise_kernelILi128ELi4EZNS0_15gpu_kernel_implIZZZNS0_17expm1_kernel_cudaERNS_18TensorIteratorBaseEENKUlvE_clEvENKUlvE2_clEvEUlN3c107complexIfEEE_EEvS4_RKT_EUliE_EEviT1_ --------------------------
	.section	.nv.info._ZN2at6native18elementwise_kernelILi128ELi4EZNS0_15gpu_kernel_implIZZZNS0_17expm1_kernel_cudaERNS_18TensorIteratorBaseEENKUlvE_clEvENKUlvE2_clEvEUlN3c107complexIfEEE_EEvS4_RKT_EUliE_EEviT1_,"",@"SHT_CUDA_INFO"
	.sectionflags	@""
	.align	4


	//----- nvinfo : EIATTR_CUDA_API_VERSION
	.align		4
        /*0000*/ 	.byte	0x04, 0x37
        /*0002*/ 	.short	(.L_8995 - .L_8994)
.L_8994:
        /*0004*/ 	.word	0x00000082


	//----- nvinfo : EIATTR_KPARAM_INFO
	.align		4
.L_8995:
        /*0008*/ 	.byte	0x04, 0x17
        /*000a*/ 	.short	(.L_8997 - .L_8996)
.L_8996:
        /*000c*/ 	.word	0x00000000
        /*0010*/ 	.short	0x0001
        /*0012*/ 	.short	0x0008
        /*0014*/ 	.byte	0x00, 0xf0, 0x61, 0x08


	//----- nvinfo : EIATTR_KPARAM_INFO
	.align		4
.L_8997:
        /*0018*/ 	.byte	0x04, 0x17
        /*001a*/ 	.short	(.L_8999 - .L_8998)
.L_8998:
        /*001c*/ 	.word	0x00000000
        /*0020*/ 	.short	0x0000
        /*0022*/ 	.short	0x0000
        /*0024*/ 	.byte	0x00, 0xf0, 0x11, 0x00


	//----- nvinfo : EIATTR_SPARSE_MMA_MASK
	.align		4
.L_8999:
        /*0028*/ 	.byte	0x03, 0x50
        /*002a*/ 	.short	0x0000


	//----- nvinfo : EIATTR_MAXREG_COUNT
	.align		4
        /*002c*/ 	.byte	0x03, 0x1b
        /*002e*/ 	.short	0x0080


	//----- nvinfo : EIATTR_EXTERNS
	.align		4
        /*0030*/ 	.byte	0x04, 0x0f
        /*0032*/ 	.short	(.L_9001 - .L_9000)


	//   ....[0]....
	.align		4
.L_9000:
        /*0034*/ 	.word	index@(__assertfail)


	//----- nvinfo : EIATTR_MERCURY_ISA_VERSION
	.align		4
.L_9001:
        /*0038*/ 	.byte	0x03, 0x5f
        /*003a*/ 	.short	0x0101


	//----- nvinfo : EIATTR_SYSCALL_OFFSETS
	.align		4
        /*003c*/ 	.byte	0x04, 0x46
        /*003e*/ 	.short	(.L_9003 - .L_9002)


	//   ....[0]....
.L_9002:
        /*0040*/ 	.word	0x000022b0


	//   ....[1]....
        /*0044*/ 	.word	0x00003370


	//   ....[2]....
        /*0048*/ 	.word	0x00005640


	//   ....[3]....
        /*004c*/ 	.word	0x00006700


	//   ....[4]....
        /*0050*/ 	.word	0x000089c0


	//   ....[5]....
        /*0054*/ 	.word	0x00009a80


	//   ....[6]....
        /*0058*/ 	.word	0x0000bd30


	//   ....[7]....
        /*005c*/ 	.word	0x0000cdf0


	//----- nvinfo : EIATTR_EXIT_INSTR_OFFSETS
	.align		4
.L_9003:
        /*0060*/ 	.byte	0x04, 0x1c
        /*0062*/ 	.short	(.L_9005 - .L_9004)


	//   ....[0]....
.L_9004:
        /*0064*/ 	.word	0x00009b30


	//   ....[1]....
        /*0068*/ 	.word	0x0000c100


	//   ....[2]....
        /*006c*/ 	.word	0x0000c140


	//   ....[3]....
        /*0070*/ 	.word	0x0000c1d0


	//   ....[4]....
        /*0074*/ 	.word	0x0000c200


	//   ....[5]....
        /*0078*/ 	.word	0x0000c230


	//   ....[6]....
        /*007c*/ 	.word	0x0000c2b0


	//   ....[7]....
        /*0080*/ 	.word	0x0000c2e0


	//   ....[8]....
        /*0084*/ 	.word	0x0000c360


	//   ....[9]....
        /*0088*/ 	.word	0x0000c390


	//   ....[10]....
        /*008c*/ 	.word	0x0000c3d0


	//   ....[11]....
        /*0090*/ 	.word	0x0000c4b0


	//   ....[12]....
        /*0094*/ 	.word	0x0000c510


	//   ....[13]....
        /*0098*/ 	.word	0x0000c690


	//   ....[14]....
        /*009c*/ 	.word	0x0000c7e0


	//   ....[15]....
        /*00a0*/ 	.word	0x0000c810


	//   ....[16]....
        /*00a4*/ 	.word	0x0000c8c0


	//   ....[17]....
        /*00a8*/ 	.word	0x0000ca30


	//   ....[18]....
        /*00ac*/ 	.word	0x0000cba0


	//   ....[19]....
        /*00b0*/ 	.word	0x0000ccf0


	//   ....[20]....
        /*00b4*/ 	.word	0x0000ce00


	//   ....[21]....
        /*00b8*/ 	.word	0x0000ce30


	//   ....[22]....
        /*00bc*/ 	.word	0x0000ce60


	//----- nvinfo : EIATTR_MAX_THREADS
	.align		4
.L_9005:
        /*00c0*/ 	.byte	0x04, 0x05
        /*00c2*/ 	.short	(.L_9007 - .L_9006)
.L_9006:
        /*00c4*/ 	.word	0x00000080
        /*00c8*/ 	.word	0x00000001
        /*00cc*/ 	.word	0x00000001


	//----- nvinfo : EIATTR_CRS_STACK_SIZE
	.align		4
.L_9007:
        /*00d0*/ 	.byte	0x04, 0x1e
        /*00d2*/ 	.short	(.L_9009 - .L_9008)
.L_9008:
        /*00d4*/ 	.word	0x00000000


	//----- nvinfo : EIATTR_CBANK_PARAM_SIZE
	.align		4
.L_9009:
        /*00d8*/ 	.byte	0x03, 0x19
        /*00da*/ 	.short	0x0220


	//----- nvinfo : EIATTR_PARAM_CBANK
	.align		4
        /*00dc*/ 	.byte	0x04, 0x0a
        /*00de*/ 	.short	(.L_9011 - .L_9010)
	.align		4
.L_9010:
        /*00e0*/ 	.word	index@(.nv.constant0._ZN2at6native18elementwise_kernelILi128ELi4EZNS0_15gpu_kernel_implIZZZNS0_17expm1_kernel_cudaERNS_18TensorIteratorBaseEENKUlvE_clEvENKUlvE2_clEvEUlN3c107complexIfEEE_EEvS4_RKT_EUliE_EEviT1_)
        /*00e4*/ 	.short	0x0210
        /*00e6*/ 	.short	0x0220


	//----- nvinfo : EIATTR_SW_WAR
	.align		4
.L_9011:
        /*00e8*/ 	.byte	0x04, 0x36
        /*00ea*/ 	.short	(.L_9013 - .L_9012)
.L_9012:
        /*00ec*/ 	.word	0x00000008
.L_9013:


//--------------------- .nv.info._ZN2at6native27unrolled_elementwise_kernelIZZZNS0_17expm1_kernel_cudaERNS_18TensorIteratorBaseEENKUlvE_clEvENKUlvE2_clEvEUlN3c107complexIfEEE_St5arrayIPcLm2EELi4E23TrivialOffsetCalculatorILi1EjESE_NS0_6memory12LoadWithCastILi1EEENSF_13StoreWithCastILi1EEEEEviT_T0_T2_T3_T4_T5_ --------------------------
	.section	.nv.info._ZN2at6native27unrolled_elementwise_kernelIZZZNS0_17expm1_kernel_cudaERNS_18TensorIteratorBaseEENKUlvE_clEvENKUlvE2_clEvEUlN3c107complexIfEEE_St5arrayIPcLm2EELi4E23TrivialOffsetCalculatorILi1EjESE_NS0_6memory12LoadWithCastILi1EEENSF_13StoreWithCastILi1EEEEEviT_T0_T2_T3_T4_T5_,"",@"SHT_CUDA_INFO"
	.sectionflags	@""
	.align	4


	//----- nvinfo : EIATTR_CUDA_API_VERSION
	.align		4
        /*0000*/ 	.byte	0x04, 0x37
        /*0002*/ 	.short	(.L_9015 - .L_9014)
.L_9014:
        /*0004*/ 	.word	0x00000082


	//----- nvinfo : EIATTR_KPARAM_INFO
	.align		4
.L_9015:
        /*0008*/ 	.byte	0x04, 0x17
        /*000a*/ 	.short	(.L_9017 - .L_9016)
.L_9016:
        /*000c*/ 	.word	0x00000000
        /*0010*/ 	.short	0x0006
        /*0012*/ 	.short	0x0024
        /*0014*/ 	.byte	0x00, 0xf0, 0x21, 0x00


	//----- nvinfo : EIATTR_KPARAM_INFO
	.align		4
.L_9017:
        /*0018*/ 	.byte	0x04, 0x17
        /*001a*/ 	.short	(.L_9019 - .L_9018)
.L_9018:
        /*001c*/ 	.word	0x00000000
        /*0020*/ 	.short	0x0005
        /*0022*/ 	.short	0x001c
        /*0024*/ 	.byte	0x00, 0xf0, 0x21, 0x00


	//----- nvinfo : EIATTR_KPARAM_INFO
	.align		4
.L_9019:
        /*0028*/ 	.byte	0x04, 0x17
        /*002a*/ 	.short	(.L_9021 - .L_9020)
.L_9020:
        /*002c*/ 	.word	0x00000000
        /*0030*/ 	.short	0x0004
        /*0032*/ 	.short	0x0019
        /*0034*/ 	.byte	0x00, 0xf0, 0x05, 0x00


	//----- nvinfo : EIATTR_KPARAM_INFO
	.align		4
.L_9021:
        /*0038*/ 	.byte	0x04, 0x17
        /*003a*/ 	.short	(.L_9023 - .L_9022)
.L_9022:
        /*003c*/ 	.word	0x00000000
        /*0040*/ 	.short	0x0003
        /*0042*/ 	.short	0x0018
        /*0044*/ 	.byte	0x00, 0xf0, 0x05, 0x00


	//----- nvinfo : EIATTR_KPARAM_INFO
	.align		4
.L_9023:
        /*0048*/ 	.byte	0x04, 0x17
        /*004a*/ 	.short	(.L_9025 - .L_9024)
.L_9024:
        /*004c*/ 	.word	0x00000000
        /*0050*/ 	.short	0x0002
        /*0052*/ 	.short	0x0008
        /*0054*/ 	.byte	0x00, 0xf0, 0x41, 0x00


	//----- nvinfo : EIATTR_KPARAM_INFO
	.align		4
.L_9025:
        /*0058*/ 	.byte	0x04, 0x17
        /*005a*/ 	.short	(.L_9027 - .L_9026)
.L_9026:
        /*005c*/ 	.word	0x00000000
        /*0060*/ 	.short	0x0001
        /*0062*/ 	.short	0x0004
        /*0064*/ 	.byte	0x00, 0xf0, 0x05, 0x00


	//----- nvinfo : EIATTR_KPARAM_INFO
	.align		4
.L_9027:
        /*0068*/ 	.byte	0x04, 0x17
        /*006a*/ 	.short	(.L_9029 - .L_9028)
.L_9028:
        /*006c*/ 	.word	0x00000000
        /*0070*/ 	.short	0x0000
        /*0072*/ 	.short	0x0000
        /*0074*/ 	.byte	0x00, 0xf0, 0x11, 0x00


	//----- nvinfo : EIATTR_SPARSE_MMA_MASK
	.align		4
.L_9029:
        /*0078*/ 	.byte	0x03, 0x50
        /*007a*/ 	.short	0x0000


	//----- nvinfo : EIATTR_MAXREG_COUNT
	.align		4
        /*007c*/ 	.byte	0x03, 0x1b
        /*007e*/ 	.short	0x00ff


	//----- nvinfo : EIATTR_EXTERNS
	.align		4
        /*0080*/ 	.byte	0x04, 0x0f
        /*0082*/ 	.short	(.L_9031 - .L_9030)


	//   ....[0]....
	.align		4
.L_9030:
        /*0084*/ 	.word	index@(__assertfail)


	//----- nvinfo : EIATTR_MERCURY_ISA_VERSION
	.align		4
.L_9031:
        /*0088*/ 	.byte	0x03, 0x5f
        /*008a*/ 	.short	0x0101


	//----- nvinfo : EIATTR_SYSCALL_OFFSETS
	.align		4
        /*008c*/ 	.byte	0x04, 0x46
        /*008e*/ 	.short	(.L_9033 - .L_9032)


	//   ....[0]....
.L_9032:
        /*0090*/ 	.word	0x00000fc0


	//   ....[1]....
        /*0094*/ 	.word	0x00001fe0


	//   ....[2]....
        /*0098*/ 	.word	0x00003000


	//   ....[3]....
        /*009c*/ 	.word	0x00003ff0


	//   ....[4]....
        /*00a0*/ 	.word	0x00005af0


	//   ....[5]....
        /*00a4*/ 	.word	0x00006a30


	//   ....[6]....
        /*00a8*/ 	.word	0x00007900


	//   ....[7]....
        /*00ac*/ 	.word	0x000087f0


	//----- nvinfo : EIATTR_EXIT_INSTR_OFFSETS
	.align		4
.L_9033:
        /*00b0*/ 	.byte	0x04, 0x1c
        /*00b2*/ 	.short	(.L_9035 - .L_9034)


	//   ....[0]....
.L_9034:
        /*00b4*/ 	.word	0x000079a0


	//   ....[1]....
        /*00b8*/ 	.word	0x00007b00


	//   ....[2]....
        /*00bc*/ 	.word	0x00007b40


	//   ....[3]....
        /*00c0*/ 	.word	0x00007bd0


	//   ....[4]....
        /*00c4*/ 	.word	0x00007c00


	//   ....[5]....
        /*00c8*/ 	.word	0x00007c30


	//   ....[6]....
        /*00cc*/ 	.word	0x00007cb0


	//   ....[7]....
        /*00d0*/ 	.word	0x00007ce0


	//   ....[8]....
        /*00d4*/ 	.word	0x00007d60


	//   ....[9]....
        /*00d8*/ 	.word	0x00007d90


	//   ....[10]....
        /*00dc*/ 	.word	0x00007dd0


	//   ....[11]....
        /*00e0*/ 	.word	0x00007eb0


	//   ....[12]....
        /*00e4*/ 	.word	0x00007f10


	//   ....[13]....
        /*00e8*/ 	.word	0x00008090


	//   ....[14]....
        /*00ec*/ 	.word	0x000081e0


	//   ....[15]....
        /*00f0*/ 	.word	0x00008210


	//   ....[16]....
        /*00f4*/ 	.word	0x000082c0


	//   ....[17]....
        /*00f8*/ 	.word	0x00008430


	//   ....[18]....
        /*00fc*/ 	.word	0x000085a0


	//   ....[19]....
        /*0100*/ 	.word	0x000086f0


	//   ....[20]....
        /*0104*/ 	.word	0x00008800


	//   ....[21]....
        /*0108*/ 	.word	0x00008830


	//   ....[22]....
        /*010c*/ 	.word	0x00008860


	//----- nvinfo : EIATTR_MAX_THREADS
	.align		4
.L_9035:
        /*0110*/ 	.byte	0x04, 0x05
        /*0112*/ 	.short	(.L_9037 - .L_9036)
.L_9036:
        /*0114*/ 	.word	0x00000080
        /*0118*/ 	.word	0x00000001
        /*011c*/ 	.word	0x00000001


	//----- nvinfo : EIATTR_CRS_STACK_SIZE
	.align		4
.L_9037:
        /*0120*/ 	.byte	0x04, 0x1e
        /*0122*/ 	.short	(.L_9039 - .L_9038)
.L_9038:
        /*0124*/ 	.word	0x00000000


	//----- nvinfo : EIATTR_CBANK_PARAM_SIZE
	.align		4
.L_9039:
        /*0128*/ 	.byte	0x03, 0x19
        /*012a*/ 	.short	0x002c


	//----- nvinfo : EIATTR_PARAM_CBANK
	.align		4
        /*012c*/ 	.byte	0x04, 0x0a
        /*012e*/ 	.short	(.L_9041 - .L_9040)
	.align		4
.L_9040:
        /*0130*/ 	.word	index@(.nv.constant0._ZN2at6native27unrolled_elementwise_kernelIZZZNS0_17expm1_kernel_cudaERNS_18TensorIteratorBaseEENKUlvE_clEvENKUlvE2_clEvEUlN3c107complexIfEEE_St5arrayIPcLm2EELi4E23TrivialOffsetCalculatorILi1EjESE_NS0_6memory12LoadWithCastILi1EEENSF_13StoreWithCastILi1EEEEEviT_T0_T2_T3_T4_T5_)
        /*0134*/ 	.short	0x0210
        /*0136*/ 	.short	0x002c


	//----- nvinfo : EIATTR_SW_WAR
	.align		4
.L_9041:
        /*0138*/ 	.byte	0x04, 0x36
        /*013a*/ 	.short	(.L_9043 - .L_9042)
.L_9042:
        /*013c*/ 	.word	0x00000008
.L_9043:


//--------------------- .nv.info._ZN2at6native18elementwise_kernelILi128ELi2EZNS0_22gpu_kernel_impl_nocastIZZZNS0_17expm1_kernel_cudaERNS_18TensorIteratorBaseEENKUlvE_clEvENKUlvE2_clEvEUlN3c107complexIfEEE_EEvS4_RKT_EUliE_EEviT1_ --------------------------
	.section	.nv.info._ZN2at6native18elementwise_kernelILi128ELi2EZNS0_22gpu_kernel_impl_nocastIZZZNS0_17expm1_kernel_cudaERNS_18TensorIteratorBaseEENKUlvE_clEvENKUlvE2_clEvEUlN3c107complexIfEEE_EEvS4_RKT_EUliE_EEviT1_,"",@"SHT_CUDA_INFO"
	.sectionflags	@""
	.align	4


	//----- nvinfo : EIATTR_CUDA_API_VERSION
	.align		4
        /*0000*/ 	.byte	0x04, 0x37
        /*0002*/ 	.short	(.L_9045 - .L_9044)
.L_9044:
        /*0004*/ 	.word	0x00000082


	//----- nvinfo : EIATTR_KPARAM_INFO
	.align		4
.L_9045:
        /*0008*/ 	.byte	0x04, 0x17
        /*000a*/ 	.short	(.L_9047 - .L_9046)
.L_9046:
        /*000c*/ 	.word	0x00000000
        /*0010*/ 	.short	0x0001
        /*0012*/ 	.short	0x0008
        /*0014*/ 	.byte	0x00, 0xf0, 0x61, 0x08


	//----- nvinfo : EIATTR_KPARAM_INFO
	.align		4
.L_9047:
        /*0018*/ 	.byte	0x04, 0x17
        /*001a*/ 	.short	(.L_9049 - .L_9048)
.L_9048:
        /*001c*/ 	.word	0x00000000
        /*0020*/ 	.short	0x0000
        /*0022*/ 	.short	0x0000
        /*0024*/ 	.byte	0x00, 0xf0, 0x11, 0x00


	//----- nvinfo : EIATTR_SPARSE_MMA_MASK
	.align		4
.L_9049:
        /*0028*/ 	.byte	0x03, 0x50
        /*002a*/ 	.short	0x0000


	//----- nvinfo : EIATTR_MAXREG_COUNT
	.align		4
        /*002c*/ 	.byte	0x03, 0x1b
        /*002e*/ 	.short	0x0080


	//----- nvinfo : EIATTR_MERCURY_ISA_VERSION
	.align		4
        /*0030*/ 	.byte	0x03, 0x5f
        /*0032*/ 	.short	0x0101


	//----- nvinfo : EIATTR_EXIT_INSTR_OFFSETS
	.align		4
        /*0034*/ 	.byte	0x04, 0x1c
        /*0036*/ 	.short	(.L_9051 - .L_9050)


	//   ....[0]....
.L_9050:
        /*0038*/ 	.word	0x00001670


	//   ....[1]....
        /*003c*/ 	.word	0x00002c30


	//----- nvinfo : EIATTR_MAX_THREADS
	.align		4
.L_9051:
        /*0040*/ 	.byte	0x04, 0x05
        /*0042*/ 	.short	(.L_9053 - .L_9052)
.L_9052:
        /*0044*/ 	.word	0x00000080
        /*0048*/ 	.word	0x00000001
        /*004c*/ 	.word	0x00000001


	//----- nvinfo : EIATTR_CRS_STACK_SIZE
	.align		4
.L_9053:
        /*0050*/ 	.byte	0x04, 0x1e
        /*0052*/ 	.short	(.L_9055 - .L_9054)
.L_9054:
        /*0054*/ 	.word	0x00000000


	//----- nvinfo : EIATTR_CBANK_PARAM_SIZE
	.align		4
.L_9055:
        /*0058*/ 	.byte	0x03, 0x19
        /*005a*/ 	.short	0x0220


	//----- nvinfo : EIATTR_PARAM_CBANK
	.align		4
        /*005c*/ 	.byte	0x04, 0x0a
        /*005e*/ 	.short	(.L_9057 - .L_9056)
	.align		4
.L_9056:
        /*0060*/ 	.word	index@(.nv.constant0._ZN2at6native18elementwise_kernelILi128ELi2EZNS0_22gpu_kernel_impl_nocastIZZZNS0_17expm1_kernel_cudaERNS_18TensorIteratorBaseEENKUlvE_clEvENKUlvE2_clEvEUlN3c107complexIfEEE_EEvS4_RKT_EUliE_EEviT1_)
        /*0064*/ 	.short	0x0210
        /*0066*/ 	.short	0x0220


	//----- nvinfo : EIATTR_SW_WAR
	.align		4
.L_9057:
        /*0068*/ 	.byte	0x04, 0x36
        /*006a*/ 	.short	(.L_9059 - .L_9058)
.L_9058:
        /*006c*/ 	.word	0x00000008
.L_9059:


//--------------------- .nv.info._ZN2at6native27unrolled_elementwise_kernelIZZZNS0_17expm1_kernel_cudaERNS_18TensorIteratorBaseEENKUlvE_clEvENKUlvE2_clEvEUlN3c107complexIfEEE_St5arrayIPcLm2EELi4E23TrivialOffsetCalculatorILi1EjESE_NS0_6memory15LoadWithoutCastENSF_16StoreWithoutCastEEEviT_T0_T2_T3_T4_T5_ --------------------------
	.section	.nv.info._ZN2at6native27unrolled_elementwise_kernelIZZZNS0_17expm1_kernel_cudaERNS_18TensorIteratorBaseEENKUlvE_clEvENKUlvE2_clEvEUlN3c107complexIfEEE_St5arrayIPcLm2EELi4E23TrivialOffsetCalculatorILi1EjESE_NS0_6memory15LoadWithoutCastENSF_16StoreWithoutCastEEEviT_T0_T2_T3_T4_T5_,"",@"SHT_CUDA_INFO"
	.sectionflags	@""
	.align	4


	//----- nvinfo : EIATTR_CUDA_API_VERSION
	.align		4
        /*0000*/ 	.byte	0x04, 0x37
        /*0002*/ 	.short	(.L_9061 - .L_9060)
.L_9060:
        /*0004*/ 	.word	0x00000082


	//----- nvinfo : EIATTR_KPARAM_INFO
	.align		4
.L_9061:
        /*0008*/ 	.byte	0x04, 0x17
        /*000a*/ 	.short	(.L_9063 - .L_9062)
.L_9062:
        /*000c*/ 	.word	0x00000000
        /*0010*/ 	.short	0x0006
        /*0012*/ 	.short	0x001b
        /*0014*/ 	.byte	0x00, 0xf0, 0x05, 0x00


	//----- nvinfo : EIATTR_KPARAM_INFO
	.align		4
.L_9063:
        /*0018*/ 	.byte	0x04, 0x17
        /*001a*/ 	.short	(.L_9065 - .L_9064)
.L_9064:
        /*001c*/ 	.word	0x00000000
        /*0020*/ 	.short	0x0005
        /*0022*/ 	.short	0x001a
        /*0024*/ 	.byte	0x00, 0xf0, 0x05, 0x00


	//----- nvinfo : EIATTR_KPARAM_INFO
	.align		4
.L_9065:
        /*0028*/ 	.byte	0x04, 0x17
        /*002a*/ 	.short	(.L_9067 - .L_9066)
.L_9066:
        /*002c*/ 	.word	0x00000000
        /*0030*/ 	.short	0x0004
        /*0032*/ 	.short	0x0019
        /*0034*/ 	.byte	0x00, 0xf0, 0x05, 0x00


	//----- nvinfo : EIATTR_KPARAM_INFO
	.align		4
.L_9067:
        /*0038*/ 	.byte	0x04, 0x17
        /*003a*/ 	.short	(.L_9069 - .L_9068)
.L_9068:
        /*003c*/ 	.word	0x00000000
        /*0040*/ 	.short	0x0003
        /*0042*/ 	.short	0x0018
        /*0044*/ 	.byte	0x00, 0xf0, 0x05, 0x00


	//----- nvinfo : EIATTR_KPARAM_INFO
	.align		4
.L_9069:
        /*0048*/ 	.byte	0x04, 0x17
        /*004a*/ 	.short	(.L_9071 - .L_9070)
.L_9070:
        /*004c*/ 	.word	0x00000000
        /*0050*/ 	.short	0x0002
        /*0052*/ 	.short	0x0008
        /*0054*/ 	.byte	0x00, 0xf0, 0x41, 0x00


	//----- nvinfo : EIATTR_KPARAM_INFO
	.align		4
.L_9071:
        /*0058*/ 	.byte	0x04, 0x17
        /*005a*/ 	.short	(.L_9073 - .L_9072)
.L_9072:
        /*005c*/ 	.word	0x00000000
        /*0060*/ 	.short	0x0001
        /*0062*/ 	.short	0x0004
        /*0064*/ 	.byte	0x00, 0xf0, 0x05, 0x00


	//----- nvinfo : EIATTR_KPARAM_INFO
	.align		4
.L_9073:
        /*0068*/ 	.byte	0x04, 0x17
        /*006a*/ 	.short	(.L_9075 - .L_9074)
.L_9074:
        /*006c*/ 	.word	0x00000000
        /*0070*/ 	.short	0x0000
        /*0072*/ 	.short	0x0000
        /*0074*/ 	.byte	0x00, 0xf0, 0x11, 0x00


	//----- nvinfo : EIATTR_SPARSE_MMA_MASK
	.align		4
.L_9075:
        /*0078*/ 	.byte	0x03, 0x50
        /*007a*/ 	.short	0x0000


	//----- nvinfo : EIATTR_MAXREG_COUNT
	.align		4
        /*007c*/ 	.byte	0x03, 0x1b
        /*007e*/ 	.short	0x00ff


	//----- nvinfo : EIATTR_MERCURY_ISA_VERSION
	.align		4
        /*0080*/ 	.byte	0x03, 0x5f
        /*0082*/ 	.short	0x0101


	//----- nvinfo : EIATTR_EXIT_INSTR_OFFSETS
	.align		4
        /*0084*/ 	.byte	0x04, 0x1c
        /*0086*/ 	.short	(.L_9077 - .L_9076)


	//   ....[0]....
.L_9076:
        /*0088*/ 	.word	0x00000df0


	//   ....[1]....
        /*008c*/ 	.word	0x00000e40


	//----- nvinfo : EIATTR_MAX_THREADS
	.align		4
.L_9077:
        /*0090*/ 	.byte	0x04, 0x05
        /*0092*/ 	.short	(.L_9079 - .L_9078)
.L_9078:
        /*0094*/ 	.word	0x00000080
        /*0098*/ 	.word	0x00000001
        /*009c*/ 	.word	0x00000001


	//----- nvinfo : EIATTR_CRS_STACK_SIZE
	.align		4
.L_9079:
        /*00a0*/ 	.byte	0x04, 0x1e
        /*00a2*/ 	.short	(.L_9081 - .L_9080)
.L_9080:
        /*00a4*/ 	.word	0x00000000


	//----- nvinfo : EIATTR_CBANK_PARAM_SIZE
	.align		4
.L_9081:
        /*00a8*/ 	.byte	0x03, 0x19
        /*00aa*/ 	.short	0x001c


	//----- nvinfo : EIATTR_PARAM_CBANK
	.align		4
        /*00ac*/ 	.byte	0x04, 0x0a
        /*00ae*/ 	.short	(.L_9083 - .L_9082)
	.align		4
.L_9082:
        /*00b0*/ 	.word	index@(.nv.constant0._ZN2at6native27unrolled_elementwise_kernelIZZZNS0_17expm1_kernel_cudaERNS_18TensorIteratorBaseEENKUlvE_clEvENKUlvE2_clEvEUlN3c107complexIfEEE_St5arrayIPcLm2EELi4E23TrivialOffsetCalculatorILi1EjESE_NS0_6memory15LoadWithoutCastENSF_16StoreWithoutCastEEEviT_T0_T2_T3_T4_T5_)
        /*00b4*/ 	.short	0x0210
        /*00b6*/ 	.short	0x001c


	//----- nvinfo : EIATTR_SW_WAR
	.align		4
.L_9083:
        /*00b8*/ 	.byte	0x04, 0x36
        /*00ba*/ 	.short	(.L_9085 - .L_9084)
.L_9084:
        /*00bc*/ 	.word	0x00000008
.L_9085:


//--------------------- .nv.info._ZN2at6native29vectorized_elementwise_kernelILi2EZZZNS0_17expm1_kernel_cudaERNS_18TensorIteratorBaseEENKUlvE_clEvENKUlvE2_clEvEUlN3c107complexIfEEE_St5arrayIPcLm2EEEEviT0_T1_ --------------------------
	.section	.nv.info._ZN2at6native29vectorized_elementwise_kernelILi2EZZZNS0_17expm1_kernel_cudaERNS_18TensorIteratorBaseEENKUlvE_clEvENKUlvE2_clEvEUlN3c107complexIfEEE_St5arrayIPcLm2EEEEviT0_T1_,"",@"SHT_CUDA_INFO"
	.sectionflags	@""
	.align	4


	//----- nvinfo : EIATTR_CUDA_API_VERSION
	.align		4
        /*0000*/ 	.byte	0x04, 0x37
        /*0002*/ 	.short	(.L_9087 - .L_9086)
.L_9086:
        /*0004*/ 	.word	0x00000082


	//----- nvinfo : EIATTR_KPARAM_INFO
	.align		4
.L_9087:
        /*0008*/ 	.byte	0x04, 0x17
        /*000a*/ 	.short	(.L_9089 - .L_9088)
.L_9088:
        /*000c*/ 	.word	0x00000000
        /*0010*/ 	.short	0x0002
        /*0012*/ 	.short	0x0008
        /*0014*/ 	.byte	0x00, 0xf0, 0x41, 0x00


	//----- nvinfo : EIATTR_KPARAM_INFO
	.align		4
.L_9089:
        /*0018*/ 	.byte	0x04, 0x17
        /*001a*/ 	.short	(.L_9091 - .L_9090)
.L_9090:
        /*001c*/ 	.word	0x00000000
        /*0020*/ 	.short	0x0001
        /*0022*/ 	.short	0x0004
        /*0024*/ 	.byte	0x00, 0xf0, 0x05, 0x00


	//----- nvinfo : EIATTR_KPARAM_INFO
	.align		4
.L_9091:
        /*0028*/ 	.byte	0x04, 0x17
        /*002a*/ 	.short	(.L_9093 - .L_9092)
.L_9092:
        /*002c*/ 	.word	0x00000000
        /*0030*/ 	.short	0x0000
        /*0032*/ 	.short	0x0000
        /*0034*/ 	.byte	0x00, 0xf0, 0x11, 0x00


	//----- nvinfo : EIATTR_SPARSE_MMA_MASK
	.align		4
.L_9093:
        /*0038*/ 	.byte	0x03, 0x50
        /*003a*/ 	.short	0x0000


	//----- nvinfo : EIATTR_MAXREG_COUNT
	.align		4
        /*003c*/ 	.byte	0x03, 0x1b
        /*003e*/ 	.short	0x00ff


	//----- nvinfo : EIATTR_MERCURY_ISA_VERSION
	.align		4
        /*0040*/ 	.byte	0x03, 0x5f
        /*0042*/ 	.short	0x0101


	//----- nvinfo : EIATTR_EXIT_INSTR_OFFSETS
	.align		4
        /*0044*/ 	.byte	0x04, 0x1c
        /*0046*/ 	.short	(.L_9095 - .L_9094)


	//   ....[0]....
.L_9094:
        /*0048*/ 	.word	0x00001310


	//   ....[1]....
        /*004c*/ 	.word	0x00002f20


	//   ....[2]....
        /*0050*/ 	.word	0x00002f70


	//----- nvinfo : EIATTR_MAX_THREADS
	.align		4
.L_9095:
        /*0054*/ 	.byte	0x04, 0x05
        /*0056*/ 	.short	(.L_9097 - .L_9096)
.L_9096:
        /*0058*/ 	.word	0x00000080
        /*005c*/ 	.word	0x00000001
        /*0060*/ 	.word	0x00000001


	//----- nvinfo : EIATTR_CRS_STACK_SIZE
	.align		4
.L_9097:
        /*0064*/ 	.byte	0x04, 0x1e
        /*0066*/ 	.short	(.L_9099 - .L_9098)
.L_9098:
        /*0068*/ 	.word	0x00000000


	//----- nvinfo : EIATTR_CBANK_PARAM_SIZE
	.align		4
.L_9099:
        /*006c*/ 	.byte	0x03, 0x19
        /*006e*/ 	.short	0x0018


	//----- nvinfo : EIATTR_PARAM_CBANK
	.align		4
        /*0070*/ 	.byte	0x04, 0x0a
        /*0072*/ 	.short	(.L_9101 - .L_9100)
	.align		4
.L_9100:
        /*0074*/ 	.word	index@(.nv.constant0._ZN2at6native29vectorized_elementwise_kernelILi2EZZZNS0_17expm1_kernel_cudaERNS_18TensorIteratorBaseEENKUlvE_clEvENKUlvE2_clEvEUlN3c107complexIfEEE_St5arrayIPcLm2EEEEviT0_T1_)
        /*0078*/ 	.short	0x0210
        /*007a*/ 	.short	0x0018


	//----- nvinfo : EIATTR_SW_WAR
	.align		4
.L_9101:
        /*007c*/ 	.byte	0x04, 0x36
        /*007e*/ 	.short	(.L_9103 - .L_9102)
.L_9102:
        /*0080*/ 	.word	0x00000008
.L_9103:


//--------------------- .nv.info._ZN2at6native29vectorized_elementwise_kernelILi4EZZZNS0_17expm1_kernel_cudaERNS_18TensorIteratorBaseEENKUlvE_clEvENKUlvE2_clEvEUlN3c107complexIfEEE_St5arrayIPcLm2EEEEviT0_T1_ --------------------------
	.section	.nv.info._ZN2at6native29vectorized_elementwise_kernelILi4EZZZNS0_17expm1_kernel_cudaERNS_18TensorIteratorBaseEENKUlvE_clEvENKUlvE2_clEvEUlN3c107complexIfEEE_St5arrayIPcLm2EEEEviT0_T1_,"",@"SHT_CUDA_INFO"
	.sectionflags	@""
	.align	4


	//----- nvinfo : EIATTR_CUDA_API_VERSION
	.align		4
        /*0000*/ 	.byte	0x04, 0x37
        /*0002*/ 	.short	(.L_9105 - .L_9104)
.L_9104:
        /*0004*/ 	.word	0x00000082


	//----- nvinfo : EIATTR_KPARAM_INFO
	.align		4
.L_9105:
        /*0008*/ 	.byte	0x04, 0x17
        /*000a*/ 	.short	(.L_9107 - .L_9106)
.L_9106:
        /*000c*/ 	.word	0x00000000
        /*0010*/ 	.short	0x0002
        /*0012*/ 	.short	0x0008
        /*0014*/ 	.byte	0x00, 0xf0, 0x41, 0x00


	//----- nvinfo : EIATTR_KPARAM_INFO
	.align		4
.L_9107:
        /*0018*/ 	.byte	0x04, 0x17
        /*001a*/ 	.short	(.L_9109 - .L_9108)
.L_9108:
        /*001c*/ 	.word	0x00000000
        /*0020*/ 	.short	0x0001
        /*0022*/ 	.short	0x0004
        /*0024*/ 	.byte	0x00, 0xf0, 0x05, 0x00


	//----- nvinfo : EIATTR_KPARAM_INFO
	.align		4
.L_9109:
        /*0028*/ 	.byte	0x04, 0x17
        /*002a*/ 	.short	(.L_9111 - .L_9110)
.L_9110:
        /*002c*/ 	.word	0x00000000
        /*0030*/ 	.short	0x0000
        /*0032*/ 	.short	0x0000
        /*0034*/ 	.byte	0x00, 0xf0, 0x11, 0x00


	//----- nvinfo : EIATTR_SPARSE_MMA_MASK
	.align		4
.L_9111:
        /*0038*/ 	.byte	0x03, 0x50
        /*003a*/ 	.short	0x0000


	//----- nvinfo : EIATTR_MAXREG_COUNT
	.align		4
        /*003c*/ 	.byte	0x03, 0x1b
        /*003e*/ 	.short	0x00ff


	//----- nvinfo : EIATTR_MERCURY_ISA_VERSION
	.align		4
        /*0040*/ 	.byte	0x03, 0x5f
        /*0042*/ 	.short	0x0101


	//----- nvinfo : EIATTR_EXIT_INSTR_OFFSETS
	.align		4
        /*0044*/ 	.byte	0x04, 0x1c
        /*0046*/ 	.short	(.L_9113 - .L_9112)


	//   ....[0]....
.L_9112:
        /*0048*/ 	.word	0x00001310


	//   ....[1]....
        /*004c*/ 	.word	0x00002f20


	//   ....[2]....
        /*0050*/ 	.word	0x00002f70


	//----- nvinfo : EIATTR_MAX_THREADS
	.align		4
.L_9113:
        /*0054*/ 	.byte	0x04, 0x05
        /*0056*/ 	.short	(.L_9115 - .L_9114)
.L_9114:
        /*0058*/ 	.word	0x00000080
        /*005c*/ 	.word	0x00000001
        /*0060*/ 	.word	0x00000001


	//----- nvinfo : EIATTR_CRS_STACK_SIZE
	.align		4
.L_9115:
        /*0064*/ 	.byte	0x04, 0x1e
        /*0066*/ 	.short	(.L_9117 - .L_9116)
.L_9116:
        /*0068*/ 	.word	0x00000000


	//----- nvinfo : EIATTR_CBANK_PARAM_SIZE
	.align		4
.L_9117:
        /*006c*/ 	.byte	0x03, 0x19
        /*006e*/ 	.short	0x0018


	//----- nvinfo : EIATTR_PARAM_CBANK
	.align		4
        /*0070*/ 	.byte	0x04, 0x0a
        /*0072*/ 	.short	(.L_9119 - .L_9118)
	.align		4
.L_9118:
        /*0074*/ 	.word	index@(.nv.constant0._ZN2at6native29vectorized_elementwise_kernelILi4EZZZNS0_17expm1_kernel_cudaERNS_18TensorIteratorBaseEENKUlvE_clEvENKUlvE2_clEvEUlN3c107complexIfEEE_St5arrayIPcLm2EEEEviT0_T1_)
        /*0078*/ 	.short	0x0210
        /*007a*/ 	.short	0x0018


	//----- nvinfo : EIATTR_SW_WAR
	.align		4
.L_9119:
        /*007c*/ 	.byte	0x04, 0x36
        /*007e*/ 	.short	(.L_9121 - .L_9120)
.L_9120:
        /*0080*/ 	.word	0x00000008
.L_9121:


//--------------------- .nv.info._ZN2at6native29vectorized_elementwise_kernelILi8EZZZNS0_17expm1_kernel_cudaERNS_18TensorIteratorBaseEENKUlvE_clEvENKUlvE2_clEvEUlN3c107complexIfEEE_St5arrayIPcLm2EEEEviT0_T1_ --------------------------
	.section	.nv.info._ZN2at6native29vectorized_elementwise_kernelILi8EZZZNS0_17expm1_kernel_cudaERNS_18TensorIteratorBaseEENKUlvE_clEvENKUlvE2_clEvEUlN3c107complexIfEEE_St5arrayIPcLm2EEEEviT0_T1_,"",@"SHT_CUDA_INFO"
	.sectionflags	@""
	.align	4


	//----- nvinfo : EIATTR_CUDA_API_VERSION
	.align		4
        /*0000*/ 	.byte	0x04, 0x37
        /*0002*/ 	.short	(.L_9123 - .L_9122)
.L_9122:
        /*0004*/ 	.word	0x00000082


	//----- nvinfo : EIATTR_KPARAM_INFO
	.align		4
.L_9123:
        /*0008*/ 	.byte	0x04, 0x17
        /*000a*/ 	.short	(.L_9125 - .L_9124)
.L_9124:
        /*000c*/ 	.word	0x00000000
        /*0010*/ 	.short	0x0002
        /*0012*/ 	.short	0x0008
        /*0014*/ 	.byte	0x00, 0xf0, 0x41, 0x00


	//----- nvinfo : EIATTR_KPARAM_INFO
	.align		4
.L_9125:
        /*0018*/ 	.byte	0x04, 0x17
        /*001a*/ 	.short	(.L_9127 - .L_9126)
.L_9126:
        /*001c*/ 	.word	0x00000000
        /*0020*/ 	.short	0x0001
        /*0022*/ 	.short	0x0004
        /*0024*/ 	.byte	0x00, 0xf0, 0x05, 0x00


	//----- nvinfo : EIATTR_KPARAM_INFO
	.align		4
.L_9127:
        /*0028*/ 	.byte	0x04, 0x17
        /*002a*/ 	.short	(.L_9129 - .L_9128)
.L_9128:
        /*002c*/ 	.word	0x00000000
        /*0030*/ 	.short	0x0000
        /*0032*/ 	.short	0x0000
        /*0034*/ 	.byte	0x00, 0xf0, 0x11, 0x00


	//----- nvinfo : EIATTR_SPARSE_MMA_MASK
	.align		4
.L_9129:
        /*0038*/ 	.byte	0x03, 0x50
        /*003a*/ 	.short	0x0000


	//----- nvinfo : EIATTR_MAXREG_COUNT
	.align		4
        /*003c*/ 	.byte	0x03, 0x1b
        /*003e*/ 	.short	0x00ff


	//----- nvinfo : EIATTR_MERCURY_ISA_VERSION
	.align		4
        /*0040*/ 	.byte	0x03, 0x5f
        /*0042*/ 	.short	0x0101


	//----- nvinfo : EIATTR_EXIT_INSTR_OFFSETS
	.align		4
        /*0044*/ 	.byte	0x04, 0x1c
        /*0046*/ 	.short	(.L_9131 - .L_9130)


	//   ....[0]....
.L_9130:
        /*0048*/ 	.word	0x00001310


	//   ....[1]....
        /*004c*/ 	.word	0x00002f20


	//   ....[2]....
        /*0050*/ 	.word	0x00002f70


	//----- nvinfo : EIATTR_MAX_THREADS
	.align		4
.L_9131:
        /*0054*/ 	.byte	0x04, 0x05
        /*0056*/ 	.short	(.L_9133 - .L_9132)
.L_9132:
        /*0058*/ 	.word	0x00000080
        /*005c*/ 	.word	0x00000001
        /*0060*/ 	.word	0x00000001


	//----- nvinfo : EIATTR_CRS_STACK_SIZE
	.align		4
.L_9133:
        /*0064*/ 	.byte	0x04, 0x1e
        /*0066*/ 	.short	(.L_9135 - .L_9134)
.L_9134:
        /*0068*/ 	.word	0x00000000


	//----- nvinfo : EIATTR_CBANK_PARAM_SIZE
	.align		4
.L_9135:
        /*006c*/ 	.byte	0x03, 0x19
        /*006e*/ 	.short	0x0018


	//----- nvinfo : EIATTR_PARAM_CBANK
	.align		4
        /*0070*/ 	.byte	0x04, 0x0a
        /*0072*/ 	.short	(.L_9137 - .L_9136)
	.align		4
.L_9136:
        /*0074*/ 	.word	index@(.nv.constant0._ZN2at6native29vectorized_elementwise_kernelILi8EZZZNS0_17expm1_kernel_cudaERNS_18TensorIteratorBaseEENKUlvE_clEvENKUlvE2_clEvEUlN3c107complexIfEEE_St5arrayIPcLm2EEEEviT0_T1_)
        /*0078*/ 	.short	0x0210
        /*007a*/ 	.short	0x0018


	//----- nvinfo : EIATTR_SW_WAR
	.align		4
.L_9137:
        /*007c*/ 	.byte	0x04, 0x36
        /*007e*/ 	.short	(.L_9139 - .L_9138)
.L_9138:
        /*0080*/ 	.word	0x00000008
.L_9139:


//--------------------- .nv.info._ZN2at6native18elementwise_kernelILi128ELi4EZNS0_15gpu_kernel_implIZZZNS0_17expm1_kernel_cudaERNS_18TensorIteratorBaseEENKUlvE_clEvENKUlvE1_clEvEUlN3c107complexIdEEE_EEvS4_RKT_EUliE_EEviT1_ --------------------------
	.section	.nv.info._ZN2at6native18elementwise_kernelILi128ELi4EZNS0_15gpu_kernel_implIZZZNS0_17expm1_kernel_cudaERNS_18TensorIteratorBaseEENKUlvE_clEvENKUlvE1_clEvEUlN3c107complexIdEEE_EEvS4_RKT_EUliE_EEviT1_,"",@"SHT_CUDA_INFO"
	.sectionflags	@""
	.align	4


	//----- nvinfo : EIATTR_CUDA_API_VERSION
	.align		4
        /*0000*/ 	.byte	0x04, 0x37
        /*0002*/ 	.short	(.L_9141 - .L_9140)
.L_9140:
        /*0004*/ 	.word	0x00000082


	//----- nvinfo : EIATTR_KPARAM_INFO
	.align		4
.L_9141:
        /*0008*/ 	.byte	0x04, 0x17
        /*000a*/ 	.short	(.L_9143 - .L_9142)
.L_9142:
        /*000c*/ 	.word	0x00000000
        /*0010*/ 	.short	0x0001
        /*0012*/ 	.short	0x0008
        /*0014*/ 	.byte	0x00, 0xf0, 0x61, 0x08


	//----- nvinfo : EIATTR_KPARAM_INFO
	.align		4
.L_9143:
        /*0018*/ 	.byte	0x04, 0x17
        /*001a*/ 	.short	(.L_9145 - .L_9144)
.L_9144:
        /*001c*/ 	.word	0x00000000
        /*0020*/ 	.short	0x0000
        /*0022*/ 	.short	0x0000
        /*0024*/ 	.byte	0x00, 0xf0, 0x11, 0x00


	//----- nvinfo : EIATTR_SPARSE_MMA_MASK
	.align		4
.L_9145:
        /*0028*/ 	.byte	0x03, 0x50
        /*002a*/ 	.short	0x0000


	//----- nvinfo : EIATTR_MAXREG_COUNT
	.align		4
        /*002c*/ 	.byte	0x03, 0x1b
        /*002e*/ 	.short	0x0080


	//----- nvinfo : EIATTR_EXTERNS
	.align		4
        /*0030*/ 	.byte	0x04, 0x0f
        /*0032*/ 	.short	(.L_9147 - .L_9146)


	//   ....[0]....
	.align		4
.L_9146:
        /*0034*/ 	.word	index@(__assertfail)


	//----- nvinfo : EIATTR_MERCURY_ISA_VERSION
	.align		4
.L_9147:
        /*0038*/ 	.byte	0x03, 0x5f
        /*003a*/ 	.short	0x0101


	//----- nvinfo : EIATTR_SYSCALL_OFFSETS
	.align		4
        /*003c*/ 	.byte	0x04, 0x46
        /*003e*/ 	.short	(.L_9149 - .L_9148)


	//   ....[0]....
.L_9148:
        /*0040*/ 	.word	0x000023a0


	//   ....[1]....
        /*0044*/ 	.word	0x00004740


	//   ....[2]....
        /*0048*/ 	.word	0x00006b40


	//   ....[3]....
        /*004c*/ 	.word	0x00008f00


	//   ....[4]....
        /*0050*/ 	.word	0x0000b2d0


	//   ....[5]....
        /*0054*/ 	.word	0x0000d680


	//   ....[6]....
        /*0058*/ 	.word	0x0000fa40


	//   ....[7]....
        /*005c*/ 	.word	0x00011dd0


	//----- nvinfo : EIATTR_EXIT_INSTR_OFFSETS
	.align		4
.L_9149:
        /*0060*/ 	.byte	0x04, 0x1c
        /*0062*/ 	.short	(.L_9151 - .L_9150)


	//   ....[0]....
.L_9150:
        /*0064*/ 	.word	0x0000d730


	//   ....[1]....
        /*0068*/ 	.word	0x00010dd0


	//   ....[2]....
        /*006c*/ 	.word	0x00010e10


	//   ....[3]....
        /*0070*/ 	.word	0x00010ea0


	//   ....[4]....
        /*0074*/ 	.word	0x00010ed0


	//   ....[5]....
        /*0078*/ 	.word	0x00010f00


	//   ....[6]....
        /*007c*/ 	.word	0x00010fd0


	//   ....[7]....
        /*0080*/ 	.word	0x00011050


	//   ....[8]....
        /*0084*/ 	.word	0x00011150


	//   ....[9]....
        /*0088*/ 	.word	0x00011200


	//   ....[10]....
        /*008c*/ 	.word	0x00011220


	//   ....[11]....
        /*0090*/ 	.word	0x000112f0


	//   ....[12]....
        /*0094*/ 	.word	0x00011310


	//   ....[13]....
        /*0098*/ 	.word	0x000114e0


	//   ....[14]....
        /*009c*/ 	.word	0x00011680


	//   ....[15]....
        /*00a0*/ 	.word	0x00011700


	//   ....[16]....
        /*00a4*/ 	.word	0x000117b0


	//   ....[17]....
        /*00a8*/ 	.word	0x00011970


	//   ....[18]....
        /*00ac*/ 	.word	0x00011b30


	//   ....[19]....
        /*00b0*/ 	.word	0x00011cd0


	//   ....[20]....
        /*00b4*/ 	.word	0x00011de0


	//   ....[21]....
        /*00b8*/ 	.word	0x00011e10


	//   ....[22]....
        /*00bc*/ 	.word	0x00011e40


	//----- nvinfo : EIATTR_MAX_THREADS
	.align		4
.L_9151:
        /*00c0*/ 	.byte	0x04, 0x05
        /*00c2*/ 	.short	(.L_9153 - .L_9152)
.L_9152:
        /*00c4*/ 	.word	0x00000080
        /*00c8*/ 	.word	0x00000001
        /*00cc*/ 	.word	0x00000001


	//----- nvinfo : EIATTR_CRS_STACK_SIZE
	.align		4
.L_9153:
        /*00d0*/ 	.byte	0x04, 0x1e
        /*00d2*/ 	.short	(.L_9155 - .L_9154)
.L_9154:
        /*00d4*/ 	.word	0x00000000


	//----- nvinfo : EIATTR_CBANK_PARAM_SIZE
	.align		4
.L_9155:
        /*00d8*/ 	.byte	0x03, 0x19
        /*00da*/ 	.short	0x0220


	//----- nvinfo : EIATTR_PARAM_CBANK
	.align		4
        /*00dc*/ 	.byte	0x04, 0x0a
        /*00de*/ 	.short	(.L_9157 - .L_9156)
	.align		4
.L_9156:
        /*00e0*/ 	.word	index@(.nv.constant0._ZN2at6native18elementwise_kernelILi128ELi4EZNS0_15gpu_kernel_implIZZZNS0_17expm1_kernel_cudaERNS_18TensorIteratorBaseEENKUlvE_clEvENKUlvE1_clEvEUlN3c107complexIdEEE_EEvS4_RKT_EUliE_EEviT1_)
        /*00e4*/ 	.short	0x0210
        /*00e6*/ 	.short	0x0220


	//----- nvinfo : EIATTR_SW_WAR
	.align		4
.L_9157:
        /*00e8*/ 	.byte	0x04, 0x36
        /*00ea*/ 	.short	(.L_9159 - .L_9158)
.L_9158:
        /*00ec*/ 	.word	0x00000008
.L_9159:


//--------------------- .nv.info._ZN2at6native27unrolled_elementwise_kernelIZZZNS0_17expm1_kernel_cudaERNS_18TensorIteratorBaseEENKUlvE_clEvENKUlvE1_clEvEUlN3c107complexIdEEE_St5arrayIPcLm2EELi4E23TrivialOffsetCalculatorILi1EjESE_NS0_6memory12LoadWithCastILi1EEENSF_13StoreWithCastILi1EEEEEviT_T0_T2_T3_T4_T5_ --------------------------
	.section	.nv.info._ZN2at6native27unrolled_elementwise_kernelIZZZNS0_17expm1_kernel_cudaERNS_18TensorIteratorBaseEENKUlvE_clEvENKUlvE1_clEvEUlN3c107complexIdEEE_St5arrayIPcLm2EELi4E23TrivialOffsetCalculatorILi1EjESE_NS0_6memory12LoadWithCastILi1EEENSF_13StoreWithCastILi1EEEEEviT_T0_T2_T3_T4_T5_,"",@"SHT_CUDA_INFO"
	.sectionflags	@""
	.align	4


	//----- nvinfo : EIATTR_CUDA_API_VERSION
	.align		4
        /*0000*/ 	.byte	0x04, 0x37
        /*0002*/ 	.short	(.L_9161 - .L_9160)
.L_9160:
        /*0004*/ 	.word	0x00000082


	//----- nvinfo : EIATTR_KPARAM_INFO
	.align		4
.L_9161:
        /*0008*/ 	.byte	0x04, 0x17
        /*000a*/ 	.short	(.L_9163 - .L_9162)
.L_9162:
        /*000c*/ 	.word	0x00000000
        /*0010*/ 	.short	0x0006
        /*0012*/ 	.short	0x0024
        /*0014*/ 	.byte	0x00, 0xf0, 0x21, 0x00


	//----- nvinfo : EIATTR_KPARAM_INFO
	.align		4
.L_9163:
        /*0018*/ 	.byte	0x04, 0x17
        /*001a*/ 	.short	(.L_9165 - .L_9164)
.L_9164:
        /*001c*/ 	.word	0x00000000
        /*0020*/ 	.short	0x0005
        /*0022*/ 	.short	0x001c
        /*0024*/ 	.byte	0x00, 0xf0, 0x21, 0x00


	//----- nvinfo : EIATTR_KPARAM_INFO
	.align		4
.L_9165:
        /*0028*/ 	.byte	0x04, 0x17
        /*002a*/ 	.short	(.L_9167 - .L_9166)
.L_9166:
        /*002c*/ 	.word	0x00000000
        /*0030*/ 	.short	0x0004
        /*0032*/ 	.short	0x0019
        /*0034*/ 	.byte	0x00, 0xf0, 0x05, 0x00


	//----- nvinfo : EIATTR_KPARAM_INFO
	.align		4
.L_9167:
        /*0038*/ 	.byte	0x04, 0x17
        /*003a*/ 	.short	(.L_9169 - .L_9168)
.L_9168:
        /*003c*/ 	.word	0x00000000
        /*0040*/ 	.short	0x0003
        /*0042*/ 	.short	0x0018
        /*0044*/ 	.byte	0x00, 0xf0, 0x05, 0x00


	//----- nvinfo : EIATTR_KPARAM_INFO
	.align		4
.L_9169:
        /*0048*/ 	.byte	0x04, 0x17
        /*004a*/ 	.short	(.L_9171 - .L_9170)
.L_9170:
        /*004c*/ 	.word	0x00000000
        /*0050*/ 	.short	0x0002
        /*0052*/ 	.short	0x0008
        /*0054*/ 	.byte	0x00, 0xf0, 0x41, 0x00


	//----- nvinfo : EIATTR_KPARAM_INFO
	.align		4
.L_9171:
        /*0058*/ 	.byte	0x04, 0x17
        /*005a*/ 	.short	(.L_9173 - .L_9172)
.L_9172:
        /*005c*/ 	.word	0x00000000
        /*0060*/ 	.short	0x0001
        /*0062*/ 	.short	0x0004
        /*0064*/ 	.byte	0x00, 0xf0, 0x05, 0x00


	//----- nvinfo : EIATTR_KPARAM_INFO
	.align		4
.L_9173:
        /*0068*/ 	.byte	0x04, 0x17
        /*006a*/ 	.short	(.L_9175 - .L_9174)
.L_9174:
        /*006c*/ 	.word	0x00000000
        /*0070*/ 	.short	0x0000
        /*0072*/ 	.short	0x0000
        /*0074*/ 	.byte	0x00, 0xf0, 0x11, 0x00


	//----- nvinfo : EIATTR_SPARSE_MMA_MASK
	.align		4
.L_9175:
        /*0078*/ 	.byte	0x03, 0x50
        /*007a*/ 	.short	0x0000


	//----- nvinfo : EIATTR_MAXREG_COUNT
	.align		4
        /*007c*/ 	.byte	0x03, 0x1b
        /*007e*/ 	.short	0x00ff


	//----- nvinfo : EIATTR_EXTERNS
	.align		4
        /*0080*/ 	.byte	0x04, 0x0f
        /*0082*/ 	.short	(.L_9177 - .L_9176)


	//   ....[0]....
	.align		4
.L_9176:
        /*0084*/ 	.word	index@(__assertfail)


	//----- nvinfo : EIATTR_MERCURY_ISA_VERSION
	.align		4
.L_9177:
        /*0088*/ 	.byte	0x03, 0x5f
        /*008a*/ 	.short	0x0101


	//----- nvinfo : EIATTR_SYSCALL_OFFSETS
	.align		4
        /*008c*/ 	.byte	0x04, 0x46
        /*008e*/ 	.short	(.L_9179 - .L_9178)


	//   ....[0]....
.L_9178:
        /*0090*/ 	.word	0x00001100


	//   ....[1]....
        /*0094*/ 	.word	0x00002220


	//   ....[2]....
        /*0098*/ 	.word	0x00003360


	//   ....[3]....
        /*009c*/ 	.word	0x00004470


	//   ....[4]....
        /*00a0*/ 	.word	0x0000a150


	//   ....[5]....
        /*00a4*/ 	.word	0x0000b380


	//   ....[6]....
        /*00a8*/ 	.word	0x0000c560


	//   ....[7]....
        /*00ac*/ 	.word	0x0000d750


	//----- nvinfo : EIATTR_EXIT_INSTR_OFFSETS
	.align		4
.L_9179:
        /*00b0*/ 	.byte	0x04, 0x1c
        /*00b2*/ 	.short	(.L_9181 - .L_9180)


	//   ....[0]....
.L_9180:
        /*00b4*/ 	.word	0x0000c600


	//   ....[1]....
        /*00b8*/ 	.word	0x0000c750


	//   ....[2]....
        /*00bc*/ 	.word	0x0000c790


	//   ....[3]....
        /*00c0*/ 	.word	0x0000c820


	//   ....[4]....
        /*00c4*/ 	.word	0x0000c850


	//   ....[5]....
        /*00c8*/ 	.word	0x0000c880


	//   ....[6]....
        /*00cc*/ 	.word	0x0000c950


	//   ....[7]....
        /*00d0*/ 	.word	0x0000c9d0


	//   ....[8]....
        /*00d4*/ 	.word	0x0000cad0


	//   ....[9]....
        /*00d8*/ 	.word	0x0000cb80


	//   ....[10]....
        /*00dc*/ 	.word	0x0000cba0


	//   ....[11]....
        /*00e0*/ 	.word	0x0000cc70


	//   ....[12]....
        /*00e4*/ 	.word	0x0000cc90


	//   ....[13]....
        /*00e8*/ 	.word	0x0000ce60


	//   ....[14]....
        /*00ec*/ 	.word	0x0000d000


	//   ....[15]....
        /*00f0*/ 	.word	0x0000d080


	//   ....[16]....
        /*00f4*/ 	.word	0x0000d130


	//   ....[17]....
        /*00f8*/ 	.word	0x0000d2f0


	//   ....[18]....
        /*00fc*/ 	.word	0x0000d4b0


	//   ....[19]....
        /*0100*/ 	.word	0x0000d650


	//   ....[20]....
        /*0104*/ 	.word	0x0000d760


	//   ....[21]....
        /*0108*/ 	.word	0x0000d790


	//   ....[22]....
        /*010c*/ 	.word	0x0000d7c0


	//----- nvinfo : EIATTR_MAX_THREADS
	.align		4
.L_9181:
        /*0110*/ 	.byte	0x04, 0x05
        /*0112*/ 	.short	(.L_9183 - .L_9182)
.L_9182:
        /*0114*/ 	.word	0x00000080
        /*0118*/ 	.word	0x00000001
        /*011c*/ 	.word	0x00000001


	//----- nvinfo : EIATTR_CRS_STACK_SIZE
	.align		4
.L_9183:
        /*0120*/ 	.byte	0x04, 0x1e
        /*0122*/ 	.short	(.L_9185 - .L_9184)
.L_9184:
        /*0124*/ 	.word	0x00000000


	//----- nvinfo : EIATTR_CBANK_PARAM_SIZE
	.align		4
.L_9185:
        /*0128*/ 	.byte	0x03, 0x19
        /*012a*/ 	.short	0x002c


	//----- nvinfo : EIATTR_PARAM_CBANK
	.align		4
        /*012c*/ 	.byte	0x04, 0x0a
        /*012e*/ 	.short	(.L_9187 - .L_9186)
	.align		4
.L_9186:
        /*0130*/ 	.word	index@(.nv.constant0._ZN2at6native27unrolled_elementwise_kernelIZZZNS0_17expm1_kernel_cudaERNS_18TensorIteratorBaseEENKUlvE_clEvENKUlvE1_clEvEUlN3c107complexIdEEE_St5arrayIPcLm2EELi4E23TrivialOffsetCalculatorILi1EjESE_NS0_6memory12LoadWithCastILi1EEENSF_13StoreWithCastILi1EEEEEviT_T0_T2_T3_T4_T5_)
        /*0134*/ 	.short	0x0210
        /*0136*/ 	.short	0x002c


	//----- nvinfo : EIATTR_SW_WAR
	.align		4
.L_9187:
        /*0138*/ 	.byte	0x04, 0x36
        /*013a*/ 	.short	(.L_9189 - .L_9188)
.L_9188:
        /*013c*/ 	.word	0x00000008
.L_9189:


//--------------------- .nv.info._ZN2at6native18elementwise_kernelILi128ELi2EZNS0_22gpu_kernel_impl_nocastIZZZNS0_17expm1_kernel_cudaERNS_18TensorIteratorBaseEENKUlvE_clEvENKUlvE1_clEvEUlN3c107complexIdEEE_EEvS4_RKT_EUliE_EEviT1_ --------------------------
	.section	.nv.info._ZN2at6native18elementwise_kernelILi128ELi2EZNS0_22gpu_kernel_impl_nocastIZZZNS0_17expm1_kernel_cudaERNS_18TensorIteratorBaseEENKUlvE_clEvENKUlvE1_clEvEUlN3c107complexIdEEE_EEvS4_RKT_EUliE_EEviT1_,"",@"SHT_CUDA_INFO"
	.sectionflags	@""
	.align	4


	//----- nvinfo : EIATTR_CUDA_API_VERSION
	.align		4
        /*0000*/ 	.byte	0x04, 0x37
        /*0002*/ 	.short	(.L_9191 - .L_9190)
.L_9190:
        /*0004*/ 	.word	0x00000082


	//----- nvinfo : EIATTR_KPARAM_INFO
	.align		4
.L_9191:
        /*0008*/ 	.byte	0x04, 0x17
        /*000a*/ 	.short	(.L_9193 - .L_9192)
.L_9192:
        /*000c*/ 	.word	0x00000000
        /*0010*/ 	.short	0x0001
        /*0012*/ 	.short	0x0008
        /*0014*/ 	.byte	0x00, 0xf0, 0x61, 0x08


	//----- nvinfo : EIATTR_KPARAM_INFO
	.align		4
.L_9193:
        /*0018*/ 	.byte	0x04, 0x17
        /*001a*/ 	.short	(.L_9195 - .L_9194)
.L_9194:
        /*001c*/ 	.word	0x00000000
        /*0020*/ 	.short	0x0000
        /*0022*/ 	.short	0x0000
        /*0024*/ 	.byte	0x00, 0xf0, 0x11, 0x00


	//----- nvinfo : EIATTR_SPARSE_MMA_MASK
	.align		4
.L_9195:
        /*0028*/ 	.byte	0x03, 0x50
        /*002a*/ 	.short	0x0000


	//----- nvinfo : EIATTR_MAXREG_COUNT
	.align		4
        /*002c*/ 	.byte	0x03, 0x1b
        /*002e*/ 	.short	0x0080


	//----- nvinfo : EIATTR_MERCURY_ISA_VERSION
	.align		4
        /*0030*/ 	.byte	0x03, 0x5f
        /*0032*/ 	.short	0x0101


	//----- nvinfo : EIATTR_EXIT_INSTR_OFFSETS
	.align		4
        /*0034*/ 	.byte	0x04, 0x1c
        /*0036*/ 	.short	(.L_9197 - .L_9196)


	//   ....[0]....
.L_9196:
        /*0038*/ 	.word	0x00002670


	//   ....[1]....
        /*003c*/ 	.word	0x00004be0


	//----- nvinfo : EIATTR_MAX_THREADS
	.align		4
.L_9197:
        /*0040*/ 	.byte	0x04, 0x05
        /*0042*/ 	.short	(.L_9199 - .L_9198)
.L_9198:
        /*0044*/ 	.word	0x00000080
        /*0048*/ 	.word	0x00000001
        /*004c*/ 	.word	0x00000001


	//----- nvinfo : EIATTR_CRS_STACK_SIZE
	.align		4
.L_9199:
        /*0050*/ 	.byte	0x04, 0x1e
        /*0052*/ 	.short	(.L_9201 - .L_9200)
.L_9200:
        /*0054*/ 	.word	0x00000000


	//----- nvinfo : EIATTR_CBANK_PARAM_SIZE
	.align		4
.L_9201:
        /*0058*/ 	.byte	0x03, 0x19
        /*005a*/ 	.short	0x0220


	//----- nvinfo : EIATTR_PARAM_CBANK
	.align		4
        /*005c*/ 	.byte	0x04, 0x0a
        /*005e*/ 	.short	(.L_9203 - .L_9202)
	.align		4
.L_9202:
        /*0060*/ 	.word	index@(.nv.constant0._ZN2at6native18elementwise_kernelILi128ELi2EZNS0_22gpu_kernel_impl_nocastIZZZNS0_17expm1_kernel_cudaERNS_18TensorIteratorBaseEENKUlvE_clEvENKUlvE1_clEvEUlN3c107complexIdEEE_EEvS4_RKT_EUliE_EEviT1_)
        /*0064*/ 	.short	0x0210
        /*0066*/ 	.short	0x0220


	//----- nvinfo : EIATTR_SW_WAR
	.align		4
.L_9203:
        /*0068*/ 	.byte	0x04, 0x36
        /*006a*/ 	.short	(.L_9205 - .L_9204)
.L_9204:
        /*006c*/ 	.word	0x00000008
.L_9205:


//--------------------- .nv.info._ZN2at6native27unrolled_elementwise_kernelIZZZNS0_17expm1_kernel_cudaERNS_18TensorIteratorBaseEENKUlvE_clEvENKUlvE1_clEvEUlN3c107complexIdEEE_St5arrayIPcLm2EELi4E23TrivialOffsetCalculatorILi1EjESE_NS0_6memory15LoadWithoutCastENSF_16StoreWithoutCastEEEviT_T0_T2_T3_T4_T5_ --------------------------
	.section	.nv.info._ZN2at6native27unrolled_elementwise_kernelIZZZNS0_17expm1_kernel_cudaERNS_18TensorIteratorBaseEENKUlvE_clEvENKUlvE1_clEvEUlN3c107complexIdEEE_St5arrayIPcLm2EELi4E23TrivialOffsetCalculatorILi1EjESE_NS0_6memory15LoadWithoutCastENSF_16StoreWithoutCastEEEviT_T0_T2_T3_T4_T5_,"",@"SHT_CUDA_INFO"
	.sectionflags	@""
	.align	4


	//----- nvinfo : EIATTR_CUDA_API_VERSION
	.align		4
        /*0000*/ 	.byte	0x04, 0x37
        /*0002*/ 	.short	(.L_9207 - .L_9206)
.L_9206:
        /*0004*/ 	.word	0x00000082


	//----- nvinfo : EIATTR_KPARAM_INFO
	.align		4
.L_9207:
        /*0008*/ 	.byte	0x04, 0x17
        /*000a*/ 	.short	(.L_9209 - .L_9208)
.L_9208:
        /*000c*/ 	.word	0x00000000
        /*0010*/ 	.short	0x0006
        /*0012*/ 	.short	0x001b
        /*0014*/ 	.byte	0x00, 0xf0, 0x05, 0x00


	//----- nvinfo : EIATTR_KPARAM_INFO
	.align		4
.L_9209:
        /*0018*/ 	.byte	0x04, 0x17
        /*001a*/ 	.short	(.L_9211 - .L_9210)
.L_9210:
        /*001c*/ 	.word	0x00000000
        /*0020*/ 	.short	0x0005
        /*0022*/ 	.short	0x001a
        /*0024*/ 	.byte	0x00, 0xf0, 0x05, 0x00


	//----- nvinfo : EIATTR_KPARAM_INFO
	.align		4
.L_9211:
        /*0028*/ 	.byte	0x04, 0x17
        /*002a*/ 	.short	(.L_9213 - .L_9212)
.L_9212:
        /*002c*/ 	.word	0x00000000
        /*0030*/ 	.short	0x0004
        /*0032*/ 	.short	0x0019
        /*0034*/ 	.byte	0x00, 0xf0, 0x05, 0x00


	//----- nvinfo : EIATTR_KPARAM_INFO
	.align		4
.L_9213:
        /*0038*/ 	.byte	0x04, 0x17
        /*003a*/ 	.short	(.L_9215 - .L_9214)
.L_9214:
        /*003c*/ 	.word	0x00000000
        /*0040*/ 	.short	0x0003
        /*0042*/ 	.short	0x0018
        /*0044*/ 	.byte	0x00, 0xf0, 0x05, 0x00


	//----- nvinfo : EIATTR_KPARAM_INFO
	.align		4
.L_9215:
        /*0048*/ 	.byte	0x04, 0x17
        /*004a*/ 	.short	(.L_9217 - .L_9216)
.L_9216:
        /*004c*/ 	.word	0x00000000
        /*0050*/ 	.short	0x0002
        /*0052*/ 	.short	0x0008
        /*0054*/ 	.byte	0x00, 0xf0, 0x41, 0x00


	//----- nvinfo : EIATTR_KPARAM_INFO
	.align		4
.L_9217:
        /*0058*/ 	.byte	0x04, 0x17
        /*005a*/ 	.short	(.L_9219 - .L_9218)
.L_9218:
        /*005c*/ 	.word	0x00000000
        /*0060*/ 	.short	0x0001
        /*0062*/ 	.short	0x0004
        /*0064*/ 	.byte	0x00, 0xf0, 0x05, 0x00


	//----- nvinfo : EIATTR_KPARAM_INFO
	.align		4
.L_9219:
        /*0068*/ 	.byte	0x04, 0x17
        /*006a*/ 	.short	(.L_9221 - .L_9220)
.L_9220:
        /*006c*/ 	.word	0x00000000
        /*0070*/ 	.short	0x0000
        /*0072*/ 	.short	0x0000
        /*0074*/ 	.byte	0x00, 0xf0, 0x11, 0x00


	//----- nvinfo : EIATTR_SPARSE_MMA_MASK
	.align		4
.L_9221:
        /*0078*/ 	.byte	0x03, 0x50
        /*007a*/ 	.short	0x0000


	//----- nvinfo : EIATTR_MAXREG_COUNT
	.align		4
        /*007c*/ 	.byte	0x03, 0x1b
        /*007e*/ 	.short	0x00ff


	//----- nvinfo : EIATTR_MERCURY_ISA_VERSION
	.align		4
        /*0080*/ 	.byte	0x03, 0x5f
        /*0082*/ 	.short	0x0101


	//----- nvinfo : EIATTR_EXIT_INSTR_OFFSETS
	.align		4
        /*0084*/ 	.byte	0x04, 0x1c
        /*0086*/ 	.short	(.L_9223 - .L_9222)


	//   ....[0]....
.L_9222:
        /*0088*/ 	.word	0x00004d70


	//   ....[1]....
        /*008c*/ 	.word	0x00004dd0


	//----- nvinfo : EIATTR_MAX_THREADS
	.align		4
.L_9223:
        /*0090*/ 	.byte	0x04, 0x05
        /*0092*/ 	.short	(.L_9225 - .L_9224)
.L_9224:
        /*0094*/ 	.word	0x00000080
        /*0098*/ 	.word	0x00000001
        /*009c*/ 	.word	0x00000001


	//----- nvinfo : EIATTR_CRS_STACK_SIZE
	.align		4
.L_9225:
        /*00a0*/ 	.byte	0x04, 0x1e
        /*00a2*/ 	.short	(.L_9227 - .L_9226)
.L_9226:
        /*00a4*/ 	.word	0x00000000


	//----- nvinfo : EIATTR_CBANK_PARAM_SIZE
	.align		4
.L_9227:
        /*00a8*/ 	.byte	0x03, 0x19
        /*00aa*/ 	.short	0x001c


	//----- nvinfo : EIATTR_PARAM_CBANK
	.align		4
        /*00ac*/ 	.byte	0x04, 0x0a
        /*00ae*/ 	.short	(.L_9229 - .L_9228)
	.align		4
.L_9228:
        /*00b0*/ 	.word	index@(.nv.constant0._ZN2at6native27unrolled_elementwise_kernelIZZZNS0_17expm1_kernel_cudaERNS_18TensorIteratorBaseEENKUlvE_clEvENKUlvE1_clEvEUlN3c107complexIdEEE_St5arrayIPcLm2EELi4E23TrivialOffsetCalculatorILi1EjESE_NS0_6memory15LoadWithoutCastENSF_16StoreWithoutCastEEEviT_T0_T2_T3_T4_T5_)
        /*00b4*/ 	.short	0x0210
        /*00b6*/ 	.short	0x001c


	//----- nvinfo : EIATTR_SW_WAR
	.align		4
.L_9229:
        /*00b8*/ 	.byte	0x04, 0x36
        /*00ba*/ 	.short	(.L_9231 - .L_9230)
.L_9230:
        /*00bc*/ 	.word	0x00000008
.L_9231:


//--------------------- .nv.info._ZN2at6native29vectorized_elementwise_kernelILi2EZZZNS0_17expm1_kernel_cudaERNS_18TensorIteratorBaseEENKUlvE_clEvENKUlvE1_clEvEUlN3c107complexIdEEE_St5arrayIPcLm2EEEEviT0_T1_ --------------------------
	.section	.nv.info._ZN2at6native29vectorized_elementwise_kernelILi2EZZZNS0_17expm1_kernel_cudaERNS_18TensorIteratorBaseEENKUlvE_clEvENKUlvE1_clEvEUlN3c107complexIdEEE_St5arrayIPcLm2EEEEviT0_T1_,"",@"SHT_CUDA_INFO"
	.sectionflags	@""
	.align	4


	//----- nvinfo : EIATTR_CUDA_API_VERSION
	.align		4
        /*0000*/ 	.byte	0x04, 0x37
        /*0002*/ 	.short	(.L_9233 - .L_9232)
.L_9232:
        /*0004*/ 	.word	0x00000082


	//----- nvinfo : EIATTR_KPARAM_INFO
	.align		4
.L_9233:
        /*0008*/ 	.byte	0x04, 0x17
        /*000a*/ 	.short	(.L_9235 - .L_9234)
.L_9234:
        /*000c*/ 	.word	0x00000000
        /*0010*/ 	.short	0x0002
        /*0012*/ 	.short	0x0008
        /*0014*/ 	.byte	0x00, 0xf0, 0x41, 0x00


	//----- nvinfo : EIATTR_KPARAM_INFO
	.align		4
.L_9235:
        /*0018*/ 	.byte	0x04, 0x17
        /*001a*/ 	.short	(.L_9237 - .L_9236)
.L_9236:
        /*001c*/ 	.word	0x00000000
        /*0020*/ 	.short	0x0001
        /*0022*/ 	.short	0x0004
        /*0024*/ 	.byte	0x00, 0xf0, 0x05, 0x00


	//----- nvinfo : EIATTR_KPARAM_INFO
	.align		4
.L_9237:
        /*0028*/ 	.byte	0x04, 0x17
        /*002a*/ 	.short	(.L_9239 - .L_9238)
.L_9238:
        /*002c*/ 	.word	0x00000000
        /*0030*/ 	.short	0x0000
        /*0032*/ 	.short	0x0000
        /*0034*/ 	.byte	0x00, 0xf0, 0x11, 0x00


	//----- nvinfo : EIATTR_SPARSE_MMA_MASK
	.align		4
.L_9239:
        /*0038*/ 	.byte	0x03, 0x50
        /*003a*/ 	.short	0x0000


	//----- nvinfo : EIATTR_MAXREG_COUNT
	.align		4
        /*003c*/ 	.byte	0x03, 0x1b
        /*003e*/ 	.short	0x00ff


	//----- nvinfo : EIATTR_MERCURY_ISA_VERSION
	.align		4
        /*0040*/ 	.byte	0x03, 0x5f
        /*0042*/ 	.short	0x0101


	//----- nvinfo : EIATTR_EXIT_INSTR_OFFSETS
	.align		4
        /*0044*/ 	.byte	0x04, 0x1c
        /*0046*/ 	.short	(.L_9241 - .L_9240)


	//   ....[0]....
.L_9240:
        /*0048*/ 	.word	0x00009440


	//   ....[1]....
        /*004c*/ 	.word	0x00013220


	//   ....[2]....
        /*0050*/ 	.word	0x00013270


	//----- nvinfo : EIATTR_MAX_THREADS
	.align		4
.L_9241:
        /*0054*/ 	.byte	0x04, 0x05
        /*0056*/ 	.short	(.L_9243 - .L_9242)
.L_9242:
        /*0058*/ 	.word	0x00000080
        /*005c*/ 	.word	0x00000001
        /*0060*/ 	.word	0x00000001


	//----- nvinfo : EIATTR_CRS_STACK_SIZE
	.align		4
.L_9243:
        /*0064*/ 	.byte	0x04, 0x1e
        /*0066*/ 	.short	(.L_9245 - .L_9244)
.L_9244:
        /*0068*/ 	.word	0x00000000


	//----- nvinfo : EIATTR_CBANK_PARAM_SIZE
	.align		4
.L_9245:
        /*006c*/ 	.byte	0x03, 0x19
        /*006e*/ 	.short	0x0018


	//----- nvinfo : EIATTR_PARAM_CBANK
	.align		4
        /*0070*/ 	.byte	0x04, 0x0a
        /*0072*/ 	.short	(.L_9247 - .L_9246)
	.align		4
.L_9246:
        /*0074*/ 	.word	index@(.nv.constant0._ZN2at6native29vectorized_elementwise_kernelILi2EZZZNS0_17expm1_kernel_cudaERNS_18TensorIteratorBaseEENKUlvE_clEvENKUlvE1_clEvEUlN3c107complexIdEEE_St5arrayIPcLm2EEEEviT0_T1_)
        /*0078*/ 	.short	0x0210
        /*007a*/ 	.short	0x0018


	//----- nvinfo : EIATTR_SW_WAR
	.align		4
.L_9247:
        /*007c*/ 	.byte	0x04, 0x36
        /*007e*/ 	.short	(.L_9249 - .L_9248)
.L_9248:
        /*0080*/ 	.word	0x00000008
.L_9249:


//--------------------- .nv.info._ZN2at6native29vectorized_elementwise_kernelILi4EZZZNS0_17expm1_kernel_cudaERNS_18TensorIteratorBaseEENKUlvE_clEvENKUlvE1_clEvEUlN3c107complexIdEEE_St5arrayIPcLm2EEEEviT0_T1_ --------------------------
	.section	.nv.info._ZN2at6native29vectorized_elementwise_kernelILi4EZZZNS0_17expm1_kernel_cudaERNS_18TensorIteratorBaseEENKUlvE_clEvENKUlvE1_clEvEUlN3c107complexIdEEE_St5arrayIPcLm2EEEEviT0_T1_,"",@"SHT_CUDA_INFO"
	.sectionflags	@""
	.align	4


	//----- nvinfo : EIATTR_CUDA_API_VERSION
	.align		4
        /*0000*/ 	.byte	0x04, 0x37
        /*0002*/ 	.short	(.L_9251 - .L_9250)
.L_9250:
        /*0004*/ 	.word	0x00000082


	//----- nvinfo : EIATTR_KPARAM_INFO
	.align		4
.L_9251:
        /*0008*/ 	.byte	0x04, 0x17
        /*000a*/ 	.short	(.L_9253 - .L_9252)
.L_9252:
        /*000c*/ 	.word	0x00000000
        /*0010*/ 	.short	0x0002
        /*0012*/ 	.short	0x0008
        /*0014*/ 	.byte	0x00, 0xf0, 0x41, 0x00


	//----- nvinfo : EIATTR_KPARAM_INFO
	.align		4
.L_9253:
        /*0018*/ 	.byte	0x04, 0x17
        /*001a*/ 	.short	(.L_9255 - .L_9254)
.L_9254:
        /*001c*/ 	.word	0x00000000
        /*0020*/ 	.short	0x0001
        /*0022*/ 	.short	0x0004
        /*0024*/ 	.byte	0x00, 0xf0, 0x05, 0x00


	//----- nvinfo : EIATTR_KPARAM_INFO
	.align		4
.L_9255:
        /*0028*/ 	.byte	0x04, 0x17
        /*002a*/ 	.short	(.L_9257 - .L_9256)
.L_9256:
        /*002c*/ 	.word	0x00000000
        /*0030*/ 	.short	0x0000
        /*0032*/ 	.short	0x0000
        /*0034*/ 	.byte	0x00, 0xf0, 0x11, 0x00


	//----- nvinfo : EIATTR_SPARSE_MMA_MASK
	.align		4
.L_9257:
        /*0038*/ 	.byte	0x03, 0x50
        /*003a*/ 	.short	0x0000


	//----- nvinfo : EIATTR_MAXREG_COUNT
	.align		4
        /*003c*/ 	.byte	0x03, 0x1b
        /*003e*/ 	.short	0x00ff


	//----- nvinfo : EIATTR_MERCURY_ISA_VERSION
	.align		4
        /*0040*/ 	.byte	0x03, 0x5f
        /*0042*/ 	.short	0x0101


	//----- nvinfo : EIATTR_EXIT_INSTR_OFFSETS
	.align		4
        /*0044*/ 	.byte	0x04, 0x1c
        /*0046*/ 	.short	(.L_9259 - .L_9258)


	//   ....[0]....
.L_9258:
        /*0048*/ 	.word	0x00009440


	//   ....[1]....
        /*004c*/ 	.word	0x00013220


	//   ....[2]....
        /*0050*/ 	.word	0x00013270


	//----- nvinfo : EIATTR_MAX_THREADS
	.align		4
.L_9259:
        /*0054*/ 	.byte	0x04, 0x05
        /*0056*/ 	.short	(.L_9261 - .L_9260)
.L_9260:
        /*0058*/ 	.word	0x00000080
        /*005c*/ 	.word	0x00000001
        /*0060*/ 	.word	0x00000001


	//----- nvinfo : EIATTR_CRS_STACK_SIZE
	.align		4
.L_9261:
        /*0064*/ 	.byte	0x04, 0x1e
        /*0066*/ 	.short	(.L_9263 - .L_9262)
.L_9262:
        /*0068*/ 	.word	0x00000000


	//----- nvinfo : EIATTR_CBANK_PARAM_SIZE
	.align		4
.L_9263:
        /*006c*/ 	.byte	0x03, 0x19
        /*006e*/ 	.short	0x0018


	//----- nvinfo : EIATTR_PARAM_CBANK
	.align		4
        /*0070*/ 	.byte	0x04, 0x0a
        /*0072*/ 	.short	(.L_9265 - .L_9264)
	.align		4
.L_9264:
        /*0074*/ 	.word	index@(.nv.constant0._ZN2at6native29vectorized_elementwise_kernelILi4EZZZNS0_17expm1_kernel_cudaERNS_18TensorIteratorBaseEENKUlvE_clEvENKUlvE1_clEvEUlN3c107complexIdEEE_St5arrayIPcLm2EEEEviT0_T1_)
        /*0078*/ 	.short	0x0210
        /*007a*/ 	.short	0x0018


	//----- nvinfo : EIATTR_SW_WAR
	.align		4
.L_9265:
        /*007c*/ 	.byte	0x04, 0x36
        /*007e*/ 	.short	(.L_9267 - .L_9266)
.L_9266:
        /*0080*/ 	.word	0x00000008
.L_9267:


//--------------------- .nv.info._ZN2at6native29vectorized_elementwise_kernelILi8EZZZNS0_17expm1_kernel_cudaERNS_18TensorIteratorBaseEENKUlvE_clEvENKUlvE1_clEvEUlN3c107complexIdEEE_St5arrayIPcLm2EEEEviT0_T1_ --------------------------
	.section	.nv.info._ZN2at6native29vectorized_elementwise_kernelILi8EZZZNS0_17expm1_kernel_cudaERNS_18TensorIteratorBaseEENKUlvE_clEvENKUlvE1_clEvEUlN3c107complexIdEEE_St5arrayIPcLm2EEEEviT0_T1_,"",@"SHT_CUDA_INFO"
	.sectionflags	@""
	.align	4


	//----- nvinfo : EIATTR_CUDA_API_VERSION
	.align		4
        /*0000*/ 	.byte	0x04, 0x37
        /*0002*/ 	.short	(.L_9269 - .L_9268)
.L_9268:
        /*0004*/ 	.word	0x00000082


	//----- nvinfo : EIATTR_KPARAM_INFO
	.align		4
.L_9269:
        /*0008*/ 	.byte	0x04, 0x17
        /*000a*/ 	.short	(.L_9271 - .L_9270)
.L_9270:
        /*000c*/ 	.word	0x00000000
        /*0010*/ 	.short	0x0002
        /*0012*/ 	.short	0x0008
        /*0014*/ 	.byte	0x00, 0xf0, 0x41, 0x00


	//----- nvinfo : EIATTR_KPARAM_INFO
	.align		4
.L_9271:
        /*0018*/ 	.byte	0x04, 0x17
        /*001a*/ 	.short	(.L_9273 - .L_9272)
.L_9272:
        /*001c*/ 	.word	0x00000000
        /*0020*/ 	.short	0x0001
        /*0022*/ 	.short	0x0004
        /*0024*/ 	.byte	0x00, 0xf0, 0x05, 0x00


	//----- nvinfo : EIATTR_KPARAM_INFO
	.align		4
.L_9273:
        /*0028*/ 	.byte	0x04, 0x17
        /*002a*/ 	.short	(.L_9275 - .L_9274)
.L_9274:
        /*002c*/ 	.word	0x00000000
        /*0030*/ 	.short	0x0000
        /*0032*/ 	.short	0x0000
        /*0034*/ 	.byte	0x00, 0xf0, 0x11, 0x00


	//----- nvinfo : EIATTR_SPARSE_MMA_MASK
	.align		4
.L_9275:
        /*0038*/ 	.byte	0x03, 0x50
        /*003a*/ 	.short	0x0000


	//----- nvinfo : EIATTR_MAXREG_COUNT
	.align		4
        /*003c*/ 	.byte	0x03, 0x1b
        /*003e*/ 	.short	0x00ff


	//----- nvinfo : EIATTR_MERCURY_ISA_VERSION
	.align		4
        /*0040*/ 	.byte	0x03, 0x5f
        /*0042*/ 	.short	0x0101


	//----- nvinfo : EIATTR_EXIT_INSTR_OFFSETS
	.align		4
        /*0044*/ 	.byte	0x04, 0x1c
        /*0046*/ 	.short	(.L_9277 - .L_9276)


	//   ....[0]....
.L_9276:
        /*0048*/ 	.word	0x00009440


	//   ....[1]....
        /*004c*/ 	.word	0x00013220


	//   ....[2]....
        /*0050*/ 	.word	0x00013270


	//----- nvinfo : EIATTR_MAX_THREADS
	.align		4
.L_9277:
        /*0054*/ 	.byte	0x04, 0x05
        /*0056*/ 	.short	(.L_9279 - .L_9278)
.L_9278:
        /*0058*/ 	.word	0x00000080
        /*005c*/ 	.word	0x00000001
        /*0060*/ 	.word	0x00000001


	//----- nvinfo : EIATTR_CRS_STACK_SIZE
	.align		4
.L_9279:
        /*0064*/ 	.byte	0x04, 0x1e
        /*0066*/ 	.short	(.L_9281 - .L_9280)
.L_9280:
        /*0068*/ 	.word	0x00000000


	//----- nvinfo : EIATTR_CBANK_PARAM_SIZE
	.align		4
.L_9281:
        /*006c*/ 	.byte	0x03, 0x19
        /*006e*/ 	.short	0x0018


	//----- nvinfo : EIATTR_PARAM_CBANK
	.align		4
        /*0070*/ 	.byte	0x04, 0x0a
        /*0072*/ 	.short	(.L_9283 - .L_9282)
	.align		4
.L_9282:
        /*0074*/ 	.word	index@(.nv.constant0._ZN2at6native29vectorized_elementwise_kernelILi8EZZZNS0_17expm1_kernel_cudaERNS_18TensorIteratorBaseEENKUlvE_clEvENKUlvE1_clEvEUlN3c107complexIdEEE_St5arrayIPcLm2EEEEviT0_T1_)
        /*0078*/ 	.short	0x0210
        /*007a*/ 	.short	0x0018


	//----- nvinfo : EIATTR_SW_WAR
	.align		4
.L_9283:
        /*007c*/ 	.byte	0x04, 0x36
        /*007e*/ 	.short	(.L_9285 - .L_9284)
.L_9284:
        /*0080*/ 	.word	0x00000008
.L_9285:


//--------------------- .nv.info._ZN2at6native18elementwise_kernelILi128ELi4EZNS0_15gpu_kernel_implIZZZNS0_17expm1_kernel_cudaERNS_18TensorIteratorBaseEENKUlvE_clEvENKUlvE0_clEvEUlfE_EEvS4_RKT_EUliE_EEviT1_ --------------------------
	.section	.nv.info._ZN2at6native18elementwise_kernelILi128ELi4EZNS0_15gpu_kernel_implIZZZNS0_17expm1_kernel_cudaERNS_18TensorIteratorBaseEENKUlvE_clEvENKUlvE0_clEvEUlfE_EEvS4_RKT_EUliE_EEviT1_,"",@"SHT_CUDA_INFO"
	.sectionflags	@""
	.align	4


	//----- nvinfo : EIATTR_CUDA_API_VERSION
	.align		4
        /*0000*/ 	.byte	0x04, 0x37
        /*0002*/ 	.short	(.L_9287 - .L_9286)
.L_9286:
        /*0004*/ 	.word	0x00000082


	//----- nvinfo : EIATTR_KPARAM_INFO
	.align		4
.L_9287:
        /*0008*/ 	.byte	0x04, 0x17
        /*000a*/ 	.short	(.L_9289 - .L_9288)
.L_9288:
        /*000c*/ 	.word	0x00000000
        /*0010*/ 	.short	0x0001
        /*0012*/ 	.short	0x0008
        /*0014*/ 	.byte	0x00, 0xf0, 0x61, 0x08


	//----- nvinfo : EIATTR_KPARAM_INFO
	.align		4
.L_9289:
        /*0018*/ 	.byte	0x04, 0x17
        /*001a*/ 	.short	(.L_9291 - .L_9290)
.L_9290:
        /*001c*/ 	.word	0x00000000
        /*0020*/ 	.short	0x0000
        /*0022*/ 	.short	0x0000
        /*0024*/ 	.byte	0x00, 0xf0, 0x11, 0x00


	//----- nvinfo : EIATTR_SPARSE_MMA_MASK
	.align		4
.L_9291:
        /*0028*/ 	.byte	0x03, 0x50
        /*002a*/ 	.short	0x0000


	//----- nvinfo : EIATTR_MAXREG_COUNT
	.align		4
        /*002c*/ 	.byte	0x03, 0x1b
        /*002e*/ 	.short	0x0080


	//----- nvinfo : EIATTR_EXTERNS
	.align		4
        /*0030*/ 	.byte	0x04, 0x0f
        /*0032*/ 	.short	(.L_9293 - .L_9292)


	//   ....[0]....
	.align		4
.L_9292:
        /*0034*/ 	.word	index@(__assertfail)


	//----- nvinfo : EIATTR_MERCURY_ISA_VERSION
	.align		4
.L_9293:
        /*0038*/ 	.byte	0x03, 0x5f
        /*003a*/ 	.short	0x0101


	//----- nvinfo : EIATTR_SYSCALL_OFFSETS
	.align		4
        /*003c*/ 	.byte	0x04, 0x46
        /*003e*/ 	.short	(.L_9295 - .L_9294)


	//   ....[0]....
.L_9294:
        /*0040*/ 	.word	0x00002170


	//   ....[1]....
        /*0044*/ 	.word	0x00003160


	//   ....[2]....
        /*0048*/ 	.word	0x000052f0


	//   ....[3]....
        /*004c*/ 	.word	0x000062e0


	//   ....[4]....
        /*0050*/ 	.word	0x00008460


	//   ....[5]....
        /*0054*/ 	.word	0x00009450


	//   ....[6]....
        /*0058*/ 	.word	0x0000b5c0


	//   ....[7]....
        /*005c*/ 	.word	0x0000c5b0


	//----- nvinfo : EIATTR_EXIT_INSTR_OFFSETS
	.align		4
.L_9295:
        /*0060*/ 	.byte	0x04, 0x1c
        /*0062*/ 	.short	(.L_9297 - .L_9296)


	//   ....[0]....
.L_9296:
        /*0064*/ 	.word	0x00009500


	//   ....[1]....
        /*0068*/ 	.word	0x0000b8d0


	//   ....[2]....
        /*006c*/ 	.word	0x0000b910


	//   ....[3]....
        /*0070*/ 	.word	0x0000b9a0


	//   ....[4]....
        /*0074*/ 	.word	0x0000b9d0


	//   ....[5]....
        /*0078*/ 	.word	0x0000ba00


	//   ....[6]....
        /*007c*/ 	.word	0x0000ba80


	//   ....[7]....
        /*0080*/ 	.word	0x0000bab0


	//   ....[8]....
        /*0084*/ 	.word	0x0000bb40


	//   ....[9]....
        /*0088*/ 	.word	0x0000bb80


	//   ....[10]....
        /*008c*/ 	.word	0x0000bbc0


	//   ....[11]....
        /*0090*/ 	.word	0x0000bc80


	//   ....[12]....
        /*0094*/ 	.word	0x0000bcd0


	//   ....[13]....
        /*0098*/ 	.word	0x0000be50


	//   ....[14]....
        /*009c*/ 	.word	0x0000bfa0


	//   ....[15]....
        /*00a0*/ 	.word	0x0000bfd0


	//   ....[16]....
        /*00a4*/ 	.word	0x0000c080


	//   ....[17]....
        /*00a8*/ 	.word	0x0000c1f0


	//   ....[18]....
        /*00ac*/ 	.word	0x0000c360


	//   ....[19]....
        /*00b0*/ 	.word	0x0000c4b0


	//   ....[20]....
        /*00b4*/ 	.word	0x0000c5c0


	//   ....[21]....
        /*00b8*/ 	.word	0x0000c5f0


	//   ....[22]....
        /*00bc*/ 	.word	0x0000c620


	//----- nvinfo : EIATTR_MAX_THREADS
	.align		4
.L_9297:
        /*00c0*/ 	.byte	0x04, 0x05
        /*00c2*/ 	.short	(.L_9299 - .L_9298)
.L_9298:
        /*00c4*/ 	.word	0x00000080
        /*00c8*/ 	.word	0x00000001
        /*00cc*/ 	.word	0x00000001


	//----- nvinfo : EIATTR_CRS_STACK_SIZE
	.align		4
.L_9299:
        /*00d0*/ 	.byte	0x04, 0x1e
        /*00d2*/ 	.short	(.L_9301 - .L_9300)
.L_9300:
        /*00d4*/ 	.word	0x00000000


	//----- nvinfo : EIATTR_CBANK_PARAM_SIZE
	.align		4
.L_9301:
        /*00d8*/ 	.byte	0x03, 0x19
        /*00da*/ 	.short	0x0220


	//----- nvinfo : EIATTR_PARAM_CBANK
	.align		4
        /*00dc*/ 	.byte	0x04, 0x0a
        /*00de*/ 	.short	(.L_9303 - .L_9302)
	.align		4
.L_9302:
        /*00e0*/ 	.word	index@(.nv.constant0._ZN2at6native18elementwise_kernelILi128ELi4EZNS0_15gpu_kernel_implIZZZNS0_17expm1_kernel_cudaERNS_18TensorIteratorBaseEENKUlvE_clEvENKUlvE0_clEvEUlfE_EEvS4_RKT_EUliE_EEviT1_)
        /*00e4*/ 	.short	0x0210
        /*00e6*/ 	.short	0x0220


	//----- nvinfo : EIATTR_SW_WAR
	.align		4
.L_9303:
        /*00e8*/ 	.byte	0x04, 0x36
        /*00ea*/ 	.short	(.L_9305 - .L_9304)
.L_9304:
        /*00ec*/ 	.word	0x00000008
.L_9305:


//--------------------- .nv.info._ZN2at6native27unrolled_elementwise_kernelIZZZNS0_17expm1_kernel_cudaERNS_18TensorIteratorBaseEENKUlvE_clEvENKUlvE0_clEvEUlfE_St5arrayIPcLm2EELi4E23TrivialOffsetCalculatorILi1EjESB_NS0_6memory12LoadWithCastILi1EEENSC_13StoreWithCastILi1EEEEEviT_T0_T2_T3_T4_T5_ --------------------------
	.section	.nv.info._ZN2at6native27unrolled_elementwise_kernelIZZZNS0_17expm1_kernel_cudaERNS_18TensorIteratorBaseEENKUlvE_clEvENKUlvE0_clEvEUlfE_St5arrayIPcLm2EELi4E23TrivialOffsetCalculatorILi1EjESB_NS0_6memory12LoadWithCastILi1EEENSC_13StoreWithCastILi1EEEEEviT_T0_T2_T3_T4_T5_,"",@"SHT_CUDA_INFO"
	.sectionflags	@""
	.align	4


	//----- nvinfo : EIATTR_CUDA_API_VERSION
	.align		4
        /*0000*/ 	.byte	0x04, 0x37
        /*0002*/ 	.short	(.L_9307 - .L_9306)
.L_9306:
        /*0004*/ 	.word	0x00000082


	//----- nvinfo : EIATTR_KPARAM_INFO
	.align		4
.L_9307:
        /*0008*/ 	.byte	0x04, 0x17
        /*000a*/ 	.short	(.L_9309 - .L_9308)
.L_9308:
        /*000c*/ 	.word	0x00000000
        /*0010*/ 	.short	0x0006
        /*0012*/ 	.short	0x0024
        /*0014*/ 	.byte	0x00, 0xf0, 0x21, 0x00


	//----- nvinfo : EIATTR_KPARAM_INFO
	.align		4
.L_9309:
        /*0018*/ 	.byte	0x04, 0x17
        /*001a*/ 	.short	(.L_9311 - .L_9310)
.L_9310:
        /*001c*/ 	.word	0x00000000
        /*0020*/ 	.short	0x0005
        /*0022*/ 	.short	0x001c
        /*0024*/ 	.byte	0x00, 0xf0, 0x21, 0x00


	//----- nvinfo : EIATTR_KPARAM_INFO
	.align		4
.L_9311:
        /*0028*/ 	.byte	0x04, 0x17
        /*002a*/ 	.short	(.L_9313 - .L_9312)
.L_9312:
        /*002c*/ 	.word	0x00000000
        /*0030*/ 	.short	0x0004
        /*0032*/ 	.short	0x0019
        /*0034*/ 	.byte	0x00, 0xf0, 0x05, 0x00


	//----- nvinfo : EIATTR_KPARAM_INFO
	.align		4
.L_9313:
        /*0038*/ 	.byte	0x04, 0x17
        /*003a*/ 	.short	(.L_9315 - .L_9314)
.L_9314:
        /*003c*/ 	.word	0x00000000
        /*0040*/ 	.short	0x0003
        /*0042*/ 	.short	0x0018
        /*0044*/ 	.byte	0x00, 0xf0, 0x05, 0x00


	//----- nvinfo : EIATTR_KPARAM_INFO
	.align		4
.L_9315:
        /*0048*/ 	.byte	0x04, 0x17
        /*004a*/ 	.short	(.L_9317 - .L_9316)
.L_9316:
        /*004c*/ 	.word	0x00000000
        /*0050*/ 	.short	0x0002
        /*0052*/ 	.short	0x0008
        /*0054*/ 	.byte	0x00, 0xf0, 0x41, 0x00


	//----- nvinfo : EIATTR_KPARAM_INFO
	.align		4
.L_9317:
        /*0058*/ 	.byte	0x04, 0x17
        /*005a*/ 	.short	(.L_9319 - .L_9318)
.L_9318:
        /*005c*/ 	.word	0x00000000
        /*0060*/ 	.short	0x0001
        /*0062*/ 	.short	0x0004
        /*0064*/ 	.byte	0x00, 0xf0, 0x05, 0x00


	//----- nvinfo : EIATTR_KPARAM_INFO
	.align		4
.L_9319:
        /*0068*/ 	.byte	0x04, 0x17
        /*006a*/ 	.short	(.L_9321 - .L_9320)
.L_9320:
        /*006c*/ 	.word	0x00000000
        /*0070*/ 	.short	0x0000
        /*0072*/ 	.short	0x0000
        /*0074*/ 	.byte	0x00, 0xf0, 0x11, 0x00


	//----- nvinfo : EIATTR_SPARSE_MMA_MASK
	.align		4
.L_9321:
        /*0078*/ 	.byte	0x03, 0x50
        /*007a*/ 	.short	0x0000


	//----- nvinfo : EIATTR_MAXREG_COUNT
	.align		4
        /*007c*/ 	.byte	0x03, 0x1b
        /*007e*/ 	.short	0x00ff


	//----- nvinfo : EIATTR_EXTERNS
	.align		4
        /*0080*/ 	.byte	0x04, 0x0f
        /*0082*/ 	.short	(.L_9323 - .L_9322)


	//   ....[0]....
	.align		4
.L_9322:
        /*0084*/ 	.word	index@(__assertfail)


	//----- nvinfo : EIATTR_MERCURY_ISA_VERSION
	.align		4
.L_9323:
        /*0088*/ 	.byte	0x03, 0x5f
        /*008a*/ 	.short	0x0101


	//----- nvinfo : EIATTR_SYSCALL_OFFSETS
	.align		4
        /*008c*/ 	.byte	0x04, 0x46
        /*008e*/ 	.short	(.L_9325 - .L_9324)


	//   ....[0]....
.L_9324:
        /*0090*/ 	.word	0x00000e80


	//   ....[1]....
        /*0094*/ 	.word	0x00001d30


	//   ....[2]....
        /*0098*/ 	.word	0x00002bf0


	//   ....[3]....
        /*009c*/ 	.word	0x00003a50


	//   ....[4]....
        /*00a0*/ 	.word	0x000051c0


	//   ....[5]....
        /*00a4*/ 	.word	0x000060c0


	//   ....[6]....
        /*00a8*/ 	.word	0x00006f80


	//   ....[7]....
        /*00ac*/ 	.word	0x00007e40


	//----- nvinfo : EIATTR_EXIT_INSTR_OFFSETS
	.align		4
.L_9325:
        /*00b0*/ 	.byte	0x04, 0x1c
        /*00b2*/ 	.short	(.L_9327 - .L_9326)


	//   ....[0]....
.L_9326:
        /*00b4*/ 	.word	0x00007020


	//   ....[1]....
        /*00b8*/ 	.word	0x00007160


	//   ....[2]....
        /*00bc*/ 	.word	0x000071a0


	//   ....[3]....
        /*00c0*/ 	.word	0x00007230


	//   ....[4]....
        /*00c4*/ 	.word	0x00007260


	//   ....[5]....
        /*00c8*/ 	.word	0x00007290


	//   ....[6]....
        /*00cc*/ 	.word	0x00007310


	//   ....[7]....
        /*00d0*/ 	.word	0x00007340


	//   ....[8]....
        /*00d4*/ 	.word	0x000073d0


	//   ....[9]....
        /*00d8*/ 	.word	0x00007410


	//   ....[10]....
        /*00dc*/ 	.word	0x00007450


	//   ....[11]....
        /*00e0*/ 	.word	0x00007510


	//   ....[12]....
        /*00e4*/ 	.word	0x00007560


	//   ....[13]....
        /*00e8*/ 	.word	0x000076e0


	//   ....[14]....
        /*00ec*/ 	.word	0x00007830


	//   ....[15]....
        /*00f0*/ 	.word	0x00007860


	//   ....[16]....
        /*00f4*/ 	.word	0x00007910


	//   ....[17]....
        /*00f8*/ 	.word	0x00007a80


	//   ....[18]....
        /*00fc*/ 	.word	0x00007bf0


	//   ....[19]....
        /*0100*/ 	.word	0x00007d40


	//   ....[20]....
        /*0104*/ 	.word	0x00007e50


	//   ....[21]....
        /*0108*/ 	.word	0x00007e80


	//   ....[22]....
        /*010c*/ 	.word	0x00007eb0


	//----- nvinfo : EIATTR_MAX_THREADS
	.align		4
.L_9327:
        /*0110*/ 	.byte	0x04, 0x05
        /*0112*/ 	.short	(.L_9329 - .L_9328)
.L_9328:
        /*0114*/ 	.word	0x00000080
        /*0118*/ 	.word	0x00000001
        /*011c*/ 	.word	0x00000001


	//----- nvinfo : EIATTR_CRS_STACK_SIZE
	.align		4
.L_9329:
        /*0120*/ 	.byte	0x04, 0x1e
        /*0122*/ 	.short	(.L_9331 - .L_9330)
.L_9330:
        /*0124*/ 	.word	0x00000000


	//----- nvinfo : EIATTR_CBANK_PARAM_SIZE
	.align		4
.L_9331:
        /*0128*/ 	.byte	0x03, 0x19
        /*012a*/ 	.short	0x002c


	//----- nvinfo : EIATTR_PARAM_CBANK
	.align		4
        /*012c*/ 	.byte	0x04, 0x0a
        /*012e*/ 	.short	(.L_9333 - .L_9332)
	.align		4
.L_9332:
        /*0130*/ 	.word	index@(.nv.constant0._ZN2at6native27unrolled_elementwise_kernelIZZZNS0_17expm1_kernel_cudaERNS_18TensorIteratorBaseEENKUlvE_clEvENKUlvE0_clEvEUlfE_St5arrayIPcLm2EELi4E23TrivialOffsetCalculatorILi1EjESB_NS0_6memory12LoadWithCastILi1EEENSC_13StoreWithCastILi1EEEEEviT_T0_T2_T3_T4_T5_)
        /*0134*/ 	.short	0x0210
        /*0136*/ 	.short	0x002c


	//----- nvinfo : EIATTR_SW_WAR
	.align		4
.L_9333:
        /*0138*/ 	.byte	0x04, 0x36
        /*013a*/ 	.short	(.L_9335 - .L_9334)
.L_9334:
        /*013c*/ 	.word	0x00000008
.L_9335:


//--------------------- .nv.info._ZN2at6native18elementwise_kernelILi128ELi2EZNS0_22gpu_kernel_impl_nocastIZZZNS0_17expm1_kernel_cudaERNS_18TensorIteratorBaseEENKUlvE_clEvENKUlvE0_clEvEUlfE_EEvS4_RKT_EUliE_EEviT1_ --------------------------
	.section	.nv.info._ZN2at6native18elementwise_kernelILi128ELi2EZNS0_22gpu_kernel_impl_nocastIZZZNS0_17expm1_kernel_cudaERNS_18TensorIteratorBaseEENKUlvE_clEvENKUlvE0_clEvEUlfE_EEvS4_RKT_EUliE_EEviT1_,"",@"SHT_CUDA_INFO"
	.sectionflags	@""
	.align	4


	//----- nvinfo : EIATTR_CUDA_API_VERSION
	.align		4
        /*0000*/ 	.byte	0x04, 0x37
        /*0002*/ 	.short	(.L_9337 - .L_9336)
.L_9336:
        /*0004*/ 	.word	0x00000082


	//----- nvinfo : EIATTR_KPARAM_INFO
	.align		4
.L_9337:
        /*0008*/ 	.byte	0x04, 0x17
        /*000a*/ 	.short	(.L_9339 - .L_9338)
.L_9338:
        /*000c*/ 	.word	0x00000000
        /*0010*/ 	.short	0x0001
        /*0012*/ 	.short	0x0008
        /*0014*/ 	.byte	0x00, 0xf0, 0x61, 0x08


	//----- nvinfo : EIATTR_KPARAM_INFO
	.align		4
.L_9339:
        /*0018*/ 	.byte	0x04, 0x17
        /*001a*/ 	.short	(.L_9341 - .L_9340)
.L_9340:
        /*001c*/ 	.word	0x00000000
        /*0020*/ 	.short	0x0000
        /*0022*/ 	.short	0x0000
        /*0024*/ 	.byte	0x00, 0xf0, 0x11, 0x00


	//----- nvinfo : EIATTR_SPARSE_MMA_MASK
	.align		4
.L_9341:
        /*0028*/ 	.byte	0x03, 0x50
        /*002a*/ 	.short	0x0000


	//----- nvinfo : EIATTR_MAXREG_COUNT
	.align		4
        /*002c*/ 	.byte	0x03, 0x1b
        /*002e*/ 	.short	0x0080


	//----- nvinfo : EIATTR_MERCURY_ISA_VERSION
	.align		4
        /*0030*/ 	.byte	0x03, 0x5f
        /*0032*/ 	.short	0x0101


	//----- nvinfo : EIATTR_EXIT_INSTR_OFFSETS
	.align		4
        /*0034*/ 	.byte	0x04, 0x1c
        /*0036*/ 	.short	(.L_9343 - .L_9342)


	//   ....[0]....
.L_9342:
        /*0038*/ 	.word	0x000015c0


	//   ....[1]....
        /*003c*/ 	.word	0x00002ad0


	//----- nvinfo : EIATTR_MAX_THREADS
	.align		4
.L_9343:
        /*0040*/ 	.byte	0x04, 0x05
        /*0042*/ 	.short	(.L_9345 - .L_9344)
.L_9344:
        /*0044*/ 	.word	0x00000080
        /*0048*/ 	.word	0x00000001
        /*004c*/ 	.word	0x00000001


	//----- nvinfo : EIATTR_CRS_STACK_SIZE
	.align		4
.L_9345:
        /*0050*/ 	.byte	0x04, 0x1e
        /*0052*/ 	.short	(.L_9347 - .L_9346)
.L_9346:
        /*0054*/ 	.word	0x00000000


	//----- nvinfo : EIATTR_CBANK_PARAM_SIZE
	.align		4
.L_9347:
        /*0058*/ 	.byte	0x03, 0x19
        /*005a*/ 	.short	0x0220


	//----- nvinfo : EIATTR_PARAM_CBANK
	.align		4
        /*005c*/ 	.byte	0x04, 0x0a
        /*005e*/ 	.short	(.L_9349 - .L_9348)
	.align		4
.L_9348:
        /*0060*/ 	.word	index@(.nv.constant0._ZN2at6native18elementwise_kernelILi128ELi2EZNS0_22gpu_kernel_impl_nocastIZZZNS0_17expm1_kernel_cudaERNS_18TensorIteratorBaseEENKUlvE_clEvENKUlvE0_clEvEUlfE_EEvS4_RKT_EUliE_EEviT1_)
        /*0064*/ 	.short	0x0210
        /*0066*/ 	.short	0x0220


	//----- nvinfo : EIATTR_SW_WAR
	.align		4
.L_9349:
        /*0068*/ 	.byte	0x04, 0x36
        /*006a*/ 	.short	(.L_9351 - .L_9350)
.L_9350:
        /*006c*/ 	.word	0x00000008
.L_9351:


//--------------------- .nv.info._ZN2at6native27unrolled_elementwise_kernelIZZZNS0_17expm1_kernel_cudaERNS_18TensorIteratorBaseEENKUlvE_clEvENKUlvE0_clEvEUlfE_St5arrayIPcLm2EELi4E23TrivialOffsetCalculatorILi1EjESB_NS0_6memory15LoadWithoutCastENSC_16StoreWithoutCastEEEviT_T0_T2_T3_T4_T5_ --------------------------
	.section	.nv.info._ZN2at6native27unrolled_elementwise_kernelIZZZNS0_17expm1_kernel_cudaERNS_18TensorIteratorBaseEENKUlvE_clEvENKUlvE0_clEvEUlfE_St5arrayIPcLm2EELi4E23TrivialOffsetCalculatorILi1EjESB_NS0_6memory15LoadWithoutCastENSC_16StoreWithoutCastEEEviT_T0_T2_T3_T4_T5_,"",@"SHT_CUDA_INFO"
	.sectionflags	@""
	.align	4


	//----- nvinfo : EIATTR_CUDA_API_VERSION
	.align		4
        /*0000*/ 	.byte	0x04, 0x37
        /*0002*/ 	.short	(.L_9353 - .L_9352)
.L_9352:
        /*0004*/ 	.word	0x00000082


	//----- nvinfo : EIATTR_KPARAM_INFO
	.align		4
.L_9353:
        /*0008*/ 	.byte	0x04, 0x17
        /*000a*/ 	.short	(.L_9355 - .L_9354)
.L_9354:
        /*000c*/ 	.word	0x00000000
        /*0010*/ 	.short	0x0006
        /*0012*/ 	.short	0x001b
        /*0014*/ 	.byte	0x00, 0xf0, 0x05, 0x00


	//----- nvinfo : EIATTR_KPARAM_INFO
	.align		4
.L_9355:
        /*0018*/ 	.byte	0x04, 0x17
        /*001a*/ 	.short	(.L_9357 - .L_9356)
.L_9356:
        /*001c*/ 	.word	0x00000000
        /*0020*/ 	.short	0x0005
        /*0022*/ 	.short	0x001a
        /*0024*/ 	.byte	0x00, 0xf0, 0x05, 0x00


	//----- nvinfo : EIATTR_KPARAM_INFO
	.align		4
.L_9357:
        /*0028*/ 	.byte	0x04, 0x17
        /*002a*/ 	.short	(.L_9359 - .L_9358)
.L_9358:
        /*002c*/ 	.word	0x00000000
        /*0030*/ 	.short	0x0004
        /*0032*/ 	.short	0x0019
        /*0034*/ 	.byte	0x00, 0xf0, 0x05, 0x00


	//----- nvinfo : EIATTR_KPARAM_INFO
	.align		4
.L_9359:
        /*0038*/ 	.byte	0x04, 0x17
        /*003a*/ 	.short	(.L_9361 - .L_9360)
.L_9360:
        /*003c*/ 	.word	0x00000000
        /*0040*/ 	.short	0x0003
        /*0042*/ 	.short	0x0018
        /*0044*/ 	.byte	0x00, 0xf0, 0x05, 0x00


	//----- nvinfo : EIATTR_KPARAM_INFO
	.align		4
.L_9361:
        /*0048*/ 	.byte	0x04, 0x17
        /*004a*/ 	.short	(.L_9363 - .L_9362)
.L_9362:
        /*004c*/ 	.word	0x00000000
        /*0050*/ 	.short	0x0002
        /*0052*/ 	.short	0x0008
        /*0054*/ 	.byte	0x00, 0xf0, 0x41, 0x00


	//----- nvinfo : EIATTR_KPARAM_INFO
	.align		4
.L_9363:
        /*0058*/ 	.byte	0x04, 0x17
        /*005a*/ 	.short	(.L_9365 - .L_9364)
.L_9364:
        /*005c*/ 	.word	0x00000000
        /*0060*/ 	.short	0x0001
        /*0062*/ 	.short	0x0004
        /*0064*/ 	.byte	0x00, 0xf0, 0x05, 0x00


	//----- nvinfo : EIATTR_KPARAM_INFO
	.align		4
.L_9365:
        /*0068*/ 	.byte	0x04, 0x17
        /*006a*/ 	.short	(.L_9367 - .L_9366)
.L_9366:
        /*006c*/ 	.word	0x00000000
        /*0070*/ 	.short	0x0000
        /*0072*/ 	.short	0x0000
        /*0074*/ 	.byte	0x00, 0xf0, 0x11, 0x00


	//----- nvinfo : EIATTR_SPARSE_MMA_MASK
	.align		4
.L_9367:
        /*0078*/ 	.byte	0x03, 0x50
        /*007a*/ 	.short	0x0000


	//----- nvinfo : EIATTR_MAXREG_COUNT
	.align		4
        /*007c*/ 	.byte	0x03, 0x1b
        /*007e*/ 	.short	0x00ff


	//----- nvinfo : EIATTR_MERCURY_ISA_VERSION
	.align		4
        /*0080*/ 	.byte	0x03, 0x5f
        /*0082*/ 	.short	0x0101


	//----- nvinfo : EIATTR_EXIT_INSTR_OFFSETS
	.align		4
        /*0084*/ 	.byte	0x04, 0x1c
        /*0086*/ 	.short	(.L_9369 - .L_9368)


	//   ....[0]....
.L_9368:
        /*0088*/ 	.word	0x00000ab0


	//   ....[1]....
        /*008c*/ 	.word	0x00000b00


	//----- nvinfo : EIATTR_MAX_THREADS
	.align		4
.L_9369:
        /*0090*/ 	.byte	0x04, 0x05
        /*0092*/ 	.short	(.L_9371 - .L_9370)
.L_9370:
        /*0094*/ 	.word	0x00000080
        /*0098*/ 	.word	0x00000001
        /*009c*/ 	.word	0x00000001


	//----- nvinfo : EIATTR_CRS_STACK_SIZE
	.align		4
.L_9371:
        /*00a0*/ 	.byte	0x04, 0x1e
        /*00a2*/ 	.short	(.L_9373 - .L_9372)
.L_9372:
        /*00a4*/ 	.word	0x00000000


	//----- nvinfo : EIATTR_CBANK_PARAM_SIZE
	.align		4
.L_9373:
        /*00a8*/ 	.byte	0x03, 0x19
        /*00aa*/ 	.short	0x001c


	//----- nvinfo : EIATTR_PARAM_CBANK
	.align		4
        /*00ac*/ 	.byte	0x04, 0x0a
        /*00ae*/ 	.short	(.L_9375 - .L_9374)
	.align		4
.L_9374:
        /*00b0*/ 	.word	index@(.nv.constant0._ZN2at6native27unrolled_elementwise_kernelIZZZNS0_17expm1_kernel_cudaERNS_18TensorIteratorBaseEENKUlvE_clEvENKUlvE0_clEvEUlfE_St5arrayIPcLm2EELi4E23TrivialOffsetCalculatorILi1EjESB_NS0_6memory15LoadWithoutCastENSC_16StoreWithoutCastEEEviT_T0_T2_T3_T4_T5_)
        /*00b4*/ 	.short	0x0210
        /*00b6*/ 	.short	0x001c


	//----- nvinfo : EIATTR_SW_WAR
	.align		4
.L_9375:
        /*00b8*/ 	.byte	0x04, 0x36
        /*00ba*/ 	.short	(.L_9377 - .L_9376)
.L_9376:
        /*00bc*/ 	.word	0x00000008
.L_9377:


//--------------------- .nv.info._ZN2at6native29vectorized_elementwise_kernelILi2EZZZNS0_17expm1_kernel_cudaERNS_18TensorIteratorBaseEENKUlvE_clEvENKUlvE0_clEvEUlfE_St5arrayIPcLm2EEEEviT0_T1_ --------------------------
	.section	.nv.info._ZN2at6native29vectorized_elementwise_kernelILi2EZZZNS0_17expm1_kernel_cudaERNS_18TensorIteratorBaseEENKUlvE_clEvENKUlvE0_clEvEUlfE_St5arrayIPcLm2EEEEviT0_T1_,"",@"SHT_CUDA_INFO"
	.sectionflags	@""
	.align	4


	//----- nvinfo : EIATTR_CUDA_API_VERSION
	.align		4
        /*0000*/ 	.byte	0x04, 0x37
        /*0002*/ 	.short	(.L_9379 - .L_9378)
.L_9378:
        /*0004*/ 	.word	0x00000082


	//----- nvinfo : EIATTR_KPARAM_INFO
	.align		4
.L_9379:
        /*0008*/ 	.byte	0x04, 0x17
        /*000a*/ 	.short	(.L_9381 - .L_9380)
.L_9380:
        /*000c*/ 	.word	0x00000000
        /*0010*/ 	.short	0x0002
        /*0012*/ 	.short	0x0008
        /*0014*/ 	.byte	0x00, 0xf0, 0x41, 0x00


	//----- nvinfo : EIATTR_KPARAM_INFO
	.align		4
.L_9381:
        /*0018*/ 	.byte	0x04, 0x17
        /*001a*/ 	.short	(.L_9383 - .L_9382)
.L_9382:
        /*001c*/ 	.word	0x00000000
        /*0020*/ 	.short	0x0001
        /*0022*/ 	.short	0x0004
        /*0024*/ 	.byte	0x00, 0xf0, 0x05, 0x00


	//----- nvinfo : EIATTR_KPARAM_INFO
	.align		4
.L_9383:
        /*0028*/ 	.byte	0x04, 0x17
        /*002a*/ 	.short	(.L_9385 - .L_9384)
.L_9384:
        /*002c*/ 	.word	0x00000000
        /*0030*/ 	.short	0x0000
        /*0032*/ 	.short	0x0000
        /*0034*/ 	.byte	0x00, 0xf0, 0x11, 0x00


	//----- nvinfo : EIATTR_SPARSE_MMA_MASK
	.align		4
.L_9385:
        /*0038*/ 	.byte	0x03, 0x50
        /*003a*/ 	.short	0x0000


	//----- nvinfo : EIATTR_MAXREG_COUNT
	.align		4
        /*003c*/ 	.byte	0x03, 0x1b
        /*003e*/ 	.short	0x00ff


	//----- nvinfo : EIATTR_MERCURY_ISA_VERSION
	.align		4
        /*0040*/ 	.byte	0x03, 0x5f
        /*0042*/ 	.short	0x0101


	//----- nvinfo : EIATTR_EXIT_INSTR_OFFSETS
	.align		4
        /*0044*/ 	.byte	0x04, 0x1c
        /*0046*/ 	.short	(.L_9387 - .L_9386)


	//   ....[0]....
.L_9386:
        /*0048*/ 	.word	0x00000d80


	//   ....[1]....
        /*004c*/ 	.word	0x00002330


	//   ....[2]....
        /*0050*/ 	.word	0x00002380


	//----- nvinfo : EIATTR_MAX_THREADS
	.align		4
.L_9387:
        /*0054*/ 	.byte	0x04, 0x05
        /*0056*/ 	.short	(.L_9389 - .L_9388)
.L_9388:
        /*0058*/ 	.word	0x00000080
        /*005c*/ 	.word	0x00000001
        /*0060*/ 	.word	0x00000001


	//----- nvinfo : EIATTR_CRS_STACK_SIZE
	.align		4
.L_9389:
        /*0064*/ 	.byte	0x04, 0x1e
        /*0066*/ 	.short	(.L_9391 - .L_9390)
.L_9390:
        /*0068*/ 	.word	0x00000000


	//----- nvinfo : EIATTR_CBANK_PARAM_SIZE
	.align		4
.L_9391:
        /*006c*/ 	.byte	0x03, 0x19
        /*006e*/ 	.short	0x0018


	//----- nvinfo : EIATTR_PARAM_CBANK
	.align		4
        /*0070*/ 	.byte	0x04, 0x0a
        /*0072*/ 	.short	(.L_9393 - .L_9392)
	.align		4
.L_9392:
        /*0074*/ 	.word	index@(.nv.constant0._ZN2at6native29vectorized_elementwise_kernelILi2EZZZNS0_17expm1_kernel_cudaERNS_18TensorIteratorBaseEENKUlvE_clEvENKUlvE0_clEvEUlfE_St5arrayIPcLm2EEEEviT0_T1_)
        /*0078*/ 	.short	0x0210
        /*007a*/ 	.short	0x0018


	//----- nvinfo : EIATTR_SW_WAR
	.align		4
.L_9393:
        /*007c*/ 	.byte	0x04, 0x36
        /*007e*/ 	.short	(.L_9395 - .L_9394)
.L_9394:
        /*0080*/ 	.word	0x00000008
.L_9395:


//--------------------- .nv.info._ZN2at6native29vectorized_elementwise_kernelILi4EZZZNS0_17expm1_kernel_cudaERNS_18TensorIteratorBaseEENKUlvE_clEvENKUlvE0_clEvEUlfE_St5arrayIPcLm2EEEEviT0_T1_ --------------------------
	.section	.nv.info._ZN2at6native29vectorized_elementwise_kernelILi4EZZZNS0_17expm1_kernel_cudaERNS_18TensorIteratorBaseEENKUlvE_clEvENKUlvE0_clEvEUlfE_St5arrayIPcLm2EEEEviT0_T1_,"",@"SHT_CUDA_INFO"
	.sectionflags	@""
	.align	4


	//----- nvinfo : EIATTR_CUDA_API_VERSION
	.align		4
        /*0000*/ 	.byte	0x04, 0x37
        /*0002*/ 	.short	(.L_9397 - .L_9396)
.L_9396:
        /*0004*/ 	.word	0x00000082


	//----- nvinfo : EIATTR_KPARAM_INFO
	.align		4
.L_9397:
        /*0008*/ 	.byte	0x04, 0x17
        /*000a*/ 	.short	(.L_9399 - .L_9398)
.L_9398:
        /*000c*/ 	.word	0x00000000
        /*0010*/ 	.short	0x0002
        /*0012*/ 	.short	0x0008
        /*0014*/ 	.byte	0x00, 0xf0, 0x41, 0x00


	//----- nvinfo : EIATTR_KPARAM_INFO
	.align		4
.L_9399:
        /*0018*/ 	.byte	0x04, 0x17
        /*001a*/ 	.short	(.L_9401 - .L_9400)
.L_9400:
        /*001c*/ 	.word	0x00000000
        /*0020*/ 	.short	0x0001
        /*0022*/ 	.short	0x0004
        /*0024*/ 	.byte	0x00, 0xf0, 0x05, 0x00


	//----- nvinfo : EIATTR_KPARAM_INFO
	.align		4
.L_9401:
        /*0028*/ 	.byte	0x04, 0x17
        /*002a*/ 	.short	(.L_9403 - .L_9402)
.L_9402:
        /*002c*/ 	.word	0x00000000
        /*0030*/ 	.short	0x0000
        /*0032*/ 	.short	0x0000
        /*0034*/ 	.byte	0x00, 0xf0, 0x11, 0x00


	//----- nvinfo : EIATTR_SPARSE_MMA_MASK
	.align		4
.L_9403:
        /*0038*/ 	.byte	0x03, 0x50
        /*003a*/ 	.short	0x0000


	//----- nvinfo : EIATTR_MAXREG_COUNT
	.align		4
        /*003c*/ 	.byte	0x03, 0x1b
        /*003e*/ 	.short	0x00ff


	//----- nvinfo : EIATTR_MERCURY_ISA_VERSION
	.align		4
        /*0040*/ 	.byte	0x03, 0x5f
        /*0042*/ 	.short	0x0101


	//----- nvinfo : EIATTR_EXIT_INSTR_OFFSETS
	.align		4
        /*0044*/ 	.byte	0x04, 0x1c
        /*0046*/ 	.short	(.L_9405 - .L_9404)


	//   ....[0]....
.L_9404:
        /*0048*/ 	.word	0x00000d40


	//   ....[1]....
        /*004c*/ 	.word	0x000022f0


	//   ....[2]....
        /*0050*/ 	.word	0x00002340


	//----- nvinfo : EIATTR_MAX_THREADS
	.align		4
.L_9405:
        /*0054*/ 	.byte	0x04, 0x05
        /*0056*/ 	.short	(.L_9407 - .L_9406)
.L_9406:
        /*0058*/ 	.word	0x00000080
        /*005c*/ 	.word	0x00000001
        /*0060*/ 	.word	0x00000001


	//----- nvinfo : EIATTR_CRS_STACK_SIZE
	.align		4
.L_9407:
        /*0064*/ 	.byte	0x04, 0x1e
        /*0066*/ 	.short	(.L_9409 - .L_9408)
.L_9408:
        /*0068*/ 	.word	0x00000000


	//----- nvinfo : EIATTR_CBANK_PARAM_SIZE
	.align		4
.L_9409:
        /*006c*/ 	.byte	0x03, 0x19
        /*006e*/ 	.short	0x0018


	//----- nvinfo : EIATTR_PARAM_CBANK
	.align		4
        /*0070*/ 	.byte	0x04, 0x0a
        /*0072*/ 	.short	(.L_9411 - .L_9410)
	.align		4
.L_9410:
        /*0074*/ 	.word	index@(.nv.constant0._ZN2at6native29vectorized_elementwise_kernelILi4EZZZNS0_17expm1_kernel_cudaERNS_18TensorIteratorBaseEENKUlvE_clEvENKUlvE0_clEvEUlfE_St5arrayIPcLm2EEEEviT0_T1_)
        /*0078*/ 	.short	0x0210
        /*007a*/ 	.short	0x0018


	//----- nvinfo : EIATTR_SW_WAR
	.align		4
.L_9411:
        /*007c*/ 	.byte	0x04, 0x36
        /*007e*/ 	.short	(.L_9413 - .L_9412)
.L_9412:
        /*0080*/ 	.word	0x00000008
.L_9413:


//--------------------- .nv.info._ZN2at6native29vectorized_elementwise_kernelILi8EZZZNS0_17expm1_kernel_cudaERNS_18TensorIteratorBaseEENKUlvE_clEvENKUlvE0_clEvEUlfE_St5arrayIPcLm2EEEEviT0_T1_ --------------------------
	.section	.nv.info._ZN2at6native29vectorized_elementwise_kernelILi8EZZZNS0_17expm1_kernel_cudaERNS_18TensorIteratorBaseEENKUlvE_clEvENKUlvE0_clEvEUlfE_St5arrayIPcLm2EEEEviT0_T1_,"",@"SHT_CUDA_INFO"
	.sectionflags	@""
	.align	4


	//----- nvinfo : EIATTR_CUDA_API_VERSION
	.align		4
        /*0000*/ 	.byte	0x04, 0x37
        /*0002*/ 	.short	(.L_9415 - .L_9414)
.L_9414:
        /*0004*/ 	.word	0x00000082


	//----- nvinfo : EIATTR_KPARAM_INFO
	.align		4
.L_9415:
        /*0008*/ 	.byte	0x04, 0x17
        /*000a*/ 	.short	(.L_9417 - .L_9416)
.L_9416:
        /*000c*/ 	.word	0x00000000
        /*0010*/ 	.short	0x0002
        /*0012*/ 	.short	0x0008
        /*0014*/ 	.byte	0x00, 0xf0, 0x41, 0x00


	//----- nvinfo : EIATTR_KPARAM_INFO
	.align		4
.L_9417:
        /*0018*/ 	.byte	0x04, 0x17
        /*001a*/ 	.short	(.L_9419 - .L_9418)
.L_9418:
        /*001c*/ 	.word	0x00000000
        /*0020*/ 	.short	0x0001
        /*0022*/ 	.short	0x0004
        /*0024*/ 	.byte	0x00, 0xf0, 0x05, 0x00


	//----- nvinfo : EIATTR_KPARAM_INFO
	.align		4
.L_9419:
        /*0028*/ 	.byte	0x04, 0x17
        /*002a*/ 	.short	(.L_9421 - .L_9420)
.L_9420:
        /*002c*/ 	.word	0x00000000
        /*0030*/ 	.short	0x0000
        /*0032*/ 	.short	0x0000
        /*0034*/ 	.byte	0x00, 0xf0, 0x11, 0x00


	//----- nvinfo : EIATTR_SPARSE_MMA_MASK
	.align		4
.L_9421:
        /*0038*/ 	.byte	0x03, 0x50
        /*003a*/ 	.short	0x0000


	//----- nvinfo : EIATTR_MAXREG_COUNT
	.align		4
        /*003c*/ 	.byte	0x03, 0x1b
        /*003e*/ 	.short	0x00ff


	//----- nvinfo : EIATTR_MERCURY_ISA_VERSION
	.align		4
        /*0040*/ 	.byte	0x03, 0x5f
        /*0042*/ 	.short	0x0101


	//----- nvinfo : EIATTR_EXIT_INSTR_OFFSETS
	.align		4
        /*0044*/ 	.byte	0x04, 0x1c
        /*0046*/ 	.short	(.L_9423 - .L_9422)


	//   ....[0]....
.L_9422:
        /*0048*/ 	.word	0x00000d40


	//   ....[1]....
        /*004c*/ 	.word	0x000022f0


	//   ....[2]....
        /*0050*/ 	.word	0x00002340


	//----- nvinfo : EIATTR_MAX_THREADS
	.align		4
.L_9423:
        /*0054*/ 	.byte	0x04, 0x05
        /*0056*/ 	.short	(.L_9425 - .L_9424)
.L_9424:
        /*0058*/ 	.word	0x00000080
        /*005c*/ 	.word	0x00000001
        /*0060*/ 	.word	0x00000001


	//----- nvinfo : EIATTR_CRS_STACK_SIZE
	.align		4
.L_9425:
        /*0064*/ 	.byte	0x04, 0x1e
        /*0066*/ 	.short	(.L_9427 - .L_9426)
.L_9426:
        /*0068*/ 	.word	0x00000000


	//----- nvinfo : EIATTR_CBANK_PARAM_SIZE
	.align		4
.L_9427:
        /*006c*/ 	.byte	0x03, 0x19
        /*006e*/ 	.short	0x0018


	//----- nvinfo : EIATTR_PARAM_CBANK
	.align		4
        /*0070*/ 	.byte	0x04, 0x0a
        /*0072*/ 	.short	(.L_9429 - .L_9428)
	.align		4
.L_9428:
        /*0074*/ 	.word	index@(.nv.constant0._ZN2at6native29vectorized_elementwise_kernelILi8EZZZNS0_17expm1_kernel_cudaERNS_18TensorIteratorBaseEENKUlvE_clEvENKUlvE0_clEvEUlfE_St5arrayIPcLm2EEEEviT0_T1_)
        /*0078*/ 	.short	0x0210
        /*007a*/ 	.short	0x0018


	//----- nvinfo : EIATTR_SW_WAR
	.align		4
.L_9429:
        /*007c*/ 	.byte	0x04, 0x36
        /*007e*/ 	.short	(.L_9431 - .L_9430)
.L_9430:
        /*0080*/ 	.word	0x00000008
.L_9431:


//--------------------- .nv.info._ZN2at6native18elementwise_kernelILi128ELi4EZNS0_15gpu_kernel_implIZZZNS0_17expm1_kernel_cudaERNS_18TensorIteratorBaseEENKUlvE_clEvENKUlvE_clEvEUldE_EEvS4_RKT_EUliE_EEviT1_ --------------------------
	.section	.nv.info._ZN2at6native18elementwise_kernelILi128ELi4EZNS0_15gpu_kernel_implIZZZNS0_17expm1_kernel_cudaERNS_18TensorIteratorBaseEENKUlvE_clEvENKUlvE_clEvEUldE_EEvS4_RKT_EUliE_EEviT1_,"",@"SHT_CUDA_INFO"
	.sectionflags	@""
	.align	4


	//----- nvinfo : EIATTR_CUDA_API_VERSION
	.align		4
        /*0000*/ 	.byte	0x04, 0x37
        /*0002*/ 	.short	(.L_9433 - .L_9432)
.L_9432:
        /*0004*/ 	.word	0x00000082


	//----- nvinfo : EIATTR_KPARAM_INFO
	.align		4
.L_9433:
        /*0008*/ 	.byte	0x04, 0x17
        /*000a*/ 	.short	(.L_9435 - .L_9434)
.L_9434:
        /*000c*/ 	.word	0x00000000
        /*0010*/ 	.short	0x0001
        /*0012*/ 	.short	0x0008
        /*0014*/ 	.byte	0x00, 0xf0, 0x61, 0x08


	//----- nvinfo : EIATTR_KPARAM_INFO
	.align		4
.L_9435:
        /*0018*/ 	.byte	0x04, 0x17
        /*001a*/ 	.short	(.L_9437 - .L_9436)
.L_9436:
        /*001c*/ 	.word	0x00000000
        /*0020*/ 	.short	0x0000
        /*0022*/ 	.short	0x0000
        /*0024*/ 	.byte	0x00, 0xf0, 0x11, 0x00


	//----- nvinfo : EIATTR_SPARSE_MMA_MASK
	.align		4
.L_9437:
        /*0028*/ 	.byte	0x03, 0x50
        /*002a*/ 	.short	0x0000


	//----- nvinfo : EIATTR_MAXREG_COUNT
	.align		4
        /*002c*/ 	.byte	0x03, 0x1b
        /*002e*/ 	.short	0x0080


	//----- nvinfo : EIATTR_EXTERNS
	.align		4
        /*0030*/ 	.byte	0x04, 0x0f
        /*0032*/ 	.short	(.L_9439 - .L_9438)


	//   ....[0]....
	.align		4
.L_9438:
        /*0034*/ 	.word	index@(__assertfail)


	//----- nvinfo : EIATTR_MERCURY_ISA_VERSION
	.align		4
.L_9439:
        /*0038*/ 	.byte	0x03, 0x5f
        /*003a*/ 	.short	0x0101


	//----- nvinfo : EIATTR_SYSCALL_OFFSETS
	.align		4
        /*003c*/ 	.byte	0x04, 0x46
        /*003e*/ 	.short	(.L_9441 - .L_9440)


	//   ....[0]....
.L_9440:
        /*0040*/ 	.word	0x00002250


	//   ....[1]....
        /*0044*/ 	.word	0x000037e0


	//   ....[2]....
        /*0048*/ 	.word	0x00005a70


	//   ....[3]....
        /*004c*/ 	.word	0x00007020


	//   ....[4]....
        /*0050*/ 	.word	0x000092a0


	//   ....[5]....
        /*0054*/ 	.word	0x0000a850


	//   ....[6]....
        /*0058*/ 	.word	0x0000cac0


	//   ....[7]....
        /*005c*/ 	.word	0x0000e070


	//----- nvinfo : EIATTR_EXIT_INSTR_OFFSETS
	.align		4
.L_9441:
        /*0060*/ 	.byte	0x04, 0x1c
        /*0062*/ 	.short	(.L_9443 - .L_9442)


	//   ....[0]....
.L_9442:
        /*0064*/ 	.word	0x0000a900


	//   ....[1]....
        /*0068*/ 	.word	0x0000d0b0


	//   ....[2]....
        /*006c*/ 	.word	0x0000d0f0


	//   ....[3]....
        /*0070*/ 	.word	0x0000d180


	//   ....[4]....
        /*0074*/ 	.word	0x0000d1b0


	//   ....[5]....
        /*0078*/ 	.word	0x0000d1e0


	//   ....[6]....
        /*007c*/ 	.word	0x0000d2b0


	//   ....[7]....
        /*0080*/ 	.word	0x0000d330


	//   ....[8]....
        /*0084*/ 	.word	0x0000d410


	//   ....[9]....
        /*0088*/ 	.word	0x0000d4a0


	//   ....[10]....
        /*008c*/ 	.word	0x0000d4c0


	//   ....[11]....
        /*0090*/ 	.word	0x0000d580


	//   ....[12]....
        /*0094*/ 	.word	0x0000d5b0


	//   ....[13]....
        /*0098*/ 	.word	0x0000d780


	//   ....[14]....
        /*009c*/ 	.word	0x0000d920


	//   ....[15]....
        /*00a0*/ 	.word	0x0000d9a0


	//   ....[16]....
        /*00a4*/ 	.word	0x0000da50


	//   ....[17]....
        /*00a8*/ 	.word	0x0000dc10


	//   ....[18]....
        /*00ac*/ 	.word	0x0000ddd0


	//   ....[19]....
        /*00b0*/ 	.word	0x0000df70


	//   ....[20]....
        /*00b4*/ 	.word	0x0000e080


	//   ....[21]....
        /*00b8*/ 	.word	0x0000e0b0


	//   ....[22]....
        /*00bc*/ 	.word	0x0000e0e0


	//----- nvinfo : EIATTR_MAX_THREADS
	.align		4
.L_9443:
        /*00c0*/ 	.byte	0x04, 0x05
        /*00c2*/ 	.short	(.L_9445 - .L_9444)
.L_9444:
        /*00c4*/ 	.word	0x00000080
        /*00c8*/ 	.word	0x00000001
        /*00cc*/ 	.word	0x00000001


	//----- nvinfo : EIATTR_CRS_STACK_SIZE
	.align		4
.L_9445:
        /*00d0*/ 	.byte	0x04, 0x1e
        /*00d2*/ 	.short	(.L_9447 - .L_9446)
.L_9446:
        /*00d4*/ 	.word	0x00000000


	//----- nvinfo : EIATTR_CBANK_PARAM_SIZE
	.align		4
.L_9447:
        /*00d8*/ 	.byte	0x03, 0x19
        /*00da*/ 	.short	0x0220


	//----- nvinfo : EIATTR_PARAM_CBANK
	.align		4
        /*00dc*/ 	.byte	0x04, 0x0a
        /*00de*/ 	.short	(.L_9449 - .L_9448)
	.align		4
.L_9448:
        /*00e0*/ 	.word	index@(.nv.constant0._ZN2at6native18elementwise_kernelILi128ELi4EZNS0_15gpu_kernel_implIZZZNS0_17expm1_kernel_cudaERNS_18TensorIteratorBaseEENKUlvE_clEvENKUlvE_clEvEUldE_EEvS4_RKT_EUliE_EEviT1_)
        /*00e4*/ 	.short	0x0210
        /*00e6*/ 	.short	0x0220


	//----- nvinfo : EIATTR_SW_WAR
	.align		4
.L_9449:
        /*00e8*/ 	.byte	0x04, 0x36
        /*00ea*/ 	.short	(.L_9451 - .L_9450)
.L_9450:
        /*00ec*/ 	.word	0x00000008
.L_9451:


//--------------------- .nv.info._ZN2at6native27unrolled_elementwise_kernelIZZZNS0_17expm1_kernel_cudaERNS_18TensorIteratorBaseEENKUlvE_clEvENKUlvE_clEvEUldE_St5arrayIPcLm2EELi4E23TrivialOffsetCalculatorILi1EjESB_NS0_6memory12LoadWithCastILi1EEENSC_13StoreWithCastILi1EEEEEviT_T0_T2_T3_T4_T5_ --------------------------
	.section	.nv.info._ZN2at6native27unrolled_elementwise_kernelIZZZNS0_17expm1_kernel_cudaERNS_18TensorIteratorBaseEENKUlvE_clEvENKUlvE_clEvEUldE_St5arrayIPcLm2EELi4E23TrivialOffsetCalculatorILi1EjESB_NS0_6memory12LoadWithCastILi1EEENSC_13StoreWithCastILi1EEEEEviT_T0_T2_T3_T4_T5_,"",@"SHT_CUDA_INFO"
	.sectionflags	@""
	.align	4


	//----- nvinfo : EIATTR_CUDA_API_VERSION
	.align		4
        /*0000*/ 	.byte	0x04, 0x37
        /*0002*/ 	.short	(.L_9453 - .L_9452)
.L_9452:
        /*0004*/ 	.word	0x00000082


	//----- nvinfo : EIATTR_KPARAM_INFO
	.align		4
.L_9453:
        /*0008*/ 	.byte	0x04, 0x17
        /*000a*/ 	.short	(.L_9455 - .L_9454)
.L_9454:
        /*000c*/ 	.word	0x00000000
        /*0010*/ 	.short	0x0006
        /*0012*/ 	.short	0x0024
        /*0014*/ 	.byte	0x00, 0xf0, 0x21, 0x00


	//----- nvinfo : EIATTR_KPARAM_INFO
	.align		4
.L_9455:
        /*0018*/ 	.byte	0x04, 0x17
        /*001a*/ 	.short	(.L_9457 - .L_9456)
.L_9456:
        /*001c*/ 	.word	0x00000000
        /*0020*/ 	.short	0x0005
        /*0022*/ 	.short	0x001c
        /*0024*/ 	.byte	0x00, 0xf0, 0x21, 0x00


	//----- nvinfo : EIATTR_KPARAM_INFO
	.align		4
.L_9457:
        /*0028*/ 	.byte	0x04, 0x17
        /*002a*/ 	.short	(.L_9459 - .L_9458)
.L_9458:
        /*002c*/ 	.word	0x00000000
        /*0030*/ 	.short	0x0004
        /*0032*/ 	.short	0x0019
        /*0034*/ 	.byte	0x00, 0xf0, 0x05, 0x00


	//----- nvinfo : EIATTR_KPARAM_INFO
	.align		4
.L_9459:
        /*0038*/ 	.byte	0x04, 0x17
        /*003a*/ 	.short	(.L_9461 - .L_9460)
.L_9460:
        /*003c*/ 	.word	0x00000000
        /*0040*/ 	.short	0x0003
        /*0042*/ 	.short	0x0018
        /*0044*/ 	.byte	0x00, 0xf0, 0x05, 0x00


	//----- nvinfo : EIATTR_KPARAM_INFO
	.align		4
.L_9461:
        /*0048*/ 	.byte	0x04, 0x17
        /*004a*/ 	.short	(.L_9463 - .L_9462)
.L_9462:
        /*004c*/ 	.word	0x00000000
        /*0050*/ 	.short	0x0002
        /*0052*/ 	.short	0x0008
        /*0054*/ 	.byte	0x00, 0xf0, 0x41, 0x00


	//----- nvinfo : EIATTR_KPARAM_INFO
	.align		4
.L_9463:
        /*0058*/ 	.byte	0x04, 0x17
        /*005a*/ 	.short	(.L_9465 - .L_9464)
.L_9464:
        /*005c*/ 	.word	0x00000000
        /*0060*/ 	.short	0x0001
        /*0062*/ 	.short	0x0004
        /*0064*/ 	.byte	0x00, 0xf0, 0x05, 0x00


	//----- nvinfo : EIATTR_KPARAM_INFO
	.align		4
.L_9465:
        /*0068*/ 	.byte	0x04, 0x17
        /*006a*/ 	.short	(.L_9467 - .L_9466)
.L_9466:
        /*006c*/ 	.word	0x00000000
        /*0070*/ 	.short	0x0000
        /*0072*/ 	.short	0x0000
        /*0074*/ 	.byte	0x00, 0xf0, 0x11, 0x00


	//----- nvinfo : EIATTR_SPARSE_MMA_MASK
	.align		4
.L_9467:
        /*0078*/ 	.byte	0x03, 0x50
        /*007a*/ 	.short	0x0000


	//----- nvinfo : EIATTR_MAXREG_COUNT
	.align		4
        /*007c*/ 	.byte	0x03, 0x1b
        /*007e*/ 	.short	0x00ff


	//----- nvinfo : EIATTR_EXTERNS
	.align		4
        /*0080*/ 	.byte	0x04, 0x0f
        /*0082*/ 	.short	(.L_9469 - .L_9468)


	//   ....[0]....
	.align		4
.L_9468:
        /*0084*/ 	.word	index@(__assertfail)


	//----- nvinfo : EIATTR_MERCURY_ISA_VERSION
	.align		4
.L_9469:
        /*0088*/ 	.byte	0x03, 0x5f
        /*008a*/ 	.short	0x0101


	//----- nvinfo : EIATTR_SYSCALL_OFFSETS
	.align		4
        /*008c*/ 	.byte	0x04, 0x46
        /*008e*/ 	.short	(.L_9471 - .L_9470)


	//   ....[0]....
.L_9470:
        /*0090*/ 	.word	0x00000f80


	//   ....[1]....
        /*0094*/ 	.word	0x00001f20


	//   ....[2]....
        /*0098*/ 	.word	0x00002ed0


	//   ....[3]....
        /*009c*/ 	.word	0x00003e50


	//   ....[4]....
        /*00a0*/ 	.word	0x00006400


	//   ....[5]....
        /*00a4*/ 	.word	0x000075c0


	//   ....[6]....
        /*00a8*/ 	.word	0x00008740


	//   ....[7]....
        /*00ac*/ 	.word	0x000098e0


	//----- nvinfo : EIATTR_EXIT_INSTR_OFFSETS
	.align		4
.L_9471:
        /*00b0*/ 	.byte	0x04, 0x1c
        /*00b2*/ 	.short	(.L_9473 - .L_9472)


	//   ....[0]....
.L_9472:
        /*00b4*/ 	.word	0x000087e0


	//   ....[1]....
        /*00b8*/ 	.word	0x00008920


	//   ....[2]....
        /*00bc*/ 	.word	0x00008960


	//   ....[3]....
        /*00c0*/ 	.word	0x000089f0


	//   ....[4]....
        /*00c4*/ 	.word	0x00008a20


	//   ....[5]....
        /*00c8*/ 	.word	0x00008a50


	//   ....[6]....
        /*00cc*/ 	.word	0x00008b20


	//   ....[7]....
        /*00d0*/ 	.word	0x00008ba0


	//   ....[8]....
        /*00d4*/ 	.word	0x00008c80


	//   ....[9]....
        /*00d8*/ 	.word	0x00008d10


	//   ....[10]....
        /*00dc*/ 	.word	0x00008d30


	//   ....[11]....
        /*00e0*/ 	.word	0x00008df0


	//   ....[12]....
        /*00e4*/ 	.word	0x00008e20


	//   ....[13]....
        /*00e8*/ 	.word	0x00008ff0


	//   ....[14]....
        /*00ec*/ 	.word	0x00009190


	//   ....[15]....
        /*00f0*/ 	.word	0x00009210


	//   ....[16]....
        /*00f4*/ 	.word	0x000092c0


	//   ....[17]....
        /*00f8*/ 	.word	0x00009480


	//   ....[18]....
        /*00fc*/ 	.word	0x00009640


	//   ....[19]....
        /*0100*/ 	.word	0x000097e0


	//   ....[20]....
        /*0104*/ 	.word	0x000098f0


	//   ....[21]....
        /*0108*/ 	.word	0x00009920


	//   ....[22]....
        /*010c*/ 	.word	0x00009950


	//----- nvinfo : EIATTR_MAX_THREADS
	.align		4
.L_9473:
        /*0110*/ 	.byte	0x04, 0x05
        /*0112*/ 	.short	(.L_9475 - .L_9474)
.L_9474:
        /*0114*/ 	.word	0x00000080
        /*0118*/ 	.word	0x00000001
        /*011c*/ 	.word	0x00000001


	//----- nvinfo : EIATTR_CRS_STACK_SIZE
	.align		4
.L_9475:
        /*0120*/ 	.byte	0x04, 0x1e
        /*0122*/ 	.short	(.L_9477 - .L_9476)
.L_9476:
        /*0124*/ 	.word	0x00000000


	//----- nvinfo : EIATTR_CBANK_PARAM_SIZE
	.align		4
.L_9477:
        /*0128*/ 	.byte	0x03, 0x19
        /*012a*/ 	.short	0x002c


	//----- nvinfo : EIATTR_PARAM_CBANK
	.align		4
        /*012c*/ 	.byte	0x04, 0x0a
        /*012e*/ 	.short	(.L_9479 - .L_9478)
	.align		4
.L_9478:
        /*0130*/ 	.word	index@(.nv.constant0._ZN2at6native27unrolled_elementwise_kernelIZZZNS0_17expm1_kernel_cudaERNS_18TensorIteratorBaseEENKUlvE_clEvENKUlvE_clEvEUldE_St5arrayIPcLm2EELi4E23TrivialOffsetCalculatorILi1EjESB_NS0_6memory12LoadWithCastILi1EEENSC_13StoreWithCastILi1EEEEEviT_T0_T2_T3_T4_T5_)
        /*0134*/ 	.short	0x0210
        /*0136*/ 	.short	0x002c


	//----- nvinfo : EIATTR_SW_WAR
	.align		4
.L_9479:
        /*0138*/ 	.byte	0x04, 0x36
        /*013a*/ 	.short	(.L_9481 - .L_9480)
.L_9480:
        /*013c*/ 	.word	0x00000008
.L_9481:


//--------------------- .nv.info._ZN2at6native18elementwise_kernelILi128ELi2EZNS0_22gpu_kernel_impl_nocastIZZZNS0_17expm1_kernel_cudaERNS_18TensorIteratorBaseEENKUlvE_clEvENKUlvE_clEvEUldE_EEvS4_RKT_EUliE_EEviT1_ --------------------------
	.section	.nv.info._ZN2at6native18elementwise_kernelILi128ELi2EZNS0_22gpu_kernel_impl_nocastIZZZNS0_17expm1_kernel_cudaERNS_18TensorIteratorBaseEENKUlvE_clEvENKUlvE_clEvEUldE_EEvS4_RKT_EUliE_EEviT1_,"",@"SHT_CUDA_INFO"
	.sectionflags	@""
	.align	4


	//----- nvinfo : EIATTR_CUDA_API_VERSION
	.align		4
        /*0000*/ 	.byte	0x04, 0x37
        /*0002*/ 	.short	(.L_9483 - .L_9482)
.L_9482:
        /*0004*/ 	.word	0x00000082


	//----- nvinfo : EIATTR_KPARAM_INFO
	.align		4
.L_9483:
        /*0008*/ 	.byte	0x04, 0x17
        /*000a*/ 	.short	(.L_9485 - .L_9484)
.L_9484:
        /*000c*/ 	.word	0x00000000
        /*0010*/ 	.short	0x0001
        /*0012*/ 	.short	0x0008
        /*0014*/ 	.byte	0x00, 0xf0, 0x61, 0x08


	//----- nvinfo : EIATTR_KPARAM_INFO
	.align		4
.L_9485:
        /*0018*/ 	.byte	0x04, 0x17
        /*001a*/ 	.short	(.L_9487 - .L_9486)
.L_9486:
        /*001c*/ 	.word	0x00000000
        /*0020*/ 	.short	0x0000
        /*0022*/ 	.short	0x0000
        /*0024*/ 	.byte	0x00, 0xf0, 0x11, 0x00


	//----- nvinfo : EIATTR_SPARSE_MMA_MASK
	.align		4
.L_9487:
        /*0028*/ 	.byte	0x03, 0x50
        /*002a*/ 	.short	0x0000


	//----- nvinfo : EIATTR_MAXREG_COUNT
	.align		4
        /*002c*/ 	.byte	0x03, 0x1b
        /*002e*/ 	.short	0x0080


	//----- nvinfo : EIATTR_MERCURY_ISA_VERSION
	.align		4
        /*0030*/ 	.byte	0x03, 0x5f
        /*0032*/ 	.short	0x0101


	//----- nvinfo : EIATTR_EXIT_INSTR_OFFSETS
	.align		4
        /*0034*/ 	.byte	0x04, 0x1c
        /*0036*/ 	.short	(.L_9489 - .L_9488)


	//   ....[0]....
.L_9488:
        /*0038*/ 	.word	0x00001890


	//   ....[1]....
        /*003c*/ 	.word	0x00003070


	//----- nvinfo : EIATTR_MAX_THREADS
	.align		4
.L_9489:
        /*0040*/ 	.byte	0x04, 0x05
        /*0042*/ 	.short	(.L_9491 - .L_9490)
.L_9490:
        /*0044*/ 	.word	0x00000080
        /*0048*/ 	.word	0x00000001
        /*004c*/ 	.word	0x00000001


	//----- nvinfo : EIATTR_CRS_STACK_SIZE
	.align		4
.L_9491:
        /*0050*/ 	.byte	0x04, 0x1e
        /*0052*/ 	.short	(.L_9493 - .L_9492)
.L_9492:
        /*0054*/ 	.word	0x00000000


	//----- nvinfo : EIATTR_CBANK_PARAM_SIZE
	.align		4
.L_9493:
        /*0058*/ 	.byte	0x03, 0x19
        /*005a*/ 	.short	0x0220


	//----- nvinfo : EIATTR_PARAM_CBANK
	.align		4
        /*005c*/ 	.byte	0x04, 0x0a
        /*005e*/ 	.short	(.L_9495 - .L_9494)
	.align		4
.L_9494:
        /*0060*/ 	.word	index@(.nv.constant0._ZN2at6native18elementwise_kernelILi128ELi2EZNS0_22gpu_kernel_impl_nocastIZZZNS0_17expm1_kernel_cudaERNS_18TensorIteratorBaseEENKUlvE_clEvENKUlvE_clEvEUldE_EEvS4_RKT_EUliE_EEviT1_)
        /*0064*/ 	.short	0x0210
        /*0066*/ 	.short	0x0220


	//----- nvinfo : EIATTR_SW_WAR
	.align		4
.L_9495:
        /*0068*/ 	.byte	0x04, 0x36
        /*006a*/ 	.short	(.L_9497 - .L_9496)
.L_9496:
        /*006c*/ 	.word	0x00000008
.L_9497:


//--------------------- .nv.info._ZN2at6native27unrolled_elementwise_kernelIZZZNS0_17expm1_kernel_cudaERNS_18TensorIteratorBaseEENKUlvE_clEvENKUlvE_clEvEUldE_St5arrayIPcLm2EELi4E23TrivialOffsetCalculatorILi1EjESB_NS0_6memory15LoadWithoutCastENSC_16StoreWithoutCastEEEviT_T0_T2_T3_T4_T5_ --------------------------
	.section	.nv.info._ZN2at6native27unrolled_elementwise_kernelIZZZNS0_17expm1_kernel_cudaERNS_18TensorIteratorBaseEENKUlvE_clEvENKUlvE_clEvEUldE_St5arrayIPcLm2EELi4E23TrivialOffsetCalculatorILi1EjESB_NS0_6memory15LoadWithoutCastENSC_16StoreWithoutCastEEEviT_T0_T2_T3_T4_T5_,"",@"SHT_CUDA_INFO"
	.sectionflags	@""
	.align	4


	//----- nvinfo : EIATTR_CUDA_API_VERSION
	.align		4
        /*0000*/ 	.byte	0x04, 0x37
        /*0002*/ 	.short	(.L_9499 - .L_9498)
.L_9498:
        /*0004*/ 	.word	0x00000082


	//----- nvinfo : EIATTR_KPARAM_INFO
	.align		4
.L_9499:
        /*0008*/ 	.byte	0x04, 0x17
        /*000a*/ 	.short	(.L_9501 - .L_9500)
.L_9500:
        /*000c*/ 	.word	0x00000000
        /*0010*/ 	.short	0x0006
        /*0012*/ 	.short	0x001b
        /*0014*/ 	.byte	0x00, 0xf0, 0x05, 0x00


	//----- nvinfo : EIATTR_KPARAM_INFO
	.align		4
.L_9501:
        /*0018*/ 	.byte	0x04, 0x17
        /*001a*/ 	.short	(.L_9503 - .L_9502)
.L_9502:
        /*001c*/ 	.word	0x00000000
        /*0020*/ 	.short	0x0005
        /*0022*/ 	.short	0x001a
        /*0024*/ 	.byte	0x00, 0xf0, 0x05, 0x00


	//----- nvinfo : EIATTR_KPARAM_INFO
	.align		4
.L_9503:
        /*0028*/ 	.byte	0x04, 0x17
        /*002a*/ 	.short	(.L_9505 - .L_9504)
.L_9504:
        /*002c*/ 	.word	0x00000000
        /*0030*/ 	.short	0x0004
        /*0032*/ 	.short	0x0019
        /*0034*/ 	.byte	0x00, 0xf0, 0x05, 0x00


	//----- nvinfo : EIATTR_KPARAM_INFO
	.align		4
.L_9505:
        /*0038*/ 	.byte	0x04, 0x17
        /*003a*/ 	.short	(.L_9507 - .L_9506)
.L_9506:
        /*003c*/ 	.word	0x00000000
        /*0040*/ 	.short	0x0003
        /*0042*/ 	.short	0x0018
        /*0044*/ 	.byte	0x00, 0xf0, 0x05, 0x00


	//----- nvinfo : EIATTR_KPARAM_INFO
	.align		4
.L_9507:
        /*0048*/ 	.byte	0x04, 0x17
        /*004a*/ 	.short	(.L_9509 - .L_9508)
.L_9508:
        /*004c*/ 	.word	0x00000000
        /*0050*/ 	.short	0x0002
        /*0052*/ 	.short	0x0008
        /*0054*/ 	.byte	0x00, 0xf0, 0x41, 0x00


	//----- nvinfo : EIATTR_KPARAM_INFO
	.align		4
.L_9509:
        /*0058*/ 	.byte	0x04, 0x17
        /*005a*/ 	.short	(.L_9511 - .L_9510)
.L_9510:
        /*005c*/ 	.word	0x00000000
        /*0060*/ 	.short	0x0001
        /*0062*/ 	.short	0x0004
        /*0064*/ 	.byte	0x00, 0xf0, 0x05, 0x00


	//----- nvinfo : EIATTR_KPARAM_INFO
	.align		4
.L_9511:
        /*0068*/ 	.byte	0x04, 0x17
        /*006a*/ 	.short	(.L_9513 - .L_9512)
.L_9512:
        /*006c*/ 	.word	0x00000000
        /*0070*/ 	.short	0x0000
        /*0072*/ 	.short	0x0000
        /*0074*/ 	.byte	0x00, 0xf0, 0x11, 0x00


	//----- nvinfo : EIATTR_SPARSE_MMA_MASK
	.align		4
.L_9513:
        /*0078*/ 	.byte	0x03, 0x50
        /*007a*/ 	.short	0x0000


	//----- nvinfo : EIATTR_MAXREG_COUNT
	.align		4
        /*007c*/ 	.byte	0x03, 0x1b
        /*007e*/ 	.short	0x00ff


	//----- nvinfo : EIATTR_MERCURY_ISA_VERSION
	.align		4
        /*0080*/ 	.byte	0x03, 0x5f
        /*0082*/ 	.short	0x0101


	//----- nvinfo : EIATTR_EXIT_INSTR_OFFSETS
	.align		4
        /*0084*/ 	.byte	0x04, 0x1c
        /*0086*/ 	.short	(.L_9515 - .L_9514)


	//   ....[0]....
.L_9514:
        /*0088*/ 	.word	0x000015d0


	//   ....[1]....
        /*008c*/ 	.word	0x00001620


	//----- nvinfo : EIATTR_MAX_THREADS
	.align		4
.L_9515:
        /*0090*/ 	.byte	0x04, 0x05
        /*0092*/ 	.short	(.L_9517 - .L_9516)
.L_9516:
        /*0094*/ 	.word	0x00000080
        /*0098*/ 	.word	0x00000001
        /*009c*/ 	.word	0x00000001


	//----- nvinfo : EIATTR_CRS_STACK_SIZE
	.align		4
.L_9517:
        /*00a0*/ 	.byte	0x04, 0x1e
        /*00a2*/ 	.short	(.L_9519 - .L_9518)
.L_9518:
        /*00a4*/ 	.word	0x00000000


	//----- nvinfo : EIATTR_CBANK_PARAM_SIZE
	.align		4
.L_9519:
        /*00a8*/ 	.byte	0x03, 0x19
        /*00aa*/ 	.short	0x001c


	//----- nvinfo : EIATTR_PARAM_CBANK
	.align		4
        /*00ac*/ 	.byte	0x04, 0x0a
        /*00ae*/ 	.short	(.L_9521 - .L_9520)
	.align		4
.L_9520:
        /*00b0*/ 	.word	index@(.nv.constant0._ZN2at6native27unrolled_elementwise_kernelIZZZNS0_17expm1_kernel_cudaERNS_18TensorIteratorBaseEENKUlvE_clEvENKUlvE_clEvEUldE_St5arrayIPcLm2EELi4E23TrivialOffsetCalculatorILi1EjESB_NS0_6memory15LoadWithoutCastENSC_16StoreWithoutCastEEEviT_T0_T2_T3_T4_T5_)
        /*00b4*/ 	.short	0x0210
        /*00b6*/ 	.short	0x001c


	//----- nvinfo : EIATTR_SW_WAR
	.align		4
.L_9521:
        /*00b8*/ 	.byte	0x04, 0x36
        /*00ba*/ 	.short	(.L_9523 - .L_9522)
.L_9522:
        /*00bc*/ 	.word	0x00000008
.L_9523:


//--------------------- .nv.info._ZN2at6native29vectorized_elementwise_kernelILi2EZZZNS0_17expm1_kernel_cudaERNS_18TensorIteratorBaseEENKUlvE_clEvENKUlvE_clEvEUldE_St5arrayIPcLm2EEEEviT0_T1_ --------------------------
	.section	.nv.info._ZN2at6native29vectorized_elementwise_kernelILi2EZZZNS0_17expm1_kernel_cudaERNS_18TensorIteratorBaseEENKUlvE_clEvENKUlvE_clEvEUldE_St5arrayIPcLm2EEEEviT0_T1_,"",@"SHT_CUDA_INFO"
	.sectionflags	@""
	.align	4


	//----- nvinfo : EIATTR_CUDA_API_VERSION
	.align		4
        /*0000*/ 	.byte	0x04, 0x37
        /*0002*/ 	.short	(.L_9525 - .L_9524)
.L_9524:
        /*0004*/ 	.word	0x00000082


	//----- nvinfo : EIATTR_KPARAM_INFO
	.align		4
.L_9525:
        /*0008*/ 	.byte	0x04, 0x17
        /*000a*/ 	.short	(.L_9527 - .L_9526)
.L_9526:
        /*000c*/ 	.word	0x00000000
        /*0010*/ 	.short	0x0002
        /*0012*/ 	.short	0x0008
        /*0014*/ 	.byte	0x00, 0xf0, 0x41, 0x00


	//----- nvinfo : EIATTR_KPARAM_INFO
	.align		4
.L_9527:
        /*0018*/ 	.byte	0x04, 0x17
        /*001a*/ 	.short	(.L_9529 - .L_9528)
.L_9528:
        /*001c*/ 	.word	0x00000000
        /*0020*/ 	.short	0x0001
        /*0022*/ 	.short	0x0004
        /*0024*/ 	.byte	0x00, 0xf0, 0x05, 0x00


	//----- nvinfo : EIATTR_KPARAM_INFO
	.align		4
.L_9529:
        /*0028*/ 	.byte	0x04, 0x17
        /*002a*/ 	.short	(.L_9531 - .L_9530)
.L_9530:
        /*002c*/ 	.word	0x00000000
        /*0030*/ 	.short	0x0000
        /*0032*/ 	.short	0x0000
        /*0034*/ 	.byte	0x00, 0xf0, 0x11, 0x00


	//----- nvinfo : EIATTR_SPARSE_MMA_MASK
	.align		4
.L_9531:
        /*0038*/ 	.byte	0x03, 0x50
        /*003a*/ 	.short	0x0000


	//----- nvinfo : EIATTR_MAXREG_COUNT
	.align		4
        /*003c*/ 	.byte	0x03, 0x1b
        /*003e*/ 	.short	0x00ff


	//----- nvinfo : EIATTR_MERCURY_ISA_VERSION
	.align		4
        /*0040*/ 	.byte	0x03, 0x5f
        /*0042*/ 	.short	0x0101


	//----- nvinfo : EIATTR_EXIT_INSTR_OFFSETS
	.align		4
        /*0044*/ 	.byte	0x04, 0x1c
        /*0046*/ 	.short	(.L_9533 - .L_9532)


	//   ....[0]....
.L_9532:
        /*0048*/ 	.word	0x00002530


	//   ....[1]....
        /*004c*/ 	.word	0x00005100


	//   ....[2]....
        /*0050*/ 	.word	0x00005150


	//----- nvinfo : EIATTR_MAX_THREADS
	.align		4
.L_9533:
        /*0054*/ 	.byte	0x04, 0x05
        /*0056*/ 	.short	(.L_9535 - .L_9534)
.L_9534:
        /*0058*/ 	.word	0x00000080
        /*005c*/ 	.word	0x00000001
        /*0060*/ 	.word	0x00000001


	//----- nvinfo : EIATTR_CRS_STACK_SIZE
	.align		4
.L_9535:
        /*0064*/ 	.byte	0x04, 0x1e
        /*0066*/ 	.short	(.L_9537 - .L_9536)
.L_9536:
        /*0068*/ 	.word	0x00000000


	//----- nvinfo : EIATTR_CBANK_PARAM_SIZE
	.align		4
.L_9537:
        /*006c*/ 	.byte	0x03, 0x19
        /*006e*/ 	.short	0x0018


	//----- nvinfo : EIATTR_PARAM_CBANK
	.align		4
        /*0070*/ 	.byte	0x04, 0x0a
        /*0072*/ 	.short	(.L_9539 - .L_9538)
	.align		4
.L_9538:
        /*0074*/ 	.word	index@(.nv.constant0._ZN2at6native29vectorized_elementwise_kernelILi2EZZZNS0_17expm1_kernel_cudaERNS_18TensorIteratorBaseEENKUlvE_clEvENKUlvE_clEvEUldE_St5arrayIPcLm2EEEEviT0_T1_)
        /*0078*/ 	.short	0x0210
        /*007a*/ 	.short	0x0018


	//----- nvinfo : EIATTR_SW_WAR
	.align		4
.L_9539:
        /*007c*/ 	.byte	0x04, 0x36
        /*007e*/ 	.short	(.L_9541 - .L_9540)
.L_9540:
        /*0080*/ 	.word	0x00000008
.L_9541:


//--------------------- .nv.info._ZN2at6native29vectorized_elementwise_kernelILi4EZZZNS0_17expm1_kernel_cudaERNS_18TensorIteratorBaseEENKUlvE_clEvENKUlvE_clEvEUldE_St5arrayIPcLm2EEEEviT0_T1_ --------------------------
	.section	.nv.info._ZN2at6native29vectorized_elementwise_kernelILi4EZZZNS0_17expm1_kernel_cudaERNS_18TensorIteratorBaseEENKUlvE_clEvENKUlvE_clEvEUldE_St5arrayIPcLm2EEEEviT0_T1_,"",@"SHT_CUDA_INFO"
	.sectionflags	@""
	.align	4


	//----- nvinfo : EIATTR_CUDA_API_VERSION
	.align		4
        /*0000*/ 	.byte	0x04, 0x37
        /*0002*/ 	.short	(.L_9543 - .L_9542)
.L_9542:
        /*0004*/ 	.word	0x00000082


	//----- nvinfo : EIATTR_KPARAM_INFO
	.align		4
.L_9543:
        /*0008*/ 	.byte	0x04, 0x17
        /*000a*/ 	.short	(.L_9545 - .L_9544)
.L_9544:
        /*000c*/ 	.word	0x00000000
        /*0010*/ 	.short	0x0002
        /*0012*/ 	.short	0x0008
        /*0014*/ 	.byte	0x00, 0xf0, 0x41, 0x00


	//----- nvinfo : EIATTR_KPARAM_INFO
	.align		4
.L_9545:
        /*0018*/ 	.byte	0x04, 0x17
        /*001a*/ 	.short	(.L_9547 - .L_9546)
.L_9546:
        /*001c*/ 	.word	0x00000000
        /*0020*/ 	.short	0x0001
        /*0022*/ 	.short	0x0004
        /*0024*/ 	.byte	0x00, 0xf0, 0x05, 0x00


	//----- nvinfo : EIATTR_KPARAM_INFO
	.align		4
.L_9547:
        /*0028*/ 	.byte	0x04, 0x17
        /*002a*/ 	.short	(.L_9549 - .L_9548)
.L_9548:
        /*002c*/ 	.word	0x00000000
        /*0030*/ 	.short	0x0000
        /*0032*/ 	.short	0x0000
        /*0034*/ 	.byte	0x00, 0xf0, 0x11, 0x00


	//----- nvinfo : EIATTR_SPARSE_MMA_MASK
	.align		4
.L_9549:
        /*0038*/ 	.byte	0x03, 0x50
        /*003a*/ 	.short	0x0000


	//----- nvinfo : EIATTR_MAXREG_COUNT
	.align		4
        /*003c*/ 	.byte	0x03, 0x1b
        /*003e*/ 	.short	0x00ff


	//----- nvinfo : EIATTR_MERCURY_ISA_VERSION
	.align		4
        /*0040*/ 	.byte	0x03, 0x5f
        /*0042*/ 	.short	0x0101


	//----- nvinfo : EIATTR_EXIT_INSTR_OFFSETS
	.align		4
        /*0044*/ 	.byte	0x04, 0x1c
        /*0046*/ 	.short	(.L_9551 - .L_9550)


	//   ....[0]....
.L_9550:
        /*0048*/ 	.word	0x00002530


	//   ....[1]....
        /*004c*/ 	.word	0x00005100


	//   ....[2]....
        /*0050*/ 	.word	0x00005150


	//----- nvinfo : EIATTR_MAX_THREADS
	.align		4
.L_9551:
        /*0054*/ 	.byte	0x04, 0x05
        /*0056*/ 	.short	(.L_9553 - .L_9552)
.L_9552:
        /*0058*/ 	.word	0x00000080
        /*005c*/ 	.word	0x00000001
        /*0060*/ 	.word	0x00000001


	//----- nvinfo : EIATTR_CRS_STACK_SIZE
	.align		4
.L_9553:
        /*0064*/ 	.byte	0x04, 0x1e
        /*0066*/ 	.short	(.L_9555 - .L_9554)
.L_9554:
        /*0068*/ 	.word	0x00000000


	//----- nvinfo : EIATTR_CBANK_PARAM_SIZE
	.align		4
.L_9555:
        /*006c*/ 	.byte	0x03, 0x19
        /*006e*/ 	.short	0x0018


	//----- nvinfo : EIATTR_PARAM_CBANK
	.align		4
        /*0070*/ 	.byte	0x04, 0x0a
        /*0072*/ 	.short	(.L_9557 - .L_9556)
	.align		4
.L_9556:
        /*0074*/ 	.word	index@(.nv.constant0._ZN2at6native29vectorized_elementwise_kernelILi4EZZZNS0_17expm1_kernel_cudaERNS_18TensorIteratorBaseEENKUlvE_clEvENKUlvE_clEvEUldE_St5arrayIPcLm2EEEEviT0_T1_)
        /*0078*/ 	.short	0x0210
        /*007a*/ 	.short	0x0018


	//----- nvinfo : EIATTR_SW_WAR
	.align		4
.L_9557:
        /*007c*/ 	.byte	0x04, 0x36
        /*007e*/ 	.short	(.L_9559 - .L_9558)
.L_9558:
        /*0080*/ 	.word	0x00000008
.L_9559:


//--------------------- .nv.info._ZN2at6native29vectorized_elementwise_kernelILi8EZZZNS0_17expm1_kernel_cudaERNS_18TensorIteratorBaseEENKUlvE_clEvENKUlvE_clEvEUldE_St5arrayIPcLm2EEEEviT0_T1_ --------------------------
	.section	.nv.info._ZN2at6native29vectorized_elementwise_kernelILi8EZZZNS0_17expm1_kernel_cudaERNS_18TensorIteratorBaseEENKUlvE_clEvENKUlvE_clEvEUldE_St5arrayIPcLm2EEEEviT0_T1_,"",@"SHT_CUDA_INFO"
	.sectionflags	@""
	.align	4


	//----- nvinfo : EIATTR_CUDA_API_VERSION
	.align		4
        /*0000*/ 	.byte	0x04, 0x37
        /*0002*/ 	.short	(.L_9561 - .L_9560)
.L_9560:
        /*0004*/ 	.word	0x00000082


	//----- nvinfo : EIATTR_KPARAM_INFO
	.align		4
.L_9561:
        /*0008*/ 	.byte	0x04, 0x17
        /*000a*/ 	.short	(.L_9563 - .L_9562)
.L_9562:
        /*000c*/ 	.word	0x00000000
        /*0010*/ 	.short	0x0002
        /*0012*/ 	.short	0x0008
        /*0014*/ 	.byte	0x00, 0xf0, 0x41, 0x00


	//----- nvinfo : EIATTR_KPARAM_INFO
	.align		4
.L_9563:
        /*0018*/ 	.byte	0x04, 0x17
        /*001a*/ 	.short	(.L_9565 - .L_9564)
.L_9564:
        /*001c*/ 	.word	0x00000000
        /*0020*/ 	.short	0x0001
        /*0022*/ 	.short	0x0004
        /*0024*/ 	.byte	0x00, 0xf0, 0x05, 0x00


	//----- nvinfo : EIATTR_KPARAM_INFO
	.align		4
.L_9565:
        /*0028*/ 	.byte	0x04, 0x17
        /*002a*/ 	.short	(.L_9567 - .L_9566)
.L_9566:
        /*002c*/ 	.word	0x00000000
        /*0030*/ 	.short	0x0000
        /*0032*/ 	.short	0x0000
        /*0034*/ 	.byte	0x00, 0xf0, 0x11, 0x00


	//----- nvinfo : EIATTR_SPARSE_MMA_MASK
	.align		4
.L_9567:
        /*0038*/ 	.byte	0x03, 0x50
        /*003a*/ 	.short	0x0000


	//----- nvinfo : EIATTR_MAXREG_COUNT
	.align		4
        /*003c*/ 	.byte	0x03, 0x1b
        /*003e*/ 	.short	0x00ff


	//----- nvinfo : EIATTR_MERCURY_ISA_VERSION
	.align		4
        /*0040*/ 	.byte	0x03, 0x5f
        /*0042*/ 	.short	0x0101


	//----- nvinfo : EIATTR_EXIT_INSTR_OFFSETS
	.align		4
        /*0044*/ 	.byte	0x04, 0x1c
        /*0046*/ 	.short	(.L_9569 - .L_9568)


	//   ....[0]....
.L_9568:
        /*0048*/ 	.word	0x00002530


	//   ....[1]....
        /*004c*/ 	.word	0x00005100


	//   ....[2]....
        /*0050*/ 	.word	0x00005150


	//----- nvinfo : EIATTR_MAX_THREADS
	.align		4
.L_9569:
        /*0054*/ 	.byte	0x04, 0x05
        /*0056*/ 	.short	(.L_9571 - .L_9570)
.L_9570:
        /*0058*/ 	.word	0x00000080
        /*005c*/ 	.word	0x00000001
        /*0060*/ 	.word	0x00000001


	//----- nvinfo : EIATTR_CRS_STACK_SIZE
	.align		4
.L_9571:
        /*0064*/ 	.byte	0x04, 0x1e
        /*0066*/ 	.short	(.L_9573 - .L_9572)
.L_9572:
        /*0068*/ 	.word	0x00000000


	//----- nvinfo : EIATTR_CBANK_PARAM_SIZE
	.align		4
.L_9573:
        /*006c*/ 	.byte	0x03, 0x19
        /*006e*/ 	.short	0x0018


	//----- nvinfo : EIATTR_PARAM_CBANK
	.align		4
        /*0070*/ 	.byte	0x04, 0x0a
        /*0072*/ 	.short	(.L_9575 - .L_9574)
	.align		4
.L_9574:
        /*0074*/ 	.word	index@(.nv.constant0._ZN2at6native29vectorized_elementwise_kernelILi8EZZZNS0_17expm1_kernel_cudaERNS_18TensorIteratorBaseEENKUlvE_clEvENKUlvE_clEvEUldE_St5arrayIPcLm2EEEEviT0_T1_)
        /*0078*/ 	.short	0x0210
        /*007a*/ 	.short	0x0018


	//----- nvinfo : EIATTR_SW_WAR
	.align		4
.L_9575:
        /*007c*/ 	.byte	0x04, 0x36
        /*007e*/ 	.short	(.L_9577 - .L_9576)
.L_9576:
        /*0080*/ 	.word	0x00000008
.L_9577:


//--------------------- .nv.info._ZN2at6native18elementwise_kernelILi128ELi4EZNS0_15gpu_kernel_implIZZZNS0_15exp_kernel_cudaERNS_18TensorIteratorBaseEENKUlvE0_clEvENKUlvE2_clEvEUlN3c108BFloat16EE_EEvS4_RKT_EUliE_EEviT1_ --------------------------
	.section	.nv.info._ZN2at6native18elementwise_kernelILi128ELi4EZNS0_15gpu_kernel_implIZZZNS0_15exp_kernel_cudaERNS_18TensorIteratorBaseEENKUlvE0_clEvENKUlvE2_clEvEUlN3c108BFloat16EE_EEvS4_RKT_EUliE_EEviT1_,"",@"SHT_CUDA_INFO"
	.sectionflags	@""
	.align	4


	//----- nvinfo : EIATTR_CUDA_API_VERSION
	.align		4
        /*0000*/ 	.byte	0x04, 0x37
        /*0002*/ 	.short	(.L_9579 - .L_9578)
.L_9578:
        /*0004*/ 	.word	0x00000082


	//----- nvinfo : EIATTR_KPARAM_INFO
	.align		4
.L_9579:
        /*0008*/ 	.byte	0x04, 0x17
        /*000a*/ 	.short	(.L_9581 - .L_9580)
.L_9580:
        /*000c*/ 	.word	0x00000000
        /*0010*/ 	.short	0x0001
        /*0012*/ 	.short	0x0008
        /*0014*/ 	.byte	0x00, 0xf0, 0x61, 0x08


	//----- nvinfo : EIATTR_KPARAM_INFO
	.align		4
.L_9581:
        /*0018*/ 	.byte	0x04, 0x17
        /*001a*/ 	.short	(.L_9583 - .L_9582)
.L_9582:
        /*001c*/ 	.word	0x00000000
        /*0020*/ 	.short	0x0000
        /*0022*/ 	.short	0x0000
        /*0024*/ 	.byte	0x00, 0xf0, 0x11, 0x00


	//----- nvinfo : EIATTR_SPARSE_MMA_MASK
	.align		4
.L_9583:
        /*0028*/ 	.byte	0x03, 0x50
        /*002a*/ 	.short	0x0000


	//----- nvinfo : EIATTR_MAXREG_COUNT
	.align		4
        /*002c*/ 	.byte	0x03, 0x1b
        /*002e*/ 	.short	0x0080


	//----- nvinfo : EIATTR_EXTERNS
	.align		4
        /*0030*/ 	.byte	0x04, 0x0f
        /*0032*/ 	.short	(.L_9585 - .L_9584)


	//   ....[0]....
	.align		4
.L_9584:
        /*0034*/ 	.word	index@(__assertfail)


	//----- nvinfo : EIATTR_MERCURY_ISA_VERSION
	.align		4
.L_9585:
        /*0038*/ 	.byte	0x03, 0x5f
        /*003a*/ 	.short	0x0101


	//----- nvinfo : EIATTR_SYSCALL_OFFSETS
	.align		4
        /*003c*/ 	.byte	0x04, 0x46
        /*003e*/ 	.short	(.L_9587 - .L_9586)


	//   ....[0]....
.L_9586:
        /*0040*/ 	.word	0x000022d0


	//   ....[1]....
        /*0044*/ 	.word	0x00003270


	//   ....[2]....
        /*0048*/ 	.word	0x000055a0


	//   ....[3]....
        /*004c*/ 	.word	0x00006540


	//   ....[4]....
        /*0050*/ 	.word	0x00008860


	//   ....[5]....
        /*0054*/ 	.word	0x00009800


	//   ....[6]....
        /*0058*/ 	.word	0x0000bb10


	//   ....[7]....
        /*005c*/ 	.word	0x0000cab0


	//----- nvinfo : EIATTR_EXIT_INSTR_OFFSETS
	.align		4
.L_9587:
        /*0060*/ 	.byte	0x04, 0x1c
        /*0062*/ 	.short	(.L_9589 - .L_9588)


	//   ....[0]....
.L_9588:
        /*0064*/ 	.word	0x000098d0


	//   ....[1]....
        /*0068*/ 	.word	0x0000bce0


	//   ....[2]....
        /*006c*/ 	.word	0x0000bd20


	//   ....[3]....
        /*0070*/ 	.word	0x0000bdc0


	//   ....[4]....
        /*0074*/ 	.word	0x0000be00


	//   ....[5]....
        /*0078*/ 	.word	0x0000be40


	//   ....[6]....
        /*007c*/ 	.word	0x0000bed0


	//   ....[7]....
        /*0080*/ 	.word	0x0000bf10


	//   ....[8]....
        /*0084*/ 	.word	0x0000bfb0


	//   ....[9]....
        /*0088*/ 	.word	0x0000c000


	//   ....[10]....
        /*008c*/ 	.word	0x0000c050


	//   ....[11]....
        /*0090*/ 	.word	0x0000c120


	//   ....[12]....
        /*0094*/ 	.word	0x0000c180


	//   ....[13]....
        /*0098*/ 	.word	0x0000c310


	//   ....[14]....
        /*009c*/ 	.word	0x0000c470


	//   ....[15]....
        /*00a0*/ 	.word	0x0000c490


	//   ....[16]....
        /*00a4*/ 	.word	0x0000c550


	//   ....[17]....
        /*00a8*/ 	.word	0x0000c6d0


	//   ....[18]....
        /*00ac*/ 	.word	0x0000c850


	//   ....[19]....
        /*00b0*/ 	.word	0x0000c9b0


	//   ....[20]....
        /*00b4*/ 	.word	0x0000cac0


	//   ....[21]....
        /*00b8*/ 	.word	0x0000cb00


	//   ....[22]....
        /*00bc*/ 	.word	0x0000cb40


	//----- nvinfo : EIATTR_MAX_THREADS
	.align		4
.L_9589:
        /*00c0*/ 	.byte	0x04, 0x05
        /*00c2*/ 	.short	(.L_9591 - .L_9590)
.L_9590:
        /*00c4*/ 	.word	0x00000080
        /*00c8*/ 	.word	0x00000001
        /*00cc*/ 	.word	0x00000001


	//----- nvinfo : EIATTR_CRS_STACK_SIZE
	.align		4
.L_9591:
        /*00d0*/ 	.byte	0x04, 0x1e
        /*00d2*/ 	.short	(.L_9593 - .L_9592)
.L_9592:
        /*00d4*/ 	.word	0x00000000


	//----- nvinfo : EIATTR_CBANK_PARAM_SIZE
	.align		4
.L_9593:
        /*00d8*/ 	.byte	0x03, 0x19
        /*00da*/ 	.short	0x0220


	//----- nvinfo : EIATTR_PARAM_CBANK
	.align		4
        /*00dc*/ 	.byte	0x04, 0x0a
        /*00de*/ 	.short	(.L_9595 - .L_9594)
	.align		4
.L_9594:
        /*00e0*/ 	.word	index@(.nv.constant0._ZN2at6native18elementwise_kernelILi128ELi4EZNS0_15gpu_kernel_implIZZZNS0_15exp_kernel_cudaERNS_18TensorIteratorBaseEENKUlvE0_clEvENKUlvE2_clEvEUlN3c108BFloat16EE_EEvS4_RKT_EUliE_EEviT1_)
        /*00e4*/ 	.short	0x0210
        /*00e6*/ 	.short	0x0220


	//----- nvinfo : EIATTR_SW_WAR
	.align		4
.L_9595:
        /*00e8*/ 	.byte	0x04, 0x36
        /*00ea*/ 	.short	(.L_9597 - .L_9596)
.L_9596:
        /*00ec*/ 	.word	0x00000008
.L_9597:


//--------------------- .nv.info._ZN2at6native27unrolled_elementwise_kernelIZZZNS0_15exp_kernel_cudaERNS_18TensorIteratorBaseEENKUlvE0_clEvENKUlvE2_clEvEUlN3c108BFloat16EE_St5arrayIPcLm2EELi4E23TrivialOffsetCalculatorILi1EjESD_NS0_6memory12LoadWithCastILi1EEENSE_13StoreWithCastILi1EEEEEviT_T0_T2_T3_T4_T5_ --------------------------
	.section	.nv.info._ZN2at6native27unrolled_elementwise_kernelIZZZNS0_15exp_kernel_cudaERNS_18TensorIteratorBaseEENKUlvE0_clEvENKUlvE2_clEvEUlN3c108BFloat16EE_St5arrayIPcLm2EELi4E23TrivialOffsetCalculatorILi1EjESD_NS0_6memory12LoadWithCastILi1EEENSE_13StoreWithCastILi1EEEEEviT_T0_T2_T3_T4_T5_,"",@"SHT_CUDA_INFO"
	.sectionflags	@""
	.align	4


	//----- nvinfo : EIATTR_CUDA_API_VERSION
	.align		4
        /*0000*/ 	.byte	0x04, 0x37
        /*0002*/ 	.short	(.L_9599 - .L_9598)
.L_9598:
        /*0004*/ 	.word	0x00000082


	//----- nvinfo : EIATTR_KPARAM_INFO
	.align		4
.L_9599:
        /*0008*/ 	.byte	0x04, 0x17
        /*000a*/ 	.short	(.L_9601 - .L_9600)
.L_9600:
        /*000c*/ 	.word	0x00000000
        /*0010*/ 	.short	0x0006
        /*0012*/ 	.short	0x0024
        /*0014*/ 	.byte	0x00, 0xf0, 0x21, 0x00


	//----- nvinfo : EIATTR_KPARAM_INFO
	.align		4
.L_9601:
        /*0018*/ 	.byte	0x04, 0x17
        /*001a*/ 	.short	(.L_9603 - .L_9602)
.L_9602:
        /*001c*/ 	.word	0x00000000
        /*0020*/ 	.short	0x0005
        /*0022*/ 	.short	0x001c
        /*0024*/ 	.byte	0x00, 0xf0, 0x21, 0x00


	//----- nvinfo : EIATTR_KPARAM_INFO
	.align		4
.L_9603:
        /*0028*/ 	.byte	0x04, 0x17
        /*002a*/ 	.short	(.L_9605 - .L_9604)
.L_9604:
        /*002c*/ 	.word	0x00000000
        /*0030*/ 	.short	0x0004
        /*0032*/ 	.short	0x0019
        /*0034*/ 	.byte	0x00, 0xf0, 0x05, 0x00


	//----- nvinfo : EIATTR_KPARAM_INFO
	.align		4
.L_9605:
        /*0038*/ 	.byte	0x04, 0x17
        /*003a*/ 	.short	(.L_9607 - .L_9606)
.L_9606:
        /*003c*/ 	.word	0x00000000
        /*0040*/ 	.short	0x0003
        /*0042*/ 	.short	0x0018
        /*0044*/ 	.byte	0x00, 0xf0, 0x05, 0x00


	//----- nvinfo : EIATTR_KPARAM_INFO
	.align		4
.L_9607:
        /*0048*/ 	.byte	0x04, 0x17
        /*004a*/ 	.short	(.L_9609 - .L_9608)
.L_9608:
        /*004c*/ 	.word	0x00000000
        /*0050*/ 	.short	0x0002
        /*0052*/ 	.short	0x0008
        /*0054*/ 	.byte	0x00, 0xf0, 0x41, 0x00


	//----- nvinfo : EIATTR_KPARAM_INFO
	.align		4
.L_9609:
        /*0058*/ 	.byte	0x04, 0x17
        /*005a*/ 	.short	(.L_9611 - .L_9610)
.L_9610:
        /*005c*/ 	.word	0x00000000
        /*0060*/ 	.short	0x0001
        /*0062*/ 	.short	0x0004
        /*0064*/ 	.byte	0x00, 0xf0, 0x05, 0x00


	//----- nvinfo : EIATTR_KPARAM_INFO
	.align		4
.L_9611:
        /*0068*/ 	.byte	0x04, 0x17
        /*006a*/ 	.short	(.L_9613 - .L_9612)
.L_9612:
        /*006c*/ 	.word	0x00000000
        /*0070*/ 	.short	0x0000
        /*0072*/ 	.short	0x0000
        /*0074*/ 	.byte	0x00, 0xf0, 0x11, 0x00


	//----- nvinfo : EIATTR_SPARSE_MMA_MASK
	.align		4
.L_9613:
        /*0078*/ 	.byte	0x03, 0x50
        /*007a*/ 	.short	0x0000


	//----- nvinfo : EIATTR_MAXREG_COUNT
	.align		4
        /*007c*/ 	.byte	0x03, 0x1b
        /*007e*/ 	.short	0x00ff


	//----- nvinfo : EIATTR_EXTERNS
	.align		4
        /*0080*/ 	.byte	0x04, 0x0f
        /*0082*/ 	.short	(.L_9615 - .L_9614)


	//   ....[0]....
	.align		4
.L_9614:
        /*0084*/ 	.word	index@(__assertfail)


	//----- nvinfo : EIATTR_MERCURY_ISA_VERSION
	.align		4
.L_9615:
        /*0088*/ 	.byte	0x03, 0x5f
        /*008a*/ 	.short	0x0101


	//----- nvinfo : EIATTR_SYSCALL_OFFSETS
	.align		4
        /*008c*/ 	.byte	0x04, 0x46
        /*008e*/ 	.short	(.L_9617 - .L_9616)


	//   ....[0]....
.L_9616:
        /*0090*/ 	.word	0x000010e0


	//   ....[1]....
        /*0094*/ 	.word	0x00002220


	//   ....[2]....
        /*0098*/ 	.word	0x00003370


	//   ....[3]....
        /*009c*/ 	.word	0x00004490


	//   ....[4]....
        /*00a0*/ 	.word	0x00005760


	//   ....[5]....
        /*00a4*/ 	.word	0x00006780


	//   ....[6]....
        /*00a8*/ 	.word	0x00007760


	//   ....[7]....
        /*00ac*/ 	.word	0x00008740


	//----- nvinfo : EIATTR_EXIT_INSTR_OFFSETS
	.align		4
.L_9617:
        /*00b0*/ 	.byte	0x04, 0x1c
        /*00b2*/ 	.short	(.L_9619 - .L_9618)


	//   ....[0]....
.L_9618:
        /*00b4*/ 	.word	0x00007820


	//   ....[1]....
        /*00b8*/ 	.word	0x00007970


	//   ....[2]....
        /*00bc*/ 	.word	0x000079b0


	//   ....[3]....
        /*00c0*/ 	.word	0x00007a50


	//   ....[4]....
        /*00c4*/ 	.word	0x00007a90


	//   ....[5]....
        /*00c8*/ 	.word	0x00007ad0


	//   ....[6]....
        /*00cc*/ 	.word	0x00007b60


	//   ....[7]....
        /*00d0*/ 	.word	0x00007ba0


	//   ....[8]....
        /*00d4*/ 	.word	0x00007c40


	//   ....[9]....
        /*00d8*/ 	.word	0x00007c90


	//   ....[10]....
        /*00dc*/ 	.word	0x00007ce0


	//   ....[11]....
        /*00e0*/ 	.word	0x00007db0


	//   ....[12]....
        /*00e4*/ 	.word	0x00007e10


	//   ....[13]....
        /*00e8*/ 	.word	0x00007fa0


	//   ....[14]....
        /*00ec*/ 	.word	0x00008100


	//   ....[15]....
        /*00f0*/ 	.word	0x00008120


	//   ....[16]....
        /*00f4*/ 	.word	0x000081e0


	//   ....[17]....
        /*00f8*/ 	.word	0x00008360


	//   ....[18]....
        /*00fc*/ 	.word	0x000084e0


	//   ....[19]....
        /*0100*/ 	.word	0x00008640


	//   ....[20]....
        /*0104*/ 	.word	0x00008750


	//   ....[21]....
        /*0108*/ 	.word	0x00008790


	//   ....[22]....
        /*010c*/ 	.word	0x000087d0


	//----- nvinfo : EIATTR_MAX_THREADS
	.align		4
.L_9619:
        /*0110*/ 	.byte	0x04, 0x05
        /*0112*/ 	.short	(.L_9621 - .L_9620)
.L_9620:
        /*0114*/ 	.word	0x00000080
        /*0118*/ 	.word	0x00000001
        /*011c*/ 	.word	0x00000001


	//----- nvinfo : EIATTR_CRS_STACK_SIZE
	.align		4
.L_9621:
        /*0120*/ 	.byte	0x04, 0x1e
        /*0122*/ 	.short	(.L_9623 - .L_9622)
.L_9622:
        /*0124*/ 	.word	0x00000000


	//----- nvinfo : EIATTR_CBANK_PARAM_SIZE
	.align		4
.L_9623:
        /*0128*/ 	.byte	0x03, 0x19
        /*012a*/ 	.short	0x002c


	//----- nvinfo : EIATTR_PARAM_CBANK
	.align		4
        /*012c*/ 	.byte	0x04, 0x0a
        /*012e*/ 	.short	(.L_9625 - .L_9624)
	.align		4
.L_9624:
        /*0130*/ 	.word	index@(.nv.constant0._ZN2at6native27unrolled_elementwise_kernelIZZZNS0_15exp_kernel_cudaERNS_18TensorIteratorBaseEENKUlvE0_clEvENKUlvE2_clEvEUlN3c108BFloat16EE_St5arrayIPcLm2EELi4E23TrivialOffsetCalculatorILi1EjESD_NS0_6memory12LoadWithCastILi1EEENSE_13StoreWithCastILi1EEEEEviT_T0_T2_T3_T4_T5_)
        /*0134*/ 	.short	0x0210
        /*0136*/ 	.short	0x002c


	//----- nvinfo : EIATTR_SW_WAR
	.align		4
.L_9625:
        /*0138*/ 	.byte	0x04, 0x36
        /*013a*/ 	.short	(.L_9627 - .L_9626)
.L_9626:
        /*013c*/ 	.word	0x00000008
.L_9627:


//--------------------- .nv.info._ZN2at6native18elementwise_kernelILi128ELi4EZNS0_22gpu_kernel_impl_nocastIZZZNS0_15exp_kernel_cudaERNS_18TensorIteratorBaseEENKUlvE0_clEvENKUlvE2_clEvEUlN3c108BFloat16EE_EEvS4_RKT_EUliE_EEviT1_ --------------------------
	.section	.nv.info._ZN2at6native18elementwise_kernelILi128ELi4EZNS0_22gpu_kernel_impl_nocastIZZZNS0_15exp_kernel_cudaERNS_18TensorIteratorBaseEENKUlvE0_clEvENKUlvE2_clEvEUlN3c108BFloat16EE_EEvS4_RKT_EUliE_EEviT1_,"",@"SHT_CUDA_INFO"
	.sectionflags	@""
	.align	4


	//----- nvinfo : EIATTR_CUDA_API_VERSION
	.align		4
        /*0000*/ 	.byte	0x04, 0x37
        /*0002*/ 	.short	(.L_9629 - .L_9628)
.L_9628:
        /*0004*/ 	.word	0x00000082


	//----- nvinfo : EIATTR_KPARAM_INFO
	.align		4
.L_9629:
        /*0008*/ 	.byte	0x04, 0x17
        /*000a*/ 	.short	(.L_9631 - .L_9630)
.L_9630:
        /*000c*/ 	.word	0x00000000
        /*0010*/ 	.short	0x0001
        /*0012*/ 	.short	0x0008
        /*0014*/ 	.byte	0x00, 0xf0, 0x61, 0x08


	//----- nvinfo : EIATTR_KPARAM_INFO
	.align		4
.L_9631:
        /*0018*/ 	.byte	0x04, 0x17
        /*001a*/ 	.short	(.L_9633 - .L_9632)
.L_9632:
        /*001c*/ 	.word	0x00000000
        /*0020*/ 	.short	0x0000
        /*0022*/ 	.short	0x0000
        /*0024*/ 	.byte	0x00, 0xf0, 0x11, 0x00


	//----- nvinfo : EIATTR_SPARSE_MMA_MASK
	.align		4
.L_9633:
        /*0028*/ 	.byte	0x03, 0x50
        /*002a*/ 	.short	0x0000


	//----- nvinfo : EIATTR_MAXREG_COUNT
	.align		4
        /*002c*/ 	.byte	0x03, 0x1b
        /*002e*/ 	.short	0x0080


	//----- nvinfo : EIATTR_MERCURY_ISA_VERSION
	.align		4
        /*0030*/ 	.byte	0x03, 0x5f
        /*0032*/ 	.short	0x0101


	//----- nvinfo : EIATTR_EXIT_INSTR_OFFSETS
	.align		4
        /*0034*/ 	.byte	0x04, 0x1c
        /*0036*/ 	.short	(.L_9635 - .L_9634)


	//   ....[0]....
.L_9634:
        /*0038*/ 	.word	0x00003c20


	//   ....[1]....
        /*003c*/ 	.word	0x00004fd0


	//----- nvinfo : EIATTR_MAX_THREADS
	.align		4
.L_9635:
        /*0040*/ 	.byte	0x04, 0x05
        /*0042*/ 	.short	(.L_9637 - .L_9636)
.L_9636:
        /*0044*/ 	.word	0x00000080
        /*0048*/ 	.word	0x00000001
        /*004c*/ 	.word	0x00000001


	//----- nvinfo : EIATTR_CRS_STACK_SIZE
	.align		4
.L_9637:
        /*0050*/ 	.byte	0x04, 0x1e
        /*0052*/ 	.short	(.L_9639 - .L_9638)
.L_9638:
        /*0054*/ 	.word	0x00000000


	//----- nvinfo : EIATTR_CBANK_PARAM_SIZE
	.align		4
.L_9639:
        /*0058*/ 	.byte	0x03, 0x19
        /*005a*/ 	.short	0x0220


	//----- nvinfo : EIATTR_PARAM_CBANK
	.align		4
        /*005c*/ 	.byte	0x04, 0x0a
        /*005e*/ 	.short	(.L_9641 - .L_9640)
	.align		4
.L_9640:
        /*0060*/ 	.word	index@(.nv.constant0._ZN2at6native18elementwise_kernelILi128ELi4EZNS0_22gpu_kernel_impl_nocastIZZZNS0_15exp_kernel_cudaERNS_18TensorIteratorBaseEENKUlvE0_clEvENKUlvE2_clEvEUlN3c108BFloat16EE_EEvS4_RKT_EUliE_EEviT1_)
        /*0064*/ 	.short	0x0210
        /*0066*/ 	.short	0x0220


	//----- nvinfo : EIATTR_SW_WAR
	.align		4
.L_9641:
        /*0068*/ 	.byte	0x04, 0x36
        /*006a*/ 	.short	(.L_9643 - .L_9642)
.L_9642:
        /*006c*/ 	.word	0x00000008
.L_9643:


//--------------------- .nv.info._ZN2at6native27unrolled_elementwise_kernelIZZZNS0_15exp_kernel_cudaERNS_18TensorIteratorBaseEENKUlvE0_clEvENKUlvE2_clEvEUlN3c108BFloat16EE_St5arrayIPcLm2EELi4E23TrivialOffsetCalculatorILi1EjESD_NS0_6memory15LoadWithoutCastENSE_16StoreWithoutCastEEEviT_T0_T2_T3_T4_T5_ --------------------------
	.section	.nv.info._ZN2at6native27unrolled_elementwise_kernelIZZZNS0_15exp_kernel_cudaERNS_18TensorIteratorBaseEENKUlvE0_clEvENKUlvE2_clEvEUlN3c108BFloat16EE_St5arrayIPcLm2EELi4E23TrivialOffsetCalculatorILi1EjESD_NS0_6memory15LoadWithoutCastENSE_16StoreWithoutCastEEEviT_T0_T2_T3_T4_T5_,"",@"SHT_CUDA_INFO"
	.sectionflags	@""
	.align	4


	//----- nvinfo : EIATTR_CUDA_API_VERSION
	.align		4
        /*0000*/ 	.byte	0x04, 0x37
        /*0002*/ 	.short	(.L_9645 - .L_9644)
.L_9644:
        /*0004*/ 	.word	0x00000082


	//----- nvinfo : EIATTR_KPARAM_INFO
	.align		4
.L_9645:
        /*0008*/ 	.byte	0x04, 0x17
        /*000a*/ 	.short	(.L_9647 - .L_9646)
.L_9646:
        /*000c*/ 	.word	0x00000000
        /*0010*/ 	.short	0x0006
        /*0012*/ 	.short	0x001b
        /*0014*/ 	.byte	0x00, 0xf0, 0x05, 0x00


	//----- nvinfo : EIATTR_KPARAM_INFO
	.align		4
.L_9647:
        /*0018*/ 	.byte	0x04, 0x17
        /*001a*/ 	.short	(.L_9649 - .L_9648)
.L_9648:
        /*001c*/ 	.word	0x00000000
        /*0020*/ 	.short	0x0005
        /*0022*/ 	.short	0x001a
        /*0024*/ 	.byte	0x00, 0xf0, 0x05, 0x00


	//----- nvinfo : EIATTR_KPARAM_INFO
	.align		4
.L_9649:
        /*0028*/ 	.byte	0x04, 0x17
        /*002a*/ 	.short	(.L_9651 - .L_9650)
.L_9650:
        /*002c*/ 	.word	0x00000000
        /*0030*/ 	.short	0x0004
        /*0032*/ 	.short	0x0019
        /*0034*/ 	.byte	0x00, 0xf0, 0x05, 0x00


	//----- nvinfo : EIATTR_KPARAM_INFO
	.align		4
.L_9651:
        /*0038*/ 	.byte	0x04, 0x17
        /*003a*/ 	.short	(.L_9653 - .L_9652)
.L_9652:
        /*003c*/ 	.word	0x00000000
        /*0040*/ 	.short	0x0003
        /*0042*/ 	.short	0x0018
        /*0044*/ 	.byte	0x00, 0xf0, 0x05, 0x00


	//----- nvinfo : EIATTR_KPARAM_INFO
	.align		4
.L_9653:
        /*0048*/ 	.byte	0x04, 0x17
        /*004a*/ 	.short	(.L_9655 - .L_9654)
.L_9654:
        /*004c*/ 	.word	0x00000000
        /*0050*/ 	.short	0x0002
        /*0052*/ 	.short	0x0008
        /*0054*/ 	.byte	0x00, 0xf0, 0x41, 0x00


	//----- nvinfo : EIATTR_KPARAM_INFO
	.align		4
.L_9655:
        /*0058*/ 	.byte	0x04, 0x17
        /*005a*/ 	.short	(.L_9657 - .L_9656)
.L_9656:
        /*005c*/ 	.word	0x00000000
        /*0060*/ 	.short	0x0001
        /*0062*/ 	.short	0x0004
        /*0064*/ 	.byte	0x00, 0xf0, 0x05, 0x00


	//----- nvinfo : EIATTR_KPARAM_INFO
	.align		4
.L_9657:
        /*0068*/ 	.byte	0x04, 0x17
        /*006a*/ 	.short	(.L_9659 - .L_9658)
.L_9658:
        /*006c*/ 	.word	0x00000000
        /*0070*/ 	.short	0x0000
        /*0072*/ 	.short	0x0000
        /*0074*/ 	.byte	0x00, 0xf0, 0x11, 0x00


	//----- nvinfo : EIATTR_SPARSE_MMA_MASK
	.align		4
.L_9659:
        /*0078*/ 	.byte	0x03, 0x50
        /*007a*/ 	.short	0x0000


	//----- nvinfo : EIATTR_MAXREG_COUNT
	.align		4
        /*007c*/ 	.byte	0x03, 0x1b
        /*007e*/ 	.short	0x00ff


	//----- nvinfo : EIATTR_MERCURY_ISA_VERSION
	.align		4
        /*0080*/ 	.byte	0x03, 0x5f
        /*0082*/ 	.short	0x0101


	//----- nvinfo : EIATTR_EXIT_INSTR_OFFSETS
	.align		4
        /*0084*/ 	.byte	0x04, 0x1c
        /*0086*/ 	.short	(.L_9661 - .L_9660)


	//   ....[0]....
.L_9660:
        /*0088*/ 	.word	0x000004b0


	//   ....[1]....
        /*008c*/ 	.word	0x00000520


	//----- nvinfo : EIATTR_MAX_THREADS
	.align		4
.L_9661:
        /*0090*/ 	.byte	0x04, 0x05
        /*0092*/ 	.short	(.L_9663 - .L_9662)
.L_9662:
        /*0094*/ 	.word	0x00000080
        /*0098*/ 	.word	0x00000001
        /*009c*/ 	.word	0x00000001


	//----- nvinfo : EIATTR_CRS_STACK_SIZE
	.align		4
.L_9663:
        /*00a0*/ 	.byte	0x04, 0x1e
        /*00a2*/ 	.short	(.L_9665 - .L_9664)
.L_9664:
        /*00a4*/ 	.word	0x00000000


	//----- nvinfo : EIATTR_CBANK_PARAM_SIZE
	.align		4
.L_9665:
        /*00a8*/ 	.byte	0x03, 0x19
        /*00aa*/ 	.short	0x001c


	//----- nvinfo : EIATTR_PARAM_CBANK
	.align		4
        /*00ac*/ 	.byte	0x04, 0x0a
        /*00ae*/ 	.short	(.L_9667 - .L_9666)
	.align		4
.L_9666:
        /*00b0*/ 	.word	index@(.nv.constant0._ZN2at6native27unrolled_elementwise_kernelIZZZNS0_15exp_kernel_cudaERNS_18TensorIteratorBaseEENKUlvE0_clEvENKUlvE2_clEvEUlN3c108BFloat16EE_St5arrayIPcLm2EELi4E23TrivialOffsetCalculatorILi1EjESD_NS0_6memory15LoadWithoutCastENSE_16StoreWithoutCastEEEviT_T0_T2_T3_T4_T5_)
        /*00b4*/ 	.short	0x0210
        /*00b6*/ 	.short	0x001c


	//----- nvinfo : EIATTR_SW_WAR
	.align		4
.L_9667:
        /*00b8*/ 	.byte	0x04, 0x36
        /*00ba*/ 	.short	(.L_9669 - .L_9668)
.L_9668:
        /*00bc*/ 	.word	0x00000008
.L_9669:


//--------------------- .nv.info._ZN2at6native29vectorized_elementwise_kernelILi2EZZZNS0_15exp_kernel_cudaERNS_18TensorIteratorBaseEENKUlvE0_clEvENKUlvE2_clEvEUlN3c108BFloat16EE_St5arrayIPcLm2EEEEviT0_T1_ --------------------------
	.section	.nv.info._ZN2at6native29vectorized_elementwise_kernelILi2EZZZNS0_15exp_kernel_cudaERNS_18TensorIteratorBaseEENKUlvE0_clEvENKUlvE2_clEvEUlN3c108BFloat16EE_St5arrayIPcLm2EEEEviT0_T1_,"",@"SHT_CUDA_INFO"
	.sectionflags	@""
	.align	4


	//----- nvinfo : EIATTR_CUDA_API_VERSION
	.align		4
        /*0000*/ 	.byte	0x04, 0x37
        /*0002*/ 	.short	(.L_9671 - .L_9670)
.L_9670:
        /*0004*/ 	.word	0x00000082


	//----- nvinfo : EIATTR_KPARAM_INFO
	.align		4
.L_9671:
        /*0008*/ 	.byte	0x04, 0x17
        /*000a*/ 	.short	(.L_9673 - .L_9672)
.L_9672:
        /*000c*/ 	.word	0x00000000
        /*0010*/ 	.short	0x0002
        /*0012*/ 	.short	0x0008
        /*0014*/ 	.byte	0x00, 0xf0, 0x41, 0x00


	//----- nvinfo : EIATTR_KPARAM_INFO
	.align		4
.L_9673:
        /*0018*/ 	.byte	0x04, 0x17
        /*001a*/ 	.short	(.L_9675 - .L_9674)
.L_9674:
        /*001c*/ 	.word	0x00000000
        /*0020*/ 	.short	0x0001
        /*0022*/ 	.short	0x0004
        /*0024*/ 	.byte	0x00, 0xf0, 0x05, 0x00


	//----- nvinfo : EIATTR_KPARAM_INFO
	.align		4
.L_9675:
        /*0028*/ 	.byte	0x04, 0x17
        /*002a*/ 	.short	(.L_9677 - .L_9676)
.L_9676:
        /*002c*/ 	.word	0x00000000
        /*0030*/ 	.short	0x0000
        /*0032*/ 	.short	0x0000
        /*0034*/ 	.byte	0x00, 0xf0, 0x11, 0x00


	//----- nvinfo : EIATTR_SPARSE_MMA_MASK
	.align		4
.L_9677:
        /*0038*/ 	.byte	0x03, 0x50
        /*003a*/ 	.short	0x0000


	//----- nvinfo : EIATTR_MAXREG_COUNT
	.align		4
        /*003c*/ 	.byte	0x03, 0x1b
        /*003e*/ 	.short	0x00ff


	//----- nvinfo : EIATTR_MERCURY_ISA_VERSION
	.align		4
        /*0040*/ 	.byte	0x03, 0x5f
        /*0042*/ 	.short	0x0101


	//----- nvinfo : EIATTR_EXIT_INSTR_OFFSETS
	.align		4
        /*0044*/ 	.byte	0x04, 0x1c
        /*0046*/ 	.short	(.L_9679 - .L_9678)


	//   ....[0]....
.L_9678:
        /*0048*/ 	.word	0x00000370


	//   ....[1]....
        /*004c*/ 	.word	0x00000d40


	//   ....[2]....
        /*0050*/ 	.word	0x00000d90


	//----- nvinfo : EIATTR_MAX_THREADS
	.align		4
.L_9679:
        /*0054*/ 	.byte	0x04, 0x05
        /*0056*/ 	.short	(.L_9681 - .L_9680)
.L_9680:
        /*0058*/ 	.word	0x00000080
        /*005c*/ 	.word	0x00000001
        /*0060*/ 	.word	0x00000001


	//----- nvinfo : EIATTR_CRS_STACK_SIZE
	.align		4
.L_9681:
        /*0064*/ 	.byte	0x04, 0x1e
        /*0066*/ 	.short	(.L_9683 - .L_9682)
.L_9682:
        /*0068*/ 	.word	0x00000000


	//----- nvinfo : EIATTR_CBANK_PARAM_SIZE
	.align		4
.L_9683:
        /*006c*/ 	.byte	0x03, 0x19
        /*006e*/ 	.short	0x0018


	//----- nvinfo : EIATTR_PARAM_CBANK
	.align		4
        /*0070*/ 	.byte	0x04, 0x0a
        /*0072*/ 	.short	(.L_9685 - .L_9684)
	.align		4
.L_9684:
        /*0074*/ 	.word	index@(.nv.constant0._ZN2at6native29vectorized_elementwise_kernelILi2EZZZNS0_15exp_kernel_cudaERNS_18TensorIteratorBaseEENKUlvE0_clEvENKUlvE2_clEvEUlN3c108BFloat16EE_St5arrayIPcLm2EEEEviT0_T1_)
        /*0078*/ 	.short	0x0210
        /*007a*/ 	.short	0x0018


	//----- nvinfo : EIATTR_SW_WAR
	.align		4
.L_9685:
        /*007c*/ 	.byte	0x04, 0x36
        /*007e*/ 	.short	(.L_9687 - .L_9686)
.L_9686:
        /*0080*/ 	.word	0x00000008
.L_9687:


//--------------------- .nv.info._ZN2at6native29vectorized_elementwise_kernelILi4EZZZNS0_15exp_kernel_cudaERNS_18TensorIteratorBaseEENKUlvE0_clEvENKUlvE2_clEvEUlN3c108BFloat16EE_St5arrayIPcLm2EEEEviT0_T1_ --------------------------
	.section	.nv.info._ZN2at6native29vectorized_elementwise_kernelILi4EZZZNS0_15exp_kernel_cudaERNS_18TensorIteratorBaseEENKUlvE0_clEvENKUlvE2_clEvEUlN3c108BFloat16EE_St5arrayIPcLm2EEEEviT0_T1_,"",@"SHT_CUDA_INFO"
	.sectionflags	@""
	.align	4


	//----- nvinfo : EIATTR_CUDA_API_VERSION
	.align		4
        /*0000*/ 	.byte	0x04, 0x37
        /*0002*/ 	.short	(.L_9689 - .L_9688)
.L_9688:
        /*0004*/ 	.word	0x00000082


	//----- nvinfo : EIATTR_KPARAM_INFO
	.align		4
.L_9689:
        /*0008*/ 	.byte	0x04, 0x17
        /*000a*/ 	.short	(.L_9691 - .L_9690)
.L_9690:
        /*000c*/ 	.word	0x00000000
        /*0010*/ 	.short	0x0002
        /*0012*/ 	.short	0x0008
        /*0014*/ 	.byte	0x00, 0xf0, 0x41, 0x00


	//----- nvinfo : EIATTR_KPARAM_INFO
	.align		4
.L_9691:
        /*0018*/ 	.byte	0x04, 0x17
        /*001a*/ 	.short	(.L_9693 - .L_9692)
.L_9692:
        /*001c*/ 	.word	0x00000000
        /*0020*/ 	.short	0x0001
        /*0022*/ 	.short	0x0004
        /*0024*/ 	.byte	0x00, 0xf0, 0x05, 0x00


	//----- nvinfo : EIATTR_KPARAM_INFO
	.align		4
.L_9693:
        /*0028*/ 	.byte	0x04, 0x17
        /*002a*/ 	.short	(.L_9695 - .L_9694)
.L_9694:
        /*002c*/ 	.word	0x00000000
        /*0030*/ 	.short	0x0000
        /*0032*/ 	.short	0x0000
        /*0034*/ 	.byte	0x00, 0xf0, 0x11, 0x00


	//----- nvinfo : EIATTR_SPARSE_MMA_MASK
	.align		4
.L_9695:
        /*0038*/ 	.byte	0x03, 0x50
        /*003a*/ 	.short	0x0000


	//----- nvinfo : EIATTR_MAXREG_COUNT
	.align		4
        /*003c*/ 	.byte	0x03, 0x1b
        /*003e*/ 	.short	0x00ff


	//----- nvinfo : EIATTR_MERCURY_ISA_VERSION
	.align		4
        /*0040*/ 	.byte	0x03, 0x5f
        /*0042*/ 	.short	0x0101


	//----- nvinfo : EIATTR_EXIT_INSTR_OFFSETS
	.align		4
        /*0044*/ 	.byte	0x04, 0x1c
        /*0046*/ 	.short	(.L_9697 - .L_9696)


	//   ....[0]....
.L_9696:
        /*0048*/ 	.word	0x00000330


	//   ....[1]....
        /*004c*/ 	.word	0x00000d00


	//   ....[2]....
        /*0050*/ 	.word	0x00000d50


	//----- nvinfo : EIATTR_MAX_THREADS
	.align		4
.L_9697:
        /*0054*/ 	.byte	0x04, 0x05
        /*0056*/ 	.short	(.L_9699 - .L_9698)
.L_9698:
        /*0058*/ 	.word	0x00000080
        /*005c*/ 	.word	0x00000001
        /*0060*/ 	.word	0x00000001


	//----- nvinfo : EIATTR_CRS_STACK_SIZE
	.align		4
.L_9699:
        /*0064*/ 	.byte	0x04, 0x1e
        /*0066*/ 	.short	(.L_9701 - .L_9700)
.L_9700:
        /*0068*/ 	.word	0x00000000


	//----- nvinfo : EIATTR_CBANK_PARAM_SIZE
	.align		4
.L_9701:
        /*006c*/ 	.byte	0x03, 0x19
        /*006e*/ 	.short	0x0018


	//----- nvinfo : EIATTR_PARAM_CBANK
	.align		4
        /*0070*/ 	.byte	0x04, 0x0a
        /*0072*/ 	.short	(.L_9703 - .L_9702)
	.align		4
.L_9702:
        /*0074*/ 	.word	index@(.nv.constant0._ZN2at6native29vectorized_elementwise_kernelILi4EZZZNS0_15exp_kernel_cudaERNS_18TensorIteratorBaseEENKUlvE0_clEvENKUlvE2_clEvEUlN3c108BFloat16EE_St5arrayIPcLm2EEEEviT0_T1_)
        /*0078*/ 	.short	0x0210
        /*007a*/ 	.short	0x0018


	//----- nvinfo : EIATTR_SW_WAR
	.align		4
.L_9703:
        /*007c*/ 	.byte	0x04, 0x36
        /*007e*/ 	.short	(.L_9705 - .L_9704)
.L_9704:
        /*0080*/ 	.word	0x00000008
.L_9705:


//--------------------- .nv.info._ZN2at6native29vectorized_elementwise_kernelILi8EZZZNS0_15exp_kernel_cudaERNS_18TensorIteratorBaseEENKUlvE0_clEvENKUlvE2_clEvEUlN3c108BFloat16EE_St5arrayIPcLm2EEEEviT0_T1_ --------------------------
	.section	.nv.info._ZN2at6native29vectorized_elementwise_kernelILi8EZZZNS0_15exp_kernel_cudaERNS_18TensorIteratorBaseEENKUlvE0_clEvENKUlvE2_clEvEUlN3c108BFloat16EE_St5arrayIPcLm2EEEEviT0_T1_,"",@"SHT_CUDA_INFO"
	.sectionflags	@""
	.align	4


	//----- nvinfo : EIATTR_CUDA_API_VERSION
	.align		4
        /*0000*/ 	.byte	0x04, 0x37
        /*0002*/ 	.short	(.L_9707 - .L_9706)
.L_9706:
        /*0004*/ 	.word	0x00000082


	//----- nvinfo : EIATTR_KPARAM_INFO
	.align		4
.L_9707:
        /*0008*/ 	.byte	0x04, 0x17
        /*000a*/ 	.short	(.L_9709 - .L_9708)
.L_9708:
        /*000c*/ 	.word	0x00000000
        /*0010*/ 	.short	0x0002
        /*0012*/ 	.short	0x0008
        /*0014*/ 	.byte	0x00, 0xf0, 0x41, 0x00


	//----- nvinfo : EIATTR_KPARAM_INFO
	.align		4
.L_9709:
        /*0018*/ 	.byte	0x04, 0x17
        /*001a*/ 	.short	(.L_9711 - .L_9710)
.L_9710:
        /*001c*/ 	.word	0x00000000
        /*0020*/ 	.short	0x0001
        /*0022*/ 	.short	0x0004
        /*0024*/ 	.byte	0x00, 0xf0, 0x05, 0x00


	//----- nvinfo : EIATTR_KPARAM_INFO
	.align		4
.L_9711:
        /*0028*/ 	.byte	0x04, 0x17
        /*002a*/ 	.short	(.L_9713 - .L_9712)
.L_9712:
        /*002c*/ 	.word	0x00000000
        /*0030*/ 	.short	0x0000
        /*0032*/ 	.short	0x0000
        /*0034*/ 	.byte	0x00, 0xf0, 0x11, 0x00


	//----- nvinfo : EIATTR_SPARSE_MMA_MASK
	.align		4
.L_9713:
        /*0038*/ 	.byte	0x03, 0x50
        /*003a*/ 	.short	0x0000


	//----- nvinfo : EIATTR_MAXREG_COUNT
	.align		4
        /*003c*/ 	.byte	0x03, 0x1b
        /*003e*/ 	.short	0x00ff


	//----- nvinfo : EIATTR_MERCURY_ISA_VERSION
	.align		4
        /*0040*/ 	.byte	0x03, 0x5f
        /*0042*/ 	.short	0x0101


	//----- nvinfo : EIATTR_EXIT_INSTR_OFFSETS
	.align		4
        /*0044*/ 	.byte	0x04, 0x1c
        /*0046*/ 	.short	(.L_9715 - .L_9714)


	//   ....[0]....
.L_9714:
        /*0048*/ 	.word	0x00000310


	//   ....[1]....
        /*004c*/ 	.word	0x00000ce0


	//   ....[2]....
        /*0050*/ 	.word	0x00000d30


	//----- nvinfo : EIATTR_MAX_THREADS
	.align		4
.L_9715:
        /*0054*/ 	.byte	0x04, 0x05
        /*0056*/ 	.short	(.L_9717 - .L_9716)
.L_9716:
        /*0058*/ 	.word	0x00000080
        /*005c*/ 	.word	0x00000001
        /*0060*/ 	.word	0x00000001


	//----- nvinfo : EIATTR_CRS_STACK_SIZE
	.align		4
.L_9717:
        /*0064*/ 	.byte	0x04, 0x1e
        /*0066*/ 	.short	(.L_9719 - .L_9718)
.L_9718:
        /*0068*/ 	.word	0x00000000


	//----- nvinfo : EIATTR_CBANK_PARAM_SIZE
	.align		4
.L_9719:
        /*006c*/ 	.byte	0x03, 0x19
        /*006e*/ 	.short	0x0018


	//----- nvinfo : EIATTR_PARAM_CBANK
	.align		4
        /*0070*/ 	.byte	0x04, 0x0a
        /*0072*/ 	.short	(.L_9721 - .L_9720)
	.align		4
.L_9720:
        /*0074*/ 	.word	index@(.nv.constant0._ZN2at6native29vectorized_elementwise_kernelILi8EZZZNS0_15exp_kernel_cudaERNS_18TensorIteratorBaseEENKUlvE0_clEvENKUlvE2_clEvEUlN3c108BFloat16EE_St5arrayIPcLm2EEEEviT0_T1_)
        /*0078*/ 	.short	0x0210
        /*007a*/ 	.short	0x0018


	//----- nvinfo : EIATTR_SW_WAR
	.align		4
.L_9721:
        /*007c*/ 	.byte	0x04, 0x36
        /*007e*/ 	.short	(.L_9723 - .L_9722)
.L_9722:
        /*0080*/ 	.word	0x00000008
.L_9723:


//--------------------- .nv.info._ZN2at6native18elementwise_kernelILi128ELi4EZNS0_15gpu_kernel_implIZZZNS0_15exp_kernel_cudaERNS_18TensorIteratorBaseEENKUlvE0_clEvENKUlvE1_clEvEUlN3c104HalfEE_EEvS4_RKT_EUliE_EEviT1_ --------------------------
	.section	.nv.info._ZN2at6native18elementwise_kernelILi128ELi4EZNS0_15gpu_kernel_implIZZZNS0_15exp_kernel_cudaERNS_18TensorIteratorBaseEENKUlvE0_clEvENKUlvE1_clEvEUlN3c104HalfEE_EEvS4_RKT_EUliE_EEviT1_,"",@"SHT_CUDA_INFO"
	.sectionflags	@""
	.align	4


	//----- nvinfo : EIATTR_CUDA_API_VERSION
	.align		4
        /*0000*/ 	.byte	0x04, 0x37
        /*0002*/ 	.short	(.L_9725 - .L_9724)
.L_9724:
        /*0004*/ 	.word	0x00000082


	//----- nvinfo : EIATTR_KPARAM_INFO
	.align		4
.L_9725:
        /*0008*/ 	.byte	0x04, 0x17
        /*000a*/ 	.short	(.L_9727 - .L_9726)
.L_9726:
        /*000c*/ 	.word	0x00000000
        /*0010*/ 	.short	0x0001
        /*0012*/ 	.short	0x0008
        /*0014*/ 	.byte	0x00, 0xf0, 0x61, 0x08


	//----- nvinfo : EIATTR_KPARAM_INFO
	.align		4
.L_9727:
        /*0018*/ 	.byte	0x04, 0x17
        /*001a*/ 	.short	(.L_9729 - .L_9728)
.L_9728:
        /*001c*/ 	.word	0x00000000
        /*0020*/ 	.short	0x0000
        /*0022*/ 	.short	0x0000
        /*0024*/ 	.byte	0x00, 0xf0, 0x11, 0x00


	//----- nvinfo : EIATTR_SPARSE_MMA_MASK
	.align		4
.L_9729:
        /*0028*/ 	.byte	0x03, 0x50
        /*002a*/ 	.short	0x0000


	//----- nvinfo : EIATTR_MAXREG_COUNT
	.align		4
        /*002c*/ 	.byte	0x03, 0x1b
        /*002e*/ 	.short	0x0080


	//----- nvinfo : EIATTR_EXTERNS
	.align		4
        /*0030*/ 	.byte	0x04, 0x0f
        /*0032*/ 	.short	(.L_9731 - .L_9730)


	//   ....[0]....
	.align		4
.L_9730:
        /*0034*/ 	.word	index@(__assertfail)


	//----- nvinfo : EIATTR_MERCURY_ISA_VERSION
	.align		4
.L_9731:
        /*0038*/ 	.byte	0x03, 0x5f
        /*003a*/ 	.short	0x0101


	//----- nvinfo : EIATTR_SYSCALL_OFFSETS
	.align		4
        /*003c*/ 	.byte	0x04, 0x46
        /*003e*/ 	.short	(.L_9733 - .L_9732)


	//   ....[0]....
.L_9732:
        /*0040*/ 	.word	0x000022b0


	//   ....[1]....
        /*0044*/ 	.word	0x00003250


	//   ....[2]....
        /*0048*/ 	.word	0x00005560


	//   ....[3]....
        /*004c*/ 	.word	0x00006500


	//   ....[4]....
        /*0050*/ 	.word	0x00008800


	//   ....[5]....
        /*0054*/ 	.word	0x000097a0


	//   ....[6]....
        /*0058*/ 	.word	0x0000ba90


	//   ....[7]....
        /*005c*/ 	.word	0x0000ca30


	//----- nvinfo : EIATTR_EXIT_INSTR_OFFSETS
	.align		4
.L_9733:
        /*0060*/ 	.byte	0x04, 0x1c
        /*0062*/ 	.short	(.L_9735 - .L_9734)


	//   ....[0]....
.L_9734:
        /*0064*/ 	.word	0x00009870


	//   ....[1]....
        /*0068*/ 	.word	0x0000bc60


	//   ....[2]....
        /*006c*/ 	.word	0x0000bca0


	//   ....[3]....
        /*0070*/ 	.word	0x0000bd40


	//   ....[4]....
        /*0074*/ 	.word	0x0000bd80


	//   ....[5]....
        /*0078*/ 	.word	0x0000bdc0


	//   ....[6]....
        /*007c*/ 	.word	0x0000be50


	//   ....[7]....
        /*0080*/ 	.word	0x0000be70


	//   ....[8]....
        /*0084*/ 	.word	0x0000bf10


	//   ....[9]....
        /*0088*/ 	.word	0x0000bf60


	//   ....[10]....
        /*008c*/ 	.word	0x0000bfb0


	//   ....[11]....
        /*0090*/ 	.word	0x0000c080


	//   ....[12]....
        /*0094*/ 	.word	0x0000c0e0


	//   ....[13]....
        /*0098*/ 	.word	0x0000c270


	//   ....[14]....
        /*009c*/ 	.word	0x0000c3d0


	//   ....[15]....
        /*00a0*/ 	.word	0x0000c410


	//   ....[16]....
        /*00a4*/ 	.word	0x0000c4d0


	//   ....[17]....
        /*00a8*/ 	.word	0x0000c650


	//   ....[18]....
        /*00ac*/ 	.word	0x0000c7d0


	//   ....[19]....
        /*00b0*/ 	.word	0x0000c930


	//   ....[20]....
        /*00b4*/ 	.word	0x0000ca40


	//   ....[21]....
        /*00b8*/ 	.word	0x0000ca80


	//   ....[22]....
        /*00bc*/ 	.word	0x0000cac0


	//----- nvinfo : EIATTR_MAX_THREADS
	.align		4
.L_9735:
        /*00c0*/ 	.byte	0x04, 0x05
        /*00c2*/ 	.short	(.L_9737 - .L_9736)
.L_9736:
        /*00c4*/ 	.word	0x00000080
        /*00c8*/ 	.word	0x00000001
        /*00cc*/ 	.word	0x00000001


	//----- nvinfo : EIATTR_CRS_STACK_SIZE
	.align		4
.L_9737:
        /*00d0*/ 	.byte	0x04, 0x1e
        /*00d2*/ 	.short	(.L_9739 - .L_9738)
.L_9738:
        /*00d4*/ 	.word	0x00000000


	//----- nvinfo : EIATTR_CBANK_PARAM_SIZE
	.align		4
.L_9739:
        /*00d8*/ 	.byte	0x03, 0x19
        /*00da*/ 	.short	0x0220


	//----- nvinfo : EIATTR_PARAM_CBANK
	.align		4
        /*00dc*/ 	.byte	0x04, 0x0a
        /*00de*/ 	.short	(.L_9741 - .L_9740)
	.align		4
.L_9740:
        /*00e0*/ 	.word	index@(.nv.constant0._ZN2at6native18elementwise_kernelILi128ELi4EZNS0_15gpu_kernel_implIZZZNS0_15exp_kernel_cudaERNS_18TensorIteratorBaseEENKUlvE0_clEvENKUlvE1_clEvEUlN3c104HalfEE_EEvS4_RKT_EUliE_EEviT1_)
        /*00e4*/ 	.short	0x0210
        /*00e6*/ 	.short	0x0220


	//----- nvinfo : EIATTR_SW_WAR
	.align		4
.L_9741:
        /*00e8*/ 	.byte	0x04, 0x36
        /*00ea*/ 	.short	(.L_9743 - .L_9742)
.L_9742:
        /*00ec*/ 	.word	0x00000008
.L_9743:


//--------------------- .nv.info._ZN2at6native27unrolled_elementwise_kernelIZZZNS0_15exp_kernel_cudaERNS_18TensorIteratorBaseEENKUlvE0_clEvENKUlvE1_clEvEUlN3c104HalfEE_St5arrayIPcLm2EELi4E23TrivialOffsetCalculatorILi1EjESD_NS0_6memory12LoadWithCastILi1EEENSE_13StoreWithCastILi1EEEEEviT_T0_T2_T3_T4_T5_ --------------------------
	.section	.nv.info._ZN2at6native27unrolled_elementwise_kernelIZZZNS0_15exp_kernel_cudaERNS_18TensorIteratorBaseEENKUlvE0_clEvENKUlvE1_clEvEUlN3c104HalfEE_St5arrayIPcLm2EELi4E23TrivialOffsetCalculatorILi1EjESD_NS0_6memory12LoadWithCastILi1EEENSE_13StoreWithCastILi1EEEEEviT_T0_T2_T3_T4_T5_,"",@"SHT_CUDA_INFO"
	.sectionflags	@""
	.align	4


	//----- nvinfo : EIATTR_CUDA_API_VERSION
	.align		4
        /*0000*/ 	.byte	0x04, 0x37
        /*0002*/ 	.short	(.L_9745 - .L_9744)
.L_9744:
        /*0004*/ 	.word	0x00000082


	//----- nvinfo : EIATTR_KPARAM_INFO
	.align		4
.L_9745:
        /*0008*/ 	.byte	0x04, 0x17
        /*000a*/ 	.short	(.L_9747 - .L_9746)
.L_9746:
        /*000c*/ 	.word	0x00000000
        /*0010*/ 	.short	0x0006
        /*0012*/ 	.short	0x0024
        /*0014*/ 	.byte	0x00, 0xf0, 0x21, 0x00


	//----- nvinfo : EIATTR_KPARAM_INFO
	.align		4
.L_9747:
        /*0018*/ 	.byte	0x04, 0x17
        /*001a*/ 	.short	(.L_9749 - .L_9748)
.L_9748:
        /*001c*/ 	.word	0x00000000
        /*0020*/ 	.short	0x0005
        /*0022*/ 	.short	0x001c
        /*0024*/ 	.byte	0x00, 0xf0, 0x21, 0x00


	//----- nvinfo : EIATTR_KPARAM_INFO
	.align		4
.L_9749:
        /*0028*/ 	.byte	0x04, 0x17
        /*002a*/ 	.short	(.L_9751 - .L_9750)
.L_9750:
        /*002c*/ 	.word	0x00000000
        /*0030*/ 	.short	0x0004
        /*0032*/ 	.short	0x0019
        /*0034*/ 	.byte	0x00, 0xf0, 0x05, 0x00


	//----- nvinfo : EIATTR_KPARAM_INFO
	.align		4
.L_9751:
        /*0038*/ 	.byte	0x04, 0x17
        /*003a*/ 	.short	(.L_9753 - .L_9752)
.L_9752:
        /*003c*/ 	.word	0x00000000
        /*0040*/ 	.short	0x0003
        /*0042*/ 	.short	0x0018
        /*0044*/ 	.byte	0x00, 0xf0, 0x05, 0x00


	//----- nvinfo : EIATTR_KPARAM_INFO
	.align		4
.L_9753:
        /*0048*/ 	.byte	0x04, 0x17
        /*004a*/ 	.short	(.L_9755 - .L_9754)
.L_9754:
        /*004c*/ 	.word	0x00000000
        /*0050*/ 	.short	0x0002
        /*0052*/ 	.short	0x0008
        /*0054*/ 	.byte	0x00, 0xf0, 0x41, 0x00


	//----- nvinfo : EIATTR_KPARAM_INFO
	.align		4
.L_9755:
        /*0058*/ 	.byte	0x04, 0x17
        /*005a*/ 	.short	(.L_9757 - .L_9756)
.L_9756:
        /*005c*/ 	.word	0x00000000
        /*0060*/ 	.short	0x0001
        /*0062*/ 	.short	0x0004
        /*0064*/ 	.byte	0x00, 0xf0, 0x05, 0x00


	//----- nvinfo : EIATTR_KPARAM_INFO
	.align		4
.L_9757:
        /*0068*/ 	.byte	0x04, 0x17
        /*006a*/ 	.short	(.L_9759 - .L_9758)
.L_9758:
        /*006c*/ 	.word	0x00000000
        /*0070*/ 	.short	0x0000
        /*0072*/ 	.short	0x0000
        /*0074*/ 	.byte	0x00, 0xf0, 0x11, 0x00


	//----- nvinfo : EIATTR_SPARSE_MMA_MASK
	.align		4
.L_9759:
        /*0078*/ 	.byte	0x03, 0x50
        /*007a*/ 	.short	0x0000


	//----- nvinfo : EIATTR_MAXREG_COUNT
	.align		4
        /*007c*/ 	.byte	0x03, 0x1b
        /*007e*/ 	.short	0x00ff


	//----- nvinfo : EIATTR_EXTERNS
	.align		4
        /*0080*/ 	.byte	0x04, 0x0f
        /*0082*/ 	.short	(.L_9761 - .L_9760)


	//   ....[0]....
	.align		4
.L_9760:
        /*0084*/ 	.word	index@(__assertfail)


	//----- nvinfo : EIATTR_MERCURY_ISA_VERSION
	.align		4
.L_9761:
        /*0088*/ 	.byte	0x03, 0x5f
        /*008a*/ 	.short	0x0101


	//----- nvinfo : EIATTR_SYSCALL_OFFSETS
	.align		4
        /*008c*/ 	.byte	0x04, 0x46
        /*008e*/ 	.short	(.L_9763 - .L_9762)


	//   ....[0]....
.L_9762:
        /*0090*/ 	.word	0x000010b0


	//   ....[1]....
        /*0094*/ 	.word	0x000021c0


	//   ....[2]....
        /*0098*/ 	.word	0x000032e0


	//   ....[3]....
        /*009c*/ 	.word	0x000043d0


	//   ....[4]....
        /*00a0*/ 	.word	0x000056a0


	//   ....[5]....
        /*00a4*/ 	.word	0x000066c0


	//   ....[6]....
        /*00a8*/ 	.word	0x000076a0


	//   ....[7]....
        /*00ac*/ 	.word	0x00008680


	//----- nvinfo : EIATTR_EXIT_INSTR_OFFSETS
	.align		4
.L_9763:
        /*00b0*/ 	.byte	0x04, 0x1c
        /*00b2*/ 	.short	(.L_9765 - .L_9764)


	//   ....[0]....
.L_9764:
        /*00b4*/ 	.word	0x00007760


	//   ....[1]....
        /*00b8*/ 	.word	0x000078b0


	//   ....[2]....
        /*00bc*/ 	.word	0x000078f0


	//   ....[3]....
        /*00c0*/ 	.word	0x00007990


	//   ....[4]....
        /*00c4*/ 	.word	0x000079d0


	//   ....[5]....
        /*00c8*/ 	.word	0x00007a10


	//   ....[6]....
        /*00cc*/ 	.word	0x00007aa0


	//   ....[7]....
        /*00d0*/ 	.word	0x00007ac0


	//   ....[8]....
        /*00d4*/ 	.word	0x00007b60


	//   ....[9]....
        /*00d8*/ 	.word	0x00007bb0


	//   ....[10]....
        /*00dc*/ 	.word	0x00007c00


	//   ....[11]....
        /*00e0*/ 	.word	0x00007cd0


	//   ....[12]....
        /*00e4*/ 	.word	0x00007d30


	//   ....[13]....
        /*00e8*/ 	.word	0x00007ec0


	//   ....[14]....
        /*00ec*/ 	.word	0x00008020


	//   ....[15]....
        /*00f0*/ 	.word	0x00008060


	//   ....[16]....
        /*00f4*/ 	.word	0x00008120


	//   ....[17]....
        /*00f8*/ 	.word	0x000082a0


	//   ....[18]....
        /*00fc*/ 	.word	0x00008420


	//   ....[19]....
        /*0100*/ 	.word	0x00008580


	//   ....[20]....
        /*0104*/ 	.word	0x00008690


	//   ....[21]....
        /*0108*/ 	.word	0x000086d0


	//   ....[22]....
        /*010c*/ 	.word	0x00008710


	//----- nvinfo : EIATTR_MAX_THREADS
	.align		4
.L_9765:
        /*0110*/ 	.byte	0x04, 0x05
        /*0112*/ 	.short	(.L_9767 - .L_9766)
.L_9766:
        /*0114*/ 	.word	0x00000080
        /*0118*/ 	.word	0x00000001
        /*011c*/ 	.word	0x00000001


	//----- nvinfo : EIATTR_CRS_STACK_SIZE
	.align		4
.L_9767:
        /*0120*/ 	.byte	0x04, 0x1e
        /*0122*/ 	.short	(.L_9769 - .L_9768)
.L_9768:
        /*0124*/ 	.word	0x00000000


	//----- nvinfo : EIATTR_CBANK_PARAM_SIZE
	.align		4
.L_9769:
        /*0128*/ 	.byte	0x03, 0x19
        /*012a*/ 	.short	0x002c


	//----- nvinfo : EIATTR_PARAM_CBANK
	.align		4
        /*012c*/ 	.byte	0x04, 0x0a
        /*012e*/ 	.short	(.L_9771 - .L_9770)
	.align		4
.L_9770:
        /*0130*/ 	.word	index@(.nv.constant0._ZN2at6native27unrolled_elementwise_kernelIZZZNS0_15exp_kernel_cudaERNS_18TensorIteratorBaseEENKUlvE0_clEvENKUlvE1_clEvEUlN3c104HalfEE_St5arrayIPcLm2EELi4E23TrivialOffsetCalculatorILi1EjESD_NS0_6memory12LoadWithCastILi1EEENSE_13StoreWithCastILi1EEEEEviT_T0_T2_T3_T4_T5_)
        /*0134*/ 	.short	0x0210
        /*0136*/ 	.short	0x002c


	//----- nvinfo : EIATTR_SW_WAR
	.align		4
.L_9771:
        /*0138*/ 	.byte	0x04, 0x36
        /*013a*/ 	.short	(.L_9773 - .L_9772)
.L_9772:
        /*013c*/ 	.word	0x00000008
.L_9773:


//--------------------- .nv.info._ZN2at6native18elementwise_kernelILi128ELi4EZNS0_22gpu_kernel_impl_nocastIZZZNS0_15exp_kernel_cudaERNS_18TensorIteratorBaseEENKUlvE0_clEvENKUlvE1_clEvEUlN3c104HalfEE_EEvS4_RKT_EUliE_EEviT1_ --------------------------
	.section	.nv.info._ZN2at6native18elementwise_kernelILi128ELi4EZNS0_22gpu_kernel_impl_nocastIZZZNS0_15exp_kernel_cudaERNS_18TensorIteratorBaseEENKUlvE0_clEvENKUlvE1_clEvEUlN3c104HalfEE_EEvS4_RKT_EUliE_EEviT1_,"",@"SHT_CUDA_INFO"
	.sectionflags	@""
	.align	4


	//----- nvinfo : EIATTR_CUDA_API_VERSION
	.align		4
        /*0000*/ 	.byte	0x04, 0x37
        /*0002*/ 	.short	(.L_9775 - .L_9774)
.L_9774:
        /*0004*/ 	.word	0x00000082


	//----- nvinfo : EIATTR_KPARAM_INFO
	.align		4
.L_9775:
        /*0008*/ 	.byte	0x04, 0x17
        /*000a*/ 	.short	(.L_9777 - .L_9776)
.L_9776:
        /*000c*/ 	.word	0x00000000
        /*0010*/ 	.short	0x0001
        /*0012*/ 	.short	0x0008
        /*0014*/ 	.byte	0x00, 0xf0, 0x61, 0x08


	//----- nvinfo : EIATTR_KPARAM_INFO
	.align		4
.L_9777:
        /*0018*/ 	.byte	0x04, 0x17
        /*001a*/ 	.short	(.L_9779 - .L_9778)
.L_9778:
        /*001c*/ 	.word	0x00000000
        /*0020*/ 	.short	0x0000
        /*0022*/ 	.short	0x0000
        /*0024*/ 	.byte	0x00, 0xf0, 0x11, 0x00


	//----- nvinfo : EIATTR_SPARSE_MMA_MASK
	.align		4
.L_9779:
        /*0028*/ 	.byte	0x03, 0x50
        /*002a*/ 	.short	0x0000


	//----- nvinfo : EIATTR_MAXREG_COUNT
	.align		4
        /*002c*/ 	.byte	0x03, 0x1b
        /*002e*/ 	.short	0x0080


	//----- nvinfo : EIATTR_MERCURY_ISA_VERSION
	.align		4
        /*0030*/ 	.byte	0x03, 0x5f
        /*0032*/ 	.short	0x0101


	//----- nvinfo : EIATTR_EXIT_INSTR_OFFSETS
	.align		4
        /*0034*/ 	.byte	0x04, 0x1c
        /*0036*/ 	.short	(.L_9781 - .L_9780)


	//   ....[0]....
.L_9780:
        /*0038*/ 	.word	0x00003c20


	//   ....[1]....
        /*003c*/ 	.word	0x00004fd0


	//----- nvinfo : EIATTR_MAX_THREADS
	.align		4
.L_9781:
        /*0040*/ 	.byte	0x04, 0x05
        /*0042*/ 	.short	(.L_9783 - .L_9782)
.L_9782:
        /*0044*/ 	.word	0x00000080
        /*0048*/ 	.word	0x00000001
        /*004c*/ 	.word	0x00000001


	//----- nvinfo : EIATTR_CRS_STACK_SIZE
	.align		4
.L_9783:
        /*0050*/ 	.byte	0x04, 0x1e
        /*0052*/ 	.short	(.L_9785 - .L_9784)
.L_9784:
        /*0054*/ 	.word	0x00000000


	//----- nvinfo : EIATTR_CBANK_PARAM_SIZE
	.align		4
.L_9785:
        /*0058*/ 	.byte	0x03, 0x19
        /*005a*/ 	.short	0x0220


	//----- nvinfo : EIATTR_PARAM_CBANK
	.align		4
        /*005c*/ 	.byte	0x04, 0x0a
        /*005e*/ 	.short	(.L_9787 - .L_9786)
	.align		4
.L_9786:
        /*0060*/ 	.word	index@(.nv.constant0._ZN2at6native18elementwise_kernelILi128ELi4EZNS0_22gpu_kernel_impl_nocastIZZZNS0_15exp_kernel_cudaERNS_18TensorIteratorBaseEENKUlvE0_clEvENKUlvE1_clEvEUlN3c104HalfEE_EEvS4_RKT_EUliE_EEviT1_)
        /*0064*/ 	.short	0x0210
        /*0066*/ 	.short	0x0220


	//----- nvinfo : EIATTR_SW_WAR
	.align		4
.L_9787:
        /*0068*/ 	.byte	0x04, 0x36
        /*006a*/ 	.short	(.L_9789 - .L_9788)
.L_9788:
        /*006c*/ 	.word	0x00000008
.L_9789:


//--------------------- .nv.info._ZN2at6native27unrolled_elementwise_kernelIZZZNS0_15exp_kernel_cudaERNS_18TensorIteratorBaseEENKUlvE0_clEvENKUlvE1_clEvEUlN3c104HalfEE_St5arrayIPcLm2EELi4E23TrivialOffsetCalculatorILi1EjESD_NS0_6memory15LoadWithoutCastENSE_16StoreWithoutCastEEEviT_T0_T2_T3_T4_T5_ --------------------------
	.section	.nv.info._ZN2at6native27unrolled_elementwise_kernelIZZZNS0_15exp_kernel_cudaERNS_18TensorIteratorBaseEENKUlvE0_clEvENKUlvE1_clEvEUlN3c104HalfEE_St5arrayIPcLm2EELi4E23TrivialOffsetCalculatorILi1EjESD_NS0_6memory15LoadWithoutCastENSE_16StoreWithoutCastEEEviT_T0_T2_T3_T4_T5_,"",@"SHT_CUDA_INFO"
	.sectionflags	@""
	.align	4


	//----- nvinfo : EIATTR_CUDA_API_VERSION
	.align		4
        /*0000*/ 	.byte	0x04, 0x37
        /*0002*/ 	.short	(.L_9791 - .L_9790)
.L_9790:
        /*0004*/ 	.word	0x00000082


	//----- nvinfo : EIATTR_KPARAM_INFO
	.align		4
.L_9791:
        /*0008*/ 	.byte	0x04, 0x17
        /*000a*/ 	.short	(.L_9793 - .L_9792)
.L_9792:
        /*000c*/ 	.word	0x00000000
        /*0010*/ 	.short	0x0006
        /*0012*/ 	.short	0x001b
        /*0014*/ 	.byte	0x00, 0xf0, 0x05, 0x00


	//----- nvinfo : EIATTR_KPARAM_INFO
	.align		4
.L_9793:
        /*0018*/ 	.byte	0x04, 0x17
        /*001a*/ 	.short	(.L_9795 - .L_9794)
.L_9794:
        /*001c*/ 	.word	0x00000000
        /*0020*/ 	.short	0x0005
        /*0022*/ 	.short	0x001a
        /*0024*/ 	.byte	0x00, 0xf0, 0x05, 0x00


	//----- nvinfo : EIATTR_KPARAM_INFO
	.align		4
.L_9795:
        /*0028*/ 	.byte	0x04, 0x17
        /*002a*/ 	.short	(.L_9797 - .L_9796)
.L_9796:
        /*002c*/ 	.word	0x00000000
        /*0030*/ 	.short	0x0004
        /*0032*/ 	.short	0x0019
        /*0034*/ 	.byte	0x00, 0xf0, 0x05, 0x00


	//----- nvinfo : EIATTR_KPARAM_INFO
	.align		4
.L_9797:
        /*0038*/ 	.byte	0x04, 0x17
        /*003a*/ 	.short	(.L_9799 - .L_9798)
.L_9798:
        /*003c*/ 	.word	0x00000000
        /*0040*/ 	.short	0x0003
        /*0042*/ 	.short	0x0018
        /*0044*/ 	.byte	0x00, 0xf0, 0x05, 0x00


	//----- nvinfo : EIATTR_KPARAM_INFO
	.align		4
.L_9799:
        /*0048*/ 	.byte	0x04, 0x17
        /*004a*/ 	.short	(.L_9801 - .L_9800)
.L_9800:
        /*004c*/ 	.word	0x00000000
        /*0050*/ 	.short	0x0002
        /*0052*/ 	.short	0x0008
        /*0054*/ 	.byte	0x00, 0xf0, 0x41, 0x00


	//----- nvinfo : EIATTR_KPARAM_INFO
	.align		4
.L_9801:
        /*0058*/ 	.byte	0x04, 0x17
        /*005a*/ 	.short	(.L_9803 - .L_9802)
.L_9802:
        /*005c*/ 	.word	0x00000000
        /*0060*/ 	.short	0x0001
        /*0062*/ 	.short	0x0004
        /*0064*/ 	.byte	0x00, 0xf0, 0x05, 0x00


	//----- nvinfo : EIATTR_KPARAM_INFO
	.align		4
.L_9803:
        /*0068*/ 	.byte	0x04, 0x17
        /*006a*/ 	.short	(.L_9805 - .L_9804)
.L_9804:
        /*006c*/ 	.word	0x00000000
        /*0070*/ 	.short	0x0000
        /*0072*/ 	.short	0x0000
        /*0074*/ 	.byte	0x00, 0xf0, 0x11, 0x00


	//----- nvinfo : EIATTR_SPARSE_MMA_MASK
	.align		4
.L_9805:
        /*0078*/ 	.byte	0x03, 0x50
        /*007a*/ 	.short	0x0000


	//----- nvinfo : EIATTR_MAXREG_COUNT
	.align		4
        /*007c*/ 	.byte	0x03, 0x1b
        /*007e*/ 	.short	0x00ff


	//----- nvinfo : EIATTR_MERCURY_ISA_VERSION
	.align		4
        /*0080*/ 	.byte	0x03, 0x5f
        /*0082*/ 	.short	0x0101


	//----- nvinfo : EIATTR_EXIT_INSTR_OFFSETS
	.align		4
        /*0084*/ 	.byte	0x04, 0x1c
        /*0086*/ 	.short	(.L_9807 - .L_9806)


	//   ....[0]....
.L_9806:
        /*0088*/ 	.word	0x000004b0


	//   ....[1]....
        /*008c*/ 	.word	0x00000520


	//----- nvinfo : EIATTR_MAX_THREADS
	.align		4
.L_9807:
        /*0090*/ 	.byte	0x04, 0x05
        /*0092*/ 	.short	(.L_9809 - .L_9808)
.L_9808:
        /*0094*/ 	.word	0x00000080
        /*0098*/ 	.word	0x00000001
        /*009c*/ 	.word	0x00000001


	//----- nvinfo : EIATTR_CRS_STACK_SIZE
	.align		4
.L_9809:
        /*00a0*/ 	.byte	0x04, 0x1e
        /*00a2*/ 	.short	(.L_9811 - .L_9810)
.L_9810:
        /*00a4*/ 	.word	0x00000000


	//----- nvinfo : EIATTR_CBANK_PARAM_SIZE
	.align		4
.L_9811:
        /*00a8*/ 	.byte	0x03, 0x19
        /*00aa*/ 	.short	0x001c


	//----- nvinfo : EIATTR_PARAM_CBANK
	.align		4
        /*00ac*/ 	.byte	0x04, 0x0a
        /*00ae*/ 	.short	(.L_9813 - .L_9812)
	.align		4
.L_9812:
        /*00b0*/ 	.word	index@(.nv.constant0._ZN2at6native27unrolled_elementwise_kernelIZZZNS0_15exp_kernel_cudaERNS_18TensorIteratorBaseEENKUlvE0_clEvENKUlvE1_clEvEUlN3c104HalfEE_St5arrayIPcLm2EELi4E23TrivialOffsetCalculatorILi1EjESD_NS0_6memory15LoadWithoutCastENSE_16StoreWithoutCastEEEviT_T0_T2_T3_T4_T5_)
        /*00b4*/ 	.short	0x0210
        /*00b6*/ 	.short	0x001c


	//----- nvinfo : EIATTR_SW_WAR
	.align		4
.L_9813:
        /*00b8*/ 	.byte	0x04, 0x36
        /*00ba*/ 	.short	(.L_9815 - .L_9814)
.L_9814:
        /*00bc*/ 	.word	0x00000008
.L_9815:


//--------------------- .nv.info._ZN2at6native29vectorized_elementwise_kernelILi2EZZZNS0_15exp_kernel_cudaERNS_18TensorIteratorBaseEENKUlvE0_clEvENKUlvE1_clEvEUlN3c104HalfEE_St5arrayIPcLm2EEEEviT0_T1_ --------------------------
	.section	.nv.info._ZN2at6native29vectorized_elementwise_kernelILi2EZZZNS0_15exp_kernel_cudaERNS_18TensorIteratorBaseEENKUlvE0_clEvENKUlvE1_clEvEUlN3c104HalfEE_St5arrayIPcLm2EEEEviT0_T1_,"",@"SHT_CUDA_INFO"
	.sectionflags	@""
	.align	4


	//----- nvinfo : EIATTR_CUDA_API_VERSION
	.align		4
        /*0000*/ 	.byte	0x04, 0x37
        /*0002*/ 	.short	(.L_9817 - .L_9816)
.L_9816:
        /*0004*/ 	.word	0x00000082


	//----- nvinfo : EIATTR_KPARAM_INFO
	.align		4
.L_9817:
        /*0008*/ 	.byte	0x04, 0x17
        /*000a*/ 	.short	(.L_9819 - .L_9818)
.L_9818:
        /*000c*/ 	.word	0x00000000
        /*0010*/ 	.short	0x0002
        /*0012*/ 	.short	0x0008
        /*0014*/ 	.byte	0x00, 0xf0, 0x41, 0x00


	//----- nvinfo : EIATTR_KPARAM_INFO
	.align		4
.L_9819:
        /*0018*/ 	.byte	0x04, 0x17
        /*001a*/ 	.short	(.L_9821 - .L_9820)
.L_9820:
        /*001c*/ 	.word	0x00000000
        /*0020*/ 	.short	0x0001
        /*0022*/ 	.short	0x0004
        /*0024*/ 	.byte	0x00, 0xf0, 0x05, 0x00


	//----- nvinfo : EIATTR_KPARAM_INFO
	.align		4
.L_9821:
        /*0028*/ 	.byte	0x04, 0x17
        /*002a*/ 	.short	(.L_9823 - .L_9822)
.L_9822:
        /*002c*/ 	.word	0x00000000
        /*0030*/ 	.short	0x0000
        /*0032*/ 	.short	0x0000
        /*0034*/ 	.byte	0x00, 0xf0, 0x11, 0x00


	//----- nvinfo : EIATTR_SPARSE_MMA_MASK
	.align		4
.L_9823:
        /*0038*/ 	.byte	0x03, 0x50
        /*003a*/ 	.short	0x0000


	//----- nvinfo : EIATTR_MAXREG_COUNT
	.align		4
        /*003c*/ 	.byte	0x03, 0x1b
        /*003e*/ 	.short	0x00ff


	//----- nvinfo : EIATTR_MERCURY_ISA_VERSION
	.align		4
        /*0040*/ 	.byte	0x03, 0x5f
        /*0042*/ 	.short	0x0101


	//----- nvinfo : EIATTR_EXIT_INSTR_OFFSETS
	.align		4
        /*0044*/ 	.byte	0x04, 0x1c
        /*0046*/ 	.short	(.L_9825 - .L_9824)


	//   ....[0]....
.L_9824:
        /*0048*/ 	.word	0x00000330


	//   ....[1]....
        /*004c*/ 	.word	0x00000d00


	//   ....[2]....
        /*0050*/ 	.word	0x00000d50


	//----- nvinfo : EIATTR_MAX_THREADS
	.align		4
.L_9825:
        /*0054*/ 	.byte	0x04, 0x05
        /*0056*/ 	.short	(.L_9827 - .L_9826)
.L_9826:
        /*0058*/ 	.word	0x00000080
        /*005c*/ 	.word	0x00000001
        /*0060*/ 	.word	0x00000001


	//----- nvinfo : EIATTR_CRS_STACK_SIZE
	.align		4
.L_9827:
        /*0064*/ 	.byte	0x04, 0x1e
        /*0066*/ 	.short	(.L_9829 - .L_9828)
.L_9828:
        /*0068*/ 	.word	0x00000000


	//----- nvinfo : EIATTR_CBANK_PARAM_SIZE
	.align		4
.L_9829:
        /*006c*/ 	.byte	0x03, 0x19
        /*006e*/ 	.short	0x0018


	//----- nvinfo : EIATTR_PARAM_CBANK
	.align		4
        /*0070*/ 	.byte	0x04, 0x0a
        /*0072*/ 	.short	(.L_9831 - .L_9830)
	.align		4
.L_9830:
        /*0074*/ 	.word	index@(.nv.constant0._ZN2at6native29vectorized_elementwise_kernelILi2EZZZNS0_15exp_kernel_cudaERNS_18TensorIteratorBaseEENKUlvE0_clEvENKUlvE1_clEvEUlN3c104HalfEE_St5arrayIPcLm2EEEEviT0_T1_)
        /*0078*/ 	.short	0x0210
        /*007a*/ 	.short	0x0018


	//----- nvinfo : EIATTR_SW_WAR
	.align		4
.L_9831:
        /*007c*/ 	.byte	0x04, 0x36
        /*007e*/ 	.short	(.L_9833 - .L_9832)
.L_9832:
        /*0080*/ 	.word	0x00000008
.L_9833:


//--------------------- .nv.info._ZN2at6native29vectorized_elementwise_kernelILi4EZZZNS0_15exp_kernel_cudaERNS_18TensorIteratorBaseEENKUlvE0_clEvENKUlvE1_clEvEUlN3c104HalfEE_St5arrayIPcLm2EEEEviT0_T1_ --------------------------
	.section	.nv.info._ZN2at6native29vectorized_elementwise_kernelILi4EZZZNS0_15exp_kernel_cudaERNS_18TensorIteratorBaseEENKUlvE0_clEvENKUlvE1_clEvEUlN3c104HalfEE_St5arrayIPcLm2EEEEviT0_T1_,"",@"SHT_CUDA_INFO"
	.sectionflags	@""
	.align	4


	//----- nvinfo : EIATTR_CUDA_API_VERSION
	.align		4
        /*0000*/ 	.byte	0x04, 0x37
        /*0002*/ 	.short	(.L_9835 - .L_9834)
.L_9834:
        /*0004*/ 	.word	0x00000082


	//----- nvinfo : EIATTR_KPARAM_INFO
	.align		4
.L_9835:
        /*0008*/ 	.byte	0x04, 0x17
        /*000a*/ 	.short	(.L_9837 - .L_9836)
.L_9836:
        /*000c*/ 	.word	0x00000000
        /*0010*/ 	.short	0x0002
        /*0012*/ 	.short	0x0008
        /*0014*/ 	.byte	0x00, 0xf0, 0x41, 0x00


	//----- nvinfo : EIATTR_KPARAM_INFO
	.align		4
.L_9837:
        /*0018*/ 	.byte	0x04, 0x17
        /*001a*/ 	.short	(.L_9839 - .L_9838)
.L_9838:
        /*001c*/ 	.word	0x00000000
        /*0020*/ 	.short	0x0001
        /*0022*/ 	.short	0x0004
        /*0024*/ 	.byte	0x00, 0xf0, 0x05, 0x00


	//----- nvinfo : EIATTR_KPARAM_INFO
	.align		4
.L_9839:
        /*0028*/ 	.byte	0x04, 0x17
        /*002a*/ 	.short	(.L_9841 - .L_9840)
.L_9840:
        /*002c*/ 	.word	0x00000000
        /*0030*/ 	.short	0x0000
        /*0032*/ 	.short	0x0000
        /*0034*/ 	.byte	0x00, 0xf0, 0x11, 0x00


	//----- nvinfo : EIATTR_SPARSE_MMA_MASK
	.align		4
.L_9841:
        /*0038*/ 	.byte	0x03, 0x50
        /*003a*/ 	.short	0x0000


	//----- nvinfo : EIATTR_MAXREG_COUNT
	.align		4
        /*003c*/ 	.byte	0x03, 0x1b
        /*003e*/ 	.short	0x00ff


	//----- nvinfo : EIATTR_MERCURY_ISA_VERSION
	.align		4
        /*0040*/ 	.byte	0x03, 0x5f
        /*0042*/ 	.short	0x0101


	//----- nvinfo : EIATTR_EXIT_INSTR_OFFSETS
	.align		4
        /*0044*/ 	.byte	0x04, 0x1c
        /*0046*/ 	.short	(.L_9843 - .L_9842)


	//   ....[0]....
.L_9842:
        /*0048*/ 	.word	0x000002f0


	//   ....[1]....
        /*004c*/ 	.word	0x00000cc0


	//   ....[2]....
        /*0050*/ 	.word	0x00000d10


	//----- nvinfo : EIATTR_MAX_THREADS
	.align		4
.L_9843:
        /*0054*/ 	.byte	0x04, 0x05
        /*0056*/ 	.short	(.L_9845 - .L_9844)
.L_9844:
        /*0058*/ 	.word	0x00000080
        /*005c*/ 	.word	0x00000001
        /*0060*/ 	.word	0x00000001


	//----- nvinfo : EIATTR_CRS_STACK_SIZE
	.align		4
.L_9845:
        /*0064*/ 	.byte	0x04, 0x1e
        /*0066*/ 	.short	(.L_9847 - .L_9846)
.L_9846:
        /*0068*/ 	.word	0x00000000


	//----- nvinfo : EIATTR_CBANK_PARAM_SIZE
	.align		4
.L_9847:
        /*006c*/ 	.byte	0x03, 0x19
        /*006e*/ 	.short	0x0018


	//----- nvinfo : EIATTR_PARAM_CBANK
	.align		4
        /*0070*/ 	.byte	0x04, 0x0a
        /*0072*/ 	.short	(.L_9849 - .L_9848)
	.align		4
.L_9848:
        /*0074*/ 	.word	index@(.nv.constant0._ZN2at6native29vectorized_elementwise_kernelILi4EZZZNS0_15exp_kernel_cudaERNS_18TensorIteratorBaseEENKUlvE0_clEvENKUlvE1_clEvEUlN3c104HalfEE_St5arrayIPcLm2EEEEviT0_T1_)
        /*0078*/ 	.short	0x0210
        /*007a*/ 	.short	0x0018


	//----- nvinfo : EIATTR_SW_WAR
	.align		4
.L_9849:
        /*007c*/ 	.byte	0x04, 0x36
        /*007e*/ 	.short	(.L_9851 - .L_9850)
.L_9850:
        /*0080*/ 	.word	0x00000008
.L_9851:


//--------------------- .nv.info._ZN2at6native29vectorized_elementwise_kernelILi8EZZZNS0_15exp_kernel_cudaERNS_18TensorIteratorBaseEENKUlvE0_clEvENKUlvE1_clEvEUlN3c104HalfEE_St5arrayIPcLm2EEEEviT0_T1_ --------------------------
	.section	.nv.info._ZN2at6native29vectorized_elementwise_kernelILi8EZZZNS0_15exp_kernel_cudaERNS_18TensorIteratorBaseEENKUlvE0_clEvENKUlvE1_clEvEUlN3c104HalfEE_St5arrayIPcLm2EEEEviT0_T1_,"",@"SHT_CUDA_INFO"
	.sectionflags	@""
	.align	4


	//----- nvinfo : EIATTR_CUDA_API_VERSION
	.align		4
        /*0000*/ 	.byte	0x04, 0x37
        /*0002*/ 	.short	(.L_9853 - .L_9852)
.L_9852:
        /*0004*/ 	.word	0x00000082


	//----- nvinfo : EIATTR_KPARAM_INFO
	.align		4
.L_9853:
        /*0008*/ 	.byte	0x04, 0x17
        /*000a*/ 	.short	(.L_9855 - .L_9854)
.L_9854:
        /*000c*/ 	.word	0x00000000
        /*0010*/ 	.short	0x0002
        /*0012*/ 	.short	0x0008
        /*0014*/ 	.byte	0x00, 0xf0, 0x41, 0x00


	//----- nvinfo : EIATTR_KPARAM_INFO
	.align		4
.L_9855:
        /*0018*/ 	.byte	0x04, 0x17
        /*001a*/ 	.short	(.L_9857 - .L_9856)
.L_9856:
        /*001c*/ 	.word	0x00000000
        /*0020*/ 	.short	0x0001
        /*0022*/ 	.short	0x0004
        /*0024*/ 	.byte	0x00, 0xf0, 0x05, 0x00


	//----- nvinfo : EIATTR_KPARAM_INFO
	.align		4
.L_9857:
        /*0028*/ 	.byte	0x04, 0x17
        /*002a*/ 	.short	(.L_9859 - .L_9858)
.L_9858:
        /*002c*/ 	.word	0x00000000
        /*0030*/ 	.short	0x0000
        /*0032*/ 	.short	0x0000
        /*0034*/ 	.byte	0x00, 0xf0, 0x11, 0x00


	//----- nvinfo : EIATTR_SPARSE_MMA_MASK
	.align		4
.L_9859:
        /*0038*/ 	.byte	0x03, 0x50
        /*003a*/ 	.short	0x0000


	//----- nvinfo : EIATTR_MAXREG_COUNT
	.align		4
        /*003c*/ 	.byte	0x03, 0x1b
        /*003e*/ 	.short	0x00ff


	//----- nvinfo : EIATTR_MERCURY_ISA_VERSION
	.align		4
        /*0040*/ 	.byte	0x03, 0x5f
        /*0042*/ 	.short	0x0101


	//----- nvinfo : EIATTR_EXIT_INSTR_OFFSETS
	.align		4
        /*0044*/ 	.byte	0x04, 0x1c
        /*0046*/ 	.short	(.L_9861 - .L_9860)


	//   ....[0]....
.L_9860:
        /*0048*/ 	.word	0x000002d0


	//   ....[1]....
        /*004c*/ 	.word	0x00000ca0


	//   ....[2]....
        /*0050*/ 	.word	0x00000cf0


	//----- nvinfo : EIATTR_MAX_THREADS
	.align		4
.L_9861:
        /*0054*/ 	.byte	0x04, 0x05
        /*0056*/ 	.short	(.L_9863 - .L_9862)
.L_9862:
        /*0058*/ 	.word	0x00000080
        /*005c*/ 	.word	0x00000001
        /*0060*/ 	.word	0x00000001


	//----- nvinfo : EIATTR_CRS_STACK_SIZE
	.align		4
.L_9863:
        /*0064*/ 	.byte	0x04, 0x1e
        /*0066*/ 	.short	(.L_9865 - .L_9864)
.L_9864:
        /*0068*/ 	.word	0x00000000


	//----- nvinfo : EIATTR_CBANK_PARAM_SIZE
	.align		4
.L_9865:
        /*006c*/ 	.byte	0x03, 0x19
        /*006e*/ 	.short	0x0018


	//----- nvinfo : EIATTR_PARAM_CBANK
	.align		4
        /*0070*/ 	.byte	0x04, 0x0a
        /*0072*/ 	.short	(.L_9867 - .L_9866)
	.align		4
.L_9866:
        /*0074*/ 	.word	index@(.nv.constant0._ZN2at6native29vectorized_elementwise_kernelILi8EZZZNS0_15exp_kernel_cudaERNS_18TensorIteratorBaseEENKUlvE0_clEvENKUlvE1_clEvEUlN3c104HalfEE_St5arrayIPcLm2EEEEviT0_T1_)
        /*0078*/ 	.short	0x0210
        /*007a*/ 	.short	0x0018


	//----- nvinfo : EIATTR_SW_WAR
	.align		4
.L_9867:
        /*007c*/ 	.byte	0x04, 0x36
        /*007e*/ 	.short	(.L_9869 - .L_9868)
.L_9868:
        /*0080*/ 	.word	0x00000008
.L_9869:


//--------------------- .nv.info._ZN2at6native18elementwise_kernelILi128ELi4EZNS0_15gpu_kernel_implIZZZNS0_15exp_kernel_cudaERNS_18TensorIteratorBaseEENKUlvE0_clEvENKUlvE0_clEvEUlfE_EEvS4_RKT_EUliE_EEviT1_ --------------------------
	.section	.nv.info._ZN2at6native18elementwise_kernelILi128ELi4EZNS0_15gpu_kernel_implIZZZNS0_15exp_kernel_cudaERNS_18TensorIteratorBaseEENKUlvE0_clEvENKUlvE0_clEvEUlfE_EEvS4_RKT_EUliE_EEviT1_,"",@"SHT_CUDA_INFO"
	.sectionflags	@""
	.align	4


	//----- nvinfo : EIATTR_CUDA_API_VERSION
	.align		4
        /*0000*/ 	.byte	0x04, 0x37
        /*0002*/ 	.short	(.L_9871 - .L_9870)
.L_9870:
        /*0004*/ 	.word	0x00000082


	//----- nvinfo : EIATTR_KPARAM_INFO
	.align		4
.L_9871:
        /*0008*/ 	.byte	0x04, 0x17
        /*000a*/ 	.short	(.L_9873 - .L_9872)
.L_9872:
        /*000c*/ 	.word	0x00000000
        /*0010*/ 	.short	0x0001
        /*0012*/ 	.short	0x0008
        /*0014*/ 	.byte	0x00, 0xf0, 0x61, 0x08


	//----- nvinfo : EIATTR_KPARAM_INFO
	.align		4
.L_9873:
        /*0018*/ 	.byte	0x04, 0x17
        /*001a*/ 	.short	(.L_9875 - .L_9874)
.L_9874:
        /*001c*/ 	.word	0x00000000
        /*0020*/ 	.short	0x0000
        /*0022*/ 	.short	0x0000
        /*0024*/ 	.byte	0x00, 0xf0, 0x11, 0x00


	//----- nvinfo : EIATTR_SPARSE_MMA_MASK
	.align		4
.L_9875:
        /*0028*/ 	.byte	0x03, 0x50
        /*002a*/ 	.short	0x0000


	//----- nvinfo : EIATTR_MAXREG_COUNT
	.align		4
        /*002c*/ 	.byte	0x03, 0x1b
        /*002e*/ 	.short	0x0080


	//----- nvinfo : EIATTR_EXTERNS
	.align		4
        /*0030*/ 	.byte	0x04, 0x0f
        /*0032*/ 	.short	(.L_9877 - .L_9876)


	//   ....[0]....
	.align		4
.L_9876:
        /*0034*/ 	.word	index@(__assertfail)


	//----- nvinfo : EIATTR_MERCURY_ISA_VERSION
	.align		4
.L_9877:
        /*0038*/ 	.byte	0x03, 0x5f
        /*003a*/ 	.short	0x0101


	//----- nvinfo : EIATTR_SYSCALL_OFFSETS
	.align		4
        /*003c*/ 	.byte	0x04, 0x46
        /*003e*/ 	.short	(.L_9879 - .L_9878)


	//   ....[0]....
.L_9878:
        /*0040*/ 	.word	0x00002150


	//   ....[1]....
        /*0044*/ 	.word	0x00002fc0


	//   ....[2]....
        /*0048*/ 	.word	0x00005150


	//   ....[3]....
        /*004c*/ 	.word	0x00005fc0


	//   ....[4]....
        /*0050*/ 	.word	0x00008140


	//   ....[5]....
        /*0054*/ 	.word	0x00008fb0


	//   ....[6]....
        /*0058*/ 	.word	0x0000b120


	//   ....[7]....
        /*005c*/ 	.word	0x0000bf90


	//----- nvinfo : EIATTR_EXIT_INSTR_OFFSETS
	.align		4
.L_9879:
        /*0060*/ 	.byte	0x04, 0x1c
        /*0062*/ 	.short	(.L_9881 - .L_9880)


	//   ....[0]....
.L_9880:
        /*0064*/ 	.word	0x00009060


	//   ....[1]....
        /*0068*/ 	.word	0x0000b2b0


	//   ....[2]....
        /*006c*/ 	.word	0x0000b2f0


	//   ....[3]....
        /*0070*/ 	.word	0x0000b380


	//   ....[4]....
        /*0074*/ 	.word	0x0000b3b0


	//   ....[5]....
        /*0078*/ 	.word	0x0000b3e0


	//   ....[6]....
        /*007c*/ 	.word	0x0000b460


	//   ....[7]....
        /*0080*/ 	.word	0x0000b490


	//   ....[8]....
        /*0084*/ 	.word	0x0000b520


	//   ....[9]....
        /*0088*/ 	.word	0x0000b560


	//   ....[10]....
        /*008c*/ 	.word	0x0000b5a0


	//   ....[11]....
        /*0090*/ 	.word	0x0000b660


	//   ....[12]....
        /*0094*/ 	.word	0x0000b6b0


	//   ....[13]....
        /*0098*/ 	.word	0x0000b830


	//   ....[14]....
        /*009c*/ 	.word	0x0000b980


	//   ....[15]....
        /*00a0*/ 	.word	0x0000b9b0


	//   ....[16]....
        /*00a4*/ 	.word	0x0000ba60


	//   ....[17]....
        /*00a8*/ 	.word	0x0000bbd0


	//   ....[18]....
        /*00ac*/ 	.word	0x0000bd40


	//   ....[19]....
        /*00b0*/ 	.word	0x0000be90


	//   ....[20]....
        /*00b4*/ 	.word	0x0000bfa0


	//   ....[21]....
        /*00b8*/ 	.word	0x0000bfd0


	//   ....[22]....
        /*00bc*/ 	.word	0x0000c000


	//----- nvinfo : EIATTR_MAX_THREADS
	.align		4
.L_9881:
        /*00c0*/ 	.byte	0x04, 0x05
        /*00c2*/ 	.short	(.L_9883 - .L_9882)
.L_9882:
        /*00c4*/ 	.word	0x00000080
        /*00c8*/ 	.word	0x00000001
        /*00cc*/ 	.word	0x00000001


	//----- nvinfo : EIATTR_CRS_STACK_SIZE
	.align		4
.L_9883:
        /*00d0*/ 	.byte	0x04, 0x1e
        /*00d2*/ 	.short	(.L_9885 - .L_9884)
.L_9884:
        /*00d4*/ 	.word	0x00000000


	//----- nvinfo : EIATTR_CBANK_PARAM_SIZE
	.align		4
.L_9885:
        /*00d8*/ 	.byte	0x03, 0x19
        /*00da*/ 	.short	0x0220


	//----- nvinfo : EIATTR_PARAM_CBANK
	.align		4
        /*00dc*/ 	.byte	0x04, 0x0a
        /*00de*/ 	.short	(.L_9887 - .L_9886)
	.align		4
.L_9886:
        /*00e0*/ 	.word	index@(.nv.constant0._ZN2at6native18elementwise_kernelILi128ELi4EZNS0_15gpu_kernel_implIZZZNS0_15exp_kernel_cudaERNS_18TensorIteratorBaseEENKUlvE0_clEvENKUlvE0_clEvEUlfE_EEvS4_RKT_EUliE_EEviT1_)
        /*00e4*/ 	.short	0x0210
        /*00e6*/ 	.short	0x0220


	//----- nvinfo : EIATTR_SW_WAR
	.align		4
.L_9887:
        /*00e8*/ 	.byte	0x04, 0x36
        /*00ea*/ 	.short	(.L_9889 - .L_9888)
.L_9888:
        /*00ec*/ 	.word	0x00000008
.L_9889:


//--------------------- .nv.info._ZN2at6native27unrolled_elementwise_kernelIZZZNS0_15exp_kernel_cudaERNS_18TensorIteratorBaseEENKUlvE0_clEvENKUlvE0_clEvEUlfE_St5arrayIPcLm2EELi4E23TrivialOffsetCalculatorILi1EjESB_NS0_6memory12LoadWithCastILi1EEENSC_13StoreWithCastILi1EEEEEviT_T0_T2_T3_T4_T5_ --------------------------
	.section	.nv.info._ZN2at6native27unrolled_elementwise_kernelIZZZNS0_15exp_kernel_cudaERNS_18TensorIteratorBaseEENKUlvE0_clEvENKUlvE0_clEvEUlfE_St5arrayIPcLm2EELi4E23TrivialOffsetCalculatorILi1EjESB_NS0_6memory12LoadWithCastILi1EEENSC_13StoreWithCastILi1EEEEEviT_T0_T2_T3_T4_T5_,"",@"SHT_CUDA_INFO"
	.sectionflags	@""
	.align	4


	//----- nvinfo : EIATTR_CUDA_API_VERSION
	.align		4
        /*0000*/ 	.byte	0x04, 0x37
        /*0002*/ 	.short	(.L_9891 - .L_9890)
.L_9890:
        /*0004*/ 	.word	0x00000082


	//----- nvinfo : EIATTR_KPARAM_INFO
	.align		4
.L_9891:
        /*0008*/ 	.byte	0x04, 0x17
        /*000a*/ 	.short	(.L_9893 - .L_9892)
.L_9892:
        /*000c*/ 	.word	0x00000000
        /*0010*/ 	.short	0x0006
        /*0012*/ 	.short	0x0024
        /*0014*/ 	.byte	0x00, 0xf0, 0x21, 0x00


	//----- nvinfo : EIATTR_KPARAM_INFO
	.align		4
.L_9893:
        /*0018*/ 	.byte	0x04, 0x17
        /*001a*/ 	.short	(.L_9895 - .L_9894)
.L_9894:
        /*001c*/ 	.word	0x00000000
        /*0020*/ 	.short	0x0005
        /*0022*/ 	.short	0x001c
        /*0024*/ 	.byte	0x00, 0xf0, 0x21, 0x00


	//----- nvinfo : EIATTR_KPARAM_INFO
	.align		4
.L_9895:
        /*0028*/ 	.byte	0x04, 0x17
        /*002a*/ 	.short	(.L_9897 - .L_9896)
.L_9896:
        /*002c*/ 	.word	0x00000000
        /*0030*/ 	.short	0x0004
        /*0032*/ 	.short	0x0019
        /*0034*/ 	.byte	0x00, 0xf0, 0x05, 0x00


	//----- nvinfo : EIATTR_KPARAM_INFO
	.align		4
.L_9897:
        /*0038*/ 	.byte	0x04, 0x17
        /*003a*/ 	.short	(.L_9899 - .L_9898)
.L_9898:
        /*003c*/ 	.word	0x00000000
        /*0040*/ 	.short	0x0003
        /*0042*/ 	.short	0x0018
        /*0044*/ 	.byte	0x00, 0xf0, 0x05, 0x00


	//----- nvinfo : EIATTR_KPARAM_INFO
	.align		4
.L_9899:
        /*0048*/ 	.byte	0x04, 0x17
        /*004a*/ 	.short	(.L_9901 - .L_9900)
.L_9900:
        /*004c*/ 	.word	0x00000000
        /*0050*/ 	.short	0x0002
        /*0052*/ 	.short	0x0008
        /*0054*/ 	.byte	0x00, 0xf0, 0x41, 0x00


	//----- nvinfo : EIATTR_KPARAM_INFO
	.align		4
.L_9901:
        /*0058*/ 	.byte	0x04, 0x17
        /*005a*/ 	.short	(.L_9903 - .L_9902)
.L_9902:
        /*005c*/ 	.word	0x00000000
        /*0060*/ 	.short	0x0001
        /*0062*/ 	.short	0x0004
        /*0064*/ 	.byte	0x00, 0xf0, 0x05, 0x00


	//----- nvinfo : EIATTR_KPARAM_INFO
	.align		4
.L_9903:
        /*0068*/ 	.byte	0x04, 0x17
        /*006a*/ 	.short	(.L_9905 - .L_9904)
.L_9904:
        /*006c*/ 	.word	0x00000000
        /*0070*/ 	.short	0x0000
        /*0072*/ 	.short	0x0000
        /*0074*/ 	.byte	0x00, 0xf0, 0x11, 0x00


	//----- nvinfo : EIATTR_SPARSE_MMA_MASK
	.align		4
.L_9905:
        /*0078*/ 	.byte	0x03, 0x50
        /*007a*/ 	.short	0x0000


	//----- nvinfo : EIATTR_MAXREG_COUNT
	.align		4
        /*007c*/ 	.byte	0x03, 0x1b
        /*007e*/ 	.short	0x00ff


	//----- nvinfo : EIATTR_EXTERNS
	.align		4
        /*0080*/ 	.byte	0x04, 0x0f
        /*0082*/ 	.short	(.L_9907 - .L_9906)


	//   ....[0]....
	.align		4
.L_9906:
        /*0084*/ 	.word	index@(__assertfail)


	//----- nvinfo : EIATTR_MERCURY_ISA_VERSION
	.align		4
.L_9907:
        /*0088*/ 	.byte	0x03, 0x5f
        /*008a*/ 	.short	0x0101


	//----- nvinfo : EIATTR_SYSCALL_OFFSETS
	.align		4
        /*008c*/ 	.byte	0x04, 0x46
        /*008e*/ 	.short	(.L_9909 - .L_9908)


	//   ....[0]....
.L_9908:
        /*0090*/ 	.word	0x00000e70


	//   ....[1]....
        /*0094*/ 	.word	0x00001d20


	//   ....[2]....
        /*0098*/ 	.word	0x00002be0


	//   ....[3]....
        /*009c*/ 	.word	0x00003a40


	//   ....[4]....
        /*00a0*/ 	.word	0x00004b40


	//   ....[5]....
        /*00a4*/ 	.word	0x00005a40


	//   ....[6]....
        /*00a8*/ 	.word	0x00006900


	//   ....[7]....
        /*00ac*/ 	.word	0x000077c0


	//----- nvinfo : EIATTR_EXIT_INSTR_OFFSETS
	.align		4
.L_9909:
        /*00b0*/ 	.byte	0x04, 0x1c
        /*00b2*/ 	.short	(.L_9911 - .L_9910)


	//   ....[0]....
.L_9910:
        /*00b4*/ 	.word	0x000069a0


	//   ....[1]....
        /*00b8*/ 	.word	0x00006ae0


	//   ....[2]....
        /*00bc*/ 	.word	0x00006b20


	//   ....[3]....
        /*00c0*/ 	.word	0x00006bb0


	//   ....[4]....
        /*00c4*/ 	.word	0x00006be0


	//   ....[5]....
        /*00c8*/ 	.word	0x00006c10


	//   ....[6]....
        /*00cc*/ 	.word	0x00006c90


	//   ....[7]....
        /*00d0*/ 	.word	0x00006cc0


	//   ....[8]....
        /*00d4*/ 	.word	0x00006d50


	//   ....[9]....
        /*00d8*/ 	.word	0x00006d90


	//   ....[10]....
        /*00dc*/ 	.word	0x00006dd0


	//   ....[11]....
        /*00e0*/ 	.word	0x00006e90


	//   ....[12]....
        /*00e4*/ 	.word	0x00006ee0


	//   ....[13]....
        /*00e8*/ 	.word	0x00007060


	//   ....[14]....
        /*00ec*/ 	.word	0x000071b0


	//   ....[15]....
        /*00f0*/ 	.word	0x000071e0


	//   ....[16]....
        /*00f4*/ 	.word	0x00007290


	//   ....[17]....
        /*00f8*/ 	.word	0x00007400


	//   ....[18]....
        /*00fc*/ 	.word	0x00007570


	//   ....[19]....
        /*0100*/ 	.word	0x000076c0


	//   ....[20]....
        /*0104*/ 	.word	0x000077d0


	//   ....[21]....
        /*0108*/ 	.word	0x00007800


	//   ....[22]....
        /*010c*/ 	.word	0x00007830


	//----- nvinfo : EIATTR_MAX_THREADS
	.align		4
.L_9911:
        /*0110*/ 	.byte	0x04, 0x05
        /*0112*/ 	.short	(.L_9913 - .L_9912)
.L_9912:
        /*0114*/ 	.word	0x00000080
        /*0118*/ 	.word	0x00000001
        /*011c*/ 	.word	0x00000001


	//----- nvinfo : EIATTR_CRS_STACK_SIZE
	.align		4
.L_9913:
        /*0120*/ 	.byte	0x04, 0x1e
        /*0122*/ 	.short	(.L_9915 - .L_9914)
.L_9914:
        /*0124*/ 	.word	0x00000000


	//----- nvinfo : EIATTR_CBANK_PARAM_SIZE
	.align		4
.L_9915:
        /*0128*/ 	.byte	0x03, 0x19
        /*012a*/ 	.short	0x002c


	//----- nvinfo : EIATTR_PARAM_CBANK
	.align		4
        /*012c*/ 	.byte	0x04, 0x0a
        /*012e*/ 	.short	(.L_9917 - .L_9916)
	.align		4
.L_9916:
        /*0130*/ 	.word	index@(.nv.constant0._ZN2at6native27unrolled_elementwise_kernelIZZZNS0_15exp_kernel_cudaERNS_18TensorIteratorBaseEENKUlvE0_clEvENKUlvE0_clEvEUlfE_St5arrayIPcLm2EELi4E23TrivialOffsetCalculatorILi1EjESB_NS0_6memory12LoadWithCastILi1EEENSC_13StoreWithCastILi1EEEEEviT_T0_T2_T3_T4_T5_)
        /*0134*/ 	.short	0x0210
        /*0136*/ 	.short	0x002c


	//----- nvinfo : EIATTR_SW_WAR
	.align		4
.L_9917:
        /*0138*/ 	.byte	0x04, 0x36
        /*013a*/ 	.short	(.L_9919 - .L_9918)
.L_9918:
        /*013c*/ 	.word	0x00000008
.L_9919:


//--------------------- .nv.info._ZN2at6native18elementwise_kernelILi128ELi2EZNS0_22gpu_kernel_impl_nocastIZZZNS0_15exp_kernel_cudaERNS_18TensorIteratorBaseEENKUlvE0_clEvENKUlvE0_clEvEUlfE_EEvS4_RKT_EUliE_EEviT1_ --------------------------
	.section	.nv.info._ZN2at6native18elementwise_kernelILi128ELi2EZNS0_22gpu_kernel_impl_nocastIZZZNS0_15exp_kernel_cudaERNS_18TensorIteratorBaseEENKUlvE0_clEvENKUlvE0_clEvEUlfE_EEvS4_RKT_EUliE_EEviT1_,"",@"SHT_CUDA_INFO"
	.sectionflags	@""
	.align	4


	//----- nvinfo : EIATTR_CUDA_API_VERSION
	.align		4
        /*0000*/ 	.byte	0x04, 0x37
        /*0002*/ 	.short	(.L_9921 - .L_9920)
.L_9920:
        /*0004*/ 	.word	0x00000082


	//----- nvinfo : EIATTR_KPARAM_INFO
	.align		4
.L_9921:
        /*0008*/ 	.byte	0x04, 0x17
        /*000a*/ 	.short	(.L_9923 - .L_9922)
.L_9922:
        /*000c*/ 	.word	0x00000000
        /*0010*/ 	.short	0x0001
        /*0012*/ 	.short	0x0008
        /*0014*/ 	.byte	0x00, 0xf0, 0x61, 0x08


	//----- nvinfo : EIATTR_KPARAM_INFO
	.align		4
.L_9923:
        /*0018*/ 	.byte	0x04, 0x17
        /*001a*/ 	.short	(.L_9925 - .L_9924)
.L_9924:
        /*001c*/ 	.word	0x00000000
        /*0020*/ 	.short	0x0000
        /*0022*/ 	.short	0x0000
        /*0024*/ 	.byte	0x00, 0xf0, 0x11, 0x00


	//----- nvinfo : EIATTR_SPARSE_MMA_MASK
	.align		4
.L_9925:
        /*0028*/ 	.byte	0x03, 0x50
        /*002a*/ 	.short	0x0000


	//----- nvinfo : EIATTR_MAXREG_COUNT
	.align		4
        /*002c*/ 	.byte	0x03, 0x1b
        /*002e*/ 	.short	0x0080


	//----- nvinfo : EIATTR_MERCURY_ISA_VERSION
	.align		4
        /*0030*/ 	.byte	0x03, 0x5f
        /*0032*/ 	.short	0x0101


	//----- nvinfo : EIATTR_EXIT_INSTR_OFFSETS
	.align		4
        /*0034*/ 	.byte	0x04, 0x1c
        /*0036*/ 	.short	(.L_9927 - .L_9926)


	//   ....[0]....
.L_9926:
        /*0038*/ 	.word	0x00001450


	//   ....[1]....
        /*003c*/ 	.word	0x000027f0


	//----- nvinfo : EIATTR_MAX_THREADS
	.align		4
.L_9927:
        /*0040*/ 	.byte	0x04, 0x05
        /*0042*/ 	.short	(.L_9929 - .L_9928)
.L_9928:
        /*0044*/ 	.word	0x00000080
        /*0048*/ 	.word	0x00000001
        /*004c*/ 	.word	0x00000001


	//----- nvinfo : EIATTR_CRS_STACK_SIZE
	.align		4
.L_9929:
        /*0050*/ 	.byte	0x04, 0x1e
        /*0052*/ 	.short	(.L_9931 - .L_9930)
.L_9930:
        /*0054*/ 	.word	0x00000000


	//----- nvinfo : EIATTR_CBANK_PARAM_SIZE
	.align		4
.L_9931:
        /*0058*/ 	.byte	0x03, 0x19
        /*005a*/ 	.short	0x0220


	//----- nvinfo : EIATTR_PARAM_CBANK
	.align		4
        /*005c*/ 	.byte	0x04, 0x0a
        /*005e*/ 	.short	(.L_9933 - .L_9932)
	.align		4
.L_9932:
        /*0060*/ 	.word	index@(.nv.constant0._ZN2at6native18elementwise_kernelILi128ELi2EZNS0_22gpu_kernel_impl_nocastIZZZNS0_15exp_kernel_cudaERNS_18TensorIteratorBaseEENKUlvE0_clEvENKUlvE0_clEvEUlfE_EEvS4_RKT_EUliE_EEviT1_)
        /*0064*/ 	.short	0x0210
        /*0066*/ 	.short	0x0220


	//----- nvinfo : EIATTR_SW_WAR
	.align		4
.L_9933:
        /*0068*/ 	.byte	0x04, 0x36
        /*006a*/ 	.short	(.L_9935 - .L_9934)
.L_9934:
        /*006c*/ 	.word	0x00000008
.L_9935:


//--------------------- .nv.info._ZN2at6native27unrolled_elementwise_kernelIZZZNS0_15exp_kernel_cudaERNS_18TensorIteratorBaseEENKUlvE0_clEvENKUlvE0_clEvEUlfE_St5arrayIPcLm2EELi4E23TrivialOffsetCalculatorILi1EjESB_NS0_6memory15LoadWithoutCastENSC_16StoreWithoutCastEEEviT_T0_T2_T3_T4_T5_ --------------------------
	.section	.nv.info._ZN2at6native27unrolled_elementwise_kernelIZZZNS0_15exp_kernel_cudaERNS_18TensorIteratorBaseEENKUlvE0_clEvENKUlvE0_clEvEUlfE_St5arrayIPcLm2EELi4E23TrivialOffsetCalculatorILi1EjESB_NS0_6memory15LoadWithoutCastENSC_16StoreWithoutCastEEEviT_T0_T2_T3_T4_T5_,"",@"SHT_CUDA_INFO"
	.sectionflags	@""
	.align	4


	//----- nvinfo : EIATTR_CUDA_API_VERSION
	.align		4
        /*0000*/ 	.byte	0x04, 0x37
        /*0002*/ 	.short	(.L_9937 - .L_9936)
.L_9936:
        /*0004*/ 	.word	0x00000082


	//----- nvinfo : EIATTR_KPARAM_INFO
	.align		4
.L_9937:
        /*0008*/ 	.byte	0x04, 0x17
        /*000a*/ 	.short	(.L_9939 - .L_9938)
.L_9938:
        /*000c*/ 	.word	0x00000000
        /*0010*/ 	.short	0x0006
        /*0012*/ 	.short	0x001b
        /*0014*/ 	.byte	0x00, 0xf0, 0x05, 0x00


	//----- nvinfo : EIATTR_KPARAM_INFO
	.align		4
.L_9939:
        /*0018*/ 	.byte	0x04, 0x17
        /*001a*/ 	.short	(.L_9941 - .L_9940)
.L_9940:
        /*001c*/ 	.word	0x00000000
        /*0020*/ 	.short	0x0005
        /*0022*/ 	.short	0x001a
        /*0024*/ 	.byte	0x00, 0xf0, 0x05, 0x00


	//----- nvinfo : EIATTR_KPARAM_INFO
	.align		4
.L_9941:
        /*0028*/ 	.byte	0x04, 0x17
        /*002a*/ 	.short	(.L_9943 - .L_9942)
.L_9942:
        /*002c*/ 	.word	0x00000000
        /*0030*/ 	.short	0x0004
        /*0032*/ 	.short	0x0019
        /*0034*/ 	.byte	0x00, 0xf0, 0x05, 0x00


	//----- nvinfo : EIATTR_KPARAM_INFO
	.align		4
.L_9943:
        /*0038*/ 	.byte	0x04, 0x17
        /*003a*/ 	.short	(.L_9945 - .L_9944)
.L_9944:
        /*003c*/ 	.word	0x00000000
        /*0040*/ 	.short	0x0003
        /*0042*/ 	.short	0x0018
        /*0044*/ 	.byte	0x00, 0xf0, 0x05, 0x00


	//----- nvinfo : EIATTR_KPARAM_INFO
	.align		4
.L_9945:
        /*0048*/ 	.byte	0x04, 0x17
        /*004a*/ 	.short	(.L_9947 - .L_9946)
.L_9946:
        /*004c*/ 	.word	0x00000000
        /*0050*/ 	.short	0x0002
        /*0052*/ 	.short	0x0008
        /*0054*/ 	.byte	0x00, 0xf0, 0x41, 0x00


	//----- nvinfo : EIATTR_KPARAM_INFO
	.align		4
.L_9947:
        /*0058*/ 	.byte	0x04, 0x17
        /*005a*/ 	.short	(.L_9949 - .L_9948)
.L_9948:
        /*005c*/ 	.word	0x00000000
        /*0060*/ 	.short	0x0001
        /*0062*/ 	.short	0x0004
        /*0064*/ 	.byte	0x00, 0xf0, 0x05, 0x00


	//----- nvinfo : EIATTR_KPARAM_INFO
	.align		4
.L_9949:
        /*0068*/ 	.byte	0x04, 0x17
        /*006a*/ 	.short	(.L_9951 - .L_9950)
.L_9950:
        /*006c*/ 	.word	0x00000000
        /*0070*/ 	.short	0x0000
        /*0072*/ 	.short	0x0000
        /*0074*/ 	.byte	0x00, 0xf0, 0x11, 0x00


	//----- nvinfo : EIATTR_SPARSE_MMA_MASK
	.align		4
.L_9951:
        /*0078*/ 	.byte	0x03, 0x50
        /*007a*/ 	.short	0x0000


	//----- nvinfo : EIATTR_MAXREG_COUNT
	.align		4
        /*007c*/ 	.byte	0x03, 0x1b
        /*007e*/ 	.short	0x00ff


	//----- nvinfo : EIATTR_MERCURY_ISA_VERSION
	.align		4
        /*0080*/ 	.byte	0x03, 0x5f
        /*0082*/ 	.short	0x0101


	//----- nvinfo : EIATTR_EXIT_INSTR_OFFSETS
	.align		4
        /*0084*/ 	.byte	0x04, 0x1c
        /*0086*/ 	.short	(.L_9953 - .L_9952)


	//   ....[0]....
.L_9952:
        /*0088*/ 	.word	0x00000420


	//   ....[1]....
        /*008c*/ 	.word	0x000004a0


	//----- nvinfo : EIATTR_MAX_THREADS
	.align		4
.L_9953:
        /*0090*/ 	.byte	0x04, 0x05
        /*0092*/ 	.short	(.L_9955 - .L_9954)
.L_9954:
        /*0094*/ 	.word	0x00000080
        /*0098*/ 	.word	0x00000001
        /*009c*/ 	.word	0x00000001


	//----- nvinfo : EIATTR_CRS_STACK_SIZE
	.align		4
.L_9955:
        /*00a0*/ 	.byte	0x04, 0x1e
        /*00a2*/ 	.short	(.L_9957 - .L_9956)
.L_9956:
        /*00a4*/ 	.word	0x00000000


	//----- nvinfo : EIATTR_CBANK_PARAM_SIZE
	.align		4
.L_9957:
        /*00a8*/ 	.byte	0x03, 0x19
        /*00aa*/ 	.short	0x001c


	//----- nvinfo : EIATTR_PARAM_CBANK
	.align		4
        /*00ac*/ 	.byte	0x04, 0x0a
        /*00ae*/ 	.short	(.L_9959 - .L_9958)
	.align		4
.L_9958:
        /*00b0*/ 	.word	index@(.nv.constant0._ZN2at6native27unrolled_elementwise_kernelIZZZNS0_15exp_kernel_cudaERNS_18TensorIteratorBaseEENKUlvE0_clEvENKUlvE0_clEvEUlfE_St5arrayIPcLm2EELi4E23TrivialOffsetCalculatorILi1EjESB_NS0_6memory15LoadWithoutCastENSC_16StoreWithoutCastEEEviT_T0_T2_T3_T4_T5_)
        /*00b4*/ 	.short	0x0210
        /*00b6*/ 	.short	0x001c


	//----- nvinfo : EIATTR_SW_WAR
	.align		4
.L_9959:
        /*00b8*/ 	.byte	0x04, 0x36
        /*00ba*/ 	.short	(.L_9961 - .L_9960)
.L_9960:
        /*00bc*/ 	.word	0x00000008
.L_9961:


//--------------------- .nv.info._ZN2at6native29vectorized_elementwise_kernelILi2EZZZNS0_15exp_kernel_cudaERNS_18TensorIteratorBaseEENKUlvE0_clEvENKUlvE0_clEvEUlfE_St5arrayIPcLm2EEEEviT0_T1_ --------------------------
	.section	.nv.info._ZN2at6native29vectorized_elementwise_kernelILi2EZZZNS0_15exp_kernel_cudaERNS_18TensorIteratorBaseEENKUlvE0_clEvENKUlvE0_clEvEUlfE_St5arrayIPcLm2EEEEviT0_T1_,"",@"SHT_CUDA_INFO"
	.sectionflags	@""
	.align	4


	//----- nvinfo : EIATTR_CUDA_API_VERSION
	.align		4
        /*0000*/ 	.byte	0x04, 0x37
        /*0002*/ 	.short	(.L_9963 - .L_9962)
.L_9962:
        /*0004*/ 	.word	0x00000082


	//----- nvinfo : EIATTR_KPARAM_INFO
	.align		4
.L_9963:
        /*0008*/ 	.byte	0x04, 0x17
        /*000a*/ 	.short	(.L_9965 - .L_9964)
.L_9964:
        /*000c*/ 	.word	0x00000000
        /*0010*/ 	.short	0x0002
        /*0012*/ 	.short	0x0008
        /*0014*/ 	.byte	0x00, 0xf0, 0x41, 0x00


	//----- nvinfo : EIATTR_KPARAM_INFO
	.align		4
.L_9965:
        /*0018*/ 	.byte	0x04, 0x17
        /*001a*/ 	.short	(.L_9967 - .L_9966)
.L_9966:
        /*001c*/ 	.word	0x00000000
        /*0020*/ 	.short	0x0001
        /*0022*/ 	.short	0x0004
        /*0024*/ 	.byte	0x00, 0xf0, 0x05, 0x00


	//----- nvinfo : EIATTR_KPARAM_INFO
	.align		4
.L_9967:
        /*0028*/ 	.byte	0x04, 0x17
        /*002a*/ 	.short	(.L_9969 - .L_9968)
.L_9968:
        /*002c*/ 	.word	0x00000000
        /*0030*/ 	.short	0x0000
        /*0032*/ 	.short	0x0000
        /*0034*/ 	.byte	0x00, 0xf0, 0x11, 0x00


	//----- nvinfo : EIATTR_SPARSE_MMA_MASK
	.align		4
.L_9969:
        /*0038*/ 	.byte	0x03, 0x50
        /*003a*/ 	.short	0x0000


	//----- nvinfo : EIATTR_MAXREG_COUNT
	.align		4
        /*003c*/ 	.byte	0x03, 0x1b
        /*003e*/ 	.short	0x00ff


	//----- nvinfo : EIATTR_MERCURY_ISA_VERSION
	.align		4
        /*0040*/ 	.byte	0x03, 0x5f
        /*0042*/ 	.short	0x0101


	//----- nvinfo : EIATTR_EXIT_INSTR_OFFSETS
	.align		4
        /*0044*/ 	.byte	0x04, 0x1c
        /*0046*/ 	.short	(.L_9971 - .L_9970)


	//   ....[0]....
.L_9970:
        /*0048*/ 	.word	0x00000270


	//   ....[1]....
        /*004c*/ 	.word	0x00000b40


	//   ....[2]....
        /*0050*/ 	.word	0x00000b90


	//----- nvinfo : EIATTR_MAX_THREADS
	.align		4
.L_9971:
        /*0054*/ 	.byte	0x04, 0x05
        /*0056*/ 	.short	(.L_9973 - .L_9972)
.L_9972:
        /*0058*/ 	.word	0x00000080
        /*005c*/ 	.word	0x00000001
        /*0060*/ 	.word	0x00000001


	//----- nvinfo : EIATTR_CRS_STACK_SIZE
	.align		4
.L_9973:
        /*0064*/ 	.byte	0x04, 0x1e
        /*0066*/ 	.short	(.L_9975 - .L_9974)
.L_9974:
        /*0068*/ 	.word	0x00000000


	//----- nvinfo : EIATTR_CBANK_PARAM_SIZE
	.align		4
.L_9975:
        /*006c*/ 	.byte	0x03, 0x19
        /*006e*/ 	.short	0x0018


	//----- nvinfo : EIATTR_PARAM_CBANK
	.align		4
        /*0070*/ 	.byte	0x04, 0x0a
        /*0072*/ 	.short	(.L_9977 - .L_9976)
	.align		4
.L_9976:
        /*0074*/ 	.word	index@(.nv.constant0._ZN2at6native29vectorized_elementwise_kernelILi2EZZZNS0_15exp_kernel_cudaERNS_18TensorIteratorBaseEENKUlvE0_clEvENKUlvE0_clEvEUlfE_St5arrayIPcLm2EEEEviT0_T1_)
        /*0078*/ 	.short	0x0210
        /*007a*/ 	.short	0x0018


	//----- nvinfo : EIATTR_SW_WAR
	.align		4
.L_9977:
        /*007c*/ 	.byte	0x04, 0x36
        /*007e*/ 	.short	(.L_9979 - .L_9978)
.L_9978:
        /*0080*/ 	.word	0x00000008
.L_9979:


//--------------------- .nv.info._ZN2at6native29vectorized_elementwise_kernelILi4EZZZNS0_15exp_kernel_cudaERNS_18TensorIteratorBaseEENKUlvE0_clEvENKUlvE0_clEvEUlfE_St5arrayIPcLm2EEEEviT0_T1_ --------------------------
	.section	.nv.info._ZN2at6native29vectorized_elementwise_kernelILi4EZZZNS0_15exp_kernel_cudaERNS_18TensorIteratorBaseEENKUlvE0_clEvENKUlvE0_clEvEUlfE_St5arrayIPcLm2EEEEviT0_T1_,"",@"SHT_CUDA_INFO"
	.sectionflags	@""
	.align	4


	//----- nvinfo : EIATTR_CUDA_API_VERSION
	.align		4
        /*0000*/ 	.byte	0x04, 0x37
        /*0002*/ 	.short	(.L_9981 - .L_9980)
.L_9980:
        /*0004*/ 	.word	0x00000082


	//----- nvinfo : EIATTR_KPARAM_INFO
	.align		4
.L_9981:
        /*0008*/ 	.byte	0x04, 0x17
        /*000a*/ 	.short	(.L_9983 - .L_9982)
.L_9982:
        /*000c*/ 	.word	0x00000000
        /*0010*/ 	.short	0x0002
        /*0012*/ 	.short	0x0008
        /*0014*/ 	.byte	0x00, 0xf0, 0x41, 0x00


	//----- nvinfo : EIATTR_KPARAM_INFO
	.align		4
.L_9983:
        /*0018*/ 	.byte	0x04, 0x17
        /*001a*/ 	.short	(.L_9985 - .L_9984)
.L_9984:
        /*001c*/ 	.word	0x00000000
        /*0020*/ 	.short	0x0001
        /*0022*/ 	.short	0x0004
        /*0024*/ 	.byte	0x00, 0xf0, 0x05, 0x00


	//----- nvinfo : EIATTR_KPARAM_INFO
	.align		4
.L_9985:
        /*0028*/ 	.byte	0x04, 0x17
        /*002a*/ 	.short	(.L_9987 - .L_9986)
.L_9986:
        /*002c*/ 	.word	0x00000000
        /*0030*/ 	.short	0x0000
        /*0032*/ 	.short	0x0000
        /*0034*/ 	.byte	0x00, 0xf0, 0x11, 0x00


	//----- nvinfo : EIATTR_SPARSE_MMA_MASK
	.align		4
.L_9987:
        /*0038*/ 	.byte	0x03, 0x50
        /*003a*/ 	.short	0x0000


	//----- nvinfo : EIATTR_MAXREG_COUNT
	.align		4
        /*003c*/ 	.byte	0x03, 0x1b
        /*003e*/ 	.short	0x00ff


	//----- nvinfo : EIATTR_MERCURY_ISA_VERSION
	.align		4
        /*0040*/ 	.byte	0x03, 0x5f
        /*0042*/ 	.short	0x0101


	//----- nvinfo : EIATTR_EXIT_INSTR_OFFSETS
	.align		4
        /*0044*/ 	.byte	0x04, 0x1c
        /*0046*/ 	.short	(.L_9989 - .L_9988)


	//   ....[0]....
.L_9988:
        /*0048*/ 	.word	0x00000230


	//   ....[1]....
        /*004c*/ 	.word	0x00000b00


	//   ....[2]....
        /*0050*/ 	.word	0x00000b50


	//----- nvinfo : EIATTR_MAX_THREADS
	.align		4
.L_9989:
        /*0054*/ 	.byte	0x04, 0x05
        /*0056*/ 	.short	(.L_9991 - .L_9990)
.L_9990:
        /*0058*/ 	.word	0x00000080
        /*005c*/ 	.word	0x00000001
        /*0060*/ 	.word	0x00000001


	//----- nvinfo : EIATTR_CRS_STACK_SIZE
	.align		4
.L_9991:
        /*0064*/ 	.byte	0x04, 0x1e
        /*0066*/ 	.short	(.L_9993 - .L_9992)
.L_9992:
        /*0068*/ 	.word	0x00000000


	//----- nvinfo : EIATTR_CBANK_PARAM_SIZE
	.align		4
.L_9993:
        /*006c*/ 	.byte	0x03, 0x19
        /*006e*/ 	.short	0x0018


	//----- nvinfo : EIATTR_PARAM_CBANK
	.align		4
        /*0070*/ 	.byte	0x04, 0x0a
        /*0072*/ 	.short	(.L_9995 - .L_9994)
	.align		4
.L_9994:
        /*0074*/ 	.word	index@(.nv.constant0._ZN2at6native29vectorized_elementwise_kernelILi4EZZZNS0_15exp_kernel_cudaERNS_18TensorIteratorBaseEENKUlvE0_clEvENKUlvE0_clEvEUlfE_St5arrayIPcLm2EEEEviT0_T1_)
        /*0078*/ 	.short	0x0210
        /*007a*/ 	.short	0x0018


	//----- nvinfo : EIATTR_SW_WAR
	.align		4
.L_9995:
        /*007c*/ 	.byte	0x04, 0x36
        /*007e*/ 	.short	(.L_9997 - .L_9996)
.L_9996:
        /*0080*/ 	.word	0x00000008
.L_9997:


//--------------------- .nv.info._ZN2at6native29vectorized_elementwise_kernelILi8EZZZNS0_15exp_kernel_cudaERNS_18TensorIteratorBaseEENKUlvE0_clEvENKUlvE0_clEvEUlfE_St5arrayIPcLm2EEEEviT0_T1_ --------------------------
	.section	.nv.info._ZN2at6native29vectorized_elementwise_kernelILi8EZZZNS0_15exp_kernel_cudaERNS_18TensorIteratorBaseEENKUlvE0_clEvENKUlvE0_clEvEUlfE_St5arrayIPcLm2EEEEviT0_T1_,"",@"SHT_CUDA_INFO"
	.sectionflags	@""
	.align	4


	//----- nvinfo : EIATTR_CUDA_API_VERSION
	.align		4
        /*0000*/ 	.byte	0x04, 0x37
        /*0002*/ 	.short	(.L_9999 - .L_9998)
.L_9998:
        /*0004*/ 	.word	0x00000082


	//----- nvinfo : EIATTR_KPARAM_INFO
	.align		4
.L_9999:
        /*0008*/ 	.byte	0x04, 0x17
        /*000a*/ 	.short	(.L_10001 - .L_10000)
.L_10000:
        /*000c*/ 	.word	0x00000000
        /*0010*/ 	.short	0x0002
        /*0012*/ 	.short	0x0008
        /*0014*/ 	.byte	0x00, 0xf0, 0x41, 0x00


	//----- nvinfo : EIATTR_KPARAM_INFO
	.align		4
.L_10001:
        /*0018*/ 	.byte	0x04, 0x17
        /*001a*/ 	.short	(.L_10003 - .L_10002)
.L_10002:
        /*001c*/ 	.word	0x00000000
        /*0020*/ 	.short	0x0001
        /*0022*/ 	.short	0x0004
        /*0024*/ 	.byte	0x00, 0xf0, 0x05, 0x00


	//----- nvinfo : EIATTR_KPARAM_INFO
	.align		4
.L_10003:
        /*0028*/ 	.byte	0x04, 0x17
        /*002a*/ 	.short	(.L_10005 - .L_10004)
.L_10004:
        /*002c*/ 	.word	0x00000000
        /*0030*/ 	.short	0x0000
        /*0032*/ 	.short	0x0000
        /*0034*/ 	.byte	0x00, 0xf0, 0x11, 0x00


	//----- nvinfo : EIATTR_SPARSE_MMA_MASK
	.align		4
.L_10005:
        /*0038*/ 	.byte	0x03, 0x50
        /*003a*/ 	.short	0x0000


	//----- nvinfo : EIATTR_MAXREG_COUNT
	.align		4
        /*003c*/ 	.byte	0x03, 0x1b
        /*003e*/ 	.short	0x00ff


	//----- nvinfo : EIATTR_MERCURY_ISA_VERSION
	.align		4
        /*0040*/ 	.byte	0x03, 0x5f
        /*0042*/ 	.short	0x0101


	//----- nvinfo : EIATTR_EXIT_INSTR_OFFSETS
	.align		4
        /*0044*/ 	.byte	0x04, 0x1c
        /*0046*/ 	.short	(.L_10007 - .L_10006)


	//   ....[0]....
.L_10006:
        /*0048*/ 	.word	0x00000230


	//   ....[1]....
        /*004c*/ 	.word	0x00000b00


	//   ....[2]....
        /*0050*/ 	.word	0x00000b50


	//----- nvinfo : EIATTR_MAX_THREADS
	.align		4
.L_10007:
        /*0054*/ 	.byte	0x04, 0x05
        /*0056*/ 	.short	(.L_10009 - .L_10008)
.L_10008:
        /*0058*/ 	.word	0x00000080
        /*005c*/ 	.word	0x00000001
        /*0060*/ 	.word	0x00000001


	//----- nvinfo : EIATTR_CRS_STACK_SIZE
	.align		4
.L_10009:
        /*0064*/ 	.byte	0x04, 0x1e
        /*0066*/ 	.short	(.L_10011 - .L_10010)
.L_10010:
        /*0068*/ 	.word	0x00000000


	//----- nvinfo : EIATTR_CBANK_PARAM_SIZE
	.align		4
.L_10011:
        /*006c*/ 	.byte	0x03, 0x19
        /*006e*/ 	.short	0x0018


	//----- nvinfo : EIATTR_PARAM_CBANK
	.align		4
        /*0070*/ 	.byte	0x04, 0x0a
        /*0072*/ 	.short	(.L_10013 - .L_10012)
	.align		4
.L_10012:
        /*0074*/ 	.word	index@(.nv.constant0._ZN2at6native29vectorized_elementwise_kernelILi8EZZZNS0_15exp_kernel_cudaERNS_18TensorIteratorBaseEENKUlvE0_clEvENKUlvE0_clEvEUlfE_St5arrayIPcLm2EEEEviT0_T1_)
        /*0078*/ 	.short	0x0210
        /*007a*/ 	.short	0x0018


	//----- nvinfo : EIATTR_SW_WAR
	.align		4
.L_10013:
        /*007c*/ 	.byte	0x04, 0x36
        /*007e*/ 	.short	(.L_10015 - .L_10014)
.L_10014:
        /*0080*/ 	.word	0x00000008
.L_10015:


//--------------------- .nv.info._ZN2at6native18elementwise_kernelILi128ELi4EZNS0_15gpu_kernel_implIZZZNS0_15exp_kernel_cudaERNS_18TensorIteratorBaseEENKUlvE0_clEvENKUlvE_clEvEUldE_EEvS4_RKT_EUliE_EEviT1_ --------------------------
	.section	.nv.info._ZN2at6native18elementwise_kernelILi128ELi4EZNS0_15gpu_kernel_implIZZZNS0_15exp_kernel_cudaERNS_18TensorIteratorBaseEENKUlvE0_clEvENKUlvE_clEvEUldE_EEvS4_RKT_EUliE_EEviT1_,"",@"SHT_CUDA_INFO"
	.sectionflags	@""
	.align	4


	//----- nvinfo : EIATTR_CUDA_API_VERSION
	.align		4
        /*0000*/ 	.byte	0x04, 0x37
        /*0002*/ 	.short	(.L_10017 - .L_10016)
.L_10016:
        /*0004*/ 	.word	0x00000082


	//----- nvinfo : EIATTR_KPARAM_INFO
	.align		4
.L_10017:
        /*0008*/ 	.byte	0x04, 0x17
        /*000a*/ 	.short	(.L_10019 - .L_10018)
.L_10018:
        /*000c*/ 	.word	0x00000000
        /*0010*/ 	.short	0x0001
        /*0012*/ 	.short	0x0008
        /*0014*/ 	.byte	0x00, 0xf0, 0x61, 0x08


	//----- nvinfo : EIATTR_KPARAM_INFO
	.align		4
.L_10019:
        /*0018*/ 	.byte	0x04, 0x17
        /*001a*/ 	.short	(.L_10021 - .L_10020)
.L_10020:
        /*001c*/ 	.word	0x00000000
        /*0020*/ 	.short	0x0000
        /*0022*/ 	.short	0x0000
        /*0024*/ 	.byte	0x00, 0xf0, 0x11, 0x00


	//----- nvinfo : EIATTR_SPARSE_MMA_MASK
	.align		4
.L_10021:
        /*0028*/ 	.byte	0x03, 0x50
        /*002a*/ 	.short	0x0000


	//----- nvinfo : EIATTR_MAXREG_COUNT
	.align		4
        /*002c*/ 	.byte	0x03, 0x1b
        /*002e*/ 	.short	0x0080


	//----- nvinfo : EIATTR_EXTERNS
	.align		4
        /*0030*/ 	.byte	0x04, 0x0f
        /*0032*/ 	.short	(.L_10023 - .L_10022)


	//   ....[0]....
	.align		4
.L_10022:
        /*0034*/ 	.word	index@(__assertfail)


	//----- nvinfo : EIATTR_MERCURY_ISA_VERSION
	.align		4
.L_10023:
        /*0038*/ 	.byte	0x03, 0x5f
        /*003a*/ 	.short	0x0101


	//----- nvinfo : EIATTR_SYSCALL_OFFSETS
	.align		4
        /*003c*/ 	.byte	0x04, 0x46
        /*003e*/ 	.short	(.L_10025 - .L_10024)


	//   ....[0]....
.L_10024:
        /*0040*/ 	.word	0x00002250


	//   ....[1]....
        /*0044*/ 	.word	0x00003720


	//   ....[2]....
        /*0048*/ 	.word	0x000059b0


	//   ....[3]....
        /*004c*/ 	.word	0x00006e80


	//   ....[4]....
        /*0050*/ 	.word	0x00009100


	//   ....[5]....
        /*0054*/ 	.word	0x0000a5d0


	//   ....[6]....
        /*0058*/ 	.word	0x0000c840


	//   ....[7]....
        /*005c*/ 	.word	0x0000dd10


	//----- nvinfo : EIATTR_EXIT_INSTR_OFFSETS
	.align		4
.L_10025:
        /*0060*/ 	.byte	0x04, 0x1c
        /*0062*/ 	.short	(.L_10027 - .L_10026)


	//   ....[0]....
.L_10026:
        /*0064*/ 	.word	0x0000a680


	//   ....[1]....
        /*0068*/ 	.word	0x0000cd50


	//   ....[2]....
        /*006c*/ 	.word	0x0000cd90


	//   ....[3]....
        /*0070*/ 	.word	0x0000ce20


	//   ....[4]....
        /*0074*/ 	.word	0x0000ce50


	//   ....[5]....
        /*0078*/ 	.word	0x0000ce80


	//   ....[6]....
        /*007c*/ 	.word	0x0000cf50


	//   ....[7]....
        /*0080*/ 	.word	0x0000cfd0


	//   ....[8]....
        /*0084*/ 	.word	0x0000d0b0


	//   ....[9]....
        /*0088*/ 	.word	0x0000d140


	//   ....[10]....
        /*008c*/ 	.word	0x0000d160


	//   ....[11]....
        /*0090*/ 	.word	0x0000d220


	//   ....[12]....
        /*0094*/ 	.word	0x0000d250


	//   ....[13]....
        /*0098*/ 	.word	0x0000d420


	//   ....[14]....
        /*009c*/ 	.word	0x0000d5c0


	//   ....[15]....
        /*00a0*/ 	.word	0x0000d640


	//   ....[16]....
        /*00a4*/ 	.word	0x0000d6f0


	//   ....[17]....
        /*00a8*/ 	.word	0x0000d8b0


	//   ....[18]....
        /*00ac*/ 	.word	0x0000da70


	//   ....[19]....
        /*00b0*/ 	.word	0x0000dc10


	//   ....[20]....
        /*00b4*/ 	.word	0x0000dd20


	//   ....[21]....
        /*00b8*/ 	.word	0x0000dd50


	//   ....[22]....
        /*00bc*/ 	.word	0x0000dd80


	//----- nvinfo : EIATTR_MAX_THREADS
	.align		4
.L_10027:
        /*00c0*/ 	.byte	0x04, 0x05
        /*00c2*/ 	.short	(.L_10029 - .L_10028)
.L_10028:
        /*00c4*/ 	.word	0x00000080
        /*00c8*/ 	.word	0x00000001
        /*00cc*/ 	.word	0x00000001


	//----- nvinfo : EIATTR_CRS_STACK_SIZE
	.align		4
.L_10029:
        /*00d0*/ 	.byte	0x04, 0x1e
        /*00d2*/ 	.short	(.L_10031 - .L_10030)
.L_10030:
        /*00d4*/ 	.word	0x00000000


	//----- nvinfo : EIATTR_CBANK_PARAM_SIZE
	.align		4
.L_10031:
        /*00d8*/ 	.byte	0x03, 0x19
        /*00da*/ 	.short	0x0220


	//----- nvinfo : EIATTR_PARAM_CBANK
	.align		4
        /*00dc*/ 	.byte	0x04, 0x0a
        /*00de*/ 	.short	(.L_10033 - .L_10032)
	.align		4
.L_10032:
        /*00e0*/ 	.word	index@(.nv.constant0._ZN2at6native18elementwise_kernelILi128ELi4EZNS0_15gpu_kernel_implIZZZNS0_15exp_kernel_cudaERNS_18TensorIteratorBaseEENKUlvE0_clEvENKUlvE_clEvEUldE_EEvS4_RKT_EUliE_EEviT1_)
        /*00e4*/ 	.short	0x0210
        /*00e6*/ 	.short	0x0220


	//----- nvinfo : EIATTR_SW_WAR
	.align		4
.L_10033:
        /*00e8*/ 	.byte	0x04, 0x36
        /*00ea*/ 	.short	(.L_10035 - .L_10034)
.L_10034:
        /*00ec*/ 	.word	0x00000008
.L_10035:


//--------------------- .nv.info._ZN2at6native27unrolled_elementwise_kernelIZZZNS0_15exp_kernel_cudaERNS_18TensorIteratorBaseEENKUlvE0_clEvENKUlvE_clEvEUldE_St5arrayIPcLm2EELi4E23TrivialOffsetCalculatorILi1EjESB_NS0_6memory12LoadWithCastILi1EEENSC_13StoreWithCastILi1EEEEEviT_T0_T2_T3_T4_T5_ --------------------------
	.section	.nv.info._ZN2at6native27unrolled_elementwise_kernelIZZZNS0_15exp_kernel_cudaERNS_18TensorIteratorBaseEENKUlvE0_clEvENKUlvE_clEvEUldE_St5arrayIPcLm2EELi4E23TrivialOffsetCalculatorILi1EjESB_NS0_6memory12LoadWithCastILi1EEENSC_13StoreWithCastILi1EEEEEviT_T0_T2_T3_T4_T5_,"",@"SHT_CUDA_INFO"
	.sectionflags	@""
	.align	4


	//----- nvinfo : EIATTR_CUDA_API_VERSION
	.align		4
        /*0000*/ 	.byte	0x04, 0x37
        /*0002*/ 	.short	(.L_10037 - .L_10036)
.L_10036:
        /*0004*/ 	.word	0x00000082


	//----- nvinfo : EIATTR_KPARAM_INFO
	.align		4
.L_10037:
        /*0008*/ 	.byte	0x04, 0x17
        /*000a*/ 	.short	(.L_10039 - .L_10038)
.L_10038:
        /*000c*/ 	.word	0x00000000
        /*0010*/ 	.short	0x0006
        /*0012*/ 	.short	0x0024
        /*0014*/ 	.byte	0x00, 0xf0, 0x21, 0x00


	//----- nvinfo : EIATTR_KPARAM_INFO
	.align		4
.L_10039:
        /*0018*/ 	.byte	0x04, 0x17
        /*001a*/ 	.short	(.L_10041 - .L_10040)
.L_10040:
        /*001c*/ 	.word	0x00000000
        /*0020*/ 	.short	0x0005
        /*0022*/ 	.short	0x001c
        /*0024*/ 	.byte	0x00, 0xf0, 0x21, 0x00


	//----- nvinfo : EIATTR_KPARAM_INFO
	.align		4
.L_10041:
        /*0028*/ 	.byte	0x04, 0x17
        /*002a*/ 	.short	(.L_10043 - .L_10042)
.L_10042:
        /*002c*/ 	.word	0x00000000
        /*0030*/ 	.short	0x0004
        /*0032*/ 	.short	0x0019
        /*0034*/ 	.byte	0x00, 0xf0, 0x05, 0x00


	//----- nvinfo : EIATTR_KPARAM_INFO
	.align		4
.L_10043:
        /*0038*/ 	.byte	0x04, 0x17
        /*003a*/ 	.short	(.L_10045 - .L_10044)
.L_10044:
        /*003c*/ 	.word	0x00000000
        /*0040*/ 	.short	0x0003
        /*0042*/ 	.short	0x0018
        /*0044*/ 	.byte	0x00, 0xf0, 0x05, 0x00


	//----- nvinfo : EIATTR_KPARAM_INFO
	.align		4
.L_10045:
        /*0048*/ 	.byte	0x04, 0x17
        /*004a*/ 	.short	(.L_10047 - .L_10046)
.L_10046:
        /*004c*/ 	.word	0x00000000
        /*0050*/ 	.short	0x0002
        /*0052*/ 	.short	0x0008
        /*0054*/ 	.byte	0x00, 0xf0, 0x41, 0x00


	//----- nvinfo : EIATTR_KPARAM_INFO
	.align		4
.L_10047:
        /*0058*/ 	.byte	0x04, 0x17
        /*005a*/ 	.short	(.L_10049 - .L_10048)
.L_10048:
        /*005c*/ 	.word	0x00000000
        /*0060*/ 	.short	0x0001
        /*0062*/ 	.short	0x0004
        /*0064*/ 	.byte	0x00, 0xf0, 0x05, 0x00


	//----- nvinfo : EIATTR_KPARAM_INFO
	.align		4
.L_10049:
        /*0068*/ 	.byte	0x04, 0x17
        /*006a*/ 	.short	(.L_10051 - .L_10050)
.L_10050:
        /*006c*/ 	.word	0x00000000
        /*0070*/ 	.short	0x0000
        /*0072*/ 	.short	0x0000
        /*0074*/ 	.byte	0x00, 0xf0, 0x11, 0x00


	//----- nvinfo : EIATTR_SPARSE_MMA_MASK
	.align		4
.L_10051:
        /*0078*/ 	.byte	0x03, 0x50
        /*007a*/ 	.short	0x0000


	//----- nvinfo : EIATTR_MAXREG_COUNT
	.align		4
        /*007c*/ 	.byte	0x03, 0x1b
        /*007e*/ 	.short	0x00ff


	//----- nvinfo : EIATTR_EXTERNS
	.align		4
        /*0080*/ 	.byte	0x04, 0x0f
        /*0082*/ 	.short	(.L_10053 - .L_10052)


	//   ....[0]....
	.align		4
.L_10052:
        /*0084*/ 	.word	index@(__assertfail)


	//----- nvinfo : EIATTR_MERCURY_ISA_VERSION
	.align		4
.L_10053:
        /*0088*/ 	.byte	0x03, 0x5f
        /*008a*/ 	.short	0x0101


	//----- nvinfo : EIATTR_SYSCALL_OFFSETS
	.align		4
        /*008c*/ 	.byte	0x04, 0x46
        /*008e*/ 	.short	(.L_10055 - .L_10054)


	//   ....[0]....
.L_10054:
        /*0090*/ 	.word	0x00000f80


	//   ....[1]....
        /*0094*/ 	.word	0x00001f20


	//   ....[2]....
        /*0098*/ 	.word	0x00002ed0


	//   ....[3]....
        /*009c*/ 	.word	0x00003e50


	//   ....[4]....
        /*00a0*/ 	.word	0x00006080


	//   ....[5]....
        /*00a4*/ 	.word	0x00007240


	//   ....[6]....
        /*00a8*/ 	.word	0x000083c0


	//   ....[7]....
        /*00ac*/ 	.word	0x00009560


	//----- nvinfo : EIATTR_EXIT_INSTR_OFFSETS
	.align		4
.L_10055:
        /*00b0*/ 	.byte	0x04, 0x1c
        /*00b2*/ 	.short	(.L_10057 - .L_10056)


	//   ....[0]....
.L_10056:
        /*00b4*/ 	.word	0x00008460


	//   ....[1]....
        /*00b8*/ 	.word	0x000085a0


	//   ....[2]....
        /*00bc*/ 	.word	0x000085e0


	//   ....[3]....
        /*00c0*/ 	.word	0x00008670


	//   ....[4]....
        /*00c4*/ 	.word	0x000086a0


	//   ....[5]....
        /*00c8*/ 	.word	0x000086d0


	//   ....[6]....
        /*00cc*/ 	.word	0x000087a0


	//   ....[7]....
        /*00d0*/ 	.word	0x00008820


	//   ....[8]....
        /*00d4*/ 	.word	0x00008900


	//   ....[9]....
        /*00d8*/ 	.word	0x00008990


	//   ....[10]....
        /*00dc*/ 	.word	0x000089b0


	//   ....[11]....
        /*00e0*/ 	.word	0x00008a70


	//   ....[12]....
        /*00e4*/ 	.word	0x00008aa0


	//   ....[13]....
        /*00e8*/ 	.word	0x00008c70


	//   ....[14]....
        /*00ec*/ 	.word	0x00008e10


	//   ....[15]....
        /*00f0*/ 	.word	0x00008e90


	//   ....[16]....
        /*00f4*/ 	.word	0x00008f40


	//   ....[17]....
        /*00f8*/ 	.word	0x00009100


	//   ....[18]....
        /*00fc*/ 	.word	0x000092c0


	//   ....[19]....
        /*0100*/ 	.word	0x00009460


	//   ....[20]....
        /*0104*/ 	.word	0x00009570


	//   ....[21]....
        /*0108*/ 	.word	0x000095a0


	//   ....[22]....
        /*010c*/ 	.word	0x000095d0


	//----- nvinfo : EIATTR_MAX_THREADS
	.align		4
.L_10057:
        /*0110*/ 	.byte	0x04, 0x05
        /*0112*/ 	.short	(.L_10059 - .L_10058)
.L_10058:
        /*0114*/ 	.word	0x00000080
        /*0118*/ 	.word	0x00000001
        /*011c*/ 	.word	0x00000001


	//----- nvinfo : EIATTR_CRS_STACK_SIZE
	.align		4
.L_10059:
        /*0120*/ 	.byte	0x04, 0x1e
        /*0122*/ 	.short	(.L_10061 - .L_10060)
.L_10060:
        /*0124*/ 	.word	0x00000000


	//----- nvinfo : EIATTR_CBANK_PARAM_SIZE
	.align		4
.L_10061:
        /*0128*/ 	.byte	0x03, 0x19
        /*012a*/ 	.short	0x002c


	//----- nvinfo : EIATTR_PARAM_CBANK
	.align		4
        /*012c*/ 	.byte	0x04, 0x0a
        /*012e*/ 	.short	(.L_10063 - .L_10062)
	.align		4
.L_10062:
        /*0130*/ 	.word	index@(.nv.constant0._ZN2at6native27unrolled_elementwise_kernelIZZZNS0_15exp_kernel_cudaERNS_18TensorIteratorBaseEENKUlvE0_clEvENKUlvE_clEvEUldE_St5arrayIPcLm2EELi4E23TrivialOffsetCalculatorILi1EjESB_NS0_6memory12LoadWithCastILi1EEENSC_13StoreWithCastILi1EEEEEviT_T0_T2_T3_T4_T5_)
        /*0134*/ 	.short	0x0210
        /*0136*/ 	.short	0x002c


	//----- nvinfo : EIATTR_SW_WAR
	.align		4
.L_10063:
        /*0138*/ 	.byte	0x04, 0x36
        /*013a*/ 	.short	(.L_10065 - .L_10064)
.L_10064:
        /*013c*/ 	.word	0x00000008
.L_10065:


//--------------------- .nv.info._ZN2at6native18elementwise_kernelILi128ELi2EZNS0_22gpu_kernel_impl_nocastIZZZNS0_15exp_kernel_cudaERNS_18TensorIteratorBaseEENKUlvE0_clEvENKUlvE_clEvEUldE_EEvS4_RKT_EUliE_EEviT1_ --------------------------
	.section	.nv.info._ZN2at6native18elementwise_kernelILi128ELi2EZNS0_22gpu_kernel_impl_nocastIZZZNS0_15exp_kernel_cudaERNS_18TensorIteratorBaseEENKUlvE0_clEvENKUlvE_clEvEUldE_EEvS4_RKT_EUliE_EEviT1_,"",@"SHT_CUDA_INFO"
	.sectionflags	@""
	.align	4


	//----- nvinfo : EIATTR_CUDA_API_VERSION
	.align		4
        /*0000*/ 	.byte	0x04, 0x37
        /*0002*/ 	.short	(.L_10067 - .L_10066)
.L_10066:
        /*0004*/ 	.word	0x00000082


	//----- nvinfo : EIATTR_KPARAM_INFO
	.align		4
.L_10067:
        /*0008*/ 	.byte	0x04, 0x17
        /*000a*/ 	.short	(.L_10069 - .L_10068)
.L_10068:
        /*000c*/ 	.word	0x00000000
        /*0010*/ 	.short	0x0001
        /*0012*/ 	.short	0x0008
        /*0014*/ 	.byte	0x00, 0xf0, 0x61, 0x08


	//----- nvinfo : EIATTR_KPARAM_INFO
	.align		4
.L_10069:
        /*0018*/ 	.byte	0x04, 0x17
        /*001a*/ 	.short	(.L_10071 - .L_10070)
.L_10070:
        /*001c*/ 	.word	0x00000000
        /*0020*/ 	.short	0x0000
        /*0022*/ 	.short	0x0000
        /*0024*/ 	.byte	0x00, 0xf0, 0x11, 0x00


	//----- nvinfo : EIATTR_SPARSE_MMA_MASK
	.align		4
.L_10071:
        /*0028*/ 	.byte	0x03, 0x50
        /*002a*/ 	.short	0x0000


	//----- nvinfo : EIATTR_MAXREG_COUNT
	.align		4
        /*002c*/ 	.byte	0x03, 0x1b
        /*002e*/ 	.short	0x0080


	//----- nvinfo : EIATTR_MERCURY_ISA_VERSION
	.align		4
        /*0030*/ 	.byte	0x03, 0x5f
        /*0032*/ 	.short	0x0101


	//----- nvinfo : EIATTR_EXIT_INSTR_OFFSETS
	.align		4
        /*0034*/ 	.byte	0x04, 0x1c
        /*0036*/ 	.short	(.L_10073 - .L_10072)


	//   ....[0]....
.L_10072:
        /*0038*/ 	.word	0x000017f0


	//   ....[1]....
        /*003c*/ 	.word	0x00002f30


	//----- nvinfo : EIATTR_MAX_THREADS
	.align		4
.L_10073:
        /*0040*/ 	.byte	0x04, 0x05
        /*0042*/ 	.short	(.L_10075 - .L_10074)
.L_10074:
        /*0044*/ 	.word	0x00000080
        /*0048*/ 	.word	0x00000001
        /*004c*/ 	.word	0x00000001


	//----- nvinfo : EIATTR_CRS_STACK_SIZE
	.align		4
.L_10075:
        /*0050*/ 	.byte	0x04, 0x1e
        /*0052*/ 	.short	(.L_10077 - .L_10076)
.L_10076:
        /*0054*/ 	.word	0x00000000


	//----- nvinfo : EIATTR_CBANK_PARAM_SIZE
	.align		4
.L_10077:
        /*0058*/ 	.byte	0x03, 0x19
        /*005a*/ 	.short	0x0220


	//----- nvinfo : EIATTR_PARAM_CBANK
	.align		4
        /*005c*/ 	.byte	0x04, 0x0a
        /*005e*/ 	.short	(.L_10079 - .L_10078)
	.align		4
.L_10078:
        /*0060*/ 	.word	index@(.nv.constant0._ZN2at6native18elementwise_kernelILi128ELi2EZNS0_22gpu_kernel_impl_nocastIZZZNS0_15exp_kernel_cudaERNS_18TensorIteratorBaseEENKUlvE0_clEvENKUlvE_clEvEUldE_EEvS4_RKT_EUliE_EEviT1_)
        /*0064*/ 	.short	0x0210
        /*0066*/ 	.short	0x0220


	//----- nvinfo : EIATTR_SW_WAR
	.align		4
.L_10079:
        /*0068*/ 	.byte	0x04, 0x36
        /*006a*/ 	.short	(.L_10081 - .L_10080)
.L_10080:
        /*006c*/ 	.word	0x00000008
.L_10081:


//--------------------- .nv.info._ZN2at6native27unrolled_elementwise_kernelIZZZNS0_15exp_kernel_cudaERNS_18TensorIteratorBaseEENKUlvE0_clEvENKUlvE_clEvEUldE_St5arrayIPcLm2EELi4E23TrivialOffsetCalculatorILi1EjESB_NS0_6memory15LoadWithoutCastENSC_16StoreWithoutCastEEEviT_T0_T2_T3_T4_T5_ --------------------------
	.section	.nv.info._ZN2at6native27unrolled_elementwise_kernelIZZZNS0_15exp_kernel_cudaERNS_18TensorIteratorBaseEENKUlvE0_clEvENKUlvE_clEvEUldE_St5arrayIPcLm2EELi4E23TrivialOffsetCalculatorILi1EjESB_NS0_6memory15LoadWithoutCastENSC_16StoreWithoutCastEEEviT_T0_T2_T3_T4_T5_,"",@"SHT_CUDA_INFO"
	.sectionflags	@""
	.align	4


	//----- nvinfo : EIATTR_CUDA_API_VERSION
	.align		4
        /*0000*/ 	.byte	0x04, 0x37
        /*0002*/ 	.short	(.L_10083 - .L_10082)
.L_10082:
        /*0004*/ 	.word	0x00000082


	//----- nvinfo : EIATTR_KPARAM_INFO
	.align		4
.L_10083:
        /*0008*/ 	.byte	0x04, 0x17
        /*000a*/ 	.short	(.L_10085 - .L_10084)
.L_10084:
        /*000c*/ 	.word	0x00000000
        /*0010*/ 	.short	0x0006
        /*0012*/ 	.short	0x001b
        /*0014*/ 	.byte	0x00, 0xf0, 0x05, 0x00


	//----- nvinfo : EIATTR_KPARAM_INFO
	.align		4
.L_10085:
        /*0018*/ 	.byte	0x04, 0x17
        /*001a*/ 	.short	(.L_10087 - .L_10086)
.L_10086:
        /*001c*/ 	.word	0x00000000
        /*0020*/ 	.short	0x0005
        /*0022*/ 	.short	0x001a
        /*0024*/ 	.byte	0x00, 0xf0, 0x05, 0x00


	//----- nvinfo : EIATTR_KPARAM_INFO
	.align		4
.L_10087:
        /*0028*/ 	.byte	0x04, 0x17
        /*002a*/ 	.short	(.L_10089 - .L_10088)
.L_10088:
        /*002c*/ 	.word	0x00000000
        /*0030*/ 	.short	0x0004
        /*0032*/ 	.short	0x0019
        /*0034*/ 	.byte	0x00, 0xf0, 0x05, 0x00


	//----- nvinfo : EIATTR_KPARAM_INFO
	.align		4
.L_10089:
        /*0038*/ 	.byte	0x04, 0x17
        /*003a*/ 	.short	(.L_10091 - .L_10090)
.L_10090:
        /*003c*/ 	.word	0x00000000
        /*0040*/ 	.short	0x0003
        /*0042*/ 	.short	0x0018
        /*0044*/ 	.byte	0x00, 0xf0, 0x05, 0x00


	//----- nvinfo : EIATTR_KPARAM_INFO
	.align		4
.L_10091:
        /*0048*/ 	.byte	0x04, 0x17
        /*004a*/ 	.short	(.L_10093 - .L_10092)
.L_10092:
        /*004c*/ 	.word	0x00000000
        /*0050*/ 	.short	0x0002
        /*0052*/ 	.short	0x0008
        /*0054*/ 	.byte	0x00, 0xf0, 0x41, 0x00


	//----- nvinfo : EIATTR_KPARAM_INFO
	.align		4
.L_10093:
        /*0058*/ 	.byte	0x04, 0x17
        /*005a*/ 	.short	(.L_10095 - .L_10094)
.L_10094:
        /*005c*/ 	.word	0x00000000
        /*0060*/ 	.short	0x0001
        /*0062*/ 	.short	0x0004
        /*0064*/ 	.byte	0x00, 0xf0, 0x05, 0x00


	//----- nvinfo : EIATTR_KPARAM_INFO
	.align		4
.L_10095:
        /*0068*/ 	.byte	0x04, 0x17
        /*006a*/ 	.short	(.L_10097 - .L_10096)
.L_10096:
        /*006c*/ 	.word	0x00000000
        /*0070*/ 	.short	0x0000
        /*0072*/ 	.short	0x0000
        /*0074*/ 	.byte	0x00, 0xf0, 0x11, 0x00


	//----- nvinfo : EIATTR_SPARSE_MMA_MASK
	.align		4
.L_10097:
        /*0078*/ 	.byte	0x03, 0x50
        /*007a*/ 	.short	0x0000


	//----- nvinfo : EIATTR_MAXREG_COUNT
	.align		4
        /*007c*/ 	.byte	0x03, 0x1b
        /*007e*/ 	.short	0x00ff


	//----- nvinfo : EIATTR_MERCURY_ISA_VERSION
	.align		4
        /*0080*/ 	.byte	0x03, 0x5f
        /*0082*/ 	.short	0x0101


	//----- nvinfo : EIATTR_EXIT_INSTR_OFFSETS
	.align		4
        /*0084*/ 	.byte	0x04, 0x1c
        /*0086*/ 	.short	(.L_10099 - .L_10098)


	//   ....[0]....
.L_10098:
        /*0088*/ 	.word	0x00001330


	//   ....[1]....
        /*008c*/ 	.word	0x00001380


	//----- nvinfo : EIATTR_MAX_THREADS
	.align		4
.L_10099:
        /*0090*/ 	.byte	0x04, 0x05
        /*0092*/ 	.short	(.L_10101 - .L_10100)
.L_10100:
        /*0094*/ 	.word	0x00000080
        /*0098*/ 	.word	0x00000001
        /*009c*/ 	.word	0x00000001


	//----- nvinfo : EIATTR_CRS_STACK_SIZE
	.align		4
.L_10101:
        /*00a0*/ 	.byte	0x04, 0x1e
        /*00a2*/ 	.short	(.L_10103 - .L_10102)
.L_10102:
        /*00a4*/ 	.word	0x00000000


	//----- nvinfo : EIATTR_CBANK_PARAM_SIZE
	.align		4
.L_10103:
        /*00a8*/ 	.byte	0x03, 0x19
        /*00aa*/ 	.short	0x001c


	//----- nvinfo : EIATTR_PARAM_CBANK
	.align		4
        /*00ac*/ 	.byte	0x04, 0x0a
        /*00ae*/ 	.short	(.L_10105 - .L_10104)
	.align		4
.L_10104:
        /*00b0*/ 	.word	index@(.nv.constant0._ZN2at6native27unrolled_elementwise_kernelIZZZNS0_15exp_kernel_cudaERNS_18TensorIteratorBaseEENKUlvE0_clEvENKUlvE_clEvEUldE_St5arrayIPcLm2EELi4E23TrivialOffsetCalculatorILi1EjESB_NS0_6memory15LoadWithoutCastENSC_16StoreWithoutCastEEEviT_T0_T2_T3_T4_T5_)
        /*00b4*/ 	.short	0x0210
        /*00b6*/ 	.short	0x001c


	//----- nvinfo : EIATTR_SW_WAR
	.align		4
.L_10105:
        /*00b8*/ 	.byte	0x04, 0x36
        /*00ba*/ 	.short	(.L_10107 - .L_10106)
.L_10106:
        /*00bc*/ 	.word	0x00000008
.L_10107:


//--------------------- .nv.info._ZN2at6native29vectorized_elementwise_kernelILi2EZZZNS0_15exp_kernel_cudaERNS_18TensorIteratorBaseEENKUlvE0_clEvENKUlvE_clEvEUldE_St5arrayIPcLm2EEEEviT0_T1_ --------------------------
	.section	.nv.info._ZN2at6native29vectorized_elementwise_kernelILi2EZZZNS0_15exp_kernel_cudaERNS_18TensorIteratorBaseEENKUlvE0_clEvENKUlvE_clEvEUldE_St5arrayIPcLm2EEEEviT0_T1_,"",@"SHT_CUDA_INFO"
	.sectionflags	@""
	.align	4


	//----- nvinfo : EIATTR_CUDA_API_VERSION
	.align		4
        /*0000*/ 	.byte	0x04, 0x37
        /*0002*/ 	.short	(.L_10109 - .L_10108)
.L_10108:
        /*0004*/ 	.word	0x00000082


	//----- nvinfo : EIATTR_KPARAM_INFO
	.align		4
.L_10109:
        /*0008*/ 	.byte	0x04, 0x17
        /*000a*/ 	.short	(.L_10111 - .L_10110)
.L_10110:
        /*000c*/ 	.word	0x00000000
        /*0010*/ 	.short	0x0002
        /*0012*/ 	.short	0x0008
        /*0014*/ 	.byte	0x00, 0xf0, 0x41, 0x00


	//----- nvinfo : EIATTR_KPARAM_INFO
	.align		4
.L_10111:
        /*0018*/ 	.byte	0x04, 0x17
        /*001a*/ 	.short	(.L_10113 - .L_10112)
.L_10112:
        /*001c*/ 	.word	0x00000000
        /*0020*/ 	.short	0x0001
        /*0022*/ 	.short	0x0004
        /*0024*/ 	.byte	0x00, 0xf0, 0x05, 0x00


	//----- nvinfo : EIATTR_KPARAM_INFO
	.align		4
.L_10113:
        /*0028*/ 	.byte	0x04, 0x17
        /*002a*/ 	.short	(.L_10115 - .L_10114)
.L_10114:
        /*002c*/ 	.word	0x00000000
        /*0030*/ 	.short	0x0000
        /*0032*/ 	.short	0x0000
        /*0034*/ 	.byte	0x00, 0xf0, 0x11, 0x00


	//----- nvinfo : EIATTR_SPARSE_MMA_MASK
	.align		4
.L_10115:
        /*0038*/ 	.byte	0x03, 0x50
        /*003a*/ 	.short	0x0000


	//----- nvinfo : EIATTR_MAXREG_COUNT
	.align		4
        /*003c*/ 	.byte	0x03, 0x1b
        /*003e*/ 	.short	0x00ff


	//----- nvinfo : EIATTR_MERCURY_ISA_VERSION
	.align		4
        /*0040*/ 	.byte	0x03, 0x5f
        /*0042*/ 	.short	0x0101


	//----- nvinfo : EIATTR_EXIT_INSTR_OFFSETS
	.align		4
        /*0044*/ 	.byte	0x04, 0x1c
        /*0046*/ 	.short	(.L_10117 - .L_10116)


	//   ....[0]....
.L_10116:
        /*0048*/ 	.word	0x00001490


	//   ....[1]....
        /*004c*/ 	.word	0x00003ad0


	//   ....[2]....
        /*0050*/ 	.word	0x00003b20


	//----- nvinfo : EIATTR_MAX_THREADS
	.align		4
.L_10117:
        /*0054*/ 	.byte	0x04, 0x05
        /*0056*/ 	.short	(.L_10119 - .L_10118)
.L_10118:
        /*0058*/ 	.word	0x00000080
        /*005c*/ 	.word	0x00000001
        /*0060*/ 	.word	0x00000001


	//----- nvinfo : EIATTR_CRS_STACK_SIZE
	.align		4
.L_10119:
        /*0064*/ 	.byte	0x04, 0x1e
        /*0066*/ 	.short	(.L_10121 - .L_10120)
.L_10120:
        /*0068*/ 	.word	0x00000000


	//----- nvinfo : EIATTR_CBANK_PARAM_SIZE
	.align		4
.L_10121:
        /*006c*/ 	.byte	0x03, 0x19
        /*006e*/ 	.short	0x0018


	//----- nvinfo : EIATTR_PARAM_CBANK
	.align		4
        /*0070*/ 	.byte	0x04, 0x0a
        /*0072*/ 	.short	(.L_10123 - .L_10122)
	.align		4
.L_10122:
        /*0074*/ 	.word	index@(.nv.constant0._ZN2at6native29vectorized_elementwise_kernelILi2EZZZNS0_15exp_kernel_cudaERNS_18TensorIteratorBaseEENKUlvE0_clEvENKUlvE_clEvEUldE_St5arrayIPcLm2EEEEviT0_T1_)
        /*0078*/ 	.short	0x0210
        /*007a*/ 	.short	0x0018


	//----- nvinfo : EIATTR_SW_WAR
	.align		4
.L_10123:
        /*007c*/ 	.byte	0x04, 0x36
        /*007e*/ 	.short	(.L_10125 - .L_10124)
.L_10124:
        /*0080*/ 	.word	0x00000008
.L_10125:


//--------------------- .nv.info._ZN2at6native29vectorized_elementwise_kernelILi4EZZZNS0_15exp_kernel_cudaERNS_18TensorIteratorBaseEENKUlvE0_clEvENKUlvE_clEvEUldE_St5arrayIPcLm2EEEEviT0_T1_ --------------------------
	.section	.nv.info._ZN2at6native29vectorized_elementwise_kernelILi4EZZZNS0_15exp_kernel_cudaERNS_18TensorIteratorBaseEENKUlvE0_clEvENKUlvE_clEvEUldE_St5arrayIPcLm2EEEEviT0_T1_,"",@"SHT_CUDA_INFO"
	.sectionflags	@""
	.align	4


	//----- nvinfo : EIATTR_CUDA_API_VERSION
	.align		4
        /*0000*/ 	.byte	0x04, 0x37
        /*0002*/ 	.short	(.L_10127 - .L_10126)
.L_10126:
        /*0004*/ 	.word	0x00000082


	//----- nvinfo : EIATTR_KPARAM_INFO
	.align		4
.L_10127:
        /*0008*/ 	.byte	0x04, 0x17
        /*000a*/ 	.short	(.L_10129 - .L_10128)
.L_10128:
        /*000c*/ 	.word	0x00000000
        /*0010*/ 	.short	0x0002
        /*0012*/ 	.short	0x0008
        /*0014*/ 	.byte	0x00, 0xf0, 0x41, 0x00


	//----- nvinfo : EIATTR_KPARAM_INFO
	.align		4
.L_10129:
        /*0018*/ 	.byte	0x04, 0x17
        /*001a*/ 	.short	(.L_10131 - .L_10130)
.L_10130:
        /*001c*/ 	.word	0x00000000
        /*0020*/ 	.short	0x0001
        /*0022*/ 	.short	0x0004
        /*0024*/ 	.byte	0x00, 0xf0, 0x05, 0x00


	//----- nvinfo : EIATTR_KPARAM_INFO
	.align		4
.L_10131:
        /*0028*/ 	.byte	0x04, 0x17
        /*002a*/ 	.short	(.L_10133 - .L_10132)
.L_10132:
        /*002c*/ 	.word	0x00000000
        /*0030*/ 	.short	0x0000
        /*0032*/ 	.short	0x0000
        /*0034*/ 	.byte	0x00, 0xf0, 0x11, 0x00


	//----- nvinfo : EIATTR_SPARSE_MMA_MASK
	.align		4
.L_10133:
        /*0038*/ 	.byte	0x03, 0x50
        /*003a*/ 	.short	0x0000


	//----- nvinfo : EIATTR_MAXREG_COUNT
	.align		4
        /*003c*/ 	.byte	0x03, 0x1b
        /*003e*/ 	.short	0x00ff


	//----- nvinfo : EIATTR_MERCURY_ISA_VERSION
	.align		4
        /*0040*/ 	.byte	0x03, 0x5f
        /*0042*/ 	.short	0x0101


	//----- nvinfo : EIATTR_EXIT_INSTR_OFFSETS
	.align		4
        /*0044*/ 	.byte	0x04, 0x1c
        /*0046*/ 	.short	(.L_10135 - .L_10134)


	//   ....[0]....
.L_10134:
        /*0048*/ 	.word	0x00001490


	//   ....[1]....
        /*004c*/ 	.word	0x00003ad0


	//   ....[2]....
        /*0050*/ 	.word	0x00003b20


	//----- nvinfo : EIATTR_MAX_THREADS
	.align		4
.L_10135:
        /*0054*/ 	.byte	0x04, 0x05
        /*0056*/ 	.short	(.L_10137 - .L_10136)
.L_10136:
        /*0058*/ 	.word	0x00000080
        /*005c*/ 	.word	0x00000001
        /*0060*/ 	.word	0x00000001


	//----- nvinfo : EIATTR_CRS_STACK_SIZE
	.align		4
.L_10137:
        /*0064*/ 	.byte	0x04, 0x1e
        /*0066*/ 	.short	(.L_10139 - .L_10138)
.L_10138:
        /*0068*/ 	.word	0x00000000


	//----- nvinfo : EIATTR_CBANK_PARAM_SIZE
	.align		4
.L_10139:
        /*006c*/ 	.byte	0x03, 0x19
        /*006e*/ 	.short	0x0018


	//----- nvinfo : EIATTR_PARAM_CBANK
	.align		4
        /*0070*/ 	.byte	0x04, 0x0a
        /*0072*/ 	.short	(.L_10141 - .L_10140)
	.align		4
.L_10140:
        /*0074*/ 	.word	index@(.nv.constant0._ZN2at6native29vectorized_elementwise_kernelILi4EZZZNS0_15exp_kernel_cudaERNS_18TensorIteratorBaseEENKUlvE0_clEvENKUlvE_clEvEUldE_St5arrayIPcLm2EEEEviT0_T1_)
        /*0078*/ 	.short	0x0210
        /*007a*/ 	.short	0x0018


	//----- nvinfo : EIATTR_SW_WAR
	.align		4
.L_10141:
        /*007c*/ 	.byte	0x04, 0x36
        /*007e*/ 	.short	(.L_10143 - .L_10142)
.L_10142:
        /*0080*/ 	.word	0x00000008
.L_10143:


//--------------------- .nv.info._ZN2at6native29vectorized_elementwise_kernelILi8EZZZNS0_15exp_kernel_cudaERNS_18TensorIteratorBaseEENKUlvE0_clEvENKUlvE_clEvEUldE_St5arrayIPcLm2EEEEviT0_T1_ --------------------------
	.section	.nv.info._ZN2at6native29vectorized_elementwise_kernelILi8EZZZNS0_15exp_kernel_cudaERNS_18TensorIteratorBaseEENKUlvE0_clEvENKUlvE_clEvEUldE_St5arrayIPcLm2EEEEviT0_T1_,"",@"SHT_CUDA_INFO"
	.sectionflags	@""
	.align	4


	//----- nvinfo : EIATTR_CUDA_API_VERSION
	.align		4
        /*0000*/ 	.byte	0x04, 0x37
        /*0002*/ 	.short	(.L_10145 - .L_10144)
.L_10144:
        /*0004*/ 	.word	0x00000082


	//----- nvinfo : EIATTR_KPARAM_INFO
	.align		4
.L_10145:
        /*0008*/ 	.byte	0x04, 0x17
        /*000a*/ 	.short	(.L_10147 - .L_10146)
.L_10146:
        /*000c*/ 	.word	0x00000000
        /*0010*/ 	.short	0x0002
        /*0012*/ 	.short	0x0008
        /*0014*/ 	.byte	0x00, 0xf0, 0x41, 0x00


	//----- nvinfo : EIATTR_KPARAM_INFO
	.align		4
.L_10147:
        /*0018*/ 	.byte	0x04, 0x17
        /*001a*/ 	.short	(.L_10149 - .L_10148)
.L_10148:
        /*001c*/ 	.word	0x00000000
        /*0020*/ 	.short	0x0001
        /*0022*/ 	.short	0x0004
        /*0024*/ 	.byte	0x00, 0xf0, 0x05, 0x00


	//----- nvinfo : EIATTR_KPARAM_INFO
	.align		4
.L_10149:
        /*0028*/ 	.byte	0x04, 0x17
        /*002a*/ 	.short	(.L_10151 - .L_10150)
.L_10150:
        /*002c*/ 	.word	0x00000000
        /*0030*/ 	.short	0x0000
        /*0032*/ 	.short	0x0000
        /*0034*/ 	.byte	0x00, 0xf0, 0x11, 0x00


	//----- nvinfo : EIATTR_SPARSE_MMA_MASK
	.align		4
.L_10151:
        /*0038*/ 	.byte	0x03, 0x50
        /*003a*/ 	.short	0x0000


	//----- nvinfo : EIATTR_MAXREG_COUNT
	.align		4
        /*003c*/ 	.byte	0x03, 0x1b
        /*003e*/ 	.short	0x00ff


	//----- nvinfo : EIATTR_MERCURY_ISA_VERSION
	.align		4
        /*0040*/ 	.byte	0x03, 0x5f
        /*0042*/ 	.short	0x0101


	//----- nvinfo : EIATTR_EXIT_INSTR_OFFSETS
	.align		4
        /*0044*/ 	.byte	0x04, 0x1c
        /*0046*/ 	.short	(.L_10153 - .L_10152)


	//   ....[0]....
.L_10152:
        /*0048*/ 	.word	0x00001490


	//   ....[1]....
        /*004c*/ 	.word	0x00003ad0


	//   ....[2]....
        /*0050*/ 	.word	0x00003b20


	//----- nvinfo : EIATTR_MAX_THREADS
	.align		4
.L_10153:
        /*0054*/ 	.byte	0x04, 0x05
        /*0056*/ 	.short	(.L_10155 - .L_10154)
.L_10154:
        /*0058*/ 	.word	0x00000080
        /*005c*/ 	.word	0x00000001
        /*0060*/ 	.word	0x00000001


	//----- nvinfo : EIATTR_CRS_STACK_SIZE
	.align		4
.L_10155:
        /*0064*/ 	.byte	0x04, 0x1e
        /*0066*/ 	.short	(.L_10157 - .L_10156)
.L_10156:
        /*0068*/ 	.word	0x00000000


	//----- nvinfo : EIATTR_CBANK_PARAM_SIZE
	.align		4
.L_10157:
        /*006c*/ 	.byte	0x03, 0x19
        /*006e*/ 	.short	0x0018


	//----- nvinfo : EIATTR_PARAM_CBANK
	.align		4
        /*0070*/ 	.byte	0x04, 0x0a
        /*0072*/ 	.short	(.L_10159 - .L_10158)
	.align		4
.L_10158:
        /*0074*/ 	.word	index@(.nv.constant0._ZN2at6native29vectorized_elementwise_kernelILi8EZZZNS0_15exp_kernel_cudaERNS_18TensorIteratorBaseEENKUlvE0_clEvENKUlvE_clEvEUldE_St5arrayIPcLm2EEEEviT0_T1_)
        /*0078*/ 	.short	0x0210
        /*007a*/ 	.short	0x0018


	//----- nvinfo : EIATTR_SW_WAR
	.align		4
.L_10159:
        /*007c*/ 	.byte	0x04, 0x36
        /*007e*/ 	.short	(.L_10161 - .L_10160)
.L_10160:
        /*0080*/ 	.word	0x00000008
.L_10161:


//--------------------- .nv.info._ZN2at6native18elementwise_kernelILi128ELi4EZNS0_15gpu_kernel_implIZZZNS0_23bitwise_not_kernel_cudaERNS_18TensorIteratorBaseEENKUlvE_clEvENKUlvE3_clEvEUlsE_EEvS4_RKT_EUliE_EEviT1_ --------------------------
	.section	.nv.info._ZN2at6native18elementwise_kernelILi128ELi4EZNS0_15gpu_kernel_implIZZZNS0_23bitwise_not_kernel_cudaERNS_18TensorIteratorBaseEENKUlvE_clEvENKUlvE3_clEvEUlsE_EEvS4_RKT_EUliE_EEviT1_,"",@"SHT_CUDA_INFO"
	.sectionflags	@""
	.align	4


	//----- nvinfo : EIATTR_CUDA_API_VERSION
	.align		4
        /*0000*/ 	.byte	0x04, 0x37
        /*0002*/ 	.short	(.L_10163 - .L_10162)
.L_10162:
        /*0004*/ 	.word	0x00000082


	//----- nvinfo : EIATTR_KPARAM_INFO
	.align		4
.L_10163:
        /*0008*/ 	.byte	0x04, 0x17
        /*000a*/ 	.short	(.L_10165 - .L_10164)
.L_10164:
        /*000c*/ 	.word	0x00000000
        /*0010*/ 	.short	0x0001
        /*0012*/ 	.short	0x0008
        /*0014*/ 	.byte	0x00, 0xf0, 0x61, 0x08


	//----- nvinfo : EIATTR_KPARAM_INFO
	.align		4
.L_10165:
        /*0018*/ 	.byte	0x04, 0x17
        /*001a*/ 	.short	(.L_10167 - .L_10166)
.L_10166:
        /*001c*/ 	.word	0x00000000
        /*0020*/ 	.short	0x0000
        /*0022*/ 	.short	0x0000
        /*0024*/ 	.byte	0x00, 0xf0, 0x11, 0x00


	//----- nvinfo : EIATTR_SPARSE_MMA_MASK
	.align		4
.L_10167:
        /*0028*/ 	.byte	0x03, 0x50
        /*002a*/ 	.short	0x0000


	//----- nvinfo : EIATTR_MAXREG_COUNT
	.align		4
        /*002c*/ 	.byte	0x03, 0x1b
        /*002e*/ 	.short	0x0080


	//----- nvinfo : EIATTR_EXTERNS
	.align		4
        /*0030*/ 	.byte	0x04, 0x0f
        /*0032*/ 	.short	(.L_10169 - .L_10168)


	//   ....[0]....
	.align		4
.L_10168:
        /*0034*/ 	.word	index@(__assertfail)


	//----- nvinfo : EIATTR_MERCURY_ISA_VERSION
	.align		4
.L_10169:
        /*0038*/ 	.byte	0x03, 0x5f
        /*003a*/ 	.short	0x0101


	//----- nvinfo : EIATTR_SYSCALL_OFFSETS
	.align		4
        /*003c*/ 	.byte	0x04, 0x46
        /*003e*/ 	.short	(.L_10171 - .L_10170)


	//   ....[0]....
.L_10170:
        /*0040*/ 	.word	0x000021e0


	//   ....[1]....
        /*0044*/ 	.word	0x00003060


	//   ....[2]....
        /*0048*/ 	.word	0x00005290


	//   ....[3]....
        /*004c*/ 	.word	0x00006110


	//   ....[4]....
        /*0050*/ 	.word	0x00008330


	//   ....[5]....
        /*0054*/ 	.word	0x000091b0


	//   ....[6]....
        /*0058*/ 	.word	0x0000b3c0


	//   ....[7]....
        /*005c*/ 	.word	0x0000c240


	//----- nvinfo : EIATTR_EXIT_INSTR_OFFSETS
	.align		4
.L_10171:
        /*0060*/ 	.byte	0x04, 0x1c
        /*0062*/ 	.short	(.L_10173 - .L_10172)


	//   ....[0]....
.L_10172:
        /*0064*/ 	.word	0x00009270


	//   ....[1]....
        /*0068*/ 	.word	0x0000b500


	//   ....[2]....
        /*006c*/ 	.word	0x0000b520


	//   ....[3]....
        /*0070*/ 	.word	0x0000b5c0


	//   ....[4]....
        /*0074*/ 	.word	0x0000b5f0


	//   ....[5]....
        /*0078*/ 	.word	0x0000b610


	//   ....[6]....
        /*007c*/ 	.word	0x0000b6a0


	//   ....[7]....
        /*0080*/ 	.word	0x0000b6e0


	//   ....[8]....
        /*0084*/ 	.word	0x0000b780


	//   ....[9]....
        /*0088*/ 	.word	0x0000b7d0


	//   ....[10]....
        /*008c*/ 	.word	0x0000b800


	//   ....[11]....
        /*0090*/ 	.word	0x0000b8d0


	//   ....[12]....
        /*0094*/ 	.word	0x0000b910


	//   ....[13]....
        /*0098*/ 	.word	0x0000baa0


	//   ....[14]....
        /*009c*/ 	.word	0x0000bc00


	//   ....[15]....
        /*00a0*/ 	.word	0x0000bc40


	//   ....[16]....
        /*00a4*/ 	.word	0x0000bce0


	//   ....[17]....
        /*00a8*/ 	.word	0x0000be60


	//   ....[18]....
        /*00ac*/ 	.word	0x0000bfe0


	//   ....[19]....
        /*00b0*/ 	.word	0x0000c140


	//   ....[20]....
        /*00b4*/ 	.word	0x0000c250


	//   ....[21]....
        /*00b8*/ 	.word	0x0000c290


	//   ....[22]....
        /*00bc*/ 	.word	0x0000c2c0


	//----- nvinfo : EIATTR_MAX_THREADS
	.align		4
.L_10173:
        /*00c0*/ 	.byte	0x04, 0x05
        /*00c2*/ 	.short	(.L_10175 - .L_10174)
.L_10174:
        /*00c4*/ 	.word	0x00000080
        /*00c8*/ 	.word	0x00000001
        /*00cc*/ 	.word	0x00000001


	//----- nvinfo : EIATTR_CRS_STACK_SIZE
	.align		4
.L_10175:
        /*00d0*/ 	.byte	0x04, 0x1e
        /*00d2*/ 	.short	(.L_10177 - .L_10176)
.L_10176:
        /*00d4*/ 	.word	0x00000000


	//----- nvinfo : EIATTR_CBANK_PARAM_SIZE
	.align		4
.L_10177:
        /*00d8*/ 	.byte	0x03, 0x19
        /*00da*/ 	.short	0x0220


	//----- nvinfo : EIATTR_PARAM_CBANK
	.align		4
        /*00dc*/ 	.byte	0x04, 0x0a
        /*00de*/ 	.short	(.L_10179 - .L_10178)
	.align		4
.L_10178:
        /*00e0*/ 	.word	index@(.nv.constant0._ZN2at6native18elementwise_kernelILi128ELi4EZNS0_15gpu_kernel_implIZZZNS0_23bitwise_not_kernel_cudaERNS_18TensorIteratorBaseEENKUlvE_clEvENKUlvE3_clEvEUlsE_EEvS4_RKT_EUliE_EEviT1_)
        /*00e4*/ 	.short	0x0210
        /*00e6*/ 	.short	0x0220


	//----- nvinfo : EIATTR_SW_WAR
	.align		4
.L_10179:
        /*00e8*/ 	.byte	0x04, 0x36
        /*00ea*/ 	.short	(.L_10181 - .L_10180)
.L_10180:
        /*00ec*/ 	.word	0x00000008
.L_10181:


//--------------------- .nv.info._ZN2at6native27unrolled_elementwise_kernelIZZZNS0_23bitwise_not_kernel_cudaERNS_18TensorIteratorBaseEENKUlvE_clEvENKUlvE3_clEvEUlsE_St5arrayIPcLm2EELi4E23TrivialOffsetCalculatorILi1EjESB_NS0_6memory12LoadWithCastILi1EEENSC_13StoreWithCastILi1EEEEEviT_T0_T2_T3_T4_T5_ --------------------------
	.section	.nv.info._ZN2at6native27unrolled_elementwise_kernelIZZZNS0_23bitwise_not_kernel_cudaERNS_18TensorIteratorBaseEENKUlvE_clEvENKUlvE3_clEvEUlsE_St5arrayIPcLm2EELi4E23TrivialOffsetCalculatorILi1EjESB_NS0_6memory12LoadWithCastILi1EEENSC_13StoreWithCastILi1EEEEEviT_T0_T2_T3_T4_T5_,"",@"SHT_CUDA_INFO"
	.sectionflags	@""
	.align	4


	//----- nvinfo : EIATTR_CUDA_API_VERSION
	.align		4
        /*0000*/ 	.byte	0x04, 0x37
        /*0002*/ 	.short	(.L_10183 - .L_10182)
.L_10182:
        /*0004*/ 	.word	0x00000082


	//----- nvinfo : EIATTR_KPARAM_INFO
	.align		4
.L_10183:
        /*0008*/ 	.byte	0x04, 0x17
        /*000a*/ 	.short	(.L_10185 - .L_10184)
.L_10184:
        /*000c*/ 	.word	0x00000000
        /*0010*/ 	.short	0x0006
        /*0012*/ 	.short	0x0024
        /*0014*/ 	.byte	0x00, 0xf0, 0x21, 0x00


	//----- nvinfo : EIATTR_KPARAM_INFO
	.align		4
.L_10185:
        /*0018*/ 	.byte	0x04, 0x17
        /*001a*/ 	.short	(.L_10187 - .L_10186)
.L_10186:
        /*001c*/ 	.word	0x00000000
        /*0020*/ 	.short	0x0005
        /*0022*/ 	.short	0x001c
        /*0024*/ 	.byte	0x00, 0xf0, 0x21, 0x00


	//----- nvinfo : EIATTR_KPARAM_INFO
	.align		4
.L_10187:
        /*0028*/ 	.byte	0x04, 0x17
        /*002a*/ 	.short	(.L_10189 - .L_10188)
.L_10188:
        /*002c*/ 	.word	0x00000000
        /*0030*/ 	.short	0x0004
        /*0032*/ 	.short	0x0019
        /*0034*/ 	.byte	0x00, 0xf0, 0x05, 0x00


	//----- nvinfo : EIATTR_KPARAM_INFO
	.align		4
.L_10189:
        /*0038*/ 	.byte	0x04, 0x17
        /*003a*/ 	.short	(.L_10191 - .L_10190)
.L_10190:
        /*003c*/ 	.word	0x00000000
        /*0040*/ 	.short	0x0003
        /*0042*/ 	.short	0x0018
        /*0044*/ 	.byte	0x00, 0xf0, 0x05, 0x00


	//----- nvinfo : EIATTR_KPARAM_INFO
	.align		4
.L_10191:
        /*0048*/ 	.byte	0x04, 0x17
        /*004a*/ 	.short	(.L_10193 - .L_10192)
.L_10192:
        /*004c*/ 	.word	0x00000000
        /*0050*/ 	.short	0x0002
        /*0052*/ 	.short	0x0008
        /*0054*/ 	.byte	0x00, 0xf0, 0x41, 0x00


	//----- nvinfo : EIATTR_KPARAM_INFO
	.align		4
.L_10193:
        /*0058*/ 	.byte	0x04, 0x17
        /*005a*/ 	.short	(.L_10195 - .L_10194)
.L_10194:
        /*005c*/ 	.word	0x00000000
        /*0060*/ 	.short	0x0001
        /*0062*/ 	.short	0x0004
        /*0064*/ 	.byte	0x00, 0xf0, 0x05, 0x00


	//----- nvinfo : EIATTR_KPARAM_INFO
	.align		4
.L_10195:
        /*0068*/ 	.byte	0x04, 0x17
        /*006a*/ 	.short	(.L_10197 - .L_10196)
.L_10196:
        /*006c*/ 	.word	0x00000000
        /*0070*/ 	.short	0x0000
        /*0072*/ 	.short	0x0000
        /*0074*/ 	.byte	0x00, 0xf0, 0x11, 0x00


	//----- nvinfo : EIATTR_SPARSE_MMA_MASK
	.align		4
.L_10197:
        /*0078*/ 	.byte	0x03, 0x50
        /*007a*/ 	.short	0x0000


	//----- nvinfo : EIATTR_MAXREG_COUNT
	.align		4
        /*007c*/ 	.byte	0x03, 0x1b
        /*007e*/ 	.short	0x00ff


	//----- nvinfo : EIATTR_EXTERNS
	.align		4
        /*0080*/ 	.byte	0x04, 0x0f
        /*0082*/ 	.short	(.L_10199 - .L_10198)


	//   ....[0]....
	.align		4
.L_10198:
        /*0084*/ 	.word	index@(__assertfail)


	//----- nvinfo : EIATTR_MERCURY_ISA_VERSION
	.align		4
.L_10199:
        /*0088*/ 	.byte	0x03, 0x5f
        /*008a*/ 	.short	0x0101


	//----- nvinfo : EIATTR_SYSCALL_OFFSETS
	.align		4
        /*008c*/ 	.byte	0x04, 0x46
        /*008e*/ 	.short	(.L_10201 - .L_10200)


	//   ....[0]....
.L_10200:
        /*0090*/ 	.word	0x00000f10


	//   ....[1]....
        /*0094*/ 	.word	0x00001e20


	//   ....[2]....
        /*0098*/ 	.word	0x00002d40


	//   ....[3]....
        /*009c*/ 	.word	0x00003c30


	//   ....[4]....
        /*00a0*/ 	.word	0x00004bc0


	//   ....[5]....
        /*00a4*/ 	.word	0x00005b00


	//   ....[6]....
        /*00a8*/ 	.word	0x00006a20


	//   ....[7]....
        /*00ac*/ 	.word	0x00007940


	//----- nvinfo : EIATTR_EXIT_INSTR_OFFSETS
	.align		4
.L_10201:
        /*00b0*/ 	.byte	0x04, 0x1c
        /*00b2*/ 	.short	(.L_10203 - .L_10202)


	//   ....[0]....
.L_10202:
        /*00b4*/ 	.word	0x00006ad0


	//   ....[1]....
        /*00b8*/ 	.word	0x00006c00


	//   ....[2]....
        /*00bc*/ 	.word	0x00006c20


	//   ....[3]....
        /*00c0*/ 	.word	0x00006cc0


	//   ....[4]....
        /*00c4*/ 	.word	0x00006cf0


	//   ....[5]....
        /*00c8*/ 	.word	0x00006d10


	//   ....[6]....
        /*00cc*/ 	.word	0x00006da0


	//   ....[7]....
        /*00d0*/ 	.word	0x00006de0


	//   ....[8]....
        /*00d4*/ 	.word	0x00006e80


	//   ....[9]....
        /*00d8*/ 	.word	0x00006ed0


	//   ....[10]....
        /*00dc*/ 	.word	0x00006f00


	//   ....[11]....
        /*00e0*/ 	.word	0x00006fd0


	//   ....[12]....
        /*00e4*/ 	.word	0x00007010


	//   ....[13]....
        /*00e8*/ 	.word	0x000071a0


	//   ....[14]....
        /*00ec*/ 	.word	0x00007300


	//   ....[15]....
        /*00f0*/ 	.word	0x00007340


	//   ....[16]....
        /*00f4*/ 	.word	0x000073e0


	//   ....[17]....
        /*00f8*/ 	.word	0x00007560


	//   ....[18]....
        /*00fc*/ 	.word	0x000076e0


	//   ....[19]....
        /*0100*/ 	.word	0x00007840


	//   ....[20]....
        /*0104*/ 	.word	0x00007950


	//   ....[21]....
        /*0108*/ 	.word	0x00007990


	//   ....[22]....
        /*010c*/ 	.word	0x000079c0


	//----- nvinfo : EIATTR_MAX_THREADS
	.align		4
.L_10203:
        /*0110*/ 	.byte	0x04, 0x05
        /*0112*/ 	.short	(.L_10205 - .L_10204)
.L_10204:
        /*0114*/ 	.word	0x00000080
        /*0118*/ 	.word	0x00000001
        /*011c*/ 	.word	0x00000001


	//----- nvinfo : EIATTR_CRS_STACK_SIZE
	.align		4
.L_10205:
        /*0120*/ 	.byte	0x04, 0x1e
        /*0122*/ 	.short	(.L_10207 - .L_10206)
.L_10206:
        /*0124*/ 	.word	0x00000000


	//----- nvinfo : EIATTR_CBANK_PARAM_SIZE
	.align		4
.L_10207:
        /*0128*/ 	.byte	0x03, 0x19
        /*012a*/ 	.short	0x002c


	//----- nvinfo : EIATTR_PARAM_CBANK
	.align		4
        /*012c*/ 	.byte	0x04, 0x0a
        /*012e*/ 	.short	(.L_10209 - .L_10208)
	.align		4
.L_10208:
        /*0130*/ 	.word	index@(.nv.constant0._ZN2at6native27unrolled_elementwise_kernelIZZZNS0_23bitwise_not_kernel_cudaERNS_18TensorIteratorBaseEENKUlvE_clEvENKUlvE3_clEvEUlsE_St5arrayIPcLm2EELi4E23TrivialOffsetCalculatorILi1EjESB_NS0_6memory12LoadWithCastILi1EEENSC_13StoreWithCastILi1EEEEEviT_T0_T2_T3_T4_T5_)
        /*0134*/ 	.short	0x0210
        /*0136*/ 	.short	0x002c


	//----- nvinfo : EIATTR_SW_WAR
	.align		4
.L_10209:
        /*0138*/ 	.byte	0x04, 0x36
        /*013a*/ 	.short	(.L_10211 - .L_10210)
.L_10210:
        /*013c*/ 	.word	0x00000008
.L_10211:


//--------------------- .nv.info._ZN2at6native18elementwise_kernelILi128ELi4EZNS0_22gpu_kernel_impl_nocastIZZZNS0_23bitwise_not_kernel_cudaERNS_18TensorIteratorBaseEENKUlvE_clEvENKUlvE3_clEvEUlsE_EEvS4_RKT_EUliE_EEviT1_ --------------------------
	.section	.nv.info._ZN2at6native18elementwise_kernelILi128ELi4EZNS0_22gpu_kernel_impl_nocastIZZZNS0_23bitwise_not_kernel_cudaERNS_18TensorIteratorBaseEENKUlvE_clEvENKUlvE3_clEvEUlsE_EEvS4_RKT_EUliE_EEviT1_,"",@"SHT_CUDA_INFO"
	.sectionflags	@""
	.align	4


	//----- nvinfo : EIATTR_CUDA_API_VERSION
	.align		4
        /*0000*/ 	.byte	0x04, 0x37
        /*0002*/ 	.short	(.L_10213 - .L_10212)
.L_10212:
        /*0004*/ 	.word	0x00000082


	//----- nvinfo : EIATTR_KPARAM_INFO
	.align		4
.L_10213:
        /*0008*/ 	.byte	0x04, 0x17
        /*000a*/ 	.short	(.L_10215 - .L_10214)
.L_10214:
        /*000c*/ 	.word	0x00000000
        /*0010*/ 	.short	0x0001
        /*0012*/ 	.short	0x0008
        /*0014*/ 	.byte	0x00, 0xf0, 0x61, 0x08


	//----- nvinfo : EIATTR_KPARAM_INFO
	.align		4
.L_10215:
        /*0018*/ 	.byte	0x04, 0x17
        /*001a*/ 	.short	(.L_10217 - .L_10216)
.L_10216:
        /*001c*/ 	.word	0x00000000
        /*0020*/ 	.short	0x0000
        /*0022*/ 	.short	0x0000
        /*0024*/ 	.byte	0x00, 0xf0, 0x11, 0x00


	//----- nvinfo : EIATTR_SPARSE_MMA_MASK
	.align		4
.L_10217:
        /*0028*/ 	.byte	0x03, 0x50
        /*002a*/ 	.short	0x0000


	//----- nvinfo : EIATTR_MAXREG_COUNT
	.align		4
        /*002c*/ 	.byte	0x03, 0x1b
        /*002e*/ 	.short	0x0080


	//----- nvinfo : EIATTR_MERCURY_ISA_VERSION
	.align		4
        /*0030*/ 	.byte	0x03, 0x5f
        /*0032*/ 	.short	0x0101


	//----- nvinfo : EIATTR_EXIT_INSTR_OFFSETS
	.align		4
        /*0034*/ 	.byte	0x04, 0x1c
        /*0036*/ 	.short	(.L_10219 - .L_10218)


	//   ....[0]....
.L_10218:
        /*0038*/ 	.word	0x00003b90


	//   ....[1]....
        /*003c*/ 	.word	0x00004f10


	//----- nvinfo : EIATTR_MAX_THREADS
	.align		4
.L_10219:
        /*0040*/ 	.byte	0x04, 0x05
        /*0042*/ 	.short	(.L_10221 - .L_10220)
.L_10220:
        /*0044*/ 	.word	0x00000080
        /*0048*/ 	.word	0x00000001
        /*004c*/ 	.word	0x00000001


	//----- nvinfo : EIATTR_CRS_STACK_SIZE
	.align		4
.L_10221:
        /*0050*/ 	.byte	0x04, 0x1e
        /*0052*/ 	.short	(.L_10223 - .L_10222)
.L_10222:
        /*0054*/ 	.word	0x00000000


	//----- nvinfo : EIATTR_CBANK_PARAM_SIZE
	.align		4
.L_10223:
        /*0058*/ 	.byte	0x03, 0x19
        /*005a*/ 	.short	0x0220


	//----- nvinfo : EIATTR_PARAM_CBANK
	.align		4
        /*005c*/ 	.byte	0x04, 0x0a
        /*005e*/ 	.short	(.L_10225 - .L_10224)
	.align		4
.L_10224:
        /*0060*/ 	.word	index@(.nv.constant0._ZN2at6native18elementwise_kernelILi128ELi4EZNS0_22gpu_kernel_impl_nocastIZZZNS0_23bitwise_not_kernel_cudaERNS_18TensorIteratorBaseEENKUlvE_clEvENKUlvE3_clEvEUlsE_EEvS4_RKT_EUliE_EEviT1_)
        /*0064*/ 	.short	0x0210
        /*0066*/ 	.short	0x0220


	//----- nvinfo : EIATTR_SW_WAR
	.align		4
.L_10225:
        /*0068*/ 	.byte	0x04, 0x36
        /*006a*/ 	.short	(.L_10227 - .L_10226)
.L_10226:
        /*006c*/ 	.word	0x00000008
.L_10227:


//--------------------- .nv.info._ZN2at6native27unrolled_elementwise_kernelIZZZNS0_23bitwise_not_kernel_cudaERNS_18TensorIteratorBaseEENKUlvE_clEvENKUlvE3_clEvEUlsE_St5arrayIPcLm2EELi4E23TrivialOffsetCalculatorILi1EjESB_NS0_6memory15LoadWithoutCastENSC_16StoreWithoutCastEEEviT_T0_T2_T3_T4_T5_ --------------------------
	.section	.nv.info._ZN2at6native27unrolled_elementwise_kernelIZZZNS0_23bitwise_not_kernel_cudaERNS_18TensorIteratorBaseEENKUlvE_clEvENKUlvE3_clEvEUlsE_St5arrayIPcLm2EELi4E23TrivialOffsetCalculatorILi1EjESB_NS0_6memory15LoadWithoutCastENSC_16StoreWithoutCastEEEviT_T0_T2_T3_T4_T5_,"",@"SHT_CUDA_INFO"
	.sectionflags	@""
	.align	4


	//----- nvinfo : EIATTR_CUDA_API_VERSION
	.align		4
        /*0000*/ 	.byte	0x04, 0x37
        /*0002*/ 	.short	(.L_10229 - .L_10228)
.L_10228:
        /*0004*/ 	.word	0x00000082


	//----- nvinfo : EIATTR_KPARAM_INFO
	.align		4
.L_10229:
        /*0008*/ 	.byte	0x04, 0x17
        /*000a*/ 	.short	(.L_10231 - .L_10230)
.L_10230:
        /*000c*/ 	.word	0x00000000
        /*0010*/ 	.short	0x0006
        /*0012*/ 	.short	0x001b
        /*0014*/ 	.byte	0x00, 0xf0, 0x05, 0x00


	//----- nvinfo : EIATTR_KPARAM_INFO
	.align		4
.L_10231:
        /*0018*/ 	.byte	0x04, 0x17
        /*001a*/ 	.short	(.L_10233 - .L_10232)
.L_10232:
        /*001c*/ 	.word	0x00000000
        /*0020*/ 	.short	0x0005
        /*0022*/ 	.short	0x001a
        /*0024*/ 	.byte	0x00, 0xf0, 0x05, 0x00


	//----- nvinfo : EIATTR_KPARAM_INFO
	.align		4
.L_10233:
        /*0028*/ 	.byte	0x04, 0x17
        /*002a*/ 	.short	(.L_10235 - .L_10234)
.L_10234:
        /*002c*/ 	.word	0x00000000
        /*0030*/ 	.short	0x0004
        /*0032*/ 	.short	0x0019
        /*0034*/ 	.byte	0x00, 0xf0, 0x05, 0x00


	//----- nvinfo : EIATTR_KPARAM_INFO
	.align		4
.L_10235:
        /*0038*/ 	.byte	0x04, 0x17
        /*003a*/ 	.short	(.L_10237 - .L_10236)
.L_10236:
        /*003c*/ 	.word	0x00000000
        /*0040*/ 	.short	0x0003
        /*0042*/ 	.short	0x0018
        /*0044*/ 	.byte	0x00, 0xf0, 0x05, 0x00


	//----- nvinfo : EIATTR_KPARAM_INFO
	.align		4
.L_10237:
        /*0048*/ 	.byte	0x04, 0x17
        /*004a*/ 	.short	(.L_10239 - .L_10238)
.L_10238:
        /*004c*/ 	.word	0x00000000
        /*0050*/ 	.short	0x0002
        /*0052*/ 	.short	0x0008
        /*0054*/ 	.byte	0x00, 0xf0, 0x41, 0x00


	//----- nvinfo : EIATTR_KPARAM_INFO
	.align		4
.L_10239:
        /*0058*/ 	.byte	0x04, 0x17
        /*005a*/ 	.short	(.L_10241 - .L_10240)
.L_10240:
        /*005c*/ 	.word	0x00000000
        /*0060*/ 	.short	0x0001
        /*0062*/ 	.short	0x0004
        /*0064*/ 	.byte	0x00, 0xf0, 0x05, 0x00


	//----- nvinfo : EIATTR_KPARAM_INFO
	.align		4
.L_10241:
        /*0068*/ 	.byte	0x04, 0x17
        /*006a*/ 	.short	(.L_10243 - .L_10242)
.L_10242:
        /*006c*/ 	.word	0x00000000
        /*0070*/ 	.short	0x0000
        /*0072*/ 	.short	0x0000
        /*0074*/ 	.byte	0x00, 0xf0, 0x11, 0x00


	//----- nvinfo : EIATTR_SPARSE_MMA_MASK
	.align		4
.L_10243:
        /*0078*/ 	.byte	0x03, 0x50
        /*007a*/ 	.short	0x0000


	//----- nvinfo : EIATTR_MAXREG_COUNT
	.align		4
        /*007c*/ 	.byte	0x03, 0x1b
        /*007e*/ 	.short	0x00ff


	//----- nvinfo : EIATTR_MERCURY_ISA_VERSION
	.align		4
        /*0080*/ 	.byte	0x03, 0x5f
        /*0082*/ 	.short	0x0101


	//----- nvinfo : EIATTR_EXIT_INSTR_OFFSETS
	.align		4
        /*0084*/ 	.byte	0x04, 0x1c
        /*0086*/ 	.short	(.L_10245 - .L_10244)


	//   ....[0]....
.L_10244:
        /*0088*/ 	.word	0x000003c0


	//   ....[1]....
        /*008c*/ 	.word	0x00000440


	//----- nvinfo : EIATTR_MAX_THREADS
	.align		4
.L_10245:
        /*0090*/ 	.byte	0x04, 0x05
        /*0092*/ 	.short	(.L_10247 - .L_10246)
.L_10246:
        /*0094*/ 	.word	0x00000080
        /*0098*/ 	.word	0x00000001
        /*009c*/ 	.word	0x00000001


	//----- nvinfo : EIATTR_CRS_STACK_SIZE
	.align		4
.L_10247:
        /*00a0*/ 	.byte	0x04, 0x1e
        /*00a2*/ 	.short	(.L_10249 - .L_10248)
.L_10248:
        /*00a4*/ 	.word	0x00000000


	//----- nvinfo : EIATTR_CBANK_PARAM_SIZE
	.align		4
.L_10249:
        /*00a8*/ 	.byte	0x03, 0x19
        /*00aa*/ 	.short	0x001c


	//----- nvinfo : EIATTR_PARAM_CBANK
	.align		4
        /*00ac*/ 	.byte	0x04, 0x0a
        /*00ae*/ 	.short	(.L_10251 - .L_10250)
	.align		4
.L_10250:
        /*00b0*/ 	.word	index@(.nv.constant0._ZN2at6native27unrolled_elementwise_kernelIZZZNS0_23bitwise_not_kernel_cudaERNS_18TensorIteratorBaseEENKUlvE_clEvENKUlvE3_clEvEUlsE_St5arrayIPcLm2EELi4E23TrivialOffsetCalculatorILi1EjESB_NS0_6memory15LoadWithoutCastENSC_16StoreWithoutCastEEEviT_T0_T2_T3_T4_T5_)
        /*00b4*/ 	.short	0x0210
        /*00b6*/ 	.short	0x001c


	//----- nvinfo : EIATTR_SW_WAR
	.align		4
.L_10251:
        /*00b8*/ 	.byte	0x04, 0x36
        /*00ba*/ 	.short	(.L_10253 - .L_10252)
.L_10252:
        /*00bc*/ 	.word	0x00000008
.L_10253:


//--------------------- .nv.info._ZN2at6native29vectorized_elementwise_kernelILi2EZZZNS0_23bitwise_not_kernel_cudaERNS_18TensorIteratorBaseEENKUlvE_clEvENKUlvE3_clEvEUlsE_St5arrayIPcLm2EEEEviT0_T1_ --------------------------
	.section	.nv.info._ZN2at6native29vectorized_elementwise_kernelILi2EZZZNS0_23bitwise_not_kernel_cudaERNS_18TensorIteratorBaseEENKUlvE_clEvENKUlvE3_clEvEUlsE_St5arrayIPcLm2EEEEviT0_T1_,"",@"SHT_CUDA_INFO"
	.sectionflags	@""
	.align	4


	//----- nvinfo : EIATTR_CUDA_API_VERSION
	.align		4
        /*0000*/ 	.byte	0x04, 0x37
        /*0002*/ 	.short	(.L_10255 - .L_10254)
.L_10254:
        /*0004*/ 	.word	0x00000082


	//----- nvinfo : EIATTR_KPARAM_INFO
	.align		4
.L_10255:
        /*0008*/ 	.byte	0x04, 0x17
        /*000a*/ 	.short	(.L_10257 - .L_10256)
.L_10256:
        /*000c*/ 	.word	0x00000000
        /*0010*/ 	.short	0x0002
        /*0012*/ 	.short	0x0008
        /*0014*/ 	.byte	0x00, 0xf0, 0x41, 0x00


	//----- nvinfo : EIATTR_KPARAM_INFO
	.align		4
.L_10257:
        /*0018*/ 	.byte	0x04, 0x17
        /*001a*/ 	.short	(.L_10259 - .L_10258)
.L_10258:
        /*001c*/ 	.word	0x00000000
        /*0020*/ 	.short	0x0001
        /*0022*/ 	.short	0x0004
        /*0024*/ 	.byte	0x00, 0xf0, 0x05, 0x00


	//----- nvinfo : EIATTR_KPARAM_INFO
	.align		4
.L_10259:
        /*0028*/ 	.byte	0x04, 0x17
        /*002a*/ 	.short	(.L_10261 - .L_10260)
.L_10260:
        /*002c*/ 	.word	0x00000000
        /*0030*/ 	.short	0x0000
        /*0032*/ 	.short	0x0000
        /*0034*/ 	.byte	0x00, 0xf0, 0x11, 0x00


	//----- nvinfo : EIATTR_SPARSE_MMA_MASK
	.align		4
.L_10261:
        /*0038*/ 	.byte	0x03, 0x50
        /*003a*/ 	.short	0x0000


	//----- nvinfo : EIATTR_MAXREG_COUNT
	.align		4
        /*003c*/ 	.byte	0x03, 0x1b
        /*003e*/ 	.short	0x00ff


	//----- nvinfo : EIATTR_MERCURY_ISA_VERSION
	.align		4
        /*0040*/ 	.byte	0x03, 0x5f
        /*0042*/ 	.short	0x0101


	//----- nvinfo : EIATTR_EXIT_INSTR_OFFSETS
	.align		4
        /*0044*/ 	.byte	0x04, 0x1c
        /*0046*/ 	.short	(.L_10263 - .L_10262)


	//   ....[0]....
.L_10262:
        /*0048*/ 	.word	0x00000270


	//   ....[1]....
        /*004c*/ 	.word	0x00000a70


	//   ....[2]....
        /*0050*/ 	.word	0x00000ac0


	//----- nvinfo : EIATTR_MAX_THREADS
	.align		4
.L_10263:
        /*0054*/ 	.byte	0x04, 0x05
        /*0056*/ 	.short	(.L_10265 - .L_10264)
.L_10264:
        /*0058*/ 	.word	0x00000080
        /*005c*/ 	.word	0x00000001
        /*0060*/ 	.word	0x00000001


	//----- nvinfo : EIATTR_CRS_STACK_SIZE
	.align		4
.L_10265:
        /*0064*/ 	.byte	0x04, 0x1e
        /*0066*/ 	.short	(.L_10267 - .L_10266)
.L_10266:
        /*0068*/ 	.word	0x00000000


	//----- nvinfo : EIATTR_CBANK_PARAM_SIZE
	.align		4
.L_10267:
        /*006c*/ 	.byte	0x03, 0x19
        /*006e*/ 	.short	0x0018


	//----- nvinfo : EIATTR_PARAM_CBANK
	.align		4
        /*0070*/ 	.byte	0x04, 0x0a
        /*0072*/ 	.short	(.L_10269 - .L_10268)
	.align		4
.L_10268:
        /*0074*/ 	.word	index@(.nv.constant0._ZN2at6native29vectorized_elementwise_kernelILi2EZZZNS0_23bitwise_not_kernel_cudaERNS_18TensorIteratorBaseEENKUlvE_clEvENKUlvE3_clEvEUlsE_St5arrayIPcLm2EEEEviT0_T1_)
        /*0078*/ 	.short	0x0210
        /*007a*/ 	.short	0x0018


	//----- nvinfo : EIATTR_SW_WAR
	.align		4
.L_10269:
        /*007c*/ 	.byte	0x04, 0x36
        /*007e*/ 	.short	(.L_10271 - .L_10270)
.L_10270:
        /*0080*/ 	.word	0x00000008
.L_10271:


//--------------------- .nv.info._ZN2at6native29vectorized_elementwise_kernelILi4EZZZNS0_23bitwise_not_kernel_cudaERNS_18TensorIteratorBaseEENKUlvE_clEvENKUlvE3_clEvEUlsE_St5arrayIPcLm2EEEEviT0_T1_ --------------------------
	.section	.nv.info._ZN2at6native29vectorized_elementwise_kernelILi4EZZZNS0_23bitwise_not_kernel_cudaERNS_18TensorIteratorBaseEENKUlvE_clEvENKUlvE3_clEvEUlsE_St5arrayIPcLm2EEEEviT0_T1_,"",@"SHT_CUDA_INFO"
	.sectionflags	@""
	.align	4


	//----- nvinfo : EIATTR_CUDA_API_VERSION
	.align		4
        /*0000*/ 	.byte	0x04, 0x37
        /*0002*/ 	.short	(.L_10273 - .L_10272)
.L_10272:
        /*0004*/ 	.word	0x00000082


	//----- nvinfo : EIATTR_KPARAM_INFO
	.align		4
.L_10273:
        /*0008*/ 	.byte	0x04, 0x17
        /*000a*/ 	.short	(.L_10275 - .L_10274)
.L_10274:
        /*000c*/ 	.word	0x00000000
        /*0010*/ 	.short	0x0002
        /*0012*/ 	.short	0x0008
        /*0014*/ 	.byte	0x00, 0xf0, 0x41, 0x00


	//----- nvinfo : EIATTR_KPARAM_INFO
	.align		4
.L_10275:
        /*0018*/ 	.byte	0x04, 0x17
        /*001a*/ 	.short	(.L_10277 - .L_10276)
.L_10276:
        /*001c*/ 	.word	0x00000000
        /*0020*/ 	.short	0x0001
        /*0022*/ 	.short	0x0004
        /*0024*/ 	.byte	0x00, 0xf0, 0x05, 0x00


	//----- nvinfo : EIATTR_KPARAM_INFO
	.align		4
.L_10277:
        /*0028*/ 	.byte	0x04, 0x17
        /*002a*/ 	.short	(.L_10279 - .L_10278)
.L_10278:
        /*002c*/ 	.word	0x00000000
        /*0030*/ 	.short	0x0000
        /*0032*/ 	.short	0x0000
        /*0034*/ 	.byte	0x00, 0xf0, 0x11, 0x00


	//----- nvinfo : EIATTR_SPARSE_MMA_MASK
	.align		4
.L_10279:
        /*0038*/ 	.byte	0x03, 0x50
        /*003a*/ 	.short	0x0000


	//----- nvinfo : EIATTR_MAXREG_COUNT
	.align		4
        /*003c*/ 	.byte	0x03, 0x1b
        /*003e*/ 	.short	0x00ff


	//----- nvinfo : EIATTR_MERCURY_ISA_VERSION
	.align		4
        /*0040*/ 	.byte	0x03, 0x5f
        /*0042*/ 	.short	0x0101


	//----- nvinfo : EIATTR_EXIT_INSTR_OFFSETS
	.align		4
        /*0044*/ 	.byte	0x04, 0x1c
        /*0046*/ 	.short	(.L_10281 - .L_10280)


	//   ....[0]....
.L_10280:
        /*0048*/ 	.word	0x00000230


	//   ....[1]....
        /*004c*/ 	.word	0x00000a30


	//   ....[2]....
        /*0050*/ 	.word	0x00000a80


	//----- nvinfo : EIATTR_MAX_THREADS
	.align		4
.L_10281:
        /*0054*/ 	.byte	0x04, 0x05
        /*0056*/ 	.short	(.L_10283 - .L_10282)
.L_10282:
        /*0058*/ 	.word	0x00000080
        /*005c*/ 	.word	0x00000001
        /*0060*/ 	.word	0x00000001


	//----- nvinfo : EIATTR_CRS_STACK_SIZE
	.align		4
.L_10283:
        /*0064*/ 	.byte	0x04, 0x1e
        /*0066*/ 	.short	(.L_10285 - .L_10284)
.L_10284:
        /*0068*/ 	.word	0x00000000


	//----- nvinfo : EIATTR_CBANK_PARAM_SIZE
	.align		4
.L_10285:
        /*006c*/ 	.byte	0x03, 0x19
        /*006e*/ 	.short	0x0018


	//----- nvinfo : EIATTR_PARAM_CBANK
	.align		4
        /*0070*/ 	.byte	0x04, 0x0a
        /*0072*/ 	.short	(.L_10287 - .L_10286)
	.align		4
.L_10286:
        /*0074*/ 	.word	index@(.nv.constant0._ZN2at6native29vectorized_elementwise_kernelILi4EZZZNS0_23bitwise_not_kernel_cudaERNS_18TensorIteratorBaseEENKUlvE_clEvENKUlvE3_clEvEUlsE_St5arrayIPcLm2EEEEviT0_T1_)
        /*0078*/ 	.short	0x0210
        /*007a*/ 	.short	0x0018


	//----- nvinfo : EIATTR_SW_WAR
	.align		4
.L_10287:
        /*007c*/ 	.byte	0x04, 0x36
        /*007e*/ 	.short	(.L_10289 - .L_10288)
.L_10288:
        /*0080*/ 	.word	0x00000008
.L_10289:


//--------------------- .nv.info._ZN2at6native29vectorized_elementwise_kernelILi8EZZZNS0_23bitwise_not_kernel_cudaERNS_18TensorIteratorBaseEENKUlvE_clEvENKUlvE3_clEvEUlsE_St5arrayIPcLm2EEEEviT0_T1_ --------------------------
	.section	.nv.info._ZN2at6native29vectorized_elementwise_kernelILi8EZZZNS0_23bitwise_not_kernel_cudaERNS_18TensorIteratorBaseEENKUlvE_clEvENKUlvE3_clEvEUlsE_St5arrayIPcLm2EEEEviT0_T1_,"",@"SHT_CUDA_INFO"
	.sectionflags	@""
	.align	4


	//----- nvinfo : EIATTR_CUDA_API_VERSION
	.align		4
        /*0000*/ 	.byte	0x04, 0x37
        /*0002*/ 	.short	(.L_10291 - .L_10290)
.L_10290:
        /*0004*/ 	.word	0x00000082


	//----- nvinfo : EIATTR_KPARAM_INFO
	.align		4
.L_10291:
        /*0008*/ 	.byte	0x04, 0x17
        /*000a*/ 	.short	(.L_10293 - .L_10292)
.L_10292:
        /*000c*/ 	.word	0x00000000
        /*0010*/ 	.short	0x0002
        /*0012*/ 	.short	0x0008
        /*0014*/ 	.byte	0x00, 0xf0, 0x41, 0x00


	//----- nvinfo : EIATTR_KPARAM_INFO
	.align		4
.L_10293:
        /*0018*/ 	.byte	0x04, 0x17
        /*001a*/ 	.short	(.L_10295 - .L_10294)
.L_10294:
        /*001c*/ 	.word	0x00000000
        /*0020*/ 	.short	0x0001
        /*0022*/ 	.short	0x0004
        /*0024*/ 	.byte	0x00, 0xf0, 0x05, 0x00


	//----- nvinfo : EIATTR_KPARAM_INFO
	.align		4
.L_10295:
        /*0028*/ 	.byte	0x04, 0x17
        /*002a*/ 	.short	(.L_10297 - .L_10296)
.L_10296:
        /*002c*/ 	.word	0x00000000
        /*0030*/ 	.short	0x0000
        /*0032*/ 	.short	0x0000
        /*0034*/ 	.byte	0x00, 0xf0, 0x11, 0x00


	//----- nvinfo : EIATTR_SPARSE_MMA_MASK
	.align		4
.L_10297:
        /*0038*/ 	.byte	0x03, 0x50
        /*003a*/ 	.short	0x0000


	//----- nvinfo : EIATTR_MAXREG_COUNT
	.align		4
        /*003c*/ 	.byte	0x03, 0x1b
        /*003e*/ 	.short	0x00ff


	//----- nvinfo : EIATTR_MERCURY_ISA_VERSION
	.align		4
        /*0040*/ 	.byte	0x03, 0x5f
        /*0042*/ 	.short	0x0101


	//----- nvinfo : EIATTR_EXIT_INSTR_OFFSETS
	.align		4
        /*0044*/ 	.byte	0x04, 0x1c
        /*0046*/ 	.short	(.L_10299 - .L_10298)


	//   ....[0]....
.L_10298:
        /*0048*/ 	.word	0x00000210


	//   ....[1]....
        /*004c*/ 	.word	0x00000a10


	//   ....[2]....
        /*0050*/ 	.word	0x00000a60


	//----- nvinfo : EIATTR_MAX_THREADS
	.align		4
.L_10299:
        /*0054*/ 	.byte	0x04, 0x05
        /*0056*/ 	.short	(.L_10301 - .L_10300)
.L_10300:
        /*0058*/ 	.word	0x00000080
        /*005c*/ 	.word	0x00000001
        /*0060*/ 	.word	0x00000001


	//----- nvinfo : EIATTR_CRS_STACK_SIZE
	.align		4
.L_10301:
        /*0064*/ 	.byte	0x04, 0x1e
        /*0066*/ 	.short	(.L_10303 - .L_10302)
.L_10302:
        /*0068*/ 	.word	0x00000000


	//----- nvinfo : EIATTR_CBANK_PARAM_SIZE
	.align		4
.L_10303:
        /*006c*/ 	.byte	0x03, 0x19
        /*006e*/ 	.short	0x0018


	//----- nvinfo : EIATTR_PARAM_CBANK
	.align		4
        /*0070*/ 	.byte	0x04, 0x0a
        /*0072*/ 	.short	(.L_10305 - .L_10304)
	.align		4
.L_10304:
        /*0074*/ 	.word	index@(.nv.constant0._ZN2at6native29vectorized_elementwise_kernelILi8EZZZNS0_23bitwise_not_kernel_cudaERNS_18TensorIteratorBaseEENKUlvE_clEvENKUlvE3_clEvEUlsE_St5arrayIPcLm2EEEEviT0_T1_)
        /*0078*/ 	.short	0x0210
        /*007a*/ 	.short	0x0018


	//----- nvinfo : EIATTR_SW_WAR
	.align		4
.L_10305:
        /*007c*/ 	.byte	0x04, 0x36
        /*007e*/ 	.short	(.L_10307 - .L_10306)
.L_10306:
        /*0080*/ 	.word	0x00000008
.L_10307:


//--------------------- .nv.info._ZN2at6native18elementwise_kernelILi128ELi4EZNS0_15gpu_kernel_implIZZZNS0_23bitwise_not_kernel_cudaERNS_18TensorIteratorBaseEENKUlvE_clEvENKUlvE2_clEvEUllE_EEvS4_RKT_EUliE_EEviT1_ --------------------------
	.section	.nv.info._ZN2at6native18elementwise_kernelILi128ELi4EZNS0_15gpu_kernel_implIZZZNS0_23bitwise_not_kernel_cudaERNS_18TensorIteratorBaseEENKUlvE_clEvENKUlvE2_clEvEUllE_EEvS4_RKT_EUliE_EEviT1_,"",@"SHT_CUDA_INFO"
	.sectionflags	@""
	.align	4


	//----- nvinfo : EIATTR_CUDA_API_VERSION
	.align		4
        /*0000*/ 	.byte	0x04, 0x37
        /*0002*/ 	.short	(.L_10309 - .L_10308)
.L_10308:
        /*0004*/ 	.word	0x00000082


	//----- nvinfo : EIATTR_KPARAM_INFO
	.align		4
.L_10309:
        /*0008*/ 	.byte	0x04, 0x17
        /*000a*/ 	.short	(.L_10311 - .L_10310)
.L_10310:
        /*000c*/ 	.word	0x00000000
        /*0010*/ 	.short	0x0001
        /*0012*/ 	.short	0x0008
        /*0014*/ 	.byte	0x00, 0xf0, 0x61, 0x08


	//----- nvinfo : EIATTR_KPARAM_INFO
	.align		4
.L_10311:
        /*0018*/ 	.byte	0x04, 0x17
        /*001a*/ 	.short	(.L_10313 - .L_10312)
.L_10312:
        /*001c*/ 	.word	0x00000000
        /*0020*/ 	.short	0x0000
        /*0022*/ 	.short	0x0000
        /*0024*/ 	.byte	0x00, 0xf0, 0x11, 0x00


	//----- nvinfo : EIATTR_SPARSE_MMA_MASK
	.align		4
.L_10313:
        /*0028*/ 	.byte	0x03, 0x50
        /*002a*/ 	.short	0x0000


	//----- nvinfo : EIATTR_MAXREG_COUNT
	.align		4
        /*002c*/ 	.byte	0x03, 0x1b
        /*002e*/ 	.short	0x0080


	//----- nvinfo : EIATTR_EXTERNS
	.align		4
        /*0030*/ 	.byte	0x04, 0x0f
        /*0032*/ 	.short	(.L_10315 - .L_10314)


	//   ....[0]....
	.align		4
.L_10314:
        /*0034*/ 	.word	index@(__assertfail)


	//----- nvinfo : EIATTR_MERCURY_ISA_VERSION
	.align		4
.L_10315:
        /*0038*/ 	.byte	0x03, 0x5f
        /*003a*/ 	.short	0x0101


	//----- nvinfo : EIATTR_SYSCALL_OFFSETS
	.align		4
        /*003c*/ 	.byte	0x04, 0x46
        /*003e*/ 	.short	(.L_10317 - .L_10316)


	//   ....[0]....
.L_10316:
        /*0040*/ 	.word	0x000021c0


	//   ....[1]....
        /*0044*/ 	.word	0x00003040


	//   ....[2]....
        /*0048*/ 	.word	0x00005220


	//   ....[3]....
        /*004c*/ 	.word	0x000060a0


	//   ....[4]....
        /*0050*/ 	.word	0x00008270


	//   ....[5]....
        /*0054*/ 	.word	0x000090f0


	//   ....[6]....
        /*0058*/ 	.word	0x0000b2b0


	//   ....[7]....
        /*005c*/ 	.word	0x0000c130


	//----- nvinfo : EIATTR_EXIT_INSTR_OFFSETS
	.align		4
.L_10317:
        /*0060*/ 	.byte	0x04, 0x1c
        /*0062*/ 	.short	(.L_10319 - .L_10318)


	//   ....[0]....
.L_10318:
        /*0064*/ 	.word	0x00009180


	//   ....[1]....
        /*0068*/ 	.word	0x0000b420


	//   ....[2]....
        /*006c*/ 	.word	0x0000b440


	//   ....[3]....
        /*0070*/ 	.word	0x0000b4c0


	//   ....[4]....
        /*0074*/ 	.word	0x0000b4e0


	//   ....[5]....
        /*0078*/ 	.word	0x0000b500


	//   ....[6]....
        /*007c*/ 	.word	0x0000b590


	//   ....[7]....
        /*0080*/ 	.word	0x0000b5d0


	//   ....[8]....
        /*0084*/ 	.word	0x0000b670


	//   ....[9]....
        /*0088*/ 	.word	0x0000b6c0


	//   ....[10]....
        /*008c*/ 	.word	0x0000b6f0


	//   ....[11]....
        /*0090*/ 	.word	0x0000b7c0


	//   ....[12]....
        /*0094*/ 	.word	0x0000b800


	//   ....[13]....
        /*0098*/ 	.word	0x0000b990


	//   ....[14]....
        /*009c*/ 	.word	0x0000baf0


	//   ....[15]....
        /*00a0*/ 	.word	0x0000bb30


	//   ....[16]....
        /*00a4*/ 	.word	0x0000bbd0


	//   ....[17]....
        /*00a8*/ 	.word	0x0000bd50


	//   ....[18]....
        /*00ac*/ 	.word	0x0000bed0


	//   ....[19]....
        /*00b0*/ 	.word	0x0000c030


	//   ....[20]....
        /*00b4*/ 	.word	0x0000c140


	//   ....[21]....
        /*00b8*/ 	.word	0x0000c160


	//   ....[22]....
        /*00bc*/ 	.word	0x0000c180


	//----- nvinfo : EIATTR_MAX_THREADS
	.align		4
.L_10319:
        /*00c0*/ 	.byte	0x04, 0x05
        /*00c2*/ 	.short	(.L_10321 - .L_10320)
.L_10320:
        /*00c4*/ 	.word	0x00000080
        /*00c8*/ 	.word	0x00000001
        /*00cc*/ 	.word	0x00000001


	//----- nvinfo : EIATTR_CRS_STACK_SIZE
	.align		4
.L_10321:
        /*00d0*/ 	.byte	0x04, 0x1e
        /*00d2*/ 	.short	(.L_10323 - .L_10322)
.L_10322:
        /*00d4*/ 	.word	0x00000000


	//----- nvinfo : EIATTR_CBANK_PARAM_SIZE
	.align		4
.L_10323:
        /*00d8*/ 	.byte	0x03, 0x19
        /*00da*/ 	.short	0x0220


	//----- nvinfo : EIATTR_PARAM_CBANK
	.align		4
        /*00dc*/ 	.byte	0x04, 0x0a
        /*00de*/ 	.short	(.L_10325 - .L_10324)
	.align		4
.L_10324:
        /*00e0*/ 	.word	index@(.nv.constant0._ZN2at6native18elementwise_kernelILi128ELi4EZNS0_15gpu_kernel_implIZZZNS0_23bitwise_not_kernel_cudaERNS_18TensorIteratorBaseEENKUlvE_clEvENKUlvE2_clEvEUllE_EEvS4_RKT_EUliE_EEviT1_)
        /*00e4*/ 	.short	0x0210
        /*00e6*/ 	.short	0x0220


	//----- nvinfo : EIATTR_SW_WAR
	.align		4
.L_10325:
        /*00e8*/ 	.byte	0x04, 0x36
        /*00ea*/ 	.short	(.L_10327 - .L_10326)
.L_10326:
        /*00ec*/ 	.word	0x00000008
.L_10327:


//--------------------- .nv.info._ZN2at6native27unrolled_elementwise_kernelIZZZNS0_23bitwise_not_kernel_cudaERNS_18TensorIteratorBaseEENKUlvE_clEvENKUlvE2_clEvEUllE_St5arrayIPcLm2EELi4E23TrivialOffsetCalculatorILi1EjESB_NS0_6memory12LoadWithCastILi1EEENSC_13StoreWithCastILi1EEEEEviT_T0_T2_T3_T4_T5_ --------------------------
	.section	.nv.info._ZN2at6native27unrolled_elementwise_kernelIZZZNS0_23bitwise_not_kernel_cudaERNS_18TensorIteratorBaseEENKUlvE_clEvENKUlvE2_clEvEUllE_St5arrayIPcLm2EELi4E23TrivialOffsetCalculatorILi1EjESB_NS0_6memory12LoadWithCastILi1EEENSC_13StoreWithCastILi1EEEEEviT_T0_T2_T3_T4_T5_,"",@"SHT_CUDA_INFO"
	.sectionflags	@""
	.align	4


	//----- nvinfo : EIATTR_CUDA_API_VERSION
	.align		4
        /*0000*/ 	.byte	0x04, 0x37
        /*0002*/ 	.short	(.L_10329 - .L_10328)
.L_10328:
        /*0004*/ 	.word	0x00000082


	//----- nvinfo : EIATTR_KPARAM_INFO
	.align		4
.L_10329:
        /*0008*/ 	.byte	0x04, 0x17
        /*000a*/ 	.short	(.L_10331 - .L_10330)
.L_10330:
        /*000c*/ 	.word	0x00000000
        /*0010*/ 	.short	0x0006
        /*0012*/ 	.short	0x0024
        /*0014*/ 	.byte	0x00, 0xf0, 0x21, 0x00


	//----- nvinfo : EIATTR_KPARAM_INFO
	.align		4
.L_10331:
        /*0018*/ 	.byte	0x04, 0x17
        /*001a*/ 	.short	(.L_10333 - .L_10332)
.L_10332:
        /*001c*/ 	.word	0x00000000
        /*0020*/ 	.short	0x0005
        /*0022*/ 	.short	0x001c
        /*0024*/ 	.byte	0x00, 0xf0, 0x21, 0x00


	//----- nvinfo : EIATTR_KPARAM_INFO
	.align		4
.L_10333:
        /*0028*/ 	.byte	0x04, 0x17
        /*002a*/ 	.short	(.L_10335 - .L_10334)
.L_10334:
        /*002c*/ 	.word	0x00000000
        /*0030*/ 	.short	0x0004
        /*0032*/ 	.short	0x0019
        /*0034*/ 	.byte	0x00, 0xf0, 0x05, 0x00


	//----- nvinfo : EIATTR_KPARAM_INFO
	.align		4
.L_10335:
        /*0038*/ 	.byte	0x04, 0x17
        /*003a*/ 	.short	(.L_10337 - .L_10336)
.L_10336:
        /*003c*/ 	.word	0x00000000
        /*0040*/ 	.short	0x0003
        /*0042*/ 	.short	0x0018
        /*0044*/ 	.byte	0x00, 0xf0, 0x05, 0x00


	//----- nvinfo : EIATTR_KPARAM_INFO
	.align		4
.L_10337:
        /*0048*/ 	.byte	0x04, 0x17
        /*004a*/ 	.short	(.L_10339 - .L_10338)
.L_10338:
        /*004c*/ 	.word	0x00000000
        /*0050*/ 	.short	0x0002
        /*0052*/ 	.short	0x0008
        /*0054*/ 	.byte	0x00, 0xf0, 0x41, 0x00


	//----- nvinfo : EIATTR_KPARAM_INFO
	.align		4
.L_10339:
        /*0058*/ 	.byte	0x04, 0x17
        /*005a*/ 	.short	(.L_10341 - .L_10340)
.L_10340:
        /*005c*/ 	.word	0x00000000
        /*0060*/ 	.short	0x0001
        /*0062*/ 	.short	0x0004
        /*0064*/ 	.byte	0x00, 0xf0, 0x05, 0x00


	//----- nvinfo : EIATTR_KPARAM_INFO
	.align		4
.L_10341:
        /*0068*/ 	.byte	0x04, 0x17
        /*006a*/ 	.short	(.L_10343 - .L_10342)
.L_10342:
        /*006c*/ 	.word	0x00000000
        /*0070*/ 	.short	0x0000
        /*0072*/ 	.short	0x0000
        /*0074*/ 	.byte	0x00, 0xf0, 0x11, 0x00


	//----- nvinfo : EIATTR_SPARSE_MMA_MASK
	.align		4
.L_10343:
        /*0078*/ 	.byte	0x03, 0x50
        /*007a*/ 	.short	0x0000


	//----- nvinfo : EIATTR_MAXREG_COUNT
	.align		4
        /*007c*/ 	.byte	0x03, 0x1b
        /*007e*/ 	.short	0x00ff


	//----- nvinfo : EIATTR_EXTERNS
	.align		4
        /*0080*/ 	.byte	0x04, 0x0f
        /*0082*/ 	.short	(.L_10345 - .L_10344)


	//   ....[0]....
	.align		4
.L_10344:
        /*0084*/ 	.word	index@(__assertfail)


	//----- nvinfo : EIATTR_MERCURY_ISA_VERSION
	.align		4
.L_10345:
        /*0088*/ 	.byte	0x03, 0x5f
        /*008a*/ 	.short	0x0101


	//----- nvinfo : EIATTR_SYSCALL_OFFSETS
	.align		4
        /*008c*/ 	.byte	0x04, 0x46
        /*008e*/ 	.short	(.L_10347 - .L_10346)


	//   ....[0]....
.L_10346:
        /*0090*/ 	.word	0x00000ef0


	//   ....[1]....
        /*0094*/ 	.word	0x00001df0


	//   ....[2]....
        /*0098*/ 	.word	0x00002d00


	//   ....[3]....
        /*009c*/ 	.word	0x00003be0


	//   ....[4]....
        /*00a0*/ 	.word	0x00004b70


	//   ....[5]....
        /*00a4*/ 	.word	0x00005a40


	//   ....[6]....
        /*00a8*/ 	.word	0x00006900


	//   ....[7]....
        /*00ac*/ 	.word	0x000077c0


	//----- nvinfo : EIATTR_EXIT_INSTR_OFFSETS
	.align		4
.L_10347:
        /*00b0*/ 	.byte	0x04, 0x1c
        /*00b2*/ 	.short	(.L_10349 - .L_10348)


	//   ....[0]....
.L_10348:
        /*00b4*/ 	.word	0x00006980


	//   ....[1]....
        /*00b8*/ 	.word	0x00006ab0


	//   ....[2]....
        /*00bc*/ 	.word	0x00006ad0


	//   ....[3]....
        /*00c0*/ 	.word	0x00006b50


	//   ....[4]....
        /*00c4*/ 	.word	0x00006b70


	//   ....[5]....
        /*00c8*/ 	.word	0x00006b90


	//   ....[6]....
        /*00cc*/ 	.word	0x00006c20


	//   ....[7]....
        /*00d0*/ 	.word	0x00006c60


	//   ....[8]....
        /*00d4*/ 	.word	0x00006d00


	//   ....[9]....
        /*00d8*/ 	.word	0x00006d50


	//   ....[10]....
        /*00dc*/ 	.word	0x00006d80


	//   ....[11]....
        /*00e0*/ 	.word	0x00006e50


	//   ....[12]....
        /*00e4*/ 	.word	0x00006e90


	//   ....[13]....
        /*00e8*/ 	.word	0x00007020


	//   ....[14]....
        /*00ec*/ 	.word	0x00007180


	//   ....[15]....
        /*00f0*/ 	.word	0x000071c0


	//   ....[16]....
        /*00f4*/ 	.word	0x00007260


	//   ....[17]....
        /*00f8*/ 	.word	0x000073e0


	//   ....[18]....
        /*00fc*/ 	.word	0x00007560


	//   ....[19]....
        /*0100*/ 	.word	0x000076c0


	//   ....[20]....
        /*0104*/ 	.word	0x000077d0


	//   ....[21]....
        /*0108*/ 	.word	0x000077f0


	//   ....[22]....
        /*010c*/ 	.word	0x00007810


	//----- nvinfo : EIATTR_MAX_THREADS
	.align		4
.L_10349:
        /*0110*/ 	.byte	0x04, 0x05
        /*0112*/ 	.short	(.L_10351 - .L_10350)
.L_10350:
        /*0114*/ 	.word	0x00000080
        /*0118*/ 	.word	0x00000001
        /*011c*/ 	.word	0x00000001


	//----- nvinfo : EIATTR_CRS_STACK_SIZE
	.align		4
.L_10351:
        /*0120*/ 	.byte	0x04, 0x1e
        /*0122*/ 	.short	(.L_10353 - .L_10352)
.L_10352:
        /*0124*/ 	.word	0x00000000


	//----- nvinfo : EIATTR_CBANK_PARAM_SIZE
	.align		4
.L_10353:
        /*0128*/ 	.byte	0x03, 0x19
        /*012a*/ 	.short	0x002c


	//----- nvinfo : EIATTR_PARAM_CBANK
	.align		4
        /*012c*/ 	.byte	0x04, 0x0a
        /*012e*/ 	.short	(.L_10355 - .L_10354)
	.align		4
.L_10354:
        /*0130*/ 	.word	index@(.nv.constant0._ZN2at6native27unrolled_elementwise_kernelIZZZNS0_23bitwise_not_kernel_cudaERNS_18TensorIteratorBaseEENKUlvE_clEvENKUlvE2_clEvEUllE_St5arrayIPcLm2EELi4E23TrivialOffsetCalculatorILi1EjESB_NS0_6memory12LoadWithCastILi1EEENSC_13StoreWithCastILi1EEEEEviT_T0_T2_T3_T4_T5_)
        /*0134*/ 	.short	0x0210
        /*0136*/ 	.short	0x002c


	//----- nvinfo : EIATTR_SW_WAR
	.align		4
.L_10355:
        /*0138*/ 	.byte	0x04, 0x36
        /*013a*/ 	.short	(.L_10357 - .L_10356)
.L_10356:
        /*013c*/ 	.word	0x00000008
.L_10357:


//--------------------- .nv.info._ZN2at6native18elementwise_kernelILi128ELi2EZNS0_22gpu_kernel_impl_nocastIZZZNS0_23bitwise_not_kernel_cudaERNS_18TensorIteratorBaseEENKUlvE_clEvENKUlvE2_clEvEUllE_EEvS4_RKT_EUliE_EEviT1_ --------------------------
	.section	.nv.info._ZN2at6native18elementwise_kernelILi128ELi2EZNS0_22gpu_kernel_impl_nocastIZZZNS0_23bitwise_not_kernel_cudaERNS_18TensorIteratorBaseEENKUlvE_clEvENKUlvE2_clEvEUllE_EEvS4_RKT_EUliE_EEviT1_,"",@"SHT_CUDA_INFO"
	.sectionflags	@""
	.align	4


	//----- nvinfo : EIATTR_CUDA_API_VERSION
	.align		4
        /*0000*/ 	.byte	0x04, 0x37
        /*0002*/ 	.short	(.L_10359 - .L_10358)
.L_10358:
        /*0004*/ 	.word	0x00000082


	//----- nvinfo : EIATTR_KPARAM_INFO
	.align		4
.L_10359:
        /*0008*/ 	.byte	0x04, 0x17
        /*000a*/ 	.short	(.L_10361 - .L_10360)
.L_10360:
        /*000c*/ 	.word	0x00000000
        /*0010*/ 	.short	0x0001
        /*0012*/ 	.short	0x0008
        /*0014*/ 	.byte	0x00, 0xf0, 0x61, 0x08


	//----- nvinfo : EIATTR_KPARAM_INFO
	.align		4
.L_10361:
        /*0018*/ 	.byte	0x04, 0x17
        /*001a*/ 	.short	(.L_10363 - .L_10362)
.L_10362:
        /*001c*/ 	.word	0x00000000
        /*0020*/ 	.short	0x0000
        /*0022*/ 	.short	0x0000
        /*0024*/ 	.byte	0x00, 0xf0, 0x11, 0x00


	//----- nvinfo : EIATTR_SPARSE_MMA_MASK
	.align		4
.L_10363:
        /*0028*/ 	.byte	0x03, 0x50
        /*002a*/ 	.short	0x0000


	//----- nvinfo : EIATTR_MAXREG_COUNT
	.align		4
        /*002c*/ 	.byte	0x03, 0x1b
        /*002e*/ 	.short	0x0080


	//----- nvinfo : EIATTR_MERCURY_ISA_VERSION
	.align		4
        /*0030*/ 	.byte	0x03, 0x5f
        /*0032*/ 	.short	0x0101


	//----- nvinfo : EIATTR_EXIT_INSTR_OFFSETS
	.align		4
        /*0034*/ 	.byte	0x04, 0x1c
        /*0036*/ 	.short	(.L_10365 - .L_10364)


	//   ....[0]....
.L_10364:
        /*0038*/ 	.word	0x00001450


	//   ....[1]....
        /*003c*/ 	.word	0x000027f0


	//----- nvinfo : EIATTR_MAX_THREADS
	.align		4
.L_10365:
        /*0040*/ 	.byte	0x04, 0x05
        /*0042*/ 	.short	(.L_10367 - .L_10366)
.L_10366:
        /*0044*/ 	.word	0x00000080
        /*0048*/ 	.word	0x00000001
        /*004c*/ 	.word	0x00000001


	//----- nvinfo : EIATTR_CRS_STACK_SIZE
	.align		4
.L_10367:
        /*0050*/ 	.byte	0x04, 0x1e
        /*0052*/ 	.short	(.L_10369 - .L_10368)
.L_10368:
        /*0054*/ 	.word	0x00000000


	//----- nvinfo : EIATTR_CBANK_PARAM_SIZE
	.align		4
.L_10369:
        /*0058*/ 	.byte	0x03, 0x19
        /*005a*/ 	.short	0x0220


	//----- nvinfo : EIATTR_PARAM_CBANK
	.align		4
        /*005c*/ 	.byte	0x04, 0x0a
        /*005e*/ 	.short	(.L_10371 - .L_10370)
	.align		4
.L_10370:
        /*0060*/ 	.word	index@(.nv.constant0._ZN2at6native18elementwise_kernelILi128ELi2EZNS0_22gpu_kernel_impl_nocastIZZZNS0_23bitwise_not_kernel_cudaERNS_18TensorIteratorBaseEENKUlvE_clEvENKUlvE2_clEvEUllE_EEvS4_RKT_EUliE_EEviT1_)
        /*0064*/ 	.short	0x0210
        /*0066*/ 	.short	0x0220


	//----- nvinfo : EIATTR_SW_WAR
	.align		4
.L_10371:
        /*0068*/ 	.byte	0x04, 0x36
        /*006a*/ 	.short	(.L_10373 - .L_10372)
.L_10372:
        /*006c*/ 	.word	0x00000008
.L_10373:


//--------------------- .nv.info._ZN2at6native27unrolled_elementwise_kernelIZZZNS0_23bitwise_not_kernel_cudaERNS_18TensorIteratorBaseEENKUlvE_clEvENKUlvE2_clEvEUllE_St5arrayIPcLm2EELi4E23TrivialOffsetCalculatorILi1EjESB_NS0_6memory15LoadWithoutCastENSC_16StoreWithoutCastEEEviT_T0_T2_T3_T4_T5_ --------------------------
	.section	.nv.info._ZN2at6native27unrolled_elementwise_kernelIZZZNS0_23bitwise_not_kernel_cudaERNS_18TensorIteratorBaseEENKUlvE_clEvENKUlvE2_clEvEUllE_St5arrayIPcLm2EELi4E23TrivialOffsetCalculatorILi1EjESB_NS0_6memory15LoadWithoutCastENSC_16StoreWithoutCastEEEviT_T0_T2_T3_T4_T5_,"",@"SHT_CUDA_INFO"
	.sectionflags	@""
	.align	4


	//----- nvinfo : EIATTR_CUDA_API_VERSION
	.align		4
        /*0000*/ 	.byte	0x04, 0x37
        /*0002*/ 	.short	(.L_10375 - .L_10374)
.L_10374:
        /*0004*/ 	.word	0x00000082


	//----- nvinfo : EIATTR_KPARAM_INFO
	.align		4
.L_10375:
        /*0008*/ 	.byte	0x04, 0x17
        /*000a*/ 	.short	(.L_10377 - .L_10376)
.L_10376:
        /*000c*/ 	.word	0x00000000
        /*0010*/ 	.short	0x0006
        /*0012*/ 	.short	0x001b
        /*0014*/ 	.byte	0x00, 0xf0, 0x05, 0x00


	//----- nvinfo : EIATTR_KPARAM_INFO
	.align		4
.L_10377:
        /*0018*/ 	.byte	0x04, 0x17
        /*001a*/ 	.short	(.L_10379 - .L_10378)
.L_10378:
        /*001c*/ 	.word	0x00000000
        /*0020*/ 	.short	0x0005
        /*0022*/ 	.short	0x001a
        /*0024*/ 	.byte	0x00, 0xf0, 0x05, 0x00


	//----- nvinfo : EIATTR_KPARAM_INFO
	.align		4
.L_10379:
        /*0028*/ 	.byte	0x04, 0x17
        /*002a*/ 	.short	(.L_10381 - .L_10380)
.L_10380:
        /*002c*/ 	.word	0x00000000
        /*0030*/ 	.short	0x0004
        /*0032*/ 	.short	0x0019
        /*0034*/ 	.byte	0x00, 0xf0, 0x05, 0x00


	//----- nvinfo : EIATTR_KPARAM_INFO
	.align		4
.L_10381:
        /*0038*/ 	.byte	0x04, 0x17
        /*003a*/ 	.short	(.L_10383 - .L_10382)
.L_10382:
        /*003c*/ 	.word	0x00000000
        /*0040*/ 	.short	0x0003
        /*0042*/ 	.short	0x0018
        /*0044*/ 	.byte	0x00, 0xf0, 0x05, 0x00


	//----- nvinfo : EIATTR_KPARAM_INFO
	.align		4
.L_10383:
        /*0048*/ 	.byte	0x04, 0x17
        /*004a*/ 	.short	(.L_10385 - .L_10384)
.L_10384:
        /*004c*/ 	.word	0x00000000
        /*0050*/ 	.short	0x0002
        /*0052*/ 	.short	0x0008
        /*0054*/ 	.byte	0x00, 0xf0, 0x41, 0x00


	//----- nvinfo : EIATTR_KPARAM_INFO
	.align		4
.L_10385:
        /*0058*/ 	.byte	0x04, 0x17
        /*005a*/ 	.short	(.L_10387 - .L_10386)
.L_10386:
        /*005c*/ 	.word	0x00000000
        /*0060*/ 	.short	0x0001
        /*0062*/ 	.short	0x0004
        /*0064*/ 	.byte	0x00, 0xf0, 0x05, 0x00


	//----- nvinfo : EIATTR_KPARAM_INFO
	.align		4
.L_10387:
        /*0068*/ 	.byte	0x04, 0x17
        /*006a*/ 	.short	(.L_10389 - .L_10388)
.L_10388:
        /*006c*/ 	.word	0x00000000
        /*0070*/ 	.short	0x0000
        /*0072*/ 	.short	0x0000
        /*0074*/ 	.byte	0x00, 0xf0, 0x11, 0x00


	//----- nvinfo : EIATTR_SPARSE_MMA_MASK
	.align		4
.L_10389:
        /*0078*/ 	.byte	0x03, 0x50
        /*007a*/ 	.short	0x0000


	//----- nvinfo : EIATTR_MAXREG_COUNT
	.align		4
        /*007c*/ 	.byte	0x03, 0x1b
        /*007e*/ 	.short	0x00ff


	//----- nvinfo : EIATTR_MERCURY_ISA_VERSION
	.align		4
        /*0080*/ 	.byte	0x03, 0x5f
        /*0082*/ 	.short	0x0101


	//----- nvinfo : EIATTR_EXIT_INSTR_OFFSETS
	.align		4
        /*0084*/ 	.byte	0x04, 0x1c
        /*0086*/ 	.short	(.L_10391 - .L_10390)


	//   ....[0]....
.L_10390:
        /*0088*/ 	.word	0x00000420


	//   ....[1]....
        /*008c*/ 	.word	0x000004d0


	//----- nvinfo : EIATTR_MAX_THREADS
	.align		4
.L_10391:
        /*0090*/ 	.byte	0x04, 0x05
        /*0092*/ 	.short	(.L_10393 - .L_10392)
.L_10392:
        /*0094*/ 	.word	0x00000080
        /*0098*/ 	.word	0x00000001
        /*009c*/ 	.word	0x00000001


	//----- nvinfo : EIATTR_CRS_STACK_SIZE
	.align		4
.L_10393:
        /*00a0*/ 	.byte	0x04, 0x1e
        /*00a2*/ 	.short	(.L_10395 - .L_10394)
.L_10394:
        /*00a4*/ 	.word	0x00000000


	//----- nvinfo : EIATTR_CBANK_PARAM_SIZE
	.align		4
.L_10395:
        /*00a8*/ 	.byte	0x03, 0x19
        /*00aa*/ 	.short	0x001c


	//----- nvinfo : EIATTR_PARAM_CBANK
	.align		4
        /*00ac*/ 	.byte	0x04, 0x0a
        /*00ae*/ 	.short	(.L_10397 - .L_10396)
	.align		4
.L_10396:
        /*00b0*/ 	.word	index@(.nv.constant0._ZN2at6native27unrolled_elementwise_kernelIZZZNS0_23bitwise_not_kernel_cudaERNS_18TensorIteratorBaseEENKUlvE_clEvENKUlvE2_clEvEUllE_St5arrayIPcLm2EELi4E23TrivialOffsetCalculatorILi1EjESB_NS0_6memory15LoadWithoutCastENSC_16StoreWithoutCastEEEviT_T0_T2_T3_T4_T5_)
        /*00b4*/ 	.short	0x0210
        /*00b6*/ 	.short	0x001c


	//----- nvinfo : EIATTR_SW_WAR
	.align		4
.L_10397:
        /*00b8*/ 	.byte	0x04, 0x36
        /*00ba*/ 	.short	(.L_10399 - .L_10398)
.L_10398:
        /*00bc*/ 	.word	0x00000008
.L_10399:


//--------------------- .nv.info._ZN2at6native29vectorized_elementwise_kernelILi2EZZZNS0_23bitwise_not_kernel_cudaERNS_18TensorIteratorBaseEENKUlvE_clEvENKUlvE2_clEvEUllE_St5arrayIPcLm2EEEEviT0_T1_ --------------------------
	.section	.nv.info._ZN2at6native29vectorized_elementwise_kernelILi2EZZZNS0_23bitwise_not_kernel_cudaERNS_18TensorIteratorBaseEENKUlvE_clEvENKUlvE2_clEvEUllE_St5arrayIPcLm2EEEEviT0_T1_,"",@"SHT_CUDA_INFO"
	.sectionflags	@""
	.align	4


	//----- nvinfo : EIATTR_CUDA_API_VERSION
	.align		4
        /*0000*/ 	.byte	0x04, 0x37
        /*0002*/ 	.short	(.L_10401 - .L_10400)
.L_10400:
        /*0004*/ 	.word	0x00000082


	//----- nvinfo : EIATTR_KPARAM_INFO
	.align		4
.L_10401:
        /*0008*/ 	.byte	0x04, 0x17
        /*000a*/ 	.short	(.L_10403 - .L_10402)
.L_10402:
        /*000c*/ 	.word	0x00000000
        /*0010*/ 	.short	0x0002
        /*0012*/ 	.short	0x0008
        /*0014*/ 	.byte	0x00, 0xf0, 0x41, 0x00


	//----- nvinfo : EIATTR_KPARAM_INFO
	.align		4
.L_10403:
        /*0018*/ 	.byte	0x04, 0x17
        /*001a*/ 	.short	(.L_10405 - .L_10404)
.L_10404:
        /*001c*/ 	.word	0x00000000
        /*0020*/ 	.short	0x0001
        /*0022*/ 	.short	0x0004
        /*0024*/ 	.byte	0x00, 0xf0, 0x05, 0x00


	//----- nvinfo : EIATTR_KPARAM_INFO
	.align		4
.L_10405:
        /*0028*/ 	.byte	0x04, 0x17
        /*002a*/ 	.short	(.L_10407 - .L_10406)
.L_10406:
        /*002c*/ 	.word	0x00000000
        /*0030*/ 	.short	0x0000
        /*0032*/ 	.short	0x0000
        /*0034*/ 	.byte	0x00, 0xf0, 0x11, 0x00


	//----- nvinfo : EIATTR_SPARSE_MMA_MASK
	.align		4
.L_10407:
        /*0038*/ 	.byte	0x03, 0x50
        /*003a*/ 	.short	0x0000


	//----- nvinfo : EIATTR_MAXREG_COUNT
	.align		4
        /*003c*/ 	.byte	0x03, 0x1b
        /*003e*/ 	.short	0x00ff


	//----- nvinfo : EIATTR_MERCURY_ISA_VERSION
	.align		4
        /*0040*/ 	.byte	0x03, 0x5f
        /*0042*/ 	.short	0x0101


	//----- nvinfo : EIATTR_EXIT_INSTR_OFFSETS
	.align		4
        /*0044*/ 	.byte	0x04, 0x1c
        /*0046*/ 	.short	(.L_10409 - .L_10408)


	//   ....[0]....
.L_10408:
        /*0048*/ 	.word	0x00000320


	//   ....[1]....
        /*004c*/ 	.word	0x00000b90


	//   ....[2]....
        /*0050*/ 	.word	0x00000be0


	//----- nvinfo : EIATTR_MAX_THREADS
	.align		4
.L_10409:
        /*0054*/ 	.byte	0x04, 0x05
        /*0056*/ 	.short	(.L_10411 - .L_10410)
.L_10410:
        /*0058*/ 	.word	0x00000080
        /*005c*/ 	.word	0x00000001
        /*0060*/ 	.word	0x00000001


	//----- nvinfo : EIATTR_CRS_STACK_SIZE
	.align		4
.L_10411:
        /*0064*/ 	.byte	0x04, 0x1e
        /*0066*/ 	.short	(.L_10413 - .L_10412)
.L_10412:
        /*0068*/ 	.word	0x00000000


	//----- nvinfo : EIATTR_CBANK_PARAM_SIZE
	.align		4
.L_10413:
        /*006c*/ 	.byte	0x03, 0x19
        /*006e*/ 	.short	0x0018


	//----- nvinfo : EIATTR_PARAM_CBANK
	.align		4
        /*0070*/ 	.byte	0x04, 0x0a
        /*0072*/ 	.short	(.L_10415 - .L_10414)
	.align		4
.L_10414:
        /*0074*/ 	.word	index@(.nv.constant0._ZN2at6native29vectorized_elementwise_kernelILi2EZZZNS0_23bitwise_not_kernel_cudaERNS_18TensorIteratorBaseEENKUlvE_clEvENKUlvE2_clEvEUllE_St5arrayIPcLm2EEEEviT0_T1_)
        /*0078*/ 	.short	0x0210
        /*007a*/ 	.short	0x0018


	//----- nvinfo : EIATTR_SW_WAR
	.align		4
.L_10415:
        /*007c*/ 	.byte	0x04, 0x36
        /*007e*/ 	.short	(.L_10417 - .L_10416)
.L_10416:
        /*0080*/ 	.word	0x00000008
.L_10417:


//--------------------- .nv.info._ZN2at6native29vectorized_elementwise_kernelILi4EZZZNS0_23bitwise_not_kernel_cudaERNS_18TensorIteratorBaseEENKUlvE_clEvENKUlvE2_clEvEUllE_St5arrayIPcLm2EEEEviT0_T1_ --------------------------
	.section	.nv.info._ZN2at6native29vectorized_elementwise_kernelILi4EZZZNS0_23bitwise_not_kernel_cudaERNS_18TensorIteratorBaseEENKUlvE_clEvENKUlvE2_clEvEUllE_St5arrayIPcLm2EEEEviT0_T1_,"",@"SHT_CUDA_INFO"
	.sectionflags	@""
	.align	4


	//----- nvinfo : EIATTR_CUDA_API_VERSION
	.align		4
        /*0000*/ 	.byte	0x04, 0x37
        /*0002*/ 	.short	(.L_10419 - .L_10418)
.L_10418:
        /*0004*/ 	.word	0x00000082


	//----- nvinfo : EIATTR_KPARAM_INFO
	.align		4
.L_10419:
        /*0008*/ 	.byte	0x04, 0x17
        /*000a*/ 	.short	(.L_10421 - .L_10420)
.L_10420:
        /*000c*/ 	.word	0x00000000
        /*0010*/ 	.short	0x0002
        /*0012*/ 	.short	0x0008
        /*0014*/ 	.byte	0x00, 0xf0, 0x41, 0x00


	//----- nvinfo : EIATTR_KPARAM_INFO
	.align		4
.L_10421:
        /*0018*/ 	.byte	0x04, 0x17
        /*001a*/ 	.short	(.L_10423 - .L_10422)
.L_10422:
        /*001c*/ 	.word	0x00000000
        /*0020*/ 	.short	0x0001
        /*0022*/ 	.short	0x0004
        /*0024*/ 	.byte	0x00, 0xf0, 0x05, 0x00


	//----- nvinfo : EIATTR_KPARAM_INFO
	.align		4
.L_10423:
        /*0028*/ 	.byte	0x04, 0x17
        /*002a*/ 	.short	(.L_10425 - .L_10424)
.L_10424:
        /*002c*/ 	.word	0x00000000
        /*0030*/ 	.short	0x0000
        /*0032*/ 	.short	0x0000
        /*0034*/ 	.byte	0x00, 0xf0, 0x11, 0x00


	//----- nvinfo : EIATTR_SPARSE_MMA_MASK
	.align		4
.L_10425:
        /*0038*/ 	.byte	0x03, 0x50
        /*003a*/ 	.short	0x0000


	//----- nvinfo : EIATTR_MAXREG_COUNT
	.align		4
        /*003c*/ 	.byte	0x03, 0x1b
        /*003e*/ 	.short	0x00ff


	//----- nvinfo : EIATTR_MERCURY_ISA_VERSION
	.align		4
        /*0040*/ 	.byte	0x03, 0x5f
        /*0042*/ 	.short	0x0101


	//----- nvinfo : EIATTR_EXIT_INSTR_OFFSETS
	.align		4
        /*0044*/ 	.byte	0x04, 0x1c
        /*0046*/ 	.short	(.L_10427 - .L_10426)


	//   ....[0]....
.L_10426:
        /*0048*/ 	.word	0x00000320


	//   ....[1]....
        /*004c*/ 	.word	0x00000b90


	//   ....[2]....
        /*0050*/ 	.word	0x00000be0


	//----- nvinfo : EIATTR_MAX_THREADS
	.align		4
.L_10427:
        /*0054*/ 	.byte	0x04, 0x05
        /*0056*/ 	.short	(.L_10429 - .L_10428)
.L_10428:
        /*0058*/ 	.word	0x00000080
        /*005c*/ 	.word	0x00000001
        /*0060*/ 	.word	0x00000001


	//----- nvinfo : EIATTR_CRS_STACK_SIZE
	.align		4
.L_10429:
        /*0064*/ 	.byte	0x04, 0x1e
        /*0066*/ 	.short	(.L_10431 - .L_10430)
.L_10430:
        /*0068*/ 	.word	0x00000000


	//----- nvinfo : EIATTR_CBANK_PARAM_SIZE
	.align		4
.L_10431:
        /*006c*/ 	.byte	0x03, 0x19
        /*006e*/ 	.short	0x0018


	//----- nvinfo : EIATTR_PARAM_CBANK
	.align		4
        /*0070*/ 	.byte	0x04, 0x0a
        /*0072*/ 	.short	(.L_10433 - .L_10432)
	.align		4
.L_10432:
        /*0074*/ 	.word	index@(.nv.constant0._ZN2at6native29vectorized_elementwise_kernelILi4EZZZNS0_23bitwise_not_kernel_cudaERNS_18TensorIteratorBaseEENKUlvE_clEvENKUlvE2_clEvEUllE_St5arrayIPcLm2EEEEviT0_T1_)
        /*0078*/ 	.short	0x0210
        /*007a*/ 	.short	0x0018


	//----- nvinfo : EIATTR_SW_WAR
	.align		4
.L_10433:
        /*007c*/ 	.byte	0x04, 0x36
        /*007e*/ 	.short	(.L_10435 - .L_10434)
.L_10434:
        /*0080*/ 	.word	0x00000008
.L_10435:


//--------------------- .nv.info._ZN2at6native29vectorized_elementwise_kernelILi8EZZZNS0_23bitwise_not_kernel_cudaERNS_18TensorIteratorBaseEENKUlvE_clEvENKUlvE2_clEvEUllE_St5arrayIPcLm2EEEEviT0_T1_ --------------------------
	.section	.nv.info._ZN2at6native29vectorized_elementwise_kernelILi8EZZZNS0_23bitwise_not_kernel_cudaERNS_18TensorIteratorBaseEENKUlvE_clEvENKUlvE2_clEvEUllE_St5arrayIPcLm2EEEEviT0_T1_,"",@"SHT_CUDA_INFO"
	.sectionflags	@""
	.align	4


	//----- nvinfo : EIATTR_CUDA_API_VERSION
	.align		4
        /*0000*/ 	.byte	0x04, 0x37
        /*0002*/ 	.short	(.L_10437 - .L_10436)
.L_10436:
        /*0004*/ 	.word	0x00000082


	//----- nvinfo : EIATTR_KPARAM_INFO
	.align		4
.L_10437:
        /*0008*/ 	.byte	0x04, 0x17
        /*000a*/ 	.short	(.L_10439 - .L_10438)
.L_10438:
        /*000c*/ 	.word	0x00000000
        /*0010*/ 	.short	0x0002
        /*0012*/ 	.short	0x0008
        /*0014*/ 	.byte	0x00, 0xf0, 0x41, 0x00


	//----- nvinfo : EIATTR_KPARAM_INFO
	.align		4
.L_10439:
        /*0018*/ 	.byte	0x04, 0x17
        /*001a*/ 	.short	(.L_10441 - .L_10440)
.L_10440:
        /*001c*/ 	.word	0x00000000
        /*0020*/ 	.short	0x0001
        /*0022*/ 	.short	0x0004
        /*0024*/ 	.byte	0x00, 0xf0, 0x05, 0x00


	//----- nvinfo : EIATTR_KPARAM_INFO
	.align		4
.L_10441:
        /*0028*/ 	.byte	0x04, 0x17
        /*002a*/ 	.short	(.L_10443 - .L_10442)
.L_10442:
        /*002c*/ 	.word	0x00000000
        /*0030*/ 	.short	0x0000
        /*0032*/ 	.short	0x0000
        /*0034*/ 	.byte	0x00, 0xf0, 0x11, 0x00


	//----- nvinfo : EIATTR_SPARSE_MMA_MASK
	.align		4
.L_10443:
        /*0038*/ 	.byte	0x03, 0x50
        /*003a*/ 	.short	0x0000


	//----- nvinfo : EIATTR_MAXREG_COUNT
	.align		4
        /*003c*/ 	.byte	0x03, 0x1b
        /*003e*/ 	.short	0x00ff


	//----- nvinfo : EIATTR_MERCURY_ISA_VERSION
	.align		4
        /*0040*/ 	.byte	0x03, 0x5f
        /*0042*/ 	.short	0x0101


	//----- nvinfo : EIATTR_EXIT_INSTR_OFFSETS
	.align		4
        /*0044*/ 	.byte	0x04, 0x1c
        /*0046*/ 	.short	(.L_10445 - .L_10444)


	//   ....[0]....
.L_10444:
        /*0048*/ 	.word	0x00000320


	//   ....[1]....
        /*004c*/ 	.word	0x00000b90


	//   ....[2]....
        /*0050*/ 	.word	0x00000be0


	//----- nvinfo : EIATTR_MAX_THREADS
	.align		4
.L_10445:
        /*0054*/ 	.byte	0x04, 0x05
        /*0056*/ 	.short	(.L_10447 - .L_10446)
.L_10446:
        /*0058*/ 	.word	0x00000080
        /*005c*/ 	.word	0x00000001
        /*0060*/ 	.word	0x00000001


	//----- nvinfo : EIATTR_CRS_STACK_SIZE
	.align		4
.L_10447:
        /*0064*/ 	.byte	0x04, 0x1e
        /*0066*/ 	.short	(.L_10449 - .L_10448)
.L_10448:
        /*0068*/ 	.word	0x00000000


	//----- nvinfo : EIATTR_CBANK_PARAM_SIZE
	.align		4
.L_10449:
        /*006c*/ 	.byte	0x03, 0x19
        /*006e*/ 	.short	0x0018


	//----- nvinfo : EIATTR_PARAM_CBANK
	.align		4
        /*0070*/ 	.byte	0x04, 0x0a
        /*0072*/ 	.short	(.L_10451 - .L_10450)
	.align		4
.L_10450:
        /*0074*/ 	.word	index@(.nv.constant0._ZN2at6native29vectorized_elementwise_kernelILi8EZZZNS0_23bitwise_not_kernel_cudaERNS_18TensorIteratorBaseEENKUlvE_clEvENKUlvE2_clEvEUllE_St5arrayIPcLm2EEEEviT0_T1_)
        /*0078*/ 	.short	0x0210
        /*007a*/ 	.short	0x0018


	//----- nvinfo : EIATTR_SW_WAR
	.align		4
.L_10451:
        /*007c*/ 	.byte	0x04, 0x36
        /*007e*/ 	.short	(.L_10453 - .L_10452)
.L_10452:
        /*0080*/ 	.word	0x00000008
.L_10453:


//--------------------- .nv.info._ZN2at6native18elementwise_kernelILi128ELi4EZNS0_15gpu_kernel_implIZZZNS0_23bitwise_not_kernel_cudaERNS_18TensorIteratorBaseEENKUlvE_clEvENKUlvE1_clEvEUliE_EEvS4_RKT_EUliE_EEviT1_ --------------------------
	.section	.nv.info._ZN2at6native18elementwise_kernelILi128ELi4EZNS0_15gpu_kernel_implIZZZNS0_23bitwise_not_kernel_cudaERNS_18TensorIteratorBaseEENKUlvE_clEvENKUlvE1_clEvEUliE_EEvS4_RKT_EUliE_EEviT1_,"",@"SHT_CUDA_INFO"
	.sectionflags	@""
	.align	4


	//----- nvinfo : EIATTR_CUDA_API_VERSION
	.align		4
        /*0000*/ 	.byte	0x04, 0x37
        /*0002*/ 	.short	(.L_10455 - .L_10454)
.L_10454:
        /*0004*/ 	.word	0x00000082


	//----- nvinfo : EIATTR_KPARAM_INFO
	.align		4
.L_10455:
        /*0008*/ 	.byte	0x04, 0x17
        /*000a*/ 	.short	(.L_10457 - .L_10456)
.L_10456:
        /*000c*/ 	.word	0x00000000
        /*0010*/ 	.short	0x0001
        /*0012*/ 	.short	0x0008
        /*0014*/ 	.byte	0x00, 0xf0, 0x61, 0x08


	//----- nvinfo : EIATTR_KPARAM_INFO
	.align		4
.L_10457:
        /*0018*/ 	.byte	0x04, 0x17
        /*001a*/ 	.short	(.L_10459 - .L_10458)
.L_10458:
        /*001c*/ 	.word	0x00000000
        /*0020*/ 	.short	0x0000
        /*0022*/ 	.short	0x0000
        /*0024*/ 	.byte	0x00, 0xf0, 0x11, 0x00


	//----- nvinfo : EIATTR_SPARSE_MMA_MASK
	.align		4
.L_10459:
        /*0028*/ 	.byte	0x03, 0x50
        /*002a*/ 	.short	0x0000


	//----- nvinfo : EIATTR_MAXREG_COUNT
	.align		4
        /*002c*/ 	.byte	0x03, 0x1b
        /*002e*/ 	.short	0x0080


	//----- nvinfo : EIATTR_EXTERNS
	.align		4
        /*0030*/ 	.byte	0x04, 0x0f
        /*0032*/ 	.short	(.L_10461 - .L_10460)


	//   ....[0]....
	.align		4
.L_10460:
        /*0034*/ 	.word	index@(__assertfail)


	//----- nvinfo : EIATTR_MERCURY_ISA_VERSION
	.align		4
.L_10461:
        /*0038*/ 	.byte	0x03, 0x5f
        /*003a*/ 	.short	0x0101


	//----- nvinfo : EIATTR_SYSCALL_OFFSETS
	.align		4
        /*003c*/ 	.byte	0x04, 0x46
        /*003e*/ 	.short	(.L_10463 - .L_10462)


	//   ....[0]....
.L_10462:
        /*0040*/ 	.word	0x00002170


	//   ....[1]....
        /*0044*/ 	.word	0x00002fb0


	//   ....[2]....
        /*0048*/ 	.word	0x00005150


	//   ....[3]....
        /*004c*/ 	.word	0x00005f90


	//   ....[4]....
        /*0050*/ 	.word	0x00008120


	//   ....[5]....
        /*0054*/ 	.word	0x00008f60


	//   ....[6]....
        /*0058*/ 	.word	0x0000b0e0


	//   ....[7]....
        /*005c*/ 	.word	0x0000bf20


	//----- nvinfo : EIATTR_EXIT_INSTR_OFFSETS
	.align		4
.L_10463:
        /*0060*/ 	.byte	0x04, 0x1c
        /*0062*/ 	.short	(.L_10465 - .L_10464)


	//   ....[0]....
.L_10464:
        /*0064*/ 	.word	0x00009000


	//   ....[1]....
        /*0068*/ 	.word	0x0000b210


	//   ....[2]....
        /*006c*/ 	.word	0x0000b230


	//   ....[3]....
        /*0070*/ 	.word	0x0000b2c0


	//   ....[4]....
        /*0074*/ 	.word	0x0000b2e0


	//   ....[5]....
        /*0078*/ 	.word	0x0000b300


	//   ....[6]....
        /*007c*/ 	.word	0x0000b390


	//   ....[7]....
        /*0080*/ 	.word	0x0000b3d0


	//   ....[8]....
        /*0084*/ 	.word	0x0000b470


	//   ....[9]....
        /*0088*/ 	.word	0x0000b4c0


	//   ....[10]....
        /*008c*/ 	.word	0x0000b4f0


	//   ....[11]....
        /*0090*/ 	.word	0x0000b5b0


	//   ....[12]....
        /*0094*/ 	.word	0x0000b5f0


	//   ....[13]....
        /*0098*/ 	.word	0x0000b780


	//   ....[14]....
        /*009c*/ 	.word	0x0000b8e0


	//   ....[15]....
        /*00a0*/ 	.word	0x0000b920


	//   ....[16]....
        /*00a4*/ 	.word	0x0000b9c0


	//   ....[17]....
        /*00a8*/ 	.word	0x0000bb40


	//   ....[18]....
        /*00ac*/ 	.word	0x0000bcc0


	//   ....[19]....
        /*00b0*/ 	.word	0x0000be20


	//   ....[20]....
        /*00b4*/ 	.word	0x0000bf30


	//   ....[21]....
        /*00b8*/ 	.word	0x0000bf60


	//   ....[22]....
        /*00bc*/ 	.word	0x0000bf80


	//----- nvinfo : EIATTR_MAX_THREADS
	.align		4
.L_10465:
        /*00c0*/ 	.byte	0x04, 0x05
        /*00c2*/ 	.short	(.L_10467 - .L_10466)
.L_10466:
        /*00c4*/ 	.word	0x00000080
        /*00c8*/ 	.word	0x00000001
        /*00cc*/ 	.word	0x00000001


	//----- nvinfo : EIATTR_CRS_STACK_SIZE
	.align		4
.L_10467:
        /*00d0*/ 	.byte	0x04, 0x1e
        /*00d2*/ 	.short	(.L_10469 - .L_10468)
.L_10468:
        /*00d4*/ 	.word	0x00000000


	//----- nvinfo : EIATTR_CBANK_PARAM_SIZE
	.align		4
.L_10469:
        /*00d8*/ 	.byte	0x03, 0x19
        /*00da*/ 	.short	0x0220


	//----- nvinfo : EIATTR_PARAM_CBANK
	.align		4
        /*00dc*/ 	.byte	0x04, 0x0a
        /*00de*/ 	.short	(.L_10471 - .L_10470)
	.align		4
.L_10470:
        /*00e0*/ 	.word	index@(.nv.constant0._ZN2at6native18elementwise_kernelILi128ELi4EZNS0_15gpu_kernel_implIZZZNS0_23bitwise_not_kernel_cudaERNS_18TensorIteratorBaseEENKUlvE_clEvENKUlvE1_clEvEUliE_EEvS4_RKT_EUliE_EEviT1_)
        /*00e4*/ 	.short	0x0210
        /*00e6*/ 	.short	0x0220


	//----- nvinfo : EIATTR_SW_WAR
	.align		4
.L_10471:
        /*00e8*/ 	.byte	0x04, 0x36
        /*00ea*/ 	.short	(.L_10473 - .L_10472)
.L_10472:
        /*00ec*/ 	.word	0x00000008
.L_10473:


//--------------------- .nv.info._ZN2at6native27unrolled_elementwise_kernelIZZZNS0_23bitwise_not_kernel_cudaERNS_18TensorIteratorBaseEENKUlvE_clEvENKUlvE1_clEvEUliE_St5arrayIPcLm2EELi4E23TrivialOffsetCalculatorILi1EjESB_NS0_6memory12LoadWithCastILi1EEENSC_13StoreWithCastILi1EEEEEviT_T0_T2_T3_T4_T5_ --------------------------
	.section	.nv.info._ZN2at6native27unrolled_elementwise_kernelIZZZNS0_23bitwise_not_kernel_cudaERNS_18TensorIteratorBaseEENKUlvE_clEvENKUlvE1_clEvEUliE_St5arrayIPcLm2EELi4E23TrivialOffsetCalculatorILi1EjESB_NS0_6memory12LoadWithCastILi1EEENSC_13StoreWithCastILi1EEEEEviT_T0_T2_T3_T4_T5_,"",@"SHT_CUDA_INFO"
	.sectionflags	@""
	.align	4


	//----- nvinfo : EIATTR_CUDA_API_VERSION
	.align		4
        /*0000*/ 	.byte	0x04, 0x37
        /*0002*/ 	.short	(.L_10475 - .L_10474)
.L_10474:
        /*0004*/ 	.word	0x00000082


	//----- nvinfo : EIATTR_KPARAM_INFO
	.align		4
.L_10475:
        /*0008*/ 	.byte	0x04, 0x17
        /*000a*/ 	.short	(.L_10477 - .L_10476)
.L_10476:
        /*000c*/ 	.word	0x00000000
        /*0010*/ 	.short	0x0006
        /*0012*/ 	.short	0x0024
        /*0014*/ 	.byte	0x00, 0xf0, 0x21, 0x00


	//----- nvinfo : EIATTR_KPARAM_INFO
	.align		4
.L_10477:
        /*0018*/ 	.byte	0x04, 0x17
        /*001a*/ 	.short	(.L_10479 - .L_10478)
.L_10478:
        /*001c*/ 	.word	0x00000000
        /*0020*/ 	.short	0x0005
        /*0022*/ 	.short	0x001c
        /*0024*/ 	.byte	0x00, 0xf0, 0x21, 0x00


	//----- nvinfo : EIATTR_KPARAM_INFO
	.align		4
.L_10479:
        /*0028*/ 	.byte	0x04, 0x17
        /*002a*/ 	.short	(.L_10481 - .L_10480)
.L_10480:
        /*002c*/ 	.word	0x00000000
        /*0030*/ 	.short	0x0004
        /*0032*/ 	.short	0x0019
        /*0034*/ 	.byte	0x00, 0xf0, 0x05, 0x00


	//----- nvinfo : EIATTR_KPARAM_INFO
	.align		4
.L_10481:
        /*0038*/ 	.byte	0x04, 0x17
        /*003a*/ 	.short	(.L_10483 - .L_10482)
.L_10482:
        /*003c*/ 	.word	0x00000000
        /*0040*/ 	.short	0x0003
        /*0042*/ 	.short	0x0018
        /*0044*/ 	.byte	0x00, 0xf0, 0x05, 0x00


	//----- nvinfo : EIATTR_KPARAM_INFO
	.align		4
.L_10483:
        /*0048*/ 	.byte	0x04, 0x17
        /*004a*/ 	.short	(.L_10485 - .L_10484)
.L_10484:
        /*004c*/ 	.word	0x00000000
        /*0050*/ 	.short	0x0002
        /*0052*/ 	.short	0x0008
        /*0054*/ 	.byte	0x00, 0xf0, 0x41, 0x00


	//----- nvinfo : EIATTR_KPARAM_INFO
	.align		4
.L_10485:
        /*0058*/ 	.byte	0x04, 0x17
        /*005a*/ 	.short	(.L_10487 - .L_10486)
.L_10486:
        /*005c*/ 	.word	0x00000000
        /*0060*/ 	.short	0x0001
        /*0062*/ 	.short	0x0004
        /*0064*/ 	.byte	0x00, 0xf0, 0x05, 0x00


	//----- nvinfo : EIATTR_KPARAM_INFO
	.align		4
.L_10487:
        /*0068*/ 	.byte	0x04, 0x17
        /*006a*/ 	.short	(.L_10489 - .L_10488)
.L_10488:
        /*006c*/ 	.word	0x00000000
        /*0070*/ 	.short	0x0000
        /*0072*/ 	.short	0x0000
        /*0074*/ 	.byte	0x00, 0xf0, 0x11, 0x00


	//----- nvinfo : EIATTR_SPARSE_MMA_MASK
	.align		4
.L_10489:
        /*0078*/ 	.byte	0x03, 0x50
        /*007a*/ 	.short	0x0000


	//----- nvinfo : EIATTR_MAXREG_COUNT
	.align		4
        /*007c*/ 	.byte	0x03, 0x1b
        /*007e*/ 	.short	0x00ff


	//----- nvinfo : EIATTR_EXTERNS
	.align		4
        /*0080*/ 	.byte	0x04, 0x0f
        /*0082*/ 	.short	(.L_10491 - .L_10490)


	//   ....[0]....
	.align		4
.L_10490:
        /*0084*/ 	.word	index@(__assertfail)


	//----- nvinfo : EIATTR_MERCURY_ISA_VERSION
	.align		4
.L_10491:
        /*0088*/ 	.byte	0x03, 0x5f
        /*008a*/ 	.short	0x0101


	//----- nvinfo : EIATTR_SYSCALL_OFFSETS
	.align		4
        /*008c*/ 	.byte	0x04, 0x46
        /*008e*/ 	.short	(.L_10493 - .L_10492)


	//   ....[0]....
.L_10492:
        /*0090*/ 	.word	0x00000ea0


	//   ....[1]....
        /*0094*/ 	.word	0x00001d30


	//   ....[2]....
        /*0098*/ 	.word	0x00002bd0


	//   ....[3]....
        /*009c*/ 	.word	0x00003a30


	//   ....[4]....
        /*00a0*/ 	.word	0x00004970


	//   ....[5]....
        /*00a4*/ 	.word	0x00005860


	//   ....[6]....
        /*00a8*/ 	.word	0x00006750


	//   ....[7]....
        /*00ac*/ 	.word	0x00007630


	//----- nvinfo : EIATTR_EXIT_INSTR_OFFSETS
	.align		4
.L_10493:
        /*00b0*/ 	.byte	0x04, 0x1c
        /*00b2*/ 	.short	(.L_10495 - .L_10494)


	//   ....[0]....
.L_10494:
        /*00b4*/ 	.word	0x000067f0


	//   ....[1]....
        /*00b8*/ 	.word	0x00006920


	//   ....[2]....
        /*00bc*/ 	.word	0x00006940


	//   ....[3]....
        /*00c0*/ 	.word	0x000069d0


	//   ....[4]....
        /*00c4*/ 	.word	0x000069f0


	//   ....[5]....
        /*00c8*/ 	.word	0x00006a10


	//   ....[6]....
        /*00cc*/ 	.word	0x00006aa0


	//   ....[7]....
        /*00d0*/ 	.word	0x00006ae0


	//   ....[8]....
        /*00d4*/ 	.word	0x00006b80


	//   ....[9]....
        /*00d8*/ 	.word	0x00006bd0


	//   ....[10]....
        /*00dc*/ 	.word	0x00006c00


	//   ....[11]....
        /*00e0*/ 	.word	0x00006cc0


	//   ....[12]....
        /*00e4*/ 	.word	0x00006d00


	//   ....[13]....
        /*00e8*/ 	.word	0x00006e90


	//   ....[14]....
        /*00ec*/ 	.word	0x00006ff0


	//   ....[15]....
        /*00f0*/ 	.word	0x00007030


	//   ....[16]....
        /*00f4*/ 	.word	0x000070d0


	//   ....[17]....
        /*00f8*/ 	.word	0x00007250


	//   ....[18]....
        /*00fc*/ 	.word	0x000073d0


	//   ....[19]....
        /*0100*/ 	.word	0x00007530


	//   ....[20]....
        /*0104*/ 	.word	0x00007640


	//   ....[21]....
        /*0108*/ 	.word	0x00007670


	//   ....[22]....
        /*010c*/ 	.word	0x00007690


	//----- nvinfo : EIATTR_MAX_THREADS
	.align		4
.L_10495:
        /*0110*/ 	.byte	0x04, 0x05
        /*0112*/ 	.short	(.L_10497 - .L_10496)
.L_10496:
        /*0114*/ 	.word	0x00000080
        /*0118*/ 	.word	0x00000001
        /*011c*/ 	.word	0x00000001


	//----- nvinfo : EIATTR_CRS_STACK_SIZE
	.align		4
.L_10497:
        /*0120*/ 	.byte	0x04, 0x1e
        /*0122*/ 	.short	(.L_10499 - .L_10498)
.L_10498:
        /*0124*/ 	.word	0x00000000


	//----- nvinfo : EIATTR_CBANK_PARAM_SIZE
	.align		4
.L_10499:
        /*0128*/ 	.byte	0x03, 0x19
        /*012a*/ 	.short	0x002c


	//----- nvinfo : EIATTR_PARAM_CBANK
	.align		4
        /*012c*/ 	.byte	0x04, 0x0a
        /*012e*/ 	.short	(.L_10501 - .L_10500)
	.align		4
.L_10500:
        /*0130*/ 	.word	index@(.nv.constant0._ZN2at6native27unrolled_elementwise_kernelIZZZNS0_23bitwise_not_kernel_cudaERNS_18TensorIteratorBaseEENKUlvE_clEvENKUlvE1_clEvEUliE_St5arrayIPcLm2EELi4E23TrivialOffsetCalculatorILi1EjESB_NS0_6memory12LoadWithCastILi1EEENSC_13StoreWithCastILi1EEEEEviT_T0_T2_T3_T4_T5_)
        /*0134*/ 	.short	0x0210
        /*0136*/ 	.short	0x002c


	//----- nvinfo : EIATTR_SW_WAR
	.align		4
.L_10501:
        /*0138*/ 	.byte	0x04, 0x36
        /*013a*/ 	.short	(.L_10503 - .L_10502)
.L_10502:
        /*013c*/ 	.word	0x00000008
.L_10503:


//--------------------- .nv.info._ZN2at6native18elementwise_kernelILi128ELi2EZNS0_22gpu_kernel_impl_nocastIZZZNS0_23bitwise_not_kernel_cudaERNS_18TensorIteratorBaseEENKUlvE_clEvENKUlvE1_clEvEUliE_EEvS4_RKT_EUliE_EEviT1_ --------------------------
	.section	.nv.info._ZN2at6native18elementwise_kernelILi128ELi2EZNS0_22gpu_kernel_impl_nocastIZZZNS0_23bitwise_not_kernel_cudaERNS_18TensorIteratorBaseEENKUlvE_clEvENKUlvE1_clEvEUliE_EEvS4_RKT_EUliE_EEviT1_,"",@"SHT_CUDA_INFO"
	.sectionflags	@""
	.align	4


	//----- nvinfo : EIATTR_CUDA_API_VERSION
	.align		4
        /*0000*/ 	.byte	0x04, 0x37
        /*0002*/ 	.short	(.L_10505 - .L_10504)
.L_10504:
        /*0004*/ 	.word	0x00000082


	//----- nvinfo : EIATTR_KPARAM_INFO
	.align		4
.L_10505:
        /*0008*/ 	.byte	0x04, 0x17
        /*000a*/ 	.short	(.L_10507 - .L_10506)
.L_10506:
        /*000c*/ 	.word	0x00000000
        /*0010*/ 	.short	0x0001
        /*0012*/ 	.short	0x0008
        /*0014*/ 	.byte	0x00, 0xf0, 0x61, 0x08


	//----- nvinfo : EIATTR_KPARAM_INFO
	.align		4
.L_10507:
        /*0018*/ 	.byte	0x04, 0x17
        /*001a*/ 	.short	(.L_10509 - .L_10508)
.L_10508:
        /*001c*/ 	.word	0x00000000
        /*0020*/ 	.short	0x0000
        /*0022*/ 	.short	0x0000
        /*0024*/ 	.byte	0x00, 0xf0, 0x11, 0x00


	//----- nvinfo : EIATTR_SPARSE_MMA_MASK
	.align		4
.L_10509:
        /*0028*/ 	.byte	0x03, 0x50
        /*002a*/ 	.short	0x0000


	//----- nvinfo : EIATTR_MAXREG_COUNT
	.align		4
        /*002c*/ 	.byte	0x03, 0x1b
        /*002e*/ 	.short	0x0080


	//----- nvinfo : EIATTR_MERCURY_ISA_VERSION
	.align		4
        /*0030*/ 	.byte	0x03, 0x5f
        /*0032*/ 	.short	0x0101


	//----- nvinfo : EIATTR_EXIT_INSTR_OFFSETS
	.align		4
        /*0034*/ 	.byte	0x04, 0x1c
        /*0036*/ 	.short	(.L_10511 - .L_10510)


	//   ....[0]....
.L_10510:
        /*0038*/ 	.word	0x00001440


	//   ....[1]....
        /*003c*/ 	.word	0x000027d0


	//----- nvinfo : EIATTR_MAX_THREADS
	.align		4
.L_10511:
        /*0040*/ 	.byte	0x04, 0x05
        /*0042*/ 	.short	(.L_10513 - .L_10512)
.L_10512:
        /*0044*/ 	.word	0x00000080
        /*0048*/ 	.word	0x00000001
        /*004c*/ 	.word	0x00000001


	//----- nvinfo : EIATTR_CRS_STACK_SIZE
	.align		4
.L_10513:
        /*0050*/ 	.byte	0x04, 0x1e
        /*0052*/ 	.short	(.L_10515 - .L_10514)
.L_10514:
        /*0054*/ 	.word	0x00000000


	//----- nvinfo : EIATTR_CBANK_PARAM_SIZE
	.align		4
.L_10515:
        /*0058*/ 	.byte	0x03, 0x19
        /*005a*/ 	.short	0x0220


	//----- nvinfo : EIATTR_PARAM_CBANK
	.align		4
        /*005c*/ 	.byte	0x04, 0x0a
        /*005e*/ 	.short	(.L_10517 - .L_10516)
	.align		4
.L_10516:
        /*0060*/ 	.word	index@(.nv.constant0._ZN2at6native18elementwise_kernelILi128ELi2EZNS0_22gpu_kernel_impl_nocastIZZZNS0_23bitwise_not_kernel_cudaERNS_18TensorIteratorBaseEENKUlvE_clEvENKUlvE1_clEvEUliE_EEvS4_RKT_EUliE_EEviT1_)
        /*0064*/ 	.short	0x0210
        /*0066*/ 	.short	0x0220


	//----- nvinfo : EIATTR_SW_WAR
	.align		4
.L_10517:
        /*0068*/ 	.byte	0x04, 0x36
        /*006a*/ 	.short	(.L_10519 - .L_10518)
.L_10518:
        /*006c*/ 	.word	0x00000008
.L_10519:


//--------------------- .nv.info._ZN2at6native27unrolled_elementwise_kernelIZZZNS0_23bitwise_not_kernel_cudaERNS_18TensorIteratorBaseEENKUlvE_clEvENKUlvE1_clEvEUliE_St5arrayIPcLm2EELi4E23TrivialOffsetCalculatorILi1EjESB_NS0_6memory15LoadWithoutCastENSC_16StoreWithoutCastEEEviT_T0_T2_T3_T4_T5_ --------------------------
	.section	.nv.info._ZN2at6native27unrolled_elementwise_kernelIZZZNS0_23bitwise_not_kernel_cudaERNS_18TensorIteratorBaseEENKUlvE_clEvENKUlvE1_clEvEUliE_St5arrayIPcLm2EELi4E23TrivialOffsetCalculatorILi1EjESB_NS0_6memory15LoadWithoutCastENSC_16StoreWithoutCastEEEviT_T0_T2_T3_T4_T5_,"",@"SHT_CUDA_INFO"
	.sectionflags	@""
	.align	4


	//----- nvinfo : EIATTR_CUDA_API_VERSION
	.align		4
        /*0000*/ 	.byte	0x04, 0x37
        /*0002*/ 	.short	(.L_10521 - .L_10520)
.L_10520:
        /*0004*/ 	.word	0x00000082


	//----- nvinfo : EIATTR_KPARAM_INFO
	.align		4
.L_10521:
        /*0008*/ 	.byte	0x04, 0x17
        /*000a*/ 	.short	(.L_10523 - .L_10522)
.L_10522:
        /*000c*/ 	.word	0x00000000
        /*0010*/ 	.short	0x0006
        /*0012*/ 	.short	0x001b
        /*0014*/ 	.byte	0x00, 0xf0, 0x05, 0x00


	//----- nvinfo : EIATTR_KPARAM_INFO
	.align		4
.L_10523:
        /*0018*/ 	.byte	0x04, 0x17
        /*001a*/ 	.short	(.L_10525 - .L_10524)
.L_10524:
        /*001c*/ 	.word	0x00000000
        /*0020*/ 	.short	0x0005
        /*0022*/ 	.short	0x001a
        /*0024*/ 	.byte	0x00, 0xf0, 0x05, 0x00


	//----- nvinfo : EIATTR_KPARAM_INFO
	.align		4
.L_10525:
        /*0028*/ 	.byte	0x04, 0x17
        /*002a*/ 	.short	(.L_10527 - .L_10526)
.L_10526:
        /*002c*/ 	.word	0x00000000
        /*0030*/ 	.short	0x0004
        /*0032*/ 	.short	0x0019
        /*0034*/ 	.byte	0x00, 0xf0, 0x05, 0x00


	//----- nvinfo : EIATTR_KPARAM_INFO
	.align		4
.L_10527:
        /*0038*/ 	.byte	0x04, 0x17
        /*003a*/ 	.short	(.L_10529 - .L_10528)
.L_10528:
        /*003c*/ 	.word	0x00000000
        /*0040*/ 	.short	0x0003
        /*0042*/ 	.short	0x0018
        /*0044*/ 	.byte	0x00, 0xf0, 0x05, 0x00


	//----- nvinfo : EIATTR_KPARAM_INFO
	.align		4
.L_10529:
        /*0048*/ 	.byte	0x04, 0x17
        /*004a*/ 	.short	(.L_10531 - .L_10530)
.L_10530:
        /*004c*/ 	.word	0x00000000
        /*0050*/ 	.short	0x0002
        /*0052*/ 	.short	0x0008
        /*0054*/ 	.byte	0x00, 0xf0, 0x41, 0x00


	//----- nvinfo : EIATTR_KPARAM_INFO
	.align		4
.L_10531:
        /*0058*/ 	.byte	0x04, 0x17
        /*005a*/ 	.short	(.L_10533 - .L_10532)
.L_10532:
        /*005c*/ 	.word	0x00000000
        /*0060*/ 	.short	0x0001
        /*0062*/ 	.short	0x0004
        /*0064*/ 	.byte	0x00, 0xf0, 0x05, 0x00


	//----- nvinfo : EIATTR_KPARAM_INFO
	.align		4
.L_10533:
        /*0068*/ 	.byte	0x04, 0x17
        /*006a*/ 	.short	(.L_10535 - .L_10534)
.L_10534:
        /*006c*/ 	.word	0x00000000
        /*0070*/ 	.short	0x0000
        /*0072*/ 	.short	0x0000
        /*0074*/ 	.byte	0x00, 0xf0, 0x11, 0x00


	//----- nvinfo : EIATTR_SPARSE_MMA_MASK
	.align		4
.L_10535:
        /*0078*/ 	.byte	0x03, 0x50
        /*007a*/ 	.short	0x0000


	//----- nvinfo : EIATTR_MAXREG_COUNT
	.align		4
        /*007c*/ 	.byte	0x03, 0x1b
        /*007e*/ 	.short	0x00ff


	//----- nvinfo : EIATTR_MERCURY_ISA_VERSION
	.align		4
        /*0080*/ 	.byte	0x03, 0x5f
        /*0082*/ 	.short	0x0101


	//----- nvinfo : EIATTR_EXIT_INSTR_OFFSETS
	.align		4
        /*0084*/ 	.byte	0x04, 0x1c
        /*0086*/ 	.short	(.L_10537 - .L_10536)


	//   ....[0]....
.L_10536:
        /*0088*/ 	.word	0x00000380


	//   ....[1]....
        /*008c*/ 	.word	0x000003f0


	//----- nvinfo : EIATTR_MAX_THREADS
	.align		4
.L_10537:
        /*0090*/ 	.byte	0x04, 0x05
        /*0092*/ 	.short	(.L_10539 - .L_10538)
.L_10538:
        /*0094*/ 	.word	0x00000080
        /*0098*/ 	.word	0x00000001
        /*009c*/ 	.word	0x00000001


	//----- nvinfo : EIATTR_CRS_STACK_SIZE
	.align		4
.L_10539:
        /*00a0*/ 	.byte	0x04, 0x1e
        /*00a2*/ 	.short	(.L_10541 - .L_10540)
.L_10540:
        /*00a4*/ 	.word	0x00000000


	//----- nvinfo : EIATTR_CBANK_PARAM_SIZE
	.align		4
.L_10541:
        /*00a8*/ 	.byte	0x03, 0x19
        /*00aa*/ 	.short	0x001c


	//----- nvinfo : EIATTR_PARAM_CBANK
	.align		4
        /*00ac*/ 	.byte	0x04, 0x0a
        /*00ae*/ 	.short	(.L_10543 - .L_10542)
	.align		4
.L_10542:
        /*00b0*/ 	.word	index@(.nv.constant0._ZN2at6native27unrolled_elementwise_kernelIZZZNS0_23bitwise_not_kernel_cudaERNS_18TensorIteratorBaseEENKUlvE_clEvENKUlvE1_clEvEUliE_St5arrayIPcLm2EELi4E23TrivialOffsetCalculatorILi1EjESB_NS0_6memory15LoadWithoutCastENSC_16StoreWithoutCastEEEviT_T0_T2_T3_T4_T5_)
        /*00b4*/ 	.short	0x0210
        /*00b6*/ 	.short	0x001c


	//----- nvinfo : EIATTR_SW_WAR
	.align		4
.L_10543:
        /*00b8*/ 	.byte	0x04, 0x36
        /*00ba*/ 	.short	(.L_10545 - .L_10544)
.L_10544:
        /*00bc*/ 	.word	0x00000008
.L_10545:


//--------------------- .nv.info._ZN2at6native29vectorized_elementwise_kernelILi2EZZZNS0_23bitwise_not_kernel_cudaERNS_18TensorIteratorBaseEENKUlvE_clEvENKUlvE1_clEvEUliE_St5arrayIPcLm2EEEEviT0_T1_ --------------------------
	.section	.nv.info._ZN2at6native29vectorized_elementwise_kernelILi2EZZZNS0_23bitwise_not_kernel_cudaERNS_18TensorIteratorBaseEENKUlvE_clEvENKUlvE1_clEvEUliE_St5arrayIPcLm2EEEEviT0_T1_,"",@"SHT_CUDA_INFO"
	.sectionflags	@""
	.align	4


	//----- nvinfo : EIATTR_CUDA_API_VERSION
	.align		4
        /*0000*/ 	.byte	0x04, 0x37
        /*0002*/ 	.short	(.L_10547 - .L_10546)
.L_10546:
        /*0004*/ 	.word	0x00000082


	//----- nvinfo : EIATTR_KPARAM_INFO
	.align		4
.L_10547:
        /*0008*/ 	.byte	0x04, 0x17
        /*000a*/ 	.short	(.L_10549 - .L_10548)
.L_10548:
        /*000c*/ 	.word	0x00000000
        /*0010*/ 	.short	0x0002
        /*0012*/ 	.short	0x0008
        /*0014*/ 	.byte	0x00, 0xf0, 0x41, 0x00


	//----- nvinfo : EIATTR_KPARAM_INFO
	.align		4
.L_10549:
        /*0018*/ 	.byte	0x04, 0x17
        /*001a*/ 	.short	(.L_10551 - .L_10550)
.L_10550:
        /*001c*/ 	.word	0x00000000
        /*0020*/ 	.short	0x0001
        /*0022*/ 	.short	0x0004
        /*0024*/ 	.byte	0x00, 0xf0, 0x05, 0x00


	//----- nvinfo : EIATTR_KPARAM_INFO
	.align		4
.L_10551:
        /*0028*/ 	.byte	0x04, 0x17
        /*002a*/ 	.short	(.L_10553 - .L_10552)
.L_10552:
        /*002c*/ 	.word	0x00000000
        /*0030*/ 	.short	0x0000
        /*0032*/ 	.short	0x0000
        /*0034*/ 	.byte	0x00, 0xf0, 0x11, 0x00


	//----- nvinfo : EIATTR_SPARSE_MMA_MASK
	.align		4
.L_10553:
        /*0038*/ 	.byte	0x03, 0x50
        /*003a*/ 	.short	0x0000


	//----- nvinfo : EIATTR_MAXREG_COUNT
	.align		4
        /*003c*/ 	.byte	0x03, 0x1b
        /*003e*/ 	.short	0x00ff


	//----- nvinfo : EIATTR_MERCURY_ISA_VERSION
	.align		4
        /*0040*/ 	.byte	0x03, 0x5f
        /*0042*/ 	.short	0x0101


	//----- nvinfo : EIATTR_EXIT_INSTR_OFFSETS
	.align		4
        /*0044*/ 	.byte	0x04, 0x1c
        /*0046*/ 	.short	(.L_10555 - .L_10554)


	//   ....[0]....
.L_10554:
        /*0048*/ 	.word	0x000001f0


	//   ....[1]....
        /*004c*/ 	.word	0x00000960


	//   ....[2]....
        /*0050*/ 	.word	0x000009b0


	//----- nvinfo : EIATTR_MAX_THREADS
	.align		4
.L_10555:
        /*0054*/ 	.byte	0x04, 0x05
        /*0056*/ 	.short	(.L_10557 - .L_10556)
.L_10556:
        /*0058*/ 	.word	0x00000080
        /*005c*/ 	.word	0x00000001
        /*0060*/ 	.word	0x00000001


	//----- nvinfo : EIATTR_CRS_STACK_SIZE
	.align		4
.L_10557:
        /*0064*/ 	.byte	0x04, 0x1e
        /*0066*/ 	.short	(.L_10559 - .L_10558)
.L_10558:
        /*0068*/ 	.word	0x00000000


	//----- nvinfo : EIATTR_CBANK_PARAM_SIZE
	.align		4
.L_10559:
        /*006c*/ 	.byte	0x03, 0x19
        /*006e*/ 	.short	0x0018


	//----- nvinfo : EIATTR_PARAM_CBANK
	.align		4
        /*0070*/ 	.byte	0x04, 0x0a
        /*0072*/ 	.short	(.L_10561 - .L_10560)
	.align		4
.L_10560:
        /*0074*/ 	.word	index@(.nv.constant0._ZN2at6native29vectorized_elementwise_kernelILi2EZZZNS0_23bitwise_not_kernel_cudaERNS_18TensorIteratorBaseEENKUlvE_clEvENKUlvE1_clEvEUliE_St5arrayIPcLm2EEEEviT0_T1_)
        /*0078*/ 	.short	0x0210
        /*007a*/ 	.short	0x0018


	//----- nvinfo : EIATTR_SW_WAR
	.align		4
.L_10561:
        /*007c*/ 	.byte	0x04, 0x36
        /*007e*/ 	.short	(.L_10563 - .L_10562)
.L_10562:
        /*0080*/ 	.word	0x00000008
.L_10563:


//--------------------- .nv.info._ZN2at6native29vectorized_elementwise_kernelILi4EZZZNS0_23bitwise_not_kernel_cudaERNS_18TensorIteratorBaseEENKUlvE_clEvENKUlvE1_clEvEUliE_St5arrayIPcLm2EEEEviT0_T1_ --------------------------
	.section	.nv.info._ZN2at6native29vectorized_elementwise_kernelILi4EZZZNS0_23bitwise_not_kernel_cudaERNS_18TensorIteratorBaseEENKUlvE_clEvENKUlvE1_clEvEUliE_St5arrayIPcLm2EEEEviT0_T1_,"",@"SHT_CUDA_INFO"
	.sectionflags	@""
	.align	4


	//----- nvinfo : EIATTR_CUDA_API_VERSION
	.align		4
        /*0000*/ 	.byte	0x04, 0x37
        /*0002*/ 	.short	(.L_10565 - .L_10564)
.L_10564:
        /*0004*/ 	.word	0x00000082


	//----- nvinfo : EIATTR_KPARAM_INFO
	.align		4
.L_10565:
        /*0008*/ 	.byte	0x04, 0x17
        /*000a*/ 	.short	(.L_10567 - .L_10566)
.L_10566:
        /*000c*/ 	.word	0x00000000
        /*0010*/ 	.short	0x0002
        /*0012*/ 	.short	0x0008
        /*0014*/ 	.byte	0x00, 0xf0, 0x41, 0x00


	//----- nvinfo : EIATTR_KPARAM_INFO
	.align		4
.L_10567:
        /*0018*/ 	.byte	0x04, 0x17
        /*001a*/ 	.short	(.L_10569 - .L_10568)
.L_10568:
        /*001c*/ 	.word	0x00000000
        /*0020*/ 	.short	0x0001
        /*0022*/ 	.short	0x0004
        /*0024*/ 	.byte	0x00, 0xf0, 0x05, 0x00


	//----- nvinfo : EIATTR_KPARAM_INFO
	.align		4
.L_10569:
        /*0028*/ 	.byte	0x04, 0x17
        /*002a*/ 	.short	(.L_10571 - .L_10570)
.L_10570:
        /*002c*/ 	.word	0x00000000
        /*0030*/ 	.short	0x0000
        /*0032*/ 	.short	0x0000
        /*0034*/ 	.byte	0x00, 0xf0, 0x11, 0x00


	//----- nvinfo : EIATTR_SPARSE_MMA_MASK
	.align		4
.L_10571:
        /*0038*/ 	.byte	0x03, 0x50
        /*003a*/ 	.short	0x0000


	//----- nvinfo : EIATTR_MAXREG_COUNT
	.align		4
        /*003c*/ 	.byte	0x03, 0x1b
        /*003e*/ 	.short	0x00ff


	//----- nvinfo : EIATTR_MERCURY_ISA_VERSION
	.align		4
        /*0040*/ 	.byte	0x03, 0x5f
        /*0042*/ 	.short	0x0101


	//----- nvinfo : EIATTR_EXIT_INSTR_OFFSETS
	.align		4
        /*0044*/ 	.byte	0x04, 0x1c
        /*0046*/ 	.short	(.L_10573 - .L_10572)


	//   ....[0]....
.L_10572:
        /*0048*/ 	.word	0x000001b0


	//   ....[1]....
        /*004c*/ 	.word	0x00000920


	//   ....[2]....
        /*0050*/ 	.word	0x00000970


	//----- nvinfo : EIATTR_MAX_THREADS
	.align		4
.L_10573:
        /*0054*/ 	.byte	0x04, 0x05
        /*0056*/ 	.short	(.L_10575 - .L_10574)
.L_10574:
        /*0058*/ 	.word	0x00000080
        /*005c*/ 	.word	0x00000001
        /*0060*/ 	.word	0x00000001


	//----- nvinfo : EIATTR_CRS_STACK_SIZE
	.align		4
.L_10575:
        /*0064*/ 	.byte	0x04, 0x1e
        /*0066*/ 	.short	(.L_10577 - .L_10576)
.L_10576:
        /*0068*/ 	.word	0x00000000


	//----- nvinfo : EIATTR_CBANK_PARAM_SIZE
	.align		4
.L_10577:
        /*006c*/ 	.byte	0x03, 0x19
        /*006e*/ 	.short	0x0018


	//----- nvinfo : EIATTR_PARAM_CBANK
	.align		4
        /*0070*/ 	.byte	0x04, 0x0a
        /*0072*/ 	.short	(.L_10579 - .L_10578)
	.align		4
.L_10578:
        /*0074*/ 	.word	index@(.nv.constant0._ZN2at6native29vectorized_elementwise_kernelILi4EZZZNS0_23bitwise_not_kernel_cudaERNS_18TensorIteratorBaseEENKUlvE_clEvENKUlvE1_clEvEUliE_St5arrayIPcLm2EEEEviT0_T1_)
        /*0078*/ 	.short	0x0210
        /*007a*/ 	.short	0x0018


	//----- nvinfo : EIATTR_SW_WAR
	.align		4
.L_10579:
        /*007c*/ 	.byte	0x04, 0x36
        /*007e*/ 	.short	(.L_10581 - .L_10580)
.L_10580:
        /*0080*/ 	.word	0x00000008
.L_10581:


//--------------------- .nv.info._ZN2at6native29vectorized_elementwise_kernelILi8EZZZNS0_23bitwise_not_kernel_cudaERNS_18TensorIteratorBaseEENKUlvE_clEvENKUlvE1_clEvEUliE_St5arrayIPcLm2EEEEviT0_T1_ --------------------------
	.section	.nv.info._ZN2at6native29vectorized_elementwise_kernelILi8EZZZNS0_23bitwise_not_kernel_cudaERNS_18TensorIteratorBaseEENKUlvE_clEvENKUlvE1_clEvEUliE_St5arrayIPcLm2EEEEviT0_T1_,"",@"SHT_CUDA_INFO"
	.sectionflags	@""
	.align	4


	//----- nvinfo : EIATTR_CUDA_API_VERSION
	.align		4
        /*0000*/ 	.byte	0x04, 0x37
        /*0002*/ 	.short	(.L_10583 - .L_10582)
.L_10582:
        /*0004*/ 	.word	0x00000082


	//----- nvinfo : EIATTR_KPARAM_INFO
	.align		4
.L_10583:
        /*0008*/ 	.byte	0x04, 0x17
        /*000a*/ 	.short	(.L_10585 - .L_10584)
.L_10584:
        /*000c*/ 	.word	0x00000000
        /*0010*/ 	.short	0x0002
        /*0012*/ 	.short	0x0008
        /*0014*/ 	.byte	0x00, 0xf0, 0x41, 0x00


	//----- nvinfo : EIATTR_KPARAM_INFO
	.align		4
.L_10585:
        /*0018*/ 	.byte	0x04, 0x17
        /*001a*/ 	.short	(.L_10587 - .L_10586)
.L_10586:
        /*001c*/ 	.word	0x00000000
        /*0020*/ 	.short	0x0001
        /*0022*/ 	.short	0x0004
        /*0024*/ 	.byte	0x00, 0xf0, 0x05, 0x00


	//----- nvinfo : EIATTR_KPARAM_INFO
	.align		4
.L_10587:
        /*0028*/ 	.byte	0x04, 0x17
        /*002a*/ 	.short	(.L_10589 - .L_10588)
.L_10588:
        /*002c*/ 	.word	0x00000000
        /*0030*/ 	.short	0x0000
        /*0032*/ 	.short	0x0000
        /*0034*/ 	.byte	0x00, 0xf0, 0x11, 0x00


	//----- nvinfo : EIATTR_SPARSE_MMA_MASK
	.align		4
.L_10589:
        /*0038*/ 	.byte	0x03, 0x50
        /*003a*/ 	.short	0x0000


	//----- nvinfo : EIATTR_MAXREG_COUNT
	.align		4
        /*003c*/ 	.byte	0x03, 0x1b
        /*003e*/ 	.short	0x00ff


	//----- nvinfo : EIATTR_MERCURY_ISA_VERSION
	.align		4
        /*0040*/ 	.byte	0x03, 0x5f
        /*0042*/ 	.short	0x0101


	//----- nvinfo : EIATTR_EXIT_INSTR_OFFSETS
	.align		4
        /*0044*/ 	.byte	0x04, 0x1c
        /*0046*/ 	.short	(.L_10591 - .L_10590)


	//   ....[0]....
.L_10590:
        /*0048*/ 	.word	0x000001b0


	//   ....[1]....
        /*004c*/ 	.word	0x00000920


	//   ....[2]....
        /*0050*/ 	.word	0x00000970


	//----- nvinfo : EIATTR_MAX_THREADS
	.align		4
.L_10591:
        /*0054*/ 	.byte	0x04, 0x05
        /*0056*/ 	.short	(.L_10593 - .L_10592)
.L_10592:
        /*0058*/ 	.word	0x00000080
        /*005c*/ 	.word	0x00000001
        /*0060*/ 	.word	0x00000001


	//----- nvinfo : EIATTR_CRS_STACK_SIZE
	.align		4
.L_10593:
        /*0064*/ 	.byte	0x04, 0x1e
        /*0066*/ 	.short	(.L_10595 - .L_10594)
.L_10594:
        /*0068*/ 	.word	0x00000000


	//----- nvinfo : EIATTR_CBANK_PARAM_SIZE
	.align		4
.L_10595:
        /*006c*/ 	.byte	0x03, 0x19
        /*006e*/ 	.short	0x0018


	//----- nvinfo : EIATTR_PARAM_CBANK
	.align		4
        /*0070*/ 	.byte	0x04, 0x0a
        /*0072*/ 	.short	(.L_10597 - .L_10596)
	.align		4
.L_10596:
        /*0074*/ 	.word	index@(.nv.constant0._ZN2at6native29vectorized_elementwise_kernelILi8EZZZNS0_23bitwise_not_kernel_cudaERNS_18TensorIteratorBaseEENKUlvE_clEvENKUlvE1_clEvEUliE_St5arrayIPcLm2EEEEviT0_T1_)
        /*0078*/ 	.short	0x0210
        /*007a*/ 	.short	0x0018


	//----- nvinfo : EIATTR_SW_WAR
	.align		4
.L_10597:
        /*007c*/ 	.byte	0x04, 0x36
        /*007e*/ 	.short	(.L_10599 - .L_10598)
.L_10598:
        /*0080*/ 	.word	0x00000008
.L_10599:


//--------------------- .nv.info._ZN2at6native18elementwise_kernelILi128ELi4EZNS0_15gpu_kernel_implIZZZNS0_23bitwise_not_kernel_cudaERNS_18TensorIteratorBaseEENKUlvE_clEvENKUlvE0_clEvEUlaE_EEvS4_RKT_EUliE_EEviT1_ --------------------------
	.section	.nv.info._ZN2at6native18elementwise_kernelILi128ELi4EZNS0_15gpu_kernel_implIZZZNS0_23bitwise_not_kernel_cudaERNS_18TensorIteratorBaseEENKUlvE_clEvENKUlvE0_clEvEUlaE_EEvS4_RKT_EUliE_EEviT1_,"",@"SHT_CUDA_INFO"
	.sectionflags	@""
	.align	4


	//----- nvinfo : EIATTR_CUDA_API_VERSION
	.align		4
        /*0000*/ 	.byte	0x04, 0x37
        /*0002*/ 	.short	(.L_10601 - .L_10600)
.L_10600:
        /*0004*/ 	.word	0x00000082


	//----- nvinfo : EIATTR_KPARAM_INFO
	.align		4
.L_10601:
        /*0008*/ 	.byte	0x04, 0x17
        /*000a*/ 	.short	(.L_10603 - .L_10602)
.L_10602:
        /*000c*/ 	.word	0x00000000
        /*0010*/ 	.short	0x0001
        /*0012*/ 	.short	0x0008
        /*0014*/ 	.byte	0x00, 0xf0, 0x61, 0x08


	//----- nvinfo : EIATTR_KPARAM_INFO
	.align		4
.L_10603:
        /*0018*/ 	.byte	0x04, 0x17
        /*001a*/ 	.short	(.L_10605 - .L_10604)
.L_10604:
        /*001c*/ 	.word	0x00000000
        /*0020*/ 	.short	0x0000
        /*0022*/ 	.short	0x0000
        /*0024*/ 	.byte	0x00, 0xf0, 0x11, 0x00


	//----- nvinfo : EIATTR_SPARSE_MMA_MASK
	.align		4
.L_10605:
        /*0028*/ 	.byte	0x03, 0x50
        /*002a*/ 	.short	0x0000


	//----- nvinfo : EIATTR_MAXREG_COUNT
	.align		4
        /*002c*/ 	.byte	0x03, 0x1b
        /*002e*/ 	.short	0x0080


	//----- nvinfo : EIATTR_EXTERNS
	.align		4
        /*0030*/ 	.byte	0x04, 0x0f
        /*0032*/ 	.short	(.L_10607 - .L_10606)


	//   ....[0]....
	.align		4
.L_10606:
        /*0034*/ 	.word	index@(__assertfail)


	//----- nvinfo : EIATTR_MERCURY_ISA_VERSION
	.align		4
.L_10607:
        /*0038*/ 	.byte	0x03, 0x5f
        /*003a*/ 	.short	0x0101


	//----- nvinfo : EIATTR_SYSCALL_OFFSETS
	.align		4
        /*003c*/ 	.byte	0x04, 0x46
        /*003e*/ 	.short	(.L_10609 - .L_10608)


	//   ....[0]....
.L_10608:
        /*0040*/ 	.word	0x000021e0


	//   ....[1]....
        /*0044*/ 	.word	0x00003110


	//   ....[2]....
        /*0048*/ 	.word	0x00005370


	//   ....[3]....
        /*004c*/ 	.word	0x000062a0


	//   ....[4]....
        /*0050*/ 	.word	0x000084f0


	//   ....[5]....
        /*0054*/ 	.word	0x00009420


	//   ....[6]....
        /*0058*/ 	.word	0x0000b660


	//   ....[7]....
        /*005c*/ 	.word	0x0000c590


	//----- nvinfo : EIATTR_EXIT_INSTR_OFFSETS
	.align		4
.L_10609:
        /*0060*/ 	.byte	0x04, 0x1c
        /*0062*/ 	.short	(.L_10611 - .L_10610)


	//   ....[0]....
.L_10610:
        /*0064*/ 	.word	0x00009510


	//   ....[1]....
        /*0068*/ 	.word	0x0000b7a0


	//   ....[2]....
        /*006c*/ 	.word	0x0000b7c0


	//   ....[3]....
        /*0070*/ 	.word	0x0000b880


	//   ....[4]....
        /*0074*/ 	.word	0x0000b8c0


	//   ....[5]....
        /*0078*/ 	.word	0x0000b900


	//   ....[6]....
        /*007c*/ 	.word	0x0000b990


	//   ....[7]....
        /*0080*/ 	.word	0x0000b9d0


	//   ....[8]....
        /*0084*/ 	.word	0x0000ba70


	//   ....[9]....
        /*0088*/ 	.word	0x0000bac0


	//   ....[10]....
        /*008c*/ 	.word	0x0000bb10


	//   ....[11]....
        /*0090*/ 	.word	0x0000bbe0


	//   ....[12]....
        /*0094*/ 	.word	0x0000bc40


	//   ....[13]....
        /*0098*/ 	.word	0x0000bdd0


	//   ....[14]....
        /*009c*/ 	.word	0x0000bf30


	//   ....[15]....
        /*00a0*/ 	.word	0x0000bf70


	//   ....[16]....
        /*00a4*/ 	.word	0x0000c030


	//   ....[17]....
        /*00a8*/ 	.word	0x0000c1b0


	//   ....[18]....
        /*00ac*/ 	.word	0x0000c330


	//   ....[19]....
        /*00b0*/ 	.word	0x0000c490


	//   ....[20]....
        /*00b4*/ 	.word	0x0000c5a0


	//   ....[21]....
        /*00b8*/ 	.word	0x0000c600


	//   ....[22]....
        /*00bc*/ 	.word	0x0000c640


	//----- nvinfo : EIATTR_MAX_THREADS
	.align		4
.L_10611:
        /*00c0*/ 	.byte	0x04, 0x05
        /*00c2*/ 	.short	(.L_10613 - .L_10612)
.L_10612:
        /*00c4*/ 	.word	0x00000080
        /*00c8*/ 	.word	0x00000001
        /*00cc*/ 	.word	0x00000001


	//----- nvinfo : EIATTR_CRS_STACK_SIZE
	.align		4
.L_10613:
        /*00d0*/ 	.byte	0x04, 0x1e
        /*00d2*/ 	.short	(.L_10615 - .L_10614)
.L_10614:
        /*00d4*/ 	.word	0x00000000


	//----- nvinfo : EIATTR_CBANK_PARAM_SIZE
	.align		4
.L_10615:
        /*00d8*/ 	.byte	0x03, 0x19
        /*00da*/ 	.short	0x0220


	//----- nvinfo : EIATTR_PARAM_CBANK
	.align		4
        /*00dc*/ 	.byte	0x04, 0x0a
        /*00de*/ 	.short	(.L_10617 - .L_10616)
	.align		4
.L_10616:
        /*00e0*/ 	.word	index@(.nv.constant0._ZN2at6native18elementwise_kernelILi128ELi4EZNS0_15gpu_kernel_implIZZZNS0_23bitwise_not_kernel_cudaERNS_18TensorIteratorBaseEENKUlvE_clEvENKUlvE0_clEvEUlaE_EEvS4_RKT_EUliE_EEviT1_)
        /*00e4*/ 	.short	0x0210
        /*00e6*/ 	.short	0x0220


	//----- nvinfo : EIATTR_SW_WAR
	.align		4
.L_10617:
        /*00e8*/ 	.byte	0x04, 0x36
        /*00ea*/ 	.short	(.L_10619 - .L_10618)
.L_10618:
        /*00ec*/ 	.word	0x00000008
.L_10619:


//--------------------- .nv.info._ZN2at6native27unrolled_elementwise_kernelIZZZNS0_23bitwise_not_kernel_cudaERNS_18TensorIteratorBaseEENKUlvE_clEvENKUlvE0_clEvEUlaE_St5arrayIPcLm2EELi4E23TrivialOffsetCalculatorILi1EjESB_NS0_6memory12LoadWithCastILi1EEENSC_13StoreWithCastILi1EEEEEviT_T0_T2_T3_T4_T5_ --------------------------
	.section	.nv.info._ZN2at6native27unrolled_elementwise_kernelIZZZNS0_23bitwise_not_kernel_cudaERNS_18TensorIteratorBaseEENKUlvE_clEvENKUlvE0_clEvEUlaE_St5arrayIPcLm2EELi4E23TrivialOffsetCalculatorILi1EjESB_NS0_6memory12LoadWithCastILi1EEENSC_13StoreWithCastILi1EEEEEviT_T0_T2_T3_T4_T5_,"",@"SHT_CUDA_INFO"
	.sectionflags	@""
	.align	4


	//----- nvinfo : EIATTR_CUDA_API_VERSION
	.align		4
        /*0000*/ 	.byte	0x04, 0x37
        /*0002*/ 	.short	(.L_10621 - .L_10620)
.L_10620:
        /*0004*/ 	.word	0x00000082


	//----- nvinfo : EIATTR_KPARAM_INFO
	.align		4
.L_10621:
        /*0008*/ 	.byte	0x04, 0x17
        /*000a*/ 	.short	(.L_10623 - .L_10622)
.L_10622:
        /*000c*/ 	.word	0x00000000
        /*0010*/ 	.short	0x0006
        /*0012*/ 	.short	0x0024
        /*0014*/ 	.byte	0x00, 0xf0, 0x21, 0x00


	//----- nvinfo : EIATTR_KPARAM_INFO
	.align		4
.L_10623:
        /*0018*/ 	.byte	0x04, 0x17
        /*001a*/ 	.short	(.L_10625 - .L_10624)
.L_10624:
        /*001c*/ 	.word	0x00000000
        /*0020*/ 	.short	0x0005
        /*0022*/ 	.short	0x001c
        /*0024*/ 	.byte	0x00, 0xf0, 0x21, 0x00


	//----- nvinfo : EIATTR_KPARAM_INFO
	.align		4
.L_10625:
        /*0028*/ 	.byte	0x04, 0x17
        /*002a*/ 	.short	(.L_10627 - .L_10626)
.L_10626:
        /*002c*/ 	.word	0x00000000
        /*0030*/ 	.short	0x0004
        /*0032*/ 	.short	0x0019
        /*0034*/ 	.byte	0x00, 0xf0, 0x05, 0x00


	//----- nvinfo : EIATTR_KPARAM_INFO
	.align		4
.L_10627:
        /*0038*/ 	.byte	0x04, 0x17
        /*003a*/ 	.short	(.L_10629 - .L_10628)
.L_10628:
        /*003c*/ 	.word	0x00000000
        /*0040*/ 	.short	0x0003
        /*0042*/ 	.short	0x0018
        /*0044*/ 	.byte	0x00, 0xf0, 0x05, 0x00


	//----- nvinfo : EIATTR_KPARAM_INFO
	.align		4
.L_10629:
        /*0048*/ 	.byte	0x04, 0x17
        /*004a*/ 	.short	(.L_10631 - .L_10630)
.L_10630:
        /*004c*/ 	.word	0x00000000
        /*0050*/ 	.short	0x0002
        /*0052*/ 	.short	0x0008
        /*0054*/ 	.byte	0x00, 0xf0, 0x41, 0x00


	//----- nvinfo : EIATTR_KPARAM_INFO
	.align		4
.L_10631:
        /*0058*/ 	.byte	0x04, 0x17
        /*005a*/ 	.short	(.L_10633 - .L_10632)
.L_10632:
        /*005c*/ 	.word	0x00000000
        /*0060*/ 	.short	0x0001
        /*0062*/ 	.short	0x0004
        /*0064*/ 	.byte	0x00, 0xf0, 0x05, 0x00


	//----- nvinfo : EIATTR_KPARAM_INFO
	.align		4
.L_10633:
        /*0068*/ 	.byte	0x04, 0x17
        /*006a*/ 	.short	(.L_10635 - .L_10634)
.L_10634:
        /*006c*/ 	.word	0x00000000
        /*0070*/ 	.short	0x0000
        /*0072*/ 	.short	0x0000
        /*0074*/ 	.byte	0x00, 0xf0, 0x11, 0x00


	//----- nvinfo : EIATTR_SPARSE_MMA_MASK
	.align		4
.L_10635:
        /*0078*/ 	.byte	0x03, 0x50
        /*007a*/ 	.short	0x0000


	//----- nvinfo : EIATTR_MAXREG_COUNT
	.align		4
        /*007c*/ 	.byte	0x03, 0x1b
        /*007e*/ 	.short	0x00ff


	//----- nvinfo : EIATTR_EXTERNS
	.align		4
        /*0080*/ 	.byte	0x04, 0x0f
        /*0082*/ 	.short	(.L_10637 - .L_10636)


	//   ....[0]....
	.align		4
.L_10636:
        /*0084*/ 	.word	index@(__assertfail)


	//----- nvinfo : EIATTR_MERCURY_ISA_VERSION
	.align		4
.L_10637:
        /*0088*/ 	.byte	0x03, 0x5f
        /*008a*/ 	.short	0x0101


	//----- nvinfo : EIATTR_SYSCALL_OFFSETS
	.align		4
        /*008c*/ 	.byte	0x04, 0x46
        /*008e*/ 	.short	(.L_10639 - .L_10638)


	//   ....[0]....
.L_10638:
        /*0090*/ 	.word	0x00000f10


	//   ....[1]....
        /*0094*/ 	.word	0x00001e20


	//   ....[2]....
        /*0098*/ 	.word	0x00002d40


	//   ....[3]....
        /*009c*/ 	.word	0x00003c30


	//   ....[4]....
        /*00a0*/ 	.word	0x00004c40


	//   ....[5]....
        /*00a4*/ 	.word	0x00005c40


	//   ....[6]....
        /*00a8*/ 	.word	0x00006c30


	//   ....[7]....
        /*00ac*/ 	.word	0x00007c30


	//----- nvinfo : EIATTR_EXIT_INSTR_OFFSETS
	.align		4
.L_10639:
        /*00b0*/ 	.byte	0x04, 0x1c
        /*00b2*/ 	.short	(.L_10641 - .L_10640)


	//   ....[0]....
.L_10640:
        /*00b4*/ 	.word	0x00006d10


	//   ....[1]....
        /*00b8*/ 	.word	0x00006e50


	//   ....[2]....
        /*00bc*/ 	.word	0x00006e70


	//   ....[3]....
        /*00c0*/ 	.word	0x00006f30


	//   ....[4]....
        /*00c4*/ 	.word	0x00006f70


	//   ....[5]....
        /*00c8*/ 	.word	0x00006fb0


	//   ....[6]....
        /*00cc*/ 	.word	0x00007040


	//   ....[7]....
        /*00d0*/ 	.word	0x00007080


	//   ....[8]....
        /*00d4*/ 	.word	0x00007120


	//   ....[9]....
        /*00d8*/ 	.word	0x00007170


	//   ....[10]....
        /*00dc*/ 	.word	0x000071c0


	//   ....[11]....
        /*00e0*/ 	.word	0x00007280


	//   ....[12]....
        /*00e4*/ 	.word	0x000072e0


	//   ....[13]....
        /*00e8*/ 	.word	0x00007470


	//   ....[14]....
        /*00ec*/ 	.word	0x000075d0


	//   ....[15]....
        /*00f0*/ 	.word	0x00007610


	//   ....[16]....
        /*00f4*/ 	.word	0x000076d0


	//   ....[17]....
        /*00f8*/ 	.word	0x00007850


	//   ....[18]....
        /*00fc*/ 	.word	0x000079d0


	//   ....[19]....
        /*0100*/ 	.word	0x00007b30


	//   ....[20]....
        /*0104*/ 	.word	0x00007c40


	//   ....[21]....
        /*0108*/ 	.word	0x00007ca0


	//   ....[22]....
        /*010c*/ 	.word	0x00007ce0


	//----- nvinfo : EIATTR_MAX_THREADS
	.align		4
.L_10641:
        /*0110*/ 	.byte	0x04, 0x05
        /*0112*/ 	.short	(.L_10643 - .L_10642)
.L_10642:
        /*0114*/ 	.word	0x00000080
        /*0118*/ 	.word	0x00000001
        /*011c*/ 	.word	0x00000001


	//----- nvinfo : EIATTR_CRS_STACK_SIZE
	.align		4
.L_10643:
        /*0120*/ 	.byte	0x04, 0x1e
        /*0122*/ 	.short	(.L_10645 - .L_10644)
.L_10644:
        /*0124*/ 	.word	0x00000000


	//----- nvinfo : EIATTR_CBANK_PARAM_SIZE
	.align		4
.L_10645:
        /*0128*/ 	.byte	0x03, 0x19
        /*012a*/ 	.short	0x002c


	//----- nvinfo : EIATTR_PARAM_CBANK
	.align		4
        /*012c*/ 	.byte	0x04, 0x0a
        /*012e*/ 	.short	(.L_10647 - .L_10646)
	.align		4
.L_10646:
        /*0130*/ 	.word	index@(.nv.constant0._ZN2at6native27unrolled_elementwise_kernelIZZZNS0_23bitwise_not_kernel_cudaERNS_18TensorIteratorBaseEENKUlvE_clEvENKUlvE0_clEvEUlaE_St5arrayIPcLm2EELi4E23TrivialOffsetCalculatorILi1EjESB_NS0_6memory12LoadWithCastILi1EEENSC_13StoreWithCastILi1EEEEEviT_T0_T2_T3_T4_T5_)
        /*0134*/ 	.short	0x0210
        /*0136*/ 	.short	0x002c


	//----- nvinfo : EIATTR_SW_WAR
	.align		4
.L_10647:
        /*0138*/ 	.byte	0x04, 0x36
        /*013a*/ 	.short	(.L_10649 - .L_10648)
.L_10648:
        /*013c*/ 	.word	0x00000008
.L_10649:


//--------------------- .nv.info._ZN2at6native18elementwise_kernelILi128ELi4EZNS0_22gpu_kernel_impl_nocastIZZZNS0_23bitwise_not_kernel_cudaERNS_18TensorIteratorBaseEENKUlvE_clEvENKUlvE0_clEvEUlaE_EEvS4_RKT_EUliE_EEviT1_ --------------------------
	.section	.nv.info._ZN2at6native18elementwise_kernelILi128ELi4EZNS0_22gpu_kernel_impl_nocastIZZZNS0_23bitwise_not_kernel_cudaERNS_18TensorIteratorBaseEENKUlvE_clEvENKUlvE0_clEvEUlaE_EEvS4_RKT_EUliE_EEviT1_,"",@"SHT_CUDA_INFO"
	.sectionflags	@""
	.align	4


	//----- nvinfo : EIATTR_CUDA_API_VERSION
	.align		4
        /*0000*/ 	.byte	0x04, 0x37
        /*0002*/ 	.short	(.L_10651 - .L_10650)
.L_10650:
        /*0004*/ 	.word	0x00000082


	//----- nvinfo : EIATTR_KPARAM_INFO
	.align		4
.L_10651:
        /*0008*/ 	.byte	0x04, 0x17
        /*000a*/ 	.short	(.L_10653 - .L_10652)
.L_10652:
        /*000c*/ 	.word	0x00000000
        /*0010*/ 	.short	0x0001
        /*0012*/ 	.short	0x0008
        /*0014*/ 	.byte	0x00, 0xf0, 0x61, 0x08


	//----- nvinfo : EIATTR_KPARAM_INFO
	.align		4
.L_10653:
        /*0018*/ 	.byte	0x04, 0x17
        /*001a*/ 	.short	(.L_10655 - .L_10654)
.L_10654:
        /*001c*/ 	.word	0x00000000
        /*0020*/ 	.short	0x0000
        /*0022*/ 	.short	0x0000
        /*0024*/ 	.byte	0x00, 0xf0, 0x11, 0x00


	//----- nvinfo : EIATTR_SPARSE_MMA_MASK
	.align		4
.L_10655:
        /*0028*/ 	.byte	0x03, 0x50
        /*002a*/ 	.short	0x0000


	//----- nvinfo : EIATTR_MAXREG_COUNT
	.align		4
        /*002c*/ 	.byte	0x03, 0x1b
        /*002e*/ 	.short	0x0080


	//----- nvinfo : EIATTR_MERCURY_ISA_VERSION
	.align		4
        /*0030*/ 	.byte	0x03, 0x5f
        /*0032*/ 	.short	0x0101


	//----- nvinfo : EIATTR_EXIT_INSTR_OFFSETS
	.align		4
        /*0034*/ 	.byte	0x04, 0x1c
        /*0036*/ 	.short	(.L_10657 - .L_10656)


	//   ....[0]....
.L_10656:
        /*0038*/ 	.word	0x00003b90


	//   ....[1]....
        /*003c*/ 	.word	0x00004f10


	//----- nvinfo : EIATTR_MAX_THREADS
	.align		4
.L_10657:
        /*0040*/ 	.byte	0x04, 0x05
        /*0042*/ 	.short	(.L_10659 - .L_10658)
.L_10658:
        /*0044*/ 	.word	0x00000080
        /*0048*/ 	.word	0x00000001
        /*004c*/ 	.word	0x00000001


	//----- nvinfo : EIATTR_CRS_STACK_SIZE
	.align		4
.L_10659:
        /*0050*/ 	.byte	0x04, 0x1e
        /*0052*/ 	.short	(.L_10661 - .L_10660)
.L_10660:
        /*0054*/ 	.word	0x00000000


	//----- nvinfo : EIATTR_CBANK_PARAM_SIZE
	.align		4
.L_10661:
        /*0058*/ 	.byte	0x03, 0x19
        /*005a*/ 	.short	0x0220


	//----- nvinfo : EIATTR_PARAM_CBANK
	.align		4
        /*005c*/ 	.byte	0x04, 0x0a
        /*005e*/ 	.short	(.L_10663 - .L_10662)
	.align		4
.L_10662:
        /*0060*/ 	.word	index@(.nv.constant0._ZN2at6native18elementwise_kernelILi128ELi4EZNS0_22gpu_kernel_impl_nocastIZZZNS0_23bitwise_not_kernel_cudaERNS_18TensorIteratorBaseEENKUlvE_clEvENKUlvE0_clEvEUlaE_EEvS4_RKT_EUliE_EEviT1_)
        /*0064*/ 	.short	0x0210
        /*0066*/ 	.short	0x0220


	//----- nvinfo : EIATTR_SW_WAR
	.align		4
.L_10663:
        /*0068*/ 	.byte	0x04, 0x36
        /*006a*/ 	.short	(.L_10665 - .L_10664)
.L_10664:
        /*006c*/ 	.word	0x00000008
.L_10665:


//--------------------- .nv.info._ZN2at6native27unrolled_elementwise_kernelIZZZNS0_23bitwise_not_kernel_cudaERNS_18TensorIteratorBaseEENKUlvE_clEvENKUlvE0_clEvEUlaE_St5arrayIPcLm2EELi4E23TrivialOffsetCalculatorILi1EjESB_NS0_6memory15LoadWithoutCastENSC_16StoreWithoutCastEEEviT_T0_T2_T3_T4_T5_ --------------------------
	.section	.nv.info._ZN2at6native27unrolled_elementwise_kernelIZZZNS0_23bitwise_not_kernel_cudaERNS_18TensorIteratorBaseEENKUlvE_clEvENKUlvE0_clEvEUlaE_St5arrayIPcLm2EELi4E23TrivialOffsetCalculatorILi1EjESB_NS0_6memory15LoadWithoutCastENSC_16StoreWithoutCastEEEviT_T0_T2_T3_T4_T5_,"",@"SHT_CUDA_INFO"
	.sectionflags	@""
	.align	4


	//----- nvinfo : EIATTR_CUDA_API_VERSION
	.align		4
        /*0000*/ 	.byte	0x04, 0x37
        /*0002*/ 	.short	(.L_10667 - .L_10666)
.L_10666:
        /*0004*/ 	.word	0x00000082


	//----- nvinfo : EIATTR_KPARAM_INFO
	.align		4
.L_10667:
        /*0008*/ 	.byte	0x04, 0x17
        /*000a*/ 	.short	(.L_10669 - .L_10668)
.L_10668:
        /*000c*/ 	.word	0x00000000
        /*0010*/ 	.short	0x0006
        /*0012*/ 	.short	0x001b
        /*0014*/ 	.byte	0x00, 0xf0, 0x05, 0x00


	//----- nvinfo : EIATTR_KPARAM_INFO
	.align		4
.L_10669:
        /*0018*/ 	.byte	0x04, 0x17
        /*001a*/ 	.short	(.L_10671 - .L_10670)
.L_10670:
        /*001c*/ 	.word	0x00000000
        /*0020*/ 	.short	0x0005
        /*0022*/ 	.short	0x001a
        /*0024*/ 	.byte	0x00, 0xf0, 0x05, 0x00


	//----- nvinfo : EIATTR_KPARAM_INFO
	.align		4
.L_10671:
        /*0028*/ 	.byte	0x04, 0x17
        /*002a*/ 	.short	(.L_10673 - .L_10672)
.L_10672:
        /*002c*/ 	.word	0x00000000
        /*0030*/ 	.short	0x0004
        /*0032*/ 	.short	0x0019
        /*0034*/ 	.byte	0x00, 0xf0, 0x05, 0x00


	//----- nvinfo : EIATTR_KPARAM_INFO
	.align		4
.L_10673:
        /*0038*/ 	.byte	0x04, 0x17
        /*003a*/ 	.short	(.L_10675 - .L_10674)
.L_10674:
        /*003c*/ 	.word	0x00000000
        /*0040*/ 	.short	0x0003
        /*0042*/ 	.short	0x0018
        /*0044*/ 	.byte	0x00, 0xf0, 0x05, 0x00


	//----- nvinfo : EIATTR_KPARAM_INFO
	.align		4
.L_10675:
        /*0048*/ 	.byte	0x04, 0x17
        /*004a*/ 	.short	(.L_10677 - .L_10676)
.L_10676:
        /*004c*/ 	.word	0x00000000
        /*0050*/ 	.short	0x0002
        /*0052*/ 	.short	0x0008
        /*0054*/ 	.byte	0x00, 0xf0, 0x41, 0x00


	//----- nvinfo : EIATTR_KPARAM_INFO
	.align		4
.L_10677:
        /*0058*/ 	.byte	0x04, 0x17
        /*005a*/ 	.short	(.L_10679 - .L_10678)
.L_10678:
        /*005c*/ 	.word	0x00000000
        /*0060*/ 	.short	0x0001
        /*0062*/ 	.short	0x0004
        /*0064*/ 	.byte	0x00, 0xf0, 0x05, 0x00


	//----- nvinfo : EIATTR_KPARAM_INFO
	.align		4
.L_10679:
        /*0068*/ 	.byte	0x04, 0x17
        /*006a*/ 	.short	(.L_10681 - .L_10680)
.L_10680:
        /*006c*/ 	.word	0x00000000
        /*0070*/ 	.short	0x0000
        /*0072*/ 	.short	0x0000
        /*0074*/ 	.byte	0x00, 0xf0, 0x11, 0x00


	//----- nvinfo : EIATTR_SPARSE_MMA_MASK
	.align		4
.L_10681:
        /*0078*/ 	.byte	0x03, 0x50
        /*007a*/ 	.short	0x0000


	//----- nvinfo : EIATTR_MAXREG_COUNT
	.align		4
        /*007c*/ 	.byte	0x03, 0x1b
        /*007e*/ 	.short	0x00ff


	//----- nvinfo : EIATTR_MERCURY_ISA_VERSION
	.align		4
        /*0080*/ 	.byte	0x03, 0x5f
        /*0082*/ 	.short	0x0101


	//----- nvinfo : EIATTR_EXIT_INSTR_OFFSETS
	.align		4
        /*0084*/ 	.byte	0x04, 0x1c
        /*0086*/ 	.short	(.L_10683 - .L_10682)


	//   ....[0]....
.L_10682:
        /*0088*/ 	.word	0x00000430


	//   ....[1]....
        /*008c*/ 	.word	0x000004c0


	//----- nvinfo : EIATTR_MAX_THREADS
	.align		4
.L_10683:
        /*0090*/ 	.byte	0x04, 0x05
        /*0092*/ 	.short	(.L_10685 - .L_10684)
.L_10684:
        /*0094*/ 	.word	0x00000080
        /*0098*/ 	.word	0x00000001
        /*009c*/ 	.word	0x00000001


	//----- nvinfo : EIATTR_CRS_STACK_SIZE
	.align		4
.L_10685:
        /*00a0*/ 	.byte	0x04, 0x1e
        /*00a2*/ 	.short	(.L_10687 - .L_10686)
.L_10686:
        /*00a4*/ 	.word	0x00000000


	//----- nvinfo : EIATTR_CBANK_PARAM_SIZE
	.align		4
.L_10687:
        /*00a8*/ 	.byte	0x03, 0x19
        /*00aa*/ 	.short	0x001c


	//----- nvinfo : EIATTR_PARAM_CBANK
	.align		4
        /*00ac*/ 	.byte	0x04, 0x0a
        /*00ae*/ 	.short	(.L_10689 - .L_10688)
	.align		4
.L_10688:
        /*00b0*/ 	.word	index@(.nv.constant0._ZN2at6native27unrolled_elementwise_kernelIZZZNS0_23bitwise_not_kernel_cudaERNS_18TensorIteratorBaseEENKUlvE_clEvENKUlvE0_clEvEUlaE_St5arrayIPcLm2EELi4E23TrivialOffsetCalculatorILi1EjESB_NS0_6memory15LoadWithoutCastENSC_16StoreWithoutCastEEEviT_T0_T2_T3_T4_T5_)
        /*00b4*/ 	.short	0x0210
        /*00b6*/ 	.short	0x001c


	//----- nvinfo : EIATTR_SW_WAR
	.align		4
.L_10689:
        /*00b8*/ 	.byte	0x04, 0x36
        /*00ba*/ 	.short	(.L_10691 - .L_10690)
.L_10690:
        /*00bc*/ 	.word	0x00000008
.L_10691:


//--------------------- .nv.info._ZN2at6native29vectorized_elementwise_kernelILi2EZZZNS0_23bitwise_not_kernel_cudaERNS_18TensorIteratorBaseEENKUlvE_clEvENKUlvE0_clEvEUlaE_St5arrayIPcLm2EEEEviT0_T1_ --------------------------
	.section	.nv.info._ZN2at6native29vectorized_elementwise_kernelILi2EZZZNS0_23bitwise_not_kernel_cudaERNS_18TensorIteratorBaseEENKUlvE_clEvENKUlvE0_clEvEUlaE_St5arrayIPcLm2EEEEviT0_T1_,"",@"SHT_CUDA_INFO"
	.sectionflags	@""
	.align	4


	//----- nvinfo : EIATTR_CUDA_API_VERSION
	.align		4
        /*0000*/ 	.byte	0x04, 0x37
        /*0002*/ 	.short	(.L_10693 - .L_10692)
.L_10692:
        /*0004*/ 	.word	0x00000082


	//----- nvinfo : EIATTR_KPARAM_INFO
	.align		4
.L_10693:
        /*0008*/ 	.byte	0x04, 0x17
        /*000a*/ 	.short	(.L_10695 - .L_10694)
.L_10694:
        /*000c*/ 	.word	0x00000000
        /*0010*/ 	.short	0x0002
        /*0012*/ 	.short	0x0008
        /*0014*/ 	.byte	0x00, 0xf0, 0x41, 0x00


	//----- nvinfo : EIATTR_KPARAM_INFO
	.align		4
.L_10695:
        /*0018*/ 	.byte	0x04, 0x17
        /*001a*/ 	.short	(.L_10697 - .L_10696)
.L_10696:
        /*001c*/ 	.word	0x00000000
        /*0020*/ 	.short	0x0001
        /*0022*/ 	.short	0x0004
        /*0024*/ 	.byte	0x00, 0xf0, 0x05, 0x00


	//----- nvinfo : EIATTR_KPARAM_INFO
	.align		4
.L_10697:
        /*0028*/ 	.byte	0x04, 0x17
        /*002a*/ 	.short	(.L_10699 - .L_10698)
.L_10698:
        /*002c*/ 	.word	0x00000000
        /*0030*/ 	.short	0x0000
        /*0032*/ 	.short	0x0000
        /*0034*/ 	.byte	0x00, 0xf0, 0x11, 0x00


	//----- nvinfo : EIATTR_SPARSE_MMA_MASK
	.align		4
.L_10699:
        /*0038*/ 	.byte	0x03, 0x50
        /*003a*/ 	.short	0x0000


	//----- nvinfo : EIATTR_MAXREG_COUNT
	.align		4
        /*003c*/ 	.byte	0x03, 0x1b
        /*003e*/ 	.short	0x00ff


	//----- nvinfo : EIATTR_MERCURY_ISA_VERSION
	.align		4
        /*0040*/ 	.byte	0x03, 0x5f
        /*0042*/ 	.short	0x0101


	//----- nvinfo : EIATTR_EXIT_INSTR_OFFSETS
	.align		4
        /*0044*/ 	.byte	0x04, 0x1c
        /*0046*/ 	.short	(.L_10701 - .L_10700)


	//   ....[0]....
.L_10700:
        /*0048*/ 	.word	0x00000310


	//   ....[1]....
        /*004c*/ 	.word	0x00000c60


	//   ....[2]....
        /*0050*/ 	.word	0x00000cc0


	//----- nvinfo : EIATTR_MAX_THREADS
	.align		4
.L_10701:
        /*0054*/ 	.byte	0x04, 0x05
        /*0056*/ 	.short	(.L_10703 - .L_10702)
.L_10702:
        /*0058*/ 	.word	0x00000080
        /*005c*/ 	.word	0x00000001
        /*0060*/ 	.word	0x00000001


	//----- nvinfo : EIATTR_CRS_STACK_SIZE
	.align		4
.L_10703:
        /*0064*/ 	.byte	0x04, 0x1e
        /*0066*/ 	.short	(.L_10705 - .L_10704)
.L_10704:
        /*0068*/ 	.word	0x00000000


	//----- nvinfo : EIATTR_CBANK_PARAM_SIZE
	.align		4
.L_10705:
        /*006c*/ 	.byte	0x03, 0x19
        /*006e*/ 	.short	0x0018


	//----- nvinfo : EIATTR_PARAM_CBANK
	.align		4
        /*0070*/ 	.byte	0x04, 0x0a
        /*0072*/ 	.short	(.L_10707 - .L_10706)
	.align		4
.L_10706:
        /*0074*/ 	.word	index@(.nv.constant0._ZN2at6native29vectorized_elementwise_kernelILi2EZZZNS0_23bitwise_not_kernel_cudaERNS_18TensorIteratorBaseEENKUlvE_clEvENKUlvE0_clEvEUlaE_St5arrayIPcLm2EEEEviT0_T1_)
        /*0078*/ 	.short	0x0210
        /*007a*/ 	.short	0x0018


	//----- nvinfo : EIATTR_SW_WAR
	.align		4
.L_10707:
        /*007c*/ 	.byte	0x04, 0x36
        /*007e*/ 	.short	(.L_10709 - .L_10708)
.L_10708:
        /*0080*/ 	.word	0x00000008
.L_10709:


//--------------------- .nv.info._ZN2at6native29vectorized_elementwise_kernelILi4EZZZNS0_23bitwise_not_kernel_cudaERNS_18TensorIteratorBaseEENKUlvE_clEvENKUlvE0_clEvEUlaE_St5arrayIPcLm2EEEEviT0_T1_ --------------------------
	.section	.nv.info._ZN2at6native29vectorized_elementwise_kernelILi4EZZZNS0_23bitwise_not_kernel_cudaERNS_18TensorIteratorBaseEENKUlvE_clEvENKUlvE0_clEvEUlaE_St5arrayIPcLm2EEEEviT0_T1_,"",@"SHT_CUDA_INFO"
	.sectionflags	@""
	.align	4


	//----- nvinfo : EIATTR_CUDA_API_VERSION
	.align		4
        /*0000*/ 	.byte	0x04, 0x37
        /*0002*/ 	.short	(.L_10711 - .L_10710)
.L_10710:
        /*0004*/ 	.word	0x00000082


	//----- nvinfo : EIATTR_KPARAM_INFO
	.align		4
.L_10711:
        /*0008*/ 	.byte	0x04, 0x17
        /*000a*/ 	.short	(.L_10713 - .L_10712)
.L_10712:
        /*000c*/ 	.word	0x00000000
        /*0010*/ 	.short	0x0002
        /*0012*/ 	.short	0x0008
        /*0014*/ 	.byte	0x00, 0xf0, 0x41, 0x00


	//----- nvinfo : EIATTR_KPARAM_INFO
	.align		4
.L_10713:
        /*0018*/ 	.byte	0x04, 0x17
        /*001a*/ 	.short	(.L_10715 - .L_10714)
.L_10714:
        /*001c*/ 	.word	0x00000000
        /*0020*/ 	.short	0x0001
        /*0022*/ 	.short	0x0004
        /*0024*/ 	.byte	0x00, 0xf0, 0x05, 0x00


	//----- nvinfo : EIATTR_KPARAM_INFO
	.align		4
.L_10715:
        /*0028*/ 	.byte	0x04, 0x17
        /*002a*/ 	.short	(.L_10717 - .L_10716)
.L_10716:
        /*002c*/ 	.word	0x00000000
        /*0030*/ 	.short	0x0000
        /*0032*/ 	.short	0x0000
        /*0034*/ 	.byte	0x00, 0xf0, 0x11, 0x00


	//----- nvinfo : EIATTR_SPARSE_MMA_MASK
	.align		4
.L_10717:
        /*0038*/ 	.byte	0x03, 0x50
        /*003a*/ 	.short	0x0000


	//----- nvinfo : EIATTR_MAXREG_COUNT
	.align		4
        /*003c*/ 	.byte	0x03, 0x1b
        /*003e*/ 	.short	0x00ff


	//----- nvinfo : EIATTR_MERCURY_ISA_VERSION
	.align		4
        /*0040*/ 	.byte	0x03, 0x5f
        /*0042*/ 	.short	0x0101


	//----- nvinfo : EIATTR_EXIT_INSTR_OFFSETS
	.align		4
        /*0044*/ 	.byte	0x04, 0x1c
        /*0046*/ 	.short	(.L_10719 - .L_10718)


	//   ....[0]....
.L_10718:
        /*0048*/ 	.word	0x000002f0


	//   ....[1]....
        /*004c*/ 	.word	0x00000c40


	//   ....[2]....
        /*0050*/ 	.word	0x00000ca0


	//----- nvinfo : EIATTR_MAX_THREADS
	.align		4
.L_10719:
        /*0054*/ 	.byte	0x04, 0x05
        /*0056*/ 	.short	(.L_10721 - .L_10720)
.L_10720:
        /*0058*/ 	.word	0x00000080
        /*005c*/ 	.word	0x00000001
        /*0060*/ 	.word	0x00000001


	//----- nvinfo : EIATTR_CRS_STACK_SIZE
	.align		4
.L_10721:
        /*0064*/ 	.byte	0x04, 0x1e
        /*0066*/ 	.short	(.L_10723 - .L_10722)
.L_10722:
        /*0068*/ 	.word	0x00000000


	//----- nvinfo : EIATTR_CBANK_PARAM_SIZE
	.align		4
.L_10723:
        /*006c*/ 	.byte	0x03, 0x19
        /*006e*/ 	.short	0x0018


	//----- nvinfo : EIATTR_PARAM_CBANK
	.align		4
        /*0070*/ 	.byte	0x04, 0x0a
        /*0072*/ 	.short	(.L_10725 - .L_10724)
	.align		4
.L_10724:
        /*0074*/ 	.word	index@(.nv.constant0._ZN2at6native29vectorized_elementwise_kernelILi4EZZZNS0_23bitwise_not_kernel_cudaERNS_18TensorIteratorBaseEENKUlvE_clEvENKUlvE0_clEvEUlaE_St5arrayIPcLm2EEEEviT0_T1_)
        /*0078*/ 	.short	0x0210
        /*007a*/ 	.short	0x0018


	//----- nvinfo : EIATTR_SW_WAR
	.align		4
.L_10725:
        /*007c*/ 	.byte	0x04, 0x36
        /*007e*/ 	.short	(.L_10727 - .L_10726)
.L_10726:
        /*0080*/ 	.word	0x00000008
.L_10727:


//--------------------- .nv.info._ZN2at6native29vectorized_elementwise_kernelILi8EZZZNS0_23bitwise_not_kernel_cudaERNS_18TensorIteratorBaseEENKUlvE_clEvENKUlvE0_clEvEUlaE_St5arrayIPcLm2EEEEviT0_T1_ --------------------------
	.section	.nv.info._ZN2at6native29vectorized_elementwise_kernelILi8EZZZNS0_23bitwise_not_kernel_cudaERNS_18TensorIteratorBaseEENKUlvE_clEvENKUlvE0_clEvEUlaE_St5arrayIPcLm2EEEEviT0_T1_,"",@"SHT_CUDA_INFO"
	.sectionflags	@""
	.align	4


	//----- nvinfo : EIATTR_CUDA_API_VERSION
	.align		4
        /*0000*/ 	.byte	0x04, 0x37
        /*0002*/ 	.short	(.L_10729 - .L_10728)
.L_10728:
        /*0004*/ 	.word	0x00000082


	//----- nvinfo : EIATTR_KPARAM_INFO
	.align		4
.L_10729:
        /*0008*/ 	.byte	0x04, 0x17
        /*000a*/ 	.short	(.L_10731 - .L_10730)
.L_10730:
        /*000c*/ 	.word	0x00000000
        /*0010*/ 	.short	0x0002
        /*0012*/ 	.short	0x0008
        /*0014*/ 	.byte	0x00, 0xf0, 0x41, 0x00


	//----- nvinfo : EIATTR_KPARAM_INFO
	.align		4
.L_10731:
        /*0018*/ 	.byte	0x04, 0x17
        /*001a*/ 	.short	(.L_10733 - .L_10732)
.L_10732:
        /*001c*/ 	.word	0x00000000
        /*0020*/ 	.short	0x0001
        /*0022*/ 	.short	0x0004
        /*0024*/ 	.byte	0x00, 0xf0, 0x05, 0x00


	//----- nvinfo : EIATTR_KPARAM_INFO
	.align		4
.L_10733:
        /*0028*/ 	.byte	0x04, 0x17
        /*002a*/ 	.short	(.L_10735 - .L_10734)
.L_10734:
        /*002c*/ 	.word	0x00000000
        /*0030*/ 	.short	0x0000
        /*0032*/ 	.short	0x0000
        /*0034*/ 	.byte	0x00, 0xf0, 0x11, 0x00


	//----- nvinfo : EIATTR_SPARSE_MMA_MASK
	.align		4
.L_10735:
        /*0038*/ 	.byte	0x03, 0x50
        /*003a*/ 	.short	0x0000


	//----- nvinfo : EIATTR_MAXREG_COUNT
	.align		4
        /*003c*/ 	.byte	0x03, 0x1b
        /*003e*/ 	.short	0x00ff


	//----- nvinfo : EIATTR_MERCURY_ISA_VERSION
	.align		4
        /*0040*/ 	.byte	0x03, 0x5f
        /*0042*/ 	.short	0x0101


	//----- nvinfo : EIATTR_EXIT_INSTR_OFFSETS
	.align		4
        /*0044*/ 	.byte	0x04, 0x1c
        /*0046*/ 	.short	(.L_10737 - .L_10736)


	//   ....[0]....
.L_10736:
        /*0048*/ 	.word	0x00000340


	//   ....[1]....
        /*004c*/ 	.word	0x00000c90


	//   ....[2]....
        /*0050*/ 	.word	0x00000cf0


	//----- nvinfo : EIATTR_MAX_THREADS
	.align		4
.L_10737:
        /*0054*/ 	.byte	0x04, 0x05
        /*0056*/ 	.short	(.L_10739 - .L_10738)
.L_10738:
        /*0058*/ 	.word	0x00000080
        /*005c*/ 	.word	0x00000001
        /*0060*/ 	.word	0x00000001


	//----- nvinfo : EIATTR_CRS_STACK_SIZE
	.align		4
.L_10739:
        /*0064*/ 	.byte	0x04, 0x1e
        /*0066*/ 	.short	(.L_10741 - .L_10740)
.L_10740:
        /*0068*/ 	.word	0x00000000


	//----- nvinfo : EIATTR_CBANK_PARAM_SIZE
	.align		4
.L_10741:
        /*006c*/ 	.byte	0x03, 0x19
        /*006e*/ 	.short	0x0018


	//----- nvinfo : EIATTR_PARAM_CBANK
	.align		4
        /*0070*/ 	.byte	0x04, 0x0a
        /*0072*/ 	.short	(.L_10743 - .L_10742)
	.align		4
.L_10742:
        /*0074*/ 	.word	index@(.nv.constant0._ZN2at6native29vectorized_elementwise_kernelILi8EZZZNS0_23bitwise_not_kernel_cudaERNS_18TensorIteratorBaseEENKUlvE_clEvENKUlvE0_clEvEUlaE_St5arrayIPcLm2EEEEviT0_T1_)
        /*0078*/ 	.short	0x0210
        /*007a*/ 	.short	0x0018


	//----- nvinfo : EIATTR_SW_WAR
	.align		4
.L_10743:
        /*007c*/ 	.byte	0x04, 0x36
        /*007e*/ 	.short	(.L_10745 - .L_10744)
.L_10744:
        /*0080*/ 	.word	0x00000008
.L_10745:


//--------------------- .nv.info._ZN2at6native18elementwise_kernelILi128ELi4EZNS0_15gpu_kernel_implIZZZNS0_23bitwise_not_kernel_cudaERNS_18TensorIteratorBaseEENKUlvE_clEvENKUlvE_clEvEUlhE_EEvS4_RKT_EUliE_EEviT1_ --------------------------
	.section	.nv.info._ZN2at6native18elementwise_kernelILi128ELi4EZNS0_15gpu_kernel_implIZZZNS0_23bitwise_not_kernel_cudaERNS_18TensorIteratorBaseEENKUlvE_clEvENKUlvE_clEvEUlhE_EEvS4_RKT_EUliE_EEviT1_,"",@"SHT_CUDA_INFO"
	.sectionflags	@""
	.align	4


	//----- nvinfo : EIATTR_CUDA_API_VERSION
	.align		4
        /*0000*/ 	.byte	0x04, 0x37
        /*0002*/ 	.short	(.L_10747 - .L_10746)
.L_10746:
        /*0004*/ 	.word	0x00000082


	//----- nvinfo : EIATTR_KPARAM_INFO
	.align		4
.L_10747:
        /*0008*/ 	.byte	0x04, 0x17
        /*000a*/ 	.short	(.L_10749 - .L_10748)
.L_10748:
        /*000c*/ 	.word	0x00000000
        /*0010*/ 	.short	0x0001
        /*0012*/ 	.short	0x0008
        /*0014*/ 	.byte	0x00, 0xf0, 0x61, 0x08


	//----- nvinfo : EIATTR_KPARAM_INFO
	.align		4
.L_10749:
        /*0018*/ 	.byte	0x04, 0x17
        /*001a*/ 	.short	(.L_10751 - .L_10750)
.L_10750:
        /*001c*/ 	.word	0x00000000
        /*0020*/ 	.short	0x0000
        /*0022*/ 	.short	0x0000
        /*0024*/ 	.byte	0x00, 0xf0, 0x11, 0x00


	//----- nvinfo : EIATTR_SPARSE_MMA_MASK
	.align		4
.L_10751:
        /*0028*/ 	.byte	0x03, 0x50
        /*002a*/ 	.short	0x0000


	//----- nvinfo : EIATTR_MAXREG_COUNT
	.align		4
        /*002c*/ 	.byte	0x03, 0x1b
        /*002e*/ 	.short	0x0080


	//----- nvinfo : EIATTR_EXTERNS
	.align		4
        /*0030*/ 	.byte	0x04, 0x0f
        /*0032*/ 	.short	(.L_10753 - .L_10752)


	//   ....[0]....
	.align		4
.L_10752:
        /*0034*/ 	.word	index@(__assertfail)


	//----- nvinfo : EIATTR_MERCURY_ISA_VERSION
	.align		4
.L_10753:
        /*0038*/ 	.byte	0x03, 0x5f
        /*003a*/ 	.short	0x0101


	//----- nvinfo : EIATTR_SYSCALL_OFFSETS
	.align		4
        /*003c*/ 	.byte	0x04, 0x46
        /*003e*/ 	.short	(.L_10755 - .L_10754)


	//   ....[0]....
.L_10754:
        /*0040*/ 	.word	0x00002220


	//   ....[1]....
        /*0044*/ 	.word	0x00003180


	//   ....[2]....
        /*0048*/ 	.word	0x000053f0


	//   ....[3]....
        /*004c*/ 	.word	0x00006350


	//   ....[4]....
        /*0050*/ 	.word	0x000085b0


	//   ....[5]....
        /*0054*/ 	.word	0x00009510


	//   ....[6]....
        /*0058*/ 	.word	0x0000b760


	//   ....[7]....
        /*005c*/ 	.word	0x0000c6c0


	//----- nvinfo : EIATTR_EXIT_INSTR_OFFSETS
	.align		4
.L_10755:
        /*0060*/ 	.byte	0x04, 0x1c
        /*0062*/ 	.short	(.L_10757 - .L_10756)


	//   ....[0]....
.L_10756:
        /*0064*/ 	.word	0x000095d0


	//   ....[1]....
        /*0068*/ 	.word	0x0000b8a0


	//   ....[2]....
        /*006c*/ 	.word	0x0000b8c0


	//   ....[3]....
        /*0070*/ 	.word	0x0000b960


	//   ....[4]....
        /*0074*/ 	.word	0x0000b990


	//   ....[5]....
        /*0078*/ 	.word	0x0000b9c0


	//   ....[6]....
        /*007c*/ 	.word	0x0000ba60


	//   ....[7]....
        /*0080*/ 	.word	0x0000bab0


	//   ....[8]....
        /*0084*/ 	.word	0x0000bb60


	//   ....[9]....
        /*0088*/ 	.word	0x0000bbc0


	//   ....[10]....
        /*008c*/ 	.word	0x0000bc00


	//   ....[11]....
        /*0090*/ 	.word	0x0000bcd0


	//   ....[12]....
        /*0094*/ 	.word	0x0000bd20


	//   ....[13]....
        /*0098*/ 	.word	0x0000bec0


	//   ....[14]....
        /*009c*/ 	.word	0x0000c030


	//   ....[15]....
        /*00a0*/ 	.word	0x0000c080


	//   ....[16]....
        /*00a4*/ 	.word	0x0000c130


	//   ....[17]....
        /*00a8*/ 	.word	0x0000c2c0


	//   ....[18]....
        /*00ac*/ 	.word	0x0000c450


	//   ....[19]....
        /*00b0*/ 	.word	0x0000c5c0


	//   ....[20]....
        /*00b4*/ 	.word	0x0000c6d0


	//   ....[21]....
        /*00b8*/ 	.word	0x0000c710


	//   ....[22]....
        /*00bc*/ 	.word	0x0000c740


	//----- nvinfo : EIATTR_MAX_THREADS
	.align		4
.L_10757:
        /*00c0*/ 	.byte	0x04, 0x05
        /*00c2*/ 	.short	(.L_10759 - .L_10758)
.L_10758:
        /*00c4*/ 	.word	0x00000080
        /*00c8*/ 	.word	0x00000001
        /*00cc*/ 	.word	0x00000001


	//----- nvinfo : EIATTR_CRS_STACK_SIZE
	.align		4
.L_10759:
        /*00d0*/ 	.byte	0x04, 0x1e
        /*00d2*/ 	.short	(.L_10761 - .L_10760)
.L_10760:
        /*00d4*/ 	.word	0x00000000


	//----- nvinfo : EIATTR_CBANK_PARAM_SIZE
	.align		4
.L_10761:
        /*00d8*/ 	.byte	0x03, 0x19
        /*00da*/ 	.short	0x0220


	//----- nvinfo : EIATTR_PARAM_CBANK
	.align		4
        /*00dc*/ 	.byte	0x04, 0x0a
        /*00de*/ 	.short	(.L_10763 - .L_10762)
	.align		4
.L_10762:
        /*00e0*/ 	.word	index@(.nv.constant0._ZN2at6native18elementwise_kernelILi128ELi4EZNS0_15gpu_kernel_implIZZZNS0_23bitwise_not_kernel_cudaERNS_18TensorIteratorBaseEENKUlvE_clEvENKUlvE_clEvEUlhE_EEvS4_RKT_EUliE_EEviT1_)
        /*00e4*/ 	.short	0x0210
        /*00e6*/ 	.short	0x0220


	//----- nvinfo : EIATTR_SW_WAR
	.align		4
.L_10763:
        /*00e8*/ 	.byte	0x04, 0x36
        /*00ea*/ 	.short	(.L_10765 - .L_10764)
.L_10764:
        /*00ec*/ 	.word	0x00000008
.L_10765:


//--------------------- .nv.info._ZN2at6native27unrolled_elementwise_kernelIZZZNS0_23bitwise_not_kernel_cudaERNS_18TensorIteratorBaseEENKUlvE_clEvENKUlvE_clEvEUlhE_St5arrayIPcLm2EELi4E23TrivialOffsetCalculatorILi1EjESB_NS0_6memory12LoadWithCastILi1EEENSC_13StoreWithCastILi1EEEEEviT_T0_T2_T3_T4_T5_ --------------------------
	.section	.nv.info._ZN2at6native27unrolled_elementwise_kernelIZZZNS0_23bitwise_not_kernel_cudaERNS_18TensorIteratorBaseEENKUlvE_clEvENKUlvE_clEvEUlhE_St5arrayIPcLm2EELi4E23TrivialOffsetCalculatorILi1EjESB_NS0_6memory12LoadWithCastILi1EEENSC_13StoreWithCastILi1EEEEEviT_T0_T2_T3_T4_T5_,"",@"SHT_CUDA_INFO"
	.sectionflags	@""
	.align	4


	//----- nvinfo : EIATTR_CUDA_API_VERSION
	.align		4
        /*0000*/ 	.byte	0x04, 0x37
        /*0002*/ 	.short	(.L_10767 - .L_10766)
.L_10766:
        /*0004*/ 	.word	0x00000082


	//----- nvinfo : EIATTR_KPARAM_INFO
	.align		4
.L_10767:
        /*0008*/ 	.byte	0x04, 0x17
        /*000a*/ 	.short	(.L_10769 - .L_10768)
.L_10768:
        /*000c*/ 	.word	0x00000000
        /*0010*/ 	.short	0x0006
        /*0012*/ 	.short	0x0024
        /*0014*/ 	.byte	0x00, 0xf0, 0x21, 0x00


	//----- nvinfo : EIATTR_KPARAM_INFO
	.align		4
.L_10769:
        /*0018*/ 	.byte	0x04, 0x17
        /*001a*/ 	.short	(.L_10771 - .L_10770)
.L_10770:
        /*001c*/ 	.word	0x00000000
        /*0020*/ 	.short	0x0005
        /*0022*/ 	.short	0x001c
        /*0024*/ 	.byte	0x00, 0xf0, 0x21, 0x00


	//----- nvinfo : EIATTR_KPARAM_INFO
	.align		4
.L_10771:
        /*0028*/ 	.byte	0x04, 0x17
        /*002a*/ 	.short	(.L_10773 - .L_10772)
.L_10772:
        /*002c*/ 	.word	0x00000000
        /*0030*/ 	.short	0x0004
        /*0032*/ 	.short	0x0019
        /*0034*/ 	.byte	0x00, 0xf0, 0x05, 0x00


	//----- nvinfo : EIATTR_KPARAM_INFO
	.align		4
.L_10773:
        /*0038*/ 	.byte	0x04, 0x17
        /*003a*/ 	.short	(.L_10775 - .L_10774)
.L_10774:
        /*003c*/ 	.word	0x00000000
        /*0040*/ 	.short	0x0003
        /*0042*/ 	.short	0x0018
        /*0044*/ 	.byte	0x00, 0xf0, 0x05, 0x00


	//----- nvinfo : EIATTR_KPARAM_INFO
	.align		4
.L_10775:
        /*0048*/ 	.byte	0x04, 0x17
        /*004a*/ 	.short	(.L_10777 - .L_10776)
.L_10776:
        /*004c*/ 	.word	0x00000000
        /*0050*/ 	.short	0x0002
        /*0052*/ 	.short	0x0008
        /*0054*/ 	.byte	0x00, 0xf0, 0x41, 0x00


	//----- nvinfo : EIATTR_KPARAM_INFO
	.align		4
.L_10777:
        /*0058*/ 	.byte	0x04, 0x17
        /*005a*/ 	.short	(.L_10779 - .L_10778)
.L_10778:
        /*005c*/ 	.word	0x00000000
        /*0060*/ 	.short	0x0001
        /*0062*/ 	.short	0x0004
        /*0064*/ 	.byte	0x00, 0xf0, 0x05, 0x00


	//----- nvinfo : EIATTR_KPARAM_INFO
	.align		4
.L_10779:
        /*0068*/ 	.byte	0x04, 0x17
        /*006a*/ 	.short	(.L_10781 - .L_10780)
.L_10780:
        /*006c*/ 	.word	0x00000000
        /*0070*/ 	.short	0x0000
        /*0072*/ 	.short	0x0000
        /*0074*/ 	.byte	0x00, 0xf0, 0x11, 0x00


	//----- nvinfo : EIATTR_SPARSE_MMA_MASK
	.align		4
.L_10781:
        /*0078*/ 	.byte	0x03, 0x50
        /*007a*/ 	.short	0x0000


	//----- nvinfo : EIATTR_MAXREG_COUNT
	.align		4
        /*007c*/ 	.byte	0x03, 0x1b
        /*007e*/ 	.short	0x00ff


	//----- nvinfo : EIATTR_EXTERNS
	.align		4
        /*0080*/ 	.byte	0x04, 0x0f
        /*0082*/ 	.short	(.L_10783 - .L_10782)


	//   ....[0]....
	.align		4
.L_10782:
        /*0084*/ 	.word	index@(__assertfail)


	//----- nvinfo : EIATTR_MERCURY_ISA_VERSION
	.align		4
.L_10783:
        /*0088*/ 	.byte	0x03, 0x5f
        /*008a*/ 	.short	0x0101


	//----- nvinfo : EIATTR_SYSCALL_OFFSETS
	.align		4
        /*008c*/ 	.byte	0x04, 0x46
        /*008e*/ 	.short	(.L_10785 - .L_10784)


	//   ....[0]....
.L_10784:
        /*0090*/ 	.word	0x00000f50


	//   ....[1]....
        /*0094*/ 	.word	0x00001ea0


	//   ....[2]....
        /*0098*/ 	.word	0x00002e00


	//   ....[3]....
        /*009c*/ 	.word	0x00003d30


	//   ....[4]....
        /*00a0*/ 	.word	0x00004d60


	//   ....[5]....
        /*00a4*/ 	.word	0x00005d60


	//   ....[6]....
        /*00a8*/ 	.word	0x00006d50


	//   ....[7]....
        /*00ac*/ 	.word	0x00007d50


	//----- nvinfo : EIATTR_EXIT_INSTR_OFFSETS
	.align		4
.L_10785:
        /*00b0*/ 	.byte	0x04, 0x1c
        /*00b2*/ 	.short	(.L_10787 - .L_10786)


	//   ....[0]....
.L_10786:
        /*00b4*/ 	.word	0x00006e00


	//   ....[1]....
        /*00b8*/ 	.word	0x00006f40


	//   ....[2]....
        /*00bc*/ 	.word	0x00006f60


	//   ....[3]....
        /*00c0*/ 	.word	0x00007000


	//   ....[4]....
        /*00c4*/ 	.word	0x00007030


	//   ....[5]....
        /*00c8*/ 	.word	0x00007060


	//   ....[6]....
        /*00cc*/ 	.word	0x00007100


	//   ....[7]....
        /*00d0*/ 	.word	0x00007150


	//   ....[8]....
        /*00d4*/ 	.word	0x00007200


	//   ....[9]....
        /*00d8*/ 	.word	0x00007260


	//   ....[10]....
        /*00dc*/ 	.word	0x000072a0


	//   ....[11]....
        /*00e0*/ 	.word	0x00007360


	//   ....[12]....
        /*00e4*/ 	.word	0x000073b0


	//   ....[13]....
        /*00e8*/ 	.word	0x00007550


	//   ....[14]....
        /*00ec*/ 	.word	0x000076c0


	//   ....[15]....
        /*00f0*/ 	.word	0x00007710


	//   ....[16]....
        /*00f4*/ 	.word	0x000077c0


	//   ....[17]....
        /*00f8*/ 	.word	0x00007950


	//   ....[18]....
        /*00fc*/ 	.word	0x00007ae0


	//   ....[19]....
        /*0100*/ 	.word	0x00007c50


	//   ....[20]....
        /*0104*/ 	.word	0x00007d60


	//   ....[21]....
        /*0108*/ 	.word	0x00007da0


	//   ....[22]....
        /*010c*/ 	.word	0x00007dd0


	//----- nvinfo : EIATTR_MAX_THREADS
	.align		4
.L_10787:
        /*0110*/ 	.byte	0x04, 0x05
        /*0112*/ 	.short	(.L_10789 - .L_10788)
.L_10788:
        /*0114*/ 	.word	0x00000080
        /*0118*/ 	.word	0x00000001
        /*011c*/ 	.word	0x00000001


	//----- nvinfo : EIATTR_CRS_STACK_SIZE
	.align		4
.L_10789:
        /*0120*/ 	.byte	0x04, 0x1e
        /*0122*/ 	.short	(.L_10791 - .L_10790)
.L_10790:
        /*0124*/ 	.word	0x00000000


	//----- nvinfo : EIATTR_CBANK_PARAM_SIZE
	.align		4
.L_10791:
        /*0128*/ 	.byte	0x03, 0x19
        /*012a*/ 	.short	0x002c


	//----- nvinfo : EIATTR_PARAM_CBANK
	.align		4
        /*012c*/ 	.byte	0x04, 0x0a
        /*012e*/ 	.short	(.L_10793 - .L_10792)
	.align		4
.L_10792:
        /*0130*/ 	.word	index@(.nv.constant0._ZN2at6native27unrolled_elementwise_kernelIZZZNS0_23bitwise_not_kernel_cudaERNS_18TensorIteratorBaseEENKUlvE_clEvENKUlvE_clEvEUlhE_St5arrayIPcLm2EELi4E23TrivialOffsetCalculatorILi1EjESB_NS0_6memory12LoadWithCastILi1EEENSC_13StoreWithCastILi1EEEEEviT_T0_T2_T3_T4_T5_)
        /*0134*/ 	.short	0x0210
        /*0136*/ 	.short	0x002c


	//----- nvinfo : EIATTR_SW_WAR
	.align		4
.L_10793:
        /*0138*/ 	.byte	0x04, 0x36
        /*013a*/ 	.short	(.L_10795 - .L_10794)
.L_10794:
        /*013c*/ 	.word	0x00000008
.L_10795:


//--------------------- .nv.info._ZN2at6native18elementwise_kernelILi128ELi4EZNS0_22gpu_kernel_impl_nocastIZZZNS0_23bitwise_not_kernel_cudaERNS_18TensorIteratorBaseEENKUlvE_clEvENKUlvE_clEvEUlhE_EEvS4_RKT_EUliE_EEviT1_ --------------------------
	.section	.nv.info._ZN2at6native18elementwise_kernelILi128ELi4EZNS0_22gpu_kernel_impl_nocastIZZZNS0_23bitwise_not_kernel_cudaERNS_18TensorIteratorBaseEENKUlvE_clEvENKUlvE_clEvEUlhE_EEvS4_RKT_EUliE_EEviT1_,"",@"SHT_CUDA_INFO"
	.sectionflags	@""
	.align	4


	//----- nvinfo : EIATTR_CUDA_API_VERSION
	.align		4
        /*0000*/ 	.byte	0x04, 0x37
        /*0002*/ 	.short	(.L_10797 - .L_10796)
.L_10796:
        /*0004*/ 	.word	0x00000082


	//----- nvinfo : EIATTR_KPARAM_INFO
	.align		4
.L_10797:
        /*0008*/ 	.byte	0x04, 0x17
        /*000a*/ 	.short	(.L_10799 - .L_10798)
.L_10798:
        /*000c*/ 	.word	0x00000000
        /*0010*/ 	.short	0x0001
        /*0012*/ 	.short	0x0008
        /*0014*/ 	.byte	0x00, 0xf0, 0x61, 0x08


	//----- nvinfo : EIATTR_KPARAM_INFO
	.align		4
.L_10799:
        /*0018*/ 	.byte	0x04, 0x17
        /*001a*/ 	.short	(.L_10801 - .L_10800)
.L_10800:
        /*001c*/ 	.word	0x00000000
        /*0020*/ 	.short	0x0000
        /*0022*/ 	.short	0x0000
        /*0024*/ 	.byte	0x00, 0xf0, 0x11, 0x00


	//----- nvinfo : EIATTR_SPARSE_MMA_MASK
	.align		4
.L_10801:
        /*0028*/ 	.byte	0x03, 0x50
        /*002a*/ 	.short	0x0000


	//----- nvinfo : EIATTR_MAXREG_COUNT
	.align		4
        /*002c*/ 	.byte	0x03, 0x1b
        /*002e*/ 	.short	0x0080


	//----- nvinfo : EIATTR_MERCURY_ISA_VERSION
	.align		4
        /*0030*/ 	.byte	0x03, 0x5f
        /*0032*/ 	.short	0x0101


	//----- nvinfo : EIATTR_EXIT_INSTR_OFFSETS
	.align		4
        /*0034*/ 	.byte	0x04, 0x1c
        /*0036*/ 	.short	(.L_10803 - .L_10802)


	//   ....[0]....
.L_10802:
        /*0038*/ 	.word	0x00003b90


	//   ....[1]....
        /*003c*/ 	.word	0x00004f10


	//----- nvinfo : EIATTR_MAX_THREADS
	.align		4
.L_10803:
        /*0040*/ 	.byte	0x04, 0x05
        /*0042*/ 	.short	(.L_10805 - .L_10804)
.L_10804:
        /*0044*/ 	.word	0x00000080
        /*0048*/ 	.word	0x00000001
        /*004c*/ 	.word	0x00000001


	//----- nvinfo : EIATTR_CRS_STACK_SIZE
	.align		4
.L_10805:
        /*0050*/ 	.byte	0x04, 0x1e
        /*0052*/ 	.short	(.L_10807 - .L_10806)
.L_10806:
        /*0054*/ 	.word	0x00000000


	//----- nvinfo : EIATTR_CBANK_PARAM_SIZE
	.align		4
.L_10807:
        /*0058*/ 	.byte	0x03, 0x19
        /*005a*/ 	.short	0x0220


	//----- nvinfo : EIATTR_PARAM_CBANK
	.align		4
        /*005c*/ 	.byte	0x04, 0x0a
        /*005e*/ 	.short	(.L_10809 - .L_10808)
	.align		4
.L_10808:
        /*0060*/ 	.word	index@(.nv.constant0._ZN2at6native18elementwise_kernelILi128ELi4EZNS0_22gpu_kernel_impl_nocastIZZZNS0_23bitwise_not_kernel_cudaERNS_18TensorIteratorBaseEENKUlvE_clEvENKUlvE_clEvEUlhE_EEvS4_RKT_EUliE_EEviT1_)
        /*0064*/ 	.short	0x0210
        /*0066*/ 	.short	0x0220


	//----- nvinfo : EIATTR_SW_WAR
	.align		4
.L_10809:
        /*0068*/ 	.byte	0x04, 0x36
        /*006a*/ 	.short	(.L_10811 - .L_10810)
.L_10810:
        /*006c*/ 	.word	0x00000008
.L_10811:


//--------------------- .nv.info._ZN2at6native27unrolled_elementwise_kernelIZZZNS0_23bitwise_not_kernel_cudaERNS_18TensorIteratorBaseEENKUlvE_clEvENKUlvE_clEvEUlhE_St5arrayIPcLm2EELi4E23TrivialOffsetCalculatorILi1EjESB_NS0_6memory15LoadWithoutCastENSC_16StoreWithoutCastEEEviT_T0_T2_T3_T4_T5_ --------------------------
	.section	.nv.info._ZN2at6native27unrolled_elementwise_kernelIZZZNS0_23bitwise_not_kernel_cudaERNS_18TensorIteratorBaseEENKUlvE_clEvENKUlvE_clEvEUlhE_St5arrayIPcLm2EELi4E23TrivialOffsetCalculatorILi1EjESB_NS0_6memory15LoadWithoutCastENSC_16StoreWithoutCastEEEviT_T0_T2_T3_T4_T5_,"",@"SHT_CUDA_INFO"
	.sectionflags	@""
	.align	4


	//----- nvinfo : EIATTR_CUDA_API_VERSION
	.align		4
        /*0000*/ 	.byte	0x04, 0x37
        /*0002*/ 	.short	(.L_10813 - .L_10812)
.L_10812:
        /*0004*/ 	.word	0x00000082


	//----- nvinfo : EIATTR_KPARAM_INFO
	.align		4
.L_10813:
        /*0008*/ 	.byte	0x04, 0x17
        /*000a*/ 	.short	(.L_10815 - .L_10814)
.L_10814:
        /*000c*/ 	.word	0x00000000
        /*0010*/ 	.short	0x0006
        /*0012*/ 	.short	0x001b
        /*0014*/ 	.byte	0x00, 0xf0, 0x05, 0x00


	//----- nvinfo : EIATTR_KPARAM_INFO
	.align		4
.L_10815:
        /*0018*/ 	.byte	0x04, 0x17
        /*001a*/ 	.short	(.L_10817 - .L_10816)
.L_10816:
        /*001c*/ 	.word	0x00000000
        /*0020*/ 	.short	0x0005
        /*0022*/ 	.short	0x001a
        /*0024*/ 	.byte	0x00, 0xf0, 0x05, 0x00


	//----- nvinfo : EIATTR_KPARAM_INFO
	.align		4
.L_10817:
        /*0028*/ 	.byte	0x04, 0x17
        /*002a*/ 	.short	(.L_10819 - .L_10818)
.L_10818:
        /*002c*/ 	.word	0x00000000
        /*0030*/ 	.short	0x0004
        /*0032*/ 	.short	0x0019
        /*0034*/ 	.byte	0x00, 0xf0, 0x05, 0x00


	//----- nvinfo : EIATTR_KPARAM_INFO
	.align		4
.L_10819:
        /*0038*/ 	.byte	0x04, 0x17
        /*003a*/ 	.short	(.L_10821 - .L_10820)
.L_10820:
        /*003c*/ 	.word	0x00000000
        /*0040*/ 	.short	0x0003
        /*0042*/ 	.short	0x0018
        /*0044*/ 	.byte	0x00, 0xf0, 0x05, 0x00


	//----- nvinfo : EIATTR_KPARAM_INFO
	.align		4
.L_10821:
        /*0048*/ 	.byte	0x04, 0x17
        /*004a*/ 	.short	(.L_10823 - .L_10822)
.L_10822:
        /*004c*/ 	.word	0x00000000
        /*0050*/ 	.short	0x0002
        /*0052*/ 	.short	0x0008
        /*0054*/ 	.byte	0x00, 0xf0, 0x41, 0x00


	//----- nvinfo : EIATTR_KPARAM_INFO
	.align		4
.L_10823:
        /*0058*/ 	.byte	0x04, 0x17
        /*005a*/ 	.short	(.L_10825 - .L_10824)
.L_10824:
        /*005c*/ 	.word	0x00000000
        /*0060*/ 	.short	0x0001
        /*0062*/ 	.short	0x0004
        /*0064*/ 	.byte	0x00, 0xf0, 0x05, 0x00


	//----- nvinfo : EIATTR_KPARAM_INFO
	.align		4
.L_10825:
        /*0068*/ 	.byte	0x04, 0x17
        /*006a*/ 	.short	(.L_10827 - .L_10826)
.L_10826:
        /*006c*/ 	.word	0x00000000
        /*0070*/ 	.short	0x0000
        /*0072*/ 	.short	0x0000
        /*0074*/ 	.byte	0x00, 0xf0, 0x11, 0x00


	//----- nvinfo : EIATTR_SPARSE_MMA_MASK
	.align		4
.L_10827:
        /*0078*/ 	.byte	0x03, 0x50
        /*007a*/ 	.short	0x0000


	//----- nvinfo : EIATTR_MAXREG_COUNT
	.align		4
        /*007c*/ 	.byte	0x03, 0x1b
        /*007e*/ 	.short	0x00ff


	//----- nvinfo : EIATTR_MERCURY_ISA_VERSION
	.align		4
        /*0080*/ 	.byte	0x03, 0x5f
        /*0082*/ 	.short	0x0101


	//----- nvinfo : EIATTR_EXIT_INSTR_OFFSETS
	.align		4
        /*0084*/ 	.byte	0x04, 0x1c
        /*0086*/ 	.short	(.L_10829 - .L_10828)


	//   ....[0]....
.L_10828:
        /*0088*/ 	.word	0x00000430


	//   ....[1]....
        /*008c*/ 	.word	0x000004c0


	//----- nvinfo : EIATTR_MAX_THREADS
	.align		4
.L_10829:
        /*0090*/ 	.byte	0x04, 0x05
        /*0092*/ 	.short	(.L_10831 - .L_10830)
.L_10830:
        /*0094*/ 	.word	0x00000080
        /*0098*/ 	.word	0x00000001
        /*009c*/ 	.word	0x00000001


	//----- nvinfo : EIATTR_CRS_STACK_SIZE
	.align		4
.L_10831:
        /*00a0*/ 	.byte	0x04, 0x1e
        /*00a2*/ 	.short	(.L_10833 - .L_10832)
.L_10832:
        /*00a4*/ 	.word	0x00000000


	//----- nvinfo : EIATTR_CBANK_PARAM_SIZE
	.align		4
.L_10833:
        /*00a8*/ 	.byte	0x03, 0x19
        /*00aa*/ 	.short	0x001c


	//----- nvinfo : EIATTR_PARAM_CBANK
	.align		4
        /*00ac*/ 	.byte	0x04, 0x0a
        /*00ae*/ 	.short	(.L_10835 - .L_10834)
	.align		4
.L_10834:
        /*00b0*/ 	.word	index@(.nv.constant0._ZN2at6native27unrolled_elementwise_kernelIZZZNS0_23bitwise_not_kernel_cudaERNS_18TensorIteratorBaseEENKUlvE_clEvENKUlvE_clEvEUlhE_St5arrayIPcLm2EELi4E23TrivialOffsetCalculatorILi1EjESB_NS0_6memory15LoadWithoutCastENSC_16StoreWithoutCastEEEviT_T0_T2_T3_T4_T5_)
        /*00b4*/ 	.short	0x0210
        /*00b6*/ 	.short	0x001c


	//----- nvinfo : EIATTR_SW_WAR
	.align		4
.L_10835:
        /*00b8*/ 	.byte	0x04, 0x36
        /*00ba*/ 	.short	(.L_10837 - .L_10836)
.L_10836:
        /*00bc*/ 	.word	0x00000008
.L_10837:


//--------------------- .nv.info._ZN2at6native29vectorized_elementwise_kernelILi2EZZZNS0_23bitwise_not_kernel_cudaERNS_18TensorIteratorBaseEENKUlvE_clEvENKUlvE_clEvEUlhE_St5arrayIPcLm2EEEEviT0_T1_ --------------------------
	.section	.nv.info._ZN2at6native29vectorized_elementwise_kernelILi2EZZZNS0_23bitwise_not_kernel_cudaERNS_18TensorIteratorBaseEENKUlvE_clEvENKUlvE_clEvEUlhE_St5arrayIPcLm2EEEEviT0_T1_,"",@"SHT_CUDA_INFO"
	.sectionflags	@""
	.align	4


	//----- nvinfo : EIATTR_CUDA_API_VERSION
	.align		4
        /*0000*/ 	.byte	0x04, 0x37
        /*0002*/ 	.short	(.L_10839 - .L_10838)
.L_10838:
        /*0004*/ 	.word	0x00000082


	//----- nvinfo : EIATTR_KPARAM_INFO
	.align		4
.L_10839:
        /*0008*/ 	.byte	0x04, 0x17
        /*000a*/ 	.short	(.L_10841 - .L_10840)
.L_10840:
        /*000c*/ 	.word	0x00000000
        /*0010*/ 	.short	0x0002
        /*0012*/ 	.short	0x0008
        /*0014*/ 	.byte	0x00, 0xf0, 0x41, 0x00


	//----- nvinfo : EIATTR_KPARAM_INFO
	.align		4
.L_10841:
        /*0018*/ 	.byte	0x04, 0x17
        /*001a*/ 	.short	(.L_10843 - .L_10842)
.L_10842:
        /*001c*/ 	.word	0x00000000
        /*0020*/ 	.short	0x0001
        /*0022*/ 	.short	0x0004
        /*0024*/ 	.byte	0x00, 0xf0, 0x05, 0x00


	//----- nvinfo : EIATTR_KPARAM_INFO
	.align		4
.L_10843:
        /*0028*/ 	.byte	0x04, 0x17
        /*002a*/ 	.short	(.L_10845 - .L_10844)
.L_10844:
        /*002c*/ 	.word	0x00000000
        /*0030*/ 	.short	0x0000
        /*0032*/ 	.short	0x0000
        /*0034*/ 	.byte	0x00, 0xf0, 0x11, 0x00


	//----- nvinfo : EIATTR_SPARSE_MMA_MASK
	.align		4
.L_10845:
        /*0038*/ 	.byte	0x03, 0x50
        /*003a*/ 	.short	0x0000


	//----- nvinfo : EIATTR_MAXREG_COUNT
	.align		4
        /*003c*/ 	.byte	0x03, 0x1b
        /*003e*/ 	.short	0x00ff


	//----- nvinfo : EIATTR_MERCURY_ISA_VERSION
	.align		4
        /*0040*/ 	.byte	0x03, 0x5f
        /*0042*/ 	.short	0x0101


	//----- nvinfo : EIATTR_EXIT_INSTR_OFFSETS
	.align		4
        /*0044*/ 	.byte	0x04, 0x1c
        /*0046*/ 	.short	(.L_10847 - .L_10846)


	//   ....[0]....
.L_10846:
        /*0048*/ 	.word	0x00000310


	//   ....[1]....
        /*004c*/ 	.word	0x00000c60


	//   ....[2]....
        /*0050*/ 	.word	0x00000cc0


	//----- nvinfo : EIATTR_MAX_THREADS
	.align		4
.L_10847:
        /*0054*/ 	.byte	0x04, 0x05
        /*0056*/ 	.short	(.L_10849 - .L_10848)
.L_10848:
        /*0058*/ 	.word	0x00000080
        /*005c*/ 	.word	0x00000001
        /*0060*/ 	.word	0x00000001


	//----- nvinfo : EIATTR_CRS_STACK_SIZE
	.align		4
.L_10849:
        /*0064*/ 	.byte	0x04, 0x1e
        /*0066*/ 	.short	(.L_10851 - .L_10850)
.L_10850:
        /*0068*/ 	.word	0x00000000


	//----- nvinfo : EIATTR_CBANK_PARAM_SIZE
	.align		4
.L_10851:
        /*006c*/ 	.byte	0x03, 0x19
        /*006e*/ 	.short	0x0018


	//----- nvinfo : EIATTR_PARAM_CBANK
	.align		4
        /*0070*/ 	.byte	0x04, 0x0a
        /*0072*/ 	.short	(.L_10853 - .L_10852)
	.align		4
.L_10852:
        /*0074*/ 	.word	index@(.nv.constant0._ZN2at6native29vectorized_elementwise_kernelILi2EZZZNS0_23bitwise_not_kernel_cudaERNS_18TensorIteratorBaseEENKUlvE_clEvENKUlvE_clEvEUlhE_St5arrayIPcLm2EEEEviT0_T1_)
        /*0078*/ 	.short	0x0210
        /*007a*/ 	.short	0x0018


	//----- nvinfo : EIATTR_SW_WAR
	.align		4
.L_10853:
        /*007c*/ 	.byte	0x04, 0x36
        /*007e*/ 	.short	(.L_10855 - .L_10854)
.L_10854:
        /*0080*/ 	.word	0x00000008
.L_10855:


//--------------------- .nv.info._ZN2at6native29vectorized_elementwise_kernelILi4EZZZNS0_23bitwise_not_kernel_cudaERNS_18TensorIteratorBaseEENKUlvE_clEvENKUlvE_clEvEUlhE_St5arrayIPcLm2EEEEviT0_T1_ --------------------------
	.section	.nv.info._ZN2at6native29vectorized_elementwise_kernelILi4EZZZNS0_23bitwise_not_kernel_cudaERNS_18TensorIteratorBaseEENKUlvE_clEvENKUlvE_clEvEUlhE_St5arrayIPcLm2EEEEviT0_T1_,"",@"SHT_CUDA_INFO"
	.sectionflags	@""
	.align	4


	//----- nvinfo : EIATTR_CUDA_API_VERSION
	.align		4
        /*0000*/ 	.byte	0x04, 0x37
        /*0002*/ 	.short	(.L_10857 - .L_10856)
.L_10856:
        /*0004*/ 	.word	0x00000082


	//----- nvinfo : EIATTR_KPARAM_INFO
	.align		4
.L_10857:
        /*0008*/ 	.byte	0x04, 0x17
        /*000a*/ 	.short	(.L_10859 - .L_10858)
.L_10858:
        /*000c*/ 	.word	0x00000000
        /*0010*/ 	.short	0x0002
        /*0012*/ 	.short	0x0008
        /*0014*/ 	.byte	0x00, 0xf0, 0x41, 0x00


	//----- nvinfo : EIATTR_KPARAM_INFO
	.align		4
.L_10859:
        /*0018*/ 	.byte	0x04, 0x17
        /*001a*/ 	.short	(.L_10861 - .L_10860)
.L_10860:
        /*001c*/ 	.word	0x00000000
        /*0020*/ 	.short	0x0001
        /*0022*/ 	.short	0x0004
        /*0024*/ 	.byte	0x00, 0xf0, 0x05, 0x00


	//----- nvinfo : EIATTR_KPARAM_INFO
	.align		4
.L_10861:
        /*0028*/ 	.byte	0x04, 0x17
        /*002a*/ 	.short	(.L_10863 - .L_10862)
.L_10862:
        /*002c*/ 	.word	0x00000000
        /*0030*/ 	.short	0x0000
        /*0032*/ 	.short	0x0000
        /*0034*/ 	.byte	0x00, 0xf0, 0x11, 0x00


	//----- nvinfo : EIATTR_SPARSE_MMA_MASK
	.align		4
.L_10863:
        /*0038*/ 	.byte	0x03, 0x50
        /*003a*/ 	.short	0x0000


	//----- nvinfo : EIATTR_MAXREG_COUNT
	.align		4
        /*003c*/ 	.byte	0x03, 0x1b
        /*003e*/ 	.short	0x00ff


	//----- nvinfo : EIATTR_MERCURY_ISA_VERSION
	.align		4
        /*0040*/ 	.byte	0x03, 0x5f
        /*0042*/ 	.short	0x0101


	//----- nvinfo : EIATTR_EXIT_INSTR_OFFSETS
	.align		4
        /*0044*/ 	.byte	0x04, 0x1c
        /*0046*/ 	.short	(.L_10865 - .L_10864)


	//   ....[0]....
.L_10864:
        /*0048*/ 	.word	0x000002f0


	//   ....[1]....
        /*004c*/ 	.word	0x00000c40


	//   ....[2]....
        /*0050*/ 	.word	0x00000ca0


	//----- nvinfo : EIATTR_MAX_THREADS
	.align		4
.L_10865:
        /*0054*/ 	.byte	0x04, 0x05
        /*0056*/ 	.short	(.L_10867 - .L_10866)
.L_10866:
        /*0058*/ 	.word	0x00000080
        /*005c*/ 	.word	0x00000001
        /*0060*/ 	.word	0x00000001


	//----- nvinfo : EIATTR_CRS_STACK_SIZE
	.align		4
.L_10867:
        /*0064*/ 	.byte	0x04, 0x1e
        /*0066*/ 	.short	(.L_10869 - .L_10868)
.L_10868:
        /*0068*/ 	.word	0x00000000


	//----- nvinfo : EIATTR_CBANK_PARAM_SIZE
	.align		4
.L_10869:
        /*006c*/ 	.byte	0x03, 0x19
        /*006e*/ 	.short	0x0018


	//----- nvinfo : EIATTR_PARAM_CBANK
	.align		4
        /*0070*/ 	.byte	0x04, 0x0a
        /*0072*/ 	.short	(.L_10871 - .L_10870)
	.align		4
.L_10870:
        /*0074*/ 	.word	index@(.nv.constant0._ZN2at6native29vectorized_elementwise_kernelILi4EZZZNS0_23bitwise_not_kernel_cudaERNS_18TensorIteratorBaseEENKUlvE_clEvENKUlvE_clEvEUlhE_St5arrayIPcLm2EEEEviT0_T1_)
        /*0078*/ 	.short	0x0210
        /*007a*/ 	.short	0x0018


	//----- nvinfo : EIATTR_SW_WAR
	.align		4
.L_10871:
        /*007c*/ 	.byte	0x04, 0x36
        /*007e*/ 	.short	(.L_10873 - .L_10872)
.L_10872:
        /*0080*/ 	.word	0x00000008
.L_10873:


//--------------------- .nv.info._ZN2at6native29vectorized_elementwise_kernelILi8EZZZNS0_23bitwise_not_kernel_cudaERNS_18TensorIteratorBaseEENKUlvE_clEvENKUlvE_clEvEUlhE_St5arrayIPcLm2EEEEviT0_T1_ --------------------------
	.section	.nv.info._ZN2at6native29vectorized_elementwise_kernelILi8EZZZNS0_23bitwise_not_kernel_cudaERNS_18TensorIteratorBaseEENKUlvE_clEvENKUlvE_clEvEUlhE_St5arrayIPcLm2EEEEviT0_T1_,"",@"SHT_CUDA_INFO"
	.sectionflags	@""
	.align	4


	//----- nvinfo : EIATTR_CUDA_API_VERSION
	.align		4
        /*0000*/ 	.byte	0x04, 0x37
        /*0002*/ 	.short	(.L_10875 - .L_10874)
.L_10874:
        /*0004*/ 	.word	0x00000082


	//----- nvinfo : EIATTR_KPARAM_INFO
	.align		4
.L_10875:
        /*0008*/ 	.byte	0x04, 0x17
        /*000a*/ 	.short	(.L_10877 - .L_10876)
.L_10876:
        /*000c*/ 	.word	0x00000000
        /*0010*/ 	.short	0x0002
        /*0012*/ 	.short	0x0008
        /*0014*/ 	.byte	0x00, 0xf0, 0x41, 0x00


	//----- nvinfo : EIATTR_KPARAM_INFO
	.align		4
.L_10877:
        /*0018*/ 	.byte	0x04, 0x17
        /*001a*/ 	.short	(.L_10879 - .L_10878)
.L_10878:
        /*001c*/ 	.word	0x00000000
        /*0020*/ 	.short	0x0001
        /*0022*/ 	.short	0x0004
        /*0024*/ 	.byte	0x00, 0xf0, 0x05, 0x00


	//----- nvinfo : EIATTR_KPARAM_INFO
	.align		4
.L_10879:
        /*0028*/ 	.byte	0x04, 0x17
        /*002a*/ 	.short	(.L_10881 - .L_10880)
.L_10880:
        /*002c*/ 	.word	0x00000000
        /*0030*/ 	.short	0x0000
        /*0032*/ 	.short	0x0000
        /*0034*/ 	.byte	0x00, 0xf0, 0x11, 0x00


	//----- nvinfo : EIATTR_SPARSE_MMA_MASK
	.align		4
.L_10881:
        /*0038*/ 	.byte	0x03, 0x50
        /*003a*/ 	.short	0x0000


	//----- nvinfo : EIATTR_MAXREG_COUNT
	.align		4
        /*003c*/ 	.byte	0x03, 0x1b
        /*003e*/ 	.short	0x00ff


	//----- nvinfo : EIATTR_MERCURY_ISA_VERSION
	.align		4
        /*0040*/ 	.byte	0x03, 0x5f
        /*0042*/ 	.short	0x0101


	//----- nvinfo : EIATTR_EXIT_INSTR_OFFSETS
	.align		4
        /*0044*/ 	.byte	0x04, 0x1c
        /*0046*/ 	.short	(.L_10883 - .L_10882)


	//   ....[0]....
.L_10882:
        /*0048*/ 	.word	0x00000340


	//   ....[1]....
        /*004c*/ 	.word	0x00000c90


	//   ....[2]....
        /*0050*/ 	.word	0x00000cf0


	//----- nvinfo : EIATTR_MAX_THREADS
	.align		4
.L_10883:
        /*0054*/ 	.byte	0x04, 0x05
        /*0056*/ 	.short	(.L_10885 - .L_10884)
.L_10884:
        /*0058*/ 	.word	0x00000080
        /*005c*/ 	.word	0x00000001
        /*0060*/ 	.word	0x00000001


	//----- nvinfo : EIATTR_CRS_STACK_SIZE
	.align		4
.L_10885:
        /*0064*/ 	.byte	0x04, 0x1e
        /*0066*/ 	.short	(.L_10887 - .L_10886)
.L_10886:
        /*0068*/ 	.word	0x00000000


	//----- nvinfo : EIATTR_CBANK_PARAM_SIZE
	.align		4
.L_10887:
        /*006c*/ 	.byte	0x03, 0x19
        /*006e*/ 	.short	0x0018


	//----- nvinfo : EIATTR_PARAM_CBANK
	.align		4
        /*0070*/ 	.byte	0x04, 0x0a
        /*0072*/ 	.short	(.L_10889 - .L_10888)
	.align		4
.L_10888:
        /*0074*/ 	.word	index@(.nv.constant0._ZN2at6native29vectorized_elementwise_kernelILi8EZZZNS0_23bitwise_not_kernel_cudaERNS_18TensorIteratorBaseEENKUlvE_clEvENKUlvE_clEvEUlhE_St5arrayIPcLm2EEEEviT0_T1_)
        /*0078*/ 	.short	0x0210
        /*007a*/ 	.short	0x0018


	//----- nvinfo : EIATTR_SW_WAR
	.align		4
.L_10889:
        /*007c*/ 	.byte	0x04, 0x36
        /*007e*/ 	.short	(.L_10891 - .L_10890)
.L_10890:
        /*0080*/ 	.word	0x00000008
.L_10891:


//--------------------- .nv.info._ZN2at6native18elementwise_kernelILi128ELi4EZNS0_15gpu_kernel_implIZNS0_23bitwise_not_kernel_cudaERNS_18TensorIteratorBaseEEUlbE_EEvS4_RKT_EUliE_EEviT1_ --------------------------
	.section	.nv.info._ZN2at6native18elementwise_kernelILi128ELi4EZNS0_15gpu_kernel_implIZNS0_23bitwise_not_kernel_cudaERNS_18TensorIteratorBaseEEUlbE_EEvS4_RKT_EUliE_EEviT1_,"",@"SHT_CUDA_INFO"
	.sectionflags	@""
	.align	4


	//----- nvinfo : EIATTR_CUDA_API_VERSION
	.align		4
        /*0000*/ 	.byte	0x04, 0x37
        /*0002*/ 	.short	(.L_10893 - .L_10892)
.L_10892:
        /*0004*/ 	.word	0x00000082


	//----- nvinfo : EIATTR_KPARAM_INFO
	.align		4
.L_10893:
        /*0008*/ 	.byte	0x04, 0x17
        /*000a*/ 	.short	(.L_10895 - .L_10894)
.L_10894:
        /*000c*/ 	.word	0x00000000
        /*0010*/ 	.short	0x0001
        /*0012*/ 	.short	0x0008
        /*0014*/ 	.byte	0x00, 0xf0, 0x61, 0x08


	//----- nvinfo : EIATTR_KPARAM_INFO
	.align		4
.L_10895:
        /*0018*/ 	.byte	0x04, 0x17
        /*001a*/ 	.short	(.L_10897 - .L_10896)
.L_10896:
        /*001c*/ 	.word	0x00000000
        /*0020*/ 	.short	0x0000
        /*0022*/ 	.short	0x0000
        /*0024*/ 	.byte	0x00, 0xf0, 0x11, 0x00


	//----- nvinfo : EIATTR_SPARSE_MMA_MASK
	.align		4
.L_10897:
        /*0028*/ 	.byte	0x03, 0x50
        /*002a*/ 	.short	0x0000


	//----- nvinfo : EIATTR_MAXREG_COUNT
	.align		4
        /*002c*/ 	.byte	0x03, 0x1b
        /*002e*/ 	.short	0x0080


	//----- nvinfo : EIATTR_EXTERNS
	.align		4
        /*0030*/ 	.byte	0x04, 0x0f
        /*0032*/ 	.short	(.L_10899 - .L_10898)


	//   ....[0]....
	.align		4
.L_10898:
        /*0034*/ 	.word	index@(__assertfail)


	//----- nvinfo : EIATTR_MERCURY_ISA_VERSION
	.align		4
.L_10899:
        /*0038*/ 	.byte	0x03, 0x5f
        /*003a*/ 	.short	0x0101


	//----- nvinfo : EIATTR_SYSCALL_OFFSETS
	.align		4
        /*003c*/ 	.byte	0x04, 0x46
        /*003e*/ 	.short	(.L_10901 - .L_10900)


	//   ....[0]....
.L_10900:
        /*0040*/ 	.word	0x00002250


	//   ....[1]....
        /*0044*/ 	.word	0x000030b0


	//   ....[2]....
        /*0048*/ 	.word	0x00005330


	//   ....[3]....
        /*004c*/ 	.word	0x00006190


	//   ....[4]....
        /*0050*/ 	.word	0x00008400


	//   ....[5]....
        /*0054*/ 	.word	0x00009260


	//   ....[6]....
        /*0058*/ 	.word	0x0000b4c0


	//   ....[7]....
        /*005c*/ 	.word	0x0000c320


	//----- nvinfo : EIATTR_EXIT_INSTR_OFFSETS
	.align		4
.L_10901:
        /*0060*/ 	.byte	0x04, 0x1c
        /*0062*/ 	.short	(.L_10903 - .L_10902)


	//   ....[0]....
.L_10902:
        /*0064*/ 	.word	0x00009300


	//   ....[1]....
        /*0068*/ 	.word	0x0000b630


	//   ....[2]....
        /*006c*/ 	.word	0x0000b650


	//   ....[3]....
        /*0070*/ 	.word	0x0000b6e0


	//   ....[4]....
        /*0074*/ 	.word	0x0000b700


	//   ....[5]....
        /*0078*/ 	.word	0x0000b720


	//   ....[6]....
        /*007c*/ 	.word	0x0000b7b0


	//   ....[7]....
        /*0080*/ 	.word	0x0000b7f0


	//   ....[8]....
        /*0084*/ 	.word	0x0000b890


	//   ....[9]....
        /*0088*/ 	.word	0x0000b8e0


	//   ....[10]....
        /*008c*/ 	.word	0x0000b910


	//   ....[11]....
        /*0090*/ 	.word	0x0000b9b0


	//   ....[12]....
        /*0094*/ 	.word	0x0000b9f0


	//   ....[13]....
        /*0098*/ 	.word	0x0000bb80


	//   ....[14]....
        /*009c*/ 	.word	0x0000bce0


	//   ....[15]....
        /*00a0*/ 	.word	0x0000bd20


	//   ....[16]....
        /*00a4*/ 	.word	0x0000bdc0


	//   ....[17]....
        /*00a8*/ 	.word	0x0000bf40


	//   ....[18]....
        /*00ac*/ 	.word	0x0000c0c0


	//   ....[19]....
        /*00b0*/ 	.word	0x0000c220


	//   ....[20]....
        /*00b4*/ 	.word	0x0000c330


	//   ....[21]....
        /*00b8*/ 	.word	0x0000c360


	//   ....[22]....
        /*00bc*/ 	.word	0x0000c380


	//----- nvinfo : EIATTR_MAX_THREADS
	.align		4
.L_10903:
        /*00c0*/ 	.byte	0x04, 0x05
        /*00c2*/ 	.short	(.L_10905 - .L_10904)
.L_10904:
        /*00c4*/ 	.word	0x00000080
        /*00c8*/ 	.word	0x00000001
        /*00cc*/ 	.word	0x00000001


	//----- nvinfo : EIATTR_CRS_STACK_SIZE
	.align		4
.L_10905:
        /*00d0*/ 	.byte	0x04, 0x1e
        /*00d2*/ 	.short	(.L_10907 - .L_10906)
.L_10906:
        /*00d4*/ 	.word	0x00000000


	//----- nvinfo : EIATTR_CBANK_PARAM_SIZE
	.align		4
.L_10907:
        /*00d8*/ 	.byte	0x03, 0x19
        /*00da*/ 	.short	0x0220


	//----- nvinfo : EIATTR_PARAM_CBANK
	.align		4
        /*00dc*/ 	.byte	0x04, 0x0a
        /*00de*/ 	.short	(.L_10909 - .L_10908)
	.align		4
.L_10908:
        /*00e0*/ 	.word	index@(.nv.constant0._ZN2at6native18elementwise_kernelILi128ELi4EZNS0_15gpu_kernel_implIZNS0_23bitwise_not_kernel_cudaERNS_18TensorIteratorBaseEEUlbE_EEvS4_RKT_EUliE_EEviT1_)
        /*00e4*/ 	.short	0x0210
        /*00e6*/ 	.short	0x0220


	//----- nvinfo : EIATTR_SW_WAR
	.align		4
.L_10909:
        /*00e8*/ 	.byte	0x04, 0x36
        /*00ea*/ 	.short	(.L_10911 - .L_10910)
.L_10910:
        /*00ec*/ 	.word	0x00000008
.L_10911:


//--------------------- .nv.info._ZN2at6native27unrolled_elementwise_kernelIZNS0_23bitwise_not_kernel_cudaERNS_18TensorIteratorBaseEEUlbE_St5arrayIPcLm2EELi4E23TrivialOffsetCalculatorILi1EjES9_NS0_6memory12LoadWithCastILi1EEENSA_13StoreWithCastILi1EEEEEviT_T0_T2_T3_T4_T5_ --------------------------
	.section	.nv.info._ZN2at6native27unrolled_elementwise_kernelIZNS0_23bitwise_not_kernel_cudaERNS_18TensorIteratorBaseEEUlbE_St5arrayIPcLm2EELi4E23TrivialOffsetCalculatorILi1EjES9_NS0_6memory12LoadWithCastILi1EEENSA_13StoreWithCastILi1EEEEEviT_T0_T2_T3_T4_T5_,"",@"SHT_CUDA_INFO"
	.sectionflags	@""
	.align	4


	//----- nvinfo : EIATTR_CUDA_API_VERSION
	.align		4
        /*0000*/ 	.byte	0x04, 0x37
        /*0002*/ 	.short	(.L_10913 - .L_10912)
.L_10912:
        /*0004*/ 	.word	0x00000082


	//----- nvinfo : EIATTR_KPARAM_INFO
	.align		4
.L_10913:
        /*0008*/ 	.byte	0x04, 0x17
        /*000a*/ 	.short	(.L_10915 - .L_10914)
.L_10914:
        /*000c*/ 	.word	0x00000000
        /*0010*/ 	.short	0x0006
        /*0012*/ 	.short	0x0024
        /*0014*/ 	.byte	0x00, 0xf0, 0x21, 0x00


	//----- nvinfo : EIATTR_KPARAM_INFO
	.align		4
.L_10915:
        /*0018*/ 	.byte	0x04, 0x17
        /*001a*/ 	.short	(.L_10917 - .L_10916)
.L_10916:
        /*001c*/ 	.word	0x00000000
        /*0020*/ 	.short	0x0005
        /*0022*/ 	.short	0x001c
        /*0024*/ 	.byte	0x00, 0xf0, 0x21, 0x00


	//----- nvinfo : EIATTR_KPARAM_INFO
	.align		4
.L_10917:
        /*0028*/ 	.byte	0x04, 0x17
        /*002a*/ 	.short	(.L_10919 - .L_10918)
.L_10918:
        /*002c*/ 	.word	0x00000000
        /*0030*/ 	.short	0x0004
        /*0032*/ 	.short	0x0019
        /*0034*/ 	.byte	0x00, 0xf0, 0x05, 0x00


	//----- nvinfo : EIATTR_KPARAM_INFO
	.align		4
.L_10919:
        /*0038*/ 	.byte	0x04, 0x17
        /*003a*/ 	.short	(.L_10921 - .L_10920)
.L_10920:
        /*003c*/ 	.word	0x00000000
        /*0040*/ 	.short	0x0003
        /*0042*/ 	.short	0x0018
        /*0044*/ 	.byte	0x00, 0xf0, 0x05, 0x00


	//----- nvinfo : EIATTR_KPARAM_INFO
	.align		4
.L_10921:
        /*0048*/ 	.byte	0x04, 0x17
        /*004a*/ 	.short	(.L_10923 - .L_10922)
.L_10922:
        /*004c*/ 	.word	0x00000000
        /*0050*/ 	.short	0x0002
        /*0052*/ 	.short	0x0008
        /*0054*/ 	.byte	0x00, 0xf0, 0x41, 0x00


	//----- nvinfo : EIATTR_KPARAM_INFO
	.align		4
.L_10923:
        /*0058*/ 	.byte	0x04, 0x17
        /*005a*/ 	.short	(.L_10925 - .L_10924)
.L_10924:
        /*005c*/ 	.word	0x00000000
        /*0060*/ 	.short	0x0001
        /*0062*/ 	.short	0x0004
        /*0064*/ 	.byte	0x00, 0xf0, 0x05, 0x00


	//----- nvinfo : EIATTR_KPARAM_INFO
	.align		4
.L_10925:
        /*0068*/ 	.byte	0x04, 0x17
        /*006a*/ 	.short	(.L_10927 - .L_10926)
.L_10926:
        /*006c*/ 	.word	0x00000000
        /*0070*/ 	.short	0x0000
        /*0072*/ 	.short	0x0000
        /*0074*/ 	.byte	0x00, 0xf0, 0x11, 0x00


	//----- nvinfo : EIATTR_SPARSE_MMA_MASK
	.align		4
.L_10927:
        /*0078*/ 	.byte	0x03, 0x50
        /*007a*/ 	.short	0x0000


	//----- nvinfo : EIATTR_MAXREG_COUNT
	.align		4
        /*007c*/ 	.byte	0x03, 0x1b
        /*007e*/ 	.short	0x00ff


	//----- nvinfo : EIATTR_EXTERNS
	.align		4
        /*0080*/ 	.byte	0x04, 0x0f
        /*0082*/ 	.short	(.L_10929 - .L_10928)


	//   ....[0]....
	.align		4
.L_10928:
        /*0084*/ 	.word	index@(__assertfail)


	//----- nvinfo : EIATTR_MERCURY_ISA_VERSION
	.align		4
.L_10929:
        /*0088*/ 	.byte	0x03, 0x5f
        /*008a*/ 	.short	0x0101


	//----- nvinfo : EIATTR_SYSCALL_OFFSETS
	.align		4
        /*008c*/ 	.byte	0x04, 0x46
        /*008e*/ 	.short	(.L_10931 - .L_10930)


	//   ....[0]....
.L_10930:
        /*0090*/ 	.word	0x00000f80


	//   ....[1]....
        /*0094*/ 	.word	0x00001f40


	//   ....[2]....
        /*0098*/ 	.word	0x00002f10


	//   ....[3]....
        /*009c*/ 	.word	0x00003eb0


	//   ....[4]....
        /*00a0*/ 	.word	0x00004ed0


	//   ....[5]....
        /*00a4*/ 	.word	0x00005da0


	//   ....[6]....
        /*00a8*/ 	.word	0x00006c50


	//   ....[7]....
        /*00ac*/ 	.word	0x00007b00


	//----- nvinfo : EIATTR_EXIT_INSTR_OFFSETS
	.align		4
.L_10931:
        /*00b0*/ 	.byte	0x04, 0x1c
        /*00b2*/ 	.short	(.L_10933 - .L_10932)


	//   ....[0]....
.L_10932:
        /*00b4*/ 	.word	0x00006ce0


	//   ....[1]....
        /*00b8*/ 	.word	0x00006e10


	//   ....[2]....
        /*00bc*/ 	.word	0x00006e30


	//   ....[3]....
        /*00c0*/ 	.word	0x00006ec0


	//   ....[4]....
        /*00c4*/ 	.word	0x00006ee0


	//   ....[5]....
        /*00c8*/ 	.word	0x00006f00


	//   ....[6]....
        /*00cc*/ 	.word	0x00006f90


	//   ....[7]....
        /*00d0*/ 	.word	0x00006fd0


	//   ....[8]....
        /*00d4*/ 	.word	0x00007070


	//   ....[9]....
        /*00d8*/ 	.word	0x000070c0


	//   ....[10]....
        /*00dc*/ 	.word	0x000070f0


	//   ....[11]....
        /*00e0*/ 	.word	0x00007190


	//   ....[12]....
        /*00e4*/ 	.word	0x000071d0


	//   ....[13]....
        /*00e8*/ 	.word	0x00007360


	//   ....[14]....
        /*00ec*/ 	.word	0x000074c0


	//   ....[15]....
        /*00f0*/ 	.word	0x00007500


	//   ....[16]....
        /*00f4*/ 	.word	0x000075a0


	//   ....[17]....
        /*00f8*/ 	.word	0x00007720


	//   ....[18]....
        /*00fc*/ 	.word	0x000078a0


	//   ....[19]....
        /*0100*/ 	.word	0x00007a00


	//   ....[20]....
        /*0104*/ 	.word	0x00007b10


	//   ....[21]....
        /*0108*/ 	.word	0x00007b40


	//   ....[22]....
        /*010c*/ 	.word	0x00007b60


	//----- nvinfo : EIATTR_MAX_THREADS
	.align		4
.L_10933:
        /*0110*/ 	.byte	0x04, 0x05
        /*0112*/ 	.short	(.L_10935 - .L_10934)
.L_10934:
        /*0114*/ 	.word	0x00000080
        /*0118*/ 	.word	0x00000001
        /*011c*/ 	.word	0x00000001


	//----- nvinfo : EIATTR_CRS_STACK_SIZE
	.align		4
.L_10935:
        /*0120*/ 	.byte	0x04, 0x1e
        /*0122*/ 	.short	(.L_10937 - .L_10936)
.L_10936:
        /*0124*/ 	.word	0x00000000


	//----- nvinfo : EIATTR_CBANK_PARAM_SIZE
	.align		4
.L_10937:
        /*0128*/ 	.byte	0x03, 0x19
        /*012a*/ 	.short	0x002c


	//----- nvinfo : EIATTR_PARAM_CBANK
	.align		4
        /*012c*/ 	.byte	0x04, 0x0a
        /*012e*/ 	.short	(.L_10939 - .L_10938)
	.align		4
.L_10938:
        /*0130*/ 	.word	index@(.nv.constant0._ZN2at6native27unrolled_elementwise_kernelIZNS0_23bitwise_not_kernel_cudaERNS_18TensorIteratorBaseEEUlbE_St5arrayIPcLm2EELi4E23TrivialOffsetCalculatorILi1EjES9_NS0_6memory12LoadWithCastILi1EEENSA_13StoreWithCastILi1EEEEEviT_T0_T2_T3_T4_T5_)
        /*0134*/ 	.short	0x0210
        /*0136*/ 	.short	0x002c


	//----- nvinfo : EIATTR_SW_WAR
	.align		4
.L_10939:
        /*0138*/ 	.byte	0x04, 0x36
        /*013a*/ 	.short	(.L_10941 - .L_10940)
.L_10940:
        /*013c*/ 	.word	0x00000008
.L_10941:


//--------------------- .nv.info._ZN2at6native18elementwise_kernelILi128ELi4EZNS0_22gpu_kernel_impl_nocastIZNS0_23bitwise_not_kernel_cudaERNS_18TensorIteratorBaseEEUlbE_EEvS4_RKT_EUliE_EEviT1_ --------------------------
	.section	.nv.info._ZN2at6native18elementwise_kernelILi128ELi4EZNS0_22gpu_kernel_impl_nocastIZNS0_23bitwise_not_kernel_cudaERNS_18TensorIteratorBaseEEUlbE_EEvS4_RKT_EUliE_EEviT1_,"",@"SHT_CUDA_INFO"
	.sectionflags	@""
	.align	4


	//----- nvinfo : EIATTR_CUDA_API_VERSION
	.align		4
        /*0000*/ 	.byte	0x04, 0x37
        /*0002*/ 	.short	(.L_10943 - .L_10942)
.L_10942:
        /*0004*/ 	.word	0x00000082


	//----- nvinfo : EIATTR_KPARAM_INFO
	.align		4
.L_10943:
        /*0008*/ 	.byte	0x04, 0x17
        /*000a*/ 	.short	(.L_10945 - .L_10944)
.L_10944:
        /*000c*/ 	.word	0x00000000
        /*0010*/ 	.short	0x0001
        /*0012*/ 	.short	0x0008
        /*0014*/ 	.byte	0x00, 0xf0, 0x61, 0x08


	//----- nvinfo : EIATTR_KPARAM_INFO
	.align		4
.L_10945:
        /*0018*/ 	.byte	0x04, 0x17
        /*001a*/ 	.short	(.L_10947 - .L_10946)
.L_10946:
        /*001c*/ 	.word	0x00000000
        /*0020*/ 	.short	0x0000
        /*0022*/ 	.short	0x0000
        /*0024*/ 	.byte	0x00, 0xf0, 0x11, 0x00


	//----- nvinfo : EIATTR_SPARSE_MMA_MASK
	.align		4
.L_10947:
        /*0028*/ 	.byte	0x03, 0x50
        /*002a*/ 	.short	0x0000


	//----- nvinfo : EIATTR_MAXREG_COUNT
	.align		4
        /*002c*/ 	.byte	0x03, 0x1b
        /*002e*/ 	.short	0x0080


	//----- nvinfo : EIATTR_MERCURY_ISA_VERSION
	.align		4
        /*0030*/ 	.byte	0x03, 0x5f
        /*0032*/ 	.short	0x0101


	//----- nvinfo : EIATTR_EXIT_INSTR_OFFSETS
	.align		4
        /*0034*/ 	.byte	0x04, 0x1c
        /*0036*/ 	.short	(.L_10949 - .L_10948)


	//   ....[0]....
.L_10948:
        /*0038*/ 	.word	0x00003bc0


	//   ....[1]....
        /*003c*/ 	.word	0x00004f50


	//----- nvinfo : EIATTR_MAX_THREADS
	.align		4
.L_10949:
        /*0040*/ 	.byte	0x04, 0x05
        /*0042*/ 	.short	(.L_10951 - .L_10950)
.L_10950:
        /*0044*/ 	.word	0x00000080
        /*0048*/ 	.word	0x00000001
        /*004c*/ 	.word	0x00000001


	//----- nvinfo : EIATTR_CRS_STACK_SIZE
	.align		4
.L_10951:
        /*0050*/ 	.byte	0x04, 0x1e
        /*0052*/ 	.short	(.L_10953 - .L_10952)
.L_10952:
        /*0054*/ 	.word	0x00000000


	//----- nvinfo : EIATTR_CBANK_PARAM_SIZE
	.align		4
.L_10953:
        /*0058*/ 	.byte	0x03, 0x19
        /*005a*/ 	.short	0x0220


	//----- nvinfo : EIATTR_PARAM_CBANK
	.align		4
        /*005c*/ 	.byte	0x04, 0x0a
        /*005e*/ 	.short	(.L_10955 - .L_10954)
	.align		4
.L_10954:
        /*0060*/ 	.word	index@(.nv.constant0._ZN2at6native18elementwise_kernelILi128ELi4EZNS0_22gpu_kernel_impl_nocastIZNS0_23bitwise_not_kernel_cudaERNS_18TensorIteratorBaseEEUlbE_EEvS4_RKT_EUliE_EEviT1_)
        /*0064*/ 	.short	0x0210
        /*0066*/ 	.short	0x0220


	//----- nvinfo : EIATTR_SW_WAR
	.align		4
.L_10955:
        /*0068*/ 	.byte	0x04, 0x36
        /*006a*/ 	.short	(.L_10957 - .L_10956)
.L_10956:
        /*006c*/ 	.word	0x00000008
.L_10957:


//--------------------- .nv.info._ZN2at6native27unrolled_elementwise_kernelIZNS0_23bitwise_not_kernel_cudaERNS_18TensorIteratorBaseEEUlbE_St5arrayIPcLm2EELi4E23TrivialOffsetCalculatorILi1EjES9_NS0_6memory15LoadWithoutCastENSA_16StoreWithoutCastEEEviT_T0_T2_T3_T4_T5_ --------------------------
	.section	.nv.info._ZN2at6native27unrolled_elementwise_kernelIZNS0_23bitwise_not_kernel_cudaERNS_18TensorIteratorBaseEEUlbE_St5arrayIPcLm2EELi4E23TrivialOffsetCalculatorILi1EjES9_NS0_6memory15LoadWithoutCastENSA_16StoreWithoutCastEEEviT_T0_T2_T3_T4_T5_,"",@"SHT_CUDA_INFO"
	.sectionflags	@""
	.align	4


	//----- nvinfo : EIATTR_CUDA_API_VERSION
	.align		4
        /*0000*/ 	.byte	0x04, 0x37
        /*0002*/ 	.short	(.L_10959 - .L_10958)
.L_10958:
        /*0004*/ 	.word	0x00000082


	//----- nvinfo : EIATTR_KPARAM_INFO
	.align		4
.L_10959:
        /*0008*/ 	.byte	0x04, 0x17
        /*000a*/ 	.short	(.L_10961 - .L_10960)
.L_10960:
        /*000c*/ 	.word	0x00000000
        /*0010*/ 	.short	0x0006
        /*0012*/ 	.short	0x001b
        /*0014*/ 	.byte	0x00, 0xf0, 0x05, 0x00


	//----- nvinfo : EIATTR_KPARAM_INFO
	.align		4
.L_10961:
        /*0018*/ 	.byte	0x04, 0x17
        /*001a*/ 	.short	(.L_10963 - .L_10962)
.L_10962:
        /*001c*/ 	.word	0x00000000
        /*0020*/ 	.short	0x0005
        /*0022*/ 	.short	0x001a
        /*0024*/ 	.byte	0x00, 0xf0, 0x05, 0x00


	//----- nvinfo : EIATTR_KPARAM_INFO
	.align		4
.L_10963:
        /*0028*/ 	.byte	0x04, 0x17
        /*002a*/ 	.short	(.L_10965 - .L_10964)
.L_10964:
        /*002c*/ 	.word	0x00000000
        /*0030*/ 	.short	0x0004
        /*0032*/ 	.short	0x0019
        /*0034*/ 	.byte	0x00, 0xf0, 0x05, 0x00


	//----- nvinfo : EIATTR_KPARAM_INFO
	.align		4
.L_10965:
        /*0038*/ 	.byte	0x04, 0x17
        /*003a*/ 	.short	(.L_10967 - .L_10966)
.L_10966:
        /*003c*/ 	.word	0x00000000
        /*0040*/ 	.short	0x0003
        /*0042*/ 	.short	0x0018
        /*0044*/ 	.byte	0x00, 0xf0, 0x05, 0x00


	//----- nvinfo : EIATTR_KPARAM_INFO
	.align		4
.L_10967:
        /*0048*/ 	.byte	0x04, 0x17
        /*004a*/ 	.short	(.L_10969 - .L_10968)
.L_10968:
        /*004c*/ 	.word	0x00000000
        /*0050*/ 	.short	0x0002
        /*0052*/ 	.short	0x0008
        /*0054*/ 	.byte	0x00, 0xf0, 0x41, 0x00


	//----- nvinfo : EIATTR_KPARAM_INFO
	.align		4
.L_10969:
        /*0058*/ 	.byte	0x04, 0x17
        /*005a*/ 	.short	(.L_10971 - .L_10970)
.L_10970:
        /*005c*/ 	.word	0x00000000
        /*0060*/ 	.short	0x0001
        /*0062*/ 	.short	0x0004
        /*0064*/ 	.byte	0x00, 0xf0, 0x05, 0x00


	//----- nvinfo : EIATTR_KPARAM_INFO
	.align		4
.L_10971:
        /*0068*/ 	.byte	0x04, 0x17
        /*006a*/ 	.short	(.L_10973 - .L_10972)
.L_10972:
        /*006c*/ 	.word	0x00000000
        /*0070*/ 	.short	0x0000
        /*0072*/ 	.short	0x0000
        /*0074*/ 	.byte	0x00, 0xf0, 0x11, 0x00


	//----- nvinfo : EIATTR_SPARSE_MMA_MASK
	.align		4
.L_10973:
        /*0078*/ 	.byte	0x03, 0x50
        /*007a*/ 	.short	0x0000


	//----- nvinfo : EIATTR_MAXREG_COUNT
	.align		4
        /*007c*/ 	.byte	0x03, 0x1b
        /*007e*/ 	.short	0x00ff


	//----- nvinfo : EIATTR_MERCURY_ISA_VERSION
	.align		4
        /*0080*/ 	.byte	0x03, 0x5f
        /*0082*/ 	.short	0x0101


	//----- nvinfo : EIATTR_EXIT_INSTR_OFFSETS
	.align		4
        /*0084*/ 	.byte	0x04, 0x1c
        /*0086*/ 	.short	(.L_10975 - .L_10974)


	//   ....[0]....
.L_10974:
        /*0088*/ 	.word	0x00000540


	//   ....[1]....
        /*008c*/ 	.word	0x000005e0


	//----- nvinfo : EIATTR_MAX_THREADS
	.align		4
.L_10975:
        /*0090*/ 	.byte	0x04, 0x05
        /*0092*/ 	.short	(.L_10977 - .L_10976)
.L_10976:
        /*0094*/ 	.word	0x00000080
        /*0098*/ 	.word	0x00000001
        /*009c*/ 	.word	0x00000001


	//----- nvinfo : EIATTR_CRS_STACK_SIZE
	.align		4
.L_10977:
        /*00a0*/ 	.byte	0x04, 0x1e
        /*00a2*/ 	.short	(.L_10979 - .L_10978)
.L_10978:
        /*00a4*/ 	.word	0x00000000


	//----- nvinfo : EIATTR_CBANK_PARAM_SIZE
	.align		4
.L_10979:
        /*00a8*/ 	.byte	0x03, 0x19
        /*00aa*/ 	.short	0x001c


	//----- nvinfo : EIATTR_PARAM_CBANK
	.align		4
        /*00ac*/ 	.byte	0x04, 0x0a
        /*00ae*/ 	.short	(.L_10981 - .L_10980)
	.align		4
.L_10980:
        /*00b0*/ 	.word	index@(.nv.constant0._ZN2at6native27unrolled_elementwise_kernelIZNS0_23bitwise_not_kernel_cudaERNS_18TensorIteratorBaseEEUlbE_St5arrayIPcLm2EELi4E23TrivialOffsetCalculatorILi1EjES9_NS0_6memory15LoadWithoutCastENSA_16StoreWithoutCastEEEviT_T0_T2_T3_T4_T5_)
        /*00b4*/ 	.short	0x0210
        /*00b6*/ 	.short	0x001c


	//----- nvinfo : EIATTR_SW_WAR
	.align		4
.L_10981:
        /*00b8*/ 	.byte	0x04, 0x36
        /*00ba*/ 	.short	(.L_10983 - .L_10982)
.L_10982:
        /*00bc*/ 	.word	0x00000008
.L_10983:


//--------------------- .nv.info._ZN2at6native29vectorized_elementwise_kernelILi2EZNS0_23bitwise_not_kernel_cudaERNS_18TensorIteratorBaseEEUlbE_St5arrayIPcLm2EEEEviT0_T1_ --------------------------
	.section	.nv.info._ZN2at6native29vectorized_elementwise_kernelILi2EZNS0_23bitwise_not_kernel_cudaERNS_18TensorIteratorBaseEEUlbE_St5arrayIPcLm2EEEEviT0_T1_,"",@"SHT_CUDA_INFO"
	.sectionflags	@""
	.align	4


	//----- nvinfo : EIATTR_CUDA_API_VERSION
	.align		4
        /*0000*/ 	.byte	0x04, 0x37
        /*0002*/ 	.short	(.L_10985 - .L_10984)
.L_10984:
        /*0004*/ 	.word	0x00000082


	//----- nvinfo : EIATTR_KPARAM_INFO
	.align		4
.L_10985:
        /*0008*/ 	.byte	0x04, 0x17
        /*000a*/ 	.short	(.L_10987 - .L_10986)
.L_10986:
        /*000c*/ 	.word	0x00000000
        /*0010*/ 	.short	0x0002
        /*0012*/ 	.short	0x0008
        /*0014*/ 	.byte	0x00, 0xf0, 0x41, 0x00


	//----- nvinfo : EIATTR_KPARAM_INFO
	.align		4
.L_10987:
        /*0018*/ 	.byte	0x04, 0x17
        /*001a*/ 	.short	(.L_10989 - .L_10988)
.L_10988:
        /*001c*/ 	.word	0x00000000
        /*0020*/ 	.short	0x0001
        /*0022*/ 	.short	0x0004
        /*0024*/ 	.byte	0x00, 0xf0, 0x05, 0x00


	//----- nvinfo : EIATTR_KPARAM_INFO
	.align		4
.L_10989:
        /*0028*/ 	.byte	0x04, 0x17
        /*002a*/ 	.short	(.L_10991 - .L_10990)
.L_10990:
        /*002c*/ 	.word	0x00000000
        /*0030*/ 	.short	0x0000
        /*0032*/ 	.short	0x0000
        /*0034*/ 	.byte	0x00, 0xf0, 0x11, 0x00


	//----- nvinfo : EIATTR_SPARSE_MMA_MASK
	.align		4
.L_10991:
        /*0038*/ 	.byte	0x03, 0x50
        /*003a*/ 	.short	0x0000


	//----- nvinfo : EIATTR_MAXREG_COUNT
	.align		4
        /*003c*/ 	.byte	0x03, 0x1b
        /*003e*/ 	.short	0x00ff


	//----- nvinfo : EIATTR_MERCURY_ISA_VERSION
	.align		4
        /*0040*/ 	.byte	0x03, 0x5f
        /*0042*/ 	.short	0x0101


	//----- nvinfo : EIATTR_EXIT_INSTR_OFFSETS
	.align		4
        /*0044*/ 	.byte	0x04, 0x1c
        /*0046*/ 	.short	(.L_10993 - .L_10992)


	//   ....[0]....
.L_10992:
        /*0048*/ 	.word	0x00000390


	//   ....[1]....
        /*004c*/ 	.word	0x00000f00


	//   ....[2]....
        /*0050*/ 	.word	0x00000f60


	//----- nvinfo : EIATTR_MAX_THREADS
	.align		4
.L_10993:
        /*0054*/ 	.byte	0x04, 0x05
        /*0056*/ 	.short	(.L_10995 - .L_10994)
.L_10994:
        /*0058*/ 	.word	0x00000080
        /*005c*/ 	.word	0x00000001
        /*0060*/ 	.word	0x00000001


	//----- nvinfo : EIATTR_CRS_STACK_SIZE
	.align		4
.L_10995:
        /*0064*/ 	.byte	0x04, 0x1e
        /*0066*/ 	.short	(.L_10997 - .L_10996)
.L_10996:
        /*0068*/ 	.word	0x00000000


	//----- nvinfo : EIATTR_CBANK_PARAM_SIZE
	.align		4
.L_10997:
        /*006c*/ 	.byte	0x03, 0x19
        /*006e*/ 	.short	0x0018


	//----- nvinfo : EIATTR_PARAM_CBANK
	.align		4
        /*0070*/ 	.byte	0x04, 0x0a
        /*0072*/ 	.short	(.L_10999 - .L_10998)
	.align		4
.L_10998:
        /*0074*/ 	.word	index@(.nv.constant0._ZN2at6native29vectorized_elementwise_kernelILi2EZNS0_23bitwise_not_kernel_cudaERNS_18TensorIteratorBaseEEUlbE_St5arrayIPcLm2EEEEviT0_T1_)
        /*0078*/ 	.short	0x0210
        /*007a*/ 	.short	0x0018


	//----- nvinfo : EIATTR_SW_WAR
	.align		4
.L_10999:
        /*007c*/ 	.byte	0x04, 0x36
        /*007e*/ 	.short	(.L_11001 - .L_11000)
.L_11000:
        /*0080*/ 	.word	0x00000008
.L_11001:


//--------------------- .nv.info._ZN2at6native29vectorized_elementwise_kernelILi4EZNS0_23bitwise_not_kernel_cudaERNS_18TensorIteratorBaseEEUlbE_St5arrayIPcLm2EEEEviT0_T1_ --------------------------
	.section	.nv.info._ZN2at6native29vectorized_elementwise_kernelILi4EZNS0_23bitwise_not_kernel_cudaERNS_18TensorIteratorBaseEEUlbE_St5arrayIPcLm2EEEEviT0_T1_,"",@"SHT_CUDA_INFO"
	.sectionflags	@""
	.align	4


	//----- nvinfo : EIATTR_CUDA_API_VERSION
	.align		4
        /*0000*/ 	.byte	0x04, 0x37
        /*0002*/ 	.short	(.L_11003 - .L_11002)
.L_11002:
        /*0004*/ 	.word	0x00000082


	//----- nvinfo : EIATTR_KPARAM_INFO
	.align		4
.L_11003:
        /*0008*/ 	.byte	0x04, 0x17
        /*000a*/ 	.short	(.L_11005 - .L_11004)
.L_11004:
        /*000c*/ 	.word	0x00000000
        /*0010*/ 	.short	0x0002
        /*0012*/ 	.short	0x0008
        /*0014*/ 	.byte	0x00, 0xf0, 0x41, 0x00


	//----- nvinfo : EIATTR_KPARAM_INFO
	.align		4
.L_11005:
        /*0018*/ 	.byte	0x04, 0x17
        /*001a*/ 	.short	(.L_11007 - .L_11006)
.L_11006:
        /*001c*/ 	.word	0x00000000
        /*0020*/ 	.short	0x0001
        /*0022*/ 	.short	0x0004
        /*0024*/ 	.byte	0x00, 0xf0, 0x05, 0x00


	//----- nvinfo : EIATTR_KPARAM_INFO
	.align		4
.L_11007:
        /*0028*/ 	.byte	0x04, 0x17
        /*002a*/ 	.short	(.L_11009 - .L_11008)
.L_11008:
        /*002c*/ 	.word	0x00000000
        /*0030*/ 	.short	0x0000
        /*0032*/ 	.short	0x0000
        /*0034*/ 	.byte	0x00, 0xf0, 0x11, 0x00


	//----- nvinfo : EIATTR_SPARSE_MMA_MASK
	.align		4
.L_11009:
        /*0038*/ 	.byte	0x03, 0x50
        /*003a*/ 	.short	0x0000


	//----- nvinfo : EIATTR_MAXREG_COUNT
	.align		4
        /*003c*/ 	.byte	0x03, 0x1b
        /*003e*/ 	.short	0x00ff


	//----- nvinfo : EIATTR_MERCURY_ISA_VERSION
	.align		4
        /*0040*/ 	.byte	0x03, 0x5f
        /*0042*/ 	.short	0x0101


	//----- nvinfo : EIATTR_EXIT_INSTR_OFFSETS
	.align		4
        /*0044*/ 	.byte	0x04, 0x1c
        /*0046*/ 	.short	(.L_11011 - .L_11010)


	//   ....[0]....
.L_11010:
        /*0048*/ 	.word	0x00000370


	//   ....[1]....
        /*004c*/ 	.word	0x00000ee0


	//   ....[2]....
        /*0050*/ 	.word	0x00000f40


	//----- nvinfo : EIATTR_MAX_THREADS
	.align		4
.L_11011:
        /*0054*/ 	.byte	0x04, 0x05
        /*0056*/ 	.short	(.L_11013 - .L_11012)
.L_11012:
        /*0058*/ 	.word	0x00000080
        /*005c*/ 	.word	0x00000001
        /*0060*/ 	.word	0x00000001


	//----- nvinfo : EIATTR_CRS_STACK_SIZE
	.align		4
.L_11013:
        /*0064*/ 	.byte	0x04, 0x1e
        /*0066*/ 	.short	(.L_11015 - .L_11014)
.L_11014:
        /*0068*/ 	.word	0x00000000


	//----- nvinfo : EIATTR_CBANK_PARAM_SIZE
	.align		4
.L_11015:
        /*006c*/ 	.byte	0x03, 0x19
        /*006e*/ 	.short	0x0018


	//----- nvinfo : EIATTR_PARAM_CBANK
	.align		4
        /*0070*/ 	.byte	0x04, 0x0a
        /*0072*/ 	.short	(.L_11017 - .L_11016)
	.align		4
.L_11016:
        /*0074*/ 	.word	index@(.nv.constant0._ZN2at6native29vectorized_elementwise_kernelILi4EZNS0_23bitwise_not_kernel_cudaERNS_18TensorIteratorBaseEEUlbE_St5arrayIPcLm2EEEEviT0_T1_)
        /*0078*/ 	.short	0x0210
        /*007a*/ 	.short	0x0018


	//----- nvinfo : EIATTR_SW_WAR
	.align		4
.L_11017:
        /*007c*/ 	.byte	0x04, 0x36
        /*007e*/ 	.short	(.L_11019 - .L_11018)
.L_11018:
        /*0080*/ 	.word	0x00000008
.L_11019:


//--------------------- .nv.info._ZN2at6native29vectorized_elementwise_kernelILi8EZNS0_23bitwise_not_kernel_cudaERNS_18TensorIteratorBaseEEUlbE_St5arrayIPcLm2EEEEviT0_T1_ --------------------------
	.section	.nv.info._ZN2at6native29vectorized_elementwise_kernelILi8EZNS0_23bitwise_not_kernel_cudaERNS_18TensorIteratorBaseEEUlbE_St5arrayIPcLm2EEEEviT0_T1_,"",@"SHT_CUDA_INFO"
	.sectionflags	@""
	.align	4


	//----- nvinfo : EIATTR_CUDA_API_VERSION
	.align		4
        /*0000*/ 	.byte	0x04, 0x37
        /*0002*/ 	.short	(.L_11021 - .L_11020)
.L_11020:
        /*0004*/ 	.word	0x00000082


	//----- nvinfo : EIATTR_KPARAM_INFO
	.align		4
.L_11021:
        /*0008*/ 	.byte	0x04, 0x17
        /*000a*/ 	.short	(.L_11023 - .L_11022)
.L_11022:
        /*000c*/ 	.word	0x00000000
        /*0010*/ 	.short	0x0002
        /*0012*/ 	.short	0x0008
        /*0014*/ 	.byte	0x00, 0xf0, 0x41, 0x00


	//----- nvinfo : EIATTR_KPARAM_INFO
	.align		4
.L_11023:
        /*0018*/ 	.byte	0x04, 0x17
        /*001a*/ 	.short	(.L_11025 - .L_11024)
.L_11024:
        /*001c*/ 	.word	0x00000000
        /*0020*/ 	.short	0x0001
        /*0022*/ 	.short	0x0004
        /*0024*/ 	.byte	0x00, 0xf0, 0x05, 0x00


	//----- nvinfo : EIATTR_KPARAM_INFO
	.align		4
.L_11025:
        /*0028*/ 	.byte	0x04, 0x17
        /*002a*/ 	.short	(.L_11027 - .L_11026)
.L_11026:
        /*002c*/ 	.word	0x00000000
        /*0030*/ 	.short	0x0000
        /*0032*/ 	.short	0x0000
        /*0034*/ 	.byte	0x00, 0xf0, 0x11, 0x00


	//----- nvinfo : EIATTR_SPARSE_MMA_MASK
	.align		4
.L_11027:
        /*0038*/ 	.byte	0x03, 0x50
        /*003a*/ 	.short	0x0000


	//----- nvinfo : EIATTR_MAXREG_COUNT
	.align		4
        /*003c*/ 	.byte	0x03, 0x1b
        /*003e*/ 	.short	0x00ff


	//----- nvinfo : EIATTR_MERCURY_ISA_VERSION
	.align		4
        /*0040*/ 	.byte	0x03, 0x5f
        /*0042*/ 	.short	0x0101


	//----- nvinfo : EIATTR_EXIT_INSTR_OFFSETS
	.align		4
        /*0044*/ 	.byte	0x04, 0x1c
        /*0046*/ 	.short	(.L_11029 - .L_11028)


	//   ....[0]....
.L_11028:
        /*0048*/ 	.word	0x00000410


	//   ....[1]....
        /*004c*/ 	.word	0x00000f80


	//   ....[2]....
        /*0050*/ 	.word	0x00000fe0


	//----- nvinfo : EIATTR_MAX_THREADS
	.align		4
.L_11029:
        /*0054*/ 	.byte	0x04, 0x05
        /*0056*/ 	.short	(.L_11031 - .L_11030)
.L_11030:
        /*0058*/ 	.word	0x00000080
        /*005c*/ 	.word	0x00000001
        /*0060*/ 	.word	0x00000001


	//----- nvinfo : EIATTR_CRS_STACK_SIZE
	.align		4
.L_11031:
        /*0064*/ 	.byte	0x04, 0x1e
        /*0066*/ 	.short	(.L_11033 - .L_11032)
.L_11032:
        /*0068*/ 	.word	0x00000000


	//----- nvinfo : EIATTR_CBANK_PARAM_SIZE
	.align		4
.L_11033:
        /*006c*/ 	.byte	0x03, 0x19
        /*006e*/ 	.short	0x0018


	//----- nvinfo : EIATTR_PARAM_CBANK
	.align		4
        /*0070*/ 	.byte	0x04, 0x0a
        /*0072*/ 	.short	(.L_11035 - .L_11034)
	.align		4
.L_11034:
        /*0074*/ 	.word	index@(.nv.constant0._ZN2at6native29vectorized_elementwise_kernelILi8EZNS0_23bitwise_not_kernel_cudaERNS_18TensorIteratorBaseEEUlbE_St5arrayIPcLm2EEEEviT0_T1_)
        /*0078*/ 	.short	0x0210
        /*007a*/ 	.short	0x0018


	//----- nvinfo : EIATTR_SW_WAR
	.align		4
.L_11035:
        /*007c*/ 	.byte	0x04, 0x36
        /*007e*/ 	.short	(.L_11037 - .L_11036)
.L_11036:
        /*0080*/ 	.word	0x00000008
.L_11037:


//--------------------- .nv.callgraph             --------------------------
	.section	.nv.callgraph,"",@"SHT_CUDA_CALLGRAPH"
	.align	4
	.sectionentsize	8
	.align		4
        /*0000*/ 	.word	0x00000000
	.align		4
        /*0004*/ 	.word	0xffffffff
	.align		4
        /*0008*/ 	.word	index@(_ZN2at6native18elementwise_kernelILi128ELi4EZNS0_15gpu_kernel_implIZZZNS0_22nan_to_num_kernel_cudaERNS_18TensorIteratorBaseESt8optionalIdES6_S6_ENKUlvE0_clEvENKUlvE2_clEvEUlN3c108BFloat16EE_EEvS4_RKT_EUliE_EEviT1_)
	.align		4
        /*000c*/ 	.word	index@(__assertfail)
	.align		4
        /*0010*/ 	.word	index@(_ZN2at6native27unrolled_elementwise_kernelIZZZNS0_22nan_to_num_kernel_cudaERNS_18TensorIteratorBaseESt8optionalIdES5_S5_ENKUlvE0_clEvENKUlvE2_clEvEUlN3c108BFloat16EE_St5arrayIPcLm2EELi4E23TrivialOffsetCalculatorILi1EjESF_NS0_6memory12LoadWithCastILi1EEENSG_13StoreWithCastILi1EEEEEviT_T0_T2_T3_T4_T5_)
	.align		4
        /*0014*/ 	.word	index@(__assertfail)
	.align		4
        /*0018*/ 	.word	index@(_ZN2at6native18elementwise_kernelILi128ELi4EZNS0_15gpu_kernel_implIZZZNS0_22nan_to_num_kernel_cudaERNS_18TensorIteratorBaseESt8optionalIdES6_S6_ENKUlvE0_clEvENKUlvE1_clEvEUlN3c104HalfEE_EEvS4_RKT_EUliE_EEviT1_)
	.align		4
        /*001c*/ 	.word	index@(__assertfail)
	.align		4
        /*0020*/ 	.word	index@(_ZN2at6native27unrolled_elementwise_kernelIZZZNS0_22nan_to_num_kernel_cudaERNS_18TensorIteratorBaseESt8optionalIdES5_S5_ENKUlvE0_clEvENKUlvE1_clEvEUlN3c104HalfEE_St5arrayIPcLm2EELi4E23TrivialOffsetCalculatorILi1EjESF_NS0_6memory12LoadWithCastILi1EEENSG_13StoreWithCastILi1EEEEEviT_T0_T2_T3_T4_T5_)
	.align		4
        /*0024*/ 	.word	index@(__assertfail)
	.align		4
        /*0028*/ 	.word	index@(_ZN2at6native18elementwise_kernelILi128ELi4EZNS0_15gpu_kernel_implIZZZNS0_22nan_to_num_kernel_cudaERNS_18TensorIteratorBaseESt8optionalIdES6_S6_ENKUlvE0_clEvENKUlvE0_clEvEUlfE_EEvS4_RKT_EUliE_EEviT1_)
	.align		4
        /*002c*/ 	.word	index@(__assertfail)
	.align		4
        /*0030*/ 	.word	index@(_ZN2at6native27unrolled_elementwise_kernelIZZZNS0_22nan_to_num_kernel_cudaERNS_18TensorIteratorBaseESt8optionalIdES5_S5_ENKUlvE0_clEvENKUlvE0_clEvEUlfE_St5arrayIPcLm2EELi4E23TrivialOffsetCalculatorILi1EjESD_NS0_6memory12LoadWithCastILi1EEENSE_13StoreWithCastILi1EEEEEviT_T0_T2_T3_T4_T5_)
	.align		4
        /*0034*/ 	.word	index@(__assertfail)
	.align		4
        /*0038*/ 	.word	index@(_ZN2at6native18elementwise_kernelILi128ELi4EZNS0_15gpu_kernel_implIZZZNS0_22nan_to_num_kernel_cudaERNS_18TensorIteratorBaseESt8optionalIdES6_S6_ENKUlvE0_clEvENKUlvE_clEvEUldE_EEvS4_RKT_EUliE_EEviT1_)
	.align		4
        /*003c*/ 	.word	index@(__assertfail)
	.align		4
        /*0040*/ 	.word	index@(_ZN2at6native27unrolled_elementwise_kernelIZZZNS0_22nan_to_num_kernel_cudaERNS_18TensorIteratorBaseESt8optionalIdES5_S5_ENKUlvE0_clEvENKUlvE_clEvEUldE_St5arrayIPcLm2EELi4E23TrivialOffsetCalculatorILi1EjESD_NS0_6memory12LoadWithCastILi1EEENSE_13StoreWithCastILi1EEEEEviT_T0_T2_T3_T4_T5_)
	.align		4
        /*0044*/ 	.word	index@(__assertfail)
	.align		4
        /*0048*/ 	.word	index@(_ZN2at6native18elementwise_kernelILi128ELi4EZNS0_15gpu_kernel_implIZZZNS0_22nan_to_num_kernel_cudaERNS_18TensorIteratorBaseESt8optionalIdES6_S6_ENKUlvE_clEvENKUlvE0_clEvEUlN3c107complexIfEEE_EEvS4_RKT_EUliE_EEviT1_)
	.align		4
        /*004c*/ 	.word	index@(__assertfail)
	.align		4
        /*0050*/ 	.word	index@(_ZN2at6native27unrolled_elementwise_kernelIZZZNS0_22nan_to_num_kernel_cudaERNS_18TensorIteratorBaseESt8optionalIdES5_S5_ENKUlvE_clEvENKUlvE0_clEvEUlN3c107complexIfEEE_St5arrayIPcLm2EELi4E23TrivialOffsetCalculatorILi1EjESG_NS0_6memory12LoadWithCastILi1EEENSH_13StoreWithCastILi1EEEEEviT_T0_T2_T3_T4_T5_)
	.align		4
        /*0054*/ 	.word	index@(__assertfail)
	.align		4
        /*0058*/ 	.word	index@(_ZN2at6native18elementwise_kernelILi128ELi4EZNS0_15gpu_kernel_implIZZZNS0_22nan_to_num_kernel_cudaERNS_18TensorIteratorBaseESt8optionalIdES6_S6_ENKUlvE_clEvENKUlvE_clEvEUlN3c107complexIdEEE_EEvS4_RKT_EUliE_EEviT1_)
	.align		4
        /*005c*/ 	.word	index@(__assertfail)
	.align		4
        /*0060*/ 	.word	index@(_ZN2at6native27unrolled_elementwise_kernelIZZZNS0_22nan_to_num_kernel_cudaERNS_18TensorIteratorBaseESt8optionalIdES5_S5_ENKUlvE_clEvENKUlvE_clEvEUlN3c107complexIdEEE_St5arrayIPcLm2EELi4E23TrivialOffsetCalculatorILi1EjESG_NS0_6memory12LoadWithCastILi1EEENSH_13StoreWithCastILi1EEEEEviT_T0_T2_T3_T4_T5_)
	.align		4
        /*0064*/ 	.word	index@(__assertfail)
	.align		4
        /*0068*/ 	.word	index@(_ZN2at6native18elementwise_kernelILi128ELi4EZNS0_15gpu_kernel_implIZZZNS0_21clamp_max_kernel_cudaERNS_18TensorIteratorBaseERKN3c106ScalarEENKUlvE_clEvENKUlvE7_clEvEUlNS5_8BFloat16EE_EEvS4_RKT_EUliE_EEviT1_)
	.align		4
        /*006c*/ 	.word	index@(__assertfail)
	.align		4
        /*0070*/ 	.word	index@(_ZN2at6native27unrolled_elementwise_kernelIZZZNS0_21clamp_max_kernel_cudaERNS_18TensorIteratorBaseERKN3c106ScalarEENKUlvE_clEvENKUlvE7_clEvEUlNS4_8BFloat16EE_St5arrayIPcLm2EELi4E23TrivialOffsetCalculatorILi1EjESG_NS0_6memory12LoadWithCastILi1EEENSH_13StoreWithCastILi1EEEEEviT_T0_T2_T3_T4_T5_)
	.align		4
        /*0074*/ 	.word	index@(__assertfail)
	.align		4
        /*0078*/ 	.word	index@(_ZN2at6native18elementwise_kernelILi128ELi4EZNS0_15gpu_kernel_implIZZZNS0_21clamp_max_kernel_cudaERNS_18TensorIteratorBaseERKN3c106ScalarEENKUlvE_clEvENKUlvE6_clEvEUlNS5_4HalfEE_EEvS4_RKT_EUliE_EEviT1_)
	.align		4
        /*007c*/ 	.word	index@(__assertfail)
	.align		4
        /*0080*/ 	.word	index@(_ZN2at6native27unrolled_elementwise_kernelIZZZNS0_21clamp_max_kernel_cudaERNS_18TensorIteratorBaseERKN3c106ScalarEENKUlvE_clEvENKUlvE6_clEvEUlNS4_4HalfEE_St5arrayIPcLm2EELi4E23TrivialOffsetCalculatorILi1EjESG_NS0_6memory12LoadWithCastILi1EEENSH_13StoreWithCastILi1EEEEEviT_T0_T2_T3_T4_T5_)
	.align		4
        /*0084*/ 	.word	index@(__assertfail)
	.align		4
        /*0088*/ 	.word	index@(_ZN2at6native18elementwise_kernelILi128ELi4EZNS0_15gpu_kernel_implIZZZNS0_21clamp_max_kernel_cudaERNS_18TensorIteratorBaseERKN3c106ScalarEENKUlvE_clEvENKUlvE5_clEvEUlfE_EEvS4_RKT_EUliE_EEviT1_)
	.align		4
        /*008c*/ 	.word	index@(__assertfail)
	.align		4
        /*0090*/ 	.word	index@(_ZN2at6native27unrolled_elementwise_kernelIZZZNS0_21clamp_max_kernel_cudaERNS_18TensorIteratorBaseERKN3c106ScalarEENKUlvE_clEvENKUlvE5_clEvEUlfE_St5arrayIPcLm2EELi4E23TrivialOffsetCalculatorILi1EjESF_NS0_6memory12LoadWithCastILi1EEENSG_13StoreWithCastILi1EEEEEviT_T0_T2_T3_T4_T5_)
	.align		4
        /*0094*/ 	.word	index@(__assertfail)
	.align		4
        /*0098*/ 	.word	index@(_ZN2at6native18elementwise_kernelILi128ELi4EZNS0_15gpu_kernel_implIZZZNS0_21clamp_max_kernel_cudaERNS_18TensorIteratorBaseERKN3c106ScalarEENKUlvE_clEvENKUlvE4_clEvEUldE_EEvS4_RKT_EUliE_EEviT1_)
	.align		4
        /*009c*/ 	.word	index@(__assertfail)
	.align		4
        /*00a0*/ 	.word	index@(_ZN2at6native27unrolled_elementwise_kernelIZZZNS0_21clamp_max_kernel_cudaERNS_18TensorIteratorBaseERKN3c106ScalarEENKUlvE_clEvENKUlvE4_clEvEUldE_St5arrayIPcLm2EELi4E23TrivialOffsetCalculatorILi1EjESF_NS0_6memory12LoadWithCastILi1EEENSG_13StoreWithCastILi1EEEEEviT_T0_T2_T3_T4_T5_)
	.align		4
        /*00a4*/ 	.word	index@(__assertfail)
	.align		4
        /*00a8*/ 	.word	index@(_ZN2at6native18elementwise_kernelILi128ELi4EZNS0_15gpu_kernel_implIZZZNS0_21clamp_max_kernel_cudaERNS_18TensorIteratorBaseERKN3c106ScalarEENKUlvE_clEvENKUlvE3_clEvEUlsE_EEvS4_RKT_EUliE_EEviT1_)
	.align		4
        /*00ac*/ 	.word	index@(__assertfail)
	.align		4
        /*00b0*/ 	.word	index@(_ZN2at6native27unrolled_elementwise_kernelIZZZNS0_21clamp_max_kernel_cudaERNS_18TensorIteratorBaseERKN3c106ScalarEENKUlvE_clEvENKUlvE3_clEvEUlsE_St5arrayIPcLm2EELi4E23TrivialOffsetCalculatorILi1EjESF_NS0_6memory12LoadWithCastILi1EEENSG_13StoreWithCastILi1EEEEEviT_T0_T2_T3_T4_T5_)
	.align		4
        /*00b4*/ 	.word	index@(__assertfail)
	.align		4
        /*00b8*/ 	.word	index@(_ZN2at6native18elementwise_kernelILi128ELi4EZNS0_15gpu_kernel_implIZZZNS0_21clamp_max_kernel_cudaERNS_18TensorIteratorBaseERKN3c106ScalarEENKUlvE_clEvENKUlvE2_clEvEUllE_EEvS4_RKT_EUliE_EEviT1_)
	.align		4
        /*00bc*/ 	.word	index@(__assertfail)
	.align		4
        /*00c0*/ 	.word	index@(_ZN2at6native27unrolled_elementwise_kernelIZZZNS0_21clamp_max_kernel_cudaERNS_18TensorIteratorBaseERKN3c106ScalarEENKUlvE_clEvENKUlvE2_clEvEUllE_St5arrayIPcLm2EELi4E23TrivialOffsetCalculatorILi1EjESF_NS0_6memory12LoadWithCastILi1EEENSG_13StoreWithCastILi1EEEEEviT_T0_T2_T3_T4_T5_)
	.align		4
        /*00c4*/ 	.word	index@(__assertfail)
	.align		4
        /*00c8*/ 	.word	index@(_ZN2at6native18elementwise_kernelILi128ELi4EZNS0_15gpu_kernel_implIZZZNS0_21clamp_max_kernel_cudaERNS_18TensorIteratorBaseERKN3c106ScalarEENKUlvE_clEvENKUlvE1_clEvEUliE_EEvS4_RKT_EUliE_EEviT1_)
	.align		4
        /*00cc*/ 	.word	index@(__assertfail)
	.align		4
        /*00d0*/ 	.word	index@(_ZN2at6native27unrolled_elementwise_kernelIZZZNS0_21clamp_max_kernel_cudaERNS_18TensorIteratorBaseERKN3c106ScalarEENKUlvE_clEvENKUlvE1_clEvEUliE_St5arrayIPcLm2EELi4E23TrivialOffsetCalculatorILi1EjESF_NS0_6memory12LoadWithCastILi1EEENSG_13StoreWithCastILi1EEEEEviT_T0_T2_T3_T4_T5_)
	.align		4
        /*00d4*/ 	.word	index@(__assertfail)
	.align		4
        /*00d8*/ 	.word	index@(_ZN2at6native18elementwise_kernelILi128ELi4EZNS0_15gpu_kernel_implIZZZNS0_21clamp_max_kernel_cudaERNS_18TensorIteratorBaseERKN3c106ScalarEENKUlvE_clEvENKUlvE0_clEvEUlaE_EEvS4_RKT_EUliE_EEviT1_)
	.align		4
        /*00dc*/ 	.word	index@(__assertfail)
	.align		4
        /*00e0*/ 	.word	index@(_ZN2at6native27unrolled_elementwise_kernelIZZZNS0_21clamp_max_kernel_cudaERNS_18TensorIteratorBaseERKN3c106ScalarEENKUlvE_clEvENKUlvE0_clEvEUlaE_St5arrayIPcLm2EELi4E23TrivialOffsetCalculatorILi1EjESF_NS0_6memory12LoadWithCastILi1EEENSG_13StoreWithCastILi1EEEEEviT_T0_T2_T3_T4_T5_)
	.align		4
        /*00e4*/ 	.word	index@(__assertfail)
	.align		4
        /*00e8*/ 	.word	index@(_ZN2at6native18elementwise_kernelILi128ELi4EZNS0_15gpu_kernel_implIZZZNS0_21clamp_max_kernel_cudaERNS_18TensorIteratorBaseERKN3c106ScalarEENKUlvE_clEvENKUlvE_clEvEUlhE_EEvS4_RKT_EUliE_EEviT1_)
	.align		4
        /*00ec*/ 	.word	index@(__assertfail)
	.align		4
        /*00f0*/ 	.word	index@(_ZN2at6native27unrolled_elementwise_kernelIZZZNS0_21clamp_max_kernel_cudaERNS_18TensorIteratorBaseERKN3c106ScalarEENKUlvE_clEvENKUlvE_clEvEUlhE_St5arrayIPcLm2EELi4E23TrivialOffsetCalculatorILi1EjESF_NS0_6memory12LoadWithCastILi1EEENSG_13StoreWithCastILi1EEEEEviT_T0_T2_T3_T4_T5_)
	.align		4
        /*00f4*/ 	.word	index@(__assertfail)
	.align		4
        /*00f8*/ 	.word	index@(_ZN2at6native18elementwise_kernelILi128ELi4EZNS0_15gpu_kernel_implIZZZNS0_21clamp_min_kernel_cudaERNS_18TensorIteratorBaseERKN3c106ScalarEENKUlvE_clEvENKUlvE7_clEvEUlNS5_8BFloat16EE_EEvS4_RKT_EUliE_EEviT1_)
	.align		4
        /*00fc*/ 	.word	index@(__assertfail)
	.align		4
        /*0100*/ 	.word	index@(_ZN2at6native27unrolled_elementwise_kernelIZZZNS0_21clamp_min_kernel_cudaERNS_18TensorIteratorBaseERKN3c106ScalarEENKUlvE_clEvENKUlvE7_clEvEUlNS4_8BFloat16EE_St5arrayIPcLm2EELi4E23TrivialOffsetCalculatorILi1EjESG_NS0_6memory12LoadWithCastILi1EEENSH_13StoreWithCastILi1EEEEEviT_T0_T2_T3_T4_T5_)
	.align		4
        /*0104*/ 	.word	index@(__assertfail)
	.align		4
        /*0108*/ 	.word	index@(_ZN2at6native18elementwise_kernelILi128ELi4EZNS0_15gpu_kernel_implIZZZNS0_21clamp_min_kernel_cudaERNS_18TensorIteratorBaseERKN3c106ScalarEENKUlvE_clEvENKUlvE6_clEvEUlNS5_4HalfEE_EEvS4_RKT_EUliE_EEviT1_)
	.align		4
        /*010c*/ 	.word	index@(__assertfail)
	.align		4
        /*0110*/ 	.word	index@(_ZN2at6native27unrolled_elementwise_kernelIZZZNS0_21clamp_min_kernel_cudaERNS_18TensorIteratorBaseERKN3c106ScalarEENKUlvE_clEvENKUlvE6_clEvEUlNS4_4HalfEE_St5arrayIPcLm2EELi4E23TrivialOffsetCalculatorILi1EjESG_NS0_6memory12LoadWithCastILi1EEENSH_13StoreWithCastILi1EEEEEviT_T0_T2_T3_T4_T5_)
	.align		4
        /*0114*/ 	.word	index@(__assertfail)
	.align		4
        /*0118*/ 	.word	index@(_ZN2at6native18elementwise_kernelILi128ELi4EZNS0_15gpu_kernel_implIZZZNS0_21clamp_min_kernel_cudaERNS_18TensorIteratorBaseERKN3c106ScalarEENKUlvE_clEvENKUlvE5_clEvEUlfE_EEvS4_RKT_EUliE_EEviT1_)
	.align		4
        /*011c*/ 	.word	index@(__assertfail)
	.align		4
        /*0120*/ 	.word	index@(_ZN2at6native27unrolled_elementwise_kernelIZZZNS0_21clamp_min_kernel_cudaERNS_18TensorIteratorBaseERKN3c106ScalarEENKUlvE_clEvENKUlvE5_clEvEUlfE_St5arrayIPcLm2EELi4E23TrivialOffsetCalculatorILi1EjESF_NS0_6memory12LoadWithCastILi1EEENSG_13StoreWithCastILi1EEEEEviT_T0_T2_T3_T4_T5_)
	.align		4
        /*0124*/ 	.word	index@(__assertfail)
	.align		4
        /*0128*/ 	.word	index@(_ZN2at6native18elementwise_kernelILi128ELi4EZNS0_15gpu_kernel_implIZZZNS0_21clamp_min_kernel_cudaERNS_18TensorIteratorBaseERKN3c106ScalarEENKUlvE_clEvENKUlvE4_clEvEUldE_EEvS4_RKT_EUliE_EEviT1_)
	.align		4
        /*012c*/ 	.word	index@(__assertfail)
	.align		4
        /*0130*/ 	.word	index@(_ZN2at6native27unrolled_elementwise_kernelIZZZNS0_21clamp_min_kernel_cudaERNS_18TensorIteratorBaseERKN3c106ScalarEENKUlvE_clEvENKUlvE4_clEvEUldE_St5arrayIPcLm2EELi4E23TrivialOffsetCalculatorILi1EjESF_NS0_6memory12LoadWithCastILi1EEENSG_13StoreWithCastILi1EEEEEviT_T0_T2_T3_T4_T5_)
	.align		4
        /*0134*/ 	.word	index@(__assertfail)
	.align		4
        /*0138*/ 	.word	index@(_ZN2at6native18elementwise_kernelILi128ELi4EZNS0_15gpu_kernel_implIZZZNS0_21clamp_min_kernel_cudaERNS_18TensorIteratorBaseERKN3c106ScalarEENKUlvE_clEvENKUlvE3_clEvEUlsE_EEvS4_RKT_EUliE_EEviT1_)
	.align		4
        /*013c*/ 	.word	index@(__assertfail)
	.align		4
        /*0140*/ 	.word	index@(_ZN2at6native27unrolled_elementwise_kernelIZZZNS0_21clamp_min_kernel_cudaERNS_18TensorIteratorBaseERKN3c106ScalarEENKUlvE_clEvENKUlvE3_clEvEUlsE_St5arrayIPcLm2EELi4E23TrivialOffsetCalculatorILi1EjESF_NS0_6memory12LoadWithCastILi1EEENSG_13StoreWithCastILi1EEEEEviT_T0_T2_T3_T4_T5_)
	.align		4
        /*0144*/ 	.word	index@(__assertfail)
	.align		4
        /*0148*/ 	.word	index@(_ZN2at6native18elementwise_kernelILi128ELi4EZNS0_15gpu_kernel_implIZZZNS0_21clamp_min_kernel_cudaERNS_18TensorIteratorBaseERKN3c106ScalarEENKUlvE_clEvENKUlvE2_clEvEUllE_EEvS4_RKT_EUliE_EEviT1_)
	.align		4
        /*014c*/ 	.word	index@(__assertfail)
	.align		4
        /*0150*/ 	.word	index@(_ZN2at6native27unrolled_elementwise_kernelIZZZNS0_21clamp_min_kernel_cudaERNS_18TensorIteratorBaseERKN3c106ScalarEENKUlvE_clEvENKUlvE2_clEvEUllE_St5arrayIPcLm2EELi4E23TrivialOffsetCalculatorILi1EjESF_NS0_6memory12LoadWithCastILi1EEENSG_13StoreWithCastILi1EEEEEviT_T0_T2_T3_T4_T5_)
	.align		4
        /*0154*/ 	.word	index@(__assertfail)
	.align		4
        /*0158*/ 	.word	index@(_ZN2at6native18elementwise_kernelILi128ELi4EZNS0_15gpu_kernel_implIZZZNS0_21clamp_min_kernel_cudaERNS_18TensorIteratorBaseERKN3c106ScalarEENKUlvE_clEvENKUlvE1_clEvEUliE_EEvS4_RKT_EUliE_EEviT1_)
	.align		4
        /*015c*/ 	.word	index@(__assertfail)
	.align		4
        /*0160*/ 	.word	index@(_ZN2at6native27unrolled_elementwise_kernelIZZZNS0_21clamp_min_kernel_cudaERNS_18TensorIteratorBaseERKN3c106ScalarEENKUlvE_clEvENKUlvE1_clEvEUliE_St5arrayIPcLm2EELi4E23TrivialOffsetCalculatorILi1EjESF_NS0_6memory12LoadWithCastILi1EEENSG_13StoreWithCastILi1EEEEEviT_T0_T2_T3_T4_T5_)
	.align		4
        /*0164*/ 	.word	index@(__assertfail)
	.align		4
        /*0168*/ 	.word	index@(_ZN2at6native18elementwise_kernelILi128ELi4EZNS0_15gpu_kernel_implIZZZNS0_21clamp_min_kernel_cudaERNS_18TensorIteratorBaseERKN3c106ScalarEENKUlvE_clEvENKUlvE0_clEvEUlaE_EEvS4_RKT_EUliE_EEviT1_)
	.align		4
        /*016c*/ 	.word	index@(__assertfail)
	.align		4
        /*0170*/ 	.word	index@(_ZN2at6native27unrolled_elementwise_kernelIZZZNS0_21clamp_min_kernel_cudaERNS_18TensorIteratorBaseERKN3c106ScalarEENKUlvE_clEvENKUlvE0_clEvEUlaE_St5arrayIPcLm2EELi4E23TrivialOffsetCalculatorILi1EjESF_NS0_6memory12LoadWithCastILi1EEENSG_13StoreWithCastILi1EEEEEviT_T0_T2_T3_T4_T5_)
	.align		4
        /*0174*/ 	.word	index@(__assertfail)
	.align		4
        /*0178*/ 	.word	index@(_ZN2at6native18elementwise_kernelILi128ELi4EZNS0_15gpu_kernel_implIZZZNS0_21clamp_min_kernel_cudaERNS_18TensorIteratorBaseERKN3c106ScalarEENKUlvE_clEvENKUlvE_clEvEUlhE_EEvS4_RKT_EUliE_EEviT1_)
	.align		4
        /*017c*/ 	.word	index@(__assertfail)
	.align		4
        /*0180*/ 	.word	index@(_ZN2at6native27unrolled_elementwise_kernelIZZZNS0_21clamp_min_kernel_cudaERNS_18TensorIteratorBaseERKN3c106ScalarEENKUlvE_clEvENKUlvE_clEvEUlhE_St5arrayIPcLm2EELi4E23TrivialOffsetCalculatorILi1EjESF_NS0_6memory12LoadWithCastILi1EEENSG_13StoreWithCastILi1EEEEEviT_T0_T2_T3_T4_T5_)
	.align		4
        /*0184*/ 	.word	index@(__assertfail)
	.align		4
        /*0188*/ 	.word	index@(_ZN2at6native18elementwise_kernelILi128ELi4EZNS0_15gpu_kernel_implIZZZNS0_17clamp_kernel_cudaERNS_18TensorIteratorBaseERKN3c106ScalarES8_ENKUlvE_clEvENKUlvE7_clEvEUlNS5_8BFloat16EE_EEvS4_RKT_EUliE_EEviT1_)
	.align		4
        /*018c*/ 	.word	index@(__assertfail)
	.align		4
        /*0190*/ 	.word	index@(_ZN2at6native27unrolled_elementwise_kernelIZZZNS0_17clamp_kernel_cudaERNS_18TensorIteratorBaseERKN3c106ScalarES7_ENKUlvE_clEvENKUlvE7_clEvEUlNS4_8BFloat16EE_St5arrayIPcLm2EELi4E23TrivialOffsetCalculatorILi1EjESG_NS0_6memory12LoadWithCastILi1EEENSH_13StoreWithCastILi1EEEEEviT_T0_T2_T3_T4_T5_)
	.align		4
        /*0194*/ 	.word	index@(__assertfail)
	.align		4
        /*0198*/ 	.word	index@(_ZN2at6native18elementwise_kernelILi128ELi4EZNS0_15gpu_kernel_implIZZZNS0_17clamp_kernel_cudaERNS_18TensorIteratorBaseERKN3c106ScalarES8_ENKUlvE_clEvENKUlvE6_clEvEUlNS5_4HalfEE_EEvS4_RKT_EUliE_EEviT1_)
	.align		4
        /*019c*/ 	.word	index@(__assertfail)
	.align		4
        /*01a0*/ 	.word	index@(_ZN2at6native27unrolled_elementwise_kernelIZZZNS0_17clamp_kernel_cudaERNS_18TensorIteratorBaseERKN3c106ScalarES7_ENKUlvE_clEvENKUlvE6_clEvEUlNS4_4HalfEE_St5arrayIPcLm2EELi4E23TrivialOffsetCalculatorILi1EjESG_NS0_6memory12LoadWithCastILi1EEENSH_13StoreWithCastILi1EEEEEviT_T0_T2_T3_T4_T5_)
	.align		4
        /*01a4*/ 	.word	index@(__assertfail)
	.align		4
        /*01a8*/ 	.word	index@(_ZN2at6native18elementwise_kernelILi128ELi4EZNS0_15gpu_kernel_implIZZZNS0_17clamp_kernel_cudaERNS_18TensorIteratorBaseERKN3c106ScalarES8_ENKUlvE_clEvENKUlvE5_clEvEUlfE_EEvS4_RKT_EUliE_EEviT1_)
	.align		4
        /*01ac*/ 	.word	index@(__assertfail)
	.align		4
        /*01b0*/ 	.word	index@(_ZN2at6native27unrolled_elementwise_kernelIZZZNS0_17clamp_kernel_cudaERNS_18TensorIteratorBaseERKN3c106ScalarES7_ENKUlvE_clEvENKUlvE5_clEvEUlfE_St5arrayIPcLm2EELi4E23TrivialOffsetCalculatorILi1EjESF_NS0_6memory12LoadWithCastILi1EEENSG_13StoreWithCastILi1EEEEEviT_T0_T2_T3_T4_T5_)
	.align		4
        /*01b4*/ 	.word	index@(__assertfail)
	.align		4
        /*01b8*/ 	.word	index@(_ZN2at6native18elementwise_kernelILi128ELi4EZNS0_15gpu_kernel_implIZZZNS0_17clamp_kernel_cudaERNS_18TensorIteratorBaseERKN3c106ScalarES8_ENKUlvE_clEvENKUlvE4_clEvEUldE_EEvS4_RKT_EUliE_EEviT1_)
	.align		4
        /*01bc*/ 	.word	index@(__assertfail)
	.align		4
        /*01c0*/ 	.word	index@(_ZN2at6native27unrolled_elementwise_kernelIZZZNS0_17clamp_kernel_cudaERNS_18TensorIteratorBaseERKN3c106ScalarES7_ENKUlvE_clEvENKUlvE4_clEvEUldE_St5arrayIPcLm2EELi4E23TrivialOffsetCalculatorILi1EjESF_NS0_6memory12LoadWithCastILi1EEENSG_13StoreWithCastILi1EEEEEviT_T0_T2_T3_T4_T5_)
	.align		4
        /*01c4*/ 	.word	index@(__assertfail)
	.align		4
        /*01c8*/ 	.word	index@(_ZN2at6native18elementwise_kernelILi128ELi4EZNS0_15gpu_kernel_implIZZZNS0_17clamp_kernel_cudaERNS_18TensorIteratorBaseERKN3c106ScalarES8_ENKUlvE_clEvENKUlvE3_clEvEUlsE_EEvS4_RKT_EUliE_EEviT1_)
	.align		4
        /*01cc*/ 	.word	index@(__assertfail)
	.align		4
        /*01d0*/ 	.word	index@(_ZN2at6native27unrolled_elementwise_kernelIZZZNS0_17clamp_kernel_cudaERNS_18TensorIteratorBaseERKN3c106ScalarES7_ENKUlvE_clEvENKUlvE3_clEvEUlsE_St5arrayIPcLm2EELi4E23TrivialOffsetCalculatorILi1EjESF_NS0_6memory12LoadWithCastILi1EEENSG_13StoreWithCastILi1EEEEEviT_T0_T2_T3_T4_T5_)
	.align		4
        /*01d4*/ 	.word	index@(__assertfail)
	.align		4
        /*01d8*/ 	.word	index@(_ZN2at6native18elementwise_kernelILi128ELi4EZNS0_15gpu_kernel_implIZZZNS0_17clamp_kernel_cudaERNS_18TensorIteratorBaseERKN3c106ScalarES8_ENKUlvE_clEvENKUlvE2_clEvEUllE_EEvS4_RKT_EUliE_EEviT1_)
	.align		4
        /*01dc*/ 	.word	index@(__assertfail)
	.align		4
        /*01e0*/ 	.word	index@(_ZN2at6native27unrolled_elementwise_kernelIZZZNS0_17clamp_kernel_cudaERNS_18TensorIteratorBaseERKN3c106ScalarES7_ENKUlvE_clEvENKUlvE2_clEvEUllE_St5arrayIPcLm2EELi4E23TrivialOffsetCalculatorILi1EjESF_NS0_6memory12LoadWithCastILi1EEENSG_13StoreWithCastILi1EEEEEviT_T0_T2_T3_T4_T5_)
	.align		4
        /*01e4*/ 	.word	index@(__assertfail)
	.align		4
        /*01e8*/ 	.word	index@(_ZN2at6native18elementwise_kernelILi128ELi4EZNS0_15gpu_kernel_implIZZZNS0_17clamp_kernel_cudaERNS_18TensorIteratorBaseERKN3c106ScalarES8_ENKUlvE_clEvENKUlvE1_clEvEUliE_EEvS4_RKT_EUliE_EEviT1_)
	.align		4
        /*01ec*/ 	.word	index@(__assertfail)
	.align		4
        /*01f0*/ 	.word	index@(_ZN2at6native27unrolled_elementwise_kernelIZZZNS0_17clamp_kernel_cudaERNS_18TensorIteratorBaseERKN3c106ScalarES7_ENKUlvE_clEvENKUlvE1_clEvEUliE_St5arrayIPcLm2EELi4E23TrivialOffsetCalculatorILi1EjESF_NS0_6memory12LoadWithCastILi1EEENSG_13StoreWithCastILi1EEEEEviT_T0_T2_T3_T4_T5_)
	.align		4
        /*01f4*/ 	.word	index@(__assertfail)
	.align		4
        /*01f8*/ 	.word	index@(_ZN2at6native18elementwise_kernelILi128ELi4EZNS0_15gpu_kernel_implIZZZNS0_17clamp_kernel_cudaERNS_18TensorIteratorBaseERKN3c106ScalarES8_ENKUlvE_clEvENKUlvE0_clEvEUlaE_EEvS4_RKT_EUliE_EEviT1_)
	.align		4
        /*01fc*/ 	.word	index@(__assertfail)
	.align		4
        /*0200*/ 	.word	index@(_ZN2at6native27unrolled_elementwise_kernelIZZZNS0_17clamp_kernel_cudaERNS_18TensorIteratorBaseERKN3c106ScalarES7_ENKUlvE_clEvENKUlvE0_clEvEUlaE_St5arrayIPcLm2EELi4E23TrivialOffsetCalculatorILi1EjESF_NS0_6memory12LoadWithCastILi1EEENSG_13StoreWithCastILi1EEEEEviT_T0_T2_T3_T4_T5_)
	.align		4
        /*0204*/ 	.word	index@(__assertfail)
	.align		4
        /*0208*/ 	.word	index@(_ZN2at6native18elementwise_kernelILi128ELi4EZNS0_15gpu_kernel_implIZZZNS0_17clamp_kernel_cudaERNS_18TensorIteratorBaseERKN3c106ScalarES8_ENKUlvE_clEvENKUlvE_clEvEUlhE_EEvS4_RKT_EUliE_EEviT1_)
	.align		4
        /*020c*/ 	.word	index@(__assertfail)
	.align		4
        /*0210*/ 	.word	index@(_ZN2at6native27unrolled_elementwise_kernelIZZZNS0_17clamp_kernel_cudaERNS_18TensorIteratorBaseERKN3c106ScalarES7_ENKUlvE_clEvENKUlvE_clEvEUlhE_St5arrayIPcLm2EELi4E23TrivialOffsetCalculatorILi1EjESF_NS0_6memory12LoadWithCastILi1EEENSG_13StoreWithCastILi1EEEEEviT_T0_T2_T3_T4_T5_)
	.align		4
        /*0214*/ 	.word	index@(__assertfail)
	.align		4
        /*0218*/ 	.word	index@(_ZN2at6native18elementwise_kernelILi128ELi4EZNS0_15gpu_kernel_implIZZZNS0_16sqrt_kernel_cudaERNS_18TensorIteratorBaseEENKUlvE0_clEvENKUlvE2_clEvEUlN3c108BFloat16EE_EEvS4_RKT_EUliE_EEviT1_)
	.align		4
        /*021c*/ 	.word	index@(__assertfail)
	.align		4
        /*0220*/ 	.word	index@(_ZN2at6native27unrolled_elementwise_kernelIZZZNS0_16sqrt_kernel_cudaERNS_18TensorIteratorBaseEENKUlvE0_clEvENKUlvE2_clEvEUlN3c108BFloat16EE_St5arrayIPcLm2EELi4E23TrivialOffsetCalculatorILi1EjESD_NS0_6memory12LoadWithCastILi1EEENSE_13StoreWithCastILi1EEEEEviT_T0_T2_T3_T4_T5_)
	.align		4
        /*0224*/ 	.word	index@(__assertfail)
	.align		4
        /*0228*/ 	.word	index@(_ZN2at6native18elementwise_kernelILi128ELi4EZNS0_15gpu_kernel_implIZZZNS0_16sqrt_kernel_cudaERNS_18TensorIteratorBaseEENKUlvE0_clEvENKUlvE1_clEvEUlN3c104HalfEE_EEvS4_RKT_EUliE_EEviT1_)
	.align		4
        /*022c*/ 	.word	index@(__assertfail)
	.align		4
        /*0230*/ 	.word	index@(_ZN2at6native27unrolled_elementwise_kernelIZZZNS0_16sqrt_kernel_cudaERNS_18TensorIteratorBaseEENKUlvE0_clEvENKUlvE1_clEvEUlN3c104HalfEE_St5arrayIPcLm2EELi4E23TrivialOffsetCalculatorILi1EjESD_NS0_6memory12LoadWithCastILi1EEENSE_13StoreWithCastILi1EEEEEviT_T0_T2_T3_T4_T5_)
	.align		4
        /*0234*/ 	.word	index@(__assertfail)
	.align		4
        /*0238*/ 	.word	index@(_ZN2at6native18elementwise_kernelILi128ELi4EZNS0_15gpu_kernel_implIZZZNS0_16sqrt_kernel_cudaERNS_18TensorIteratorBaseEENKUlvE0_clEvENKUlvE0_clEvEUlfE_EEvS4_RKT_EUliE_EEviT1_)
	.align		4
        /*023c*/ 	.word	index@(__assertfail)
	.align		4
        /*0240*/ 	.word	index@(_ZN2at6native27unrolled_elementwise_kernelIZZZNS0_16sqrt_kernel_cudaERNS_18TensorIteratorBaseEENKUlvE0_clEvENKUlvE0_clEvEUlfE_St5arrayIPcLm2EELi4E23TrivialOffsetCalculatorILi1EjESB_NS0_6memory12LoadWithCastILi1EEENSC_13StoreWithCastILi1EEEEEviT_T0_T2_T3_T4_T5_)
	.align		4
        /*0244*/ 	.word	index@(__assertfail)
	.align		4
        /*0248*/ 	.word	index@(_ZN2at6native18elementwise_kernelILi128ELi4EZNS0_15gpu_kernel_implIZZZNS0_16sqrt_kernel_cudaERNS_18TensorIteratorBaseEENKUlvE0_clEvENKUlvE_clEvEUldE_EEvS4_RKT_EUliE_EEviT1_)
	.align		4
        /*024c*/ 	.word	index@(__assertfail)
	.align		4
        /*0250*/ 	.word	index@(_ZN2at6native27unrolled_elementwise_kernelIZZZNS0_16sqrt_kernel_cudaERNS_18TensorIteratorBaseEENKUlvE0_clEvENKUlvE_clEvEUldE_St5arrayIPcLm2EELi4E23TrivialOffsetCalculatorILi1EjESB_NS0_6memory12LoadWithCastILi1EEENSC_13StoreWithCastILi1EEEEEviT_T0_T2_T3_T4_T5_)
	.align		4
        /*0254*/ 	.word	index@(__assertfail)
	.align		4
        /*0258*/ 	.word	index@(_ZN2at6native18elementwise_kernelILi128ELi4EZNS0_15gpu_kernel_implIZZZNS0_17rsqrt_kernel_cudaERNS_18TensorIteratorBaseEENKUlvE0_clEvENKUlvE2_clEvEUlN3c104HalfEE_EEvS4_RKT_EUliE_EEviT1_)
	.align		4
        /*025c*/ 	.word	index@(__assertfail)
	.align		4
        /*0260*/ 	.word	index@(_ZN2at6native27unrolled_elementwise_kernelIZZZNS0_17rsqrt_kernel_cudaERNS_18TensorIteratorBaseEENKUlvE0_clEvENKUlvE2_clEvEUlN3c104HalfEE_St5arrayIPcLm2EELi4E23TrivialOffsetCalculatorILi1EjESD_NS0_6memory12LoadWithCastILi1EEENSE_13StoreWithCastILi1EEEEEviT_T0_T2_T3_T4_T5_)
	.align		4
        /*0264*/ 	.word	index@(__assertfail)
	.align		4
        /*0268*/ 	.word	index@(_ZN2at6native18elementwise_kernelILi128ELi4EZNS0_15gpu_kernel_implIZZZNS0_17rsqrt_kernel_cudaERNS_18TensorIteratorBaseEENKUlvE0_clEvENKUlvE1_clEvEUlN3c108BFloat16EE_EEvS4_RKT_EUliE_EEviT1_)
	.align		4
        /*026c*/ 	.word	index@(__assertfail)
	.align		4
        /*0270*/ 	.word	index@(_ZN2at6native27unrolled_elementwise_kernelIZZZNS0_17rsqrt_kernel_cudaERNS_18TensorIteratorBaseEENKUlvE0_clEvENKUlvE1_clEvEUlN3c108BFloat16EE_St5arrayIPcLm2EELi4E23TrivialOffsetCalculatorILi1EjESD_NS0_6memory12LoadWithCastILi1EEENSE_13StoreWithCastILi1EEEEEviT_T0_T2_T3_T4_T5_)
	.align		4
        /*0274*/ 	.word	index@(__assertfail)
	.align		4
        /*0278*/ 	.word	index@(_ZN2at6native18elementwise_kernelILi128ELi4EZNS0_15gpu_kernel_implIZZZNS0_17rsqrt_kernel_cudaERNS_18TensorIteratorBaseEENKUlvE0_clEvENKUlvE0_clEvEUlfE_EEvS4_RKT_EUliE_EEviT1_)
	.align		4
        /*027c*/ 	.word	index@(__assertfail)
	.align		4
        /*0280*/ 	.word	index@(_ZN2at6native27unrolled_elementwise_kernelIZZZNS0_17rsqrt_kernel_cudaERNS_18TensorIteratorBaseEENKUlvE0_clEvENKUlvE0_clEvEUlfE_St5arrayIPcLm2EELi4E23TrivialOffsetCalculatorILi1EjESB_NS0_6memory12LoadWithCastILi1EEENSC_13StoreWithCastILi1EEEEEviT_T0_T2_T3_T4_T5_)
	.align		4
        /*0284*/ 	.word	index@(__assertfail)
	.align		4
        /*0288*/ 	.word	index@(_ZN2at6native18elementwise_kernelILi128ELi4EZNS0_15gpu_kernel_implIZZZNS0_17rsqrt_kernel_cudaERNS_18TensorIteratorBaseEENKUlvE0_clEvENKUlvE_clEvEUldE_EEvS4_RKT_EUliE_EEviT1_)
	.align		4
        /*028c*/ 	.word	index@(__assertfail)
	.align		4
        /*0290*/ 	.word	index@(_ZN2at6native27unrolled_elementwise_kernelIZZZNS0_17rsqrt_kernel_cudaERNS_18TensorIteratorBaseEENKUlvE0_clEvENKUlvE_clEvEUldE_St5arrayIPcLm2EELi4E23TrivialOffsetCalculatorILi1EjESB_NS0_6memory12LoadWithCastILi1EEENSC_13StoreWithCastILi1EEEEEviT_T0_T2_T3_T4_T5_)
	.align		4
        /*0294*/ 	.word	index@(__assertfail)
	.align		4
        /*0298*/ 	.word	index@(_ZN2at6native18elementwise_kernelILi128ELi4EZNS0_15gpu_kernel_implIZZZNS0_17expm1_kernel_cudaERNS_18TensorIteratorBaseEENKUlvE_clEvENKUlvE4_clEvEUlN3c104HalfEE_EEvS4_RKT_EUliE_EEviT1_)
	.align		4
        /*029c*/ 	.word	index@(__assertfail)
	.align		4
        /*02a0*/ 	.word	index@(_ZN2at6native27unrolled_elementwise_kernelIZZZNS0_17expm1_kernel_cudaERNS_18TensorIteratorBaseEENKUlvE_clEvENKUlvE4_clEvEUlN3c104HalfEE_St5arrayIPcLm2EELi4E23TrivialOffsetCalculatorILi1EjESD_NS0_6memory12LoadWithCastILi1EEENSE_13StoreWithCastILi1EEEEEviT_T0_T2_T3_T4_T5_)
	.align		4
        /*02a4*/ 	.word	index@(__assertfail)
	.align		4
        /*02a8*/ 	.word	index@(_ZN2at6native18elementwise_kernelILi128ELi4EZNS0_15gpu_kernel_implIZZZNS0_17expm1_kernel_cudaERNS_18TensorIteratorBaseEENKUlvE_clEvENKUlvE3_clEvEUlN3c108BFloat16EE_EEvS4_RKT_EUliE_EEviT1_)
	.align		4
        /*02ac*/ 	.word	index@(__assertfail)
	.align		4
        /*02b0*/ 	.word	index@(_ZN2at6native27unrolled_elementwise_kernelIZZZNS0_17expm1_kernel_cudaERNS_18TensorIteratorBaseEENKUlvE_clEvENKUlvE3_clEvEUlN3c108BFloat16EE_St5arrayIPcLm2EELi4E23TrivialOffsetCalculatorILi1EjESD_NS0_6memory12LoadWithCastILi1EEENSE_13StoreWithCastILi1EEEEEviT_T0_T2_T3_T4_T5_)
	.align		4
        /*02b4*/ 	.word	index@(__assertfail)
	.align		4
        /*02b8*/ 	.word	index@(_ZN2at6native18elementwise_kernelILi128ELi4EZNS0_15gpu_kernel_implIZZZNS0_17expm1_kernel_cudaERNS_18TensorIteratorBaseEENKUlvE_clEvENKUlvE2_clEvEUlN3c107complexIfEEE_EEvS4_RKT_EUliE_EEviT1_)
	.align		4
        /*02bc*/ 	.word	index@(__assertfail)
	.align		4
        /*02c0*/ 	.word	index@(_ZN2at6native27unrolled_elementwise_kernelIZZZNS0_17expm1_kernel_cudaERNS_18TensorIteratorBaseEENKUlvE_clEvENKUlvE2_clEvEUlN3c107complexIfEEE_St5arrayIPcLm2EELi4E23TrivialOffsetCalculatorILi1EjESE_NS0_6memory12LoadWithCastILi1EEENSF_13StoreWithCastILi1EEEEEviT_T0_T2_T3_T4_T5_)
	.align		4
        /*02c4*/ 	.word	index@(__assertfail)
	.align		4
        /*02c8*/ 	.word	index@(_ZN2at6native18elementwise_kernelILi128ELi4EZNS0_15gpu_kernel_implIZZZNS0_17expm1_kernel_cudaERNS_18TensorIteratorBaseEENKUlvE_clEvENKUlvE1_clEvEUlN3c107complexIdEEE_EEvS4_RKT_EUliE_EEviT1_)
	.align		4
        /*02cc*/ 	.word	index@(__assertfail)
	.align		4
        /*02d0*/ 	.word	index@(_ZN2at6native27unrolled_elementwise_kernelIZZZNS0_17expm1_kernel_cudaERNS_18TensorIteratorBaseEENKUlvE_clEvENKUlvE1_clEvEUlN3c107complexIdEEE_St5arrayIPcLm2EELi4E23TrivialOffsetCalculatorILi1EjESE_NS0_6memory12LoadWithCastILi1EEENSF_13StoreWithCastILi1EEEEEviT_T0_T2_T3_T4_T5_)
	.align		4
        /*02d4*/ 	.word	index@(__assertfail)
	.align		4
        /*02d8*/ 	.word	index@(_ZN2at6native18elementwise_kernelILi128ELi4EZNS0_15gpu_kernel_implIZZZNS0_17expm1_kernel_cudaERNS_18TensorIteratorBaseEENKUlvE_clEvENKUlvE0_clEvEUlfE_EEvS4_RKT_EUliE_EEviT1_)
	.align		4
        /*02dc*/ 	.word	index@(__assertfail)
	.align		4
        /*02e0*/ 	.word	index@(_ZN2at6native27unrolled_elementwise_kernelIZZZNS0_17expm1_kernel_cudaERNS_18TensorIteratorBaseEENKUlvE_clEvENKUlvE0_clEvEUlfE_St5arrayIPcLm2EELi4E23TrivialOffsetCalculatorILi1EjESB_NS0_6memory12LoadWithCastILi1EEENSC_13StoreWithCastILi1EEEEEviT_T0_T2_T3_T4_T5_)
	.align		4
        /*02e4*/ 	.word	index@(__assertfail)
	.align		4
        /*02e8*/ 	.word	index@(_ZN2at6native18elementwise_kernelILi128ELi4EZNS0_15gpu_kernel_implIZZZNS0_17expm1_kernel_cudaERNS_18TensorIteratorBaseEENKUlvE_clEvENKUlvE_clEvEUldE_EEvS4_RKT_EUliE_EEviT1_)
	.align		4
        /*02ec*/ 	.word	index@(__assertfail)
	.align		4
        /*02f0*/ 	.word	index@(_ZN2at6native27unrolled_elementwise_kernelIZZZNS0_17expm1_kernel_cudaERNS_18TensorIteratorBaseEENKUlvE_clEvENKUlvE_clEvEUldE_St5arrayIPcLm2EELi4E23TrivialOffsetCalculatorILi1EjESB_NS0_6memory12LoadWithCastILi1EEENSC_13StoreWithCastILi1EEEEEviT_T0_T2_T3_T4_T5_)
	.align		4
        /*02f4*/ 	.word	index@(__assertfail)
	.align		4
        /*02f8*/ 	.word	index@(_ZN2at6native18elementwise_kernelILi128ELi4EZNS0_15gpu_kernel_implIZZZNS0_15exp_kernel_cudaERNS_18TensorIteratorBaseEENKUlvE0_clEvENKUlvE2_clEvEUlN3c108BFloat16EE_EEvS4_RKT_EUliE_EEviT1_)
	.align		4
        /*02fc*/ 	.word	index@(__assertfail)
	.align		4
        /*0300*/ 	.word	index@(_ZN2at6native27unrolled_elementwise_kernelIZZZNS0_15exp_kernel_cudaERNS_18TensorIteratorBaseEENKUlvE0_clEvENKUlvE2_clEvEUlN3c108BFloat16EE_St5arrayIPcLm2EELi4E23TrivialOffsetCalculatorILi1EjESD_NS0_6memory12LoadWithCastILi1EEENSE_13StoreWithCastILi1EEEEEviT_T0_T2_T3_T4_T5_)
	.align		4
        /*0304*/ 	.word	index@(__assertfail)
	.align		4
        /*0308*/ 	.word	index@(_ZN2at6native18elementwise_kernelILi128ELi4EZNS0_15gpu_kernel_implIZZZNS0_15exp_kernel_cudaERNS_18TensorIteratorBaseEENKUlvE0_clEvENKUlvE1_clEvEUlN3c104HalfEE_EEvS4_RKT_EUliE_EEviT1_)
	.align		4
        /*030c*/ 	.word	index@(__assertfail)
	.align		4
        /*0310*/ 	.word	index@(_ZN2at6native27unrolled_elementwise_kernelIZZZNS0_15exp_kernel_cudaERNS_18TensorIteratorBaseEENKUlvE0_clEvENKUlvE1_clEvEUlN3c104HalfEE_St5arrayIPcLm2EELi4E23TrivialOffsetCalculatorILi1EjESD_NS0_6memory12LoadWithCastILi1EEENSE_13StoreWithCastILi1EEEEEviT_T0_T2_T3_T4_T5_)
	.align		4
        /*0314*/ 	.word	index@(__assertfail)
	.align		4
        /*0318*/ 	.word	index@(_ZN2at6native18elementwise_kernelILi128ELi4EZNS0_15gpu_kernel_implIZZZNS0_15exp_kernel_cudaERNS_18TensorIteratorBaseEENKUlvE0_clEvENKUlvE0_clEvEUlfE_EEvS4_RKT_EUliE_EEviT1_)
	.align		4
        /*031c*/ 	.word	index@(__assertfail)
	.align		4
        /*0320*/ 	.word	index@(_ZN2at6native27unrolled_elementwise_kernelIZZZNS0_15exp_kernel_cudaERNS_18TensorIteratorBaseEENKUlvE0_clEvENKUlvE0_clEvEUlfE_St5arrayIPcLm2EELi4E23TrivialOffsetCalculatorILi1EjESB_NS0_6memory12LoadWithCastILi1EEENSC_13StoreWithCastILi1EEEEEviT_T0_T2_T3_T4_T5_)
	.align		4
        /*0324*/ 	.word	index@(__assertfail)
	.align		4
        /*0328*/ 	.word	index@(_ZN2at6native18elementwise_kernelILi128ELi4EZNS0_15gpu_kernel_implIZZZNS0_15exp_kernel_cudaERNS_18TensorIteratorBaseEENKUlvE0_clEvENKUlvE_clEvEUldE_EEvS4_RKT_EUliE_EEviT1_)
	.align		4
        /*032c*/ 	.word	index@(__assertfail)
	.align		4
        /*0330*/ 	.word	index@(_ZN2at6native27unrolled_elementwise_kernelIZZZNS0_15exp_kernel_cudaERNS_18TensorIteratorBaseEENKUlvE0_clEvENKUlvE_clEvEUldE_St5arrayIPcLm2EELi4E23TrivialOffsetCalculatorILi1EjESB_NS0_6memory12LoadWithCastILi1EEENSC_13StoreWithCastILi1EEEEEviT_T0_T2_T3_T4_T5_)
	.align		4
        /*0334*/ 	.word	index@(__assertfail)
	.align		4
        /*0338*/ 	.word	index@(_ZN2at6native18elementwise_kernelILi128ELi4EZNS0_15gpu_kernel_implIZZZNS0_23bitwise_not_kernel_cudaERNS_18TensorIteratorBaseEENKUlvE_clEvENKUlvE3_clEvEUlsE_EEvS4_RKT_EUliE_EEviT1_)
	.align		4
        /*033c*/ 	.word	index@(__assertfail)
	.align		4
        /*0340*/ 	.word	index@(_ZN2at6native27unrolled_elementwise_kernelIZZZNS0_23bitwise_not_kernel_cudaERNS_18TensorIteratorBaseEENKUlvE_clEvENKUlvE3_clEvEUlsE_St5arrayIPcLm2EELi4E23TrivialOffsetCalculatorILi1EjESB_NS0_6memory12LoadWithCastILi1EEENSC_13StoreWithCastILi1EEEEEviT_T0_T2_T3_T4_T5_)
	.align		4
        /*0344*/ 	.word	index@(__assertfail)
	.align		4
        /*0348*/ 	.word	index@(_ZN2at6native18elementwise_kernelILi128ELi4EZNS0_15gpu_kernel_implIZZZNS0_23bitwise_not_kernel_cudaERNS_18TensorIteratorBaseEENKUlvE_clEvENKUlvE2_clEvEUllE_EEvS4_RKT_EUliE_EEviT1_)
	.align		4
        /*034c*/ 	.word	index@(__assertfail)
	.align		4
        /*0350*/ 	.word	index@(_ZN2at6native27unrolled_elementwise_kernelIZZZNS0_23bitwise_not_kernel_cudaERNS_18TensorIteratorBaseEENKUlvE_clEvENKUlvE2_clEvEUllE_St5arrayIPcLm2EELi4E23TrivialOffsetCalculatorILi1EjESB_NS0_6memory12LoadWithCastILi1EEENSC_13StoreWithCastILi1EEEEEviT_T0_T2_T3_T4_T5_)
	.align		4
        /*0354*/ 	.word	index@(__assertfail)
	.align		4
        /*0358*/ 	.word	index@(_ZN2at6native18elementwise_kernelILi128ELi4EZNS0_15gpu_kernel_implIZZZNS0_23bitwise_not_kernel_cudaERNS_18TensorIteratorBaseEENKUlvE_clEvENKUlvE1_clEvEUliE_EEvS4_RKT_EUliE_EEviT1_)
	.align		4
        /*035c*/ 	.word	index@(__assertfail)
	.align		4
        /*0360*/ 	.word	index@(_ZN2at6native27unrolled_elementwise_kernelIZZZNS0_23bitwise_not_kernel_cudaERNS_18TensorIteratorBaseEENKUlvE_clEvENKUlvE1_clEvEUliE_St5arrayIPcLm2EELi4E23TrivialOffsetCalculatorILi1EjESB_NS0_6memory12LoadWithCastILi1EEENSC_13StoreWithCastILi1EEEEEviT_T0_T2_T3_T4_T5_)
	.align		4
        /*0364*/ 	.word	index@(__assertfail)
	.align		4
        /*0368*/ 	.word	index@(_ZN2at6native18elementwise_kernelILi128ELi4EZNS0_15gpu_kernel_implIZZZNS0_23bitwise_not_kernel_cudaERNS_18TensorIteratorBaseEENKUlvE_clEvENKUlvE0_clEvEUlaE_EEvS4_RKT_EUliE_EEviT1_)
	.align		4
        /*036c*/ 	.word	index@(__assertfail)
	.align		4
        /*0370*/ 	.word	index@(_ZN2at6native27unrolled_elementwise_kernelIZZZNS0_23bitwise_not_kernel_cudaERNS_18TensorIteratorBaseEENKUlvE_clEvENKUlvE0_clEvEUlaE_St5arrayIPcLm2EELi4E23TrivialOffsetCalculatorILi1EjESB_NS0_6memory12LoadWithCastILi1EEENSC_13StoreWithCastILi1EEEEEviT_T0_T2_T3_T4_T5_)
	.align		4
        /*0374*/ 	.word	index@(__assertfail)
	.align		4
        /*0378*/ 	.word	index@(_ZN2at6native18elementwise_kernelILi128ELi4EZNS0_15gpu_kernel_implIZZZNS0_23bitwise_not_kernel_cudaERNS_18TensorIteratorBaseEENKUlvE_clEvENKUlvE_clEvEUlhE_EEvS4_RKT_EUliE_EEviT1_)
	.align		4
        /*037c*/ 	.word	index@(__assertfail)
	.align		4
        /*0380*/ 	.word	index@(_ZN2at6native27unrolled_elementwise_kernelIZZZNS0_23bitwise_not_kernel_cudaERNS_18TensorIteratorBaseEENKUlvE_clEvENKUlvE_clEvEUlhE_St5arrayIPcLm2EELi4E23TrivialOffsetCalculatorILi1EjESB_NS0_6memory12LoadWithCastILi1EEENSC_13StoreWithCastILi1EEEEEviT_T0_T2_T3_T4_T5_)
	.align		4
        /*0384*/ 	.word	index@(__assertfail)
	.align		4
        /*0388*/ 	.word	index@(_ZN2at6native18elementwise_kernelILi128ELi4EZNS0_15gpu_kernel_implIZNS0_23bitwise_not_kernel_cudaERNS_18TensorIteratorBaseEEUlbE_EEvS4_RKT_EUliE_EEviT1_)
	.align		4
        /*038c*/ 	.word	index@(__assertfail)
	.align		4
        /*0390*/ 	.word	index@(_ZN2at6native27unrolled_elementwise_kernelIZNS0_23bitwise_not_kernel_cudaERNS_18TensorIteratorBaseEEUlbE_St5arrayIPcLm2EELi4E23TrivialOffsetCalculatorILi1EjES9_NS0_6memory12LoadWithCastILi1EEENSA_13StoreWithCastILi1EEEEEviT_T0_T2_T3_T4_T5_)
	.align		4
        /*0394*/ 	.word	index@(__assertfail)
	.align		4
        /*0398*/ 	.word	0x00000000
	.align		4
        /*039c*/ 	.word	0xfffffffe
	.align		4
        /*03a0*/ 	.word	0x00000000
	.align		4
        /*03a4*/ 	.word	0xfffffffd
	.align		4
        /*03a8*/ 	.word	0x00000000
	.align		4
        /*03ac*/ 	.word	0xfffffffc


//--------------------- .nv.constant4             --------------------------
	.section	.nv.constant4,"a",@progbits
	.align	8
	.align		8
.nv.constant4:
        /*0000*/ 	.dword	__unnamed_1
	.align		8
        /*0008*/ 	.dword	__unnamed_2
	.align		8
        /*0010*/ 	.dword	__unnamed_3
	.align		8
        /*0018*/ 	.dword	__unnamed_4
	.align		8
        /*0020*/ 	.dword	__unnamed_5
	.align		8
        /*0028*/ 	.dword	__unnamed_6
	.align		8
        /*0030*/ 	.dword	__unnamed_7
	.align		8
        /*0038*/ 	.dword	__unnamed_8
	.align		8
        /*0040*/ 	.dword	__unnamed_9
	.align		8
        /*0048*/ 	.dword	__unnamed_10
	.align		8
        /*0050*/ 	.dword	__unnamed_11
	.align		8
        /*0058*/ 	.dword	__unnamed_12
	.align		8
        /*0060*/ 	.dword	__unnamed_13
	.align		8
        /*0068*/ 	.dword	__unnamed_14
	.align		8
        /*0070*/ 	.dword	__unnamed_15
	.align		8
        /*0078*/ 	.dword	__unnamed_16
	.align		8
        /*0080*/ 	.dword	__unnamed_17
	.align		8
        /*0088*/ 	.dword	__unnamed_18
	.align		8
        /*0090*/ 	.dword	__unnamed_19
	.align		8
        /*0098*/ 	.dword	__unnamed_20
	.align		8
        /*00a0*/ 	.dword	__unnamed_21
	.align		8
        /*00a8*/ 	.dword	__unnamed_22
	.align		8
        /*00b0*/ 	.dword	__unnamed_23
	.align		8
        /*00b8*/ 	.dword	__unnamed_24
	.align		8
        /*00c0*/ 	.dword	_ZN48_INTERNAL_650009b6_17_UnaryOpsKernel_cu_bd823bfe4cuda3std3__45__cpo5beginE
	.align		8
        /*00c8*/ 	.dword	_ZN48_INTERNAL_650009b6_17_UnaryOpsKernel_cu_bd823bfe4cuda3std3__45__cpo3endE
	.align		8
        /*00d0*/ 	.dword	_ZN48_INTERNAL_650009b6_17_UnaryOpsKernel_cu_bd823bfe4cuda3std3__45__cpo6cbeginE
	.align		8
        /*00d8*/ 	.dword	_ZN48_INTERNAL_650009b6_17_UnaryOpsKernel_cu_bd823bfe4cuda3std3__45__cpo4cendE
	.align		8
        /*00e0*/ 	.dword	_ZN48_INTERNAL_650009b6_17_UnaryOpsKernel_cu_bd823bfe4cuda3std3__45__cpo6rbeginE
	.align		8
        /*00e8*/ 	.dword	_ZN48_INTERNAL_650009b6_17_UnaryOpsKernel_cu_bd823bfe4cuda3std3__45__cpo4rendE
	.align		8
        /*00f0*/ 	.dword	_ZN48_INTERNAL_650009b6_17_UnaryOpsKernel_cu_bd823bfe4cuda3std3__45__cpo7crbeginE
	.align		8
        /*00f8*/ 	.dword	_ZN48_INTERNAL_650009b6_17_UnaryOpsKernel_cu_bd823bfe4cuda3std3__45__cpo5crendE
	.align		8
        /*0100*/ 	.dword	_ZN48_INTERNAL_650009b6_17_UnaryOpsKernel_cu_bd823bfe4cuda3std3__450_GLOBAL__N__650009b6_17_UnaryOpsKernel_cu_bd823bfe6ignoreE
	.align		8
        /*0108*/ 	.dword	_ZN48_INTERNAL_650009b6_17_UnaryOpsKernel_cu_bd823bfe4cuda3std3__419piecewise_constructE
	.align		8
        /*0110*/ 	.dword	_ZN48_INTERNAL_650009b6_17_UnaryOpsKernel_cu_bd823bfe4cuda3std3__48in_placeE
	.align		8
        /*0118*/ 	.dword	_ZN48_INTERNAL_650009b6_17_UnaryOpsKernel_cu_bd823bfe4cuda3std3__420unreachable_sentinelE
	.align		8
        /*0120*/ 	.dword	_ZN48_INTERNAL_650009b6_17_UnaryOpsKernel_cu_bd823bfe4cuda3std6ranges3__45__cpo4swapE
	.align		8
        /*0128*/ 	.dword	_ZN48_INTERNAL_650009b6_17_UnaryOpsKernel_cu_bd823bfe4cuda3std6ranges3__45__cpo9iter_moveE
	.align		8
        /*0130*/ 	.dword	_ZN48_INTERNAL_650009b6_17_UnaryOpsKernel_cu_bd823bfe4cuda3std6ranges3__45__cpo5beginE
	.align		8
        /*0138*/ 	.dword	_ZN48_INTERNAL_650009b6_17_UnaryOpsKernel_cu_bd823bfe4cuda3std6ranges3__45__cpo3endE
	.align		8
        /*0140*/ 	.dword	_ZN48_INTERNAL_650009b6_17_UnaryOpsKernel_cu_bd823bfe4cuda3std6ranges3__45__cpo6cbeginE
	.align		8
        /*0148*/ 	.dword	_ZN48_INTERNAL_650009b6_17_UnaryOpsKernel_cu_bd823bfe4cuda3std6ranges3__45__cpo4cendE
	.align		8
        /*0150*/ 	.dword	_ZN48_INTERNAL_650009b6_17_UnaryOpsKernel_cu_bd823bfe4cuda3std6ranges3__45__cpo7advanceE
	.align		8
        /*0158*/ 	.dword	_ZN48_INTERNAL_650009b6_17_UnaryOpsKernel_cu_bd823bfe4cuda3std6ranges3__45__cpo9iter_swapE
	.align		8
        /*0160*/ 	.dword	_ZN48_INTERNAL_650009b6_17_UnaryOpsKernel_cu_bd823bfe4cuda3std6ranges3__45__cpo4nextE
	.align		8
        /*0168*/ 	.dword	_ZN48_INTERNAL_650009b6_17_UnaryOpsKernel_cu_bd823bfe4cuda3std6ranges3__45__cpo4prevE
	.align		8
        /*0170*/ 	.dword	_ZN48_INTERNAL_650009b6_17_UnaryOpsKernel_cu_bd823bfe4cuda3std6ranges3__45__cpo4dataE
	.align		8
        /*0178*/ 	.dword	_ZN48_INTERNAL_650009b6_17_UnaryOpsKernel_cu_bd823bfe4cuda3std6ranges3__45__cpo5cdataE
	.align		8
        /*0180*/ 	.dword	_ZN48_INTERNAL_650009b6_17_UnaryOpsKernel_cu_bd823bfe4cuda3std6ranges3__45__cpo4sizeE
	.align		8
        /*0188*/ 	.dword	_ZN48_INTERNAL_650009b6_17_UnaryOpsKernel_cu_bd823bfe4cuda3std6ranges3__45__cpo5ssizeE
	.align		8
        /*0190*/ 	.dword	_ZN48_INTERNAL_650009b6_17_UnaryOpsKernel_cu_bd823bfe4cuda3std6ranges3__45__cpo8distanceE
	.align		8
        /*0198*/ 	.dword	_ZN48_INTERNAL_650009b6_17_UnaryOpsKernel_cu_bd823bfe6thrust23THRUST_300001_SM_900_NS6system6detail10sequential3seqE
	.align		8
        /*01a0*/ 	.dword	$str$15
	.align		8
        /*01a8*/ 	.dword	$str$16
	.align		8
        /*01b0*/ 	.dword	__cudart_sin_cos_coeffs
	.align		8
        /*01b8*/ 	.dword	__cudart_i2opi_d
	.align		8
        /*01c0*/ 	.dword	__assertfail


//--------------------- .text._ZN2at6native50_GLOBAL__N__650009b6_17_UnaryOpsKernel_cu_bd823bfe45unrolled_elementwise_kernel_for_multi_outputsILi2EZZZNS0_17frexp_kernel_cudaERNS_18TensorIteratorBaseEENKUlvE_clEvENKUlvE2_clEvEUlN3c108BFloat16EE_St5arrayIPcLm3EE16OffsetCalculatorILi1EjLb0EESD_ILi2EjLb0EEEEviT0_T1_T2_T3_ --------------------------
	.section	.text._ZN2at6native50_GLOBAL__N__650009b6_17_UnaryOpsKernel_cu_bd823bfe45unrolled_elementwise_kernel_for_multi_outputsILi2EZZZNS0_17frexp_kernel_cudaERNS_18TensorIteratorBaseEENKUlvE_clEvENKUlvE2_clEvEUlN3c108BFloat16EE_St5arrayIPcLm3EE16OffsetCalculatorILi1EjLb0EESD_ILi2EjLb0EEEEviT0_T1_T2_T3_,"ax",@progbits
	.align	128
.text._ZN2at6native50_GLOBAL__N__650009b6_17_UnaryOpsKernel_cu_bd823bfe45unrolled_elementwise_kernel_for_multi_outputsILi2EZZZNS0_17frexp_kernel_cudaERNS_18TensorIteratorBaseEENKUlvE_clEvENKUlvE2_clEvEUlN3c108BFloat16EE_St5arrayIPcLm3EE16OffsetCalculatorILi1EjLb0EESD_ILi2EjLb0EEEEviT0_T1_T2_T3_:
        .type           _ZN2at6native50_GLOBAL__N__650009b6_17_UnaryOpsKernel_cu_bd823bfe45unrolled_elementwise_kernel_for_multi_outputsILi2EZZZNS0_17frexp_kernel_cudaERNS_18TensorIteratorBaseEENKUlvE_clEvENKUlvE2_clEvEUlN3c108BFloat16EE_St5arrayIPcLm3EE16OffsetCalculatorILi1EjLb0EESD_ILi2EjLb0EEEEviT0_T1_T2_T3_,@function
        .size           _ZN2at6native50_GLOBAL__N__650009b6_17_UnaryOpsKernel_cu_bd823bfe45unrolled_elementwise_kernel_for_multi_outputsILi2EZZZNS0_17frexp_kernel_cudaERNS_18TensorIteratorBaseEENKUlvE_clEvENKUlvE2_clEvEUlN3c108BFloat16EE_St5arrayIPcLm3EE16OffsetCalculatorILi1EjLb0EESD_ILi2EjLb0EEEEviT0_T1_T2_T3_,(.L_x_36087 - _ZN2at6native50_GLOBAL__N__650009b6_17_UnaryOpsKernel_cu_bd823bfe45unrolled_elementwise_kernel_for_multi_outputsILi2EZZZNS0_17frexp_kernel_cudaERNS_18TensorIteratorBaseEENKUlvE_clEvENKUlvE2_clEvEUlN3c108BFloat16EE_St5arrayIPcLm3EE16OffsetCalculatorILi1EjLb0EESD_ILi2EjLb0EEEEviT0_T1_T2_T3_)
        .other          _ZN2at6native50_GLOBAL__N__650009b6_17_UnaryOpsKernel_cu_bd823bfe45unrolled_elementwise_kernel_for_multi_outputsILi2EZZZNS0_17frexp_kernel_cudaERNS_18TensorIteratorBaseEENKUlvE_clEvENKUlvE2_clEvEUlN3c108BFloat16EE_St5arrayIPcLm3EE16OffsetCalculatorILi1EjLb0EESD_ILi2EjLb0EEEEviT0_T1_T2_T3_,@"STO_CUDA_ENTRY STV_DEFAULT"
_ZN2at6native50_GLOBAL__N__650009b6_17_UnaryOpsKernel_cu_bd823bfe45unrolled_elementwise_kernel_for_multi_outputsILi2EZZZNS0_17frexp_kernel_cudaERNS_18TensorIteratorBaseEENKUlvE_clEvENKUlvE2_clEvEUlN3c108BFloat16EE_St5arrayIPcLm3EE16OffsetCalculatorILi1EjLb0EESD_ILi2EjLb0EEEEviT0_T1_T2_T3_:
[----:B------:R-:W-:Y:S01]  /*0000*/  LDC R1, c[0x0][0x28] ;  /* 0x00000a00ff017b82 */ /* 0x000fe20000000800 */
[----:B------:R-:W0:Y:S07]  /*0010*/  S2R R27, SR_CTAID.X ;  /* 0x00000000001b7919 */ /* 0x000e2e0000002500 */
[----:B------:R-:W0:Y:S01]  /*0020*/  LDC R0, c[0x0][0x210] ;  /* 0x00008400ff007b82 */ /* 0x000e220000000800 */
[----:B------:R-:W-:Y:S01]  /*0030*/  ULDC.64 UR4, c[0x0][0x208] ;  /* 0x0000820000047ab9 */ /* 0x000fe20000000a00 */
[----:B------:R-:W-:Y:S01]  /*0040*/  BSSY B0, `(.L_x_0) ;  /* 0x00008cd000007945 */ /* 0x000fe20003800000 */
[----:B------:R-:W1:Y:S01]  /*0050*/  S2R R26, SR_TID.X ;  /* 0x00000000001a7919 */ /* 0x000e620000002100 */
[----:B------:R-:W-:-:S02]  /*0060*/  PRMT R9, RZ, 0x7610, R9 ;  /* 0x00007610ff097816 */ /* 0x000fc40000000009 */
[----:B------:R-:W-:Y:S02]  /*0070*/  PRMT R8, RZ, 0x7610, R8 ;  /* 0x00007610ff087816 */ /* 0x000fe40000000008 */
[----:B------:R-:W-:Y:S02]  /*0080*/  PRMT R7, RZ, 0x7610, R7 ;  /* 0x00007610ff077816 */ /* 0x000fe40000000007 */
[----:B------:R-:W-:Y:S02]  /*0090*/  PRMT R6, RZ, 0x7610, R6 ;  /* 0x00007610ff067816 */ /* 0x000fe40000000006 */
[----:B------:R-:W-:Y:S02]  /*00a0*/  PRMT R5, RZ, 0x7610, R5 ;  /* 0x00007610ff057816 */ /* 0x000fe40000000005 */
[----:B------:R-:W-:Y:S02]  /*00b0*/  PRMT R4, RZ, 0x7610, R4 ;  /* 0x00007610ff047816 */ /* 0x000fe40000000004 */
[----:B------:R-:W-:Y:S01]  /*00c0*/  PRMT R2, RZ, 0x7610, R2 ;  /* 0x00007610ff027816 */ /* 0x000fe20000000002 */
[--C-:B0-----:R-:W-:Y:S01]  /*00d0*/  IMAD R3, R27, -0x400, R0.reuse ;  /* 0xfffffc001b037824 */ /* 0x101fe200078e0200 */
[----:B------:R-:W-:-:S04]  /*00e0*/  PRMT R0, RZ, 0x7610, R0 ;  /* 0x00007610ff007816 */ /* 0x000fc80000000000 */
[----:B-1----:R-:W-:-:S13]  /*00f0*/  ISETP.GE.AND P0, PT, R26, R3, PT ;  /* 0x000000031a00720c */ /* 0x002fda0003f06270 */
[----:B------:R-:W-:Y:S05]  /*0100*/  @P0 BRA `(.L_x_1) ;  /* 0x0000008c00000947 */ /* 0x000fea0003800000 */
[----:B------:R-:W0:Y:S01]  /*0110*/  LDC R16, c[0x0][0x238] ;  /* 0x00008e00ff107b82 */ /* 0x000e220000000800 */
[----:B------:R-:W-:Y:S01]  /*0120*/  HFMA2.MMA R9, -RZ, RZ, 0, 0 ;  /* 0x00000000ff097435 */ /* 0x000fe200000001ff */
[----:B0-----:R-:W-:-:S13]  /*0130*/  ISETP.NE.AND P1, PT, R16, RZ, PT ;  /* 0x000000ff1000720c */ /* 0x001fda0003f25270 */
[----:B------:R-:W-:Y:S05]  /*0140*/  @!P1 BRA `(.L_x_2) ;  /* 0x0000001000449947 */ /* 0x000fea0003800000 */
[----:B------:R-:W-:Y:S01]  /*0150*/  LEA R13, R27, R26, 0xa ;  /* 0x0000001a1b0d7211 */ /* 0x000fe200078e50ff */
[----:B------:R-:W-:Y:S01]  /*0160*/  ULDC.64 UR6, c[0x0][0x240] ;  /* 0x0000900000067ab9 */ /* 0x000fe20000000a00 */
[----:B------:R-:W-:Y:S02]  /*0170*/  MOV R12, RZ ;  /* 0x000000ff000c7202 */ /* 0x000fe40000000f00 */
[----:B------:R-:W-:-:S03]  /*0180*/  ISETP.NE.AND P2, PT, R16, 0x1, PT ;  /* 0x000000011000780c */ /* 0x000fc60003f45270 */
[----:B------:R-:W-:Y:S01]  /*0190*/  IMAD.HI.U32 R10, R13, UR6, R12 ;  /* 0x000000060d0a7c27 */ /* 0x000fe2000f8e000c */
[----:B------:R-:W-:-:S04]  /*01a0*/  ULDC UR6, c[0x0][0x23c] ;  /* 0x00008f0000067ab9 */ /* 0x000fc80000000800 */
[----:B------:R-:W-:-:S05]  /*01b0*/  SHF.R.U32.HI R11, RZ, UR7, R10 ;  /* 0x00000007ff0b7c19 */ /* 0x000fca000801160a */
[----:B------:R-:W-:-:S04]  /*01c0*/  IMAD.MOV R9, RZ, RZ, -R11 ;  /* 0x000000ffff097224 */ /* 0x000fc800078e0a0b */
[----:B------:R-:W-:Y:S01]  /*01d0*/  IMAD R9, R9, UR6, R13 ;  /* 0x0000000609097c24 */ /* 0x000fe2000f8e020d */
[----:B------:R-:W-:-:S03]  /*01e0*/  ULDC UR6, c[0x0][0x368] ;  /* 0x0000da0000067ab9 */ /* 0x000fc60000000800 */
[----:B------:R-:W-:Y:S01]  /*01f0*/  IMAD R9, R9, UR6, RZ ;  /* 0x0000000609097c24 */ /* 0x000fe2000f8e02ff */
[----:B------:R-:W-:Y:S06]  /*0200*/  @!P2 BRA `(.L_x_2) ;  /* 0x000000100014a947 */ /* 0x000fec0003800000 */
[----:B------:R-:W-:Y:S01]  /*0210*/  MOV R10, RZ ;  /* 0x000000ff000a7202 */ /* 0x000fe20000000f00 */
[----:B------:R-:W-:Y:S01]  /*0220*/  ULDC.64 UR8, c[0x0][0x248] ;  /* 0x0000920000087ab9 */ /* 0x000fe20000000a00 */
[----:B------:R-:W-:Y:S01]  /*0230*/  ULDC UR6, c[0x0][0x250] ;  /* 0x0000940000067ab9 */ /* 0x000fe20000000800 */
[----:B------:R-:W-:Y:S02]  /*0240*/  ISETP.NE.AND P2, PT, R16, 0x2, PT ;  /* 0x000000021000780c */ /* 0x000fe40003f45270 */
[----:B------:R-:W-:-:S05]  /*0250*/  IMAD.HI.U32 R12, R11, UR9, R10 ;  /* 0x000000090b0c7c27 */ /* 0x000fca000f8e000a */
[----:B------:R-:W-:Y:S01]  /*0260*/  SHF.R.U32.HI R13, RZ, UR6, R12 ;  /* 0x00000006ff0d7c19 */ /* 0x000fe2000801160c */
[----:B------:R-:W-:-:S03]  /*0270*/  ULDC UR6, c[0x0][0x36c] ;  /* 0x0000db0000067ab9 */ /* 0x000fc60000000800 */
[----:B------:R-:W-:-:S05]  /*0280*/  IADD3 R10, -R13, RZ, RZ ;  /* 0x000000ff0d0a7210 */ /* 0x000fca0007ffe1ff */
[----:B------:R-:W-:-:S04]  /*0290*/  IMAD R10, R10, UR8, R11 ;  /* 0x000000080a0a7c24 */ /* 0x000fc8000f8e020b */
[----:B------:R-:W-:Y:S01]  /*02a0*/  IMAD R9, R10, UR6, R9 ;  /* 0x000000060a097c24 */ /* 0x000fe2000f8e0209 */
[----:B------:R-:W-:Y:S06]  /*02b0*/  @!P2 BRA `(.L_x_2) ;  /* 0x0000000c00e8a947 */ /* 0x000fec0003800000 */
[----:B------:R-:W-:Y:S01]  /*02c0*/  HFMA2.MMA R12, -RZ, RZ, 0, 0 ;  /* 0x00000000ff0c7435 */ /* 0x000fe200000001ff */
[----:B------:R-:W-:Y:S01]  /*02d0*/  ULDC.64 UR6, c[0x0][0x258] ;  /* 0x0000960000067ab9 */ /* 0x000fe20000000a00 */
[----:B------:R-:W-:-:S08]  /*02e0*/  ISETP.NE.AND P2, PT, R16, 0x3, PT ;  /* 0x000000031000780c */ /* 0x000fd00003f45270 */
[----:B------:R-:W-:Y:S01]  /*02f0*/  IMAD.HI.U32 R10, R13, UR6, R12 ;  /* 0x000000060d0a7c27 */ /* 0x000fe2000f8e000c */
[----:B------:R-:W-:-:S04]  /*0300*/  ULDC UR6, c[0x0][0x254] ;  /* 0x0000950000067ab9 */ /* 0x000fc80000000800 */
[----:B------:R-:W-:-:S05]  /*0310*/  SHF.R.U32.HI R11, RZ, UR7, R10 ;  /* 0x00000007ff0b7c19 */ /* 0x000fca000801160a */
[----:B------:R-:W-:-:S04]  /*0320*/  IMAD.MOV R12, RZ, RZ, -R11 ;  /* 0x000000ffff0c7224 */ /* 0x000fc800078e0a0b */
[----:B------:R-:W-:Y:S01]  /*0330*/  IMAD R12, R12, UR6, R13 ;  /* 0x000000060c0c7c24 */ /* 0x000fe2000f8e020d */
[----:B------:R-:W-:-:S03]  /*0340*/  ULDC UR6, c[0x0][0x370] ;  /* 0x0000dc0000067ab9 */ /* 0x000fc60000000800 */
[----:B------:R-:W-:Y:S01]  /*0350*/  IMAD R9, R12, UR6, R9 ;  /* 0x000000060c097c24 */ /* 0x000fe2000f8e0209 */
        /* <DEDUP_REMOVED lines=12> */
[----:B------:R-:W-:Y:S01]  /*0420*/  MOV R12, RZ ;  /* 0x000000ff000c7202 */ /* 0x000fe20000000f00 */
[----:B------:R-:W-:Y:S01]  /*0430*/  ULDC.64 UR6, c[0x0][0x270] ;  /* 0x00009c0000067ab9 */ /* 0x000fe20000000a00 */
[----:B------:R-:W-:-:S03]  /*0440*/  ISETP.NE.AND P2, PT, R16, 0x5, PT ;  /* 0x000000051000780c */ /* 0x000fc60003f45270 */
        /* <DEDUP_REMOVED lines=8> */
[----:B------:R-:W-:Y:S01]  /*04d0*/  HFMA2.MMA R10, -RZ, RZ, 0, 0 ;  /* 0x00000000ff0a7435 */ /* 0x000fe200000001ff */
[----:B------:R-:W-:Y:S01]  /*04e0*/  ULDC.64 UR8, c[0x0][0x278] ;  /* 0x00009e0000087ab9 */ /* 0x000fe20000000a00 */
[----:B------:R-:W-:Y:S01]  /*04f0*/  ULDC UR6, c[0x0][0x280] ;  /* 0x0000a00000067ab9 */ /* 0x000fe20000000800 */
[----:B------:R-:W-:-:S07]  /*0500*/  ISETP.NE.AND P2, PT, R16, 0x6, PT ;  /* 0x000000061000780c */ /* 0x000fce0003f45270 */
        /* <DEDUP_REMOVED lines=194> */
[----:B------:R-:W-:Y:S01]  /*1130*/  ISETP.NE.AND P2, PT, R16, 0x18, PT ;  /* 0x000000181000780c */ /* 0x000fe20003f45270 */
[----:B------:R-:W-:Y:S01]  /*1140*/  HFMA2.MMA R10, -RZ, RZ, 0, 0 ;  /* 0x00000000ff0a7435 */ /* 0x000fe200000001ff */
[----:B------:R-:W-:Y:S01]  /*1150*/  ULDC.64 UR8, c[0x0][0x350] ;  /* 0x0000d40000087ab9 */ /* 0x000fe20000000a00 */
[----:B------:R-:W-:-:S08]  /*1160*/  ULDC UR6, c[0x0][0x358] ;  /* 0x0000d60000067ab9 */ /* 0x000fd00000000800 */
[----:B------:R-:W-:Y:S02]  /*1170*/  IMAD.HI.U32 R14, R11, UR9, R10 ;  /* 0x000000090b0e7c27 */ /* 0x000fe4000f8e000a */
[----:B------:R-:W0:Y:S03]  /*1180*/  @P2 LDC.64 R12, c[0x0][0x360] ;  /* 0x0000d800ff0c2b82 */ /* 0x000e260000000a00 */
[----:B------:R-:W-:Y:S01]  /*1190*/  SHF.R.U32.HI R15, RZ, UR6, R14 ;  /* 0x00000006ff0f7c19 */ /* 0x000fe2000801160e */
[----:B------:R-:W-:Y:S01]  /*11a0*/  ULDC UR6, c[0x0][0x3c4] ;  /* 0x0000f10000067ab9 */ /* 0x000fe20000000800 */
[----:B------:R-:W-:Y:S02]  /*11b0*/  @P2 MOV R14, RZ ;  /* 0x000000ff000e2202 */ /* 0x000fe40000000f00 */
[----:B------:R-:W-:Y:S01]  /*11c0*/  IADD3 R10, -R15, RZ, RZ ;  /* 0x000000ff0f0a7210 */ /* 0x000fe20007ffe1ff */
[----:B------:R-:W1:Y:S04]  /*11d0*/  @P2 LDC R17, c[0x0][0x35c] ;  /* 0x0000d700ff112b82 */ /* 0x000e680000000800 */
[----:B------:R-:W-:-:S04]  /*11e0*/  IMAD R10, R10, UR8, R11 ;  /* 0x000000080a0a7c24 */ /* 0x000fc8000f8e020b */
[----:B------:R-:W2:Y:S01]  /*11f0*/  @P2 LDC R18, c[0x0][0x3c8] ;  /* 0x0000f200ff122b82 */ /* 0x000ea20000000800 */
[----:B------:R-:W-:Y:S02]  /*1200*/  IMAD R9, R10, UR6, R9 ;  /* 0x000000060a097c24 */ /* 0x000fe4000f8e0209 */
[----:B0-----:R-:W-:-:S05]  /*1210*/  @P2 IMAD.HI.U32 R12, R15, R12, R14 ;  /* 0x0000000c0f0c2227 */ /* 0x001fca00078e000e */
[----:B------:R-:W-:-:S05]  /*1220*/  @P2 SHF.R.U32.HI R12, RZ, R13, R12 ;  /* 0x0000000dff0c2219 */ /* 0x000fca000001160c */
[----:B------:R-:W-:-:S04]  /*1230*/  @P2 IMAD.MOV R14, RZ, RZ, -R12 ;  /* 0x000000ffff0e2224 */ /* 0x000fc800078e0a0c */
[----:B-1----:R-:W-:-:S04]  /*1240*/  @P2 IMAD R14, R14, R17, R15 ;  /* 0x000000110e0e2224 */ /* 0x002fc800078e020f */
[----:B--2---:R-:W-:-:S07]  /*1250*/  @P2 IMAD R9, R14, R18, R9 ;  /* 0x000000120e092224 */ /* 0x004fce00078e0209 */
.L_x_2:
[----:B------:R-:W0:Y:S02]  /*1260*/  LDC.64 R10, c[0x0][0x230] ;  /* 0x00008c00ff0a7b82 */ /* 0x000e240000000a00 */
[----:B0-----:R-:W-:-:S05]  /*1270*/  IMAD.WIDE.U32 R12, R9, 0x2, R10 ;  /* 0x00000002090c7825 */ /* 0x001fca00078e000a */
[----:B------:R0:W5:Y:S01]  /*1280*/  LDG.E.U16 R9, desc[UR4][R12.64] ;  /* 0x000000040c097981 */ /* 0x000162000c1e1500 */
[----:B------:R-:W-:-:S04]  /*1290*/  IADD3 R14, R26, 0x80, RZ ;  /* 0x000000801a0e7810 */ /* 0x000fc80007ffe0ff */
[----:B------:R-:W-:-:S13]  /*12a0*/  ISETP.GE.AND P2, PT, R14, R3, PT ;  /* 0x000000030e00720c */ /* 0x000fda0003f46270 */
[----:B0-----:R-:W-:Y:S05]  /*12b0*/  @P2 BRA `(.L_x_1) ;  /* 0x0000007800942947 */ /* 0x001fea0003800000 */
[----:B------:R-:W-:Y:S01]  /*12c0*/  HFMA2.MMA R17, -RZ, RZ, 0, 0 ;  /* 0x00000000ff117435 */ /* 0x000fe200000001ff */
[----:B------:R-:W-:Y:S10]  /*12d0*/  @!P1 BRA `(.L_x_3) ;  /* 0x0000001000449947 */ /* 0x000ff40003800000 */
[----:B------:R-:W-:Y:S01]  /*12e0*/  LEA R13, R27, R14, 0xa ;  /* 0x0000000e1b0d7211 */ /* 0x000fe200078e50ff */
[----:B------:R-:W-:Y:S01]  /*12f0*/  IMAD.MOV.U32 R12, RZ, RZ, RZ ;  /* 0x000000ffff0c7224 */ /* 0x000fe200078e00ff */
[----:B------:R-:W-:Y:S01]  /*1300*/  ULDC.64 UR6, c[0x0][0x240] ;  /* 0x0000900000067ab9 */ /* 0x000fe20000000a00 */
[----:B------:R-:W-:Y:S02]  /*1310*/  ISETP.NE.AND P2, PT, R16, 0x1, PT ;  /* 0x000000011000780c */ /* 0x000fe40003f45270 */
[----:B------:R-:W-:Y:S01]  /*1320*/  IMAD.HI.U32 R14, R13, UR6, R12 ;  /* 0x000000060d0e7c27 */ /* 0x000fe2000f8e000c */
[----:B------:R-:W-:-:S04]  /*1330*/  ULDC UR6, c[0x0][0x23c] ;  /* 0x00008f0000067ab9 */ /* 0x000fc80000000800 */
[----:B------:R-:W-:-:S04]  /*1340*/  SHF.R.U32.HI R15, RZ, UR7, R14 ;  /* 0x00000007ff0f7c19 */ /* 0x000fc8000801160e */
[----:B------:R-:W-:-:S05]  /*1350*/  IADD3 R12, -R15, RZ, RZ ;  /* 0x000000ff0f0c7210 */ /* 0x000fca0007ffe1ff */
        /* <DEDUP_REMOVED lines=70> */
[----:B------:R-:W-:Y:S01]  /*17c0*/  IMAD.MOV.U32 R14, RZ, RZ, RZ ;  /* 0x000000ffff0e7224 */ /* 0x000fe200078e00ff */
[----:B------:R-:W-:Y:S01]  /*17d0*/  ULDC.64 UR8, c[0x0][0x290] ;  /* 0x0000a40000087ab9 */ /* 0x000fe20000000a00 */
[----:B------:R-:W-:Y:S01]  /*17e0*/  ULDC UR6, c[0x0][0x298] ;  /* 0x0000a60000067ab9 */ /* 0x000fe20000000800 */
[----:B------:R-:W-:Y:S01]  /*17f0*/  ISETP.NE.AND P2, PT, R16, 0x8, PT ;  /* 0x000000081000780c */ /* 0x000fe20003f45270 */
        /* <DEDUP_REMOVED lines=24> */
[----:B------:R-:W-:-:S04]  /*1980*/  ULDC UR6, c[0x0][0x38c] ;  /* 0x0000e30000067ab9 */ /* 0x000fc80000000800 */
[----:B------:R-:W-:-:S04]  /*1990*/  IMAD.MOV R14, RZ, RZ, -R13 ;  /* 0x000000ffff0e7224 */ /* 0x000fc800078e0a0d */
        /* <DEDUP_REMOVED lines=165> */
.L_x_3:
[----:B------:R-:W-:-:S05]  /*23f0*/  IMAD.WIDE.U32 R12, R17, 0x2, R10 ;  /* 0x00000002110c7825 */ /* 0x000fca00078e000a */
[----:B------:R0:W5:Y:S01]  /*2400*/  LDG.E.U16 R8, desc[UR4][R12.64] ;  /* 0x000000040c087981 */ /* 0x000162000c1e1500 */
[----:B------:R-:W-:-:S04]  /*2410*/  IADD3 R14, R26, 0x100, RZ ;  /* 0x000001001a0e7810 */ /* 0x000fc80007ffe0ff */
[----:B------:R-:W-:-:S13]  /*2420*/  ISETP.GE.AND P2, PT, R14, R3, PT ;  /* 0x000000030e00720c */ /* 0x000fda0003f46270 */
[----:B0-----:R-:W-:Y:S05]  /*2430*/  @P2 BRA `(.L_x_1) ;  /* 0x0000006800342947 */ /* 0x001fea0003800000 */
[----:B------:R-:W-:Y:S01]  /*2440*/  HFMA2.MMA R7, -RZ, RZ, 0, 0 ;  /* 0x00000000ff077435 */ /* 0x000fe200000001ff */
[----:B------:R-:W-:Y:S10]  /*2450*/  @!P1 BRA `(.L_x_4) ;  /* 0x0000001000449947 */ /* 0x000ff40003800000 */
        /* <DEDUP_REMOVED lines=255> */
[----:B------:R-:W-:Y:S01]  /*3450*/  IMAD.MOV.U32 R18, RZ, RZ, RZ ;  /* 0x000000ffff127224 */ /* 0x000fe200078e00ff */
[----:B------:R-:W-:Y:S01]  /*3460*/  ULDC.64 UR8, c[0x0][0x350] ;  /* 0x0000d40000087ab9 */ /* 0x000fe20000000a00 */
[----:B------:R-:W-:Y:S02]  /*3470*/  ULDC UR6, c[0x0][0x358] ;  /* 0x0000d60000067ab9 */ /* 0x000fe40000000800 */
[----:B------:R-:W-:-:S05]  /*3480*/  IMAD.HI.U32 R14, R19, UR9, R18 ;  /* 0x00000009130e7c27 */ /* 0x000fca000f8e0012 */
[----:B------:R-:W-:Y:S01]  /*3490*/  SHF.R.U32.HI R15, RZ, UR6, R14 ;  /* 0x00000006ff0f7c19 */ /* 0x000fe2000801160e */
[----:B------:R-:W-:Y:S02]  /*34a0*/  ULDC UR6, c[0x0][0x3c4] ;  /* 0x0000f10000067ab9 */ /* 0x000fe40000000800 */
[----:B------:R-:W0:Y:S01]  /*34b0*/  @P2 LDC.64 R12, c[0x0][0x360] ;  /* 0x0000d800ff0c2b82 */ /* 0x000e220000000a00 */
[----:B------:R-:W-:Y:S02]  /*34c0*/  @P2 MOV R14, RZ ;  /* 0x000000ff000e2202 */ /* 0x000fe40000000f00 */
[----:B------:R-:W-:-:S05]  /*34d0*/  IADD3 R18, -R15, RZ, RZ ;  /* 0x000000ff0f127210 */ /* 0x000fca0007ffe1ff */
[----:B------:R-:W1:Y:S01]  /*34e0*/  @P2 LDC R17, c[0x0][0x35c] ;  /* 0x0000d700ff112b82 */ /* 0x000e620000000800 */
[----:B------:R-:W-:-:S04]  /*34f0*/  IMAD R18, R18, UR8, R19 ;  /* 0x0000000812127c24 */ /* 0x000fc8000f8e0213 */
[----:B------:R-:W-:-:S03]  /*3500*/  IMAD R7, R18, UR6, R7 ;  /* 0x0000000612077c24 */ /* 0x000fc6000f8e0207 */
[----:B------:R-:W2:Y:S01]  /*3510*/  @P2 LDC R20, c[0x0][0x3c8] ;  /* 0x0000f200ff142b82 */ /* 0x000ea20000000800 */
[----:B0-----:R-:W-:-:S05]  /*3520*/  @P2 IMAD.HI.U32 R12, R15, R12, R14 ;  /* 0x0000000c0f0c2227 */ /* 0x001fca00078e000e */
[----:B------:R-:W-:-:S04]  /*3530*/  @P2 SHF.R.U32.HI R12, RZ, R13, R12 ;  /* 0x0000000dff0c2219 */ /* 0x000fc8000001160c */
[----:B------:R-:W-:-:S05]  /*3540*/  @P2 IADD3 R14, -R12, RZ, RZ ;  /* 0x000000ff0c0e2210 */ /* 0x000fca0007ffe1ff */
[----:B-1----:R-:W-:-:S04]  /*3550*/  @P2 IMAD R14, R17, R14, R15 ;  /* 0x0000000e110e2224 */ /* 0x002fc800078e020f */
[----:B--2---:R-:W-:-:S07]  /*3560*/  @P2 IMAD R7, R14, R20, R7 ;  /* 0x000000140e072224 */ /* 0x004fce00078e0207 */
.L_x_4:
[----:B------:R-:W-:-:S05]  /*3570*/  IMAD.WIDE.U32 R12, R7, 0x2, R10 ;  /* 0x00000002070c7825 */ /* 0x000fca00078e000a */
[----:B------:R0:W5:Y:S01]  /*3580*/  LDG.E.U16 R7, desc[UR4][R12.64] ;  /* 0x000000040c077981 */ /* 0x000162000c1e1500 */
[----:B------:R-:W-:-:S04]  /*3590*/  IADD3 R14, R26, 0x180, RZ ;  /* 0x000001801a0e7810 */ /* 0x000fc80007ffe0ff */
[----:B------:R-:W-:-:S13]  /*35a0*/  ISETP.GE.AND P2, PT, R14, R3, PT ;  /* 0x000000030e00720c */ /* 0x000fda0003f46270 */
[----:B0-----:R-:W-:Y:S05]  /*35b0*/  @P2 BRA `(.L_x_1) ;  /* 0x0000005400d42947 */ /* 0x001fea0003800000 */
[----:B------:R-:W-:Y:S01]  /*35c0*/  IMAD.MOV.U32 R17, RZ, RZ, RZ ;  /* 0x000000ffff117224 */ /* 0x000fe200078e00ff */
[----:B------:R-:W-:Y:S06]  /*35d0*/  @!P1 BRA `(.L_x_5) ;  /* 0x0000001000449947 */ /* 0x000fec0003800000 */
[----:B------:R-:W-:Y:S01]  /*35e0*/  LEA R13, R27, R14, 0xa ;  /* 0x0000000e1b0d7211 */ /* 0x000fe200078e50ff */
[----:B------:R-:W-:Y:S01]  /*35f0*/  ULDC.64 UR6, c[0x0][0x240] ;  /* 0x0000900000067ab9 */ /* 0x000fe20000000a00 */
[----:B------:R-:W-:Y:S02]  /*3600*/  MOV R12, RZ ;  /* 0x000000ff000c7202 */ /* 0x000fe40000000f00 */
[----:B------:R-:W-:-:S03]  /*3610*/  ISETP.NE.AND P2, PT, R16, 0x1, PT ;  /* 0x000000011000780c */ /* 0x000fc60003f45270 */
        /* <DEDUP_REMOVED lines=251> */
[----:B------:R-:W-:Y:S01]  /*45d0*/  ULDC.64 UR8, c[0x0][0x350] ;  /* 0x0000d40000087ab9 */ /* 0x000fe20000000a00 */
[----:B------:R-:W-:Y:S01]  /*45e0*/  MOV R18, RZ ;  /* 0x000000ff00127202 */ /* 0x000fe20000000f00 */
[----:B------:R-:W-:-:S04]  /*45f0*/  ULDC UR6, c[0x0][0x358] ;  /* 0x0000d60000067ab9 */ /* 0x000fc80000000800 */
[----:B------:R-:W-:-:S05]  /*4600*/  IMAD.HI.U32 R14, R19, UR9, R18 ;  /* 0x00000009130e7c27 */ /* 0x000fca000f8e0012 */
[----:B------:R-:W-:Y:S01]  /*4610*/  SHF.R.U32.HI R15, RZ, UR6, R14 ;  /* 0x00000006ff0f7c19 */ /* 0x000fe2000801160e */
[----:B------:R-:W0:Y:S01]  /*4620*/  @P2 LDC.64 R12, c[0x0][0x360] ;  /* 0x0000d800ff0c2b82 */ /* 0x000e220000000a00 */
[----:B------:R-:W-:Y:S01]  /*4630*/  @P2 MOV R14, RZ ;  /* 0x000000ff000e2202 */ /* 0x000fe20000000f00 */
[----:B------:R-:W-:Y:S02]  /*4640*/  ULDC UR6, c[0x0][0x3c4] ;  /* 0x0000f10000067ab9 */ /* 0x000fe40000000800 */
[----:B------:R-:W-:-:S04]  /*4650*/  IMAD.MOV R18, RZ, RZ, -R15 ;  /* 0x000000ffff127224 */ /* 0x000fc800078e0a0f */
        /* <DEDUP_REMOVED lines=9> */
.L_x_5:
        /* <DEDUP_REMOVED lines=269> */
[----:B------:R-:W-:Y:S01]  /*57c0*/  ULDC UR6, c[0x0][0x3c4] ;  /* 0x0000f10000067ab9 */ /* 0x000fe20000000800 */
        /* <DEDUP_REMOVED lines=10> */
.L_x_6:
[----:B------:R-:W-:-:S05]  /*5870*/  IMAD.WIDE.U32 R12, R5, 0x2, R10 ;  /* 0x00000002050c7825 */ /* 0x000fca00078e000a */
[----:B------:R0:W5:Y:S01]  /*5880*/  LDG.E.U16 R5, desc[UR4][R12.64] ;  /* 0x000000040c057981 */ /* 0x000162000c1e1500 */
[----:B------:R-:W-:-:S05]  /*5890*/  VIADD R14, R26, 0x280 ;  /* 0x000002801a0e7836 */ /* 0x000fca0000000000 */
[----:B------:R-:W-:-:S13]  /*58a0*/  ISETP.GE.AND P2, PT, R14, R3, PT ;  /* 0x000000030e00720c */ /* 0x000fda0003f46270 */
[----:B0-----:R-:W-:Y:S05]  /*58b0*/  @P2 BRA `(.L_x_1) ;  /* 0x0000003400142947 */ /* 0x001fea0003800000 */
[----:B------:R-:W-:Y:S01]  /*58c0*/  MOV R17, RZ ;  /* 0x000000ff00117202 */ /* 0x000fe20000000f00 */
[----:B------:R-:W-:Y:S06]  /*58d0*/  @!P1 BRA `(.L_x_7) ;  /* 0x0000001000449947 */ /* 0x000fec0003800000 */
[----:B------:R-:W-:Y:S01]  /*58e0*/  HFMA2.MMA R12, -RZ, RZ, 0, 0 ;  /* 0x00000000ff0c7435 */ /* 0x000fe200000001ff */
[----:B------:R-:W-:Y:S01]  /*58f0*/  LEA R13, R27, R14, 0xa ;  /* 0x0000000e1b0d7211 */ /* 0x000fe200078e50ff */
[----:B------:R-:W-:Y:S01]  /*5900*/  ULDC.64 UR6, c[0x0][0x240] ;  /* 0x0000900000067ab9 */ /* 0x000fe20000000a00 */
[----:B------:R-:W-:-:S07]  /*5910*/  ISETP.NE.AND P2, PT, R16, 0x1, PT ;  /* 0x000000011000780c */ /* 0x000fce0003f45270 */
        /* <DEDUP_REMOVED lines=257> */
[----:B------:R-:W-:Y:S01]  /*6930*/  @P2 IMAD.MOV.U32 R14, RZ, RZ, RZ ;  /* 0x000000ffff0e2224 */ /* 0x000fe200078e00ff */
[----:B------:R-:W-:Y:S02]  /*6940*/  ULDC UR6, c[0x0][0x3c4] ;  /* 0x0000f10000067ab9 */ /* 0x000fe40000000800 */
[----:B------:R-:W-:Y:S01]  /*6950*/  IADD3 R18, -R15, RZ, RZ ;  /* 0x000000ff0f127210 */ /* 0x000fe20007ffe1ff */
[----:B------:R-:W1:Y:S04]  /*6960*/  @P2 LDC R21, c[0x0][0x35c] ;  /* 0x0000d700ff152b82 */ /* 0x000e680000000800 */
[----:B------:R-:W-:-:S04]  /*6970*/  IMAD R18, R18, UR8, R19 ;  /* 0x0000000812127c24 */ /* 0x000fc8000f8e0213 */
[----:B------:R-:W2:Y:S01]  /*6980*/  @P2 LDC R4, c[0x0][0x3c8] ;  /* 0x0000f200ff042b82 */ /* 0x000ea20000000800 */
[----:B------:R-:W-:Y:S02]  /*6990*/  IMAD R17, R18, UR6, R17 ;  /* 0x0000000612117c24 */ /* 0x000fe4000f8e0211 */
[----:B0-----:R-:W-:-:S05]  /*69a0*/  @P2 IMAD.HI.U32 R12, R15, R12, R14 ;  /* 0x0000000c0f0c2227 */ /* 0x001fca00078e000e */
[----:B------:R-:W-:-:S04]  /*69b0*/  @P2 SHF.R.U32.HI R12, RZ, R13, R12 ;  /* 0x0000000dff0c2219 */ /* 0x000fc8000001160c */
[----:B------:R-:W-:-:S05]  /*69c0*/  @P2 IADD3 R14, -R12, RZ, RZ ;  /* 0x000000ff0c0e2210 */ /* 0x000fca0007ffe1ff */
[----:B-1----:R-:W-:-:S04]  /*69d0*/  @P2 IMAD R14, R21, R14, R15 ;  /* 0x0000000e150e2224 */ /* 0x002fc800078e020f */
[----:B--2---:R-:W-:-:S07]  /*69e0*/  @P2 IMAD R17, R14, R4, R17 ;  /* 0x000000040e112224 */ /* 0x004fce00078e0211 */
.L_x_7:
[----:B------:R-:W-:-:S05]  /*69f0*/  IMAD.WIDE.U32 R12, R17, 0x2, R10 ;  /* 0x00000002110c7825 */ /* 0x000fca00078e000a */
[----:B------:R0:W5:Y:S01]  /*6a00*/  LDG.E.U16 R4, desc[UR4][R12.64] ;  /* 0x000000040c047981 */ /* 0x000162000c1e1500 */
[----:B------:R-:W-:-:S04]  /*6a10*/  IADD3 R14, R26, 0x300, RZ ;  /* 0x000003001a0e7810 */ /* 0x000fc80007ffe0ff */
[----:B------:R-:W-:-:S13]  /*6a20*/  ISETP.GE.AND P2, PT, R14, R3, PT ;  /* 0x000000030e00720c */ /* 0x000fda0003f46270 */
[----:B0-----:R-:W-:Y:S05]  /*6a30*/  @P2 BRA `(.L_x_1) ;  /* 0x0000002000b42947 */ /* 0x001fea0003800000 */
[----:B------:R-:W-:Y:S01]  /*6a40*/  MOV R17, RZ ;  /* 0x000000ff00117202 */ /* 0x000fe20000000f00 */
[----:B------:R-:W-:Y:S06]  /*6a50*/  @!P1 BRA `(.L_x_8) ;  /* 0x0000001000449947 */ /* 0x000fec0003800000 */
[----:B------:R-:W-:Y:S01]  /*6a60*/  HFMA2.MMA R12, -RZ, RZ, 0, 0 ;  /* 0x00000000ff0c7435 */ /* 0x000fe200000001ff */
[----:B------:R-:W-:Y:S01]  /*6a70*/  IMAD R13, R27, 0x400, R14 ;  /* 0x000004001b0d7824 */ /* 0x000fe200078e020e */
        /* <DEDUP_REMOVED lines=267> */
[----:B------:R-:W-:-:S05]  /*7b30*/  @P2 SHF.R.U32.HI R12, RZ, R13, R12 ;  /* 0x0000000dff0c2219 */ /* 0x000fca000001160c */
[----:B------:R-:W-:-:S04]  /*7b40*/  @P2 IMAD.MOV R14, RZ, RZ, -R12 ;  /* 0x000000ffff0e2224 */ /* 0x000fc800078e0a0c */
[----:B-1----:R-:W-:-:S04]  /*7b50*/  @P2 IMAD R14, R21, R14, R15 ;  /* 0x0000000e150e2224 */ /* 0x002fc800078e020f */
[----:B--2---:R-:W-:-:S07]  /*7b60*/  @P2 IMAD R17, R14, R2, R17 ;  /* 0x000000020e112224 */ /* 0x004fce00078e0211 */
.L_x_8:
        /* <DEDUP_REMOVED lines=280> */
.L_x_9:
[----:B------:R-:W-:-:S05]  /*8cf0*/  IMAD.WIDE.U32 R10, R19, 0x2, R10 ;  /* 0x00000002130a7825 */ /* 0x000fca00078e000a */
[----:B------:R0:W5:Y:S02]  /*8d00*/  LDG.E.U16 R0, desc[UR4][R10.64] ;  /* 0x000000040a007981 */ /* 0x000164000c1e1500 */
.L_x_1:
[----:B------:R-:W-:Y:S05]  /*8d10*/  BSYNC B0 ;  /* 0x0000000000007941 */ /* 0x000fea0003800000 */
.L_x_0:
[C---:B------:R-:W-:Y:S01]  /*8d20*/  VIADD R12, R26.reuse, 0x100 ;  /* 0x000001001a0c7836 */ /* 0x040fe20000000000 */
[C---:B0-----:R-:W-:Y:S01]  /*8d30*/  IADD3 R10, R26.reuse, 0x80, RZ ;  /* 0x000000801a0a7810 */ /* 0x041fe20007ffe0ff */
[----:B------:R-:W-:Y:S01]  /*8d40*/  BSSY B0, `(.L_x_10) ;  /* 0x000001d000007945 */ /* 0x000fe20003800000 */
[C---:B------:R-:W-:Y:S01]  /*8d50*/  IADD3 R14, R26.reuse, 0x180, RZ ;  /* 0x000001801a0e7810 */ /* 0x040fe20007ffe0ff */
[----:B------:R-:W-:Y:S01]  /*8d60*/  HFMA2.MMA R22, -RZ, RZ, 0, 0 ;  /* 0x00000000ff167435 */ /* 0x000fe200000001ff */
[----:B------:R-:W-:Y:S02]  /*8d70*/  IADD3 R16, R26, 0x200, RZ ;  /* 0x000002001a107810 */ /* 0x000fe40007ffe0ff */
[-C--:B------:R-:W-:Y:S02]  /*8d80*/  ISETP.GE.AND P6, PT, R10, R3.reuse, PT ;  /* 0x000000030a00720c */ /* 0x080fe40003fc6270 */
[-C--:B------:R-:W-:Y:S02]  /*8d90*/  ISETP.GE.AND P5, PT, R12, R3.reuse, PT ;  /* 0x000000030c00720c */ /* 0x080fe40003fa6270 */
[----:B------:R-:W-:-:S02]  /*8da0*/  ISETP.GE.AND P1, PT, R14, R3, PT ;  /* 0x000000030e00720c */ /* 0x000fc40003f26270 */
[----:B------:R-:W-:Y:S02]  /*8db0*/  ISETP.GE.AND P2, PT, R16, R3, PT ;  /* 0x000000031000720c */ /* 0x000fe40003f46270 */
[----:B------:R-:W-:Y:S02]  /*8dc0*/  P2R R25, PR, RZ, 0x40 ;  /* 0x00000040ff197803 */ /* 0x000fe40000000000 */
[----:B------:R-:W-:Y:S02]  /*8dd0*/  MOV R24, RZ ;  /* 0x000000ff00187202 */ /* 0x000fe40000000f00 */
[----:B------:R-:W-:Y:S02]  /*8de0*/  P2R R23, PR, RZ, 0x20 ;  /* 0x00000020ff177803 */ /* 0x000fe40000000000 */
[----:B------:R-:W-:Y:S01]  /*8df0*/  PRMT R21, RZ, 0x7610, R21 ;  /* 0x00007610ff157816 */ /* 0x000fe20000000015 */
[----:B------:R-:W-:Y:S06]  /*8e00*/  @P0 BRA `(.L_x_11) ;  /* 0x0000000000400947 */ /* 0x000fec0003800000 */
[----:B-----5:R-:W-:-:S04]  /*8e10*/  IMAD.U32 R9, R9, 0x10000, RZ ;  /* 0x0001000009097824 */ /* 0x020fc800078e00ff */
[C---:B------:R-:W-:Y:S01]  /*8e20*/  FMUL.FTZ R10, R9.reuse, 16777216 ;  /* 0x4b800000090a7820 */ /* 0x040fe20000410000 */
[----:B------:R-:W-:-:S04]  /*8e30*/  FSETP.GEU.FTZ.AND P3, PT, |R9|, 1.175494350822287508e-38, PT ;  /* 0x008000000900780b */ /* 0x000fc80003f7e200 */
[----:B------:R-:W-:Y:S02]  /*8e40*/  FSEL R11, R10, R9, !P3 ;  /* 0x000000090a0b7208 */ /* 0x000fe40005800000 */
[----:B------:R-:W-:Y:S02]  /*8e50*/  FSETP.NEU.FTZ.AND P3, PT, |R9|, RZ, PT ;  /* 0x000000ff0900720b */ /* 0x000fe40003f7d200 */
[----:B------:R-:W-:-:S04]  /*8e60*/  SHF.R.U32.HI R10, RZ, 0x17, R11 ;  /* 0x00000017ff0a7819 */ /* 0x000fc8000001160b */
[----:B------:R-:W-:-:S04]  /*8e70*/  LOP3.LUT R10, R10, 0xff, RZ, 0xc0, !PT ;  /* 0x000000ff0a0a7812 */ /* 0x000fc800078ec0ff */
[----:B------:R-:W-:-:S04]  /*8e80*/  ISETP.EQ.OR P3, PT, R10, 0xff, !P3 ;  /* 0x000000ff0a00780c */ /* 0x000fc80005f62670 */
[----:B------:R-:W-:-:S09]  /*8e90*/  FSETP.GEU.AND P4, PT, |R9|, 1.175494350822287508e-38, !P3 ;  /* 0x008000000900780b */ /* 0x000fd20005f8e200 */
[----:B------:R-:W-:Y:S02]  /*8ea0*/  @!P3 LOP3.LUT R21, R11, 0x807fffff, RZ, 0xc0, !PT ;  /* 0x807fffff0b15b812 */ /* 0x000fe400078ec0ff */
[C---:B------:R-:W-:Y:S02]  /*8eb0*/  @!P3 IADD3 R22, R10.reuse, -0x96, RZ ;  /* 0xffffff6a0a16b810 */ /* 0x040fe40007ffe0ff */
[----:B------:R-:W-:Y:S01]  /*8ec0*/  @!P3 LOP3.LUT R21, R21, 0x3f000000, RZ, 0xfc, !PT ;  /* 0x3f0000001515b812 */ /* 0x000fe200078efcff */
[----:B------:R-:W-:Y:S01]  /*8ed0*/  @P3 FADD.FTZ R21, R11, R11 ;  /* 0x0000000b0b153221 */ /* 0x000fe20000010000 */
[----:B------:R-:W-:Y:S02]  /*8ee0*/  @P4 IADD3 R22, R10, -0x7e, RZ ;  /* 0xffffff820a164810 */ /* 0x000fe40007ffe0ff */
[----:B------:R-:W-:Y:S02]  /*8ef0*/  @P3 MOV R22, RZ ;  /* 0x000000ff00163202 */ /* 0x000fe40000000f00 */
[----:B------:R-:W-:-:S07]  /*8f00*/  F2FP.BF16.F32.PACK_AB R21, RZ, R21 ;  /* 0x00000015ff15723e */ /* 0x000fce00000010ff */
.L_x_11:
[----:B------:R-:W-:Y:S05]  /*8f10*/  BSYNC B0 ;  /* 0x0000000000007941 */ /* 0x000fea0003800000 */
.L_x_10:
[----:B------:R-:W-:Y:S01]  /*8f20*/  BSSY B0, `(.L_x_12) ;  /* 0x0000014000007945 */ /* 0x000fe20003800000 */
[----:B------:R-:W-:Y:S02]  /*8f30*/  PRMT R20, RZ, 0x7610, R20 ;  /* 0x00007610ff147816 */ /* 0x000fe40000000014 */
[----:B------:R-:W-:Y:S01]  /*8f40*/  PRMT R19, RZ, 0x7610, R19 ;  /* 0x00007610ff137816 */ /* 0x000fe20000000013 */
[----:B------:R-:W-:Y:S06]  /*8f50*/  @P6 BRA `(.L_x_13) ;  /* 0x0000000000406947 */ /* 0x000fec0003800000 */
[----:B-----5:R-:W-:-:S04]  /*8f60*/  SHF.L.U32 R8, R8, 0x10, RZ ;  /* 0x0000001008087819 */ /* 0x020fc800000006ff */
[C---:B------:R-:W-:Y:S01]  /*8f70*/  FSETP.GEU.FTZ.AND P3, PT, |R8|.reuse, 1.175494350822287508e-38, PT ;  /* 0x008000000800780b */ /* 0x040fe20003f7e200 */
[----:B------:R-:W-:-:S05]  /*8f80*/  FMUL.FTZ R9, R8, 16777216 ;  /* 0x4b80000008097820 */ /* 0x000fca0000410000 */
[----:B------:R-:W-:Y:S02]  /*8f90*/  FSEL R10, R9, R8, !P3 ;  /* 0x00000008090a7208 */ /* 0x000fe40005800000 */
[----:B------:R-:W-:Y:S02]  /*8fa0*/  FSETP.NEU.FTZ.AND P3, PT, |R8|, RZ, PT ;  /* 0x000000ff0800720b */ /* 0x000fe40003f7d200 */
[----:B------:R-:W-:-:S04]  /*8fb0*/  SHF.R.U32.HI R9, RZ, 0x17, R10 ;  /* 0x00000017ff097819 */ /* 0x000fc8000001160a */
[----:B------:R-:W-:-:S04]  /*8fc0*/  LOP3.LUT R9, R9, 0xff, RZ, 0xc0, !PT ;  /* 0x000000ff09097812 */ /* 0x000fc800078ec0ff */
[----:B------:R-:W-:-:S04]  /*8fd0*/  ISETP.EQ.OR P3, PT, R9, 0xff, !P3 ;  /* 0x000000ff0900780c */ /* 0x000fc80005f62670 */
[----:B------:R-:W-:-:S09]  /*8fe0*/  FSETP.GEU.AND P4, PT, |R8|, 1.175494350822287508e-38, !P3 ;  /* 0x008000000800780b */ /* 0x000fd20005f8e200 */
[----:B------:R-:W-:Y:S01]  /*8ff0*/  @!P3 LOP3.LUT R19, R10, 0x807fffff, RZ, 0xc0, !PT ;  /* 0x807fffff0a13b812 */ /* 0x000fe200078ec0ff */
[----:B------:R-:W-:-:S03]  /*9000*/  @!P3 VIADD R24, R9, 0xffffff6a ;  /* 0xffffff6a0918b836 */ /* 0x000fc60000000000 */
[----:B------:R-:W-:Y:S01]  /*9010*/  @!P3 LOP3.LUT R19, R19, 0x3f000000, RZ, 0xfc, !PT ;  /* 0x3f0000001313b812 */ /* 0x000fe200078efcff */
[----:B------:R-:W-:Y:S01]  /*9020*/  @P3 FADD.FTZ R19, R10, R10 ;  /* 0x0000000a0a133221 */ /* 0x000fe20000010000 */
[----:B------:R-:W-:Y:S02]  /*9030*/  @P4 IADD3 R24, R9, -0x7e, RZ ;  /* 0xffffff8209184810 */ /* 0x000fe40007ffe0ff */
[----:B------:R-:W-:Y:S02]  /*9040*/  @P3 MOV R24, RZ ;  /* 0x000000ff00183202 */ /* 0x000fe40000000f00 */
[----:B------:R-:W-:-:S07]  /*9050*/  F2FP.BF16.F32.PACK_AB R19, RZ, R19 ;  /* 0x00000013ff13723e */ /* 0x000fce00000010ff */
.L_x_13:
[----:B------:R-:W-:Y:S05]  /*9060*/  BSYNC B0 ;  /* 0x0000000000007941 */ /* 0x000fea0003800000 */
.L_x_12:
[----:B------:R-:W-:Y:S01]  /*9070*/  BSSY B0, `(.L_x_14) ;  /* 0x0000014000007945 */ /* 0x000fe20003800000 */
[----:B------:R-:W-:Y:S01]  /*9080*/  HFMA2.MMA R18, -RZ, RZ, 0, 0 ;  /* 0x00000000ff127435 */ /* 0x000fe200000001ff */
[----:B------:R-:W-:Y:S02]  /*9090*/  MOV R13, RZ ;  /* 0x000000ff000d7202 */ /* 0x000fe40000000f00 */
[----:B------:R-:W-:Y:S08]  /*90a0*/  @P5 BRA `(.L_x_15) ;  /* 0x0000000000405947 */ /* 0x000ff00003800000 */
        /* <DEDUP_REMOVED lines=9> */
[C---:B------:R-:W-:Y:S02]  /*9140*/  @!P3 LOP3.LUT R20, R9.reuse, 0x807fffff, RZ, 0xc0, !PT ;  /* 0x807fffff0914b812 */ /* 0x040fe400078ec0ff */
[----:B------:R-:W-:Y:S02]  /*9150*/  @!P3 IADD3 R13, R8, -0x96, RZ ;  /* 0xffffff6a080db810 */ /* 0x000fe40007ffe0ff */
[----:B------:R-:W-:Y:S01]  /*9160*/  @!P3 LOP3.LUT R20, R20, 0x3f000000, RZ, 0xfc, !PT ;  /* 0x3f0000001414b812 */ /* 0x000fe200078efcff */
[----:B------:R-:W-:Y:S01]  /*9170*/  @P3 FADD.FTZ R20, R9, R9 ;  /* 0x0000000909143221 */ /* 0x000fe20000010000 */
[----:B------:R-:W-:Y:S02]  /*9180*/  @P4 IADD3 R13, R8, -0x7e, RZ ;  /* 0xffffff82080d4810 */ /* 0x000fe40007ffe0ff */
[----:B------:R-:W-:Y:S02]  /*9190*/  @P3 MOV R13, RZ ;  /* 0x000000ff000d3202 */ /* 0x000fe40000000f00 */
[----:B------:R-:W-:-:S07]  /*91a0*/  F2FP.BF16.F32.PACK_AB R20, RZ, R20 ;  /* 0x00000014ff14723e */ /* 0x000fce00000010ff */
.L_x_15:
[----:B------:R-:W-:Y:S05]  /*91b0*/  BSYNC B0 ;  /* 0x0000000000007941 */ /* 0x000fea0003800000 */
.L_x_14:
[----:B------:R-:W-:Y:S01]  /*91c0*/  BSSY B0, `(.L_x_16) ;  /* 0x0000015000007945 */ /* 0x000fe20003800000 */
[----:B-----5:R-:W-:Y:S02]  /*91d0*/  IADD3 R8, R26, 0x280, RZ ;  /* 0x000002801a087810 */ /* 0x020fe40007ffe0ff */
[----:B------:R-:W-:Y:S02]  /*91e0*/  PRMT R12, RZ, 0x7610, R12 ;  /* 0x00007610ff0c7816 */ /* 0x000fe4000000000c */
[----:B------:R-:W-:Y:S01]  /*91f0*/  PRMT R11, RZ, 0x7610, R11 ;  /* 0x00007610ff0b7816 */ /* 0x000fe2000000000b */
[----:B------:R-:W-:Y:S06]  /*9200*/  @P1 BRA `(.L_x_17) ;  /* 0x0000000000401947 */ /* 0x000fec0003800000 */
[----:B------:R-:W-:-:S04]  /*9210*/  IMAD.U32 R6, R6, 0x10000, RZ ;  /* 0x0001000006067824 */ /* 0x000fc800078e00ff */
        /* <DEDUP_REMOVED lines=9> */
[----:B------:R-:W-:Y:S02]  /*92b0*/  @!P3 IADD3 R18, R7, -0x96, RZ ;  /* 0xffffff6a0712b810 */ /* 0x000fe40007ffe0ff */
[----:B------:R-:W-:Y:S01]  /*92c0*/  @!P3 LOP3.LUT R11, R11, 0x3f000000, RZ, 0xfc, !PT ;  /* 0x3f0000000b0bb812 */ /* 0x000fe200078efcff */
[----:B------:R-:W-:Y:S01]  /*92d0*/  @P3 FADD.FTZ R11, R9, R9 ;  /* 0x00000009090b3221 */ /* 0x000fe20000010000 */
[----:B------:R-:W-:Y:S02]  /*92e0*/  @P4 IADD3 R18, R7, -0x7e, RZ ;  /* 0xffffff8207124810 */ /* 0x000fe40007ffe0ff */
[----:B------:R-:W-:Y:S02]  /*92f0*/  @P3 MOV R18, RZ ;  /* 0x000000ff00123202 */ /* 0x000fe40000000f00 */
[----:B------:R-:W-:-:S07]  /*9300*/  F2FP.BF16.F32.PACK_AB R11, RZ, R11 ;  /* 0x0000000bff0b723e */ /* 0x000fce00000010ff */
.L_x_17:
[----:B------:R-:W-:Y:S05]  /*9310*/  BSYNC B0 ;  /* 0x0000000000007941 */ /* 0x000fea0003800000 */
.L_x_16:
[----:B------:R-:W-:Y:S01]  /*9320*/  BSSY B0, `(.L_x_18) ;  /* 0x0000013000007945 */ /* 0x000fe20003800000 */
[----:B------:R-:W-:-:S03]  /*9330*/  HFMA2.MMA R10, -RZ, RZ, 0, 0 ;  /* 0x00000000ff0a7435 */ /* 0x000fc600000001ff */
[----:B------:R-:W-:Y:S08]  /*9340*/  @P2 BRA `(.L_x_19) ;  /* 0x0000000000402947 */ /* 0x000ff00003800000 */
        /* <DEDUP_REMOVED lines=16> */
.L_x_19:
[----:B------:R-:W-:Y:S05]  /*9450*/  BSYNC B0 ;  /* 0x0000000000007941 */ /* 0x000fea0003800000 */
.L_x_18:
[----:B------:R-:W-:Y:S01]  /*9460*/  ISETP.GE.AND P3, PT, R8, R3, PT ;  /* 0x000000030800720c */ /* 0x000fe20003f66270 */
[----:B------:R-:W-:Y:S01]  /*9470*/  BSSY B0, `(.L_x_20) ;  /* 0x0000015000007945 */ /* 0x000fe20003800000 */
[----:B------:R-:W-:Y:S01]  /*9480*/  MOV R9, RZ ;  /* 0x000000ff00097202 */ /* 0x000fe20000000f00 */
[----:B------:R-:W-:Y:S01]  /*9490*/  VIADD R14, R26, 0x300 ;  /* 0x000003001a0e7836 */ /* 0x000fe20000000000 */
[----:B------:R-:W-:-:S09]  /*94a0*/  PRMT R8, RZ, 0x7610, R8 ;  /* 0x00007610ff087816 */ /* 0x000fd20000000008 */
[----:B------:R-:W-:Y:S05]  /*94b0*/  @P3 BRA `(.L_x_21) ;  /* 0x0000000000403947 */ /* 0x000fea0003800000 */
[----:B------:R-:W-:-:S04]  /*94c0*/  SHF.L.U32 R4, R4, 0x10, RZ ;  /* 0x0000001004047819 */ /* 0x000fc800000006ff */
        /* <DEDUP_REMOVED lines=15> */
.L_x_21:
[----:B------:R-:W-:Y:S05]  /*95c0*/  BSYNC B0 ;  /* 0x0000000000007941 */ /* 0x000fea0003800000 */
.L_x_20:
[----:B------:R-:W-:Y:S01]  /*95d0*/  ISETP.GE.AND P4, PT, R14, R3, PT ;  /* 0x000000030e00720c */ /* 0x000fe20003f86270 */
[----:B------:R-:W-:Y:S01]  /*95e0*/  BSSY B0, `(.L_x_22) ;  /* 0x0000015000007945 */ /* 0x000fe20003800000 */
[----:B------:R-:W-:Y:S01]  /*95f0*/  CS2R R6, SRZ ;  /* 0x0000000000067805 */ /* 0x000fe2000001ff00 */
        /* <DEDUP_REMOVED lines=19> */
.L_x_23:
[----:B------:R-:W-:Y:S05]  /*9730*/  BSYNC B0 ;  /* 0x0000000000007941 */ /* 0x000fea0003800000 */
.L_x_22:
[----:B------:R-:W-:Y:S01]  /*9740*/  ISETP.GE.AND P5, PT, R14, R3, PT ;  /* 0x000000030e00720c */ /* 0x000fe20003fa6270 */
[----:B------:R-:W-:Y:S01]  /*9750*/  BSSY B0, `(.L_x_24) ;  /* 0x0000015000007945 */ /* 0x000fe20003800000 */
[----:B------:R-:W-:-:S11]  /*9760*/  PRMT R4, RZ, 0x7610, R4 ;  /* 0x00007610ff047816 */ /* 0x000fd60000000004 */
[----:B------:R-:W-:Y:S05]  /*9770*/  @P5 BRA `(.L_x_25) ;  /* 0x0000000000485947 */ /* 0x000fea0003800000 */
[----:B------:R-:W-:Y:S01]  /*9780*/  IMAD.U32 R0, R0, 0x10000, RZ ;  /* 0x0001000000007824 */ /* 0x000fe200078e00ff */
[----:B------:R-:W-:-:S03]  /*9790*/  P2R R4, PR, RZ, 0x1 ;  /* 0x00000001ff047803 */ /* 0x000fc60000000000 */
        /* <DEDUP_REMOVED lines=8> */
[----:B------:R-:W-:-:S04]  /*9820*/  @!P6 IADD3 R6, R2, -0x96, RZ ;  /* 0xffffff6a0206e810 */ /* 0x000fc80007ffe0ff */
[----:B------:R-:W-:Y:S02]  /*9830*/  @P0 IADD3 R6, R2, -0x7e, RZ ;  /* 0xffffff8202060810 */ /* 0x000fe40007ffe0ff */
[----:B------:R-:W-:Y:S02]  /*9840*/  ISETP.NE.AND P0, PT, R4, RZ, PT ;  /* 0x000000ff0400720c */ /* 0x000fe40003f05270 */
[C---:B------:R-:W-:Y:S02]  /*9850*/  @!P6 LOP3.LUT R4, R3.reuse, 0x807fffff, RZ, 0xc0, !PT ;  /* 0x807fffff0304e812 */ /* 0x040fe400078ec0ff */
[----:B------:R-:W-:Y:S02]  /*9860*/  @P6 MOV R6, RZ ;  /* 0x000000ff00066202 */ /* 0x000fe40000000f00 */
[----:B------:R-:W-:Y:S01]  /*9870*/  @!P6 LOP3.LUT R4, R4, 0x3f000000, RZ, 0xfc, !PT ;  /* 0x3f0000000404e812 */ /* 0x000fe200078efcff */
[----:B------:R-:W-:-:S05]  /*9880*/  @P6 FADD.FTZ R4, R3, R3 ;  /* 0x0000000303046221 */ /* 0x000fca0000010000 */
[----:B------:R-:W-:-:S07]  /*9890*/  F2FP.BF16.F32.PACK_AB R4, RZ, R4 ;  /* 0x00000004ff04723e */ /* 0x000fce00000010ff */
.L_x_25:
[----:B------:R-:W-:Y:S05]  /*98a0*/  BSYNC B0 ;  /* 0x0000000000007941 */ /* 0x000fea0003800000 */
.L_x_24:
[----:B------:R-:W-:Y:S05]  /*98b0*/  @P0 EXIT ;  /* 0x000000000000094d */ /* 0x000fea0003800000 */
[----:B------:R-:W0:Y:S01]  /*98c0*/  LDC R3, c[0x0][0x3cc] ;  /* 0x0000f300ff037b82 */ /* 0x000e220000000800 */
[----:B------:R-:W-:Y:S01]  /*98d0*/  HFMA2.MMA R2, -RZ, RZ, 0, 0 ;  /* 0x00000000ff027435 */ /* 0x000fe200000001ff */
[----:B------:R-:W-:Y:S01]  /*98e0*/  IMAD.MOV.U32 R0, RZ, RZ, RZ ;  /* 0x000000ffff007224 */ /* 0x000fe200078e00ff */
[----:B0-----:R-:W-:-:S13]  /*98f0*/  ISETP.NE.AND P6, PT, R3, RZ, PT ;  /* 0x000000ff0300720c */ /* 0x001fda0003fc5270 */
[----:B------:R-:W-:Y:S05]  /*9900*/  @!P6 BRA `(.L_x_26) ;  /* 0x000000140010e947 */ /* 0x000fea0003800000 */
[----:B------:R-:W-:Y:S01]  /*9910*/  LEA R17, R27, R26, 0xa ;  /* 0x0000001a1b117211 */ /* 0x000fe200078e50ff */
[----:B------:R-:W-:Y:S01]  /*9920*/  ULDC.64 UR8, c[0x0][0x3d0] ;  /* 0x0000f40000087ab9 */ /* 0x000fe20000000a00 */
[----:B------:R-:W-:Y:S01]  /*9930*/  MOV R16, RZ ;  /* 0x000000ff00107202 */ /* 0x000fe20000000f00 */
[----:B------:R-:W-:Y:S01]  /*9940*/  ULDC UR6, c[0x0][0x3d8] ;  /* 0x0000f60000067ab9 */ /* 0x000fe20000000800 */
[----:B------:R-:W-:Y:S01]  /*9950*/  ISETP.NE.AND P0, PT, R3, 0x1, PT ;  /* 0x000000010300780c */ /* 0x000fe20003f05270 */
[----:B------:R-:W-:Y:S02]  /*9960*/  ULDC UR7, c[0x0][0x500] ;  /* 0x0001400000077ab9 */ /* 0x000fe40000000800 */
[----:B------:R-:W-:-:S05]  /*9970*/  IMAD.HI.U32 R14, R17, UR9, R16 ;  /* 0x00000009110e7c27 */ /* 0x000fca000f8e0010 */
[----:B------:R-:W-:Y:S01]  /*9980*/  SHF.R.U32.HI R15, RZ, UR6, R14 ;  /* 0x00000006ff0f7c19 */ /* 0x000fe2000801160e */
[----:B------:R-:W-:-:S03]  /*9990*/  ULDC UR6, c[0x0][0x4fc] ;  /* 0x00013f0000067ab9 */ /* 0x000fc60000000800 */
[----:B------:R-:W-:-:S05]  /*99a0*/  IADD3 R16, -R15, RZ, RZ ;  /* 0x000000ff0f107210 */ /* 0x000fca0007ffe1ff */
[----:B------:R-:W-:-:S04]  /*99b0*/  IMAD R0, R16, UR8, R17 ;  /* 0x0000000810007c24 */ /* 0x000fc8000f8e0211 */
[C---:B------:R-:W-:Y:S02]  /*99c0*/  IMAD R2, R0.reuse, UR6, RZ ;  /* 0x0000000600027c24 */ /* 0x040fe4000f8e02ff */
[----:B------:R-:W-:Y:S01]  /*99d0*/  IMAD R0, R0, UR7, RZ ;  /* 0x0000000700007c24 */ /* 0x000fe2000f8e02ff */
[----:B------:R-:W-:Y:S06]  /*99e0*/  @!P0 BRA `(.L_x_26) ;  /* 0x0000001000d88947 */ /* 0x000fec0003800000 */
[----:B------:R-:W-:Y:S01]  /*99f0*/  MOV R14, RZ ;  /* 0x000000ff000e7202 */ /* 0x000fe20000000f00 */
[----:B------:R-:W-:Y:S01]  /*9a00*/  ULDC.64 UR6, c[0x0][0x3e0] ;  /* 0x0000f80000067ab9 */ /* 0x000fe20000000a00 */
[----:B------:R-:W-:-:S03]  /*9a10*/  ISETP.NE.AND P0, PT, R3, 0x2, PT ;  /* 0x000000020300780c */ /* 0x000fc60003f05270 */
[----:B------:R-:W-:Y:S01]  /*9a20*/  IMAD.HI.U32 R16, R15, UR6, R14 ;  /* 0x000000060f107c27 */ /* 0x000fe2000f8e000e */
[----:B------:R-:W-:-:S04]  /*9a30*/  ULDC UR6, c[0x0][0x3dc] ;  /* 0x0000f70000067ab9 */ /* 0x000fc80000000800 */
[----:B------:R-:W-:Y:S01]  /*9a40*/  SHF.R.U32.HI R17, RZ, UR7, R16 ;  /* 0x00000007ff117c19 */ /* 0x000fe20008011610 */
[----:B------:R-:W-:-:S04]  /*9a50*/  ULDC UR7, c[0x0][0x508] ;  /* 0x0001420000077ab9 */ /* 0x000fc80000000800 */
[----:B------:R-:W-:-:S04]  /*9a60*/  IMAD.MOV R14, RZ, RZ, -R17 ;  /* 0x000000ffff0e7224 */ /* 0x000fc800078e0a11 */
[----:B------:R-:W-:Y:S01]  /*9a70*/  IMAD R15, R14, UR6, R15 ;  /* 0x000000060e0f7c24 */ /* 0x000fe2000f8e020f */
[----:B------:R-:W-:-:S03]  /*9a80*/  ULDC UR6, c[0x0][0x504] ;  /* 0x0001410000067ab9 */ /* 0x000fc60000000800 */
[C---:B------:R-:W-:Y:S02]  /*9a90*/  IMAD R2, R15.reuse, UR6, R2 ;  /* 0x000000060f027c24 */ /* 0x040fe4000f8e0202 */
[----:B------:R-:W-:Y:S01]  /*9aa0*/  IMAD R0, R15, UR7, R0 ;  /* 0x000000070f007c24 */ /* 0x000fe2000f8e0200 */
[----:B------:R-:W-:Y:S06]  /*9ab0*/  @!P0 BRA `(.L_x_26) ;  /* 0x0000001000a48947 */ /* 0x000fec0003800000 */
[----:B------:R-:W-:Y:S01]  /*9ac0*/  HFMA2.MMA R16, -RZ, RZ, 0, 0 ;  /* 0x00000000ff107435 */ /* 0x000fe200000001ff */
[----:B------:R-:W-:Y:S01]  /*9ad0*/  ULDC.64 UR8, c[0x0][0x3e8] ;  /* 0x0000fa0000087ab9 */ /* 0x000fe20000000a00 */
[----:B------:R-:W-:Y:S01]  /*9ae0*/  ULDC UR6, c[0x0][0x3f0] ;  /* 0x0000fc0000067ab9 */ /* 0x000fe20000000800 */
[----:B------:R-:W-:Y:S01]  /*9af0*/  ISETP.NE.AND P0, PT, R3, 0x3, PT ;  /* 0x000000030300780c */ /* 0x000fe20003f05270 */
[----:B------:R-:W-:-:S06]  /*9b00*/  ULDC UR7, c[0x0][0x510] ;  /* 0x0001440000077ab9 */ /* 0x000fcc0000000800 */
[----:B------:R-:W-:-:S05]  /*9b10*/  IMAD.HI.U32 R14, R17, UR9, R16 ;  /* 0x00000009110e7c27 */ /* 0x000fca000f8e0010 */
[----:B------:R-:W-:Y:S01]  /*9b20*/  SHF.R.U32.HI R15, RZ, UR6, R14 ;  /* 0x00000006ff0f7c19 */ /* 0x000fe2000801160e */
[----:B------:R-:W-:-:S03]  /*9b30*/  ULDC UR6, c[0x0][0x50c] ;  /* 0x0001430000067ab9 */ /* 0x000fc60000000800 */
[----:B------:R-:W-:-:S05]  /*9b40*/  IADD3 R16, -R15, RZ, RZ ;  /* 0x000000ff0f107210 */ /* 0x000fca0007ffe1ff */
[----:B------:R-:W-:-:S04]  /*9b50*/  IMAD R17, R16, UR8, R17 ;  /* 0x0000000810117c24 */ /* 0x000fc8000f8e0211 */
[C---:B------:R-:W-:Y:S02]  /*9b60*/  IMAD R2, R17.reuse, UR6, R2 ;  /* 0x0000000611027c24 */ /* 0x040fe4000f8e0202 */
[----:B------:R-:W-:Y:S01]  /*9b70*/  IMAD R0, R17, UR7, R0 ;  /* 0x0000000711007c24 */ /* 0x000fe2000f8e0200 */
[----:B------:R-:W-:Y:S06]  /*9b80*/  @!P0 BRA `(.L_x_26) ;  /* 0x0000001000708947 */ /* 0x000fec0003800000 */
[----:B------:R-:W-:Y:S01]  /*9b90*/  MOV R14, RZ ;  /* 0x000000ff000e7202 */ /* 0x000fe20000000f00 */
[----:B------:R-:W-:Y:S01]  /*9ba0*/  ULDC.64 UR6, c[0x0][0x3f8] ;  /* 0x0000fe0000067ab9 */ /* 0x000fe20000000a00 */
[----:B------:R-:W-:-:S03]  /*9bb0*/  ISETP.NE.AND P0, PT, R3, 0x4, PT ;  /* 0x000000040300780c */ /* 0x000fc60003f05270 */
[----:B------:R-:W-:Y:S01]  /*9bc0*/  IMAD.HI.U32 R16, R15, UR6, R14 ;  /* 0x000000060f107c27 */ /* 0x000fe2000f8e000e */
[----:B------:R-:W-:-:S04]  /*9bd0*/  ULDC UR6, c[0x0][0x3f4] ;  /* 0x0000fd0000067ab9 */ /* 0x000fc80000000800 */
[----:B------:R-:W-:Y:S01]  /*9be0*/  SHF.R.U32.HI R17, RZ, UR7, R16 ;  /* 0x00000007ff117c19 */ /* 0x000fe20008011610 */
[----:B------:R-:W-:-:S03]  /*9bf0*/  ULDC UR7, c[0x0][0x518] ;  /* 0x0001460000077ab9 */ /* 0x000fc60000000800 */
[----:B------:R-:W-:-:S05]  /*9c00*/  IADD3 R14, -R17, RZ, RZ ;  /* 0x000000ff110e7210 */ /* 0x000fca0007ffe1ff */
[----:B------:R-:W-:Y:S01]  /*9c10*/  IMAD R15, R14, UR6, R15 ;  /* 0x000000060e0f7c24 */ /* 0x000fe2000f8e020f */
[----:B------:R-:W-:-:S03]  /*9c20*/  ULDC UR6, c[0x0][0x514] ;  /* 0x0001450000067ab9 */ /* 0x000fc60000000800 */
[C---:B------:R-:W-:Y:S02]  /*9c30*/  IMAD R2, R15.reuse, UR6, R2 ;  /* 0x000000060f027c24 */ /* 0x040fe4000f8e0202 */
[----:B------:R-:W-:Y:S01]  /*9c40*/  IMAD R0, R15, UR7, R0 ;  /* 0x000000070f007c24 */ /* 0x000fe2000f8e0200 */
[----:B------:R-:W-:Y:S06]  /*9c50*/  @!P0 BRA `(.L_x_26) ;  /* 0x00000010003c8947 */ /* 0x000fec0003800000 */
[----:B------:R-:W-:Y:S01]  /*9c60*/  IMAD.MOV.U32 R16, RZ, RZ, RZ ;  /* 0x000000ffff107224 */ /* 0x000fe200078e00ff */
[----:B------:R-:W-:Y:S01]  /*9c70*/  ULDC.64 UR8, c[0x0][0x400] ;  /* 0x0001000000087ab9 */ /* 0x000fe20000000a00 */
[----:B------:R-:W-:Y:S01]  /*9c80*/  ULDC UR6, c[0x0][0x408] ;  /* 0x0001020000067ab9 */ /* 0x000fe20000000800 */
[----:B------:R-:W-:Y:S01]  /*9c90*/  ISETP.NE.AND P0, PT, R3, 0x5, PT ;  /* 0x000000050300780c */ /* 0x000fe20003f05270 */
[----:B------:R-:W-:Y:S01]  /*9ca0*/  IMAD.HI.U32 R14, R17, UR9, R16 ;  /* 0x00000009110e7c27 */ /* 0x000fe2000f8e0010 */
[----:B------:R-:W-:-:S04]  /*9cb0*/  ULDC UR7, c[0x0][0x520] ;  /* 0x0001480000077ab9 */ /* 0x000fc80000000800 */
        /* <DEDUP_REMOVED lines=27> */
[----:B------:R-:W-:-:S04]  /*9e70*/  ULDC UR6, c[0x0][0x52c] ;  /* 0x00014b0000067ab9 */ /* 0x000fc80000000800 */
[----:B------:R-:W-:-:S04]  /*9e80*/  IMAD.MOV R16, RZ, RZ, -R15 ;  /* 0x000000ffff107224 */ /* 0x000fc800078e0a0f */
        /* <DEDUP_REMOVED lines=17> */
[----:B------:R-:W-:Y:S01]  /*9fa0*/  MOV R16, RZ ;  /* 0x000000ff00107202 */ /* 0x000fe20000000f00 */
[----:B------:R-:W-:Y:S01]  /*9fb0*/  ULDC.64 UR8, c[0x0][0x430] ;  /* 0x00010c0000087ab9 */ /* 0x000fe20000000a00 */
[----:B------:R-:W-:Y:S01]  /*9fc0*/  ULDC UR6, c[0x0][0x438] ;  /* 0x00010e0000067ab9 */ /* 0x000fe20000000800 */
[----:B------:R-:W-:Y:S01]  /*9fd0*/  ISETP.NE.AND P0, PT, R3, 0x9, PT ;  /* 0x000000090300780c */ /* 0x000fe20003f05270 */
[----:B------:R-:W-:Y:S01]  /*9fe0*/  ULDC UR7, c[0x0][0x540] ;  /* 0x0001500000077ab9 */ /* 0x000fe20000000800 */
        /* <DEDUP_REMOVED lines=8> */
[----:B------:R-:W-:Y:S01]  /*a070*/  IMAD.MOV.U32 R14, RZ, RZ, RZ ;  /* 0x000000ffff0e7224 */ /* 0x000fe200078e00ff */
[----:B------:R-:W-:Y:S01]  /*a080*/  ULDC.64 UR6, c[0x0][0x440] ;  /* 0x0001100000067ab9 */ /* 0x000fe20000000a00 */
[----:B------:R-:W-:Y:S02]  /*a090*/  ISETP.NE.AND P0, PT, R3, 0xa, PT ;  /* 0x0000000a0300780c */ /* 0x000fe40003f05270 */
        /* <DEDUP_REMOVED lines=49> */
[----:B------:R-:W-:Y:S01]  /*a3b0*/  HFMA2.MMA R14, -RZ, RZ, 0, 0 ;  /* 0x00000000ff0e7435 */ /* 0x000fe200000001ff */
[----:B------:R-:W-:Y:S01]  /*a3c0*/  ULDC.64 UR6, c[0x0][0x470] ;  /* 0x00011c0000067ab9 */ /* 0x000fe20000000a00 */
[----:B------:R-:W-:-:S08]  /*a3d0*/  ISETP.NE.AND P0, PT, R3, 0xe, PT ;  /* 0x0000000e0300780c */ /* 0x000fd00003f05270 */
        /* <DEDUP_REMOVED lines=143> */
[----:B------:R-:W-:Y:S01]  /*acd0*/  ULDC UR7, c[0x0][0x5c0] ;  /* 0x0001700000077ab9 */ /* 0x000fe20000000800 */
[----:B------:R-:W-:-:S05]  /*ace0*/  IMAD.HI.U32 R14, R17, UR9, R16 ;  /* 0x00000009110e7c27 */ /* 0x000fca000f8e0010 */
[----:B------:R-:W-:Y:S01]  /*acf0*/  SHF.R.U32.HI R14, RZ, UR6, R14 ;  /* 0x00000006ff0e7c19 */ /* 0x000fe2000801160e */
[----:B------:R-:W-:-:S03]  /*ad00*/  ULDC UR6, c[0x0][0x5bc] ;  /* 0x00016f0000067ab9 */ /* 0x000fc60000000800 */
[----:B------:R-:W-:-:S05]  /*ad10*/  IADD3 R15, -R14, RZ, RZ ;  /* 0x000000ff0e0f7210 */ /* 0x000fca0007ffe1ff */
[----:B------:R-:W-:-:S04]  /*ad20*/  IMAD R17, R15, UR8, R17 ;  /* 0x000000080f117c24 */ /* 0x000fc8000f8e0211 */
[C---:B------:R-:W-:Y:S02]  /*ad30*/  IMAD R2, R17.reuse, UR6, R2 ;  /* 0x0000000611027c24 */ /* 0x040fe4000f8e0202 */
[----:B------:R-:W-:-:S07]  /*ad40*/  IMAD R0, R17, UR7, R0 ;  /* 0x0000000711007c24 */ /* 0x000fce000f8e0200 */
.L_x_26:
[----:B------:R-:W0:Y:S01]  /*ad50*/  LDC.64 R16, c[0x0][0x220] ;  /* 0x00008800ff107b82 */ /* 0x000e220000000a00 */
[----:B------:R-:W-:-:S07]  /*ad60*/  ISETP.NE.AND P0, PT, R25, RZ, PT ;  /* 0x000000ff1900720c */ /* 0x000fce0003f05270 */
[----:B------:R-:W1:Y:S01]  /*ad70*/  LDC.64 R14, c[0x0][0x228] ;  /* 0x00008a00ff0e7b82 */ /* 0x000e620000000a00 */
[----:B0-----:R-:W-:-:S05]  /*ad80*/  IMAD.WIDE.U32 R28, R2, 0x2, R16 ;  /* 0x00000002021c7825 */ /* 0x001fca00078e0010 */
[----:B------:R0:W-:Y:S01]  /*ad90*/  STG.E.U16 desc[UR4][R28.64], R21 ;  /* 0x000000151c007986 */ /* 0x0001e2000c101504 */
[----:B-1----:R-:W-:-:S05]  /*ada0*/  IMAD.WIDE.U32 R30, R0, 0x4, R14 ;  /* 0x00000004001e7825 */ /* 0x002fca00078e000e */
[----:B------:R0:W-:Y:S01]  /*adb0*/  STG.E desc[UR4][R30.64], R22 ;  /* 0x000000161e007986 */ /* 0x0001e2000c101904 */
[----:B------:R-:W-:Y:S05]  /*adc0*/  @P0 EXIT ;  /* 0x000000000000094d */ /* 0x000fea0003800000 */
[----:B0-----:R-:W-:Y:S01]  /*add0*/  HFMA2.MMA R21, -RZ, RZ, 0, 0 ;  /* 0x00000000ff157435 */ /* 0x001fe200000001ff */
[----:B------:R-:W-:Y:S01]  /*ade0*/  MOV R25, RZ ;  /* 0x000000ff00197202 */ /* 0x000fe20000000f00 */
[----:B------:R-:W-:Y:S09]  /*adf0*/  @!P6 BRA `(.L_x_27) ;  /* 0x000000140014e947 */ /* 0x000ff20003800000 */
[----:B------:R-:W-:Y:S01]  /*ae00*/  LEA R28, R27, R26, 0xa ;  /* 0x0000001a1b1c7211 */ /* 0x000fe200078e50ff */
[----:B------:R-:W-:Y:S01]  /*ae10*/  ULDC.64 UR8, c[0x0][0x3d0] ;  /* 0x0000f40000087ab9 */ /* 0x000fe20000000a00 */
[----:B------:R-:W-:Y:S01]  /*ae20*/  ULDC UR6, c[0x0][0x3d8] ;  /* 0x0000f60000067ab9 */ /* 0x000fe20000000800 */
[----:B------:R-:W-:Y:S01]  /*ae30*/  ISETP.NE.AND P0, PT, R3, 0x1, PT ;  /* 0x000000010300780c */ /* 0x000fe20003f05270 */
[----:B------:R-:W-:Y:S01]  /*ae40*/  ULDC UR7, c[0x0][0x500] ;  /* 0x0001400000077ab9 */ /* 0x000fe20000000800 */
[----:B------:R-:W-:Y:S01]  /*ae50*/  VIADD R29, R28, 0x80 ;  /* 0x000000801c1d7836 */ /* 0x000fe20000000000 */
[----:B------:R-:W-:-:S05]  /*ae60*/  MOV R28, RZ ;  /* 0x000000ff001c7202 */ /* 0x000fca0000000f00 */
        /* <DEDUP_REMOVED lines=310> */
[----:B------:R-:W-:Y:S02]  /*c1d0*/  ULDC UR7, c[0x0][0x5c0] ;  /* 0x0001700000077ab9 */ /* 0x000fe40000000800 */
[----:B------:R-:W-:-:S05]  /*c1e0*/  IMAD.HI.U32 R0, R29, UR9, R28 ;  /* 0x000000091d007c27 */ /* 0x000fca000f8e001c */
[----:B------:R-:W-:Y:S01]  /*c1f0*/  SHF.R.U32.HI R0, RZ, UR6, R0 ;  /* 0x00000006ff007c19 */ /* 0x000fe20008011600 */
[----:B------:R-:W-:-:S04]  /*c200*/  ULDC UR6, c[0x0][0x5bc] ;  /* 0x00016f0000067ab9 */ /* 0x000fc80000000800 */
[----:B------:R-:W-:-:S04]  /*c210*/  IMAD.MOV R28, RZ, RZ, -R0 ;  /* 0x000000ffff1c7224 */ /* 0x000fc800078e0a00 */
[----:B------:R-:W-:-:S04]  /*c220*/  IMAD R28, R28, UR8, R29 ;  /* 0x000000081c1c7c24 */ /* 0x000fc8000f8e021d */
[C---:B------:R-:W-:Y:S02]  /*c230*/  IMAD R25, R28.reuse, UR6, R25 ;  /* 0x000000061c197c24 */ /* 0x040fe4000f8e0219 */
[----:B------:R-:W-:-:S07]  /*c240*/  IMAD R21, R28, UR7, R21 ;  /* 0x000000071c157c24 */ /* 0x000fce000f8e0215 */
.L_x_27:
[----:B------:R-:W-:Y:S01]  /*c250*/  ISETP.NE.AND P0, PT, R23, RZ, PT ;  /* 0x000000ff1700720c */ /* 0x000fe20003f05270 */
[----:B------:R-:W-:-:S04]  /*c260*/  IMAD.WIDE.U32 R22, R25, 0x2, R16 ;  /* 0x0000000219167825 */ /* 0x000fc800078e0010 */
[----:B------:R-:W-:Y:S01]  /*c270*/  IMAD.WIDE.U32 R28, R21, 0x4, R14 ;  /* 0x00000004151c7825 */ /* 0x000fe200078e000e */
[----:B------:R0:W-:Y:S04]  /*c280*/  STG.E.U16 desc[UR4][R22.64], R19 ;  /* 0x0000001316007986 */ /* 0x0001e8000c101504 */
[----:B------:R0:W-:Y:S03]  /*c290*/  STG.E desc[UR4][R28.64], R24 ;  /* 0x000000181c007986 */ /* 0x0001e6000c101904 */
        /* <DEDUP_REMOVED lines=9> */
[----:B------:R-:W-:Y:S01]  /*c330*/  IADD3 R23, R22, 0x100, RZ ;  /* 0x0000010016177810 */ /* 0x000fe20007ffe0ff */
[----:B------:R-:W-:-:S04]  /*c340*/  IMAD.MOV.U32 R22, RZ, RZ, RZ ;  /* 0x000000ffff167224 */ /* 0x000fc800078e00ff */
        /* <DEDUP_REMOVED lines=313> */
[----:B------:R-:W-:-:S03]  /*d6e0*/  ULDC UR6, c[0x0][0x5bc] ;  /* 0x00016f0000067ab9 */ /* 0x000fc60000000800 */
[----:B------:R-:W-:-:S05]  /*d6f0*/  IADD3 R22, -R0, RZ, RZ ;  /* 0x000000ff00167210 */ /* 0x000fca0007ffe1ff */
[----:B------:R-:W-:-:S04]  /*d700*/  IMAD R22, R22, UR8, R23 ;  /* 0x0000000816167c24 */ /* 0x000fc8000f8e0217 */
[C---:B------:R-:W-:Y:S02]  /*d710*/  IMAD R21, R22.reuse, UR6, R21 ;  /* 0x0000000616157c24 */ /* 0x040fe4000f8e0215 */
[----:B------:R-:W-:-:S07]  /*d720*/  IMAD R19, R22, UR7, R19 ;  /* 0x0000000716137c24 */ /* 0x000fce000f8e0213 */
.L_x_28:
[----:B------:R-:W-:Y:S01]  /*d730*/  PRMT R0, R20, 0x7610, R0 ;  /* 0x0000761014007816 */ /* 0x000fe20000000000 */
[----:B------:R-:W-:-:S04]  /*d740*/  IMAD.WIDE.U32 R20, R21, 0x2, R16 ;  /* 0x0000000215147825 */ /* 0x000fc800078e0010 */
[----:B------:R-:W-:Y:S01]  /*d750*/  IMAD.WIDE.U32 R22, R19, 0x4, R14 ;  /* 0x0000000413167825 */ /* 0x000fe200078e000e */
[----:B------:R0:W-:Y:S04]  /*d760*/  STG.E.U16 desc[UR4][R20.64], R0 ;  /* 0x0000000014007986 */ /* 0x0001e8000c101504 */
[----:B------:R0:W-:Y:S01]  /*d770*/  STG.E desc[UR4][R22.64], R13 ;  /* 0x0000000d16007986 */ /* 0x0001e2000c101904 */
[----:B------:R-:W-:Y:S05]  /*d780*/  @P1 EXIT ;  /* 0x000000000000194d */ /* 0x000fea0003800000 */
[----:B0-----:R-:W-:Y:S01]  /*d790*/  HFMA2.MMA R13, -RZ, RZ, 0, 0 ;  /* 0x00000000ff0d7435 */ /* 0x001fe200000001ff */
[----:B------:R-:W-:Y:S01]  /*d7a0*/  IMAD.MOV.U32 R19, RZ, RZ, RZ ;  /* 0x000000ffff137224 */ /* 0x000fe200078e00ff */
[----:B------:R-:W-:Y:S09]  /*d7b0*/  @!P6 BRA `(.L_x_29) ;  /* 0x000000140014e947 */ /* 0x000ff20003800000 */
[----:B------:R-:W-:Y:S01]  /*d7c0*/  LEA R20, R27, R26, 0xa ;  /* 0x0000001a1b147211 */ /* 0x000fe200078e50ff */
[----:B------:R-:W-:Y:S01]  /*d7d0*/  ULDC.64 UR8, c[0x0][0x3d0] ;  /* 0x0000f40000087ab9 */ /* 0x000fe20000000a00 */
[----:B------:R-:W-:Y:S01]  /*d7e0*/  ULDC UR6, c[0x0][0x3d8] ;  /* 0x0000f60000067ab9 */ /* 0x000fe20000000800 */
[----:B------:R-:W-:Y:S01]  /*d7f0*/  ISETP.NE.AND P0, PT, R3, 0x1, PT ;  /* 0x000000010300780c */ /* 0x000fe20003f05270 */
[----:B------:R-:W-:Y:S01]  /*d800*/  ULDC UR7, c[0x0][0x500] ;  /* 0x0001400000077ab9 */ /* 0x000fe20000000800 */
[----:B------:R-:W-:Y:S02]  /*d810*/  IADD3 R21, R20, 0x180, RZ ;  /* 0x0000018014157810 */ /* 0x000fe40007ffe0ff */
[----:B------:R-:W-:-:S05]  /*d820*/  MOV R20, RZ ;  /* 0x000000ff00147202 */ /* 0x000fca0000000f00 */
[----:B------:R-:W-:-:S05]  /*d830*/  IMAD.HI.U32 R22, R21, UR9, R20 ;  /* 0x0000000915167c27 */ /* 0x000fca000f8e0014 */
[----:B------:R-:W-:Y:S01]  /*d840*/  SHF.R.U32.HI R23, RZ, UR6, R22 ;  /* 0x00000006ff177c19 */ /* 0x000fe20008011616 */
[----:B------:R-:W-:-:S04]  /*d850*/  ULDC UR6, c[0x0][0x4fc] ;  /* 0x00013f0000067ab9 */ /* 0x000fc80000000800 */
[----:B------:R-:W-:-:S04]  /*d860*/  IMAD.MOV R13, RZ, RZ, -R23 ;  /* 0x000000ffff0d7224 */ /* 0x000fc800078e0a17 */
        /* <DEDUP_REMOVED lines=314> */
.L_x_29:
[----:B------:R-:W-:-:S04]  /*ec10*/  IMAD.WIDE.U32 R20, R19, 0x2, R16 ;  /* 0x0000000213147825 */ /* 0x000fc800078e0010 */
[----:B------:R-:W-:Y:S01]  /*ec20*/  IMAD.WIDE.U32 R22, R13, 0x4, R14 ;  /* 0x000000040d167825 */ /* 0x000fe200078e000e */
[----:B------:R0:W-:Y:S04]  /*ec30*/  STG.E.U16 desc[UR4][R20.64], R11 ;  /* 0x0000000b14007986 */ /* 0x0001e8000c101504 */
[----:B------:R0:W-:Y:S01]  /*ec40*/  STG.E desc[UR4][R22.64], R18 ;  /* 0x0000001216007986 */ /* 0x0001e2000c101904 */
[----:B------:R-:W-:Y:S05]  /*ec50*/  @P2 EXIT ;  /* 0x000000000000294d */ /* 0x000fea0003800000 */
[----:B------:R-:W-:Y:S01]  /*ec60*/  HFMA2.MMA R13, -RZ, RZ, 0, 0 ;  /* 0x00000000ff0d7435 */ /* 0x000fe200000001ff */
[----:B0-----:R-:W-:Y:S01]  /*ec70*/  IMAD.MOV.U32 R11, RZ, RZ, RZ ;  /* 0x000000ffff0b7224 */ /* 0x001fe200078e00ff */
[----:B------:R-:W-:Y:S09]  /*ec80*/  @!P6 BRA `(.L_x_30) ;  /* 0x000000140014e947 */ /* 0x000ff20003800000 */
[----:B------:R-:W-:Y:S01]  /*ec90*/  IADD3 R18, R26, 0x200, RZ ;  /* 0x000002001a127810 */ /* 0x000fe20007ffe0ff */
[----:B------:R-:W-:Y:S01]  /*eca0*/  ULDC.64 UR8, c[0x0][0x3d0] ;  /* 0x0000f40000087ab9 */ /* 0x000fe20000000a00 */
[----:B------:R-:W-:Y:S01]  /*ecb0*/  ULDC UR6, c[0x0][0x3d8] ;  /* 0x0000f60000067ab9 */ /* 0x000fe20000000800 */
[----:B------:R-:W-:Y:S01]  /*ecc0*/  ISETP.NE.AND P0, PT, R3, 0x1, PT ;  /* 0x000000010300780c */ /* 0x000fe20003f05270 */
[----:B------:R-:W-:Y:S01]  /*ecd0*/  ULDC UR7, c[0x0][0x500] ;  /* 0x0001400000077ab9 */ /* 0x000fe20000000800 */
[----:B------:R-:W-:Y:S02]  /*ece0*/  LEA R19, R27, R18, 0xa ;  /* 0x000000121b137211 */ /* 0x000fe400078e50ff */
        /* <DEDUP_REMOVED lines=319> */
.L_x_30:
[----:B------:R-:W-:Y:S01]  /*100e0*/  PRMT R0, R12, 0x7610, R0 ;  /* 0x000076100c007816 */ /* 0x000fe20000000000 */
[----:B------:R-:W-:-:S04]  /*100f0*/  IMAD.WIDE.U32 R12, R13, 0x2, R16 ;  /* 0x000000020d0c7825 */ /* 0x000fc800078e0010 */
[----:B------:R-:W-:Y:S01]  /*10100*/  IMAD.WIDE.U32 R18, R11, 0x4, R14 ;  /* 0x000000040b127825 */ /* 0x000fe200078e000e */
[----:B------:R0:W-:Y:S04]  /*10110*/  STG.E.U16 desc[UR4][R12.64], R0 ;  /* 0x000000000c007986 */ /* 0x0001e8000c101504 */
[----:B------:R0:W-:Y:S01]  /*10120*/  STG.E desc[UR4][R18.64], R10 ;  /* 0x0000000a12007986 */ /* 0x0001e2000c101904 */
[----:B------:R-:W-:Y:S05]  /*10130*/  @P3 EXIT ;  /* 0x000000000000394d */ /* 0x000fea0003800000 */
[----:B0-----:R-:W-:Y:S01]  /*10140*/  HFMA2.MMA R19, -RZ, RZ, 0, 0 ;  /* 0x00000000ff137435 */ /* 0x001fe200000001ff */
[----:B------:R-:W-:Y:S01]  /*10150*/  MOV R21, RZ ;  /* 0x000000ff00157202 */ /* 0x000fe20000000f00 */
[----:B------:R-:W-:Y:S09]  /*10160*/  @!P6 BRA `(.L_x_31) ;  /* 0x000000140014e947 */ /* 0x000ff20003800000 */
[----:B------:R-:W-:Y:S01]  /*10170*/  IMAD R12, R27, 0x400, R26 ;  /* 0x000004001b0c7824 */ /* 0x000fe200078e021a */
        /* <DEDUP_REMOVED lines=324> */
.L_x_31:
        /* <DEDUP_REMOVED lines=8> */
[----:B------:R-:W0:Y:S01]  /*11640*/  S2R R0, SR_TID.X ;  /* 0x0000000000007919 */ /* 0x000e220000002100 */
[----:B------:R-:W-:Y:S01]  /*11650*/  MOV R8, RZ ;  /* 0x000000ff00087202 */ /* 0x000fe20000000f00 */
[----:B------:R-:W-:Y:S01]  /*11660*/  ULDC.64 UR8, c[0x0][0x3d0] ;  /* 0x0000f40000087ab9 */ /* 0x000fe20000000a00 */
[----:B------:R-:W-:Y:S01]  /*11670*/  ULDC UR6, c[0x0][0x3d8] ;  /* 0x0000f60000067ab9 */ /* 0x000fe20000000800 */
[----:B------:R-:W-:Y:S01]  /*11680*/  ISETP.NE.AND P0, PT, R3, 0x1, PT ;  /* 0x000000010300780c */ /* 0x000fe20003f05270 */
[----:B------:R-:W-:Y:S01]  /*11690*/  ULDC UR7, c[0x0][0x500] ;  /* 0x0001400000077ab9 */ /* 0x000fe20000000800 */
[----:B0-----:R-:W-:-:S05]  /*116a0*/  IADD3 R0, R0, 0x300, RZ ;  /* 0x0000030000007810 */ /* 0x001fca0007ffe0ff */
[----:B------:R-:W-:-:S04]  /*116b0*/  IMAD R9, R27, 0x400, R0 ;  /* 0x000004001b097824 */ /* 0x000fc800078e0200 */
        /* <DEDUP_REMOVED lines=318> */
.L_x_32:
[----:B------:R-:W-:-:S04]  /*12aa0*/  IMAD.WIDE.U32 R10, R11, 0x2, R16 ;  /* 0x000000020b0a7825 */ /* 0x000fc800078e0010 */
[----:B------:R-:W-:Y:S01]  /*12ab0*/  IMAD.WIDE.U32 R8, R9, 0x4, R14 ;  /* 0x0000000409087825 */ /* 0x000fe200078e000e */
[----:B------:R0:W-:Y:S04]  /*12ac0*/  STG.E.U16 desc[UR4][R10.64], R5 ;  /* 0x000000050a007986 */ /* 0x0001e8000c101504 */
[----:B------:R0:W-:Y:S01]  /*12ad0*/  STG.E desc[UR4][R8.64], R7 ;  /* 0x0000000708007986 */ /* 0x0001e2000c101904 */
[----:B------:R-:W-:Y:S05]  /*12ae0*/  @P5 EXIT ;  /* 0x000000000000594d */ /* 0x000fea0003800000 */
[----:B------:R-:W1:Y:S01]  /*12af0*/  S2R R0, SR_TID.X ;  /* 0x0000000000007919 */ /* 0x000e620000002100 */
[----:B0-----:R-:W-:Y:S01]  /*12b00*/  HFMA2.MMA R5, -RZ, RZ, 0, 0 ;  /* 0x00000000ff057435 */ /* 0x001fe200000001ff */
[----:B------:R-:W-:Y:S02]  /*12b10*/  MOV R7, RZ ;  /* 0x000000ff00077202 */ /* 0x000fe40000000f00 */
[----:B-1----:R-:W-:-:S04]  /*12b20*/  IADD3 R0, R0, 0x380, RZ ;  /* 0x0000038000007810 */ /* 0x002fc80007ffe0ff */
[----:B------:R-:W-:Y:S01]  /*12b30*/  LEA R9, R27, R0, 0xa ;  /* 0x000000001b097211 */ /* 0x000fe200078e50ff */
        /* <DEDUP_REMOVED lines=324> */
.L_x_33:
[----:B------:R-:W-:-:S04]  /*13f80*/  IMAD.WIDE.U32 R16, R7, 0x2, R16 ;  /* 0x0000000207107825 */ /* 0x000fc800078e0010 */
[----:B------:R-:W-:Y:S01]  /*13f90*/  IMAD.WIDE.U32 R14, R5, 0x4, R14 ;  /* 0x00000004050e7825 */ /* 0x000fe200078e000e */
[----:B------:R-:W-:Y:S04]  /*13fa0*/  STG.E.U16 desc[UR4][R16.64], R4 ;  /* 0x0000000410007986 */ /* 0x000fe8000c101504 */
[----:B------:R-:W-:Y:S01]  /*13fb0*/  STG.E desc[UR4][R14.64], R6 ;  /* 0x000000060e007986 */ /* 0x000fe2000c101904 */
[----:B------:R-:W-:Y:S05]  /*13fc0*/  EXIT ;  /* 0x000000000000794d */ /* 0x000fea0003800000 */
.L_x_34:
[----:B------:R-:W-:-:S00]  /*13fd0*/  BRA `(.L_x_34) ;  /* 0xfffffffc00fc7947 */ /* 0x000fc0000383ffff */
[----:B------:R-:W-:-:S00]  /*13fe0*/  NOP ;  /* 0x0000000000007918 */ /* 0x000fc00000000000 */
        /* <DEDUP_REMOVED lines=9> */
.L_x_36087:


//--------------------- .text._ZN2at6native50_GLOBAL__N__650009b6_17_UnaryOpsKernel_cu_bd823bfe45unrolled_elementwise_kernel_for_multi_outputsILi2EZZZNS0_17frexp_kernel_cudaERNS_18TensorIteratorBaseEENKUlvE_clEvENKUlvE2_clEvEUlN3c108BFloat16EE_St5arrayIPcLm3EE23TrivialOffsetCalculatorILi1EjESD_ILi2EjEEEviT0_T1_T2_T3_ --------------------------
	.section	.text._ZN2at6native50_GLOBAL__N__650009b6_17_UnaryOpsKernel_cu_bd823bfe45unrolled_elementwise_kernel_for_multi_outputsILi2EZZZNS0_17frexp_kernel_cudaERNS_18TensorIteratorBaseEENKUlvE_clEvENKUlvE2_clEvEUlN3c108BFloat16EE_St5arrayIPcLm3EE23TrivialOffsetCalculatorILi1EjESD_ILi2EjEEEviT0_T1_T2_T3_,"ax",@progbits
	.align	128
.text._ZN2at6native50_GLOBAL__N__650009b6_17_UnaryOpsKernel_cu_bd823bfe45unrolled_elementwise_kernel_for_multi_outputsILi2EZZZNS0_17frexp_kernel_cudaERNS_18TensorIteratorBaseEENKUlvE_clEvENKUlvE2_clEvEUlN3c108BFloat16EE_St5arrayIPcLm3EE23TrivialOffsetCalculatorILi1EjESD_ILi2EjEEEviT0_T1_T2_T3_:
        .type           _ZN2at6native50_GLOBAL__N__650009b6_17_UnaryOpsKernel_cu_bd823bfe45unrolled_elementwise_kernel_for_multi_outputsILi2EZZZNS0_17frexp_kernel_cudaERNS_18TensorIteratorBaseEENKUlvE_clEvENKUlvE2_clEvEUlN3c108BFloat16EE_St5arrayIPcLm3EE23TrivialOffsetCalculatorILi1EjESD_ILi2EjEEEviT0_T1_T2_T3_,@function
        .size           _ZN2at6native50_GLOBAL__N__650009b6_17_UnaryOpsKernel_cu_bd823bfe45unrolled_elementwise_kernel_for_multi_outputsILi2EZZZNS0_17frexp_kernel_cudaERNS_18TensorIteratorBaseEENKUlvE_clEvENKUlvE2_clEvEUlN3c108BFloat16EE_St5arrayIPcLm3EE23TrivialOffsetCalculatorILi1EjESD_ILi2EjEEEviT0_T1_T2_T3_,(.L_x_36088 - _ZN2at6native50_GLOBAL__N__650009b6_17_UnaryOpsKernel_cu_bd823bfe45unrolled_elementwise_kernel_for_multi_outputsILi2EZZZNS0_17frexp_kernel_cudaERNS_18TensorIteratorBaseEENKUlvE_clEvENKUlvE2_clEvEUlN3c108BFloat16EE_St5arrayIPcLm3EE23TrivialOffsetCalculatorILi1EjESD_ILi2EjEEEviT0_T1_T2_T3_)
        .other          _ZN2at6native50_GLOBAL__N__650009b6_17_UnaryOpsKernel_cu_bd823bfe45unrolled_elementwise_kernel_for_multi_outputsILi2EZZZNS0_17frexp_kernel_cudaERNS_18TensorIteratorBaseEENKUlvE_clEvENKUlvE2_clEvEUlN3c108BFloat16EE_St5arrayIPcLm3EE23TrivialOffsetCalculatorILi1EjESD_ILi2EjEEEviT0_T1_T2_T3_,@"STO_CUDA_ENTRY STV_DEFAULT"
_ZN2at6native50_GLOBAL__N__650009b6_17_UnaryOpsKernel_cu_bd823bfe45unrolled_elementwise_kernel_for_multi_outputsILi2EZZZNS0_17frexp_kernel_cudaERNS_18TensorIteratorBaseEENKUlvE_clEvENKUlvE2_clEvEUlN3c108BFloat16EE_St5arrayIPcLm3EE23TrivialOffsetCalculatorILi1EjESD_ILi2EjEEEviT0_T1_T2_T3_:
        /* <DEDUP_REMOVED lines=12> */
[----:B------:R-:W-:-:S02]  /*00c0*/  PRMT R13, RZ, 0x7610, R13 ;  /* 0x00007610ff0d7816 */ /* 0x000fc4000000000d */
[----:B------:R-:W-:Y:S01]  /*00d0*/  PRMT R6, RZ, 0x7610, R6 ;  /* 0x00007610ff067816 */ /* 0x000fe20000000006 */
[--C-:B0-----:R-:W-:Y:S01]  /*00e0*/  IMAD R4, R8, -0x400, R3.reuse ;  /* 0xfffffc0008047824 */ /* 0x101fe200078e0203 */
[----:B------:R-:W-:-:S04]  /*00f0*/  PRMT R3, RZ, 0x7610, R3 ;  /* 0x00007610ff037816 */ /* 0x000fc80000000003 */
[----:B-1----:R-:W-:-:S13]  /*0100*/  ISETP.GE.AND P0, PT, R21, R4, PT ;  /* 0x000000041500720c */ /* 0x002fda0003f06270 */
[----:B------:R-:W-:Y:S05]  /*0110*/  @P0 BRA `(.L_x_36) ;  /* 0x0000000000b40947 */ /* 0x000fea0003800000 */
[----:B------:R-:W0:Y:S01]  /*0120*/  LDC.64 R10, c[0x0][0x230] ;  /* 0x00008c00ff0a7b82 */ /* 0x000e220000000a00 */
[----:B------:R-:W-:-:S04]  /*0130*/  IMAD R15, R8, 0x400, R21 ;  /* 0x00000400080f7824 */ /* 0x000fc800078e0215 */
[----:B0-----:R-:W-:-:S05]  /*0140*/  IMAD.WIDE.U32 R16, R15, 0x2, R10 ;  /* 0x000000020f107825 */ /* 0x001fca00078e000a */
[----:B------:R0:W5:Y:S01]  /*0150*/  LDG.E.U16 R13, desc[UR4][R16.64] ;  /* 0x00000004100d7981 */ /* 0x000162000c1e1500 */
[----:B------:R-:W-:-:S05]  /*0160*/  VIADD R19, R21, 0x80 ;  /* 0x0000008015137836 */ /* 0x000fca0000000000 */
[----:B------:R-:W-:-:S13]  /*0170*/  ISETP.GE.AND P1, PT, R19, R4, PT ;  /* 0x000000041300720c */ /* 0x000fda0003f26270 */
[----:B0-----:R-:W-:Y:S05]  /*0180*/  @P1 BRA `(.L_x_36) ;  /* 0x0000000000981947 */ /* 0x001fea0003800000 */
[----:B------:R-:W-:-:S04]  /*0190*/  VIADD R17, R15, 0x80 ;  /* 0x000000800f117836 */ /* 0x000fc80000000000 */
[----:B------:R-:W-:-:S05]  /*01a0*/  IMAD.WIDE.U32 R16, R17, 0x2, R10 ;  /* 0x0000000211107825 */ /* 0x000fca00078e000a */
        /* <DEDUP_REMOVED lines=28> */
[----:B------:R-:W-:-:S05]  /*0370*/  VIADD R17, R21, 0x380 ;  /* 0x0000038015117836 */ /* 0x000fca0000000000 */
[----:B------:R-:W-:Y:S01]  /*0380*/  ISETP.GE.AND P1, PT, R17, R4, PT ;  /* 0x000000041100720c */ /* 0x000fe20003f26270 */
[----:B------:R-:W-:-:S12]  /*0390*/  VIADD R17, R15, 0x300 ;  /* 0x000003000f117836 */ /* 0x000fd80000000000 */
[----:B------:R-:W-:Y:S02]  /*03a0*/  @!P1 VIADD R19, R15, 0x380 ;  /* 0x000003800f139836 */ /* 0x000fe40000000000 */
[----:B------:R-:W-:-:S04]  /*03b0*/  IMAD.WIDE.U32 R14, R17, 0x2, R10 ;  /* 0x00000002110e7825 */ /* 0x000fc800078e000a */
[----:B------:R-:W-:Y:S01]  /*03c0*/  @!P1 IMAD.WIDE.U32 R10, R19, 0x2, R10 ;  /* 0x00000002130a9825 */ /* 0x000fe200078e000a */
[----:B------:R0:W5:Y:S04]  /*03d0*/  LDG.E.U16 R2, desc[UR4][R14.64] ;  /* 0x000000040e027981 */ /* 0x000168000c1e1500 */
[----:B------:R0:W5:Y:S02]  /*03e0*/  @!P1 LDG.E.U16 R3, desc[UR4][R10.64] ;  /* 0x000000040a039981 */ /* 0x000164000c1e1500 */
.L_x_36:
[----:B------:R-:W-:Y:S05]  /*03f0*/  BSYNC B0 ;  /* 0x0000000000007941 */ /* 0x000fea0003800000 */
.L_x_35:
[C---:B0-----:R-:W-:Y:S01]  /*0400*/  VIADD R11, R21.reuse, 0x80 ;  /* 0x00000080150b7836 */ /* 0x041fe20000000000 */
[----:B------:R-:W-:Y:S01]  /*0410*/  BSSY B0, `(.L_x_37) ;  /* 0x000001d000007945 */ /* 0x000fe20003800000 */
[C---:B------:R-:W-:Y:S02]  /*0420*/  VIADD R15, R21.reuse, 0x100 ;  /* 0x00000100150f7836 */ /* 0x040fe40000000000 */
[----:B------:R-:W-:Y:S01]  /*0430*/  VIADD R17, R21, 0x180 ;  /* 0x0000018015117836 */ /* 0x000fe20000000000 */
[-C--:B------:R-:W-:Y:S01]  /*0440*/  ISETP.GE.AND P6, PT, R11, R4.reuse, PT ;  /* 0x000000040b00720c */ /* 0x080fe20003fc6270 */
[----:B------:R-:W-:Y:S01]  /*0450*/  VIADD R19, R21, 0x200 ;  /* 0x0000020015137836 */ /* 0x000fe20000000000 */
[-C--:B------:R-:W-:Y:S01]  /*0460*/  ISETP.GE.AND P5, PT, R15, R4.reuse, PT ;  /* 0x000000040f00720c */ /* 0x080fe20003fa6270 */
[----:B------:R-:W-:Y:S01]  /*0470*/  IMAD.MOV.U32 R23, RZ, RZ, RZ ;  /* 0x000000ffff177224 */ /* 0x000fe200078e00ff */
[-C--:B------:R-:W-:Y:S01]  /*0480*/  ISETP.GE.AND P1, PT, R17, R4.reuse, PT ;  /* 0x000000041100720c */ /* 0x080fe20003f26270 */
[----:B------:R-:W-:Y:S01]  /*0490*/  IMAD.MOV.U32 R25, RZ, RZ, RZ ;  /* 0x000000ffff197224 */ /* 0x000fe200078e00ff */
[----:B------:R-:W-:-:S02]  /*04a0*/  ISETP.GE.AND P2, PT, R19, R4, PT ;  /* 0x000000041300720c */ /* 0x000fc40003f46270 */
[----:B------:R-:W-:Y:S02]  /*04b0*/  P2R R26, PR, RZ, 0x40 ;  /* 0x00000040ff1a7803 */ /* 0x000fe40000000000 */
[----:B------:R-:W-:Y:S01]  /*04c0*/  P2R R24, PR, RZ, 0x20 ;  /* 0x00000020ff187803 */ /* 0x000fe20000000000 */
        /* <DEDUP_REMOVED lines=14> */
[----:B------:R-:W-:Y:S02]  /*05b0*/  @P4 VIADD R25, R11, 0xffffff82 ;  /* 0xffffff820b194836 */ /* 0x000fe40000000000 */
[----:B------:R-:W-:Y:S02]  /*05c0*/  @P3 IMAD.MOV.U32 R25, RZ, RZ, RZ ;  /* 0x000000ffff193224 */ /* 0x000fe400078e00ff */
[----:B------:R-:W-:-:S07]  /*05d0*/  F2FP.BF16.F32.PACK_AB R6, RZ, R6 ;  /* 0x00000006ff06723e */ /* 0x000fce00000010ff */
.L_x_38:
[----:B------:R-:W-:Y:S05]  /*05e0*/  BSYNC B0 ;  /* 0x0000000000007941 */ /* 0x000fea0003800000 */
.L_x_37:
[----:B------:R-:W-:Y:S01]  /*05f0*/  BSSY B0, `(.L_x_39) ;  /* 0x0000014000007945 */ /* 0x000fe20003800000 */
[----:B------:R-:W-:Y:S02]  /*0600*/  PRMT R20, RZ, 0x7610, R20 ;  /* 0x00007610ff147816 */ /* 0x000fe40000000014 */
        /* <DEDUP_REMOVED lines=18> */
.L_x_40:
[----:B------:R-:W-:Y:S05]  /*0730*/  BSYNC B0 ;  /* 0x0000000000007941 */ /* 0x000fea0003800000 */
.L_x_39:
[----:B------:R-:W-:Y:S01]  /*0740*/  BSSY B0, `(.L_x_41) ;  /* 0x0000014000007945 */ /* 0x000fe20003800000 */
[----:B-----5:R-:W-:Y:S02]  /*0750*/  IMAD.MOV.U32 R0, RZ, RZ, RZ ;  /* 0x000000ffff007224 */ /* 0x020fe400078e00ff */
[----:B------:R-:W-:Y:S01]  /*0760*/  IMAD.MOV.U32 R11, RZ, RZ, RZ ;  /* 0x000000ffff0b7224 */ /* 0x000fe200078e00ff */
        /* <DEDUP_REMOVED lines=17> */
.L_x_42:
[----:B------:R-:W-:Y:S05]  /*0880*/  BSYNC B0 ;  /* 0x0000000000007941 */ /* 0x000fea0003800000 */
.L_x_41:
[----:B------:R-:W-:Y:S01]  /*0890*/  BSSY B0, `(.L_x_43) ;  /* 0x0000015000007945 */ /* 0x000fe20003800000 */
[----:B------:R-:W-:Y:S01]  /*08a0*/  IMAD.MOV.U32 R10, RZ, RZ, RZ ;  /* 0x000000ffff0a7224 */ /* 0x000fe200078e00ff */
        /* <DEDUP_REMOVED lines=19> */
.L_x_44:
[----:B------:R-:W-:Y:S05]  /*09e0*/  BSYNC B0 ;  /* 0x0000000000007941 */ /* 0x000fea0003800000 */
.L_x_43:
[----:B------:R-:W-:Y:S01]  /*09f0*/  BSSY B0, `(.L_x_45) ;  /* 0x0000014000007945 */ /* 0x000fe20003800000 */
[----:B------:R-:W-:Y:S02]  /*0a00*/  VIADD R17, R21, 0x280 ;  /* 0x0000028015117836 */ /* 0x000fe40000000000 */
        /* <DEDUP_REMOVED lines=18> */
.L_x_46:
[----:B------:R-:W-:Y:S05]  /*0b30*/  BSYNC B0 ;  /* 0x0000000000007941 */ /* 0x000fea0003800000 */
.L_x_45:
[----:B------:R-:W-:Y:S01]  /*0b40*/  ISETP.GE.AND P3, PT, R17, R4, PT ;  /* 0x000000041100720c */ /* 0x000fe20003f66270 */
[----:B------:R-:W-:Y:S01]  /*0b50*/  BSSY B0, `(.L_x_47) ;  /* 0x0000015000007945 */ /* 0x000fe20003800000 */
[----:B------:R-:W-:Y:S01]  /*0b60*/  VIADD R7, R21, 0x300 ;  /* 0x0000030015077836 */ /* 0x000fe20000000000 */
[----:B------:R-:W-:Y:S02]  /*0b70*/  PRMT R15, RZ, 0x7610, R15 ;  /* 0x00007610ff0f7816 */ /* 0x000fe4000000000f */
[----:B------:R-:W-:-:S08]  /*0b80*/  PRMT R16, RZ, 0x7610, R16 ;  /* 0x00007610ff107816 */ /* 0x000fd00000000010 */
[----:B------:R-:W-:Y:S05]  /*0b90*/  @P3 BRA `(.L_x_48) ;  /* 0x0000000000403947 */ /* 0x000fea0003800000 */
        /* <DEDUP_REMOVED lines=16> */
.L_x_48:
[----:B------:R-:W-:Y:S05]  /*0ca0*/  BSYNC B0 ;  /* 0x0000000000007941 */ /* 0x000fea0003800000 */
.L_x_47:
[----:B------:R-:W-:Y:S01]  /*0cb0*/  ISETP.GE.AND P4, PT, R7, R4, PT ;  /* 0x000000040700720c */ /* 0x000fe20003f86270 */
[----:B------:R-:W-:Y:S01]  /*0cc0*/  BSSY B0, `(.L_x_49) ;  /* 0x0000016000007945 */ /* 0x000fe20003800000 */
[----:B------:R-:W-:Y:S01]  /*0cd0*/  IMAD.MOV.U32 R17, RZ, RZ, RZ ;  /* 0x000000ffff117224 */ /* 0x000fe200078e00ff */
[----:B------:R-:W-:Y:S01]  /*0ce0*/  PRMT R18, RZ, 0x7610, R18 ;  /* 0x00007610ff127816 */ /* 0x000fe20000000012 */
[----:B------:R-:W-:Y:S02]  /*0cf0*/  VIADD R5, R21, 0x380 ;  /* 0x0000038015057836 */ /* 0x000fe40000000000 */
[----:B------:R-:W-:-:S07]  /*0d00*/  IMAD.MOV.U32 R19, RZ, RZ, RZ ;  /* 0x000000ffff137224 */ /* 0x000fce00078e00ff */
        /* <DEDUP_REMOVED lines=17> */
.L_x_50:
[----:B------:R-:W-:Y:S05]  /*0e20*/  BSYNC B0 ;  /* 0x0000000000007941 */ /* 0x000fea0003800000 */
.L_x_49:
[----:B------:R-:W-:Y:S01]  /*0e30*/  ISETP.GE.AND P5, PT, R5, R4, PT ;  /* 0x000000040500720c */ /* 0x000fe20003fa6270 */
[----:B------:R-:W-:-:S12]  /*0e40*/  BSSY B0, `(.L_x_51) ;  /* 0x0000014000007945 */ /* 0x000fd80003800000 */
        /* <DEDUP_REMOVED lines=15> */
[----:B------:R-:W-:Y:S01]  /*0f40*/  @P0 VIADD R17, R2, 0xffffff82 ;  /* 0xffffff8202110836 */ /* 0x000fe20000000000 */
[----:B------:R-:W-:Y:S01]  /*0f50*/  ISETP.NE.AND P0, PT, R5, RZ, PT ;  /* 0x000000ff0500720c */ /* 0x000fe20003f05270 */
[----:B------:R-:W-:Y:S02]  /*0f60*/  @P6 IMAD.MOV.U32 R17, RZ, RZ, RZ ;  /* 0x000000ffff116224 */ /* 0x000fe400078e00ff */
[----:B------:R-:W-:-:S10]  /*0f70*/  F2FP.BF16.F32.PACK_AB R18, RZ, R18 ;  /* 0x00000012ff12723e */ /* 0x000fd400000010ff */
.L_x_52:
[----:B------:R-:W-:Y:S05]  /*0f80*/  BSYNC B0 ;  /* 0x0000000000007941 */ /* 0x000fea0003800000 */
.L_x_51:
[----:B------:R-:W-:Y:S05]  /*0f90*/  @P0 EXIT ;  /* 0x000000000000094d */ /* 0x000fea0003800000 */
[----:B------:R-:W0:Y:S01]  /*0fa0*/  LDC.64 R2, c[0x0][0x220] ;  /* 0x00008800ff027b82 */ /* 0x000e220000000a00 */
[----:B------:R-:W-:Y:S01]  /*0fb0*/  ISETP.NE.AND P6, PT, R26, RZ, PT ;  /* 0x000000ff1a00720c */ /* 0x000fe20003fc5270 */
[----:B------:R-:W-:Y:S01]  /*0fc0*/  IMAD R21, R8, 0x400, R21 ;  /* 0x0000040008157824 */ /* 0x000fe200078e0215 */
[----:B------:R-:W-:-:S05]  /*0fd0*/  PRMT R26, R6, 0x7610, R26 ;  /* 0x00007610061a7816 */ /* 0x000fca000000001a */
[----:B------:R-:W1:Y:S01]  /*0fe0*/  LDC.64 R4, c[0x0][0x228] ;  /* 0x00008a00ff047b82 */ /* 0x000e620000000a00 */
[----:B0-----:R-:W-:-:S05]  /*0ff0*/  IMAD.WIDE.U32 R6, R21, 0x2, R2 ;  /* 0x0000000215067825 */ /* 0x001fca00078e0002 */
[----:B------:R0:W-:Y:S01]  /*1000*/  STG.E.U16 desc[UR4][R6.64], R26 ;  /* 0x0000001a06007986 */ /* 0x0001e2000c101504 */
[----:B-1----:R-:W-:-:S05]  /*1010*/  IMAD.WIDE.U32 R8, R21, 0x4, R4 ;  /* 0x0000000415087825 */ /* 0x002fca00078e0004 */
[----:B------:R0:W-:Y:S01]  /*1020*/  STG.E desc[UR4][R8.64], R25 ;  /* 0x0000001908007986 */ /* 0x0001e2000c101904 */
[----:B------:R-:W-:Y:S05]  /*1030*/  @P6 EXIT ;  /* 0x000000000000694d */ /* 0x000fea0003800000 */
[----:B------:R-:W-:Y:S01]  /*1040*/  ISETP.NE.AND P6, PT, R24, RZ, PT ;  /* 0x000000ff1800720c */ /* 0x000fe20003fc5270 */
[----:B0-----:R-:W-:-:S04]  /*1050*/  VIADD R9, R21, 0x80 ;  /* 0x0000008015097836 */ /* 0x001fc80000000000 */
[----:B------:R-:W-:-:S04]  /*1060*/  IMAD.WIDE.U32 R6, R9, 0x2, R2 ;  /* 0x0000000209067825 */ /* 0x000fc800078e0002 */
[----:B------:R-:W-:Y:S01]  /*1070*/  IMAD.WIDE.U32 R8, R9, 0x4, R4 ;  /* 0x0000000409087825 */ /* 0x000fe200078e0004 */
[----:B------:R0:W-:Y:S04]  /*1080*/  STG.E.U16 desc[UR4][R6.64], R22 ;  /* 0x0000001606007986 */ /* 0x0001e8000c101504 */
[----:B------:R0:W-:Y:S01]  /*1090*/  STG.E desc[UR4][R8.64], R23 ;  /* 0x0000001708007986 */ /* 0x0001e2000c101904 */
[----:B------:R-:W-:Y:S05]  /*10a0*/  @P6 EXIT ;  /* 0x000000000000694d */ /* 0x000fea0003800000 */
        /* <DEDUP_REMOVED lines=30> */
[----:B------:R-:W-:-:S04]  /*1290*/  VIADD R21, R21, 0x380 ;  /* 0x0000038015157836 */ /* 0x000fc80000000000 */
[----:B------:R-:W-:-:S04]  /*12a0*/  IMAD.WIDE.U32 R2, R21, 0x2, R2 ;  /* 0x0000000215027825 */ /* 0x000fc800078e0002 */
[----:B------:R-:W-:Y:S01]  /*12b0*/  IMAD.WIDE.U32 R4, R21, 0x4, R4 ;  /* 0x0000000415047825 */ /* 0x000fe200078e0004 */
[----:B------:R-:W-:Y:S04]  /*12c0*/  STG.E.U16 desc[UR4][R2.64], R18 ;  /* 0x0000001202007986 */ /* 0x000fe8000c101504 */
[----:B------:R-:W-:Y:S01]  /*12d0*/  STG.E desc[UR4][R4.64], R17 ;  /* 0x0000001104007986 */ /* 0x000fe2000c101904 */
[----:B------:R-:W-:Y:S05]  /*12e0*/  EXIT ;  /* 0x000000000000794d */ /* 0x000fea0003800000 */
.L_x_53:
        /* <DEDUP_REMOVED lines=9> */
.L_x_36088:


//--------------------- .text._ZN2at6native50_GLOBAL__N__650009b6_17_UnaryOpsKernel_cu_bd823bfe45unrolled_elementwise_kernel_for_multi_outputsILi2EZZZNS0_17frexp_kernel_cudaERNS_18TensorIteratorBaseEENKUlvE_clEvENKUlvE1_clEvEUlN3c104HalfEE_St5arrayIPcLm3EE16OffsetCalculatorILi1EjLb0EESD_ILi2EjLb0EEEEviT0_T1_T2_T3_ --------------------------
	.section	.text._ZN2at6native50_GLOBAL__N__650009b6_17_UnaryOpsKernel_cu_bd823bfe45unrolled_elementwise_kernel_for_multi_outputsILi2EZZZNS0_17frexp_kernel_cudaERNS_18TensorIteratorBaseEENKUlvE_clEvENKUlvE1_clEvEUlN3c104HalfEE_St5arrayIPcLm3EE16OffsetCalculatorILi1EjLb0EESD_ILi2EjLb0EEEEviT0_T1_T2_T3_,"ax",@progbits
	.align	128
.text._ZN2at6native50_GLOBAL__N__650009b6_17_UnaryOpsKernel_cu_bd823bfe45unrolled_elementwise_kernel_for_multi_outputsILi2EZZZNS0_17frexp_kernel_cudaERNS_18TensorIteratorBaseEENKUlvE_clEvENKUlvE1_clEvEUlN3c104HalfEE_St5arrayIPcLm3EE16OffsetCalculatorILi1EjLb0EESD_ILi2EjLb0EEEEviT0_T1_T2_T3_:
        .type           _ZN2at6native50_GLOBAL__N__650009b6_17_UnaryOpsKernel_cu_bd823bfe45unrolled_elementwise_kernel_for_multi_outputsILi2EZZZNS0_17frexp_kernel_cudaERNS_18TensorIteratorBaseEENKUlvE_clEvENKUlvE1_clEvEUlN3c104HalfEE_St5arrayIPcLm3EE16OffsetCalculatorILi1EjLb0EESD_ILi2EjLb0EEEEviT0_T1_T2_T3_,@function
        .size           _ZN2at6native50_GLOBAL__N__650009b6_17_UnaryOpsKernel_cu_bd823bfe45unrolled_elementwise_kernel_for_multi_outputsILi2EZZZNS0_17frexp_kernel_cudaERNS_18TensorIteratorBaseEENKUlvE_clEvENKUlvE1_clEvEUlN3c104HalfEE_St5arrayIPcLm3EE16OffsetCalculatorILi1EjLb0EESD_ILi2EjLb0EEEEviT0_T1_T2_T3_,(.L_x_36089 - _ZN2at6native50_GLOBAL__N__650009b6_17_UnaryOpsKernel_cu_bd823bfe45unrolled_elementwise_kernel_for_multi_outputsILi2EZZZNS0_17frexp_kernel_cudaERNS_18TensorIteratorBaseEENKUlvE_clEvENKUlvE1_clEvEUlN3c104HalfEE_St5arrayIPcLm3EE16OffsetCalculatorILi1EjLb0EESD_ILi2EjLb0EEEEviT0_T1_T2_T3_)
        .other          _ZN2at6native50_GLOBAL__N__650009b6_17_UnaryOpsKernel_cu_bd823bfe45unrolled_elementwise_kernel_for_multi_outputsILi2EZZZNS0_17frexp_kernel_cudaERNS_18TensorIteratorBaseEENKUlvE_clEvENKUlvE1_clEvEUlN3c104HalfEE_St5arrayIPcLm3EE16OffsetCalculatorILi1EjLb0EESD_ILi2EjLb0EEEEviT0_T1_T2_T3_,@"STO_CUDA_ENTRY STV_DEFAULT"
_ZN2at6native50_GLOBAL__N__650009b6_17_UnaryOpsKernel_cu_bd823bfe45unrolled_elementwise_kernel_for_multi_outputsILi2EZZZNS0_17frexp_kernel_cudaERNS_18TensorIteratorBaseEENKUlvE_clEvENKUlvE1_clEvEUlN3c104HalfEE_St5arrayIPcLm3EE16OffsetCalculatorILi1EjLb0EESD_ILi2EjLb0EEEEviT0_T1_T2_T3_:
        /* <DEDUP_REMOVED lines=294> */
.L_x_56:
[----:B------:R-:W0:Y:S02]  /*1260*/  LDC.64 R10, c[0x0][0x230] ;  /* 0x00008c00ff0a7b82 */ /* 0x000e240000000a00 */
[----:B0-----:R-:W-:-:S05]  /*1270*/  IMAD.WIDE.U32 R12, R9, 0x2, R10 ;  /* 0x00000002090c7825 */ /* 0x001fca00078e000a */
        /* <DEDUP_REMOVED lines=279> */
.L_x_57:
        /* <DEDUP_REMOVED lines=280> */
.L_x_58:
        /* <DEDUP_REMOVED lines=280> */
.L_x_59:
        /* <DEDUP_REMOVED lines=280> */
.L_x_60:
        /* <DEDUP_REMOVED lines=280> */
.L_x_61:
        /* <DEDUP_REMOVED lines=280> */
.L_x_62:
        /* <DEDUP_REMOVED lines=280> */
.L_x_63:
[----:B------:R-:W-:-:S05]  /*8cf0*/  IMAD.WIDE.U32 R10, R19, 0x2, R10 ;  /* 0x00000002130a7825 */ /* 0x000fca00078e000a */
[----:B------:R0:W5:Y:S02]  /*8d00*/  LDG.E.U16 R0, desc[UR4][R10.64] ;  /* 0x000000040a007981 */ /* 0x000164000c1e1500 */
.L_x_55:
[----:B------:R-:W-:Y:S05]  /*8d10*/  BSYNC B0 ;  /* 0x0000000000007941 */ /* 0x000fea0003800000 */
.L_x_54:
        /* <DEDUP_REMOVED lines=15> */
[----:B-----5:R-:W-:-:S05]  /*8e10*/  HADD2.F32 R9, -RZ, R9.H0_H0 ;  /* 0x20000009ff097230 */ /* 0x020fca0000004100 */
        /* <DEDUP_REMOVED lines=14> */
[----:B------:R-:W-:-:S07]  /*8f00*/  F2FP.F16.F32.PACK_AB R21, RZ, R21 ;  /* 0x00000015ff15723e */ /* 0x000fce00000000ff */
.L_x_65:
[----:B------:R-:W-:Y:S05]  /*8f10*/  BSYNC B0 ;  /* 0x0000000000007941 */ /* 0x000fea0003800000 */
.L_x_64:
[----:B------:R-:W-:Y:S01]  /*8f20*/  BSSY B0, `(.L_x_66) ;  /* 0x0000014000007945 */ /* 0x000fe20003800000 */
[----:B------:R-:W-:Y:S02]  /*8f30*/  PRMT R20, RZ, 0x7610, R20 ;  /* 0x00007610ff147816 */ /* 0x000fe40000000014 */
        /* <DEDUP_REMOVED lines=15> */
[----:B------:R-:W-:Y:S01]  /*9030*/  @P4 IADD3 R24, R9, -0x7e, RZ ;  /* 0xffffff8209184810 */ /* 0x000fe20007ffe0ff */
[----:B------:R-:W-:-:S03]  /*9040*/  @P3 IMAD.MOV.U32 R24, RZ, RZ, RZ ;  /* 0x000000ffff183224 */ /* 0x000fc600078e00ff */
[----:B------:R-:W-:-:S07]  /*9050*/  F2FP.F16.F32.PACK_AB R19, RZ, R19 ;  /* 0x00000013ff13723e */ /* 0x000fce00000000ff */
.L_x_67:
[----:B------:R-:W-:Y:S05]  /*9060*/  BSYNC B0 ;  /* 0x0000000000007941 */ /* 0x000fea0003800000 */
.L_x_66:
[----:B------:R-:W-:Y:S01]  /*9070*/  BSSY B0, `(.L_x_68) ;  /* 0x0000014000007945 */ /* 0x000fe20003800000 */
[----:B------:R-:W-:Y:S01]  /*9080*/  HFMA2.MMA R13, -RZ, RZ, 0, 0 ;  /* 0x00000000ff0d7435 */ /* 0x000fe200000001ff */
[----:B------:R-:W-:Y:S02]  /*9090*/  MOV R18, RZ ;  /* 0x000000ff00127202 */ /* 0x000fe40000000f00 */
[----:B------:R-:W-:Y:S08]  /*90a0*/  @P5 BRA `(.L_x_69) ;  /* 0x0000000000405947 */ /* 0x000ff00003800000 */
        /* <DEDUP_REMOVED lines=16> */
.L_x_69:
[----:B------:R-:W-:Y:S05]  /*91b0*/  BSYNC B0 ;  /* 0x0000000000007941 */ /* 0x000fea0003800000 */
.L_x_68:
[----:B------:R-:W-:Y:S01]  /*91c0*/  BSSY B0, `(.L_x_70) ;  /* 0x0000015000007945 */ /* 0x000fe20003800000 */
[----:B-----5:R-:W-:Y:S02]  /*91d0*/  IADD3 R8, R26, 0x280, RZ ;  /* 0x000002801a087810 */ /* 0x020fe40007ffe0ff */
[----:B------:R-:W-:Y:S02]  /*91e0*/  PRMT R12, RZ, 0x7610, R12 ;  /* 0x00007610ff0c7816 */ /* 0x000fe4000000000c */
[----:B------:R-:W-:Y:S01]  /*91f0*/  PRMT R11, RZ, 0x7610, R11 ;  /* 0x00007610ff0b7816 */ /* 0x000fe2000000000b */
[----:B------:R-:W-:Y:S06]  /*9200*/  @P1 BRA `(.L_x_71) ;  /* 0x0000000000401947 */ /* 0x000fec0003800000 */
[----:B------:R-:W-:-:S05]  /*9210*/  HADD2.F32 R6, -RZ, R6.H0_H0 ;  /* 0x20000006ff067230 */ /* 0x000fca0000004100 */
        /* <DEDUP_REMOVED lines=14> */
[----:B------:R-:W-:-:S07]  /*9300*/  F2FP.F16.F32.PACK_AB R11, RZ, R11 ;  /* 0x0000000bff0b723e */ /* 0x000fce00000000ff */
.L_x_71:
[----:B------:R-:W-:Y:S05]  /*9310*/  BSYNC B0 ;  /* 0x0000000000007941 */ /* 0x000fea0003800000 */
.L_x_70:
[----:B------:R-:W-:Y:S01]  /*9320*/  BSSY B0, `(.L_x_72) ;  /* 0x0000013000007945 */ /* 0x000fe20003800000 */
[----:B------:R-:W-:-:S03]  /*9330*/  IMAD.MOV.U32 R10, RZ, RZ, RZ ;  /* 0x000000ffff0a7224 */ /* 0x000fc600078e00ff */
[----:B------:R-:W-:Y:S05]  /*9340*/  @P2 BRA `(.L_x_73) ;  /* 0x0000000000402947 */ /* 0x000fea0003800000 */
        /* <DEDUP_REMOVED lines=15> */
[----:B------:R-:W-:-:S07]  /*9440*/  F2FP.F16.F32.PACK_AB R12, RZ, R12 ;  /* 0x0000000cff0c723e */ /* 0x000fce00000000ff */
.L_x_73:
[----:B------:R-:W-:Y:S05]  /*9450*/  BSYNC B0 ;  /* 0x0000000000007941 */ /* 0x000fea0003800000 */
.L_x_72:
[----:B------:R-:W-:Y:S01]  /*9460*/  ISETP.GE.AND P3, PT, R8, R3, PT ;  /* 0x000000030800720c */ /* 0x000fe20003f66270 */
[----:B------:R-:W-:Y:S01]  /*9470*/  BSSY B0, `(.L_x_74) ;  /* 0x0000015000007945 */ /* 0x000fe20003800000 */
[----:B------:R-:W-:Y:S01]  /*9480*/  HFMA2.MMA R9, -RZ, RZ, 0, 0 ;  /* 0x00000000ff097435 */ /* 0x000fe200000001ff */
[----:B------:R-:W-:Y:S01]  /*9490*/  VIADD R14, R26, 0x300 ;  /* 0x000003001a0e7836 */ /* 0x000fe20000000000 */
[----:B------:R-:W-:-:S09]  /*94a0*/  PRMT R8, RZ, 0x7610, R8 ;  /* 0x00007610ff087816 */ /* 0x000fd20000000008 */
        /* <DEDUP_REMOVED lines=16> */
[----:B------:R-:W-:-:S07]  /*95b0*/  F2FP.F16.F32.PACK_AB R8, RZ, R8 ;  /* 0x00000008ff08723e */ /* 0x000fce00000000ff */
.L_x_75:
[----:B------:R-:W-:Y:S05]  /*95c0*/  BSYNC B0 ;  /* 0x0000000000007941 */ /* 0x000fea0003800000 */
.L_x_74:
[----:B------:R-:W-:Y:S01]  /*95d0*/  ISETP.GE.AND P4, PT, R14, R3, PT ;  /* 0x000000030e00720c */ /* 0x000fe20003f86270 */
[----:B------:R-:W-:Y:S01]  /*95e0*/  BSSY B0, `(.L_x_76) ;  /* 0x0000015000007945 */ /* 0x000fe20003800000 */
[----:B------:R-:W-:Y:S02]  /*95f0*/  CS2R R6, SRZ ;  /* 0x0000000000067805 */ /* 0x000fe4000001ff00 */
[----:B------:R-:W-:Y:S02]  /*9600*/  IADD3 R14, R26, 0x380, RZ ;  /* 0x000003801a0e7810 */ /* 0x000fe40007ffe0ff */
[----:B------:R-:W-:-:S07]  /*9610*/  PRMT R5, RZ, 0x7610, R5 ;  /* 0x00007610ff057816 */ /* 0x000fce0000000005 */
        /* <DEDUP_REMOVED lines=17> */
.L_x_77:
[----:B------:R-:W-:Y:S05]  /*9730*/  BSYNC B0 ;  /* 0x0000000000007941 */ /* 0x000fea0003800000 */
.L_x_76:
[----:B------:R-:W-:Y:S01]  /*9740*/  ISETP.GE.AND P5, PT, R14, R3, PT ;  /* 0x000000030e00720c */ /* 0x000fe20003fa6270 */
[----:B------:R-:W-:Y:S01]  /*9750*/  BSSY B0, `(.L_x_78) ;  /* 0x0000015000007945 */ /* 0x000fe20003800000 */
[----:B------:R-:W-:-:S11]  /*9760*/  PRMT R4, RZ, 0x7610, R4 ;  /* 0x00007610ff047816 */ /* 0x000fd60000000004 */
[----:B------:R-:W-:Y:S05]  /*9770*/  @P5 BRA `(.L_x_79) ;  /* 0x0000000000485947 */ /* 0x000fea0003800000 */
[----:B------:R-:W-:Y:S01]  /*9780*/  HADD2.F32 R0, -RZ, R0.H0_H0 ;  /* 0x20000000ff007230 */ /* 0x000fe20000004100 */
[----:B------:R-:W-:-:S04]  /*9790*/  P2R R4, PR, RZ, 0x1 ;  /* 0x00000001ff047803 */ /* 0x000fc80000000000 */
        /* <DEDUP_REMOVED lines=9> */
[----:B------:R-:W-:Y:S01]  /*9830*/  @P0 IADD3 R6, R2, -0x7e, RZ ;  /* 0xffffff8202060810 */ /* 0x000fe20007ffe0ff */
[----:B------:R-:W-:Y:S01]  /*9840*/  @P6 IMAD.MOV.U32 R6, RZ, RZ, RZ ;  /* 0x000000ffff066224 */ /* 0x000fe200078e00ff */
[----:B------:R-:W-:Y:S02]  /*9850*/  ISETP.NE.AND P0, PT, R4, RZ, PT ;  /* 0x000000ff0400720c */ /* 0x000fe40003f05270 */
[----:B------:R-:W-:-:S04]  /*9860*/  @!P6 LOP3.LUT R4, R3, 0x807fffff, RZ, 0xc0, !PT ;  /* 0x807fffff0304e812 */ /* 0x000fc800078ec0ff */
[----:B------:R-:W-:Y:S01]  /*9870*/  @!P6 LOP3.LUT R4, R4, 0x3f000000, RZ, 0xfc, !PT ;  /* 0x3f0000000404e812 */ /* 0x000fe200078efcff */
[----:B------:R-:W-:-:S05]  /*9880*/  @P6 FADD.FTZ R4, R3, R3 ;  /* 0x0000000303046221 */ /* 0x000fca0000010000 */
[----:B------:R-:W-:-:S07]  /*9890*/  F2FP.F16.F32.PACK_AB R4, RZ, R4 ;  /* 0x00000004ff04723e */ /* 0x000fce00000000ff */
.L_x_79:
[----:B------:R-:W-:Y:S05]  /*98a0*/  BSYNC B0 ;  /* 0x0000000000007941 */ /* 0x000fea0003800000 */
.L_x_78:
[----:B------:R-:W-:Y:S05]  /*98b0*/  @P0 EXIT ;  /* 0x000000000000094d */ /* 0x000fea0003800000 */
[----:B------:R-:W0:Y:S01]  /*98c0*/  LDC R3, c[0x0][0x3cc] ;  /* 0x0000f300ff037b82 */ /* 0x000e220000000800 */
[----:B------:R-:W-:Y:S01]  /*98d0*/  HFMA2.MMA R2, -RZ, RZ, 0, 0 ;  /* 0x00000000ff027435 */ /* 0x000fe200000001ff */
[----:B------:R-:W-:Y:S02]  /*98e0*/  MOV R0, RZ ;  /* 0x000000ff00007202 */ /* 0x000fe40000000f00 */
        /* <DEDUP_REMOVED lines=326> */
.L_x_80:
        /* <DEDUP_REMOVED lines=8> */
[----:B------:R-:W-:Y:S01]  /*add0*/  HFMA2.MMA R25, -RZ, RZ, 0, 0 ;  /* 0x00000000ff197435 */ /* 0x000fe200000001ff */
[----:B0-----:R-:W-:Y:S01]  /*ade0*/  IMAD.MOV.U32 R21, RZ, RZ, RZ ;  /* 0x000000ffff157224 */ /* 0x001fe200078e00ff */
        /* <DEDUP_REMOVED lines=326> */
.L_x_81:
        /* <DEDUP_REMOVED lines=334> */
.L_x_82:
        /* <DEDUP_REMOVED lines=334> */
.L_x_83:
        /* <DEDUP_REMOVED lines=8> */
[----:B------:R-:W-:Y:S01]  /*ec90*/  IADD3 R18, R26, 0x200, RZ ;  /* 0x000002001a127810 */ /* 0x000fe20007ffe0ff */
[----:B------:R-:W-:Y:S01]  /*eca0*/  ULDC.64 UR8, c[0x0][0x3d0] ;  /* 0x0000f40000087ab9 */ /* 0x000fe20000000a00 */
[----:B------:R-:W-:Y:S01]  /*ecb0*/  ULDC UR6, c[0x0][0x3d8] ;  /* 0x0000f60000067ab9 */ /* 0x000fe20000000800 */
[----:B------:R-:W-:Y:S01]  /*ecc0*/  ISETP.NE.AND P0, PT, R3, 0x1, PT ;  /* 0x000000010300780c */ /* 0x000fe20003f05270 */
[----:B------:R-:W-:Y:S01]  /*ecd0*/  ULDC UR7, c[0x0][0x500] ;  /* 0x0001400000077ab9 */ /* 0x000fe20000000800 */
[----:B------:R-:W-:Y:S01]  /*ece0*/  LEA R19, R27, R18, 0xa ;  /* 0x000000121b137211 */ /* 0x000fe200078e50ff */
        /* <DEDUP_REMOVED lines=319> */
.L_x_84:
        /* <DEDUP_REMOVED lines=334> */
.L_x_85:
        /* <DEDUP_REMOVED lines=8> */
[----:B------:R-:W0:Y:S01]  /*11640*/  S2R R0, SR_TID.X ;  /* 0x0000000000007919 */ /* 0x000e220000002100 */
[----:B------:R-:W-:Y:S01]  /*11650*/  MOV R8, RZ ;  /* 0x000000ff00087202 */ /* 0x000fe20000000f00 */
[----:B------:R-:W-:Y:S01]  /*11660*/  ULDC.64 UR8, c[0x0][0x3d0] ;  /* 0x0000f40000087ab9 */ /* 0x000fe20000000a00 */
[----:B------:R-:W-:Y:S01]  /*11670*/  ULDC UR6, c[0x0][0x3d8] ;  /* 0x0000f60000067ab9 */ /* 0x000fe20000000800 */
[----:B------:R-:W-:Y:S01]  /*11680*/  ISETP.NE.AND P0, PT, R3, 0x1, PT ;  /* 0x000000010300780c */ /* 0x000fe20003f05270 */
[----:B------:R-:W-:Y:S01]  /*11690*/  ULDC UR7, c[0x0][0x500] ;  /* 0x0001400000077ab9 */ /* 0x000fe20000000800 */
[----:B0-----:R-:W-:-:S04]  /*116a0*/  IADD3 R0, R0, 0x300, RZ ;  /* 0x0000030000007810 */ /* 0x001fc80007ffe0ff */
[----:B------:R-:W-:-:S05]  /*116b0*/  LEA R9, R27, R0, 0xa ;  /* 0x000000001b097211 */ /* 0x000fca00078e50ff */
        /* <DEDUP_REMOVED lines=310> */
[----:B------:R-:W-:-:S07]  /*12a20*/  ULDC UR7, c[0x0][0x5c0] ;  /* 0x0001700000077ab9 */ /* 0x000fce0000000800 */
[----:B------:R-:W-:-:S05]  /*12a30*/  IMAD.HI.U32 R0, R19, UR9, R18 ;  /* 0x0000000913007c27 */ /* 0x000fca000f8e0012 */
[----:B------:R-:W-:Y:S01]  /*12a40*/  SHF.R.U32.HI R0, RZ, UR6, R0 ;  /* 0x00000006ff007c19 */ /* 0x000fe20008011600 */
[----:B------:R-:W-:-:S03]  /*12a50*/  ULDC UR6, c[0x0][0x5bc] ;  /* 0x00016f0000067ab9 */ /* 0x000fc60000000800 */
[----:B------:R-:W-:-:S05]  /*12a60*/  IADD3 R18, -R0, RZ, RZ ;  /* 0x000000ff00127210 */ /* 0x000fca0007ffe1ff */
[----:B------:R-:W-:-:S04]  /*12a70*/  IMAD R18, R18, UR8, R19 ;  /* 0x0000000812127c24 */ /* 0x000fc8000f8e0213 */
[C---:B------:R-:W-:Y:S02]  /*12a80*/  IMAD R11, R18.reuse, UR6, R11 ;  /* 0x00000006120b7c24 */ /* 0x040fe4000f8e020b */
[----:B------:R-:W-:-:S07]  /*12a90*/  IMAD R9, R18, UR7, R9 ;  /* 0x0000000712097c24 */ /* 0x000fce000f8e0209 */
.L_x_86:
[----:B------:R-:W-:-:S04]  /*12aa0*/  IMAD.WIDE.U32 R10, R11, 0x2, R16 ;  /* 0x000000020b0a7825 */ /* 0x000fc800078e0010 */
[----:B------:R-:W-:Y:S01]  /*12ab0*/  IMAD.WIDE.U32 R8, R9, 0x4, R14 ;  /* 0x0000000409087825 */ /* 0x000fe200078e000e */
[----:B------:R0:W-:Y:S04]  /*12ac0*/  STG.E.U16 desc[UR4][R10.64], R5 ;  /* 0x000000050a007986 */ /* 0x0001e8000c101504 */
[----:B------:R0:W-:Y:S01]  /*12ad0*/  STG.E desc[UR4][R8.64], R7 ;  /* 0x0000000708007986 */ /* 0x0001e2000c101904 */
[----:B------:R-:W-:Y:S05]  /*12ae0*/  @P5 EXIT ;  /* 0x000000000000594d */ /* 0x000fea0003800000 */
[----:B------:R-:W1:Y:S01]  /*12af0*/  S2R R0, SR_TID.X ;  /* 0x0000000000007919 */ /* 0x000e620000002100 */
[----:B0-----:R-:W-:Y:S01]  /*12b00*/  HFMA2.MMA R5, -RZ, RZ, 0, 0 ;  /* 0x00000000ff057435 */ /* 0x001fe200000001ff */
[----:B------:R-:W-:Y:S01]  /*12b10*/  MOV R7, RZ ;  /* 0x000000ff00077202 */ /* 0x000fe20000000f00 */
[----:B-1----:R-:W-:-:S05]  /*12b20*/  VIADD R0, R0, 0x380 ;  /* 0x0000038000007836 */ /* 0x002fca0000000000 */
[----:B------:R-:W-:Y:S01]  /*12b30*/  LEA R9, R27, R0, 0xa ;  /* 0x000000001b097211 */ /* 0x000fe200078e50ff */
        /* <DEDUP_REMOVED lines=324> */
.L_x_87:
[----:B------:R-:W-:-:S04]  /*13f80*/  IMAD.WIDE.U32 R16, R7, 0x2, R16 ;  /* 0x0000000207107825 */ /* 0x000fc800078e0010 */
[----:B------:R-:W-:Y:S01]  /*13f90*/  IMAD.WIDE.U32 R14, R5, 0x4, R14 ;  /* 0x00000004050e7825 */ /* 0x000fe200078e000e */
[----:B------:R-:W-:Y:S04]  /*13fa0*/  STG.E.U16 desc[UR4][R16.64], R4 ;  /* 0x0000000410007986 */ /* 0x000fe8000c101504 */
[----:B------:R-:W-:Y:S01]  /*13fb0*/  STG.E desc[UR4][R14.64], R6 ;  /* 0x000000060e007986 */ /* 0x000fe2000c101904 */
[----:B------:R-:W-:Y:S05]  /*13fc0*/  EXIT ;  /* 0x000000000000794d */ /* 0x000fea0003800000 */
.L_x_88:
        /* <DEDUP_REMOVED lines=11> */
.L_x_36089:


//--------------------- .text._ZN2at6native50_GLOBAL__N__650009b6_17_UnaryOpsKernel_cu_bd823bfe45unrolled_elementwise_kernel_for_multi_outputsILi2EZZZNS0_17frexp_kernel_cudaERNS_18TensorIteratorBaseEENKUlvE_clEvENKUlvE1_clEvEUlN3c104HalfEE_St5arrayIPcLm3EE23TrivialOffsetCalculatorILi1EjESD_ILi2EjEEEviT0_T1_T2_T3_ --------------------------
	.section	.text._ZN2at6native50_GLOBAL__N__650009b6_17_UnaryOpsKernel_cu_bd823bfe45unrolled_elementwise_kernel_for_multi_outputsILi2EZZZNS0_17frexp_kernel_cudaERNS_18TensorIteratorBaseEENKUlvE_clEvENKUlvE1_clEvEUlN3c104HalfEE_St5arrayIPcLm3EE23TrivialOffsetCalculatorILi1EjESD_ILi2EjEEEviT0_T1_T2_T3_,"ax",@progbits
	.align	128
.text._ZN2at6native50_GLOBAL__N__650009b6_17_UnaryOpsKernel_cu_bd823bfe45unrolled_elementwise_kernel_for_multi_outputsILi2EZZZNS0_17frexp_kernel_cudaERNS_18TensorIteratorBaseEENKUlvE_clEvENKUlvE1_clEvEUlN3c104HalfEE_St5arrayIPcLm3EE23TrivialOffsetCalculatorILi1EjESD_ILi2EjEEEviT0_T1_T2_T3_:
        .type           _ZN2at6native50_GLOBAL__N__650009b6_17_UnaryOpsKernel_cu_bd823bfe45unrolled_elementwise_kernel_for_multi_outputsILi2EZZZNS0_17frexp_kernel_cudaERNS_18TensorIteratorBaseEENKUlvE_clEvENKUlvE1_clEvEUlN3c104HalfEE_St5arrayIPcLm3EE23TrivialOffsetCalculatorILi1EjESD_ILi2EjEEEviT0_T1_T2_T3_,@function
        .size           _ZN2at6native50_GLOBAL__N__650009b6_17_UnaryOpsKernel_cu_bd823bfe45unrolled_elementwise_kernel_for_multi_outputsILi2EZZZNS0_17frexp_kernel_cudaERNS_18TensorIteratorBaseEENKUlvE_clEvENKUlvE1_clEvEUlN3c104HalfEE_St5arrayIPcLm3EE23TrivialOffsetCalculatorILi1EjESD_ILi2EjEEEviT0_T1_T2_T3_,(.L_x_36090 - _ZN2at6native50_GLOBAL__N__650009b6_17_UnaryOpsKernel_cu_bd823bfe45unrolled_elementwise_kernel_for_multi_outputsILi2EZZZNS0_17frexp_kernel_cudaERNS_18TensorIteratorBaseEENKUlvE_clEvENKUlvE1_clEvEUlN3c104HalfEE_St5arrayIPcLm3EE23TrivialOffsetCalculatorILi1EjESD_ILi2EjEEEviT0_T1_T2_T3_)
        .other          _ZN2at6native50_GLOBAL__N__650009b6_17_UnaryOpsKernel_cu_bd823bfe45unrolled_elementwise_kernel_for_multi_outputsILi2EZZZNS0_17frexp_kernel_cudaERNS_18TensorIteratorBaseEENKUlvE_clEvENKUlvE1_clEvEUlN3c104HalfEE_St5arrayIPcLm3EE23TrivialOffsetCalculatorILi1EjESD_ILi2EjEEEviT0_T1_T2_T3_,@"STO_CUDA_ENTRY STV_DEFAULT"
_ZN2at6native50_GLOBAL__N__650009b6_17_UnaryOpsKernel_cu_bd823bfe45unrolled_elementwise_kernel_for_multi_outputsILi2EZZZNS0_17frexp_kernel_cudaERNS_18TensorIteratorBaseEENKUlvE_clEvENKUlvE1_clEvEUlN3c104HalfEE_St5arrayIPcLm3EE23TrivialOffsetCalculatorILi1EjESD_ILi2EjEEEviT0_T1_T2_T3_:
        /* <DEDUP_REMOVED lines=63> */
.L_x_90:
[----:B------:R-:W-:Y:S05]  /*03f0*/  BSYNC B0 ;  /* 0x0000000000007941 */ /* 0x000fea0003800000 */
.L_x_89:
        /* <DEDUP_REMOVED lines=29> */
[----:B------:R-:W-:-:S07]  /*05d0*/  F2FP.F16.F32.PACK_AB R6, RZ, R6 ;  /* 0x00000006ff06723e */ /* 0x000fce00000000ff */
.L_x_92:
[----:B------:R-:W-:Y:S05]  /*05e0*/  BSYNC B0 ;  /* 0x0000000000007941 */ /* 0x000fea0003800000 */
.L_x_91:
        /* <DEDUP_REMOVED lines=20> */
.L_x_94:
[----:B------:R-:W-:Y:S05]  /*0730*/  BSYNC B0 ;  /* 0x0000000000007941 */ /* 0x000fea0003800000 */
.L_x_93:
[----:B------:R-:W-:Y:S01]  /*0740*/  BSSY B0, `(.L_x_95) ;  /* 0x0000014000007945 */ /* 0x000fe20003800000 */
[----:B-----5:R-:W-:Y:S02]  /*0750*/  IMAD.MOV.U32 R0, RZ, RZ, RZ ;  /* 0x000000ffff007224 */ /* 0x020fe400078e00ff */
[----:B------:R-:W-:Y:S01]  /*0760*/  IMAD.MOV.U32 R11, RZ, RZ, RZ ;  /* 0x000000ffff0b7224 */ /* 0x000fe200078e00ff */
        /* <DEDUP_REMOVED lines=17> */
.L_x_96:
[----:B------:R-:W-:Y:S05]  /*0880*/  BSYNC B0 ;  /* 0x0000000000007941 */ /* 0x000fea0003800000 */
.L_x_95:
[----:B------:R-:W-:Y:S01]  /*0890*/  BSSY B0, `(.L_x_97) ;  /* 0x0000015000007945 */ /* 0x000fe20003800000 */
[----:B------:R-:W-:Y:S01]  /*08a0*/  IMAD.MOV.U32 R10, RZ, RZ, RZ ;  /* 0x000000ffff0a7224 */ /* 0x000fe200078e00ff */
        /* <DEDUP_REMOVED lines=19> */
.L_x_98:
[----:B------:R-:W-:Y:S05]  /*09e0*/  BSYNC B0 ;  /* 0x0000000000007941 */ /* 0x000fea0003800000 */
.L_x_97:
[----:B------:R-:W-:Y:S01]  /*09f0*/  BSSY B0, `(.L_x_99) ;  /* 0x0000014000007945 */ /* 0x000fe20003800000 */
[----:B------:R-:W-:Y:S02]  /*0a00*/  VIADD R17, R21, 0x280 ;  /* 0x0000028015117836 */ /* 0x000fe40000000000 */
        /* <DEDUP_REMOVED lines=18> */
.L_x_100:
[----:B------:R-:W-:Y:S05]  /*0b30*/  BSYNC B0 ;  /* 0x0000000000007941 */ /* 0x000fea0003800000 */
.L_x_99:
[----:B------:R-:W-:Y:S01]  /*0b40*/  ISETP.GE.AND P3, PT, R17, R4, PT ;  /* 0x000000041100720c */ /* 0x000fe20003f66270 */
[----:B------:R-:W-:Y:S01]  /*0b50*/  BSSY B0, `(.L_x_101) ;  /* 0x0000015000007945 */ /* 0x000fe20003800000 */
[----:B------:R-:W-:Y:S01]  /*0b60*/  VIADD R7, R21, 0x300 ;  /* 0x0000030015077836 */ /* 0x000fe20000000000 */
[----:B------:R-:W-:Y:S02]  /*0b70*/  PRMT R15, RZ, 0x7610, R15 ;  /* 0x00007610ff0f7816 */ /* 0x000fe4000000000f */
[----:B------:R-:W-:-:S08]  /*0b80*/  PRMT R16, RZ, 0x7610, R16 ;  /* 0x00007610ff107816 */ /* 0x000fd00000000010 */
        /* <DEDUP_REMOVED lines=17> */
.L_x_102:
[----:B------:R-:W-:Y:S05]  /*0ca0*/  BSYNC B0 ;  /* 0x0000000000007941 */ /* 0x000fea0003800000 */
.L_x_101:
[----:B------:R-:W-:Y:S01]  /*0cb0*/  ISETP.GE.AND P4, PT, R7, R4, PT ;  /* 0x000000040700720c */ /* 0x000fe20003f86270 */
[----:B------:R-:W-:Y:S01]  /*0cc0*/  BSSY B0, `(.L_x_103) ;  /* 0x0000016000007945 */ /* 0x000fe20003800000 */
[----:B------:R-:W-:Y:S01]  /*0cd0*/  IMAD.MOV.U32 R17, RZ, RZ, RZ ;  /* 0x000000ffff117224 */ /* 0x000fe200078e00ff */
[----:B------:R-:W-:Y:S01]  /*0ce0*/  PRMT R18, RZ, 0x7610, R18 ;  /* 0x00007610ff127816 */ /* 0x000fe20000000012 */
[----:B------:R-:W-:Y:S02]  /*0cf0*/  VIADD R5, R21, 0x380 ;  /* 0x0000038015057836 */ /* 0x000fe40000000000 */
[----:B------:R-:W-:-:S07]  /*0d00*/  IMAD.MOV.U32 R19, RZ, RZ, RZ ;  /* 0x000000ffff137224 */ /* 0x000fce00078e00ff */
        /* <DEDUP_REMOVED lines=17> */
.L_x_104:
[----:B------:R-:W-:Y:S05]  /*0e20*/  BSYNC B0 ;  /* 0x0000000000007941 */ /* 0x000fea0003800000 */
.L_x_103:
[----:B------:R-:W-:Y:S01]  /*0e30*/  ISETP.GE.AND P5, PT, R5, R4, PT ;  /* 0x000000040500720c */ /* 0x000fe20003fa6270 */
[----:B------:R-:W-:-:S12]  /*0e40*/  BSSY B0, `(.L_x_105) ;  /* 0x0000014000007945 */ /* 0x000fd80003800000 */
        /* <DEDUP_REMOVED lines=18> */
[----:B------:R-:W-:-:S10]  /*0f70*/  F2FP.F16.F32.PACK_AB R18, RZ, R18 ;  /* 0x00000012ff12723e */ /* 0x000fd400000000ff */
.L_x_106:
[----:B------:R-:W-:Y:S05]  /*0f80*/  BSYNC B0 ;  /* 0x0000000000007941 */ /* 0x000fea0003800000 */
.L_x_105:
        /* <DEDUP_REMOVED lines=54> */
.L_x_107:
        /* <DEDUP_REMOVED lines=9> */
.L_x_36090:


//--------------------- .text._ZN2at6native50_GLOBAL__N__650009b6_17_UnaryOpsKernel_cu_bd823bfe45unrolled_elementwise_kernel_for_multi_outputsILi2EZZZNS0_17frexp_kernel_cudaERNS_18TensorIteratorBaseEENKUlvE_clEvENKUlvE0_clEvEUlfE_St5arrayIPcLm3EE16OffsetCalculatorILi1EjLb0EESB_ILi2EjLb0EEEEviT0_T1_T2_T3_ --------------------------
	.section	.text._ZN2at6native50_GLOBAL__N__650009b6_17_UnaryOpsKernel_cu_bd823bfe45unrolled_elementwise_kernel_for_multi_outputsILi2EZZZNS0_17frexp_kernel_cudaERNS_18TensorIteratorBaseEENKUlvE_clEvENKUlvE0_clEvEUlfE_St5arrayIPcLm3EE16OffsetCalculatorILi1EjLb0EESB_ILi2EjLb0EEEEviT0_T1_T2_T3_,"ax",@progbits
	.align	128
.text._ZN2at6native50_GLOBAL__N__650009b6_17_UnaryOpsKernel_cu_bd823bfe45unrolled_elementwise_kernel_for_multi_outputsILi2EZZZNS0_17frexp_kernel_cudaERNS_18TensorIteratorBaseEENKUlvE_clEvENKUlvE0_clEvEUlfE_St5arrayIPcLm3EE16OffsetCalculatorILi1EjLb0EESB_ILi2EjLb0EEEEviT0_T1_T2_T3_:
        .type           _ZN2at6native50_GLOBAL__N__650009b6_17_UnaryOpsKernel_cu_bd823bfe45unrolled_elementwise_kernel_for_multi_outputsILi2EZZZNS0_17frexp_kernel_cudaERNS_18TensorIteratorBaseEENKUlvE_clEvENKUlvE0_clEvEUlfE_St5arrayIPcLm3EE16OffsetCalculatorILi1EjLb0EESB_ILi2EjLb0EEEEviT0_T1_T2_T3_,@function
        .size           _ZN2at6native50_GLOBAL__N__650009b6_17_UnaryOpsKernel_cu_bd823bfe45unrolled_elementwise_kernel_for_multi_outputsILi2EZZZNS0_17frexp_kernel_cudaERNS_18TensorIteratorBaseEENKUlvE_clEvENKUlvE0_clEvEUlfE_St5arrayIPcLm3EE16OffsetCalculatorILi1EjLb0EESB_ILi2EjLb0EEEEviT0_T1_T2_T3_,(.L_x_36091 - _ZN2at6native50_GLOBAL__N__650009b6_17_UnaryOpsKernel_cu_bd823bfe45unrolled_elementwise_kernel_for_multi_outputsILi2EZZZNS0_17frexp_kernel_cudaERNS_18TensorIteratorBaseEENKUlvE_clEvENKUlvE0_clEvEUlfE_St5arrayIPcLm3EE16OffsetCalculatorILi1EjLb0EESB_ILi2EjLb0EEEEviT0_T1_T2_T3_)
        .other          _ZN2at6native50_GLOBAL__N__650009b6_17_UnaryOpsKernel_cu_bd823bfe45unrolled_elementwise_kernel_for_multi_outputsILi2EZZZNS0_17frexp_kernel_cudaERNS_18TensorIteratorBaseEENKUlvE_clEvENKUlvE0_clEvEUlfE_St5arrayIPcLm3EE16OffsetCalculatorILi1EjLb0EESB_ILi2EjLb0EEEEviT0_T1_T2_T3_,@"STO_CUDA_ENTRY STV_DEFAULT"
_ZN2at6native50_GLOBAL__N__650009b6_17_UnaryOpsKernel_cu_bd823bfe45unrolled_elementwise_kernel_for_multi_outputsILi2EZZZNS0_17frexp_kernel_cudaERNS_18TensorIteratorBaseEENKUlvE_clEvENKUlvE0_clEvEUlfE_St5arrayIPcLm3EE16OffsetCalculatorILi1EjLb0EESB_ILi2EjLb0EEEEviT0_T1_T2_T3_:
[----:B------:R-:W-:Y:S01]  /*0000*/  LDC R1, c[0x0][0x28] ;  /* 0x00000a00ff017b82 */ /* 0x000fe20000000800 */
[----:B------:R-:W0:Y:S07]  /*0010*/  S2R R27, SR_CTAID.X ;  /* 0x00000000001b7919 */ /* 0x000e2e0000002500 */
[----:B------:R-:W0:Y:S01]  /*0020*/  LDC R0, c[0x0][0x210] ;  /* 0x00008400ff007b82 */ /* 0x000e220000000800 */
[----:B------:R-:W-:Y:S01]  /*0030*/  ULDC.64 UR4, c[0x0][0x208] ;  /* 0x0000820000047ab9 */ /* 0x000fe20000000a00 */
[----:B------:R-:W-:Y:S01]  /*0040*/  BSSY B0, `(.L_x_108) ;  /* 0x00008ca000007945 */ /* 0x000fe20003800000 */
[----:B------:R-:W1:Y:S01]  /*0050*/  S2R R26, SR_TID.X ;  /* 0x00000000001a7919 */ /* 0x000e620000002100 */
[----:B------:R-:W-:Y:S01]  /*0060*/  HFMA2.MMA R2, -RZ, RZ, 0, 0 ;  /* 0x00000000ff027435 */ /* 0x000fe200000001ff */
[----:B------:R-:W-:-:S02]  /*0070*/  CS2R R8, SRZ ;  /* 0x0000000000087805 */ /* 0x000fc4000001ff00 */
[----:B------:R-:W-:Y:S02]  /*0080*/  CS2R R6, SRZ ;  /* 0x0000000000067805 */ /* 0x000fe4000001ff00 */
[----:B------:R-:W-:Y:S01]  /*0090*/  CS2R R4, SRZ ;  /* 0x0000000000047805 */ /* 0x000fe2000001ff00 */
[----:B0-----:R-:W-:Y:S01]  /*00a0*/  IMAD R3, R27, -0x400, R0 ;  /* 0xfffffc001b037824 */ /* 0x001fe200078e0200 */
[----:B------:R-:W-:-:S04]  /*00b0*/  MOV R0, RZ ;  /* 0x000000ff00007202 */ /* 0x000fc80000000f00 */
[----:B-1----:R-:W-:-:S13]  /*00c0*/  ISETP.GE.AND P0, PT, R26, R3, PT ;  /* 0x000000031a00720c */ /* 0x002fda0003f06270 */
[----:B------:R-:W-:Y:S05]  /*00d0*/  @P0 BRA `(.L_x_109) ;  /* 0x0000008c00000947 */ /* 0x000fea0003800000 */
[----:B------:R-:W0:Y:S01]  /*00e0*/  LDC R16, c[0x0][0x238] ;  /* 0x00008e00ff107b82 */ /* 0x000e220000000800 */
[----:B------:R-:W-:Y:S02]  /*00f0*/  MOV R9, RZ ;  /* 0x000000ff00097202 */ /* 0x000fe40000000f00 */
[----:B0-----:R-:W-:-:S13]  /*0100*/  ISETP.NE.AND P1, PT, R16, RZ, PT ;  /* 0x000000ff1000720c */ /* 0x001fda0003f25270 */
[----:B------:R-:W-:Y:S05]  /*0110*/  @!P1 BRA `(.L_x_110) ;  /* 0x0000001000449947 */ /* 0x000fea0003800000 */
        /* <DEDUP_REMOVED lines=273> */
.L_x_110:
[----:B------:R-:W0:Y:S02]  /*1230*/  LDC.64 R10, c[0x0][0x230] ;  /* 0x00008c00ff0a7b82 */ /* 0x000e240000000a00 */
[----:B0-----:R-:W-:-:S05]  /*1240*/  IMAD.WIDE.U32 R12, R9, 0x4, R10 ;  /* 0x00000004090c7825 */ /* 0x001fca00078e000a */
[----:B------:R0:W5:Y:S01]  /*1250*/  LDG.E R9, desc[UR4][R12.64] ;  /* 0x000000040c097981 */ /* 0x000162000c1e1900 */
[----:B------:R-:W-:-:S05]  /*1260*/  VIADD R14, R26, 0x80 ;  /* 0x000000801a0e7836 */ /* 0x000fca0000000000 */
        /* <DEDUP_REMOVED lines=277> */
.L_x_111:
[----:B------:R-:W-:-:S05]  /*23c0*/  IMAD.WIDE.U32 R12, R17, 0x4, R10 ;  /* 0x00000004110c7825 */ /* 0x000fca00078e000a */
[----:B------:R0:W5:Y:S01]  /*23d0*/  LDG.E R8, desc[UR4][R12.64] ;  /* 0x000000040c087981 */ /* 0x000162000c1e1900 */
        /* <DEDUP_REMOVED lines=278> */
.L_x_112:
[----:B------:R-:W-:-:S05]  /*3540*/  IMAD.WIDE.U32 R12, R7, 0x4, R10 ;  /* 0x00000004070c7825 */ /* 0x000fca00078e000a */
[----:B------:R0:W5:Y:S01]  /*3550*/  LDG.E R7, desc[UR4][R12.64] ;  /* 0x000000040c077981 */ /* 0x000162000c1e1900 */
        /* <DEDUP_REMOVED lines=278> */
.L_x_113:
[----:B------:R-:W-:-:S05]  /*46c0*/  IMAD.WIDE.U32 R12, R17, 0x4, R10 ;  /* 0x00000004110c7825 */ /* 0x000fca00078e000a */
[----:B------:R0:W5:Y:S01]  /*46d0*/  LDG.E R6, desc[UR4][R12.64] ;  /* 0x000000040c067981 */ /* 0x000162000c1e1900 */
        /* <DEDUP_REMOVED lines=278> */
.L_x_114:
        /* <DEDUP_REMOVED lines=280> */
.L_x_115:
[----:B------:R-:W-:-:S05]  /*69c0*/  IMAD.WIDE.U32 R12, R17, 0x4, R10 ;  /* 0x00000004110c7825 */ /* 0x000fca00078e000a */
[----:B------:R0:W5:Y:S01]  /*69d0*/  LDG.E R4, desc[UR4][R12.64] ;  /* 0x000000040c047981 */ /* 0x000162000c1e1900 */
        /* <DEDUP_REMOVED lines=278> */
.L_x_116:
[----:B------:R-:W-:-:S05]  /*7b40*/  IMAD.WIDE.U32 R12, R17, 0x4, R10 ;  /* 0x00000004110c7825 */ /* 0x000fca00078e000a */
[----:B------:R0:W5:Y:S01]  /*7b50*/  LDG.E R2, desc[UR4][R12.64] ;  /* 0x000000040c027981 */ /* 0x000162000c1e1900 */
[----:B------:R-:W-:-:S04]  /*7b60*/  IADD3 R14, R26, 0x380, RZ ;  /* 0x000003801a0e7810 */ /* 0x000fc80007ffe0ff */
[----:B------:R-:W-:-:S13]  /*7b70*/  ISETP.GE.AND P2, PT, R14, R3, PT ;  /* 0x000000030e00720c */ /* 0x000fda0003f46270 */
[----:B0-----:R-:W-:Y:S05]  /*7b80*/  @P2 BRA `(.L_x_109) ;  /* 0x0000001000542947 */ /* 0x001fea0003800000 */
[----:B------:R-:W-:Y:S01]  /*7b90*/  MOV R19, RZ ;  /* 0x000000ff00137202 */ /* 0x000fe20000000f00 */
[----:B------:R-:W-:Y:S06]  /*7ba0*/  @!P1 BRA `(.L_x_117) ;  /* 0x0000001000449947 */ /* 0x000fec0003800000 */
[----:B------:R-:W-:Y:S01]  /*7bb0*/  IMAD R15, R27, 0x400, R14 ;  /* 0x000004001b0f7824 */ /* 0x000fe200078e020e */
        /* <DEDUP_REMOVED lines=272> */
.L_x_117:
[----:B------:R-:W-:-:S05]  /*8cc0*/  IMAD.WIDE.U32 R10, R19, 0x4, R10 ;  /* 0x00000004130a7825 */ /* 0x000fca00078e000a */
[----:B------:R0:W5:Y:S02]  /*8cd0*/  LDG.E R0, desc[UR4][R10.64] ;  /* 0x000000040a007981 */ /* 0x000164000c1e1900 */
.L_x_109:
[----:B------:R-:W-:Y:S05]  /*8ce0*/  BSYNC B0 ;  /* 0x0000000000007941 */ /* 0x000fea0003800000 */
.L_x_108:
[C---:B0-----:R-:W-:Y:S01]  /*8cf0*/  IADD3 R10, R26.reuse, 0x80, RZ ;  /* 0x000000801a0a7810 */ /* 0x041fe20007ffe0ff */
[----:B------:R-:W-:Y:S01]  /*8d00*/  BSSY B0, `(.L_x_118) ;  /* 0x000001c000007945 */ /* 0x000fe20003800000 */
[C---:B------:R-:W-:Y:S01]  /*8d10*/  IADD3 R12, R26.reuse, 0x100, RZ ;  /* 0x000001001a0c7810 */ /* 0x040fe20007ffe0ff */
[----:B------:R-:W-:Y:S01]  /*8d20*/  HFMA2.MMA R22, -RZ, RZ, 0, 0 ;  /* 0x00000000ff167435 */ /* 0x000fe200000001ff */
[C---:B------:R-:W-:Y:S01]  /*8d30*/  IADD3 R14, R26.reuse, 0x180, RZ ;  /* 0x000001801a0e7810 */ /* 0x040fe20007ffe0ff */
[----:B------:R-:W-:Y:S01]  /*8d40*/  IMAD.MOV.U32 R24, RZ, RZ, RZ ;  /* 0x000000ffff187224 */ /* 0x000fe200078e00ff */
[----:B------:R-:W-:Y:S02]  /*8d50*/  IADD3 R16, R26, 0x200, RZ ;  /* 0x000002001a107810 */ /* 0x000fe40007ffe0ff */
[-C--:B------:R-:W-:Y:S02]  /*8d60*/  ISETP.GE.AND P6, PT, R10, R3.reuse, PT ;  /* 0x000000030a00720c */ /* 0x080fe40003fc6270 */
[----:B------:R-:W-:-:S02]  /*8d70*/  ISETP.GE.AND P5, PT, R12, R3, PT ;  /* 0x000000030c00720c */ /* 0x000fc40003fa6270 */
[-C--:B------:R-:W-:Y:S02]  /*8d80*/  ISETP.GE.AND P1, PT, R14, R3.reuse, PT ;  /* 0x000000030e00720c */ /* 0x080fe40003f26270 */
[----:B------:R-:W-:Y:S02]  /*8d90*/  ISETP.GE.AND P2, PT, R16, R3, PT ;  /* 0x000000031000720c */ /* 0x000fe40003f46270 */
[----:B------:R-:W-:Y:S02]  /*8da0*/  P2R R25, PR, RZ, 0x40 ;  /* 0x00000040ff197803 */ /* 0x000fe40000000000 */
[----:B------:R-:W-:Y:S02]  /*8db0*/  P2R R23, PR, RZ, 0x20 ;  /* 0x00000020ff177803 */ /* 0x000fe40000000000 */
[----:B------:R-:W-:Y:S01]  /*8dc0*/  MOV R21, RZ ;  /* 0x000000ff00157202 */ /* 0x000fe20000000f00 */
[----:B------:R-:W-:Y:S06]  /*8dd0*/  @P0 BRA `(.L_x_119) ;  /* 0x0000000000380947 */ /* 0x000fec0003800000 */
[C---:B-----5:R-:W-:Y:S01]  /*8de0*/  FMUL.FTZ R10, R9.reuse, 16777216 ;  /* 0x4b800000090a7820 */ /* 0x060fe20000410000 */
        /* <DEDUP_REMOVED lines=8> */
[C---:B------:R-:W-:Y:S02]  /*8e70*/  @!P3 IADD3 R21, R10.reuse, -0x96, RZ ;  /* 0xffffff6a0a15b810 */ /* 0x040fe40007ffe0ff */
[----:B------:R-:W-:Y:S01]  /*8e80*/  @P4 IADD3 R21, R10, -0x7e, RZ ;  /* 0xffffff820a154810 */ /* 0x000fe20007ffe0ff */
[----:B------:R-:W-:Y:S01]  /*8e90*/  @P3 IMAD.MOV.U32 R21, RZ, RZ, RZ ;  /* 0x000000ffff153224 */ /* 0x000fe200078e00ff */
[----:B------:R-:W-:Y:S01]  /*8ea0*/  @!P3 LOP3.LUT R24, R24, 0x3f000000, RZ, 0xfc, !PT ;  /* 0x3f0000001818b812 */ /* 0x000fe200078efcff */
[----:B------:R-:W-:-:S07]  /*8eb0*/  @P3 FADD.FTZ R24, R11, R11 ;  /* 0x0000000b0b183221 */ /* 0x000fce0000010000 */
.L_x_119:
[----:B------:R-:W-:Y:S05]  /*8ec0*/  BSYNC B0 ;  /* 0x0000000000007941 */ /* 0x000fea0003800000 */
.L_x_118:
[----:B------:R-:W-:Y:S01]  /*8ed0*/  BSSY B0, `(.L_x_120) ;  /* 0x0000012000007945 */ /* 0x000fe20003800000 */
[----:B------:R-:W-:Y:S01]  /*8ee0*/  HFMA2.MMA R20, -RZ, RZ, 0, 0 ;  /* 0x00000000ff147435 */ /* 0x000fe200000001ff */
[----:B------:R-:W-:Y:S02]  /*8ef0*/  MOV R19, RZ ;  /* 0x000000ff00137202 */ /* 0x000fe40000000f00 */
[----:B------:R-:W-:Y:S08]  /*8f00*/  @P6 BRA `(.L_x_121) ;  /* 0x0000000000386947 */ /* 0x000ff00003800000 */
        /* <DEDUP_REMOVED lines=8> */
[C---:B------:R-:W-:Y:S02]  /*8f90*/  @!P3 IADD3 R8, R9.reuse, -0x96, RZ ;  /* 0xffffff6a0908b810 */ /* 0x040fe40007ffe0ff */
[C---:B------:R-:W-:Y:S02]  /*8fa0*/  @!P3 LOP3.LUT R19, R10.reuse, 0x807fffff, RZ, 0xc0, !PT ;  /* 0x807fffff0a13b812 */ /* 0x040fe400078ec0ff */
[----:B------:R-:W-:Y:S02]  /*8fb0*/  @P4 IADD3 R8, R9, -0x7e, RZ ;  /* 0xffffff8209084810 */ /* 0x000fe40007ffe0ff */
[----:B------:R-:W-:Y:S01]  /*8fc0*/  @!P3 LOP3.LUT R19, R19, 0x3f000000, RZ, 0xfc, !PT ;  /* 0x3f0000001313b812 */ /* 0x000fe200078efcff */
[----:B------:R-:W-:Y:S02]  /*8fd0*/  @P3 FADD.FTZ R19, R10, R10 ;  /* 0x0000000a0a133221 */ /* 0x000fe40000010000 */
[----:B------:R-:W-:-:S07]  /*8fe0*/  @!P3 IMAD.MOV.U32 R22, RZ, RZ, R8 ;  /* 0x000000ffff16b224 */ /* 0x000fce00078e0008 */
.L_x_121:
[----:B------:R-:W-:Y:S05]  /*8ff0*/  BSYNC B0 ;  /* 0x0000000000007941 */ /* 0x000fea0003800000 */
.L_x_120:
        /* <DEDUP_REMOVED lines=18> */
.L_x_123:
[----:B------:R-:W-:Y:S05]  /*9120*/  BSYNC B0 ;  /* 0x0000000000007941 */ /* 0x000fea0003800000 */
.L_x_122:
        /* <DEDUP_REMOVED lines=18> */
.L_x_125:
[----:B------:R-:W-:Y:S05]  /*9250*/  BSYNC B0 ;  /* 0x0000000000007941 */ /* 0x000fea0003800000 */
.L_x_124:
[----:B------:R-:W-:Y:S01]  /*9260*/  BSSY B0, `(.L_x_126) ;  /* 0x0000013000007945 */ /* 0x000fe20003800000 */
[----:B------:R-:W-:Y:S01]  /*9270*/  HFMA2.MMA R10, -RZ, RZ, 0, 0 ;  /* 0x00000000ff0a7435 */ /* 0x000fe200000001ff */
[----:B-----5:R-:W-:Y:S02]  /*9280*/  IADD3 R8, R26, 0x280, RZ ;  /* 0x000002801a087810 */ /* 0x020fe40007ffe0ff */
[----:B------:R-:W-:Y:S01]  /*9290*/  MOV R9, RZ ;  /* 0x000000ff00097202 */ /* 0x000fe20000000f00 */
[----:B------:R-:W-:Y:S07]  /*92a0*/  @P2 BRA `(.L_x_127) ;  /* 0x0000000000382947 */ /* 0x000fee0003800000 */
        /* <DEDUP_REMOVED lines=10> */
[----:B------:R-:W-:Y:S01]  /*9350*/  @P4 VIADD R9, R6, 0xffffff82 ;  /* 0xffffff8206094836 */ /* 0x000fe20000000000 */
[----:B------:R-:W-:Y:S01]  /*9360*/  @!P3 LOP3.LUT R12, R12, 0x3f000000, RZ, 0xfc, !PT ;  /* 0x3f0000000c0cb812 */ /* 0x000fe200078efcff */
[----:B------:R-:W-:Y:S01]  /*9370*/  @P3 FADD.FTZ R12, R7, R7 ;  /* 0x00000007070c3221 */ /* 0x000fe20000010000 */
[----:B------:R-:W-:-:S07]  /*9380*/  @P3 MOV R9, RZ ;  /* 0x000000ff00093202 */ /* 0x000fce0000000f00 */
.L_x_127:
[----:B------:R-:W-:Y:S05]  /*9390*/  BSYNC B0 ;  /* 0x0000000000007941 */ /* 0x000fea0003800000 */
.L_x_126:
[----:B------:R-:W-:Y:S01]  /*93a0*/  ISETP.GE.AND P3, PT, R8, R3, PT ;  /* 0x000000030800720c */ /* 0x000fe20003f66270 */
[----:B------:R-:W-:Y:S01]  /*93b0*/  BSSY B0, `(.L_x_128) ;  /* 0x0000012000007945 */ /* 0x000fe20003800000 */
[----:B------:R-:W-:Y:S01]  /*93c0*/  HFMA2.MMA R8, -RZ, RZ, 0, 0 ;  /* 0x00000000ff087435 */ /* 0x000fe200000001ff */
[----:B------:R-:W-:-:S10]  /*93d0*/  IADD3 R14, R26, 0x300, RZ ;  /* 0x000003001a0e7810 */ /* 0x000fd40007ffe0ff */
[----:B------:R-:W-:Y:S05]  /*93e0*/  @P3 BRA `(.L_x_129) ;  /* 0x0000000000383947 */ /* 0x000fea0003800000 */
        /* <DEDUP_REMOVED lines=10> */
[----:B------:R-:W-:Y:S01]  /*9490*/  @P5 VIADD R10, R5, 0xffffff82 ;  /* 0xffffff82050a5836 */ /* 0x000fe20000000000 */
[----:B------:R-:W-:Y:S01]  /*94a0*/  @!P4 LOP3.LUT R8, R8, 0x3f000000, RZ, 0xfc, !PT ;  /* 0x3f0000000808c812 */ /* 0x000fe200078efcff */
[----:B------:R-:W-:Y:S01]  /*94b0*/  @P4 FADD.FTZ R8, R6, R6 ;  /* 0x0000000606084221 */ /* 0x000fe20000010000 */
[----:B------:R-:W-:-:S07]  /*94c0*/  @P4 MOV R10, RZ ;  /* 0x000000ff000a4202 */ /* 0x000fce0000000f00 */
.L_x_129:
[----:B------:R-:W-:Y:S05]  /*94d0*/  BSYNC B0 ;  /* 0x0000000000007941 */ /* 0x000fea0003800000 */
.L_x_128:
[----:B------:R-:W-:Y:S01]  /*94e0*/  ISETP.GE.AND P4, PT, R14, R3, PT ;  /* 0x000000030e00720c */ /* 0x000fe20003f86270 */
[----:B------:R-:W-:Y:S01]  /*94f0*/  BSSY B0, `(.L_x_130) ;  /* 0x0000013000007945 */ /* 0x000fe20003800000 */
[----:B------:R-:W-:Y:S02]  /*9500*/  CS2R R6, SRZ ;  /* 0x0000000000067805 */ /* 0x000fe4000001ff00 */
[----:B------:R-:W-:Y:S02]  /*9510*/  IADD3 R14, R26, 0x380, RZ ;  /* 0x000003801a0e7810 */ /* 0x000fe40007ffe0ff */
[----:B------:R-:W-:-:S07]  /*9520*/  CS2R R4, SRZ ;  /* 0x0000000000047805 */ /* 0x000fce000001ff00 */
        /* <DEDUP_REMOVED lines=12> */
[----:B------:R-:W-:-:S04]  /*95f0*/  @!P5 LOP3.LUT R7, R15, 0x807fffff, RZ, 0xc0, !PT ;  /* 0x807fffff0f07d812 */ /* 0x000fc800078ec0ff */
[----:B------:R-:W-:Y:S01]  /*9600*/  @!P5 LOP3.LUT R7, R7, 0x3f000000, RZ, 0xfc, !PT ;  /* 0x3f0000000707d812 */ /* 0x000fe200078efcff */
[----:B------:R-:W-:-:S07]  /*9610*/  @P5 FADD.FTZ R7, R15, R15 ;  /* 0x0000000f0f075221 */ /* 0x000fce0000010000 */
.L_x_131:
[----:B------:R-:W-:Y:S05]  /*9620*/  BSYNC B0 ;  /* 0x0000000000007941 */ /* 0x000fea0003800000 */
.L_x_130:
[----:B------:R-:W-:Y:S01]  /*9630*/  ISETP.GE.AND P5, PT, R14, R3, PT ;  /* 0x000000030e00720c */ /* 0x000fe20003fa6270 */
[----:B------:R-:W-:-:S12]  /*9640*/  BSSY B0, `(.L_x_132) ;  /* 0x0000012000007945 */ /* 0x000fd80003800000 */
[----:B------:R-:W-:Y:S05]  /*9650*/  @P5 BRA `(.L_x_133) ;  /* 0x0000000000405947 */ /* 0x000fea0003800000 */
[C---:B------:R-:W-:Y:S01]  /*9660*/  FMUL.FTZ R3, R0.reuse, 16777216 ;  /* 0x4b80000000037820 */ /* 0x040fe20000410000 */
[C---:B------:R-:W-:Y:S02]  /*9670*/  FSETP.GEU.FTZ.AND P6, PT, |R0|.reuse, 1.175494350822287508e-38, PT ;  /* 0x008000000000780b */ /* 0x040fe40003fde200 */
[----:B------:R-:W-:Y:S02]  /*9680*/  P2R R5, PR, RZ, 0x1 ;  /* 0x00000001ff057803 */ /* 0x000fe40000000000 */
        /* <DEDUP_REMOVED lines=9> */
[----:B------:R-:W-:Y:S02]  /*9720*/  @!P6 LOP3.LUT R5, R3, 0x807fffff, RZ, 0xc0, !PT ;  /* 0x807fffff0305e812 */ /* 0x000fe400078ec0ff */
[----:B------:R-:W-:Y:S02]  /*9730*/  @!P6 MOV R6, R14 ;  /* 0x0000000e0006e202 */ /* 0x000fe40000000f00 */
[----:B------:R-:W-:Y:S01]  /*9740*/  @!P6 LOP3.LUT R5, R5, 0x3f000000, RZ, 0xfc, !PT ;  /* 0x3f0000000505e812 */ /* 0x000fe200078efcff */
[----:B------:R-:W-:-:S07]  /*9750*/  @P6 FADD.FTZ R5, R3, R3 ;  /* 0x0000000303056221 */ /* 0x000fce0000010000 */
.L_x_133:
[----:B------:R-:W-:Y:S05]  /*9760*/  BSYNC B0 ;  /* 0x0000000000007941 */ /* 0x000fea0003800000 */
.L_x_132:
        /* <DEDUP_REMOVED lines=330> */
.L_x_134:
[----:B------:R-:W0:Y:S01]  /*ac10*/  LDC.64 R16, c[0x0][0x220] ;  /* 0x00008800ff107b82 */ /* 0x000e220000000a00 */
[----:B------:R-:W-:-:S07]  /*ac20*/  ISETP.NE.AND P0, PT, R25, RZ, PT ;  /* 0x000000ff1900720c */ /* 0x000fce0003f05270 */
[----:B------:R-:W1:Y:S01]  /*ac30*/  LDC.64 R14, c[0x0][0x228] ;  /* 0x00008a00ff0e7b82 */ /* 0x000e620000000a00 */
[----:B0-----:R-:W-:-:S05]  /*ac40*/  IMAD.WIDE.U32 R28, R2, 0x4, R16 ;  /* 0x00000004021c7825 */ /* 0x001fca00078e0010 */
[----:B------:R1:W-:Y:S02]  /*ac50*/  STG.E desc[UR4][R28.64], R24 ;  /* 0x000000181c007986 */ /* 0x0003e4000c101904 */
        /* <DEDUP_REMOVED lines=331> */
.L_x_135:
[----:B------:R-:W-:Y:S01]  /*c110*/  ISETP.NE.AND P0, PT, R23, RZ, PT ;  /* 0x000000ff1700720c */ /* 0x000fe20003f05270 */
[----:B------:R-:W-:-:S04]  /*c120*/  IMAD.WIDE.U32 R24, R0, 0x4, R16 ;  /* 0x0000000400187825 */ /* 0x000fc800078e0010 */
[----:B------:R-:W-:Y:S01]  /*c130*/  IMAD.WIDE.U32 R28, R21, 0x4, R14 ;  /* 0x00000004151c7825 */ /* 0x000fe200078e000e */
[----:B------:R0:W-:Y:S04]  /*c140*/  STG.E desc[UR4][R24.64], R19 ;  /* 0x0000001318007986 */ /* 0x0001e8000c101904 */
        /* <DEDUP_REMOVED lines=330> */
.L_x_136:
[----:B------:R-:W-:-:S04]  /*d5f0*/  IMAD.WIDE.U32 R22, R21, 0x4, R16 ;  /* 0x0000000415167825 */ /* 0x000fc800078e0010 */
[----:B------:R-:W-:Y:S01]  /*d600*/  IMAD.WIDE.U32 R24, R19, 0x4, R14 ;  /* 0x0000000413187825 */ /* 0x000fe200078e000e */
[----:B------:R0:W-:Y:S04]  /*d610*/  STG.E desc[UR4][R22.64], R20 ;  /* 0x0000001416007986 */ /* 0x0001e8000c101904 */
        /* <DEDUP_REMOVED lines=330> */
.L_x_137:
[----:B------:R-:W-:-:S04]  /*eac0*/  IMAD.WIDE.U32 R20, R19, 0x4, R16 ;  /* 0x0000000413147825 */ /* 0x000fc800078e0010 */
[----:B------:R-:W-:Y:S01]  /*ead0*/  IMAD.WIDE.U32 R22, R13, 0x4, R14 ;  /* 0x000000040d167825 */ /* 0x000fe200078e000e */
[----:B------:R0:W-:Y:S04]  /*eae0*/  STG.E desc[UR4][R20.64], R11 ;  /* 0x0000000b14007986 */ /* 0x0001e8000c101904 */
[----:B------:R0:W-:Y:S01]  /*eaf0*/  STG.E desc[UR4][R22.64], R18 ;  /* 0x0000001216007986 */ /* 0x0001e2000c101904 */
[----:B------:R-:W-:Y:S05]  /*eb00*/  @P2 EXIT ;  /* 0x000000000000294d */ /* 0x000fea0003800000 */
[----:B------:R-:W-:Y:S01]  /*eb10*/  IMAD.MOV.U32 R13, RZ, RZ, RZ ;  /* 0x000000ffff0d7224 */ /* 0x000fe200078e00ff */
[----:B0-----:R-:W-:Y:S01]  /*eb20*/  MOV R11, RZ ;  /* 0x000000ff000b7202 */ /* 0x001fe20000000f00 */
[----:B------:R-:W-:Y:S06]  /*eb30*/  @!P6 BRA `(.L_x_138) ;  /* 0x000000140014e947 */ /* 0x000fec0003800000 */
[----:B------:R-:W-:Y:S01]  /*eb40*/  LEA R18, R27, R26, 0xa ;  /* 0x0000001a1b127211 */ /* 0x000fe200078e50ff */
[----:B------:R-:W-:Y:S01]  /*eb50*/  ULDC.64 UR8, c[0x0][0x3d0] ;  /* 0x0000f40000087ab9 */ /* 0x000fe20000000a00 */
[----:B------:R-:W-:Y:S01]  /*eb60*/  ULDC UR6, c[0x0][0x3d8] ;  /* 0x0000f60000067ab9 */ /* 0x000fe20000000800 */
[----:B------:R-:W-:Y:S01]  /*eb70*/  ISETP.NE.AND P0, PT, R3, 0x1, PT ;  /* 0x000000010300780c */ /* 0x000fe20003f05270 */
[----:B------:R-:W-:Y:S01]  /*eb80*/  ULDC UR7, c[0x0][0x500] ;  /* 0x0001400000077ab9 */ /* 0x000fe20000000800 */
[----:B------:R-:W-:Y:S01]  /*eb90*/  IADD3 R19, R18, 0x200, RZ ;  /* 0x0000020012137810 */ /* 0x000fe20007ffe0ff */
[----:B------:R-:W-:-:S10]  /*eba0*/  HFMA2.MMA R18, -RZ, RZ, 0, 0 ;  /* 0x00000000ff127435 */ /* 0x000fd400000001ff */
        /* <DEDUP_REMOVED lines=318> */
.L_x_138:
        /* <DEDUP_REMOVED lines=333> */
.L_x_139:
[----:B------:R-:W-:-:S04]  /*11460*/  IMAD.WIDE.U32 R12, R11, 0x4, R16 ;  /* 0x000000040b0c7825 */ /* 0x000fc800078e0010 */
[----:B------:R-:W-:Y:S01]  /*11470*/  IMAD.WIDE.U32 R18, R9, 0x4, R14 ;  /* 0x0000000409127825 */ /* 0x000fe200078e000e */
[----:B------:R0:W-:Y:S04]  /*11480*/  STG.E desc[UR4][R12.64], R8 ;  /* 0x000000080c007986 */ /* 0x0001e8000c101904 */
[----:B------:R0:W-:Y:S01]  /*11490*/  STG.E desc[UR4][R18.64], R10 ;  /* 0x0000000a12007986 */ /* 0x0001e2000c101904 */
[----:B------:R-:W-:Y:S05]  /*114a0*/  @P4 EXIT ;  /* 0x000000000000494d */ /* 0x000fea0003800000 */
[----:B------:R-:W-:Y:S01]  /*114b0*/  IMAD.MOV.U32 R11, RZ, RZ, RZ ;  /* 0x000000ffff0b7224 */ /* 0x000fe200078e00ff */
[----:B------:R-:W-:Y:S01]  /*114c0*/  MOV R9, RZ ;  /* 0x000000ff00097202 */ /* 0x000fe20000000f00 */
[----:B------:R-:W-:Y:S06]  /*114d0*/  @!P6 BRA `(.L_x_140) ;  /* 0x000000140014e947 */ /* 0x000fec0003800000 */
[----:B0-----:R-:W-:Y:S01]  /*114e0*/  LEA R8, R27, R26, 0xa ;  /* 0x0000001a1b087211 */ /* 0x001fe200078e50ff */
        /* <DEDUP_REMOVED lines=324> */
.L_x_140:
[----:B0-----:R-:W-:-:S04]  /*12930*/  IMAD.WIDE.U32 R10, R11, 0x4, R16 ;  /* 0x000000040b0a7825 */ /* 0x001fc800078e0010 */
[----:B------:R-:W-:Y:S01]  /*12940*/  IMAD.WIDE.U32 R8, R9, 0x4, R14 ;  /* 0x0000000409087825 */ /* 0x000fe200078e000e */
[----:B------:R0:W-:Y:S04]  /*12950*/  STG.E desc[UR4][R10.64], R7 ;  /* 0x000000070a007986 */ /* 0x0001e8000c101904 */
[----:B------:R0:W-:Y:S01]  /*12960*/  STG.E desc[UR4][R8.64], R4 ;  /* 0x0000000408007986 */ /* 0x0001e2000c101904 */
[----:B------:R-:W-:Y:S05]  /*12970*/  @P5 EXIT ;  /* 0x000000000000594d */ /* 0x000fea0003800000 */
[----:B0-----:R-:W-:Y:S01]  /*12980*/  IMAD.MOV.U32 R9, RZ, RZ, RZ ;  /* 0x000000ffff097224 */ /* 0x001fe200078e00ff */
[----:B------:R-:W-:Y:S01]  /*12990*/  MOV R7, RZ ;  /* 0x000000ff00077202 */ /* 0x000fe20000000f00 */
        /* <DEDUP_REMOVED lines=326> */
.L_x_141:
[----:B------:R-:W-:-:S04]  /*13e00*/  IMAD.WIDE.U32 R16, R9, 0x4, R16 ;  /* 0x0000000409107825 */ /* 0x000fc800078e0010 */
[----:B------:R-:W-:Y:S01]  /*13e10*/  IMAD.WIDE.U32 R14, R7, 0x4, R14 ;  /* 0x00000004070e7825 */ /* 0x000fe200078e000e */
[----:B------:R-:W-:Y:S04]  /*13e20*/  STG.E desc[UR4][R16.64], R5 ;  /* 0x0000000510007986 */ /* 0x000fe8000c101904 */
[----:B------:R-:W-:Y:S01]  /*13e30*/  STG.E desc[UR4][R14.64], R6 ;  /* 0x000000060e007986 */ /* 0x000fe2000c101904 */
[----:B------:R-:W-:Y:S05]  /*13e40*/  EXIT ;  /* 0x000000000000794d */ /* 0x000fea0003800000 */
.L_x_142:
        /* <DEDUP_REMOVED lines=11> */
.L_x_36091:


//--------------------- .text._ZN2at6native50_GLOBAL__N__650009b6_17_UnaryOpsKernel_cu_bd823bfe45unrolled_elementwise_kernel_for_multi_outputsILi2EZZZNS0_17frexp_kernel_cudaERNS_18TensorIteratorBaseEENKUlvE_clEvENKUlvE0_clEvEUlfE_St5arrayIPcLm3EE23TrivialOffsetCalculatorILi1EjESB_ILi2EjEEEviT0_T1_T2_T3_ --------------------------
	.section	.text._ZN2at6native50_GLOBAL__N__650009b6_17_UnaryOpsKernel_cu_bd823bfe45unrolled_elementwise_kernel_for_multi_outputsILi2EZZZNS0_17frexp_kernel_cudaERNS_18TensorIteratorBaseEENKUlvE_clEvENKUlvE0_clEvEUlfE_St5arrayIPcLm3EE23TrivialOffsetCalculatorILi1EjESB_ILi2EjEEEviT0_T1_T2_T3_,"ax",@progbits
	.align	128
.text._ZN2at6native50_GLOBAL__N__650009b6_17_UnaryOpsKernel_cu_bd823bfe45unrolled_elementwise_kernel_for_multi_outputsILi2EZZZNS0_17frexp_kernel_cudaERNS_18TensorIteratorBaseEENKUlvE_clEvENKUlvE0_clEvEUlfE_St5arrayIPcLm3EE23TrivialOffsetCalculatorILi1EjESB_ILi2EjEEEviT0_T1_T2_T3_:
        .type           _ZN2at6native50_GLOBAL__N__650009b6_17_UnaryOpsKernel_cu_bd823bfe45unrolled_elementwise_kernel_for_multi_outputsILi2EZZZNS0_17frexp_kernel_cudaERNS_18TensorIteratorBaseEENKUlvE_clEvENKUlvE0_clEvEUlfE_St5arrayIPcLm3EE23TrivialOffsetCalculatorILi1EjESB_ILi2EjEEEviT0_T1_T2_T3_,@function
        .size           _ZN2at6native50_GLOBAL__N__650009b6_17_UnaryOpsKernel_cu_bd823bfe45unrolled_elementwise_kernel_for_multi_outputsILi2EZZZNS0_17frexp_kernel_cudaERNS_18TensorIteratorBaseEENKUlvE_clEvENKUlvE0_clEvEUlfE_St5arrayIPcLm3EE23TrivialOffsetCalculatorILi1EjESB_ILi2EjEEEviT0_T1_T2_T3_,(.L_x_36092 - _ZN2at6native50_GLOBAL__N__650009b6_17_UnaryOpsKernel_cu_bd823bfe45unrolled_elementwise_kernel_for_multi_outputsILi2EZZZNS0_17frexp_kernel_cudaERNS_18TensorIteratorBaseEENKUlvE_clEvENKUlvE0_clEvEUlfE_St5arrayIPcLm3EE23TrivialOffsetCalculatorILi1EjESB_ILi2EjEEEviT0_T1_T2_T3_)
        .other          _ZN2at6native50_GLOBAL__N__650009b6_17_UnaryOpsKernel_cu_bd823bfe45unrolled_elementwise_kernel_for_multi_outputsILi2EZZZNS0_17frexp_kernel_cudaERNS_18TensorIteratorBaseEENKUlvE_clEvENKUlvE0_clEvEUlfE_St5arrayIPcLm3EE23TrivialOffsetCalculatorILi1EjESB_ILi2EjEEEviT0_T1_T2_T3_,@"STO_CUDA_ENTRY STV_DEFAULT"
_ZN2at6native50_GLOBAL__N__650009b6_17_UnaryOpsKernel_cu_bd823bfe45unrolled_elementwise_kernel_for_multi_outputsILi2EZZZNS0_17frexp_kernel_cudaERNS_18TensorIteratorBaseEENKUlvE_clEvENKUlvE0_clEvEUlfE_St5arrayIPcLm3EE23TrivialOffsetCalculatorILi1EjESB_ILi2EjEEEviT0_T1_T2_T3_:
[----:B------:R-:W-:Y:S01]  /*0000*/  LDC R1, c[0x0][0x28] ;  /* 0x00000a00ff017b82 */ /* 0x000fe20000000800 */
[----:B------:R-:W0:Y:S07]  /*0010*/  S2R R11, SR_CTAID.X ;  /* 0x00000000000b7919 */ /* 0x000e2e0000002500 */
[----:B------:R-:W0:Y:S01]  /*0020*/  LDC R12, c[0x0][0x210] ;  /* 0x00008400ff0c7b82 */ /* 0x000e220000000800 */
[----:B------:R-:W-:Y:S01]  /*0030*/  ULDC.64 UR4, c[0x0][0x208] ;  /* 0x0000820000047ab9 */ /* 0x000fe20000000a00 */
[----:B------:R-:W-:Y:S01]  /*0040*/  BSSY B0, `(.L_x_143) ;  /* 0x0000039000007945 */ /* 0x000fe20003800000 */
[----:B------:R-:W1:Y:S01]  /*0050*/  S2R R8, SR_TID.X ;  /* 0x0000000000087919 */ /* 0x000e620000002100 */
[----:B------:R-:W-:Y:S01]  /*0060*/  CS2R R6, SRZ ;  /* 0x0000000000067805 */ /* 0x000fe2000001ff00 */
[----:B------:R-:W-:Y:S01]  /*0070*/  IMAD.MOV.U32 R13, RZ, RZ, RZ ;  /* 0x000000ffff0d7224 */ /* 0x000fe200078e00ff */
[----:B------:R-:W-:Y:S01]  /*0080*/  CS2R R4, SRZ ;  /* 0x0000000000047805 */ /* 0x000fe2000001ff00 */
[----:B------:R-:W-:-:S02]  /*0090*/  IMAD.MOV.U32 R14, RZ, RZ, RZ ;  /* 0x000000ffff0e7224 */ /* 0x000fc400078e00ff */
[----:B------:R-:W-:Y:S02]  /*00a0*/  IMAD.MOV.U32 R9, RZ, RZ, RZ ;  /* 0x000000ffff097224 */ /* 0x000fe400078e00ff */
[----:B------:R-:W-:Y:S02]  /*00b0*/  IMAD.MOV.U32 R29, RZ, RZ, RZ ;  /* 0x000000ffff1d7224 */ /* 0x000fe400078e00ff */
[----:B------:R-:W-:Y:S02]  /*00c0*/  IMAD.MOV.U32 R0, RZ, RZ, RZ ;  /* 0x000000ffff007224 */ /* 0x000fe400078e00ff */
[----:B0-----:R-:W-:-:S05]  /*00d0*/  IMAD R12, R11, -0x400, R12 ;  /* 0xfffffc000b0c7824 */ /* 0x001fca00078e020c */
[----:B-1----:R-:W-:-:S13]  /*00e0*/  ISETP.GE.AND P0, PT, R8, R12, PT ;  /* 0x0000000c0800720c */ /* 0x002fda0003f06270 */
[----:B------:R-:W-:Y:S05]  /*00f0*/  @P0 BRA `(.L_x_144) ;  /* 0x0000000000b40947 */ /* 0x000fea0003800000 */
[----:B------:R-:W0:Y:S01]  /*0100*/  LDC.64 R2, c[0x0][0x230] ;  /* 0x00008c00ff027b82 */ /* 0x000e220000000a00 */
[----:B------:R-:W-:-:S04]  /*0110*/  IMAD R15, R11, 0x400, R8 ;  /* 0x000004000b0f7824 */ /* 0x000fc800078e0208 */
[----:B0-----:R-:W-:-:S05]  /*0120*/  IMAD.WIDE.U32 R16, R15, 0x4, R2 ;  /* 0x000000040f107825 */ /* 0x001fca00078e0002 */
[----:B------:R0:W5:Y:S01]  /*0130*/  LDG.E R7, desc[UR4][R16.64] ;  /* 0x0000000410077981 */ /* 0x000162000c1e1900 */
[----:B------:R-:W-:-:S05]  /*0140*/  VIADD R19, R8, 0x80 ;  /* 0x0000008008137836 */ /* 0x000fca0000000000 */
[----:B------:R-:W-:-:S13]  /*0150*/  ISETP.GE.AND P1, PT, R19, R12, PT ;  /* 0x0000000c1300720c */ /* 0x000fda0003f26270 */
[----:B0-----:R-:W-:Y:S05]  /*0160*/  @P1 BRA `(.L_x_144) ;  /* 0x0000000000981947 */ /* 0x001fea0003800000 */
[----:B------:R-:W-:-:S04]  /*0170*/  VIADD R17, R15, 0x80 ;  /* 0x000000800f117836 */ /* 0x000fc80000000000 */
[----:B------:R-:W-:-:S05]  /*0180*/  IMAD.WIDE.U32 R16, R17, 0x4, R2 ;  /* 0x0000000411107825 */ /* 0x000fca00078e0002 */
[----:B------:R0:W5:Y:S01]  /*0190*/  LDG.E R0, desc[UR4][R16.64] ;  /* 0x0000000410007981 */ /* 0x000162000c1e1900 */
[----:B------:R-:W-:-:S05]  /*01a0*/  VIADD R19, R8, 0x100 ;  /* 0x0000010008137836 */ /* 0x000fca0000000000 */
[----:B------:R-:W-:-:S13]  /*01b0*/  ISETP.GE.AND P1, PT, R19, R12, PT ;  /* 0x0000000c1300720c */ /* 0x000fda0003f26270 */
[----:B0-----:R-:W-:Y:S05]  /*01c0*/  @P1 BRA `(.L_x_144) ;  /* 0x0000000000801947 */ /* 0x001fea0003800000 */
[----:B------:R-:W-:-:S05]  /*01d0*/  IADD3 R17, R15, 0x100, RZ ;  /* 0x000001000f117810 */ /* 0x000fca0007ffe0ff */
[----:B------:R-:W-:-:S05]  /*01e0*/  IMAD.WIDE.U32 R16, R17, 0x4, R2 ;  /* 0x0000000411107825 */ /* 0x000fca00078e0002 */
        /* <DEDUP_REMOVED lines=22> */
[----:B------:R-:W-:-:S05]  /*0350*/  VIADD R17, R8, 0x380 ;  /* 0x0000038008117836 */ /* 0x000fca0000000000 */
[----:B------:R-:W-:Y:S02]  /*0360*/  ISETP.GE.AND P1, PT, R17, R12, PT ;  /* 0x0000000c1100720c */ /* 0x000fe40003f26270 */
[----:B------:R-:W-:-:S11]  /*0370*/  IADD3 R17, R15, 0x300, RZ ;  /* 0x000003000f117810 */ /* 0x000fd60007ffe0ff */
[----:B------:R-:W-:Y:S02]  /*0380*/  @!P1 VIADD R19, R15, 0x380 ;  /* 0x000003800f139836 */ /* 0x000fe40000000000 */
[----:B------:R-:W-:-:S04]  /*0390*/  IMAD.WIDE.U32 R14, R17, 0x4, R2 ;  /* 0x00000004110e7825 */ /* 0x000fc800078e0002 */
[----:B------:R-:W-:Y:S02]  /*03a0*/  @!P1 IMAD.WIDE.U32 R2, R19, 0x4, R2 ;  /* 0x0000000413029825 */ /* 0x000fe400078e0002 */
[----:B------:R0:W5:Y:S04]  /*03b0*/  LDG.E R14, desc[UR4][R14.64] ;  /* 0x000000040e0e7981 */ /* 0x000168000c1e1900 */
[----:B------:R0:W5:Y:S02]  /*03c0*/  @!P1 LDG.E R13, desc[UR4][R2.64] ;  /* 0x00000004020d9981 */ /* 0x000164000c1e1900 */
.L_x_144:
[----:B------:R-:W-:Y:S05]  /*03d0*/  BSYNC B0 ;  /* 0x0000000000007941 */ /* 0x000fea0003800000 */
.L_x_143:
[C---:B0-----:R-:W-:Y:S01]  /*03e0*/  VIADD R3, R8.reuse, 0x80 ;  /* 0x0000008008037836 */ /* 0x041fe20000000000 */
[----:B------:R-:W-:Y:S01]  /*03f0*/  BSSY B0, `(.L_x_145) ;  /* 0x000001b000007945 */ /* 0x000fe20003800000 */
[C---:B------:R-:W-:Y:S02]  /*0400*/  VIADD R15, R8.reuse, 0x100 ;  /* 0x00000100080f7836 */ /* 0x040fe40000000000 */
[C---:B------:R-:W-:Y:S01]  /*0410*/  VIADD R17, R8.reuse, 0x180 ;  /* 0x0000018008117836 */ /* 0x040fe20000000000 */
        /* <DEDUP_REMOVED lines=20> */
[----:B------:R-:W-:Y:S01]  /*0560*/  @P4 IADD3 R20, R2, -0x7e, RZ ;  /* 0xffffff8202144810 */ /* 0x000fe20007ffe0ff */
[----:B------:R-:W-:Y:S01]  /*0570*/  @P3 IMAD.MOV.U32 R20, RZ, RZ, RZ ;  /* 0x000000ffff143224 */ /* 0x000fe200078e00ff */
[----:B------:R-:W-:Y:S01]  /*0580*/  @!P3 LOP3.LUT R29, R29, 0x3f000000, RZ, 0xfc, !PT ;  /* 0x3f0000001d1db812 */ /* 0x000fe200078efcff */
[----:B------:R-:W-:-:S07]  /*0590*/  @P3 FADD.FTZ R29, R3, R3 ;  /* 0x00000003031d3221 */ /* 0x000fce0000010000 */
.L_x_146:
[----:B------:R-:W-:Y:S05]  /*05a0*/  BSYNC B0 ;  /* 0x0000000000007941 */ /* 0x000fea0003800000 */
.L_x_145:
[----:B------:R-:W-:Y:S01]  /*05b0*/  BSSY B0, `(.L_x_147) ;  /* 0x0000012000007945 */ /* 0x000fe20003800000 */
[----:B------:R-:W-:Y:S02]  /*05c0*/  IMAD.MOV.U32 R21, RZ, RZ, RZ ;  /* 0x000000ffff157224 */ /* 0x000fe400078e00ff */
[----:B------:R-:W-:Y:S01]  /*05d0*/  IMAD.MOV.U32 R27, RZ, RZ, RZ ;  /* 0x000000ffff1b7224 */ /* 0x000fe200078e00ff */
        /* <DEDUP_REMOVED lines=9> */
[----:B------:R-:W-:Y:S01]  /*0670*/  @!P3 VIADD R0, R2, 0xffffff6a ;  /* 0xffffff6a0200b836 */ /* 0x000fe20000000000 */
[----:B------:R-:W-:-:S03]  /*0680*/  @!P3 LOP3.LUT R27, R3, 0x807fffff, RZ, 0xc0, !PT ;  /* 0x807fffff031bb812 */ /* 0x000fc600078ec0ff */
[----:B------:R-:W-:Y:S01]  /*0690*/  @P4 VIADD R0, R2, 0xffffff82 ;  /* 0xffffff8202004836 */ /* 0x000fe20000000000 */
[----:B------:R-:W-:Y:S01]  /*06a0*/  @!P3 LOP3.LUT R27, R27, 0x3f000000, RZ, 0xfc, !PT ;  /* 0x3f0000001b1bb812 */ /* 0x000fe200078efcff */
[----:B------:R-:W-:Y:S02]  /*06b0*/  @P3 FADD.FTZ R27, R3, R3 ;  /* 0x00000003031b3221 */ /* 0x000fe40000010000 */
[----:B------:R-:W-:-:S07]  /*06c0*/  @!P3 IMAD.MOV.U32 R25, RZ, RZ, R0 ;  /* 0x000000ffff19b224 */ /* 0x000fce00078e0000 */
.L_x_148:
[----:B------:R-:W-:Y:S05]  /*06d0*/  BSYNC B0 ;  /* 0x0000000000007941 */ /* 0x000fea0003800000 */
.L_x_147:
[----:B------:R-:W-:Y:S01]  /*06e0*/  BSSY B0, `(.L_x_149) ;  /* 0x0000012000007945 */ /* 0x000fe20003800000 */
[----:B-----5:R-:W-:Y:S02]  /*06f0*/  IMAD.MOV.U32 R0, RZ, RZ, RZ ;  /* 0x000000ffff007224 */ /* 0x020fe400078e00ff */
[----:B------:R-:W-:Y:S01]  /*0700*/  IMAD.MOV.U32 R23, RZ, RZ, RZ ;  /* 0x000000ffff177224 */ /* 0x000fe200078e00ff */
[----:B------:R-:W-:Y:S06]  /*0710*/  @P5 BRA `(.L_x_150) ;  /* 0x0000000000385947 */ /* 0x000fec0003800000 */
        /* <DEDUP_REMOVED lines=13> */
[----:B------:R-:W-:-:S07]  /*07f0*/  @P3 IMAD.MOV.U32 R23, RZ, RZ, RZ ;  /* 0x000000ffff173224 */ /* 0x000fce00078e00ff */
.L_x_150:
[----:B------:R-:W-:Y:S05]  /*0800*/  BSYNC B0 ;  /* 0x0000000000007941 */ /* 0x000fea0003800000 */
.L_x_149:
[----:B------:R-:W-:Y:S01]  /*0810*/  BSSY B0, `(.L_x_151) ;  /* 0x0000012000007945 */ /* 0x000fe20003800000 */
[----:B------:R-:W-:Y:S01]  /*0820*/  CS2R R2, SRZ ;  /* 0x0000000000027805 */ /* 0x000fe2000001ff00 */
[----:B------:R-:W-:Y:S02]  /*0830*/  IMAD.MOV.U32 R4, RZ, RZ, RZ ;  /* 0x000000ffff047224 */ /* 0x000fe400078e00ff */
        /* <DEDUP_REMOVED lines=15> */
.L_x_152:
[----:B------:R-:W-:Y:S05]  /*0930*/  BSYNC B0 ;  /* 0x0000000000007941 */ /* 0x000fea0003800000 */
.L_x_151:
[----:B------:R-:W-:Y:S01]  /*0940*/  BSSY B0, `(.L_x_153) ;  /* 0x0000012000007945 */ /* 0x000fe20003800000 */
[----:B------:R-:W-:Y:S02]  /*0950*/  VIADD R17, R8, 0x280 ;  /* 0x0000028008117836 */ /* 0x000fe40000000000 */
        /* <DEDUP_REMOVED lines=15> */
[----:B------:R-:W-:-:S07]  /*0a50*/  @P3 IMAD.MOV.U32 R5, RZ, RZ, RZ ;  /* 0x000000ffff053224 */ /* 0x000fce00078e00ff */
.L_x_154:
[----:B------:R-:W-:Y:S05]  /*0a60*/  BSYNC B0 ;  /* 0x0000000000007941 */ /* 0x000fea0003800000 */
.L_x_153:
[----:B------:R-:W-:Y:S01]  /*0a70*/  ISETP.GE.AND P3, PT, R17, R12, PT ;  /* 0x0000000c1100720c */ /* 0x000fe20003f66270 */
[----:B------:R-:W-:Y:S01]  /*0a80*/  BSSY B0, `(.L_x_155) ;  /* 0x0000012000007945 */ /* 0x000fe20003800000 */
[----:B------:R-:W-:Y:S01]  /*0a90*/  CS2R R6, SRZ ;  /* 0x0000000000067805 */ /* 0x000fe2000001ff00 */
[----:B------:R-:W-:-:S10]  /*0aa0*/  VIADD R17, R8, 0x300 ;  /* 0x0000030008117836 */ /* 0x000fd40000000000 */
        /* <DEDUP_REMOVED lines=9> */
[----:B------:R-:W-:-:S04]  /*0b40*/  @!P4 VIADD R16, R7, 0xffffff6a ;  /* 0xffffff6a0710c836 */ /* 0x000fc80000000000 */
[----:B------:R-:W-:Y:S01]  /*0b50*/  @P5 VIADD R16, R7, 0xffffff82 ;  /* 0xffffff8207105836 */ /* 0x000fe20000000000 */
[----:B------:R-:W-:-:S03]  /*0b60*/  @!P4 LOP3.LUT R7, R10, 0x807fffff, RZ, 0xc0, !PT ;  /* 0x807fffff0a07c812 */ /* 0x000fc600078ec0ff */
[----:B------:R-:W-:Y:S01]  /*0b70*/  @!P4 IMAD.MOV.U32 R3, RZ, RZ, R16 ;  /* 0x000000ffff03c224 */ /* 0x000fe200078e0010 */
[----:B------:R-:W-:Y:S01]  /*0b80*/  @!P4 LOP3.LUT R7, R7, 0x3f000000, RZ, 0xfc, !PT ;  /* 0x3f0000000707c812 */ /* 0x000fe200078efcff */
[----:B------:R-:W-:-:S07]  /*0b90*/  @P4 FADD.FTZ R7, R10, R10 ;  /* 0x0000000a0a074221 */ /* 0x000fce0000010000 */
.L_x_156:
[----:B------:R-:W-:Y:S05]  /*0ba0*/  BSYNC B0 ;  /* 0x0000000000007941 */ /* 0x000fea0003800000 */
.L_x_155:
[----:B------:R-:W-:Y:S01]  /*0bb0*/  ISETP.GE.AND P4, PT, R17, R12, PT ;  /* 0x0000000c1100720c */ /* 0x000fe20003f86270 */
[----:B------:R-:W-:Y:S01]  /*0bc0*/  BSSY B0, `(.L_x_157) ;  /* 0x0000013000007945 */ /* 0x000fe20003800000 */
[----:B------:R-:W-:Y:S01]  /*0bd0*/  HFMA2.MMA R10, -RZ, RZ, 0, 0 ;  /* 0x00000000ff0a7435 */ /* 0x000fe200000001ff */
[----:B------:R-:W-:Y:S01]  /*0be0*/  VIADD R19, R8, 0x380 ;  /* 0x0000038008137836 */ /* 0x000fe20000000000 */
[----:B------:R-:W-:-:S09]  /*0bf0*/  CS2R R8, SRZ ;  /* 0x0000000000087805 */ /* 0x000fd2000001ff00 */
        /* <DEDUP_REMOVED lines=11> */
[----:B------:R-:W-:Y:S01]  /*0cb0*/  @!P5 LOP3.LUT R6, R17, 0x807fffff, RZ, 0xc0, !PT ;  /* 0x807fffff1106d812 */ /* 0x000fe200078ec0ff */
[----:B------:R-:W-:-:S03]  /*0cc0*/  @P5 IMAD.MOV.U32 R10, RZ, RZ, RZ ;  /* 0x000000ffff0a5224 */ /* 0x000fc600078e00ff */
[----:B------:R-:W-:Y:S01]  /*0cd0*/  @!P5 LOP3.LUT R6, R6, 0x3f000000, RZ, 0xfc, !PT ;  /* 0x3f0000000606d812 */ /* 0x000fe200078efcff */
[----:B------:R-:W-:-:S07]  /*0ce0*/  @P5 FADD.FTZ R6, R17, R17 ;  /* 0x0000001111065221 */ /* 0x000fce0000010000 */
.L_x_158:
[----:B------:R-:W-:Y:S05]  /*0cf0*/  BSYNC B0 ;  /* 0x0000000000007941 */ /* 0x000fea0003800000 */
.L_x_157:
        /* <DEDUP_REMOVED lines=14> */
[----:B------:R-:W-:Y:S02]  /*0de0*/  @!P6 LOP3.LUT R9, R12, 0x807fffff, RZ, 0xc0, !PT ;  /* 0x807fffff0c09e812 */ /* 0x000fe400078ec0ff */
[----:B------:R-:W-:Y:S01]  /*0df0*/  ISETP.NE.AND P0, PT, R14, RZ, PT ;  /* 0x000000ff0e00720c */ /* 0x000fe20003f05270 */
[----:B------:R-:W-:Y:S01]  /*0e00*/  @!P6 IMAD.MOV.U32 R8, RZ, RZ, R16 ;  /* 0x000000ffff08e224 */ /* 0x000fe200078e0010 */
[----:B------:R-:W-:Y:S01]  /*0e10*/  @!P6 LOP3.LUT R9, R9, 0x3f000000, RZ, 0xfc, !PT ;  /* 0x3f0000000909e812 */ /* 0x000fe200078efcff */
[----:B------:R-:W-:-:S10]  /*0e20*/  @P6 FADD.FTZ R9, R12, R12 ;  /* 0x0000000c0c096221 */ /* 0x000fd40000010000 */
.L_x_160:
[----:B------:R-:W-:Y:S05]  /*0e30*/  BSYNC B0 ;  /* 0x0000000000007941 */ /* 0x000fea0003800000 */
.L_x_159:
[----:B------:R-:W-:Y:S05]  /*0e40*/  @P0 EXIT ;  /* 0x000000000000094d */ /* 0x000fea0003800000 */
[----:B------:R-:W0:Y:S01]  /*0e50*/  S2R R16, SR_TID.X ;  /* 0x0000000000107919 */ /* 0x000e220000002100 */
[----:B------:R-:W-:Y:S01]  /*0e60*/  ISETP.NE.AND P6, PT, R15, RZ, PT ;  /* 0x000000ff0f00720c */ /* 0x000fe20003fc5270 */
[----:B------:R-:W1:Y:S08]  /*0e70*/  LDC.64 R12, c[0x0][0x220] ;  /* 0x00008800ff0c7b82 */ /* 0x000e700000000a00 */
[----:B------:R-:W2:Y:S01]  /*0e80*/  LDC.64 R14, c[0x0][0x228] ;  /* 0x00008a00ff0e7b82 */ /* 0x000ea20000000a00 */
[----:B0-----:R-:W-:-:S04]  /*0e90*/  IMAD R11, R11, 0x400, R16 ;  /* 0x000004000b0b7824 */ /* 0x001fc800078e0210 */
[----:B-1----:R-:W-:-:S04]  /*0ea0*/  IMAD.WIDE.U32 R18, R11, 0x4, R12 ;  /* 0x000000040b127825 */ /* 0x002fc800078e000c */
[----:B--2---:R-:W-:Y:S01]  /*0eb0*/  IMAD.WIDE.U32 R16, R11, 0x4, R14 ;  /* 0x000000040b107825 */ /* 0x004fe200078e000e */
[----:B------:R0:W-:Y:S04]  /*0ec0*/  STG.E desc[UR4][R18.64], R29 ;  /* 0x0000001d12007986 */ /* 0x0001e8000c101904 */
[----:B------:R0:W-:Y:S01]  /*0ed0*/  STG.E desc[UR4][R16.64], R20 ;  /* 0x0000001410007986 */ /* 0x0001e2000c101904 */
[----:B------:R-:W-:Y:S05]  /*0ee0*/  @P6 EXIT ;  /* 0x000000000000694d */ /* 0x000fea0003800000 */
[----:B------:R-:W-:Y:S02]  /*0ef0*/  ISETP.NE.AND P6, PT, R22, RZ, PT ;  /* 0x000000ff1600720c */ /* 0x000fe40003fc5270 */
[----:B0-----:R-:W-:-:S05]  /*0f00*/  IADD3 R19, R11, 0x80, RZ ;  /* 0x000000800b137810 */ /* 0x001fca0007ffe0ff */
[----:B------:R-:W-:-:S04]  /*0f10*/  IMAD.WIDE.U32 R16, R19, 0x4, R12 ;  /* 0x0000000413107825 */ /* 0x000fc800078e000c */
[----:B------:R-:W-:Y:S01]  /*0f20*/  IMAD.WIDE.U32 R18, R19, 0x4, R14 ;  /* 0x0000000413127825 */ /* 0x000fe200078e000e */
[----:B------:R0:W-:Y:S04]  /*0f30*/  STG.E desc[UR4][R16.64], R27 ;  /* 0x0000001b10007986 */ /* 0x0001e8000c101904 */
[----:B------:R0:W-:Y:S01]  /*0f40*/  STG.E desc[UR4][R18.64], R25 ;  /* 0x0000001912007986 */ /* 0x0001e2000c101904 */
[----:B------:R-:W-:Y:S05]  /*0f50*/  @P6 EXIT ;  /* 0x000000000000694d */ /* 0x000fea0003800000 */
[----:B0-----:R-:W-:-:S04]  /*0f60*/  VIADD R19, R11, 0x100 ;  /* 0x000001000b137836 */ /* 0x001fc80000000000 */
        /* <DEDUP_REMOVED lines=29> */
[----:B------:R-:W-:-:S04]  /*1140*/  VIADD R11, R11, 0x380 ;  /* 0x000003800b0b7836 */ /* 0x000fc80000000000 */
[----:B------:R-:W-:-:S04]  /*1150*/  IMAD.WIDE.U32 R12, R11, 0x4, R12 ;  /* 0x000000040b0c7825 */ /* 0x000fc800078e000c */
[----:B------:R-:W-:Y:S01]  /*1160*/  IMAD.WIDE.U32 R14, R11, 0x4, R14 ;  /* 0x000000040b0e7825 */ /* 0x000fe200078e000e */
[----:B------:R-:W-:Y:S04]  /*1170*/  STG.E desc[UR4][R12.64], R9 ;  /* 0x000000090c007986 */ /* 0x000fe8000c101904 */
[----:B------:R-:W-:Y:S01]  /*1180*/  STG.E desc[UR4][R14.64], R8 ;  /* 0x000000080e007986 */ /* 0x000fe2000c101904 */
[----:B------:R-:W-:Y:S05]  /*1190*/  EXIT ;  /* 0x000000000000794d */ /* 0x000fea0003800000 */
.L_x_161:
        /* <DEDUP_REMOVED lines=14> */
.L_x_36092:


//--------------------- .text._ZN2at6native50_GLOBAL__N__650009b6_17_UnaryOpsKernel_cu_bd823bfe45unrolled_elementwise_kernel_for_multi_outputsILi2EZZZNS0_17frexp_kernel_cudaERNS_18TensorIteratorBaseEENKUlvE_clEvENKUlvE_clEvEUldE_St5arrayIPcLm3EE16OffsetCalculatorILi1EjLb0EESB_ILi2EjLb0EEEEviT0_T1_T2_T3_ --------------------------
	.section	.text._ZN2at6native50_GLOBAL__N__650009b6_17_UnaryOpsKernel_cu_bd823bfe45unrolled_elementwise_kernel_for_multi_outputsILi2EZZZNS0_17frexp_kernel_cudaERNS_18TensorIteratorBaseEENKUlvE_clEvENKUlvE_clEvEUldE_St5arrayIPcLm3EE16OffsetCalculatorILi1EjLb0EESB_ILi2EjLb0EEEEviT0_T1_T2_T3_,"ax",@progbits
	.align	128
.text._ZN2at6native50_GLOBAL__N__650009b6_17_UnaryOpsKernel_cu_bd823bfe45unrolled_elementwise_kernel_for_multi_outputsILi2EZZZNS0_17frexp_kernel_cudaERNS_18TensorIteratorBaseEENKUlvE_clEvENKUlvE_clEvEUldE_St5arrayIPcLm3EE16OffsetCalculatorILi1EjLb0EESB_ILi2EjLb0EEEEviT0_T1_T2_T3_:
        .type           _ZN2at6native50_GLOBAL__N__650009b6_17_UnaryOpsKernel_cu_bd823bfe45unrolled_elementwise_kernel_for_multi_outputsILi2EZZZNS0_17frexp_kernel_cudaERNS_18TensorIteratorBaseEENKUlvE_clEvENKUlvE_clEvEUldE_St5arrayIPcLm3EE16OffsetCalculatorILi1EjLb0EESB_ILi2EjLb0EEEEviT0_T1_T2_T3_,@function
        .size           _ZN2at6native50_GLOBAL__N__650009b6_17_UnaryOpsKernel_cu_bd823bfe45unrolled_elementwise_kernel_for_multi_outputsILi2EZZZNS0_17frexp_kernel_cudaERNS_18TensorIteratorBaseEENKUlvE_clEvENKUlvE_clEvEUldE_St5arrayIPcLm3EE16OffsetCalculatorILi1EjLb0EESB_ILi2EjLb0EEEEviT0_T1_T2_T3_,(.L_x_36093 - _ZN2at6native50_GLOBAL__N__650009b6_17_UnaryOpsKernel_cu_bd823bfe45unrolled_elementwise_kernel_for_multi_outputsILi2EZZZNS0_17frexp_kernel_cudaERNS_18TensorIteratorBaseEENKUlvE_clEvENKUlvE_clEvEUldE_St5arrayIPcLm3EE16OffsetCalculatorILi1EjLb0EESB_ILi2EjLb0EEEEviT0_T1_T2_T3_)
        .other          _ZN2at6native50_GLOBAL__N__650009b6_17_UnaryOpsKernel_cu_bd823bfe45unrolled_elementwise_kernel_for_multi_outputsILi2EZZZNS0_17frexp_kernel_cudaERNS_18TensorIteratorBaseEENKUlvE_clEvENKUlvE_clEvEUldE_St5arrayIPcLm3EE16OffsetCalculatorILi1EjLb0EESB_ILi2EjLb0EEEEviT0_T1_T2_T3_,@"STO_CUDA_ENTRY STV_DEFAULT"
_ZN2at6native50_GLOBAL__N__650009b6_17_UnaryOpsKernel_cu_bd823bfe45unrolled_elementwise_kernel_for_multi_outputsILi2EZZZNS0_17frexp_kernel_cudaERNS_18TensorIteratorBaseEENKUlvE_clEvENKUlvE_clEvEUldE_St5arrayIPcLm3EE16OffsetCalculatorILi1EjLb0EESB_ILi2EjLb0EEEEviT0_T1_T2_T3_:
[----:B------:R-:W-:Y:S01]  /*0000*/  LDC R1, c[0x0][0x28] ;  /* 0x00000a00ff017b82 */ /* 0x000fe20000000800 */
[----:B------:R-:W0:Y:S07]  /*0010*/  S2R R33, SR_CTAID.X ;  /* 0x0000000000217919 */ /* 0x000e2e0000002500 */
[----:B------:R-:W0:Y:S01]  /*0020*/  LDC R0, c[0x0][0x210] ;  /* 0x00008400ff007b82 */ /* 0x000e220000000800 */
[----:B------:R-:W-:Y:S01]  /*0030*/  ULDC.64 UR4, c[0x0][0x208] ;  /* 0x0000820000047ab9 */ /* 0x000fe20000000a00 */
[----:B------:R-:W-:Y:S01]  /*0040*/  BSSY B0, `(.L_x_162) ;  /* 0x00008cd000007945 */ /* 0x000fe20003800000 */
[----:B------:R-:W1:Y:S01]  /*0050*/  S2R R32, SR_TID.X ;  /* 0x0000000000207919 */ /* 0x000e620000002100 */
[----:B------:R-:W-:-:S02]  /*0060*/  CS2R R16, SRZ ;  /* 0x0000000000107805 */ /* 0x000fc4000001ff00 */
[----:B------:R-:W-:Y:S02]  /*0070*/  CS2R R8, SRZ ;  /* 0x0000000000087805 */ /* 0x000fe4000001ff00 */
[----:B------:R-:W-:Y:S02]  /*0080*/  CS2R R14, SRZ ;  /* 0x00000000000e7805 */ /* 0x000fe4000001ff00 */
[----:B------:R-:W-:Y:S02]  /*0090*/  CS2R R6, SRZ ;  /* 0x0000000000067805 */ /* 0x000fe4000001ff00 */
[----:B------:R-:W-:Y:S02]  /*00a0*/  CS2R R12, SRZ ;  /* 0x00000000000c7805 */ /* 0x000fe4000001ff00 */
[----:B------:R-:W-:Y:S02]  /*00b0*/  CS2R R4, SRZ ;  /* 0x0000000000047805 */ /* 0x000fe4000001ff00 */
[----:B------:R-:W-:-:S02]  /*00c0*/  CS2R R10, SRZ ;  /* 0x00000000000a7805 */ /* 0x000fc4000001ff00 */
[----:B------:R-:W-:Y:S01]  /*00d0*/  CS2R R2, SRZ ;  /* 0x0000000000027805 */ /* 0x000fe2000001ff00 */
[----:B0-----:R-:W-:-:S05]  /*00e0*/  IMAD R29, R33, -0x400, R0 ;  /* 0xfffffc00211d7824 */ /* 0x001fca00078e0200 */
        /* <DEDUP_REMOVED lines=279> */
.L_x_164:
[----:B------:R-:W0:Y:S02]  /*1260*/  LDC.64 R18, c[0x0][0x230] ;  /* 0x00008c00ff127b82 */ /* 0x000e240000000a00 */
[----:B0-----:R-:W-:-:S06]  /*1270*/  IMAD.WIDE.U32 R16, R17, 0x8, R18 ;  /* 0x0000000811107825 */ /* 0x001fcc00078e0012 */
[----:B------:R-:W5:Y:S01]  /*1280*/  LDG.E.64 R16, desc[UR4][R16.64] ;  /* 0x0000000410107981 */ /* 0x000f62000c1e1b00 */
[----:B------:R-:W-:-:S04]  /*1290*/  IADD3 R20, R32, 0x80, RZ ;  /* 0x0000008020147810 */ /* 0x000fc80007ffe0ff */
[----:B------:R-:W-:-:S13]  /*12a0*/  ISETP.GE.AND P2, PT, R20, R29, PT ;  /* 0x0000001d1400720c */ /* 0x000fda0003f46270 */
[----:B------:R-:W-:Y:S05]  /*12b0*/  @P2 BRA `(.L_x_163) ;  /* 0x0000007800942947 */ /* 0x000fea0003800000 */
        /* <DEDUP_REMOVED lines=275> */
.L_x_165:
[----:B------:R-:W-:-:S06]  /*23f0*/  IMAD.WIDE.U32 R8, R9, 0x8, R18 ;  /* 0x0000000809087825 */ /* 0x000fcc00078e0012 */
[----:B------:R-:W5:Y:S01]  /*2400*/  LDG.E.64 R8, desc[UR4][R8.64] ;  /* 0x0000000408087981 */ /* 0x000f62000c1e1b00 */
[----:B------:R-:W-:-:S04]  /*2410*/  IADD3 R20, R32, 0x100, RZ ;  /* 0x0000010020147810 */ /* 0x000fc80007ffe0ff */
[----:B------:R-:W-:-:S13]  /*2420*/  ISETP.GE.AND P2, PT, R20, R29, PT ;  /* 0x0000001d1400720c */ /* 0x000fda0003f46270 */
[----:B------:R-:W-:Y:S05]  /*2430*/  @P2 BRA `(.L_x_163) ;  /* 0x0000006800342947 */ /* 0x000fea0003800000 */
        /* <DEDUP_REMOVED lines=275> */
.L_x_166:
[----:B------:R-:W-:-:S06]  /*3570*/  IMAD.WIDE.U32 R14, R15, 0x8, R18 ;  /* 0x000000080f0e7825 */ /* 0x000fcc00078e0012 */
[----:B------:R-:W5:Y:S01]  /*3580*/  LDG.E.64 R14, desc[UR4][R14.64] ;  /* 0x000000040e0e7981 */ /* 0x000f62000c1e1b00 */
[----:B------:R-:W-:-:S04]  /*3590*/  IADD3 R20, R32, 0x180, RZ ;  /* 0x0000018020147810 */ /* 0x000fc80007ffe0ff */
[----:B------:R-:W-:-:S13]  /*35a0*/  ISETP.GE.AND P2, PT, R20, R29, PT ;  /* 0x0000001d1400720c */ /* 0x000fda0003f46270 */
[----:B------:R-:W-:Y:S05]  /*35b0*/  @P2 BRA `(.L_x_163) ;  /* 0x0000005400d42947 */ /* 0x000fea0003800000 */
        /* <DEDUP_REMOVED lines=275> */
.L_x_167:
        /* <DEDUP_REMOVED lines=280> */
.L_x_168:
[----:B------:R-:W-:-:S06]  /*5870*/  IMAD.WIDE.U32 R12, R13, 0x8, R18 ;  /* 0x000000080d0c7825 */ /* 0x000fcc00078e0012 */
[----:B------:R-:W5:Y:S01]  /*5880*/  LDG.E.64 R12, desc[UR4][R12.64] ;  /* 0x000000040c0c7981 */ /* 0x000f62000c1e1b00 */
[----:B------:R-:W-:-:S05]  /*5890*/  VIADD R20, R32, 0x280 ;  /* 0x0000028020147836 */ /* 0x000fca0000000000 */
[----:B------:R-:W-:-:S13]  /*58a0*/  ISETP.GE.AND P2, PT, R20, R29, PT ;  /* 0x0000001d1400720c */ /* 0x000fda0003f46270 */
[----:B------:R-:W-:Y:S05]  /*58b0*/  @P2 BRA `(.L_x_163) ;  /* 0x0000003400142947 */ /* 0x000fea0003800000 */
        /* <DEDUP_REMOVED lines=275> */
.L_x_169:
[----:B------:R-:W-:-:S06]  /*69f0*/  IMAD.WIDE.U32 R4, R5, 0x8, R18 ;  /* 0x0000000805047825 */ /* 0x000fcc00078e0012 */
        /* <DEDUP_REMOVED lines=279> */
.L_x_170:
[----:B------:R-:W-:-:S06]  /*7b70*/  IMAD.WIDE.U32 R10, R11, 0x8, R18 ;  /* 0x000000080b0a7825 */ /* 0x000fcc00078e0012 */
[----:B------:R-:W5:Y:S01]  /*7b80*/  LDG.E.64 R10, desc[UR4][R10.64] ;  /* 0x000000040a0a7981 */ /* 0x000f62000c1e1b00 */
[----:B------:R-:W-:-:S04]  /*7b90*/  IADD3 R22, R32, 0x380, RZ ;  /* 0x0000038020167810 */ /* 0x000fc80007ffe0ff */
[----:B------:R-:W-:-:S13]  /*7ba0*/  ISETP.GE.AND P2, PT, R22, R29, PT ;  /* 0x0000001d1600720c */ /* 0x000fda0003f46270 */
[----:B------:R-:W-:Y:S05]  /*7bb0*/  @P2 BRA `(.L_x_163) ;  /* 0x0000001000542947 */ /* 0x000fea0003800000 */
[----:B------:R-:W-:Y:S01]  /*7bc0*/  HFMA2.MMA R3, -RZ, RZ, 0, 0 ;  /* 0x00000000ff037435 */ /* 0x000fe200000001ff */
[----:B------:R-:W-:Y:S01]  /*7bd0*/  LEA R23, R33, R22, 0xa ;  /* 0x0000001621177211 */ /* 0x000fe200078e50ff */
[----:B------:R-:W-:Y:S09]  /*7be0*/  @!P1 BRA `(.L_x_171) ;  /* 0x0000001000409947 */ /* 0x000ff20003800000 */
        /* <DEDUP_REMOVED lines=272> */
.L_x_171:
[----:B------:R-:W-:-:S06]  /*8cf0*/  IMAD.WIDE.U32 R2, R3, 0x8, R18 ;  /* 0x0000000803027825 */ /* 0x000fcc00078e0012 */
[----:B------:R-:W5:Y:S02]  /*8d00*/  LDG.E.64 R2, desc[UR4][R2.64] ;  /* 0x0000000402027981 */ /* 0x000f64000c1e1b00 */
.L_x_163:
[----:B------:R-:W-:Y:S05]  /*8d10*/  BSYNC B0 ;  /* 0x0000000000007941 */ /* 0x000fea0003800000 */
.L_x_162:
[C---:B------:R-:W-:Y:S01]  /*8d20*/  IADD3 R0, R32.reuse, 0x80, RZ ;  /* 0x0000008020007810 */ /* 0x040fe20007ffe0ff */
[C---:B------:R-:W-:Y:S01]  /*8d30*/  VIADD R18, R32.reuse, 0x100 ;  /* 0x0000010020127836 */ /* 0x040fe20000000000 */
[----:B------:R-:W-:Y:S01]  /*8d40*/  IADD3 R20, R32, 0x180, RZ ;  /* 0x0000018020147810 */ /* 0x000fe20007ffe0ff */
[----:B------:R-:W-:Y:S01]  /*8d50*/  BSSY B0, `(.L_x_172) ;  /* 0x000001a000007945 */ /* 0x000fe20003800000 */
[----:B------:R-:W-:Y:S02]  /*8d60*/  ISETP.GE.AND P6, PT, R0, R29, PT ;  /* 0x0000001d0000720c */ /* 0x000fe40003fc6270 */
[----:B------:R-:W-:Y:S02]  /*8d70*/  CS2R R30, SRZ ;  /* 0x00000000001e7805 */ /* 0x000fe4000001ff00 */
[----:B------:R-:W-:Y:S02]  /*8d80*/  IADD3 R0, R32, 0x200, RZ ;  /* 0x0000020020007810 */ /* 0x000fe40007ffe0ff */
[----:B------:R-:W-:-:S02]  /*8d90*/  CS2R R26, SRZ ;  /* 0x00000000001a7805 */ /* 0x000fc4000001ff00 */
[----:B------:R-:W-:Y:S02]  /*8da0*/  IADD3 R22, R32, 0x280, RZ ;  /* 0x0000028020167810 */ /* 0x000fe40007ffe0ff */
[-C--:B------:R-:W-:Y:S02]  /*8db0*/  ISETP.GE.AND P5, PT, R18, R29.reuse, PT ;  /* 0x0000001d1200720c */ /* 0x080fe40003fa6270 */
[----:B------:R-:W-:Y:S02]  /*8dc0*/  P2R R34, PR, RZ, 0x40 ;  /* 0x00000040ff227803 */ /* 0x000fe40000000000 */
[-C--:B------:R-:W-:Y:S02]  /*8dd0*/  ISETP.GE.AND P1, PT, R20, R29.reuse, PT ;  /* 0x0000001d1400720c */ /* 0x080fe40003f26270 */
[-C--:B------:R-:W-:Y:S02]  /*8de0*/  ISETP.GE.AND P2, PT, R0, R29.reuse, PT ;  /* 0x0000001d0000720c */ /* 0x080fe40003f46270 */
[----:B------:R-:W-:-:S02]  /*8df0*/  ISETP.GE.AND P3, PT, R22, R29, PT ;  /* 0x0000001d1600720c */ /* 0x000fc40003f66270 */
[----:B------:R-:W-:Y:S01]  /*8e00*/  P2R R35, PR, RZ, 0x20 ;  /* 0x00000020ff237803 */ /* 0x000fe20000000000 */
[----:B------:R-:W-:Y:S10]  /*8e10*/  @P0 BRA `(.L_x_173) ;  /* 0x0000000000340947 */ /* 0x000ff40003800000 */
[----:B-----5:R-:W-:-:S13]  /*8e20*/  LOP3.LUT P4, R0, R17, 0x7ff00000, RZ, 0xc0, !PT ;  /* 0x7ff0000011007812 */ /* 0x020fda000788c0ff */
[----:B------:R-:W-:-:S10]  /*8e30*/  @!P4 DMUL R16, R16, 1.80143985094819840000e+16 ;  /* 0x435000001010c828 */ /* 0x000fd40000000000 */
[----:B------:R-:W-:-:S04]  /*8e40*/  @!P4 LOP3.LUT R18, R17, 0x7ff00000, RZ, 0xc0, !PT ;  /* 0x7ff000001112c812 */ /* 0x000fc800078ec0ff */
[----:B------:R-:W-:-:S04]  /*8e50*/  @!P4 IADD3 R0, R18, -0x3600000, RZ ;  /* 0xfca000001200c810 */ /* 0x000fc80007ffe0ff */
[----:B------:R-:W-:-:S13]  /*8e60*/  ISETP.GT.AND P4, PT, R0, 0x7fefffff, PT ;  /* 0x7fefffff0000780c */ /* 0x000fda0003f84270 */
[----:B------:R-:W-:-:S14]  /*8e70*/  DSETP.EQ.OR P4, PT, R16, RZ, P4 ;  /* 0x000000ff1000722a */ /* 0x000fdc0002782400 */
[----:B------:R-:W-:Y:S01]  /*8e80*/  @!P4 LOP3.LUT R26, R17, 0x800fffff, RZ, 0xc0, !PT ;  /* 0x800fffff111ac812 */ /* 0x000fe200078ec0ff */
[----:B------:R-:W-:-:S03]  /*8e90*/  @!P4 VIADD R0, R0, 0xc0200000 ;  /* 0xc02000000000c836 */ /* 0x000fc60000000000 */
[----:B------:R-:W-:Y:S02]  /*8ea0*/  @!P4 LOP3.LUT R27, R26, 0x3fe00000, RZ, 0xfc, !PT ;  /* 0x3fe000001a1bc812 */ /* 0x000fe400078efcff */
[----:B------:R-:W-:Y:S01]  /*8eb0*/  @!P4 MOV R26, R16 ;  /* 0x00000010001ac202 */ /* 0x000fe20000000f00 */
[----:B------:R-:W-:Y:S01]  /*8ec0*/  @P4 DADD R26, R16, R16 ;  /* 0x00000000101a4229 */ /* 0x000fe20000000010 */
[----:B------:R-:W-:Y:S02]  /*8ed0*/  @!P4 SHF.R.S32.HI R30, RZ, 0x14, R0 ;  /* 0x00000014ff1ec819 */ /* 0x000fe40000011400 */
[----:B------:R-:W-:-:S08]  /*8ee0*/  @P4 MOV R30, RZ ;  /* 0x000000ff001e4202 */ /* 0x000fd00000000f00 */
.L_x_173:
[----:B------:R-:W-:Y:S05]  /*8ef0*/  BSYNC B0 ;  /* 0x0000000000007941 */ /* 0x000fea0003800000 */
.L_x_172:
[----:B------:R-:W-:Y:S01]  /*8f00*/  BSSY B0, `(.L_x_174) ;  /* 0x0000010000007945 */ /* 0x000fe20003800000 */
[----:B------:R-:W-:Y:S02]  /*8f10*/  CS2R R24, SRZ ;  /* 0x0000000000187805 */ /* 0x000fe4000001ff00 */
[----:B------:R-:W-:Y:S01]  /*8f20*/  CS2R R22, SRZ ;  /* 0x0000000000167805 */ /* 0x000fe2000001ff00 */
[----:B------:R-:W-:Y:S06]  /*8f30*/  @P6 BRA `(.L_x_175) ;  /* 0x0000000000306947 */ /* 0x000fec0003800000 */
[----:B-----5:R-:W-:-:S13]  /*8f40*/  LOP3.LUT P4, R0, R9, 0x7ff00000, RZ, 0xc0, !PT ;  /* 0x7ff0000009007812 */ /* 0x020fda000788c0ff */
[----:B------:R-:W-:-:S10]  /*8f50*/  @!P4 DMUL R8, R8, 1.80143985094819840000e+16 ;  /* 0x435000000808c828 */ /* 0x000fd40000000000 */
[----:B------:R-:W-:-:S04]  /*8f60*/  @!P4 LOP3.LUT R16, R9, 0x7ff00000, RZ, 0xc0, !PT ;  /* 0x7ff000000910c812 */ /* 0x000fc800078ec0ff */
[----:B------:R-:W-:-:S04]  /*8f70*/  @!P4 IADD3 R0, R16, -0x3600000, RZ ;  /* 0xfca000001000c810 */ /* 0x000fc80007ffe0ff */
[----:B------:R-:W-:-:S13]  /*8f80*/  ISETP.GT.AND P4, PT, R0, 0x7fefffff, PT ;  /* 0x7fefffff0000780c */ /* 0x000fda0003f84270 */
[----:B------:R-:W-:-:S14]  /*8f90*/  DSETP.EQ.OR P4, PT, R8, RZ, P4 ;  /* 0x000000ff0800722a */ /* 0x000fdc0002782400 */
[----:B------:R-:W-:Y:S02]  /*8fa0*/  @!P4 LOP3.LUT R22, R9, 0x800fffff, RZ, 0xc0, !PT ;  /* 0x800fffff0916c812 */ /* 0x000fe400078ec0ff */
[----:B------:R-:W-:Y:S02]  /*8fb0*/  @!P4 IADD3 R0, R0, -0x3fe00000, RZ ;  /* 0xc02000000000c810 */ /* 0x000fe40007ffe0ff */
[----:B------:R-:W-:Y:S01]  /*8fc0*/  @!P4 LOP3.LUT R23, R22, 0x3fe00000, RZ, 0xfc, !PT ;  /* 0x3fe000001617c812 */ /* 0x000fe200078efcff */
[----:B------:R-:W-:Y:S01]  /*8fd0*/  @!P4 IMAD.MOV.U32 R22, RZ, RZ, R8 ;  /* 0x000000ffff16c224 */ /* 0x000fe200078e0008 */
[----:B------:R-:W-:Y:S01]  /*8fe0*/  @P4 DADD R22, R8, R8 ;  /* 0x0000000008164229 */ /* 0x000fe20000000008 */
[----:B------:R-:W-:-:S10]  /*8ff0*/  @!P4 SHF.R.S32.HI R31, RZ, 0x14, R0 ;  /* 0x00000014ff1fc819 */ /* 0x000fd40000011400 */
.L_x_175:
[----:B------:R-:W-:Y:S05]  /*9000*/  BSYNC B0 ;  /* 0x0000000000007941 */ /* 0x000fea0003800000 */
.L_x_174:
[----:B------:R-:W-:Y:S01]  /*9010*/  BSSY B0, `(.L_x_176) ;  /* 0x0000010000007945 */ /* 0x000fe20003800000 */
[----:B-----5:R-:W-:-:S03]  /*9020*/  CS2R R8, SRZ ;  /* 0x0000000000087805 */ /* 0x020fc6000001ff00 */
[----:B------:R-:W-:Y:S05]  /*9030*/  @P5 BRA `(.L_x_177) ;  /* 0x0000000000345947 */ /* 0x000fea0003800000 */
[----:B------:R-:W-:-:S13]  /*9040*/  LOP3.LUT P4, R0, R15, 0x7ff00000, RZ, 0xc0, !PT ;  /* 0x7ff000000f007812 */ /* 0x000fda000788c0ff */
[----:B------:R-:W-:-:S10]  /*9050*/  @!P4 DMUL R14, R14, 1.80143985094819840000e+16 ;  /* 0x435000000e0ec828 */ /* 0x000fd40000000000 */
[----:B------:R-:W-:-:S04]  /*9060*/  @!P4 LOP3.LUT R8, R15, 0x7ff00000, RZ, 0xc0, !PT ;  /* 0x7ff000000f08c812 */ /* 0x000fc800078ec0ff */
[----:B------:R-:W-:-:S04]  /*9070*/  @!P4 IADD3 R0, R8, -0x3600000, RZ ;  /* 0xfca000000800c810 */ /* 0x000fc80007ffe0ff */
[----:B------:R-:W-:-:S13]  /*9080*/  ISETP.GT.AND P4, PT, R0, 0x7fefffff, PT ;  /* 0x7fefffff0000780c */ /* 0x000fda0003f84270 */
[----:B------:R-:W-:-:S14]  /*9090*/  DSETP.EQ.OR P4, PT, R14, RZ, P4 ;  /* 0x000000ff0e00722a */ /* 0x000fdc0002782400 */
[----:B------:R-:W-:Y:S02]  /*90a0*/  @!P4 LOP3.LUT R24, R15, 0x800fffff, RZ, 0xc0, !PT ;  /* 0x800fffff0f18c812 */ /* 0x000fe400078ec0ff */
[----:B------:R-:W-:Y:S02]  /*90b0*/  @!P4 IADD3 R0, R0, -0x3fe00000, RZ ;  /* 0xc02000000000c810 */ /* 0x000fe40007ffe0ff */
[----:B------:R-:W-:Y:S02]  /*90c0*/  @!P4 LOP3.LUT R25, R24, 0x3fe00000, RZ, 0xfc, !PT ;  /* 0x3fe000001819c812 */ /* 0x000fe400078efcff */
[----:B------:R-:W-:Y:S01]  /*90d0*/  @!P4 MOV R24, R14 ;  /* 0x0000000e0018c202 */ /* 0x000fe20000000f00 */
[----:B------:R-:W-:Y:S01]  /*90e0*/  @P4 DADD R24, R14, R14 ;  /* 0x000000000e184229 */ /* 0x000fe2000000000e */
[----:B------:R-:W-:Y:S02]  /*90f0*/  @!P4 SHF.R.S32.HI R8, RZ, 0x14, R0 ;  /* 0x00000014ff08c819 */ /* 0x000fe40000011400 */
[----:B------:R-:W-:-:S08]  /*9100*/  @P4 MOV R8, RZ ;  /* 0x000000ff00084202 */ /* 0x000fd00000000f00 */
.L_x_177:
[----:B------:R-:W-:Y:S05]  /*9110*/  BSYNC B0 ;  /* 0x0000000000007941 */ /* 0x000fea0003800000 */
.L_x_176:
[----:B------:R-:W-:Y:S01]  /*9120*/  BSSY B0, `(.L_x_178) ;  /* 0x0000010000007945 */ /* 0x000fe20003800000 */
[----:B------:R-:W-:Y:S02]  /*9130*/  CS2R R20, SRZ ;  /* 0x0000000000147805 */ /* 0x000fe4000001ff00 */
[----:B------:R-:W-:Y:S01]  /*9140*/  CS2R R18, SRZ ;  /* 0x0000000000127805 */ /* 0x000fe2000001ff00 */
[----:B------:R-:W-:Y:S06]  /*9150*/  @P1 BRA `(.L_x_179) ;  /* 0x0000000000301947 */ /* 0x000fec0003800000 */
[----:B------:R-:W-:-:S13]  /*9160*/  LOP3.LUT P4, R0, R7, 0x7ff00000, RZ, 0xc0, !PT ;  /* 0x7ff0000007007812 */ /* 0x000fda000788c0ff */
[----:B------:R-:W-:-:S10]  /*9170*/  @!P4 DMUL R6, R6, 1.80143985094819840000e+16 ;  /* 0x435000000606c828 */ /* 0x000fd40000000000 */
[----:B------:R-:W-:-:S05]  /*9180*/  @!P4 LOP3.LUT R14, R7, 0x7ff00000, RZ, 0xc0, !PT ;  /* 0x7ff00000070ec812 */ /* 0x000fca00078ec0ff */
[----:B------:R-:W-:-:S05]  /*9190*/  @!P4 VIADD R0, R14, 0xfca00000 ;  /* 0xfca000000e00c836 */ /* 0x000fca0000000000 */
[----:B------:R-:W-:-:S13]  /*91a0*/  ISETP.GT.AND P4, PT, R0, 0x7fefffff, PT ;  /* 0x7fefffff0000780c */ /* 0x000fda0003f84270 */
[----:B------:R-:W-:-:S14]  /*91b0*/  DSETP.EQ.OR P4, PT, R6, RZ, P4 ;  /* 0x000000ff0600722a */ /* 0x000fdc0002782400 */
[----:B------:R-:W-:Y:S02]  /*91c0*/  @!P4 LOP3.LUT R18, R7, 0x800fffff, RZ, 0xc0, !PT ;  /* 0x800fffff0712c812 */ /* 0x000fe400078ec0ff */
[----:B------:R-:W-:Y:S02]  /*91d0*/  @!P4 IADD3 R0, R0, -0x3fe00000, RZ ;  /* 0xc02000000000c810 */ /* 0x000fe40007ffe0ff */
[----:B------:R-:W-:Y:S02]  /*91e0*/  @!P4 LOP3.LUT R19, R18, 0x3fe00000, RZ, 0xfc, !PT ;  /* 0x3fe000001213c812 */ /* 0x000fe400078efcff */
[----:B------:R-:W-:Y:S01]  /*91f0*/  @!P4 MOV R18, R6 ;  /* 0x000000060012c202 */ /* 0x000fe20000000f00 */
[----:B------:R-:W-:Y:S01]  /*9200*/  @P4 DADD R18, R6, R6 ;  /* 0x0000000006124229 */ /* 0x000fe20000000006 */
[----:B------:R-:W-:-:S10]  /*9210*/  @!P4 SHF.R.S32.HI R9, RZ, 0x14, R0 ;  /* 0x00000014ff09c819 */ /* 0x000fd40000011400 */
.L_x_179:
[----:B------:R-:W-:Y:S05]  /*9220*/  BSYNC B0 ;  /* 0x0000000000007941 */ /* 0x000fea0003800000 */
.L_x_178:
[----:B------:R-:W-:Y:S01]  /*9230*/  BSSY B0, `(.L_x_180) ;  /* 0x0000011000007945 */ /* 0x000fe20003800000 */
[----:B------:R-:W-:Y:S02]  /*9240*/  CS2R R6, SRZ ;  /* 0x0000000000067805 */ /* 0x000fe4000001ff00 */
[----:B------:R-:W-:Y:S01]  /*9250*/  IADD3 R0, R32, 0x300, RZ ;  /* 0x0000030020007810 */ /* 0x000fe20007ffe0ff */
[----:B------:R-:W-:Y:S06]  /*9260*/  @P2 BRA `(.L_x_181) ;  /* 0x0000000000342947 */ /* 0x000fec0003800000 */
[----:B------:R-:W-:-:S13]  /*9270*/  LOP3.LUT P4, R6, R13, 0x7ff00000, RZ, 0xc0, !PT ;  /* 0x7ff000000d067812 */ /* 0x000fda000788c0ff */
        /* <DEDUP_REMOVED lines=12> */
.L_x_181:
[----:B------:R-:W-:Y:S05]  /*9340*/  BSYNC B0 ;  /* 0x0000000000007941 */ /* 0x000fea0003800000 */
.L_x_180:
[----:B------:R-:W-:Y:S01]  /*9350*/  BSSY B0, `(.L_x_182) ;  /* 0x0000011000007945 */ /* 0x000fe20003800000 */
[----:B------:R-:W-:Y:S02]  /*9360*/  CS2R R16, SRZ ;  /* 0x0000000000107805 */ /* 0x000fe4000001ff00 */
[----:B------:R-:W-:Y:S01]  /*9370*/  CS2R R14, SRZ ;  /* 0x00000000000e7805 */ /* 0x000fe2000001ff00 */
[----:B------:R-:W-:Y:S06]  /*9380*/  @P3 BRA `(.L_x_183) ;  /* 0x0000000000343947 */ /* 0x000fec0003800000 */
        /* <DEDUP_REMOVED lines=11> */
[----:B------:R-:W-:Y:S02]  /*9440*/  @!P4 SHF.R.S32.HI R7, RZ, 0x14, R7 ;  /* 0x00000014ff07c819 */ /* 0x000fe40000011407 */
[----:B------:R-:W-:-:S08]  /*9450*/  @P4 MOV R7, RZ ;  /* 0x000000ff00074202 */ /* 0x000fd00000000f00 */
.L_x_183:
[----:B------:R-:W-:Y:S05]  /*9460*/  BSYNC B0 ;  /* 0x0000000000007941 */ /* 0x000fea0003800000 */
.L_x_182:
[----:B------:R-:W-:Y:S01]  /*9470*/  ISETP.GE.AND P4, PT, R0, R29, PT ;  /* 0x0000001d0000720c */ /* 0x000fe20003f86270 */
[----:B------:R-:W-:Y:S01]  /*9480*/  BSSY B0, `(.L_x_184) ;  /* 0x0000011000007945 */ /* 0x000fe20003800000 */
[----:B------:R-:W-:Y:S02]  /*9490*/  CS2R R4, SRZ ;  /* 0x0000000000047805 */ /* 0x000fe4000001ff00 */
[----:B------:R-:W-:-:S09]  /*94a0*/  IADD3 R0, R32, 0x380, RZ ;  /* 0x0000038020007810 */ /* 0x000fd20007ffe0ff */
        /* <DEDUP_REMOVED lines=14> */
.L_x_185:
[----:B------:R-:W-:Y:S05]  /*9590*/  BSYNC B0 ;  /* 0x0000000000007941 */ /* 0x000fea0003800000 */
.L_x_184:
[----:B------:R-:W-:Y:S01]  /*95a0*/  ISETP.GE.AND P5, PT, R0, R29, PT ;  /* 0x0000001d0000720c */ /* 0x000fe20003fa6270 */
[----:B------:R-:W-:Y:S01]  /*95b0*/  BSSY B0, `(.L_x_186) ;  /* 0x000000f000007945 */ /* 0x000fe20003800000 */
[----:B------:R-:W-:-:S11]  /*95c0*/  CS2R R12, SRZ ;  /* 0x00000000000c7805 */ /* 0x000fd6000001ff00 */
        /* <DEDUP_REMOVED lines=13> */
.L_x_187:
[----:B------:R-:W-:Y:S05]  /*96a0*/  BSYNC B0 ;  /* 0x0000000000007941 */ /* 0x000fea0003800000 */
.L_x_186:
[----:B------:R-:W-:Y:S05]  /*96b0*/  @P0 EXIT ;  /* 0x000000000000094d */ /* 0x000fea0003800000 */
[----:B------:R-:W0:Y:S01]  /*96c0*/  LDC R3, c[0x0][0x3cc] ;  /* 0x0000f300ff037b82 */ /* 0x000e220000000800 */
[----:B------:R-:W-:Y:S01]  /*96d0*/  IMAD.MOV.U32 R2, RZ, RZ, RZ ;  /* 0x000000ffff027224 */ /* 0x000fe200078e00ff */
[----:B------:R-:W-:Y:S02]  /*96e0*/  MOV R0, RZ ;  /* 0x000000ff00007202 */ /* 0x000fe40000000f00 */
[----:B0-----:R-:W-:-:S13]  /*96f0*/  ISETP.NE.AND P6, PT, R3, RZ, PT ;  /* 0x000000ff0300720c */ /* 0x001fda0003fc5270 */
[----:B------:R-:W-:Y:S05]  /*9700*/  @!P6 BRA `(.L_x_188) ;  /* 0x000000140010e947 */ /* 0x000fea0003800000 */
[----:B------:R-:W-:Y:S01]  /*9710*/  HFMA2.MMA R28, -RZ, RZ, 0, 0 ;  /* 0x00000000ff1c7435 */ /* 0x000fe200000001ff */
[----:B------:R-:W-:Y:S01]  /*9720*/  LEA R29, R33, R32, 0xa ;  /* 0x00000020211d7211 */ /* 0x000fe200078e50ff */
[----:B------:R-:W-:Y:S01]  /*9730*/  ULDC.64 UR8, c[0x0][0x3d0] ;  /* 0x0000f40000087ab9 */ /* 0x000fe20000000a00 */
[----:B------:R-:W-:Y:S01]  /*9740*/  ULDC UR6, c[0x0][0x3d8] ;  /* 0x0000f60000067ab9 */ /* 0x000fe20000000800 */
[----:B------:R-:W-:Y:S01]  /*9750*/  ISETP.NE.AND P0, PT, R3, 0x1, PT ;  /* 0x000000010300780c */ /* 0x000fe20003f05270 */
[----:B------:R-:W-:-:S05]  /*9760*/  ULDC UR7, c[0x0][0x500] ;  /* 0x0001400000077ab9 */ /* 0x000fca0000000800 */
        /* <DEDUP_REMOVED lines=318> */
.L_x_188:
[----:B------:R-:W0:Y:S01]  /*ab50*/  LDC.64 R28, c[0x0][0x220] ;  /* 0x00008800ff1c7b82 */ /* 0x000e220000000a00 */
[----:B------:R-:W-:-:S07]  /*ab60*/  ISETP.NE.AND P0, PT, R34, RZ, PT ;  /* 0x000000ff2200720c */ /* 0x000fce0003f05270 */
[----:B------:R-:W1:Y:S01]  /*ab70*/  LDC.64 R10, c[0x0][0x228] ;  /* 0x00008a00ff0a7b82 */ /* 0x000e620000000a00 */
[----:B0-----:R-:W-:-:S05]  /*ab80*/  IMAD.WIDE.U32 R36, R2, 0x8, R28 ;  /* 0x0000000802247825 */ /* 0x001fca00078e001c */
[----:B------:R1:W-:Y:S02]  /*ab90*/  STG.E.64 desc[UR4][R36.64], R26 ;  /* 0x0000001a24007986 */ /* 0x0003e4000c101b04 */
[----:B-1----:R-:W-:-:S05]  /*aba0*/  IMAD.WIDE.U32 R26, R0, 0x4, R10 ;  /* 0x00000004001a7825 */ /* 0x002fca00078e000a */
[----:B------:R0:W-:Y:S01]  /*abb0*/  STG.E desc[UR4][R26.64], R30 ;  /* 0x0000001e1a007986 */ /* 0x0001e2000c101904 */
[----:B------:R-:W-:Y:S05]  /*abc0*/  @P0 EXIT ;  /* 0x000000000000094d */ /* 0x000fea0003800000 */
[----:B------:R-:W-:Y:S01]  /*abd0*/  HFMA2.MMA R0, -RZ, RZ, 0, 0 ;  /* 0x00000000ff007435 */ /* 0x000fe200000001ff */
[----:B------:R-:W-:Y:S01]  /*abe0*/  MOV R2, RZ ;  /* 0x000000ff00027202 */ /* 0x000fe20000000f00 */
[----:B------:R-:W-:Y:S09]  /*abf0*/  @!P6 BRA `(.L_x_189) ;  /* 0x000000140014e947 */ /* 0x000ff20003800000 */
[----:B0-----:R-:W-:Y:S01]  /*ac00*/  IMAD R26, R33, 0x400, R32 ;  /* 0x00000400211a7824 */ /* 0x001fe200078e0220 */
        /* <DEDUP_REMOVED lines=324> */
.L_x_189:
[----:B------:R-:W-:Y:S01]  /*c050*/  ISETP.NE.AND P0, PT, R35, RZ, PT ;  /* 0x000000ff2300720c */ /* 0x000fe20003f05270 */
[----:B0-----:R-:W-:-:S04]  /*c060*/  IMAD.WIDE.U32 R26, R2, 0x8, R28 ;  /* 0x00000008021a7825 */ /* 0x001fc800078e001c */
[----:B------:R-:W-:Y:S01]  /*c070*/  IMAD.WIDE.U32 R34, R0, 0x4, R10 ;  /* 0x0000000400227825 */ /* 0x000fe200078e000a */
[----:B------:R0:W-:Y:S04]  /*c080*/  STG.E.64 desc[UR4][R26.64], R22 ;  /* 0x000000161a007986 */ /* 0x0001e8000c101b04 */
        /* <DEDUP_REMOVED lines=330> */
.L_x_190:
[----:B------:R-:W-:-:S04]  /*d530*/  IMAD.WIDE.U32 R22, R35, 0x8, R28 ;  /* 0x0000000823167825 */ /* 0x000fc800078e001c */
[----:B------:R-:W-:Y:S01]  /*d540*/  IMAD.WIDE.U32 R26, R31, 0x4, R10 ;  /* 0x000000041f1a7825 */ /* 0x000fe200078e000a */
[----:B------:R0:W-:Y:S04]  /*d550*/  STG.E.64 desc[UR4][R22.64], R24 ;  /* 0x0000001816007986 */ /* 0x0001e8000c101b04 */
        /* <DEDUP_REMOVED lines=330> */
.L_x_191:
[----:B------:R-:W-:-:S04]  /*ea00*/  IMAD.WIDE.U32 R24, R31, 0x8, R28 ;  /* 0x000000081f187825 */ /* 0x000fc800078e001c */
[----:B------:R-:W-:Y:S01]  /*ea10*/  IMAD.WIDE.U32 R22, R23, 0x4, R10 ;  /* 0x0000000417167825 */ /* 0x000fe200078e000a */
[----:B------:R0:W-:Y:S04]  /*ea20*/  STG.E.64 desc[UR4][R24.64], R18 ;  /* 0x0000001218007986 */ /* 0x0001e8000c101b04 */
        /* <DEDUP_REMOVED lines=330> */
.L_x_192:
        /* <DEDUP_REMOVED lines=333> */
.L_x_193:
        /* <DEDUP_REMOVED lines=333> */
.L_x_194:
        /* <DEDUP_REMOVED lines=333> */
.L_x_195:
[----:B------:R-:W-:-:S04]  /*13d40*/  IMAD.WIDE.U32 R28, R9, 0x8, R28 ;  /* 0x00000008091c7825 */ /* 0x000fc800078e001c */
[----:B------:R-:W-:Y:S01]  /*13d50*/  IMAD.WIDE.U32 R10, R7, 0x4, R10 ;  /* 0x00000004070a7825 */ /* 0x000fe200078e000a */
[----:B------:R-:W-:Y:S04]  /*13d60*/  STG.E.64 desc[UR4][R28.64], R12 ;  /* 0x0000000c1c007986 */ /* 0x000fe8000c101b04 */
[----:B------:R-:W-:Y:S01]  /*13d70*/  STG.E desc[UR4][R10.64], R5 ;  /* 0x000000050a007986 */ /* 0x000fe2000c101904 */
[----:B------:R-:W-:Y:S05]  /*13d80*/  EXIT ;  /* 0x000000000000794d */ /* 0x000fea0003800000 */
.L_x_196:
        /* <DEDUP_REMOVED lines=15> */
.L_x_36093:


//--------------------- .text._ZN2at6native50_GLOBAL__N__650009b6_17_UnaryOpsKernel_cu_bd823bfe45unrolled_elementwise_kernel_for_multi_outputsILi2EZZZNS0_17frexp_kernel_cudaERNS_18TensorIteratorBaseEENKUlvE_clEvENKUlvE_clEvEUldE_St5arrayIPcLm3EE23TrivialOffsetCalculatorILi1EjESB_ILi2EjEEEviT0_T1_T2_T3_ --------------------------
	.section	.text._ZN2at6native50_GLOBAL__N__650009b6_17_UnaryOpsKernel_cu_bd823bfe45unrolled_elementwise_kernel_for_multi_outputsILi2EZZZNS0_17frexp_kernel_cudaERNS_18TensorIteratorBaseEENKUlvE_clEvENKUlvE_clEvEUldE_St5arrayIPcLm3EE23TrivialOffsetCalculatorILi1EjESB_ILi2EjEEEviT0_T1_T2_T3_,"ax",@progbits
	.align	128
.text._ZN2at6native50_GLOBAL__N__650009b6_17_UnaryOpsKernel_cu_bd823bfe45unrolled_elementwise_kernel_for_multi_outputsILi2EZZZNS0_17frexp_kernel_cudaERNS_18TensorIteratorBaseEENKUlvE_clEvENKUlvE_clEvEUldE_St5arrayIPcLm3EE23TrivialOffsetCalculatorILi1EjESB_ILi2EjEEEviT0_T1_T2_T3_:
        .type           _ZN2at6native50_GLOBAL__N__650009b6_17_UnaryOpsKernel_cu_bd823bfe45unrolled_elementwise_kernel_for_multi_outputsILi2EZZZNS0_17frexp_kernel_cudaERNS_18TensorIteratorBaseEENKUlvE_clEvENKUlvE_clEvEUldE_St5arrayIPcLm3EE23TrivialOffsetCalculatorILi1EjESB_ILi2EjEEEviT0_T1_T2_T3_,@function
        .size           _ZN2at6native50_GLOBAL__N__650009b6_17_UnaryOpsKernel_cu_bd823bfe45unrolled_elementwise_kernel_for_multi_outputsILi2EZZZNS0_17frexp_kernel_cudaERNS_18TensorIteratorBaseEENKUlvE_clEvENKUlvE_clEvEUldE_St5arrayIPcLm3EE23TrivialOffsetCalculatorILi1EjESB_ILi2EjEEEviT0_T1_T2_T3_,(.L_x_36094 - _ZN2at6native50_GLOBAL__N__650009b6_17_UnaryOpsKernel_cu_bd823bfe45unrolled_elementwise_kernel_for_multi_outputsILi2EZZZNS0_17frexp_kernel_cudaERNS_18TensorIteratorBaseEENKUlvE_clEvENKUlvE_clEvEUldE_St5arrayIPcLm3EE23TrivialOffsetCalculatorILi1EjESB_ILi2EjEEEviT0_T1_T2_T3_)
        .other          _ZN2at6native50_GLOBAL__N__650009b6_17_UnaryOpsKernel_cu_bd823bfe45unrolled_elementwise_kernel_for_multi_outputsILi2EZZZNS0_17frexp_kernel_cudaERNS_18TensorIteratorBaseEENKUlvE_clEvENKUlvE_clEvEUldE_St5arrayIPcLm3EE23TrivialOffsetCalculatorILi1EjESB_ILi2EjEEEviT0_T1_T2_T3_,@"STO_CUDA_ENTRY STV_DEFAULT"
_ZN2at6native50_GLOBAL__N__650009b6_17_UnaryOpsKernel_cu_bd823bfe45unrolled_elementwise_kernel_for_multi_outputsILi2EZZZNS0_17frexp_kernel_cudaERNS_18TensorIteratorBaseEENKUlvE_clEvENKUlvE_clEvEUldE_St5arrayIPcLm3EE23TrivialOffsetCalculatorILi1EjESB_ILi2EjEEEviT0_T1_T2_T3_:
        /* <DEDUP_REMOVED lines=13> */
[----:B------:R-:W-:Y:S02]  /*00d0*/  CS2R R16, SRZ ;  /* 0x0000000000107805 */ /* 0x000fe4000001ff00 */
[----:B------:R-:W-:Y:S01]  /*00e0*/  CS2R R8, SRZ ;  /* 0x0000000000087805 */ /* 0x000fe2000001ff00 */
[----:B0-----:R-:W-:-:S05]  /*00f0*/  IMAD R31, R29, -0x400, R0 ;  /* 0xfffffc001d1f7824 */ /* 0x001fca00078e0200 */
[----:B-1----:R-:W-:-:S13]  /*0100*/  ISETP.GE.AND P0, PT, R28, R31, PT ;  /* 0x0000001f1c00720c */ /* 0x002fda0003f06270 */
[----:B------:R-:W-:Y:S05]  /*0110*/  @P0 BRA `(.L_x_198) ;  /* 0x0000000000b40947 */ /* 0x000fea0003800000 */
[----:B------:R-:W0:Y:S01]  /*0120*/  LDC.64 R4, c[0x0][0x230] ;  /* 0x00008c00ff047b82 */ /* 0x000e220000000a00 */
[----:B------:R-:W-:-:S04]  /*0130*/  IMAD R21, R29, 0x400, R28 ;  /* 0x000004001d157824 */ /* 0x000fc800078e021c */
[----:B0-----:R-:W-:-:S06]  /*0140*/  IMAD.WIDE.U32 R2, R21, 0x8, R4 ;  /* 0x0000000815027825 */ /* 0x001fcc00078e0004 */
[----:B------:R-:W5:Y:S01]  /*0150*/  LDG.E.64 R2, desc[UR4][R2.64] ;  /* 0x0000000402027981 */ /* 0x000f62000c1e1b00 */
[----:B------:R-:W-:-:S05]  /*0160*/  VIADD R0, R28, 0x80 ;  /* 0x000000801c007836 */ /* 0x000fca0000000000 */
[----:B------:R-:W-:-:S13]  /*0170*/  ISETP.GE.AND P1, PT, R0, R31, PT ;  /* 0x0000001f0000720c */ /* 0x000fda0003f26270 */
[----:B------:R-:W-:Y:S05]  /*0180*/  @P1 BRA `(.L_x_198) ;  /* 0x0000000000981947 */ /* 0x000fea0003800000 */
[----:B------:R-:W-:-:S04]  /*0190*/  VIADD R9, R21, 0x80 ;  /* 0x0000008015097836 */ /* 0x000fc80000000000 */
[----:B------:R-:W-:-:S06]  /*01a0*/  IMAD.WIDE.U32 R8, R9, 0x8, R4 ;  /* 0x0000000809087825 */ /* 0x000fcc00078e0004 */
        /* <DEDUP_REMOVED lines=28> */
[----:B------:R-:W-:Y:S02]  /*0370*/  VIADD R0, R28, 0x380 ;  /* 0x000003801c007836 */ /* 0x000fe40000000000 */
[----:B------:R-:W-:-:S03]  /*0380*/  VIADD R15, R21, 0x300 ;  /* 0x00000300150f7836 */ /* 0x000fc60000000000 */
[----:B------:R-:W-:Y:S01]  /*0390*/  ISETP.GE.AND P1, PT, R0, R31, PT ;  /* 0x0000001f0000720c */ /* 0x000fe20003f26270 */
[----:B------:R-:W-:-:S06]  /*03a0*/  IMAD.WIDE.U32 R14, R15, 0x8, R4 ;  /* 0x000000080f0e7825 */ /* 0x000fcc00078e0004 */
[----:B------:R-:W5:Y:S06]  /*03b0*/  LDG.E.64 R14, desc[UR4][R14.64] ;  /* 0x000000040e0e7981 */ /* 0x000f6c000c1e1b00 */
[----:B------:R-:W-:-:S04]  /*03c0*/  @!P1 VIADD R21, R21, 0x380 ;  /* 0x0000038015159836 */ /* 0x000fc80000000000 */
[----:B------:R-:W-:-:S05]  /*03d0*/  @!P1 IMAD.WIDE.U32 R4, R21, 0x8, R4 ;  /* 0x0000000815049825 */ /* 0x000fca00078e0004 */
[----:B------:R0:W5:Y:S02]  /*03e0*/  @!P1 LDG.E.64 R18, desc[UR4][R4.64] ;  /* 0x0000000404129981 */ /* 0x000164000c1e1b00 */
.L_x_198:
[----:B------:R-:W-:Y:S05]  /*03f0*/  BSYNC B0 ;  /* 0x0000000000007941 */ /* 0x000fea0003800000 */
.L_x_197:
[C---:B------:R-:W-:Y:S01]  /*0400*/  VIADD R0, R28.reuse, 0x80 ;  /* 0x000000801c007836 */ /* 0x040fe20000000000 */
[C---:B0-----:R-:W-:Y:S01]  /*0410*/  IADD3 R4, R28.reuse, 0x100, RZ ;  /* 0x000001001c047810 */ /* 0x041fe20007ffe0ff */
[----:B------:R-:W-:Y:S01]  /*0420*/  VIADD R20, R28, 0x180 ;  /* 0x000001801c147836 */ /* 0x000fe20000000000 */
[----:B------:R-:W-:Y:S01]  /*0430*/  BSSY B0, `(.L_x_199) ;  /* 0x0000016000007945 */ /* 0x000fe20003800000 */
[----:B------:R-:W-:Y:S01]  /*0440*/  IMAD.MOV.U32 R24, RZ, RZ, RZ ;  /* 0x000000ffff187224 */ /* 0x000fe200078e00ff */
[-C--:B------:R-:W-:Y:S01]  /*0450*/  ISETP.GE.AND P4, PT, R0, R31.reuse, PT ;  /* 0x0000001f0000720c */ /* 0x080fe20003f86270 */
[----:B------:R-:W-:Y:S01]  /*0460*/  IMAD.MOV.U32 R23, RZ, RZ, RZ ;  /* 0x000000ffff177224 */ /* 0x000fe200078e00ff */
[-C--:B------:R-:W-:Y:S02]  /*0470*/  ISETP.GE.AND P3, PT, R4, R31.reuse, PT ;  /* 0x0000001f0400720c */ /* 0x080fe40003f66270 */
[----:B------:R-:W-:Y:S02]  /*0480*/  ISETP.GE.AND P1, PT, R20, R31, PT ;  /* 0x0000001f1400720c */ /* 0x000fe40003f26270 */
[----:B------:R-:W-:-:S02]  /*0490*/  P2R R30, PR, RZ, 0x10 ;  /* 0x00000010ff1e7803 */ /* 0x000fc40000000000 */
[----:B------:R-:W-:Y:S01]  /*04a0*/  P2R R25, PR, RZ, 0x8 ;  /* 0x00000008ff197803 */ /* 0x000fe20000000000 */
[----:B------:R-:W-:Y:S08]  /*04b0*/  @P0 BRA `(.L_x_200) ;  /* 0x0000000000340947 */ /* 0x000ff00003800000 */
[----:B-----5:R-:W-:-:S13]  /*04c0*/  LOP3.LUT P2, R0, R3, 0x7ff00000, RZ, 0xc0, !PT ;  /* 0x7ff0000003007812 */ /* 0x020fda000784c0ff */
[----:B------:R-:W-:-:S10]  /*04d0*/  @!P2 DMUL R2, R2, 1.80143985094819840000e+16 ;  /* 0x435000000202a828 */ /* 0x000fd40000000000 */
[----:B------:R-:W-:-:S05]  /*04e0*/  @!P2 LOP3.LUT R4, R3, 0x7ff00000, RZ, 0xc0, !PT ;  /* 0x7ff000000304a812 */ /* 0x000fca00078ec0ff */
[----:B------:R-:W-:-:S05]  /*04f0*/  @!P2 VIADD R0, R4, 0xfca00000 ;  /* 0xfca000000400a836 */ /* 0x000fca0000000000 */
[----:B------:R-:W-:-:S13]  /*0500*/  ISETP.GT.AND P2, PT, R0, 0x7fefffff, PT ;  /* 0x7fefffff0000780c */ /* 0x000fda0003f44270 */
[----:B------:R-:W-:-:S14]  /*0510*/  DSETP.EQ.OR P2, PT, R2, RZ, P2 ;  /* 0x000000ff0200722a */ /* 0x000fdc0001742400 */
[----:B------:R-:W-:Y:S01]  /*0520*/  @!P2 LOP3.LUT R16, R3, 0x800fffff, RZ, 0xc0, !PT ;  /* 0x800fffff0310a812 */ /* 0x000fe200078ec0ff */
[----:B------:R-:W-:-:S03]  /*0530*/  @!P2 VIADD R0, R0, 0xc0200000 ;  /* 0xc02000000000a836 */ /* 0x000fc60000000000 */
[----:B------:R-:W-:Y:S01]  /*0540*/  @!P2 LOP3.LUT R17, R16, 0x3fe00000, RZ, 0xfc, !PT ;  /* 0x3fe000001011a812 */ /* 0x000fe200078efcff */
[----:B------:R-:W-:Y:S01]  /*0550*/  @!P2 IMAD.MOV.U32 R16, RZ, RZ, R2 ;  /* 0x000000ffff10a224 */ /* 0x000fe200078e0002 */
[----:B------:R-:W-:Y:S01]  /*0560*/  @P2 DADD R16, R2, R2 ;  /* 0x0000000002102229 */ /* 0x000fe20000000002 */
[----:B------:R-:W-:Y:S01]  /*0570*/  @!P2 SHF.R.S32.HI R23, RZ, 0x14, R0 ;  /* 0x00000014ff17a819 */ /* 0x000fe20000011400 */
[----:B------:R-:W-:-:S09]  /*0580*/  @P2 IMAD.MOV.U32 R23, RZ, RZ, RZ ;  /* 0x000000ffff172224 */ /* 0x000fd200078e00ff */
.L_x_200:
[----:B------:R-:W-:Y:S05]  /*0590*/  BSYNC B0 ;  /* 0x0000000000007941 */ /* 0x000fea0003800000 */
.L_x_199:
[----:B------:R-:W-:Y:S01]  /*05a0*/  BSSY B0, `(.L_x_201) ;  /* 0x0000010000007945 */ /* 0x000fe20003800000 */
[----:B-----5:R-:W-:Y:S02]  /*05b0*/  CS2R R2, SRZ ;  /* 0x0000000000027805 */ /* 0x020fe4000001ff00 */
        /* <DEDUP_REMOVED lines=13> */
[----:B------:R-:W-:-:S10]  /*0690*/  @!P2 SHF.R.S32.HI R24, RZ, 0x14, R0 ;  /* 0x00000014ff18a819 */ /* 0x000fd40000011400 */
.L_x_202:
[----:B------:R-:W-:Y:S05]  /*06a0*/  BSYNC B0 ;  /* 0x0000000000007941 */ /* 0x000fea0003800000 */
.L_x_201:
[----:B------:R-:W-:Y:S01]  /*06b0*/  BSSY B0, `(.L_x_203) ;  /* 0x0000011000007945 */ /* 0x000fe20003800000 */
[----:B------:R-:W-:Y:S02]  /*06c0*/  IMAD.MOV.U32 R22, RZ, RZ, RZ ;  /* 0x000000ffff167224 */ /* 0x000fe400078e00ff */
[----:B------:R-:W-:Y:S01]  /*06d0*/  IMAD.MOV.U32 R21, RZ, RZ, RZ ;  /* 0x000000ffff157224 */ /* 0x000fe200078e00ff */
        /* <DEDUP_REMOVED lines=14> */
.L_x_204:
[----:B------:R-:W-:Y:S05]  /*07c0*/  BSYNC B0 ;  /* 0x0000000000007941 */ /* 0x000fea0003800000 */
.L_x_203:
        /* <DEDUP_REMOVED lines=16> */
.L_x_206:
[----:B------:R-:W-:Y:S05]  /*08d0*/  BSYNC B0 ;  /* 0x0000000000007941 */ /* 0x000fea0003800000 */
.L_x_205:
[----:B------:R-:W-:Y:S01]  /*08e0*/  VIADD R0, R28, 0x200 ;  /* 0x000002001c007836 */ /* 0x000fe20000000000 */
[----:B------:R-:W-:Y:S01]  /*08f0*/  BSSY B0, `(.L_x_207) ;  /* 0x0000012000007945 */ /* 0x000fe20003800000 */
[----:B------:R-:W-:-:S03]  /*0900*/  IMAD.MOV.U32 R20, RZ, RZ, RZ ;  /* 0x000000ffff147224 */ /* 0x000fc600078e00ff */
[----:B------:R-:W-:Y:S01]  /*0910*/  ISETP.GE.AND P2, PT, R0, R31, PT ;  /* 0x0000001f0000720c */ /* 0x000fe20003f46270 */
[----:B------:R-:W-:-:S12]  /*0920*/  IMAD.MOV.U32 R0, RZ, RZ, RZ ;  /* 0x000000ffff007224 */ /* 0x000fd800078e00ff */
[----:B------:R-:W-:Y:S05]  /*0930*/  @P2 BRA `(.L_x_208) ;  /* 0x0000000000342947 */ /* 0x000fea0003800000 */
        /* <DEDUP_REMOVED lines=8> */
[----:B------:R-:W-:Y:S01]  /*09c0*/  @!P3 LOP3.LUT R7, R6, 0x3fe00000, RZ, 0xfc, !PT ;  /* 0x3fe000000607b812 */ /* 0x000fe200078efcff */
[----:B------:R-:W-:Y:S01]  /*09d0*/  @!P3 IMAD.MOV.U32 R6, RZ, RZ, R10 ;  /* 0x000000ffff06b224 */ /* 0x000fe200078e000a */
[----:B------:R-:W-:Y:S01]  /*09e0*/  @P3 DADD R6, R10, R10 ;  /* 0x000000000a063229 */ /* 0x000fe2000000000a */
[----:B------:R-:W-:Y:S01]  /*09f0*/  @!P3 SHF.R.S32.HI R0, RZ, 0x14, R0 ;  /* 0x00000014ff00b819 */ /* 0x000fe20000011400 */
[----:B------:R-:W-:-:S09]  /*0a00*/  @P3 IMAD.MOV.U32 R0, RZ, RZ, RZ ;  /* 0x000000ffff003224 */ /* 0x000fd200078e00ff */
.L_x_208:
[----:B------:R-:W-:Y:S05]  /*0a10*/  BSYNC B0 ;  /* 0x0000000000007941 */ /* 0x000fea0003800000 */
.L_x_207:
[----:B------:R-:W-:Y:S01]  /*0a20*/  VIADD R10, R28, 0x280 ;  /* 0x000002801c0a7836 */ /* 0x000fe20000000000 */
[----:B------:R-:W-:Y:S01]  /*0a30*/  BSSY B0, `(.L_x_209) ;  /* 0x0000011000007945 */ /* 0x000fe20003800000 */
[----:B------:R-:W-:-:S03]  /*0a40*/  CS2R R12, SRZ ;  /* 0x00000000000c7805 */ /* 0x000fc6000001ff00 */
[----:B------:R-:W-:Y:S02]  /*0a50*/  ISETP.GE.AND P3, PT, R10, R31, PT ;  /* 0x0000001f0a00720c */ /* 0x000fe40003f66270 */
[----:B------:R-:W-:-:S11]  /*0a60*/  CS2R R10, SRZ ;  /* 0x00000000000a7805 */ /* 0x000fd6000001ff00 */
[----:B------:R-:W-:Y:S05]  /*0a70*/  @P3 BRA `(.L_x_210) ;  /* 0x0000000000303947 */ /* 0x000fea0003800000 */
[----:B------:R-:W-:-:S13]  /*0a80*/  LOP3.LUT P4, R12, R27, 0x7ff00000, RZ, 0xc0, !PT ;  /* 0x7ff000001b0c7812 */ /* 0x000fda000788c0ff */
[----:B------:R-:W-:-:S10]  /*0a90*/  @!P4 DMUL R26, R26, 1.80143985094819840000e+16 ;  /* 0x435000001a1ac828 */ /* 0x000fd40000000000 */
[----:B------:R-:W-:-:S05]  /*0aa0*/  @!P4 LOP3.LUT R13, R27, 0x7ff00000, RZ, 0xc0, !PT ;  /* 0x7ff000001b0dc812 */ /* 0x000fca00078ec0ff */
[----:B------:R-:W-:-:S05]  /*0ab0*/  @!P4 VIADD R12, R13, 0xfca00000 ;  /* 0xfca000000d0cc836 */ /* 0x000fca0000000000 */
[----:B------:R-:W-:-:S13]  /*0ac0*/  ISETP.GT.AND P4, PT, R12, 0x7fefffff, PT ;  /* 0x7fefffff0c00780c */ /* 0x000fda0003f84270 */
[----:B------:R-:W-:-:S14]  /*0ad0*/  DSETP.EQ.OR P4, PT, R26, RZ, P4 ;  /* 0x000000ff1a00722a */ /* 0x000fdc0002782400 */
[----:B------:R-:W-:-:S05]  /*0ae0*/  @!P4 VIADD R12, R12, 0xc0200000 ;  /* 0xc02000000c0cc836 */ /* 0x000fca0000000000 */
[----:B------:R-:W-:Y:S02]  /*0af0*/  @!P4 SHF.R.S32.HI R20, RZ, 0x14, R12 ;  /* 0x00000014ff14c819 */ /* 0x000fe4000001140c */
[----:B------:R-:W-:-:S04]  /*0b00*/  @!P4 LOP3.LUT R12, R27, 0x800fffff, RZ, 0xc0, !PT ;  /* 0x800fffff1b0cc812 */ /* 0x000fc800078ec0ff */
[----:B------:R-:W-:Y:S01]  /*0b10*/  @!P4 LOP3.LUT R13, R12, 0x3fe00000, RZ, 0xfc, !PT ;  /* 0x3fe000000c0dc812 */ /* 0x000fe200078efcff */
[----:B------:R-:W-:Y:S01]  /*0b20*/  @!P4 IMAD.MOV.U32 R12, RZ, RZ, R26 ;  /* 0x000000ffff0cc224 */ /* 0x000fe200078e001a */
[----:B------:R-:W-:-:S11]  /*0b30*/  @P4 DADD R12, R26, R26 ;  /* 0x000000001a0c4229 */ /* 0x000fd6000000001a */
.L_x_210:
[----:B------:R-:W-:Y:S05]  /*0b40*/  BSYNC B0 ;  /* 0x0000000000007941 */ /* 0x000fea0003800000 */
.L_x_209:
[----:B------:R-:W-:Y:S01]  /*0b50*/  VIADD R26, R28, 0x300 ;  /* 0x000003001c1a7836 */ /* 0x000fe20000000000 */
[----:B------:R-:W-:Y:S01]  /*0b60*/  BSSY B0, `(.L_x_211) ;  /* 0x0000011000007945 */ /* 0x000fe20003800000 */
[----:B------:R-:W-:-:S03]  /*0b70*/  CS2R R32, SRZ ;  /* 0x0000000000207805 */ /* 0x000fc6000001ff00 */
[----:B------:R-:W-:-:S13]  /*0b80*/  ISETP.GE.AND P4, PT, R26, R31, PT ;  /* 0x0000001f1a00720c */ /* 0x000fda0003f86270 */
[----:B------:R-:W-:Y:S05]  /*0b90*/  @P4 BRA `(.L_x_212) ;  /* 0x0000000000344947 */ /* 0x000fea0003800000 */
        /* <DEDUP_REMOVED lines=13> */
.L_x_212:
[----:B------:R-:W-:Y:S05]  /*0c70*/  BSYNC B0 ;  /* 0x0000000000007941 */ /* 0x000fea0003800000 */
.L_x_211:
[----:B------:R-:W-:Y:S01]  /*0c80*/  VIADD R14, R28, 0x380 ;  /* 0x000003801c0e7836 */ /* 0x000fe20000000000 */
[----:B------:R-:W-:Y:S04]  /*0c90*/  BSSY B0, `(.L_x_213) ;  /* 0x0000010000007945 */ /* 0x000fe80003800000 */
[----:B------:R-:W-:Y:S02]  /*0ca0*/  ISETP.GE.AND P5, PT, R14, R31, PT ;  /* 0x0000001f0e00720c */ /* 0x000fe40003fa6270 */
        /* <DEDUP_REMOVED lines=14> */
.L_x_214:
[----:B------:R-:W-:Y:S05]  /*0d90*/  BSYNC B0 ;  /* 0x0000000000007941 */ /* 0x000fea0003800000 */
.L_x_213:
[----:B------:R-:W-:Y:S05]  /*0da0*/  @P0 EXIT ;  /* 0x000000000000094d */ /* 0x000fea0003800000 */
[----:B------:R-:W0:Y:S01]  /*0db0*/  LDC.64 R18, c[0x0][0x220] ;  /* 0x00008800ff127b82 */ /* 0x000e220000000a00 */
[----:B------:R-:W-:Y:S01]  /*0dc0*/  ISETP.NE.AND P6, PT, R30, RZ, PT ;  /* 0x000000ff1e00720c */ /* 0x000fe20003fc5270 */
[----:B------:R-:W-:-:S06]  /*0dd0*/  IMAD R35, R29, 0x400, R28 ;  /* 0x000004001d237824 */ /* 0x000fcc00078e021c */
[----:B------:R-:W1:Y:S01]  /*0de0*/  LDC.64 R26, c[0x0][0x228] ;  /* 0x00008a00ff1a7b82 */ /* 0x000e620000000a00 */
[----:B0-----:R-:W-:-:S05]  /*0df0*/  IMAD.WIDE.U32 R28, R35, 0x8, R18 ;  /* 0x00000008231c7825 */ /* 0x001fca00078e0012 */
[----:B------:R0:W-:Y:S01]  /*0e00*/  STG.E.64 desc[UR4][R28.64], R16 ;  /* 0x000000101c007986 */ /* 0x0001e2000c101b04 */
[----:B-1----:R-:W-:-:S05]  /*0e10*/  IMAD.WIDE.U32 R30, R35, 0x4, R26 ;  /* 0x00000004231e7825 */ /* 0x002fca00078e001a */
[----:B------:R0:W-:Y:S01]  /*0e20*/  STG.E desc[UR4][R30.64], R23 ;  /* 0x000000171e007986 */ /* 0x0001e2000c101904 */
[----:B------:R-:W-:Y:S05]  /*0e30*/  @P6 EXIT ;  /* 0x000000000000694d */ /* 0x000fea0003800000 */
[----:B------:R-:W-:Y:S01]  /*0e40*/  ISETP.NE.AND P6, PT, R25, RZ, PT ;  /* 0x000000ff1900720c */ /* 0x000fe20003fc5270 */
[----:B0-----:R-:W-:-:S04]  /*0e50*/  VIADD R29, R35, 0x80 ;  /* 0x00000080231d7836 */ /* 0x001fc80000000000 */
[----:B------:R-:W-:-:S04]  /*0e60*/  IMAD.WIDE.U32 R16, R29, 0x8, R18 ;  /* 0x000000081d107825 */ /* 0x000fc800078e0012 */
[----:B------:R-:W-:Y:S01]  /*0e70*/  IMAD.WIDE.U32 R28, R29, 0x4, R26 ;  /* 0x000000041d1c7825 */ /* 0x000fe200078e001a */
[----:B------:R0:W-:Y:S04]  /*0e80*/  STG.E.64 desc[UR4][R16.64], R4 ;  /* 0x0000000410007986 */ /* 0x0001e8000c101b04 */
[----:B------:R0:W-:Y:S01]  /*0e90*/  STG.E desc[UR4][R28.64], R24 ;  /* 0x000000181c007986 */ /* 0x0001e2000c101904 */
[----:B------:R-:W-:Y:S05]  /*0ea0*/  @P6 EXIT ;  /* 0x000000000000694d */ /* 0x000fea0003800000 */
        /* <DEDUP_REMOVED lines=30> */
[----:B------:R-:W-:-:S04]  /*1090*/  VIADD R35, R35, 0x380 ;  /* 0x0000038023237836 */ /* 0x000fc80000000000 */
[----:B------:R-:W-:-:S04]  /*10a0*/  IMAD.WIDE.U32 R18, R35, 0x8, R18 ;  /* 0x0000000823127825 */ /* 0x000fc800078e0012 */
[----:B------:R-:W-:Y:S01]  /*10b0*/  IMAD.WIDE.U32 R26, R35, 0x4, R26 ;  /* 0x00000004231a7825 */ /* 0x000fe200078e001a */
[----:B------:R-:W-:Y:S04]  /*10c0*/  STG.E.64 desc[UR4][R18.64], R14 ;  /* 0x0000000e12007986 */ /* 0x000fe8000c101b04 */
[----:B------:R-:W-:Y:S01]  /*10d0*/  STG.E desc[UR4][R26.64], R32 ;  /* 0x000000201a007986 */ /* 0x000fe2000c101904 */
[----:B------:R-:W-:Y:S05]  /*10e0*/  EXIT ;  /* 0x000000000000794d */ /* 0x000fea0003800000 */
.L_x_215:
        /* <DEDUP_REMOVED lines=9> */
.L_x_36094:


//--------------------- .text._ZN2at6native18elementwise_kernelILi128ELi4EZNS0_15gpu_kernel_implIZZZNS0_22nan_to_num_kernel_cudaERNS_18TensorIteratorBaseESt8optionalIdES6_S6_ENKUlvE0_clEvENKUlvE2_clEvEUlN3c108BFloat16EE_EEvS4_RKT_EUliE_EEviT1_ --------------------------
	.section	.text._ZN2at6native18elementwise_kernelILi128ELi4EZNS0_15gpu_kernel_implIZZZNS0_22nan_to_num_kernel_cudaERNS_18TensorIteratorBaseESt8optionalIdES6_S6_ENKUlvE0_clEvENKUlvE2_clEvEUlN3c108BFloat16EE_EEvS4_RKT_EUliE_EEviT1_,"ax",@progbits
	.align	128
        .global         _ZN2at6native18elementwise_kernelILi128ELi4EZNS0_15gpu_kernel_implIZZZNS0_22nan_to_num_kernel_cudaERNS_18TensorIteratorBaseESt8optionalIdES6_S6_ENKUlvE0_clEvENKUlvE2_clEvEUlN3c108BFloat16EE_EEvS4_RKT_EUliE_EEviT1_
        .type           _ZN2at6native18elementwise_kernelILi128ELi4EZNS0_15gpu_kernel_implIZZZNS0_22nan_to_num_kernel_cudaERNS_18TensorIteratorBaseESt8optionalIdES6_S6_ENKUlvE0_clEvENKUlvE2_clEvEUlN3c108BFloat16EE_EEvS4_RKT_EUliE_EEviT1_,@function
        .size           _ZN2at6native18elementwise_kernelILi128ELi4EZNS0_15gpu_kernel_implIZZZNS0_22nan_to_num_kernel_cudaERNS_18TensorIteratorBaseESt8optionalIdES6_S6_ENKUlvE0_clEvENKUlvE2_clEvEUlN3c108BFloat16EE_EEvS4_RKT_EUliE_EEviT1_,(.L_x_36116 - _ZN2at6native18elementwise_kernelILi128ELi4EZNS0_15gpu_kernel_implIZZZNS0_22nan_to_num_kernel_cudaERNS_18TensorIteratorBaseESt8optionalIdES6_S6_ENKUlvE0_clEvENKUlvE2_clEvEUlN3c108BFloat16EE_EEvS4_RKT_EUliE_EEviT1_)
        .other          _ZN2at6native18elementwise_kernelILi128ELi4EZNS0_15gpu_kernel_implIZZZNS0_22nan_to_num_kernel_cudaERNS_18TensorIteratorBaseESt8optionalIdES6_S6_ENKUlvE0_clEvENKUlvE2_clEvEUlN3c108BFloat16EE_EEvS4_RKT_EUliE_EEviT1_,@"STO_CUDA_ENTRY STV_DEFAULT"
_ZN2at6native18elementwise_kernelILi128ELi4EZNS0_15gpu_kernel_implIZZZNS0_22nan_to_num_kernel_cudaERNS_18TensorIteratorBaseESt8optionalIdES6_S6_ENKUlvE0_clEvENKUlvE2_clEvEUlN3c108BFloat16EE_EEvS4_RKT_EUliE_EEviT1_:
.text._ZN2at6native18elementwise_kernelILi128ELi4EZNS0_15gpu_kernel_implIZZZNS0_22nan_to_num_kernel_cudaERNS_18TensorIteratorBaseESt8optionalIdES6_S6_ENKUlvE0_clEvENKUlvE2_clEvEUlN3c108BFloat16EE_EEvS4_RKT_EUliE_EEviT1_:
[----:B------:R-:W0:Y:S01]  /*0000*/  LDC R1, c[0x0][0x28] ;  /* 0x00000a00ff017b82 */ /* 0x000e220000000800 */
[----:B------:R-:W1:Y:S01]  /*0010*/  S2R R23, SR_CTAID.X ;  /* 0x0000000000177919 */ /* 0x000e620000002500 */
[----:B------:R-:W-:Y:S01]  /*0020*/  ULDC UR4, c[0x0][0x210] ;  /* 0x0000840000047ab9 */ /* 0x000fe20000000800 */
[----:B------:R-:W-:Y:S01]  /*0030*/  ULDC.64 UR36, c[0x0][0x208] ;  /* 0x0000820000247ab9 */ /* 0x000fe20000000a00 */
[----:B------:R-:W-:Y:S01]  /*0040*/  BSSY B6, `(.L_x_216) ;  /* 0x000033b000067945 */ /* 0x000fe20003800000 */
[----:B------:R-:W1:Y:S02]  /*0050*/  S2R R18, SR_TID.X ;  /* 0x0000000000127919 */ /* 0x000e640000002100 */
[----:B-1----:R-:W-:-:S05]  /*0060*/  IMAD R19, R23, 0x200, R18 ;  /* 0x0000020017137824 */ /* 0x002fca00078e0212 */
[----:B------:R-:W-:-:S13]  /*0070*/  ISETP.GE.AND P0, PT, R19, UR4, PT ;  /* 0x0000000413007c0c */ /* 0x000fda000bf06270 */
[----:B0-----:R-:W-:Y:S05]  /*0080*/  @P0 BRA `(.L_x_217) ;  /* 0x0000003000d80947 */ /* 0x001fea0003800000 */
[----:B------:R-:W0:Y:S01]  /*0090*/  LDC R6, c[0x0][0x218] ;  /* 0x00008600ff067b82 */ /* 0x000e220000000800 */
[----:B------:R-:W-:Y:S02]  /*00a0*/  IMAD.MOV.U32 R0, RZ, RZ, RZ ;  /* 0x000000ffff007224 */ /* 0x000fe400078e00ff */
[----:B------:R-:W-:Y:S01]  /*00b0*/  IMAD.MOV.U32 R16, RZ, RZ, RZ ;  /* 0x000000ffff107224 */ /* 0x000fe200078e00ff */
[----:B0-----:R-:W-:-:S13]  /*00c0*/  ISETP.NE.AND P0, PT, R6, RZ, PT ;  /* 0x000000ff0600720c */ /* 0x001fda0003f05270 */
[----:B------:R-:W-:Y:S05]  /*00d0*/  @!P0 BRA `(.L_x_218) ;  /* 0x0000001000ac8947 */ /* 0x000fea0003800000 */
[----:B------:R-:W-:Y:S01]  /*00e0*/  IMAD.MOV.U32 R2, RZ, RZ, RZ ;  /* 0x000000ffff027224 */ /* 0x000fe200078e00ff */
[----:B------:R-:W-:Y:S01]  /*00f0*/  ULDC.64 UR4, c[0x0][0x220] ;  /* 0x0000880000047ab9 */ /* 0x000fe20000000a00 */
[----:B------:R-:W-:Y:S01]  /*0100*/  IMAD.MOV.U32 R3, RZ, RZ, R19 ;  /* 0x000000ffff037224 */ /* 0x000fe200078e0013 */
[----:B------:R-:W-:Y:S01]  /*0110*/  ISETP.NE.AND P0, PT, R6, 0x1, PT ;  /* 0x000000010600780c */ /* 0x000fe20003f05270 */
[----:B------:R-:W-:Y:S01]  /*0120*/  IMAD.HI.U32 R2, R19, UR4, R2 ;  /* 0x0000000413027c27 */ /* 0x000fe2000f8e0002 */
[----:B------:R-:W-:-:S04]  /*0130*/  ULDC UR4, c[0x0][0x21c] ;  /* 0x0000870000047ab9 */ /* 0x000fc80000000800 */
[----:B------:R-:W-:-:S05]  /*0140*/  SHF.R.U32.HI R3, RZ, UR5, R2 ;  /* 0x00000005ff037c19 */ /* 0x000fca0008011602 */
[----:B------:R-:W-:-:S04]  /*0150*/  IMAD.MOV R0, RZ, RZ, -R3 ;  /* 0x000000ffff007224 */ /* 0x000fc800078e0a03 */
[----:B------:R-:W-:Y:S01]  /*0160*/  IMAD R0, R0, UR4, R19 ;  /* 0x0000000400007c24 */ /* 0x000fe2000f8e0213 */
[----:B------:R-:W-:-:S03]  /*0170*/  ULDC.64 UR4, c[0x0][0x348] ;  /* 0x0000d20000047ab9 */ /* 0x000fc60000000a00 */
[C---:B------:R-:W-:Y:S02]  /*0180*/  IMAD R16, R0.reuse, UR4, RZ ;  /* 0x0000000400107c24 */ /* 0x040fe4000f8e02ff */
        /* <DEDUP_REMOVED lines=8> */
[----:B------:R-:W-:-:S04]  /*0210*/  ULDC.64 UR4, c[0x0][0x350] ;  /* 0x0000d40000047ab9 */ /* 0x000fc80000000a00 */
[----:B------:R-:W-:-:S04]  /*0220*/  IMAD.MOV R2, RZ, RZ, -R5 ;  /* 0x000000ffff027224 */ /* 0x000fc800078e0a05 */
        /* <DEDUP_REMOVED lines=9> */
[----:B------:R-:W-:-:S05]  /*02c0*/  SHF.R.U32.HI R3, RZ, UR5, R2 ;  /* 0x00000005ff037c19 */ /* 0x000fca0008011602 */
[----:B------:R-:W-:-:S04]  /*02d0*/  IMAD.MOV R4, RZ, RZ, -R3 ;  /* 0x000000ffff047224 */ /* 0x000fc800078e0a03 */
[----:B------:R-:W-:Y:S01]  /*02e0*/  IMAD R5, R4, UR4, R5 ;  /* 0x0000000404057c24 */ /* 0x000fe2000f8e0205 */
[----:B------:R-:W-:-:S03]  /*02f0*/  ULDC.64 UR4, c[0x0][0x358] ;  /* 0x0000d60000047ab9 */ /* 0x000fc60000000a00 */
[C---:B------:R-:W-:Y:S02]  /*0300*/  IMAD R16, R5.reuse, UR4, R16 ;  /* 0x0000000405107c24 */ /* 0x040fe4000f8e0210 */
        /* <DEDUP_REMOVED lines=255> */
[----:B------:R-:W-:-:S03]  /*1300*/  ULDC.64 UR4, c[0x0][0x340] ;  /* 0x0000d00000047ab9 */ /* 0x000fc60000000a00 */
[----:B------:R-:W-:Y:S01]  /*1310*/  IMAD.HI.U32 R2, R5, UR4, R4 ;  /* 0x0000000405027c27 */ /* 0x000fe2000f8e0004 */
[----:B------:R-:W-:-:S04]  /*1320*/  ULDC UR4, c[0x0][0x33c] ;  /* 0x0000cf0000047ab9 */ /* 0x000fc80000000800 */
[----:B------:R-:W-:-:S05]  /*1330*/  SHF.R.U32.HI R2, RZ, UR5, R2 ;  /* 0x00000005ff027c19 */ /* 0x000fca0008011602 */
[----:B------:R-:W-:-:S04]  /*1340*/  IMAD.MOV R3, RZ, RZ, -R2 ;  /* 0x000000ffff037224 */ /* 0x000fc800078e0a02 */
[----:B------:R-:W-:Y:S01]  /*1350*/  IMAD R5, R3, UR4, R5 ;  /* 0x0000000403057c24 */ /* 0x000fe2000f8e0205 */
[----:B------:R-:W-:-:S03]  /*1360*/  ULDC.64 UR4, c[0x0][0x408] ;  /* 0x0001020000047ab9 */ /* 0x000fc60000000a00 */
[C---:B------:R-:W-:Y:S02]  /*1370*/  IMAD R16, R5.reuse, UR4, R16 ;  /* 0x0000000405107c24 */ /* 0x040fe4000f8e0210 */
[----:B------:R-:W-:-:S07]  /*1380*/  IMAD R0, R5, UR5, R0 ;  /* 0x0000000505007c24 */ /* 0x000fce000f8e0200 */
.L_x_218:
[----:B------:R-:W0:Y:S01]  /*1390*/  LDC.U8 R5, c[0x0][0x431] ;  /* 0x00010c40ff057b82 */ /* 0x000e220000000000 */
[----:B------:R-:W-:Y:S01]  /*13a0*/  ULDC.64 UR4, c[0x0][0x410] ;  /* 0x0001040000047ab9 */ /* 0x000fe20000000a00 */
[----:B------:R-:W-:Y:S01]  /*13b0*/  ULDC.64 UR6, c[0x0][0x418] ;  /* 0x0001060000067ab9 */ /* 0x000fe20000000a00 */
[----:B------:R-:W-:Y:S02]  /*13c0*/  IADD3 R16, P1, R16, UR4, RZ ;  /* 0x0000000410107c10 */ /* 0x000fe4000ff3e0ff */
[----:B------:R-:W-:-:S03]  /*13d0*/  IADD3 R2, P2, R0, UR6, RZ ;  /* 0x0000000600027c10 */ /* 0x000fc6000ff5e0ff */
[----:B------:R-:W-:Y:S02]  /*13e0*/  IMAD.X R17, RZ, RZ, UR5, P1 ;  /* 0x00000005ff117e24 */ /* 0x000fe400088e06ff */
[----:B------:R-:W-:Y:S01]  /*13f0*/  IMAD.X R3, RZ, RZ, UR7, P2 ;  /* 0x00000007ff037e24 */ /* 0x000fe200090e06ff */
[----:B0-----:R-:W-:-:S04]  /*1400*/  PRMT R4, R5, 0x9910, RZ ;  /* 0x0000991005047816 */ /* 0x001fc800000000ff */
[----:B------:R-:W-:-:S13]  /*1410*/  ISETP.GT.AND P0, PT, R4, 0x9, PT ;  /* 0x000000090400780c */ /* 0x000fda0003f04270 */
[----:B------:R-:W-:Y:S05]  /*1420*/  @P0 BRA `(.L_x_219) ;  /* 0x0000000400100947 */ /* 0x000fea0003800000 */
[----:B------:R-:W-:-:S13]  /*1430*/  ISETP.GT.AND P0, PT, R4, 0x4, PT ;  /* 0x000000040400780c */ /* 0x000fda0003f04270 */
[----:B------:R-:W-:Y:S05]  /*1440*/  @P0 BRA `(.L_x_220) ;  /* 0x0000000000800947 */ /* 0x000fea0003800000 */
[----:B------:R-:W-:-:S13]  /*1450*/  ISETP.GT.AND P0, PT, R4, 0x1, PT ;  /* 0x000000010400780c */ /* 0x000fda0003f04270 */
[----:B------:R-:W-:Y:S05]  /*1460*/  @P0 BRA `(.L_x_221) ;  /* 0x0000000000300947 */ /* 0x000fea0003800000 */
[----:B------:R-:W-:-:S13]  /*1470*/  ISETP.NE.AND P0, PT, R5, RZ, PT ;  /* 0x000000ff0500720c */ /* 0x000fda0003f05270 */
[----:B------:R-:W-:Y:S05]  /*1480*/  @!P0 BRA `(.L_x_222) ;  /* 0x0000000000188947 */ /* 0x000fea0003800000 */
[----:B------:R-:W-:-:S13]  /*1490*/  ISETP.NE.AND P0, PT, R4, 0x1, PT ;  /* 0x000000010400780c */ /* 0x000fda0003f05270 */
[----:B------:R-:W-:Y:S05]  /*14a0*/  @P0 BRA `(.L_x_223) ;  /* 0x0000000c004c0947 */ /* 0x000fea0003800000 */
[----:B------:R-:W2:Y:S02]  /*14b0*/  LDG.E.S8 R2, desc[UR36][R2.64] ;  /* 0x0000002402027981 */ /* 0x000ea4000c1e1300 */
[----:B--2---:R-:W0:Y:S02]  /*14c0*/  I2F.S16 R0, R2 ;  /* 0x0000000200007306 */ /* 0x004e240000101400 */
[----:B0-----:R-:W-:Y:S01]  /*14d0*/  F2FP.BF16.F32.PACK_AB R0, RZ, R0 ;  /* 0x00000000ff00723e */ /* 0x001fe200000010ff */
[----:B------:R-:W-:Y:S06]  /*14e0*/  BRA `(.L_x_224) ;  /* 0x0000000c00a07947 */ /* 0x000fec0003800000 */
.L_x_222:
[----:B------:R-:W2:Y:S02]  /*14f0*/  LDG.E.U8 R2, desc[UR36][R2.64] ;  /* 0x0000002402027981 */ /* 0x000ea4000c1e1100 */
[----:B--2---:R-:W-:-:S04]  /*1500*/  I2FP.F32.U32 R0, R2 ;  /* 0x0000000200007245 */ /* 0x004fc80000201000 */
[----:B------:R-:W-:Y:S01]  /*1510*/  F2FP.BF16.F32.PACK_AB R0, RZ, R0 ;  /* 0x00000000ff00723e */ /* 0x000fe200000010ff */
[----:B------:R-:W-:Y:S06]  /*1520*/  BRA `(.L_x_224) ;  /* 0x0000000c00907947 */ /* 0x000fec0003800000 */
.L_x_221:
[----:B------:R-:W-:-:S13]  /*1530*/  ISETP.NE.AND P0, PT, R4, 0x2, PT ;  /* 0x000000020400780c */ /* 0x000fda0003f05270 */
[----:B------:R-:W-:Y:S05]  /*1540*/  @!P0 BRA `(.L_x_225) ;  /* 0x0000000000308947 */ /* 0x000fea0003800000 */
[----:B------:R-:W-:-:S13]  /*1550*/  ISETP.NE.AND P0, PT, R4, 0x3, PT ;  /* 0x000000030400780c */ /* 0x000fda0003f05270 */
[----:B------:R-:W-:Y:S05]  /*1560*/  @!P0 BRA `(.L_x_226) ;  /* 0x0000000000188947 */ /* 0x000fea0003800000 */
[----:B------:R-:W-:-:S13]  /*1570*/  ISETP.NE.AND P0, PT, R4, 0x4, PT ;  /* 0x000000040400780c */ /* 0x000fda0003f05270 */
[----:B------:R-:W-:Y:S05]  /*1580*/  @P0 BRA `(.L_x_223) ;  /* 0x0000000c00140947 */ /* 0x000fea0003800000 */
[----:B------:R-:W2:Y:S02]  /*1590*/  LDG.E.64 R2, desc[UR36][R2.64] ;  /* 0x0000002402027981 */ /* 0x000ea4000c1e1b00 */
[----:B--2---:R-:W0:Y:S02]  /*15a0*/  I2F.S64 R0, R2 ;  /* 0x0000000200007312 */ /* 0x004e240000301400 */
[----:B0-----:R-:W-:Y:S01]  /*15b0*/  F2FP.BF16.F32.PACK_AB R0, RZ, R0 ;  /* 0x00000000ff00723e */ /* 0x001fe200000010ff */
[----:B------:R-:W-:Y:S06]  /*15c0*/  BRA `(.L_x_224) ;  /* 0x0000000c00687947 */ /* 0x000fec0003800000 */
.L_x_226:
[----:B------:R-:W2:Y:S02]  /*15d0*/  LDG.E R2, desc[UR36][R2.64] ;  /* 0x0000002402027981 */ /* 0x000ea4000c1e1900 */
[----:B--2---:R-:W-:-:S04]  /*15e0*/  I2FP.F32.S32 R0, R2 ;  /* 0x0000000200007245 */ /* 0x004fc80000201400 */
[----:B------:R-:W-:Y:S01]  /*15f0*/  F2FP.BF16.F32.PACK_AB R0, RZ, R0 ;  /* 0x00000000ff00723e */ /* 0x000fe200000010ff */
[----:B------:R-:W-:Y:S06]  /*1600*/  BRA `(.L_x_224) ;  /* 0x0000000c00587947 */ /* 0x000fec0003800000 */
.L_x_225:
[----:B------:R-:W2:Y:S02]  /*1610*/  LDG.E.U16 R2, desc[UR36][R2.64] ;  /* 0x0000002402027981 */ /* 0x000ea4000c1e1500 */
[----:B--2---:R-:W0:Y:S02]  /*1620*/  I2F.S16 R0, R2 ;  /* 0x0000000200007306 */ /* 0x004e240000101400 */
[----:B0-----:R-:W-:Y:S01]  /*1630*/  F2FP.BF16.F32.PACK_AB R0, RZ, R0 ;  /* 0x00000000ff00723e */ /* 0x001fe200000010ff */
[----:B------:R-:W-:Y:S06]  /*1640*/  BRA `(.L_x_224) ;  /* 0x0000000c00487947 */ /* 0x000fec0003800000 */
.L_x_220:
[----:B------:R-:W-:-:S13]  /*1650*/  ISETP.GT.AND P0, PT, R4, 0x6, PT ;  /* 0x000000060400780c */ /* 0x000fda0003f04270 */
[----:B------:R-:W-:Y:S05]  /*1660*/  @P0 BRA `(.L_x_227) ;  /* 0x00000000002c0947 */ /* 0x000fea0003800000 */
[----:B------:R-:W-:-:S13]  /*1670*/  ISETP.NE.AND P0, PT, R4, 0x5, PT ;  /* 0x000000050400780c */ /* 0x000fda0003f05270 */
[----:B------:R-:W-:Y:S05]  /*1680*/  @!P0 BRA `(.L_x_228) ;  /* 0x0000000000148947 */ /* 0x000fea0003800000 */
[----:B------:R-:W-:-:S13]  /*1690*/  ISETP.NE.AND P0, PT, R4, 0x6, PT ;  /* 0x000000060400780c */ /* 0x000fda0003f05270 */
[----:B------:R-:W-:Y:S05]  /*16a0*/  @P0 BRA `(.L_x_223) ;  /* 0x0000000800cc0947 */ /* 0x000fea0003800000 */
[----:B------:R-:W2:Y:S02]  /*16b0*/  LDG.E R2, desc[UR36][R2.64] ;  /* 0x0000002402027981 */ /* 0x000ea4000c1e1900 */
[----:B--2---:R-:W-:Y:S01]  /*16c0*/  F2FP.BF16.F32.PACK_AB R0, RZ, R2 ;  /* 0x00000002ff00723e */ /* 0x004fe200000010ff */
[----:B------:R-:W-:Y:S06]  /*16d0*/  BRA `(.L_x_224) ;  /* 0x0000000c00247947 */ /* 0x000fec0003800000 */
.L_x_228:
[----:B------:R-:W2:Y:S02]  /*16e0*/  LDG.E.U16 R0, desc[UR36][R2.64] ;  /* 0x0000002402007981 */ /* 0x000ea4000c1e1500 */
[----:B--2---:R-:W-:-:S05]  /*16f0*/  HADD2.F32 R0, -RZ, R0.H0_H0 ;  /* 0x20000000ff007230 */ /* 0x004fca0000004100 */
[----:B------:R-:W-:Y:S01]  /*1700*/  F2FP.BF16.F32.PACK_AB R0, RZ, R0 ;  /* 0x00000000ff00723e */ /* 0x000fe200000010ff */
[----:B------:R-:W-:Y:S06]  /*1710*/  BRA `(.L_x_224) ;  /* 0x0000000c00147947 */ /* 0x000fec0003800000 */
.L_x_227:
[----:B------:R-:W-:-:S13]  /*1720*/  ISETP.NE.AND P0, PT, R4, 0x7, PT ;  /* 0x000000070400780c */ /* 0x000fda0003f05270 */
[----:B------:R-:W-:Y:S05]  /*1730*/  @!P0 BRA `(.L_x_229) ;  /* 0x00000000002c8947 */ /* 0x000fea0003800000 */
[----:B------:R-:W-:-:S13]  /*1740*/  ISETP.NE.AND P0, PT, R4, 0x8, PT ;  /* 0x000000080400780c */ /* 0x000fda0003f05270 */
[----:B------:R-:W-:Y:S05]  /*1750*/  @!P0 BRA `(.L_x_230) ;  /* 0x0000000000148947 */ /* 0x000fea0003800000 */
[----:B------:R-:W-:-:S13]  /*1760*/  ISETP.NE.AND P0, PT, R4, 0x9, PT ;  /* 0x000000090400780c */ /* 0x000fda0003f05270 */
[----:B------:R-:W-:Y:S05]  /*1770*/  @P0 BRA `(.L_x_223) ;  /* 0x0000000800980947 */ /* 0x000fea0003800000 */
[----:B------:R-:W2:Y:S02]  /*1780*/  LDG.E R2, desc[UR36][R2.64] ;  /* 0x0000002402027981 */ /* 0x000ea4000c1e1900 */
[----:B--2---:R-:W-:Y:S01]  /*1790*/  F2FP.BF16.F32.PACK_AB R0, RZ, R2 ;  /* 0x00000002ff00723e */ /* 0x004fe200000010ff */
[----:B------:R-:W-:Y:S06]  /*17a0*/  BRA `(.L_x_224) ;  /* 0x0000000800f07947 */ /* 0x000fec0003800000 */
.L_x_230:
[----:B------:R-:W2:Y:S02]  /*17b0*/  LDG.E.U16 R2, desc[UR36][R2.64] ;  /* 0x0000002402027981 */ /* 0x000ea4000c1e1500 */
[----:B--2---:R-:W-:-:S05]  /*17c0*/  HADD2.F32 R0, -RZ, R2.H0_H0 ;  /* 0x20000002ff007230 */ /* 0x004fca0000004100 */
[----:B------:R-:W-:Y:S01]  /*17d0*/  F2FP.BF16.F32.PACK_AB R0, RZ, R0 ;  /* 0x00000000ff00723e */ /* 0x000fe200000010ff */
[----:B------:R-:W-:Y:S06]  /*17e0*/  BRA `(.L_x_224) ;  /* 0x0000000800e07947 */ /* 0x000fec0003800000 */
.L_x_229:
[----:B------:R-:W2:Y:S01]  /*17f0*/  LDG.E.64 R2, desc[UR36][R2.64] ;  /* 0x0000002402027981 */ /* 0x000ea2000c1e1b00 */
[----:B------:R-:W-:Y:S01]  /*1800*/  UMOV UR4, 0xf0000000 ;  /* 0xf000000000047882 */ /* 0x000fe20000000000 */
[----:B------:R-:W-:Y:S01]  /*1810*/  UMOV UR5, 0x380fffff ;  /* 0x380fffff00057882 */ /* 0x000fe20000000000 */
[----:B--2---:R-:W0:Y:S01]  /*1820*/  F2F.F32.F64 R0, R2 ;  /* 0x0000000200007310 */ /* 0x004e220000301000 */
[----:B------:R-:W-:-:S14]  /*1830*/  DSETP.GEU.AND P0, PT, |R2|, UR4, PT ;  /* 0x0000000402007e2a */ /* 0x000fdc000bf0e200 */
[----:B0-----:R-:W-:-:S05]  /*1840*/  @!P0 FMUL R0, R0, 1.175494350822287508e-38 ;  /* 0x0080000000008820 */ /* 0x001fca0000400000 */
[----:B------:R-:W-:Y:S01]  /*1850*/  F2FP.BF16.F32.PACK_AB R0, RZ, R0 ;  /* 0x00000000ff00723e */ /* 0x000fe200000010ff */
[----:B------:R-:W-:Y:S06]  /*1860*/  BRA `(.L_x_224) ;  /* 0x0000000800c07947 */ /* 0x000fec0003800000 */
.L_x_219:
[----:B------:R-:W-:-:S13]  /*1870*/  ISETP.GT.AND P0, PT, R4, 0x18, PT ;  /* 0x000000180400780c */ /* 0x000fda0003f04270 */
[----:B------:R-:W-:Y:S05]  /*1880*/  @P0 BRA `(.L_x_231) ;  /* 0x0000000400000947 */ /* 0x000fea0003800000 */
[----:B------:R-:W-:-:S13]  /*1890*/  ISETP.GT.AND P0, PT, R4, 0xe, PT ;  /* 0x0000000e0400780c */ /* 0x000fda0003f04270 */
[----:B------:R-:W-:Y:S05]  /*18a0*/  @P0 BRA `(.L_x_232) ;  /* 0x0000000000440947 */ /* 0x000fea0003800000 */
[----:B------:R-:W-:-:S13]  /*18b0*/  ISETP.NE.AND P0, PT, R4, 0xa, PT ;  /* 0x0000000a0400780c */ /* 0x000fda0003f05270 */
[----:B------:R-:W-:Y:S05]  /*18c0*/  @!P0 BRA `(.L_x_233) ;  /* 0x00000000001c8947 */ /* 0x000fea0003800000 */
[----:B------:R-:W-:-:S13]  /*18d0*/  ISETP.NE.AND P0, PT, R4, 0xb, PT ;  /* 0x0000000b0400780c */ /* 0x000fda0003f05270 */
[----:B------:R-:W-:Y:S05]  /*18e0*/  @P0 BRA `(.L_x_223) ;  /* 0x00000008003c0947 */ /* 0x000fea0003800000 */
[----:B------:R-:W2:Y:S02]  /*18f0*/  LDG.E.U8 R2, desc[UR36][R2.64] ;  /* 0x0000002402027981 */ /* 0x000ea4000c1e1100 */
[----:B--2---:R-:W-:-:S04]  /*1900*/  ISETP.NE.AND P0, PT, R2, RZ, PT ;  /* 0x000000ff0200720c */ /* 0x004fc80003f05270 */
[----:B------:R-:W-:-:S04]  /*1910*/  FSEL R0, RZ, 1, !P0 ;  /* 0x3f800000ff007808 */ /* 0x000fc80004000000 */
[----:B------:R-:W-:Y:S01]  /*1920*/  F2FP.BF16.F32.PACK_AB R0, RZ, R0 ;  /* 0x00000000ff00723e */ /* 0x000fe200000010ff */
[----:B------:R-:W-:Y:S06]  /*1930*/  BRA `(.L_x_224) ;  /* 0x00000008008c7947 */ /* 0x000fec0003800000 */
.L_x_233:
        /* <DEDUP_REMOVED lines=8> */
.L_x_232:
[----:B------:R-:W-:-:S13]  /*19c0*/  ISETP.NE.AND P0, PT, R4, 0xf, PT ;  /* 0x0000000f0400780c */ /* 0x000fda0003f05270 */
[----:B------:R-:W-:Y:S05]  /*19d0*/  @!P0 BRA `(.L_x_234) ;  /* 0x0000000000a48947 */ /* 0x000fea0003800000 */
[----:B------:R-:W-:-:S13]  /*19e0*/  ISETP.NE.AND P0, PT, R4, 0x17, PT ;  /* 0x000000170400780c */ /* 0x000fda0003f05270 */
[----:B------:R-:W-:Y:S05]  /*19f0*/  @!P0 BRA `(.L_x_235) ;  /* 0x0000000000608947 */ /* 0x000fea0003800000 */
[----:B------:R-:W-:-:S13]  /*1a00*/  ISETP.NE.AND P0, PT, R4, 0x18, PT ;  /* 0x000000180400780c */ /* 0x000fda0003f05270 */
[----:B------:R-:W-:Y:S05]  /*1a10*/  @P0 BRA `(.L_x_223) ;  /* 0x0000000400f00947 */ /* 0x000fea0003800000 */
[----:B------:R-:W2:Y:S01]  /*1a20*/  LDG.E.U8 R0, desc[UR36][R2.64] ;  /* 0x0000002402007981 */ /* 0x000ea2000c1e1100 */
[----:B------:R-:W-:Y:S02]  /*1a30*/  IMAD.MOV.U32 R8, RZ, RZ, -0x800000 ;  /* 0xff800000ff087424 */ /* 0x000fe400078e00ff */
[----:B--2---:R-:W-:-:S05]  /*1a40*/  IMAD.SHL.U32 R0, R0, 0x1000000, RZ ;  /* 0x0100000000007824 */ /* 0x004fca00078e00ff */
[----:B------:R-:W-:-:S04]  /*1a50*/  LOP3.LUT R4, R0, 0x7f000000, RZ, 0xc0, !PT ;  /* 0x7f00000000047812 */ /* 0x000fc800078ec0ff */
[----:B------:R-:W0:Y:S01]  /*1a60*/  FLO.U32 R5, R4 ;  /* 0x0000000400057300 */ /* 0x000e2200000e0000 */
[C---:B------:R-:W-:Y:S02]  /*1a70*/  VIADD R6, R4.reuse, 0x1000000 ;  /* 0x0100000004067836 */ /* 0x040fe40000000000 */
[----:B------:R-:W-:-:S03]  /*1a80*/  VIADD R2, R4, 0xffffffff ;  /* 0xffffffff04027836 */ /* 0x000fc60000000000 */
[----:B------:R-:W-:Y:S02]  /*1a90*/  SHF.R.S32.HI R6, RZ, 0x8, R6 ;  /* 0x00000008ff067819 */ /* 0x000fe40000011406 */
[----:B------:R-:W-:Y:S02]  /*1aa0*/  SHF.R.S32.HI R2, RZ, 0x1f, R2 ;  /* 0x0000001fff027819 */ /* 0x000fe40000011402 */
[----:B0-----:R-:W-:-:S04]  /*1ab0*/  IADD3 R5, -R5, 0x1f, RZ ;  /* 0x0000001f05057810 */ /* 0x001fc80007ffe1ff */
[C---:B------:R-:W-:Y:S01]  /*1ac0*/  ISETP.GT.U32.AND P0, PT, R5.reuse, 0x4, PT ;  /* 0x000000040500780c */ /* 0x040fe20003f04070 */
[----:B------:R-:W-:-:S05]  /*1ad0*/  VIADD R5, R5, 0xfffffffc ;  /* 0xfffffffc05057836 */ /* 0x000fca0000000000 */
[----:B------:R-:W-:-:S05]  /*1ae0*/  SEL R5, R5, RZ, P0 ;  /* 0x000000ff05057207 */ /* 0x000fca0000000000 */
[----:B------:R-:W-:Y:S01]  /*1af0*/  IMAD R8, R5, R8, 0x3c000000 ;  /* 0x3c00000005087424 */ /* 0x000fe200078e0208 */
[----:B------:R-:W-:-:S04]  /*1b00*/  SHF.L.U32 R5, R4, R5, RZ ;  /* 0x0000000504057219 */ /* 0x000fc800000006ff */
[----:B------:R-:W-:-:S04]  /*1b10*/  LEA.HI R5, R5, R8, RZ, 0x1c ;  /* 0x0000000805057211 */ /* 0x000fc800078fe0ff */
[----:B------:R-:W-:-:S04]  /*1b20*/  LOP3.LUT R5, R5, 0x7f800000, R6, 0xf8, !PT ;  /* 0x7f80000005057812 */ /* 0x000fc800078ef806 */
[----:B------:R-:W-:-:S04]  /*1b30*/  LOP3.LUT R5, R5, R2, RZ, 0x30, !PT ;  /* 0x0000000205057212 */ /* 0x000fc800078e30ff */
[----:B------:R-:W-:-:S04]  /*1b40*/  LOP3.LUT R5, R5, 0x80000000, R0, 0xf8, !PT ;  /* 0x8000000005057812 */ /* 0x000fc800078ef800 */
[----:B------:R-:W-:-:S04]  /*1b50*/  F2FP.BF16.F32.PACK_AB R5, RZ, R5 ;  /* 0x00000005ff05723e */ /* 0x000fc800000010ff */
[----:B------:R-:W-:Y:S01]  /*1b60*/  PRMT R0, R5, 0x7610, R0 ;  /* 0x0000761005007816 */ /* 0x000fe20000000000 */
[----:B------:R-:W-:Y:S06]  /*1b70*/  BRA `(.L_x_224) ;  /* 0x0000000400fc7947 */ /* 0x000fec0003800000 */
.L_x_235:
[----:B------:R-:W2:Y:S02]  /*1b80*/  LDG.E.U8 R2, desc[UR36][R2.64] ;  /* 0x0000002402027981 */ /* 0x000ea4000c1e1100 */
[C---:B--2---:R-:W-:Y:S02]  /*1b90*/  IMAD.SHL.U32 R0, R2.reuse, 0x2000000, RZ ;  /* 0x0200000002007824 */ /* 0x044fe400078e00ff */
[----:B------:R-:W-:-:S03]  /*1ba0*/  IMAD.SHL.U32 R5, R2, 0x1000000, RZ ;  /* 0x0100000002057824 */ /* 0x000fc600078e00ff */
[----:B------:R-:W-:-:S13]  /*1bb0*/  ISETP.GE.U32.AND P0, PT, R0, 0x8000000, PT ;  /* 0x080000000000780c */ /* 0x000fda0003f06070 */
[C---:B------:R-:W-:Y:S02]  /*1bc0*/  @!P0 IMAD.SHL.U32 R0, R2.reuse, 0x100, RZ ;  /* 0x0000010002008824 */ /* 0x040fe400078e00ff */
[----:B------:R-:W-:-:S03]  /*1bd0*/  @P0 IMAD.SHL.U32 R4, R2, 0x200000, RZ ;  /* 0x0020000002040824 */ /* 0x000fc600078e00ff */
[----:B------:R-:W-:Y:S02]  /*1be0*/  @!P0 LOP3.LUT R0, R0, 0x7f00, RZ, 0xc0, !PT ;  /* 0x00007f0000008812 */ /* 0x000fe400078ec0ff */
[----:B------:R-:W-:Y:S02]  /*1bf0*/  @P0 LOP3.LUT R4, R4, 0x70000000, RZ, 0xfc, !PT ;  /* 0x7000000004040812 */ /* 0x000fe400078efcff */
[----:B------:R-:W-:-:S03]  /*1c00*/  @!P0 LOP3.LUT R0, R0, 0x3f000000, RZ, 0xfc, !PT ;  /* 0x3f00000000008812 */ /* 0x000fc600078efcff */
[----:B------:R-:W-:Y:S02]  /*1c10*/  @P0 FMUL.FTZ R4, R4, 1.9259299443872358531e-34 ;  /* 0x0780000004040820 */ /* 0x000fe40000410000 */
[----:B------:R-:W-:-:S05]  /*1c20*/  @!P0 FADD.FTZ R4, R0, -0.5 ;  /* 0xbf00000000048421 */ /* 0x000fca0000010000 */
[----:B------:R-:W-:-:S04]  /*1c30*/  LOP3.LUT R4, R4, 0x80000000, R5, 0xf8, !PT ;  /* 0x8000000004047812 */ /* 0x000fc800078ef805 */
[----:B------:R-:W-:-:S04]  /*1c40*/  F2FP.BF16.F32.PACK_AB R4, RZ, R4 ;  /* 0x00000004ff04723e */ /* 0x000fc800000010ff */
[----:B------:R-:W-:Y:S01]  /*1c50*/  PRMT R0, R4, 0x7610, R0 ;  /* 0x0000761004007816 */ /* 0x000fe20000000000 */
[----:B------:R-:W-:Y:S06]  /*1c60*/  BRA `(.L_x_224) ;  /* 0x0000000400c07947 */ /* 0x000fec0003800000 */
.L_x_234:
[----:B------:R0:W5:Y:S01]  /*1c70*/  LDG.E.U16 R0, desc[UR36][R2.64] ;  /* 0x0000002402007981 */ /* 0x000162000c1e1500 */
[----:B------:R-:W-:Y:S05]  /*1c80*/  BRA `(.L_x_224) ;  /* 0x0000000400b87947 */ /* 0x000fea0003800000 */
.L_x_231:
[----:B------:R-:W-:-:S13]  /*1c90*/  ISETP.GT.AND P0, PT, R4, 0x1b, PT ;  /* 0x0000001b0400780c */ /* 0x000fda0003f04270 */
[----:B------:R-:W-:Y:S05]  /*1ca0*/  @P0 BRA `(.L_x_236) ;  /* 0x0000000400080947 */ /* 0x000fea0003800000 */
[----:B------:R-:W-:-:S13]  /*1cb0*/  ISETP.NE.AND P0, PT, R4, 0x19, PT ;  /* 0x000000190400780c */ /* 0x000fda0003f05270 */
[----:B------:R-:W-:Y:S05]  /*1cc0*/  @!P0 BRA `(.L_x_237) ;  /* 0x0000000000908947 */ /* 0x000fea0003800000 */
[----:B------:R-:W-:-:S13]  /*1cd0*/  ISETP.NE.AND P0, PT, R4, 0x1a, PT ;  /* 0x0000001a0400780c */ /* 0x000fda0003f05270 */
[----:B------:R-:W-:Y:S05]  /*1ce0*/  @!P0 BRA `(.L_x_238) ;  /* 0x0000000000188947 */ /* 0x000fea0003800000 */
[----:B------:R-:W-:-:S13]  /*1cf0*/  ISETP.NE.AND P0, PT, R4, 0x1b, PT ;  /* 0x0000001b0400780c */ /* 0x000fda0003f05270 */
[----:B------:R-:W-:Y:S05]  /*1d00*/  @P0 BRA `(.L_x_223) ;  /* 0x0000000400340947 */ /* 0x000fea0003800000 */
[----:B------:R-:W2:Y:S02]  /*1d10*/  LDG.E.U16 R0, desc[UR36][R2.64] ;  /* 0x0000002402007981 */ /* 0x000ea4000c1e1500 */
[----:B--2---:R-:W-:-:S04]  /*1d20*/  I2FP.F32.U32 R0, R0 ;  /* 0x0000000000007245 */ /* 0x004fc80000201000 */
[----:B------:R-:W-:Y:S01]  /*1d30*/  F2FP.BF16.F32.PACK_AB R0, RZ, R0 ;  /* 0x00000000ff00723e */ /* 0x000fe200000010ff */
[----:B------:R-:W-:Y:S06]  /*1d40*/  BRA `(.L_x_224) ;  /* 0x0000000400887947 */ /* 0x000fec0003800000 */
.L_x_238:
[----:B------:R-:W2:Y:S01]  /*1d50*/  LDG.E.U8 R2, desc[UR36][R2.64] ;  /* 0x0000002402027981 */ /* 0x000ea2000c1e1100 */
[----:B------:R-:W-:Y:S01]  /*1d60*/  BSSY B0, `(.L_x_239) ;  /* 0x0000018000007945 */ /* 0x000fe20003800000 */
[----:B------:R-:W-:Y:S01]  /*1d70*/  IMAD.MOV.U32 R0, RZ, RZ, RZ ;  /* 0x000000ffff007224 */ /* 0x000fe200078e00ff */
[----:B--2---:R-:W-:-:S13]  /*1d80*/  ISETP.NE.AND P0, PT, R2, RZ, PT ;  /* 0x000000ff0200720c */ /* 0x004fda0003f05270 */
[----:B------:R-:W-:Y:S05]  /*1d90*/  @!P0 BRA `(.L_x_240) ;  /* 0x0000000000508947 */ /* 0x000fea0003800000 */
[----:B------:R-:W-:-:S13]  /*1da0*/  ISETP.NE.AND P0, PT, R2, 0x80, PT ;  /* 0x000000800200780c */ /* 0x000fda0003f05270 */
[----:B------:R-:W-:Y:S01]  /*1db0*/  @!P0 IMAD.MOV.U32 R0, RZ, RZ, 0x7f800001 ;  /* 0x7f800001ff008424 */ /* 0x000fe200078e00ff */
[----:B------:R-:W-:Y:S06]  /*1dc0*/  @!P0 BRA `(.L_x_240) ;  /* 0x0000000000448947 */ /* 0x000fec0003800000 */
[C---:B------:R-:W-:Y:S01]  /*1dd0*/  LOP3.LUT P0, R0, R2.reuse, 0x78, RZ, 0xc0, !PT ;  /* 0x0000007802007812 */ /* 0x040fe2000780c0ff */
[----:B------:R-:W-:Y:S01]  /*1de0*/  BSSY B1, `(.L_x_241) ;  /* 0x000000c000017945 */ /* 0x000fe20003800000 */
[----:B------:R-:W-:Y:S02]  /*1df0*/  SHF.R.U32.HI R3, RZ, 0x7, R2 ;  /* 0x00000007ff037819 */ /* 0x000fe40000011602 */
[----:B------:R-:W-:Y:S02]  /*1e00*/  LOP3.LUT R2, R2, 0x7, RZ, 0xc0, !PT ;  /* 0x0000000702027812 */ /* 0x000fe400078ec0ff */
[----:B------:R-:W-:Y:S01]  /*1e10*/  SHF.R.U32.HI R0, RZ, 0x3, R0 ;  /* 0x00000003ff007819 */ /* 0x000fe20000011600 */
[----:B------:R-:W-:-:S06]  /*1e20*/  IMAD.U32 R4, R3, -0x80000000, RZ ;  /* 0x8000000003047824 */ /* 0x000fcc00078e00ff */
[----:B------:R-:W-:Y:S05]  /*1e30*/  @P0 BRA `(.L_x_242) ;  /* 0x0000000000180947 */ /* 0x000fea0003800000 */
[----:B------:R-:W0:Y:S02]  /*1e40*/  FLO.U32 R3, R2 ;  /* 0x0000000200037300 */ /* 0x000e2400000e0000 */
[----:B0-----:R-:W-:-:S04]  /*1e50*/  IADD3 R3, -R3, 0x1f, RZ ;  /* 0x0000001f03037810 */ /* 0x001fc80007ffe1ff */
[----:B------:R-:W-:Y:S01]  /*1e60*/  IADD3 R0, R0, 0x1d, -R3 ;  /* 0x0000001d00007810 */ /* 0x000fe20007ffe803 */
[----:B------:R-:W-:-:S05]  /*1e70*/  VIADD R5, R3, 0xffffffe4 ;  /* 0xffffffe403057836 */ /* 0x000fca0000000000 */
[----:B------:R-:W-:-:S04]  /*1e80*/  SHF.L.U32 R5, R2, R5, RZ ;  /* 0x0000000502057219 */ /* 0x000fc800000006ff */
[----:B------:R-:W-:-:S07]  /*1e90*/  LOP3.LUT R2, R5, 0x7, RZ, 0xc0, !PT ;  /* 0x0000000705027812 */ /* 0x000fce00078ec0ff */
.L_x_242:
[----:B------:R-:W-:Y:S05]  /*1ea0*/  BSYNC B1 ;  /* 0x0000000000017941 */ /* 0x000fea0003800000 */
.L_x_241:
[----:B------:R-:W-:Y:S01]  /*1eb0*/  LEA R3, R0, 0x3b800000, 0x17 ;  /* 0x3b80000000037811 */ /* 0x000fe200078eb8ff */
[----:B------:R-:W-:-:S05]  /*1ec0*/  IMAD.SHL.U32 R0, R2, 0x100000, RZ ;  /* 0x0010000002007824 */ /* 0x000fca00078e00ff */
[----:B------:R-:W-:-:S07]  /*1ed0*/  LOP3.LUT R0, R3, R0, R4, 0xfe, !PT ;  /* 0x0000000003007212 */ /* 0x000fce00078efe04 */
.L_x_240:
[----:B------:R-:W-:Y:S05]  /*1ee0*/  BSYNC B0 ;  /* 0x0000000000007941 */ /* 0x000fea0003800000 */
.L_x_239:
[----:B------:R-:W-:Y:S01]  /*1ef0*/  F2FP.BF16.F32.PACK_AB R0, RZ, R0 ;  /* 0x00000000ff00723e */ /* 0x000fe200000010ff */
[----:B------:R-:W-:Y:S06]  /*1f00*/  BRA `(.L_x_224) ;  /* 0x0000000400187947 */ /* 0x000fec0003800000 */
.L_x_237:
        /* <DEDUP_REMOVED lines=21> */
.L_x_246:
[----:B------:R-:W-:Y:S05]  /*2060*/  BSYNC B1 ;  /* 0x0000000000017941 */ /* 0x000fea0003800000 */
.L_x_245:
[----:B------:R-:W-:Y:S01]  /*2070*/  LEA R3, R0, 0x37800000, 0x17 ;  /* 0x3780000000037811 */ /* 0x000fe200078eb8ff */
[----:B------:R-:W-:-:S05]  /*2080*/  IMAD.SHL.U32 R0, R2, 0x200000, RZ ;  /* 0x0020000002007824 */ /* 0x000fca00078e00ff */
[----:B------:R-:W-:-:S07]  /*2090*/  LOP3.LUT R0, R3, R0, R4, 0xfe, !PT ;  /* 0x0000000003007212 */ /* 0x000fce00078efe04 */
.L_x_244:
[----:B------:R-:W-:Y:S05]  /*20a0*/  BSYNC B0 ;  /* 0x0000000000007941 */ /* 0x000fea0003800000 */
.L_x_243:
[----:B------:R-:W-:Y:S01]  /*20b0*/  F2FP.BF16.F32.PACK_AB R0, RZ, R0 ;  /* 0x00000000ff00723e */ /* 0x000fe200000010ff */
[----:B------:R-:W-:Y:S06]  /*20c0*/  BRA `(.L_x_224) ;  /* 0x0000000000a87947 */ /* 0x000fec0003800000 */
.L_x_236:
[----:B------:R-:W-:-:S13]  /*20d0*/  ISETP.NE.AND P0, PT, R4, 0x1c, PT ;  /* 0x0000001c0400780c */ /* 0x000fda0003f05270 */
[----:B------:R-:W-:Y:S05]  /*20e0*/  @!P0 BRA `(.L_x_247) ;  /* 0x0000000000948947 */ /* 0x000fea0003800000 */
[----:B------:R-:W-:-:S13]  /*20f0*/  ISETP.NE.AND P0, PT, R4, 0x1d, PT ;  /* 0x0000001d0400780c */ /* 0x000fda0003f05270 */
[----:B------:R-:W-:Y:S05]  /*2100*/  @!P0 BRA `(.L_x_248) ;  /* 0x00000000007c8947 */ /* 0x000fea0003800000 */
[----:B------:R-:W-:-:S13]  /*2110*/  ISETP.NE.AND P0, PT, R4, 0x2c, PT ;  /* 0x0000002c0400780c */ /* 0x000fda0003f05270 */
[----:B------:R-:W-:Y:S05]  /*2120*/  @P0 BRA `(.L_x_223) ;  /* 0x00000000002c0947 */ /* 0x000fea0003800000 */
[----:B------:R-:W2:Y:S01]  /*2130*/  LDG.E.U8 R2, desc[UR36][R2.64] ;  /* 0x0000002402027981 */ /* 0x000ea2000c1e1100 */
[----:B------:R-:W-:Y:S01]  /*2140*/  BSSY B0, `(.L_x_249) ;  /* 0x0000007000007945 */ /* 0x000fe20003800000 */
[----:B------:R-:W-:Y:S01]  /*2150*/  IMAD.MOV.U32 R0, RZ, RZ, 0x400000 ;  /* 0x00400000ff007424 */ /* 0x000fe200078e00ff */
[----:B--2---:R-:W-:-:S13]  /*2160*/  ISETP.NE.AND P0, PT, R2, RZ, PT ;  /* 0x000000ff0200720c */ /* 0x004fda0003f05270 */
[----:B------:R-:W-:Y:S05]  /*2170*/  @!P0 BRA `(.L_x_250) ;  /* 0x00000000000c8947 */ /* 0x000fea0003800000 */
[----:B------:R-:W-:-:S13]  /*2180*/  ISETP.NE.AND P0, PT, R2, 0xff, PT ;  /* 0x000000ff0200780c */ /* 0x000fda0003f05270 */
[----:B------:R-:W-:Y:S02]  /*2190*/  @!P0 IMAD.MOV.U32 R0, RZ, RZ, 0x7f800001 ;  /* 0x7f800001ff008424 */ /* 0x000fe400078e00ff */
[----:B------:R-:W-:-:S07]  /*21a0*/  @P0 IMAD.SHL.U32 R0, R2, 0x800000, RZ ;  /* 0x0080000002000824 */ /* 0x000fce00078e00ff */
.L_x_250:
[----:B------:R-:W-:Y:S05]  /*21b0*/  BSYNC B0 ;  /* 0x0000000000007941 */ /* 0x000fea0003800000 */
.L_x_249:
[----:B------:R-:W-:Y:S01]  /*21c0*/  F2FP.BF16.F32.PACK_AB R0, RZ, R0 ;  /* 0x00000000ff00723e */ /* 0x000fe200000010ff */
[----:B------:R-:W-:Y:S06]  /*21d0*/  BRA `(.L_x_224) ;  /* 0x0000000000647947 */ /* 0x000fec0003800000 */
.L_x_223:
[----:B------:R-:W-:Y:S01]  /*21e0*/  MOV R2, 0x1c0 ;  /* 0x000001c000027802 */ /* 0x000fe20000000f00 */
[----:B------:R-:W-:Y:S01]  /*21f0*/  ULDC.64 UR4, c[0x4][0x1a0] ;  /* 0x0100680000047ab9 */ /* 0x000fe20000000a00 */
[----:B------:R-:W-:Y:S01]  /*2200*/  ULDC.64 UR6, c[0x4][0x90] ;  /* 0x0100240000067ab9 */ /* 0x000fe20000000a00 */
[----:B------:R-:W-:Y:S02]  /*2210*/  IMAD.U32 R4, RZ, RZ, UR4 ;  /* 0x00000004ff047e24 */ /* 0x000fe4000f8e00ff */
[----:B------:R-:W-:Y:S01]  /*2220*/  IMAD.U32 R5, RZ, RZ, UR5 ;  /* 0x00000005ff057e24 */ /* 0x000fe2000f8e00ff */
[----:B------:R-:W0:Y:S01]  /*2230*/  LDC.64 R2, c[0x4][R2] ;  /* 0x0100000002027b82 */ /* 0x000e220000000a00 */
[----:B------:R-:W-:Y:S01]  /*2240*/  ULDC.64 UR4, c[0x4][0x1a8] ;  /* 0x01006a0000047ab9 */ /* 0x000fe20000000a00 */
[----:B------:R-:W-:Y:S02]  /*2250*/  IMAD.U32 R10, RZ, RZ, UR6 ;  /* 0x00000006ff0a7e24 */ /* 0x000fe4000f8e00ff */
[----:B------:R-:W-:-:S02]  /*2260*/  IMAD.U32 R6, RZ, RZ, UR4 ;  /* 0x00000004ff067e24 */ /* 0x000fc4000f8e00ff */
[----:B------:R-:W-:Y:S02]  /*2270*/  IMAD.U32 R7, RZ, RZ, UR5 ;  /* 0x00000005ff077e24 */ /* 0x000fe4000f8e00ff */
[----:B------:R-:W-:Y:S02]  /*2280*/  IMAD.U32 R11, RZ, RZ, UR7 ;  /* 0x00000007ff0b7e24 */ /* 0x000fe4000f8e00ff */
[----:B------:R-:W-:Y:S02]  /*2290*/  IMAD.MOV.U32 R8, RZ, RZ, 0x4e ;  /* 0x0000004eff087424 */ /* 0x000fe400078e00ff */
[----:B------:R-:W-:Y:S02]  /*22a0*/  IMAD.MOV.U32 R12, RZ, RZ, 0x1 ;  /* 0x00000001ff0c7424 */ /* 0x000fe400078e00ff */
[----:B------:R-:W-:-:S07]  /*22b0*/  IMAD.MOV.U32 R13, RZ, RZ, RZ ;  /* 0x000000ffff0d7224 */ /* 0x000fce00078e00ff */
[----:B------:R-:W-:-:S07]  /*22c0*/  LEPC R20, `(.L_x_251) ;  /* 0x000000001014794e */ /* 0x000fce0000000000 */
[----:B0-----:R-:W-:Y:S05]  /*22d0*/  CALL.ABS.NOINC R2 ;  /* 0x0000000002007343 */ /* 0x001fea0003c00000 */
.L_x_251:
[----:B------:R-:W-:Y:S01]  /*22e0*/  PRMT R0, RZ, 0x7610, R0 ;  /* 0x00007610ff007816 */ /* 0x000fe20000000000 */
[----:B------:R-:W-:Y:S06]  /*22f0*/  BRA `(.L_x_224) ;  /* 0x00000000001c7947 */ /* 0x000fec0003800000 */
.L_x_248:
[----:B------:R-:W2:Y:S02]  /*2300*/  LDG.E.64 R2, desc[UR36][R2.64] ;  /* 0x0000002402027981 */ /* 0x000ea4000c1e1b00 */
[----:B--2---:R-:W0:Y:S02]  /*2310*/  I2F.U64 R0, R2 ;  /* 0x0000000200007312 */ /* 0x004e240000301000 */
[----:B0-----:R-:W-:Y:S01]  /*2320*/  F2FP.BF16.F32.PACK_AB R0, RZ, R0 ;  /* 0x00000000ff00723e */ /* 0x001fe200000010ff */
[----:B------:R-:W-:Y:S06]  /*2330*/  BRA `(.L_x_224) ;  /* 0x00000000000c7947 */ /* 0x000fec0003800000 */
.L_x_247:
[----:B------:R-:W2:Y:S02]  /*2340*/  LDG.E R2, desc[UR36][R2.64] ;  /* 0x0000002402027981 */ /* 0x000ea4000c1e1900 */
[----:B--2---:R-:W-:-:S04]  /*2350*/  I2FP.F32.U32 R0, R2 ;  /* 0x0000000200007245 */ /* 0x004fc80000201000 */
[----:B------:R-:W-:-:S07]  /*2360*/  F2FP.BF16.F32.PACK_AB R0, RZ, R0 ;  /* 0x00000000ff00723e */ /* 0x000fce00000010ff */
.L_x_224:
[----:B------:R-:W1:Y:S01]  /*2370*/  LDC.U8 R6, c[0x0][0x430] ;  /* 0x00010c00ff067b82 */ /* 0x000e620000000000 */
[----:B0----5:R-:W-:Y:S01]  /*2380*/  IMAD.U32 R2, R0, 0x10000, RZ ;  /* 0x0001000000027824 */ /* 0x021fe200078e00ff */
[----:B------:R-:W-:Y:S01]  /*2390*/  ULDC.U16 UR4, c[0x0][0x420] ;  /* 0x0001080000047ab9 */ /* 0x000fe20000000400 */
[----:B------:R-:W-:Y:S01]  /*23a0*/  BSSY B0, `(.L_x_252) ;  /* 0x0000010000007945 */ /* 0x000fe20003800000 */
[----:B------:R-:W-:Y:S02]  /*23b0*/  IMAD.U32 R3, RZ, RZ, UR4 ;  /* 0x00000004ff037e24 */ /* 0x000fe4000f8e00ff */
[----:B------:R-:W-:Y:S02]  /*23c0*/  FSETP.GTU.FTZ.AND P1, PT, |R2|, +INF , PT ;  /* 0x7f8000000200780b */ /* 0x000fe40003f3c200 */
[----:B-1----:R-:W-:-:S04]  /*23d0*/  PRMT R5, R6, 0x9910, RZ ;  /* 0x0000991006057816 */ /* 0x002fc800000000ff */
[----:B------:R-:W-:-:S07]  /*23e0*/  ISETP.GT.AND P0, PT, R5, 0x9, PT ;  /* 0x000000090500780c */ /* 0x000fce0003f04270 */
[----:B------:R-:W-:Y:S06]  /*23f0*/  @P1 BRA `(.L_x_253) ;  /* 0x0000000000281947 */ /* 0x000fec0003800000 */
[----:B------:R-:W-:Y:S01]  /*2400*/  FSETP.NEU.FTZ.AND P1, PT, R2, +INF , PT ;  /* 0x7f8000000200780b */ /* 0x000fe20003f3d000 */
[----:B------:R-:W0:Y:S01]  /*2410*/  LDC.U16 R7, c[0x0][0x424] ;  /* 0x00010900ff077b82 */ /* 0x000e220000000400 */
[----:B------:R-:W-:-:S11]  /*2420*/  ULDC.U16 UR4, c[0x0][0x422] ;  /* 0x0001088000047ab9 */ /* 0x000fd60000000400 */
[----:B------:R-:W-:-:S06]  /*2430*/  @P1 FADD.FTZ R4, -RZ, -INF ;  /* 0xff800000ff041421 */ /* 0x000fcc0000010100 */
[----:B------:R-:W1:Y:S02]  /*2440*/  @P1 F2F.BF16.F32 R4, R4 ;  /* 0x0000000400041304 */ /* 0x000e640000202000 */
[----:B-1----:R-:W-:-:S05]  /*2450*/  @P1 IMAD.U32 R3, R4, 0x10000, RZ ;  /* 0x0001000004031824 */ /* 0x002fca00078e00ff */
[----:B------:R-:W-:Y:S01]  /*2460*/  @P1 FSETP.NEU.FTZ.AND P2, PT, R2, R3, PT ;  /* 0x000000030200120b */ /* 0x000fe20003f5d000 */
[----:B------:R-:W-:-:S03]  /*2470*/  IMAD.U32 R3, RZ, RZ, UR4 ;  /* 0x00000004ff037e24 */ /* 0x000fc6000f8e00ff */
[----:B0-----:R-:W-:-:S04]  /*2480*/  @P1 SEL R0, R7, R0, !P2 ;  /* 0x0000000007001207 */ /* 0x001fc80005000000 */
[----:B------:R-:W-:-:S07]  /*2490*/  @P1 PRMT R3, R0, 0x7610, R3 ;  /* 0x0000761000031816 */ /* 0x000fce0000000003 */
.L_x_253:
[----:B------:R-:W-:Y:S05]  /*24a0*/  BSYNC B0 ;  /* 0x0000000000007941 */ /* 0x000fea0003800000 */
.L_x_252:
        /* <DEDUP_REMOVED lines=9> */
[----:B------:R-:W-:-:S06]  /*2540*/  IMAD.U32 R3, R3, 0x10000, RZ ;  /* 0x0001000003037824 */ /* 0x000fcc00078e00ff */
[----:B------:R-:W0:Y:S02]  /*2550*/  F2I.FTZ.TRUNC.NTZ R3, R3 ;  /* 0x0000000300037305 */ /* 0x000e24000021f100 */
[----:B0-----:R0:W-:Y:S01]  /*2560*/  STG.E.U8 desc[UR36][R16.64], R3 ;  /* 0x0000000310007986 */ /* 0x0011e2000c101124 */
[----:B------:R-:W-:Y:S05]  /*2570*/  BRA `(.L_x_259) ;  /* 0x0000000c00947947 */ /* 0x000fea0003800000 */
.L_x_257:
[----:B------:R-:W-:-:S06]  /*2580*/  IMAD.U32 R3, R3, 0x10000, RZ ;  /* 0x0001000003037824 */ /* 0x000fcc00078e00ff */
[----:B------:R-:W0:Y:S02]  /*2590*/  F2I.S64.TRUNC R2, R3 ;  /* 0x0000000300027311 */ /* 0x000e24000020d900 */
[----:B0-----:R0:W-:Y:S01]  /*25a0*/  STG.E.U8 desc[UR36][R16.64], R2 ;  /* 0x0000000210007986 */ /* 0x0011e2000c101124 */
[----:B------:R-:W-:Y:S05]  /*25b0*/  BRA `(.L_x_259) ;  /* 0x0000000c00847947 */ /* 0x000fea0003800000 */
.L_x_256:
[----:B------:R-:W-:-:S13]  /*25c0*/  ISETP.NE.AND P0, PT, R5, 0x2, PT ;  /* 0x000000020500780c */ /* 0x000fda0003f05270 */
[----:B------:R-:W-:Y:S05]  /*25d0*/  @!P0 BRA `(.L_x_260) ;  /* 0x0000000000308947 */ /* 0x000fea0003800000 */
[----:B------:R-:W-:-:S13]  /*25e0*/  ISETP.NE.AND P0, PT, R5, 0x3, PT ;  /* 0x000000030500780c */ /* 0x000fda0003f05270 */
[----:B------:R-:W-:Y:S05]  /*25f0*/  @!P0 BRA `(.L_x_261) ;  /* 0x0000000000188947 */ /* 0x000fea0003800000 */
[----:B------:R-:W-:-:S13]  /*2600*/  ISETP.NE.AND P0, PT, R5, 0x4, PT ;  /* 0x000000040500780c */ /* 0x000fda0003f05270 */
[----:B------:R-:W-:Y:S05]  /*2610*/  @P0 BRA `(.L_x_258) ;  /* 0x0000000c000c0947 */ /* 0x000fea0003800000 */
[----:B------:R-:W-:-:S06]  /*2620*/  IMAD.U32 R3, R3, 0x10000, RZ ;  /* 0x0001000003037824 */ /* 0x000fcc00078e00ff */
[----:B------:R-:W0:Y:S02]  /*2630*/  F2I.S64.TRUNC R2, R3 ;  /* 0x0000000300027311 */ /* 0x000e24000020d900 */
[----:B0-----:R0:W-:Y:S01]  /*2640*/  STG.E.64 desc[UR36][R16.64], R2 ;  /* 0x0000000210007986 */ /* 0x0011e2000c101b24 */
[----:B------:R-:W-:Y:S05]  /*2650*/  BRA `(.L_x_259) ;  /* 0x0000000c005c7947 */ /* 0x000fea0003800000 */
.L_x_261:
[----:B------:R-:W-:-:S06]  /*2660*/  IMAD.U32 R3, R3, 0x10000, RZ ;  /* 0x0001000003037824 */ /* 0x000fcc00078e00ff */
[----:B------:R-:W0:Y:S02]  /*2670*/  F2I.FTZ.TRUNC.NTZ R3, R3 ;  /* 0x0000000300037305 */ /* 0x000e24000021f100 */
[----:B0-----:R0:W-:Y:S01]  /*2680*/  STG.E desc[UR36][R16.64], R3 ;  /* 0x0000000310007986 */ /* 0x0011e2000c101924 */
[----:B------:R-:W-:Y:S05]  /*2690*/  BRA `(.L_x_259) ;  /* 0x0000000c004c7947 */ /* 0x000fea0003800000 */
.L_x_260:
[----:B------:R-:W-:-:S06]  /*26a0*/  IMAD.U32 R3, R3, 0x10000, RZ ;  /* 0x0001000003037824 */ /* 0x000fcc00078e00ff */
[----:B------:R-:W0:Y:S02]  /*26b0*/  F2I.FTZ.TRUNC.NTZ R3, R3 ;  /* 0x0000000300037305 */ /* 0x000e24000021f100 */
[----:B0-----:R0:W-:Y:S01]  /*26c0*/  STG.E.U16 desc[UR36][R16.64], R3 ;  /* 0x0000000310007986 */ /* 0x0011e2000c101524 */
[----:B------:R-:W-:Y:S05]  /*26d0*/  BRA `(.L_x_259) ;  /* 0x0000000c003c7947 */ /* 0x000fea0003800000 */
.L_x_255:
[----:B------:R-:W-:-:S13]  /*26e0*/  ISETP.GT.AND P0, PT, R5, 0x6, PT ;  /* 0x000000060500780c */ /* 0x000fda0003f04270 */
[----:B------:R-:W-:Y:S05]  /*26f0*/  @P0 BRA `(.L_x_262) ;  /* 0x00000000002c0947 */ /* 0x000fea0003800000 */
[----:B------:R-:W-:-:S13]  /*2700*/  ISETP.NE.AND P0, PT, R5, 0x5, PT ;  /* 0x000000050500780c */ /* 0x000fda0003f05270 */
[----:B------:R-:W-:Y:S05]  /*2710*/  @!P0 BRA `(.L_x_263) ;  /* 0x0000000000148947 */ /* 0x000fea0003800000 */
[----:B------:R-:W-:-:S13]  /*2720*/  ISETP.NE.AND P0, PT, R5, 0x6, PT ;  /* 0x000000060500780c */ /* 0x000fda0003f05270 */
[----:B------:R-:W-:Y:S05]  /*2730*/  @P0 BRA `(.L_x_258) ;  /* 0x0000000800c40947 */ /* 0x000fea0003800000 */
[----:B------:R-:W-:-:S05]  /*2740*/  IMAD.U32 R3, R3, 0x10000, RZ ;  /* 0x0001000003037824 */ /* 0x000fca00078e00ff */
[----:B------:R0:W-:Y:S01]  /*2750*/  STG.E desc[UR36][R16.64], R3 ;  /* 0x0000000310007986 */ /* 0x0001e2000c101924 */
[----:B------:R-:W-:Y:S05]  /*2760*/  BRA `(.L_x_259) ;  /* 0x0000000c00187947 */ /* 0x000fea0003800000 */
.L_x_263:
[----:B------:R-:W-:-:S05]  /*2770*/  IMAD.U32 R0, R3, 0x10000, RZ ;  /* 0x0001000003007824 */ /* 0x000fca00078e00ff */
[----:B------:R-:W-:-:S05]  /*2780*/  F2FP.F16.F32.PACK_AB R0, RZ, R0 ;  /* 0x00000000ff00723e */ /* 0x000fca00000000ff */
[----:B------:R0:W-:Y:S01]  /*2790*/  STG.E.U16 desc[UR36][R16.64], R0 ;  /* 0x0000000010007986 */ /* 0x0001e2000c101524 */
[----:B------:R-:W-:Y:S05]  /*27a0*/  BRA `(.L_x_259) ;  /* 0x0000000c00087947 */ /* 0x000fea0003800000 */
.L_x_262:
[----:B------:R-:W-:-:S13]  /*27b0*/  ISETP.NE.AND P0, PT, R5, 0x7, PT ;  /* 0x000000070500780c */ /* 0x000fda0003f05270 */
[----:B------:R-:W-:Y:S05]  /*27c0*/  @!P0 BRA `(.L_x_264) ;  /* 0x0000000000348947 */ /* 0x000fea0003800000 */
[----:B------:R-:W-:-:S13]  /*27d0*/  ISETP.NE.AND P0, PT, R5, 0x8, PT ;  /* 0x000000080500780c */ /* 0x000fda0003f05270 */
[----:B------:R-:W-:Y:S05]  /*27e0*/  @!P0 BRA `(.L_x_265) ;  /* 0x0000000000188947 */ /* 0x000fea0003800000 */
[----:B------:R-:W-:-:S13]  /*27f0*/  ISETP.NE.AND P0, PT, R5, 0x9, PT ;  /* 0x000000090500780c */ /* 0x000fda0003f05270 */
[----:B------:R-:W-:Y:S05]  /*2800*/  @P0 BRA `(.L_x_258) ;  /* 0x0000000800900947 */ /* 0x000fea0003800000 */
[----:B------:R-:W-:Y:S02]  /*2810*/  IMAD.U32 R2, R3, 0x10000, RZ ;  /* 0x0001000003027824 */ /* 0x000fe400078e00ff */
[----:B------:R-:W-:-:S05]  /*2820*/  IMAD.MOV.U32 R3, RZ, RZ, RZ ;  /* 0x000000ffff037224 */ /* 0x000fca00078e00ff */
[----:B------:R0:W-:Y:S01]  /*2830*/  STG.E.64 desc[UR36][R16.64], R2 ;  /* 0x0000000210007986 */ /* 0x0001e2000c101b24 */
[----:B------:R-:W-:Y:S05]  /*2840*/  BRA `(.L_x_259) ;  /* 0x0000000800e07947 */ /* 0x000fea0003800000 */
.L_x_265:
[----:B------:R-:W-:-:S05]  /*2850*/  IMAD.U32 R3, R3, 0x10000, RZ ;  /* 0x0001000003037824 */ /* 0x000fca00078e00ff */
[----:B------:R-:W-:-:S04]  /*2860*/  F2FP.F16.F32.PACK_AB R3, RZ, R3 ;  /* 0x00000003ff03723e */ /* 0x000fc800000000ff */
[----:B------:R-:W-:-:S05]  /*2870*/  PRMT R3, R3, 0x5410, RZ ;  /* 0x0000541003037816 */ /* 0x000fca00000000ff */
[----:B------:R0:W-:Y:S01]  /*2880*/  STG.E desc[UR36][R16.64], R3 ;  /* 0x0000000310007986 */ /* 0x0001e2000c101924 */
[----:B------:R-:W-:Y:S05]  /*2890*/  BRA `(.L_x_259) ;  /* 0x0000000800cc7947 */ /* 0x000fea0003800000 */
.L_x_264:
[----:B------:R-:W-:-:S04]  /*28a0*/  IMAD.U32 R2, R3, 0x10000, RZ ;  /* 0x0001000003027824 */ /* 0x000fc800078e00ff */
[----:B------:R-:W-:-:S06]  /*28b0*/  FMUL.FTZ R2, R2, 1 ;  /* 0x3f80000002027820 */ /* 0x000fcc0000410000 */
[----:B------:R-:W0:Y:S02]  /*28c0*/  F2F.F64.F32 R2, R2 ;  /* 0x0000000200027310 */ /* 0x000e240000201800 */
[----:B0-----:R0:W-:Y:S01]  /*28d0*/  STG.E.64 desc[UR36][R16.64], R2 ;  /* 0x0000000210007986 */ /* 0x0011e2000c101b24 */
[----:B------:R-:W-:Y:S05]  /*28e0*/  BRA `(.L_x_259) ;  /* 0x0000000800b87947 */ /* 0x000fea0003800000 */
.L_x_254:
        /* <DEDUP_REMOVED lines=8> */
[----:B------:R-:W-:-:S05]  /*2970*/  IMAD.U32 R3, R3, 0x10000, RZ ;  /* 0x0001000003037824 */ /* 0x000fca00078e00ff */
[----:B------:R-:W-:-:S04]  /*2980*/  FSETP.NEU.FTZ.AND P0, PT, R3, RZ, PT ;  /* 0x000000ff0300720b */ /* 0x000fc80003f1d000 */
[----:B------:R-:W-:-:S05]  /*2990*/  SEL R3, RZ, 0x1, !P0 ;  /* 0x00000001ff037807 */ /* 0x000fca0004000000 */
[----:B------:R0:W-:Y:S01]  /*29a0*/  STG.E.U8 desc[UR36][R16.64], R3 ;  /* 0x0000000310007986 */ /* 0x0001e2000c101124 */
[----:B------:R-:W-:Y:S05]  /*29b0*/  BRA `(.L_x_259) ;  /* 0x0000000800847947 */ /* 0x000fea0003800000 */
.L_x_268:
[----:B------:R-:W-:Y:S01]  /*29c0*/  IMAD.U32 R3, R3, 0x10000, RZ ;  /* 0x0001000003037824 */ /* 0x000fe200078e00ff */
[----:B------:R-:W-:-:S03]  /*29d0*/  CS2R R6, SRZ ;  /* 0x0000000000067805 */ /* 0x000fc6000001ff00 */
[----:B------:R-:W-:-:S04]  /*29e0*/  FMUL.FTZ R3, R3, 1 ;  /* 0x3f80000003037820 */ /* 0x000fc80000410000 */
[----:B------:R-:W0:Y:S02]  /*29f0*/  F2F.F64.F32 R4, R3 ;  /* 0x0000000300047310 */ /* 0x000e240000201800 */
[----:B0-----:R0:W-:Y:S01]  /*2a00*/  STG.E.128 desc[UR36][R16.64], R4 ;  /* 0x0000000410007986 */ /* 0x0011e2000c101d24 */
[----:B------:R-:W-:Y:S05]  /*2a10*/  BRA `(.L_x_259) ;  /* 0x00000008006c7947 */ /* 0x000fea0003800000 */
.L_x_267:
[----:B------:R-:W-:-:S13]  /*2a20*/  ISETP.NE.AND P0, PT, R5, 0xf, PT ;  /* 0x0000000f0500780c */ /* 0x000fda0003f05270 */
[----:B------:R-:W-:Y:S05]  /*2a30*/  @!P0 BRA `(.L_x_269) ;  /* 0x0000000000b48947 */ /* 0x000fea0003800000 */
[----:B------:R-:W-:-:S13]  /*2a40*/  ISETP.NE.AND P0, PT, R5, 0x17, PT ;  /* 0x000000170500780c */ /* 0x000fda0003f05270 */
[----:B------:R-:W-:Y:S05]  /*2a50*/  @!P0 BRA `(.L_x_270) ;  /* 0x0000000000548947 */ /* 0x000fea0003800000 */
[----:B------:R-:W-:-:S13]  /*2a60*/  ISETP.NE.AND P0, PT, R5, 0x18, PT ;  /* 0x000000180500780c */ /* 0x000fda0003f05270 */
[----:B------:R-:W-:Y:S05]  /*2a70*/  @P0 BRA `(.L_x_258) ;  /* 0x0000000400f40947 */ /* 0x000fea0003800000 */
[----:B------:R-:W-:Y:S01]  /*2a80*/  IMAD.U32 R5, R3, 0x10000, RZ ;  /* 0x0001000003057824 */ /* 0x000fe200078e00ff */
[----:B------:R-:W-:Y:S04]  /*2a90*/  BSSY B0, `(.L_x_271) ;  /* 0x000000e000007945 */ /* 0x000fe80003800000 */
[C---:B------:R-:W-:Y:S02]  /*2aa0*/  LOP3.LUT R2, R5.reuse, 0x7fffffff, RZ, 0xc0, !PT ;  /* 0x7fffffff05027812 */ /* 0x040fe400078ec0ff */
[----:B------:R-:W-:Y:S02]  /*2ab0*/  LOP3.LUT R0, R5, 0x80000000, RZ, 0xc0, !PT ;  /* 0x8000000005007812 */ /* 0x000fe400078ec0ff */
[----:B------:R-:W-:Y:S02]  /*2ac0*/  ISETP.GT.U32.AND P0, PT, R2, 0x43efffff, PT ;  /* 0x43efffff0200780c */ /* 0x000fe40003f04070 */
[----:B------:R-:W-:Y:S01]  /*2ad0*/  SHF.R.U32.HI R3, RZ, 0x18, R0 ;  /* 0x00000018ff037819 */ /* 0x000fe20000011600 */
[----:B------:R-:W-:-:S10]  /*2ae0*/  IMAD.MOV.U32 R0, RZ, RZ, 0x7f ;  /* 0x0000007fff007424 */ /* 0x000fd400078e00ff */
[----:B------:R-:W-:Y:S05]  /*2af0*/  @P0 BRA `(.L_x_272) ;  /* 0x00000000001c0947 */ /* 0x000fea0003800000 */
[----:B------:R-:W-:-:S13]  /*2b00*/  ISETP.GE.U32.AND P0, PT, R2, 0x3c800000, PT ;  /* 0x3c8000000200780c */ /* 0x000fda0003f06070 */
[----:B------:R-:W-:Y:S01]  /*2b10*/  @P0 SHF.R.U32.HI R0, RZ, 0x14, R5 ;  /* 0x00000014ff000819 */ /* 0x000fe20000011605 */
[----:B------:R-:W-:-:S03]  /*2b20*/  @!P0 FADD.FTZ R2, R2, 16384 ;  /* 0x4680000002028421 */ /* 0x000fc60000010000 */
[----:B------:R-:W-:-:S04]  /*2b30*/  @P0 LOP3.LUT R0, R0, 0x1, RZ, 0xc0, !PT ;  /* 0x0000000100000812 */ /* 0x000fc800078ec0ff */
[----:B------:R-:W-:-:S04]  /*2b40*/  @P0 IADD3 R0, R5, 0x407ffff, R0 ;  /* 0x0407ffff05000810 */ /* 0x000fc80007ffe000 */
[----:B------:R-:W-:Y:S01]  /*2b50*/  @P0 SHF.R.U32.HI R0, RZ, 0x14, R0 ;  /* 0x00000014ff000819 */ /* 0x000fe20000011600 */
[----:B------:R-:W-:-:S07]  /*2b60*/  @!P0 VIADD R0, R2, 0xb9800000 ;  /* 0xb980000002008836 */ /* 0x000fce0000000000 */
.L_x_272:
[----:B------:R-:W-:Y:S05]  /*2b70*/  BSYNC B0 ;  /* 0x0000000000007941 */ /* 0x000fea0003800000 */
.L_x_271:
[----:B------:R-:W-:-:S05]  /*2b80*/  LOP3.LUT R3, R0, R3, RZ, 0xfc, !PT ;  /* 0x0000000300037212 */ /* 0x000fca00078efcff */
[----:B------:R0:W-:Y:S01]  /*2b90*/  STG.E.U8 desc[UR36][R16.64], R3 ;  /* 0x0000000310007986 */ /* 0x0001e2000c101124 */
[----:B------:R-:W-:Y:S05]  /*2ba0*/  BRA `(.L_x_259) ;  /* 0x0000000800087947 */ /* 0x000fea0003800000 */
.L_x_270:
[----:B------:R-:W-:Y:S01]  /*2bb0*/  IMAD.U32 R3, R3, 0x10000, RZ ;  /* 0x0001000003037824 */ /* 0x000fe200078e00ff */
[----:B------:R-:W-:Y:S04]  /*2bc0*/  BSSY B0, `(.L_x_273) ;  /* 0x000000f000007945 */ /* 0x000fe80003800000 */
[----:B------:R-:W-:-:S04]  /*2bd0*/  LOP3.LUT R2, R3, 0x7fffffff, RZ, 0xc0, !PT ;  /* 0x7fffffff03027812 */ /* 0x000fc800078ec0ff */
[----:B------:R-:W-:-:S13]  /*2be0*/  ISETP.GT.U32.AND P0, PT, R2, 0x477fffff, PT ;  /* 0x477fffff0200780c */ /* 0x000fda0003f04070 */
[----:B------:R-:W-:Y:S05]  /*2bf0*/  @P0 BRA `(.L_x_274) ;  /* 0x0000000000200947 */ /* 0x000fea0003800000 */
[----:B------:R-:W-:-:S13]  /*2c00*/  ISETP.GE.U32.AND P0, PT, R2, 0x38800000, PT ;  /* 0x388000000200780c */ /* 0x000fda0003f06070 */
[----:B------:R-:W-:Y:S01]  /*2c10*/  @P0 SHF.R.U32.HI R0, RZ, 0x15, R3 ;  /* 0x00000015ff000819 */ /* 0x000fe20000011603 */
[----:B------:R-:W-:-:S03]  /*2c20*/  @!P0 FADD.FTZ R2, R2, 128 ;  /* 0x4300000002028421 */ /* 0x000fc60000010000 */
[----:B------:R-:W-:-:S04]  /*2c30*/  @P0 LOP3.LUT R0, R0, 0x1, RZ, 0xc0, !PT ;  /* 0x0000000100000812 */ /* 0x000fc800078ec0ff */
[----:B------:R-:W-:-:S04]  /*2c40*/  @P0 IADD3 R0, R3, 0x80fffff, R0 ;  /* 0x080fffff03000810 */ /* 0x000fc80007ffe000 */
[----:B------:R-:W-:Y:S01]  /*2c50*/  @P0 SHF.R.U32.HI R0, RZ, 0x15, R0 ;  /* 0x00000015ff000819 */ /* 0x000fe20000011600 */
[----:B------:R-:W-:Y:S01]  /*2c60*/  @!P0 VIADD R0, R2, 0xbd000000 ;  /* 0xbd00000002008836 */ /* 0x000fe20000000000 */
[----:B------:R-:W-:Y:S06]  /*2c70*/  BRA `(.L_x_275) ;  /* 0x00000000000c7947 */ /* 0x000fec0003800000 */
.L_x_274:
[----:B------:R-:W-:Y:S01]  /*2c80*/  IMAD.MOV.U32 R0, RZ, RZ, 0x7f ;  /* 0x0000007fff007424 */ /* 0x000fe200078e00ff */
[----:B------:R-:W-:-:S04]  /*2c90*/  ISETP.GT.U32.AND P0, PT, R2, 0x7f800000, PT ;  /* 0x7f8000000200780c */ /* 0x000fc80003f04070 */
[----:B------:R-:W-:-:S09]  /*2ca0*/  SEL R0, R0, 0x7c, P0 ;  /* 0x0000007c00007807 */ /* 0x000fd20000000000 */
.L_x_275:
[----:B------:R-:W-:Y:S05]  /*2cb0*/  BSYNC B0 ;  /* 0x0000000000007941 */ /* 0x000fea0003800000 */
.L_x_273:
[----:B------:R-:W-:-:S04]  /*2cc0*/  LOP3.LUT R2, R3, 0x80000000, RZ, 0xc0, !PT ;  /* 0x8000000003027812 */ /* 0x000fc800078ec0ff */
[----:B------:R-:W-:-:S04]  /*2cd0*/  SHF.R.U32.HI R3, RZ, 0x18, R2 ;  /* 0x00000018ff037819 */ /* 0x000fc80000011602 */
[----:B------:R-:W-:-:S05]  /*2ce0*/  LOP3.LUT R3, R0, R3, RZ, 0xfc, !PT ;  /* 0x0000000300037212 */ /* 0x000fca00078efcff */
[----:B------:R0:W-:Y:S01]  /*2cf0*/  STG.E.U8 desc[UR36][R16.64], R3 ;  /* 0x0000000310007986 */ /* 0x0001e2000c101124 */
[----:B------:R-:W-:Y:S05]  /*2d00*/  BRA `(.L_x_259) ;  /* 0x0000000400b07947 */ /* 0x000fea0003800000 */
.L_x_269:
[----:B------:R0:W-:Y:S01]  /*2d10*/  STG.E.U16 desc[UR36][R16.64], R3 ;  /* 0x0000000310007986 */ /* 0x0001e2000c101524 */
[----:B------:R-:W-:Y:S05]  /*2d20*/  BRA `(.L_x_259) ;  /* 0x0000000400a87947 */ /* 0x000fea0003800000 */
.L_x_266:
        /* <DEDUP_REMOVED lines=8> */
[----:B------:R-:W-:-:S06]  /*2db0*/  IMAD.U32 R3, R3, 0x10000, RZ ;  /* 0x0001000003037824 */ /* 0x000fcc00078e00ff */
[----:B------:R-:W0:Y:S02]  /*2dc0*/  F2I.FTZ.U32.TRUNC.NTZ R3, R3 ;  /* 0x0000000300037305 */ /* 0x000e24000021f000 */
[----:B0-----:R4:W-:Y:S01]  /*2dd0*/  STG.E.U16 desc[UR36][R16.64], R3 ;  /* 0x0000000310007986 */ /* 0x0019e2000c101524 */
[----:B------:R-:W-:Y:S05]  /*2de0*/  BRA `(.L_x_259) ;  /* 0x0000000400787947 */ /* 0x000fea0003800000 */
.L_x_278:
[----:B------:R-:W-:Y:S01]  /*2df0*/  IMAD.U32 R3, R3, 0x10000, RZ ;  /* 0x0001000003037824 */ /* 0x000fe200078e00ff */
[----:B------:R-:W-:Y:S01]  /*2e00*/  BSSY B0, `(.L_x_279) ;  /* 0x0000014000007945 */ /* 0x000fe20003800000 */
[----:B------:R-:W-:-:S03]  /*2e10*/  IMAD.MOV.U32 R8, RZ, RZ, 0x80 ;  /* 0x00000080ff087424 */ /* 0x000fc600078e00ff */
[----:B------:R-:W-:-:S04]  /*2e20*/  LOP3.LUT R2, R3, 0x7fffffff, RZ, 0xc0, !PT ;  /* 0x7fffffff03027812 */ /* 0x000fc800078ec0ff */
[----:B------:R-:W-:-:S13]  /*2e30*/  ISETP.GT.U32.AND P0, PT, R2, 0x437fffff, PT ;  /* 0x437fffff0200780c */ /* 0x000fda0003f04070 */
[----:B------:R-:W-:Y:S05]  /*2e40*/  @P0 BRA `(.L_x_280) ;  /* 0x00000000003c0947 */ /* 0x000fea0003800000 */
[----:B------:R-:W-:-:S13]  /*2e50*/  ISETP.GE.U32.AND P0, PT, R2, 0x3c000000, PT ;  /* 0x3c0000000200780c */ /* 0x000fda0003f06070 */
[----:B------:R-:W-:-:S04]  /*2e60*/  @P0 SHF.R.U32.HI R0, RZ, 0x14, R3 ;  /* 0x00000014ff000819 */ /* 0x000fc80000011603 */
[----:B------:R-:W-:-:S04]  /*2e70*/  @P0 LOP3.LUT R0, R0, 0x1, RZ, 0xc0, !PT ;  /* 0x0000000100000812 */ /* 0x000fc800078ec0ff */
[----:B------:R-:W-:-:S04]  /*2e80*/  @P0 IADD3 R0, R3, 0x487ffff, R0 ;  /* 0x0487ffff03000810 */ /* 0x000fc80007ffe000 */
[----:B------:R-:W-:-:S04]  /*2e90*/  @P0 SHF.R.U32.HI R0, RZ, 0x14, R0 ;  /* 0x00000014ff000819 */ /* 0x000fc80000011600 */
[----:B------:R-:W-:Y:S01]  /*2ea0*/  @P0 LOP3.LUT R0, R0, 0xff, RZ, 0xc0, !PT ;  /* 0x000000ff00000812 */ /* 0x000fe200078ec0ff */
[----:B------:R-:W-:Y:S06]  /*2eb0*/  @P0 BRA `(.L_x_281) ;  /* 0x0000000000100947 */ /* 0x000fec0003800000 */
[----:B------:R-:W-:Y:S01]  /*2ec0*/  FADD.FTZ R0, R2, 8192 ;  /* 0x4600000002007421 */ /* 0x000fe20000010000 */
[----:B------:R-:W-:-:S04]  /*2ed0*/  PRMT R8, RZ, 0x7610, R8 ;  /* 0x00007610ff087816 */ /* 0x000fc80000000008 */
[----:B------:R-:W-:-:S13]  /*2ee0*/  LOP3.LUT P0, R0, R0, 0xff, RZ, 0xc0, !PT ;  /* 0x000000ff00007812 */ /* 0x000fda000780c0ff */
[----:B------:R-:W-:Y:S05]  /*2ef0*/  @!P0 BRA `(.L_x_280) ;  /* 0x0000000000108947 */ /* 0x000fea0003800000 */
.L_x_281:
[----:B------:R-:W-:-:S04]  /*2f00*/  LOP3.LUT R2, R3, 0x80000000, RZ, 0xc0, !PT ;  /* 0x8000000003027812 */ /* 0x000fc800078ec0ff */
[----:B------:R-:W-:-:S04]  /*2f10*/  SHF.R.U32.HI R3, RZ, 0x18, R2 ;  /* 0x00000018ff037819 */ /* 0x000fc80000011602 */
[----:B------:R-:W-:-:S04]  /*2f20*/  LOP3.LUT R0, R0, R3, RZ, 0xfc, !PT ;  /* 0x0000000300007212 */ /* 0x000fc800078efcff */
[----:B------:R-:W-:-:S07]  /*2f30*/  PRMT R8, R0, 0x7610, R8 ;  /* 0x0000761000087816 */ /* 0x000fce0000000008 */
.L_x_280:
[----:B------:R-:W-:Y:S05]  /*2f40*/  BSYNC B0 ;  /* 0x0000000000007941 */ /* 0x000fea0003800000 */
.L_x_279:
[----:B------:R0:W-:Y:S01]  /*2f50*/  STG.E.U8 desc[UR36][R16.64], R8 ;  /* 0x0000000810007986 */ /* 0x0001e2000c101124 */
[----:B------:R-:W-:Y:S05]  /*2f60*/  BRA `(.L_x_259) ;  /* 0x0000000400187947 */ /* 0x000fea0003800000 */
.L_x_277:
        /* <DEDUP_REMOVED lines=17> */
.L_x_284:
[----:B------:R-:W-:-:S04]  /*3080*/  LOP3.LUT R2, R3, 0x80000000, RZ, 0xc0, !PT ;  /* 0x8000000003027812 */ /* 0x000fc800078ec0ff */
[----:B------:R-:W-:-:S04]  /*3090*/  SHF.R.U32.HI R3, RZ, 0x18, R2 ;  /* 0x00000018ff037819 */ /* 0x000fc80000011602 */
[----:B------:R-:W-:-:S04]  /*30a0*/  LOP3.LUT R0, R0, R3, RZ, 0xfc, !PT ;  /* 0x0000000300007212 */ /* 0x000fc800078efcff */
[----:B------:R-:W-:-:S07]  /*30b0*/  PRMT R8, R0, 0x7610, R8 ;  /* 0x0000761000087816 */ /* 0x000fce0000000008 */
.L_x_283:
[----:B------:R-:W-:Y:S05]  /*30c0*/  BSYNC B0 ;  /* 0x0000000000007941 */ /* 0x000fea0003800000 */
.L_x_282:
[----:B------:R3:W-:Y:S01]  /*30d0*/  STG.E.U8 desc[UR36][R16.64], R8 ;  /* 0x0000000810007986 */ /* 0x0007e2000c101124 */
[----:B------:R-:W-:Y:S05]  /*30e0*/  BRA `(.L_x_259) ;  /* 0x0000000000b87947 */ /* 0x000fea0003800000 */
.L_x_276:
[----:B------:R-:W-:-:S13]  /*30f0*/  ISETP.NE.AND P0, PT, R5, 0x1c, PT ;  /* 0x0000001c0500780c */ /* 0x000fda0003f05270 */
[----:B------:R-:W-:Y:S05]  /*3100*/  @!P0 BRA `(.L_x_285) ;  /* 0x0000000000a48947 */ /* 0x000fea0003800000 */
[----:B------:R-:W-:-:S13]  /*3110*/  ISETP.NE.AND P0, PT, R5, 0x1d, PT ;  /* 0x0000001d0500780c */ /* 0x000fda0003f05270 */
[----:B------:R-:W-:Y:S05]  /*3120*/  @!P0 BRA `(.L_x_286) ;  /* 0x00000000008c8947 */ /* 0x000fea0003800000 */
[----:B------:R-:W-:-:S13]  /*3130*/  ISETP.NE.AND P0, PT, R5, 0x2c, PT ;  /* 0x0000002c0500780c */ /* 0x000fda0003f05270 */
[----:B------:R-:W-:Y:S05]  /*3140*/  @P0 BRA `(.L_x_258) ;  /* 0x0000000000400947 */ /* 0x000fea0003800000 */
[----:B------:R-:W-:-:S05]  /*3150*/  IMAD.U32 R3, R3, 0x10000, RZ ;  /* 0x0001000003037824 */ /* 0x000fca00078e00ff */
[----:B------:R-:W-:-:S04]  /*3160*/  SHF.R.U32.HI R4, RZ, 0x17, R3 ;  /* 0x00000017ff047819 */ /* 0x000fc80000011603 */
[----:B------:R-:W-:-:S04]  /*3170*/  LOP3.LUT R2, R4, 0xff, RZ, 0xc0, !PT ;  /* 0x000000ff04027812 */ /* 0x000fc800078ec0ff */
[----:B------:R-:W-:-:S13]  /*3180*/  ISETP.NE.AND P1, PT, R2, 0xff, PT ;  /* 0x000000ff0200780c */ /* 0x000fda0003f25270 */
[--C-:B------:R-:W-:Y:S02]  /*3190*/  @P1 SHF.R.U32.HI R0, RZ, 0x16, R3.reuse ;  /* 0x00000016ff001819 */ /* 0x100fe40000011603 */
[----:B------:R-:W-:Y:S01]  /*31a0*/  @P1 LOP3.LUT P0, RZ, R2, 0x3fffff, R3, 0xf8, !PT ;  /* 0x003fffff02ff1812 */ /* 0x000fe2000780f803 */
[----:B------:R-:W-:Y:S01]  /*31b0*/  IMAD.MOV.U32 R3, RZ, RZ, 0xff ;  /* 0x000000ffff037424 */ /* 0x000fe200078e00ff */
[----:B------:R-:W-:-:S04]  /*31c0*/  @P1 LOP3.LUT R0, R0, 0x1, RZ, 0xc0, !PT ;  /* 0x0000000100001812 */ /* 0x000fc800078ec0ff */
[----:B------:R-:W-:Y:S01]  /*31d0*/  @P1 ISETP.EQ.U32.AND P2, PT, R0, 0x1, P0 ;  /* 0x000000010000180c */ /* 0x000fe20000742070 */
[----:B------:R-:W-:Y:S01]  /*31e0*/  @P1 VIADD R0, R4, 0x1 ;  /* 0x0000000104001836 */ /* 0x000fe20000000000 */
[----:B------:R-:W-:Y:S02]  /*31f0*/  PLOP3.LUT P0, PT, PT, PT, PT, 0x80, 0x0 ;  /* 0x000000000000781c */ /* 0x000fe40003f0f070 */
[----:B------:R-:W-:-:S13]  /*3200*/  @P1 PLOP3.LUT P0, PT, P2, PT, PT, 0x80, 0x0 ;  /* 0x000000000000181c */ /* 0x000fda000170f070 */
[----:B------:R-:W-:-:S04]  /*3210*/  @!P0 IMAD.MOV R0, RZ, RZ, R4 ;  /* 0x000000ffff008224 */ /* 0x000fc800078e0204 */
[----:B------:R-:W-:-:S05]  /*3220*/  @P1 IMAD.MOV.U32 R3, RZ, RZ, R0 ;  /* 0x000000ffff031224 */ /* 0x000fca00078e0000 */
[----:B------:R1:W-:Y:S01]  /*3230*/  STG.E.U8 desc[UR36][R16.64], R3 ;  /* 0x0000000310007986 */ /* 0x0003e2000c101124 */
[----:B------:R-:W-:Y:S05]  /*3240*/  BRA `(.L_x_259) ;  /* 0x0000000000607947 */ /* 0x000fea0003800000 */
.L_x_258:
        /* <DEDUP_REMOVED lines=16> */
.L_x_287:
[----:B------:R-:W-:Y:S05]  /*3350*/  BRA `(.L_x_259) ;  /* 0x00000000001c7947 */ /* 0x000fea0003800000 */
.L_x_286:
[----:B------:R-:W-:-:S06]  /*3360*/  IMAD.U32 R3, R3, 0x10000, RZ ;  /* 0x0001000003037824 */ /* 0x000fcc00078e00ff */
[----:B------:R-:W0:Y:S02]  /*3370*/  F2I.U64.TRUNC R2, R3 ;  /* 0x0000000300027311 */ /* 0x000e24000020d800 */
[----:B0-----:R2:W-:Y:S01]  /*3380*/  STG.E.64 desc[UR36][R16.64], R2 ;  /* 0x0000000210007986 */ /* 0x0015e2000c101b24 */
[----:B------:R-:W-:Y:S05]  /*3390*/  BRA `(.L_x_259) ;  /* 0x00000000000c7947 */ /* 0x000fea0003800000 */
.L_x_285:
[----:B------:R-:W-:-:S06]  /*33a0*/  IMAD.U32 R3, R3, 0x10000, RZ ;  /* 0x0001000003037824 */ /* 0x000fcc00078e00ff */
[----:B------:R-:W0:Y:S02]  /*33b0*/  F2I.FTZ.U32.TRUNC.NTZ R3, R3 ;  /* 0x0000000300037305 */ /* 0x000e24000021f000 */
[----:B0-----:R0:W-:Y:S02]  /*33c0*/  STG.E desc[UR36][R16.64], R3 ;  /* 0x0000000310007986 */ /* 0x0011e4000c101924 */
.L_x_259:
[----:B------:R-:W-:-:S04]  /*33d0*/  IMAD R18, R23, 0x200, R18 ;  /* 0x0000020017127824 */ /* 0x000fc800078e0212 */
[----:B------:R-:W-:-:S07]  /*33e0*/  VIADD R19, R18, 0x80 ;  /* 0x0000008012137836 */ /* 0x000fce0000000000 */
.L_x_217:
[----:B------:R-:W-:Y:S05]  /*33f0*/  BSYNC B6 ;  /* 0x0000000000067941 */ /* 0x000fea0003800000 */
.L_x_216:
[----:B------:R-:W-:Y:S01]  /*3400*/  ULDC UR4, c[0x0][0x210] ;  /* 0x0000840000047ab9 */ /* 0x000fe20000000800 */
[----:B------:R-:W-:Y:S01]  /*3410*/  BSSY B6, `(.L_x_288) ;  /* 0x0000337000067945 */ /* 0x000fe20003800000 */
[----:B------:R-:W-:-:S13]  /*3420*/  ISETP.GE.AND P0, PT, R19, UR4, PT ;  /* 0x0000000413007c0c */ /* 0x000fda000bf06270 */
[----:B------:R-:W-:Y:S05]  /*3430*/  @P0 BRA `(.L_x_289) ;  /* 0x0000003000d00947 */ /* 0x000fea0003800000 */
[----:B0-----:R-:W0:Y:S01]  /*3440*/  LDC R6, c[0x0][0x218] ;  /* 0x00008600ff067b82 */ /* 0x001e220000000800 */
[----:B------:R-:W-:Y:S02]  /*3450*/  IMAD.MOV.U32 R0, RZ, RZ, RZ ;  /* 0x000000ffff007224 */ /* 0x000fe400078e00ff */
[----:B-1234-:R-:W-:Y:S01]  /*3460*/  IMAD.MOV.U32 R16, RZ, RZ, RZ ;  /* 0x000000ffff107224 */ /* 0x01efe200078e00ff */
[----:B0-----:R-:W-:-:S13]  /*3470*/  ISETP.NE.AND P0, PT, R6, RZ, PT ;  /* 0x000000ff0600720c */ /* 0x001fda0003f05270 */
[----:B------:R-:W-:Y:S05]  /*3480*/  @!P0 BRA `(.L_x_290) ;  /* 0x0000001000a88947 */ /* 0x000fea0003800000 */
        /* <DEDUP_REMOVED lines=298> */
.L_x_290:
        /* <DEDUP_REMOVED lines=22> */
.L_x_294:
[----:B------:R-:W2:Y:S02]  /*4890*/  LDG.E.U8 R2, desc[UR36][R2.64] ;  /* 0x0000002402027981 */ /* 0x000ea4000c1e1100 */
[----:B--2---:R-:W-:-:S04]  /*48a0*/  I2FP.F32.U32 R0, R2 ;  /* 0x0000000200007245 */ /* 0x004fc80000201000 */
[----:B------:R-:W-:Y:S01]  /*48b0*/  F2FP.BF16.F32.PACK_AB R0, RZ, R0 ;  /* 0x00000000ff00723e */ /* 0x000fe200000010ff */
[----:B------:R-:W-:Y:S06]  /*48c0*/  BRA `(.L_x_296) ;  /* 0x0000000c00907947 */ /* 0x000fec0003800000 */
.L_x_293:
        /* <DEDUP_REMOVED lines=10> */
.L_x_298:
[----:B------:R-:W2:Y:S02]  /*4970*/  LDG.E R2, desc[UR36][R2.64] ;  /* 0x0000002402027981 */ /* 0x000ea4000c1e1900 */
[----:B--2---:R-:W-:-:S04]  /*4980*/  I2FP.F32.S32 R0, R2 ;  /* 0x0000000200007245 */ /* 0x004fc80000201400 */
[----:B------:R-:W-:Y:S01]  /*4990*/  F2FP.BF16.F32.PACK_AB R0, RZ, R0 ;  /* 0x00000000ff00723e */ /* 0x000fe200000010ff */
[----:B------:R-:W-:Y:S06]  /*49a0*/  BRA `(.L_x_296) ;  /* 0x0000000c00587947 */ /* 0x000fec0003800000 */
.L_x_297:
[----:B------:R-:W2:Y:S02]  /*49b0*/  LDG.E.U16 R2, desc[UR36][R2.64] ;  /* 0x0000002402027981 */ /* 0x000ea4000c1e1500 */
[----:B--2---:R-:W0:Y:S02]  /*49c0*/  I2F.S16 R0, R2 ;  /* 0x0000000200007306 */ /* 0x004e240000101400 */
[----:B0-----:R-:W-:Y:S01]  /*49d0*/  F2FP.BF16.F32.PACK_AB R0, RZ, R0 ;  /* 0x00000000ff00723e */ /* 0x001fe200000010ff */
[----:B------:R-:W-:Y:S06]  /*49e0*/  BRA `(.L_x_296) ;  /* 0x0000000c00487947 */ /* 0x000fec0003800000 */
.L_x_292:
        /* <DEDUP_REMOVED lines=9> */
.L_x_300:
[----:B------:R-:W2:Y:S02]  /*4a80*/  LDG.E.U16 R0, desc[UR36][R2.64] ;  /* 0x0000002402007981 */ /* 0x000ea4000c1e1500 */
[----:B--2---:R-:W-:-:S05]  /*4a90*/  HADD2.F32 R0, -RZ, R0.H0_H0 ;  /* 0x20000000ff007230 */ /* 0x004fca0000004100 */
[----:B------:R-:W-:Y:S01]  /*4aa0*/  F2FP.BF16.F32.PACK_AB R0, RZ, R0 ;  /* 0x00000000ff00723e */ /* 0x000fe200000010ff */
[----:B------:R-:W-:Y:S06]  /*4ab0*/  BRA `(.L_x_296) ;  /* 0x0000000c00147947 */ /* 0x000fec0003800000 */
.L_x_299:
        /* <DEDUP_REMOVED lines=9> */
.L_x_302:
[----:B------:R-:W2:Y:S02]  /*4b50*/  LDG.E.U16 R2, desc[UR36][R2.64] ;  /* 0x0000002402027981 */ /* 0x000ea4000c1e1500 */
[----:B--2---:R-:W-:-:S05]  /*4b60*/  HADD2.F32 R0, -RZ, R2.H0_H0 ;  /* 0x20000002ff007230 */ /* 0x004fca0000004100 */
[----:B------:R-:W-:Y:S01]  /*4b70*/  F2FP.BF16.F32.PACK_AB R0, RZ, R0 ;  /* 0x00000000ff00723e */ /* 0x000fe200000010ff */
[----:B------:R-:W-:Y:S06]  /*4b80*/  BRA `(.L_x_296) ;  /* 0x0000000800e07947 */ /* 0x000fec0003800000 */
.L_x_301:
        /* <DEDUP_REMOVED lines=8> */
.L_x_291:
        /* <DEDUP_REMOVED lines=13> */
.L_x_305:
        /* <DEDUP_REMOVED lines=8> */
.L_x_304:
        /* <DEDUP_REMOVED lines=28> */
.L_x_307:
        /* <DEDUP_REMOVED lines=15> */
.L_x_306:
[----:B------:R0:W5:Y:S01]  /*5010*/  LDG.E.U16 R0, desc[UR36][R2.64] ;  /* 0x0000002402007981 */ /* 0x000162000c1e1500 */
[----:B------:R-:W-:Y:S05]  /*5020*/  BRA `(.L_x_296) ;  /* 0x0000000400b87947 */ /* 0x000fea0003800000 */
.L_x_303:
        /* <DEDUP_REMOVED lines=12> */
.L_x_310:
        /* <DEDUP_REMOVED lines=21> */
.L_x_314:
[----:B------:R-:W-:Y:S05]  /*5240*/  BSYNC B1 ;  /* 0x0000000000017941 */ /* 0x000fea0003800000 */
.L_x_313:
[----:B------:R-:W-:Y:S01]  /*5250*/  LEA R3, R0, 0x3b800000, 0x17 ;  /* 0x3b80000000037811 */ /* 0x000fe200078eb8ff */
[----:B------:R-:W-:-:S05]  /*5260*/  IMAD.SHL.U32 R0, R2, 0x100000, RZ ;  /* 0x0010000002007824 */ /* 0x000fca00078e00ff */
[----:B------:R-:W-:-:S07]  /*5270*/  LOP3.LUT R0, R3, R0, R4, 0xfe, !PT ;  /* 0x0000000003007212 */ /* 0x000fce00078efe04 */
.L_x_312:
[----:B------:R-:W-:Y:S05]  /*5280*/  BSYNC B0 ;  /* 0x0000000000007941 */ /* 0x000fea0003800000 */
.L_x_311:
[----:B------:R-:W-:Y:S01]  /*5290*/  F2FP.BF16.F32.PACK_AB R0, RZ, R0 ;  /* 0x00000000ff00723e */ /* 0x000fe200000010ff */
[----:B------:R-:W-:Y:S06]  /*52a0*/  BRA `(.L_x_296) ;  /* 0x0000000400187947 */ /* 0x000fec0003800000 */
.L_x_309:
        /* <DEDUP_REMOVED lines=21> */
.L_x_318:
[----:B------:R-:W-:Y:S05]  /*5400*/  BSYNC B1 ;  /* 0x0000000000017941 */ /* 0x000fea0003800000 */
.L_x_317:
[----:B------:R-:W-:Y:S01]  /*5410*/  LEA R3, R0, 0x37800000, 0x17 ;  /* 0x3780000000037811 */ /* 0x000fe200078eb8ff */
[----:B------:R-:W-:-:S05]  /*5420*/  IMAD.SHL.U32 R0, R2, 0x200000, RZ ;  /* 0x0020000002007824 */ /* 0x000fca00078e00ff */
[----:B------:R-:W-:-:S07]  /*5430*/  LOP3.LUT R0, R3, R0, R4, 0xfe, !PT ;  /* 0x0000000003007212 */ /* 0x000fce00078efe04 */
.L_x_316:
[----:B------:R-:W-:Y:S05]  /*5440*/  BSYNC B0 ;  /* 0x0000000000007941 */ /* 0x000fea0003800000 */
.L_x_315:
[----:B------:R-:W-:Y:S01]  /*5450*/  F2FP.BF16.F32.PACK_AB R0, RZ, R0 ;  /* 0x00000000ff00723e */ /* 0x000fe200000010ff */
[----:B------:R-:W-:Y:S06]  /*5460*/  BRA `(.L_x_296) ;  /* 0x0000000000a87947 */ /* 0x000fec0003800000 */
.L_x_308:
        /* <DEDUP_REMOVED lines=14> */
.L_x_322:
[----:B------:R-:W-:Y:S05]  /*5550*/  BSYNC B0 ;  /* 0x0000000000007941 */ /* 0x000fea0003800000 */
.L_x_321:
[----:B------:R-:W-:Y:S01]  /*5560*/  F2FP.BF16.F32.PACK_AB R0, RZ, R0 ;  /* 0x00000000ff00723e */ /* 0x000fe200000010ff */
[----:B------:R-:W-:Y:S06]  /*5570*/  BRA `(.L_x_296) ;  /* 0x0000000000647947 */ /* 0x000fec0003800000 */
.L_x_295:
        /* <DEDUP_REMOVED lines=16> */
.L_x_323:
[----:B------:R-:W-:Y:S01]  /*5680*/  PRMT R0, RZ, 0x7610, R0 ;  /* 0x00007610ff007816 */ /* 0x000fe20000000000 */
[----:B------:R-:W-:Y:S06]  /*5690*/  BRA `(.L_x_296) ;  /* 0x00000000001c7947 */ /* 0x000fec0003800000 */
.L_x_320:
[----:B------:R-:W2:Y:S02]  /*56a0*/  LDG.E.64 R2, desc[UR36][R2.64] ;  /* 0x0000002402027981 */ /* 0x000ea4000c1e1b00 */
[----:B--2---:R-:W0:Y:S02]  /*56b0*/  I2F.U64 R0, R2 ;  /* 0x0000000200007312 */ /* 0x004e240000301000 */
[----:B0-----:R-:W-:Y:S01]  /*56c0*/  F2FP.BF16.F32.PACK_AB R0, RZ, R0 ;  /* 0x00000000ff00723e */ /* 0x001fe200000010ff */
[----:B------:R-:W-:Y:S06]  /*56d0*/  BRA `(.L_x_296) ;  /* 0x00000000000c7947 */ /* 0x000fec0003800000 */
.L_x_319:
[----:B------:R-:W2:Y:S02]  /*56e0*/  LDG.E R2, desc[UR36][R2.64] ;  /* 0x0000002402027981 */ /* 0x000ea4000c1e1900 */
[----:B--2---:R-:W-:-:S04]  /*56f0*/  I2FP.F32.U32 R0, R2 ;  /* 0x0000000200007245 */ /* 0x004fc80000201000 */
[----:B------:R-:W-:-:S07]  /*5700*/  F2FP.BF16.F32.PACK_AB R0, RZ, R0 ;  /* 0x00000000ff00723e */ /* 0x000fce00000010ff */
.L_x_296:
        /* <DEDUP_REMOVED lines=19> */
.L_x_325:
[----:B------:R-:W-:Y:S05]  /*5840*/  BSYNC B0 ;  /* 0x0000000000007941 */ /* 0x000fea0003800000 */
.L_x_324:
        /* <DEDUP_REMOVED lines=13> */
.L_x_329:
[----:B------:R-:W-:-:S06]  /*5920*/  IMAD.U32 R3, R3, 0x10000, RZ ;  /* 0x0001000003037824 */ /* 0x000fcc00078e00ff */
[----:B------:R-:W0:Y:S02]  /*5930*/  F2I.S64.TRUNC R2, R3 ;  /* 0x0000000300027311 */ /* 0x000e24000020d900 */
[----:B0-----:R4:W-:Y:S01]  /*5940*/  STG.E.U8 desc[UR36][R16.64], R2 ;  /* 0x0000000210007986 */ /* 0x0019e2000c101124 */
[----:B------:R-:W-:Y:S05]  /*5950*/  BRA `(.L_x_331) ;  /* 0x0000000c00847947 */ /* 0x000fea0003800000 */
.L_x_328:
        /* <DEDUP_REMOVED lines=10> */
.L_x_333:
[----:B------:R-:W-:-:S06]  /*5a00*/  IMAD.U32 R3, R3, 0x10000, RZ ;  /* 0x0001000003037824 */ /* 0x000fcc00078e00ff */
[----:B------:R-:W0:Y:S02]  /*5a10*/  F2I.FTZ.TRUNC.NTZ R3, R3 ;  /* 0x0000000300037305 */ /* 0x000e24000021f100 */
[----:B0-----:R2:W-:Y:S01]  /*5a20*/  STG.E desc[UR36][R16.64], R3 ;  /* 0x0000000310007986 */ /* 0x0015e2000c101924 */
[----:B------:R-:W-:Y:S05]  /*5a30*/  BRA `(.L_x_331) ;  /* 0x0000000c004c7947 */ /* 0x000fea0003800000 */
.L_x_332:
[----:B------:R-:W-:-:S06]  /*5a40*/  IMAD.U32 R3, R3, 0x10000, RZ ;  /* 0x0001000003037824 */ /* 0x000fcc00078e00ff */
[----:B------:R-:W0:Y:S02]  /*5a50*/  F2I.FTZ.TRUNC.NTZ R3, R3 ;  /* 0x0000000300037305 */ /* 0x000e24000021f100 */
[----:B0-----:R0:W-:Y:S01]  /*5a60*/  STG.E.U16 desc[UR36][R16.64], R3 ;  /* 0x0000000310007986 */ /* 0x0011e2000c101524 */
[----:B------:R-:W-:Y:S05]  /*5a70*/  BRA `(.L_x_331) ;  /* 0x0000000c003c7947 */ /* 0x000fea0003800000 */
.L_x_327:
        /* <DEDUP_REMOVED lines=9> */
.L_x_335:
[----:B------:R-:W-:-:S05]  /*5b10*/  IMAD.U32 R0, R3, 0x10000, RZ ;  /* 0x0001000003007824 */ /* 0x000fca00078e00ff */
[----:B------:R-:W-:-:S05]  /*5b20*/  F2FP.F16.F32.PACK_AB R0, RZ, R0 ;  /* 0x00000000ff00723e */ /* 0x000fca00000000ff */
[----:B------:R0:W-:Y:S01]  /*5b30*/  STG.E.U16 desc[UR36][R16.64], R0 ;  /* 0x0000000010007986 */ /* 0x0001e2000c101524 */
[----:B------:R-:W-:Y:S05]  /*5b40*/  BRA `(.L_x_331) ;  /* 0x0000000c00087947 */ /* 0x000fea0003800000 */
.L_x_334:
        /* <DEDUP_REMOVED lines=10> */
.L_x_337:
[----:B------:R-:W-:-:S05]  /*5bf0*/  IMAD.U32 R3, R3, 0x10000, RZ ;  /* 0x0001000003037824 */ /* 0x000fca00078e00ff */
[----:B------:R-:W-:-:S04]  /*5c00*/  F2FP.F16.F32.PACK_AB R3, RZ, R3 ;  /* 0x00000003ff03723e */ /* 0x000fc800000000ff */
[----:B------:R-:W-:-:S05]  /*5c10*/  PRMT R3, R3, 0x5410, RZ ;  /* 0x0000541003037816 */ /* 0x000fca00000000ff */
[----:B------:R0:W-:Y:S01]  /*5c20*/  STG.E desc[UR36][R16.64], R3 ;  /* 0x0000000310007986 */ /* 0x0001e2000c101924 */
[----:B------:R-:W-:Y:S05]  /*5c30*/  BRA `(.L_x_331) ;  /* 0x0000000800cc7947 */ /* 0x000fea0003800000 */
.L_x_336:
[----:B------:R-:W-:-:S04]  /*5c40*/  IMAD.U32 R2, R3, 0x10000, RZ ;  /* 0x0001000003027824 */ /* 0x000fc800078e00ff */
[----:B------:R-:W-:-:S06]  /*5c50*/  FMUL.FTZ R2, R2, 1 ;  /* 0x3f80000002027820 */ /* 0x000fcc0000410000 */
[----:B------:R-:W0:Y:S02]  /*5c60*/  F2F.F64.F32 R2, R2 ;  /* 0x0000000200027310 */ /* 0x000e240000201800 */
[----:B0-----:R0:W-:Y:S01]  /*5c70*/  STG.E.64 desc[UR36][R16.64], R2 ;  /* 0x0000000210007986 */ /* 0x0011e2000c101b24 */
[----:B------:R-:W-:Y:S05]  /*5c80*/  BRA `(.L_x_331) ;  /* 0x0000000800b87947 */ /* 0x000fea0003800000 */
.L_x_326:
        /* <DEDUP_REMOVED lines=13> */
.L_x_340:
[----:B------:R-:W-:Y:S01]  /*5d60*/  IMAD.U32 R3, R3, 0x10000, RZ ;  /* 0x0001000003037824 */ /* 0x000fe200078e00ff */
[----:B------:R-:W-:-:S03]  /*5d70*/  CS2R R6, SRZ ;  /* 0x0000000000067805 */ /* 0x000fc6000001ff00 */
[----:B------:R-:W-:-:S04]  /*5d80*/  FMUL.FTZ R3, R3, 1 ;  /* 0x3f80000003037820 */ /* 0x000fc80000410000 */
[----:B------:R-:W0:Y:S02]  /*5d90*/  F2F.F64.F32 R4, R3 ;  /* 0x0000000300047310 */ /* 0x000e240000201800 */
[----:B0-----:R0:W-:Y:S01]  /*5da0*/  STG.E.128 desc[UR36][R16.64], R4 ;  /* 0x0000000410007986 */ /* 0x0011e2000c101d24 */
[----:B------:R-:W-:Y:S05]  /*5db0*/  BRA `(.L_x_331) ;  /* 0x00000008006c7947 */ /* 0x000fea0003800000 */
.L_x_339:
        /* <DEDUP_REMOVED lines=21> */
.L_x_344:
[----:B------:R-:W-:Y:S05]  /*5f10*/  BSYNC B0 ;  /* 0x0000000000007941 */ /* 0x000fea0003800000 */
.L_x_343:
[----:B------:R-:W-:-:S05]  /*5f20*/  LOP3.LUT R3, R0, R3, RZ, 0xfc, !PT ;  /* 0x0000000300037212 */ /* 0x000fca00078efcff */
[----:B------:R0:W-:Y:S01]  /*5f30*/  STG.E.U8 desc[UR36][R16.64], R3 ;  /* 0x0000000310007986 */ /* 0x0001e2000c101124 */
[----:B------:R-:W-:Y:S05]  /*5f40*/  BRA `(.L_x_331) ;  /* 0x0000000800087947 */ /* 0x000fea0003800000 */
.L_x_342:
        /* <DEDUP_REMOVED lines=13> */
.L_x_346:
[----:B------:R-:W-:Y:S01]  /*6020*/  IMAD.MOV.U32 R0, RZ, RZ, 0x7f ;  /* 0x0000007fff007424 */ /* 0x000fe200078e00ff */
[----:B------:R-:W-:-:S04]  /*6030*/  ISETP.GT.U32.AND P0, PT, R2, 0x7f800000, PT ;  /* 0x7f8000000200780c */ /* 0x000fc80003f04070 */
[----:B------:R-:W-:-:S09]  /*6040*/  SEL R0, R0, 0x7c, P0 ;  /* 0x0000007c00007807 */ /* 0x000fd20000000000 */
.L_x_347:
[----:B------:R-:W-:Y:S05]  /*6050*/  BSYNC B0 ;  /* 0x0000000000007941 */ /* 0x000fea0003800000 */
.L_x_345:
[----:B------:R-:W-:-:S04]  /*6060*/  LOP3.LUT R2, R3, 0x80000000, RZ, 0xc0, !PT ;  /* 0x8000000003027812 */ /* 0x000fc800078ec0ff */
[----:B------:R-:W-:-:S04]  /*6070*/  SHF.R.U32.HI R3, RZ, 0x18, R2 ;  /* 0x00000018ff037819 */ /* 0x000fc80000011602 */
[----:B------:R-:W-:-:S05]  /*6080*/  LOP3.LUT R3, R0, R3, RZ, 0xfc, !PT ;  /* 0x0000000300037212 */ /* 0x000fca00078efcff */
[----:B------:R0:W-:Y:S01]  /*6090*/  STG.E.U8 desc[UR36][R16.64], R3 ;  /* 0x0000000310007986 */ /* 0x0001e2000c101124 */
[----:B------:R-:W-:Y:S05]  /*60a0*/  BRA `(.L_x_331) ;  /* 0x0000000400b07947 */ /* 0x000fea0003800000 */
.L_x_341:
[----:B------:R0:W-:Y:S01]  /*60b0*/  STG.E.U16 desc[UR36][R16.64], R3 ;  /* 0x0000000310007986 */ /* 0x0001e2000c101524 */
[----:B------:R-:W-:Y:S05]  /*60c0*/  BRA `(.L_x_331) ;  /* 0x0000000400a87947 */ /* 0x000fea0003800000 */
.L_x_338:
        /* <DEDUP_REMOVED lines=12> */
.L_x_350:
        /* <DEDUP_REMOVED lines=17> */
.L_x_353:
[----:B------:R-:W-:-:S04]  /*62a0*/  LOP3.LUT R2, R3, 0x80000000, RZ, 0xc0, !PT ;  /* 0x8000000003027812 */ /* 0x000fc800078ec0ff */
[----:B------:R-:W-:-:S04]  /*62b0*/  SHF.R.U32.HI R3, RZ, 0x18, R2 ;  /* 0x00000018ff037819 */ /* 0x000fc80000011602 */
[----:B------:R-:W-:-:S04]  /*62c0*/  LOP3.LUT R0, R0, R3, RZ, 0xfc, !PT ;  /* 0x0000000300007212 */ /* 0x000fc800078efcff */
[----:B------:R-:W-:-:S07]  /*62d0*/  PRMT R8, R0, 0x7610, R8 ;  /* 0x0000761000087816 */ /* 0x000fce0000000008 */
.L_x_352:
[----:B------:R-:W-:Y:S05]  /*62e0*/  BSYNC B0 ;  /* 0x0000000000007941 */ /* 0x000fea0003800000 */
.L_x_351:
[----:B------:R0:W-:Y:S01]  /*62f0*/  STG.E.U8 desc[UR36][R16.64], R8 ;  /* 0x0000000810007986 */ /* 0x0001e2000c101124 */
[----:B------:R-:W-:Y:S05]  /*6300*/  BRA `(.L_x_331) ;  /* 0x0000000400187947 */ /* 0x000fea0003800000 */
.L_x_349:
        /* <DEDUP_REMOVED lines=17> */
.L_x_356:
[----:B------:R-:W-:-:S04]  /*6420*/  LOP3.LUT R2, R3, 0x80000000, RZ, 0xc0, !PT ;  /* 0x8000000003027812 */ /* 0x000fc800078ec0ff */
[----:B------:R-:W-:-:S04]  /*6430*/  SHF.R.U32.HI R3, RZ, 0x18, R2 ;  /* 0x00000018ff037819 */ /* 0x000fc80000011602 */
[----:B------:R-:W-:-:S04]  /*6440*/  LOP3.LUT R0, R0, R3, RZ, 0xfc, !PT ;  /* 0x0000000300007212 */ /* 0x000fc800078efcff */
[----:B------:R-:W-:-:S07]  /*6450*/  PRMT R8, R0, 0x7610, R8 ;  /* 0x0000761000087816 */ /* 0x000fce0000000008 */
.L_x_355:
[----:B------:R-:W-:Y:S05]  /*6460*/  BSYNC B0 ;  /* 0x0000000000007941 */ /* 0x000fea0003800000 */
.L_x_354:
[----:B------:R0:W-:Y:S01]  /*6470*/  STG.E.U8 desc[UR36][R16.64], R8 ;  /* 0x0000000810007986 */ /* 0x0001e2000c101124 */
[----:B------:R-:W-:Y:S05]  /*6480*/  BRA `(.L_x_331) ;  /* 0x0000000000b87947 */ /* 0x000fea0003800000 */
.L_x_348:
        /* <DEDUP_REMOVED lines=22> */
.L_x_330:
[----:B------:R-:W-:Y:S01]  /*65f0*/  MOV R0, 0x1c0 ;  /* 0x000001c000007802 */ /* 0x000fe20000000f00 */
[----:B------:R-:W-:Y:S01]  /*6600*/  ULDC.64 UR4, c[0x4][0x1a0] ;  /* 0x0100680000047ab9 */ /* 0x000fe20000000a00 */
[----:B------:R-:W-:Y:S01]  /*6610*/  ULDC.64 UR6, c[0x4][0x98] ;  /* 0x0100260000067ab9 */ /* 0x000fe20000000a00 */
[----:B------:R-:W-:Y:S01]  /*6620*/  IMAD.U32 R4, RZ, RZ, UR4 ;  /* 0x00000004ff047e24 */ /* 0x000fe2000f8e00ff */
[----:B------:R0:W1:Y:S01]  /*6630*/  LDC.64 R2, c[0x4][R0] ;  /* 0x0100000000027b82 */ /* 0x0000620000000a00 */
[----:B------:R-:W-:Y:S01]  /*6640*/  IMAD.U32 R5, RZ, RZ, UR5 ;  /* 0x00000005ff057e24 */ /* 0x000fe2000f8e00ff */
[----:B------:R-:W-:Y:S01]  /*6650*/  ULDC.64 UR4, c[0x4][0x1a8] ;  /* 0x01006a0000047ab9 */ /* 0x000fe20000000a00 */
[----:B------:R-:W-:Y:S02]  /*6660*/  IMAD.U32 R10, RZ, RZ, UR6 ;  /* 0x00000006ff0a7e24 */ /* 0x000fe4000f8e00ff */
[----:B------:R-:W-:Y:S02]  /*6670*/  IMAD.U32 R6, RZ, RZ, UR4 ;  /* 0x00000004ff067e24 */ /* 0x000fe4000f8e00ff */
[----:B------:R-:W-:-:S02]  /*6680*/  IMAD.U32 R7, RZ, RZ, UR5 ;  /* 0x00000005ff077e24 */ /* 0x000fc4000f8e00ff */
[----:B------:R-:W-:Y:S02]  /*6690*/  IMAD.U32 R11, RZ, RZ, UR7 ;  /* 0x00000007ff0b7e24 */ /* 0x000fe4000f8e00ff */
[----:B------:R-:W-:Y:S02]  /*66a0*/  IMAD.MOV.U32 R8, RZ, RZ, 0x65 ;  /* 0x00000065ff087424 */ /* 0x000fe400078e00ff */
[----:B------:R-:W-:Y:S02]  /*66b0*/  IMAD.MOV.U32 R12, RZ, RZ, 0x1 ;  /* 0x00000001ff0c7424 */ /* 0x000fe400078e00ff */
[----:B0-----:R-:W-:-:S07]  /*66c0*/  IMAD.MOV.U32 R13, RZ, RZ, RZ ;  /* 0x000000ffff0d7224 */ /* 0x001fce00078e00ff */
[----:B------:R-:W-:-:S07]  /*66d0*/  LEPC R20, `(.L_x_359) ;  /* 0x000000001014794e */ /* 0x000fce0000000000 */
[----:B-1----:R-:W-:Y:S05]  /*66e0*/  CALL.ABS.NOINC R2 ;  /* 0x0000000002007343 */ /* 0x002fea0003c00000 */
.L_x_359:
[----:B------:R-:W-:Y:S05]  /*66f0*/  BRA `(.L_x_331) ;  /* 0x00000000001c7947 */ /* 0x000fea0003800000 */
.L_x_358:
[----:B------:R-:W-:-:S06]  /*6700*/  IMAD.U32 R3, R3, 0x10000, RZ ;  /* 0x0001000003037824 */ /* 0x000fcc00078e00ff */
[----:B------:R-:W0:Y:S02]  /*6710*/  F2I.U64.TRUNC R2, R3 ;  /* 0x0000000300027311 */ /* 0x000e24000020d800 */
[----:B0-----:R0:W-:Y:S01]  /*6720*/  STG.E.64 desc[UR36][R16.64], R2 ;  /* 0x0000000210007986 */ /* 0x0011e2000c101b24 */
[----:B------:R-:W-:Y:S05]  /*6730*/  BRA `(.L_x_331) ;  /* 0x00000000000c7947 */ /* 0x000fea0003800000 */
.L_x_357:
[----:B------:R-:W-:-:S06]  /*6740*/  IMAD.U32 R3, R3, 0x10000, RZ ;  /* 0x0001000003037824 */ /* 0x000fcc00078e00ff */
[----:B------:R-:W0:Y:S02]  /*6750*/  F2I.FTZ.U32.TRUNC.NTZ R3, R3 ;  /* 0x0000000300037305 */ /* 0x000e24000021f000 */
[----:B0-----:R0:W-:Y:S02]  /*6760*/  STG.E desc[UR36][R16.64], R3 ;  /* 0x0000000310007986 */ /* 0x0011e4000c101924 */
.L_x_331:
[----:B------:R-:W-:-:S07]  /*6770*/  VIADD R19, R19, 0x80 ;  /* 0x0000008013137836 */ /* 0x000fce0000000000 */
.L_x_289:
[----:B------:R-:W-:Y:S05]  /*6780*/  BSYNC B6 ;  /* 0x0000000000067941 */ /* 0x000fea0003800000 */
.L_x_288:
        /* <DEDUP_REMOVED lines=307> */
.L_x_362:
        /* <DEDUP_REMOVED lines=22> */
.L_x_366:
[----:B------:R-:W2:Y:S02]  /*7c20*/  LDG.E.U8 R2, desc[UR36][R2.64] ;  /* 0x0000002402027981 */ /* 0x000ea4000c1e1100 */
[----:B--2---:R-:W-:-:S04]  /*7c30*/  I2FP.F32.U32 R0, R2 ;  /* 0x0000000200007245 */ /* 0x004fc80000201000 */
[----:B------:R-:W-:Y:S01]  /*7c40*/  F2FP.BF16.F32.PACK_AB R0, RZ, R0 ;  /* 0x00000000ff00723e */ /* 0x000fe200000010ff */
[----:B------:R-:W-:Y:S06]  /*7c50*/  BRA `(.L_x_368) ;  /* 0x0000000c00907947 */ /* 0x000fec0003800000 */
.L_x_365:
        /* <DEDUP_REMOVED lines=10> */
.L_x_370:
[----:B------:R-:W2:Y:S02]  /*7d00*/  LDG.E R2, desc[UR36][R2.64] ;  /* 0x0000002402027981 */ /* 0x000ea4000c1e1900 */
[----:B--2---:R-:W-:-:S04]  /*7d10*/  I2FP.F32.S32 R0, R2 ;  /* 0x0000000200007245 */ /* 0x004fc80000201400 */
[----:B------:R-:W-:Y:S01]  /*7d20*/  F2FP.BF16.F32.PACK_AB R0, RZ, R0 ;  /* 0x00000000ff00723e */ /* 0x000fe200000010ff */
[----:B------:R-:W-:Y:S06]  /*7d30*/  BRA `(.L_x_368) ;  /* 0x0000000c00587947 */ /* 0x000fec0003800000 */
.L_x_369:
[----:B------:R-:W2:Y:S02]  /*7d40*/  LDG.E.U16 R2, desc[UR36][R2.64] ;  /* 0x0000002402027981 */ /* 0x000ea4000c1e1500 */
[----:B--2---:R-:W0:Y:S02]  /*7d50*/  I2F.S16 R0, R2 ;  /* 0x0000000200007306 */ /* 0x004e240000101400 */
[----:B0-----:R-:W-:Y:S01]  /*7d60*/  F2FP.BF16.F32.PACK_AB R0, RZ, R0 ;  /* 0x00000000ff00723e */ /* 0x001fe200000010ff */
[----:B------:R-:W-:Y:S06]  /*7d70*/  BRA `(.L_x_368) ;  /* 0x0000000c00487947 */ /* 0x000fec0003800000 */
.L_x_364:
        /* <DEDUP_REMOVED lines=9> */
.L_x_372:
[----:B------:R-:W2:Y:S02]  /*7e10*/  LDG.E.U16 R0, desc[UR36][R2.64] ;  /* 0x0000002402007981 */ /* 0x000ea4000c1e1500 */
[----:B--2---:R-:W-:-:S05]  /*7e20*/  HADD2.F32 R0, -RZ, R0.H0_H0 ;  /* 0x20000000ff007230 */ /* 0x004fca0000004100 */
[----:B------:R-:W-:Y:S01]  /*7e30*/  F2FP.BF16.F32.PACK_AB R0, RZ, R0 ;  /* 0x00000000ff00723e */ /* 0x000fe200000010ff */
[----:B------:R-:W-:Y:S06]  /*7e40*/  BRA `(.L_x_368) ;  /* 0x0000000c00147947 */ /* 0x000fec0003800000 */
.L_x_371:
        /* <DEDUP_REMOVED lines=9> */
.L_x_374:
[----:B------:R-:W2:Y:S02]  /*7ee0*/  LDG.E.U16 R2, desc[UR36][R2.64] ;  /* 0x0000002402027981 */ /* 0x000ea4000c1e1500 */
[----:B--2---:R-:W-:-:S05]  /*7ef0*/  HADD2.F32 R0, -RZ, R2.H0_H0 ;  /* 0x20000002ff007230 */ /* 0x004fca0000004100 */
[----:B------:R-:W-:Y:S01]  /*7f00*/  F2FP.BF16.F32.PACK_AB R0, RZ, R0 ;  /* 0x00000000ff00723e */ /* 0x000fe200000010ff */
[----:B------:R-:W-:Y:S06]  /*7f10*/  BRA `(.L_x_368) ;  /* 0x0000000800e07947 */ /* 0x000fec0003800000 */
.L_x_373:
        /* <DEDUP_REMOVED lines=8> */
.L_x_363:
        /* <DEDUP_REMOVED lines=13> */
.L_x_377:
        /* <DEDUP_REMOVED lines=8> */
.L_x_376:
        /* <DEDUP_REMOVED lines=28> */
.L_x_379:
        /* <DEDUP_REMOVED lines=15> */
.L_x_378:
[----:B------:R0:W5:Y:S01]  /*83a0*/  LDG.E.U16 R0, desc[UR36][R2.64] ;  /* 0x0000002402007981 */ /* 0x000162000c1e1500 */
[----:B------:R-:W-:Y:S05]  /*83b0*/  BRA `(.L_x_368) ;  /* 0x0000000400b87947 */ /* 0x000fea0003800000 */
.L_x_375:
        /* <DEDUP_REMOVED lines=12> */
.L_x_382:
        /* <DEDUP_REMOVED lines=21> */
.L_x_386:
[----:B------:R-:W-:Y:S05]  /*85d0*/  BSYNC B1 ;  /* 0x0000000000017941 */ /* 0x000fea0003800000 */
.L_x_385:
[----:B------:R-:W-:Y:S01]  /*85e0*/  LEA R3, R0, 0x3b800000, 0x17 ;  /* 0x3b80000000037811 */ /* 0x000fe200078eb8ff */
[----:B------:R-:W-:-:S05]  /*85f0*/  IMAD.SHL.U32 R0, R2, 0x100000, RZ ;  /* 0x0010000002007824 */ /* 0x000fca00078e00ff */
[----:B------:R-:W-:-:S07]  /*8600*/  LOP3.LUT R0, R3, R0, R4, 0xfe, !PT ;  /* 0x0000000003007212 */ /* 0x000fce00078efe04 */
.L_x_384:
[----:B------:R-:W-:Y:S05]  /*8610*/  BSYNC B0 ;  /* 0x0000000000007941 */ /* 0x000fea0003800000 */
.L_x_383:
[----:B------:R-:W-:Y:S01]  /*8620*/  F2FP.BF16.F32.PACK_AB R0, RZ, R0 ;  /* 0x00000000ff00723e */ /* 0x000fe200000010ff */
[----:B------:R-:W-:Y:S06]  /*8630*/  BRA `(.L_x_368) ;  /* 0x0000000400187947 */ /* 0x000fec0003800000 */
.L_x_381:
        /* <DEDUP_REMOVED lines=21> */
.L_x_390:
[----:B------:R-:W-:Y:S05]  /*8790*/  BSYNC B1 ;  /* 0x0000000000017941 */ /* 0x000fea0003800000 */
.L_x_389:
[----:B------:R-:W-:Y:S01]  /*87a0*/  LEA R3, R0, 0x37800000, 0x17 ;  /* 0x3780000000037811 */ /* 0x000fe200078eb8ff */
[----:B------:R-:W-:-:S05]  /*87b0*/  IMAD.SHL.U32 R0, R2, 0x200000, RZ ;  /* 0x0020000002007824 */ /* 0x000fca00078e00ff */
[----:B------:R-:W-:-:S07]  /*87c0*/  LOP3.LUT R0, R3, R0, R4, 0xfe, !PT ;  /* 0x0000000003007212 */ /* 0x000fce00078efe04 */
.L_x_388:
[----:B------:R-:W-:Y:S05]  /*87d0*/  BSYNC B0 ;  /* 0x0000000000007941 */ /* 0x000fea0003800000 */
.L_x_387:
[----:B------:R-:W-:Y:S01]  /*87e0*/  F2FP.BF16.F32.PACK_AB R0, RZ, R0 ;  /* 0x00000000ff00723e */ /* 0x000fe200000010ff */
[----:B------:R-:W-:Y:S06]  /*87f0*/  BRA `(.L_x_368) ;  /* 0x0000000000a87947 */ /* 0x000fec0003800000 */
.L_x_380:
        /* <DEDUP_REMOVED lines=14> */
.L_x_394:
[----:B------:R-:W-:Y:S05]  /*88e0*/  BSYNC B0 ;  /* 0x0000000000007941 */ /* 0x000fea0003800000 */
.L_x_393:
[----:B------:R-:W-:Y:S01]  /*88f0*/  F2FP.BF16.F32.PACK_AB R0, RZ, R0 ;  /* 0x00000000ff00723e */ /* 0x000fe200000010ff */
[----:B------:R-:W-:Y:S06]  /*8900*/  BRA `(.L_x_368) ;  /* 0x0000000000647947 */ /* 0x000fec0003800000 */
.L_x_367:
        /* <DEDUP_REMOVED lines=16> */
.L_x_395:
[----:B------:R-:W-:Y:S01]  /*8a10*/  PRMT R0, RZ, 0x7610, R0 ;  /* 0x00007610ff007816 */ /* 0x000fe20000000000 */
[----:B------:R-:W-:Y:S06]  /*8a20*/  BRA `(.L_x_368) ;  /* 0x00000000001c7947 */ /* 0x000fec0003800000 */
.L_x_392:
[----:B------:R-:W2:Y:S02]  /*8a30*/  LDG.E.64 R2, desc[UR36][R2.64] ;  /* 0x0000002402027981 */ /* 0x000ea4000c1e1b00 */
[----:B--2---:R-:W0:Y:S02]  /*8a40*/  I2F.U64 R0, R2 ;  /* 0x0000000200007312 */ /* 0x004e240000301000 */
[----:B0-----:R-:W-:Y:S01]  /*8a50*/  F2FP.BF16.F32.PACK_AB R0, RZ, R0 ;  /* 0x00000000ff00723e */ /* 0x001fe200000010ff */
[----:B------:R-:W-:Y:S06]  /*8a60*/  BRA `(.L_x_368) ;  /* 0x00000000000c7947 */ /* 0x000fec0003800000 */
.L_x_391:
[----:B------:R-:W2:Y:S02]  /*8a70*/  LDG.E R2, desc[UR36][R2.64] ;  /* 0x0000002402027981 */ /* 0x000ea4000c1e1900 */
[----:B--2---:R-:W-:-:S04]  /*8a80*/  I2FP.F32.U32 R0, R2 ;  /* 0x0000000200007245 */ /* 0x004fc80000201000 */
[----:B------:R-:W-:-:S07]  /*8a90*/  F2FP.BF16.F32.PACK_AB R0, RZ, R0 ;  /* 0x00000000ff00723e */ /* 0x000fce00000010ff */
.L_x_368:
        /* <DEDUP_REMOVED lines=19> */
.L_x_397:
[----:B------:R-:W-:Y:S05]  /*8bd0*/  BSYNC B0 ;  /* 0x0000000000007941 */ /* 0x000fea0003800000 */
.L_x_396:
        /* <DEDUP_REMOVED lines=13> */
.L_x_401:
[----:B------:R-:W-:-:S06]  /*8cb0*/  IMAD.U32 R3, R3, 0x10000, RZ ;  /* 0x0001000003037824 */ /* 0x000fcc00078e00ff */
[----:B------:R-:W0:Y:S02]  /*8cc0*/  F2I.S64.TRUNC R2, R3 ;  /* 0x0000000300027311 */ /* 0x000e24000020d900 */
[----:B0-----:R0:W-:Y:S01]  /*8cd0*/  STG.E.U8 desc[UR36][R16.64], R2 ;  /* 0x0000000210007986 */ /* 0x0011e2000c101124 */
[----:B------:R-:W-:Y:S05]  /*8ce0*/  BRA `(.L_x_403) ;  /* 0x0000000c00847947 */ /* 0x000fea0003800000 */
.L_x_400:
        /* <DEDUP_REMOVED lines=10> */
.L_x_405:
[----:B------:R-:W-:-:S06]  /*8d90*/  IMAD.U32 R3, R3, 0x10000, RZ ;  /* 0x0001000003037824 */ /* 0x000fcc00078e00ff */
[----:B------:R-:W0:Y:S02]  /*8da0*/  F2I.FTZ.TRUNC.NTZ R3, R3 ;  /* 0x0000000300037305 */ /* 0x000e24000021f100 */
[----:B0-----:R0:W-:Y:S01]  /*8db0*/  STG.E desc[UR36][R16.64], R3 ;  /* 0x0000000310007986 */ /* 0x0011e2000c101924 */
[----:B------:R-:W-:Y:S05]  /*8dc0*/  BRA `(.L_x_403) ;  /* 0x0000000c004c7947 */ /* 0x000fea0003800000 */
.L_x_404:
[----:B------:R-:W-:-:S06]  /*8dd0*/  IMAD.U32 R3, R3, 0x10000, RZ ;  /* 0x0001000003037824 */ /* 0x000fcc00078e00ff */
[----:B------:R-:W0:Y:S02]  /*8de0*/  F2I.FTZ.TRUNC.NTZ R3, R3 ;  /* 0x0000000300037305 */ /* 0x000e24000021f100 */
[----:B0-----:R0:W-:Y:S01]  /*8df0*/  STG.E.U16 desc[UR36][R16.64], R3 ;  /* 0x0000000310007986 */ /* 0x0011e2000c101524 */
[----:B------:R-:W-:Y:S05]  /*8e00*/  BRA `(.L_x_403) ;  /* 0x0000000c003c7947 */ /* 0x000fea0003800000 */
.L_x_399:
        /* <DEDUP_REMOVED lines=9> */
.L_x_407:
[----:B------:R-:W-:-:S05]  /*8ea0*/  IMAD.U32 R0, R3, 0x10000, RZ ;  /* 0x0001000003007824 */ /* 0x000fca00078e00ff */
[----:B------:R-:W-:-:S05]  /*8eb0*/  F2FP.F16.F32.PACK_AB R0, RZ, R0 ;  /* 0x00000000ff00723e */ /* 0x000fca00000000ff */
[----:B------:R0:W-:Y:S01]  /*8ec0*/  STG.E.U16 desc[UR36][R16.64], R0 ;  /* 0x0000000010007986 */ /* 0x0001e2000c101524 */
[----:B------:R-:W-:Y:S05]  /*8ed0*/  BRA `(.L_x_403) ;  /* 0x0000000c00087947 */ /* 0x000fea0003800000 */
.L_x_406:
        /* <DEDUP_REMOVED lines=10> */
.L_x_409:
[----:B------:R-:W-:-:S05]  /*8f80*/  IMAD.U32 R3, R3, 0x10000, RZ ;  /* 0x0001000003037824 */ /* 0x000fca00078e00ff */
[----:B------:R-:W-:-:S04]  /*8f90*/  F2FP.F16.F32.PACK_AB R3, RZ, R3 ;  /* 0x00000003ff03723e */ /* 0x000fc800000000ff */
[----:B------:R-:W-:-:S05]  /*8fa0*/  PRMT R3, R3, 0x5410, RZ ;  /* 0x0000541003037816 */ /* 0x000fca00000000ff */
[----:B------:R0:W-:Y:S01]  /*8fb0*/  STG.E desc[UR36][R16.64], R3 ;  /* 0x0000000310007986 */ /* 0x0001e2000c101924 */
[----:B------:R-:W-:Y:S05]  /*8fc0*/  BRA `(.L_x_403) ;  /* 0x0000000800cc7947 */ /* 0x000fea0003800000 */
.L_x_408:
[----:B------:R-:W-:-:S04]  /*8fd0*/  IMAD.U32 R2, R3, 0x10000, RZ ;  /* 0x0001000003027824 */ /* 0x000fc800078e00ff */
[----:B------:R-:W-:-:S06]  /*8fe0*/  FMUL.FTZ R2, R2, 1 ;  /* 0x3f80000002027820 */ /* 0x000fcc0000410000 */
[----:B------:R-:W0:Y:S02]  /*8ff0*/  F2F.F64.F32 R2, R2 ;  /* 0x0000000200027310 */ /* 0x000e240000201800 */
[----:B0-----:R0:W-:Y:S01]  /*9000*/  STG.E.64 desc[UR36][R16.64], R2 ;  /* 0x0000000210007986 */ /* 0x0011e2000c101b24 */
[----:B------:R-:W-:Y:S05]  /*9010*/  BRA `(.L_x_403) ;  /* 0x0000000800b87947 */ /* 0x000fea0003800000 */
.L_x_398:
        /* <DEDUP_REMOVED lines=13> */
.L_x_412:
[----:B------:R-:W-:Y:S01]  /*90f0*/  IMAD.U32 R3, R3, 0x10000, RZ ;  /* 0x0001000003037824 */ /* 0x000fe200078e00ff */
[----:B------:R-:W-:-:S03]  /*9100*/  CS2R R6, SRZ ;  /* 0x0000000000067805 */ /* 0x000fc6000001ff00 */
[----:B------:R-:W-:-:S04]  /*9110*/  FMUL.FTZ R3, R3, 1 ;  /* 0x3f80000003037820 */ /* 0x000fc80000410000 */
[----:B------:R-:W0:Y:S02]  /*9120*/  F2F.F64.F32 R4, R3 ;  /* 0x0000000300047310 */ /* 0x000e240000201800 */
[----:B0-----:R0:W-:Y:S01]  /*9130*/  STG.E.128 desc[UR36][R16.64], R4 ;  /* 0x0000000410007986 */ /* 0x0011e2000c101d24 */
[----:B------:R-:W-:Y:S05]  /*9140*/  BRA `(.L_x_403) ;  /* 0x00000008006c7947 */ /* 0x000fea0003800000 */
.L_x_411:
        /* <DEDUP_REMOVED lines=21> */
.L_x_416:
[----:B------:R-:W-:Y:S05]  /*92a0*/  BSYNC B0 ;  /* 0x0000000000007941 */ /* 0x000fea0003800000 */
.L_x_415:
[----:B------:R-:W-:-:S05]  /*92b0*/  LOP3.LUT R3, R0, R3, RZ, 0xfc, !PT ;  /* 0x0000000300037212 */ /* 0x000fca00078efcff */
[----:B------:R0:W-:Y:S01]  /*92c0*/  STG.E.U8 desc[UR36][R16.64], R3 ;  /* 0x0000000310007986 */ /* 0x0001e2000c101124 */
[----:B------:R-:W-:Y:S05]  /*92d0*/  BRA `(.L_x_403) ;  /* 0x0000000800087947 */ /* 0x000fea0003800000 */
.L_x_414:
        /* <DEDUP_REMOVED lines=13> */
.L_x_418:
[----:B------:R-:W-:Y:S01]  /*93b0*/  IMAD.MOV.U32 R0, RZ, RZ, 0x7f ;  /* 0x0000007fff007424 */ /* 0x000fe200078e00ff */
[----:B------:R-:W-:-:S04]  /*93c0*/  ISETP.GT.U32.AND P0, PT, R2, 0x7f800000, PT ;  /* 0x7f8000000200780c */ /* 0x000fc80003f04070 */
[----:B------:R-:W-:-:S09]  /*93d0*/  SEL R0, R0, 0x7c, P0 ;  /* 0x0000007c00007807 */ /* 0x000fd20000000000 */
.L_x_419:
[----:B------:R-:W-:Y:S05]  /*93e0*/  BSYNC B0 ;  /* 0x0000000000007941 */ /* 0x000fea0003800000 */
.L_x_417:
[----:B------:R-:W-:-:S04]  /*93f0*/  LOP3.LUT R2, R3, 0x80000000, RZ, 0xc0, !PT ;  /* 0x8000000003027812 */ /* 0x000fc800078ec0ff */
[----:B------:R-:W-:-:S04]  /*9400*/  SHF.R.U32.HI R3, RZ, 0x18, R2 ;  /* 0x00000018ff037819 */ /* 0x000fc80000011602 */
[----:B------:R-:W-:-:S05]  /*9410*/  LOP3.LUT R3, R0, R3, RZ, 0xfc, !PT ;  /* 0x0000000300037212 */ /* 0x000fca00078efcff */
[----:B------:R0:W-:Y:S01]  /*9420*/  STG.E.U8 desc[UR36][R16.64], R3 ;  /* 0x0000000310007986 */ /* 0x0001e2000c101124 */
[----:B------:R-:W-:Y:S05]  /*9430*/  BRA `(.L_x_403) ;  /* 0x0000000400b07947 */ /* 0x000fea0003800000 */
.L_x_413:
[----:B------:R0:W-:Y:S01]  /*9440*/  STG.E.U16 desc[UR36][R16.64], R3 ;  /* 0x0000000310007986 */ /* 0x0001e2000c101524 */
[----:B------:R-:W-:Y:S05]  /*9450*/  BRA `(.L_x_403) ;  /* 0x0000000400a87947 */ /* 0x000fea0003800000 */
.L_x_410:
        /* <DEDUP_REMOVED lines=12> */
.L_x_422:
        /* <DEDUP_REMOVED lines=17> */
.L_x_425:
[----:B------:R-:W-:-:S04]  /*9630*/  LOP3.LUT R2, R3, 0x80000000, RZ, 0xc0, !PT ;  /* 0x8000000003027812 */ /* 0x000fc800078ec0ff */
[----:B------:R-:W-:-:S04]  /*9640*/  SHF.R.U32.HI R3, RZ, 0x18, R2 ;  /* 0x00000018ff037819 */ /* 0x000fc80000011602 */
[----:B------:R-:W-:-:S04]  /*9650*/  LOP3.LUT R0, R0, R3, RZ, 0xfc, !PT ;  /* 0x0000000300007212 */ /* 0x000fc800078efcff */
[----:B------:R-:W-:-:S07]  /*9660*/  PRMT R8, R0, 0x7610, R8 ;  /* 0x0000761000087816 */ /* 0x000fce0000000008 */
.L_x_424:
[----:B------:R-:W-:Y:S05]  /*9670*/  BSYNC B0 ;  /* 0x0000000000007941 */ /* 0x000fea0003800000 */
.L_x_423:
[----:B------:R3:W-:Y:S01]  /*9680*/  STG.E.U8 desc[UR36][R16.64], R8 ;  /* 0x0000000810007986 */ /* 0x0007e2000c101124 */
[----:B------:R-:W-:Y:S05]  /*9690*/  BRA `(.L_x_403) ;  /* 0x0000000400187947 */ /* 0x000fea0003800000 */
.L_x_421:
        /* <DEDUP_REMOVED lines=17> */
.L_x_428:
[----:B------:R-:W-:-:S04]  /*97b0*/  LOP3.LUT R2, R3, 0x80000000, RZ, 0xc0, !PT ;  /* 0x8000000003027812 */ /* 0x000fc800078ec0ff */
[----:B------:R-:W-:-:S04]  /*97c0*/  SHF.R.U32.HI R3, RZ, 0x18, R2 ;  /* 0x00000018ff037819 */ /* 0x000fc80000011602 */
[----:B------:R-:W-:-:S04]  /*97d0*/  LOP3.LUT R0, R0, R3, RZ, 0xfc, !PT ;  /* 0x0000000300007212 */ /* 0x000fc800078efcff */
[----:B------:R-:W-:-:S07]  /*97e0*/  PRMT R8, R0, 0x7610, R8 ;  /* 0x0000761000087816 */ /* 0x000fce0000000008 */
.L_x_427:
[----:B------:R-:W-:Y:S05]  /*97f0*/  BSYNC B0 ;  /* 0x0000000000007941 */ /* 0x000fea0003800000 */
.L_x_426:
[----:B------:R0:W-:Y:S01]  /*9800*/  STG.E.U8 desc[UR36][R16.64], R8 ;  /* 0x0000000810007986 */ /* 0x0001e2000c101124 */
[----:B------:R-:W-:Y:S05]  /*9810*/  BRA `(.L_x_403) ;  /* 0x0000000000b87947 */ /* 0x000fea0003800000 */
.L_x_420:
        /* <DEDUP_REMOVED lines=22> */
.L_x_402:
        /* <DEDUP_REMOVED lines=16> */
.L_x_431:
[----:B------:R-:W-:Y:S05]  /*9a80*/  BRA `(.L_x_403) ;  /* 0x00000000001c7947 */ /* 0x000fea0003800000 */
.L_x_430:
[----:B------:R-:W-:-:S06]  /*9a90*/  IMAD.U32 R3, R3, 0x10000, RZ ;  /* 0x0001000003037824 */ /* 0x000fcc00078e00ff */
[----:B------:R-:W0:Y:S02]  /*9aa0*/  F2I.U64.TRUNC R2, R3 ;  /* 0x0000000300027311 */ /* 0x000e24000020d800 */
[----:B0-----:R0:W-:Y:S01]  /*9ab0*/  STG.E.64 desc[UR36][R16.64], R2 ;  /* 0x0000000210007986 */ /* 0x0011e2000c101b24 */
[----:B------:R-:W-:Y:S05]  /*9ac0*/  BRA `(.L_x_403) ;  /* 0x00000000000c7947 */ /* 0x000fea0003800000 */
.L_x_429:
[----:B------:R-:W-:-:S06]  /*9ad0*/  IMAD.U32 R3, R3, 0x10000, RZ ;  /* 0x0001000003037824 */ /* 0x000fcc00078e00ff */
[----:B------:R-:W0:Y:S02]  /*9ae0*/  F2I.FTZ.U32.TRUNC.NTZ R3, R3 ;  /* 0x0000000300037305 */ /* 0x000e24000021f000 */
[----:B0-----:R2:W-:Y:S02]  /*9af0*/  STG.E desc[UR36][R16.64], R3 ;  /* 0x0000000310007986 */ /* 0x0015e4000c101924 */
.L_x_403:
[----:B------:R-:W-:-:S07]  /*9b00*/  VIADD R19, R19, 0x80 ;  /* 0x0000008013137836 */ /* 0x000fce0000000000 */
.L_x_361:
[----:B------:R-:W-:Y:S05]  /*9b10*/  BSYNC B6 ;  /* 0x0000000000067941 */ /* 0x000fea0003800000 */
.L_x_360:
[----:B------:R-:W-:Y:S02]  /*9b20*/  ULDC UR4, c[0x0][0x210] ;  /* 0x0000840000047ab9 */ /* 0x000fe40000000800 */
[----:B------:R-:W-:-:S13]  /*9b30*/  ISETP.GE.AND P0, PT, R19, UR4, PT ;  /* 0x0000000413007c0c */ /* 0x000fda000bf06270 */
[----:B------:R-:W-:Y:S05]  /*9b40*/  @P0 EXIT ;  /* 0x000000000000094d */ /* 0x000fea0003800000 */
        /* <DEDUP_REMOVED lines=303> */
.L_x_432:
        /* <DEDUP_REMOVED lines=22> */
.L_x_436:
[----:B------:R-:W2:Y:S02]  /*afa0*/  LDG.E.U8 R2, desc[UR36][R2.64] ;  /* 0x0000002402027981 */ /* 0x000ea4000c1e1100 */
[----:B--2---:R-:W-:-:S04]  /*afb0*/  I2FP.F32.U32 R0, R2 ;  /* 0x0000000200007245 */ /* 0x004fc80000201000 */
[----:B------:R-:W-:Y:S01]  /*afc0*/  F2FP.BF16.F32.PACK_AB R0, RZ, R0 ;  /* 0x00000000ff00723e */ /* 0x000fe200000010ff */
[----:B------:R-:W-:Y:S06]  /*afd0*/  BRA `(.L_x_438) ;  /* 0x0000000c00907947 */ /* 0x000fec0003800000 */
.L_x_435:
        /* <DEDUP_REMOVED lines=10> */
.L_x_440:
[----:B------:R-:W2:Y:S02]  /*b080*/  LDG.E R2, desc[UR36][R2.64] ;  /* 0x0000002402027981 */ /* 0x000ea4000c1e1900 */
[----:B--2---:R-:W-:-:S04]  /*b090*/  I2FP.F32.S32 R0, R2 ;  /* 0x0000000200007245 */ /* 0x004fc80000201400 */
[----:B------:R-:W-:Y:S01]  /*b0a0*/  F2FP.BF16.F32.PACK_AB R0, RZ, R0 ;  /* 0x00000000ff00723e */ /* 0x000fe200000010ff */
[----:B------:R-:W-:Y:S06]  /*b0b0*/  BRA `(.L_x_438) ;  /* 0x0000000c00587947 */ /* 0x000fec0003800000 */
.L_x_439:
[----:B------:R-:W2:Y:S02]  /*b0c0*/  LDG.E.U16 R2, desc[UR36][R2.64] ;  /* 0x0000002402027981 */ /* 0x000ea4000c1e1500 */
[----:B--2---:R-:W0:Y:S02]  /*b0d0*/  I2F.S16 R0, R2 ;  /* 0x0000000200007306 */ /* 0x004e240000101400 */
[----:B0-----:R-:W-:Y:S01]  /*b0e0*/  F2FP.BF16.F32.PACK_AB R0, RZ, R0 ;  /* 0x00000000ff00723e */ /* 0x001fe200000010ff */
[----:B------:R-:W-:Y:S06]  /*b0f0*/  BRA `(.L_x_438) ;  /* 0x0000000c00487947 */ /* 0x000fec0003800000 */
.L_x_434:
        /* <DEDUP_REMOVED lines=9> */
.L_x_442:
[----:B------:R-:W2:Y:S02]  /*b190*/  LDG.E.U16 R0, desc[UR36][R2.64] ;  /* 0x0000002402007981 */ /* 0x000ea4000c1e1500 */
[----:B--2---:R-:W-:-:S05]  /*b1a0*/  HADD2.F32 R0, -RZ, R0.H0_H0 ;  /* 0x20000000ff007230 */ /* 0x004fca0000004100 */
[----:B------:R-:W-:Y:S01]  /*b1b0*/  F2FP.BF16.F32.PACK_AB R0, RZ, R0 ;  /* 0x00000000ff00723e */ /* 0x000fe200000010ff */
[----:B------:R-:W-:Y:S06]  /*b1c0*/  BRA `(.L_x_438) ;  /* 0x0000000c00147947 */ /* 0x000fec0003800000 */
.L_x_441:
        /* <DEDUP_REMOVED lines=9> */
.L_x_444:
[----:B------:R-:W2:Y:S02]  /*b260*/  LDG.E.U16 R2, desc[UR36][R2.64] ;  /* 0x0000002402027981 */ /* 0x000ea4000c1e1500 */
[----:B--2---:R-:W-:-:S05]  /*b270*/  HADD2.F32 R0, -RZ, R2.H0_H0 ;  /* 0x20000002ff007230 */ /* 0x004fca0000004100 */
[----:B------:R-:W-:Y:S01]  /*b280*/  F2FP.BF16.F32.PACK_AB R0, RZ, R0 ;  /* 0x00000000ff00723e */ /* 0x000fe200000010ff */
[----:B------:R-:W-:Y:S06]  /*b290*/  BRA `(.L_x_438) ;  /* 0x0000000800e07947 */ /* 0x000fec0003800000 */
.L_x_443:
        /* <DEDUP_REMOVED lines=8> */
.L_x_433:
        /* <DEDUP_REMOVED lines=13> */
.L_x_447:
        /* <DEDUP_REMOVED lines=8> */
.L_x_446:
        /* <DEDUP_REMOVED lines=28> */
.L_x_449:
        /* <DEDUP_REMOVED lines=15> */
.L_x_448:
[----:B------:R0:W5:Y:S01]  /*b720*/  LDG.E.U16 R0, desc[UR36][R2.64] ;  /* 0x0000002402007981 */ /* 0x000162000c1e1500 */
[----:B------:R-:W-:Y:S05]  /*b730*/  BRA `(.L_x_438) ;  /* 0x0000000400b87947 */ /* 0x000fea0003800000 */
.L_x_445:
        /* <DEDUP_REMOVED lines=12> */
.L_x_452:
        /* <DEDUP_REMOVED lines=21> */
.L_x_456:
[----:B------:R-:W-:Y:S05]  /*b950*/  BSYNC B1 ;  /* 0x0000000000017941 */ /* 0x000fea0003800000 */
.L_x_455:
[----:B------:R-:W-:Y:S01]  /*b960*/  LEA R3, R0, 0x3b800000, 0x17 ;  /* 0x3b80000000037811 */ /* 0x000fe200078eb8ff */
[----:B------:R-:W-:-:S05]  /*b970*/  IMAD.SHL.U32 R0, R2, 0x100000, RZ ;  /* 0x0010000002007824 */ /* 0x000fca00078e00ff */
[----:B------:R-:W-:-:S07]  /*b980*/  LOP3.LUT R0, R3, R0, R4, 0xfe, !PT ;  /* 0x0000000003007212 */ /* 0x000fce00078efe04 */
.L_x_454:
[----:B------:R-:W-:Y:S05]  /*b990*/  BSYNC B0 ;  /* 0x0000000000007941 */ /* 0x000fea0003800000 */
.L_x_453:
[----:B------:R-:W-:Y:S01]  /*b9a0*/  F2FP.BF16.F32.PACK_AB R0, RZ, R0 ;  /* 0x00000000ff00723e */ /* 0x000fe200000010ff */
[----:B------:R-:W-:Y:S06]  /*b9b0*/  BRA `(.L_x_438) ;  /* 0x0000000400187947 */ /* 0x000fec0003800000 */
.L_x_451:
        /* <DEDUP_REMOVED lines=21> */
.L_x_460:
[----:B------:R-:W-:Y:S05]  /*bb10*/  BSYNC B1 ;  /* 0x0000000000017941 */ /* 0x000fea0003800000 */
.L_x_459:
[----:B------:R-:W-:Y:S01]  /*bb20*/  LEA R3, R0, 0x37800000, 0x17 ;  /* 0x3780000000037811 */ /* 0x000fe200078eb8ff */
[----:B------:R-:W-:-:S05]  /*bb30*/  IMAD.SHL.U32 R0, R2, 0x200000, RZ ;  /* 0x0020000002007824 */ /* 0x000fca00078e00ff */
[----:B------:R-:W-:-:S07]  /*bb40*/  LOP3.LUT R0, R3, R0, R4, 0xfe, !PT ;  /* 0x0000000003007212 */ /* 0x000fce00078efe04 */
.L_x_458:
[----:B------:R-:W-:Y:S05]  /*bb50*/  BSYNC B0 ;  /* 0x0000000000007941 */ /* 0x000fea0003800000 */
.L_x_457:
[----:B------:R-:W-:Y:S01]  /*bb60*/  F2FP.BF16.F32.PACK_AB R0, RZ, R0 ;  /* 0x00000000ff00723e */ /* 0x000fe200000010ff */
[----:B------:R-:W-:Y:S06]  /*bb70*/  BRA `(.L_x_438) ;  /* 0x0000000000a87947 */ /* 0x000fec0003800000 */
.L_x_450:
        /* <DEDUP_REMOVED lines=14> */
.L_x_464:
[----:B------:R-:W-:Y:S05]  /*bc60*/  BSYNC B0 ;  /* 0x0000000000007941 */ /* 0x000fea0003800000 */
.L_x_463:
[----:B------:R-:W-:Y:S01]  /*bc70*/  F2FP.BF16.F32.PACK_AB R0, RZ, R0 ;  /* 0x00000000ff00723e */ /* 0x000fe200000010ff */
[----:B------:R-:W-:Y:S06]  /*bc80*/  BRA `(.L_x_438) ;  /* 0x0000000000647947 */ /* 0x000fec0003800000 */
.L_x_437:
        /* <DEDUP_REMOVED lines=16> */
.L_x_465:
[----:B------:R-:W-:Y:S01]  /*bd90*/  PRMT R0, RZ, 0x7610, R0 ;  /* 0x00007610ff007816 */ /* 0x000fe20000000000 */
[----:B------:R-:W-:Y:S06]  /*bda0*/  BRA `(.L_x_438) ;  /* 0x00000000001c7947 */ /* 0x000fec0003800000 */
.L_x_462:
[----:B------:R-:W2:Y:S02]  /*bdb0*/  LDG.E.64 R2, desc[UR36][R2.64] ;  /* 0x0000002402027981 */ /* 0x000ea4000c1e1b00 */
[----:B--2---:R-:W0:Y:S02]  /*bdc0*/  I2F.U64 R0, R2 ;  /* 0x0000000200007312 */ /* 0x004e240000301000 */
[----:B0-----:R-:W-:Y:S01]  /*bdd0*/  F2FP.BF16.F32.PACK_AB R0, RZ, R0 ;  /* 0x00000000ff00723e */ /* 0x001fe200000010ff */
[----:B------:R-:W-:Y:S06]  /*bde0*/  BRA `(.L_x_438) ;  /* 0x00000000000c7947 */ /* 0x000fec0003800000 */
.L_x_461:
[----:B------:R-:W2:Y:S02]  /*bdf0*/  LDG.E R2, desc[UR36][R2.64] ;  /* 0x0000002402027981 */ /* 0x000ea4000c1e1900 */
[----:B--2---:R-:W-:-:S04]  /*be00*/  I2FP.F32.U32 R0, R2 ;  /* 0x0000000200007245 */ /* 0x004fc80000201000 */
[----:B------:R-:W-:-:S07]  /*be10*/  F2FP.BF16.F32.PACK_AB R0, RZ, R0 ;  /* 0x00000000ff00723e */ /* 0x000fce00000010ff */
.L_x_438:
        /* <DEDUP_REMOVED lines=19> */
.L_x_467:
[----:B------:R-:W-:Y:S05]  /*bf50*/  BSYNC B0 ;  /* 0x0000000000007941 */ /* 0x000fea0003800000 */
.L_x_466:
        /* <DEDUP_REMOVED lines=11> */
[----:B0-----:R-:W-:Y:S01]  /*c010*/  STG.E.U8 desc[UR36][R16.64], R3 ;  /* 0x0000000310007986 */ /* 0x001fe2000c101124 */
[----:B------:R-:W-:Y:S05]  /*c020*/  EXIT ;  /* 0x000000000000794d */ /* 0x000fea0003800000 */
.L_x_471:
[----:B------:R-:W-:-:S06]  /*c030*/  IMAD.U32 R3, R3, 0x10000, RZ ;  /* 0x0001000003037824 */ /* 0x000fcc00078e00ff */
[----:B------:R-:W0:Y:S02]  /*c040*/  F2I.S64.TRUNC R2, R3 ;  /* 0x0000000300027311 */ /* 0x000e24000020d900 */
[----:B0-----:R-:W-:Y:S01]  /*c050*/  STG.E.U8 desc[UR36][R16.64], R2 ;  /* 0x0000000210007986 */ /* 0x001fe2000c101124 */
[----:B------:R-:W-:Y:S05]  /*c060*/  EXIT ;  /* 0x000000000000794d */ /* 0x000fea0003800000 */
.L_x_470:
        /* <DEDUP_REMOVED lines=8> */
[----:B0-----:R-:W-:Y:S01]  /*c0f0*/  STG.E.64 desc[UR36][R16.64], R2 ;  /* 0x0000000210007986 */ /* 0x001fe2000c101b24 */
[----:B------:R-:W-:Y:S05]  /*c100*/  EXIT ;  /* 0x000000000000794d */ /* 0x000fea0003800000 */
.L_x_474:
[----:B------:R-:W-:-:S06]  /*c110*/  IMAD.U32 R3, R3, 0x10000, RZ ;  /* 0x0001000003037824 */ /* 0x000fcc00078e00ff */
[----:B------:R-:W0:Y:S02]  /*c120*/  F2I.FTZ.TRUNC.NTZ R3, R3 ;  /* 0x0000000300037305 */ /* 0x000e24000021f100 */
[----:B0-----:R-:W-:Y:S01]  /*c130*/  STG.E desc[UR36][R16.64], R3 ;  /* 0x0000000310007986 */ /* 0x001fe2000c101924 */
[----:B------:R-:W-:Y:S05]  /*c140*/  EXIT ;  /* 0x000000000000794d */ /* 0x000fea0003800000 */
.L_x_473:
[----:B------:R-:W-:-:S06]  /*c150*/  IMAD.U32 R3, R3, 0x10000, RZ ;  /* 0x0001000003037824 */ /* 0x000fcc00078e00ff */
[----:B------:R-:W0:Y:S02]  /*c160*/  F2I.FTZ.TRUNC.NTZ R3, R3 ;  /* 0x0000000300037305 */ /* 0x000e24000021f100 */
[----:B0-----:R-:W-:Y:S01]  /*c170*/  STG.E.U16 desc[UR36][R16.64], R3 ;  /* 0x0000000310007986 */ /* 0x001fe2000c101524 */
[----:B------:R-:W-:Y:S05]  /*c180*/  EXIT ;  /* 0x000000000000794d */ /* 0x000fea0003800000 */
.L_x_469:
[----:B------:R-:W-:-:S13]  /*c190*/  ISETP.GT.AND P0, PT, R6, 0x6, PT ;  /* 0x000000060600780c */ /* 0x000fda0003f04270 */
[----:B------:R-:W-:Y:S05]  /*c1a0*/  @P0 BRA `(.L_x_475) ;  /* 0x00000000002c0947 */ /* 0x000fea0003800000 */
[----:B------:R-:W-:-:S13]  /*c1b0*/  ISETP.NE.AND P0, PT, R6, 0x5, PT ;  /* 0x000000050600780c */ /* 0x000fda0003f05270 */
[----:B------:R-:W-:Y:S05]  /*c1c0*/  @!P0 BRA `(.L_x_476) ;  /* 0x0000000000148947 */ /* 0x000fea0003800000 */
[----:B------:R-:W-:-:S13]  /*c1d0*/  ISETP.NE.AND P0, PT, R6, 0x6, PT ;  /* 0x000000060600780c */ /* 0x000fda0003f05270 */
[----:B------:R-:W-:Y:S05]  /*c1e0*/  @P0 BRA `(.L_x_472) ;  /* 0x0000000800c40947 */ /* 0x000fea0003800000 */
[----:B------:R-:W-:-:S05]  /*c1f0*/  IMAD.U32 R3, R3, 0x10000, RZ ;  /* 0x0001000003037824 */ /* 0x000fca00078e00ff */
[----:B------:R-:W-:Y:S01]  /*c200*/  STG.E desc[UR36][R16.64], R3 ;  /* 0x0000000310007986 */ /* 0x000fe2000c101924 */
[----:B------:R-:W-:Y:S05]  /*c210*/  EXIT ;  /* 0x000000000000794d */ /* 0x000fea0003800000 */
.L_x_476:
[----:B------:R-:W-:-:S05]  /*c220*/  IMAD.U32 R0, R3, 0x10000, RZ ;  /* 0x0001000003007824 */ /* 0x000fca00078e00ff */
[----:B------:R-:W-:-:S05]  /*c230*/  F2FP.F16.F32.PACK_AB R0, RZ, R0 ;  /* 0x00000000ff00723e */ /* 0x000fca00000000ff */
[----:B------:R-:W-:Y:S01]  /*c240*/  STG.E.U16 desc[UR36][R16.64], R0 ;  /* 0x0000000010007986 */ /* 0x000fe2000c101524 */
[----:B------:R-:W-:Y:S05]  /*c250*/  EXIT ;  /* 0x000000000000794d */ /* 0x000fea0003800000 */
.L_x_475:
        /* <DEDUP_REMOVED lines=8> */
[----:B------:R-:W-:Y:S01]  /*c2e0*/  STG.E.64 desc[UR36][R16.64], R2 ;  /* 0x0000000210007986 */ /* 0x000fe2000c101b24 */
[----:B------:R-:W-:Y:S05]  /*c2f0*/  EXIT ;  /* 0x000000000000794d */ /* 0x000fea0003800000 */
.L_x_478:
[----:B------:R-:W-:-:S05]  /*c300*/  IMAD.U32 R3, R3, 0x10000, RZ ;  /* 0x0001000003037824 */ /* 0x000fca00078e00ff */
[----:B------:R-:W-:-:S04]  /*c310*/  F2FP.F16.F32.PACK_AB R3, RZ, R3 ;  /* 0x00000003ff03723e */ /* 0x000fc800000000ff */
[----:B------:R-:W-:-:S05]  /*c320*/  PRMT R3, R3, 0x5410, RZ ;  /* 0x0000541003037816 */ /* 0x000fca00000000ff */
[----:B------:R-:W-:Y:S01]  /*c330*/  STG.E desc[UR36][R16.64], R3 ;  /* 0x0000000310007986 */ /* 0x000fe2000c101924 */
[----:B------:R-:W-:Y:S05]  /*c340*/  EXIT ;  /* 0x000000000000794d */ /* 0x000fea0003800000 */
.L_x_477:
[----:B------:R-:W-:-:S04]  /*c350*/  IMAD.U32 R2, R3, 0x10000, RZ ;  /* 0x0001000003027824 */ /* 0x000fc800078e00ff */
[----:B------:R-:W-:-:S06]  /*c360*/  FMUL.FTZ R2, R2, 1 ;  /* 0x3f80000002027820 */ /* 0x000fcc0000410000 */
[----:B------:R-:W0:Y:S02]  /*c370*/  F2F.F64.F32 R2, R2 ;  /* 0x0000000200027310 */ /* 0x000e240000201800 */
[----:B0-----:R-:W-:Y:S01]  /*c380*/  STG.E.64 desc[UR36][R16.64], R2 ;  /* 0x0000000210007986 */ /* 0x001fe2000c101b24 */
[----:B------:R-:W-:Y:S05]  /*c390*/  EXIT ;  /* 0x000000000000794d */ /* 0x000fea0003800000 */
.L_x_468:
        /* <DEDUP_REMOVED lines=11> */
[----:B------:R-:W-:Y:S01]  /*c450*/  STG.E.U8 desc[UR36][R16.64], R3 ;  /* 0x0000000310007986 */ /* 0x000fe2000c101124 */
[----:B------:R-:W-:Y:S05]  /*c460*/  EXIT ;  /* 0x000000000000794d */ /* 0x000fea0003800000 */
.L_x_481:
[----:B------:R-:W-:Y:S01]  /*c470*/  IMAD.U32 R3, R3, 0x10000, RZ ;  /* 0x0001000003037824 */ /* 0x000fe200078e00ff */
[----:B------:R-:W-:-:S03]  /*c480*/  CS2R R6, SRZ ;  /* 0x0000000000067805 */ /* 0x000fc6000001ff00 */
[----:B------:R-:W-:-:S04]  /*c490*/  FMUL.FTZ R3, R3, 1 ;  /* 0x3f80000003037820 */ /* 0x000fc80000410000 */
[----:B------:R-:W0:Y:S02]  /*c4a0*/  F2F.F64.F32 R4, R3 ;  /* 0x0000000300047310 */ /* 0x000e240000201800 */
[----:B0-----:R-:W-:Y:S01]  /*c4b0*/  STG.E.128 desc[UR36][R16.64], R4 ;  /* 0x0000000410007986 */ /* 0x001fe2000c101d24 */
[----:B------:R-:W-:Y:S05]  /*c4c0*/  EXIT ;  /* 0x000000000000794d */ /* 0x000fea0003800000 */
.L_x_480:
        /* <DEDUP_REMOVED lines=21> */
.L_x_485:
[----:B------:R-:W-:Y:S05]  /*c620*/  BSYNC B0 ;  /* 0x0000000000007941 */ /* 0x000fea0003800000 */
.L_x_484:
[----:B------:R-:W-:-:S05]  /*c630*/  LOP3.LUT R3, R0, R3, RZ, 0xfc, !PT ;  /* 0x0000000300037212 */ /* 0x000fca00078efcff */
[----:B------:R-:W-:Y:S01]  /*c640*/  STG.E.U8 desc[UR36][R16.64], R3 ;  /* 0x0000000310007986 */ /* 0x000fe2000c101124 */
[----:B------:R-:W-:Y:S05]  /*c650*/  EXIT ;  /* 0x000000000000794d */ /* 0x000fea0003800000 */
.L_x_483:
        /* <DEDUP_REMOVED lines=13> */
.L_x_487:
[----:B------:R-:W-:Y:S01]  /*c730*/  IMAD.MOV.U32 R0, RZ, RZ, 0x7f ;  /* 0x0000007fff007424 */ /* 0x000fe200078e00ff */
[----:B------:R-:W-:-:S04]  /*c740*/  ISETP.GT.U32.AND P0, PT, R2, 0x7f800000, PT ;  /* 0x7f8000000200780c */ /* 0x000fc80003f04070 */
[----:B------:R-:W-:-:S09]  /*c750*/  SEL R0, R0, 0x7c, P0 ;  /* 0x0000007c00007807 */ /* 0x000fd20000000000 */
.L_x_488:
[----:B------:R-:W-:Y:S05]  /*c760*/  BSYNC B0 ;  /* 0x0000000000007941 */ /* 0x000fea0003800000 */
.L_x_486:
[----:B------:R-:W-:-:S04]  /*c770*/  LOP3.LUT R2, R3, 0x80000000, RZ, 0xc0, !PT ;  /* 0x8000000003027812 */ /* 0x000fc800078ec0ff */
[----:B------:R-:W-:-:S04]  /*c780*/  SHF.R.U32.HI R3, RZ, 0x18, R2 ;  /* 0x00000018ff037819 */ /* 0x000fc80000011602 */
[----:B------:R-:W-:-:S05]  /*c790*/  LOP3.LUT R3, R0, R3, RZ, 0xfc, !PT ;  /* 0x0000000300037212 */ /* 0x000fca00078efcff */
[----:B------:R-:W-:Y:S01]  /*c7a0*/  STG.E.U8 desc[UR36][R16.64], R3 ;  /* 0x0000000310007986 */ /* 0x000fe2000c101124 */
[----:B------:R-:W-:Y:S05]  /*c7b0*/  EXIT ;  /* 0x000000000000794d */ /* 0x000fea0003800000 */
.L_x_482:
[----:B------:R-:W-:Y:S01]  /*c7c0*/  STG.E.U16 desc[UR36][R16.64], R3 ;  /* 0x0000000310007986 */ /* 0x000fe2000c101524 */
[----:B------:R-:W-:Y:S05]  /*c7d0*/  EXIT ;  /* 0x000000000000794d */ /* 0x000fea0003800000 */
.L_x_479:
        /* <DEDUP_REMOVED lines=10> */
[----:B0-----:R-:W-:Y:S01]  /*c880*/  STG.E.U16 desc[UR36][R16.64], R3 ;  /* 0x0000000310007986 */ /* 0x001fe2000c101524 */
[----:B------:R-:W-:Y:S05]  /*c890*/  EXIT ;  /* 0x000000000000794d */ /* 0x000fea0003800000 */
.L_x_491:
        /* <DEDUP_REMOVED lines=17> */
.L_x_494:
[----:B------:R-:W-:-:S04]  /*c9b0*/  LOP3.LUT R2, R3, 0x80000000, RZ, 0xc0, !PT ;  /* 0x8000000003027812 */ /* 0x000fc800078ec0ff */
[----:B------:R-:W-:-:S04]  /*c9c0*/  SHF.R.U32.HI R3, RZ, 0x18, R2 ;  /* 0x00000018ff037819 */ /* 0x000fc80000011602 */
[----:B------:R-:W-:-:S04]  /*c9d0*/  LOP3.LUT R0, R0, R3, RZ, 0xfc, !PT ;  /* 0x0000000300007212 */ /* 0x000fc800078efcff */
[----:B------:R-:W-:-:S07]  /*c9e0*/  PRMT R8, R0, 0x7610, R8 ;  /* 0x0000761000087816 */ /* 0x000fce0000000008 */
.L_x_493:
[----:B------:R-:W-:Y:S05]  /*c9f0*/  BSYNC B0 ;  /* 0x0000000000007941 */ /* 0x000fea0003800000 */
.L_x_492:
[----:B------:R-:W-:Y:S01]  /*ca00*/  STG.E.U8 desc[UR36][R16.64], R8 ;  /* 0x0000000810007986 */ /* 0x000fe2000c101124 */
[----:B------:R-:W-:Y:S05]  /*ca10*/  EXIT ;  /* 0x000000000000794d */ /* 0x000fea0003800000 */
.L_x_490:
        /* <DEDUP_REMOVED lines=17> */
.L_x_497:
[----:B------:R-:W-:-:S04]  /*cb30*/  LOP3.LUT R2, R3, 0x80000000, RZ, 0xc0, !PT ;  /* 0x8000000003027812 */ /* 0x000fc800078ec0ff */
[----:B------:R-:W-:-:S04]  /*cb40*/  SHF.R.U32.HI R3, RZ, 0x18, R2 ;  /* 0x00000018ff037819 */ /* 0x000fc80000011602 */
[----:B------:R-:W-:-:S04]  /*cb50*/  LOP3.LUT R0, R0, R3, RZ, 0xfc, !PT ;  /* 0x0000000300007212 */ /* 0x000fc800078efcff */
[----:B------:R-:W-:-:S07]  /*cb60*/  PRMT R8, R0, 0x7610, R8 ;  /* 0x0000761000087816 */ /* 0x000fce0000000008 */
.L_x_496:
[----:B------:R-:W-:Y:S05]  /*cb70*/  BSYNC B0 ;  /* 0x0000000000007941 */ /* 0x000fea0003800000 */
.L_x_495:
[----:B------:R-:W-:Y:S01]  /*cb80*/  STG.E.U8 desc[UR36][R16.64], R8 ;  /* 0x0000000810007986 */ /* 0x000fe2000c101124 */
[----:B------:R-:W-:Y:S05]  /*cb90*/  EXIT ;  /* 0x000000000000794d */ /* 0x000fea0003800000 */
.L_x_489:
        /* <DEDUP_REMOVED lines=20> */
[----:B------:R-:W-:Y:S01]  /*cce0*/  STG.E.U8 desc[UR36][R16.64], R3 ;  /* 0x0000000310007986 */ /* 0x000fe2000c101124 */
[----:B------:R-:W-:Y:S05]  /*ccf0*/  EXIT ;  /* 0x000000000000794d */ /* 0x000fea0003800000 */
.L_x_472:
        /* <DEDUP_REMOVED lines=16> */
.L_x_500:
[----:B------:R-:W-:Y:S05]  /*ce00*/  EXIT ;  /* 0x000000000000794d */ /* 0x000fea0003800000 */
.L_x_499:
[----:B------:R-:W-:-:S06]  /*ce10*/  IMAD.U32 R3, R3, 0x10000, RZ ;  /* 0x0001000003037824 */ /* 0x000fcc00078e00ff */
[----:B------:R-:W0:Y:S02]  /*ce20*/  F2I.U64.TRUNC R2, R3 ;  /* 0x0000000300027311 */ /* 0x000e24000020d800 */
[----:B0-----:R-:W-:Y:S01]  /*ce30*/  STG.E.64 desc[UR36][R16.64], R2 ;  /* 0x0000000210007986 */ /* 0x001fe2000c101b24 */
[----:B------:R-:W-:Y:S05]  /*ce40*/  EXIT ;  /* 0x000000000000794d */ /* 0x000fea0003800000 */
.L_x_498:
[----:B------:R-:W-:-:S06]  /*ce50*/  IMAD.U32 R3, R3, 0x10000, RZ ;  /* 0x0001000003037824 */ /* 0x000fcc00078e00ff */
[----:B------:R-:W0:Y:S02]  /*ce60*/  F2I.FTZ.U32.TRUNC.NTZ R3, R3 ;  /* 0x0000000300037305 */ /* 0x000e24000021f000 */
[----:B0-----:R-:W-:Y:S01]  /*ce70*/  STG.E desc[UR36][R16.64], R3 ;  /* 0x0000000310007986 */ /* 0x001fe2000c101924 */
[----:B------:R-:W-:Y:S05]  /*ce80*/  EXIT ;  /* 0x000000000000794d */ /* 0x000fea0003800000 */
.L_x_501:
        /* <DEDUP_REMOVED lines=15> */
.L_x_36116:


//--------------------- .text._ZN2at6native27unrolled_elementwise_kernelIZZZNS0_22nan_to_num_kernel_cudaERNS_18TensorIteratorBaseESt8optionalIdES5_S5_ENKUlvE0_clEvENKUlvE2_clEvEUlN3c108BFloat16EE_St5arrayIPcLm2EELi4E23TrivialOffsetCalculatorILi1EjESF_NS0_6memory12LoadWithCastILi1EEENSG_13StoreWithCastILi1EEEEEviT_T0_T2_T3_T4_T5_ --------------------------
	.section	.text._ZN2at6native27unrolled_elementwise_kernelIZZZNS0_22nan_to_num_kernel_cudaERNS_18TensorIteratorBaseESt8optionalIdES5_S5_ENKUlvE0_clEvENKUlvE2_clEvEUlN3c108BFloat16EE_St5arrayIPcLm2EELi4E23TrivialOffsetCalculatorILi1EjESF_NS0_6memory12LoadWithCastILi1EEENSG_13StoreWithCastILi1EEEEEviT_T0_T2_T3_T4_T5_,"ax",@progbits
	.align	128
        .global         _ZN2at6native27unrolled_elementwise_kernelIZZZNS0_22nan_to_num_kernel_cudaERNS_18TensorIteratorBaseESt8optionalIdES5_S5_ENKUlvE0_clEvENKUlvE2_clEvEUlN3c108BFloat16EE_St5arrayIPcLm2EELi4E23TrivialOffsetCalculatorILi1EjESF_NS0_6memory12LoadWithCastILi1EEENSG_13StoreWithCastILi1EEEEEviT_T0_T2_T3_T4_T5_
        .type           _ZN2at6native27unrolled_elementwise_kernelIZZZNS0_22nan_to_num_kernel_cudaERNS_18TensorIteratorBaseESt8optionalIdES5_S5_ENKUlvE0_clEvENKUlvE2_clEvEUlN3c108BFloat16EE_St5arrayIPcLm2EELi4E23TrivialOffsetCalculatorILi1EjESF_NS0_6memory12LoadWithCastILi1EEENSG_13StoreWithCastILi1EEEEEviT_T0_T2_T3_T4_T5_,@function
        .size           _ZN2at6native27unrolled_elementwise_kernelIZZZNS0_22nan_to_num_kernel_cudaERNS_18TensorIteratorBaseESt8optionalIdES5_S5_ENKUlvE0_clEvENKUlvE2_clEvEUlN3c108BFloat16EE_St5arrayIPcLm2EELi4E23TrivialOffsetCalculatorILi1EjESF_NS0_6memory12LoadWithCastILi1EEENSG_13StoreWithCastILi1EEEEEviT_T0_T2_T3_T4_T5_,(.L_x_36117 - _ZN2at6native27unrolled_elementwise_kernelIZZZNS0_22nan_to_num_kernel_cudaERNS_18TensorIteratorBaseESt8optionalIdES5_S5_ENKUlvE0_clEvENKUlvE2_clEvEUlN3c108BFloat16EE_St5arrayIPcLm2EELi4E23TrivialOffsetCalculatorILi1EjESF_NS0_6memory12LoadWithCastILi1EEENSG_13StoreWithCastILi1EEEEEviT_T0_T2_T3_T4_T5_)
        .other          _ZN2at6native27unrolled_elementwise_kernelIZZZNS0_22nan_to_num_kernel_cudaERNS_18TensorIteratorBaseESt8optionalIdES5_S5_ENKUlvE0_clEvENKUlvE2_clEvEUlN3c108BFloat16EE_St5arrayIPcLm2EELi4E23TrivialOffsetCalculatorILi1EjESF_NS0_6memory12LoadWithCastILi1EEENSG_13StoreWithCastILi1EEEEEviT_T0_T2_T3_T4_T5_,@"STO_CUDA_ENTRY STV_DEFAULT"
_ZN2at6native27unrolled_elementwise_kernelIZZZNS0_22nan_to_num_kernel_cudaERNS_18TensorIteratorBaseESt8optionalIdES5_S5_ENKUlvE0_clEvENKUlvE2_clEvEUlN3c108BFloat16EE_St5arrayIPcLm2EELi4E23TrivialOffsetCalculatorILi1EjESF_NS0_6memory12LoadWithCastILi1EEENSG_13StoreWithCastILi1EEEEEviT_T0_T2_T3_T4_T5_:
.text._ZN2at6native27unrolled_elementwise_kernelIZZZNS0_22nan_to_num_kernel_cudaERNS_18TensorIteratorBaseESt8optionalIdES5_S5_ENKUlvE0_clEvENKUlvE2_clEvEUlN3c108BFloat16EE_St5arrayIPcLm2EELi4E23TrivialOffsetCalculatorILi1EjESF_NS0_6memory12LoadWithCastILi1EEENSG_13StoreWithCastILi1EEEEEviT_T0_T2_T3_T4_T5_:
[----:B------:R-:W0:Y:S01]  /*0000*/  LDC R1, c[0x0][0x28] ;  /* 0x00000a00ff017b82 */ /* 0x000e220000000800 */
[----:B------:R-:W1:Y:S07]  /*0010*/  S2R R2, SR_CTAID.X ;  /* 0x0000000000027919 */ /* 0x000e6e0000002500 */
[----:B------:R-:W1:Y:S01]  /*0020*/  LDC R3, c[0x0][0x210] ;  /* 0x00008400ff037b82 */ /* 0x000e620000000800 */
[----:B------:R-:W-:Y:S01]  /*0030*/  ULDC.U16 UR4, c[0x0][0x218] ;  /* 0x0000860000047ab9 */ /* 0x000fe20000000400 */
[----:B------:R-:W-:Y:S01]  /*0040*/  ULDC.64 UR36, c[0x0][0x208] ;  /* 0x0000820000247ab9 */ /* 0x000fe20000000a00 */
[----:B------:R-:W2:Y:S01]  /*0050*/  S2R R23, SR_TID.X ;  /* 0x0000000000177919 */ /* 0x000ea20000002100 */
[----:B------:R-:W-:Y:S01]  /*0060*/  IMAD.U32 R17, RZ, RZ, UR4 ;  /* 0x00000004ff117e24 */ /* 0x000fe2000f8e00ff */
[----:B------:R-:W-:Y:S01]  /*0070*/  BSSY B6, `(.L_x_502) ;  /* 0x0000117000067945 */ /* 0x000fe20003800000 */
[----:B------:R-:W-:-:S02]  /*0080*/  PRMT R19, RZ, 0x7610, R19 ;  /* 0x00007610ff137816 */ /* 0x000fc40000000013 */
[----:B------:R-:W3:Y:S01]  /*0090*/  LDC.U8 R18, c[0x0][0x23c] ;  /* 0x00008f00ff127b82 */ /* 0x000ee20000000000 */
[----:B------:R-:W-:Y:S01]  /*00a0*/  PRMT R22, RZ, 0x7610, R22 ;  /* 0x00007610ff167816 */ /* 0x000fe20000000016 */
[----:B-1----:R-:W-:-:S05]  /*00b0*/  IMAD R16, R2, -0x200, R3 ;  /* 0xfffffe0002107824 */ /* 0x002fca00078e0203 */
[----:B--2---:R-:W-:-:S13]  /*00c0*/  ISETP.GE.AND P0, PT, R23, R16, PT ;  /* 0x000000101700720c */ /* 0x004fda0003f06270 */
[----:B0--3--:R-:W-:Y:S05]  /*00d0*/  @P0 BRA `(.L_x_503) ;  /* 0x0000001000400947 */ /* 0x009fea0003800000 */
[----:B------:R-:W0:Y:S01]  /*00e0*/  LDC.64 R4, c[0x0][0x230] ;  /* 0x00008c00ff047b82 */ /* 0x000e220000000a00 */
[----:B------:R-:W-:Y:S01]  /*00f0*/  PRMT R0, R18, 0x9910, RZ ;  /* 0x0000991012007816 */ /* 0x000fe200000000ff */
[----:B------:R-:W-:Y:S01]  /*0100*/  IMAD R23, R2, 0x200, R23 ;  /* 0x0000020002177824 */ /* 0x000fe200078e0217 */
[----:B------:R-:W-:Y:S02]  /*0110*/  ULDC UR4, c[0x0][0x240] ;  /* 0x0000900000047ab9 */ /* 0x000fe40000000800 */
[----:B------:R-:W-:Y:S01]  /*0120*/  ISETP.GT.AND P0, PT, R0, 0x9, PT ;  /* 0x000000090000780c */ /* 0x000fe20003f04270 */
[----:B------:R-:W-:-:S05]  /*0130*/  IMAD R23, R23, UR4, RZ ;  /* 0x0000000417177c24 */ /* 0x000fca000f8e02ff */
[----:B0-----:R-:W-:-:S05]  /*0140*/  IADD3 R4, P1, R23, R4, RZ ;  /* 0x0000000417047210 */ /* 0x001fca0007f3e0ff */
[----:B------:R-:W-:Y:S02]  /*0150*/  IMAD.X R5, RZ, RZ, R5, P1 ;  /* 0x000000ffff057224 */ /* 0x000fe400008e0605 */
[----:B------:R-:W-:Y:S06]  /*0160*/  @P0 BRA `(.L_x_504) ;  /* 0x0000000400300947 */ /* 0x000fec0003800000 */
        /* <DEDUP_REMOVED lines=10> */
[----:B0-----:R-:W-:-:S04]  /*0210*/  F2FP.BF16.F32.PACK_AB R0, RZ, R0 ;  /* 0x00000000ff00723e */ /* 0x001fc800000010ff */
[----:B------:R-:W-:Y:S01]  /*0220*/  PRMT R22, R0, 0x7610, R22 ;  /* 0x0000761000167816 */ /* 0x000fe20000000016 */
[----:B------:R-:W-:Y:S06]  /*0230*/  BRA `(.L_x_509) ;  /* 0x0000000c00e07947 */ /* 0x000fec0003800000 */
.L_x_507:
[----:B------:R-:W2:Y:S02]  /*0240*/  LDG.E.U8 R4, desc[UR36][R4.64] ;  /* 0x0000002404047981 */ /* 0x000ea4000c1e1100 */
[----:B--2---:R-:W-:-:S04]  /*0250*/  I2FP.F32.U32 R0, R4 ;  /* 0x0000000400007245 */ /* 0x004fc80000201000 */
[----:B------:R-:W-:-:S04]  /*0260*/  F2FP.BF16.F32.PACK_AB R0, RZ, R0 ;  /* 0x00000000ff00723e */ /* 0x000fc800000010ff */
[----:B------:R-:W-:Y:S01]  /*0270*/  PRMT R22, R0, 0x7610, R22 ;  /* 0x0000761000167816 */ /* 0x000fe20000000016 */
[----:B------:R-:W-:Y:S06]  /*0280*/  BRA `(.L_x_509) ;  /* 0x0000000c00cc7947 */ /* 0x000fec0003800000 */
.L_x_506:
        /* <DEDUP_REMOVED lines=8> */
[----:B0-----:R-:W-:-:S04]  /*0310*/  F2FP.BF16.F32.PACK_AB R0, RZ, R0 ;  /* 0x00000000ff00723e */ /* 0x001fc800000010ff */
[----:B------:R-:W-:Y:S01]  /*0320*/  PRMT R22, R0, 0x7610, R22 ;  /* 0x0000761000167816 */ /* 0x000fe20000000016 */
[----:B------:R-:W-:Y:S06]  /*0330*/  BRA `(.L_x_509) ;  /* 0x0000000c00a07947 */ /* 0x000fec0003800000 */
.L_x_511:
[----:B------:R-:W2:Y:S02]  /*0340*/  LDG.E R4, desc[UR36][R4.64] ;  /* 0x0000002404047981 */ /* 0x000ea4000c1e1900 */
[----:B--2---:R-:W-:-:S04]  /*0350*/  I2FP.F32.S32 R0, R4 ;  /* 0x0000000400007245 */ /* 0x004fc80000201400 */
[----:B------:R-:W-:-:S04]  /*0360*/  F2FP.BF16.F32.PACK_AB R0, RZ, R0 ;  /* 0x00000000ff00723e */ /* 0x000fc800000010ff */
[----:B------:R-:W-:Y:S01]  /*0370*/  PRMT R22, R0, 0x7610, R22 ;  /* 0x0000761000167816 */ /* 0x000fe20000000016 */
[----:B------:R-:W-:Y:S06]  /*0380*/  BRA `(.L_x_509) ;  /* 0x0000000c008c7947 */ /* 0x000fec0003800000 */
.L_x_510:
[----:B------:R-:W2:Y:S02]  /*0390*/  LDG.E.U16 R4, desc[UR36][R4.64] ;  /* 0x0000002404047981 */ /* 0x000ea4000c1e1500 */
[----:B--2---:R-:W0:Y:S02]  /*03a0*/  I2F.S16 R0, R4 ;  /* 0x0000000400007306 */ /* 0x004e240000101400 */
[----:B0-----:R-:W-:-:S04]  /*03b0*/  F2FP.BF16.F32.PACK_AB R0, RZ, R0 ;  /* 0x00000000ff00723e */ /* 0x001fc800000010ff */
[----:B------:R-:W-:Y:S01]  /*03c0*/  PRMT R22, R0, 0x7610, R22 ;  /* 0x0000761000167816 */ /* 0x000fe20000000016 */
[----:B------:R-:W-:Y:S06]  /*03d0*/  BRA `(.L_x_509) ;  /* 0x0000000c00787947 */ /* 0x000fec0003800000 */
.L_x_505:
        /* <DEDUP_REMOVED lines=9> */
.L_x_513:
[----:B------:R-:W2:Y:S02]  /*0470*/  LDG.E.U16 R0, desc[UR36][R4.64] ;  /* 0x0000002404007981 */ /* 0x000ea4000c1e1500 */
[----:B--2---:R-:W-:-:S05]  /*0480*/  HADD2.F32 R0, -RZ, R0.H0_H0 ;  /* 0x20000000ff007230 */ /* 0x004fca0000004100 */
[----:B------:R-:W-:-:S04]  /*0490*/  F2FP.BF16.F32.PACK_AB R0, RZ, R0 ;  /* 0x00000000ff00723e */ /* 0x000fc800000010ff */
[----:B------:R-:W-:Y:S01]  /*04a0*/  PRMT R22, R0, 0x7610, R22 ;  /* 0x0000761000167816 */ /* 0x000fe20000000016 */
[----:B------:R-:W-:Y:S06]  /*04b0*/  BRA `(.L_x_509) ;  /* 0x0000000c00407947 */ /* 0x000fec0003800000 */
.L_x_512:
        /* <DEDUP_REMOVED lines=9> */
.L_x_515:
[----:B------:R-:W2:Y:S02]  /*0550*/  LDG.E.U16 R4, desc[UR36][R4.64] ;  /* 0x0000002404047981 */ /* 0x000ea4000c1e1500 */
[----:B--2---:R-:W-:-:S05]  /*0560*/  HADD2.F32 R0, -RZ, R4.H0_H0 ;  /* 0x20000004ff007230 */ /* 0x004fca0000004100 */
[----:B------:R-:W-:-:S04]  /*0570*/  F2FP.BF16.F32.PACK_AB R0, RZ, R0 ;  /* 0x00000000ff00723e */ /* 0x000fc800000010ff */
[----:B------:R-:W-:Y:S01]  /*0580*/  PRMT R22, R0, 0x7610, R22 ;  /* 0x0000761000167816 */ /* 0x000fe20000000016 */
[----:B------:R-:W-:Y:S06]  /*0590*/  BRA `(.L_x_509) ;  /* 0x0000000c00087947 */ /* 0x000fec0003800000 */
.L_x_514:
[----:B------:R-:W2:Y:S01]  /*05a0*/  LDG.E.64 R4, desc[UR36][R4.64] ;  /* 0x0000002404047981 */ /* 0x000ea2000c1e1b00 */
[----:B------:R-:W-:Y:S01]  /*05b0*/  UMOV UR4, 0xf0000000 ;  /* 0xf000000000047882 */ /* 0x000fe20000000000 */
[----:B------:R-:W-:Y:S01]  /*05c0*/  UMOV UR5, 0x380fffff ;  /* 0x380fffff00057882 */ /* 0x000fe20000000000 */
[----:B--2---:R-:W0:Y:S01]  /*05d0*/  F2F.F32.F64 R0, R4 ;  /* 0x0000000400007310 */ /* 0x004e220000301000 */
[----:B------:R-:W-:-:S14]  /*05e0*/  DSETP.GEU.AND P0, PT, |R4|, UR4, PT ;  /* 0x0000000404007e2a */ /* 0x000fdc000bf0e200 */
[----:B0-----:R-:W-:-:S05]  /*05f0*/  @!P0 FMUL R0, R0, 1.175494350822287508e-38 ;  /* 0x0080000000008820 */ /* 0x001fca0000400000 */
[----:B------:R-:W-:-:S04]  /*0600*/  F2FP.BF16.F32.PACK_AB R0, RZ, R0 ;  /* 0x00000000ff00723e */ /* 0x000fc800000010ff */
[----:B------:R-:W-:Y:S01]  /*0610*/  PRMT R22, R0, 0x7610, R22 ;  /* 0x0000761000167816 */ /* 0x000fe20000000016 */
[----:B------:R-:W-:Y:S06]  /*0620*/  BRA `(.L_x_509) ;  /* 0x0000000800e47947 */ /* 0x000fec0003800000 */
.L_x_504:
        /* <DEDUP_REMOVED lines=11> */
[----:B------:R-:W-:-:S04]  /*06e0*/  F2FP.BF16.F32.PACK_AB R0, RZ, R0 ;  /* 0x00000000ff00723e */ /* 0x000fc800000010ff */
[----:B------:R-:W-:Y:S01]  /*06f0*/  PRMT R22, R0, 0x7610, R22 ;  /* 0x0000761000167816 */ /* 0x000fe20000000016 */
[----:B------:R-:W-:Y:S06]  /*0700*/  BRA `(.L_x_509) ;  /* 0x0000000800ac7947 */ /* 0x000fec0003800000 */
.L_x_518:
        /* <DEDUP_REMOVED lines=9> */
.L_x_517:
        /* <DEDUP_REMOVED lines=28> */
.L_x_520:
[----:B------:R-:W2:Y:S02]  /*0960*/  LDG.E.U8 R4, desc[UR36][R4.64] ;  /* 0x0000002404047981 */ /* 0x000ea4000c1e1100 */
[----:B--2---:R-:W-:-:S05]  /*0970*/  IMAD.SHL.U32 R0, R4, 0x2000000, RZ ;  /* 0x0200000004007824 */ /* 0x004fca00078e00ff */
[----:B------:R-:W-:-:S13]  /*0980*/  ISETP.GE.U32.AND P0, PT, R0, 0x8000000, PT ;  /* 0x080000000000780c */ /* 0x000fda0003f06070 */
[C---:B------:R-:W-:Y:S02]  /*0990*/  @P0 IMAD.SHL.U32 R3, R4.reuse, 0x200000, RZ ;  /* 0x0020000004030824 */ /* 0x040fe400078e00ff */
[----:B------:R-:W-:-:S03]  /*09a0*/  @!P0 IMAD.SHL.U32 R0, R4, 0x100, RZ ;  /* 0x0000010004008824 */ /* 0x000fc600078e00ff */
[----:B------:R-:W-:Y:S02]  /*09b0*/  @P0 LOP3.LUT R3, R3, 0xfe00000, RZ, 0xc0, !PT ;  /* 0x0fe0000003030812 */ /* 0x000fe400078ec0ff */
[----:B------:R-:W-:Y:S02]  /*09c0*/  @!P0 LOP3.LUT R0, R0, 0x7f00, RZ, 0xc0, !PT ;  /* 0x00007f0000008812 */ /* 0x000fe400078ec0ff */
[----:B------:R-:W-:Y:S02]  /*09d0*/  @P0 LOP3.LUT R3, R3, 0x70000000, RZ, 0xfc, !PT ;  /* 0x7000000003030812 */ /* 0x000fe400078efcff */
[----:B------:R-:W-:-:S03]  /*09e0*/  @!P0 LOP3.LUT R0, R0, 0x3f000000, RZ, 0xfc, !PT ;  /* 0x3f00000000008812 */ /* 0x000fc600078efcff */
[----:B------:R-:W-:Y:S02]  /*09f0*/  @P0 FMUL.FTZ R3, R3, 1.9259299443872358531e-34 ;  /* 0x0780000003030820 */ /* 0x000fe40000410000 */
[----:B------:R-:W-:Y:S01]  /*0a00*/  @!P0 FADD.FTZ R3, R0, -0.5 ;  /* 0xbf00000000038421 */ /* 0x000fe20000010000 */
[----:B------:R-:W-:-:S05]  /*0a10*/  IMAD.SHL.U32 R0, R4, 0x1000000, RZ ;  /* 0x0100000004007824 */ /* 0x000fca00078e00ff */
[----:B------:R-:W-:-:S04]  /*0a20*/  LOP3.LUT R0, R3, 0x80000000, R0, 0xf8, !PT ;  /* 0x8000000003007812 */ /* 0x000fc800078ef800 */
[----:B------:R-:W-:-:S04]  /*0a30*/  F2FP.BF16.F32.PACK_AB R0, RZ, R0 ;  /* 0x00000000ff00723e */ /* 0x000fc800000010ff */
[----:B------:R-:W-:Y:S01]  /*0a40*/  PRMT R22, R0, 0x7610, R22 ;  /* 0x0000761000167816 */ /* 0x000fe20000000016 */
[----:B------:R-:W-:Y:S06]  /*0a50*/  BRA `(.L_x_509) ;  /* 0x0000000400d87947 */ /* 0x000fec0003800000 */
.L_x_519:
[----:B------:R0:W5:Y:S01]  /*0a60*/  LDG.E.U16 R22, desc[UR36][R4.64] ;  /* 0x0000002404167981 */ /* 0x000162000c1e1500 */
[----:B------:R-:W-:Y:S05]  /*0a70*/  BRA `(.L_x_509) ;  /* 0x0000000400d07947 */ /* 0x000fea0003800000 */
.L_x_516:
        /* <DEDUP_REMOVED lines=10> */
[----:B------:R-:W-:-:S04]  /*0b20*/  F2FP.BF16.F32.PACK_AB R0, RZ, R0 ;  /* 0x00000000ff00723e */ /* 0x000fc800000010ff */
[----:B------:R-:W-:Y:S01]  /*0b30*/  PRMT R22, R0, 0x7610, R22 ;  /* 0x0000761000167816 */ /* 0x000fe20000000016 */
[----:B------:R-:W-:Y:S06]  /*0b40*/  BRA `(.L_x_509) ;  /* 0x00000004009c7947 */ /* 0x000fec0003800000 */
.L_x_523:
        /* <DEDUP_REMOVED lines=21> */
.L_x_527:
[----:B------:R-:W-:Y:S05]  /*0ca0*/  BSYNC B1 ;  /* 0x0000000000017941 */ /* 0x000fea0003800000 */
.L_x_526:
[----:B------:R-:W-:Y:S01]  /*0cb0*/  LEA R5, R0, 0x3b800000, 0x17 ;  /* 0x3b80000000057811 */ /* 0x000fe200078eb8ff */
[----:B------:R-:W-:-:S05]  /*0cc0*/  IMAD.SHL.U32 R0, R3, 0x100000, RZ ;  /* 0x0010000003007824 */ /* 0x000fca00078e00ff */
[----:B------:R-:W-:-:S07]  /*0cd0*/  LOP3.LUT R0, R5, R0, R6, 0xfe, !PT ;  /* 0x0000000005007212 */ /* 0x000fce00078efe06 */
.L_x_525:
[----:B------:R-:W-:Y:S05]  /*0ce0*/  BSYNC B0 ;  /* 0x0000000000007941 */ /* 0x000fea0003800000 */
.L_x_524:
[----:B------:R-:W-:-:S04]  /*0cf0*/  F2FP.BF16.F32.PACK_AB R0, RZ, R0 ;  /* 0x00000000ff00723e */ /* 0x000fc800000010ff */
[----:B------:R-:W-:Y:S01]  /*0d00*/  PRMT R22, R0, 0x7610, R22 ;  /* 0x0000761000167816 */ /* 0x000fe20000000016 */
[----:B------:R-:W-:Y:S06]  /*0d10*/  BRA `(.L_x_509) ;  /* 0x0000000400287947 */ /* 0x000fec0003800000 */
.L_x_522:
        /* <DEDUP_REMOVED lines=21> */
.L_x_531:
[----:B------:R-:W-:Y:S05]  /*0e70*/  BSYNC B1 ;  /* 0x0000000000017941 */ /* 0x000fea0003800000 */
.L_x_530:
[----:B------:R-:W-:Y:S01]  /*0e80*/  LEA R5, R0, 0x37800000, 0x17 ;  /* 0x3780000000057811 */ /* 0x000fe200078eb8ff */
[----:B------:R-:W-:-:S05]  /*0e90*/  IMAD.SHL.U32 R0, R3, 0x200000, RZ ;  /* 0x0020000003007824 */ /* 0x000fca00078e00ff */
[----:B------:R-:W-:-:S07]  /*0ea0*/  LOP3.LUT R0, R5, R0, R6, 0xfe, !PT ;  /* 0x0000000005007212 */ /* 0x000fce00078efe06 */
.L_x_529:
[----:B------:R-:W-:Y:S05]  /*0eb0*/  BSYNC B0 ;  /* 0x0000000000007941 */ /* 0x000fea0003800000 */
.L_x_528:
[----:B------:R-:W-:-:S04]  /*0ec0*/  F2FP.BF16.F32.PACK_AB R0, RZ, R0 ;  /* 0x00000000ff00723e */ /* 0x000fc800000010ff */
[----:B------:R-:W-:Y:S01]  /*0ed0*/  PRMT R22, R0, 0x7610, R22 ;  /* 0x0000761000167816 */ /* 0x000fe20000000016 */
[----:B------:R-:W-:Y:S06]  /*0ee0*/  BRA `(.L_x_509) ;  /* 0x0000000000b47947 */ /* 0x000fec0003800000 */
.L_x_521:
        /* <DEDUP_REMOVED lines=14> */
.L_x_535:
[----:B------:R-:W-:Y:S05]  /*0fd0*/  BSYNC B0 ;  /* 0x0000000000007941 */ /* 0x000fea0003800000 */
.L_x_534:
[----:B------:R-:W-:-:S04]  /*0fe0*/  F2FP.BF16.F32.PACK_AB R0, RZ, R0 ;  /* 0x00000000ff00723e */ /* 0x000fc800000010ff */
[----:B------:R-:W-:Y:S01]  /*0ff0*/  PRMT R22, R0, 0x7610, R22 ;  /* 0x0000761000167816 */ /* 0x000fe20000000016 */
[----:B------:R-:W-:Y:S06]  /*1000*/  BRA `(.L_x_509) ;  /* 0x00000000006c7947 */ /* 0x000fec0003800000 */
.L_x_508:
        /* <DEDUP_REMOVED lines=16> */
.L_x_536:
[----:B------:R-:W-:Y:S01]  /*1110*/  PRMT R22, RZ, 0x7610, R22 ;  /* 0x00007610ff167816 */ /* 0x000fe20000000016 */
[----:B------:R-:W-:Y:S06]  /*1120*/  BRA `(.L_x_509) ;  /* 0x0000000000247947 */ /* 0x000fec0003800000 */
.L_x_533:
[----:B------:R-:W2:Y:S02]  /*1130*/  LDG.E.64 R4, desc[UR36][R4.64] ;  /* 0x0000002404047981 */ /* 0x000ea4000c1e1b00 */
[----:B--2---:R-:W0:Y:S02]  /*1140*/  I2F.U64 R0, R4 ;  /* 0x0000000400007312 */ /* 0x004e240000301000 */
[----:B0-----:R-:W-:-:S04]  /*1150*/  F2FP.BF16.F32.PACK_AB R0, RZ, R0 ;  /* 0x00000000ff00723e */ /* 0x001fc800000010ff */
[----:B------:R-:W-:Y:S01]  /*1160*/  PRMT R22, R0, 0x7610, R22 ;  /* 0x0000761000167816 */ /* 0x000fe20000000016 */
[----:B------:R-:W-:Y:S06]  /*1170*/  BRA `(.L_x_509) ;  /* 0x0000000000107947 */ /* 0x000fec0003800000 */
.L_x_532:
[----:B------:R-:W2:Y:S02]  /*1180*/  LDG.E R4, desc[UR36][R4.64] ;  /* 0x0000002404047981 */ /* 0x000ea4000c1e1900 */
[----:B--2---:R-:W-:-:S04]  /*1190*/  I2FP.F32.U32 R0, R4 ;  /* 0x0000000400007245 */ /* 0x004fc80000201000 */
[----:B------:R-:W-:-:S04]  /*11a0*/  F2FP.BF16.F32.PACK_AB R0, RZ, R0 ;  /* 0x00000000ff00723e */ /* 0x000fc800000010ff */
[----:B------:R-:W-:-:S07]  /*11b0*/  PRMT R22, R0, 0x7610, R22 ;  /* 0x0000761000167816 */ /* 0x000fce0000000016 */
.L_x_509:
[----:B------:R-:W1:Y:S02]  /*11c0*/  S2R R23, SR_TID.X ;  /* 0x0000000000177919 */ /* 0x000e640000002100 */
[----:B-1----:R-:W-:-:S07]  /*11d0*/  VIADD R23, R23, 0x80 ;  /* 0x0000008017177836 */ /* 0x002fce0000000000 */
.L_x_503:
[----:B------:R-:W-:Y:S05]  /*11e0*/  BSYNC B6 ;  /* 0x0000000000067941 */ /* 0x000fea0003800000 */
.L_x_502:
[----:B------:R-:W-:Y:S01]  /*11f0*/  ISETP.GE.AND P0, PT, R23, R16, PT ;  /* 0x000000101700720c */ /* 0x000fe20003f06270 */
[----:B------:R-:W-:-:S12]  /*1200*/  BSSY B6, `(.L_x_537) ;  /* 0x0000111000067945 */ /* 0x000fd80003800000 */
[----:B------:R-:W-:Y:S05]  /*1210*/  @P0 BRA `(.L_x_538) ;  /* 0x00000010003c0947 */ /* 0x000fea0003800000 */
[----:B0-----:R-:W0:Y:S01]  /*1220*/  LDC.64 R4, c[0x0][0x230] ;  /* 0x00008c00ff047b82 */ /* 0x001e220000000a00 */
[----:B------:R-:W-:Y:S01]  /*1230*/  IMAD R0, R2, 0x200, R23 ;  /* 0x0000020002007824 */ /* 0x000fe200078e0217 */
[----:B------:R-:W-:Y:S01]  /*1240*/  PRMT R6, R18, 0x9910, RZ ;  /* 0x0000991012067816 */ /* 0x000fe200000000ff */
[----:B------:R-:W-:Y:S02]  /*1250*/  ULDC UR4, c[0x0][0x240] ;  /* 0x0000900000047ab9 */ /* 0x000fe40000000800 */
[----:B------:R-:W-:Y:S02]  /*1260*/  IMAD R3, R0, UR4, RZ ;  /* 0x0000000400037c24 */ /* 0x000fe4000f8e02ff */
[----:B------:R-:W-:-:S05]  /*1270*/  IMAD.MOV.U32 R0, RZ, RZ, R6 ;  /* 0x000000ffff007224 */ /* 0x000fca00078e0006 */
[----:B------:R-:W-:Y:S02]  /*1280*/  ISETP.GT.AND P1, PT, R0, 0x9, PT ;  /* 0x000000090000780c */ /* 0x000fe40003f24270 */
[----:B0-----:R-:W-:-:S05]  /*1290*/  IADD3 R4, P0, R3, R4, RZ ;  /* 0x0000000403047210 */ /* 0x001fca0007f1e0ff */
[----:B------:R-:W-:-:S06]  /*12a0*/  IMAD.X R5, RZ, RZ, R5, P0 ;  /* 0x000000ffff057224 */ /* 0x000fcc00000e0605 */
        /* <DEDUP_REMOVED lines=14> */
.L_x_542:
[----:B------:R-:W2:Y:S02]  /*1390*/  LDG.E.U8 R4, desc[UR36][R4.64] ;  /* 0x0000002404047981 */ /* 0x000ea4000c1e1100 */
[----:B--2---:R-:W-:-:S04]  /*13a0*/  I2FP.F32.U32 R0, R4 ;  /* 0x0000000400007245 */ /* 0x004fc80000201000 */
[----:B------:R-:W-:-:S04]  /*13b0*/  F2FP.BF16.F32.PACK_AB R0, RZ, R0 ;  /* 0x00000000ff00723e */ /* 0x000fc800000010ff */
[----:B------:R-:W-:Y:S01]  /*13c0*/  PRMT R19, R0, 0x7610, R19 ;  /* 0x0000761000137816 */ /* 0x000fe20000000013 */
[----:B------:R-:W-:Y:S06]  /*13d0*/  BRA `(.L_x_544) ;  /* 0x0000000c00c87947 */ /* 0x000fec0003800000 */
.L_x_541:
        /* <DEDUP_REMOVED lines=11> */
.L_x_546:
[----:B------:R-:W2:Y:S02]  /*1490*/  LDG.E R4, desc[UR36][R4.64] ;  /* 0x0000002404047981 */ /* 0x000ea4000c1e1900 */
[----:B--2---:R-:W-:-:S04]  /*14a0*/  I2FP.F32.S32 R0, R4 ;  /* 0x0000000400007245 */ /* 0x004fc80000201400 */
[----:B------:R-:W-:-:S04]  /*14b0*/  F2FP.BF16.F32.PACK_AB R0, RZ, R0 ;  /* 0x00000000ff00723e */ /* 0x000fc800000010ff */
[----:B------:R-:W-:Y:S01]  /*14c0*/  PRMT R19, R0, 0x7610, R19 ;  /* 0x0000761000137816 */ /* 0x000fe20000000013 */
[----:B------:R-:W-:Y:S06]  /*14d0*/  BRA `(.L_x_544) ;  /* 0x0000000c00887947 */ /* 0x000fec0003800000 */
.L_x_545:
[----:B------:R-:W2:Y:S02]  /*14e0*/  LDG.E.U16 R4, desc[UR36][R4.64] ;  /* 0x0000002404047981 */ /* 0x000ea4000c1e1500 */
[----:B--2---:R-:W0:Y:S02]  /*14f0*/  I2F.S16 R0, R4 ;  /* 0x0000000400007306 */ /* 0x004e240000101400 */
[----:B0-----:R-:W-:-:S04]  /*1500*/  F2FP.BF16.F32.PACK_AB R0, RZ, R0 ;  /* 0x00000000ff00723e */ /* 0x001fc800000010ff */
[----:B------:R-:W-:Y:S01]  /*1510*/  PRMT R19, R0, 0x7610, R19 ;  /* 0x0000761000137816 */ /* 0x000fe20000000013 */
[----:B------:R-:W-:Y:S06]  /*1520*/  BRA `(.L_x_544) ;  /* 0x0000000c00747947 */ /* 0x000fec0003800000 */
.L_x_540:
        /* <DEDUP_REMOVED lines=9> */
.L_x_548:
[----:B------:R-:W2:Y:S02]  /*15c0*/  LDG.E.U16 R0, desc[UR36][R4.64] ;  /* 0x0000002404007981 */ /* 0x000ea4000c1e1500 */
[----:B--2---:R-:W-:-:S05]  /*15d0*/  HADD2.F32 R0, -RZ, R0.H0_H0 ;  /* 0x20000000ff007230 */ /* 0x004fca0000004100 */
[----:B------:R-:W-:-:S04]  /*15e0*/  F2FP.BF16.F32.PACK_AB R0, RZ, R0 ;  /* 0x00000000ff00723e */ /* 0x000fc800000010ff */
[----:B------:R-:W-:Y:S01]  /*15f0*/  PRMT R19, R0, 0x7610, R19 ;  /* 0x0000761000137816 */ /* 0x000fe20000000013 */
[----:B------:R-:W-:Y:S06]  /*1600*/  BRA `(.L_x_544) ;  /* 0x0000000c003c7947 */ /* 0x000fec0003800000 */
.L_x_547:
        /* <DEDUP_REMOVED lines=9> */
.L_x_550:
[----:B------:R-:W2:Y:S02]  /*16a0*/  LDG.E.U16 R4, desc[UR36][R4.64] ;  /* 0x0000002404047981 */ /* 0x000ea4000c1e1500 */
[----:B--2---:R-:W-:-:S05]  /*16b0*/  HADD2.F32 R0, -RZ, R4.H0_H0 ;  /* 0x20000004ff007230 */ /* 0x004fca0000004100 */
[----:B------:R-:W-:-:S04]  /*16c0*/  F2FP.BF16.F32.PACK_AB R0, RZ, R0 ;  /* 0x00000000ff00723e */ /* 0x000fc800000010ff */
[----:B------:R-:W-:Y:S01]  /*16d0*/  PRMT R19, R0, 0x7610, R19 ;  /* 0x0000761000137816 */ /* 0x000fe20000000013 */
[----:B------:R-:W-:Y:S06]  /*16e0*/  BRA `(.L_x_544) ;  /* 0x0000000c00047947 */ /* 0x000fec0003800000 */
.L_x_549:
        /* <DEDUP_REMOVED lines=9> */
.L_x_539:
        /* <DEDUP_REMOVED lines=14> */
.L_x_553:
        /* <DEDUP_REMOVED lines=9> */
.L_x_552:
        /* <DEDUP_REMOVED lines=28> */
.L_x_555:
[----:B------:R-:W2:Y:S02]  /*1ab0*/  LDG.E.U8 R4, desc[UR36][R4.64] ;  /* 0x0000002404047981 */ /* 0x000ea4000c1e1100 */
[----:B--2---:R-:W-:-:S05]  /*1ac0*/  IMAD.SHL.U32 R0, R4, 0x2000000, RZ ;  /* 0x0200000004007824 */ /* 0x004fca00078e00ff */
[----:B------:R-:W-:-:S13]  /*1ad0*/  ISETP.GE.U32.AND P0, PT, R0, 0x8000000, PT ;  /* 0x080000000000780c */ /* 0x000fda0003f06070 */
[C---:B------:R-:W-:Y:S02]  /*1ae0*/  @!P0 IMAD.SHL.U32 R0, R4.reuse, 0x100, RZ ;  /* 0x0000010004008824 */ /* 0x040fe400078e00ff */
[----:B------:R-:W-:-:S03]  /*1af0*/  @P0 IMAD.SHL.U32 R3, R4, 0x200000, RZ ;  /* 0x0020000004030824 */ /* 0x000fc600078e00ff */
        /* <DEDUP_REMOVED lines=10> */
.L_x_554:
[----:B------:R0:W5:Y:S01]  /*1ba0*/  LDG.E.U16 R19, desc[UR36][R4.64] ;  /* 0x0000002404137981 */ /* 0x000162000c1e1500 */
[----:B------:R-:W-:Y:S05]  /*1bb0*/  BRA `(.L_x_544) ;  /* 0x0000000400d07947 */ /* 0x000fea0003800000 */
.L_x_551:
        /* <DEDUP_REMOVED lines=13> */
.L_x_558:
        /* <DEDUP_REMOVED lines=21> */
.L_x_562:
[----:B------:R-:W-:Y:S05]  /*1de0*/  BSYNC B1 ;  /* 0x0000000000017941 */ /* 0x000fea0003800000 */
.L_x_561:
[----:B------:R-:W-:Y:S01]  /*1df0*/  LEA R5, R0, 0x3b800000, 0x17 ;  /* 0x3b80000000057811 */ /* 0x000fe200078eb8ff */
[----:B------:R-:W-:-:S05]  /*1e00*/  IMAD.SHL.U32 R0, R3, 0x100000, RZ ;  /* 0x0010000003007824 */ /* 0x000fca00078e00ff */
[----:B------:R-:W-:-:S07]  /*1e10*/  LOP3.LUT R0, R5, R0, R6, 0xfe, !PT ;  /* 0x0000000005007212 */ /* 0x000fce00078efe06 */
.L_x_560:
[----:B------:R-:W-:Y:S05]  /*1e20*/  BSYNC B0 ;  /* 0x0000000000007941 */ /* 0x000fea0003800000 */
.L_x_559:
[----:B------:R-:W-:-:S04]  /*1e30*/  F2FP.BF16.F32.PACK_AB R0, RZ, R0 ;  /* 0x00000000ff00723e */ /* 0x000fc800000010ff */
[----:B------:R-:W-:Y:S01]  /*1e40*/  PRMT R19, R0, 0x7610, R19 ;  /* 0x0000761000137816 */ /* 0x000fe20000000013 */
[----:B------:R-:W-:Y:S06]  /*1e50*/  BRA `(.L_x_544) ;  /* 0x0000000400287947 */ /* 0x000fec0003800000 */
.L_x_557:
        /* <DEDUP_REMOVED lines=21> */
.L_x_566:
[----:B------:R-:W-:Y:S05]  /*1fb0*/  BSYNC B1 ;  /* 0x0000000000017941 */ /* 0x000fea0003800000 */
.L_x_565:
[----:B------:R-:W-:Y:S01]  /*1fc0*/  LEA R5, R0, 0x37800000, 0x17 ;  /* 0x3780000000057811 */ /* 0x000fe200078eb8ff */
[----:B------:R-:W-:-:S05]  /*1fd0*/  IMAD.SHL.U32 R0, R3, 0x200000, RZ ;  /* 0x0020000003007824 */ /* 0x000fca00078e00ff */
[----:B------:R-:W-:-:S07]  /*1fe0*/  LOP3.LUT R0, R5, R0, R6, 0xfe, !PT ;  /* 0x0000000005007212 */ /* 0x000fce00078efe06 */
.L_x_564:
[----:B------:R-:W-:Y:S05]  /*1ff0*/  BSYNC B0 ;  /* 0x0000000000007941 */ /* 0x000fea0003800000 */
.L_x_563:
[----:B------:R-:W-:-:S04]  /*2000*/  F2FP.BF16.F32.PACK_AB R0, RZ, R0 ;  /* 0x00000000ff00723e */ /* 0x000fc800000010ff */
[----:B------:R-:W-:Y:S01]  /*2010*/  PRMT R19, R0, 0x7610, R19 ;  /* 0x0000761000137816 */ /* 0x000fe20000000013 */
[----:B------:R-:W-:Y:S06]  /*2020*/  BRA `(.L_x_544) ;  /* 0x0000000000b47947 */ /* 0x000fec0003800000 */
.L_x_556:
        /* <DEDUP_REMOVED lines=14> */
.L_x_570:
[----:B------:R-:W-:Y:S05]  /*2110*/  BSYNC B0 ;  /* 0x0000000000007941 */ /* 0x000fea0003800000 */
.L_x_569:
[----:B------:R-:W-:-:S04]  /*2120*/  F2FP.BF16.F32.PACK_AB R0, RZ, R0 ;  /* 0x00000000ff00723e */ /* 0x000fc800000010ff */
[----:B------:R-:W-:Y:S01]  /*2130*/  PRMT R19, R0, 0x7610, R19 ;  /* 0x0000761000137816 */ /* 0x000fe20000000013 */
[----:B------:R-:W-:Y:S06]  /*2140*/  BRA `(.L_x_544) ;  /* 0x00000000006c7947 */ /* 0x000fec0003800000 */
.L_x_543:
        /* <DEDUP_REMOVED lines=15> */
[----:B0----5:R-:W-:Y:S05]  /*2240*/  CALL.ABS.NOINC R14 ;  /* 0x000000000e007343 */ /* 0x021fea0003c00000 */
.L_x_571:
[----:B------:R-:W-:Y:S01]  /*2250*/  PRMT R19, RZ, 0x7610, R19 ;  /* 0x00007610ff137816 */ /* 0x000fe20000000013 */
[----:B------:R-:W-:Y:S06]  /*2260*/  BRA `(.L_x_544) ;  /* 0x0000000000247947 */ /* 0x000fec0003800000 */
.L_x_568:
[----:B------:R-:W2:Y:S02]  /*2270*/  LDG.E.64 R4, desc[UR36][R4.64] ;  /* 0x0000002404047981 */ /* 0x000ea4000c1e1b00 */
[----:B--2---:R-:W0:Y:S02]  /*2280*/  I2F.U64 R0, R4 ;  /* 0x0000000400007312 */ /* 0x004e240000301000 */
[----:B0-----:R-:W-:-:S04]  /*2290*/  F2FP.BF16.F32.PACK_AB R0, RZ, R0 ;  /* 0x00000000ff00723e */ /* 0x001fc800000010ff */
[----:B------:R-:W-:Y:S01]  /*22a0*/  PRMT R19, R0, 0x7610, R19 ;  /* 0x0000761000137816 */ /* 0x000fe20000000013 */
[----:B------:R-:W-:Y:S06]  /*22b0*/  BRA `(.L_x_544) ;  /* 0x0000000000107947 */ /* 0x000fec0003800000 */
.L_x_567:
[----:B------:R-:W2:Y:S02]  /*22c0*/  LDG.E R4, desc[UR36][R4.64] ;  /* 0x0000002404047981 */ /* 0x000ea4000c1e1900 */
[----:B--2---:R-:W-:-:S04]  /*22d0*/  I2FP.F32.U32 R0, R4 ;  /* 0x0000000400007245 */ /* 0x004fc80000201000 */
[----:B------:R-:W-:-:S04]  /*22e0*/  F2FP.BF16.F32.PACK_AB R0, RZ, R0 ;  /* 0x00000000ff00723e */ /* 0x000fc800000010ff */
[----:B------:R-:W-:-:S07]  /*22f0*/  PRMT R19, R0, 0x7610, R19 ;  /* 0x0000761000137816 */ /* 0x000fce0000000013 */
.L_x_544:
[----:B------:R-:W-:-:S07]  /*2300*/  VIADD R23, R23, 0x80 ;  /* 0x0000008017177836 */ /* 0x000fce0000000000 */
.L_x_538:
[----:B------:R-:W-:Y:S05]  /*2310*/  BSYNC B6 ;  /* 0x0000000000067941 */ /* 0x000fea0003800000 */
.L_x_537:
[----:B------:R-:W-:Y:S01]  /*2320*/  ISETP.GE.AND P0, PT, R23, R16, PT ;  /* 0x000000101700720c */ /* 0x000fe20003f06270 */
[----:B------:R-:W-:Y:S01]  /*2330*/  BSSY B6, `(.L_x_572) ;  /* 0x0000113000067945 */ /* 0x000fe20003800000 */
[----:B------:R-:W-:Y:S02]  /*2340*/  PRMT R24, RZ, 0x7610, R24 ;  /* 0x00007610ff187816 */ /* 0x000fe40000000018 */
[----:B------:R-:W-:-:S09]  /*2350*/  PRMT R26, RZ, 0x7610, R26 ;  /* 0x00007610ff1a7816 */ /* 0x000fd2000000001a */
        /* <DEDUP_REMOVED lines=24> */
.L_x_577:
[----:B------:R-:W2:Y:S02]  /*24e0*/  LDG.E.U8 R4, desc[UR36][R4.64] ;  /* 0x0000002404047981 */ /* 0x000ea4000c1e1100 */
[----:B--2---:R-:W-:-:S04]  /*24f0*/  I2FP.F32.U32 R0, R4 ;  /* 0x0000000400007245 */ /* 0x004fc80000201000 */
[----:B------:R-:W-:-:S04]  /*2500*/  F2FP.BF16.F32.PACK_AB R0, RZ, R0 ;  /* 0x00000000ff00723e */ /* 0x000fc800000010ff */
[----:B------:R-:W-:Y:S01]  /*2510*/  PRMT R26, R0, 0x7610, R26 ;  /* 0x00007610001a7816 */ /* 0x000fe2000000001a */
[----:B------:R-:W-:Y:S06]  /*2520*/  BRA `(.L_x_579) ;  /* 0x0000000c00c87947 */ /* 0x000fec0003800000 */
.L_x_576:
        /* <DEDUP_REMOVED lines=11> */
.L_x_581:
[----:B------:R-:W2:Y:S02]  /*25e0*/  LDG.E R4, desc[UR36][R4.64] ;  /* 0x0000002404047981 */ /* 0x000ea4000c1e1900 */
[----:B--2---:R-:W-:-:S04]  /*25f0*/  I2FP.F32.S32 R0, R4 ;  /* 0x0000000400007245 */ /* 0x004fc80000201400 */
[----:B------:R-:W-:-:S04]  /*2600*/  F2FP.BF16.F32.PACK_AB R0, RZ, R0 ;  /* 0x00000000ff00723e */ /* 0x000fc800000010ff */
[----:B------:R-:W-:Y:S01]  /*2610*/  PRMT R26, R0, 0x7610, R26 ;  /* 0x00007610001a7816 */ /* 0x000fe2000000001a */
[----:B------:R-:W-:Y:S06]  /*2620*/  BRA `(.L_x_579) ;  /* 0x0000000c00887947 */ /* 0x000fec0003800000 */
.L_x_580:
[----:B------:R-:W2:Y:S02]  /*2630*/  LDG.E.U16 R4, desc[UR36][R4.64] ;  /* 0x0000002404047981 */ /* 0x000ea4000c1e1500 */
[----:B--2---:R-:W0:Y:S02]  /*2640*/  I2F.S16 R0, R4 ;  /* 0x0000000400007306 */ /* 0x004e240000101400 */
[----:B0-----:R-:W-:-:S04]  /*2650*/  F2FP.BF16.F32.PACK_AB R0, RZ, R0 ;  /* 0x00000000ff00723e */ /* 0x001fc800000010ff */
[----:B------:R-:W-:Y:S01]  /*2660*/  PRMT R26, R0, 0x7610, R26 ;  /* 0x00007610001a7816 */ /* 0x000fe2000000001a */
[----:B------:R-:W-:Y:S06]  /*2670*/  BRA `(.L_x_579) ;  /* 0x0000000c00747947 */ /* 0x000fec0003800000 */
.L_x_575:
        /* <DEDUP_REMOVED lines=9> */
.L_x_583:
[----:B------:R-:W2:Y:S02]  /*2710*/  LDG.E.U16 R0, desc[UR36][R4.64] ;  /* 0x0000002404007981 */ /* 0x000ea4000c1e1500 */
[----:B--2---:R-:W-:-:S05]  /*2720*/  HADD2.F32 R0, -RZ, R0.H0_H0 ;  /* 0x20000000ff007230 */ /* 0x004fca0000004100 */
[----:B------:R-:W-:-:S04]  /*2730*/  F2FP.BF16.F32.PACK_AB R0, RZ, R0 ;  /* 0x00000000ff00723e */ /* 0x000fc800000010ff */
[----:B------:R-:W-:Y:S01]  /*2740*/  PRMT R26, R0, 0x7610, R26 ;  /* 0x00007610001a7816 */ /* 0x000fe2000000001a */
[----:B------:R-:W-:Y:S06]  /*2750*/  BRA `(.L_x_579) ;  /* 0x0000000c003c7947 */ /* 0x000fec0003800000 */
.L_x_582:
        /* <DEDUP_REMOVED lines=9> */
.L_x_585:
[----:B------:R-:W2:Y:S02]  /*27f0*/  LDG.E.U16 R4, desc[UR36][R4.64] ;  /* 0x0000002404047981 */ /* 0x000ea4000c1e1500 */
[----:B--2---:R-:W-:-:S05]  /*2800*/  HADD2.F32 R0, -RZ, R4.H0_H0 ;  /* 0x20000004ff007230 */ /* 0x004fca0000004100 */
[----:B------:R-:W-:-:S04]  /*2810*/  F2FP.BF16.F32.PACK_AB R0, RZ, R0 ;  /* 0x00000000ff00723e */ /* 0x000fc800000010ff */
[----:B------:R-:W-:Y:S01]  /*2820*/  PRMT R26, R0, 0x7610, R26 ;  /* 0x00007610001a7816 */ /* 0x000fe2000000001a */
[----:B------:R-:W-:Y:S06]  /*2830*/  BRA `(.L_x_579) ;  /* 0x0000000c00047947 */ /* 0x000fec0003800000 */
.L_x_584:
        /* <DEDUP_REMOVED lines=9> */
.L_x_574:
        /* <DEDUP_REMOVED lines=14> */
.L_x_588:
        /* <DEDUP_REMOVED lines=9> */
.L_x_587:
        /* <DEDUP_REMOVED lines=28> */
.L_x_590:
        /* <DEDUP_REMOVED lines=15> */
.L_x_589:
[----:B------:R0:W5:Y:S01]  /*2cf0*/  LDG.E.U16 R26, desc[UR36][R4.64] ;  /* 0x00000024041a7981 */ /* 0x000162000c1e1500 */
[----:B------:R-:W-:Y:S05]  /*2d00*/  BRA `(.L_x_579) ;  /* 0x0000000400d07947 */ /* 0x000fea0003800000 */
.L_x_586:
        /* <DEDUP_REMOVED lines=13> */
.L_x_593:
        /* <DEDUP_REMOVED lines=21> */
.L_x_597:
[----:B------:R-:W-:Y:S05]  /*2f30*/  BSYNC B1 ;  /* 0x0000000000017941 */ /* 0x000fea0003800000 */
.L_x_596:
[----:B------:R-:W-:Y:S01]  /*2f40*/  LEA R5, R0, 0x3b800000, 0x17 ;  /* 0x3b80000000057811 */ /* 0x000fe200078eb8ff */
[----:B------:R-:W-:-:S05]  /*2f50*/  IMAD.SHL.U32 R0, R3, 0x100000, RZ ;  /* 0x0010000003007824 */ /* 0x000fca00078e00ff */
[----:B------:R-:W-:-:S07]  /*2f60*/  LOP3.LUT R0, R5, R0, R6, 0xfe, !PT ;  /* 0x0000000005007212 */ /* 0x000fce00078efe06 */
.L_x_595:
[----:B------:R-:W-:Y:S05]  /*2f70*/  BSYNC B0 ;  /* 0x0000000000007941 */ /* 0x000fea0003800000 */
.L_x_594:
[----:B------:R-:W-:-:S04]  /*2f80*/  F2FP.BF16.F32.PACK_AB R0, RZ, R0 ;  /* 0x00000000ff00723e */ /* 0x000fc800000010ff */
[----:B------:R-:W-:Y:S01]  /*2f90*/  PRMT R26, R0, 0x7610, R26 ;  /* 0x00007610001a7816 */ /* 0x000fe2000000001a */
[----:B------:R-:W-:Y:S06]  /*2fa0*/  BRA `(.L_x_579) ;  /* 0x0000000400287947 */ /* 0x000fec0003800000 */
.L_x_592:
        /* <DEDUP_REMOVED lines=21> */
.L_x_601:
[----:B------:R-:W-:Y:S05]  /*3100*/  BSYNC B1 ;  /* 0x0000000000017941 */ /* 0x000fea0003800000 */
.L_x_600:
[----:B------:R-:W-:Y:S01]  /*3110*/  LEA R5, R0, 0x37800000, 0x17 ;  /* 0x3780000000057811 */ /* 0x000fe200078eb8ff */
[----:B------:R-:W-:-:S05]  /*3120*/  IMAD.SHL.U32 R0, R3, 0x200000, RZ ;  /* 0x0020000003007824 */ /* 0x000fca00078e00ff */
[----:B------:R-:W-:-:S07]  /*3130*/  LOP3.LUT R0, R5, R0, R6, 0xfe, !PT ;  /* 0x0000000005007212 */ /* 0x000fce00078efe06 */
.L_x_599:
[----:B------:R-:W-:Y:S05]  /*3140*/  BSYNC B0 ;  /* 0x0000000000007941 */ /* 0x000fea0003800000 */
.L_x_598:
[----:B------:R-:W-:-:S04]  /*3150*/  F2FP.BF16.F32.PACK_AB R0, RZ, R0 ;  /* 0x00000000ff00723e */ /* 0x000fc800000010ff */
[----:B------:R-:W-:Y:S01]  /*3160*/  PRMT R26, R0, 0x7610, R26 ;  /* 0x00007610001a7816 */ /* 0x000fe2000000001a */
[----:B------:R-:W-:Y:S06]  /*3170*/  BRA `(.L_x_579) ;  /* 0x0000000000b47947 */ /* 0x000fec0003800000 */
.L_x_591:
        /* <DEDUP_REMOVED lines=14> */
.L_x_605:
[----:B------:R-:W-:Y:S05]  /*3260*/  BSYNC B0 ;  /* 0x0000000000007941 */ /* 0x000fea0003800000 */
.L_x_604:
[----:B------:R-:W-:-:S04]  /*3270*/  F2FP.BF16.F32.PACK_AB R0, RZ, R0 ;  /* 0x00000000ff00723e */ /* 0x000fc800000010ff */
[----:B------:R-:W-:Y:S01]  /*3280*/  PRMT R26, R0, 0x7610, R26 ;  /* 0x00007610001a7816 */ /* 0x000fe2000000001a */
[----:B------:R-:W-:Y:S06]  /*3290*/  BRA `(.L_x_579) ;  /* 0x00000000006c7947 */ /* 0x000fec0003800000 */
.L_x_578:
        /* <DEDUP_REMOVED lines=16> */
.L_x_606:
[----:B------:R-:W-:Y:S01]  /*33a0*/  PRMT R26, RZ, 0x7610, R26 ;  /* 0x00007610ff1a7816 */ /* 0x000fe2000000001a */
[----:B------:R-:W-:Y:S06]  /*33b0*/  BRA `(.L_x_579) ;  /* 0x0000000000247947 */ /* 0x000fec0003800000 */
.L_x_603:
[----:B------:R-:W2:Y:S02]  /*33c0*/  LDG.E.64 R4, desc[UR36][R4.64] ;  /* 0x0000002404047981 */ /* 0x000ea4000c1e1b00 */
[----:B--2---:R-:W0:Y:S02]  /*33d0*/  I2F.U64 R0, R4 ;  /* 0x0000000400007312 */ /* 0x004e240000301000 */
[----:B0-----:R-:W-:-:S04]  /*33e0*/  F2FP.BF16.F32.PACK_AB R0, RZ, R0 ;  /* 0x00000000ff00723e */ /* 0x001fc800000010ff */
[----:B------:R-:W-:Y:S01]  /*33f0*/  PRMT R26, R0, 0x7610, R26 ;  /* 0x00007610001a7816 */ /* 0x000fe2000000001a */
[----:B------:R-:W-:Y:S06]  /*3400*/  BRA `(.L_x_579) ;  /* 0x0000000000107947 */ /* 0x000fec0003800000 */
.L_x_602:
[----:B------:R-:W2:Y:S02]  /*3410*/  LDG.E R4, desc[UR36][R4.64] ;  /* 0x0000002404047981 */ /* 0x000ea4000c1e1900 */
[----:B--2---:R-:W-:-:S04]  /*3420*/  I2FP.F32.U32 R0, R4 ;  /* 0x0000000400007245 */ /* 0x004fc80000201000 */
[----:B------:R-:W-:-:S04]  /*3430*/  F2FP.BF16.F32.PACK_AB R0, RZ, R0 ;  /* 0x00000000ff00723e */ /* 0x000fc800000010ff */
[----:B------:R-:W-:-:S07]  /*3440*/  PRMT R26, R0, 0x7610, R26 ;  /* 0x00007610001a7816 */ /* 0x000fce000000001a */
.L_x_579:
[----:B------:R-:W-:-:S07]  /*3450*/  VIADD R23, R23, 0x80 ;  /* 0x0000008017177836 */ /* 0x000fce0000000000 */
.L_x_573:
[----:B------:R-:W-:Y:S05]  /*3460*/  BSYNC B6 ;  /* 0x0000000000067941 */ /* 0x000fea0003800000 */
.L_x_572:
[----:B------:R-:W-:Y:S01]  /*3470*/  ISETP.GE.AND P0, PT, R23, R16, PT ;  /* 0x000000101700720c */ /* 0x000fe20003f06270 */
[----:B------:R-:W-:-:S12]  /*3480*/  BSSY B6, `(.L_x_607) ;  /* 0x000010f000067945 */ /* 0x000fd80003800000 */
[----:B------:R-:W-:Y:S05]  /*3490*/  @P0 BRA `(.L_x_608) ;  /* 0x0000001000340947 */ /* 0x000fea0003800000 */
[----:B0-----:R-:W0:Y:S01]  /*34a0*/  LDC.64 R4, c[0x0][0x230] ;  /* 0x00008c00ff047b82 */ /* 0x001e220000000a00 */
        /* <DEDUP_REMOVED lines=21> */
.L_x_612:
[----:B------:R-:W2:Y:S02]  /*3600*/  LDG.E.U8 R4, desc[UR36][R4.64] ;  /* 0x0000002404047981 */ /* 0x000ea4000c1e1100 */
[----:B--2---:R-:W-:-:S04]  /*3610*/  I2FP.F32.U32 R0, R4 ;  /* 0x0000000400007245 */ /* 0x004fc80000201000 */
[----:B------:R-:W-:-:S04]  /*3620*/  F2FP.BF16.F32.PACK_AB R0, RZ, R0 ;  /* 0x00000000ff00723e */ /* 0x000fc800000010ff */
[----:B------:R-:W-:Y:S01]  /*3630*/  PRMT R24, R0, 0x7610, R24 ;  /* 0x0000761000187816 */ /* 0x000fe20000000018 */
[----:B------:R-:W-:Y:S06]  /*3640*/  BRA `(.L_x_608) ;  /* 0x0000000c00c87947 */ /* 0x000fec0003800000 */
.L_x_611:
        /* <DEDUP_REMOVED lines=11> */
.L_x_615:
[----:B------:R-:W2:Y:S02]  /*3700*/  LDG.E R4, desc[UR36][R4.64] ;  /* 0x0000002404047981 */ /* 0x000ea4000c1e1900 */
[----:B--2---:R-:W-:-:S04]  /*3710*/  I2FP.F32.S32 R0, R4 ;  /* 0x0000000400007245 */ /* 0x004fc80000201400 */
[----:B------:R-:W-:-:S04]  /*3720*/  F2FP.BF16.F32.PACK_AB R0, RZ, R0 ;  /* 0x00000000ff00723e */ /* 0x000fc800000010ff */
[----:B------:R-:W-:Y:S01]  /*3730*/  PRMT R24, R0, 0x7610, R24 ;  /* 0x0000761000187816 */ /* 0x000fe20000000018 */
[----:B------:R-:W-:Y:S06]  /*3740*/  BRA `(.L_x_608) ;  /* 0x0000000c00887947 */ /* 0x000fec0003800000 */
.L_x_614:
[----:B------:R-:W2:Y:S02]  /*3750*/  LDG.E.U16 R4, desc[UR36][R4.64] ;  /* 0x0000002404047981 */ /* 0x000ea4000c1e1500 */
[----:B--2---:R-:W0:Y:S02]  /*3760*/  I2F.S16 R0, R4 ;  /* 0x0000000400007306 */ /* 0x004e240000101400 */
[----:B0-----:R-:W-:-:S04]  /*3770*/  F2FP.BF16.F32.PACK_AB R0, RZ, R0 ;  /* 0x00000000ff00723e */ /* 0x001fc800000010ff */
[----:B------:R-:W-:Y:S01]  /*3780*/  PRMT R24, R0, 0x7610, R24 ;  /* 0x0000761000187816 */ /* 0x000fe20000000018 */
[----:B------:R-:W-:Y:S06]  /*3790*/  BRA `(.L_x_608) ;  /* 0x0000000c00747947 */ /* 0x000fec0003800000 */
.L_x_610:
        /* <DEDUP_REMOVED lines=9> */
.L_x_617:
[----:B------:R-:W2:Y:S02]  /*3830*/  LDG.E.U16 R0, desc[UR36][R4.64] ;  /* 0x0000002404007981 */ /* 0x000ea4000c1e1500 */
[----:B--2---:R-:W-:-:S05]  /*3840*/  HADD2.F32 R0, -RZ, R0.H0_H0 ;  /* 0x20000000ff007230 */ /* 0x004fca0000004100 */
[----:B------:R-:W-:-:S04]  /*3850*/  F2FP.BF16.F32.PACK_AB R0, RZ, R0 ;  /* 0x00000000ff00723e */ /* 0x000fc800000010ff */
[----:B------:R-:W-:Y:S01]  /*3860*/  PRMT R24, R0, 0x7610, R24 ;  /* 0x0000761000187816 */ /* 0x000fe20000000018 */
[----:B------:R-:W-:Y:S06]  /*3870*/  BRA `(.L_x_608) ;  /* 0x0000000c003c7947 */ /* 0x000fec0003800000 */
.L_x_616:
        /* <DEDUP_REMOVED lines=9> */
.L_x_619:
[----:B------:R-:W2:Y:S02]  /*3910*/  LDG.E.U16 R4, desc[UR36][R4.64] ;  /* 0x0000002404047981 */ /* 0x000ea4000c1e1500 */
[----:B--2---:R-:W-:-:S05]  /*3920*/  HADD2.F32 R0, -RZ, R4.H0_H0 ;  /* 0x20000004ff007230 */ /* 0x004fca0000004100 */
[----:B------:R-:W-:-:S04]  /*3930*/  F2FP.BF16.F32.PACK_AB R0, RZ, R0 ;  /* 0x00000000ff00723e */ /* 0x000fc800000010ff */
[----:B------:R-:W-:Y:S01]  /*3940*/  PRMT R24, R0, 0x7610, R24 ;  /* 0x0000761000187816 */ /* 0x000fe20000000018 */
[----:B------:R-:W-:Y:S06]  /*3950*/  BRA `(.L_x_608) ;  /* 0x0000000c00047947 */ /* 0x000fec0003800000 */
.L_x_618:
        /* <DEDUP_REMOVED lines=9> */
.L_x_609:
        /* <DEDUP_REMOVED lines=14> */
.L_x_622:
        /* <DEDUP_REMOVED lines=9> */
.L_x_621:
        /* <DEDUP_REMOVED lines=28> */
.L_x_624:
        /* <DEDUP_REMOVED lines=15> */
.L_x_623:
[----:B------:R1:W5:Y:S01]  /*3e10*/  LDG.E.U16 R24, desc[UR36][R4.64] ;  /* 0x0000002404187981 */ /* 0x000362000c1e1500 */
[----:B------:R-:W-:Y:S05]  /*3e20*/  BRA `(.L_x_608) ;  /* 0x0000000400d07947 */ /* 0x000fea0003800000 */
.L_x_620:
        /* <DEDUP_REMOVED lines=13> */
.L_x_627:
        /* <DEDUP_REMOVED lines=21> */
.L_x_631:
[----:B------:R-:W-:Y:S05]  /*4050*/  BSYNC B1 ;  /* 0x0000000000017941 */ /* 0x000fea0003800000 */
.L_x_630:
[----:B------:R-:W-:Y:S01]  /*4060*/  LEA R5, R0, 0x3b800000, 0x17 ;  /* 0x3b80000000057811 */ /* 0x000fe200078eb8ff */
[----:B------:R-:W-:-:S05]  /*4070*/  IMAD.SHL.U32 R0, R3, 0x100000, RZ ;  /* 0x0010000003007824 */ /* 0x000fca00078e00ff */
[----:B------:R-:W-:-:S07]  /*4080*/  LOP3.LUT R0, R5, R0, R6, 0xfe, !PT ;  /* 0x0000000005007212 */ /* 0x000fce00078efe06 */
.L_x_629:
[----:B------:R-:W-:Y:S05]  /*4090*/  BSYNC B0 ;  /* 0x0000000000007941 */ /* 0x000fea0003800000 */
.L_x_628:
[----:B------:R-:W-:-:S04]  /*40a0*/  F2FP.BF16.F32.PACK_AB R0, RZ, R0 ;  /* 0x00000000ff00723e */ /* 0x000fc800000010ff */
[----:B------:R-:W-:Y:S01]  /*40b0*/  PRMT R24, R0, 0x7610, R24 ;  /* 0x0000761000187816 */ /* 0x000fe20000000018 */
[----:B------:R-:W-:Y:S06]  /*40c0*/  BRA `(.L_x_608) ;  /* 0x0000000400287947 */ /* 0x000fec0003800000 */
.L_x_626:
        /* <DEDUP_REMOVED lines=21> */
.L_x_635:
[----:B------:R-:W-:Y:S05]  /*4220*/  BSYNC B1 ;  /* 0x0000000000017941 */ /* 0x000fea0003800000 */
.L_x_634:
[----:B------:R-:W-:Y:S01]  /*4230*/  LEA R5, R0, 0x37800000, 0x17 ;  /* 0x3780000000057811 */ /* 0x000fe200078eb8ff */
[----:B------:R-:W-:-:S05]  /*4240*/  IMAD.SHL.U32 R0, R3, 0x200000, RZ ;  /* 0x0020000003007824 */ /* 0x000fca00078e00ff */
[----:B------:R-:W-:-:S07]  /*4250*/  LOP3.LUT R0, R5, R0, R6, 0xfe, !PT ;  /* 0x0000000005007212 */ /* 0x000fce00078efe06 */
.L_x_633:
[----:B------:R-:W-:Y:S05]  /*4260*/  BSYNC B0 ;  /* 0x0000000000007941 */ /* 0x000fea0003800000 */
.L_x_632:
[----:B------:R-:W-:-:S04]  /*4270*/  F2FP.BF16.F32.PACK_AB R0, RZ, R0 ;  /* 0x00000000ff00723e */ /* 0x000fc800000010ff */
[----:B------:R-:W-:Y:S01]  /*4280*/  PRMT R24, R0, 0x7610, R24 ;  /* 0x0000761000187816 */ /* 0x000fe20000000018 */
[----:B------:R-:W-:Y:S06]  /*4290*/  BRA `(.L_x_608) ;  /* 0x0000000000b47947 */ /* 0x000fec0003800000 */
.L_x_625:
        /* <DEDUP_REMOVED lines=14> */
.L_x_639:
[----:B------:R-:W-:Y:S05]  /*4380*/  BSYNC B0 ;  /* 0x0000000000007941 */ /* 0x000fea0003800000 */
.L_x_638:
[----:B------:R-:W-:-:S04]  /*4390*/  F2FP.BF16.F32.PACK_AB R0, RZ, R0 ;  /* 0x00000000ff00723e */ /* 0x000fc800000010ff */
[----:B------:R-:W-:Y:S01]  /*43a0*/  PRMT R24, R0, 0x7610, R24 ;  /* 0x0000761000187816 */ /* 0x000fe20000000018 */
[----:B------:R-:W-:Y:S06]  /*43b0*/  BRA `(.L_x_608) ;  /* 0x00000000006c7947 */ /* 0x000fec0003800000 */
.L_x_613:
        /* <DEDUP_REMOVED lines=16> */
.L_x_640:
[----:B------:R-:W-:Y:S01]  /*44c0*/  PRMT R24, RZ, 0x7610, R24 ;  /* 0x00007610ff187816 */ /* 0x000fe20000000018 */
[----:B------:R-:W-:Y:S06]  /*44d0*/  BRA `(.L_x_608) ;  /* 0x0000000000247947 */ /* 0x000fec0003800000 */
.L_x_637:
[----:B------:R-:W2:Y:S02]  /*44e0*/  LDG.E.64 R4, desc[UR36][R4.64] ;  /* 0x0000002404047981 */ /* 0x000ea4000c1e1b00 */
[----:B--2---:R-:W0:Y:S02]  /*44f0*/  I2F.U64 R0, R4 ;  /* 0x0000000400007312 */ /* 0x004e240000301000 */
[----:B0-----:R-:W-:-:S04]  /*4500*/  F2FP.BF16.F32.PACK_AB R0, RZ, R0 ;  /* 0x00000000ff00723e */ /* 0x001fc800000010ff */
[----:B------:R-:W-:Y:S01]  /*4510*/  PRMT R24, R0, 0x7610, R24 ;  /* 0x0000761000187816 */ /* 0x000fe20000000018 */
[----:B------:R-:W-:Y:S06]  /*4520*/  BRA `(.L_x_608) ;  /* 0x0000000000107947 */ /* 0x000fec0003800000 */
.L_x_636:
[----:B------:R-:W2:Y:S02]  /*4530*/  LDG.E R4, desc[UR36][R4.64] ;  /* 0x0000002404047981 */ /* 0x000ea4000c1e1900 */
[----:B--2---:R-:W-:-:S04]  /*4540*/  I2FP.F32.U32 R0, R4 ;  /* 0x0000000400007245 */ /* 0x004fc80000201000 */
[----:B------:R-:W-:-:S04]  /*4550*/  F2FP.BF16.F32.PACK_AB R0, RZ, R0 ;  /* 0x00000000ff00723e */ /* 0x000fc800000010ff */
[----:B------:R-:W-:-:S07]  /*4560*/  PRMT R24, R0, 0x7610, R24 ;  /* 0x0000761000187816 */ /* 0x000fce0000000018 */
.L_x_608:
[----:B------:R-:W-:Y:S05]  /*4570*/  BSYNC B6 ;  /* 0x0000000000067941 */ /* 0x000fea0003800000 */
.L_x_607:
[----:B------:R-:W0:Y:S01]  /*4580*/  S2R R25, SR_TID.X ;  /* 0x0000000000197919 */ /* 0x000e220000002100 */
[----:B-----5:R-:W-:Y:S01]  /*4590*/  IMAD.U32 R0, R24, 0x10000, RZ ;  /* 0x0001000018007824 */ /* 0x020fe200078e00ff */
[----:B------:R-:W2:Y:S01]  /*45a0*/  LDC.U8 R18, c[0x0][0x244] ;  /* 0x00009100ff127b82 */ /* 0x000ea20000000000 */
[----:B------:R-:W-:Y:S03]  /*45b0*/  BSSY B0, `(.L_x_641) ;  /* 0x0000019000007945 */ /* 0x000fe60003800000 */
[----:B------:R-:W-:Y:S01]  /*45c0*/  FSETP.GTU.FTZ.AND P0, PT, |R0|, +INF , PT ;  /* 0x7f8000000000780b */ /* 0x000fe20003f1c200 */
[C---:B01----:R-:W-:Y:S01]  /*45d0*/  VIADD R5, R25.reuse, 0x180 ;  /* 0x0000018019057836 */ /* 0x043fe20000000000 */
[CC--:B------:R-:W-:Y:S01]  /*45e0*/  ISETP.GE.AND P2, PT, R25.reuse, R16.reuse, PT ;  /* 0x000000101900720c */ /* 0x0c0fe20003f46270 */
[C---:B------:R-:W-:Y:S02]  /*45f0*/  VIADD R3, R25.reuse, 0x100 ;  /* 0x0000010019037836 */ /* 0x040fe40000000000 */
[----:B------:R-:W-:Y:S01]  /*4600*/  VIADD R23, R25, 0x80 ;  /* 0x0000008019177836 */ /* 0x000fe20000000000 */
[----:B------:R-:W-:-:S02]  /*4610*/  ISETP.GE.OR P0, PT, R5, R16, P0 ;  /* 0x000000100500720c */ /* 0x000fc40000706670 */
[----:B------:R-:W0:Y:S01]  /*4620*/  LDC.U16 R5, c[0x0][0x21c] ;  /* 0x00008700ff057b82 */ /* 0x000e220000000400 */
[-C--:B------:R-:W-:Y:S02]  /*4630*/  ISETP.GE.AND P1, PT, R3, R16.reuse, PT ;  /* 0x000000100300720c */ /* 0x080fe40003f26270 */
[----:B------:R-:W-:-:S04]  /*4640*/  ISETP.GE.AND P3, PT, R23, R16, PT ;  /* 0x000000101700720c */ /* 0x000fc80003f66270 */
[----:B------:R-:W-:Y:S09]  /*4650*/  @P2 BRA `(.L_x_642) ;  /* 0x0000000000382947 */ /* 0x000ff20003800000 */
[----:B------:R-:W-:Y:S01]  /*4660*/  IMAD.U32 R4, R22, 0x10000, RZ ;  /* 0x0001000016047824 */ /* 0x000fe200078e00ff */
[----:B------:R-:W-:Y:S02]  /*4670*/  ULDC.U16 UR4, c[0x0][0x218] ;  /* 0x0000860000047ab9 */ /* 0x000fe40000000400 */
[----:B------:R-:W-:Y:S02]  /*4680*/  IMAD.U32 R3, RZ, RZ, UR4 ;  /* 0x00000004ff037e24 */ /* 0x000fe4000f8e00ff */
[----:B------:R-:W-:-:S13]  /*4690*/  FSETP.GTU.FTZ.AND P4, PT, |R4|, +INF , PT ;  /* 0x7f8000000400780b */ /* 0x000fda0003f9c200 */
[----:B------:R-:W-:Y:S05]  /*46a0*/  @P4 BRA `(.L_x_642) ;  /* 0x0000000000244947 */ /* 0x000fea0003800000 */
[----:B------:R-:W-:Y:S01]  /*46b0*/  FSETP.NEU.FTZ.AND P4, PT, R4, +INF , PT ;  /* 0x7f8000000400780b */ /* 0x000fe20003f9d000 */
[----:B------:R-:W-:-:S12]  /*46c0*/  ULDC.U16 UR4, c[0x0][0x21a] ;  /* 0x0000868000047ab9 */ /* 0x000fd80000000400 */
[----:B------:R-:W-:-:S06]  /*46d0*/  @P4 FADD.FTZ R6, -RZ, -INF ;  /* 0xff800000ff064421 */ /* 0x000fcc0000010100 */
[----:B------:R-:W1:Y:S02]  /*46e0*/  @P4 F2F.BF16.F32 R6, R6 ;  /* 0x0000000600064304 */ /* 0x000e640000202000 */
[----:B-1----:R-:W-:-:S05]  /*46f0*/  @P4 IMAD.U32 R3, R6, 0x10000, RZ ;  /* 0x0001000006034824 */ /* 0x002fca00078e00ff */
[----:B------:R-:W-:Y:S01]  /*4700*/  @P4 FSETP.NEU.FTZ.AND P5, PT, R4, R3, PT ;  /* 0x000000030400420b */ /* 0x000fe20003fbd000 */
[----:B------:R-:W-:-:S03]  /*4710*/  IMAD.U32 R3, RZ, RZ, UR4 ;  /* 0x00000004ff037e24 */ /* 0x000fc6000f8e00ff */
[----:B0-----:R-:W-:-:S04]  /*4720*/  @P4 SEL R22, R5, R22, !P5 ;  /* 0x0000001605164207 */ /* 0x001fc80006800000 */
[----:B------:R-:W-:-:S07]  /*4730*/  @P4 PRMT R3, R22, 0x7610, R3 ;  /* 0x0000761016034816 */ /* 0x000fce0000000003 */
.L_x_642:
[----:B------:R-:W-:Y:S05]  /*4740*/  BSYNC B0 ;  /* 0x0000000000007941 */ /* 0x000fea0003800000 */
.L_x_641:
[----:B------:R-:W-:Y:S04]  /*4750*/  BSSY B0, `(.L_x_643) ;  /* 0x0000010000007945 */ /* 0x000fe80003800000 */
[----:B------:R-:W-:Y:S05]  /*4760*/  @P3 BRA `(.L_x_644) ;  /* 0x0000000000383947 */ /* 0x000fea0003800000 */
[----:B------:R-:W-:Y:S01]  /*4770*/  IMAD.U32 R4, R19, 0x10000, RZ ;  /* 0x0001000013047824 */ /* 0x000fe200078e00ff */
[----:B------:R-:W-:Y:S02]  /*4780*/  ULDC.U16 UR4, c[0x0][0x218] ;  /* 0x0000860000047ab9 */ /* 0x000fe40000000400 */
[----:B------:R-:W-:Y:S02]  /*4790*/  IMAD.U32 R22, RZ, RZ, UR4 ;  /* 0x00000004ff167e24 */ /* 0x000fe4000f8e00ff */
[----:B------:R-:W-:-:S13]  /*47a0*/  FSETP.GTU.FTZ.AND P3, PT, |R4|, +INF , PT ;  /* 0x7f8000000400780b */ /* 0x000fda0003f7c200 */
[----:B------:R-:W-:Y:S05]  /*47b0*/  @P3 BRA `(.L_x_644) ;  /* 0x0000000000243947 */ /* 0x000fea0003800000 */
[----:B------:R-:W-:Y:S01]  /*47c0*/  FSETP.NEU.FTZ.AND P3, PT, R4, +INF , PT ;  /* 0x7f8000000400780b */ /* 0x000fe20003f7d000 */
[----:B------:R-:W-:Y:S02]  /*47d0*/  ULDC.U16 UR4, c[0x0][0x21a] ;  /* 0x0000868000047ab9 */ /* 0x000fe40000000400 */
[----:B------:R-:W-:-:S10]  /*47e0*/  IMAD.U32 R22, RZ, RZ, UR4 ;  /* 0x00000004ff167e24 */ /* 0x000fd4000f8e00ff */
[----:B------:R-:W-:-:S06]  /*47f0*/  @P3 FADD.FTZ R6, -RZ, -INF ;  /* 0xff800000ff063421 */ /* 0x000fcc0000010100 */
[----:B------:R-:W1:Y:S02]  /*4800*/  @P3 F2F.BF16.F32 R6, R6 ;  /* 0x0000000600063304 */ /* 0x000e640000202000 */
[----:B-1----:R-:W-:-:S05]  /*4810*/  @P3 IMAD.U32 R7, R6, 0x10000, RZ ;  /* 0x0001000006073824 */ /* 0x002fca00078e00ff */
[----:B------:R-:W-:-:S04]  /*4820*/  @P3 FSETP.NEU.FTZ.AND P4, PT, R4, R7, PT ;  /* 0x000000070400320b */ /* 0x000fc80003f9d000 */
[----:B0-----:R-:W-:-:S04]  /*4830*/  @P3 SEL R19, R5, R19, !P4 ;  /* 0x0000001305133207 */ /* 0x001fc80006000000 */
[----:B------:R-:W-:-:S07]  /*4840*/  @P3 PRMT R22, R19, 0x7610, R22 ;  /* 0x0000761013163816 */ /* 0x000fce0000000016 */
.L_x_644:
[----:B------:R-:W-:Y:S05]  /*4850*/  BSYNC B0 ;  /* 0x0000000000007941 */ /* 0x000fea0003800000 */
.L_x_643:
        /* <DEDUP_REMOVED lines=16> */
.L_x_646:
[----:B------:R-:W-:Y:S05]  /*4960*/  BSYNC B0 ;  /* 0x0000000000007941 */ /* 0x000fea0003800000 */
.L_x_645:
[----:B------:R-:W-:Y:S04]  /*4970*/  BSSY B0, `(.L_x_647) ;  /* 0x000000b000007945 */ /* 0x000fe80003800000 */
        /* <DEDUP_REMOVED lines=10> */
.L_x_648:
[----:B------:R-:W-:Y:S05]  /*4a20*/  BSYNC B0 ;  /* 0x0000000000007941 */ /* 0x000fea0003800000 */
.L_x_647:
[----:B------:R-:W-:Y:S04]  /*4a30*/  BSSY B6, `(.L_x_649) ;  /* 0x0000112000067945 */ /* 0x000fe80003800000 */
[----:B------:R-:W-:Y:S05]  /*4a40*/  @P2 BRA `(.L_x_650) ;  /* 0x0000001000402947 */ /* 0x000fea0003800000 */
[----:B------:R-:W1:Y:S01]  /*4a50*/  LDC.64 R8, c[0x0][0x228] ;  /* 0x00008a00ff087b82 */ /* 0x000e620000000a00 */
[----:B--2---:R-:W-:Y:S01]  /*4a60*/  PRMT R0, R18, 0x9910, RZ ;  /* 0x0000991012007816 */ /* 0x004fe200000000ff */
[----:B------:R-:W-:Y:S01]  /*4a70*/  IMAD R25, R2, 0x200, R25 ;  /* 0x0000020002197824 */ /* 0x000fe200078e0219 */
[----:B------:R-:W-:Y:S02]  /*4a80*/  ULDC UR4, c[0x0][0x248] ;  /* 0x0000920000047ab9 */ /* 0x000fe40000000800 */
[----:B------:R-:W-:Y:S01]  /*4a90*/  ISETP.GT.AND P0, PT, R0, 0x9, PT ;  /* 0x000000090000780c */ /* 0x000fe20003f04270 */
[----:B------:R-:W-:-:S05]  /*4aa0*/  IMAD R25, R25, UR4, RZ ;  /* 0x0000000419197c24 */ /* 0x000fca000f8e02ff */
[----:B-1----:R-:W-:-:S05]  /*4ab0*/  IADD3 R8, P1, R25, R8, RZ ;  /* 0x0000000819087210 */ /* 0x002fca0007f3e0ff */
        /* <DEDUP_REMOVED lines=10> */
[----:B------:R-:W-:Y:S02]  /*4b60*/  IMAD.U32 R3, R3, 0x10000, RZ ;  /* 0x0001000003037824 */ /* 0x000fe400078e00ff */
[----:B------:R-:W-:-:S04]  /*4b70*/  IMAD.MOV.U32 R25, RZ, RZ, R23 ;  /* 0x000000ffff197224 */ /* 0x000fc800078e0017 */
[----:B------:R-:W1:Y:S02]  /*4b80*/  F2I.FTZ.TRUNC.NTZ R3, R3 ;  /* 0x0000000300037305 */ /* 0x000e64000021f100 */
[----:B-1----:R1:W-:Y:S01]  /*4b90*/  STG.E.U8 desc[UR36][R8.64], R3 ;  /* 0x0000000308007986 */ /* 0x0023e2000c101124 */
[----:B------:R-:W-:Y:S05]  /*4ba0*/  BRA `(.L_x_650) ;  /* 0x0000000c00e87947 */ /* 0x000fea0003800000 */
.L_x_654:
[----:B0-----:R-:W-:Y:S02]  /*4bb0*/  IMAD.U32 R5, R3, 0x10000, RZ ;  /* 0x0001000003057824 */ /* 0x001fe400078e00ff */
[----:B------:R-:W-:-:S04]  /*4bc0*/  IMAD.MOV.U32 R25, RZ, RZ, R23 ;  /* 0x000000ffff197224 */ /* 0x000fc800078e0017 */
[----:B------:R-:W0:Y:S02]  /*4bd0*/  F2I.S64.TRUNC R4, R5 ;  /* 0x0000000500047311 */ /* 0x000e24000020d900 */
[----:B0-----:R0:W-:Y:S01]  /*4be0*/  STG.E.U8 desc[UR36][R8.64], R4 ;  /* 0x0000000408007986 */ /* 0x0011e2000c101124 */
[----:B------:R-:W-:Y:S05]  /*4bf0*/  BRA `(.L_x_650) ;  /* 0x0000000c00d47947 */ /* 0x000fea0003800000 */
.L_x_653:
[----:B------:R-:W-:-:S13]  /*4c00*/  ISETP.NE.AND P0, PT, R0, 0x2, PT ;  /* 0x000000020000780c */ /* 0x000fda0003f05270 */
[----:B------:R-:W-:Y:S05]  /*4c10*/  @!P0 BRA `(.L_x_656) ;  /* 0x0000000000388947 */ /* 0x000fea0003800000 */
[----:B------:R-:W-:-:S13]  /*4c20*/  ISETP.NE.AND P0, PT, R0, 0x3, PT ;  /* 0x000000030000780c */ /* 0x000fda0003f05270 */
[----:B------:R-:W-:Y:S05]  /*4c30*/  @!P0 BRA `(.L_x_657) ;  /* 0x00000000001c8947 */ /* 0x000fea0003800000 */
[----:B------:R-:W-:-:S13]  /*4c40*/  ISETP.NE.AND P0, PT, R0, 0x4, PT ;  /* 0x000000040000780c */ /* 0x000fda0003f05270 */
[----:B------:R-:W-:Y:S05]  /*4c50*/  @P0 BRA `(.L_x_655) ;  /* 0x0000000c00500947 */ /* 0x000fea0003800000 */
[----:B------:R-:W-:Y:S02]  /*4c60*/  IMAD.U32 R4, R3, 0x10000, RZ ;  /* 0x0001000003047824 */ /* 0x000fe400078e00ff */
[----:B------:R-:W-:-:S04]  /*4c70*/  IMAD.MOV.U32 R25, RZ, RZ, R23 ;  /* 0x000000ffff197224 */ /* 0x000fc800078e0017 */
[----:B0-----:R-:W0:Y:S02]  /*4c80*/  F2I.S64.TRUNC R4, R4 ;  /* 0x0000000400047311 */ /* 0x001e24000020d900 */
[----:B0-----:R3:W-:Y:S01]  /*4c90*/  STG.E.64 desc[UR36][R8.64], R4 ;  /* 0x0000000408007986 */ /* 0x0017e2000c101b24 */
[----:B------:R-:W-:Y:S05]  /*4ca0*/  BRA `(.L_x_650) ;  /* 0x0000000c00a87947 */ /* 0x000fea0003800000 */
.L_x_657:
[----:B------:R-:W-:Y:S02]  /*4cb0*/  IMAD.U32 R3, R3, 0x10000, RZ ;  /* 0x0001000003037824 */ /* 0x000fe400078e00ff */
[----:B------:R-:W-:-:S04]  /*4cc0*/  IMAD.MOV.U32 R25, RZ, RZ, R23 ;  /* 0x000000ffff197224 */ /* 0x000fc800078e0017 */
[----:B------:R-:W1:Y:S02]  /*4cd0*/  F2I.FTZ.TRUNC.NTZ R3, R3 ;  /* 0x0000000300037305 */ /* 0x000e64000021f100 */
[----:B-1----:R4:W-:Y:S01]  /*4ce0*/  STG.E desc[UR36][R8.64], R3 ;  /* 0x0000000308007986 */ /* 0x0029e2000c101924 */
[----:B------:R-:W-:Y:S05]  /*4cf0*/  BRA `(.L_x_650) ;  /* 0x0000000c00947947 */ /* 0x000fea0003800000 */
.L_x_656:
[----:B------:R-:W-:Y:S02]  /*4d00*/  IMAD.U32 R3, R3, 0x10000, RZ ;  /* 0x0001000003037824 */ /* 0x000fe400078e00ff */
[----:B------:R-:W-:-:S04]  /*4d10*/  IMAD.MOV.U32 R25, RZ, RZ, R23 ;  /* 0x000000ffff197224 */ /* 0x000fc800078e0017 */
[----:B------:R-:W1:Y:S02]  /*4d20*/  F2I.FTZ.TRUNC.NTZ R3, R3 ;  /* 0x0000000300037305 */ /* 0x000e64000021f100 */
[----:B-1----:R1:W-:Y:S01]  /*4d30*/  STG.E.U16 desc[UR36][R8.64], R3 ;  /* 0x0000000308007986 */ /* 0x0023e2000c101524 */
[----:B------:R-:W-:Y:S05]  /*4d40*/  BRA `(.L_x_650) ;  /* 0x0000000c00807947 */ /* 0x000fea0003800000 */
.L_x_652:
[----:B------:R-:W-:-:S13]  /*4d50*/  ISETP.GT.AND P0, PT, R0, 0x6, PT ;  /* 0x000000060000780c */ /* 0x000fda0003f04270 */
[----:B------:R-:W-:Y:S05]  /*4d60*/  @P0 BRA `(.L_x_658) ;  /* 0x0000000000340947 */ /* 0x000fea0003800000 */
[----:B------:R-:W-:-:S13]  /*4d70*/  ISETP.NE.AND P0, PT, R0, 0x5, PT ;  /* 0x000000050000780c */ /* 0x000fda0003f05270 */
[----:B------:R-:W-:Y:S05]  /*4d80*/  @!P0 BRA `(.L_x_659) ;  /* 0x0000000000188947 */ /* 0x000fea0003800000 */
[----:B------:R-:W-:-:S13]  /*4d90*/  ISETP.NE.AND P0, PT, R0, 0x6, PT ;  /* 0x000000060000780c */ /* 0x000fda0003f05270 */
[----:B------:R-:W-:Y:S05]  /*4da0*/  @P0 BRA `(.L_x_655) ;  /* 0x0000000800fc0947 */ /* 0x000fea0003800000 */
[----:B------:R-:W-:Y:S02]  /*4db0*/  IMAD.U32 R3, R3, 0x10000, RZ ;  /* 0x0001000003037824 */ /* 0x000fe400078e00ff */
[----:B------:R-:W-:-:S03]  /*4dc0*/  IMAD.MOV.U32 R25, RZ, RZ, R23 ;  /* 0x000000ffff197224 */ /* 0x000fc600078e0017 */
[----:B------:R1:W-:Y:S01]  /*4dd0*/  STG.E desc[UR36][R8.64], R3 ;  /* 0x0000000308007986 */ /* 0x0003e2000c101924 */
[----:B------:R-:W-:Y:S05]  /*4de0*/  BRA `(.L_x_650) ;  /* 0x0000000c00587947 */ /* 0x000fea0003800000 */
.L_x_659:
[----:B------:R-:W-:Y:S02]  /*4df0*/  IMAD.U32 R0, R3, 0x10000, RZ ;  /* 0x0001000003007824 */ /* 0x000fe400078e00ff */
[----:B------:R-:W-:-:S03]  /*4e00*/  IMAD.MOV.U32 R25, RZ, RZ, R23 ;  /* 0x000000ffff197224 */ /* 0x000fc600078e0017 */
[----:B------:R-:W-:-:S05]  /*4e10*/  F2FP.F16.F32.PACK_AB R0, RZ, R0 ;  /* 0x00000000ff00723e */ /* 0x000fca00000000ff */
[----:B------:R1:W-:Y:S01]  /*4e20*/  STG.E.U16 desc[UR36][R8.64], R0 ;  /* 0x0000000008007986 */ /* 0x0003e2000c101524 */
[----:B------:R-:W-:Y:S05]  /*4e30*/  BRA `(.L_x_650) ;  /* 0x0000000c00447947 */ /* 0x000fea0003800000 */
.L_x_658:
[----:B------:R-:W-:-:S13]  /*4e40*/  ISETP.NE.AND P0, PT, R0, 0x7, PT ;  /* 0x000000070000780c */ /* 0x000fda0003f05270 */
[----:B------:R-:W-:Y:S05]  /*4e50*/  @!P0 BRA `(.L_x_660) ;  /* 0x00000000003c8947 */ /* 0x000fea0003800000 */
[----:B------:R-:W-:-:S13]  /*4e60*/  ISETP.NE.AND P0, PT, R0, 0x8, PT ;  /* 0x000000080000780c */ /* 0x000fda0003f05270 */
[----:B------:R-:W-:Y:S05]  /*4e70*/  @!P0 BRA `(.L_x_661) ;  /* 0x00000000001c8947 */ /* 0x000fea0003800000 */
[----:B------:R-:W-:-:S13]  /*4e80*/  ISETP.NE.AND P0, PT, R0, 0x9, PT ;  /* 0x000000090000780c */ /* 0x000fda0003f05270 */
[----:B------:R-:W-:Y:S05]  /*4e90*/  @P0 BRA `(.L_x_655) ;  /* 0x0000000800c00947 */ /* 0x000fea0003800000 */
[----:B------:R-:W-:Y:S02]  /*4ea0*/  IMAD.U32 R4, R3, 0x10000, RZ ;  /* 0x0001000003047824 */ /* 0x000fe400078e00ff */
[----:B0-----:R-:W-:Y:S02]  /*4eb0*/  IMAD.MOV.U32 R5, RZ, RZ, RZ ;  /* 0x000000ffff057224 */ /* 0x001fe400078e00ff */
[----:B------:R-:W-:-:S03]  /*4ec0*/  IMAD.MOV.U32 R25, RZ, RZ, R23 ;  /* 0x000000ffff197224 */ /* 0x000fc600078e0017 */
[----:B------:R0:W-:Y:S01]  /*4ed0*/  STG.E.64 desc[UR36][R8.64], R4 ;  /* 0x0000000408007986 */ /* 0x0001e2000c101b24 */
[----:B------:R-:W-:Y:S05]  /*4ee0*/  BRA `(.L_x_650) ;  /* 0x0000000c00187947 */ /* 0x000fea0003800000 */
.L_x_661:
[----:B------:R-:W-:Y:S02]  /*4ef0*/  IMAD.U32 R3, R3, 0x10000, RZ ;  /* 0x0001000003037824 */ /* 0x000fe400078e00ff */
[----:B------:R-:W-:-:S03]  /*4f00*/  IMAD.MOV.U32 R25, RZ, RZ, R23 ;  /* 0x000000ffff197224 */ /* 0x000fc600078e0017 */
[----:B------:R-:W-:-:S04]  /*4f10*/  F2FP.F16.F32.PACK_AB R3, RZ, R3 ;  /* 0x00000003ff03723e */ /* 0x000fc800000000ff */
[----:B------:R-:W-:-:S05]  /*4f20*/  PRMT R3, R3, 0x5410, RZ ;  /* 0x0000541003037816 */ /* 0x000fca00000000ff */
[----:B------:R1:W-:Y:S01]  /*4f30*/  STG.E desc[UR36][R8.64], R3 ;  /* 0x0000000308007986 */ /* 0x0003e2000c101924 */
[----:B------:R-:W-:Y:S05]  /*4f40*/  BRA `(.L_x_650) ;  /* 0x0000000c00007947 */ /* 0x000fea0003800000 */
.L_x_660:
[----:B------:R-:W-:Y:S02]  /*4f50*/  IMAD.U32 R4, R3, 0x10000, RZ ;  /* 0x0001000003047824 */ /* 0x000fe400078e00ff */
[----:B------:R-:W-:Y:S02]  /*4f60*/  IMAD.MOV.U32 R25, RZ, RZ, R23 ;  /* 0x000000ffff197224 */ /* 0x000fe400078e0017 */
[----:B------:R-:W-:-:S06]  /*4f70*/  FMUL.FTZ R4, R4, 1 ;  /* 0x3f80000004047820 */ /* 0x000fcc0000410000 */
[----:B0-----:R-:W0:Y:S02]  /*4f80*/  F2F.F64.F32 R4, R4 ;  /* 0x0000000400047310 */ /* 0x001e240000201800 */
[----:B0-----:R0:W-:Y:S01]  /*4f90*/  STG.E.64 desc[UR36][R8.64], R4 ;  /* 0x0000000408007986 */ /* 0x0011e2000c101b24 */
[----:B------:R-:W-:Y:S05]  /*4fa0*/  BRA `(.L_x_650) ;  /* 0x0000000800e87947 */ /* 0x000fea0003800000 */
.L_x_651:
        /* <DEDUP_REMOVED lines=10> */
[----:B------:R-:W-:-:S04]  /*5050*/  FSETP.NEU.FTZ.AND P0, PT, R3, RZ, PT ;  /* 0x000000ff0300720b */ /* 0x000fc80003f1d000 */
[----:B------:R-:W-:-:S05]  /*5060*/  SEL R3, RZ, 0x1, !P0 ;  /* 0x00000001ff037807 */ /* 0x000fca0004000000 */
[----:B------:R1:W-:Y:S01]  /*5070*/  STG.E.U8 desc[UR36][R8.64], R3 ;  /* 0x0000000308007986 */ /* 0x0003e2000c101124 */
[----:B------:R-:W-:Y:S05]  /*5080*/  BRA `(.L_x_650) ;  /* 0x0000000800b07947 */ /* 0x000fea0003800000 */
.L_x_664:
[----:B------:R-:W-:Y:S01]  /*5090*/  IMAD.U32 R3, R3, 0x10000, RZ ;  /* 0x0001000003037824 */ /* 0x000fe200078e00ff */
[----:B------:R-:W-:Y:S01]  /*50a0*/  CS2R R6, SRZ ;  /* 0x0000000000067805 */ /* 0x000fe2000001ff00 */
[----:B------:R-:W-:Y:S02]  /*50b0*/  IMAD.MOV.U32 R25, RZ, RZ, R23 ;  /* 0x000000ffff197224 */ /* 0x000fe400078e0017 */
[----:B------:R-:W-:-:S04]  /*50c0*/  FMUL.FTZ R3, R3, 1 ;  /* 0x3f80000003037820 */ /* 0x000fc80000410000 */
[----:B0-----:R-:W0:Y:S02]  /*50d0*/  F2F.F64.F32 R4, R3 ;  /* 0x0000000300047310 */ /* 0x001e240000201800 */
[----:B0-----:R0:W-:Y:S01]  /*50e0*/  STG.E.128 desc[UR36][R8.64], R4 ;  /* 0x0000000408007986 */ /* 0x0011e2000c101d24 */
[----:B------:R-:W-:Y:S05]  /*50f0*/  BRA `(.L_x_650) ;  /* 0x0000000800947947 */ /* 0x000fea0003800000 */
.L_x_663:
        /* <DEDUP_REMOVED lines=11> */
[----:B0-----:R-:W-:Y:S01]  /*51b0*/  SHF.R.U32.HI R5, RZ, 0x18, R0 ;  /* 0x00000018ff057819 */ /* 0x001fe20000011600 */
        /* <DEDUP_REMOVED lines=9> */
.L_x_668:
[----:B------:R-:W-:Y:S05]  /*5250*/  BSYNC B0 ;  /* 0x0000000000007941 */ /* 0x000fea0003800000 */
.L_x_667:
[----:B------:R-:W-:Y:S01]  /*5260*/  LOP3.LUT R5, R0, R5, RZ, 0xfc, !PT ;  /* 0x0000000500057212 */ /* 0x000fe200078efcff */
[----:B------:R-:W-:-:S04]  /*5270*/  IMAD.MOV.U32 R25, RZ, RZ, R23 ;  /* 0x000000ffff197224 */ /* 0x000fc800078e0017 */
[----:B------:R0:W-:Y:S01]  /*5280*/  STG.E.U8 desc[UR36][R8.64], R5 ;  /* 0x0000000508007986 */ /* 0x0001e2000c101124 */
[----:B------:R-:W-:Y:S05]  /*5290*/  BRA `(.L_x_650) ;  /* 0x00000008002c7947 */ /* 0x000fea0003800000 */
.L_x_666:
[----:B0-----:R-:W-:Y:S01]  /*52a0*/  IMAD.U32 R5, R3, 0x10000, RZ ;  /* 0x0001000003057824 */ /* 0x001fe200078e00ff */
        /* <DEDUP_REMOVED lines=12> */
.L_x_670:
[----:B------:R-:W-:Y:S01]  /*5370*/  IMAD.MOV.U32 R0, RZ, RZ, 0x7f ;  /* 0x0000007fff007424 */ /* 0x000fe200078e00ff */
[----:B------:R-:W-:-:S04]  /*5380*/  ISETP.GT.U32.AND P0, PT, R3, 0x7f800000, PT ;  /* 0x7f8000000300780c */ /* 0x000fc80003f04070 */
[----:B------:R-:W-:-:S09]  /*5390*/  SEL R0, R0, 0x7c, P0 ;  /* 0x0000007c00007807 */ /* 0x000fd20000000000 */
.L_x_671:
[----:B------:R-:W-:Y:S05]  /*53a0*/  BSYNC B0 ;  /* 0x0000000000007941 */ /* 0x000fea0003800000 */
.L_x_669:
[----:B------:R-:W-:Y:S01]  /*53b0*/  LOP3.LUT R3, R5, 0x80000000, RZ, 0xc0, !PT ;  /* 0x8000000005037812 */ /* 0x000fe200078ec0ff */
[----:B------:R-:W-:-:S03]  /*53c0*/  IMAD.MOV.U32 R25, RZ, RZ, R23 ;  /* 0x000000ffff197224 */ /* 0x000fc600078e0017 */
[----:B------:R-:W-:-:S04]  /*53d0*/  SHF.R.U32.HI R3, RZ, 0x18, R3 ;  /* 0x00000018ff037819 */ /* 0x000fc80000011603 */
[----:B------:R-:W-:-:S05]  /*53e0*/  LOP3.LUT R3, R0, R3, RZ, 0xfc, !PT ;  /* 0x0000000300037212 */ /* 0x000fca00078efcff */
[----:B------:R0:W-:Y:S01]  /*53f0*/  STG.E.U8 desc[UR36][R8.64], R3 ;  /* 0x0000000308007986 */ /* 0x0001e2000c101124 */
[----:B------:R-:W-:Y:S05]  /*5400*/  BRA `(.L_x_650) ;  /* 0x0000000400d07947 */ /* 0x000fea0003800000 */
.L_x_665:
[----:B------:R1:W-:Y:S01]  /*5410*/  STG.E.U16 desc[UR36][R8.64], R3 ;  /* 0x0000000308007986 */ /* 0x0003e2000c101524 */
[----:B------:R-:W-:Y:S01]  /*5420*/  IMAD.MOV.U32 R25, RZ, RZ, R23 ;  /* 0x000000ffff197224 */ /* 0x000fe200078e0017 */
[----:B------:R-:W-:Y:S06]  /*5430*/  BRA `(.L_x_650) ;  /* 0x0000000400c47947 */ /* 0x000fec0003800000 */
.L_x_662:
        /* <DEDUP_REMOVED lines=10> */
[----:B------:R-:W1:Y:S02]  /*54e0*/  F2I.FTZ.U32.TRUNC.NTZ R3, R3 ;  /* 0x0000000300037305 */ /* 0x000e64000021f000 */
[----:B-1----:R1:W-:Y:S01]  /*54f0*/  STG.E.U16 desc[UR36][R8.64], R3 ;  /* 0x0000000308007986 */ /* 0x0023e2000c101524 */
[----:B------:R-:W-:Y:S05]  /*5500*/  BRA `(.L_x_650) ;  /* 0x0000000400907947 */ /* 0x000fea0003800000 */
.L_x_674:
[----:B0-----:R-:W-:Y:S01]  /*5510*/  IMAD.U32 R5, R3, 0x10000, RZ ;  /* 0x0001000003057824 */ /* 0x001fe200078e00ff */
        /* <DEDUP_REMOVED lines=16> */
.L_x_677:
[----:B------:R-:W-:-:S04]  /*5620*/  LOP3.LUT R3, R5, 0x80000000, RZ, 0xc0, !PT ;  /* 0x8000000005037812 */ /* 0x000fc800078ec0ff */
[----:B------:R-:W-:-:S04]  /*5630*/  SHF.R.U32.HI R3, RZ, 0x18, R3 ;  /* 0x00000018ff037819 */ /* 0x000fc80000011603 */
[----:B------:R-:W-:-:S04]  /*5640*/  LOP3.LUT R0, R0, R3, RZ, 0xfc, !PT ;  /* 0x0000000300007212 */ /* 0x000fc800078efcff */
[----:B------:R-:W-:-:S07]  /*5650*/  PRMT R4, R0, 0x7610, R4 ;  /* 0x0000761000047816 */ /* 0x000fce0000000004 */
.L_x_676:
[----:B------:R-:W-:Y:S05]  /*5660*/  BSYNC B0 ;  /* 0x0000000000007941 */ /* 0x000fea0003800000 */
.L_x_675:
[----:B------:R0:W-:Y:S01]  /*5670*/  STG.E.U8 desc[UR36][R8.64], R4 ;  /* 0x0000000408007986 */ /* 0x0001e2000c101124 */
[----:B------:R-:W-:Y:S01]  /*5680*/  IMAD.MOV.U32 R25, RZ, RZ, R23 ;  /* 0x000000ffff197224 */ /* 0x000fe200078e0017 */
[----:B------:R-:W-:Y:S06]  /*5690*/  BRA `(.L_x_650) ;  /* 0x00000004002c7947 */ /* 0x000fec0003800000 */
.L_x_673:
        /* <DEDUP_REMOVED lines=17> */
.L_x_680:
[----:B------:R-:W-:-:S04]  /*57b0*/  LOP3.LUT R3, R5, 0x80000000, RZ, 0xc0, !PT ;  /* 0x8000000005037812 */ /* 0x000fc800078ec0ff */
[----:B------:R-:W-:-:S04]  /*57c0*/  SHF.R.U32.HI R3, RZ, 0x18, R3 ;  /* 0x00000018ff037819 */ /* 0x000fc80000011603 */
[----:B------:R-:W-:-:S04]  /*57d0*/  LOP3.LUT R0, R0, R3, RZ, 0xfc, !PT ;  /* 0x0000000300007212 */ /* 0x000fc800078efcff */
[----:B------:R-:W-:-:S07]  /*57e0*/  PRMT R4, R0, 0x7610, R4 ;  /* 0x0000761000047816 */ /* 0x000fce0000000004 */
.L_x_679:
[----:B------:R-:W-:Y:S05]  /*57f0*/  BSYNC B0 ;  /* 0x0000000000007941 */ /* 0x000fea0003800000 */
.L_x_678:
[----:B------:R0:W-:Y:S01]  /*5800*/  STG.E.U8 desc[UR36][R8.64], R4 ;  /* 0x0000000408007986 */ /* 0x0001e2000c101124 */
[----:B------:R-:W-:Y:S01]  /*5810*/  IMAD.MOV.U32 R25, RZ, RZ, R23 ;  /* 0x000000ffff197224 */ /* 0x000fe200078e0017 */
[----:B------:R-:W-:Y:S06]  /*5820*/  BRA `(.L_x_650) ;  /* 0x0000000000c87947 */ /* 0x000fec0003800000 */
.L_x_672:
[----:B------:R-:W-:-:S13]  /*5830*/  ISETP.NE.AND P0, PT, R0, 0x1c, PT ;  /* 0x0000001c0000780c */ /* 0x000fda0003f05270 */
[----:B------:R-:W-:Y:S05]  /*5840*/  @!P0 BRA `(.L_x_681) ;  /* 0x0000000000b08947 */ /* 0x000fea0003800000 */
[----:B------:R-:W-:-:S13]  /*5850*/  ISETP.NE.AND P0, PT, R0, 0x1d, PT ;  /* 0x0000001d0000780c */ /* 0x000fda0003f05270 */
[----:B------:R-:W-:Y:S05]  /*5860*/  @!P0 BRA `(.L_x_682) ;  /* 0x0000000000948947 */ /* 0x000fea0003800000 */
[----:B------:R-:W-:-:S13]  /*5870*/  ISETP.NE.AND P0, PT, R0, 0x2c, PT ;  /* 0x0000002c0000780c */ /* 0x000fda0003f05270 */
[----:B------:R-:W-:Y:S05]  /*5880*/  @P0 BRA `(.L_x_655) ;  /* 0x0000000000440947 */ /* 0x000fea0003800000 */
[----:B------:R-:W-:Y:S02]  /*5890*/  IMAD.U32 R4, R3, 0x10000, RZ ;  /* 0x0001000003047824 */ /* 0x000fe400078e00ff */
[----:B------:R-:W-:-:S03]  /*58a0*/  IMAD.MOV.U32 R25, RZ, RZ, R23 ;  /* 0x000000ffff197224 */ /* 0x000fc600078e0017 */
[----:B0-----:R-:W-:-:S04]  /*58b0*/  SHF.R.U32.HI R5, RZ, 0x17, R4 ;  /* 0x00000017ff057819 */ /* 0x001fc80000011604 */
        /* <DEDUP_REMOVED lines=14> */
.L_x_655:
[----:B------:R-:W-:Y:S01]  /*59a0*/  MOV R14, 0x1c0 ;  /* 0x000001c0000e7802 */ /* 0x000fe20000000f00 */
[----:B------:R-:W-:Y:S01]  /*59b0*/  ULDC.64 UR4, c[0x4][0x1a0] ;  /* 0x0100680000047ab9 */ /* 0x000fe20000000a00 */
[----:B------:R-:W-:Y:S01]  /*59c0*/  ULDC.64 UR6, c[0x4][0x1a8] ;  /* 0x01006a0000067ab9 */ /* 0x000fe20000000a00 */
[----:B------:R-:W-:Y:S02]  /*59d0*/  IMAD.U32 R4, RZ, RZ, UR4 ;  /* 0x00000004ff047e24 */ /* 0x000fe4000f8e00ff */
[----:B0-----:R-:W-:Y:S01]  /*59e0*/  IMAD.U32 R5, RZ, RZ, UR5 ;  /* 0x00000005ff057e24 */ /* 0x001fe2000f8e00ff */
        /* <DEDUP_REMOVED lines=11> */
.L_x_683:
[----:B------:R-:W-:Y:S01]  /*5aa0*/  IMAD.MOV.U32 R25, RZ, RZ, R23 ;  /* 0x000000ffff197224 */ /* 0x000fe200078e0017 */
[----:B------:R-:W-:Y:S06]  /*5ab0*/  BRA `(.L_x_650) ;  /* 0x0000000000247947 */ /* 0x000fec0003800000 */
.L_x_682:
[----:B------:R-:W-:Y:S02]  /*5ac0*/  IMAD.U32 R4, R3, 0x10000, RZ ;  /* 0x0001000003047824 */ /* 0x000fe400078e00ff */
[----:B------:R-:W-:-:S04]  /*5ad0*/  IMAD.MOV.U32 R25, RZ, RZ, R23 ;  /* 0x000000ffff197224 */ /* 0x000fc800078e0017 */
[----:B0-----:R-:W0:Y:S02]  /*5ae0*/  F2I.U64.TRUNC R4, R4 ;  /* 0x0000000400047311 */ /* 0x001e24000020d800 */
[----:B0-----:R0:W-:Y:S01]  /*5af0*/  STG.E.64 desc[UR36][R8.64], R4 ;  /* 0x0000000408007986 */ /* 0x0011e2000c101b24 */
[----:B------:R-:W-:Y:S05]  /*5b00*/  BRA `(.L_x_650) ;  /* 0x0000000000107947 */ /* 0x000fea0003800000 */
.L_x_681:
[----:B------:R-:W-:Y:S02]  /*5b10*/  IMAD.U32 R3, R3, 0x10000, RZ ;  /* 0x0001000003037824 */ /* 0x000fe400078e00ff */
[----:B------:R-:W-:-:S04]  /*5b20*/  IMAD.MOV.U32 R25, RZ, RZ, R23 ;  /* 0x000000ffff197224 */ /* 0x000fc800078e0017 */
[----:B------:R-:W1:Y:S02]  /*5b30*/  F2I.FTZ.U32.TRUNC.NTZ R3, R3 ;  /* 0x0000000300037305 */ /* 0x000e64000021f000 */
[----:B-1----:R1:W-:Y:S02]  /*5b40*/  STG.E desc[UR36][R8.64], R3 ;  /* 0x0000000308007986 */ /* 0x0023e4000c101924 */
.L_x_650:
[----:B------:R-:W-:Y:S05]  /*5b50*/  BSYNC B6 ;  /* 0x0000000000067941 */ /* 0x000fea0003800000 */
.L_x_649:
[----:B------:R-:W-:Y:S01]  /*5b60*/  ISETP.GE.AND P0, PT, R25, R16, PT ;  /* 0x000000101900720c */ /* 0x000fe20003f06270 */
[----:B------:R-:W-:-:S12]  /*5b70*/  BSSY B6, `(.L_x_684) ;  /* 0x00001fc000067945 */ /* 0x000fd80003800000 */
[----:B------:R-:W-:Y:S05]  /*5b80*/  @P0 BRA `(.L_x_685) ;  /* 0x0000001c00e80947 */ /* 0x000fea0003800000 */
[----:B01-34-:R-:W0:Y:S01]  /*5b90*/  LDC.64 R8, c[0x0][0x228] ;  /* 0x00008a00ff087b82 */ /* 0x01be220000000a00 */
[----:B------:R-:W-:Y:S01]  /*5ba0*/  IMAD R0, R2, 0x200, R25 ;  /* 0x0000020002007824 */ /* 0x000fe200078e0219 */
[----:B--2---:R-:W-:Y:S01]  /*5bb0*/  PRMT R4, R18, 0x9910, RZ ;  /* 0x0000991012047816 */ /* 0x004fe200000000ff */
        /* <DEDUP_REMOVED lines=15> */
[----:B------:R-:W-:-:S04]  /*5cb0*/  IMAD.U32 R22, R22, 0x10000, RZ ;  /* 0x0001000016167824 */ /* 0x000fc800078e00ff */
[----:B------:R-:W0:Y:S02]  /*5cc0*/  F2I.FTZ.TRUNC.NTZ R3, R22 ;  /* 0x0000001600037305 */ /* 0x000e24000021f100 */
[----:B0-----:R4:W-:Y:S01]  /*5cd0*/  STG.E.U8 desc[UR36][R8.64], R3 ;  /* 0x0000000308007986 */ /* 0x0019e2000c101124 */
[----:B------:R-:W-:Y:S05]  /*5ce0*/  BRA `(.L_x_691) ;  /* 0x0000000c00947947 */ /* 0x000fea0003800000 */
.L_x_689:
[----:B------:R-:W-:-:S06]  /*5cf0*/  IMAD.U32 R5, R22, 0x10000, RZ ;  /* 0x0001000016057824 */ /* 0x000fcc00078e00ff */
[----:B------:R-:W0:Y:S02]  /*5d00*/  F2I.S64.TRUNC R4, R5 ;  /* 0x0000000500047311 */ /* 0x000e24000020d900 */
[----:B0-----:R3:W-:Y:S01]  /*5d10*/  STG.E.U8 desc[UR36][R8.64], R4 ;  /* 0x0000000408007986 */ /* 0x0017e2000c101124 */
[----:B------:R-:W-:Y:S05]  /*5d20*/  BRA `(.L_x_691) ;  /* 0x0000000c00847947 */ /* 0x000fea0003800000 */
.L_x_688:
        /* <DEDUP_REMOVED lines=10> */
.L_x_693:
[----:B------:R-:W-:-:S04]  /*5dd0*/  IMAD.U32 R22, R22, 0x10000, RZ ;  /* 0x0001000016167824 */ /* 0x000fc800078e00ff */
[----:B------:R-:W0:Y:S02]  /*5de0*/  F2I.FTZ.TRUNC.NTZ R3, R22 ;  /* 0x0000001600037305 */ /* 0x000e24000021f100 */
[----:B0-----:R2:W-:Y:S01]  /*5df0*/  STG.E desc[UR36][R8.64], R3 ;  /* 0x0000000308007986 */ /* 0x0015e2000c101924 */
[----:B------:R-:W-:Y:S05]  /*5e00*/  BRA `(.L_x_691) ;  /* 0x0000000c004c7947 */ /* 0x000fea0003800000 */
.L_x_692:
[----:B------:R-:W-:-:S04]  /*5e10*/  IMAD.U32 R22, R22, 0x10000, RZ ;  /* 0x0001000016167824 */ /* 0x000fc800078e00ff */
[----:B------:R-:W0:Y:S02]  /*5e20*/  F2I.FTZ.TRUNC.NTZ R3, R22 ;  /* 0x0000001600037305 */ /* 0x000e24000021f100 */
[----:B0-----:R0:W-:Y:S01]  /*5e30*/  STG.E.U16 desc[UR36][R8.64], R3 ;  /* 0x0000000308007986 */ /* 0x0011e2000c101524 */
[----:B------:R-:W-:Y:S05]  /*5e40*/  BRA `(.L_x_691) ;  /* 0x0000000c003c7947 */ /* 0x000fea0003800000 */
.L_x_687:
        /* <DEDUP_REMOVED lines=9> */
.L_x_695:
[----:B------:R-:W-:-:S05]  /*5ee0*/  IMAD.U32 R0, R22, 0x10000, RZ ;  /* 0x0001000016007824 */ /* 0x000fca00078e00ff */
[----:B------:R-:W-:-:S05]  /*5ef0*/  F2FP.F16.F32.PACK_AB R0, RZ, R0 ;  /* 0x00000000ff00723e */ /* 0x000fca00000000ff */
[----:B------:R0:W-:Y:S01]  /*5f00*/  STG.E.U16 desc[UR36][R8.64], R0 ;  /* 0x0000000008007986 */ /* 0x0001e2000c101524 */
[----:B------:R-:W-:Y:S05]  /*5f10*/  BRA `(.L_x_691) ;  /* 0x0000000c00087947 */ /* 0x000fea0003800000 */
.L_x_694:
        /* <DEDUP_REMOVED lines=10> */
.L_x_697:
[----:B------:R-:W-:-:S05]  /*5fc0*/  IMAD.U32 R22, R22, 0x10000, RZ ;  /* 0x0001000016167824 */ /* 0x000fca00078e00ff */
[----:B------:R-:W-:-:S04]  /*5fd0*/  F2FP.F16.F32.PACK_AB R3, RZ, R22 ;  /* 0x00000016ff03723e */ /* 0x000fc800000000ff */
[----:B------:R-:W-:-:S05]  /*5fe0*/  PRMT R3, R3, 0x5410, RZ ;  /* 0x0000541003037816 */ /* 0x000fca00000000ff */
[----:B------:R0:W-:Y:S01]  /*5ff0*/  STG.E desc[UR36][R8.64], R3 ;  /* 0x0000000308007986 */ /* 0x0001e2000c101924 */
[----:B------:R-:W-:Y:S05]  /*6000*/  BRA `(.L_x_691) ;  /* 0x0000000800cc7947 */ /* 0x000fea0003800000 */
.L_x_696:
[----:B------:R-:W-:-:S04]  /*6010*/  IMAD.U32 R4, R22, 0x10000, RZ ;  /* 0x0001000016047824 */ /* 0x000fc800078e00ff */
[----:B------:R-:W-:-:S06]  /*6020*/  FMUL.FTZ R4, R4, 1 ;  /* 0x3f80000004047820 */ /* 0x000fcc0000410000 */
[----:B------:R-:W0:Y:S02]  /*6030*/  F2F.F64.F32 R4, R4 ;  /* 0x0000000400047310 */ /* 0x000e240000201800 */
[----:B0-----:R0:W-:Y:S01]  /*6040*/  STG.E.64 desc[UR36][R8.64], R4 ;  /* 0x0000000408007986 */ /* 0x0011e2000c101b24 */
[----:B------:R-:W-:Y:S05]  /*6050*/  BRA `(.L_x_691) ;  /* 0x0000000800b87947 */ /* 0x000fea0003800000 */
.L_x_686:
        /* <DEDUP_REMOVED lines=13> */
.L_x_700:
[----:B------:R-:W-:Y:S01]  /*6130*/  IMAD.U32 R22, R22, 0x10000, RZ ;  /* 0x0001000016167824 */ /* 0x000fe200078e00ff */
[----:B------:R-:W-:-:S03]  /*6140*/  CS2R R6, SRZ ;  /* 0x0000000000067805 */ /* 0x000fc6000001ff00 */
[----:B------:R-:W-:-:S06]  /*6150*/  FMUL.FTZ R4, R22, 1 ;  /* 0x3f80000016047820 */ /* 0x000fcc0000410000 */
[----:B------:R-:W0:Y:S02]  /*6160*/  F2F.F64.F32 R4, R4 ;  /* 0x0000000400047310 */ /* 0x000e240000201800 */
[----:B0-----:R0:W-:Y:S01]  /*6170*/  STG.E.128 desc[UR36][R8.64], R4 ;  /* 0x0000000408007986 */ /* 0x0011e2000c101d24 */
[----:B------:R-:W-:Y:S05]  /*6180*/  BRA `(.L_x_691) ;  /* 0x00000008006c7947 */ /* 0x000fea0003800000 */
.L_x_699:
        /* <DEDUP_REMOVED lines=21> */
.L_x_704:
[----:B------:R-:W-:Y:S05]  /*62e0*/  BSYNC B0 ;  /* 0x0000000000007941 */ /* 0x000fea0003800000 */
.L_x_703:
[----:B------:R-:W-:-:S05]  /*62f0*/  LOP3.LUT R5, R0, R5, RZ, 0xfc, !PT ;  /* 0x0000000500057212 */ /* 0x000fca00078efcff */
[----:B------:R0:W-:Y:S01]  /*6300*/  STG.E.U8 desc[UR36][R8.64], R5 ;  /* 0x0000000508007986 */ /* 0x0001e2000c101124 */
[----:B------:R-:W-:Y:S05]  /*6310*/  BRA `(.L_x_691) ;  /* 0x0000000800087947 */ /* 0x000fea0003800000 */
.L_x_702:
        /* <DEDUP_REMOVED lines=13> */
.L_x_706:
[----:B------:R-:W-:Y:S01]  /*63f0*/  IMAD.MOV.U32 R0, RZ, RZ, 0x7f ;  /* 0x0000007fff007424 */ /* 0x000fe200078e00ff */
[----:B------:R-:W-:-:S04]  /*6400*/  ISETP.GT.U32.AND P0, PT, R3, 0x7f800000, PT ;  /* 0x7f8000000300780c */ /* 0x000fc80003f04070 */
[----:B------:R-:W-:-:S09]  /*6410*/  SEL R0, R0, 0x7c, P0 ;  /* 0x0000007c00007807 */ /* 0x000fd20000000000 */
.L_x_707:
[----:B------:R-:W-:Y:S05]  /*6420*/  BSYNC B0 ;  /* 0x0000000000007941 */ /* 0x000fea0003800000 */
.L_x_705:
[----:B------:R-:W-:-:S04]  /*6430*/  LOP3.LUT R3, R5, 0x80000000, RZ, 0xc0, !PT ;  /* 0x8000000005037812 */ /* 0x000fc800078ec0ff */
[----:B------:R-:W-:-:S04]  /*6440*/  SHF.R.U32.HI R3, RZ, 0x18, R3 ;  /* 0x00000018ff037819 */ /* 0x000fc80000011603 */
[----:B------:R-:W-:-:S05]  /*6450*/  LOP3.LUT R3, R0, R3, RZ, 0xfc, !PT ;  /* 0x0000000300037212 */ /* 0x000fca00078efcff */
[----:B------:R0:W-:Y:S01]  /*6460*/  STG.E.U8 desc[UR36][R8.64], R3 ;  /* 0x0000000308007986 */ /* 0x0001e2000c101124 */
[----:B------:R-:W-:Y:S05]  /*6470*/  BRA `(.L_x_691) ;  /* 0x0000000400b07947 */ /* 0x000fea0003800000 */
.L_x_701:
[----:B------:R0:W-:Y:S01]  /*6480*/  STG.E.U16 desc[UR36][R8.64], R22 ;  /* 0x0000001608007986 */ /* 0x0001e2000c101524 */
[----:B------:R-:W-:Y:S05]  /*6490*/  BRA `(.L_x_691) ;  /* 0x0000000400a87947 */ /* 0x000fea0003800000 */
.L_x_698:
        /* <DEDUP_REMOVED lines=12> */
.L_x_710:
        /* <DEDUP_REMOVED lines=17> */
.L_x_713:
[----:B------:R-:W-:-:S04]  /*6670*/  LOP3.LUT R3, R5, 0x80000000, RZ, 0xc0, !PT ;  /* 0x8000000005037812 */ /* 0x000fc800078ec0ff */
[----:B------:R-:W-:-:S04]  /*6680*/  SHF.R.U32.HI R3, RZ, 0x18, R3 ;  /* 0x00000018ff037819 */ /* 0x000fc80000011603 */
[----:B------:R-:W-:-:S04]  /*6690*/  LOP3.LUT R0, R0, R3, RZ, 0xfc, !PT ;  /* 0x0000000300007212 */ /* 0x000fc800078efcff */
[----:B------:R-:W-:-:S07]  /*66a0*/  PRMT R4, R0, 0x7610, R4 ;  /* 0x0000761000047816 */ /* 0x000fce0000000004 */
.L_x_712:
[----:B------:R-:W-:Y:S05]  /*66b0*/  BSYNC B0 ;  /* 0x0000000000007941 */ /* 0x000fea0003800000 */
.L_x_711:
[----:B------:R0:W-:Y:S01]  /*66c0*/  STG.E.U8 desc[UR36][R8.64], R4 ;  /* 0x0000000408007986 */ /* 0x0001e2000c101124 */
[----:B------:R-:W-:Y:S05]  /*66d0*/  BRA `(.L_x_691) ;  /* 0x0000000400187947 */ /* 0x000fea0003800000 */
.L_x_709:
        /* <DEDUP_REMOVED lines=17> */
.L_x_716:
[----:B------:R-:W-:-:S04]  /*67f0*/  LOP3.LUT R3, R5, 0x80000000, RZ, 0xc0, !PT ;  /* 0x8000000005037812 */ /* 0x000fc800078ec0ff */
[----:B------:R-:W-:-:S04]  /*6800*/  SHF.R.U32.HI R3, RZ, 0x18, R3 ;  /* 0x00000018ff037819 */ /* 0x000fc80000011603 */
[----:B------:R-:W-:-:S04]  /*6810*/  LOP3.LUT R0, R0, R3, RZ, 0xfc, !PT ;  /* 0x0000000300007212 */ /* 0x000fc800078efcff */
[----:B------:R-:W-:-:S07]  /*6820*/  PRMT R4, R0, 0x7610, R4 ;  /* 0x0000761000047816 */ /* 0x000fce0000000004 */
.L_x_715:
[----:B------:R-:W-:Y:S05]  /*6830*/  BSYNC B0 ;  /* 0x0000000000007941 */ /* 0x000fea0003800000 */
.L_x_714:
[----:B------:R0:W-:Y:S01]  /*6840*/  STG.E.U8 desc[UR36][R8.64], R4 ;  /* 0x0000000408007986 */ /* 0x0001e2000c101124 */
[----:B------:R-:W-:Y:S05]  /*6850*/  BRA `(.L_x_691) ;  /* 0x0000000000b87947 */ /* 0x000fea0003800000 */
.L_x_708:
        /* <DEDUP_REMOVED lines=22> */
.L_x_690:
        /* <DEDUP_REMOVED lines=16> */
.L_x_719:
[----:B------:R-:W-:Y:S05]  /*6ac0*/  BRA `(.L_x_691) ;  /* 0x00000000001c7947 */ /* 0x000fea0003800000 */
.L_x_718:
[----:B------:R-:W-:-:S06]  /*6ad0*/  IMAD.U32 R4, R22, 0x10000, RZ ;  /* 0x0001000016047824 */ /* 0x000fcc00078e00ff */
[----:B------:R-:W0:Y:S02]  /*6ae0*/  F2I.U64.TRUNC R4, R4 ;  /* 0x0000000400047311 */ /* 0x000e24000020d800 */
[----:B0-----:R0:W-:Y:S01]  /*6af0*/  STG.E.64 desc[UR36][R8.64], R4 ;  /* 0x0000000408007986 */ /* 0x0011e2000c101b24 */
[----:B------:R-:W-:Y:S05]  /*6b00*/  BRA `(.L_x_691) ;  /* 0x00000000000c7947 */ /* 0x000fea0003800000 */
.L_x_717:
[----:B------:R-:W-:-:S04]  /*6b10*/  IMAD.U32 R22, R22, 0x10000, RZ ;  /* 0x0001000016167824 */ /* 0x000fc800078e00ff */
[----:B------:R-:W0:Y:S02]  /*6b20*/  F2I.FTZ.U32.TRUNC.NTZ R3, R22 ;  /* 0x0000001600037305 */ /* 0x000e24000021f000 */
[----:B0-----:R0:W-:Y:S02]  /*6b30*/  STG.E desc[UR36][R8.64], R3 ;  /* 0x0000000308007986 */ /* 0x0011e4000c101924 */
.L_x_691:
[----:B------:R-:W-:-:S05]  /*6b40*/  VIADD R25, R25, 0x80 ;  /* 0x0000008019197836 */ /* 0x000fca0000000000 */
[----:B------:R-:W-:-:S13]  /*6b50*/  ISETP.GE.AND P0, PT, R25, R16, PT ;  /* 0x000000101900720c */ /* 0x000fda0003f06270 */
[----:B------:R-:W-:Y:S05]  /*6b60*/  @P0 BRA `(.L_x_685) ;  /* 0x0000000c00f00947 */ /* 0x000fea0003800000 */
[----:B01234-:R-:W0:Y:S01]  /*6b70*/  LDC.64 R8, c[0x0][0x228] ;  /* 0x00008a00ff087b82 */ /* 0x01fe220000000a00 */
        /* <DEDUP_REMOVED lines=21> */
.L_x_723:
[----:B------:R-:W-:-:S06]  /*6cd0*/  IMAD.U32 R5, R19, 0x10000, RZ ;  /* 0x0001000013057824 */ /* 0x000fcc00078e00ff */
[----:B------:R-:W0:Y:S02]  /*6ce0*/  F2I.S64.TRUNC R4, R5 ;  /* 0x0000000500047311 */ /* 0x000e24000020d900 */
[----:B0-----:R0:W-:Y:S01]  /*6cf0*/  STG.E.U8 desc[UR36][R8.64], R4 ;  /* 0x0000000408007986 */ /* 0x0011e2000c101124 */
[----:B------:R-:W-:Y:S05]  /*6d00*/  BRA `(.L_x_725) ;  /* 0x0000000c00847947 */ /* 0x000fea0003800000 */
.L_x_722:
        /* <DEDUP_REMOVED lines=10> */
.L_x_727:
[----:B------:R-:W-:-:S06]  /*6db0*/  IMAD.U32 R19, R19, 0x10000, RZ ;  /* 0x0001000013137824 */ /* 0x000fcc00078e00ff */
[----:B------:R-:W0:Y:S02]  /*6dc0*/  F2I.FTZ.TRUNC.NTZ R19, R19 ;  /* 0x0000001300137305 */ /* 0x000e24000021f100 */
[----:B0-----:R0:W-:Y:S01]  /*6dd0*/  STG.E desc[UR36][R8.64], R19 ;  /* 0x0000001308007986 */ /* 0x0011e2000c101924 */
[----:B------:R-:W-:Y:S05]  /*6de0*/  BRA `(.L_x_725) ;  /* 0x0000000c004c7947 */ /* 0x000fea0003800000 */
.L_x_726:
[----:B------:R-:W-:-:S06]  /*6df0*/  IMAD.U32 R19, R19, 0x10000, RZ ;  /* 0x0001000013137824 */ /* 0x000fcc00078e00ff */
[----:B------:R-:W0:Y:S02]  /*6e00*/  F2I.FTZ.TRUNC.NTZ R19, R19 ;  /* 0x0000001300137305 */ /* 0x000e24000021f100 */
[----:B0-----:R0:W-:Y:S01]  /*6e10*/  STG.E.U16 desc[UR36][R8.64], R19 ;  /* 0x0000001308007986 */ /* 0x0011e2000c101524 */
[----:B------:R-:W-:Y:S05]  /*6e20*/  BRA `(.L_x_725) ;  /* 0x0000000c003c7947 */ /* 0x000fea0003800000 */
.L_x_721:
        /* <DEDUP_REMOVED lines=9> */
.L_x_729:
[----:B------:R-:W-:-:S05]  /*6ec0*/  IMAD.U32 R0, R19, 0x10000, RZ ;  /* 0x0001000013007824 */ /* 0x000fca00078e00ff */
[----:B------:R-:W-:-:S05]  /*6ed0*/  F2FP.F16.F32.PACK_AB R0, RZ, R0 ;  /* 0x00000000ff00723e */ /* 0x000fca00000000ff */
[----:B------:R0:W-:Y:S01]  /*6ee0*/  STG.E.U16 desc[UR36][R8.64], R0 ;  /* 0x0000000008007986 */ /* 0x0001e2000c101524 */
[----:B------:R-:W-:Y:S05]  /*6ef0*/  BRA `(.L_x_725) ;  /* 0x0000000c00087947 */ /* 0x000fea0003800000 */
.L_x_728:
        /* <DEDUP_REMOVED lines=10> */
.L_x_731:
[----:B------:R-:W-:-:S05]  /*6fa0*/  IMAD.U32 R19, R19, 0x10000, RZ ;  /* 0x0001000013137824 */ /* 0x000fca00078e00ff */
[----:B------:R-:W-:-:S04]  /*6fb0*/  F2FP.F16.F32.PACK_AB R3, RZ, R19 ;  /* 0x00000013ff03723e */ /* 0x000fc800000000ff */
[----:B------:R-:W-:-:S05]  /*6fc0*/  PRMT R3, R3, 0x5410, RZ ;  /* 0x0000541003037816 */ /* 0x000fca00000000ff */
[----:B------:R0:W-:Y:S01]  /*6fd0*/  STG.E desc[UR36][R8.64], R3 ;  /* 0x0000000308007986 */ /* 0x0001e2000c101924 */
[----:B------:R-:W-:Y:S05]  /*6fe0*/  BRA `(.L_x_725) ;  /* 0x0000000800cc7947 */ /* 0x000fea0003800000 */
.L_x_730:
[----:B------:R-:W-:-:S04]  /*6ff0*/  IMAD.U32 R4, R19, 0x10000, RZ ;  /* 0x0001000013047824 */ /* 0x000fc800078e00ff */
[----:B------:R-:W-:-:S06]  /*7000*/  FMUL.FTZ R4, R4, 1 ;  /* 0x3f80000004047820 */ /* 0x000fcc0000410000 */
[----:B------:R-:W0:Y:S02]  /*7010*/  F2F.F64.F32 R4, R4 ;  /* 0x0000000400047310 */ /* 0x000e240000201800 */
[----:B0-----:R0:W-:Y:S01]  /*7020*/  STG.E.64 desc[UR36][R8.64], R4 ;  /* 0x0000000408007986 */ /* 0x0011e2000c101b24 */
[----:B------:R-:W-:Y:S05]  /*7030*/  BRA `(.L_x_725) ;  /* 0x0000000800b87947 */ /* 0x000fea0003800000 */
.L_x_720:
        /* <DEDUP_REMOVED lines=13> */
.L_x_734:
[----:B------:R-:W-:Y:S01]  /*7110*/  IMAD.U32 R19, R19, 0x10000, RZ ;  /* 0x0001000013137824 */ /* 0x000fe200078e00ff */
[----:B------:R-:W-:-:S03]  /*7120*/  CS2R R6, SRZ ;  /* 0x0000000000067805 */ /* 0x000fc6000001ff00 */
[----:B------:R-:W-:-:S06]  /*7130*/  FMUL.FTZ R4, R19, 1 ;  /* 0x3f80000013047820 */ /* 0x000fcc0000410000 */
[----:B------:R-:W0:Y:S02]  /*7140*/  F2F.F64.F32 R4, R4 ;  /* 0x0000000400047310 */ /* 0x000e240000201800 */
[----:B0-----:R0:W-:Y:S01]  /*7150*/  STG.E.128 desc[UR36][R8.64], R4 ;  /* 0x0000000408007986 */ /* 0x0011e2000c101d24 */
[----:B------:R-:W-:Y:S05]  /*7160*/  BRA `(.L_x_725) ;  /* 0x00000008006c7947 */ /* 0x000fea0003800000 */
.L_x_733:
        /* <DEDUP_REMOVED lines=21> */
.L_x_738:
[----:B------:R-:W-:Y:S05]  /*72c0*/  BSYNC B0 ;  /* 0x0000000000007941 */ /* 0x000fea0003800000 */
.L_x_737:
[----:B------:R-:W-:-:S05]  /*72d0*/  LOP3.LUT R5, R0, R5, RZ, 0xfc, !PT ;  /* 0x0000000500057212 */ /* 0x000fca00078efcff */
[----:B------:R0:W-:Y:S01]  /*72e0*/  STG.E.U8 desc[UR36][R8.64], R5 ;  /* 0x0000000508007986 */ /* 0x0001e2000c101124 */
[----:B------:R-:W-:Y:S05]  /*72f0*/  BRA `(.L_x_725) ;  /* 0x0000000800087947 */ /* 0x000fea0003800000 */
.L_x_736:
        /* <DEDUP_REMOVED lines=13> */
.L_x_740:
[----:B------:R-:W-:Y:S01]  /*73d0*/  IMAD.MOV.U32 R0, RZ, RZ, 0x7f ;  /* 0x0000007fff007424 */ /* 0x000fe200078e00ff */
[----:B------:R-:W-:-:S04]  /*73e0*/  ISETP.GT.U32.AND P0, PT, R3, 0x7f800000, PT ;  /* 0x7f8000000300780c */ /* 0x000fc80003f04070 */
[----:B------:R-:W-:-:S09]  /*73f0*/  SEL R0, R0, 0x7c, P0 ;  /* 0x0000007c00007807 */ /* 0x000fd20000000000 */
.L_x_741:
[----:B------:R-:W-:Y:S05]  /*7400*/  BSYNC B0 ;  /* 0x0000000000007941 */ /* 0x000fea0003800000 */
.L_x_739:
[----:B------:R-:W-:-:S04]  /*7410*/  LOP3.LUT R3, R19, 0x80000000, RZ, 0xc0, !PT ;  /* 0x8000000013037812 */ /* 0x000fc800078ec0ff */
[----:B------:R-:W-:-:S04]  /*7420*/  SHF.R.U32.HI R3, RZ, 0x18, R3 ;  /* 0x00000018ff037819 */ /* 0x000fc80000011603 */
[----:B------:R-:W-:-:S05]  /*7430*/  LOP3.LUT R3, R0, R3, RZ, 0xfc, !PT ;  /* 0x0000000300037212 */ /* 0x000fca00078efcff */
[----:B------:R0:W-:Y:S01]  /*7440*/  STG.E.U8 desc[UR36][R8.64], R3 ;  /* 0x0000000308007986 */ /* 0x0001e2000c101124 */
[----:B------:R-:W-:Y:S05]  /*7450*/  BRA `(.L_x_725) ;  /* 0x0000000400b07947 */ /* 0x000fea0003800000 */
.L_x_735:
[----:B------:R0:W-:Y:S01]  /*7460*/  STG.E.U16 desc[UR36][R8.64], R19 ;  /* 0x0000001308007986 */ /* 0x0001e2000c101524 */
[----:B------:R-:W-:Y:S05]  /*7470*/  BRA `(.L_x_725) ;  /* 0x0000000400a87947 */ /* 0x000fea0003800000 */
.L_x_732:
        /* <DEDUP_REMOVED lines=12> */
.L_x_744:
        /* <DEDUP_REMOVED lines=17> */
.L_x_747:
[----:B------:R-:W-:-:S04]  /*7650*/  LOP3.LUT R3, R19, 0x80000000, RZ, 0xc0, !PT ;  /* 0x8000000013037812 */ /* 0x000fc800078ec0ff */
[----:B------:R-:W-:-:S04]  /*7660*/  SHF.R.U32.HI R3, RZ, 0x18, R3 ;  /* 0x00000018ff037819 */ /* 0x000fc80000011603 */
[----:B------:R-:W-:-:S04]  /*7670*/  LOP3.LUT R0, R0, R3, RZ, 0xfc, !PT ;  /* 0x0000000300007212 */ /* 0x000fc800078efcff */
[----:B------:R-:W-:-:S07]  /*7680*/  PRMT R4, R0, 0x7610, R4 ;  /* 0x0000761000047816 */ /* 0x000fce0000000004 */
.L_x_746:
[----:B------:R-:W-:Y:S05]  /*7690*/  BSYNC B0 ;  /* 0x0000000000007941 */ /* 0x000fea0003800000 */
.L_x_745:
[----:B------:R3:W-:Y:S01]  /*76a0*/  STG.E.U8 desc[UR36][R8.64], R4 ;  /* 0x0000000408007986 */ /* 0x0007e2000c101124 */
[----:B------:R-:W-:Y:S05]  /*76b0*/  BRA `(.L_x_725) ;  /* 0x0000000400187947 */ /* 0x000fea0003800000 */
.L_x_743:
        /* <DEDUP_REMOVED lines=17> */
.L_x_750:
[----:B------:R-:W-:-:S04]  /*77d0*/  LOP3.LUT R3, R19, 0x80000000, RZ, 0xc0, !PT ;  /* 0x8000000013037812 */ /* 0x000fc800078ec0ff */
[----:B------:R-:W-:-:S04]  /*77e0*/  SHF.R.U32.HI R3, RZ, 0x18, R3 ;  /* 0x00000018ff037819 */ /* 0x000fc80000011603 */
[----:B------:R-:W-:-:S04]  /*77f0*/  LOP3.LUT R0, R0, R3, RZ, 0xfc, !PT ;  /* 0x0000000300007212 */ /* 0x000fc800078efcff */
[----:B------:R-:W-:-:S07]  /*7800*/  PRMT R4, R0, 0x7610, R4 ;  /* 0x0000761000047816 */ /* 0x000fce0000000004 */
.L_x_749:
[----:B------:R-:W-:Y:S05]  /*7810*/  BSYNC B0 ;  /* 0x0000000000007941 */ /* 0x000fea0003800000 */
.L_x_748:
[----:B------:R0:W-:Y:S01]  /*7820*/  STG.E.U8 desc[UR36][R8.64], R4 ;  /* 0x0000000408007986 */ /* 0x0001e2000c101124 */
[----:B------:R-:W-:Y:S05]  /*7830*/  BRA `(.L_x_725) ;  /* 0x0000000000b87947 */ /* 0x000fea0003800000 */
.L_x_742:
        /* <DEDUP_REMOVED lines=22> */
.L_x_724:
        /* <DEDUP_REMOVED lines=16> */
.L_x_753:
[----:B------:R-:W-:Y:S05]  /*7aa0*/  BRA `(.L_x_725) ;  /* 0x00000000001c7947 */ /* 0x000fea0003800000 */
.L_x_752:
[----:B------:R-:W-:-:S06]  /*7ab0*/  IMAD.U32 R4, R19, 0x10000, RZ ;  /* 0x0001000013047824 */ /* 0x000fcc00078e00ff */
[----:B------:R-:W0:Y:S02]  /*7ac0*/  F2I.U64.TRUNC R4, R4 ;  /* 0x0000000400047311 */ /* 0x000e24000020d800 */
[----:B0-----:R1:W-:Y:S01]  /*7ad0*/  STG.E.64 desc[UR36][R8.64], R4 ;  /* 0x0000000408007986 */ /* 0x0013e2000c101b24 */
[----:B------:R-:W-:Y:S05]  /*7ae0*/  BRA `(.L_x_725) ;  /* 0x00000000000c7947 */ /* 0x000fea0003800000 */
.L_x_751:
[----:B------:R-:W-:-:S06]  /*7af0*/  IMAD.U32 R19, R19, 0x10000, RZ ;  /* 0x0001000013137824 */ /* 0x000fcc00078e00ff */
[----:B------:R-:W0:Y:S02]  /*7b00*/  F2I.FTZ.U32.TRUNC.NTZ R19, R19 ;  /* 0x0000001300137305 */ /* 0x000e24000021f000 */
[----:B0-----:R2:W-:Y:S02]  /*7b10*/  STG.E desc[UR36][R8.64], R19 ;  /* 0x0000001308007986 */ /* 0x0015e4000c101924 */
.L_x_725:
[----:B------:R-:W-:-:S07]  /*7b20*/  VIADD R25, R25, 0x80 ;  /* 0x0000008019197836 */ /* 0x000fce0000000000 */
.L_x_685:
[----:B------:R-:W-:Y:S05]  /*7b30*/  BSYNC B6 ;  /* 0x0000000000067941 */ /* 0x000fea0003800000 */
.L_x_684:
[----:B------:R-:W-:-:S13]  /*7b40*/  ISETP.GE.AND P0, PT, R25, R16, PT ;  /* 0x000000101900720c */ /* 0x000fda0003f06270 */
[----:B------:R-:W-:Y:S05]  /*7b50*/  @P0 EXIT ;  /* 0x000000000000094d */ /* 0x000fea0003800000 */
[----:B01-3--:R-:W0:Y:S01]  /*7b60*/  LDC.64 R4, c[0x0][0x228] ;  /* 0x00008a00ff047b82 */ /* 0x00be220000000a00 */
[----:B--2---:R-:W-:Y:S01]  /*7b70*/  PRMT R0, R18, 0x9910, RZ ;  /* 0x0000991012007816 */ /* 0x004fe200000000ff */
[----:B------:R-:W-:Y:S01]  /*7b80*/  IMAD R2, R2, 0x200, R25 ;  /* 0x0000020002027824 */ /* 0x000fe200078e0219 */
[----:B------:R-:W-:Y:S02]  /*7b90*/  ULDC UR4, c[0x0][0x248] ;  /* 0x0000920000047ab9 */ /* 0x000fe40000000800 */
[----:B------:R-:W-:Y:S01]  /*7ba0*/  ISETP.GT.AND P1, PT, R0, 0x9, PT ;  /* 0x000000090000780c */ /* 0x000fe20003f24270 */
[----:B----4-:R-:W-:-:S05]  /*7bb0*/  IMAD R3, R2, UR4, RZ ;  /* 0x0000000402037c24 */ /* 0x010fca000f8e02ff */
        /* <DEDUP_REMOVED lines=15> */
.L_x_757:
[----:B------:R-:W-:-:S06]  /*7cb0*/  IMAD.U32 R5, R17, 0x10000, RZ ;  /* 0x0001000011057824 */ /* 0x000fcc00078e00ff */
[----:B------:R-:W0:Y:S02]  /*7cc0*/  F2I.S64.TRUNC R4, R5 ;  /* 0x0000000500047311 */ /* 0x000e24000020d900 */
[----:B0-----:R-:W-:Y:S01]  /*7cd0*/  STG.E.U8 desc[UR36][R2.64], R4 ;  /* 0x0000000402007986 */ /* 0x001fe2000c101124 */
[----:B------:R-:W-:Y:S05]  /*7ce0*/  EXIT ;  /* 0x000000000000794d */ /* 0x000fea0003800000 */
.L_x_756:
        /* <DEDUP_REMOVED lines=10> */
.L_x_760:
[----:B------:R-:W-:-:S06]  /*7d90*/  IMAD.U32 R17, R17, 0x10000, RZ ;  /* 0x0001000011117824 */ /* 0x000fcc00078e00ff */
[----:B------:R-:W0:Y:S02]  /*7da0*/  F2I.FTZ.TRUNC.NTZ R17, R17 ;  /* 0x0000001100117305 */ /* 0x000e24000021f100 */
[----:B0-----:R-:W-:Y:S01]  /*7db0*/  STG.E desc[UR36][R2.64], R17 ;  /* 0x0000001102007986 */ /* 0x001fe2000c101924 */
[----:B------:R-:W-:Y:S05]  /*7dc0*/  EXIT ;  /* 0x000000000000794d */ /* 0x000fea0003800000 */
.L_x_759:
[----:B------:R-:W-:-:S06]  /*7dd0*/  IMAD.U32 R17, R17, 0x10000, RZ ;  /* 0x0001000011117824 */ /* 0x000fcc00078e00ff */
[----:B------:R-:W0:Y:S02]  /*7de0*/  F2I.FTZ.TRUNC.NTZ R17, R17 ;  /* 0x0000001100117305 */ /* 0x000e24000021f100 */
[----:B0-----:R-:W-:Y:S01]  /*7df0*/  STG.E.U16 desc[UR36][R2.64], R17 ;  /* 0x0000001102007986 */ /* 0x001fe2000c101524 */
[----:B------:R-:W-:Y:S05]  /*7e00*/  EXIT ;  /* 0x000000000000794d */ /* 0x000fea0003800000 */
.L_x_755:
        /* <DEDUP_REMOVED lines=9> */
.L_x_762:
[----:B------:R-:W-:-:S05]  /*7ea0*/  IMAD.U32 R0, R17, 0x10000, RZ ;  /* 0x0001000011007824 */ /* 0x000fca00078e00ff */
[----:B------:R-:W-:-:S05]  /*7eb0*/  F2FP.F16.F32.PACK_AB R0, RZ, R0 ;  /* 0x00000000ff00723e */ /* 0x000fca00000000ff */
[----:B------:R-:W-:Y:S01]  /*7ec0*/  STG.E.U16 desc[UR36][R2.64], R0 ;  /* 0x0000000002007986 */ /* 0x000fe2000c101524 */
[----:B------:R-:W-:Y:S05]  /*7ed0*/  EXIT ;  /* 0x000000000000794d */ /* 0x000fea0003800000 */
.L_x_761:
        /* <DEDUP_REMOVED lines=10> */
.L_x_764:
[----:B------:R-:W-:-:S05]  /*7f80*/  IMAD.U32 R17, R17, 0x10000, RZ ;  /* 0x0001000011117824 */ /* 0x000fca00078e00ff */
[----:B------:R-:W-:-:S04]  /*7f90*/  F2FP.F16.F32.PACK_AB R5, RZ, R17 ;  /* 0x00000011ff05723e */ /* 0x000fc800000000ff */
[----:B------:R-:W-:-:S05]  /*7fa0*/  PRMT R5, R5, 0x5410, RZ ;  /* 0x0000541005057816 */ /* 0x000fca00000000ff */
[----:B------:R-:W-:Y:S01]  /*7fb0*/  STG.E desc[UR36][R2.64], R5 ;  /* 0x0000000502007986 */ /* 0x000fe2000c101924 */
[----:B------:R-:W-:Y:S05]  /*7fc0*/  EXIT ;  /* 0x000000000000794d */ /* 0x000fea0003800000 */
.L_x_763:
[----:B------:R-:W-:-:S04]  /*7fd0*/  IMAD.U32 R4, R17, 0x10000, RZ ;  /* 0x0001000011047824 */ /* 0x000fc800078e00ff */
[----:B------:R-:W-:-:S06]  /*7fe0*/  FMUL.FTZ R4, R4, 1 ;  /* 0x3f80000004047820 */ /* 0x000fcc0000410000 */
[----:B------:R-:W0:Y:S02]  /*7ff0*/  F2F.F64.F32 R4, R4 ;  /* 0x0000000400047310 */ /* 0x000e240000201800 */
[----:B0-----:R-:W-:Y:S01]  /*8000*/  STG.E.64 desc[UR36][R2.64], R4 ;  /* 0x0000000402007986 */ /* 0x001fe2000c101b24 */
[----:B------:R-:W-:Y:S05]  /*8010*/  EXIT ;  /* 0x000000000000794d */ /* 0x000fea0003800000 */
.L_x_754:
        /* <DEDUP_REMOVED lines=13> */
.L_x_767:
[----:B------:R-:W-:Y:S01]  /*80f0*/  IMAD.U32 R17, R17, 0x10000, RZ ;  /* 0x0001000011117824 */ /* 0x000fe200078e00ff */
[----:B------:R-:W-:-:S03]  /*8100*/  CS2R R6, SRZ ;  /* 0x0000000000067805 */ /* 0x000fc6000001ff00 */
[----:B------:R-:W-:-:S06]  /*8110*/  FMUL.FTZ R4, R17, 1 ;  /* 0x3f80000011047820 */ /* 0x000fcc0000410000 */
[----:B------:R-:W0:Y:S02]  /*8120*/  F2F.F64.F32 R4, R4 ;  /* 0x0000000400047310 */ /* 0x000e240000201800 */
[----:B0-----:R-:W-:Y:S01]  /*8130*/  STG.E.128 desc[UR36][R2.64], R4 ;  /* 0x0000000402007986 */ /* 0x001fe2000c101d24 */
[----:B------:R-:W-:Y:S05]  /*8140*/  EXIT ;  /* 0x000000000000794d */ /* 0x000fea0003800000 */
.L_x_766:
        /* <DEDUP_REMOVED lines=21> */
.L_x_771:
[----:B------:R-:W-:Y:S05]  /*82a0*/  BSYNC B0 ;  /* 0x0000000000007941 */ /* 0x000fea0003800000 */
.L_x_770:
[----:B------:R-:W-:-:S05]  /*82b0*/  LOP3.LUT R5, R0, R5, RZ, 0xfc, !PT ;  /* 0x0000000500057212 */ /* 0x000fca00078efcff */
[----:B------:R-:W-:Y:S01]  /*82c0*/  STG.E.U8 desc[UR36][R2.64], R5 ;  /* 0x0000000502007986 */ /* 0x000fe2000c101124 */
[----:B------:R-:W-:Y:S05]  /*82d0*/  EXIT ;  /* 0x000000000000794d */ /* 0x000fea0003800000 */
.L_x_769:
        /* <DEDUP_REMOVED lines=13> */
.L_x_773:
[----:B------:R-:W-:Y:S01]  /*83b0*/  IMAD.MOV.U32 R0, RZ, RZ, 0x7f ;  /* 0x0000007fff007424 */ /* 0x000fe200078e00ff */
[----:B------:R-:W-:-:S04]  /*83c0*/  ISETP.GT.U32.AND P0, PT, R4, 0x7f800000, PT ;  /* 0x7f8000000400780c */ /* 0x000fc80003f04070 */
[----:B------:R-:W-:-:S09]  /*83d0*/  SEL R0, R0, 0x7c, P0 ;  /* 0x0000007c00007807 */ /* 0x000fd20000000000 */
.L_x_774:
[----:B------:R-:W-:Y:S05]  /*83e0*/  BSYNC B0 ;  /* 0x0000000000007941 */ /* 0x000fea0003800000 */
.L_x_772:
[----:B------:R-:W-:-:S04]  /*83f0*/  LOP3.LUT R4, R17, 0x80000000, RZ, 0xc0, !PT ;  /* 0x8000000011047812 */ /* 0x000fc800078ec0ff */
[----:B------:R-:W-:-:S04]  /*8400*/  SHF.R.U32.HI R5, RZ, 0x18, R4 ;  /* 0x00000018ff057819 */ /* 0x000fc80000011604 */
[----:B------:R-:W-:-:S05]  /*8410*/  LOP3.LUT R5, R0, R5, RZ, 0xfc, !PT ;  /* 0x0000000500057212 */ /* 0x000fca00078efcff */
[----:B------:R-:W-:Y:S01]  /*8420*/  STG.E.U8 desc[UR36][R2.64], R5 ;  /* 0x0000000502007986 */ /* 0x000fe2000c101124 */
[----:B------:R-:W-:Y:S05]  /*8430*/  EXIT ;  /* 0x000000000000794d */ /* 0x000fea0003800000 */
.L_x_768:
[----:B------:R-:W-:Y:S01]  /*8440*/  STG.E.U16 desc[UR36][R2.64], R17 ;  /* 0x0000001102007986 */ /* 0x000fe2000c101524 */
[----:B------:R-:W-:Y:S05]  /*8450*/  EXIT ;  /* 0x000000000000794d */ /* 0x000fea0003800000 */
.L_x_765:
        /* <DEDUP_REMOVED lines=12> */
.L_x_777:
        /* <DEDUP_REMOVED lines=13> */
[----:B------:R-:W-:-:S05]  /*85f0*/  FADD.FTZ R0, R5, 8192 ;  /* 0x4600000005007421 */ /* 0x000fca0000010000 */
[----:B------:R-:W-:Y:S02]  /*8600*/  LOP3.LUT P0, R4, R0, 0xff, RZ, 0xc0, !PT ;  /* 0x000000ff00047812 */ /* 0x000fe4000780c0ff */
[----:B------:R-:W-:-:S11]  /*8610*/  PRMT R0, RZ, 0x7610, R0 ;  /* 0x00007610ff007816 */ /* 0x000fd60000000000 */
[----:B------:R-:W-:Y:S05]  /*8620*/  @!P0 BRA `(.L_x_779) ;  /* 0x0000000000108947 */ /* 0x000fea0003800000 */
.L_x_780:
[----:B------:R-:W-:-:S04]  /*8630*/  LOP3.LUT R0, R17, 0x80000000, RZ, 0xc0, !PT ;  /* 0x8000000011007812 */ /* 0x000fc800078ec0ff */
[----:B------:R-:W-:-:S04]  /*8640*/  SHF.R.U32.HI R5, RZ, 0x18, R0 ;  /* 0x00000018ff057819 */ /* 0x000fc80000011600 */
[----:B------:R-:W-:-:S04]  /*8650*/  LOP3.LUT R4, R4, R5, RZ, 0xfc, !PT ;  /* 0x0000000504047212 */ /* 0x000fc800078efcff */
[----:B------:R-:W-:-:S07]  /*8660*/  PRMT R0, R4, 0x7610, R0 ;  /* 0x0000761004007816 */ /* 0x000fce0000000000 */
.L_x_779:
[----:B------:R-:W-:Y:S05]  /*8670*/  BSYNC B0 ;  /* 0x0000000000007941 */ /* 0x000fea0003800000 */
.L_x_778:
[----:B------:R-:W-:Y:S01]  /*8680*/  STG.E.U8 desc[UR36][R2.64], R0 ;  /* 0x0000000002007986 */ /* 0x000fe2000c101124 */
[----:B------:R-:W-:Y:S05]  /*8690*/  EXIT ;  /* 0x000000000000794d */ /* 0x000fea0003800000 */
.L_x_776:
        /* <DEDUP_REMOVED lines=17> */
.L_x_783:
[----:B------:R-:W-:-:S04]  /*87b0*/  LOP3.LUT R0, R17, 0x80000000, RZ, 0xc0, !PT ;  /* 0x8000000011007812 */ /* 0x000fc800078ec0ff */
[----:B------:R-:W-:-:S04]  /*87c0*/  SHF.R.U32.HI R5, RZ, 0x18, R0 ;  /* 0x00000018ff057819 */ /* 0x000fc80000011600 */
[----:B------:R-:W-:-:S04]  /*87d0*/  LOP3.LUT R4, R4, R5, RZ, 0xfc, !PT ;  /* 0x0000000504047212 */ /* 0x000fc800078efcff */
[----:B------:R-:W-:-:S07]  /*87e0*/  PRMT R0, R4, 0x7610, R0 ;  /* 0x0000761004007816 */ /* 0x000fce0000000000 */
.L_x_782:
[----:B------:R-:W-:Y:S05]  /*87f0*/  BSYNC B0 ;  /* 0x0000000000007941 */ /* 0x000fea0003800000 */
.L_x_781:
[----:B------:R-:W-:Y:S01]  /*8800*/  STG.E.U8 desc[UR36][R2.64], R0 ;  /* 0x0000000002007986 */ /* 0x000fe2000c101124 */
[----:B------:R-:W-:Y:S05]  /*8810*/  EXIT ;  /* 0x000000000000794d */ /* 0x000fea0003800000 */
.L_x_775:
[----:B------:R-:W-:-:S13]  /*8820*/  ISETP.NE.AND P0, PT, R0, 0x1c, PT ;  /* 0x0000001c0000780c */ /* 0x000fda0003f05270 */
[----:B------:R-:W-:Y:S05]  /*8830*/  @!P0 BRA `(.L_x_784) ;  /* 0x0000000000a48947 */ /* 0x000fea0003800000 */
[----:B------:R-:W-:-:S13]  /*8840*/  ISETP.NE.AND P0, PT, R0, 0x1d, PT ;  /* 0x0000001d0000780c */ /* 0x000fda0003f05270 */
[----:B------:R-:W-:Y:S05]  /*8850*/  @!P0 BRA `(.L_x_785) ;  /* 0x00000000008c8947 */ /* 0x000fea0003800000 */
[----:B------:R-:W-:-:S13]  /*8860*/  ISETP.NE.AND P0, PT, R0, 0x2c, PT ;  /* 0x0000002c0000780c */ /* 0x000fda0003f05270 */
[----:B------:R-:W-:Y:S05]  /*8870*/  @P0 BRA `(.L_x_758) ;  /* 0x0000000000400947 */ /* 0x000fea0003800000 */
[----:B------:R-:W-:Y:S02]  /*8880*/  IMAD.U32 R17, R17, 0x10000, RZ ;  /* 0x0001000011117824 */ /* 0x000fe400078e00ff */
[----:B------:R-:W-:-:S03]  /*8890*/  IMAD.MOV.U32 R5, RZ, RZ, 0xff ;  /* 0x000000ffff057424 */ /* 0x000fc600078e00ff */
[----:B------:R-:W-:-:S04]  /*88a0*/  SHF.R.U32.HI R6, RZ, 0x17, R17 ;  /* 0x00000017ff067819 */ /* 0x000fc80000011611 */
[----:B------:R-:W-:-:S04]  /*88b0*/  LOP3.LUT R4, R6, 0xff, RZ, 0xc0, !PT ;  /* 0x000000ff06047812 */ /* 0x000fc800078ec0ff */
[----:B------:R-:W-:-:S13]  /*88c0*/  ISETP.NE.AND P2, PT, R4, 0xff, PT ;  /* 0x000000ff0400780c */ /* 0x000fda0003f45270 */
[--C-:B------:R-:W-:Y:S02]  /*88d0*/  @P2 SHF.R.U32.HI R0, RZ, 0x16, R17.reuse ;  /* 0x00000016ff002819 */ /* 0x100fe40000011611 */
[----:B------:R-:W-:Y:S02]  /*88e0*/  @P2 LOP3.LUT P0, RZ, R4, 0x3fffff, R17, 0xf8, !PT ;  /* 0x003fffff04ff2812 */ /* 0x000fe4000780f811 */
        /* <DEDUP_REMOVED lines=9> */
.L_x_758:
        /* <DEDUP_REMOVED lines=16> */
.L_x_786:
[----:B------:R-:W-:Y:S05]  /*8a80*/  EXIT ;  /* 0x000000000000794d */ /* 0x000fea0003800000 */
.L_x_785:
[----:B------:R-:W-:-:S06]  /*8a90*/  IMAD.U32 R4, R17, 0x10000, RZ ;  /* 0x0001000011047824 */ /* 0x000fcc00078e00ff */
[----:B------:R-:W0:Y:S02]  /*8aa0*/  F2I.U64.TRUNC R4, R4 ;  /* 0x0000000400047311 */ /* 0x000e24000020d800 */
[----:B0-----:R-:W-:Y:S01]  /*8ab0*/  STG.E.64 desc[UR36][R2.64], R4 ;  /* 0x0000000402007986 */ /* 0x001fe2000c101b24 */
[----:B------:R-:W-:Y:S05]  /*8ac0*/  EXIT ;  /* 0x000000000000794d */ /* 0x000fea0003800000 */
.L_x_784:
[----:B------:R-:W-:-:S06]  /*8ad0*/  IMAD.U32 R17, R17, 0x10000, RZ ;  /* 0x0001000011117824 */ /* 0x000fcc00078e00ff */
[----:B------:R-:W0:Y:S02]  /*8ae0*/  F2I.FTZ.U32.TRUNC.NTZ R17, R17 ;  /* 0x0000001100117305 */ /* 0x000e24000021f000 */
[----:B0-----:R-:W-:Y:S01]  /*8af0*/  STG.E desc[UR36][R2.64], R17 ;  /* 0x0000001102007986 */ /* 0x001fe2000c101924 */
[----:B------:R-:W-:Y:S05]  /*8b00*/  EXIT ;  /* 0x000000000000794d */ /* 0x000fea0003800000 */
.L_x_787:
        /* <DEDUP_REMOVED lines=15> */
.L_x_36117:


//--------------------- .text._ZN2at6native18elementwise_kernelILi128ELi4EZNS0_22gpu_kernel_impl_nocastIZZZNS0_22nan_to_num_kernel_cudaERNS_18TensorIteratorBaseESt8optionalIdES6_S6_ENKUlvE0_clEvENKUlvE2_clEvEUlN3c108BFloat16EE_EEvS4_RKT_EUliE_EEviT1_ --------------------------
	.section	.text._ZN2at6native18elementwise_kernelILi128ELi4EZNS0_22gpu_kernel_impl_nocastIZZZNS0_22nan_to_num_kernel_cudaERNS_18TensorIteratorBaseESt8optionalIdES6_S6_ENKUlvE0_clEvENKUlvE2_clEvEUlN3c108BFloat16EE_EEvS4_RKT_EUliE_EEviT1_,"ax",@progbits
	.align	128
        .global         _ZN2at6native18elementwise_kernelILi128ELi4EZNS0_22gpu_kernel_impl_nocastIZZZNS0_22nan_to_num_kernel_cudaERNS_18TensorIteratorBaseESt8optionalIdES6_S6_ENKUlvE0_clEvENKUlvE2_clEvEUlN3c108BFloat16EE_EEvS4_RKT_EUliE_EEviT1_
        .type           _ZN2at6native18elementwise_kernelILi128ELi4EZNS0_22gpu_kernel_impl_nocastIZZZNS0_22nan_to_num_kernel_cudaERNS_18TensorIteratorBaseESt8optionalIdES6_S6_ENKUlvE0_clEvENKUlvE2_clEvEUlN3c108BFloat16EE_EEvS4_RKT_EUliE_EEviT1_,@function
        .size           _ZN2at6native18elementwise_kernelILi128ELi4EZNS0_22gpu_kernel_impl_nocastIZZZNS0_22nan_to_num_kernel_cudaERNS_18TensorIteratorBaseESt8optionalIdES6_S6_ENKUlvE0_clEvENKUlvE2_clEvEUlN3c108BFloat16EE_EEvS4_RKT_EUliE_EEviT1_,(.L_x_36118 - _ZN2at6native18elementwise_kernelILi128ELi4EZNS0_22gpu_kernel_impl_nocastIZZZNS0_22nan_to_num_kernel_cudaERNS_18TensorIteratorBaseESt8optionalIdES6_S6_ENKUlvE0_clEvENKUlvE2_clEvEUlN3c108BFloat16EE_EEvS4_RKT_EUliE_EEviT1_)
        .other          _ZN2at6native18elementwise_kernelILi128ELi4EZNS0_22gpu_kernel_impl_nocastIZZZNS0_22nan_to_num_kernel_cudaERNS_18TensorIteratorBaseESt8optionalIdES6_S6_ENKUlvE0_clEvENKUlvE2_clEvEUlN3c108BFloat16EE_EEvS4_RKT_EUliE_EEviT1_,@"STO_CUDA_ENTRY STV_DEFAULT"
_ZN2at6native18elementwise_kernelILi128ELi4EZNS0_22gpu_kernel_impl_nocastIZZZNS0_22nan_to_num_kernel_cudaERNS_18TensorIteratorBaseESt8optionalIdES6_S6_ENKUlvE0_clEvENKUlvE2_clEvEUlN3c108BFloat16EE_EEvS4_RKT_EUliE_EEviT1_:
.text._ZN2at6native18elementwise_kernelILi128ELi4EZNS0_22gpu_kernel_impl_nocastIZZZNS0_22nan_to_num_kernel_cudaERNS_18TensorIteratorBaseESt8optionalIdES6_S6_ENKUlvE0_clEvENKUlvE2_clEvEUlN3c108BFloat16EE_EEvS4_RKT_EUliE_EEviT1_:
[----:B------:R-:W-:Y:S01]  /*0000*/  LDC R1, c[0x0][0x28] ;  /* 0x00000a00ff017b82 */ /* 0x000fe20000000800 */
[----:B------:R-:W0:Y:S07]  /*0010*/  S2R R3, SR_CTAID.X ;  /* 0x0000000000037919 */ /* 0x000e2e0000002500 */
[----:B------:R-:W1:Y:S01]  /*0020*/  LDC.U16 R0, c[0x0][0x424] ;  /* 0x00010900ff007b82 */ /* 0x000e620000000400 */
[----:B------:R-:W-:Y:S01]  /*0030*/  ULDC UR6, c[0x0][0x210] ;  /* 0x0000840000067ab9 */ /* 0x000fe20000000800 */
[----:B------:R-:W-:Y:S01]  /*0040*/  ULDC.U16 UR7, c[0x0][0x420] ;  /* 0x0001080000077ab9 */ /* 0x000fe20000000400 */
[----:B------:R-:W0:Y:S01]  /*0050*/  S2R R2, SR_TID.X ;  /* 0x0000000000027919 */ /* 0x000e220000002100 */
[----:B------:R-:W-:Y:S01]  /*0060*/  ULDC.64 UR4, c[0x0][0x208] ;  /* 0x0000820000047ab9 */ /* 0x000fe20000000a00 */
[----:B------:R-:W-:Y:S01]  /*0070*/  BSSY B0, `(.L_x_788) ;  /* 0x000014b000007945 */ /* 0x000fe20003800000 */
[----:B0-----:R-:W-:-:S02]  /*0080*/  LEA R3, R3, R2, 0x9 ;  /* 0x0000000203037211 */ /* 0x001fc400078e48ff */
[----:B------:R-:W-:Y:S02]  /*0090*/  MOV R2, UR7 ;  /* 0x0000000700027c02 */ /* 0x000fe40008000f00 */
[----:B------:R-:W-:-:S13]  /*00a0*/  ISETP.GE.AND P0, PT, R3, UR6, PT ;  /* 0x0000000603007c0c */ /* 0x000fda000bf06270 */
[----:B-1----:R-:W-:Y:S05]  /*00b0*/  @P0 BRA `(.L_x_789) ;  /* 0x0000001400180947 */ /* 0x002fea0003800000 */
[----:B------:R-:W0:Y:S01]  /*00c0*/  LDC R10, c[0x0][0x218] ;  /* 0x00008600ff0a7b82 */ /* 0x000e220000000800 */
[----:B------:R-:W-:Y:S02]  /*00d0*/  CS2R R4, SRZ ;  /* 0x0000000000047805 */ /* 0x000fe4000001ff00 */
[----:B0-----:R-:W-:-:S13]  /*00e0*/  ISETP.NE.AND P0, PT, R10, RZ, PT ;  /* 0x000000ff0a00720c */ /* 0x001fda0003f05270 */
[----:B------:R-:W-:Y:S05]  /*00f0*/  @!P0 BRA `(.L_x_790) ;  /* 0x0000001000a88947 */ /* 0x000fea0003800000 */
[----:B------:R-:W-:Y:S01]  /*0100*/  HFMA2.MMA R4, -RZ, RZ, 0, 0 ;  /* 0x00000000ff047435 */ /* 0x000fe200000001ff */
[----:B------:R-:W-:Y:S01]  /*0110*/  MOV R5, R3 ;  /* 0x0000000300057202 */ /* 0x000fe20000000f00 */
[----:B------:R-:W-:Y:S01]  /*0120*/  ULDC.64 UR8, c[0x0][0x220] ;  /* 0x0000880000087ab9 */ /* 0x000fe20000000a00 */
[----:B------:R-:W-:-:S07]  /*0130*/  ISETP.NE.AND P0, PT, R10, 0x1, PT ;  /* 0x000000010a00780c */ /* 0x000fce0003f05270 */
[----:B------:R-:W-:Y:S01]  /*0140*/  IMAD.HI.U32 R6, R3, UR8, R4 ;  /* 0x0000000803067c27 */ /* 0x000fe2000f8e0004 */
[----:B------:R-:W-:-:S04]  /*0150*/  ULDC UR8, c[0x0][0x21c] ;  /* 0x0000870000087ab9 */ /* 0x000fc80000000800 */
[----:B------:R-:W-:-:S04]  /*0160*/  SHF.R.U32.HI R7, RZ, UR9, R6 ;  /* 0x00000009ff077c19 */ /* 0x000fc80008011606 */
[----:B------:R-:W-:-:S05]  /*0170*/  IADD3 R4, -R7, RZ, RZ ;  /* 0x000000ff07047210 */ /* 0x000fca0007ffe1ff */
[----:B------:R-:W-:Y:S01]  /*0180*/  IMAD R4, R4, UR8, R3 ;  /* 0x0000000804047c24 */ /* 0x000fe2000f8e0203 */
[----:B------:R-:W-:-:S03]  /*0190*/  ULDC.64 UR8, c[0x0][0x348] ;  /* 0x0000d20000087ab9 */ /* 0x000fc60000000a00 */
[C---:B------:R-:W-:Y:S02]  /*01a0*/  IMAD R5, R4.reuse, UR8, RZ ;  /* 0x0000000804057c24 */ /* 0x040fe4000f8e02ff */
        /* <DEDUP_REMOVED lines=22> */
[----:B------:R-:W-:-:S03]  /*0310*/  ULDC.64 UR8, c[0x0][0x358] ;  /* 0x0000d60000087ab9 */ /* 0x000fc60000000a00 */
[C---:B------:R-:W-:Y:S02]  /*0320*/  IMAD R5, R8.reuse, UR8, R5 ;  /* 0x0000000808057c24 */ /* 0x040fe4000f8e0205 */
        /* <DEDUP_REMOVED lines=8> */
[----:B------:R-:W-:-:S03]  /*03b0*/  ULDC.64 UR8, c[0x0][0x360] ;  /* 0x0000d80000087ab9 */ /* 0x000fc60000000a00 */
        /* <DEDUP_REMOVED lines=240> */
[----:B------:R-:W-:Y:S01]  /*12c0*/  ULDC.64 UR8, c[0x0][0x400] ;  /* 0x0001000000087ab9 */ /* 0x000fe20000000a00 */
[----:B------:R-:W-:Y:S02]  /*12d0*/  @P0 MOV R10, RZ ;  /* 0x000000ff000a0202 */ /* 0x000fe40000000f00 */
[C---:B------:R-:W-:Y:S01]  /*12e0*/  IADD3 R13, -R11.reuse, RZ, RZ ;  /* 0x000000ff0b0d7210 */ /* 0x040fe20007ffe1ff */
[----:B------:R-:W1:Y:S08]  /*12f0*/  @P0 LDC R17, c[0x0][0x33c] ;  /* 0x0000cf00ff110b82 */ /* 0x000e700000000800 */
[----:B------:R-:W2:Y:S01]  /*1300*/  @P0 LDC.64 R8, c[0x0][0x408] ;  /* 0x00010200ff080b82 */ /* 0x000ea20000000a00 */
[----:B0-----:R-:W-:-:S05]  /*1310*/  @P0 IMAD.HI.U32 R6, R11, R14, R10 ;  /* 0x0000000e0b060227 */ /* 0x001fca00078e000a */
[----:B------:R-:W-:Y:S01]  /*1320*/  @P0 SHF.R.U32.HI R10, RZ, R15, R6 ;  /* 0x0000000fff0a0219 */ /* 0x000fe20000011606 */
[----:B------:R-:W-:-:S03]  /*1330*/  IMAD R6, R13, UR10, R7 ;  /* 0x0000000a0d067c24 */ /* 0x000fc6000f8e0207 */
[----:B------:R-:W-:Y:S01]  /*1340*/  @P0 IADD3 R10, -R10, RZ, RZ ;  /* 0x000000ff0a0a0210 */ /* 0x000fe20007ffe1ff */
[C---:B------:R-:W-:Y:S02]  /*1350*/  IMAD R5, R6.reuse, UR8, R5 ;  /* 0x0000000806057c24 */ /* 0x040fe4000f8e0205 */
[----:B------:R-:W-:Y:S02]  /*1360*/  IMAD R4, R6, UR9, R4 ;  /* 0x0000000906047c24 */ /* 0x000fe4000f8e0204 */
[----:B-1----:R-:W-:-:S04]  /*1370*/  @P0 IMAD R10, R10, R17, R11 ;  /* 0x000000110a0a0224 */ /* 0x002fc800078e020b */
[C---:B--2---:R-:W-:Y:S02]  /*1380*/  @P0 IMAD R5, R10.reuse, R8, R5 ;  /* 0x000000080a050224 */ /* 0x044fe400078e0205 */
[----:B------:R-:W-:-:S07]  /*1390*/  @P0 IMAD R4, R10, R9, R4 ;  /* 0x000000090a040224 */ /* 0x000fce00078e0204 */
.L_x_790:
[----:B------:R-:W-:Y:S02]  /*13a0*/  ULDC.64 UR8, c[0x0][0x418] ;  /* 0x0001060000087ab9 */ /* 0x000fe40000000a00 */
[----:B------:R-:W-:-:S04]  /*13b0*/  IADD3 R6, P0, R4, UR8, RZ ;  /* 0x0000000804067c10 */ /* 0x000fc8000ff1e0ff */
[----:B------:R-:W-:Y:S01]  /*13c0*/  IADD3.X R7, RZ, UR9, RZ, P0, !PT ;  /* 0x00000009ff077c10 */ /* 0x000fe200087fe4ff */
[----:B------:R-:W-:-:S04]  /*13d0*/  ULDC.64 UR8, c[0x0][0x410] ;  /* 0x0001040000087ab9 */ /* 0x000fc80000000a00 */
[----:B------:R-:W2:Y:S01]  /*13e0*/  LDG.E.U16 R11, desc[UR4][R6.64] ;  /* 0x00000004060b7981 */ /* 0x000ea2000c1e1500 */
[----:B------:R-:W-:Y:S01]  /*13f0*/  IADD3 R4, P1, R5, UR8, RZ ;  /* 0x0000000805047c10 */ /* 0x000fe2000ff3e0ff */
[----:B------:R-:W-:Y:S01]  /*1400*/  BSSY B1, `(.L_x_791) ;  /* 0x000000f000017945 */ /* 0x000fe20003800000 */
[----:B------:R-:W-:-:S03]  /*1410*/  MOV R9, UR7 ;  /* 0x0000000700097c02 */ /* 0x000fc60008000f00 */
[----:B------:R-:W-:Y:S01]  /*1420*/  IMAD.X R5, RZ, RZ, UR9, P1 ;  /* 0x00000009ff057e24 */ /* 0x000fe200088e06ff */
[----:B--2---:R-:W-:-:S04]  /*1430*/  SHF.L.U32 R8, R11, 0x10, RZ ;  /* 0x000000100b087819 */ /* 0x004fc800000006ff */
[----:B------:R-:W-:-:S13]  /*1440*/  FSETP.GTU.FTZ.AND P0, PT, |R8|, +INF , PT ;  /* 0x7f8000000800780b */ /* 0x000fda0003f1c200 */
[----:B------:R-:W-:Y:S05]  /*1450*/  @P0 BRA `(.L_x_792) ;  /* 0x0000000000240947 */ /* 0x000fea0003800000 */
[----:B------:R-:W-:Y:S01]  /*1460*/  FSETP.NEU.FTZ.AND P0, PT, R8, +INF , PT ;  /* 0x7f8000000800780b */ /* 0x000fe20003f1d000 */
[----:B------:R-:W-:Y:S02]  /*1470*/  ULDC.U16 UR8, c[0x0][0x422] ;  /* 0x0001088000087ab9 */ /* 0x000fe40000000400 */
[----:B------:R-:W-:-:S10]  /*1480*/  MOV R9, UR8 ;  /* 0x0000000800097c02 */ /* 0x000fd40008000f00 */
[----:B------:R-:W-:-:S06]  /*1490*/  @P0 FADD.FTZ R6, -RZ, -INF ;  /* 0xff800000ff060421 */ /* 0x000fcc0000010100 */
[----:B------:R-:W0:Y:S02]  /*14a0*/  @P0 F2F.BF16.F32 R6, R6 ;  /* 0x0000000600060304 */ /* 0x000e240000202000 */
[----:B0-----:R-:W-:-:S04]  /*14b0*/  @P0 SHF.L.U32 R7, R6, 0x10, RZ ;  /* 0x0000001006070819 */ /* 0x001fc800000006ff */
[----:B------:R-:W-:-:S04]  /*14c0*/  @P0 FSETP.NEU.FTZ.AND P1, PT, R8, R7, PT ;  /* 0x000000070800020b */ /* 0x000fc80003f3d000 */
[----:B------:R-:W-:-:S04]  /*14d0*/  @P0 SEL R7, R0, R11, !P1 ;  /* 0x0000000b00070207 */ /* 0x000fc80004800000 */
[----:B------:R-:W-:-:S07]  /*14e0*/  @P0 PRMT R9, R7, 0x7610, R9 ;  /* 0x0000761007090816 */ /* 0x000fce0000000009 */
.L_x_792:
[----:B------:R-:W-:Y:S05]  /*14f0*/  BSYNC B1 ;  /* 0x0000000000017941 */ /* 0x000fea0003800000 */
.L_x_791:
[----:B------:R0:W-:Y:S01]  /*1500*/  STG.E.U16 desc[UR4][R4.64], R9 ;  /* 0x0000000904007986 */ /* 0x0001e2000c101504 */
[----:B------:R-:W-:-:S07]  /*1510*/  IADD3 R3, R3, 0x80, RZ ;  /* 0x0000008003037810 */ /* 0x000fce0007ffe0ff */
.L_x_789:
[----:B------:R-:W-:Y:S05]  /*1520*/  BSYNC B0 ;  /* 0x0000000000007941 */ /* 0x000fea0003800000 */
.L_x_788:
[----:B------:R-:W-:Y:S01]  /*1530*/  ISETP.GE.AND P0, PT, R3, UR6, PT ;  /* 0x0000000603007c0c */ /* 0x000fe2000bf06270 */
[----:B------:R-:W-:-:S12]  /*1540*/  BSSY B0, `(.L_x_793) ;  /* 0x0000290000007945 */ /* 0x000fd80003800000 */
[----:B------:R-:W-:Y:S05]  /*1550*/  @P0 BRA `(.L_x_794) ;  /* 0x0000002800380947 */ /* 0x000fea0003800000 */
[----:B------:R-:W1:Y:S01]  /*1560*/  LDC R10, c[0x0][0x218] ;  /* 0x00008600ff0a7b82 */ /* 0x000e620000000800 */
[----:B0-----:R-:W-:Y:S02]  /*1570*/  CS2R R4, SRZ ;  /* 0x0000000000047805 */ /* 0x001fe4000001ff00 */
[----:B-1----:R-:W-:-:S13]  /*1580*/  ISETP.NE.AND P0, PT, R10, RZ, PT ;  /* 0x000000ff0a00720c */ /* 0x002fda0003f05270 */
[----:B------:R-:W-:Y:S05]  /*1590*/  @!P0 BRA `(.L_x_795) ;  /* 0x0000001000a88947 */ /* 0x000fea0003800000 */
[----:B------:R-:W-:Y:S01]  /*15a0*/  HFMA2.MMA R4, -RZ, RZ, 0, 0 ;  /* 0x00000000ff047435 */ /* 0x000fe200000001ff */
[----:B------:R-:W-:Y:S01]  /*15b0*/  MOV R5, R3 ;  /* 0x0000000300057202 */ /* 0x000fe20000000f00 */
[----:B------:R-:W-:Y:S01]  /*15c0*/  ULDC.64 UR8, c[0x0][0x220] ;  /* 0x0000880000087ab9 */ /* 0x000fe20000000a00 */
[----:B------:R-:W-:-:S07]  /*15d0*/  ISETP.NE.AND P0, PT, R10, 0x1, PT ;  /* 0x000000010a00780c */ /* 0x000fce0003f05270 */
        /* <DEDUP_REMOVED lines=294> */
.L_x_795:
[----:B------:R-:W-:Y:S02]  /*2840*/  ULDC.64 UR8, c[0x0][0x418] ;  /* 0x0001060000087ab9 */ /* 0x000fe40000000a00 */
[----:B------:R-:W-:-:S05]  /*2850*/  IADD3 R6, P0, R4, UR8, RZ ;  /* 0x0000000804067c10 */ /* 0x000fca000ff1e0ff */
[----:B------:R-:W-:Y:S01]  /*2860*/  IMAD.X R7, RZ, RZ, UR9, P0 ;  /* 0x00000009ff077e24 */ /* 0x000fe200080e06ff */
[----:B------:R-:W-:-:S05]  /*2870*/  ULDC.64 UR8, c[0x0][0x410] ;  /* 0x0001040000087ab9 */ /* 0x000fca0000000a00 */
[----:B------:R-:W2:Y:S01]  /*2880*/  LDG.E.U16 R7, desc[UR4][R6.64] ;  /* 0x0000000406077981 */ /* 0x000ea2000c1e1500 */
[----:B------:R-:W-:Y:S01]  /*2890*/  IADD3 R4, P1, R5, UR8, RZ ;  /* 0x0000000805047c10 */ /* 0x000fe2000ff3e0ff */
[----:B------:R-:W-:Y:S01]  /*28a0*/  BSSY B1, `(.L_x_796) ;  /* 0x000000f000017945 */ /* 0x000fe20003800000 */
[----:B------:R-:W-:Y:S02]  /*28b0*/  MOV R9, UR7 ;  /* 0x0000000700097c02 */ /* 0x000fe40008000f00 */
[----:B------:R-:W-:Y:S02]  /*28c0*/  IADD3.X R5, RZ, UR9, RZ, P1, !PT ;  /* 0x00000009ff057c10 */ /* 0x000fe40008ffe4ff */
[----:B--2---:R-:W-:-:S04]  /*28d0*/  SHF.L.U32 R8, R7, 0x10, RZ ;  /* 0x0000001007087819 */ /* 0x004fc800000006ff */
[----:B------:R-:W-:-:S13]  /*28e0*/  FSETP.GTU.FTZ.AND P0, PT, |R8|, +INF , PT ;  /* 0x7f8000000800780b */ /* 0x000fda0003f1c200 */
[----:B------:R-:W-:Y:S05]  /*28f0*/  @P0 BRA `(.L_x_797) ;  /* 0x0000000000240947 */ /* 0x000fea0003800000 */
[----:B------:R-:W-:Y:S01]  /*2900*/  FSETP.NEU.FTZ.AND P0, PT, R8, +INF , PT ;  /* 0x7f8000000800780b */ /* 0x000fe20003f1d000 */
[----:B------:R-:W-:-:S12]  /*2910*/  ULDC.U16 UR8, c[0x0][0x422] ;  /* 0x0001088000087ab9 */ /* 0x000fd80000000400 */
[----:B------:R-:W-:-:S06]  /*2920*/  @P0 FADD.FTZ R10, -RZ, -INF ;  /* 0xff800000ff0a0421 */ /* 0x000fcc0000010100 */
[----:B------:R-:W0:Y:S02]  /*2930*/  @P0 F2F.BF16.F32 R10, R10 ;  /* 0x0000000a000a0304 */ /* 0x000e240000202000 */
[----:B0-----:R-:W-:-:S04]  /*2940*/  @P0 SHF.L.U32 R9, R10, 0x10, RZ ;  /* 0x000000100a090819 */ /* 0x001fc800000006ff */
[----:B------:R-:W-:Y:S02]  /*2950*/  @P0 FSETP.NEU.FTZ.AND P1, PT, R8, R9, PT ;  /* 0x000000090800020b */ /* 0x000fe40003f3d000 */
[----:B------:R-:W-:Y:S02]  /*2960*/  MOV R9, UR8 ;  /* 0x0000000800097c02 */ /* 0x000fe40008000f00 */
[----:B------:R-:W-:-:S04]  /*2970*/  @P0 SEL R6, R0, R7, !P1 ;  /* 0x0000000700060207 */ /* 0x000fc80004800000 */
[----:B------:R-:W-:-:S07]  /*2980*/  @P0 PRMT R9, R6, 0x7610, R9 ;  /* 0x0000761006090816 */ /* 0x000fce0000000009 */
.L_x_797:
[----:B------:R-:W-:Y:S05]  /*2990*/  BSYNC B1 ;  /* 0x0000000000017941 */ /* 0x000fea0003800000 */
.L_x_796:
[----:B------:R1:W-:Y:S01]  /*29a0*/  STG.E.U16 desc[UR4][R4.64], R9 ;  /* 0x0000000904007986 */ /* 0x0003e2000c101504 */
[----:B------:R-:W-:-:S04]  /*29b0*/  IADD3 R3, R3, 0x80, RZ ;  /* 0x0000008003037810 */ /* 0x000fc80007ffe0ff */
[----:B------:R-:W-:-:S13]  /*29c0*/  ISETP.GE.AND P0, PT, R3, UR6, PT ;  /* 0x0000000603007c0c */ /* 0x000fda000bf06270 */
[----:B-1----:R-:W-:Y:S05]  /*29d0*/  @P0 BRA `(.L_x_794) ;  /* 0x0000001400180947 */ /* 0x002fea0003800000 */
[----:B------:R-:W0:Y:S01]  /*29e0*/  LDC R10, c[0x0][0x218] ;  /* 0x00008600ff0a7b82 */ /* 0x000e220000000800 */
[----:B------:R-:W-:Y:S02]  /*29f0*/  CS2R R4, SRZ ;  /* 0x0000000000047805 */ /* 0x000fe4000001ff00 */
[----:B0-----:R-:W-:-:S13]  /*2a00*/  ISETP.NE.AND P0, PT, R10, RZ, PT ;  /* 0x000000ff0a00720c */ /* 0x001fda0003f05270 */
[----:B------:R-:W-:Y:S05]  /*2a10*/  @!P0 BRA `(.L_x_798) ;  /* 0x0000001000a88947 */ /* 0x000fea0003800000 */
[----:B------:R-:W-:Y:S01]  /*2a20*/  MOV R5, R3 ;  /* 0x0000000300057202 */ /* 0x000fe20000000f00 */
        /* <DEDUP_REMOVED lines=284> */
[----:B------:R-:W-:Y:S02]  /*3bf0*/  ULDC.64 UR8, c[0x0][0x400] ;  /* 0x0001000000087ab9 */ /* 0x000fe40000000a00 */
[----:B------:R-:W-:-:S04]  /*3c00*/  IMAD.MOV R13, RZ, RZ, -R11 ;  /* 0x000000ffff0d7224 */ /* 0x000fc800078e0a0b */
        /* <DEDUP_REMOVED lines=11> */
.L_x_798:
[----:B------:R-:W-:Y:S02]  /*3cc0*/  ULDC.64 UR8, c[0x0][0x418] ;  /* 0x0001060000087ab9 */ /* 0x000fe40000000a00 */
[----:B------:R-:W-:-:S04]  /*3cd0*/  IADD3 R6, P0, R4, UR8, RZ ;  /* 0x0000000804067c10 */ /* 0x000fc8000ff1e0ff */
[----:B------:R-:W-:Y:S01]  /*3ce0*/  IADD3.X R7, RZ, UR9, RZ, P0, !PT ;  /* 0x00000009ff077c10 */ /* 0x000fe200087fe4ff */
        /* <DEDUP_REMOVED lines=14> */
[----:B------:R-:W-:Y:S01]  /*3dd0*/  @P0 FSETP.NEU.FTZ.AND P1, PT, R8, R9, PT ;  /* 0x000000090800020b */ /* 0x000fe20003f3d000 */
[----:B------:R-:W-:-:S03]  /*3de0*/  IMAD.U32 R9, RZ, RZ, UR8 ;  /* 0x00000008ff097e24 */ /* 0x000fc6000f8e00ff */
[----:B------:R-:W-:-:S04]  /*3df0*/  @P0 SEL R6, R0, R7, !P1 ;  /* 0x0000000700060207 */ /* 0x000fc80004800000 */
[----:B------:R-:W-:-:S07]  /*3e00*/  @P0 PRMT R9, R6, 0x7610, R9 ;  /* 0x0000761006090816 */ /* 0x000fce0000000009 */
.L_x_800:
[----:B------:R-:W-:Y:S05]  /*3e10*/  BSYNC B1 ;  /* 0x0000000000017941 */ /* 0x000fea0003800000 */
.L_x_799:
[----:B------:R1:W-:Y:S01]  /*3e20*/  STG.E.U16 desc[UR4][R4.64], R9 ;  /* 0x0000000904007986 */ /* 0x0003e2000c101504 */
[----:B------:R-:W-:-:S07]  /*3e30*/  IADD3 R3, R3, 0x80, RZ ;  /* 0x0000008003037810 */ /* 0x000fce0007ffe0ff */
.L_x_794:
[----:B------:R-:W-:Y:S05]  /*3e40*/  BSYNC B0 ;  /* 0x0000000000007941 */ /* 0x000fea0003800000 */
.L_x_793:
[----:B------:R-:W-:-:S13]  /*3e50*/  ISETP.GE.AND P0, PT, R3, UR6, PT ;  /* 0x0000000603007c0c */ /* 0x000fda000bf06270 */
[----:B------:R-:W-:Y:S05]  /*3e60*/  @P0 EXIT ;  /* 0x000000000000094d */ /* 0x000fea0003800000 */
[----:B------:R-:W2:Y:S01]  /*3e70*/  LDC R10, c[0x0][0x218] ;  /* 0x00008600ff0a7b82 */ /* 0x000ea20000000800 */
[----:B01----:R-:W-:Y:S02]  /*3e80*/  CS2R R4, SRZ ;  /* 0x0000000000047805 */ /* 0x003fe4000001ff00 */
[----:B--2---:R-:W-:-:S13]  /*3e90*/  ISETP.NE.AND P0, PT, R10, RZ, PT ;  /* 0x000000ff0a00720c */ /* 0x004fda0003f05270 */
        /* <DEDUP_REMOVED lines=286> */
[----:B------:R-:W-:Y:S02]  /*5080*/  ULDC.64 UR6, c[0x0][0x400] ;  /* 0x0001000000067ab9 */ /* 0x000fe40000000a00 */
        /* <DEDUP_REMOVED lines=12> */
.L_x_801:
[----:B------:R-:W-:Y:S02]  /*5150*/  ULDC.64 UR6, c[0x0][0x418] ;  /* 0x0001060000067ab9 */ /* 0x000fe40000000a00 */
[----:B------:R-:W-:-:S04]  /*5160*/  IADD3 R6, P0, R4, UR6, RZ ;  /* 0x0000000604067c10 */ /* 0x000fc8000ff1e0ff */
[----:B------:R-:W-:Y:S01]  /*5170*/  IADD3.X R7, RZ, UR7, RZ, P0, !PT ;  /* 0x00000007ff077c10 */ /* 0x000fe200087fe4ff */
[----:B------:R-:W-:-:S05]  /*5180*/  ULDC.64 UR6, c[0x0][0x410] ;  /* 0x0001040000067ab9 */ /* 0x000fca0000000a00 */
[----:B------:R-:W2:Y:S01]  /*5190*/  LDG.E.U16 R7, desc[UR4][R6.64] ;  /* 0x0000000406077981 */ /* 0x000ea2000c1e1500 */
[----:B------:R-:W-:Y:S01]  /*51a0*/  IADD3 R4, P1, R5, UR6, RZ ;  /* 0x0000000605047c10 */ /* 0x000fe2000ff3e0ff */
[----:B------:R-:W-:Y:S03]  /*51b0*/  BSSY B0, `(.L_x_802) ;  /* 0x000000e000007945 */ /* 0x000fe60003800000 */
        /* <DEDUP_REMOVED lines=13> */
.L_x_803:
[----:B------:R-:W-:Y:S05]  /*5290*/  BSYNC B0 ;  /* 0x0000000000007941 */ /* 0x000fea0003800000 */
.L_x_802:
[----:B------:R-:W-:Y:S01]  /*52a0*/  STG.E.U16 desc[UR4][R4.64], R2 ;  /* 0x0000000204007986 */ /* 0x000fe2000c101504 */
[----:B------:R-:W-:Y:S05]  /*52b0*/  EXIT ;  /* 0x000000000000794d */ /* 0x000fea0003800000 */
.L_x_804:
        /* <DEDUP_REMOVED lines=12> */
.L_x_36118:


//--------------------- .text._ZN2at6native27unrolled_elementwise_kernelIZZZNS0_22nan_to_num_kernel_cudaERNS_18TensorIteratorBaseESt8optionalIdES5_S5_ENKUlvE0_clEvENKUlvE2_clEvEUlN3c108BFloat16EE_St5arrayIPcLm2EELi4E23TrivialOffsetCalculatorILi1EjESF_NS0_6memory15LoadWithoutCastENSG_16StoreWithoutCastEEEviT_T0_T2_T3_T4_T5_ --------------------------
	.section	.text._ZN2at6native27unrolled_elementwise_kernelIZZZNS0_22nan_to_num_kernel_cudaERNS_18TensorIteratorBaseESt8optionalIdES5_S5_ENKUlvE0_clEvENKUlvE2_clEvEUlN3c108BFloat16EE_St5arrayIPcLm2EELi4E23TrivialOffsetCalculatorILi1EjESF_NS0_6memory15LoadWithoutCastENSG_16StoreWithoutCastEEEviT_T0_T2_T3_T4_T5_,"ax",@progbits
	.align	128
        .global         _ZN2at6native27unrolled_elementwise_kernelIZZZNS0_22nan_to_num_kernel_cudaERNS_18TensorIteratorBaseESt8optionalIdES5_S5_ENKUlvE0_clEvENKUlvE2_clEvEUlN3c108BFloat16EE_St5arrayIPcLm2EELi4E23TrivialOffsetCalculatorILi1EjESF_NS0_6memory15LoadWithoutCastENSG_16StoreWithoutCastEEEviT_T0_T2_T3_T4_T5_
        .type           _ZN2at6native27unrolled_elementwise_kernelIZZZNS0_22nan_to_num_kernel_cudaERNS_18TensorIteratorBaseESt8optionalIdES5_S5_ENKUlvE0_clEvENKUlvE2_clEvEUlN3c108BFloat16EE_St5arrayIPcLm2EELi4E23TrivialOffsetCalculatorILi1EjESF_NS0_6memory15LoadWithoutCastENSG_16StoreWithoutCastEEEviT_T0_T2_T3_T4_T5_,@function
        .size           _ZN2at6native27unrolled_elementwise_kernelIZZZNS0_22nan_to_num_kernel_cudaERNS_18TensorIteratorBaseESt8optionalIdES5_S5_ENKUlvE0_clEvENKUlvE2_clEvEUlN3c108BFloat16EE_St5arrayIPcLm2EELi4E23TrivialOffsetCalculatorILi1EjESF_NS0_6memory15LoadWithoutCastENSG_16StoreWithoutCastEEEviT_T0_T2_T3_T4_T5_,(.L_x_36119 - _ZN2at6native27unrolled_elementwise_kernelIZZZNS0_22nan_to_num_kernel_cudaERNS_18TensorIteratorBaseESt8optionalIdES5_S5_ENKUlvE0_clEvENKUlvE2_clEvEUlN3c108BFloat16EE_St5arrayIPcLm2EELi4E23TrivialOffsetCalculatorILi1EjESF_NS0_6memory15LoadWithoutCastENSG_16StoreWithoutCastEEEviT_T0_T2_T3_T4_T5_)
        .other          _ZN2at6native27unrolled_elementwise_kernelIZZZNS0_22nan_to_num_kernel_cudaERNS_18TensorIteratorBaseESt8optionalIdES5_S5_ENKUlvE0_clEvENKUlvE2_clEvEUlN3c108BFloat16EE_St5arrayIPcLm2EELi4E23TrivialOffsetCalculatorILi1EjESF_NS0_6memory15LoadWithoutCastENSG_16StoreWithoutCastEEEviT_T0_T2_T3_T4_T5_,@"STO_CUDA_ENTRY STV_DEFAULT"
_ZN2at6native27unrolled_elementwise_kernelIZZZNS0_22nan_to_num_kernel_cudaERNS_18TensorIteratorBaseESt8optionalIdES5_S5_ENKUlvE0_clEvENKUlvE2_clEvEUlN3c108BFloat16EE_St5arrayIPcLm2EELi4E23TrivialOffsetCalculatorILi1EjESF_NS0_6memory15LoadWithoutCastENSG_16StoreWithoutCastEEEviT_T0_T2_T3_T4_T5_:
.text._ZN2at6native27unrolled_elementwise_kernelIZZZNS0_22nan_to_num_kernel_cudaERNS_18TensorIteratorBaseESt8optionalIdES5_S5_ENKUlvE0_clEvENKUlvE2_clEvEUlN3c108BFloat16EE_St5arrayIPcLm2EELi4E23TrivialOffsetCalculatorILi1EjESF_NS0_6memory15LoadWithoutCastENSG_16StoreWithoutCastEEEviT_T0_T2_T3_T4_T5_:
[----:B------:R-:W-:Y:S01]  /*0000*/  LDC R1, c[0x0][0x28] ;  /* 0x00000a00ff017b82 */ /* 0x000fe20000000800 */
[----:B------:R-:W0:Y:S07]  /*0010*/  S2R R0, SR_CTAID.X ;  /* 0x0000000000007919 */ /* 0x000e2e0000002500 */
[----:B------:R-:W0:Y:S01]  /*0020*/  LDC R5, c[0x0][0x210] ;  /* 0x00008400ff057b82 */ /* 0x000e220000000800 */
[----:B------:R-:W-:Y:S01]  /*0030*/  ULDC.64 UR4, c[0x0][0x208] ;  /* 0x0000820000047ab9 */ /* 0x000fe20000000a00 */
[----:B------:R-:W1:Y:S01]  /*0040*/  S2R R3, SR_TID.X ;  /* 0x0000000000037919 */ /* 0x000e620000002100 */
[----:B0-----:R-:W-:-:S02]  /*0050*/  IMAD R2, R0, -0x200, R5 ;  /* 0xfffffe0000027824 */ /* 0x001fc400078e0205 */
[----:B-1----:R-:W-:-:S03]  /*0060*/  IMAD.MOV.U32 R5, RZ, RZ, R3 ;  /* 0x000000ffff057224 */ /* 0x002fc600078e0003 */
[----:B------:R-:W-:-:S13]  /*0070*/  ISETP.GE.AND P3, PT, R3, R2, PT ;  /* 0x000000020300720c */ /* 0x000fda0003f66270 */
[----:B------:R-:W-:Y:S01]  /*0080*/  @!P3 IMAD R19, R0, 0x200, R5 ;  /* 0x000002000013b824 */ /* 0x000fe200078e0205 */
[----:B------:R-:W0:Y:S01]  /*0090*/  @!P3 LDC.64 R12, c[0x0][0x230] ;  /* 0x00008c00ff0cbb82 */ /* 0x000e220000000a00 */
[----:B------:R-:W-:-:S05]  /*00a0*/  @!P3 VIADD R5, R5, 0x80 ;  /* 0x000000800505b836 */ /* 0x000fca0000000000 */
[----:B------:R-:W-:-:S13]  /*00b0*/  ISETP.GE.AND P0, PT, R5, R2, PT ;  /* 0x000000020500720c */ /* 0x000fda0003f06270 */
[----:B------:R-:W-:Y:S01]  /*00c0*/  @!P0 IMAD R15, R0, 0x200, R5 ;  /* 0x00000200000f8824 */ /* 0x000fe200078e0205 */
[----:B------:R-:W-:Y:S01]  /*00d0*/  @!P0 IADD3 R5, R5, 0x80, RZ ;  /* 0x0000008005058810 */ /* 0x000fe20007ffe0ff */
[----:B------:R-:W1:Y:S03]  /*00e0*/  @!P0 LDC.64 R6, c[0x0][0x230] ;  /* 0x00008c00ff068b82 */ /* 0x000e660000000a00 */
[----:B------:R-:W-:-:S13]  /*00f0*/  ISETP.GE.AND P2, PT, R5, R2, PT ;  /* 0x000000020500720c */ /* 0x000fda0003f46270 */
[----:B------:R-:W-:Y:S01]  /*0100*/  @!P2 IMAD R17, R0, 0x200, R5 ;  /* 0x000002000011a824 */ /* 0x000fe200078e0205 */
[----:B------:R-:W2:Y:S01]  /*0110*/  @!P2 LDC.64 R10, c[0x0][0x230] ;  /* 0x00008c00ff0aab82 */ /* 0x000ea20000000a00 */
[----:B------:R-:W-:-:S05]  /*0120*/  @!P2 VIADD R5, R5, 0x80 ;  /* 0x000000800505a836 */ /* 0x000fca0000000000 */
[----:B------:R-:W-:-:S13]  /*0130*/  ISETP.GE.AND P1, PT, R5, R2, PT ;  /* 0x000000020500720c */ /* 0x000fda0003f26270 */
[----:B------:R-:W3:Y:S01]  /*0140*/  @!P1 LDC.64 R8, c[0x0][0x230] ;  /* 0x00008c00ff089b82 */ /* 0x000ee20000000a00 */
[----:B------:R-:W-:-:S04]  /*0150*/  @!P1 IMAD R5, R0, 0x200, R5 ;  /* 0x0000020000059824 */ /* 0x000fc800078e0205 */
[----:B---3--:R-:W-:Y:S01]  /*0160*/  @!P1 IMAD.WIDE.U32 R8, R5, 0x2, R8 ;  /* 0x0000000205089825 */ /* 0x008fe200078e0008 */
[----:B------:R-:W-:-:S06]  /*0170*/  PRMT R5, RZ, 0x7610, R5 ;  /* 0x00007610ff057816 */ /* 0x000fcc0000000005 */
[----:B------:R3:W4:Y:S01]  /*0180*/  @!P1 LDG.E.U16 R5, desc[UR4][R8.64] ;  /* 0x0000000408059981 */ /* 0x000722000c1e1500 */
[----:B--2---:R-:W-:Y:S01]  /*0190*/  @!P2 IMAD.WIDE.U32 R16, R17, 0x2, R10 ;  /* 0x000000021110a825 */ /* 0x004fe200078e000a */
[----:B------:R-:W-:-:S03]  /*01a0*/  PRMT R11, RZ, 0x7610, R11 ;  /* 0x00007610ff0b7816 */ /* 0x000fc6000000000b */
[----:B0-----:R-:W-:-:S04]  /*01b0*/  @!P3 IMAD.WIDE.U32 R12, R19, 0x2, R12 ;  /* 0x00000002130cb825 */ /* 0x001fc800078e000c */
[--C-:B-1----:R-:W-:Y:S01]  /*01c0*/  @!P0 IMAD.WIDE.U32 R14, R15, 0x2, R6.reuse ;  /* 0x000000020f0e8825 */ /* 0x102fe200078e0006 */
[----:B------:R0:W5:Y:S01]  /*01d0*/  @!P3 LDG.E.U16 R11, desc[UR4][R12.64] ;  /* 0x000000040c0bb981 */ /* 0x000162000c1e1500 */
[----:B------:R-:W-:Y:S02]  /*01e0*/  PRMT R7, RZ, 0x7610, R7 ;  /* 0x00007610ff077816 */ /* 0x000fe40000000007 */
[----:B------:R-:W-:Y:S01]  /*01f0*/  PRMT R6, RZ, 0x7610, R6 ;  /* 0x00007610ff067816 */ /* 0x000fe20000000006 */
[C---:B------:R-:W-:Y:S01]  /*0200*/  VIADD R21, R3.reuse, 0x180 ;  /* 0x0000018003157836 */ /* 0x040fe20000000000 */
[C---:B------:R-:W-:Y:S01]  /*0210*/  IADD3 R19, R3.reuse, 0x100, RZ ;  /* 0x0000010003137810 */ /* 0x040fe20007ffe0ff */
[----:B---3--:R-:W-:Y:S01]  /*0220*/  VIADD R9, R3, 0x80 ;  /* 0x0000008003097836 */ /* 0x008fe20000000000 */
[----:B------:R1:W5:Y:S01]  /*0230*/  @!P0 LDG.E.U16 R7, desc[UR4][R14.64] ;  /* 0x000000040e078981 */ /* 0x000362000c1e1500 */
[----:B0-----:R-:W0:Y:S01]  /*0240*/  LDC.U16 R12, c[0x0][0x21c] ;  /* 0x00008700ff0c7b82 */ /* 0x001e220000000400 */
[----:B------:R-:W-:Y:S01]  /*0250*/  ULDC.U16 UR6, c[0x0][0x218] ;  /* 0x0000860000067ab9 */ /* 0x000fe20000000400 */
[----:B------:R-:W-:Y:S01]  /*0260*/  BSSY B0, `(.L_x_805) ;  /* 0x0000017000007945 */ /* 0x000fe20003800000 */
[----:B------:R1:W5:Y:S01]  /*0270*/  @!P2 LDG.E.U16 R6, desc[UR4][R16.64] ;  /* 0x000000041006a981 */ /* 0x000362000c1e1500 */
[-C--:B------:R-:W-:Y:S01]  /*0280*/  ISETP.GE.AND P1, PT, R19, R2.reuse, PT ;  /* 0x000000021300720c */ /* 0x080fe20003f26270 */
[----:B------:R-:W-:Y:S01]  /*0290*/  IMAD.U32 R4, RZ, RZ, UR6 ;  /* 0x00000006ff047e24 */ /* 0x000fe2000f8e00ff */
[----:B------:R-:W-:-:S02]  /*02a0*/  ISETP.GE.AND P4, PT, R9, R2, PT ;  /* 0x000000020900720c */ /* 0x000fc40003f86270 */
[----:B------:R-:W-:Y:S01]  /*02b0*/  ISETP.GE.AND P2, PT, R3, R2, PT ;  /* 0x000000020300720c */ /* 0x000fe20003f46270 */
[----:B----4-:R-:W-:-:S05]  /*02c0*/  IMAD.U32 R10, R5, 0x10000, RZ ;  /* 0x00010000050a7824 */ /* 0x010fca00078e00ff */
[----:B------:R-:W-:-:S04]  /*02d0*/  FSETP.GTU.FTZ.AND P0, PT, |R10|, +INF , PT ;  /* 0x7f8000000a00780b */ /* 0x000fc80003f1c200 */
[----:B------:R-:W-:Y:S01]  /*02e0*/  ISETP.GE.OR P0, PT, R21, R2, P0 ;  /* 0x000000021500720c */ /* 0x000fe20000706670 */
[----:B01----:R-:W-:-:S12]  /*02f0*/  @P3 BRA `(.L_x_806) ;  /* 0x0000000000343947 */ /* 0x003fd80003800000 */
[----:B-----5:R-:W-:Y:S01]  /*0300*/  IMAD.U32 R13, R11, 0x10000, RZ ;  /* 0x000100000b0d7824 */ /* 0x020fe200078e00ff */
[----:B------:R-:W-:-:S04]  /*0310*/  MOV R8, UR6 ;  /* 0x0000000600087c02 */ /* 0x000fc80008000f00 */
[----:B------:R-:W-:-:S13]  /*0320*/  FSETP.GTU.FTZ.AND P3, PT, |R13|, +INF , PT ;  /* 0x7f8000000d00780b */ /* 0x000fda0003f7c200 */
[----:B------:R-:W-:Y:S05]  /*0330*/  @P3 BRA `(.L_x_806) ;  /* 0x0000000000243947 */ /* 0x000fea0003800000 */
[----:B------:R-:W-:Y:S01]  /*0340*/  FSETP.NEU.FTZ.AND P3, PT, R13, +INF , PT ;  /* 0x7f8000000d00780b */ /* 0x000fe20003f7d000 */
[----:B------:R-:W-:-:S12]  /*0350*/  ULDC.U16 UR7, c[0x0][0x21a] ;  /* 0x0000868000077ab9 */ /* 0x000fd80000000400 */
[----:B------:R-:W-:-:S06]  /*0360*/  @P3 FADD.FTZ R14, -RZ, -INF ;  /* 0xff800000ff0e3421 */ /* 0x000fcc0000010100 */
[----:B------:R-:W0:Y:S02]  /*0370*/  @P3 F2F.BF16.F32 R14, R14 ;  /* 0x0000000e000e3304 */ /* 0x000e240000202000 */
[----:B0-----:R-:W-:-:S05]  /*0380*/  @P3 IMAD.U32 R8, R14, 0x10000, RZ ;  /* 0x000100000e083824 */ /* 0x001fca00078e00ff */
[----:B------:R-:W-:Y:S01]  /*0390*/  @P3 FSETP.NEU.FTZ.AND P5, PT, R13, R8, PT ;  /* 0x000000080d00320b */ /* 0x000fe20003fbd000 */
[----:B------:R-:W-:-:S03]  /*03a0*/  IMAD.U32 R8, RZ, RZ, UR7 ;  /* 0x00000007ff087e24 */ /* 0x000fc6000f8e00ff */
[----:B------:R-:W-:-:S04]  /*03b0*/  @P3 SEL R11, R12, R11, !P5 ;  /* 0x0000000b0c0b3207 */ /* 0x000fc80006800000 */
[----:B------:R-:W-:-:S07]  /*03c0*/  @P3 PRMT R8, R11, 0x7610, R8 ;  /* 0x000076100b083816 */ /* 0x000fce0000000008 */
.L_x_806:
[----:B------:R-:W-:Y:S05]  /*03d0*/  BSYNC B0 ;  /* 0x0000000000007941 */ /* 0x000fea0003800000 */
.L_x_805:
[----:B------:R-:W-:Y:S04]  /*03e0*/  BSSY B0, `(.L_x_807) ;  /* 0x000000f000007945 */ /* 0x000fe80003800000 */
[----:B------:R-:W-:Y:S05]  /*03f0*/  @P4 BRA `(.L_x_808) ;  /* 0x0000000000344947 */ /* 0x000fea0003800000 */
[----:B-----5:R-:W-:Y:S02]  /*0400*/  IMAD.U32 R13, R7, 0x10000, RZ ;  /* 0x00010000070d7824 */ /* 0x020fe400078e00ff */
[----:B------:R-:W-:-:S03]  /*0410*/  IMAD.U32 R11, RZ, RZ, UR6 ;  /* 0x00000006ff0b7e24 */ /* 0x000fc6000f8e00ff */
[----:B------:R-:W-:-:S13]  /*0420*/  FSETP.GTU.FTZ.AND P3, PT, |R13|, +INF , PT ;  /* 0x7f8000000d00780b */ /* 0x000fda0003f7c200 */
[----:B------:R-:W-:Y:S05]  /*0430*/  @P3 BRA `(.L_x_808) ;  /* 0x0000000000243947 */ /* 0x000fea0003800000 */
[----:B------:R-:W-:Y:S01]  /*0440*/  FSETP.NEU.FTZ.AND P3, PT, R13, +INF , PT ;  /* 0x7f8000000d00780b */ /* 0x000fe20003f7d000 */
[----:B------:R-:W-:Y:S02]  /*0450*/  ULDC.U16 UR7, c[0x0][0x21a] ;  /* 0x0000868000077ab9 */ /* 0x000fe40000000400 */
[----:B------:R-:W-:-:S10]  /*0460*/  IMAD.U32 R11, RZ, RZ, UR7 ;  /* 0x00000007ff0b7e24 */ /* 0x000fd4000f8e00ff */
[----:B------:R-:W-:-:S06]  /*0470*/  @P3 FADD.FTZ R14, -RZ, -INF ;  /* 0xff800000ff0e3421 */ /* 0x000fcc0000010100 */
[----:B------:R-:W0:Y:S02]  /*0480*/  @P3 F2F.BF16.F32 R14, R14 ;  /* 0x0000000e000e3304 */ /* 0x000e240000202000 */
[----:B0-----:R-:W-:-:S04]  /*0490*/  @P3 SHF.L.U32 R16, R14, 0x10, RZ ;  /* 0x000000100e103819 */ /* 0x001fc800000006ff */
[----:B------:R-:W-:-:S04]  /*04a0*/  @P3 FSETP.NEU.FTZ.AND P4, PT, R13, R16, PT ;  /* 0x000000100d00320b */ /* 0x000fc80003f9d000 */
[----:B------:R-:W-:-:S04]  /*04b0*/  @P3 SEL R7, R12, R7, !P4 ;  /* 0x000000070c073207 */ /* 0x000fc80006000000 */
[----:B------:R-:W-:-:S07]  /*04c0*/  @P3 PRMT R11, R7, 0x7610, R11 ;  /* 0x00007610070b3816 */ /* 0x000fce000000000b */
.L_x_808:
[----:B------:R-:W-:Y:S05]  /*04d0*/  BSYNC B0 ;  /* 0x0000000000007941 */ /* 0x000fea0003800000 */
.L_x_807:
        /* <DEDUP_REMOVED lines=15> */
.L_x_810:
[----:B------:R-:W-:Y:S05]  /*05d0*/  BSYNC B0 ;  /* 0x0000000000007941 */ /* 0x000fea0003800000 */
.L_x_809:
[----:B------:R-:W-:Y:S04]  /*05e0*/  BSSY B0, `(.L_x_811) ;  /* 0x000000b000007945 */ /* 0x000fe80003800000 */
[----:B------:R-:W-:Y:S05]  /*05f0*/  @P0 BRA `(.L_x_812) ;  /* 0x0000000000240947 */ /* 0x000fea0003800000 */
[----:B------:R-:W-:Y:S01]  /*0600*/  FSETP.NEU.FTZ.AND P0, PT, R10, +INF , PT ;  /* 0x7f8000000a00780b */ /* 0x000fe20003f1d000 */
[----:B------:R-:W-:Y:S02]  /*0610*/  ULDC.U16 UR6, c[0x0][0x21a] ;  /* 0x0000868000067ab9 */ /* 0x000fe40000000400 */
[----:B------:R-:W-:-:S10]  /*0620*/  IMAD.U32 R4, RZ, RZ, UR6 ;  /* 0x00000006ff047e24 */ /* 0x000fd4000f8e00ff */
[----:B-----5:R-:W-:-:S06]  /*0630*/  @P0 FADD.FTZ R6, -RZ, -INF ;  /* 0xff800000ff060421 */ /* 0x020fcc0000010100 */
[----:B------:R-:W0:Y:S02]  /*0640*/  @P0 F2F.BF16.F32 R6, R6 ;  /* 0x0000000600060304 */ /* 0x000e240000202000 */
[----:B0-----:R-:W-:-:S05]  /*0650*/  @P0 IMAD.U32 R13, R6, 0x10000, RZ ;  /* 0x00010000060d0824 */ /* 0x001fca00078e00ff */
[----:B------:R-:W-:-:S04]  /*0660*/  @P0 FSETP.NEU.FTZ.AND P1, PT, R10, R13, PT ;  /* 0x0000000d0a00020b */ /* 0x000fc80003f3d000 */
[----:B------:R-:W-:-:S04]  /*0670*/  @P0 SEL R5, R12, R5, !P1 ;  /* 0x000000050c050207 */ /* 0x000fc80004800000 */
[----:B------:R-:W-:-:S07]  /*0680*/  @P0 PRMT R4, R5, 0x7610, R4 ;  /* 0x0000761005040816 */ /* 0x000fce0000000004 */
.L_x_812:
[----:B------:R-:W-:Y:S05]  /*0690*/  BSYNC B0 ;  /* 0x0000000000007941 */ /* 0x000fea0003800000 */
.L_x_811:
[----:B------:R-:W-:Y:S04]  /*06a0*/  BSSY B0, `(.L_x_813) ;  /* 0x0000017000007945 */ /* 0x000fe80003800000 */
[----:B------:R-:W-:Y:S04]  /*06b0*/  BSSY B1, `(.L_x_814) ;  /* 0x000000f000017945 */ /* 0x000fe80003800000 */
[----:B------:R-:W-:Y:S05]  /*06c0*/  @P2 BRA `(.L_x_815) ;  /* 0x0000000000342947 */ /* 0x000fea0003800000 */
[----:B------:R-:W0:Y:S01]  /*06d0*/  LDC.64 R12, c[0x0][0x228] ;  /* 0x00008a00ff0c7b82 */ /* 0x000e220000000a00 */
[----:B------:R-:W-:-:S05]  /*06e0*/  LEA R3, R0, R3, 0x9 ;  /* 0x0000000300037211 */ /* 0x000fca00078e48ff */
[----:B0-----:R-:W-:-:S04]  /*06f0*/  IMAD.WIDE.U32 R12, R3, 0x2, R12 ;  /* 0x00000002030c7825 */ /* 0x001fc800078e000c */
[----:B------:R-:W-:Y:S01]  /*0700*/  IMAD.MOV.U32 R3, RZ, RZ, R9 ;  /* 0x000000ffff037224 */ /* 0x000fe200078e0009 */
[----:B------:R0:W-:Y:S04]  /*0710*/  STG.E.U16 desc[UR4][R12.64], R8 ;  /* 0x000000080c007986 */ /* 0x0001e8000c101504 */
[----:B------:R-:W-:-:S13]  /*0720*/  ISETP.GE.AND P0, PT, R3, R2, PT ;  /* 0x000000020300720c */ /* 0x000fda0003f06270 */
[----:B------:R-:W-:Y:S05]  /*0730*/  @P0 BREAK B1 ;  /* 0x0000000000010942 */ /* 0x000fea0003800000 */
[----:B0-----:R-:W-:Y:S05]  /*0740*/  @P0 BRA `(.L_x_816) ;  /* 0x0000000000300947 */ /* 0x001fea0003800000 */
[----:B------:R-:W0:Y:S01]  /*0750*/  LDC.64 R8, c[0x0][0x228] ;  /* 0x00008a00ff087b82 */ /* 0x000e220000000a00 */
[----:B------:R-:W-:Y:S02]  /*0760*/  IMAD R5, R0, 0x200, R3 ;  /* 0x0000020000057824 */ /* 0x000fe400078e0203 */
[----:B------:R-:W-:Y:S02]  /*0770*/  VIADD R3, R3, 0x80 ;  /* 0x0000008003037836 */ /* 0x000fe40000000000 */
[----:B0-----:R-:W-:-:S05]  /*0780*/  IMAD.WIDE.U32 R8, R5, 0x2, R8 ;  /* 0x0000000205087825 */ /* 0x001fca00078e0008 */
[----:B-----5:R0:W-:Y:S02]  /*0790*/  STG.E.U16 desc[UR4][R8.64], R11 ;  /* 0x0000000b08007986 */ /* 0x0201e4000c101504 */
.L_x_815:
[----:B------:R-:W-:Y:S05]  /*07a0*/  BSYNC B1 ;  /* 0x0000000000017941 */ /* 0x000fea0003800000 */
.L_x_814:
[----:B------:R-:W-:-:S13]  /*07b0*/  ISETP.GE.AND P0, PT, R3, R2, PT ;  /* 0x000000020300720c */ /* 0x000fda0003f06270 */
[----:B0-----:R-:W0:Y:S01]  /*07c0*/  @!P0 LDC.64 R8, c[0x0][0x228] ;  /* 0x00008a00ff088b82 */ /* 0x001e220000000a00 */
[----:B------:R-:W-:Y:S01]  /*07d0*/  @!P0 LEA R5, R0, R3, 0x9 ;  /* 0x0000000300058211 */ /* 0x000fe200078e48ff */
[----:B------:R-:W-:-:S04]  /*07e0*/  @!P0 VIADD R3, R3, 0x80 ;  /* 0x0000008003038836 */ /* 0x000fc80000000000 */
[----:B0-----:R-:W-:-:S05]  /*07f0*/  @!P0 IMAD.WIDE.U32 R8, R5, 0x2, R8 ;  /* 0x0000000205088825 */ /* 0x001fca00078e0008 */
[----:B-----5:R0:W-:Y:S02]  /*0800*/  @!P0 STG.E.U16 desc[UR4][R8.64], R7 ;  /* 0x0000000708008986 */ /* 0x0201e4000c101504 */
.L_x_816:
[----:B------:R-:W-:Y:S05]  /*0810*/  BSYNC B0 ;  /* 0x0000000000007941 */ /* 0x000fea0003800000 */
.L_x_813:
[----:B------:R-:W-:Y:S05]  /*0820*/  WARPSYNC.ALL ;  /* 0x0000000000007948 */ /* 0x000fea0003800000 */
[----:B------:R-:W-:-:S13]  /*0830*/  ISETP.GE.AND P0, PT, R3, R2, PT ;  /* 0x000000020300720c */ /* 0x000fda0003f06270 */
[----:B------:R-:W-:Y:S05]  /*0840*/  @P0 EXIT ;  /* 0x000000000000094d */ /* 0x000fea0003800000 */
[----:B0----5:R-:W0:Y:S01]  /*0850*/  LDC.64 R6, c[0x0][0x228] ;  /* 0x00008a00ff067b82 */ /* 0x021e220000000a00 */
[----:B------:R-:W-:-:S04]  /*0860*/  IMAD R3, R0, 0x200, R3 ;  /* 0x0000020000037824 */ /* 0x000fc800078e0203 */
[----:B0-----:R-:W-:-:S05]  /*0870*/  IMAD.WIDE.U32 R2, R3, 0x2, R6 ;  /* 0x0000000203027825 */ /* 0x001fca00078e0006 */
[----:B------:R-:W-:Y:S01]  /*0880*/  STG.E.U16 desc[UR4][R2.64], R4 ;  /* 0x0000000402007986 */ /* 0x000fe2000c101504 */
[----:B------:R-:W-:Y:S05]  /*0890*/  EXIT ;  /* 0x000000000000794d */ /* 0x000fea0003800000 */
.L_x_817:
        /* <DEDUP_REMOVED lines=14> */
.L_x_36119:


//--------------------- .text._ZN2at6native29vectorized_elementwise_kernelILi2EZZZNS0_22nan_to_num_kernel_cudaERNS_18TensorIteratorBaseESt8optionalIdES5_S5_ENKUlvE0_clEvENKUlvE2_clEvEUlN3c108BFloat16EE_St5arrayIPcLm2EEEEviT0_T1_ --------------------------
	.section	.text._ZN2at6native29vectorized_elementwise_kernelILi2EZZZNS0_22nan_to_num_kernel_cudaERNS_18TensorIteratorBaseESt8optionalIdES5_S5_ENKUlvE0_clEvENKUlvE2_clEvEUlN3c108BFloat16EE_St5arrayIPcLm2EEEEviT0_T1_,"ax",@progbits
	.align	128
        .global         _ZN2at6native29vectorized_elementwise_kernelILi2EZZZNS0_22nan_to_num_kernel_cudaERNS_18TensorIteratorBaseESt8optionalIdES5_S5_ENKUlvE0_clEvENKUlvE2_clEvEUlN3c108BFloat16EE_St5arrayIPcLm2EEEEviT0_T1_
        .type           _ZN2at6native29vectorized_elementwise_kernelILi2EZZZNS0_22nan_to_num_kernel_cudaERNS_18TensorIteratorBaseESt8optionalIdES5_S5_ENKUlvE0_clEvENKUlvE2_clEvEUlN3c108BFloat16EE_St5arrayIPcLm2EEEEviT0_T1_,@function
        .size           _ZN2at6native29vectorized_elementwise_kernelILi2EZZZNS0_22nan_to_num_kernel_cudaERNS_18TensorIteratorBaseESt8optionalIdES5_S5_ENKUlvE0_clEvENKUlvE2_clEvEUlN3c108BFloat16EE_St5arrayIPcLm2EEEEviT0_T1_,(.L_x_36120 - _ZN2at6native29vectorized_elementwise_kernelILi2EZZZNS0_22nan_to_num_kernel_cudaERNS_18TensorIteratorBaseESt8optionalIdES5_S5_ENKUlvE0_clEvENKUlvE2_clEvEUlN3c108BFloat16EE_St5arrayIPcLm2EEEEviT0_T1_)
        .other          _ZN2at6native29vectorized_elementwise_kernelILi2EZZZNS0_22nan_to_num_kernel_cudaERNS_18TensorIteratorBaseESt8optionalIdES5_S5_ENKUlvE0_clEvENKUlvE2_clEvEUlN3c108BFloat16EE_St5arrayIPcLm2EEEEviT0_T1_,@"STO_CUDA_ENTRY STV_DEFAULT"
_ZN2at6native29vectorized_elementwise_kernelILi2EZZZNS0_22nan_to_num_kernel_cudaERNS_18TensorIteratorBaseESt8optionalIdES5_S5_ENKUlvE0_clEvENKUlvE2_clEvEUlN3c108BFloat16EE_St5arrayIPcLm2EEEEviT0_T1_:
.text._ZN2at6native29vectorized_elementwise_kernelILi2EZZZNS0_22nan_to_num_kernel_cudaERNS_18TensorIteratorBaseESt8optionalIdES5_S5_ENKUlvE0_clEvENKUlvE2_clEvEUlN3c108BFloat16EE_St5arrayIPcLm2EEEEviT0_T1_:
[----:B------:R-:W-:Y:S01]  /*0000*/  LDC R1, c[0x0][0x28] ;  /* 0x00000a00ff017b82 */ /* 0x000fe20000000800 */
[----:B------:R-:W0:Y:S01]  /*0010*/  S2R R10, SR_CTAID.X ;  /* 0x00000000000a7919 */ /* 0x000e220000002500 */
[----:B------:R-:W-:-:S06]  /*0020*/  ULDC UR4, c[0x0][0x210] ;  /* 0x0000840000047ab9 */ /* 0x000fcc0000000800 */
[----:B------:R-:W1:Y:S01]  /*0030*/  LDC.U16 R0, c[0x0][0x21c] ;  /* 0x00008700ff007b82 */ /* 0x000e620000000400 */
[----:B------:R-:W-:Y:S02]  /*0040*/  ULDC.U16 UR6, c[0x0][0x218] ;  /* 0x0000860000067ab9 */ /* 0x000fe40000000400 */
[----:B------:R-:W-:Y:S02]  /*0050*/  IMAD.U32 R12, RZ, RZ, UR6 ;  /* 0x00000006ff0c7e24 */ /* 0x000fe4000f8e00ff */
[----:B0-----:R-:W-:-:S05]  /*0060*/  IMAD.SHL.U32 R10, R10, 0x400, RZ ;  /* 0x000004000a0a7824 */ /* 0x001fca00078e00ff */
[----:B------:R-:W-:Y:S01]  /*0070*/  IADD3 R11, -R10, UR4, RZ ;  /* 0x000000040a0b7c10 */ /* 0x000fe2000fffe1ff */
[----:B------:R-:W-:-:S03]  /*0080*/  ULDC.64 UR4, c[0x0][0x208] ;  /* 0x0000820000047ab9 */ /* 0x000fc60000000a00 */
[----:B------:R-:W-:-:S13]  /*0090*/  ISETP.GE.U32.AND P0, PT, R11, 0x400, PT ;  /* 0x000004000b00780c */ /* 0x000fda0003f06070 */
[----:B------:R-:W-:Y:S05]  /*00a0*/  @!P0 BRA `(.L_x_818) ;  /* 0x00000008003c8947 */ /* 0x000fea0003800000 */
[----:B------:R-:W0:Y:S01]  /*00b0*/  S2R R5, SR_TID.X ;  /* 0x0000000000057919 */ /* 0x000e220000002100 */
[----:B------:R-:W2:Y:S02]  /*00c0*/  LDC.64 R2, c[0x0][0x230] ;  /* 0x00008c00ff027b82 */ /* 0x000ea40000000a00 */
[----:B--2---:R-:W-:-:S04]  /*00d0*/  IMAD.WIDE R2, R10, 0x2, R2 ;  /* 0x000000020a027825 */ /* 0x004fc800078e0202 */
[----:B0-----:R-:W-:-:S05]  /*00e0*/  IMAD.WIDE.U32 R2, R5, 0x4, R2 ;  /* 0x0000000405027825 */ /* 0x001fca00078e0002 */
[----:B------:R-:W2:Y:S04]  /*00f0*/  LDG.E R11, desc[UR4][R2.64] ;  /* 0x00000004020b7981 */ /* 0x000ea8000c1e1900 */
[----:B------:R0:W5:Y:S04]  /*0100*/  LDG.E R13, desc[UR4][R2.64+0x200] ;  /* 0x00020004020d7981 */ /* 0x000168000c1e1900 */
[----:B------:R0:W5:Y:S04]  /*0110*/  LDG.E R9, desc[UR4][R2.64+0x400] ;  /* 0x0004000402097981 */ /* 0x000168000c1e1900 */
[----:B------:R0:W5:Y:S01]  /*0120*/  LDG.E R7, desc[UR4][R2.64+0x600] ;  /* 0x0006000402077981 */ /* 0x000162000c1e1900 */
[----:B------:R-:W-:Y:S01]  /*0130*/  BSSY B0, `(.L_x_819) ;  /* 0x0000011000007945 */ /* 0x000fe20003800000 */
[----:B------:R-:W-:-:S02]  /*0140*/  IMAD.U32 R4, RZ, RZ, UR6 ;  /* 0x00000006ff047e24 */ /* 0x000fc4000f8e00ff */
[C---:B--2---:R-:W-:Y:S01]  /*0150*/  IMAD.U32 R6, R11.reuse, 0x10000, RZ ;  /* 0x000100000b067824 */ /* 0x044fe200078e00ff */
[----:B------:R-:W-:-:S04]  /*0160*/  PRMT R15, R11, 0x7632, R15 ;  /* 0x000076320b0f7816 */ /* 0x000fc8000000000f */
[----:B------:R-:W-:Y:S01]  /*0170*/  FSETP.GTU.FTZ.AND P0, PT, |R6|, +INF , PT ;  /* 0x7f8000000600780b */ /* 0x000fe20003f1c200 */
[----:B------:R-:W-:-:S05]  /*0180*/  IMAD.U32 R8, R15, 0x10000, RZ ;  /* 0x000100000f087824 */ /* 0x000fca00078e00ff */
[----:B------:R-:W-:-:S07]  /*0190*/  FSETP.GTU.FTZ.AND P1, PT, |R8|, +INF , PT ;  /* 0x7f8000000800780b */ /* 0x000fce0003f3c200 */
[----:B0-----:R-:W-:Y:S06]  /*01a0*/  @P0 BRA `(.L_x_820) ;  /* 0x0000000000240947 */ /* 0x001fec0003800000 */
[----:B------:R-:W-:Y:S01]  /*01b0*/  FSETP.NEU.FTZ.AND P0, PT, R6, +INF , PT ;  /* 0x7f8000000600780b */ /* 0x000fe20003f1d000 */
[----:B------:R-:W-:Y:S02]  /*01c0*/  ULDC.U16 UR7, c[0x0][0x21a] ;  /* 0x0000868000077ab9 */ /* 0x000fe40000000400 */
[----:B------:R-:W-:-:S10]  /*01d0*/  IMAD.U32 R4, RZ, RZ, UR7 ;  /* 0x00000007ff047e24 */ /* 0x000fd4000f8e00ff */
[----:B------:R-:W-:-:S06]  /*01e0*/  @P0 FADD.FTZ R2, -RZ, -INF ;  /* 0xff800000ff020421 */ /* 0x000fcc0000010100 */
[----:B------:R-:W0:Y:S02]  /*01f0*/  @P0 F2F.BF16.F32 R2, R2 ;  /* 0x0000000200020304 */ /* 0x000e240000202000 */
[----:B0-----:R-:W-:-:S05]  /*0200*/  @P0 IMAD.U32 R3, R2, 0x10000, RZ ;  /* 0x0001000002030824 */ /* 0x001fca00078e00ff */
[----:B------:R-:W-:-:S04]  /*0210*/  @P0 FSETP.NEU.FTZ.AND P2, PT, R6, R3, PT ;  /* 0x000000030600020b */ /* 0x000fc80003f5d000 */
[----:B-1----:R-:W-:-:S04]  /*0220*/  @P0 SEL R3, R0, R11, !P2 ;  /* 0x0000000b00030207 */ /* 0x002fc80005000000 */
[----:B------:R-:W-:-:S07]  /*0230*/  @P0 PRMT R4, R3, 0x7610, R4 ;  /* 0x0000761003040816 */ /* 0x000fce0000000004 */
.L_x_820:
[----:B------:R-:W-:Y:S05]  /*0240*/  BSYNC B0 ;  /* 0x0000000000007941 */ /* 0x000fea0003800000 */
.L_x_819:
[----:B------:R-:W-:Y:S01]  /*0250*/  BSSY B0, `(.L_x_821) ;  /* 0x000000c000007945 */ /* 0x000fe20003800000 */
[----:B------:R-:W-:-:S03]  /*0260*/  IMAD.U32 R11, RZ, RZ, UR6 ;  /* 0x00000006ff0b7e24 */ /* 0x000fc6000f8e00ff */
[----:B------:R-:W-:Y:S05]  /*0270*/  @P1 BRA `(.L_x_822) ;  /* 0x0000000000241947 */ /* 0x000fea0003800000 */
        /* <DEDUP_REMOVED lines=9> */
.L_x_822:
[----:B------:R-:W-:Y:S05]  /*0310*/  BSYNC B0 ;  /* 0x0000000000007941 */ /* 0x000fea0003800000 */
.L_x_821:
[----:B------:R-:W0:Y:S01]  /*0320*/  LDC.64 R2, c[0x0][0x228] ;  /* 0x00008a00ff027b82 */ /* 0x000e220000000a00 */
[----:B-----5:R-:W-:Y:S01]  /*0330*/  SHF.L.U32 R16, R13, 0x10, RZ ;  /* 0x000000100d107819 */ /* 0x020fe200000006ff */
[----:B------:R-:W-:Y:S01]  /*0340*/  IMAD.U32 R19, R9, 0x10000, RZ ;  /* 0x0001000009137824 */ /* 0x000fe200078e00ff */
[----:B------:R-:W-:Y:S01]  /*0350*/  PRMT R21, R13, 0x7632, R21 ;  /* 0x000076320d157816 */ /* 0x000fe20000000015 */
[----:B------:R-:W-:Y:S01]  /*0360*/  IMAD.U32 R6, R7, 0x10000, RZ ;  /* 0x0001000007067824 */ /* 0x000fe200078e00ff */
[----:B------:R-:W-:Y:S01]  /*0370*/  FSETP.GTU.FTZ.AND P5, PT, |R16|, +INF , PT ;  /* 0x7f8000001000780b */ /* 0x000fe20003fbc200 */
[----:B------:R-:W-:Y:S01]  /*0380*/  BSSY B0, `(.L_x_823) ;  /* 0x0000016000007945 */ /* 0x000fe20003800000 */
[----:B------:R-:W-:Y:S01]  /*0390*/  PRMT R17, R9, 0x7632, R17 ;  /* 0x0000763209117816 */ /* 0x000fe20000000011 */
[----:B------:R-:W-:Y:S01]  /*03a0*/  IMAD.U32 R20, R21, 0x10000, RZ ;  /* 0x0001000015147824 */ /* 0x000fe200078e00ff */
[----:B------:R-:W-:Y:S01]  /*03b0*/  PRMT R15, R7, 0x7632, R15 ;  /* 0x00007632070f7816 */ /* 0x000fe2000000000f */
[----:B------:R-:W-:Y:S01]  /*03c0*/  IMAD.U32 R14, RZ, RZ, UR6 ;  /* 0x00000006ff0e7e24 */ /* 0x000fe2000f8e00ff */
[----:B------:R-:W-:Y:S01]  /*03d0*/  FSETP.GTU.FTZ.AND P0, PT, |R19|, +INF , PT ;  /* 0x7f8000001300780b */ /* 0x000fe20003f1c200 */
[----:B------:R-:W-:Y:S01]  /*03e0*/  IMAD.U32 R18, R17, 0x10000, RZ ;  /* 0x0001000011127824 */ /* 0x000fe200078e00ff */
[----:B------:R-:W-:Y:S01]  /*03f0*/  FSETP.GTU.FTZ.AND P1, PT, |R6|, +INF , PT ;  /* 0x7f8000000600780b */ /* 0x000fe20003f3c200 */
[----:B------:R-:W-:Y:S01]  /*0400*/  IMAD.U32 R8, R15, 0x10000, RZ ;  /* 0x000100000f087824 */ /* 0x000fe200078e00ff */
[----:B------:R-:W-:-:S02]  /*0410*/  FSETP.GTU.FTZ.AND P2, PT, |R20|, +INF , PT ;  /* 0x7f8000001400780b */ /* 0x000fc40003f5c200 */
[----:B------:R-:W-:Y:S02]  /*0420*/  FSETP.GTU.FTZ.AND P3, PT, |R18|, +INF , PT ;  /* 0x7f8000001200780b */ /* 0x000fe40003f7c200 */
[----:B------:R-:W-:Y:S01]  /*0430*/  FSETP.GTU.FTZ.AND P4, PT, |R8|, +INF , PT ;  /* 0x7f8000000800780b */ /* 0x000fe20003f9c200 */
[----:B------:R-:W-:-:S12]  /*0440*/  @P5 BRA `(.L_x_824) ;  /* 0x0000000000245947 */ /* 0x000fd80003800000 */
[----:B------:R-:W-:Y:S01]  /*0450*/  FSETP.NEU.FTZ.AND P5, PT, R16, +INF , PT ;  /* 0x7f8000001000780b */ /* 0x000fe20003fbd000 */
[----:B------:R-:W-:Y:S02]  /*0460*/  ULDC.U16 UR7, c[0x0][0x21a] ;  /* 0x0000868000077ab9 */ /* 0x000fe40000000400 */
[----:B------:R-:W-:-:S10]  /*0470*/  IMAD.U32 R14, RZ, RZ, UR7 ;  /* 0x00000007ff0e7e24 */ /* 0x000fd4000f8e00ff */
[----:B------:R-:W-:-:S06]  /*0480*/  @P5 FADD.FTZ R22, -RZ, -INF ;  /* 0xff800000ff165421 */ /* 0x000fcc0000010100 */
[----:B------:R-:W2:Y:S02]  /*0490*/  @P5 F2F.BF16.F32 R22, R22 ;  /* 0x0000001600165304 */ /* 0x000ea40000202000 */
[----:B--2---:R-:W-:-:S05]  /*04a0*/  @P5 IMAD.U32 R23, R22, 0x10000, RZ ;  /* 0x0001000016175824 */ /* 0x004fca00078e00ff */
[----:B------:R-:W-:-:S04]  /*04b0*/  @P5 FSETP.NEU.FTZ.AND P6, PT, R16, R23, PT ;  /* 0x000000171000520b */ /* 0x000fc80003fdd000 */
[----:B-1----:R-:W-:-:S04]  /*04c0*/  @P5 SEL R13, R0, R13, !P6 ;  /* 0x0000000d000d5207 */ /* 0x002fc80007000000 */
[----:B------:R-:W-:-:S07]  /*04d0*/  @P5 PRMT R14, R13, 0x7610, R14 ;  /* 0x000076100d0e5816 */ /* 0x000fce000000000e */
.L_x_824:
[----:B------:R-:W-:Y:S05]  /*04e0*/  BSYNC B0 ;  /* 0x0000000000007941 */ /* 0x000fea0003800000 */
.L_x_823:
[----:B------:R-:W-:Y:S01]  /*04f0*/  BSSY B0, `(.L_x_825) ;  /* 0x000000c000007945 */ /* 0x000fe20003800000 */
[----:B------:R-:W-:-:S03]  /*0500*/  IMAD.U32 R13, RZ, RZ, UR6 ;  /* 0x00000006ff0d7e24 */ /* 0x000fc6000f8e00ff */
[----:B------:R-:W-:Y:S05]  /*0510*/  @P2 BRA `(.L_x_826) ;  /* 0x0000000000242947 */ /* 0x000fea0003800000 */
[----:B------:R-:W-:Y:S01]  /*0520*/  FSETP.NEU.FTZ.AND P2, PT, R20, +INF , PT ;  /* 0x7f8000001400780b */ /* 0x000fe20003f5d000 */
[----:B------:R-:W-:-:S12]  /*0530*/  ULDC.U16 UR7, c[0x0][0x21a] ;  /* 0x0000868000077ab9 */ /* 0x000fd80000000400 */
[----:B------:R-:W-:-:S06]  /*0540*/  @P2 FADD.FTZ R22, -RZ, -INF ;  /* 0xff800000ff162421 */ /* 0x000fcc0000010100 */
[----:B------:R-:W2:Y:S02]  /*0550*/  @P2 F2F.BF16.F32 R22, R22 ;  /* 0x0000001600162304 */ /* 0x000ea40000202000 */
[----:B--2---:R-:W-:-:S04]  /*0560*/  @P2 SHF.L.U32 R13, R22, 0x10, RZ ;  /* 0x00000010160d2819 */ /* 0x004fc800000006ff */
[----:B------:R-:W-:Y:S01]  /*0570*/  @P2 FSETP.NEU.FTZ.AND P5, PT, R20, R13, PT ;  /* 0x0000000d1400220b */ /* 0x000fe20003fbd000 */
[----:B------:R-:W-:-:S03]  /*0580*/  IMAD.U32 R13, RZ, RZ, UR7 ;  /* 0x00000007ff0d7e24 */ /* 0x000fc6000f8e00ff */
[----:B-1----:R-:W-:-:S04]  /*0590*/  @P2 SEL R16, R0, R21, !P5 ;  /* 0x0000001500102207 */ /* 0x002fc80006800000 */
[----:B------:R-:W-:-:S07]  /*05a0*/  @P2 PRMT R13, R16, 0x7610, R13 ;  /* 0x00007610100d2816 */ /* 0x000fce000000000d */
.L_x_826:
[----:B------:R-:W-:Y:S05]  /*05b0*/  BSYNC B0 ;  /* 0x0000000000007941 */ /* 0x000fea0003800000 */
.L_x_825:
[----:B------:R-:W-:Y:S01]  /*05c0*/  BSSY B0, `(.L_x_827) ;  /* 0x000000c000007945 */ /* 0x000fe20003800000 */
[----:B------:R-:W-:-:S03]  /*05d0*/  IMAD.U32 R16, RZ, RZ, UR6 ;  /* 0x00000006ff107e24 */ /* 0x000fc6000f8e00ff */
[----:B------:R-:W-:Y:S05]  /*05e0*/  @P0 BRA `(.L_x_828) ;  /* 0x0000000000240947 */ /* 0x000fea0003800000 */
[----:B------:R-:W-:Y:S01]  /*05f0*/  FSETP.NEU.FTZ.AND P0, PT, R19, +INF , PT ;  /* 0x7f8000001300780b */ /* 0x000fe20003f1d000 */
[----:B------:R-:W-:-:S12]  /*0600*/  ULDC.U16 UR7, c[0x0][0x21a] ;  /* 0x0000868000077ab9 */ /* 0x000fd80000000400 */
[----:B------:R-:W-:-:S06]  /*0610*/  @P0 FADD.FTZ R20, -RZ, -INF ;  /* 0xff800000ff140421 */ /* 0x000fcc0000010100 */
[----:B------:R-:W2:Y:S02]  /*0620*/  @P0 F2F.BF16.F32 R20, R20 ;  /* 0x0000001400140304 */ /* 0x000ea40000202000 */
[----:B--2---:R-:W-:-:S05]  /*0630*/  @P0 IMAD.U32 R16, R20, 0x10000, RZ ;  /* 0x0001000014100824 */ /* 0x004fca00078e00ff */
[----:B------:R-:W-:Y:S01]  /*0640*/  @P0 FSETP.NEU.FTZ.AND P2, PT, R19, R16, PT ;  /* 0x000000101300020b */ /* 0x000fe20003f5d000 */
[----:B------:R-:W-:-:S03]  /*0650*/  IMAD.U32 R16, RZ, RZ, UR7 ;  /* 0x00000007ff107e24 */ /* 0x000fc6000f8e00ff */
[----:B-1----:R-:W-:-:S04]  /*0660*/  @P0 SEL R9, R0, R9, !P2 ;  /* 0x0000000900090207 */ /* 0x002fc80005000000 */
[----:B------:R-:W-:-:S07]  /*0670*/  @P0 PRMT R16, R9, 0x7610, R16 ;  /* 0x0000761009100816 */ /* 0x000fce0000000010 */
.L_x_828:
[----:B------:R-:W-:Y:S05]  /*0680*/  BSYNC B0 ;  /* 0x0000000000007941 */ /* 0x000fea0003800000 */
.L_x_827:
[----:B------:R-:W-:Y:S01]  /*0690*/  BSSY B0, `(.L_x_829) ;  /* 0x000000d000007945 */ /* 0x000fe20003800000 */
[----:B0-----:R-:W-:-:S04]  /*06a0*/  IMAD.WIDE.U32 R2, R10, 0x2, R2 ;  /* 0x000000020a027825 */ /* 0x001fc800078e0002 */
[----:B------:R-:W-:Y:S01]  /*06b0*/  IMAD.U32 R9, RZ, RZ, UR6 ;  /* 0x00000006ff097e24 */ /* 0x000fe2000f8e00ff */
[----:B------:R-:W-:Y:S06]  /*06c0*/  @P3 BRA `(.L_x_830) ;  /* 0x0000000000243947 */ /* 0x000fec0003800000 */
[----:B------:R-:W-:Y:S01]  /*06d0*/  FSETP.NEU.FTZ.AND P0, PT, R18, +INF , PT ;  /* 0x7f8000001200780b */ /* 0x000fe20003f1d000 */
[----:B------:R-:W-:-:S12]  /*06e0*/  ULDC.U16 UR7, c[0x0][0x21a] ;  /* 0x0000868000077ab9 */ /* 0x000fd80000000400 */
[----:B------:R-:W-:-:S06]  /*06f0*/  @P0 FADD.FTZ R10, -RZ, -INF ;  /* 0xff800000ff0a0421 */ /* 0x000fcc0000010100 */
[----:B------:R-:W0:Y:S02]  /*0700*/  @P0 F2F.BF16.F32 R10, R10 ;  /* 0x0000000a000a0304 */ /* 0x000e240000202000 */
[----:B0-----:R-:W-:-:S05]  /*0710*/  @P0 IMAD.U32 R9, R10, 0x10000, RZ ;  /* 0x000100000a090824 */ /* 0x001fca00078e00ff */
[----:B------:R-:W-:Y:S01]  /*0720*/  @P0 FSETP.NEU.FTZ.AND P2, PT, R18, R9, PT ;  /* 0x000000091200020b */ /* 0x000fe20003f5d000 */
[----:B------:R-:W-:-:S03]  /*0730*/  IMAD.U32 R9, RZ, RZ, UR7 ;  /* 0x00000007ff097e24 */ /* 0x000fc6000f8e00ff */
[----:B-1----:R-:W-:-:S04]  /*0740*/  @P0 SEL R17, R0, R17, !P2 ;  /* 0x0000001100110207 */ /* 0x002fc80005000000 */
[----:B------:R-:W-:-:S07]  /*0750*/  @P0 PRMT R9, R17, 0x7610, R9 ;  /* 0x0000761011090816 */ /* 0x000fce0000000009 */
.L_x_830:
[----:B------:R-:W-:Y:S05]  /*0760*/  BSYNC B0 ;  /* 0x0000000000007941 */ /* 0x000fea0003800000 */
.L_x_829:
[----:B------:R-:W-:Y:S01]  /*0770*/  BSSY B0, `(.L_x_831) ;  /* 0x000000d000007945 */ /* 0x000fe20003800000 */
[----:B------:R-:W-:-:S04]  /*0780*/  IMAD.WIDE R2, R5, 0x4, R2 ;  /* 0x0000000405027825 */ /* 0x000fc800078e0202 */
[----:B------:R-:W-:Y:S01]  /*0790*/  IMAD.U32 R5, RZ, RZ, UR6 ;  /* 0x00000006ff057e24 */ /* 0x000fe2000f8e00ff */
[----:B------:R-:W-:Y:S06]  /*07a0*/  @P1 BRA `(.L_x_832) ;  /* 0x0000000000241947 */ /* 0x000fec0003800000 */
[----:B------:R-:W-:Y:S01]  /*07b0*/  FSETP.NEU.FTZ.AND P0, PT, R6, +INF , PT ;  /* 0x7f8000000600780b */ /* 0x000fe20003f1d000 */
[----:B------:R-:W-:-:S12]  /*07c0*/  ULDC.U16 UR6, c[0x0][0x21a] ;  /* 0x0000868000067ab9 */ /* 0x000fd80000000400 */
[----:B------:R-:W-:-:S06]  /*07d0*/  @P0 FADD.FTZ R10, -RZ, -INF ;  /* 0xff800000ff0a0421 */ /* 0x000fcc0000010100 */
[----:B------:R-:W0:Y:S02]  /*07e0*/  @P0 F2F.BF16.F32 R10, R10 ;  /* 0x0000000a000a0304 */ /* 0x000e240000202000 */
[----:B0-----:R-:W-:-:S05]  /*07f0*/  @P0 IMAD.U32 R5, R10, 0x10000, RZ ;  /* 0x000100000a050824 */ /* 0x001fca00078e00ff */
[----:B------:R-:W-:Y:S02]  /*0800*/  @P0 FSETP.NEU.FTZ.AND P1, PT, R6, R5, PT ;  /* 0x000000050600020b */ /* 0x000fe40003f3d000 */
[----:B------:R-:W-:Y:S02]  /*0810*/  MOV R5, UR6 ;  /* 0x0000000600057c02 */ /* 0x000fe40008000f00 */
[----:B-1----:R-:W-:-:S04]  /*0820*/  @P0 SEL R7, R0, R7, !P1 ;  /* 0x0000000700070207 */ /* 0x002fc80004800000 */
[----:B------:R-:W-:-:S07]  /*0830*/  @P0 PRMT R5, R7, 0x7610, R5 ;  /* 0x0000761007050816 */ /* 0x000fce0000000005 */
.L_x_832:
[----:B------:R-:W-:Y:S05]  /*0840*/  BSYNC B0 ;  /* 0x0000000000007941 */ /* 0x000fea0003800000 */
.L_x_831:
[----:B------:R-:W-:Y:S04]  /*0850*/  BSSY B0, `(.L_x_833) ;  /* 0x000000b000007945 */ /* 0x000fe80003800000 */
        /* <DEDUP_REMOVED lines=10> */
.L_x_834:
[----:B------:R-:W-:Y:S05]  /*0900*/  BSYNC B0 ;  /* 0x0000000000007941 */ /* 0x000fea0003800000 */
.L_x_833:
[----:B------:R-:W-:Y:S02]  /*0910*/  PRMT R11, R4, 0x5410, R11 ;  /* 0x00005410040b7816 */ /* 0x000fe4000000000b */
[----:B------:R-:W-:Y:S02]  /*0920*/  PRMT R13, R14, 0x5410, R13 ;  /* 0x000054100e0d7816 */ /* 0x000fe4000000000d */
[----:B------:R-:W-:Y:S01]  /*0930*/  PRMT R9, R16, 0x5410, R9 ;  /* 0x0000541010097816 */ /* 0x000fe20000000009 */
[----:B------:R-:W-:Y:S01]  /*0940*/  STG.E desc[UR4][R2.64], R11 ;  /* 0x0000000b02007986 */ /* 0x000fe2000c101904 */
[----:B------:R-:W-:-:S03]  /*0950*/  PRMT R5, R5, 0x5410, R12 ;  /* 0x0000541005057816 */ /* 0x000fc6000000000c */
[----:B------:R-:W-:Y:S04]  /*0960*/  STG.E desc[UR4][R2.64+0x200], R13 ;  /* 0x0002000d02007986 */ /* 0x000fe8000c101904 */
[----:B------:R-:W-:Y:S04]  /*0970*/  STG.E desc[UR4][R2.64+0x400], R9 ;  /* 0x0004000902007986 */ /* 0x000fe8000c101904 */
[----:B------:R-:W-:Y:S01]  /*0980*/  STG.E desc[UR4][R2.64+0x600], R5 ;  /* 0x0006000502007986 */ /* 0x000fe2000c101904 */
[----:B------:R-:W-:Y:S05]  /*0990*/  EXIT ;  /* 0x000000000000794d */ /* 0x000fea0003800000 */
.L_x_818:
[----:B------:R-:W0:Y:S01]  /*09a0*/  S2R R13, SR_TID.X ;  /* 0x00000000000d7919 */ /* 0x000e220000002100 */
[----:B------:R-:W-:Y:S02]  /*09b0*/  PRMT R15, RZ, 0x7610, R15 ;  /* 0x00007610ff0f7816 */ /* 0x000fe4000000000f */
[----:B0-----:R-:W-:Y:S01]  /*09c0*/  ISETP.GE.AND P4, PT, R13, R11, PT ;  /* 0x0000000b0d00720c */ /* 0x001fe20003f86270 */
[----:B------:R-:W-:-:S12]  /*09d0*/  IMAD.MOV.U32 R25, RZ, RZ, R13 ;  /* 0x000000ffff197224 */ /* 0x000fd800078e000d */
[----:B------:R-:W-:Y:S02]  /*09e0*/  @!P4 IMAD.IADD R14, R10, 0x1, R25 ;  /* 0x000000010a0ec824 */ /* 0x000fe400078e0219 */
[----:B------:R-:W-:-:S05]  /*09f0*/  @!P4 VIADD R25, R25, 0x80 ;  /* 0x000000801919c836 */ /* 0x000fca0000000000 */
[----:B------:R-:W-:-:S13]  /*0a00*/  ISETP.GE.AND P3, PT, R25, R11, PT ;  /* 0x0000000b1900720c */ /* 0x000fda0003f66270 */
[----:B------:R-:W-:Y:S01]  /*0a10*/  @!P3 IMAD.IADD R21, R10, 0x1, R25 ;  /* 0x000000010a15b824 */ /* 0x000fe200078e0219 */
[----:B------:R-:W0:Y:S01]  /*0a20*/  @!P3 LDC.64 R6, c[0x0][0x230] ;  /* 0x00008c00ff06bb82 */ /* 0x000e220000000a00 */
[----:B------:R-:W-:-:S05]  /*0a30*/  @!P3 VIADD R25, R25, 0x80 ;  /* 0x000000801919b836 */ /* 0x000fca0000000000 */
[----:B------:R-:W-:-:S13]  /*0a40*/  ISETP.GE.AND P5, PT, R25, R11, PT ;  /* 0x0000000b1900720c */ /* 0x000fda0003fa6270 */
[----:B------:R-:W-:Y:S01]  /*0a50*/  @!P5 IMAD.IADD R17, R10, 0x1, R25 ;  /* 0x000000010a11d824 */ /* 0x000fe200078e0219 */
[----:B------:R-:W2:Y:S01]  /*0a60*/  @!P5 LDC.64 R2, c[0x0][0x230] ;  /* 0x00008c00ff02db82 */ /* 0x000ea20000000a00 */
[----:B------:R-:W-:Y:S02]  /*0a70*/  @!P5 VIADD R25, R25, 0x80 ;  /* 0x000000801919d836 */ /* 0x000fe40000000000 */
[----:B0-----:R-:W-:-:S03]  /*0a80*/  @!P3 IMAD.WIDE.U32 R20, R21, 0x2, R6 ;  /* 0x000000021514b825 */ /* 0x001fc600078e0006 */
[C---:B------:R-:W-:Y:S02]  /*0a90*/  ISETP.GE.AND P0, PT, R25.reuse, R11, PT ;  /* 0x0000000b1900720c */ /* 0x040fe40003f06270 */
[----:B------:R0:W5:Y:S11]  /*0aa0*/  @!P3 LDG.E.U16 R15, desc[UR4][R20.64] ;  /* 0x00000004140fb981 */ /* 0x000176000c1e1500 */
[----:B------:R-:W-:Y:S01]  /*0ab0*/  @!P0 IADD3 R23, R10, R25, RZ ;  /* 0x000000190a178210 */ /* 0x000fe20007ffe0ff */
[----:B------:R-:W-:Y:S01]  /*0ac0*/  @!P0 VIADD R25, R25, 0x80 ;  /* 0x0000008019198836 */ /* 0x000fe20000000000 */
[----:B------:R-:W3:Y:S04]  /*0ad0*/  @!P0 LDC.64 R8, c[0x0][0x230] ;  /* 0x00008c00ff088b82 */ /* 0x000ee80000000a00 */
[----:B------:R-:W-:-:S13]  /*0ae0*/  ISETP.GE.AND P2, PT, R25, R11, PT ;  /* 0x0000000b1900720c */ /* 0x000fda0003f46270 */
[----:B------:R-:W-:Y:S01]  /*0af0*/  @!P2 IMAD.IADD R5, R10, 0x1, R25 ;  /* 0x000000010a05a824 */ /* 0x000fe200078e0219 */
[----:B------:R-:W4:Y:S01]  /*0b00*/  @!P2 LDC.64 R18, c[0x0][0x230] ;  /* 0x00008c00ff12ab82 */ /* 0x000f220000000a00 */
[----:B------:R-:W-:-:S05]  /*0b10*/  @!P2 VIADD R25, R25, 0x80 ;  /* 0x000000801919a836 */ /* 0x000fca0000000000 */
[----:B------:R-:W-:Y:S01]  /*0b20*/  ISETP.GE.AND P1, PT, R25, R11, PT ;  /* 0x0000000b1900720c */ /* 0x000fe20003f26270 */
[----:B--2---:R-:W-:-:S12]  /*0b30*/  @!P5 IMAD.WIDE.U32 R6, R17, 0x2, R2 ;  /* 0x000000021106d825 */ /* 0x004fd800078e0002 */
[C---:B------:R-:W-:Y:S01]  /*0b40*/  @!P1 IMAD.IADD R29, R10.reuse, 0x1, R25 ;  /* 0x000000010a1d9824 */ /* 0x040fe200078e0219 */
[----:B------:R-:W-:Y:S01]  /*0b50*/  PRMT R17, RZ, 0x7610, R17 ;  /* 0x00007610ff117816 */ /* 0x000fe20000000011 */
[----:B------:R-:W-:Y:S01]  /*0b60*/  @!P1 VIADD R25, R25, 0x80 ;  /* 0x0000008019199836 */ /* 0x000fe20000000000 */
[----:B0-----:R-:W-:Y:S01]  /*0b70*/  PRMT R21, RZ, 0x7610, R21 ;  /* 0x00007610ff157816 */ /* 0x001fe20000000015 */
[----:B------:R-:W0:Y:S03]  /*0b80*/  @!P1 LDC.64 R2, c[0x0][0x230] ;  /* 0x00008c00ff029b82 */ /* 0x000e260000000a00 */
[----:B------:R-:W-:Y:S01]  /*0b90*/  ISETP.GE.AND P6, PT, R25, R11, PT ;  /* 0x0000000b1900720c */ /* 0x000fe20003fc6270 */
[----:B----4-:R-:W-:Y:S01]  /*0ba0*/  @!P2 IMAD.WIDE.U32 R18, R5, 0x2, R18 ;  /* 0x000000020512a825 */ /* 0x010fe200078e0012 */
[----:B------:R2:W5:Y:S04]  /*0bb0*/  @!P5 LDG.E.U16 R17, desc[UR4][R6.64] ;  /* 0x000000040611d981 */ /* 0x000568000c1e1500 */
[----:B------:R4:W5:Y:S07]  /*0bc0*/  @!P2 LDG.E.U16 R21, desc[UR4][R18.64] ;  /* 0x000000041215a981 */ /* 0x00096e000c1e1500 */
[----:B--2---:R-:W2:Y:S08]  /*0bd0*/  @!P6 LDC.64 R6, c[0x0][0x230] ;  /* 0x00008c00ff06eb82 */ /* 0x004eb00000000a00 */
[----:B----4-:R-:W4:Y:S01]  /*0be0*/  @!P4 LDC.64 R18, c[0x0][0x230] ;  /* 0x00008c00ff12cb82 */ /* 0x010f220000000a00 */
[----:B------:R-:W-:-:S04]  /*0bf0*/  @!P6 IMAD.IADD R27, R10, 0x1, R25 ;  /* 0x000000010a1be824 */ /* 0x000fc800078e0219 */
[----:B--2---:R-:W-:Y:S01]  /*0c00*/  @!P6 IMAD.WIDE.U32 R6, R27, 0x2, R6 ;  /* 0x000000021b06e825 */ /* 0x004fe200078e0006 */
[----:B------:R-:W-:-:S03]  /*0c10*/  PRMT R27, RZ, 0x7610, R27 ;  /* 0x00007610ff1b7816 */ /* 0x000fc6000000001b */
[----:B----4-:R-:W-:-:S05]  /*0c20*/  @!P4 IMAD.WIDE.U32 R18, R14, 0x2, R18 ;  /* 0x000000020e12c825 */ /* 0x010fca00078e0012 */
[----:B------:R-:W5:Y:S01]  /*0c30*/  @!P4 LDG.E.U16 R27, desc[UR4][R18.64] ;  /* 0x00000004121bc981 */ /* 0x000f62000c1e1500 */
[----:B------:R-:W-:-:S05]  /*0c40*/  @!P6 VIADD R25, R25, 0x80 ;  /* 0x000000801919e836 */ /* 0x000fca0000000000 */
[----:B------:R-:W-:Y:S01]  /*0c50*/  ISETP.GE.AND P3, PT, R25, R11, PT ;  /* 0x0000000b1900720c */ /* 0x000fe20003f66270 */
[----:B0-----:R-:W-:Y:S01]  /*0c60*/  @!P1 IMAD.WIDE.U32 R2, R29, 0x2, R2 ;  /* 0x000000021d029825 */ /* 0x001fe200078e0002 */
[----:B------:R-:W-:-:S03]  /*0c70*/  PRMT R29, RZ, 0x7610, R29 ;  /* 0x00007610ff1d7816 */ /* 0x000fc6000000001d */
[----:B---3--:R-:W-:-:S08]  /*0c80*/  @!P0 IMAD.WIDE.U32 R8, R23, 0x2, R8 ;  /* 0x0000000217088825 */ /* 0x008fd000078e0008 */
[----:B------:R-:W0:Y:S01]  /*0c90*/  @!P3 LDC.64 R4, c[0x0][0x230] ;  /* 0x00008c00ff04bb82 */ /* 0x000e220000000a00 */
[----:B------:R2:W5:Y:S01]  /*0ca0*/  @!P1 LDG.E.U16 R29, desc[UR4][R2.64] ;  /* 0x00000004021d9981 */ /* 0x000562000c1e1500 */
[----:B------:R-:W-:Y:S01]  /*0cb0*/  PRMT R23, RZ, 0x7610, R23 ;  /* 0x00007610ff177816 */ /* 0x000fe20000000017 */
[----:B------:R-:W-:-:S05]  /*0cc0*/  @!P3 IMAD.IADD R25, R10, 0x1, R25 ;  /* 0x000000010a19b824 */ /* 0x000fca00078e0219 */
[----:B------:R3:W5:Y:S01]  /*0cd0*/  @!P0 LDG.E.U16 R23, desc[UR4][R8.64] ;  /* 0x0000000408178981 */ /* 0x000762000c1e1500 */
[----:B--2---:R-:W2:Y:S01]  /*0ce0*/  @!P4 LDC.64 R2, c[0x0][0x228] ;  /* 0x00008a00ff02cb82 */ /* 0x004ea20000000a00 */
[----:B---3--:R-:W-:Y:S01]  /*0cf0*/  PRMT R9, RZ, 0x7610, R9 ;  /* 0x00007610ff097816 */ /* 0x008fe20000000009 */
[----:B0-----:R-:W-:Y:S01]  /*0d00*/  @!P3 IMAD.WIDE.U32 R4, R25, 0x2, R4 ;  /* 0x000000021904b825 */ /* 0x001fe200078e0004 */
[----:B------:R-:W-:Y:S01]  /*0d10*/  PRMT R25, RZ, 0x7610, R25 ;  /* 0x00007610ff197816 */ /* 0x000fe20000000019 */
[----:B------:R-:W-:Y:S01]  /*0d20*/  BSSY B0, `(.L_x_835) ;  /* 0x000001a000007945 */ /* 0x000fe20003800000 */
[C---:B------:R-:W-:Y:S01]  /*0d30*/  IADD3 R8, R13.reuse, 0x80, RZ ;  /* 0x000000800d087810 */ /* 0x040fe20007ffe0ff */
[C---:B------:R-:W-:Y:S01]  /*0d40*/  VIADD R14, R13.reuse, 0x100 ;  /* 0x000001000d0e7836 */ /* 0x040fe20000000000 */
[----:B------:R0:W5:Y:S04]  /*0d50*/  @!P3 LDG.E.U16 R9, desc[UR4][R4.64] ;  /* 0x000000040409b981 */ /* 0x000168000c1e1500 */
[----:B------:R3:W5:Y:S01]  /*0d60*/  @!P6 LDG.E.U16 R25, desc[UR4][R6.64] ;  /* 0x000000040619e981 */ /* 0x000762000c1e1500 */
[----:B------:R-:W-:Y:S01]  /*0d70*/  ISETP.GE.AND P0, PT, R8, R11, PT ;  /* 0x0000000b0800720c */ /* 0x000fe20003f06270 */
[----:B0-----:R-:W-:-:S02]  /*0d80*/  VIADD R4, R13, 0x180 ;  /* 0x000001800d047836 */ /* 0x001fc40000000000 */
[C---:B---3--:R-:W-:Y:S01]  /*0d90*/  VIADD R6, R13.reuse, 0x200 ;  /* 0x000002000d067836 */ /* 0x048fe20000000000 */
[-C--:B------:R-:W-:Y:S02]  /*0da0*/  ISETP.GE.AND P5, PT, R14, R11.reuse, PT ;  /* 0x0000000b0e00720c */ /* 0x080fe40003fa6270 */
[-C--:B------:R-:W-:Y:S02]  /*0db0*/  ISETP.GE.AND P3, PT, R4, R11.reuse, PT ;  /* 0x0000000b0400720c */ /* 0x080fe40003f66270 */
[----:B------:R-:W-:Y:S01]  /*0dc0*/  ISETP.GE.AND P2, PT, R6, R11, PT ;  /* 0x0000000b0600720c */ /* 0x000fe20003f46270 */
[----:B------:R-:W-:Y:S01]  /*0dd0*/  VIADD R6, R13, 0x280 ;  /* 0x000002800d067836 */ /* 0x000fe20000000000 */
[----:B--2---:R-:W-:Y:S11]  /*0de0*/  @P4 BRA `(.L_x_836) ;  /* 0x0000000000344947 */ /* 0x004ff60003800000 */
        /* <DEDUP_REMOVED lines=13> */
.L_x_836:
[----:B------:R-:W-:Y:S05]  /*0ec0*/  BSYNC B0 ;  /* 0x0000000000007941 */ /* 0x000fea0003800000 */
.L_x_835:
[----:B------:R-:W-:Y:S01]  /*0ed0*/  BSSY B0, `(.L_x_837) ;  /* 0x0000011000007945 */ /* 0x000fe20003800000 */
[----:B------:R-:W-:Y:S02]  /*0ee0*/  ISETP.GE.AND P1, PT, R6, R11, PT ;  /* 0x0000000b0600720c */ /* 0x000fe40003f26270 */
[----:B-----5:R-:W-:Y:S01]  /*0ef0*/  SHF.L.U32 R16, R9, 0x10, RZ ;  /* 0x0000001009107819 */ /* 0x020fe200000006ff */
[----:B------:R-:W-:Y:S10]  /*0f00*/  @P0 BRA `(.L_x_838) ;  /* 0x0000000000340947 */ /* 0x000ff40003800000 */
[----:B------:R-:W-:Y:S02]  /*0f10*/  IMAD.U32 R4, R15, 0x10000, RZ ;  /* 0x000100000f047824 */ /* 0x000fe400078e00ff */
        /* <DEDUP_REMOVED lines=12> */
.L_x_838:
[----:B------:R-:W-:Y:S05]  /*0fe0*/  BSYNC B0 ;  /* 0x0000000000007941 */ /* 0x000fea0003800000 */
.L_x_837:
[----:B------:R-:W-:Y:S01]  /*0ff0*/  BSSY B0, `(.L_x_839) ;  /* 0x0000012000007945 */ /* 0x000fe20003800000 */
[----:B------:R-:W-:Y:S01]  /*1000*/  FSETP.GTU.FTZ.AND P0, PT, |R16|, +INF , PT ;  /* 0x7f8000001000780b */ /* 0x000fe20003f1c200 */
[C---:B------:R-:W-:Y:S02]  /*1010*/  VIADD R6, R13.reuse, 0x300 ;  /* 0x000003000d067836 */ /* 0x040fe40000000000 */
[----:B------:R-:W-:Y:S01]  /*1020*/  VIADD R8, R13, 0x380 ;  /* 0x000003800d087836 */ /* 0x000fe20000000000 */
[----:B------:R-:W-:Y:S09]  /*1030*/  @P5 BRA `(.L_x_840) ;  /* 0x0000000000345947 */ /* 0x000ff20003800000 */
[----:B------:R-:W-:Y:S02]  /*1040*/  IMAD.U32 R5, R17, 0x10000, RZ ;  /* 0x0001000011057824 */ /* 0x000fe400078e00ff */
[----:B------:R-:W-:-:S03]  /*1050*/  IMAD.U32 R4, RZ, RZ, UR6 ;  /* 0x00000006ff047e24 */ /* 0x000fc6000f8e00ff */
        /* <DEDUP_REMOVED lines=9> */
[----:B-1----:R-:W-:-:S04]  /*10f0*/  @P5 SEL R17, R0, R17, !P6 ;  /* 0x0000001100115207 */ /* 0x002fc80007000000 */
[----:B------:R-:W-:-:S07]  /*1100*/  @P5 PRMT R4, R17, 0x7610, R4 ;  /* 0x0000761011045816 */ /* 0x000fce0000000004 */
.L_x_840:
[----:B------:R-:W-:Y:S05]  /*1110*/  BSYNC B0 ;  /* 0x0000000000007941 */ /* 0x000fea0003800000 */
.L_x_839:
[----:B------:R-:W-:Y:S01]  /*1120*/  @!P4 IMAD.IADD R5, R10, 0x1, R13 ;  /* 0x000000010a05c824 */ /* 0x000fe200078e020d */
[----:B------:R-:W-:Y:S01]  /*1130*/  BSSY B0, `(.L_x_841) ;  /* 0x0000012000007945 */ /* 0x000fe20003800000 */
[-C--:B------:R-:W-:Y:S02]  /*1140*/  ISETP.GE.AND P5, PT, R6, R11.reuse, PT ;  /* 0x0000000b0600720c */ /* 0x080fe40003fa6270 */
[----:B------:R-:W-:Y:S01]  /*1150*/  ISETP.GE.OR P0, PT, R8, R11, P0 ;  /* 0x0000000b0800720c */ /* 0x000fe20000706670 */
[----:B------:R-:W-:Y:S01]  /*1160*/  @!P4 IMAD.WIDE.U32 R2, R5, 0x2, R2 ;  /* 0x000000020502c825 */ /* 0x000fe200078e0002 */
[----:B------:R-:W-:Y:S11]  /*1170*/  @P3 BRA `(.L_x_842) ;  /* 0x0000000000343947 */ /* 0x000ff60003800000 */
        /* <DEDUP_REMOVED lines=13> */
.L_x_842:
[----:B------:R-:W-:Y:S05]  /*1250*/  BSYNC B0 ;  /* 0x0000000000007941 */ /* 0x000fea0003800000 */
.L_x_841:
[----:B------:R-:W-:Y:S04]  /*1260*/  BSSY B0, `(.L_x_843) ;  /* 0x000000f000007945 */ /* 0x000fe80003800000 */
[----:B------:R-:W-:Y:S05]  /*1270*/  @P2 BRA `(.L_x_844) ;  /* 0x0000000000342947 */ /* 0x000fea0003800000 */
        /* <DEDUP_REMOVED lines=11> */
[----:B-1----:R-:W-:-:S04]  /*1330*/  @P2 SEL R21, R0, R21, !P3 ;  /* 0x0000001500152207 */ /* 0x002fc80005800000 */
[----:B------:R-:W-:-:S07]  /*1340*/  @P2 PRMT R5, R21, 0x7610, R5 ;  /* 0x0000761015052816 */ /* 0x000fce0000000005 */
.L_x_844:
[----:B------:R-:W-:Y:S05]  /*1350*/  BSYNC B0 ;  /* 0x0000000000007941 */ /* 0x000fea0003800000 */
.L_x_843:
[----:B------:R-:W-:Y:S04]  /*1360*/  BSSY B0, `(.L_x_845) ;  /* 0x000000f000007945 */ /* 0x000fe80003800000 */
[----:B------:R-:W-:Y:S05]  /*1370*/  @P1 BRA `(.L_x_846) ;  /* 0x0000000000341947 */ /* 0x000fea0003800000 */
        /* <DEDUP_REMOVED lines=13> */
.L_x_846:
[----:B------:R-:W-:Y:S05]  /*1450*/  BSYNC B0 ;  /* 0x0000000000007941 */ /* 0x000fea0003800000 */
.L_x_845:
        /* <DEDUP_REMOVED lines=8> */
[----:B------:R-:W-:-:S10]  /*14e0*/  MOV R7, UR7 ;  /* 0x0000000700077c02 */ /* 0x000fd40008000f00 */
[----:B------:R-:W-:-:S06]  /*14f0*/  @P1 FADD.FTZ R17, -RZ, -INF ;  /* 0xff800000ff111421 */ /* 0x000fcc0000010100 */
[----:B------:R-:W0:Y:S02]  /*1500*/  @P1 F2F.BF16.F32 R17, R17 ;  /* 0x0000001100111304 */ /* 0x000e240000202000 */
[----:B0-----:R-:W-:-:S05]  /*1510*/  @P1 IMAD.U32 R18, R17, 0x10000, RZ ;  /* 0x0001000011121824 */ /* 0x001fca00078e00ff */
[----:B------:R-:W-:-:S04]  /*1520*/  @P1 FSETP.NEU.FTZ.AND P2, PT, R15, R18, PT ;  /* 0x000000120f00120b */ /* 0x000fc80003f5d000 */
[----:B-1----:R-:W-:-:S04]  /*1530*/  @P1 SEL R25, R0, R25, !P2 ;  /* 0x0000001900191207 */ /* 0x002fc80005000000 */
[----:B------:R-:W-:-:S07]  /*1540*/  @P1 PRMT R7, R25, 0x7610, R7 ;  /* 0x0000761019071816 */ /* 0x000fce0000000007 */
.L_x_848:
[----:B------:R-:W-:Y:S05]  /*1550*/  BSYNC B0 ;  /* 0x0000000000007941 */ /* 0x000fea0003800000 */
.L_x_847:
        /* <DEDUP_REMOVED lines=11> */
.L_x_850:
[----:B------:R-:W-:Y:S05]  /*1610*/  BSYNC B0 ;  /* 0x0000000000007941 */ /* 0x000fea0003800000 */
.L_x_849:
[----:B------:R0:W-:Y:S01]  /*1620*/  @!P4 STG.E.U16 desc[UR4][R2.64], R19 ;  /* 0x000000130200c986 */ /* 0x0001e2000c101504 */
[----:B------:R-:W-:Y:S01]  /*1630*/  @!P4 VIADD R13, R13, 0x80 ;  /* 0x000000800d0dc836 */ /* 0x000fe20000000000 */
[----:B------:R-:W-:Y:S04]  /*1640*/  BSSY B0, `(.L_x_851) ;  /* 0x000002d000007945 */ /* 0x000fe80003800000 */
[----:B------:R-:W-:Y:S01]  /*1650*/  BSSY B1, `(.L_x_852) ;  /* 0x0000025000017945 */ /* 0x000fe20003800000 */
[----:B------:R-:W-:-:S13]  /*1660*/  ISETP.GE.AND P0, PT, R13, R11, PT ;  /* 0x0000000b0d00720c */ /* 0x000fda0003f06270 */
[----:B0-----:R-:W-:Y:S05]  /*1670*/  @P0 BRA `(.L_x_853) ;  /* 0x0000000000300947 */ /* 0x001fea0003800000 */
[----:B------:R-:W0:Y:S01]  /*1680*/  LDC.64 R2, c[0x0][0x228] ;  /* 0x00008a00ff027b82 */ /* 0x000e220000000a00 */
[----:B------:R-:W-:Y:S02]  /*1690*/  IMAD.IADD R9, R10, 0x1, R13 ;  /* 0x000000010a097824 */ /* 0x000fe400078e020d */
[----:B------:R-:W-:-:S05]  /*16a0*/  VIADD R13, R13, 0x80 ;  /* 0x000000800d0d7836 */ /* 0x000fca0000000000 */
[----:B------:R-:W-:Y:S01]  /*16b0*/  ISETP.GE.AND P0, PT, R13, R11, PT ;  /* 0x0000000b0d00720c */ /* 0x000fe20003f06270 */
[----:B0-----:R-:W-:-:S05]  /*16c0*/  IMAD.WIDE.U32 R2, R9, 0x2, R2 ;  /* 0x0000000209027825 */ /* 0x001fca00078e0002 */
[----:B------:R0:W-:Y:S07]  /*16d0*/  STG.E.U16 desc[UR4][R2.64], R14 ;  /* 0x0000000e02007986 */ /* 0x0001ee000c101504 */
[----:B------:R-:W-:Y:S05]  /*16e0*/  @P0 BRA `(.L_x_854) ;  /* 0x0000000000300947 */ /* 0x000fea0003800000 */
[----:B0-----:R-:W0:Y:S01]  /*16f0*/  LDC.64 R2, c[0x0][0x228] ;  /* 0x00008a00ff027b82 */ /* 0x001e220000000a00 */
[----:B------:R-:W-:Y:S02]  /*1700*/  IMAD.IADD R9, R10, 0x1, R13 ;  /* 0x000000010a097824 */ /* 0x000fe400078e020d */
[----:B------:R-:W-:Y:S02]  /*1710*/  VIADD R13, R13, 0x80 ;  /* 0x000000800d0d7836 */ /* 0x000fe40000000000 */
[----:B0-----:R-:W-:-:S05]  /*1720*/  IMAD.WIDE.U32 R2, R9, 0x2, R2 ;  /* 0x0000000209027825 */ /* 0x001fca00078e0002 */
[----:B------:R0:W-:Y:S02]  /*1730*/  STG.E.U16 desc[UR4][R2.64], R4 ;  /* 0x0000000402007986 */ /* 0x0001e4000c101504 */
.L_x_853:
[----:B------:R-:W-:-:S13]  /*1740*/  ISETP.GE.AND P0, PT, R13, R11, PT ;  /* 0x0000000b0d00720c */ /* 0x000fda0003f06270 */
[----:B------:R-:W-:Y:S05]  /*1750*/  @P0 BRA `(.L_x_855) ;  /* 0x0000000000300947 */ /* 0x000fea0003800000 */
[----:B0-----:R-:W0:Y:S01]  /*1760*/  LDC.64 R2, c[0x0][0x228] ;  /* 0x00008a00ff027b82 */ /* 0x001e220000000a00 */
[----:B------:R-:W-:Y:S01]  /*1770*/  IMAD.IADD R9, R10, 0x1, R13 ;  /* 0x000000010a097824 */ /* 0x000fe200078e020d */
[----:B------:R-:W-:-:S03]  /*1780*/  IADD3 R13, R13, 0x80, RZ ;  /* 0x000000800d0d7810 */ /* 0x000fc60007ffe0ff */
[----:B0-----:R-:W-:-:S05]  /*1790*/  IMAD.WIDE.U32 R2, R9, 0x2, R2 ;  /* 0x0000000209027825 */ /* 0x001fca00078e0002 */
[----:B------:R2:W-:Y:S02]  /*17a0*/  STG.E.U16 desc[UR4][R2.64], R6 ;  /* 0x0000000602007986 */ /* 0x0005e4000c101504 */
.L_x_854:
[----:B------:R-:W-:-:S13]  /*17b0*/  ISETP.GE.AND P0, PT, R13, R11, PT ;  /* 0x0000000b0d00720c */ /* 0x000fda0003f06270 */
[----:B------:R-:W-:Y:S05]  /*17c0*/  @P0 BRA `(.L_x_856) ;  /* 0x0000000000340947 */ /* 0x000fea0003800000 */
[----:B0-2---:R-:W0:Y:S01]  /*17d0*/  LDC.64 R2, c[0x0][0x228] ;  /* 0x00008a00ff027b82 */ /* 0x005e220000000a00 */
[----:B------:R-:W-:Y:S02]  /*17e0*/  IMAD.IADD R9, R10, 0x1, R13 ;  /* 0x000000010a097824 */ /* 0x000fe400078e020d */
[----:B------:R-:W-:Y:S02]  /*17f0*/  VIADD R13, R13, 0x80 ;  /* 0x000000800d0d7836 */ /* 0x000fe40000000000 */
[----:B0-----:R-:W-:-:S05]  /*1800*/  IMAD.WIDE.U32 R2, R9, 0x2, R2 ;  /* 0x0000000209027825 */ /* 0x001fca00078e0002 */
[----:B------:R2:W-:Y:S02]  /*1810*/  STG.E.U16 desc[UR4][R2.64], R5 ;  /* 0x0000000502007986 */ /* 0x0005e4000c101504 */
.L_x_855:
[----:B------:R-:W-:-:S13]  /*1820*/  ISETP.GE.AND P0, PT, R13, R11, PT ;  /* 0x0000000b0d00720c */ /* 0x000fda0003f06270 */
[----:B------:R-:W-:Y:S05]  /*1830*/  @P0 BREAK B1 ;  /* 0x0000000000010942 */ /* 0x000fea0003800000 */
[----:B------:R-:W-:Y:S05]  /*1840*/  @P0 BRA `(.L_x_857) ;  /* 0x0000000000300947 */ /* 0x000fea0003800000 */
[----:B0-2---:R-:W0:Y:S01]  /*1850*/  LDC.64 R2, c[0x0][0x228] ;  /* 0x00008a00ff027b82 */ /* 0x005e220000000a00 */
[----:B------:R-:W-:Y:S02]  /*1860*/  IMAD.IADD R5, R10, 0x1, R13 ;  /* 0x000000010a057824 */ /* 0x000fe400078e020d */
[----:B------:R-:W-:Y:S02]  /*1870*/  VIADD R13, R13, 0x80 ;  /* 0x000000800d0d7836 */ /* 0x000fe40000000000 */
[----:B0-----:R-:W-:-:S05]  /*1880*/  IMAD.WIDE.U32 R2, R5, 0x2, R2 ;  /* 0x0000000205027825 */ /* 0x001fca00078e0002 */
[----:B------:R3:W-:Y:S02]  /*1890*/  STG.E.U16 desc[UR4][R2.64], R8 ;  /* 0x0000000802007986 */ /* 0x0007e4000c101504 */
.L_x_856:
[----:B------:R-:W-:Y:S05]  /*18a0*/  BSYNC B1 ;  /* 0x0000000000017941 */ /* 0x000fea0003800000 */
.L_x_852:
[----:B------:R-:W-:-:S13]  /*18b0*/  ISETP.GE.AND P0, PT, R13, R11, PT ;  /* 0x0000000b0d00720c */ /* 0x000fda0003f06270 */
[----:B0-23--:R-:W0:Y:S01]  /*18c0*/  @!P0 LDC.64 R2, c[0x0][0x228] ;  /* 0x00008a00ff028b82 */ /* 0x00de220000000a00 */
[----:B------:R-:W-:Y:S02]  /*18d0*/  @!P0 IMAD.IADD R5, R10, 0x1, R13 ;  /* 0x000000010a058824 */ /* 0x000fe400078e020d */
[----:B------:R-:W-:Y:S02]  /*18e0*/  @!P0 VIADD R13, R13, 0x80 ;  /* 0x000000800d0d8836 */ /* 0x000fe40000000000 */
[----:B0-----:R-:W-:-:S05]  /*18f0*/  @!P0 IMAD.WIDE.U32 R2, R5, 0x2, R2 ;  /* 0x0000000205028825 */ /* 0x001fca00078e0002 */
[----:B------:R3:W-:Y:S02]  /*1900*/  @!P0 STG.E.U16 desc[UR4][R2.64], R7 ;  /* 0x0000000702008986 */ /* 0x0007e4000c101504 */
.L_x_857:
[----:B------:R-:W-:Y:S05]  /*1910*/  BSYNC B0 ;  /* 0x0000000000007941 */ /* 0x000fea0003800000 */
.L_x_851:
[----:B------:R-:W-:Y:S05]  /*1920*/  WARPSYNC.ALL ;  /* 0x0000000000007948 */ /* 0x000fea0003800000 */
[----:B------:R-:W-:-:S13]  /*1930*/  ISETP.GE.AND P0, PT, R13, R11, PT ;  /* 0x0000000b0d00720c */ /* 0x000fda0003f06270 */
[----:B------:R-:W-:Y:S05]  /*1940*/  @P0 EXIT ;  /* 0x000000000000094d */ /* 0x000fea0003800000 */
[----:B0-23--:R-:W0:Y:S01]  /*1950*/  LDC.64 R2, c[0x0][0x228] ;  /* 0x00008a00ff027b82 */ /* 0x00de220000000a00 */
[----:B------:R-:W-:-:S04]  /*1960*/  IMAD.IADD R13, R10, 0x1, R13 ;  /* 0x000000010a0d7824 */ /* 0x000fc800078e020d */
[----:B0-----:R-:W-:-:S05]  /*1970*/  IMAD.WIDE.U32 R2, R13, 0x2, R2 ;  /* 0x000000020d027825 */ /* 0x001fca00078e0002 */
[----:B------:R-:W-:Y:S01]  /*1980*/  STG.E.U16 desc[UR4][R2.64], R12 ;  /* 0x0000000c02007986 */ /* 0x000fe2000c101504 */
[----:B------:R-:W-:Y:S05]  /*1990*/  EXIT ;  /* 0x000000000000794d */ /* 0x000fea0003800000 */
.L_x_858:
        /* <DEDUP_REMOVED lines=14> */
.L_x_36120:


//--------------------- .text._ZN2at6native29vectorized_elementwise_kernelILi4EZZZNS0_22nan_to_num_kernel_cudaERNS_18TensorIteratorBaseESt8optionalIdES5_S5_ENKUlvE0_clEvENKUlvE2_clEvEUlN3c108BFloat16EE_St5arrayIPcLm2EEEEviT0_T1_ --------------------------
	.section	.text._ZN2at6native29vectorized_elementwise_kernelILi4EZZZNS0_22nan_to_num_kernel_cudaERNS_18TensorIteratorBaseESt8optionalIdES5_S5_ENKUlvE0_clEvENKUlvE2_clEvEUlN3c108BFloat16EE_St5arrayIPcLm2EEEEviT0_T1_,"ax",@progbits
	.align	128
        .global         _ZN2at6native29vectorized_elementwise_kernelILi4EZZZNS0_22nan_to_num_kernel_cudaERNS_18TensorIteratorBaseESt8optionalIdES5_S5_ENKUlvE0_clEvENKUlvE2_clEvEUlN3c108BFloat16EE_St5arrayIPcLm2EEEEviT0_T1_
        .type           _ZN2at6native29vectorized_elementwise_kernelILi4EZZZNS0_22nan_to_num_kernel_cudaERNS_18TensorIteratorBaseESt8optionalIdES5_S5_ENKUlvE0_clEvENKUlvE2_clEvEUlN3c108BFloat16EE_St5arrayIPcLm2EEEEviT0_T1_,@function
        .size           _ZN2at6native29vectorized_elementwise_kernelILi4EZZZNS0_22nan_to_num_kernel_cudaERNS_18TensorIteratorBaseESt8optionalIdES5_S5_ENKUlvE0_clEvENKUlvE2_clEvEUlN3c108BFloat16EE_St5arrayIPcLm2EEEEviT0_T1_,(.L_x_36121 - _ZN2at6native29vectorized_elementwise_kernelILi4EZZZNS0_22nan_to_num_kernel_cudaERNS_18TensorIteratorBaseESt8optionalIdES5_S5_ENKUlvE0_clEvENKUlvE2_clEvEUlN3c108BFloat16EE_St5arrayIPcLm2EEEEviT0_T1_)
        .other          _ZN2at6native29vectorized_elementwise_kernelILi4EZZZNS0_22nan_to_num_kernel_cudaERNS_18TensorIteratorBaseESt8optionalIdES5_S5_ENKUlvE0_clEvENKUlvE2_clEvEUlN3c108BFloat16EE_St5arrayIPcLm2EEEEviT0_T1_,@"STO_CUDA_ENTRY STV_DEFAULT"
_ZN2at6native29vectorized_elementwise_kernelILi4EZZZNS0_22nan_to_num_kernel_cudaERNS_18TensorIteratorBaseESt8optionalIdES5_S5_ENKUlvE0_clEvENKUlvE2_clEvEUlN3c108BFloat16EE_St5arrayIPcLm2EEEEviT0_T1_:
.text._ZN2at6native29vectorized_elementwise_kernelILi4EZZZNS0_22nan_to_num_kernel_cudaERNS_18TensorIteratorBaseESt8optionalIdES5_S5_ENKUlvE0_clEvENKUlvE2_clEvEUlN3c108BFloat16EE_St5arrayIPcLm2EEEEviT0_T1_:
        /* <DEDUP_REMOVED lines=12> */
[----:B------:R-:W2:Y:S08]  /*00c0*/  LDC.64 R2, c[0x0][0x230] ;  /* 0x00008c00ff027b82 */ /* 0x000eb00000000a00 */
[----:B------:R-:W3:Y:S01]  /*00d0*/  LDC.64 R4, c[0x0][0x228] ;  /* 0x00008a00ff047b82 */ /* 0x000ee20000000a00 */
[----:B--2---:R-:W-:-:S04]  /*00e0*/  IMAD.WIDE R2, R10, 0x2, R2 ;  /* 0x000000020a027825 */ /* 0x004fc800078e0202 */
[----:B0-----:R-:W-:-:S05]  /*00f0*/  IMAD.WIDE.U32 R14, R9, 0x8, R2 ;  /* 0x00000008090e7825 */ /* 0x001fca00078e0002 */
[----:B------:R-:W2:Y:S04]  /*0100*/  LDG.E.64 R6, desc[UR4][R14.64] ;  /* 0x000000040e067981 */ /* 0x000ea8000c1e1b00 */
[----:B------:R0:W5:Y:S01]  /*0110*/  LDG.E.64 R2, desc[UR4][R14.64+0x400] ;  /* 0x000400040e027981 */ /* 0x000162000c1e1b00 */
[----:B------:R-:W-:Y:S01]  /*0120*/  BSSY B0, `(.L_x_860) ;  /* 0x0000011000007945 */ /* 0x000fe20003800000 */
[----:B------:R-:W-:Y:S02]  /*0130*/  IMAD.U32 R8, RZ, RZ, UR6 ;  /* 0x00000006ff087e24 */ /* 0x000fe4000f8e00ff */
[C---:B--2---:R-:W-:Y:S01]  /*0140*/  IMAD.U32 R11, R6.reuse, 0x10000, RZ ;  /* 0x00010000060b7824 */ /* 0x044fe200078e00ff */
[----:B------:R-:W-:-:S04]  /*0150*/  PRMT R13, R6, 0x7632, R13 ;  /* 0x00007632060d7816 */ /* 0x000fc8000000000d */
[----:B------:R-:W-:Y:S01]  /*0160*/  FSETP.GTU.FTZ.AND P0, PT, |R11|, +INF , PT ;  /* 0x7f8000000b00780b */ /* 0x000fe20003f1c200 */
[----:B------:R-:W-:-:S05]  /*0170*/  IMAD.U32 R16, R13, 0x10000, RZ ;  /* 0x000100000d107824 */ /* 0x000fca00078e00ff */
[----:B------:R-:W-:-:S07]  /*0180*/  FSETP.GTU.FTZ.AND P1, PT, |R16|, +INF , PT ;  /* 0x7f8000001000780b */ /* 0x000fce0003f3c200 */
[----:B0--3--:R-:W-:Y:S06]  /*0190*/  @P0 BRA `(.L_x_861) ;  /* 0x0000000000240947 */ /* 0x009fec0003800000 */
        /* <DEDUP_REMOVED lines=9> */
.L_x_861:
[----:B------:R-:W-:Y:S05]  /*0230*/  BSYNC B0 ;  /* 0x0000000000007941 */ /* 0x000fea0003800000 */
.L_x_860:
[----:B------:R-:W-:Y:S01]  /*0240*/  BSSY B0, `(.L_x_862) ;  /* 0x000000c000007945 */ /* 0x000fe20003800000 */
[----:B------:R-:W-:-:S03]  /*0250*/  IMAD.U32 R11, RZ, RZ, UR6 ;  /* 0x00000006ff0b7e24 */ /* 0x000fc6000f8e00ff */
        /* <DEDUP_REMOVED lines=10> */
.L_x_863:
[----:B------:R-:W-:Y:S05]  /*0300*/  BSYNC B0 ;  /* 0x0000000000007941 */ /* 0x000fea0003800000 */
.L_x_862:
[C---:B------:R-:W-:Y:S01]  /*0310*/  SHF.L.U32 R16, R7.reuse, 0x10, RZ ;  /* 0x0000001007107819 */ /* 0x040fe200000006ff */
[----:B-----5:R-:W-:Y:S01]  /*0320*/  IMAD.U32 R19, R2, 0x10000, RZ ;  /* 0x0001000002137824 */ /* 0x020fe200078e00ff */
        /* <DEDUP_REMOVED lines=25> */
.L_x_865:
[----:B------:R-:W-:Y:S05]  /*04c0*/  BSYNC B0 ;  /* 0x0000000000007941 */ /* 0x000fea0003800000 */
.L_x_864:
        /* <DEDUP_REMOVED lines=12> */
.L_x_867:
[----:B------:R-:W-:Y:S05]  /*0590*/  BSYNC B0 ;  /* 0x0000000000007941 */ /* 0x000fea0003800000 */
.L_x_866:
        /* <DEDUP_REMOVED lines=12> */
.L_x_869:
[----:B------:R-:W-:Y:S05]  /*0660*/  BSYNC B0 ;  /* 0x0000000000007941 */ /* 0x000fea0003800000 */
.L_x_868:
[----:B------:R-:W-:Y:S01]  /*0670*/  BSSY B0, `(.L_x_870) ;  /* 0x000000d000007945 */ /* 0x000fe20003800000 */
[----:B------:R-:W-:-:S04]  /*0680*/  IMAD.WIDE.U32 R4, R10, 0x2, R4 ;  /* 0x000000020a047825 */ /* 0x000fc800078e0004 */
[----:B------:R-:W-:Y:S01]  /*0690*/  IMAD.U32 R2, RZ, RZ, UR6 ;  /* 0x00000006ff027e24 */ /* 0x000fe2000f8e00ff */
[----:B------:R-:W-:Y:S06]  /*06a0*/  @P3 BRA `(.L_x_871) ;  /* 0x0000000000243947 */ /* 0x000fec0003800000 */
        /* <DEDUP_REMOVED lines=9> */
.L_x_871:
[----:B------:R-:W-:Y:S05]  /*0740*/  BSYNC B0 ;  /* 0x0000000000007941 */ /* 0x000fea0003800000 */
.L_x_870:
        /* <DEDUP_REMOVED lines=13> */
.L_x_873:
[----:B------:R-:W-:Y:S05]  /*0820*/  BSYNC B0 ;  /* 0x0000000000007941 */ /* 0x000fea0003800000 */
.L_x_872:
        /* <DEDUP_REMOVED lines=11> */
.L_x_875:
[----:B------:R-:W-:Y:S05]  /*08e0*/  BSYNC B0 ;  /* 0x0000000000007941 */ /* 0x000fea0003800000 */
.L_x_874:
[----:B------:R-:W-:Y:S02]  /*08f0*/  PRMT R14, R8, 0x5410, R11 ;  /* 0x00005410080e7816 */ /* 0x000fe4000000000b */
[----:B------:R-:W-:Y:S02]  /*0900*/  PRMT R15, R15, 0x5410, R16 ;  /* 0x000054100f0f7816 */ /* 0x000fe40000000010 */
[----:B------:R-:W-:Y:S02]  /*0910*/  PRMT R2, R7, 0x5410, R2 ;  /* 0x0000541007027816 */ /* 0x000fe40000000002 */
[----:B------:R-:W-:Y:S01]  /*0920*/  PRMT R3, R9, 0x5410, R12 ;  /* 0x0000541009037816 */ /* 0x000fe2000000000c */
[----:B------:R-:W-:Y:S04]  /*0930*/  STG.E.64 desc[UR4][R4.64], R14 ;  /* 0x0000000e04007986 */ /* 0x000fe8000c101b04 */
[----:B------:R-:W-:Y:S01]  /*0940*/  STG.E.64 desc[UR4][R4.64+0x400], R2 ;  /* 0x0004000204007986 */ /* 0x000fe2000c101b04 */
[----:B------:R-:W-:Y:S05]  /*0950*/  EXIT ;  /* 0x000000000000794d */ /* 0x000fea0003800000 */
.L_x_859:
        /* <DEDUP_REMOVED lines=82> */
.L_x_877:
[----:B------:R-:W-:Y:S05]  /*0e80*/  BSYNC B0 ;  /* 0x0000000000007941 */ /* 0x000fea0003800000 */
.L_x_876:
        /* <DEDUP_REMOVED lines=17> */
.L_x_879:
[----:B------:R-:W-:Y:S05]  /*0fa0*/  BSYNC B0 ;  /* 0x0000000000007941 */ /* 0x000fea0003800000 */
.L_x_878:
        /* <DEDUP_REMOVED lines=18> */
.L_x_881:
[----:B------:R-:W-:Y:S05]  /*10d0*/  BSYNC B0 ;  /* 0x0000000000007941 */ /* 0x000fea0003800000 */
.L_x_880:
        /* <DEDUP_REMOVED lines=19> */
.L_x_883:
[----:B------:R-:W-:Y:S05]  /*1210*/  BSYNC B0 ;  /* 0x0000000000007941 */ /* 0x000fea0003800000 */
.L_x_882:
        /* <DEDUP_REMOVED lines=15> */
.L_x_885:
[----:B------:R-:W-:Y:S05]  /*1310*/  BSYNC B0 ;  /* 0x0000000000007941 */ /* 0x000fea0003800000 */
.L_x_884:
        /* <DEDUP_REMOVED lines=15> */
.L_x_887:
[----:B------:R-:W-:Y:S05]  /*1410*/  BSYNC B0 ;  /* 0x0000000000007941 */ /* 0x000fea0003800000 */
.L_x_886:
        /* <DEDUP_REMOVED lines=15> */
.L_x_889:
[----:B------:R-:W-:Y:S05]  /*1510*/  BSYNC B0 ;  /* 0x0000000000007941 */ /* 0x000fea0003800000 */
.L_x_888:
        /* <DEDUP_REMOVED lines=11> */
.L_x_891:
[----:B------:R-:W-:Y:S05]  /*15d0*/  BSYNC B0 ;  /* 0x0000000000007941 */ /* 0x000fea0003800000 */
.L_x_890:
        /* <DEDUP_REMOVED lines=18> */
.L_x_894:
[----:B------:R-:W-:-:S13]  /*1700*/  ISETP.GE.AND P0, PT, R13, R11, PT ;  /* 0x0000000b0d00720c */ /* 0x000fda0003f06270 */
[----:B------:R-:W-:Y:S05]  /*1710*/  @P0 BRA `(.L_x_896) ;  /* 0x0000000000300947 */ /* 0x000fea0003800000 */
[----:B0-----:R-:W0:Y:S01]  /*1720*/  LDC.64 R2, c[0x0][0x228] ;  /* 0x00008a00ff027b82 */ /* 0x001e220000000a00 */
[----:B------:R-:W-:Y:S01]  /*1730*/  IMAD.IADD R9, R10, 0x1, R13 ;  /* 0x000000010a097824 */ /* 0x000fe200078e020d */
[----:B------:R-:W-:-:S03]  /*1740*/  IADD3 R13, R13, 0x80, RZ ;  /* 0x000000800d0d7810 */ /* 0x000fc60007ffe0ff */
[----:B0-----:R-:W-:-:S05]  /*1750*/  IMAD.WIDE.U32 R2, R9, 0x2, R2 ;  /* 0x0000000209027825 */ /* 0x001fca00078e0002 */
[----:B------:R2:W-:Y:S02]  /*1760*/  STG.E.U16 desc[UR4][R2.64], R6 ;  /* 0x0000000602007986 */ /* 0x0005e4000c101504 */
.L_x_895:
[----:B------:R-:W-:-:S13]  /*1770*/  ISETP.GE.AND P0, PT, R13, R11, PT ;  /* 0x0000000b0d00720c */ /* 0x000fda0003f06270 */
[----:B------:R-:W-:Y:S05]  /*1780*/  @P0 BRA `(.L_x_897) ;  /* 0x0000000000340947 */ /* 0x000fea0003800000 */
[----:B0-2---:R-:W0:Y:S01]  /*1790*/  LDC.64 R2, c[0x0][0x228] ;  /* 0x00008a00ff027b82 */ /* 0x005e220000000a00 */
[----:B------:R-:W-:Y:S02]  /*17a0*/  IMAD.IADD R9, R10, 0x1, R13 ;  /* 0x000000010a097824 */ /* 0x000fe400078e020d */
[----:B------:R-:W-:Y:S02]  /*17b0*/  VIADD R13, R13, 0x80 ;  /* 0x000000800d0d7836 */ /* 0x000fe40000000000 */
[----:B0-----:R-:W-:-:S05]  /*17c0*/  IMAD.WIDE.U32 R2, R9, 0x2, R2 ;  /* 0x0000000209027825 */ /* 0x001fca00078e0002 */
[----:B------:R2:W-:Y:S02]  /*17d0*/  STG.E.U16 desc[UR4][R2.64], R5 ;  /* 0x0000000502007986 */ /* 0x0005e4000c101504 */
.L_x_896:
        /* <DEDUP_REMOVED lines=8> */
.L_x_897:
[----:B------:R-:W-:Y:S05]  /*1860*/  BSYNC B1 ;  /* 0x0000000000017941 */ /* 0x000fea0003800000 */
.L_x_893:
[----:B------:R-:W-:-:S13]  /*1870*/  ISETP.GE.AND P0, PT, R13, R11, PT ;  /* 0x0000000b0d00720c */ /* 0x000fda0003f06270 */
[----:B0-23--:R-:W0:Y:S01]  /*1880*/  @!P0 LDC.64 R2, c[0x0][0x228] ;  /* 0x00008a00ff028b82 */ /* 0x00de220000000a00 */
[----:B------:R-:W-:Y:S02]  /*1890*/  @!P0 IMAD.IADD R5, R10, 0x1, R13 ;  /* 0x000000010a058824 */ /* 0x000fe400078e020d */
[----:B------:R-:W-:Y:S02]  /*18a0*/  @!P0 VIADD R13, R13, 0x80 ;  /* 0x000000800d0d8836 */ /* 0x000fe40000000000 */
[----:B0-----:R-:W-:-:S05]  /*18b0*/  @!P0 IMAD.WIDE.U32 R2, R5, 0x2, R2 ;  /* 0x0000000205028825 */ /* 0x001fca00078e0002 */
[----:B------:R3:W-:Y:S02]  /*18c0*/  @!P0 STG.E.U16 desc[UR4][R2.64], R7 ;  /* 0x0000000702008986 */ /* 0x0007e4000c101504 */
.L_x_898:
[----:B------:R-:W-:Y:S05]  /*18d0*/  BSYNC B0 ;  /* 0x0000000000007941 */ /* 0x000fea0003800000 */
.L_x_892:
        /* <DEDUP_REMOVED lines=8> */
.L_x_899:
        /* <DEDUP_REMOVED lines=10> */
.L_x_36121:


//--------------------- .text._ZN2at6native29vectorized_elementwise_kernelILi8EZZZNS0_22nan_to_num_kernel_cudaERNS_18TensorIteratorBaseESt8optionalIdES5_S5_ENKUlvE0_clEvENKUlvE2_clEvEUlN3c108BFloat16EE_St5arrayIPcLm2EEEEviT0_T1_ --------------------------
	.section	.text._ZN2at6native29vectorized_elementwise_kernelILi8EZZZNS0_22nan_to_num_kernel_cudaERNS_18TensorIteratorBaseESt8optionalIdES5_S5_ENKUlvE0_clEvENKUlvE2_clEvEUlN3c108BFloat16EE_St5arrayIPcLm2EEEEviT0_T1_,"ax",@progbits
	.align	128
        .global         _ZN2at6native29vectorized_elementwise_kernelILi8EZZZNS0_22nan_to_num_kernel_cudaERNS_18TensorIteratorBaseESt8optionalIdES5_S5_ENKUlvE0_clEvENKUlvE2_clEvEUlN3c108BFloat16EE_St5arrayIPcLm2EEEEviT0_T1_
        .type           _ZN2at6native29vectorized_elementwise_kernelILi8EZZZNS0_22nan_to_num_kernel_cudaERNS_18TensorIteratorBaseESt8optionalIdES5_S5_ENKUlvE0_clEvENKUlvE2_clEvEUlN3c108BFloat16EE_St5arrayIPcLm2EEEEviT0_T1_,@function
        .size           _ZN2at6native29vectorized_elementwise_kernelILi8EZZZNS0_22nan_to_num_kernel_cudaERNS_18TensorIteratorBaseESt8optionalIdES5_S5_ENKUlvE0_clEvENKUlvE2_clEvEUlN3c108BFloat16EE_St5arrayIPcLm2EEEEviT0_T1_,(.L_x_36122 - _ZN2at6native29vectorized_elementwise_kernelILi8EZZZNS0_22nan_to_num_kernel_cudaERNS_18TensorIteratorBaseESt8optionalIdES5_S5_ENKUlvE0_clEvENKUlvE2_clEvEUlN3c108BFloat16EE_St5arrayIPcLm2EEEEviT0_T1_)
        .other          _ZN2at6native29vectorized_elementwise_kernelILi8EZZZNS0_22nan_to_num_kernel_cudaERNS_18TensorIteratorBaseESt8optionalIdES5_S5_ENKUlvE0_clEvENKUlvE2_clEvEUlN3c108BFloat16EE_St5arrayIPcLm2EEEEviT0_T1_,@"STO_CUDA_ENTRY STV_DEFAULT"
_ZN2at6native29vectorized_elementwise_kernelILi8EZZZNS0_22nan_to_num_kernel_cudaERNS_18TensorIteratorBaseESt8optionalIdES5_S5_ENKUlvE0_clEvENKUlvE2_clEvEUlN3c108BFloat16EE_St5arrayIPcLm2EEEEviT0_T1_:
.text._ZN2at6native29vectorized_elementwise_kernelILi8EZZZNS0_22nan_to_num_kernel_cudaERNS_18TensorIteratorBaseESt8optionalIdES5_S5_ENKUlvE0_clEvENKUlvE2_clEvEUlN3c108BFloat16EE_St5arrayIPcLm2EEEEviT0_T1_:
        /* <DEDUP_REMOVED lines=14> */
[----:B0-----:R-:W-:Y:S02]  /*00e0*/  IMAD.WIDE.U32 R8, R5, 0x10, R2 ;  /* 0x0000001005087825 */ /* 0x001fe400078e0002 */
[----:B------:R-:W0:Y:S04]  /*00f0*/  LDC.64 R2, c[0x0][0x228] ;  /* 0x00008a00ff027b82 */ /* 0x000e280000000a00 */
[----:B------:R-:W2:Y:S01]  /*0100*/  LDG.E.128 R8, desc[UR4][R8.64] ;  /* 0x0000000408087981 */ /* 0x000ea2000c1e1d00 */
[----:B------:R-:W-:Y:S01]  /*0110*/  BSSY B0, `(.L_x_901) ;  /* 0x0000011000007945 */ /* 0x000fe20003800000 */
[----:B------:R-:W-:Y:S02]  /*0120*/  IMAD.U32 R4, RZ, RZ, UR6 ;  /* 0x00000006ff047e24 */ /* 0x000fe4000f8e00ff */
        /* <DEDUP_REMOVED lines=15> */
.L_x_902:
[----:B------:R-:W-:Y:S05]  /*0220*/  BSYNC B0 ;  /* 0x0000000000007941 */ /* 0x000fea0003800000 */
.L_x_901:
[----:B------:R-:W-:Y:S01]  /*0230*/  BSSY B0, `(.L_x_903) ;  /* 0x000000d000007945 */ /* 0x000fe20003800000 */
[----:B------:R-:W-:Y:S02]  /*0240*/  IMAD.U32 R16, R9, 0x10000, RZ ;  /* 0x0001000009107824 */ /* 0x000fe400078e00ff */
[----:B------:R-:W-:Y:S01]  /*0250*/  IMAD.U32 R13, RZ, RZ, UR6 ;  /* 0x00000006ff0d7e24 */ /* 0x000fe2000f8e00ff */
[----:B------:R-:W-:Y:S06]  /*0260*/  @P1 BRA `(.L_x_904) ;  /* 0x0000000000241947 */ /* 0x000fec0003800000 */
        /* <DEDUP_REMOVED lines=9> */
.L_x_904:
[----:B------:R-:W-:Y:S05]  /*0300*/  BSYNC B0 ;  /* 0x0000000000007941 */ /* 0x000fea0003800000 */
.L_x_903:
[----:B------:R-:W-:Y:S01]  /*0310*/  FSETP.GTU.FTZ.AND P5, PT, |R16|, +INF , PT ;  /* 0x7f8000001000780b */ /* 0x000fe20003fbc200 */
[C---:B------:R-:W-:Y:S01]  /*0320*/  IMAD.U32 R19, R10.reuse, 0x10000, RZ ;  /* 0x000100000a137824 */ /* 0x040fe200078e00ff */
[----:B------:R-:W-:Y:S01]  /*0330*/  PRMT R22, R9, 0x7632, R22 ;  /* 0x0000763209167816 */ /* 0x000fe20000000016 */
[C---:B------:R-:W-:Y:S01]  /*0340*/  IMAD.U32 R12, R11.reuse, 0x10000, RZ ;  /* 0x000100000b0c7824 */ /* 0x040fe200078e00ff */
[----:B------:R-:W-:Y:S01]  /*0350*/  PRMT R18, R10, 0x7632, R18 ;  /* 0x000076320a127816 */ /* 0x000fe20000000012 */
[----:B------:R-:W-:Y:S01]  /*0360*/  BSSY B0, `(.L_x_905) ;  /* 0x0000015000007945 */ /* 0x000fe20003800000 */
[----:B------:R-:W-:Y:S01]  /*0370*/  PRMT R14, R11, 0x7632, R14 ;  /* 0x000076320b0e7816 */ /* 0x000fe2000000000e */
[----:B------:R-:W-:Y:S01]  /*0380*/  IMAD.U32 R20, R22, 0x10000, RZ ;  /* 0x0001000016147824 */ /* 0x000fe200078e00ff */
[----:B------:R-:W-:Y:S01]  /*0390*/  FSETP.GTU.FTZ.AND P0, PT, |R19|, +INF , PT ;  /* 0x7f8000001300780b */ /* 0x000fe20003f1c200 */
[----:B------:R-:W-:Y:S01]  /*03a0*/  IMAD.U32 R17, R18, 0x10000, RZ ;  /* 0x0001000012117824 */ /* 0x000fe200078e00ff */
[----:B------:R-:W-:Y:S01]  /*03b0*/  FSETP.GTU.FTZ.AND P1, PT, |R12|, +INF , PT ;  /* 0x7f8000000c00780b */ /* 0x000fe20003f3c200 */
[----:B------:R-:W-:Y:S01]  /*03c0*/  IMAD.U32 R15, R14, 0x10000, RZ ;  /* 0x000100000e0f7824 */ /* 0x000fe200078e00ff */
[----:B------:R-:W-:Y:S01]  /*03d0*/  FSETP.GTU.FTZ.AND P2, PT, |R20|, +INF , PT ;  /* 0x7f8000001400780b */ /* 0x000fe20003f5c200 */
[----:B------:R-:W-:Y:S01]  /*03e0*/  IMAD.U32 R8, RZ, RZ, UR6 ;  /* 0x00000006ff087e24 */ /* 0x000fe2000f8e00ff */
[----:B------:R-:W-:-:S02]  /*03f0*/  FSETP.GTU.FTZ.AND P3, PT, |R17|, +INF , PT ;  /* 0x7f8000001100780b */ /* 0x000fc40003f7c200 */
[----:B------:R-:W-:Y:S01]  /*0400*/  FSETP.GTU.FTZ.AND P4, PT, |R15|, +INF , PT ;  /* 0x7f8000000f00780b */ /* 0x000fe20003f9c200 */
[----:B------:R-:W-:-:S12]  /*0410*/  @P5 BRA `(.L_x_906) ;  /* 0x0000000000245947 */ /* 0x000fd80003800000 */
        /* <DEDUP_REMOVED lines=9> */
.L_x_906:
[----:B------:R-:W-:Y:S05]  /*04b0*/  BSYNC B0 ;  /* 0x0000000000007941 */ /* 0x000fea0003800000 */
.L_x_905:
[----:B------:R-:W-:Y:S01]  /*04c0*/  BSSY B0, `(.L_x_907) ;  /* 0x000000c000007945 */ /* 0x000fe20003800000 */
[----:B------:R-:W-:-:S03]  /*04d0*/  IMAD.U32 R9, RZ, RZ, UR6 ;  /* 0x00000006ff097e24 */ /* 0x000fc6000f8e00ff */
        /* <DEDUP_REMOVED lines=10> */
.L_x_908:
[----:B------:R-:W-:Y:S05]  /*0580*/  BSYNC B0 ;  /* 0x0000000000007941 */ /* 0x000fea0003800000 */
.L_x_907:
        /* <DEDUP_REMOVED lines=12> */
.L_x_910:
[----:B------:R-:W-:Y:S05]  /*0650*/  BSYNC B0 ;  /* 0x0000000000007941 */ /* 0x000fea0003800000 */
.L_x_909:
        /* <DEDUP_REMOVED lines=13> */
.L_x_912:
[----:B------:R-:W-:Y:S05]  /*0730*/  BSYNC B0 ;  /* 0x0000000000007941 */ /* 0x000fea0003800000 */
.L_x_911:
        /* <DEDUP_REMOVED lines=13> */
.L_x_914:
[----:B------:R-:W-:Y:S05]  /*0810*/  BSYNC B0 ;  /* 0x0000000000007941 */ /* 0x000fea0003800000 */
.L_x_913:
[----:B------:R-:W-:Y:S04]  /*0820*/  BSSY B0, `(.L_x_915) ;  /* 0x000000b000007945 */ /* 0x000fe80003800000 */
        /* <DEDUP_REMOVED lines=10> */
.L_x_916:
[----:B------:R-:W-:Y:S05]  /*08d0*/  BSYNC B0 ;  /* 0x0000000000007941 */ /* 0x000fea0003800000 */
.L_x_915:
[----:B-1----:R-:W-:Y:S02]  /*08e0*/  PRMT R7, R5, 0x5410, R0 ;  /* 0x0000541005077816 */ /* 0x002fe40000000000 */
[----:B------:R-:W-:Y:S02]  /*08f0*/  PRMT R6, R16, 0x5410, R19 ;  /* 0x0000541010067816 */ /* 0x000fe40000000013 */
[----:B------:R-:W-:Y:S02]  /*0900*/  PRMT R5, R8, 0x5410, R9 ;  /* 0x0000541008057816 */ /* 0x000fe40000000009 */
[----:B------:R-:W-:-:S05]  /*0910*/  PRMT R4, R4, 0x5410, R13 ;  /* 0x0000541004047816 */ /* 0x000fca000000000d */
[----:B------:R-:W-:Y:S01]  /*0920*/  STG.E.128 desc[UR4][R2.64], R4 ;  /* 0x0000000402007986 */ /* 0x000fe2000c101d04 */
[----:B------:R-:W-:Y:S05]  /*0930*/  EXIT ;  /* 0x000000000000794d */ /* 0x000fea0003800000 */
.L_x_900:
        /* <DEDUP_REMOVED lines=8> */
[----:B------:R-:W-:Y:S01]  /*09c0*/  PRMT R20, RZ, 0x7610, R20 ;  /* 0x00007610ff147816 */ /* 0x000fe20000000014 */
[----:B------:R-:W-:Y:S01]  /*09d0*/  @!P3 VIADD R17, R17, 0x80 ;  /* 0x000000801111b836 */ /* 0x000fe20000000000 */
[----:B------:R-:W-:Y:S01]  /*09e0*/  PRMT R28, RZ, 0x7610, R28 ;  /* 0x00007610ff1c7816 */ /* 0x000fe2000000001c */
[----:B------:R-:W0:Y:S03]  /*09f0*/  @!P3 LDC.64 R8, c[0x0][0x230] ;  /* 0x00008c00ff08bb82 */ /* 0x000e260000000a00 */
[----:B------:R-:W-:-:S13]  /*0a00*/  ISETP.GE.AND P5, PT, R17, R12, PT ;  /* 0x0000000c1100720c */ /* 0x000fda0003fa6270 */
[----:B------:R-:W-:Y:S01]  /*0a10*/  @!P5 IMAD.IADD R21, R6, 0x1, R17 ;  /* 0x000000010615d824 */ /* 0x000fe200078e0211 */
[----:B------:R-:W2:Y:S01]  /*0a20*/  @!P5 LDC.64 R2, c[0x0][0x230] ;  /* 0x00008c00ff02db82 */ /* 0x000ea20000000a00 */
[----:B------:R-:W-:-:S05]  /*0a30*/  @!P5 VIADD R17, R17, 0x80 ;  /* 0x000000801111d836 */ /* 0x000fca0000000000 */
[----:B------:R-:W-:Y:S01]  /*0a40*/  ISETP.GE.AND P0, PT, R17, R12, PT ;  /* 0x0000000c1100720c */ /* 0x000fe20003f06270 */
[----:B0-----:R-:W-:-:S05]  /*0a50*/  @!P3 IMAD.WIDE.U32 R24, R25, 0x2, R8 ;  /* 0x000000021918b825 */ /* 0x001fca00078e0008 */
[----:B------:R-:W5:Y:S07]  /*0a60*/  @!P3 LDG.E.U16 R14, desc[UR4][R24.64] ;  /* 0x00000004180eb981 */ /* 0x000f6e000c1e1500 */
[----:B------:R-:W-:Y:S01]  /*0a70*/  @!P0 IADD3 R27, R6, R17, RZ ;  /* 0x00000011061b8210 */ /* 0x000fe20007ffe0ff */
[----:B------:R-:W-:Y:S01]  /*0a80*/  @!P0 VIADD R17, R17, 0x80 ;  /* 0x0000008011118836 */ /* 0x000fe20000000000 */
[----:B------:R-:W0:Y:S04]  /*0a90*/  @!P0 LDC.64 R10, c[0x0][0x230] ;  /* 0x00008c00ff0a8b82 */ /* 0x000e280000000a00 */
[----:B------:R-:W-:-:S13]  /*0aa0*/  ISETP.GE.AND P2, PT, R17, R12, PT ;  /* 0x0000000c1100720c */ /* 0x000fda0003f46270 */
[----:B------:R-:W3:Y:S01]  /*0ab0*/  @!P2 LDC.64 R18, c[0x0][0x230] ;  /* 0x00008c00ff12ab82 */ /* 0x000ee20000000a00 */
[----:B------:R-:W-:Y:S02]  /*0ac0*/  @!P2 IMAD.IADD R5, R6, 0x1, R17 ;  /* 0x000000010605a824 */ /* 0x000fe400078e0211 */
[----:B------:R-:W-:-:S05]  /*0ad0*/  @!P2 VIADD R17, R17, 0x80 ;  /* 0x000000801111a836 */ /* 0x000fca0000000000 */
[----:B------:R-:W-:Y:S01]  /*0ae0*/  ISETP.GE.AND P1, PT, R17, R12, PT ;  /* 0x0000000c1100720c */ /* 0x000fe20003f26270 */
[----:B---3--:R-:W-:-:S05]  /*0af0*/  @!P2 IMAD.WIDE.U32 R18, R5, 0x2, R18 ;  /* 0x000000020512a825 */ /* 0x008fca00078e0012 */
[----:B------:R3:W5:Y:S02]  /*0b00*/  @!P2 LDG.E.U16 R20, desc[UR4][R18.64] ;  /* 0x000000041214a981 */ /* 0x000764000c1e1500 */
[----:B---3--:R-:W3:Y:S02]  /*0b10*/  @!P4 LDC.64 R18, c[0x0][0x230] ;  /* 0x00008c00ff12cb82 */ /* 0x008ee40000000a00 */
[----:B---3--:R-:W-:-:S05]  /*0b20*/  @!P4 IMAD.WIDE.U32 R18, R15, 0x2, R18 ;  /* 0x000000020f12c825 */ /* 0x008fca00078e0012 */
[----:B------:R-:W5:Y:S01]  /*0b30*/  @!P4 LDG.E.U16 R28, desc[UR4][R18.64] ;  /* 0x00000004121cc981 */ /* 0x000f62000c1e1500 */
[----:B------:R-:W-:Y:S02]  /*0b40*/  @!P1 IMAD.IADD R23, R6, 0x1, R17 ;  /* 0x0000000106179824 */ /* 0x000fe400078e0211 */
[----:B------:R-:W-:-:S05]  /*0b50*/  @!P1 VIADD R17, R17, 0x80 ;  /* 0x0000008011119836 */ /* 0x000fca0000000000 */
[----:B------:R-:W-:Y:S01]  /*0b60*/  ISETP.GE.AND P6, PT, R17, R12, PT ;  /* 0x0000000c1100720c */ /* 0x000fe20003fc6270 */
[----:B--2---:R-:W-:Y:S02]  /*0b70*/  @!P5 IMAD.WIDE.U32 R8, R21, 0x2, R2 ;  /* 0x000000021508d825 */ /* 0x004fe400078e0002 */
[----:B------:R-:W2:Y:S10]  /*0b80*/  @!P1 LDC.64 R2, c[0x0][0x230] ;  /* 0x00008c00ff029b82 */ /* 0x000eb40000000a00 */
[----:B------:R-:W-:-:S02]  /*0b90*/  @!P6 IMAD.IADD R21, R6, 0x1, R17 ;  /* 0x000000010615e824 */ /* 0x000fc400078e0211 */
[----:B------:R-:W-:-:S05]  /*0ba0*/  @!P6 VIADD R17, R17, 0x80 ;  /* 0x000000801111e836 */ /* 0x000fca0000000000 */
[----:B------:R-:W-:Y:S02]  /*0bb0*/  ISETP.GE.AND P3, PT, R17, R12, PT ;  /* 0x0000000c1100720c */ /* 0x000fe40003f66270 */
[----:B------:R-:W-:-:S06]  /*0bc0*/  PRMT R16, RZ, 0x7610, R16 ;  /* 0x00007610ff107816 */ /* 0x000fcc0000000010 */
[----:B------:R3:W5:Y:S05]  /*0bd0*/  @!P5 LDG.E.U16 R16, desc[UR4][R8.64] ;  /* 0x000000040810d981 */ /* 0x00076a000c1e1500 */
[----:B------:R-:W4:Y:S08]  /*0be0*/  @!P3 LDC.64 R4, c[0x0][0x230] ;  /* 0x00008c00ff04bb82 */ /* 0x000f300000000a00 */
[----:B---3--:R-:W3:Y:S01]  /*0bf0*/  @!P6 LDC.64 R8, c[0x0][0x230] ;  /* 0x00008c00ff08eb82 */ /* 0x008ee20000000a00 */
[----:B------:R-:W-:Y:S01]  /*0c00*/  PRMT R24, RZ, 0x7610, R24 ;  /* 0x00007610ff187816 */ /* 0x000fe20000000018 */
[----:B--2---:R-:W-:Y:S01]  /*0c10*/  @!P1 IMAD.WIDE.U32 R2, R23, 0x2, R2 ;  /* 0x0000000217029825 */ /* 0x004fe200078e0002 */
[----:B------:R-:W-:-:S04]  /*0c20*/  PRMT R22, RZ, 0x7610, R22 ;  /* 0x00007610ff167816 */ /* 0x000fc80000000016 */
[----:B------:R2:W5:Y:S01]  /*0c30*/  @!P1 LDG.E.U16 R24, desc[UR4][R2.64] ;  /* 0x0000000402189981 */ /* 0x000562000c1e1500 */
[----:B0-----:R-:W-:-:S04]  /*0c40*/  @!P0 IMAD.WIDE.U32 R10, R27, 0x2, R10 ;  /* 0x000000021b0a8825 */ /* 0x001fc800078e000a */
[----:B------:R-:W-:Y:S01]  /*0c50*/  @!P3 IMAD.IADD R17, R6, 0x1, R17 ;  /* 0x000000010611b824 */ /* 0x000fe200078e0211 */
[----:B------:R0:W5:Y:S01]  /*0c60*/  @!P0 LDG.E.U16 R22, desc[UR4][R10.64] ;  /* 0x000000040a168981 */ /* 0x000162000c1e1500 */
[----:B--2---:R-:W2:Y:S02]  /*0c70*/  @!P4 LDC.64 R2, c[0x0][0x228] ;  /* 0x00008a00ff02cb82 */ /* 0x004ea40000000a00 */
[----:B----4-:R-:W-:Y:S01]  /*0c80*/  @!P3 IMAD.WIDE.U32 R4, R17, 0x2, R4 ;  /* 0x000000021104b825 */ /* 0x010fe200078e0004 */
[----:B------:R-:W-:Y:S02]  /*0c90*/  PRMT R26, RZ, 0x7610, R26 ;  /* 0x00007610ff1a7816 */ /* 0x000fe4000000001a */
[----:B0-----:R-:W-:Y:S01]  /*0ca0*/  PRMT R10, RZ, 0x7610, R10 ;  /* 0x00007610ff0a7816 */ /* 0x001fe2000000000a */
[----:B---3--:R-:W-:Y:S01]  /*0cb0*/  @!P6 IMAD.WIDE.U32 R8, R21, 0x2, R8 ;  /* 0x000000021508e825 */ /* 0x008fe200078e0008 */
[----:B------:R-:W-:-:S04]  /*0cc0*/  IADD3 R11, R13, 0x80, RZ ;  /* 0x000000800d0b7810 */ /* 0x000fc80007ffe0ff */
[----:B------:R0:W5:Y:S01]  /*0cd0*/  @!P3 LDG.E.U16 R10, desc[UR4][R4.64] ;  /* 0x00000004040ab981 */ /* 0x000162000c1e1500 */
[----:B------:R-:W-:-:S03]  /*0ce0*/  VIADD R15, R13, 0x100 ;  /* 0x000001000d0f7836 */ /* 0x000fc60000000000 */
[----:B------:R3:W5:Y:S01]  /*0cf0*/  @!P6 LDG.E.U16 R26, desc[UR4][R8.64] ;  /* 0x00000004081ae981 */ /* 0x000762000c1e1500 */
[----:B------:R-:W-:Y:S01]  /*0d00*/  BSSY B0, `(.L_x_917) ;  /* 0x0000016000007945 */ /* 0x000fe20003800000 */
[C---:B0-----:R-:W-:Y:S02]  /*0d10*/  VIADD R5, R13.reuse, 0x180 ;  /* 0x000001800d057836 */ /* 0x041fe40000000000 */
[----:B---3--:R-:W-:-:S03]  /*0d20*/  VIADD R9, R13, 0x200 ;  /* 0x000002000d097836 */ /* 0x008fc60000000000 */
[-C--:B------:R-:W-:Y:S01]  /*0d30*/  ISETP.GE.AND P3, PT, R5, R12.reuse, PT ;  /* 0x0000000c0500720c */ /* 0x080fe20003f66270 */
[----:B------:R-:W-:Y:S01]  /*0d40*/  VIADD R5, R13, 0x280 ;  /* 0x000002800d057836 */ /* 0x000fe20000000000 */
[-C--:B------:R-:W-:Y:S02]  /*0d50*/  ISETP.GE.AND P0, PT, R11, R12.reuse, PT ;  /* 0x0000000c0b00720c */ /* 0x080fe40003f06270 */
[-C--:B------:R-:W-:Y:S02]  /*0d60*/  ISETP.GE.AND P5, PT, R15, R12.reuse, PT ;  /* 0x0000000c0f00720c */ /* 0x080fe40003fa6270 */
[----:B------:R-:W-:Y:S01]  /*0d70*/  ISETP.GE.AND P2, PT, R9, R12, PT ;  /* 0x0000000c0900720c */ /* 0x000fe20003f46270 */
[----:B------:R-:W-:-:S12]  /*0d80*/  @P4 BRA `(.L_x_918) ;  /* 0x0000000000344947 */ /* 0x000fd80003800000 */
        /* <DEDUP_REMOVED lines=13> */
.L_x_918:
[----:B------:R-:W-:Y:S05]  /*0e60*/  BSYNC B0 ;  /* 0x0000000000007941 */ /* 0x000fea0003800000 */
.L_x_917:
        /* <DEDUP_REMOVED lines=17> */
.L_x_920:
[----:B------:R-:W-:Y:S05]  /*0f80*/  BSYNC B0 ;  /* 0x0000000000007941 */ /* 0x000fea0003800000 */
.L_x_919:
        /* <DEDUP_REMOVED lines=18> */
.L_x_922:
[----:B------:R-:W-:Y:S05]  /*10b0*/  BSYNC B0 ;  /* 0x0000000000007941 */ /* 0x000fea0003800000 */
.L_x_921:
[----:B------:R-:W-:Y:S01]  /*10c0*/  @!P4 IMAD.IADD R5, R6, 0x1, R13 ;  /* 0x000000010605c824 */ /* 0x000fe200078e020d */
[----:B------:R-:W-:Y:S01]  /*10d0*/  BSSY B0, `(.L_x_923) ;  /* 0x0000012000007945 */ /* 0x000fe20003800000 */
[-C--:B------:R-:W-:Y:S02]  /*10e0*/  ISETP.GE.AND P5, PT, R9, R12.reuse, PT ;  /* 0x0000000c0900720c */ /* 0x080fe40003fa6270 */
[----:B------:R-:W-:Y:S01]  /*10f0*/  ISETP.GE.OR P0, PT, R11, R12, P0 ;  /* 0x0000000c0b00720c */ /* 0x000fe20000706670 */
[----:B--2---:R-:W-:Y:S01]  /*1100*/  @!P4 IMAD.WIDE.U32 R2, R5, 0x2, R2 ;  /* 0x000000020502c825 */ /* 0x004fe200078e0002 */
        /* <DEDUP_REMOVED lines=14> */
.L_x_924:
[----:B------:R-:W-:Y:S05]  /*11f0*/  BSYNC B0 ;  /* 0x0000000000007941 */ /* 0x000fea0003800000 */
.L_x_923:
        /* <DEDUP_REMOVED lines=15> */
.L_x_926:
[----:B------:R-:W-:Y:S05]  /*12f0*/  BSYNC B0 ;  /* 0x0000000000007941 */ /* 0x000fea0003800000 */
.L_x_925:
        /* <DEDUP_REMOVED lines=15> */
.L_x_928:
[----:B------:R-:W-:Y:S05]  /*13f0*/  BSYNC B0 ;  /* 0x0000000000007941 */ /* 0x000fea0003800000 */
.L_x_927:
        /* <DEDUP_REMOVED lines=15> */
.L_x_930:
[----:B------:R-:W-:Y:S05]  /*14f0*/  BSYNC B0 ;  /* 0x0000000000007941 */ /* 0x000fea0003800000 */
.L_x_929:
        /* <DEDUP_REMOVED lines=11> */
.L_x_932:
[----:B------:R-:W-:Y:S05]  /*15b0*/  BSYNC B0 ;  /* 0x0000000000007941 */ /* 0x000fea0003800000 */
.L_x_931:
[----:B------:R0:W-:Y:S01]  /*15c0*/  @!P4 STG.E.U16 desc[UR4][R2.64], R17 ;  /* 0x000000110200c986 */ /* 0x0001e2000c101504 */
[----:B------:R-:W-:Y:S01]  /*15d0*/  @!P4 VIADD R13, R13, 0x80 ;  /* 0x000000800d0dc836 */ /* 0x000fe20000000000 */
[----:B------:R-:W-:Y:S04]  /*15e0*/  BSSY B0, `(.L_x_933) ;  /* 0x000002d000007945 */ /* 0x000fe80003800000 */
[----:B------:R-:W-:Y:S01]  /*15f0*/  BSSY B1, `(.L_x_934) ;  /* 0x0000025000017945 */ /* 0x000fe20003800000 */
[----:B------:R-:W-:-:S13]  /*1600*/  ISETP.GE.AND P0, PT, R13, R12, PT ;  /* 0x0000000c0d00720c */ /* 0x000fda0003f06270 */
[----:B0-----:R-:W-:Y:S05]  /*1610*/  @P0 BRA `(.L_x_935) ;  /* 0x0000000000300947 */ /* 0x001fea0003800000 */
[----:B------:R-:W0:Y:S01]  /*1620*/  LDC.64 R2, c[0x0][0x228] ;  /* 0x00008a00ff027b82 */ /* 0x000e220000000a00 */
[----:B-1----:R-:W-:Y:S02]  /*1630*/  IMAD.IADD R7, R6, 0x1, R13 ;  /* 0x0000000106077824 */ /* 0x002fe400078e020d */
        /* <DEDUP_REMOVED lines=10> */
.L_x_935:
[----:B------:R-:W-:-:S13]  /*16e0*/  ISETP.GE.AND P0, PT, R13, R12, PT ;  /* 0x0000000c0d00720c */ /* 0x000fda0003f06270 */
[----:B------:R-:W-:Y:S05]  /*16f0*/  @P0 BRA `(.L_x_937) ;  /* 0x0000000000300947 */ /* 0x000fea0003800000 */
[----:B0-----:R-:W0:Y:S01]  /*1700*/  LDC.64 R2, c[0x0][0x228] ;  /* 0x00008a00ff027b82 */ /* 0x001e220000000a00 */
[----:B-1----:R-:W-:Y:S01]  /*1710*/  IMAD.IADD R7, R6, 0x1, R13 ;  /* 0x0000000106077824 */ /* 0x002fe200078e020d */
[----:B------:R-:W-:-:S03]  /*1720*/  IADD3 R13, R13, 0x80, RZ ;  /* 0x000000800d0d7810 */ /* 0x000fc60007ffe0ff */
[----:B0-----:R-:W-:-:S05]  /*1730*/  IMAD.WIDE.U32 R2, R7, 0x2, R2 ;  /* 0x0000000207027825 */ /* 0x001fca00078e0002 */
[----:B------:R1:W-:Y:S02]  /*1740*/  STG.E.U16 desc[UR4][R2.64], R8 ;  /* 0x0000000802007986 */ /* 0x0003e4000c101504 */
.L_x_936:
[----:B------:R-:W-:-:S13]  /*1750*/  ISETP.GE.AND P0, PT, R13, R12, PT ;  /* 0x0000000c0d00720c */ /* 0x000fda0003f06270 */
[----:B------:R-:W-:Y:S05]  /*1760*/  @P0 BRA `(.L_x_938) ;  /* 0x0000000000340947 */ /* 0x000fea0003800000 */
[----:B01----:R-:W0:Y:S01]  /*1770*/  LDC.64 R2, c[0x0][0x228] ;  /* 0x00008a00ff027b82 */ /* 0x003e220000000a00 */
[----:B------:R-:W-:Y:S02]  /*1780*/  IMAD.IADD R7, R6, 0x1, R13 ;  /* 0x0000000106077824 */ /* 0x000fe400078e020d */
[----:B------:R-:W-:Y:S02]  /*1790*/  VIADD R13, R13, 0x80 ;  /* 0x000000800d0d7836 */ /* 0x000fe40000000000 */
[----:B0-----:R-:W-:-:S05]  /*17a0*/  IMAD.WIDE.U32 R2, R7, 0x2, R2 ;  /* 0x0000000207027825 */ /* 0x001fca00078e0002 */
[----:B------:R2:W-:Y:S02]  /*17b0*/  STG.E.U16 desc[UR4][R2.64], R5 ;  /* 0x0000000502007986 */ /* 0x0005e4000c101504 */
.L_x_937:
        /* <DEDUP_REMOVED lines=8> */
.L_x_938:
[----:B------:R-:W-:Y:S05]  /*1840*/  BSYNC B1 ;  /* 0x0000000000017941 */ /* 0x000fea0003800000 */
.L_x_934:
[----:B------:R-:W-:-:S13]  /*1850*/  ISETP.GE.AND P0, PT, R13, R12, PT ;  /* 0x0000000c0d00720c */ /* 0x000fda0003f06270 */
[----:B012---:R-:W0:Y:S01]  /*1860*/  @!P0 LDC.64 R2, c[0x0][0x228] ;  /* 0x00008a00ff028b82 */ /* 0x007e220000000a00 */
[----:B------:R-:W-:Y:S02]  /*1870*/  @!P0 IMAD.IADD R5, R6, 0x1, R13 ;  /* 0x0000000106058824 */ /* 0x000fe400078e020d */
[----:B------:R-:W-:Y:S02]  /*1880*/  @!P0 VIADD R13, R13, 0x80 ;  /* 0x000000800d0d8836 */ /* 0x000fe40000000000 */
[----:B0-----:R-:W-:-:S05]  /*1890*/  @!P0 IMAD.WIDE.U32 R2, R5, 0x2, R2 ;  /* 0x0000000205028825 */ /* 0x001fca00078e0002 */
[----:B------:R3:W-:Y:S02]  /*18a0*/  @!P0 STG.E.U16 desc[UR4][R2.64], R9 ;  /* 0x0000000902008986 */ /* 0x0007e4000c101504 */
.L_x_939:
[----:B------:R-:W-:Y:S05]  /*18b0*/  BSYNC B0 ;  /* 0x0000000000007941 */ /* 0x000fea0003800000 */
.L_x_933:
        /* <DEDUP_REMOVED lines=8> */
.L_x_940:
        /* <DEDUP_REMOVED lines=12> */
.L_x_36122:


//--------------------- .text._ZN2at6native18elementwise_kernelILi128ELi4EZNS0_15gpu_kernel_implIZZZNS0_22nan_to_num_kernel_cudaERNS_18TensorIteratorBaseESt8optionalIdES6_S6_ENKUlvE0_clEvENKUlvE1_clEvEUlN3c104HalfEE_EEvS4_RKT_EUliE_EEviT1_ --------------------------
	.section	.text._ZN2at6native18elementwise_kernelILi128ELi4EZNS0_15gpu_kernel_implIZZZNS0_22nan_to_num_kernel_cudaERNS_18TensorIteratorBaseESt8optionalIdES6_S6_ENKUlvE0_clEvENKUlvE1_clEvEUlN3c104HalfEE_EEvS4_RKT_EUliE_EEviT1_,"ax",@progbits
	.align	128
        .global         _ZN2at6native18elementwise_kernelILi128ELi4EZNS0_15gpu_kernel_implIZZZNS0_22nan_to_num_kernel_cudaERNS_18TensorIteratorBaseESt8optionalIdES6_S6_ENKUlvE0_clEvENKUlvE1_clEvEUlN3c104HalfEE_EEvS4_RKT_EUliE_EEviT1_
        .type           _ZN2at6native18elementwise_kernelILi128ELi4EZNS0_15gpu_kernel_implIZZZNS0_22nan_to_num_kernel_cudaERNS_18TensorIteratorBaseESt8optionalIdES6_S6_ENKUlvE0_clEvENKUlvE1_clEvEUlN3c104HalfEE_EEvS4_RKT_EUliE_EEviT1_,@function
        .size           _ZN2at6native18elementwise_kernelILi128ELi4EZNS0_15gpu_kernel_implIZZZNS0_22nan_to_num_kernel_cudaERNS_18TensorIteratorBaseESt8optionalIdES6_S6_ENKUlvE0_clEvENKUlvE1_clEvEUlN3c104HalfEE_EEvS4_RKT_EUliE_EEviT1_,(.L_x_36123 - _ZN2at6native18elementwise_kernelILi128ELi4EZNS0_15gpu_kernel_implIZZZNS0_22nan_to_num_kernel_cudaERNS_18TensorIteratorBaseESt8optionalIdES6_S6_ENKUlvE0_clEvENKUlvE1_clEvEUlN3c104HalfEE_EEvS4_RKT_EUliE_EEviT1_)
        .other          _ZN2at6native18elementwise_kernelILi128ELi4EZNS0_15gpu_kernel_implIZZZNS0_22nan_to_num_kernel_cudaERNS_18TensorIteratorBaseESt8optionalIdES6_S6_ENKUlvE0_clEvENKUlvE1_clEvEUlN3c104HalfEE_EEvS4_RKT_EUliE_EEviT1_,@"STO_CUDA_ENTRY STV_DEFAULT"
_ZN2at6native18elementwise_kernelILi128ELi4EZNS0_15gpu_kernel_implIZZZNS0_22nan_to_num_kernel_cudaERNS_18TensorIteratorBaseESt8optionalIdES6_S6_ENKUlvE0_clEvENKUlvE1_clEvEUlN3c104HalfEE_EEvS4_RKT_EUliE_EEviT1_:
.text._ZN2at6native18elementwise_kernelILi128ELi4EZNS0_15gpu_kernel_implIZZZNS0_22nan_to_num_kernel_cudaERNS_18TensorIteratorBaseESt8optionalIdES6_S6_ENKUlvE0_clEvENKUlvE1_clEvEUlN3c104HalfEE_EEvS4_RKT_EUliE_EEviT1_:
        /* <DEDUP_REMOVED lines=313> */
.L_x_943:
        /* <DEDUP_REMOVED lines=20> */
[----:B0-----:R-:W-:Y:S01]  /*14d0*/  F2FP.F16.F32.PACK_AB R0, RZ, R0 ;  /* 0x00000000ff00723e */ /* 0x001fe200000000ff */
[----:B------:R-:W-:Y:S06]  /*14e0*/  BRA `(.L_x_949) ;  /* 0x0000000c00987947 */ /* 0x000fec0003800000 */
.L_x_947:
[----:B------:R-:W2:Y:S02]  /*14f0*/  LDG.E.U8 R2, desc[UR36][R2.64] ;  /* 0x0000002402027981 */ /* 0x000ea4000c1e1100 */
[----:B--2---:R-:W-:-:S04]  /*1500*/  I2FP.F32.U32 R0, R2 ;  /* 0x0000000200007245 */ /* 0x004fc80000201000 */
[----:B------:R-:W-:Y:S01]  /*1510*/  F2FP.F16.F32.PACK_AB R0, RZ, R0 ;  /* 0x00000000ff00723e */ /* 0x000fe200000000ff */
[----:B------:R-:W-:Y:S06]  /*1520*/  BRA `(.L_x_949) ;  /* 0x0000000c00887947 */ /* 0x000fec0003800000 */
.L_x_946:
        /* <DEDUP_REMOVED lines=8> */
[----:B0-----:R-:W-:Y:S01]  /*15b0*/  F2FP.F16.F32.PACK_AB R0, RZ, R0 ;  /* 0x00000000ff00723e */ /* 0x001fe200000000ff */
[----:B------:R-:W-:Y:S06]  /*15c0*/  BRA `(.L_x_949) ;  /* 0x0000000c00607947 */ /* 0x000fec0003800000 */
.L_x_951:
[----:B------:R-:W2:Y:S02]  /*15d0*/  LDG.E R2, desc[UR36][R2.64] ;  /* 0x0000002402027981 */ /* 0x000ea4000c1e1900 */
[----:B--2---:R-:W-:-:S04]  /*15e0*/  I2FP.F32.S32 R0, R2 ;  /* 0x0000000200007245 */ /* 0x004fc80000201400 */
[----:B------:R-:W-:Y:S01]  /*15f0*/  F2FP.F16.F32.PACK_AB R0, RZ, R0 ;  /* 0x00000000ff00723e */ /* 0x000fe200000000ff */
[----:B------:R-:W-:Y:S06]  /*1600*/  BRA `(.L_x_949) ;  /* 0x0000000c00507947 */ /* 0x000fec0003800000 */
.L_x_950:
[----:B------:R-:W2:Y:S02]  /*1610*/  LDG.E.U16 R2, desc[UR36][R2.64] ;  /* 0x0000002402027981 */ /* 0x000ea4000c1e1500 */
[----:B--2---:R-:W0:Y:S02]  /*1620*/  I2F.S16 R0, R2 ;  /* 0x0000000200007306 */ /* 0x004e240000101400 */
[----:B0-----:R-:W-:Y:S01]  /*1630*/  F2FP.F16.F32.PACK_AB R0, RZ, R0 ;  /* 0x00000000ff00723e */ /* 0x001fe200000000ff */
[----:B------:R-:W-:Y:S06]  /*1640*/  BRA `(.L_x_949) ;  /* 0x0000000c00407947 */ /* 0x000fec0003800000 */
.L_x_945:
[----:B------:R-:W-:-:S13]  /*1650*/  ISETP.GT.AND P0, PT, R4, 0x6, PT ;  /* 0x000000060400780c */ /* 0x000fda0003f04270 */
[----:B------:R-:W-:Y:S05]  /*1660*/  @P0 BRA `(.L_x_952) ;  /* 0x0000000000240947 */ /* 0x000fea0003800000 */
[----:B------:R-:W-:-:S13]  /*1670*/  ISETP.NE.AND P0, PT, R4, 0x5, PT ;  /* 0x000000050400780c */ /* 0x000fda0003f05270 */
[----:B------:R-:W-:Y:S05]  /*1680*/  @!P0 BRA `(.L_x_953) ;  /* 0x0000000000148947 */ /* 0x000fea0003800000 */
[----:B------:R-:W-:-:S13]  /*1690*/  ISETP.NE.AND P0, PT, R4, 0x6, PT ;  /* 0x000000060400780c */ /* 0x000fda0003f05270 */
[----:B------:R-:W-:Y:S05]  /*16a0*/  @P0 BRA `(.L_x_948) ;  /* 0x0000000800c40947 */ /* 0x000fea0003800000 */
[----:B------:R-:W2:Y:S02]  /*16b0*/  LDG.E R2, desc[UR36][R2.64] ;  /* 0x0000002402027981 */ /* 0x000ea4000c1e1900 */
[----:B--2---:R-:W-:Y:S01]  /*16c0*/  F2FP.F16.F32.PACK_AB R0, RZ, R2 ;  /* 0x00000002ff00723e */ /* 0x004fe200000000ff */
[----:B------:R-:W-:Y:S06]  /*16d0*/  BRA `(.L_x_949) ;  /* 0x0000000c001c7947 */ /* 0x000fec0003800000 */
.L_x_953:
[----:B------:R0:W5:Y:S01]  /*16e0*/  LDG.E.U16 R0, desc[UR36][R2.64] ;  /* 0x0000002402007981 */ /* 0x000162000c1e1500 */
[----:B------:R-:W-:Y:S05]  /*16f0*/  BRA `(.L_x_949) ;  /* 0x0000000c00147947 */ /* 0x000fea0003800000 */
.L_x_952:
[----:B------:R-:W-:-:S13]  /*1700*/  ISETP.NE.AND P0, PT, R4, 0x7, PT ;  /* 0x000000070400780c */ /* 0x000fda0003f05270 */
[----:B------:R-:W-:Y:S05]  /*1710*/  @!P0 BRA `(.L_x_954) ;  /* 0x0000000000248947 */ /* 0x000fea0003800000 */
[----:B------:R-:W-:-:S13]  /*1720*/  ISETP.NE.AND P0, PT, R4, 0x8, PT ;  /* 0x000000080400780c */ /* 0x000fda0003f05270 */
[----:B------:R-:W-:Y:S05]  /*1730*/  @!P0 BRA `(.L_x_955) ;  /* 0x0000000000148947 */ /* 0x000fea0003800000 */
[----:B------:R-:W-:-:S13]  /*1740*/  ISETP.NE.AND P0, PT, R4, 0x9, PT ;  /* 0x000000090400780c */ /* 0x000fda0003f05270 */
[----:B------:R-:W-:Y:S05]  /*1750*/  @P0 BRA `(.L_x_948) ;  /* 0x0000000800980947 */ /* 0x000fea0003800000 */
[----:B------:R-:W2:Y:S02]  /*1760*/  LDG.E R2, desc[UR36][R2.64] ;  /* 0x0000002402027981 */ /* 0x000ea4000c1e1900 */
[----:B--2---:R-:W-:Y:S01]  /*1770*/  F2FP.F16.F32.PACK_AB R0, RZ, R2 ;  /* 0x00000002ff00723e */ /* 0x004fe200000000ff */
[----:B------:R-:W-:Y:S06]  /*1780*/  BRA `(.L_x_949) ;  /* 0x0000000800f07947 */ /* 0x000fec0003800000 */
.L_x_955:
[----:B------:R1:W5:Y:S01]  /*1790*/  LDG.E.U16 R0, desc[UR36][R2.64] ;  /* 0x0000002402007981 */ /* 0x000362000c1e1500 */
[----:B------:R-:W-:Y:S05]  /*17a0*/  BRA `(.L_x_949) ;  /* 0x0000000800e87947 */ /* 0x000fea0003800000 */
.L_x_954:
[----:B------:R-:W2:Y:S01]  /*17b0*/  LDG.E.64 R2, desc[UR36][R2.64] ;  /* 0x0000002402027981 */ /* 0x000ea2000c1e1b00 */
[----:B------:R-:W-:Y:S01]  /*17c0*/  UMOV UR4, 0xf0000000 ;  /* 0xf000000000047882 */ /* 0x000fe20000000000 */
[----:B------:R-:W-:Y:S01]  /*17d0*/  UMOV UR5, 0x380fffff ;  /* 0x380fffff00057882 */ /* 0x000fe20000000000 */
[----:B--2---:R-:W0:Y:S01]  /*17e0*/  F2F.F32.F64 R0, R2 ;  /* 0x0000000200007310 */ /* 0x004e220000301000 */
[----:B------:R-:W-:-:S14]  /*17f0*/  DSETP.GEU.AND P0, PT, |R2|, UR4, PT ;  /* 0x0000000402007e2a */ /* 0x000fdc000bf0e200 */
[----:B0-----:R-:W-:-:S05]  /*1800*/  @!P0 FMUL R0, R0, 1.175494350822287508e-38 ;  /* 0x0080000000008820 */ /* 0x001fca0000400000 */
[----:B------:R-:W-:Y:S01]  /*1810*/  F2FP.F16.F32.PACK_AB R0, RZ, R0 ;  /* 0x00000000ff00723e */ /* 0x000fe200000000ff */
[----:B------:R-:W-:Y:S06]  /*1820*/  BRA `(.L_x_949) ;  /* 0x0000000800c87947 */ /* 0x000fec0003800000 */
.L_x_944:
        /* <DEDUP_REMOVED lines=11> */
[----:B------:R-:W-:Y:S01]  /*18e0*/  F2FP.F16.F32.PACK_AB R0, RZ, R0 ;  /* 0x00000000ff00723e */ /* 0x000fe200000000ff */
[----:B------:R-:W-:Y:S06]  /*18f0*/  BRA `(.L_x_949) ;  /* 0x0000000800947947 */ /* 0x000fec0003800000 */
.L_x_958:
        /* <DEDUP_REMOVED lines=8> */
.L_x_957:
        /* <DEDUP_REMOVED lines=25> */
[----:B------:R-:W-:-:S04]  /*1b10*/  F2FP.F16.F32.PACK_AB R5, RZ, R5 ;  /* 0x00000005ff05723e */ /* 0x000fc800000000ff */
[----:B------:R-:W-:Y:S01]  /*1b20*/  PRMT R0, R5, 0x7610, R0 ;  /* 0x0000761005007816 */ /* 0x000fe20000000000 */
[----:B------:R-:W-:Y:S06]  /*1b30*/  BRA `(.L_x_949) ;  /* 0x0000000800047947 */ /* 0x000fec0003800000 */
.L_x_960:
        /* <DEDUP_REMOVED lines=12> */
[----:B------:R-:W-:-:S04]  /*1c00*/  F2FP.F16.F32.PACK_AB R4, RZ, R4 ;  /* 0x00000004ff04723e */ /* 0x000fc800000000ff */
[----:B------:R-:W-:Y:S01]  /*1c10*/  PRMT R0, R4, 0x7610, R0 ;  /* 0x0000761004007816 */ /* 0x000fe20000000000 */
[----:B------:R-:W-:Y:S06]  /*1c20*/  BRA `(.L_x_949) ;  /* 0x0000000400c87947 */ /* 0x000fec0003800000 */
.L_x_959:
[----:B------:R-:W2:Y:S02]  /*1c30*/  LDG.E.U16 R0, desc[UR36][R2.64] ;  /* 0x0000002402007981 */ /* 0x000ea4000c1e1500 */
[----:B--2---:R-:W-:-:S05]  /*1c40*/  IMAD.U32 R0, R0, 0x10000, RZ ;  /* 0x0001000000007824 */ /* 0x004fca00078e00ff */
[----:B------:R-:W-:Y:S01]  /*1c50*/  F2FP.F16.F32.PACK_AB R0, RZ, R0 ;  /* 0x00000000ff00723e */ /* 0x000fe200000000ff */
[----:B------:R-:W-:Y:S06]  /*1c60*/  BRA `(.L_x_949) ;  /* 0x0000000400b87947 */ /* 0x000fec0003800000 */
.L_x_956:
        /* <DEDUP_REMOVED lines=10> */
[----:B------:R-:W-:Y:S01]  /*1d10*/  F2FP.F16.F32.PACK_AB R0, RZ, R0 ;  /* 0x00000000ff00723e */ /* 0x000fe200000000ff */
[----:B------:R-:W-:Y:S06]  /*1d20*/  BRA `(.L_x_949) ;  /* 0x0000000400887947 */ /* 0x000fec0003800000 */
.L_x_963:
        /* <DEDUP_REMOVED lines=21> */
.L_x_967:
[----:B------:R-:W-:Y:S05]  /*1e80*/  BSYNC B1 ;  /* 0x0000000000017941 */ /* 0x000fea0003800000 */
.L_x_966:
[----:B------:R-:W-:Y:S01]  /*1e90*/  LEA R3, R0, 0x3b800000, 0x17 ;  /* 0x3b80000000037811 */ /* 0x000fe200078eb8ff */
[----:B------:R-:W-:-:S05]  /*1ea0*/  IMAD.SHL.U32 R0, R2, 0x100000, RZ ;  /* 0x0010000002007824 */ /* 0x000fca00078e00ff */
[----:B------:R-:W-:-:S07]  /*1eb0*/  LOP3.LUT R0, R3, R0, R4, 0xfe, !PT ;  /* 0x0000000003007212 */ /* 0x000fce00078efe04 */
.L_x_965:
[----:B------:R-:W-:Y:S05]  /*1ec0*/  BSYNC B0 ;  /* 0x0000000000007941 */ /* 0x000fea0003800000 */
.L_x_964:
[----:B------:R-:W-:Y:S01]  /*1ed0*/  F2FP.F16.F32.PACK_AB R0, RZ, R0 ;  /* 0x00000000ff00723e */ /* 0x000fe200000000ff */
[----:B------:R-:W-:Y:S06]  /*1ee0*/  BRA `(.L_x_949) ;  /* 0x0000000400187947 */ /* 0x000fec0003800000 */
.L_x_962:
        /* <DEDUP_REMOVED lines=21> */
.L_x_971:
[----:B------:R-:W-:Y:S05]  /*2040*/  BSYNC B1 ;  /* 0x0000000000017941 */ /* 0x000fea0003800000 */
.L_x_970:
[----:B------:R-:W-:Y:S01]  /*2050*/  LEA R3, R0, 0x37800000, 0x17 ;  /* 0x3780000000037811 */ /* 0x000fe200078eb8ff */
[----:B------:R-:W-:-:S05]  /*2060*/  IMAD.SHL.U32 R0, R2, 0x200000, RZ ;  /* 0x0020000002007824 */ /* 0x000fca00078e00ff */
[----:B------:R-:W-:-:S07]  /*2070*/  LOP3.LUT R0, R3, R0, R4, 0xfe, !PT ;  /* 0x0000000003007212 */ /* 0x000fce00078efe04 */
.L_x_969:
[----:B------:R-:W-:Y:S05]  /*2080*/  BSYNC B0 ;  /* 0x0000000000007941 */ /* 0x000fea0003800000 */
.L_x_968:
[----:B------:R-:W-:Y:S01]  /*2090*/  F2FP.F16.F32.PACK_AB R0, RZ, R0 ;  /* 0x00000000ff00723e */ /* 0x000fe200000000ff */
[----:B------:R-:W-:Y:S06]  /*20a0*/  BRA `(.L_x_949) ;  /* 0x0000000000a87947 */ /* 0x000fec0003800000 */
.L_x_961:
        /* <DEDUP_REMOVED lines=14> */
.L_x_975:
[----:B------:R-:W-:Y:S05]  /*2190*/  BSYNC B0 ;  /* 0x0000000000007941 */ /* 0x000fea0003800000 */
.L_x_974:
[----:B------:R-:W-:Y:S01]  /*21a0*/  F2FP.F16.F32.PACK_AB R0, RZ, R0 ;  /* 0x00000000ff00723e */ /* 0x000fe200000000ff */
[----:B------:R-:W-:Y:S06]  /*21b0*/  BRA `(.L_x_949) ;  /* 0x0000000000647947 */ /* 0x000fec0003800000 */
.L_x_948:
        /* <DEDUP_REMOVED lines=16> */
.L_x_976:
[----:B------:R-:W-:Y:S01]  /*22c0*/  PRMT R0, RZ, 0x7610, R0 ;  /* 0x00007610ff007816 */ /* 0x000fe20000000000 */
[----:B------:R-:W-:Y:S06]  /*22d0*/  BRA `(.L_x_949) ;  /* 0x00000000001c7947 */ /* 0x000fec0003800000 */
.L_x_973:
[----:B------:R-:W2:Y:S02]  /*22e0*/  LDG.E.64 R2, desc[UR36][R2.64] ;  /* 0x0000002402027981 */ /* 0x000ea4000c1e1b00 */
[----:B--2---:R-:W0:Y:S02]  /*22f0*/  I2F.U64 R0, R2 ;  /* 0x0000000200007312 */ /* 0x004e240000301000 */
[----:B0-----:R-:W-:Y:S01]  /*2300*/  F2FP.F16.F32.PACK_AB R0, RZ, R0 ;  /* 0x00000000ff00723e */ /* 0x001fe200000000ff */
[----:B------:R-:W-:Y:S06]  /*2310*/  BRA `(.L_x_949) ;  /* 0x00000000000c7947 */ /* 0x000fec0003800000 */
.L_x_972:
[----:B------:R-:W2:Y:S02]  /*2320*/  LDG.E R2, desc[UR36][R2.64] ;  /* 0x0000002402027981 */ /* 0x000ea4000c1e1900 */
[----:B--2---:R-:W-:-:S04]  /*2330*/  I2FP.F32.U32 R0, R2 ;  /* 0x0000000200007245 */ /* 0x004fc80000201000 */
[----:B------:R-:W-:-:S07]  /*2340*/  F2FP.F16.F32.PACK_AB R0, RZ, R0 ;  /* 0x00000000ff00723e */ /* 0x000fce00000000ff */
.L_x_949:
[----:B------:R-:W2:Y:S01]  /*2350*/  LDC.U8 R6, c[0x0][0x430] ;  /* 0x00010c00ff067b82 */ /* 0x000ea20000000000 */
[----:B-----5:R-:W-:Y:S01]  /*2360*/  HADD2.F32 R4, -RZ, R0.H0_H0 ;  /* 0x20000000ff047230 */ /* 0x020fe20000004100 */
[----:B------:R-:W-:Y:S01]  /*2370*/  ULDC.U16 UR4, c[0x0][0x420] ;  /* 0x0001080000047ab9 */ /* 0x000fe20000000400 */
[----:B------:R-:W-:Y:S01]  /*2380*/  BSSY B0, `(.L_x_977) ;  /* 0x000000d000007945 */ /* 0x000fe20003800000 */
[----:B01----:R-:W-:Y:S02]  /*2390*/  IMAD.U32 R3, RZ, RZ, UR4 ;  /* 0x00000004ff037e24 */ /* 0x003fe4000f8e00ff */
[----:B------:R-:W-:Y:S02]  /*23a0*/  FSETP.GTU.FTZ.AND P1, PT, |R4|, +INF , PT ;  /* 0x7f8000000400780b */ /* 0x000fe40003f3c200 */
[----:B--2---:R-:W-:-:S04]  /*23b0*/  PRMT R2, R6, 0x9910, RZ ;  /* 0x0000991006027816 */ /* 0x004fc800000000ff */
[----:B------:R-:W-:-:S07]  /*23c0*/  ISETP.GT.AND P0, PT, R2, 0x9, PT ;  /* 0x000000090200780c */ /* 0x000fce0003f04270 */
[----:B------:R-:W-:Y:S06]  /*23d0*/  @P1 BRA `(.L_x_978) ;  /* 0x00000000001c1947 */ /* 0x000fec0003800000 */
[----:B------:R-:W0:Y:S01]  /*23e0*/  LDC.U16 R5, c[0x0][0x424] ;  /* 0x00010900ff057b82 */ /* 0x000e220000000400 */
[----:B------:R-:W-:Y:S01]  /*23f0*/  FSETP.NEU.FTZ.AND P1, PT, R4, +INF , PT ;  /* 0x7f8000000400780b */ /* 0x000fe20003f3d000 */
[----:B------:R-:W-:Y:S02]  /*2400*/  ULDC.U16 UR4, c[0x0][0x422] ;  /* 0x0001088000047ab9 */ /* 0x000fe40000000400 */
[----:B------:R-:W-:-:S10]  /*2410*/  IMAD.U32 R3, RZ, RZ, UR4 ;  /* 0x00000004ff037e24 */ /* 0x000fd4000f8e00ff */
[----:B------:R-:W-:-:S04]  /*2420*/  @P1 FSETP.NEU.FTZ.AND P2, PT, R4, -INF , PT ;  /* 0xff8000000400180b */ /* 0x000fc80003f5d000 */
[----:B0-----:R-:W-:-:S04]  /*2430*/  @P1 SEL R0, R5, R0, !P2 ;  /* 0x0000000005001207 */ /* 0x001fc80005000000 */
[----:B------:R-:W-:-:S07]  /*2440*/  @P1 PRMT R3, R0, 0x7610, R3 ;  /* 0x0000761000031816 */ /* 0x000fce0000000003 */
.L_x_978:
[----:B------:R-:W-:Y:S05]  /*2450*/  BSYNC B0 ;  /* 0x0000000000007941 */ /* 0x000fea0003800000 */
.L_x_977:
        /* <DEDUP_REMOVED lines=9> */
[----:B------:R-:W-:-:S06]  /*24f0*/  HADD2.F32 R3, -RZ, R3.H0_H0 ;  /* 0x20000003ff037230 */ /* 0x000fcc0000004100 */
[----:B------:R-:W0:Y:S02]  /*2500*/  F2I.FTZ.TRUNC.NTZ R3, R3 ;  /* 0x0000000300037305 */ /* 0x000e24000021f100 */
[----:B0-----:R0:W-:Y:S01]  /*2510*/  STG.E.U8 desc[UR36][R16.64], R3 ;  /* 0x0000000310007986 */ /* 0x0011e2000c101124 */
[----:B------:R-:W-:Y:S05]  /*2520*/  BRA `(.L_x_984) ;  /* 0x0000000c00947947 */ /* 0x000fea0003800000 */
.L_x_982:
[----:B------:R-:W-:-:S06]  /*2530*/  HADD2.F32 R3, -RZ, R3.H0_H0 ;  /* 0x20000003ff037230 */ /* 0x000fcc0000004100 */
[----:B------:R-:W0:Y:S02]  /*2540*/  F2I.S64.TRUNC R2, R3 ;  /* 0x0000000300027311 */ /* 0x000e24000020d900 */
[----:B0-----:R0:W-:Y:S01]  /*2550*/  STG.E.U8 desc[UR36][R16.64], R2 ;  /* 0x0000000210007986 */ /* 0x0011e2000c101124 */
[----:B------:R-:W-:Y:S05]  /*2560*/  BRA `(.L_x_984) ;  /* 0x0000000c00847947 */ /* 0x000fea0003800000 */
.L_x_981:
[----:B------:R-:W-:-:S13]  /*2570*/  ISETP.NE.AND P0, PT, R2, 0x2, PT ;  /* 0x000000020200780c */ /* 0x000fda0003f05270 */
[----:B------:R-:W-:Y:S05]  /*2580*/  @!P0 BRA `(.L_x_985) ;  /* 0x0000000000308947 */ /* 0x000fea0003800000 */
[----:B------:R-:W-:-:S13]  /*2590*/  ISETP.NE.AND P0, PT, R2, 0x3, PT ;  /* 0x000000030200780c */ /* 0x000fda0003f05270 */
[----:B------:R-:W-:Y:S05]  /*25a0*/  @!P0 BRA `(.L_x_986) ;  /* 0x0000000000188947 */ /* 0x000fea0003800000 */
[----:B------:R-:W-:-:S13]  /*25b0*/  ISETP.NE.AND P0, PT, R2, 0x4, PT ;  /* 0x000000040200780c */ /* 0x000fda0003f05270 */
[----:B------:R-:W-:Y:S05]  /*25c0*/  @P0 BRA `(.L_x_983) ;  /* 0x0000000c000c0947 */ /* 0x000fea0003800000 */
[----:B------:R-:W-:-:S06]  /*25d0*/  HADD2.F32 R3, -RZ, R3.H0_H0 ;  /* 0x20000003ff037230 */ /* 0x000fcc0000004100 */
[----:B------:R-:W0:Y:S02]  /*25e0*/  F2I.S64.TRUNC R2, R3 ;  /* 0x0000000300027311 */ /* 0x000e24000020d900 */
[----:B0-----:R0:W-:Y:S01]  /*25f0*/  STG.E.64 desc[UR36][R16.64], R2 ;  /* 0x0000000210007986 */ /* 0x0011e2000c101b24 */
[----:B------:R-:W-:Y:S05]  /*2600*/  BRA `(.L_x_984) ;  /* 0x0000000c005c7947 */ /* 0x000fea0003800000 */
.L_x_986:
[----:B------:R-:W-:-:S06]  /*2610*/  HADD2.F32 R3, -RZ, R3.H0_H0 ;  /* 0x20000003ff037230 */ /* 0x000fcc0000004100 */
[----:B------:R-:W0:Y:S02]  /*2620*/  F2I.FTZ.TRUNC.NTZ R3, R3 ;  /* 0x0000000300037305 */ /* 0x000e24000021f100 */
[----:B0-----:R0:W-:Y:S01]  /*2630*/  STG.E desc[UR36][R16.64], R3 ;  /* 0x0000000310007986 */ /* 0x0011e2000c101924 */
[----:B------:R-:W-:Y:S05]  /*2640*/  BRA `(.L_x_984) ;  /* 0x0000000c004c7947 */ /* 0x000fea0003800000 */
.L_x_985:
[----:B------:R-:W-:-:S06]  /*2650*/  HADD2.F32 R3, -RZ, R3.H0_H0 ;  /* 0x20000003ff037230 */ /* 0x000fcc0000004100 */
[----:B------:R-:W0:Y:S02]  /*2660*/  F2I.FTZ.TRUNC.NTZ R3, R3 ;  /* 0x0000000300037305 */ /* 0x000e24000021f100 */
[----:B0-----:R0:W-:Y:S01]  /*2670*/  STG.E.U16 desc[UR36][R16.64], R3 ;  /* 0x0000000310007986 */ /* 0x0011e2000c101524 */
[----:B------:R-:W-:Y:S05]  /*2680*/  BRA `(.L_x_984) ;  /* 0x0000000c003c7947 */ /* 0x000fea0003800000 */
.L_x_980:
[----:B------:R-:W-:-:S13]  /*2690*/  ISETP.GT.AND P0, PT, R2, 0x6, PT ;  /* 0x000000060200780c */ /* 0x000fda0003f04270 */
[----:B------:R-:W-:Y:S05]  /*26a0*/  @P0 BRA `(.L_x_987) ;  /* 0x0000000000240947 */ /* 0x000fea0003800000 */
[----:B------:R-:W-:-:S13]  /*26b0*/  ISETP.NE.AND P0, PT, R2, 0x5, PT ;  /* 0x000000050200780c */ /* 0x000fda0003f05270 */
[----:B------:R-:W-:Y:S05]  /*26c0*/  @!P0 BRA `(.L_x_988) ;  /* 0x0000000000148947 */ /* 0x000fea0003800000 */
[----:B------:R-:W-:-:S13]  /*26d0*/  ISETP.NE.AND P0, PT, R2, 0x6, PT ;  /* 0x000000060200780c */ /* 0x000fda0003f05270 */
[----:B------:R-:W-:Y:S05]  /*26e0*/  @P0 BRA `(.L_x_983) ;  /* 0x0000000800c40947 */ /* 0x000fea0003800000 */
[----:B------:R-:W-:-:S05]  /*26f0*/  HADD2.F32 R3, -RZ, R3.H0_H0 ;  /* 0x20000003ff037230 */ /* 0x000fca0000004100 */
[----:B------:R0:W-:Y:S01]  /*2700*/  STG.E desc[UR36][R16.64], R3 ;  /* 0x0000000310007986 */ /* 0x0001e2000c101924 */
[----:B------:R-:W-:Y:S05]  /*2710*/  BRA `(.L_x_984) ;  /* 0x0000000c00187947 */ /* 0x000fea0003800000 */
.L_x_988:
[----:B------:R0:W-:Y:S01]  /*2720*/  STG.E.U16 desc[UR36][R16.64], R3 ;  /* 0x0000000310007986 */ /* 0x0001e2000c101524 */
[----:B------:R-:W-:Y:S05]  /*2730*/  BRA `(.L_x_984) ;  /* 0x0000000c00107947 */ /* 0x000fea0003800000 */
.L_x_987:
[----:B------:R-:W-:-:S13]  /*2740*/  ISETP.NE.AND P0, PT, R2, 0x7, PT ;  /* 0x000000070200780c */ /* 0x000fda0003f05270 */
[----:B------:R-:W-:Y:S05]  /*2750*/  @!P0 BRA `(.L_x_989) ;  /* 0x0000000000348947 */ /* 0x000fea0003800000 */
[----:B------:R-:W-:-:S13]  /*2760*/  ISETP.NE.AND P0, PT, R2, 0x8, PT ;  /* 0x000000080200780c */ /* 0x000fda0003f05270 */
[----:B------:R-:W-:Y:S05]  /*2770*/  @!P0 BRA `(.L_x_990) ;  /* 0x0000000000188947 */ /* 0x000fea0003800000 */
[----:B------:R-:W-:-:S13]  /*2780*/  ISETP.NE.AND P0, PT, R2, 0x9, PT ;  /* 0x000000090200780c */ /* 0x000fda0003f05270 */
[----:B------:R-:W-:Y:S05]  /*2790*/  @P0 BRA `(.L_x_983) ;  /* 0x0000000800980947 */ /* 0x000fea0003800000 */
[----:B------:R-:W-:Y:S02]  /*27a0*/  HADD2.F32 R2, -RZ, R3.H0_H0 ;  /* 0x20000003ff027230 */ /* 0x000fe40000004100 */
[----:B------:R-:W-:-:S05]  /*27b0*/  IMAD.MOV.U32 R3, RZ, RZ, RZ ;  /* 0x000000ffff037224 */ /* 0x000fca00078e00ff */
[----:B------:R0:W-:Y:S01]  /*27c0*/  STG.E.64 desc[UR36][R16.64], R2 ;  /* 0x0000000210007986 */ /* 0x0001e2000c101b24 */
[----:B------:R-:W-:Y:S05]  /*27d0*/  BRA `(.L_x_984) ;  /* 0x0000000800e87947 */ /* 0x000fea0003800000 */
.L_x_990:
[----:B------:R-:W-:-:S05]  /*27e0*/  HADD2.F32 R0, -RZ, R3.H0_H0 ;  /* 0x20000003ff007230 */ /* 0x000fca0000004100 */
[----:B------:R-:W-:-:S04]  /*27f0*/  F2FP.F16.F32.PACK_AB R0, RZ, R0 ;  /* 0x00000000ff00723e */ /* 0x000fc800000000ff */
[----:B------:R-:W-:-:S05]  /*2800*/  PRMT R0, R0, 0x5410, RZ ;  /* 0x0000541000007816 */ /* 0x000fca00000000ff */
[----:B------:R0:W-:Y:S01]  /*2810*/  STG.E desc[UR36][R16.64], R0 ;  /* 0x0000000010007986 */ /* 0x0001e2000c101924 */
[----:B------:R-:W-:Y:S05]  /*2820*/  BRA `(.L_x_984) ;  /* 0x0000000800d47947 */ /* 0x000fea0003800000 */
.L_x_989:
[----:B------:R-:W-:-:S05]  /*2830*/  HADD2.F32 R2, -RZ, R3.H0_H0 ;  /* 0x20000003ff027230 */ /* 0x000fca0000004100 */
[----:B------:R-:W-:-:S06]  /*2840*/  FMUL.FTZ R2, R2, 1 ;  /* 0x3f80000002027820 */ /* 0x000fcc0000410000 */
[----:B------:R-:W0:Y:S02]  /*2850*/  F2F.F64.F32 R2, R2 ;  /* 0x0000000200027310 */ /* 0x000e240000201800 */
[----:B0-----:R0:W-:Y:S01]  /*2860*/  STG.E.64 desc[UR36][R16.64], R2 ;  /* 0x0000000210007986 */ /* 0x0011e2000c101b24 */
[----:B------:R-:W-:Y:S05]  /*2870*/  BRA `(.L_x_984) ;  /* 0x0000000800c07947 */ /* 0x000fea0003800000 */
.L_x_979:
        /* <DEDUP_REMOVED lines=8> */
[----:B------:R-:W-:-:S05]  /*2900*/  HADD2.F32 R3, -RZ, R3.H0_H0 ;  /* 0x20000003ff037230 */ /* 0x000fca0000004100 */
[----:B------:R-:W-:-:S04]  /*2910*/  FSETP.NEU.FTZ.AND P0, PT, R3, RZ, PT ;  /* 0x000000ff0300720b */ /* 0x000fc80003f1d000 */
[----:B------:R-:W-:-:S05]  /*2920*/  SEL R3, RZ, 0x1, !P0 ;  /* 0x00000001ff037807 */ /* 0x000fca0004000000 */
[----:B------:R0:W-:Y:S01]  /*2930*/  STG.E.U8 desc[UR36][R16.64], R3 ;  /* 0x0000000310007986 */ /* 0x0001e2000c101124 */
[----:B------:R-:W-:Y:S05]  /*2940*/  BRA `(.L_x_984) ;  /* 0x00000008008c7947 */ /* 0x000fea0003800000 */
.L_x_993:
[----:B------:R-:W-:Y:S01]  /*2950*/  HADD2.F32 R3, -RZ, R3.H0_H0 ;  /* 0x20000003ff037230 */ /* 0x000fe20000004100 */
[----:B------:R-:W-:-:S04]  /*2960*/  CS2R R6, SRZ ;  /* 0x0000000000067805 */ /* 0x000fc8000001ff00 */
[----:B------:R-:W-:-:S04]  /*2970*/  FMUL.FTZ R3, R3, 1 ;  /* 0x3f80000003037820 */ /* 0x000fc80000410000 */
[----:B------:R-:W0:Y:S02]  /*2980*/  F2F.F64.F32 R4, R3 ;  /* 0x0000000300047310 */ /* 0x000e240000201800 */
[----:B0-----:R0:W-:Y:S01]  /*2990*/  STG.E.128 desc[UR36][R16.64], R4 ;  /* 0x0000000410007986 */ /* 0x0011e2000c101d24 */
[----:B------:R-:W-:Y:S05]  /*29a0*/  BRA `(.L_x_984) ;  /* 0x0000000800747947 */ /* 0x000fea0003800000 */
.L_x_992:
[----:B------:R-:W-:-:S13]  /*29b0*/  ISETP.NE.AND P0, PT, R2, 0xf, PT ;  /* 0x0000000f0200780c */ /* 0x000fda0003f05270 */
[----:B------:R-:W-:Y:S05]  /*29c0*/  @!P0 BRA `(.L_x_994) ;  /* 0x0000000000b48947 */ /* 0x000fea0003800000 */
[----:B------:R-:W-:-:S13]  /*29d0*/  ISETP.NE.AND P0, PT, R2, 0x17, PT ;  /* 0x000000170200780c */ /* 0x000fda0003f05270 */
[----:B------:R-:W-:Y:S05]  /*29e0*/  @!P0 BRA `(.L_x_995) ;  /* 0x0000000000548947 */ /* 0x000fea0003800000 */
[----:B------:R-:W-:-:S13]  /*29f0*/  ISETP.NE.AND P0, PT, R2, 0x18, PT ;  /* 0x000000180200780c */ /* 0x000fda0003f05270 */
[----:B------:R-:W-:Y:S05]  /*2a00*/  @P0 BRA `(.L_x_983) ;  /* 0x0000000400fc0947 */ /* 0x000fea0003800000 */
[----:B------:R-:W-:Y:S01]  /*2a10*/  HADD2.F32 R5, -RZ, R3.H0_H0 ;  /* 0x20000003ff057230 */ /* 0x000fe20000004100 */
        /* <DEDUP_REMOVED lines=14> */
.L_x_997:
[----:B------:R-:W-:Y:S05]  /*2b00*/  BSYNC B0 ;  /* 0x0000000000007941 */ /* 0x000fea0003800000 */
.L_x_996:
[----:B------:R-:W-:-:S05]  /*2b10*/  LOP3.LUT R3, R0, R3, RZ, 0xfc, !PT ;  /* 0x0000000300037212 */ /* 0x000fca00078efcff */
[----:B------:R0:W-:Y:S01]  /*2b20*/  STG.E.U8 desc[UR36][R16.64], R3 ;  /* 0x0000000310007986 */ /* 0x0001e2000c101124 */
[----:B------:R-:W-:Y:S05]  /*2b30*/  BRA `(.L_x_984) ;  /* 0x0000000800107947 */ /* 0x000fea0003800000 */
.L_x_995:
[----:B------:R-:W-:Y:S01]  /*2b40*/  HADD2.F32 R3, -RZ, R3.H0_H0 ;  /* 0x20000003ff037230 */ /* 0x000fe20000004100 */
        /* <DEDUP_REMOVED lines=12> */
.L_x_999:
[----:B------:R-:W-:Y:S01]  /*2c10*/  IMAD.MOV.U32 R0, RZ, RZ, 0x7f ;  /* 0x0000007fff007424 */ /* 0x000fe200078e00ff */
[----:B------:R-:W-:-:S04]  /*2c20*/  ISETP.GT.U32.AND P0, PT, R2, 0x7f800000, PT ;  /* 0x7f8000000200780c */ /* 0x000fc80003f04070 */
[----:B------:R-:W-:-:S09]  /*2c30*/  SEL R0, R0, 0x7c, P0 ;  /* 0x0000007c00007807 */ /* 0x000fd20000000000 */
.L_x_1000:
[----:B------:R-:W-:Y:S05]  /*2c40*/  BSYNC B0 ;  /* 0x0000000000007941 */ /* 0x000fea0003800000 */
.L_x_998:
[----:B------:R-:W-:-:S04]  /*2c50*/  LOP3.LUT R2, R3, 0x80000000, RZ, 0xc0, !PT ;  /* 0x8000000003027812 */ /* 0x000fc800078ec0ff */
[----:B------:R-:W-:-:S04]  /*2c60*/  SHF.R.U32.HI R3, RZ, 0x18, R2 ;  /* 0x00000018ff037819 */ /* 0x000fc80000011602 */
[----:B------:R-:W-:-:S05]  /*2c70*/  LOP3.LUT R3, R0, R3, RZ, 0xfc, !PT ;  /* 0x0000000300037212 */ /* 0x000fca00078efcff */
[----:B------:R0:W-:Y:S01]  /*2c80*/  STG.E.U8 desc[UR36][R16.64], R3 ;  /* 0x0000000310007986 */ /* 0x0001e2000c101124 */
[----:B------:R-:W-:Y:S05]  /*2c90*/  BRA `(.L_x_984) ;  /* 0x0000000400b87947 */ /* 0x000fea0003800000 */
.L_x_994:
[----:B------:R-:W-:-:S05]  /*2ca0*/  HADD2.F32 R0, -RZ, R3.H0_H0 ;  /* 0x20000003ff007230 */ /* 0x000fca0000004100 */
[----:B------:R-:W-:-:S05]  /*2cb0*/  F2FP.BF16.F32.PACK_AB R0, RZ, R0 ;  /* 0x00000000ff00723e */ /* 0x000fca00000010ff */
[----:B------:R0:W-:Y:S01]  /*2cc0*/  STG.E.U16 desc[UR36][R16.64], R0 ;  /* 0x0000000010007986 */ /* 0x0001e2000c101524 */
[----:B------:R-:W-:Y:S05]  /*2cd0*/  BRA `(.L_x_984) ;  /* 0x0000000400a87947 */ /* 0x000fea0003800000 */
.L_x_991:
        /* <DEDUP_REMOVED lines=8> */
[----:B------:R-:W-:-:S06]  /*2d60*/  HADD2.F32 R3, -RZ, R3.H0_H0 ;  /* 0x20000003ff037230 */ /* 0x000fcc0000004100 */
[----:B------:R-:W0:Y:S02]  /*2d70*/  F2I.FTZ.U32.TRUNC.NTZ R3, R3 ;  /* 0x0000000300037305 */ /* 0x000e24000021f000 */
[----:B0-----:R4:W-:Y:S01]  /*2d80*/  STG.E.U16 desc[UR36][R16.64], R3 ;  /* 0x0000000310007986 */ /* 0x0019e2000c101524 */
[----:B------:R-:W-:Y:S05]  /*2d90*/  BRA `(.L_x_984) ;  /* 0x0000000400787947 */ /* 0x000fea0003800000 */
.L_x_1003:
[----:B------:R-:W-:Y:S01]  /*2da0*/  HADD2.F32 R3, -RZ, R3.H0_H0 ;  /* 0x20000003ff037230 */ /* 0x000fe20000004100 */
        /* <DEDUP_REMOVED lines=16> */
.L_x_1006:
[----:B------:R-:W-:-:S04]  /*2eb0*/  LOP3.LUT R2, R3, 0x80000000, RZ, 0xc0, !PT ;  /* 0x8000000003027812 */ /* 0x000fc800078ec0ff */
[----:B------:R-:W-:-:S04]  /*2ec0*/  SHF.R.U32.HI R3, RZ, 0x18, R2 ;  /* 0x00000018ff037819 */ /* 0x000fc80000011602 */
[----:B------:R-:W-:-:S04]  /*2ed0*/  LOP3.LUT R0, R0, R3, RZ, 0xfc, !PT ;  /* 0x0000000300007212 */ /* 0x000fc800078efcff */
[----:B------:R-:W-:-:S07]  /*2ee0*/  PRMT R8, R0, 0x7610, R8 ;  /* 0x0000761000087816 */ /* 0x000fce0000000008 */
.L_x_1005:
[----:B------:R-:W-:Y:S05]  /*2ef0*/  BSYNC B0 ;  /* 0x0000000000007941 */ /* 0x000fea0003800000 */
.L_x_1004:
[----:B------:R0:W-:Y:S01]  /*2f00*/  STG.E.U8 desc[UR36][R16.64], R8 ;  /* 0x0000000810007986 */ /* 0x0001e2000c101124 */
[----:B------:R-:W-:Y:S05]  /*2f10*/  BRA `(.L_x_984) ;  /* 0x0000000400187947 */ /* 0x000fea0003800000 */
.L_x_1002:
        /* <DEDUP_REMOVED lines=17> */
.L_x_1009:
[----:B------:R-:W-:-:S04]  /*3030*/  LOP3.LUT R2, R3, 0x80000000, RZ, 0xc0, !PT ;  /* 0x8000000003027812 */ /* 0x000fc800078ec0ff */
[----:B------:R-:W-:-:S04]  /*3040*/  SHF.R.U32.HI R3, RZ, 0x18, R2 ;  /* 0x00000018ff037819 */ /* 0x000fc80000011602 */
[----:B------:R-:W-:-:S04]  /*3050*/  LOP3.LUT R0, R0, R3, RZ, 0xfc, !PT ;  /* 0x0000000300007212 */ /* 0x000fc800078efcff */
[----:B------:R-:W-:-:S07]  /*3060*/  PRMT R8, R0, 0x7610, R8 ;  /* 0x0000761000087816 */ /* 0x000fce0000000008 */
.L_x_1008:
[----:B------:R-:W-:Y:S05]  /*3070*/  BSYNC B0 ;  /* 0x0000000000007941 */ /* 0x000fea0003800000 */
.L_x_1007:
[----:B------:R3:W-:Y:S01]  /*3080*/  STG.E.U8 desc[UR36][R16.64], R8 ;  /* 0x0000000810007986 */ /* 0x0007e2000c101124 */
[----:B------:R-:W-:Y:S05]  /*3090*/  BRA `(.L_x_984) ;  /* 0x0000000000b87947 */ /* 0x000fea0003800000 */
.L_x_1001:
[----:B------:R-:W-:-:S13]  /*30a0*/  ISETP.NE.AND P0, PT, R2, 0x1c, PT ;  /* 0x0000001c0200780c */ /* 0x000fda0003f05270 */
[----:B------:R-:W-:Y:S05]  /*30b0*/  @!P0 BRA `(.L_x_1010) ;  /* 0x0000000000a48947 */ /* 0x000fea0003800000 */
[----:B------:R-:W-:-:S13]  /*30c0*/  ISETP.NE.AND P0, PT, R2, 0x1d, PT ;  /* 0x0000001d0200780c */ /* 0x000fda0003f05270 */
[----:B------:R-:W-:Y:S05]  /*30d0*/  @!P0 BRA `(.L_x_1011) ;  /* 0x00000000008c8947 */ /* 0x000fea0003800000 */
[----:B------:R-:W-:-:S13]  /*30e0*/  ISETP.NE.AND P0, PT, R2, 0x2c, PT ;  /* 0x0000002c0200780c */ /* 0x000fda0003f05270 */
[----:B------:R-:W-:Y:S05]  /*30f0*/  @P0 BRA `(.L_x_983) ;  /* 0x0000000000400947 */ /* 0x000fea0003800000 */
[----:B------:R-:W-:-:S05]  /*3100*/  HADD2.F32 R3, -RZ, R3.H0_H0 ;  /* 0x20000003ff037230 */ /* 0x000fca0000004100 */
        /* <DEDUP_REMOVED lines=15> */
.L_x_983:
        /* <DEDUP_REMOVED lines=16> */
.L_x_1012:
[----:B------:R-:W-:Y:S05]  /*3300*/  BRA `(.L_x_984) ;  /* 0x00000000001c7947 */ /* 0x000fea0003800000 */
.L_x_1011:
[----:B------:R-:W-:-:S06]  /*3310*/  HADD2.F32 R3, -RZ, R3.H0_H0 ;  /* 0x20000003ff037230 */ /* 0x000fcc0000004100 */
[----:B------:R-:W0:Y:S02]  /*3320*/  F2I.U64.TRUNC R2, R3 ;  /* 0x0000000300027311 */ /* 0x000e24000020d800 */
[----:B0-----:R2:W-:Y:S01]  /*3330*/  STG.E.64 desc[UR36][R16.64], R2 ;  /* 0x0000000210007986 */ /* 0x0015e2000c101b24 */
[----:B------:R-:W-:Y:S05]  /*3340*/  BRA `(.L_x_984) ;  /* 0x00000000000c7947 */ /* 0x000fea0003800000 */
.L_x_1010:
[----:B------:R-:W-:-:S06]  /*3350*/  HADD2.F32 R3, -RZ, R3.H0_H0 ;  /* 0x20000003ff037230 */ /* 0x000fcc0000004100 */
[----:B------:R-:W0:Y:S02]  /*3360*/  F2I.FTZ.U32.TRUNC.NTZ R3, R3 ;  /* 0x0000000300037305 */ /* 0x000e24000021f000 */
[----:B0-----:R0:W-:Y:S02]  /*3370*/  STG.E desc[UR36][R16.64], R3 ;  /* 0x0000000310007986 */ /* 0x0011e4000c101924 */
.L_x_984:
[----:B------:R-:W-:-:S04]  /*3380*/  IMAD R18, R23, 0x200, R18 ;  /* 0x0000020017127824 */ /* 0x000fc800078e0212 */
[----:B------:R-:W-:-:S07]  /*3390*/  VIADD R19, R18, 0x80 ;  /* 0x0000008012137836 */ /* 0x000fce0000000000 */
.L_x_942:
[----:B------:R-:W-:Y:S05]  /*33a0*/  BSYNC B6 ;  /* 0x0000000000067941 */ /* 0x000fea0003800000 */
.L_x_941:
        /* <DEDUP_REMOVED lines=307> */
.L_x_1015:
        /* <DEDUP_REMOVED lines=22> */
.L_x_1019:
[----:B------:R-:W2:Y:S02]  /*4840*/  LDG.E.U8 R2, desc[UR36][R2.64] ;  /* 0x0000002402027981 */ /* 0x000ea4000c1e1100 */
[----:B--2---:R-:W-:-:S04]  /*4850*/  I2FP.F32.U32 R0, R2 ;  /* 0x0000000200007245 */ /* 0x004fc80000201000 */
[----:B------:R-:W-:Y:S01]  /*4860*/  F2FP.F16.F32.PACK_AB R0, RZ, R0 ;  /* 0x00000000ff00723e */ /* 0x000fe200000000ff */
[----:B------:R-:W-:Y:S06]  /*4870*/  BRA `(.L_x_1021) ;  /* 0x0000000c00887947 */ /* 0x000fec0003800000 */
.L_x_1018:
        /* <DEDUP_REMOVED lines=10> */
.L_x_1023:
[----:B------:R-:W2:Y:S02]  /*4920*/  LDG.E R2, desc[UR36][R2.64] ;  /* 0x0000002402027981 */ /* 0x000ea4000c1e1900 */
[----:B--2---:R-:W-:-:S04]  /*4930*/  I2FP.F32.S32 R0, R2 ;  /* 0x0000000200007245 */ /* 0x004fc80000201400 */
[----:B------:R-:W-:Y:S01]  /*4940*/  F2FP.F16.F32.PACK_AB R0, RZ, R0 ;  /* 0x00000000ff00723e */ /* 0x000fe200000000ff */
[----:B------:R-:W-:Y:S06]  /*4950*/  BRA `(.L_x_1021) ;  /* 0x0000000c00507947 */ /* 0x000fec0003800000 */
.L_x_1022:
[----:B------:R-:W2:Y:S02]  /*4960*/  LDG.E.U16 R2, desc[UR36][R2.64] ;  /* 0x0000002402027981 */ /* 0x000ea4000c1e1500 */
[----:B--2---:R-:W0:Y:S02]  /*4970*/  I2F.S16 R0, R2 ;  /* 0x0000000200007306 */ /* 0x004e240000101400 */
[----:B0-----:R-:W-:Y:S01]  /*4980*/  F2FP.F16.F32.PACK_AB R0, RZ, R0 ;  /* 0x00000000ff00723e */ /* 0x001fe200000000ff */
[----:B------:R-:W-:Y:S06]  /*4990*/  BRA `(.L_x_1021) ;  /* 0x0000000c00407947 */ /* 0x000fec0003800000 */
.L_x_1017:
        /* <DEDUP_REMOVED lines=9> */
.L_x_1025:
[----:B------:R1:W5:Y:S01]  /*4a30*/  LDG.E.U16 R0, desc[UR36][R2.64] ;  /* 0x0000002402007981 */ /* 0x000362000c1e1500 */
[----:B------:R-:W-:Y:S05]  /*4a40*/  BRA `(.L_x_1021) ;  /* 0x0000000c00147947 */ /* 0x000fea0003800000 */
.L_x_1024:
        /* <DEDUP_REMOVED lines=9> */
.L_x_1027:
[----:B------:R0:W5:Y:S01]  /*4ae0*/  LDG.E.U16 R0, desc[UR36][R2.64] ;  /* 0x0000002402007981 */ /* 0x000162000c1e1500 */
[----:B------:R-:W-:Y:S05]  /*4af0*/  BRA `(.L_x_1021) ;  /* 0x0000000800e87947 */ /* 0x000fea0003800000 */
.L_x_1026:
        /* <DEDUP_REMOVED lines=8> */
.L_x_1016:
        /* <DEDUP_REMOVED lines=13> */
.L_x_1030:
        /* <DEDUP_REMOVED lines=8> */
.L_x_1029:
        /* <DEDUP_REMOVED lines=28> */
.L_x_1032:
        /* <DEDUP_REMOVED lines=15> */
.L_x_1031:
[----:B------:R-:W2:Y:S02]  /*4f80*/  LDG.E.U16 R0, desc[UR36][R2.64] ;  /* 0x0000002402007981 */ /* 0x000ea4000c1e1500 */
[----:B--2---:R-:W-:-:S05]  /*4f90*/  IMAD.U32 R0, R0, 0x10000, RZ ;  /* 0x0001000000007824 */ /* 0x004fca00078e00ff */
[----:B------:R-:W-:Y:S01]  /*4fa0*/  F2FP.F16.F32.PACK_AB R0, RZ, R0 ;  /* 0x00000000ff00723e */ /* 0x000fe200000000ff */
[----:B------:R-:W-:Y:S06]  /*4fb0*/  BRA `(.L_x_1021) ;  /* 0x0000000400b87947 */ /* 0x000fec0003800000 */
.L_x_1028:
        /* <DEDUP_REMOVED lines=12> */
.L_x_1035:
        /* <DEDUP_REMOVED lines=21> */
.L_x_1039:
[----:B------:R-:W-:Y:S05]  /*51d0*/  BSYNC B1 ;  /* 0x0000000000017941 */ /* 0x000fea0003800000 */
.L_x_1038:
[----:B------:R-:W-:Y:S01]  /*51e0*/  LEA R3, R0, 0x3b800000, 0x17 ;  /* 0x3b80000000037811 */ /* 0x000fe200078eb8ff */
[----:B------:R-:W-:-:S05]  /*51f0*/  IMAD.SHL.U32 R0, R2, 0x100000, RZ ;  /* 0x0010000002007824 */ /* 0x000fca00078e00ff */
[----:B------:R-:W-:-:S07]  /*5200*/  LOP3.LUT R0, R3, R0, R4, 0xfe, !PT ;  /* 0x0000000003007212 */ /* 0x000fce00078efe04 */
.L_x_1037:
[----:B------:R-:W-:Y:S05]  /*5210*/  BSYNC B0 ;  /* 0x0000000000007941 */ /* 0x000fea0003800000 */
.L_x_1036:
[----:B------:R-:W-:Y:S01]  /*5220*/  F2FP.F16.F32.PACK_AB R0, RZ, R0 ;  /* 0x00000000ff00723e */ /* 0x000fe200000000ff */
[----:B------:R-:W-:Y:S06]  /*5230*/  BRA `(.L_x_1021) ;  /* 0x0000000400187947 */ /* 0x000fec0003800000 */
.L_x_1034:
        /* <DEDUP_REMOVED lines=21> */
.L_x_1043:
[----:B------:R-:W-:Y:S05]  /*5390*/  BSYNC B1 ;  /* 0x0000000000017941 */ /* 0x000fea0003800000 */
.L_x_1042:
[----:B------:R-:W-:Y:S01]  /*53a0*/  LEA R3, R0, 0x37800000, 0x17 ;  /* 0x3780000000037811 */ /* 0x000fe200078eb8ff */
[----:B------:R-:W-:-:S05]  /*53b0*/  IMAD.SHL.U32 R0, R2, 0x200000, RZ ;  /* 0x0020000002007824 */ /* 0x000fca00078e00ff */
[----:B------:R-:W-:-:S07]  /*53c0*/  LOP3.LUT R0, R3, R0, R4, 0xfe, !PT ;  /* 0x0000000003007212 */ /* 0x000fce00078efe04 */
.L_x_1041:
[----:B------:R-:W-:Y:S05]  /*53d0*/  BSYNC B0 ;  /* 0x0000000000007941 */ /* 0x000fea0003800000 */
.L_x_1040:
[----:B------:R-:W-:Y:S01]  /*53e0*/  F2FP.F16.F32.PACK_AB R0, RZ, R0 ;  /* 0x00000000ff00723e */ /* 0x000fe200000000ff */
[----:B------:R-:W-:Y:S06]  /*53f0*/  BRA `(.L_x_1021) ;  /* 0x0000000000a87947 */ /* 0x000fec0003800000 */
.L_x_1033:
        /* <DEDUP_REMOVED lines=14> */
.L_x_1047:
[----:B------:R-:W-:Y:S05]  /*54e0*/  BSYNC B0 ;  /* 0x0000000000007941 */ /* 0x000fea0003800000 */
.L_x_1046:
[----:B------:R-:W-:Y:S01]  /*54f0*/  F2FP.F16.F32.PACK_AB R0, RZ, R0 ;  /* 0x00000000ff00723e */ /* 0x000fe200000000ff */
[----:B------:R-:W-:Y:S06]  /*5500*/  BRA `(.L_x_1021) ;  /* 0x0000000000647947 */ /* 0x000fec0003800000 */
.L_x_1020:
        /* <DEDUP_REMOVED lines=16> */
.L_x_1048:
[----:B------:R-:W-:Y:S01]  /*5610*/  PRMT R0, RZ, 0x7610, R0 ;  /* 0x00007610ff007816 */ /* 0x000fe20000000000 */
[----:B------:R-:W-:Y:S06]  /*5620*/  BRA `(.L_x_1021) ;  /* 0x00000000001c7947 */ /* 0x000fec0003800000 */
.L_x_1045:
[----:B------:R-:W2:Y:S02]  /*5630*/  LDG.E.64 R2, desc[UR36][R2.64] ;  /* 0x0000002402027981 */ /* 0x000ea4000c1e1b00 */
[----:B--2---:R-:W0:Y:S02]  /*5640*/  I2F.U64 R0, R2 ;  /* 0x0000000200007312 */ /* 0x004e240000301000 */
[----:B0-----:R-:W-:Y:S01]  /*5650*/  F2FP.F16.F32.PACK_AB R0, RZ, R0 ;  /* 0x00000000ff00723e */ /* 0x001fe200000000ff */
[----:B------:R-:W-:Y:S06]  /*5660*/  BRA `(.L_x_1021) ;  /* 0x00000000000c7947 */ /* 0x000fec0003800000 */
.L_x_1044:
[----:B------:R-:W2:Y:S02]  /*5670*/  LDG.E R2, desc[UR36][R2.64] ;  /* 0x0000002402027981 */ /* 0x000ea4000c1e1900 */
[----:B--2---:R-:W-:-:S04]  /*5680*/  I2FP.F32.U32 R0, R2 ;  /* 0x0000000200007245 */ /* 0x004fc80000201000 */
[----:B------:R-:W-:-:S07]  /*5690*/  F2FP.F16.F32.PACK_AB R0, RZ, R0 ;  /* 0x00000000ff00723e */ /* 0x000fce00000000ff */
.L_x_1021:
        /* <DEDUP_REMOVED lines=16> */
.L_x_1050:
[----:B------:R-:W-:Y:S05]  /*57a0*/  BSYNC B0 ;  /* 0x0000000000007941 */ /* 0x000fea0003800000 */
.L_x_1049:
        /* <DEDUP_REMOVED lines=13> */
.L_x_1054:
[----:B------:R-:W-:-:S06]  /*5880*/  HADD2.F32 R3, -RZ, R3.H0_H0 ;  /* 0x20000003ff037230 */ /* 0x000fcc0000004100 */
[----:B------:R-:W0:Y:S02]  /*5890*/  F2I.S64.TRUNC R2, R3 ;  /* 0x0000000300027311 */ /* 0x000e24000020d900 */
[----:B0-----:R4:W-:Y:S01]  /*58a0*/  STG.E.U8 desc[UR36][R16.64], R2 ;  /* 0x0000000210007986 */ /* 0x0019e2000c101124 */
[----:B------:R-:W-:Y:S05]  /*58b0*/  BRA `(.L_x_1056) ;  /* 0x0000000c00847947 */ /* 0x000fea0003800000 */
.L_x_1053:
        /* <DEDUP_REMOVED lines=10> */
.L_x_1058:
[----:B------:R-:W-:-:S06]  /*5960*/  HADD2.F32 R3, -RZ, R3.H0_H0 ;  /* 0x20000003ff037230 */ /* 0x000fcc0000004100 */
[----:B------:R-:W0:Y:S02]  /*5970*/  F2I.FTZ.TRUNC.NTZ R3, R3 ;  /* 0x0000000300037305 */ /* 0x000e24000021f100 */
[----:B0-----:R2:W-:Y:S01]  /*5980*/  STG.E desc[UR36][R16.64], R3 ;  /* 0x0000000310007986 */ /* 0x0015e2000c101924 */
[----:B------:R-:W-:Y:S05]  /*5990*/  BRA `(.L_x_1056) ;  /* 0x0000000c004c7947 */ /* 0x000fea0003800000 */
.L_x_1057:
[----:B------:R-:W-:-:S06]  /*59a0*/  HADD2.F32 R3, -RZ, R3.H0_H0 ;  /* 0x20000003ff037230 */ /* 0x000fcc0000004100 */
[----:B------:R-:W0:Y:S02]  /*59b0*/  F2I.FTZ.TRUNC.NTZ R3, R3 ;  /* 0x0000000300037305 */ /* 0x000e24000021f100 */
[----:B0-----:R0:W-:Y:S01]  /*59c0*/  STG.E.U16 desc[UR36][R16.64], R3 ;  /* 0x0000000310007986 */ /* 0x0011e2000c101524 */
[----:B------:R-:W-:Y:S05]  /*59d0*/  BRA `(.L_x_1056) ;  /* 0x0000000c003c7947 */ /* 0x000fea0003800000 */
.L_x_1052:
        /* <DEDUP_REMOVED lines=9> */
.L_x_1060:
[----:B------:R0:W-:Y:S01]  /*5a70*/  STG.E.U16 desc[UR36][R16.64], R3 ;  /* 0x0000000310007986 */ /* 0x0001e2000c101524 */
[----:B------:R-:W-:Y:S05]  /*5a80*/  BRA `(.L_x_1056) ;  /* 0x0000000c00107947 */ /* 0x000fea0003800000 */
.L_x_1059:
        /* <DEDUP_REMOVED lines=10> */
.L_x_1062:
[----:B------:R-:W-:-:S05]  /*5b30*/  HADD2.F32 R0, -RZ, R3.H0_H0 ;  /* 0x20000003ff007230 */ /* 0x000fca0000004100 */
[----:B------:R-:W-:-:S04]  /*5b40*/  F2FP.F16.F32.PACK_AB R0, RZ, R0 ;  /* 0x00000000ff00723e */ /* 0x000fc800000000ff */
[----:B------:R-:W-:-:S05]  /*5b50*/  PRMT R0, R0, 0x5410, RZ ;  /* 0x0000541000007816 */ /* 0x000fca00000000ff */
[----:B------:R0:W-:Y:S01]  /*5b60*/  STG.E desc[UR36][R16.64], R0 ;  /* 0x0000000010007986 */ /* 0x0001e2000c101924 */
[----:B------:R-:W-:Y:S05]  /*5b70*/  BRA `(.L_x_1056) ;  /* 0x0000000800d47947 */ /* 0x000fea0003800000 */
.L_x_1061:
[----:B------:R-:W-:-:S05]  /*5b80*/  HADD2.F32 R2, -RZ, R3.H0_H0 ;  /* 0x20000003ff027230 */ /* 0x000fca0000004100 */
[----:B------:R-:W-:-:S06]  /*5b90*/  FMUL.FTZ R2, R2, 1 ;  /* 0x3f80000002027820 */ /* 0x000fcc0000410000 */
[----:B------:R-:W0:Y:S02]  /*5ba0*/  F2F.F64.F32 R2, R2 ;  /* 0x0000000200027310 */ /* 0x000e240000201800 */
[----:B0-----:R0:W-:Y:S01]  /*5bb0*/  STG.E.64 desc[UR36][R16.64], R2 ;  /* 0x0000000210007986 */ /* 0x0011e2000c101b24 */
[----:B------:R-:W-:Y:S05]  /*5bc0*/  BRA `(.L_x_1056) ;  /* 0x0000000800c07947 */ /* 0x000fea0003800000 */
.L_x_1051:
        /* <DEDUP_REMOVED lines=13> */
.L_x_1065:
[----:B------:R-:W-:Y:S01]  /*5ca0*/  HADD2.F32 R3, -RZ, R3.H0_H0 ;  /* 0x20000003ff037230 */ /* 0x000fe20000004100 */
[----:B------:R-:W-:-:S04]  /*5cb0*/  CS2R R6, SRZ ;  /* 0x0000000000067805 */ /* 0x000fc8000001ff00 */
[----:B------:R-:W-:-:S04]  /*5cc0*/  FMUL.FTZ R3, R3, 1 ;  /* 0x3f80000003037820 */ /* 0x000fc80000410000 */
[----:B------:R-:W0:Y:S02]  /*5cd0*/  F2F.F64.F32 R4, R3 ;  /* 0x0000000300047310 */ /* 0x000e240000201800 */
[----:B0-----:R0:W-:Y:S01]  /*5ce0*/  STG.E.128 desc[UR36][R16.64], R4 ;  /* 0x0000000410007986 */ /* 0x0011e2000c101d24 */
[----:B------:R-:W-:Y:S05]  /*5cf0*/  BRA `(.L_x_1056) ;  /* 0x0000000800747947 */ /* 0x000fea0003800000 */
.L_x_1064:
        /* <DEDUP_REMOVED lines=21> */
.L_x_1069:
[----:B------:R-:W-:Y:S05]  /*5e50*/  BSYNC B0 ;  /* 0x0000000000007941 */ /* 0x000fea0003800000 */
.L_x_1068:
[----:B------:R-:W-:-:S05]  /*5e60*/  LOP3.LUT R3, R0, R3, RZ, 0xfc, !PT ;  /* 0x0000000300037212 */ /* 0x000fca00078efcff */
[----:B------:R0:W-:Y:S01]  /*5e70*/  STG.E.U8 desc[UR36][R16.64], R3 ;  /* 0x0000000310007986 */ /* 0x0001e2000c101124 */
[----:B------:R-:W-:Y:S05]  /*5e80*/  BRA `(.L_x_1056) ;  /* 0x0000000800107947 */ /* 0x000fea0003800000 */
.L_x_1067:
        /* <DEDUP_REMOVED lines=13> */
.L_x_1071:
[----:B------:R-:W-:Y:S01]  /*5f60*/  IMAD.MOV.U32 R0, RZ, RZ, 0x7f ;  /* 0x0000007fff007424 */ /* 0x000fe200078e00ff */
[----:B------:R-:W-:-:S04]  /*5f70*/  ISETP.GT.U32.AND P0, PT, R2, 0x7f800000, PT ;  /* 0x7f8000000200780c */ /* 0x000fc80003f04070 */
[----:B------:R-:W-:-:S09]  /*5f80*/  SEL R0, R0, 0x7c, P0 ;  /* 0x0000007c00007807 */ /* 0x000fd20000000000 */
.L_x_1072:
[----:B------:R-:W-:Y:S05]  /*5f90*/  BSYNC B0 ;  /* 0x0000000000007941 */ /* 0x000fea0003800000 */
.L_x_1070:
[----:B------:R-:W-:-:S04]  /*5fa0*/  LOP3.LUT R2, R3, 0x80000000, RZ, 0xc0, !PT ;  /* 0x8000000003027812 */ /* 0x000fc800078ec0ff */
[----:B------:R-:W-:-:S04]  /*5fb0*/  SHF.R.U32.HI R3, RZ, 0x18, R2 ;  /* 0x00000018ff037819 */ /* 0x000fc80000011602 */
[----:B------:R-:W-:-:S05]  /*5fc0*/  LOP3.LUT R3, R0, R3, RZ, 0xfc, !PT ;  /* 0x0000000300037212 */ /* 0x000fca00078efcff */
[----:B------:R0:W-:Y:S01]  /*5fd0*/  STG.E.U8 desc[UR36][R16.64], R3 ;  /* 0x0000000310007986 */ /* 0x0001e2000c101124 */
[----:B------:R-:W-:Y:S05]  /*5fe0*/  BRA `(.L_x_1056) ;  /* 0x0000000400b87947 */ /* 0x000fea0003800000 */
.L_x_1066:
[----:B------:R-:W-:-:S05]  /*5ff0*/  HADD2.F32 R0, -RZ, R3.H0_H0 ;  /* 0x20000003ff007230 */ /* 0x000fca0000004100 */
[----:B------:R-:W-:-:S05]  /*6000*/  F2FP.BF16.F32.PACK_AB R0, RZ, R0 ;  /* 0x00000000ff00723e */ /* 0x000fca00000010ff */
[----:B------:R0:W-:Y:S01]  /*6010*/  STG.E.U16 desc[UR36][R16.64], R0 ;  /* 0x0000000010007986 */ /* 0x0001e2000c101524 */
[----:B------:R-:W-:Y:S05]  /*6020*/  BRA `(.L_x_1056) ;  /* 0x0000000400a87947 */ /* 0x000fea0003800000 */
.L_x_1063:
        /* <DEDUP_REMOVED lines=12> */
.L_x_1075:
        /* <DEDUP_REMOVED lines=17> */
.L_x_1078:
[----:B------:R-:W-:-:S04]  /*6200*/  LOP3.LUT R2, R3, 0x80000000, RZ, 0xc0, !PT ;  /* 0x8000000003027812 */ /* 0x000fc800078ec0ff */
[----:B------:R-:W-:-:S04]  /*6210*/  SHF.R.U32.HI R3, RZ, 0x18, R2 ;  /* 0x00000018ff037819 */ /* 0x000fc80000011602 */
[----:B------:R-:W-:-:S04]  /*6220*/  LOP3.LUT R0, R0, R3, RZ, 0xfc, !PT ;  /* 0x0000000300007212 */ /* 0x000fc800078efcff */
[----:B------:R-:W-:-:S07]  /*6230*/  PRMT R8, R0, 0x7610, R8 ;  /* 0x0000761000087816 */ /* 0x000fce0000000008 */
.L_x_1077:
[----:B------:R-:W-:Y:S05]  /*6240*/  BSYNC B0 ;  /* 0x0000000000007941 */ /* 0x000fea0003800000 */
.L_x_1076:
[----:B------:R0:W-:Y:S01]  /*6250*/  STG.E.U8 desc[UR36][R16.64], R8 ;  /* 0x0000000810007986 */ /* 0x0001e2000c101124 */
[----:B------:R-:W-:Y:S05]  /*6260*/  BRA `(.L_x_1056) ;  /* 0x0000000400187947 */ /* 0x000fea0003800000 */
.L_x_1074:
        /* <DEDUP_REMOVED lines=17> */
.L_x_1081:
[----:B------:R-:W-:-:S04]  /*6380*/  LOP3.LUT R2, R3, 0x80000000, RZ, 0xc0, !PT ;  /* 0x8000000003027812 */ /* 0x000fc800078ec0ff */
[----:B------:R-:W-:-:S04]  /*6390*/  SHF.R.U32.HI R3, RZ, 0x18, R2 ;  /* 0x00000018ff037819 */ /* 0x000fc80000011602 */
[----:B------:R-:W-:-:S04]  /*63a0*/  LOP3.LUT R0, R0, R3, RZ, 0xfc, !PT ;  /* 0x0000000300007212 */ /* 0x000fc800078efcff */
[----:B------:R-:W-:-:S07]  /*63b0*/  PRMT R8, R0, 0x7610, R8 ;  /* 0x0000761000087816 */ /* 0x000fce0000000008 */
.L_x_1080:
[----:B------:R-:W-:Y:S05]  /*63c0*/  BSYNC B0 ;  /* 0x0000000000007941 */ /* 0x000fea0003800000 */
.L_x_1079:
[----:B------:R0:W-:Y:S01]  /*63d0*/  STG.E.U8 desc[UR36][R16.64], R8 ;  /* 0x0000000810007986 */ /* 0x0001e2000c101124 */
[----:B------:R-:W-:Y:S05]  /*63e0*/  BRA `(.L_x_1056) ;  /* 0x0000000000b87947 */ /* 0x000fea0003800000 */
.L_x_1073:
        /* <DEDUP_REMOVED lines=22> */
.L_x_1055:
        /* <DEDUP_REMOVED lines=16> */
.L_x_1084:
[----:B------:R-:W-:Y:S05]  /*6650*/  BRA `(.L_x_1056) ;  /* 0x00000000001c7947 */ /* 0x000fea0003800000 */
.L_x_1083:
[----:B------:R-:W-:-:S06]  /*6660*/  HADD2.F32 R3, -RZ, R3.H0_H0 ;  /* 0x20000003ff037230 */ /* 0x000fcc0000004100 */
[----:B------:R-:W0:Y:S02]  /*6670*/  F2I.U64.TRUNC R2, R3 ;  /* 0x0000000300027311 */ /* 0x000e24000020d800 */
[----:B0-----:R0:W-:Y:S01]  /*6680*/  STG.E.64 desc[UR36][R16.64], R2 ;  /* 0x0000000210007986 */ /* 0x0011e2000c101b24 */
[----:B------:R-:W-:Y:S05]  /*6690*/  BRA `(.L_x_1056) ;  /* 0x00000000000c7947 */ /* 0x000fea0003800000 */
.L_x_1082:
[----:B------:R-:W-:-:S06]  /*66a0*/  HADD2.F32 R3, -RZ, R3.H0_H0 ;  /* 0x20000003ff037230 */ /* 0x000fcc0000004100 */
[----:B------:R-:W0:Y:S02]  /*66b0*/  F2I.FTZ.U32.TRUNC.NTZ R3, R3 ;  /* 0x0000000300037305 */ /* 0x000e24000021f000 */
[----:B0-----:R0:W-:Y:S02]  /*66c0*/  STG.E desc[UR36][R16.64], R3 ;  /* 0x0000000310007986 */ /* 0x0011e4000c101924 */
.L_x_1056:
[----:B------:R-:W-:-:S07]  /*66d0*/  VIADD R19, R19, 0x80 ;  /* 0x0000008013137836 */ /* 0x000fce0000000000 */
.L_x_1014:
[----:B------:R-:W-:Y:S05]  /*66e0*/  BSYNC B6 ;  /* 0x0000000000067941 */ /* 0x000fea0003800000 */
.L_x_1013:
        /* <DEDUP_REMOVED lines=307> */
.L_x_1087:
        /* <DEDUP_REMOVED lines=22> */
.L_x_1091:
[----:B------:R-:W2:Y:S02]  /*7b80*/  LDG.E.U8 R2, desc[UR36][R2.64] ;  /* 0x0000002402027981 */ /* 0x000ea4000c1e1100 */
[----:B--2---:R-:W-:-:S04]  /*7b90*/  I2FP.F32.U32 R0, R2 ;  /* 0x0000000200007245 */ /* 0x004fc80000201000 */
[----:B------:R-:W-:Y:S01]  /*7ba0*/  F2FP.F16.F32.PACK_AB R0, RZ, R0 ;  /* 0x00000000ff00723e */ /* 0x000fe200000000ff */
[----:B------:R-:W-:Y:S06]  /*7bb0*/  BRA `(.L_x_1093) ;  /* 0x0000000c00887947 */ /* 0x000fec0003800000 */
.L_x_1090:
        /* <DEDUP_REMOVED lines=10> */
.L_x_1095:
[----:B------:R-:W2:Y:S02]  /*7c60*/  LDG.E R2, desc[UR36][R2.64] ;  /* 0x0000002402027981 */ /* 0x000ea4000c1e1900 */
[----:B--2---:R-:W-:-:S04]  /*7c70*/  I2FP.F32.S32 R0, R2 ;  /* 0x0000000200007245 */ /* 0x004fc80000201400 */
[----:B------:R-:W-:Y:S01]  /*7c80*/  F2FP.F16.F32.PACK_AB R0, RZ, R0 ;  /* 0x00000000ff00723e */ /* 0x000fe200000000ff */
[----:B------:R-:W-:Y:S06]  /*7c90*/  BRA `(.L_x_1093) ;  /* 0x0000000c00507947 */ /* 0x000fec0003800000 */
.L_x_1094:
[----:B------:R-:W2:Y:S02]  /*7ca0*/  LDG.E.U16 R2, desc[UR36][R2.64] ;  /* 0x0000002402027981 */ /* 0x000ea4000c1e1500 */
[----:B--2---:R-:W0:Y:S02]  /*7cb0*/  I2F.S16 R0, R2 ;  /* 0x0000000200007306 */ /* 0x004e240000101400 */
[----:B0-----:R-:W-:Y:S01]  /*7cc0*/  F2FP.F16.F32.PACK_AB R0, RZ, R0 ;  /* 0x00000000ff00723e */ /* 0x001fe200000000ff */
[----:B------:R-:W-:Y:S06]  /*7cd0*/  BRA `(.L_x_1093) ;  /* 0x0000000c00407947 */ /* 0x000fec0003800000 */
.L_x_1089:
        /* <DEDUP_REMOVED lines=9> */
.L_x_1097:
[----:B------:R0:W5:Y:S01]  /*7d70*/  LDG.E.U16 R0, desc[UR36][R2.64] ;  /* 0x0000002402007981 */ /* 0x000162000c1e1500 */
[----:B------:R-:W-:Y:S05]  /*7d80*/  BRA `(.L_x_1093) ;  /* 0x0000000c00147947 */ /* 0x000fea0003800000 */
.L_x_1096:
        /* <DEDUP_REMOVED lines=9> */
.L_x_1099:
[----:B------:R1:W5:Y:S01]  /*7e20*/  LDG.E.U16 R0, desc[UR36][R2.64] ;  /* 0x0000002402007981 */ /* 0x000362000c1e1500 */
[----:B------:R-:W-:Y:S05]  /*7e30*/  BRA `(.L_x_1093) ;  /* 0x0000000800e87947 */ /* 0x000fea0003800000 */
.L_x_1098:
        /* <DEDUP_REMOVED lines=8> */
.L_x_1088:
        /* <DEDUP_REMOVED lines=13> */
.L_x_1102:
        /* <DEDUP_REMOVED lines=8> */
.L_x_1101:
        /* <DEDUP_REMOVED lines=28> */
.L_x_1104:
        /* <DEDUP_REMOVED lines=15> */
.L_x_1103:
[----:B------:R-:W2:Y:S02]  /*82c0*/  LDG.E.U16 R0, desc[UR36][R2.64] ;  /* 0x0000002402007981 */ /* 0x000ea4000c1e1500 */
[----:B--2---:R-:W-:-:S05]  /*82d0*/  IMAD.U32 R0, R0, 0x10000, RZ ;  /* 0x0001000000007824 */ /* 0x004fca00078e00ff */
[----:B------:R-:W-:Y:S01]  /*82e0*/  F2FP.F16.F32.PACK_AB R0, RZ, R0 ;  /* 0x00000000ff00723e */ /* 0x000fe200000000ff */
[----:B------:R-:W-:Y:S06]  /*82f0*/  BRA `(.L_x_1093) ;  /* 0x0000000400b87947 */ /* 0x000fec0003800000 */
.L_x_1100:
        /* <DEDUP_REMOVED lines=12> */
.L_x_1107:
        /* <DEDUP_REMOVED lines=21> */
.L_x_1111:
[----:B------:R-:W-:Y:S05]  /*8510*/  BSYNC B1 ;  /* 0x0000000000017941 */ /* 0x000fea0003800000 */
.L_x_1110:
[----:B------:R-:W-:Y:S01]  /*8520*/  LEA R3, R0, 0x3b800000, 0x17 ;  /* 0x3b80000000037811 */ /* 0x000fe200078eb8ff */
[----:B------:R-:W-:-:S05]  /*8530*/  IMAD.SHL.U32 R0, R2, 0x100000, RZ ;  /* 0x0010000002007824 */ /* 0x000fca00078e00ff */
[----:B------:R-:W-:-:S07]  /*8540*/  LOP3.LUT R0, R3, R0, R4, 0xfe, !PT ;  /* 0x0000000003007212 */ /* 0x000fce00078efe04 */
.L_x_1109:
[----:B------:R-:W-:Y:S05]  /*8550*/  BSYNC B0 ;  /* 0x0000000000007941 */ /* 0x000fea0003800000 */
.L_x_1108:
[----:B------:R-:W-:Y:S01]  /*8560*/  F2FP.F16.F32.PACK_AB R0, RZ, R0 ;  /* 0x00000000ff00723e */ /* 0x000fe200000000ff */
[----:B------:R-:W-:Y:S06]  /*8570*/  BRA `(.L_x_1093) ;  /* 0x0000000400187947 */ /* 0x000fec0003800000 */
.L_x_1106:
        /* <DEDUP_REMOVED lines=21> */
.L_x_1115:
[----:B------:R-:W-:Y:S05]  /*86d0*/  BSYNC B1 ;  /* 0x0000000000017941 */ /* 0x000fea0003800000 */
.L_x_1114:
[----:B------:R-:W-:Y:S01]  /*86e0*/  LEA R3, R0, 0x37800000, 0x17 ;  /* 0x3780000000037811 */ /* 0x000fe200078eb8ff */
[----:B------:R-:W-:-:S05]  /*86f0*/  IMAD.SHL.U32 R0, R2, 0x200000, RZ ;  /* 0x0020000002007824 */ /* 0x000fca00078e00ff */
[----:B------:R-:W-:-:S07]  /*8700*/  LOP3.LUT R0, R3, R0, R4, 0xfe, !PT ;  /* 0x0000000003007212 */ /* 0x000fce00078efe04 */
.L_x_1113:
[----:B------:R-:W-:Y:S05]  /*8710*/  BSYNC B0 ;  /* 0x0000000000007941 */ /* 0x000fea0003800000 */
.L_x_1112:
[----:B------:R-:W-:Y:S01]  /*8720*/  F2FP.F16.F32.PACK_AB R0, RZ, R0 ;  /* 0x00000000ff00723e */ /* 0x000fe200000000ff */
[----:B------:R-:W-:Y:S06]  /*8730*/  BRA `(.L_x_1093) ;  /* 0x0000000000a87947 */ /* 0x000fec0003800000 */
.L_x_1105:
        /* <DEDUP_REMOVED lines=14> */
.L_x_1119:
[----:B------:R-:W-:Y:S05]  /*8820*/  BSYNC B0 ;  /* 0x0000000000007941 */ /* 0x000fea0003800000 */
.L_x_1118:
[----:B------:R-:W-:Y:S01]  /*8830*/  F2FP.F16.F32.PACK_AB R0, RZ, R0 ;  /* 0x00000000ff00723e */ /* 0x000fe200000000ff */
[----:B------:R-:W-:Y:S06]  /*8840*/  BRA `(.L_x_1093) ;  /* 0x0000000000647947 */ /* 0x000fec0003800000 */
.L_x_1092:
        /* <DEDUP_REMOVED lines=16> */
.L_x_1120:
[----:B------:R-:W-:Y:S01]  /*8950*/  PRMT R0, RZ, 0x7610, R0 ;  /* 0x00007610ff007816 */ /* 0x000fe20000000000 */
[----:B------:R-:W-:Y:S06]  /*8960*/  BRA `(.L_x_1093) ;  /* 0x00000000001c7947 */ /* 0x000fec0003800000 */
.L_x_1117:
[----:B------:R-:W2:Y:S02]  /*8970*/  LDG.E.64 R2, desc[UR36][R2.64] ;  /* 0x0000002402027981 */ /* 0x000ea4000c1e1b00 */
[----:B--2---:R-:W0:Y:S02]  /*8980*/  I2F.U64 R0, R2 ;  /* 0x0000000200007312 */ /* 0x004e240000301000 */
[----:B0-----:R-:W-:Y:S01]  /*8990*/  F2FP.F16.F32.PACK_AB R0, RZ, R0 ;  /* 0x00000000ff00723e */ /* 0x001fe200000000ff */
[----:B------:R-:W-:Y:S06]  /*89a0*/  BRA `(.L_x_1093) ;  /* 0x00000000000c7947 */ /* 0x000fec0003800000 */
.L_x_1116:
[----:B------:R-:W2:Y:S02]  /*89b0*/  LDG.E R2, desc[UR36][R2.64] ;  /* 0x0000002402027981 */ /* 0x000ea4000c1e1900 */
[----:B--2---:R-:W-:-:S04]  /*89c0*/  I2FP.F32.U32 R0, R2 ;  /* 0x0000000200007245 */ /* 0x004fc80000201000 */
[----:B------:R-:W-:-:S07]  /*89d0*/  F2FP.F16.F32.PACK_AB R0, RZ, R0 ;  /* 0x00000000ff00723e */ /* 0x000fce00000000ff */
.L_x_1093:
        /* <DEDUP_REMOVED lines=16> */
.L_x_1122:
[----:B------:R-:W-:Y:S05]  /*8ae0*/  BSYNC B0 ;  /* 0x0000000000007941 */ /* 0x000fea0003800000 */
.L_x_1121:
        /* <DEDUP_REMOVED lines=13> */
.L_x_1126:
[----:B------:R-:W-:-:S06]  /*8bc0*/  HADD2.F32 R3, -RZ, R3.H0_H0 ;  /* 0x20000003ff037230 */ /* 0x000fcc0000004100 */
[----:B------:R-:W0:Y:S02]  /*8bd0*/  F2I.S64.TRUNC R2, R3 ;  /* 0x0000000300027311 */ /* 0x000e24000020d900 */
[----:B0-----:R0:W-:Y:S01]  /*8be0*/  STG.E.U8 desc[UR36][R16.64], R2 ;  /* 0x0000000210007986 */ /* 0x0011e2000c101124 */
[----:B------:R-:W-:Y:S05]  /*8bf0*/  BRA `(.L_x_1128) ;  /* 0x0000000c00847947 */ /* 0x000fea0003800000 */
.L_x_1125:
        /* <DEDUP_REMOVED lines=10> */
.L_x_1130:
[----:B------:R-:W-:-:S06]  /*8ca0*/  HADD2.F32 R3, -RZ, R3.H0_H0 ;  /* 0x20000003ff037230 */ /* 0x000fcc0000004100 */
[----:B------:R-:W0:Y:S02]  /*8cb0*/  F2I.FTZ.TRUNC.NTZ R3, R3 ;  /* 0x0000000300037305 */ /* 0x000e24000021f100 */
[----:B0-----:R0:W-:Y:S01]  /*8cc0*/  STG.E desc[UR36][R16.64], R3 ;  /* 0x0000000310007986 */ /* 0x0011e2000c101924 */
[----:B------:R-:W-:Y:S05]  /*8cd0*/  BRA `(.L_x_1128) ;  /* 0x0000000c004c7947 */ /* 0x000fea0003800000 */
.L_x_1129:
[----:B------:R-:W-:-:S06]  /*8ce0*/  HADD2.F32 R3, -RZ, R3.H0_H0 ;  /* 0x20000003ff037230 */ /* 0x000fcc0000004100 */
[----:B------:R-:W0:Y:S02]  /*8cf0*/  F2I.FTZ.TRUNC.NTZ R3, R3 ;  /* 0x0000000300037305 */ /* 0x000e24000021f100 */
[----:B0-----:R0:W-:Y:S01]  /*8d00*/  STG.E.U16 desc[UR36][R16.64], R3 ;  /* 0x0000000310007986 */ /* 0x0011e2000c101524 */
[----:B------:R-:W-:Y:S05]  /*8d10*/  BRA `(.L_x_1128) ;  /* 0x0000000c003c7947 */ /* 0x000fea0003800000 */
.L_x_1124:
        /* <DEDUP_REMOVED lines=9> */
.L_x_1132:
[----:B------:R0:W-:Y:S01]  /*8db0*/  STG.E.U16 desc[UR36][R16.64], R3 ;  /* 0x0000000310007986 */ /* 0x0001e2000c101524 */
[----:B------:R-:W-:Y:S05]  /*8dc0*/  BRA `(.L_x_1128) ;  /* 0x0000000c00107947 */ /* 0x000fea0003800000 */
.L_x_1131:
        /* <DEDUP_REMOVED lines=10> */
.L_x_1134:
[----:B------:R-:W-:-:S05]  /*8e70*/  HADD2.F32 R0, -RZ, R3.H0_H0 ;  /* 0x20000003ff007230 */ /* 0x000fca0000004100 */
[----:B------:R-:W-:-:S04]  /*8e80*/  F2FP.F16.F32.PACK_AB R0, RZ, R0 ;  /* 0x00000000ff00723e */ /* 0x000fc800000000ff */
[----:B------:R-:W-:-:S05]  /*8e90*/  PRMT R0, R0, 0x5410, RZ ;  /* 0x0000541000007816 */ /* 0x000fca00000000ff */
[----:B------:R0:W-:Y:S01]  /*8ea0*/  STG.E desc[UR36][R16.64], R0 ;  /* 0x0000000010007986 */ /* 0x0001e2000c101924 */
[----:B------:R-:W-:Y:S05]  /*8eb0*/  BRA `(.L_x_1128) ;  /* 0x0000000800d47947 */ /* 0x000fea0003800000 */
.L_x_1133:
[----:B------:R-:W-:-:S05]  /*8ec0*/  HADD2.F32 R2, -RZ, R3.H0_H0 ;  /* 0x20000003ff027230 */ /* 0x000fca0000004100 */
[----:B------:R-:W-:-:S06]  /*8ed0*/  FMUL.FTZ R2, R2, 1 ;  /* 0x3f80000002027820 */ /* 0x000fcc0000410000 */
[----:B------:R-:W0:Y:S02]  /*8ee0*/  F2F.F64.F32 R2, R2 ;  /* 0x0000000200027310 */ /* 0x000e240000201800 */
[----:B0-----:R0:W-:Y:S01]  /*8ef0*/  STG.E.64 desc[UR36][R16.64], R2 ;  /* 0x0000000210007986 */ /* 0x0011e2000c101b24 */
[----:B------:R-:W-:Y:S05]  /*8f00*/  BRA `(.L_x_1128) ;  /* 0x0000000800c07947 */ /* 0x000fea0003800000 */
.L_x_1123:
        /* <DEDUP_REMOVED lines=13> */
.L_x_1137:
[----:B------:R-:W-:Y:S01]  /*8fe0*/  HADD2.F32 R3, -RZ, R3.H0_H0 ;  /* 0x20000003ff037230 */ /* 0x000fe20000004100 */
[----:B------:R-:W-:-:S04]  /*8ff0*/  CS2R R6, SRZ ;  /* 0x0000000000067805 */ /* 0x000fc8000001ff00 */
[----:B------:R-:W-:-:S04]  /*9000*/  FMUL.FTZ R3, R3, 1 ;  /* 0x3f80000003037820 */ /* 0x000fc80000410000 */
[----:B------:R-:W0:Y:S02]  /*9010*/  F2F.F64.F32 R4, R3 ;  /* 0x0000000300047310 */ /* 0x000e240000201800 */
[----:B0-----:R0:W-:Y:S01]  /*9020*/  STG.E.128 desc[UR36][R16.64], R4 ;  /* 0x0000000410007986 */ /* 0x0011e2000c101d24 */
[----:B------:R-:W-:Y:S05]  /*9030*/  BRA `(.L_x_1128) ;  /* 0x0000000800747947 */ /* 0x000fea0003800000 */
.L_x_1136:
        /* <DEDUP_REMOVED lines=21> */
.L_x_1141:
[----:B------:R-:W-:Y:S05]  /*9190*/  BSYNC B0 ;  /* 0x0000000000007941 */ /* 0x000fea0003800000 */
.L_x_1140:
[----:B------:R-:W-:-:S05]  /*91a0*/  LOP3.LUT R3, R0, R3, RZ, 0xfc, !PT ;  /* 0x0000000300037212 */ /* 0x000fca00078efcff */
[----:B------:R0:W-:Y:S01]  /*91b0*/  STG.E.U8 desc[UR36][R16.64], R3 ;  /* 0x0000000310007986 */ /* 0x0001e2000c101124 */
[----:B------:R-:W-:Y:S05]  /*91c0*/  BRA `(.L_x_1128) ;  /* 0x0000000800107947 */ /* 0x000fea0003800000 */
.L_x_1139:
        /* <DEDUP_REMOVED lines=13> */
.L_x_1143:
[----:B------:R-:W-:Y:S01]  /*92a0*/  IMAD.MOV.U32 R0, RZ, RZ, 0x7f ;  /* 0x0000007fff007424 */ /* 0x000fe200078e00ff */
[----:B------:R-:W-:-:S04]  /*92b0*/  ISETP.GT.U32.AND P0, PT, R2, 0x7f800000, PT ;  /* 0x7f8000000200780c */ /* 0x000fc80003f04070 */
[----:B------:R-:W-:-:S09]  /*92c0*/  SEL R0, R0, 0x7c, P0 ;  /* 0x0000007c00007807 */ /* 0x000fd20000000000 */
.L_x_1144:
[----:B------:R-:W-:Y:S05]  /*92d0*/  BSYNC B0 ;  /* 0x0000000000007941 */ /* 0x000fea0003800000 */
.L_x_1142:
[----:B------:R-:W-:-:S04]  /*92e0*/  LOP3.LUT R2, R3, 0x80000000, RZ, 0xc0, !PT ;  /* 0x8000000003027812 */ /* 0x000fc800078ec0ff */
[----:B------:R-:W-:-:S04]  /*92f0*/  SHF.R.U32.HI R3, RZ, 0x18, R2 ;  /* 0x00000018ff037819 */ /* 0x000fc80000011602 */
[----:B------:R-:W-:-:S05]  /*9300*/  LOP3.LUT R3, R0, R3, RZ, 0xfc, !PT ;  /* 0x0000000300037212 */ /* 0x000fca00078efcff */
[----:B------:R0:W-:Y:S01]  /*9310*/  STG.E.U8 desc[UR36][R16.64], R3 ;  /* 0x0000000310007986 */ /* 0x0001e2000c101124 */
[----:B------:R-:W-:Y:S05]  /*9320*/  BRA `(.L_x_1128) ;  /* 0x0000000400b87947 */ /* 0x000fea0003800000 */
.L_x_1138:
[----:B------:R-:W-:-:S05]  /*9330*/  HADD2.F32 R0, -RZ, R3.H0_H0 ;  /* 0x20000003ff007230 */ /* 0x000fca0000004100 */
[----:B------:R-:W-:-:S05]  /*9340*/  F2FP.BF16.F32.PACK_AB R0, RZ, R0 ;  /* 0x00000000ff00723e */ /* 0x000fca00000010ff */
[----:B------:R0:W-:Y:S01]  /*9350*/  STG.E.U16 desc[UR36][R16.64], R0 ;  /* 0x0000000010007986 */ /* 0x0001e2000c101524 */
[----:B------:R-:W-:Y:S05]  /*9360*/  BRA `(.L_x_1128) ;  /* 0x0000000400a87947 */ /* 0x000fea0003800000 */
.L_x_1135:
        /* <DEDUP_REMOVED lines=12> */
.L_x_1147:
        /* <DEDUP_REMOVED lines=17> */
.L_x_1150:
[----:B------:R-:W-:-:S04]  /*9540*/  LOP3.LUT R2, R3, 0x80000000, RZ, 0xc0, !PT ;  /* 0x8000000003027812 */ /* 0x000fc800078ec0ff */
[----:B------:R-:W-:-:S04]  /*9550*/  SHF.R.U32.HI R3, RZ, 0x18, R2 ;  /* 0x00000018ff037819 */ /* 0x000fc80000011602 */
[----:B------:R-:W-:-:S04]  /*9560*/  LOP3.LUT R0, R0, R3, RZ, 0xfc, !PT ;  /* 0x0000000300007212 */ /* 0x000fc800078efcff */
[----:B------:R-:W-:-:S07]  /*9570*/  PRMT R8, R0, 0x7610, R8 ;  /* 0x0000761000087816 */ /* 0x000fce0000000008 */
.L_x_1149:
[----:B------:R-:W-:Y:S05]  /*9580*/  BSYNC B0 ;  /* 0x0000000000007941 */ /* 0x000fea0003800000 */
.L_x_1148:
[----:B------:R3:W-:Y:S01]  /*9590*/  STG.E.U8 desc[UR36][R16.64], R8 ;  /* 0x0000000810007986 */ /* 0x0007e2000c101124 */
[----:B------:R-:W-:Y:S05]  /*95a0*/  BRA `(.L_x_1128) ;  /* 0x0000000400187947 */ /* 0x000fea0003800000 */
.L_x_1146:
        /* <DEDUP_REMOVED lines=17> */
.L_x_1153:
[----:B------:R-:W-:-:S04]  /*96c0*/  LOP3.LUT R2, R3, 0x80000000, RZ, 0xc0, !PT ;  /* 0x8000000003027812 */ /* 0x000fc800078ec0ff */
[----:B------:R-:W-:-:S04]  /*96d0*/  SHF.R.U32.HI R3, RZ, 0x18, R2 ;  /* 0x00000018ff037819 */ /* 0x000fc80000011602 */
[----:B------:R-:W-:-:S04]  /*96e0*/  LOP3.LUT R0, R0, R3, RZ, 0xfc, !PT ;  /* 0x0000000300007212 */ /* 0x000fc800078efcff */
[----:B------:R-:W-:-:S07]  /*96f0*/  PRMT R8, R0, 0x7610, R8 ;  /* 0x0000761000087816 */ /* 0x000fce0000000008 */
.L_x_1152:
[----:B------:R-:W-:Y:S05]  /*9700*/  BSYNC B0 ;  /* 0x0000000000007941 */ /* 0x000fea0003800000 */
.L_x_1151:
[----:B------:R0:W-:Y:S01]  /*9710*/  STG.E.U8 desc[UR36][R16.64], R8 ;  /* 0x0000000810007986 */ /* 0x0001e2000c101124 */
[----:B------:R-:W-:Y:S05]  /*9720*/  BRA `(.L_x_1128) ;  /* 0x0000000000b87947 */ /* 0x000fea0003800000 */
.L_x_1145:
        /* <DEDUP_REMOVED lines=22> */
.L_x_1127:
        /* <DEDUP_REMOVED lines=16> */
.L_x_1156:
[----:B------:R-:W-:Y:S05]  /*9990*/  BRA `(.L_x_1128) ;  /* 0x00000000001c7947 */ /* 0x000fea0003800000 */
.L_x_1155:
[----:B------:R-:W-:-:S06]  /*99a0*/  HADD2.F32 R3, -RZ, R3.H0_H0 ;  /* 0x20000003ff037230 */ /* 0x000fcc0000004100 */
[----:B------:R-:W0:Y:S02]  /*99b0*/  F2I.U64.TRUNC R2, R3 ;  /* 0x0000000300027311 */ /* 0x000e24000020d800 */
[----:B0-----:R0:W-:Y:S01]  /*99c0*/  STG.E.64 desc[UR36][R16.64], R2 ;  /* 0x0000000210007986 */ /* 0x0011e2000c101b24 */
[----:B------:R-:W-:Y:S05]  /*99d0*/  BRA `(.L_x_1128) ;  /* 0x00000000000c7947 */ /* 0x000fea0003800000 */
.L_x_1154:
[----:B------:R-:W-:-:S06]  /*99e0*/  HADD2.F32 R3, -RZ, R3.H0_H0 ;  /* 0x20000003ff037230 */ /* 0x000fcc0000004100 */
[----:B------:R-:W0:Y:S02]  /*99f0*/  F2I.FTZ.U32.TRUNC.NTZ R3, R3 ;  /* 0x0000000300037305 */ /* 0x000e24000021f000 */
[----:B0-----:R2:W-:Y:S02]  /*9a00*/  STG.E desc[UR36][R16.64], R3 ;  /* 0x0000000310007986 */ /* 0x0015e4000c101924 */
.L_x_1128:
[----:B------:R-:W-:-:S07]  /*9a10*/  VIADD R19, R19, 0x80 ;  /* 0x0000008013137836 */ /* 0x000fce0000000000 */
.L_x_1086:
[----:B------:R-:W-:Y:S05]  /*9a20*/  BSYNC B6 ;  /* 0x0000000000067941 */ /* 0x000fea0003800000 */
.L_x_1085:
        /* <DEDUP_REMOVED lines=306> */
.L_x_1157:
        /* <DEDUP_REMOVED lines=22> */
.L_x_1161:
[----:B------:R-:W2:Y:S02]  /*aeb0*/  LDG.E.U8 R2, desc[UR36][R2.64] ;  /* 0x0000002402027981 */ /* 0x000ea4000c1e1100 */
[----:B--2---:R-:W-:-:S04]  /*aec0*/  I2FP.F32.U32 R0, R2 ;  /* 0x0000000200007245 */ /* 0x004fc80000201000 */
[----:B------:R-:W-:Y:S01]  /*aed0*/  F2FP.F16.F32.PACK_AB R0, RZ, R0 ;  /* 0x00000000ff00723e */ /* 0x000fe200000000ff */
[----:B------:R-:W-:Y:S06]  /*aee0*/  BRA `(.L_x_1163) ;  /* 0x0000000c00887947 */ /* 0x000fec0003800000 */
.L_x_1160:
        /* <DEDUP_REMOVED lines=10> */
.L_x_1165:
[----:B------:R-:W2:Y:S02]  /*af90*/  LDG.E R2, desc[UR36][R2.64] ;  /* 0x0000002402027981 */ /* 0x000ea4000c1e1900 */
[----:B--2---:R-:W-:-:S04]  /*afa0*/  I2FP.F32.S32 R0, R2 ;  /* 0x0000000200007245 */ /* 0x004fc80000201400 */
[----:B------:R-:W-:Y:S01]  /*afb0*/  F2FP.F16.F32.PACK_AB R0, RZ, R0 ;  /* 0x00000000ff00723e */ /* 0x000fe200000000ff */
[----:B------:R-:W-:Y:S06]  /*afc0*/  BRA `(.L_x_1163) ;  /* 0x0000000c00507947 */ /* 0x000fec0003800000 */
.L_x_1164:
[----:B------:R-:W2:Y:S02]  /*afd0*/  LDG.E.U16 R2, desc[UR36][R2.64] ;  /* 0x0000002402027981 */ /* 0x000ea4000c1e1500 */
[----:B--2---:R-:W0:Y:S02]  /*afe0*/  I2F.S16 R0, R2 ;  /* 0x0000000200007306 */ /* 0x004e240000101400 */
[----:B0-----:R-:W-:Y:S01]  /*aff0*/  F2FP.F16.F32.PACK_AB R0, RZ, R0 ;  /* 0x00000000ff00723e */ /* 0x001fe200000000ff */
[----:B------:R-:W-:Y:S06]  /*b000*/  BRA `(.L_x_1163) ;  /* 0x0000000c00407947 */ /* 0x000fec0003800000 */
.L_x_1159:
        /* <DEDUP_REMOVED lines=9> */
.L_x_1167:
[----:B------:R0:W5:Y:S01]  /*b0a0*/  LDG.E.U16 R0, desc[UR36][R2.64] ;  /* 0x0000002402007981 */ /* 0x000162000c1e1500 */
[----:B------:R-:W-:Y:S05]  /*b0b0*/  BRA `(.L_x_1163) ;  /* 0x0000000c00147947 */ /* 0x000fea0003800000 */
.L_x_1166:
        /* <DEDUP_REMOVED lines=9> */
.L_x_1169:
[----:B------:R1:W5:Y:S01]  /*b150*/  LDG.E.U16 R0, desc[UR36][R2.64] ;  /* 0x0000002402007981 */ /* 0x000362000c1e1500 */
[----:B------:R-:W-:Y:S05]  /*b160*/  BRA `(.L_x_1163) ;  /* 0x0000000800e87947 */ /* 0x000fea0003800000 */
.L_x_1168:
        /* <DEDUP_REMOVED lines=8> */
.L_x_1158:
        /* <DEDUP_REMOVED lines=13> */
.L_x_1172:
        /* <DEDUP_REMOVED lines=8> */
.L_x_1171:
        /* <DEDUP_REMOVED lines=28> */
.L_x_1174:
        /* <DEDUP_REMOVED lines=15> */
.L_x_1173:
[----:B------:R-:W2:Y:S02]  /*b5f0*/  LDG.E.U16 R0, desc[UR36][R2.64] ;  /* 0x0000002402007981 */ /* 0x000ea4000c1e1500 */
[----:B--2---:R-:W-:-:S05]  /*b600*/  IMAD.U32 R0, R0, 0x10000, RZ ;  /* 0x0001000000007824 */ /* 0x004fca00078e00ff */
[----:B------:R-:W-:Y:S01]  /*b610*/  F2FP.F16.F32.PACK_AB R0, RZ, R0 ;  /* 0x00000000ff00723e */ /* 0x000fe200000000ff */
[----:B------:R-:W-:Y:S06]  /*b620*/  BRA `(.L_x_1163) ;  /* 0x0000000400b87947 */ /* 0x000fec0003800000 */
.L_x_1170:
        /* <DEDUP_REMOVED lines=12> */
.L_x_1177:
        /* <DEDUP_REMOVED lines=21> */
.L_x_1181:
[----:B------:R-:W-:Y:S05]  /*b840*/  BSYNC B1 ;  /* 0x0000000000017941 */ /* 0x000fea0003800000 */
.L_x_1180:
[----:B------:R-:W-:Y:S01]  /*b850*/  LEA R3, R0, 0x3b800000, 0x17 ;  /* 0x3b80000000037811 */ /* 0x000fe200078eb8ff */
[----:B------:R-:W-:-:S05]  /*b860*/  IMAD.SHL.U32 R0, R2, 0x100000, RZ ;  /* 0x0010000002007824 */ /* 0x000fca00078e00ff */
[----:B------:R-:W-:-:S07]  /*b870*/  LOP3.LUT R0, R3, R0, R4, 0xfe, !PT ;  /* 0x0000000003007212 */ /* 0x000fce00078efe04 */
.L_x_1179:
[----:B------:R-:W-:Y:S05]  /*b880*/  BSYNC B0 ;  /* 0x0000000000007941 */ /* 0x000fea0003800000 */
.L_x_1178:
[----:B------:R-:W-:Y:S01]  /*b890*/  F2FP.F16.F32.PACK_AB R0, RZ, R0 ;  /* 0x00000000ff00723e */ /* 0x000fe200000000ff */
[----:B------:R-:W-:Y:S06]  /*b8a0*/  BRA `(.L_x_1163) ;  /* 0x0000000400187947 */ /* 0x000fec0003800000 */
.L_x_1176:
        /* <DEDUP_REMOVED lines=21> */
.L_x_1185:
[----:B------:R-:W-:Y:S05]  /*ba00*/  BSYNC B1 ;  /* 0x0000000000017941 */ /* 0x000fea0003800000 */
.L_x_1184:
[----:B------:R-:W-:Y:S01]  /*ba10*/  LEA R3, R0, 0x37800000, 0x17 ;  /* 0x3780000000037811 */ /* 0x000fe200078eb8ff */
[----:B------:R-:W-:-:S05]  /*ba20*/  IMAD.SHL.U32 R0, R2, 0x200000, RZ ;  /* 0x0020000002007824 */ /* 0x000fca00078e00ff */
[----:B------:R-:W-:-:S07]  /*ba30*/  LOP3.LUT R0, R3, R0, R4, 0xfe, !PT ;  /* 0x0000000003007212 */ /* 0x000fce00078efe04 */
.L_x_1183:
[----:B------:R-:W-:Y:S05]  /*ba40*/  BSYNC B0 ;  /* 0x0000000000007941 */ /* 0x000fea0003800000 */
.L_x_1182:
[----:B------:R-:W-:Y:S01]  /*ba50*/  F2FP.F16.F32.PACK_AB R0, RZ, R0 ;  /* 0x00000000ff00723e */ /* 0x000fe200000000ff */
[----:B------:R-:W-:Y:S06]  /*ba60*/  BRA `(.L_x_1163) ;  /* 0x0000000000a87947 */ /* 0x000fec0003800000 */
.L_x_1175:
        /* <DEDUP_REMOVED lines=14> */
.L_x_1189:
[----:B------:R-:W-:Y:S05]  /*bb50*/  BSYNC B0 ;  /* 0x0000000000007941 */ /* 0x000fea0003800000 */
.L_x_1188:
[----:B------:R-:W-:Y:S01]  /*bb60*/  F2FP.F16.F32.PACK_AB R0, RZ, R0 ;  /* 0x00000000ff00723e */ /* 0x000fe200000000ff */
[----:B------:R-:W-:Y:S06]  /*bb70*/  BRA `(.L_x_1163) ;  /* 0x0000000000647947 */ /* 0x000fec0003800000 */
.L_x_1162:
        /* <DEDUP_REMOVED lines=16> */
.L_x_1190:
[----:B------:R-:W-:Y:S01]  /*bc80*/  PRMT R0, RZ, 0x7610, R0 ;  /* 0x00007610ff007816 */ /* 0x000fe20000000000 */
[----:B------:R-:W-:Y:S06]  /*bc90*/  BRA `(.L_x_1163) ;  /* 0x00000000001c7947 */ /* 0x000fec0003800000 */
.L_x_1187:
[----:B------:R-:W2:Y:S02]  /*bca0*/  LDG.E.64 R2, desc[UR36][R2.64] ;  /* 0x0000002402027981 */ /* 0x000ea4000c1e1b00 */
[----:B--2---:R-:W0:Y:S02]  /*bcb0*/  I2F.U64 R0, R2 ;  /* 0x0000000200007312 */ /* 0x004e240000301000 */
[----:B0-----:R-:W-:Y:S01]  /*bcc0*/  F2FP.F16.F32.PACK_AB R0, RZ, R0 ;  /* 0x00000000ff00723e */ /* 0x001fe200000000ff */
[----:B------:R-:W-:Y:S06]  /*bcd0*/  BRA `(.L_x_1163) ;  /* 0x00000000000c7947 */ /* 0x000fec0003800000 */
.L_x_1186:
[----:B------:R-:W2:Y:S02]  /*bce0*/  LDG.E R2, desc[UR36][R2.64] ;  /* 0x0000002402027981 */ /* 0x000ea4000c1e1900 */
[----:B--2---:R-:W-:-:S04]  /*bcf0*/  I2FP.F32.U32 R0, R2 ;  /* 0x0000000200007245 */ /* 0x004fc80000201000 */
[----:B------:R-:W-:-:S07]  /*bd00*/  F2FP.F16.F32.PACK_AB R0, RZ, R0 ;  /* 0x00000000ff00723e */ /* 0x000fce00000000ff */
.L_x_1163:
        /* <DEDUP_REMOVED lines=16> */
.L_x_1192:
[----:B------:R-:W-:Y:S05]  /*be10*/  BSYNC B0 ;  /* 0x0000000000007941 */ /* 0x000fea0003800000 */
.L_x_1191:
        /* <DEDUP_REMOVED lines=11> */
[----:B0-----:R-:W-:Y:S01]  /*bed0*/  STG.E.U8 desc[UR36][R16.64], R3 ;  /* 0x0000000310007986 */ /* 0x001fe2000c101124 */
[----:B------:R-:W-:Y:S05]  /*bee0*/  EXIT ;  /* 0x000000000000794d */ /* 0x000fea0003800000 */
.L_x_1196:
[----:B------:R-:W-:-:S06]  /*bef0*/  HADD2.F32 R3, -RZ, R3.H0_H0 ;  /* 0x20000003ff037230 */ /* 0x000fcc0000004100 */
[----:B------:R-:W0:Y:S02]  /*bf00*/  F2I.S64.TRUNC R2, R3 ;  /* 0x0000000300027311 */ /* 0x000e24000020d900 */
[----:B0-----:R-:W-:Y:S01]  /*bf10*/  STG.E.U8 desc[UR36][R16.64], R2 ;  /* 0x0000000210007986 */ /* 0x001fe2000c101124 */
[----:B------:R-:W-:Y:S05]  /*bf20*/  EXIT ;  /* 0x000000000000794d */ /* 0x000fea0003800000 */
.L_x_1195:
        /* <DEDUP_REMOVED lines=8> */
[----:B0-----:R-:W-:Y:S01]  /*bfb0*/  STG.E.64 desc[UR36][R16.64], R2 ;  /* 0x0000000210007986 */ /* 0x001fe2000c101b24 */
[----:B------:R-:W-:Y:S05]  /*bfc0*/  EXIT ;  /* 0x000000000000794d */ /* 0x000fea0003800000 */
.L_x_1199:
[----:B------:R-:W-:-:S06]  /*bfd0*/  HADD2.F32 R3, -RZ, R3.H0_H0 ;  /* 0x20000003ff037230 */ /* 0x000fcc0000004100 */
[----:B------:R-:W0:Y:S02]  /*bfe0*/  F2I.FTZ.TRUNC.NTZ R3, R3 ;  /* 0x0000000300037305 */ /* 0x000e24000021f100 */
[----:B0-----:R-:W-:Y:S01]  /*bff0*/  STG.E desc[UR36][R16.64], R3 ;  /* 0x0000000310007986 */ /* 0x001fe2000c101924 */
[----:B------:R-:W-:Y:S05]  /*c000*/  EXIT ;  /* 0x000000000000794d */ /* 0x000fea0003800000 */
.L_x_1198:
[----:B------:R-:W-:-:S06]  /*c010*/  HADD2.F32 R3, -RZ, R3.H0_H0 ;  /* 0x20000003ff037230 */ /* 0x000fcc0000004100 */
[----:B------:R-:W0:Y:S02]  /*c020*/  F2I.FTZ.TRUNC.NTZ R3, R3 ;  /* 0x0000000300037305 */ /* 0x000e24000021f100 */
[----:B0-----:R-:W-:Y:S01]  /*c030*/  STG.E.U16 desc[UR36][R16.64], R3 ;  /* 0x0000000310007986 */ /* 0x001fe2000c101524 */
[----:B------:R-:W-:Y:S05]  /*c040*/  EXIT ;  /* 0x000000000000794d */ /* 0x000fea0003800000 */
.L_x_1194:
[----:B------:R-:W-:-:S13]  /*c050*/  ISETP.GT.AND P0, PT, R2, 0x6, PT ;  /* 0x000000060200780c */ /* 0x000fda0003f04270 */
[----:B------:R-:W-:Y:S05]  /*c060*/  @P0 BRA `(.L_x_1200) ;  /* 0x0000000000240947 */ /* 0x000fea0003800000 */
[----:B------:R-:W-:-:S13]  /*c070*/  ISETP.NE.AND P0, PT, R2, 0x5, PT ;  /* 0x000000050200780c */ /* 0x000fda0003f05270 */
[----:B------:R-:W-:Y:S05]  /*c080*/  @!P0 BRA `(.L_x_1201) ;  /* 0x0000000000148947 */ /* 0x000fea0003800000 */
[----:B------:R-:W-:-:S13]  /*c090*/  ISETP.NE.AND P0, PT, R2, 0x6, PT ;  /* 0x000000060200780c */ /* 0x000fda0003f05270 */
[----:B------:R-:W-:Y:S05]  /*c0a0*/  @P0 BRA `(.L_x_1197) ;  /* 0x0000000800c40947 */ /* 0x000fea0003800000 */
[----:B------:R-:W-:-:S05]  /*c0b0*/  HADD2.F32 R3, -RZ, R3.H0_H0 ;  /* 0x20000003ff037230 */ /* 0x000fca0000004100 */
[----:B------:R-:W-:Y:S01]  /*c0c0*/  STG.E desc[UR36][R16.64], R3 ;  /* 0x0000000310007986 */ /* 0x000fe2000c101924 */
[----:B------:R-:W-:Y:S05]  /*c0d0*/  EXIT ;  /* 0x000000000000794d */ /* 0x000fea0003800000 */
.L_x_1201:
[----:B------:R-:W-:Y:S01]  /*c0e0*/  STG.E.U16 desc[UR36][R16.64], R3 ;  /* 0x0000000310007986 */ /* 0x000fe2000c101524 */
[----:B------:R-:W-:Y:S05]  /*c0f0*/  EXIT ;  /* 0x000000000000794d */ /* 0x000fea0003800000 */
.L_x_1200:
        /* <DEDUP_REMOVED lines=8> */
[----:B------:R-:W-:Y:S01]  /*c180*/  STG.E.64 desc[UR36][R16.64], R2 ;  /* 0x0000000210007986 */ /* 0x000fe2000c101b24 */
[----:B------:R-:W-:Y:S05]  /*c190*/  EXIT ;  /* 0x000000000000794d */ /* 0x000fea0003800000 */
.L_x_1203:
[----:B------:R-:W-:-:S05]  /*c1a0*/  HADD2.F32 R0, -RZ, R3.H0_H0 ;  /* 0x20000003ff007230 */ /* 0x000fca0000004100 */
[----:B------:R-:W-:-:S04]  /*c1b0*/  F2FP.F16.F32.PACK_AB R0, RZ, R0 ;  /* 0x00000000ff00723e */ /* 0x000fc800000000ff */
[----:B------:R-:W-:-:S05]  /*c1c0*/  PRMT R0, R0, 0x5410, RZ ;  /* 0x0000541000007816 */ /* 0x000fca00000000ff */
[----:B------:R-:W-:Y:S01]  /*c1d0*/  STG.E desc[UR36][R16.64], R0 ;  /* 0x0000000010007986 */ /* 0x000fe2000c101924 */
[----:B------:R-:W-:Y:S05]  /*c1e0*/  EXIT ;  /* 0x000000000000794d */ /* 0x000fea0003800000 */
.L_x_1202:
[----:B------:R-:W-:-:S05]  /*c1f0*/  HADD2.F32 R2, -RZ, R3.H0_H0 ;  /* 0x20000003ff027230 */ /* 0x000fca0000004100 */
[----:B------:R-:W-:-:S06]  /*c200*/  FMUL.FTZ R2, R2, 1 ;  /* 0x3f80000002027820 */ /* 0x000fcc0000410000 */
[----:B------:R-:W0:Y:S02]  /*c210*/  F2F.F64.F32 R2, R2 ;  /* 0x0000000200027310 */ /* 0x000e240000201800 */
[----:B0-----:R-:W-:Y:S01]  /*c220*/  STG.E.64 desc[UR36][R16.64], R2 ;  /* 0x0000000210007986 */ /* 0x001fe2000c101b24 */
[----:B------:R-:W-:Y:S05]  /*c230*/  EXIT ;  /* 0x000000000000794d */ /* 0x000fea0003800000 */
.L_x_1193:
        /* <DEDUP_REMOVED lines=11> */
[----:B------:R-:W-:Y:S01]  /*c2f0*/  STG.E.U8 desc[UR36][R16.64], R3 ;  /* 0x0000000310007986 */ /* 0x000fe2000c101124 */
[----:B------:R-:W-:Y:S05]  /*c300*/  EXIT ;  /* 0x000000000000794d */ /* 0x000fea0003800000 */
.L_x_1206:
[----:B------:R-:W-:Y:S01]  /*c310*/  HADD2.F32 R3, -RZ, R3.H0_H0 ;  /* 0x20000003ff037230 */ /* 0x000fe20000004100 */
[----:B------:R-:W-:-:S04]  /*c320*/  CS2R R6, SRZ ;  /* 0x0000000000067805 */ /* 0x000fc8000001ff00 */
[----:B------:R-:W-:-:S04]  /*c330*/  FMUL.FTZ R3, R3, 1 ;  /* 0x3f80000003037820 */ /* 0x000fc80000410000 */
[----:B------:R-:W0:Y:S02]  /*c340*/  F2F.F64.F32 R4, R3 ;  /* 0x0000000300047310 */ /* 0x000e240000201800 */
[----:B0-----:R-:W-:Y:S01]  /*c350*/  STG.E.128 desc[UR36][R16.64], R4 ;  /* 0x0000000410007986 */ /* 0x001fe2000c101d24 */
[----:B------:R-:W-:Y:S05]  /*c360*/  EXIT ;  /* 0x000000000000794d */ /* 0x000fea0003800000 */
.L_x_1205:
        /* <DEDUP_REMOVED lines=21> */
.L_x_1210:
[----:B------:R-:W-:Y:S05]  /*c4c0*/  BSYNC B0 ;  /* 0x0000000000007941 */ /* 0x000fea0003800000 */
.L_x_1209:
[----:B------:R-:W-:-:S05]  /*c4d0*/  LOP3.LUT R3, R0, R3, RZ, 0xfc, !PT ;  /* 0x0000000300037212 */ /* 0x000fca00078efcff */
[----:B------:R-:W-:Y:S01]  /*c4e0*/  STG.E.U8 desc[UR36][R16.64], R3 ;  /* 0x0000000310007986 */ /* 0x000fe2000c101124 */
[----:B------:R-:W-:Y:S05]  /*c4f0*/  EXIT ;  /* 0x000000000000794d */ /* 0x000fea0003800000 */
.L_x_1208:
        /* <DEDUP_REMOVED lines=13> */
.L_x_1212:
[----:B------:R-:W-:Y:S01]  /*c5d0*/  IMAD.MOV.U32 R0, RZ, RZ, 0x7f ;  /* 0x0000007fff007424 */ /* 0x000fe200078e00ff */
[----:B------:R-:W-:-:S04]  /*c5e0*/  ISETP.GT.U32.AND P0, PT, R2, 0x7f800000, PT ;  /* 0x7f8000000200780c */ /* 0x000fc80003f04070 */
[----:B------:R-:W-:-:S09]  /*c5f0*/  SEL R0, R0, 0x7c, P0 ;  /* 0x0000007c00007807 */ /* 0x000fd20000000000 */
.L_x_1213:
[----:B------:R-:W-:Y:S05]  /*c600*/  BSYNC B0 ;  /* 0x0000000000007941 */ /* 0x000fea0003800000 */
.L_x_1211:
[----:B------:R-:W-:-:S04]  /*c610*/  LOP3.LUT R2, R3, 0x80000000, RZ, 0xc0, !PT ;  /* 0x8000000003027812 */ /* 0x000fc800078ec0ff */
[----:B------:R-:W-:-:S04]  /*c620*/  SHF.R.U32.HI R3, RZ, 0x18, R2 ;  /* 0x00000018ff037819 */ /* 0x000fc80000011602 */
[----:B------:R-:W-:-:S05]  /*c630*/  LOP3.LUT R3, R0, R3, RZ, 0xfc, !PT ;  /* 0x0000000300037212 */ /* 0x000fca00078efcff */
[----:B------:R-:W-:Y:S01]  /*c640*/  STG.E.U8 desc[UR36][R16.64], R3 ;  /* 0x0000000310007986 */ /* 0x000fe2000c101124 */
[----:B------:R-:W-:Y:S05]  /*c650*/  EXIT ;  /* 0x000000000000794d */ /* 0x000fea0003800000 */
.L_x_1207:
[----:B------:R-:W-:-:S05]  /*c660*/  HADD2.F32 R0, -RZ, R3.H0_H0 ;  /* 0x20000003ff007230 */ /* 0x000fca0000004100 */
[----:B------:R-:W-:-:S05]  /*c670*/  F2FP.BF16.F32.PACK_AB R0, RZ, R0 ;  /* 0x00000000ff00723e */ /* 0x000fca00000010ff */
[----:B------:R-:W-:Y:S01]  /*c680*/  STG.E.U16 desc[UR36][R16.64], R0 ;  /* 0x0000000010007986 */ /* 0x000fe2000c101524 */
[----:B------:R-:W-:Y:S05]  /*c690*/  EXIT ;  /* 0x000000000000794d */ /* 0x000fea0003800000 */
.L_x_1204:
        /* <DEDUP_REMOVED lines=10> */
[----:B0-----:R-:W-:Y:S01]  /*c740*/  STG.E.U16 desc[UR36][R16.64], R3 ;  /* 0x0000000310007986 */ /* 0x001fe2000c101524 */
[----:B------:R-:W-:Y:S05]  /*c750*/  EXIT ;  /* 0x000000000000794d */ /* 0x000fea0003800000 */
.L_x_1216:
        /* <DEDUP_REMOVED lines=17> */
.L_x_1219:
[----:B------:R-:W-:-:S04]  /*c870*/  LOP3.LUT R2, R3, 0x80000000, RZ, 0xc0, !PT ;  /* 0x8000000003027812 */ /* 0x000fc800078ec0ff */
[----:B------:R-:W-:-:S04]  /*c880*/  SHF.R.U32.HI R3, RZ, 0x18, R2 ;  /* 0x00000018ff037819 */ /* 0x000fc80000011602 */
[----:B------:R-:W-:-:S04]  /*c890*/  LOP3.LUT R0, R0, R3, RZ, 0xfc, !PT ;  /* 0x0000000300007212 */ /* 0x000fc800078efcff */
[----:B------:R-:W-:-:S07]  /*c8a0*/  PRMT R8, R0, 0x7610, R8 ;  /* 0x0000761000087816 */ /* 0x000fce0000000008 */
.L_x_1218:
[----:B------:R-:W-:Y:S05]  /*c8b0*/  BSYNC B0 ;  /* 0x0000000000007941 */ /* 0x000fea0003800000 */
.L_x_1217:
[----:B------:R-:W-:Y:S01]  /*c8c0*/  STG.E.U8 desc[UR36][R16.64], R8 ;  /* 0x0000000810007986 */ /* 0x000fe2000c101124 */
[----:B------:R-:W-:Y:S05]  /*c8d0*/  EXIT ;  /* 0x000000000000794d */ /* 0x000fea0003800000 */
.L_x_1215:
        /* <DEDUP_REMOVED lines=17> */
.L_x_1222:
[----:B------:R-:W-:-:S04]  /*c9f0*/  LOP3.LUT R2, R3, 0x80000000, RZ, 0xc0, !PT ;  /* 0x8000000003027812 */ /* 0x000fc800078ec0ff */
[----:B------:R-:W-:-:S04]  /*ca00*/  SHF.R.U32.HI R3, RZ, 0x18, R2 ;  /* 0x00000018ff037819 */ /* 0x000fc80000011602 */
[----:B------:R-:W-:-:S04]  /*ca10*/  LOP3.LUT R0, R0, R3, RZ, 0xfc, !PT ;  /* 0x0000000300007212 */ /* 0x000fc800078efcff */
[----:B------:R-:W-:-:S07]  /*ca20*/  PRMT R8, R0, 0x7610, R8 ;  /* 0x0000761000087816 */ /* 0x000fce0000000008 */
.L_x_1221:
[----:B------:R-:W-:Y:S05]  /*ca30*/  BSYNC B0 ;  /* 0x0000000000007941 */ /* 0x000fea0003800000 */
.L_x_1220:
[----:B------:R-:W-:Y:S01]  /*ca40*/  STG.E.U8 desc[UR36][R16.64], R8 ;  /* 0x0000000810007986 */ /* 0x000fe2000c101124 */
[----:B------:R-:W-:Y:S05]  /*ca50*/  EXIT ;  /* 0x000000000000794d */ /* 0x000fea0003800000 */
.L_x_1214:
        /* <DEDUP_REMOVED lines=22> */
.L_x_1197:
        /* <DEDUP_REMOVED lines=16> */
.L_x_1225:
[----:B------:R-:W-:Y:S05]  /*ccc0*/  EXIT ;  /* 0x000000000000794d */ /* 0x000fea0003800000 */
.L_x_1224:
[----:B------:R-:W-:-:S06]  /*ccd0*/  HADD2.F32 R3, -RZ, R3.H0_H0 ;  /* 0x20000003ff037230 */ /* 0x000fcc0000004100 */
[----:B------:R-:W0:Y:S02]  /*cce0*/  F2I.U64.TRUNC R2, R3 ;  /* 0x0000000300027311 */ /* 0x000e24000020d800 */
[----:B0-----:R-:W-:Y:S01]  /*ccf0*/  STG.E.64 desc[UR36][R16.64], R2 ;  /* 0x0000000210007986 */ /* 0x001fe2000c101b24 */
[----:B------:R-:W-:Y:S05]  /*cd00*/  EXIT ;  /* 0x000000000000794d */ /* 0x000fea0003800000 */
.L_x_1223:
[----:B------:R-:W-:-:S06]  /*cd10*/  HADD2.F32 R3, -RZ, R3.H0_H0 ;  /* 0x20000003ff037230 */ /* 0x000fcc0000004100 */
[----:B------:R-:W0:Y:S02]  /*cd20*/  F2I.FTZ.U32.TRUNC.NTZ R3, R3 ;  /* 0x0000000300037305 */ /* 0x000e24000021f000 */
[----:B0-----:R-:W-:Y:S01]  /*cd30*/  STG.E desc[UR36][R16.64], R3 ;  /* 0x0000000310007986 */ /* 0x001fe2000c101924 */
[----:B------:R-:W-:Y:S05]  /*cd40*/  EXIT ;  /* 0x000000000000794d */ /* 0x000fea0003800000 */
.L_x_1226:
        /* <DEDUP_REMOVED lines=11> */
.L_x_36123:


//--------------------- .text._ZN2at6native27unrolled_elementwise_kernelIZZZNS0_22nan_to_num_kernel_cudaERNS_18TensorIteratorBaseESt8optionalIdES5_S5_ENKUlvE0_clEvENKUlvE1_clEvEUlN3c104HalfEE_St5arrayIPcLm2EELi4E23TrivialOffsetCalculatorILi1EjESF_NS0_6memory12LoadWithCastILi1EEENSG_13StoreWithCastILi1EEEEEviT_T0_T2_T3_T4_T5_ --------------------------
	.section	.text._ZN2at6native27unrolled_elementwise_kernelIZZZNS0_22nan_to_num_kernel_cudaERNS_18TensorIteratorBaseESt8optionalIdES5_S5_ENKUlvE0_clEvENKUlvE1_clEvEUlN3c104HalfEE_St5arrayIPcLm2EELi4E23TrivialOffsetCalculatorILi1EjESF_NS0_6memory12LoadWithCastILi1EEENSG_13StoreWithCastILi1EEEEEviT_T0_T2_T3_T4_T5_,"ax",@progbits
	.align	128
        .global         _ZN2at6native27unrolled_elementwise_kernelIZZZNS0_22nan_to_num_kernel_cudaERNS_18TensorIteratorBaseESt8optionalIdES5_S5_ENKUlvE0_clEvENKUlvE1_clEvEUlN3c104HalfEE_St5arrayIPcLm2EELi4E23TrivialOffsetCalculatorILi1EjESF_NS0_6memory12LoadWithCastILi1EEENSG_13StoreWithCastILi1EEEEEviT_T0_T2_T3_T4_T5_
        .type           _ZN2at6native27unrolled_elementwise_kernelIZZZNS0_22nan_to_num_kernel_cudaERNS_18TensorIteratorBaseESt8optionalIdES5_S5_ENKUlvE0_clEvENKUlvE1_clEvEUlN3c104HalfEE_St5arrayIPcLm2EELi4E23TrivialOffsetCalculatorILi1EjESF_NS0_6memory12LoadWithCastILi1EEENSG_13StoreWithCastILi1EEEEEviT_T0_T2_T3_T4_T5_,@function
        .size           _ZN2at6native27unrolled_elementwise_kernelIZZZNS0_22nan_to_num_kernel_cudaERNS_18TensorIteratorBaseESt8optionalIdES5_S5_ENKUlvE0_clEvENKUlvE1_clEvEUlN3c104HalfEE_St5arrayIPcLm2EELi4E23TrivialOffsetCalculatorILi1EjESF_NS0_6memory12LoadWithCastILi1EEENSG_13StoreWithCastILi1EEEEEviT_T0_T2_T3_T4_T5_,(.L_x_36124 - _ZN2at6native27unrolled_elementwise_kernelIZZZNS0_22nan_to_num_kernel_cudaERNS_18TensorIteratorBaseESt8optionalIdES5_S5_ENKUlvE0_clEvENKUlvE1_clEvEUlN3c104HalfEE_St5arrayIPcLm2EELi4E23TrivialOffsetCalculatorILi1EjESF_NS0_6memory12LoadWithCastILi1EEENSG_13StoreWithCastILi1EEEEEviT_T0_T2_T3_T4_T5_)
        .other          _ZN2at6native27unrolled_elementwise_kernelIZZZNS0_22nan_to_num_kernel_cudaERNS_18TensorIteratorBaseESt8optionalIdES5_S5_ENKUlvE0_clEvENKUlvE1_clEvEUlN3c104HalfEE_St5arrayIPcLm2EELi4E23TrivialOffsetCalculatorILi1EjESF_NS0_6memory12LoadWithCastILi1EEENSG_13StoreWithCastILi1EEEEEviT_T0_T2_T3_T4_T5_,@"STO_CUDA_ENTRY STV_DEFAULT"
_ZN2at6native27unrolled_elementwise_kernelIZZZNS0_22nan_to_num_kernel_cudaERNS_18TensorIteratorBaseESt8optionalIdES5_S5_ENKUlvE0_clEvENKUlvE1_clEvEUlN3c104HalfEE_St5arrayIPcLm2EELi4E23TrivialOffsetCalculatorILi1EjESF_NS0_6memory12LoadWithCastILi1EEENSG_13StoreWithCastILi1EEEEEviT_T0_T2_T3_T4_T5_:
.text._ZN2at6native27unrolled_elementwise_kernelIZZZNS0_22nan_to_num_kernel_cudaERNS_18TensorIteratorBaseESt8optionalIdES5_S5_ENKUlvE0_clEvENKUlvE1_clEvEUlN3c104HalfEE_St5arrayIPcLm2EELi4E23TrivialOffsetCalculatorILi1EjESF_NS0_6memory12LoadWithCastILi1EEENSG_13StoreWithCastILi1EEEEEviT_T0_T2_T3_T4_T5_:
        /* <DEDUP_REMOVED lines=33> */
[----:B0-----:R-:W-:-:S04]  /*0210*/  F2FP.F16.F32.PACK_AB R0, RZ, R0 ;  /* 0x00000000ff00723e */ /* 0x001fc800000000ff */
[----:B------:R-:W-:Y:S01]  /*0220*/  PRMT R22, R0, 0x7610, R22 ;  /* 0x0000761000167816 */ /* 0x000fe20000000016 */
[----:B------:R-:W-:Y:S06]  /*0230*/  BRA `(.L_x_1234) ;  /* 0x0000000c00d47947 */ /* 0x000fec0003800000 */
.L_x_1232:
[----:B------:R-:W2:Y:S02]  /*0240*/  LDG.E.U8 R4, desc[UR36][R4.64] ;  /* 0x0000002404047981 */ /* 0x000ea4000c1e1100 */
[----:B--2---:R-:W-:-:S04]  /*0250*/  I2FP.F32.U32 R0, R4 ;  /* 0x0000000400007245 */ /* 0x004fc80000201000 */
[----:B------:R-:W-:-:S04]  /*0260*/  F2FP.F16.F32.PACK_AB R0, RZ, R0 ;  /* 0x00000000ff00723e */ /* 0x000fc800000000ff */
[----:B------:R-:W-:Y:S01]  /*0270*/  PRMT R22, R0, 0x7610, R22 ;  /* 0x0000761000167816 */ /* 0x000fe20000000016 */
[----:B------:R-:W-:Y:S06]  /*0280*/  BRA `(.L_x_1234) ;  /* 0x0000000c00c07947 */ /* 0x000fec0003800000 */
.L_x_1231:
        /* <DEDUP_REMOVED lines=8> */
[----:B0-----:R-:W-:-:S04]  /*0310*/  F2FP.F16.F32.PACK_AB R0, RZ, R0 ;  /* 0x00000000ff00723e */ /* 0x001fc800000000ff */
[----:B------:R-:W-:Y:S01]  /*0320*/  PRMT R22, R0, 0x7610, R22 ;  /* 0x0000761000167816 */ /* 0x000fe20000000016 */
[----:B------:R-:W-:Y:S06]  /*0330*/  BRA `(.L_x_1234) ;  /* 0x0000000c00947947 */ /* 0x000fec0003800000 */
.L_x_1236:
[----:B------:R-:W2:Y:S02]  /*0340*/  LDG.E R4, desc[UR36][R4.64] ;  /* 0x0000002404047981 */ /* 0x000ea4000c1e1900 */
[----:B--2---:R-:W-:-:S04]  /*0350*/  I2FP.F32.S32 R0, R4 ;  /* 0x0000000400007245 */ /* 0x004fc80000201400 */
[----:B------:R-:W-:-:S04]  /*0360*/  F2FP.F16.F32.PACK_AB R0, RZ, R0 ;  /* 0x00000000ff00723e */ /* 0x000fc800000000ff */
[----:B------:R-:W-:Y:S01]  /*0370*/  PRMT R22, R0, 0x7610, R22 ;  /* 0x0000761000167816 */ /* 0x000fe20000000016 */
[----:B------:R-:W-:Y:S06]  /*0380*/  BRA `(.L_x_1234) ;  /* 0x0000000c00807947 */ /* 0x000fec0003800000 */
.L_x_1235:
[----:B------:R-:W2:Y:S02]  /*0390*/  LDG.E.U16 R4, desc[UR36][R4.64] ;  /* 0x0000002404047981 */ /* 0x000ea4000c1e1500 */
[----:B--2---:R-:W0:Y:S02]  /*03a0*/  I2F.S16 R0, R4 ;  /* 0x0000000400007306 */ /* 0x004e240000101400 */
[----:B0-----:R-:W-:-:S04]  /*03b0*/  F2FP.F16.F32.PACK_AB R0, RZ, R0 ;  /* 0x00000000ff00723e */ /* 0x001fc800000000ff */
[----:B------:R-:W-:Y:S01]  /*03c0*/  PRMT R22, R0, 0x7610, R22 ;  /* 0x0000761000167816 */ /* 0x000fe20000000016 */
[----:B------:R-:W-:Y:S06]  /*03d0*/  BRA `(.L_x_1234) ;  /* 0x0000000c006c7947 */ /* 0x000fec0003800000 */
.L_x_1230:
        /* <DEDUP_REMOVED lines=9> */
.L_x_1238:
[----:B------:R1:W5:Y:S01]  /*0470*/  LDG.E.U16 R22, desc[UR36][R4.64] ;  /* 0x0000002404167981 */ /* 0x000362000c1e1500 */
[----:B------:R-:W-:Y:S05]  /*0480*/  BRA `(.L_x_1234) ;  /* 0x0000000c00407947 */ /* 0x000fea0003800000 */
.L_x_1237:
        /* <DEDUP_REMOVED lines=9> */
.L_x_1240:
[----:B------:R0:W5:Y:S01]  /*0520*/  LDG.E.U16 R22, desc[UR36][R4.64] ;  /* 0x0000002404167981 */ /* 0x000162000c1e1500 */
[----:B------:R-:W-:Y:S05]  /*0530*/  BRA `(.L_x_1234) ;  /* 0x0000000c00147947 */ /* 0x000fea0003800000 */
.L_x_1239:
[----:B------:R-:W2:Y:S01]  /*0540*/  LDG.E.64 R4, desc[UR36][R4.64] ;  /* 0x0000002404047981 */ /* 0x000ea2000c1e1b00 */
[----:B------:R-:W-:Y:S01]  /*0550*/  UMOV UR4, 0xf0000000 ;  /* 0xf000000000047882 */ /* 0x000fe20000000000 */
[----:B------:R-:W-:Y:S01]  /*0560*/  UMOV UR5, 0x380fffff ;  /* 0x380fffff00057882 */ /* 0x000fe20000000000 */
[----:B--2---:R-:W0:Y:S01]  /*0570*/  F2F.F32.F64 R0, R4 ;  /* 0x0000000400007310 */ /* 0x004e220000301000 */
[----:B------:R-:W-:-:S14]  /*0580*/  DSETP.GEU.AND P0, PT, |R4|, UR4, PT ;  /* 0x0000000404007e2a */ /* 0x000fdc000bf0e200 */
[----:B0-----:R-:W-:-:S05]  /*0590*/  @!P0 FMUL R0, R0, 1.175494350822287508e-38 ;  /* 0x0080000000008820 */ /* 0x001fca0000400000 */
[----:B------:R-:W-:-:S04]  /*05a0*/  F2FP.F16.F32.PACK_AB R0, RZ, R0 ;  /* 0x00000000ff00723e */ /* 0x000fc800000000ff */
[----:B------:R-:W-:Y:S01]  /*05b0*/  PRMT R22, R0, 0x7610, R22 ;  /* 0x0000761000167816 */ /* 0x000fe20000000016 */
[----:B------:R-:W-:Y:S06]  /*05c0*/  BRA `(.L_x_1234) ;  /* 0x0000000800f07947 */ /* 0x000fec0003800000 */
.L_x_1229:
        /* <DEDUP_REMOVED lines=11> */
[----:B------:R-:W-:-:S04]  /*0680*/  F2FP.F16.F32.PACK_AB R0, RZ, R0 ;  /* 0x00000000ff00723e */ /* 0x000fc800000000ff */
[----:B------:R-:W-:Y:S01]  /*0690*/  PRMT R22, R0, 0x7610, R22 ;  /* 0x0000761000167816 */ /* 0x000fe20000000016 */
[----:B------:R-:W-:Y:S06]  /*06a0*/  BRA `(.L_x_1234) ;  /* 0x0000000800b87947 */ /* 0x000fec0003800000 */
.L_x_1243:
        /* <DEDUP_REMOVED lines=9> */
.L_x_1242:
        /* <DEDUP_REMOVED lines=28> */
.L_x_1245:
        /* <DEDUP_REMOVED lines=13> */
[----:B------:R-:W-:-:S04]  /*09d0*/  F2FP.F16.F32.PACK_AB R0, RZ, R0 ;  /* 0x00000000ff00723e */ /* 0x000fc800000000ff */
[----:B------:R-:W-:Y:S01]  /*09e0*/  PRMT R22, R0, 0x7610, R22 ;  /* 0x0000761000167816 */ /* 0x000fe20000000016 */
[----:B------:R-:W-:Y:S06]  /*09f0*/  BRA `(.L_x_1234) ;  /* 0x0000000400e47947 */ /* 0x000fec0003800000 */
.L_x_1244:
[----:B------:R-:W2:Y:S02]  /*0a00*/  LDG.E.U16 R0, desc[UR36][R4.64] ;  /* 0x0000002404007981 */ /* 0x000ea4000c1e1500 */
[----:B--2---:R-:W-:-:S05]  /*0a10*/  IMAD.U32 R0, R0, 0x10000, RZ ;  /* 0x0001000000007824 */ /* 0x004fca00078e00ff */
[----:B------:R-:W-:-:S04]  /*0a20*/  F2FP.F16.F32.PACK_AB R0, RZ, R0 ;  /* 0x00000000ff00723e */ /* 0x000fc800000000ff */
[----:B------:R-:W-:Y:S01]  /*0a30*/  PRMT R22, R0, 0x7610, R22 ;  /* 0x0000761000167816 */ /* 0x000fe20000000016 */
[----:B------:R-:W-:Y:S06]  /*0a40*/  BRA `(.L_x_1234) ;  /* 0x0000000400d07947 */ /* 0x000fec0003800000 */
.L_x_1241:
        /* <DEDUP_REMOVED lines=10> */
[----:B------:R-:W-:-:S04]  /*0af0*/  F2FP.F16.F32.PACK_AB R0, RZ, R0 ;  /* 0x00000000ff00723e */ /* 0x000fc800000000ff */
[----:B------:R-:W-:Y:S01]  /*0b00*/  PRMT R22, R0, 0x7610, R22 ;  /* 0x0000761000167816 */ /* 0x000fe20000000016 */
[----:B------:R-:W-:Y:S06]  /*0b10*/  BRA `(.L_x_1234) ;  /* 0x00000004009c7947 */ /* 0x000fec0003800000 */
.L_x_1248:
        /* <DEDUP_REMOVED lines=21> */
.L_x_1252:
[----:B------:R-:W-:Y:S05]  /*0c70*/  BSYNC B1 ;  /* 0x0000000000017941 */ /* 0x000fea0003800000 */
.L_x_1251:
[----:B------:R-:W-:Y:S01]  /*0c80*/  LEA R5, R0, 0x3b800000, 0x17 ;  /* 0x3b80000000057811 */ /* 0x000fe200078eb8ff */
[----:B------:R-:W-:-:S05]  /*0c90*/  IMAD.SHL.U32 R0, R3, 0x100000, RZ ;  /* 0x0010000003007824 */ /* 0x000fca00078e00ff */
[----:B------:R-:W-:-:S07]  /*0ca0*/  LOP3.LUT R0, R5, R0, R6, 0xfe, !PT ;  /* 0x0000000005007212 */ /* 0x000fce00078efe06 */
.L_x_1250:
[----:B------:R-:W-:Y:S05]  /*0cb0*/  BSYNC B0 ;  /* 0x0000000000007941 */ /* 0x000fea0003800000 */
.L_x_1249:
[----:B------:R-:W-:-:S04]  /*0cc0*/  F2FP.F16.F32.PACK_AB R0, RZ, R0 ;  /* 0x00000000ff00723e */ /* 0x000fc800000000ff */
[----:B------:R-:W-:Y:S01]  /*0cd0*/  PRMT R22, R0, 0x7610, R22 ;  /* 0x0000761000167816 */ /* 0x000fe20000000016 */
[----:B------:R-:W-:Y:S06]  /*0ce0*/  BRA `(.L_x_1234) ;  /* 0x0000000400287947 */ /* 0x000fec0003800000 */
.L_x_1247:
        /* <DEDUP_REMOVED lines=21> */
.L_x_1256:
[----:B------:R-:W-:Y:S05]  /*0e40*/  BSYNC B1 ;  /* 0x0000000000017941 */ /* 0x000fea0003800000 */
.L_x_1255:
[----:B------:R-:W-:Y:S01]  /*0e50*/  LEA R5, R0, 0x37800000, 0x17 ;  /* 0x3780000000057811 */ /* 0x000fe200078eb8ff */
[----:B------:R-:W-:-:S05]  /*0e60*/  IMAD.SHL.U32 R0, R3, 0x200000, RZ ;  /* 0x0020000003007824 */ /* 0x000fca00078e00ff */
[----:B------:R-:W-:-:S07]  /*0e70*/  LOP3.LUT R0, R5, R0, R6, 0xfe, !PT ;  /* 0x0000000005007212 */ /* 0x000fce00078efe06 */
.L_x_1254:
[----:B------:R-:W-:Y:S05]  /*0e80*/  BSYNC B0 ;  /* 0x0000000000007941 */ /* 0x000fea0003800000 */
.L_x_1253:
[----:B------:R-:W-:-:S04]  /*0e90*/  F2FP.F16.F32.PACK_AB R0, RZ, R0 ;  /* 0x00000000ff00723e */ /* 0x000fc800000000ff */
[----:B------:R-:W-:Y:S01]  /*0ea0*/  PRMT R22, R0, 0x7610, R22 ;  /* 0x0000761000167816 */ /* 0x000fe20000000016 */
[----:B------:R-:W-:Y:S06]  /*0eb0*/  BRA `(.L_x_1234) ;  /* 0x0000000000b47947 */ /* 0x000fec0003800000 */
.L_x_1246:
        /* <DEDUP_REMOVED lines=14> */
.L_x_1260:
[----:B------:R-:W-:Y:S05]  /*0fa0*/  BSYNC B0 ;  /* 0x0000000000007941 */ /* 0x000fea0003800000 */
.L_x_1259:
[----:B------:R-:W-:-:S04]  /*0fb0*/  F2FP.F16.F32.PACK_AB R0, RZ, R0 ;  /* 0x00000000ff00723e */ /* 0x000fc800000000ff */
[----:B------:R-:W-:Y:S01]  /*0fc0*/  PRMT R22, R0, 0x7610, R22 ;  /* 0x0000761000167816 */ /* 0x000fe20000000016 */
[----:B------:R-:W-:Y:S06]  /*0fd0*/  BRA `(.L_x_1234) ;  /* 0x00000000006c7947 */ /* 0x000fec0003800000 */
.L_x_1233:
        /* <DEDUP_REMOVED lines=16> */
.L_x_1261:
[----:B------:R-:W-:Y:S01]  /*10e0*/  PRMT R22, RZ, 0x7610, R22 ;  /* 0x00007610ff167816 */ /* 0x000fe20000000016 */
[----:B------:R-:W-:Y:S06]  /*10f0*/  BRA `(.L_x_1234) ;  /* 0x0000000000247947 */ /* 0x000fec0003800000 */
.L_x_1258:
[----:B------:R-:W2:Y:S02]  /*1100*/  LDG.E.64 R4, desc[UR36][R4.64] ;  /* 0x0000002404047981 */ /* 0x000ea4000c1e1b00 */
[----:B--2---:R-:W0:Y:S02]  /*1110*/  I2F.U64 R0, R4 ;  /* 0x0000000400007312 */ /* 0x004e240000301000 */
[----:B0-----:R-:W-:-:S04]  /*1120*/  F2FP.F16.F32.PACK_AB R0, RZ, R0 ;  /* 0x00000000ff00723e */ /* 0x001fc800000000ff */
[----:B------:R-:W-:Y:S01]  /*1130*/  PRMT R22, R0, 0x7610, R22 ;  /* 0x0000761000167816 */ /* 0x000fe20000000016 */
[----:B------:R-:W-:Y:S06]  /*1140*/  BRA `(.L_x_1234) ;  /* 0x0000000000107947 */ /* 0x000fec0003800000 */
.L_x_1257:
[----:B------:R-:W2:Y:S02]  /*1150*/  LDG.E R4, desc[UR36][R4.64] ;  /* 0x0000002404047981 */ /* 0x000ea4000c1e1900 */
[----:B--2---:R-:W-:-:S04]  /*1160*/  I2FP.F32.U32 R0, R4 ;  /* 0x0000000400007245 */ /* 0x004fc80000201000 */
[----:B------:R-:W-:-:S04]  /*1170*/  F2FP.F16.F32.PACK_AB R0, RZ, R0 ;  /* 0x00000000ff00723e */ /* 0x000fc800000000ff */
[----:B------:R-:W-:-:S07]  /*1180*/  PRMT R22, R0, 0x7610, R22 ;  /* 0x0000761000167816 */ /* 0x000fce0000000016 */
.L_x_1234:
[----:B------:R-:W2:Y:S02]  /*1190*/  S2R R23, SR_TID.X ;  /* 0x0000000000177919 */ /* 0x000ea40000002100 */
[----:B--2---:R-:W-:-:S07]  /*11a0*/  VIADD R23, R23, 0x80 ;  /* 0x0000008017177836 */ /* 0x004fce0000000000 */
.L_x_1228:
[----:B------:R-:W-:Y:S05]  /*11b0*/  BSYNC B6 ;  /* 0x0000000000067941 */ /* 0x000fea0003800000 */
.L_x_1227:
[----:B------:R-:W-:Y:S01]  /*11c0*/  ISETP.GE.AND P0, PT, R23, R16, PT ;  /* 0x000000101700720c */ /* 0x000fe20003f06270 */
[----:B------:R-:W-:-:S12]  /*11d0*/  BSSY B6, `(.L_x_1262) ;  /* 0x000010e000067945 */ /* 0x000fd80003800000 */
[----:B------:R-:W-:Y:S05]  /*11e0*/  @P0 BRA `(.L_x_1263) ;  /* 0x0000001000300947 */ /* 0x000fea0003800000 */
[----:B01----:R-:W0:Y:S01]  /*11f0*/  LDC.64 R4, c[0x0][0x230] ;  /* 0x00008c00ff047b82 */ /* 0x003e220000000a00 */
        /* <DEDUP_REMOVED lines=22> */
.L_x_1267:
[----:B------:R-:W2:Y:S02]  /*1360*/  LDG.E.U8 R4, desc[UR36][R4.64] ;  /* 0x0000002404047981 */ /* 0x000ea4000c1e1100 */
[----:B--2---:R-:W-:-:S04]  /*1370*/  I2FP.F32.U32 R0, R4 ;  /* 0x0000000400007245 */ /* 0x004fc80000201000 */
[----:B------:R-:W-:-:S04]  /*1380*/  F2FP.F16.F32.PACK_AB R0, RZ, R0 ;  /* 0x00000000ff00723e */ /* 0x000fc800000000ff */
[----:B------:R-:W-:Y:S01]  /*1390*/  PRMT R19, R0, 0x7610, R19 ;  /* 0x0000761000137816 */ /* 0x000fe20000000013 */
[----:B------:R-:W-:Y:S06]  /*13a0*/  BRA `(.L_x_1269) ;  /* 0x0000000c00bc7947 */ /* 0x000fec0003800000 */
.L_x_1266:
        /* <DEDUP_REMOVED lines=11> */
.L_x_1271:
[----:B------:R-:W2:Y:S02]  /*1460*/  LDG.E R4, desc[UR36][R4.64] ;  /* 0x0000002404047981 */ /* 0x000ea4000c1e1900 */
[----:B--2---:R-:W-:-:S04]  /*1470*/  I2FP.F32.S32 R0, R4 ;  /* 0x0000000400007245 */ /* 0x004fc80000201400 */
[----:B------:R-:W-:-:S04]  /*1480*/  F2FP.F16.F32.PACK_AB R0, RZ, R0 ;  /* 0x00000000ff00723e */ /* 0x000fc800000000ff */
[----:B------:R-:W-:Y:S01]  /*1490*/  PRMT R19, R0, 0x7610, R19 ;  /* 0x0000761000137816 */ /* 0x000fe20000000013 */
[----:B------:R-:W-:Y:S06]  /*14a0*/  BRA `(.L_x_1269) ;  /* 0x0000000c007c7947 */ /* 0x000fec0003800000 */
.L_x_1270:
[----:B------:R-:W2:Y:S02]  /*14b0*/  LDG.E.U16 R4, desc[UR36][R4.64] ;  /* 0x0000002404047981 */ /* 0x000ea4000c1e1500 */
[----:B--2---:R-:W0:Y:S02]  /*14c0*/  I2F.S16 R0, R4 ;  /* 0x0000000400007306 */ /* 0x004e240000101400 */
[----:B0-----:R-:W-:-:S04]  /*14d0*/  F2FP.F16.F32.PACK_AB R0, RZ, R0 ;  /* 0x00000000ff00723e */ /* 0x001fc800000000ff */
[----:B------:R-:W-:Y:S01]  /*14e0*/  PRMT R19, R0, 0x7610, R19 ;  /* 0x0000761000137816 */ /* 0x000fe20000000013 */
[----:B------:R-:W-:Y:S06]  /*14f0*/  BRA `(.L_x_1269) ;  /* 0x0000000c00687947 */ /* 0x000fec0003800000 */
.L_x_1265:
        /* <DEDUP_REMOVED lines=9> */
.L_x_1273:
[----:B------:R0:W5:Y:S01]  /*1590*/  LDG.E.U16 R19, desc[UR36][R4.64] ;  /* 0x0000002404137981 */ /* 0x000162000c1e1500 */
[----:B------:R-:W-:Y:S05]  /*15a0*/  BRA `(.L_x_1269) ;  /* 0x0000000c003c7947 */ /* 0x000fea0003800000 */
.L_x_1272:
        /* <DEDUP_REMOVED lines=9> */
.L_x_1275:
[----:B------:R1:W5:Y:S01]  /*1640*/  LDG.E.U16 R19, desc[UR36][R4.64] ;  /* 0x0000002404137981 */ /* 0x000362000c1e1500 */
[----:B------:R-:W-:Y:S05]  /*1650*/  BRA `(.L_x_1269) ;  /* 0x0000000c00107947 */ /* 0x000fea0003800000 */
.L_x_1274:
        /* <DEDUP_REMOVED lines=9> */
.L_x_1264:
        /* <DEDUP_REMOVED lines=14> */
.L_x_1278:
        /* <DEDUP_REMOVED lines=9> */
.L_x_1277:
        /* <DEDUP_REMOVED lines=28> */
.L_x_1280:
        /* <DEDUP_REMOVED lines=15> */
.L_x_1279:
[----:B------:R-:W2:Y:S02]  /*1b10*/  LDG.E.U16 R0, desc[UR36][R4.64] ;  /* 0x0000002404007981 */ /* 0x000ea4000c1e1500 */
[----:B--2---:R-:W-:-:S05]  /*1b20*/  IMAD.U32 R0, R0, 0x10000, RZ ;  /* 0x0001000000007824 */ /* 0x004fca00078e00ff */
[----:B------:R-:W-:-:S04]  /*1b30*/  F2FP.F16.F32.PACK_AB R0, RZ, R0 ;  /* 0x00000000ff00723e */ /* 0x000fc800000000ff */
[----:B------:R-:W-:Y:S01]  /*1b40*/  PRMT R19, R0, 0x7610, R19 ;  /* 0x0000761000137816 */ /* 0x000fe20000000013 */
[----:B------:R-:W-:Y:S06]  /*1b50*/  BRA `(.L_x_1269) ;  /* 0x0000000400d07947 */ /* 0x000fec0003800000 */
.L_x_1276:
        /* <DEDUP_REMOVED lines=13> */
.L_x_1283:
        /* <DEDUP_REMOVED lines=21> */
.L_x_1287:
[----:B------:R-:W-:Y:S05]  /*1d80*/  BSYNC B1 ;  /* 0x0000000000017941 */ /* 0x000fea0003800000 */
.L_x_1286:
[----:B------:R-:W-:Y:S01]  /*1d90*/  LEA R5, R0, 0x3b800000, 0x17 ;  /* 0x3b80000000057811 */ /* 0x000fe200078eb8ff */
[----:B------:R-:W-:-:S05]  /*1da0*/  IMAD.SHL.U32 R0, R3, 0x100000, RZ ;  /* 0x0010000003007824 */ /* 0x000fca00078e00ff */
[----:B------:R-:W-:-:S07]  /*1db0*/  LOP3.LUT R0, R5, R0, R6, 0xfe, !PT ;  /* 0x0000000005007212 */ /* 0x000fce00078efe06 */
.L_x_1285:
[----:B------:R-:W-:Y:S05]  /*1dc0*/  BSYNC B0 ;  /* 0x0000000000007941 */ /* 0x000fea0003800000 */
.L_x_1284:
[----:B------:R-:W-:-:S04]  /*1dd0*/  F2FP.F16.F32.PACK_AB R0, RZ, R0 ;  /* 0x00000000ff00723e */ /* 0x000fc800000000ff */
[----:B------:R-:W-:Y:S01]  /*1de0*/  PRMT R19, R0, 0x7610, R19 ;  /* 0x0000761000137816 */ /* 0x000fe20000000013 */
[----:B------:R-:W-:Y:S06]  /*1df0*/  BRA `(.L_x_1269) ;  /* 0x0000000400287947 */ /* 0x000fec0003800000 */
.L_x_1282:
        /* <DEDUP_REMOVED lines=21> */
.L_x_1291:
[----:B------:R-:W-:Y:S05]  /*1f50*/  BSYNC B1 ;  /* 0x0000000000017941 */ /* 0x000fea0003800000 */
.L_x_1290:
[----:B------:R-:W-:Y:S01]  /*1f60*/  LEA R5, R0, 0x37800000, 0x17 ;  /* 0x3780000000057811 */ /* 0x000fe200078eb8ff */
[----:B------:R-:W-:-:S05]  /*1f70*/  IMAD.SHL.U32 R0, R3, 0x200000, RZ ;  /* 0x0020000003007824 */ /* 0x000fca00078e00ff */
[----:B------:R-:W-:-:S07]  /*1f80*/  LOP3.LUT R0, R5, R0, R6, 0xfe, !PT ;  /* 0x0000000005007212 */ /* 0x000fce00078efe06 */
.L_x_1289:
[----:B------:R-:W-:Y:S05]  /*1f90*/  BSYNC B0 ;  /* 0x0000000000007941 */ /* 0x000fea0003800000 */
.L_x_1288:
[----:B------:R-:W-:-:S04]  /*1fa0*/  F2FP.F16.F32.PACK_AB R0, RZ, R0 ;  /* 0x00000000ff00723e */ /* 0x000fc800000000ff */
[----:B------:R-:W-:Y:S01]  /*1fb0*/  PRMT R19, R0, 0x7610, R19 ;  /* 0x0000761000137816 */ /* 0x000fe20000000013 */
[----:B------:R-:W-:Y:S06]  /*1fc0*/  BRA `(.L_x_1269) ;  /* 0x0000000000b47947 */ /* 0x000fec0003800000 */
.L_x_1281:
        /* <DEDUP_REMOVED lines=14> */
.L_x_1295:
[----:B------:R-:W-:Y:S05]  /*20b0*/  BSYNC B0 ;  /* 0x0000000000007941 */ /* 0x000fea0003800000 */
.L_x_1294:
[----:B------:R-:W-:-:S04]  /*20c0*/  F2FP.F16.F32.PACK_AB R0, RZ, R0 ;  /* 0x00000000ff00723e */ /* 0x000fc800000000ff */
[----:B------:R-:W-:Y:S01]  /*20d0*/  PRMT R19, R0, 0x7610, R19 ;  /* 0x0000761000137816 */ /* 0x000fe20000000013 */
[----:B------:R-:W-:Y:S06]  /*20e0*/  BRA `(.L_x_1269) ;  /* 0x00000000006c7947 */ /* 0x000fec0003800000 */
.L_x_1268:
        /* <DEDUP_REMOVED lines=16> */
.L_x_1296:
[----:B------:R-:W-:Y:S01]  /*21f0*/  PRMT R19, RZ, 0x7610, R19 ;  /* 0x00007610ff137816 */ /* 0x000fe20000000013 */
[----:B------:R-:W-:Y:S06]  /*2200*/  BRA `(.L_x_1269) ;  /* 0x0000000000247947 */ /* 0x000fec0003800000 */
.L_x_1293:
[----:B------:R-:W2:Y:S02]  /*2210*/  LDG.E.64 R4, desc[UR36][R4.64] ;  /* 0x0000002404047981 */ /* 0x000ea4000c1e1b00 */
[----:B--2---:R-:W0:Y:S02]  /*2220*/  I2F.U64 R0, R4 ;  /* 0x0000000400007312 */ /* 0x004e240000301000 */
[----:B0-----:R-:W-:-:S04]  /*2230*/  F2FP.F16.F32.PACK_AB R0, RZ, R0 ;  /* 0x00000000ff00723e */ /* 0x001fc800000000ff */
[----:B------:R-:W-:Y:S01]  /*2240*/  PRMT R19, R0, 0x7610, R19 ;  /* 0x0000761000137816 */ /* 0x000fe20000000013 */
[----:B------:R-:W-:Y:S06]  /*2250*/  BRA `(.L_x_1269) ;  /* 0x0000000000107947 */ /* 0x000fec0003800000 */
.L_x_1292:
[----:B------:R-:W2:Y:S02]  /*2260*/  LDG.E R4, desc[UR36][R4.64] ;  /* 0x0000002404047981 */ /* 0x000ea4000c1e1900 */
[----:B--2---:R-:W-:-:S04]  /*2270*/  I2FP.F32.U32 R0, R4 ;  /* 0x0000000400007245 */ /* 0x004fc80000201000 */
[----:B------:R-:W-:-:S04]  /*2280*/  F2FP.F16.F32.PACK_AB R0, RZ, R0 ;  /* 0x00000000ff00723e */ /* 0x000fc800000000ff */
[----:B------:R-:W-:-:S07]  /*2290*/  PRMT R19, R0, 0x7610, R19 ;  /* 0x0000761000137816 */ /* 0x000fce0000000013 */
.L_x_1269:
[----:B------:R-:W-:-:S07]  /*22a0*/  VIADD R23, R23, 0x80 ;  /* 0x0000008017177836 */ /* 0x000fce0000000000 */
.L_x_1263:
[----:B------:R-:W-:Y:S05]  /*22b0*/  BSYNC B6 ;  /* 0x0000000000067941 */ /* 0x000fea0003800000 */
.L_x_1262:
[----:B------:R-:W-:Y:S01]  /*22c0*/  ISETP.GE.AND P0, PT, R23, R16, PT ;  /* 0x000000101700720c */ /* 0x000fe20003f06270 */
[----:B------:R-:W-:Y:S01]  /*22d0*/  BSSY B6, `(.L_x_1297) ;  /* 0x0000110000067945 */ /* 0x000fe20003800000 */
[----:B------:R-:W-:Y:S02]  /*22e0*/  PRMT R24, RZ, 0x7610, R24 ;  /* 0x00007610ff187816 */ /* 0x000fe40000000018 */
[----:B------:R-:W-:-:S09]  /*22f0*/  PRMT R26, RZ, 0x7610, R26 ;  /* 0x00007610ff1a7816 */ /* 0x000fd2000000001a */
        /* <DEDUP_REMOVED lines=24> */
.L_x_1302:
[----:B------:R-:W2:Y:S02]  /*2480*/  LDG.E.U8 R4, desc[UR36][R4.64] ;  /* 0x0000002404047981 */ /* 0x000ea4000c1e1100 */
[----:B--2---:R-:W-:-:S04]  /*2490*/  I2FP.F32.U32 R0, R4 ;  /* 0x0000000400007245 */ /* 0x004fc80000201000 */
[----:B------:R-:W-:-:S04]  /*24a0*/  F2FP.F16.F32.PACK_AB R0, RZ, R0 ;  /* 0x00000000ff00723e */ /* 0x000fc800000000ff */
[----:B------:R-:W-:Y:S01]  /*24b0*/  PRMT R26, R0, 0x7610, R26 ;  /* 0x00007610001a7816 */ /* 0x000fe2000000001a */
[----:B------:R-:W-:Y:S06]  /*24c0*/  BRA `(.L_x_1304) ;  /* 0x0000000c00bc7947 */ /* 0x000fec0003800000 */
.L_x_1301:
        /* <DEDUP_REMOVED lines=11> */
.L_x_1306:
[----:B------:R-:W2:Y:S02]  /*2580*/  LDG.E R4, desc[UR36][R4.64] ;  /* 0x0000002404047981 */ /* 0x000ea4000c1e1900 */
[----:B--2---:R-:W-:-:S04]  /*2590*/  I2FP.F32.S32 R0, R4 ;  /* 0x0000000400007245 */ /* 0x004fc80000201400 */
[----:B------:R-:W-:-:S04]  /*25a0*/  F2FP.F16.F32.PACK_AB R0, RZ, R0 ;  /* 0x00000000ff00723e */ /* 0x000fc800000000ff */
[----:B------:R-:W-:Y:S01]  /*25b0*/  PRMT R26, R0, 0x7610, R26 ;  /* 0x00007610001a7816 */ /* 0x000fe2000000001a */
[----:B------:R-:W-:Y:S06]  /*25c0*/  BRA `(.L_x_1304) ;  /* 0x0000000c007c7947 */ /* 0x000fec0003800000 */
.L_x_1305:
[----:B------:R-:W2:Y:S02]  /*25d0*/  LDG.E.U16 R4, desc[UR36][R4.64] ;  /* 0x0000002404047981 */ /* 0x000ea4000c1e1500 */
[----:B--2---:R-:W0:Y:S02]  /*25e0*/  I2F.S16 R0, R4 ;  /* 0x0000000400007306 */ /* 0x004e240000101400 */
[----:B0-----:R-:W-:-:S04]  /*25f0*/  F2FP.F16.F32.PACK_AB R0, RZ, R0 ;  /* 0x00000000ff00723e */ /* 0x001fc800000000ff */
[----:B------:R-:W-:Y:S01]  /*2600*/  PRMT R26, R0, 0x7610, R26 ;  /* 0x00007610001a7816 */ /* 0x000fe2000000001a */
[----:B------:R-:W-:Y:S06]  /*2610*/  BRA `(.L_x_1304) ;  /* 0x0000000c00687947 */ /* 0x000fec0003800000 */
.L_x_1300:
        /* <DEDUP_REMOVED lines=9> */
.L_x_1308:
[----:B------:R0:W5:Y:S01]  /*26b0*/  LDG.E.U16 R26, desc[UR36][R4.64] ;  /* 0x00000024041a7981 */ /* 0x000162000c1e1500 */
[----:B------:R-:W-:Y:S05]  /*26c0*/  BRA `(.L_x_1304) ;  /* 0x0000000c003c7947 */ /* 0x000fea0003800000 */
.L_x_1307:
        /* <DEDUP_REMOVED lines=9> */
.L_x_1310:
[----:B------:R1:W5:Y:S01]  /*2760*/  LDG.E.U16 R26, desc[UR36][R4.64] ;  /* 0x00000024041a7981 */ /* 0x000362000c1e1500 */
[----:B------:R-:W-:Y:S05]  /*2770*/  BRA `(.L_x_1304) ;  /* 0x0000000c00107947 */ /* 0x000fea0003800000 */
.L_x_1309:
        /* <DEDUP_REMOVED lines=9> */
.L_x_1299:
        /* <DEDUP_REMOVED lines=14> */
.L_x_1313:
        /* <DEDUP_REMOVED lines=9> */
.L_x_1312:
        /* <DEDUP_REMOVED lines=28> */
.L_x_1315:
        /* <DEDUP_REMOVED lines=15> */
.L_x_1314:
[----:B------:R-:W2:Y:S02]  /*2c30*/  LDG.E.U16 R0, desc[UR36][R4.64] ;  /* 0x0000002404007981 */ /* 0x000ea4000c1e1500 */
[----:B--2---:R-:W-:-:S05]  /*2c40*/  IMAD.U32 R0, R0, 0x10000, RZ ;  /* 0x0001000000007824 */ /* 0x004fca00078e00ff */
[----:B------:R-:W-:-:S04]  /*2c50*/  F2FP.F16.F32.PACK_AB R0, RZ, R0 ;  /* 0x00000000ff00723e */ /* 0x000fc800000000ff */
[----:B------:R-:W-:Y:S01]  /*2c60*/  PRMT R26, R0, 0x7610, R26 ;  /* 0x00007610001a7816 */ /* 0x000fe2000000001a */
[----:B------:R-:W-:Y:S06]  /*2c70*/  BRA `(.L_x_1304) ;  /* 0x0000000400d07947 */ /* 0x000fec0003800000 */
.L_x_1311:
        /* <DEDUP_REMOVED lines=13> */
.L_x_1318:
        /* <DEDUP_REMOVED lines=21> */
.L_x_1322:
[----:B------:R-:W-:Y:S05]  /*2ea0*/  BSYNC B1 ;  /* 0x0000000000017941 */ /* 0x000fea0003800000 */
.L_x_1321:
[----:B------:R-:W-:Y:S01]  /*2eb0*/  LEA R5, R0, 0x3b800000, 0x17 ;  /* 0x3b80000000057811 */ /* 0x000fe200078eb8ff */
[----:B------:R-:W-:-:S05]  /*2ec0*/  IMAD.SHL.U32 R0, R3, 0x100000, RZ ;  /* 0x0010000003007824 */ /* 0x000fca00078e00ff */
[----:B------:R-:W-:-:S07]  /*2ed0*/  LOP3.LUT R0, R5, R0, R6, 0xfe, !PT ;  /* 0x0000000005007212 */ /* 0x000fce00078efe06 */
.L_x_1320:
[----:B------:R-:W-:Y:S05]  /*2ee0*/  BSYNC B0 ;  /* 0x0000000000007941 */ /* 0x000fea0003800000 */
.L_x_1319:
[----:B------:R-:W-:-:S04]  /*2ef0*/  F2FP.F16.F32.PACK_AB R0, RZ, R0 ;  /* 0x00000000ff00723e */ /* 0x000fc800000000ff */
[----:B------:R-:W-:Y:S01]  /*2f00*/  PRMT R26, R0, 0x7610, R26 ;  /* 0x00007610001a7816 */ /* 0x000fe2000000001a */
[----:B------:R-:W-:Y:S06]  /*2f10*/  BRA `(.L_x_1304) ;  /* 0x0000000400287947 */ /* 0x000fec0003800000 */
.L_x_1317:
        /* <DEDUP_REMOVED lines=21> */
.L_x_1326:
[----:B------:R-:W-:Y:S05]  /*3070*/  BSYNC B1 ;  /* 0x0000000000017941 */ /* 0x000fea0003800000 */
.L_x_1325:
[----:B------:R-:W-:Y:S01]  /*3080*/  LEA R5, R0, 0x37800000, 0x17 ;  /* 0x3780000000057811 */ /* 0x000fe200078eb8ff */
[----:B------:R-:W-:-:S05]  /*3090*/  IMAD.SHL.U32 R0, R3, 0x200000, RZ ;  /* 0x0020000003007824 */ /* 0x000fca00078e00ff */
[----:B------:R-:W-:-:S07]  /*30a0*/  LOP3.LUT R0, R5, R0, R6, 0xfe, !PT ;  /* 0x0000000005007212 */ /* 0x000fce00078efe06 */
.L_x_1324:
[----:B------:R-:W-:Y:S05]  /*30b0*/  BSYNC B0 ;  /* 0x0000000000007941 */ /* 0x000fea0003800000 */
.L_x_1323:
[----:B------:R-:W-:-:S04]  /*30c0*/  F2FP.F16.F32.PACK_AB R0, RZ, R0 ;  /* 0x00000000ff00723e */ /* 0x000fc800000000ff */
[----:B------:R-:W-:Y:S01]  /*30d0*/  PRMT R26, R0, 0x7610, R26 ;  /* 0x00007610001a7816 */ /* 0x000fe2000000001a */
[----:B------:R-:W-:Y:S06]  /*30e0*/  BRA `(.L_x_1304) ;  /* 0x0000000000b47947 */ /* 0x000fec0003800000 */
.L_x_1316:
        /* <DEDUP_REMOVED lines=14> */
.L_x_1330:
[----:B------:R-:W-:Y:S05]  /*31d0*/  BSYNC B0 ;  /* 0x0000000000007941 */ /* 0x000fea0003800000 */
.L_x_1329:
[----:B------:R-:W-:-:S04]  /*31e0*/  F2FP.F16.F32.PACK_AB R0, RZ, R0 ;  /* 0x00000000ff00723e */ /* 0x000fc800000000ff */
[----:B------:R-:W-:Y:S01]  /*31f0*/  PRMT R26, R0, 0x7610, R26 ;  /* 0x00007610001a7816 */ /* 0x000fe2000000001a */
[----:B------:R-:W-:Y:S06]  /*3200*/  BRA `(.L_x_1304) ;  /* 0x00000000006c7947 */ /* 0x000fec0003800000 */
.L_x_1303:
        /* <DEDUP_REMOVED lines=16> */
.L_x_1331:
[----:B------:R-:W-:Y:S01]  /*3310*/  PRMT R26, RZ, 0x7610, R26 ;  /* 0x00007610ff1a7816 */ /* 0x000fe2000000001a */
[----:B------:R-:W-:Y:S06]  /*3320*/  BRA `(.L_x_1304) ;  /* 0x0000000000247947 */ /* 0x000fec0003800000 */
.L_x_1328:
[----:B------:R-:W2:Y:S02]  /*3330*/  LDG.E.64 R4, desc[UR36][R4.64] ;  /* 0x0000002404047981 */ /* 0x000ea4000c1e1b00 */
[----:B--2---:R-:W0:Y:S02]  /*3340*/  I2F.U64 R0, R4 ;  /* 0x0000000400007312 */ /* 0x004e240000301000 */
[----:B0-----:R-:W-:-:S04]  /*3350*/  F2FP.F16.F32.PACK_AB R0, RZ, R0 ;  /* 0x00000000ff00723e */ /* 0x001fc800000000ff */
[----:B------:R-:W-:Y:S01]  /*3360*/  PRMT R26, R0, 0x7610, R26 ;  /* 0x00007610001a7816 */ /* 0x000fe2000000001a */
[----:B------:R-:W-:Y:S06]  /*3370*/  BRA `(.L_x_1304) ;  /* 0x0000000000107947 */ /* 0x000fec0003800000 */
.L_x_1327:
[----:B------:R-:W2:Y:S02]  /*3380*/  LDG.E R4, desc[UR36][R4.64] ;  /* 0x0000002404047981 */ /* 0x000ea4000c1e1900 */
[----:B--2---:R-:W-:-:S04]  /*3390*/  I2FP.F32.U32 R0, R4 ;  /* 0x0000000400007245 */ /* 0x004fc80000201000 */
[----:B------:R-:W-:-:S04]  /*33a0*/  F2FP.F16.F32.PACK_AB R0, RZ, R0 ;  /* 0x00000000ff00723e */ /* 0x000fc800000000ff */
[----:B------:R-:W-:-:S07]  /*33b0*/  PRMT R26, R0, 0x7610, R26 ;  /* 0x00007610001a7816 */ /* 0x000fce000000001a */
.L_x_1304:
[----:B------:R-:W-:-:S07]  /*33c0*/  VIADD R23, R23, 0x80 ;  /* 0x0000008017177836 */ /* 0x000fce0000000000 */
.L_x_1298:
[----:B------:R-:W-:Y:S05]  /*33d0*/  BSYNC B6 ;  /* 0x0000000000067941 */ /* 0x000fea0003800000 */
.L_x_1297:
[----:B------:R-:W-:Y:S01]  /*33e0*/  ISETP.GE.AND P0, PT, R23, R16, PT ;  /* 0x000000101700720c */ /* 0x000fe20003f06270 */
[----:B------:R-:W-:-:S12]  /*33f0*/  BSSY B6, `(.L_x_1332) ;  /* 0x000010c000067945 */ /* 0x000fd80003800000 */
[----:B------:R-:W-:Y:S05]  /*3400*/  @P0 BRA `(.L_x_1333) ;  /* 0x0000001000280947 */ /* 0x000fea0003800000 */
[----:B01----:R-:W0:Y:S01]  /*3410*/  LDC.64 R4, c[0x0][0x230] ;  /* 0x00008c00ff047b82 */ /* 0x003e220000000a00 */
        /* <DEDUP_REMOVED lines=21> */
.L_x_1337:
[----:B------:R-:W2:Y:S02]  /*3570*/  LDG.E.U8 R4, desc[UR36][R4.64] ;  /* 0x0000002404047981 */ /* 0x000ea4000c1e1100 */
[----:B--2---:R-:W-:-:S04]  /*3580*/  I2FP.F32.U32 R0, R4 ;  /* 0x0000000400007245 */ /* 0x004fc80000201000 */
[----:B------:R-:W-:-:S04]  /*3590*/  F2FP.F16.F32.PACK_AB R0, RZ, R0 ;  /* 0x00000000ff00723e */ /* 0x000fc800000000ff */
[----:B------:R-:W-:Y:S01]  /*35a0*/  PRMT R24, R0, 0x7610, R24 ;  /* 0x0000761000187816 */ /* 0x000fe20000000018 */
[----:B------:R-:W-:Y:S06]  /*35b0*/  BRA `(.L_x_1333) ;  /* 0x0000000c00bc7947 */ /* 0x000fec0003800000 */
.L_x_1336:
        /* <DEDUP_REMOVED lines=11> */
.L_x_1340:
[----:B------:R-:W2:Y:S02]  /*3670*/  LDG.E R4, desc[UR36][R4.64] ;  /* 0x0000002404047981 */ /* 0x000ea4000c1e1900 */
[----:B--2---:R-:W-:-:S04]  /*3680*/  I2FP.F32.S32 R0, R4 ;  /* 0x0000000400007245 */ /* 0x004fc80000201400 */
[----:B------:R-:W-:-:S04]  /*3690*/  F2FP.F16.F32.PACK_AB R0, RZ, R0 ;  /* 0x00000000ff00723e */ /* 0x000fc800000000ff */
[----:B------:R-:W-:Y:S01]  /*36a0*/  PRMT R24, R0, 0x7610, R24 ;  /* 0x0000761000187816 */ /* 0x000fe20000000018 */
[----:B------:R-:W-:Y:S06]  /*36b0*/  BRA `(.L_x_1333) ;  /* 0x0000000c007c7947 */ /* 0x000fec0003800000 */
.L_x_1339:
[----:B------:R-:W2:Y:S02]  /*36c0*/  LDG.E.U16 R4, desc[UR36][R4.64] ;  /* 0x0000002404047981 */ /* 0x000ea4000c1e1500 */
[----:B--2---:R-:W0:Y:S02]  /*36d0*/  I2F.S16 R0, R4 ;  /* 0x0000000400007306 */ /* 0x004e240000101400 */
[----:B0-----:R-:W-:-:S04]  /*36e0*/  F2FP.F16.F32.PACK_AB R0, RZ, R0 ;  /* 0x00000000ff00723e */ /* 0x001fc800000000ff */
[----:B------:R-:W-:Y:S01]  /*36f0*/  PRMT R24, R0, 0x7610, R24 ;  /* 0x0000761000187816 */ /* 0x000fe20000000018 */
[----:B------:R-:W-:Y:S06]  /*3700*/  BRA `(.L_x_1333) ;  /* 0x0000000c00687947 */ /* 0x000fec0003800000 */
.L_x_1335:
        /* <DEDUP_REMOVED lines=9> */
.L_x_1342:
[----:B------:R2:W5:Y:S01]  /*37a0*/  LDG.E.U16 R24, desc[UR36][R4.64] ;  /* 0x0000002404187981 */ /* 0x000562000c1e1500 */
[----:B------:R-:W-:Y:S05]  /*37b0*/  BRA `(.L_x_1333) ;  /* 0x0000000c003c7947 */ /* 0x000fea0003800000 */
.L_x_1341:
        /* <DEDUP_REMOVED lines=9> */
.L_x_1344:
[----:B------:R3:W5:Y:S01]  /*3850*/  LDG.E.U16 R24, desc[UR36][R4.64] ;  /* 0x0000002404187981 */ /* 0x000762000c1e1500 */
[----:B------:R-:W-:Y:S05]  /*3860*/  BRA `(.L_x_1333) ;  /* 0x0000000c00107947 */ /* 0x000fea0003800000 */
.L_x_1343:
        /* <DEDUP_REMOVED lines=9> */
.L_x_1334:
        /* <DEDUP_REMOVED lines=14> */
.L_x_1347:
        /* <DEDUP_REMOVED lines=9> */
.L_x_1346:
        /* <DEDUP_REMOVED lines=28> */
.L_x_1349:
        /* <DEDUP_REMOVED lines=15> */
.L_x_1348:
[----:B------:R-:W2:Y:S02]  /*3d20*/  LDG.E.U16 R0, desc[UR36][R4.64] ;  /* 0x0000002404007981 */ /* 0x000ea4000c1e1500 */
[----:B--2---:R-:W-:-:S05]  /*3d30*/  IMAD.U32 R0, R0, 0x10000, RZ ;  /* 0x0001000000007824 */ /* 0x004fca00078e00ff */
[----:B------:R-:W-:-:S04]  /*3d40*/  F2FP.F16.F32.PACK_AB R0, RZ, R0 ;  /* 0x00000000ff00723e */ /* 0x000fc800000000ff */
[----:B------:R-:W-:Y:S01]  /*3d50*/  PRMT R24, R0, 0x7610, R24 ;  /* 0x0000761000187816 */ /* 0x000fe20000000018 */
[----:B------:R-:W-:Y:S06]  /*3d60*/  BRA `(.L_x_1333) ;  /* 0x0000000400d07947 */ /* 0x000fec0003800000 */
.L_x_1345:
        /* <DEDUP_REMOVED lines=13> */
.L_x_1352:
        /* <DEDUP_REMOVED lines=21> */
.L_x_1356:
[----:B------:R-:W-:Y:S05]  /*3f90*/  BSYNC B1 ;  /* 0x0000000000017941 */ /* 0x000fea0003800000 */
.L_x_1355:
[----:B------:R-:W-:Y:S01]  /*3fa0*/  LEA R5, R0, 0x3b800000, 0x17 ;  /* 0x3b80000000057811 */ /* 0x000fe200078eb8ff */
[----:B------:R-:W-:-:S05]  /*3fb0*/  IMAD.SHL.U32 R0, R3, 0x100000, RZ ;  /* 0x0010000003007824 */ /* 0x000fca00078e00ff */
[----:B------:R-:W-:-:S07]  /*3fc0*/  LOP3.LUT R0, R5, R0, R6, 0xfe, !PT ;  /* 0x0000000005007212 */ /* 0x000fce00078efe06 */
.L_x_1354:
[----:B------:R-:W-:Y:S05]  /*3fd0*/  BSYNC B0 ;  /* 0x0000000000007941 */ /* 0x000fea0003800000 */
.L_x_1353:
[----:B------:R-:W-:-:S04]  /*3fe0*/  F2FP.F16.F32.PACK_AB R0, RZ, R0 ;  /* 0x00000000ff00723e */ /* 0x000fc800000000ff */
[----:B------:R-:W-:Y:S01]  /*3ff0*/  PRMT R24, R0, 0x7610, R24 ;  /* 0x0000761000187816 */ /* 0x000fe20000000018 */
[----:B------:R-:W-:Y:S06]  /*4000*/  BRA `(.L_x_1333) ;  /* 0x0000000400287947 */ /* 0x000fec0003800000 */
.L_x_1351:
        /* <DEDUP_REMOVED lines=21> */
.L_x_1360:
[----:B------:R-:W-:Y:S05]  /*4160*/  BSYNC B1 ;  /* 0x0000000000017941 */ /* 0x000fea0003800000 */
.L_x_1359:
[----:B------:R-:W-:Y:S01]  /*4170*/  LEA R5, R0, 0x37800000, 0x17 ;  /* 0x3780000000057811 */ /* 0x000fe200078eb8ff */
[----:B------:R-:W-:-:S05]  /*4180*/  IMAD.SHL.U32 R0, R3, 0x200000, RZ ;  /* 0x0020000003007824 */ /* 0x000fca00078e00ff */
[----:B------:R-:W-:-:S07]  /*4190*/  LOP3.LUT R0, R5, R0, R6, 0xfe, !PT ;  /* 0x0000000005007212 */ /* 0x000fce00078efe06 */
.L_x_1358:
[----:B------:R-:W-:Y:S05]  /*41a0*/  BSYNC B0 ;  /* 0x0000000000007941 */ /* 0x000fea0003800000 */
.L_x_1357:
[----:B------:R-:W-:-:S04]  /*41b0*/  F2FP.F16.F32.PACK_AB R0, RZ, R0 ;  /* 0x00000000ff00723e */ /* 0x000fc800000000ff */
[----:B------:R-:W-:Y:S01]  /*41c0*/  PRMT R24, R0, 0x7610, R24 ;  /* 0x0000761000187816 */ /* 0x000fe20000000018 */
[----:B------:R-:W-:Y:S06]  /*41d0*/  BRA `(.L_x_1333) ;  /* 0x0000000000b47947 */ /* 0x000fec0003800000 */
.L_x_1350:
        /* <DEDUP_REMOVED lines=14> */
.L_x_1364:
[----:B------:R-:W-:Y:S05]  /*42c0*/  BSYNC B0 ;  /* 0x0000000000007941 */ /* 0x000fea0003800000 */
.L_x_1363:
[----:B------:R-:W-:-:S04]  /*42d0*/  F2FP.F16.F32.PACK_AB R0, RZ, R0 ;  /* 0x00000000ff00723e */ /* 0x000fc800000000ff */
[----:B------:R-:W-:Y:S01]  /*42e0*/  PRMT R24, R0, 0x7610, R24 ;  /* 0x0000761000187816 */ /* 0x000fe20000000018 */
[----:B------:R-:W-:Y:S06]  /*42f0*/  BRA `(.L_x_1333) ;  /* 0x00000000006c7947 */ /* 0x000fec0003800000 */
.L_x_1338:
        /* <DEDUP_REMOVED lines=16> */
.L_x_1365:
[----:B------:R-:W-:Y:S01]  /*4400*/  PRMT R24, RZ, 0x7610, R24 ;  /* 0x00007610ff187816 */ /* 0x000fe20000000018 */
[----:B------:R-:W-:Y:S06]  /*4410*/  BRA `(.L_x_1333) ;  /* 0x0000000000247947 */ /* 0x000fec0003800000 */
.L_x_1362:
[----:B------:R-:W2:Y:S02]  /*4420*/  LDG.E.64 R4, desc[UR36][R4.64] ;  /* 0x0000002404047981 */ /* 0x000ea4000c1e1b00 */
[----:B--2---:R-:W0:Y:S02]  /*4430*/  I2F.U64 R0, R4 ;  /* 0x0000000400007312 */ /* 0x004e240000301000 */
[----:B0-----:R-:W-:-:S04]  /*4440*/  F2FP.F16.F32.PACK_AB R0, RZ, R0 ;  /* 0x00000000ff00723e */ /* 0x001fc800000000ff */
[----:B------:R-:W-:Y:S01]  /*4450*/  PRMT R24, R0, 0x7610, R24 ;  /* 0x0000761000187816 */ /* 0x000fe20000000018 */
[----:B------:R-:W-:Y:S06]  /*4460*/  BRA `(.L_x_1333) ;  /* 0x0000000000107947 */ /* 0x000fec0003800000 */
.L_x_1361:
[----:B------:R-:W2:Y:S02]  /*4470*/  LDG.E R4, desc[UR36][R4.64] ;  /* 0x0000002404047981 */ /* 0x000ea4000c1e1900 */
[----:B--2---:R-:W-:-:S04]  /*4480*/  I2FP.F32.U32 R0, R4 ;  /* 0x0000000400007245 */ /* 0x004fc80000201000 */
[----:B------:R-:W-:-:S04]  /*4490*/  F2FP.F16.F32.PACK_AB R0, RZ, R0 ;  /* 0x00000000ff00723e */ /* 0x000fc800000000ff */
[----:B------:R-:W-:-:S07]  /*44a0*/  PRMT R24, R0, 0x7610, R24 ;  /* 0x0000761000187816 */ /* 0x000fce0000000018 */
.L_x_1333:
[----:B------:R-:W-:Y:S05]  /*44b0*/  BSYNC B6 ;  /* 0x0000000000067941 */ /* 0x000fea0003800000 */
.L_x_1332:
[----:B------:R-:W4:Y:S01]  /*44c0*/  S2R R25, SR_TID.X ;  /* 0x0000000000197919 */ /* 0x000f220000002100 */
[----:B0123-5:R-:W-:Y:S01]  /*44d0*/  HADD2.F32 R4, -RZ, R24.H0_H0 ;  /* 0x20000018ff047230 */ /* 0x02ffe20000004100 */
[----:B------:R-:W0:Y:S01]  /*44e0*/  LDC.U8 R18, c[0x0][0x244] ;  /* 0x00009100ff127b82 */ /* 0x000e220000000000 */
[----:B------:R-:W-:Y:S03]  /*44f0*/  BSSY B0, `(.L_x_1366) ;  /* 0x0000016000007945 */ /* 0x000fe60003800000 */
[----:B------:R-:W-:Y:S01]  /*4500*/  FSETP.GTU.FTZ.AND P0, PT, |R4|, +INF , PT ;  /* 0x7f8000000400780b */ /* 0x000fe20003f1c200 */
[C---:B----4-:R-:W-:Y:S01]  /*4510*/  VIADD R5, R25.reuse, 0x180 ;  /* 0x0000018019057836 */ /* 0x050fe20000000000 */
[CC--:B------:R-:W-:Y:S01]  /*4520*/  ISETP.GE.AND P2, PT, R25.reuse, R16.reuse, PT ;  /* 0x000000101900720c */ /* 0x0c0fe20003f46270 */
[C---:B------:R-:W-:Y:S02]  /*4530*/  VIADD R3, R25.reuse, 0x100 ;  /* 0x0000010019037836 */ /* 0x040fe40000000000 */
[----:B------:R-:W-:Y:S01]  /*4540*/  VIADD R23, R25, 0x80 ;  /* 0x0000008019177836 */ /* 0x000fe20000000000 */
[----:B------:R-:W-:-:S02]  /*4550*/  ISETP.GE.OR P0, PT, R5, R16, P0 ;  /* 0x000000100500720c */ /* 0x000fc40000706670 */
[----:B------:R-:W1:Y:S01]  /*4560*/  LDC.U16 R5, c[0x0][0x21c] ;  /* 0x00008700ff057b82 */ /* 0x000e620000000400 */
[-C--:B------:R-:W-:Y:S02]  /*4570*/  ISETP.GE.AND P1, PT, R3, R16.reuse, PT ;  /* 0x000000100300720c */ /* 0x080fe40003f26270 */
[----:B------:R-:W-:-:S04]  /*4580*/  ISETP.GE.AND P3, PT, R23, R16, PT ;  /* 0x000000101700720c */ /* 0x000fc80003f66270 */
[----:B------:R-:W-:Y:S09]  /*4590*/  @P2 BRA `(.L_x_1367) ;  /* 0x00000000002c2947 */ /* 0x000ff20003800000 */
[----:B------:R-:W-:Y:S01]  /*45a0*/  HADD2.F32 R0, -RZ, R22.H0_H0 ;  /* 0x20000016ff007230 */ /* 0x000fe20000004100 */
[----:B------:R-:W-:Y:S02]  /*45b0*/  ULDC.U16 UR4, c[0x0][0x218] ;  /* 0x0000860000047ab9 */ /* 0x000fe40000000400 */
[----:B------:R-:W-:Y:S02]  /*45c0*/  IMAD.U32 R3, RZ, RZ, UR4 ;  /* 0x00000004ff037e24 */ /* 0x000fe4000f8e00ff */
[----:B------:R-:W-:-:S13]  /*45d0*/  FSETP.GTU.FTZ.AND P4, PT, |R0|, +INF , PT ;  /* 0x7f8000000000780b */ /* 0x000fda0003f9c200 */
[----:B------:R-:W-:Y:S05]  /*45e0*/  @P4 BRA `(.L_x_1367) ;  /* 0x0000000000184947 */ /* 0x000fea0003800000 */
[----:B------:R-:W-:Y:S01]  /*45f0*/  FSETP.NEU.FTZ.AND P4, PT, R0, +INF , PT ;  /* 0x7f8000000000780b */ /* 0x000fe20003f9d000 */
[----:B------:R-:W-:Y:S02]  /*4600*/  ULDC.U16 UR4, c[0x0][0x21a] ;  /* 0x0000868000047ab9 */ /* 0x000fe40000000400 */
[----:B------:R-:W-:-:S10]  /*4610*/  IMAD.U32 R3, RZ, RZ, UR4 ;  /* 0x00000004ff037e24 */ /* 0x000fd4000f8e00ff */
[----:B------:R-:W-:-:S04]  /*4620*/  @P4 FSETP.NEU.FTZ.AND P5, PT, R0, -INF , PT ;  /* 0xff8000000000480b */ /* 0x000fc80003fbd000 */
[----:B-1----:R-:W-:-:S04]  /*4630*/  @P4 SEL R22, R5, R22, !P5 ;  /* 0x0000001605164207 */ /* 0x002fc80006800000 */
[----:B------:R-:W-:-:S07]  /*4640*/  @P4 PRMT R3, R22, 0x7610, R3 ;  /* 0x0000761016034816 */ /* 0x000fce0000000003 */
.L_x_1367:
[----:B------:R-:W-:Y:S05]  /*4650*/  BSYNC B0 ;  /* 0x0000000000007941 */ /* 0x000fea0003800000 */
.L_x_1366:
[----:B------:R-:W-:Y:S04]  /*4660*/  BSSY B0, `(.L_x_1368) ;  /* 0x000000d000007945 */ /* 0x000fe80003800000 */
[----:B------:R-:W-:Y:S05]  /*4670*/  @P3 BRA `(.L_x_1369) ;  /* 0x00000000002c3947 */ /* 0x000fea0003800000 */
        /* <DEDUP_REMOVED lines=11> */
.L_x_1369:
[----:B------:R-:W-:Y:S05]  /*4730*/  BSYNC B0 ;  /* 0x0000000000007941 */ /* 0x000fea0003800000 */
.L_x_1368:
        /* <DEDUP_REMOVED lines=13> */
.L_x_1371:
[----:B------:R-:W-:Y:S05]  /*4810*/  BSYNC B0 ;  /* 0x0000000000007941 */ /* 0x000fea0003800000 */
.L_x_1370:
[----:B------:R-:W-:Y:S04]  /*4820*/  BSSY B0, `(.L_x_1372) ;  /* 0x0000008000007945 */ /* 0x000fe80003800000 */
[----:B------:R-:W-:Y:S05]  /*4830*/  @P0 BRA `(.L_x_1373) ;  /* 0x0000000000180947 */ /* 0x000fea0003800000 */
[----:B------:R-:W-:Y:S01]  /*4840*/  FSETP.NEU.FTZ.AND P0, PT, R4, +INF , PT ;  /* 0x7f8000000400780b */ /* 0x000fe20003f1d000 */
[----:B------:R-:W-:Y:S02]  /*4850*/  ULDC.U16 UR4, c[0x0][0x21a] ;  /* 0x0000868000047ab9 */ /* 0x000fe40000000400 */
[----:B------:R-:W-:-:S10]  /*4860*/  IMAD.U32 R17, RZ, RZ, UR4 ;  /* 0x00000004ff117e24 */ /* 0x000fd4000f8e00ff */
[----:B------:R-:W-:-:S04]  /*4870*/  @P0 FSETP.NEU.FTZ.AND P1, PT, R4, -INF , PT ;  /* 0xff8000000400080b */ /* 0x000fc80003f3d000 */
[----:B-1----:R-:W-:-:S04]  /*4880*/  @P0 SEL R24, R5, R24, !P1 ;  /* 0x0000001805180207 */ /* 0x002fc80004800000 */
[----:B------:R-:W-:-:S07]  /*4890*/  @P0 PRMT R17, R24, 0x7610, R17 ;  /* 0x0000761018110816 */ /* 0x000fce0000000011 */
.L_x_1373:
[----:B------:R-:W-:Y:S05]  /*48a0*/  BSYNC B0 ;  /* 0x0000000000007941 */ /* 0x000fea0003800000 */
.L_x_1372:
[----:B------:R-:W-:Y:S04]  /*48b0*/  BSSY B6, `(.L_x_1374) ;  /* 0x0000113000067945 */ /* 0x000fe80003800000 */
[----:B------:R-:W-:Y:S05]  /*48c0*/  @P2 BRA `(.L_x_1375) ;  /* 0x0000001000442947 */ /* 0x000fea0003800000 */
[----:B------:R-:W2:Y:S01]  /*48d0*/  LDC.64 R8, c[0x0][0x228] ;  /* 0x00008a00ff087b82 */ /* 0x000ea20000000a00 */
[----:B------:R-:W-:Y:S01]  /*48e0*/  IMAD R0, R2, 0x200, R25 ;  /* 0x0000020002007824 */ /* 0x000fe200078e0219 */
[----:B0-----:R-:W-:Y:S01]  /*48f0*/  PRMT R4, R18, 0x9910, RZ ;  /* 0x0000991012047816 */ /* 0x001fe200000000ff */
[----:B------:R-:W-:Y:S02]  /*4900*/  ULDC UR4, c[0x0][0x248] ;  /* 0x0000920000047ab9 */ /* 0x000fe40000000800 */
[----:B-1----:R-:W-:Y:S02]  /*4910*/  IMAD R5, R0, UR4, RZ ;  /* 0x0000000400057c24 */ /* 0x002fe4000f8e02ff */
[----:B------:R-:W-:-:S05]  /*4920*/  IMAD.MOV.U32 R0, RZ, RZ, R4 ;  /* 0x000000ffff007224 */ /* 0x000fca00078e0004 */
[----:B------:R-:W-:Y:S02]  /*4930*/  ISETP.GT.AND P0, PT, R0, 0x9, PT ;  /* 0x000000090000780c */ /* 0x000fe40003f04270 */
[----:B--2---:R-:W-:-:S05]  /*4940*/  IADD3 R8, P1, R5, R8, RZ ;  /* 0x0000000805087210 */ /* 0x004fca0007f3e0ff */
        /* <DEDUP_REMOVED lines=10> */
[----:B------:R-:W-:Y:S02]  /*49f0*/  HADD2.F32 R3, -RZ, R3.H0_H0 ;  /* 0x20000003ff037230 */ /* 0x000fe40000004100 */
[----:B------:R-:W-:-:S04]  /*4a00*/  IMAD.MOV.U32 R25, RZ, RZ, R23 ;  /* 0x000000ffff197224 */ /* 0x000fc800078e0017 */
[----:B------:R-:W0:Y:S02]  /*4a10*/  F2I.FTZ.TRUNC.NTZ R3, R3 ;  /* 0x0000000300037305 */ /* 0x000e24000021f100 */
[----:B0-----:R0:W-:Y:S01]  /*4a20*/  STG.E.U8 desc[UR36][R8.64], R3 ;  /* 0x0000000308007986 */ /* 0x0011e2000c101124 */
[----:B------:R-:W-:Y:S05]  /*4a30*/  BRA `(.L_x_1375) ;  /* 0x0000000c00e87947 */ /* 0x000fea0003800000 */
.L_x_1379:
[----:B------:R-:W-:Y:S02]  /*4a40*/  HADD2.F32 R5, -RZ, R3.H0_H0 ;  /* 0x20000003ff057230 */ /* 0x000fe40000004100 */
[----:B------:R-:W-:-:S04]  /*4a50*/  IMAD.MOV.U32 R25, RZ, RZ, R23 ;  /* 0x000000ffff197224 */ /* 0x000fc800078e0017 */
[----:B------:R-:W0:Y:S02]  /*4a60*/  F2I.S64.TRUNC R4, R5 ;  /* 0x0000000500047311 */ /* 0x000e24000020d900 */
[----:B0-----:R0:W-:Y:S01]  /*4a70*/  STG.E.U8 desc[UR36][R8.64], R4 ;  /* 0x0000000408007986 */ /* 0x0011e2000c101124 */
[----:B------:R-:W-:Y:S05]  /*4a80*/  BRA `(.L_x_1375) ;  /* 0x0000000c00d47947 */ /* 0x000fea0003800000 */
.L_x_1378:
[----:B------:R-:W-:-:S13]  /*4a90*/  ISETP.NE.AND P0, PT, R0, 0x2, PT ;  /* 0x000000020000780c */ /* 0x000fda0003f05270 */
[----:B------:R-:W-:Y:S05]  /*4aa0*/  @!P0 BRA `(.L_x_1381) ;  /* 0x0000000000388947 */ /* 0x000fea0003800000 */
[----:B------:R-:W-:-:S13]  /*4ab0*/  ISETP.NE.AND P0, PT, R0, 0x3, PT ;  /* 0x000000030000780c */ /* 0x000fda0003f05270 */
[----:B------:R-:W-:Y:S05]  /*4ac0*/  @!P0 BRA `(.L_x_1382) ;  /* 0x00000000001c8947 */ /* 0x000fea0003800000 */
[----:B------:R-:W-:-:S13]  /*4ad0*/  ISETP.NE.AND P0, PT, R0, 0x4, PT ;  /* 0x000000040000780c */ /* 0x000fda0003f05270 */
[----:B------:R-:W-:Y:S05]  /*4ae0*/  @P0 BRA `(.L_x_1380) ;  /* 0x0000000c00500947 */ /* 0x000fea0003800000 */
[----:B------:R-:W-:Y:S02]  /*4af0*/  HADD2.F32 R4, -RZ, R3.H0_H0 ;  /* 0x20000003ff047230 */ /* 0x000fe40000004100 */
[----:B------:R-:W-:-:S04]  /*4b00*/  IMAD.MOV.U32 R25, RZ, RZ, R23 ;  /* 0x000000ffff197224 */ /* 0x000fc800078e0017 */
[----:B------:R-:W0:Y:S02]  /*4b10*/  F2I.S64.TRUNC R4, R4 ;  /* 0x0000000400047311 */ /* 0x000e24000020d900 */
[----:B0-----:R3:W-:Y:S01]  /*4b20*/  STG.E.64 desc[UR36][R8.64], R4 ;  /* 0x0000000408007986 */ /* 0x0017e2000c101b24 */
[----:B------:R-:W-:Y:S05]  /*4b30*/  BRA `(.L_x_1375) ;  /* 0x0000000c00a87947 */ /* 0x000fea0003800000 */
.L_x_1382:
[----:B------:R-:W-:Y:S02]  /*4b40*/  HADD2.F32 R3, -RZ, R3.H0_H0 ;  /* 0x20000003ff037230 */ /* 0x000fe40000004100 */
[----:B------:R-:W-:-:S04]  /*4b50*/  IMAD.MOV.U32 R25, RZ, RZ, R23 ;  /* 0x000000ffff197224 */ /* 0x000fc800078e0017 */
[----:B------:R-:W0:Y:S02]  /*4b60*/  F2I.FTZ.TRUNC.NTZ R3, R3 ;  /* 0x0000000300037305 */ /* 0x000e24000021f100 */
[----:B0-----:R4:W-:Y:S01]  /*4b70*/  STG.E desc[UR36][R8.64], R3 ;  /* 0x0000000308007986 */ /* 0x0019e2000c101924 */
[----:B------:R-:W-:Y:S05]  /*4b80*/  BRA `(.L_x_1375) ;  /* 0x0000000c00947947 */ /* 0x000fea0003800000 */
.L_x_1381:
[----:B------:R-:W-:Y:S02]  /*4b90*/  HADD2.F32 R3, -RZ, R3.H0_H0 ;  /* 0x20000003ff037230 */ /* 0x000fe40000004100 */
[----:B------:R-:W-:-:S04]  /*4ba0*/  IMAD.MOV.U32 R25, RZ, RZ, R23 ;  /* 0x000000ffff197224 */ /* 0x000fc800078e0017 */
[----:B------:R-:W0:Y:S02]  /*4bb0*/  F2I.FTZ.TRUNC.NTZ R3, R3 ;  /* 0x0000000300037305 */ /* 0x000e24000021f100 */
[----:B0-----:R2:W-:Y:S01]  /*4bc0*/  STG.E.U16 desc[UR36][R8.64], R3 ;  /* 0x0000000308007986 */ /* 0x0015e2000c101524 */
[----:B------:R-:W-:Y:S05]  /*4bd0*/  BRA `(.L_x_1375) ;  /* 0x0000000c00807947 */ /* 0x000fea0003800000 */
.L_x_1377:
[----:B------:R-:W-:-:S13]  /*4be0*/  ISETP.GT.AND P0, PT, R0, 0x6, PT ;  /* 0x000000060000780c */ /* 0x000fda0003f04270 */
[----:B------:R-:W-:Y:S05]  /*4bf0*/  @P0 BRA `(.L_x_1383) ;  /* 0x00000000002c0947 */ /* 0x000fea0003800000 */
[----:B------:R-:W-:-:S13]  /*4c00*/  ISETP.NE.AND P0, PT, R0, 0x5, PT ;  /* 0x000000050000780c */ /* 0x000fda0003f05270 */
[----:B------:R-:W-:Y:S05]  /*4c10*/  @!P0 BRA `(.L_x_1384) ;  /* 0x0000000000188947 */ /* 0x000fea0003800000 */
[----:B------:R-:W-:-:S13]  /*4c20*/  ISETP.NE.AND P0, PT, R0, 0x6, PT ;  /* 0x000000060000780c */ /* 0x000fda0003f05270 */
[----:B------:R-:W-:Y:S05]  /*4c30*/  @P0 BRA `(.L_x_1380) ;  /* 0x0000000800fc0947 */ /* 0x000fea0003800000 */
[----:B------:R-:W-:Y:S02]  /*4c40*/  HADD2.F32 R3, -RZ, R3.H0_H0 ;  /* 0x20000003ff037230 */ /* 0x000fe40000004100 */
[----:B------:R-:W-:-:S03]  /*4c50*/  IMAD.MOV.U32 R25, RZ, RZ, R23 ;  /* 0x000000ffff197224 */ /* 0x000fc600078e0017 */
[----:B------:R0:W-:Y:S01]  /*4c60*/  STG.E desc[UR36][R8.64], R3 ;  /* 0x0000000308007986 */ /* 0x0001e2000c101924 */
[----:B------:R-:W-:Y:S05]  /*4c70*/  BRA `(.L_x_1375) ;  /* 0x0000000c00587947 */ /* 0x000fea0003800000 */
.L_x_1384:
[----:B------:R0:W-:Y:S01]  /*4c80*/  STG.E.U16 desc[UR36][R8.64], R3 ;  /* 0x0000000308007986 */ /* 0x0001e2000c101524 */
[----:B------:R-:W-:Y:S01]  /*4c90*/  IMAD.MOV.U32 R25, RZ, RZ, R23 ;  /* 0x000000ffff197224 */ /* 0x000fe200078e0017 */
[----:B------:R-:W-:Y:S06]  /*4ca0*/  BRA `(.L_x_1375) ;  /* 0x0000000c004c7947 */ /* 0x000fec0003800000 */
.L_x_1383:
[----:B------:R-:W-:-:S13]  /*4cb0*/  ISETP.NE.AND P0, PT, R0, 0x7, PT ;  /* 0x000000070000780c */ /* 0x000fda0003f05270 */
[----:B------:R-:W-:Y:S05]  /*4cc0*/  @!P0 BRA `(.L_x_1385) ;  /* 0x00000000003c8947 */ /* 0x000fea0003800000 */
[----:B------:R-:W-:-:S13]  /*4cd0*/  ISETP.NE.AND P0, PT, R0, 0x8, PT ;  /* 0x000000080000780c */ /* 0x000fda0003f05270 */
[----:B------:R-:W-:Y:S05]  /*4ce0*/  @!P0 BRA `(.L_x_1386) ;  /* 0x00000000001c8947 */ /* 0x000fea0003800000 */
[----:B------:R-:W-:-:S13]  /*4cf0*/  ISETP.NE.AND P0, PT, R0, 0x9, PT ;  /* 0x000000090000780c */ /* 0x000fda0003f05270 */
[----:B------:R-:W-:Y:S05]  /*4d00*/  @P0 BRA `(.L_x_1380) ;  /* 0x0000000800c80947 */ /* 0x000fea0003800000 */
[----:B------:R-:W-:Y:S02]  /*4d10*/  HADD2.F32 R4, -RZ, R3.H0_H0 ;  /* 0x20000003ff047230 */ /* 0x000fe40000004100 */
[----:B------:R-:W-:Y:S02]  /*4d20*/  IMAD.MOV.U32 R5, RZ, RZ, RZ ;  /* 0x000000ffff057224 */ /* 0x000fe400078e00ff */
[----:B------:R-:W-:-:S03]  /*4d30*/  IMAD.MOV.U32 R25, RZ, RZ, R23 ;  /* 0x000000ffff197224 */ /* 0x000fc600078e0017 */
[----:B------:R0:W-:Y:S01]  /*4d40*/  STG.E.64 desc[UR36][R8.64], R4 ;  /* 0x0000000408007986 */ /* 0x0001e2000c101b24 */
[----:B------:R-:W-:Y:S05]  /*4d50*/  BRA `(.L_x_1375) ;  /* 0x0000000c00207947 */ /* 0x000fea0003800000 */
.L_x_1386:
[----:B------:R-:W-:Y:S02]  /*4d60*/  HADD2.F32 R0, -RZ, R3.H0_H0 ;  /* 0x20000003ff007230 */ /* 0x000fe40000004100 */
[----:B------:R-:W-:-:S03]  /*4d70*/  IMAD.MOV.U32 R25, RZ, RZ, R23 ;  /* 0x000000ffff197224 */ /* 0x000fc600078e0017 */
[----:B------:R-:W-:-:S04]  /*4d80*/  F2FP.F16.F32.PACK_AB R0, RZ, R0 ;  /* 0x00000000ff00723e */ /* 0x000fc800000000ff */
[----:B------:R-:W-:-:S05]  /*4d90*/  PRMT R0, R0, 0x5410, RZ ;  /* 0x0000541000007816 */ /* 0x000fca00000000ff */
[----:B------:R0:W-:Y:S01]  /*4da0*/  STG.E desc[UR36][R8.64], R0 ;  /* 0x0000000008007986 */ /* 0x0001e2000c101924 */
[----:B------:R-:W-:Y:S05]  /*4db0*/  BRA `(.L_x_1375) ;  /* 0x0000000c00087947 */ /* 0x000fea0003800000 */
.L_x_1385:
[----:B------:R-:W-:Y:S02]  /*4dc0*/  HADD2.F32 R4, -RZ, R3.H0_H0 ;  /* 0x20000003ff047230 */ /* 0x000fe40000004100 */
[----:B------:R-:W-:-:S03]  /*4dd0*/  IMAD.MOV.U32 R25, RZ, RZ, R23 ;  /* 0x000000ffff197224 */ /* 0x000fc600078e0017 */
[----:B------:R-:W-:-:S06]  /*4de0*/  FMUL.FTZ R4, R4, 1 ;  /* 0x3f80000004047820 */ /* 0x000fcc0000410000 */
[----:B------:R-:W0:Y:S02]  /*4df0*/  F2F.F64.F32 R4, R4 ;  /* 0x0000000400047310 */ /* 0x000e240000201800 */
[----:B0-----:R0:W-:Y:S01]  /*4e00*/  STG.E.64 desc[UR36][R8.64], R4 ;  /* 0x0000000408007986 */ /* 0x0011e2000c101b24 */
[----:B------:R-:W-:Y:S05]  /*4e10*/  BRA `(.L_x_1375) ;  /* 0x0000000800f07947 */ /* 0x000fea0003800000 */
.L_x_1376:
        /* <DEDUP_REMOVED lines=10> */
[----:B------:R-:W-:-:S04]  /*4ec0*/  FSETP.NEU.FTZ.AND P0, PT, R3, RZ, PT ;  /* 0x000000ff0300720b */ /* 0x000fc80003f1d000 */
[----:B------:R-:W-:-:S05]  /*4ed0*/  SEL R3, RZ, 0x1, !P0 ;  /* 0x00000001ff037807 */ /* 0x000fca0004000000 */
[----:B------:R0:W-:Y:S01]  /*4ee0*/  STG.E.U8 desc[UR36][R8.64], R3 ;  /* 0x0000000308007986 */ /* 0x0001e2000c101124 */
[----:B------:R-:W-:Y:S05]  /*4ef0*/  BRA `(.L_x_1375) ;  /* 0x0000000800b87947 */ /* 0x000fea0003800000 */
.L_x_1389:
[----:B------:R-:W-:Y:S01]  /*4f00*/  HADD2.F32 R3, -RZ, R3.H0_H0 ;  /* 0x20000003ff037230 */ /* 0x000fe20000004100 */
[----:B------:R-:W-:Y:S01]  /*4f10*/  CS2R R6, SRZ ;  /* 0x0000000000067805 */ /* 0x000fe2000001ff00 */
[----:B------:R-:W-:-:S03]  /*4f20*/  IMAD.MOV.U32 R25, RZ, RZ, R23 ;  /* 0x000000ffff197224 */ /* 0x000fc600078e0017 */
[----:B------:R-:W-:-:S04]  /*4f30*/  FMUL.FTZ R3, R3, 1 ;  /* 0x3f80000003037820 */ /* 0x000fc80000410000 */
[----:B------:R-:W0:Y:S02]  /*4f40*/  F2F.F64.F32 R4, R3 ;  /* 0x0000000300047310 */ /* 0x000e240000201800 */
[----:B0-----:R0:W-:Y:S01]  /*4f50*/  STG.E.128 desc[UR36][R8.64], R4 ;  /* 0x0000000408007986 */ /* 0x0011e2000c101d24 */
[----:B------:R-:W-:Y:S05]  /*4f60*/  BRA `(.L_x_1375) ;  /* 0x00000008009c7947 */ /* 0x000fea0003800000 */
.L_x_1388:
        /* <DEDUP_REMOVED lines=21> */
.L_x_1393:
[----:B------:R-:W-:Y:S05]  /*50c0*/  BSYNC B0 ;  /* 0x0000000000007941 */ /* 0x000fea0003800000 */
.L_x_1392:
[----:B------:R-:W-:Y:S01]  /*50d0*/  LOP3.LUT R5, R0, R5, RZ, 0xfc, !PT ;  /* 0x0000000500057212 */ /* 0x000fe200078efcff */
[----:B------:R-:W-:-:S04]  /*50e0*/  IMAD.MOV.U32 R25, RZ, RZ, R23 ;  /* 0x000000ffff197224 */ /* 0x000fc800078e0017 */
[----:B------:R0:W-:Y:S01]  /*50f0*/  STG.E.U8 desc[UR36][R8.64], R5 ;  /* 0x0000000508007986 */ /* 0x0001e2000c101124 */
[----:B------:R-:W-:Y:S05]  /*5100*/  BRA `(.L_x_1375) ;  /* 0x0000000800347947 */ /* 0x000fea0003800000 */
.L_x_1391:
        /* <DEDUP_REMOVED lines=13> */
.L_x_1395:
[----:B------:R-:W-:Y:S01]  /*51e0*/  IMAD.MOV.U32 R0, RZ, RZ, 0x7f ;  /* 0x0000007fff007424 */ /* 0x000fe200078e00ff */
[----:B------:R-:W-:-:S04]  /*51f0*/  ISETP.GT.U32.AND P0, PT, R3, 0x7f800000, PT ;  /* 0x7f8000000300780c */ /* 0x000fc80003f04070 */
[----:B------:R-:W-:-:S09]  /*5200*/  SEL R0, R0, 0x7c, P0 ;  /* 0x0000007c00007807 */ /* 0x000fd20000000000 */
.L_x_1396:
[----:B------:R-:W-:Y:S05]  /*5210*/  BSYNC B0 ;  /* 0x0000000000007941 */ /* 0x000fea0003800000 */
.L_x_1394:
[----:B------:R-:W-:Y:S01]  /*5220*/  LOP3.LUT R3, R5, 0x80000000, RZ, 0xc0, !PT ;  /* 0x8000000005037812 */ /* 0x000fe200078ec0ff */
[----:B------:R-:W-:-:S03]  /*5230*/  IMAD.MOV.U32 R25, RZ, RZ, R23 ;  /* 0x000000ffff197224 */ /* 0x000fc600078e0017 */
[----:B------:R-:W-:-:S04]  /*5240*/  SHF.R.U32.HI R3, RZ, 0x18, R3 ;  /* 0x00000018ff037819 */ /* 0x000fc80000011603 */
[----:B------:R-:W-:-:S05]  /*5250*/  LOP3.LUT R3, R0, R3, RZ, 0xfc, !PT ;  /* 0x0000000300037212 */ /* 0x000fca00078efcff */
[----:B------:R0:W-:Y:S01]  /*5260*/  STG.E.U8 desc[UR36][R8.64], R3 ;  /* 0x0000000308007986 */ /* 0x0001e2000c101124 */
[----:B------:R-:W-:Y:S05]  /*5270*/  BRA `(.L_x_1375) ;  /* 0x0000000400d87947 */ /* 0x000fea0003800000 */
.L_x_1390:
[----:B------:R-:W-:Y:S02]  /*5280*/  HADD2.F32 R0, -RZ, R3.H0_H0 ;  /* 0x20000003ff007230 */ /* 0x000fe40000004100 */
[----:B------:R-:W-:-:S03]  /*5290*/  IMAD.MOV.U32 R25, RZ, RZ, R23 ;  /* 0x000000ffff197224 */ /* 0x000fc600078e0017 */
[----:B------:R-:W-:-:S05]  /*52a0*/  F2FP.BF16.F32.PACK_AB R0, RZ, R0 ;  /* 0x00000000ff00723e */ /* 0x000fca00000010ff */
[----:B------:R0:W-:Y:S01]  /*52b0*/  STG.E.U16 desc[UR36][R8.64], R0 ;  /* 0x0000000008007986 */ /* 0x0001e2000c101524 */
[----:B------:R-:W-:Y:S05]  /*52c0*/  BRA `(.L_x_1375) ;  /* 0x0000000400c47947 */ /* 0x000fea0003800000 */
.L_x_1387:
        /* <DEDUP_REMOVED lines=10> */
[----:B------:R-:W0:Y:S02]  /*5370*/  F2I.FTZ.U32.TRUNC.NTZ R3, R3 ;  /* 0x0000000300037305 */ /* 0x000e24000021f000 */
[----:B0-----:R0:W-:Y:S01]  /*5380*/  STG.E.U16 desc[UR36][R8.64], R3 ;  /* 0x0000000308007986 */ /* 0x0011e2000c101524 */
[----:B------:R-:W-:Y:S05]  /*5390*/  BRA `(.L_x_1375) ;  /* 0x0000000400907947 */ /* 0x000fea0003800000 */
.L_x_1399:
        /* <DEDUP_REMOVED lines=17> */
.L_x_1402:
[----:B------:R-:W-:-:S04]  /*54b0*/  LOP3.LUT R3, R5, 0x80000000, RZ, 0xc0, !PT ;  /* 0x8000000005037812 */ /* 0x000fc800078ec0ff */
[----:B------:R-:W-:-:S04]  /*54c0*/  SHF.R.U32.HI R3, RZ, 0x18, R3 ;  /* 0x00000018ff037819 */ /* 0x000fc80000011603 */
[----:B------:R-:W-:-:S04]  /*54d0*/  LOP3.LUT R0, R0, R3, RZ, 0xfc, !PT ;  /* 0x0000000300007212 */ /* 0x000fc800078efcff */
[----:B------:R-:W-:-:S07]  /*54e0*/  PRMT R4, R0, 0x7610, R4 ;  /* 0x0000761000047816 */ /* 0x000fce0000000004 */
.L_x_1401:
[----:B------:R-:W-:Y:S05]  /*54f0*/  BSYNC B0 ;  /* 0x0000000000007941 */ /* 0x000fea0003800000 */
.L_x_1400:
[----:B------:R0:W-:Y:S01]  /*5500*/  STG.E.U8 desc[UR36][R8.64], R4 ;  /* 0x0000000408007986 */ /* 0x0001e2000c101124 */
[----:B------:R-:W-:Y:S01]  /*5510*/  IMAD.MOV.U32 R25, RZ, RZ, R23 ;  /* 0x000000ffff197224 */ /* 0x000fe200078e0017 */
[----:B------:R-:W-:Y:S06]  /*5520*/  BRA `(.L_x_1375) ;  /* 0x00000004002c7947 */ /* 0x000fec0003800000 */
.L_x_1398:
        /* <DEDUP_REMOVED lines=17> */
.L_x_1405:
[----:B------:R-:W-:-:S04]  /*5640*/  LOP3.LUT R3, R5, 0x80000000, RZ, 0xc0, !PT ;  /* 0x8000000005037812 */ /* 0x000fc800078ec0ff */
[----:B------:R-:W-:-:S04]  /*5650*/  SHF.R.U32.HI R3, RZ, 0x18, R3 ;  /* 0x00000018ff037819 */ /* 0x000fc80000011603 */
[----:B------:R-:W-:-:S04]  /*5660*/  LOP3.LUT R0, R0, R3, RZ, 0xfc, !PT ;  /* 0x0000000300007212 */ /* 0x000fc800078efcff */
[----:B------:R-:W-:-:S07]  /*5670*/  PRMT R4, R0, 0x7610, R4 ;  /* 0x0000761000047816 */ /* 0x000fce0000000004 */
.L_x_1404:
[----:B------:R-:W-:Y:S05]  /*5680*/  BSYNC B0 ;  /* 0x0000000000007941 */ /* 0x000fea0003800000 */
.L_x_1403:
[----:B------:R0:W-:Y:S01]  /*5690*/  STG.E.U8 desc[UR36][R8.64], R4 ;  /* 0x0000000408007986 */ /* 0x0001e2000c101124 */
[----:B------:R-:W-:Y:S01]  /*56a0*/  IMAD.MOV.U32 R25, RZ, RZ, R23 ;  /* 0x000000ffff197224 */ /* 0x000fe200078e0017 */
[----:B------:R-:W-:Y:S06]  /*56b0*/  BRA `(.L_x_1375) ;  /* 0x0000000000c87947 */ /* 0x000fec0003800000 */
.L_x_1397:
[----:B------:R-:W-:-:S13]  /*56c0*/  ISETP.NE.AND P0, PT, R0, 0x1c, PT ;  /* 0x0000001c0000780c */ /* 0x000fda0003f05270 */
[----:B------:R-:W-:Y:S05]  /*56d0*/  @!P0 BRA `(.L_x_1406) ;  /* 0x0000000000b08947 */ /* 0x000fea0003800000 */
[----:B------:R-:W-:-:S13]  /*56e0*/  ISETP.NE.AND P0, PT, R0, 0x1d, PT ;  /* 0x0000001d0000780c */ /* 0x000fda0003f05270 */
[----:B------:R-:W-:Y:S05]  /*56f0*/  @!P0 BRA `(.L_x_1407) ;  /* 0x0000000000948947 */ /* 0x000fea0003800000 */
[----:B------:R-:W-:-:S13]  /*5700*/  ISETP.NE.AND P0, PT, R0, 0x2c, PT ;  /* 0x0000002c0000780c */ /* 0x000fda0003f05270 */
[----:B------:R-:W-:Y:S05]  /*5710*/  @P0 BRA `(.L_x_1380) ;  /* 0x0000000000440947 */ /* 0x000fea0003800000 */
[----:B------:R-:W-:Y:S02]  /*5720*/  HADD2.F32 R4, -RZ, R3.H0_H0 ;  /* 0x20000003ff047230 */ /* 0x000fe40000004100 */
[----:B------:R-:W-:-:S03]  /*5730*/  IMAD.MOV.U32 R25, RZ, RZ, R23 ;  /* 0x000000ffff197224 */ /* 0x000fc600078e0017 */
        /* <DEDUP_REMOVED lines=15> */
.L_x_1380:
        /* <DEDUP_REMOVED lines=16> */
.L_x_1408:
[----:B------:R-:W-:Y:S01]  /*5930*/  IMAD.MOV.U32 R25, RZ, RZ, R23 ;  /* 0x000000ffff197224 */ /* 0x000fe200078e0017 */
[----:B------:R-:W-:Y:S06]  /*5940*/  BRA `(.L_x_1375) ;  /* 0x0000000000247947 */ /* 0x000fec0003800000 */
.L_x_1407:
[----:B------:R-:W-:Y:S02]  /*5950*/  HADD2.F32 R4, -RZ, R3.H0_H0 ;  /* 0x20000003ff047230 */ /* 0x000fe40000004100 */
[----:B------:R-:W-:-:S04]  /*5960*/  IMAD.MOV.U32 R25, RZ, RZ, R23 ;  /* 0x000000ffff197224 */ /* 0x000fc800078e0017 */
[----:B------:R-:W0:Y:S02]  /*5970*/  F2I.U64.TRUNC R4, R4 ;  /* 0x0000000400047311 */ /* 0x000e24000020d800 */
[----:B0-----:R0:W-:Y:S01]  /*5980*/  STG.E.64 desc[UR36][R8.64], R4 ;  /* 0x0000000408007986 */ /* 0x0011e2000c101b24 */
[----:B------:R-:W-:Y:S05]  /*5990*/  BRA `(.L_x_1375) ;  /* 0x0000000000107947 */ /* 0x000fea0003800000 */
.L_x_1406:
[----:B------:R-:W-:Y:S02]  /*59a0*/  HADD2.F32 R3, -RZ, R3.H0_H0 ;  /* 0x20000003ff037230 */ /* 0x000fe40000004100 */
[----:B------:R-:W-:-:S04]  /*59b0*/  IMAD.MOV.U32 R25, RZ, RZ, R23 ;  /* 0x000000ffff197224 */ /* 0x000fc800078e0017 */
[----:B------:R-:W0:Y:S02]  /*59c0*/  F2I.FTZ.U32.TRUNC.NTZ R3, R3 ;  /* 0x0000000300037305 */ /* 0x000e24000021f000 */
[----:B0-----:R0:W-:Y:S02]  /*59d0*/  STG.E desc[UR36][R8.64], R3 ;  /* 0x0000000308007986 */ /* 0x0011e4000c101924 */
.L_x_1375:
[----:B------:R-:W-:Y:S05]  /*59e0*/  BSYNC B6 ;  /* 0x0000000000067941 */ /* 0x000fea0003800000 */
.L_x_1374:
[----:B------:R-:W-:Y:S01]  /*59f0*/  ISETP.GE.AND P0, PT, R25, R16, PT ;  /* 0x000000101900720c */ /* 0x000fe20003f06270 */
[----:B------:R-:W-:-:S12]  /*5a00*/  BSSY B6, `(.L_x_1409) ;  /* 0x00001fc000067945 */ /* 0x000fd80003800000 */
[----:B------:R-:W-:Y:S05]  /*5a10*/  @P0 BRA `(.L_x_1410) ;  /* 0x0000001c00e80947 */ /* 0x000fea0003800000 */
[----:B0-234-:R-:W0:Y:S01]  /*5a20*/  LDC.64 R8, c[0x0][0x228] ;  /* 0x00008a00ff087b82 */ /* 0x01de220000000a00 */
        /* <DEDUP_REMOVED lines=17> */
[----:B------:R-:W-:-:S04]  /*5b40*/  HADD2.F32 R22, -RZ, R22.H0_H0 ;  /* 0x20000016ff167230 */ /* 0x000fc80000004100 */
[----:B------:R-:W0:Y:S02]  /*5b50*/  F2I.FTZ.TRUNC.NTZ R3, R22 ;  /* 0x0000001600037305 */ /* 0x000e24000021f100 */
[----:B0-----:R0:W-:Y:S01]  /*5b60*/  STG.E.U8 desc[UR36][R8.64], R3 ;  /* 0x0000000308007986 */ /* 0x0011e2000c101124 */
[----:B------:R-:W-:Y:S05]  /*5b70*/  BRA `(.L_x_1416) ;  /* 0x0000000c00947947 */ /* 0x000fea0003800000 */
.L_x_1414:
[----:B-1----:R-:W-:-:S06]  /*5b80*/  HADD2.F32 R5, -RZ, R22.H0_H0 ;  /* 0x20000016ff057230 */ /* 0x002fcc0000004100 */
[----:B------:R-:W0:Y:S02]  /*5b90*/  F2I.S64.TRUNC R4, R5 ;  /* 0x0000000500047311 */ /* 0x000e24000020d900 */
[----:B0-----:R4:W-:Y:S01]  /*5ba0*/  STG.E.U8 desc[UR36][R8.64], R4 ;  /* 0x0000000408007986 */ /* 0x0019e2000c101124 */
[----:B------:R-:W-:Y:S05]  /*5bb0*/  BRA `(.L_x_1416) ;  /* 0x0000000c00847947 */ /* 0x000fea0003800000 */
.L_x_1413:
[----:B------:R-:W-:-:S13]  /*5bc0*/  ISETP.NE.AND P0, PT, R0, 0x2, PT ;  /* 0x000000020000780c */ /* 0x000fda0003f05270 */
[----:B------:R-:W-:Y:S05]  /*5bd0*/  @!P0 BRA `(.L_x_1417) ;  /* 0x0000000000308947 */ /* 0x000fea0003800000 */
[----:B------:R-:W-:-:S13]  /*5be0*/  ISETP.NE.AND P0, PT, R0, 0x3, PT ;  /* 0x000000030000780c */ /* 0x000fda0003f05270 */
[----:B------:R-:W-:Y:S05]  /*5bf0*/  @!P0 BRA `(.L_x_1418) ;  /* 0x0000000000188947 */ /* 0x000fea0003800000 */
[----:B------:R-:W-:-:S13]  /*5c00*/  ISETP.NE.AND P0, PT, R0, 0x4, PT ;  /* 0x000000040000780c */ /* 0x000fda0003f05270 */
[----:B------:R-:W-:Y:S05]  /*5c10*/  @P0 BRA `(.L_x_1415) ;  /* 0x0000000c000c0947 */ /* 0x000fea0003800000 */
[----:B------:R-:W-:-:S06]  /*5c20*/  HADD2.F32 R4, -RZ, R22.H0_H0 ;  /* 0x20000016ff047230 */ /* 0x000fcc0000004100 */
[----:B-1----:R-:W0:Y:S02]  /*5c30*/  F2I.S64.TRUNC R4, R4 ;  /* 0x0000000400047311 */ /* 0x002e24000020d900 */
[----:B0-----:R2:W-:Y:S01]  /*5c40*/  STG.E.64 desc[UR36][R8.64], R4 ;  /* 0x0000000408007986 */ /* 0x0015e2000c101b24 */
[----:B------:R-:W-:Y:S05]  /*5c50*/  BRA `(.L_x_1416) ;  /* 0x0000000c005c7947 */ /* 0x000fea0003800000 */
.L_x_1418:
[----:B------:R-:W-:-:S04]  /*5c60*/  HADD2.F32 R22, -RZ, R22.H0_H0 ;  /* 0x20000016ff167230 */ /* 0x000fc80000004100 */
[----:B------:R-:W0:Y:S02]  /*5c70*/  F2I.FTZ.TRUNC.NTZ R3, R22 ;  /* 0x0000001600037305 */ /* 0x000e24000021f100 */
[----:B0-----:R3:W-:Y:S01]  /*5c80*/  STG.E desc[UR36][R8.64], R3 ;  /* 0x0000000308007986 */ /* 0x0017e2000c101924 */
[----:B------:R-:W-:Y:S05]  /*5c90*/  BRA `(.L_x_1416) ;  /* 0x0000000c004c7947 */ /* 0x000fea0003800000 */
.L_x_1417:
[----:B------:R-:W-:-:S04]  /*5ca0*/  HADD2.F32 R22, -RZ, R22.H0_H0 ;  /* 0x20000016ff167230 */ /* 0x000fc80000004100 */
[----:B------:R-:W0:Y:S02]  /*5cb0*/  F2I.FTZ.TRUNC.NTZ R3, R22 ;  /* 0x0000001600037305 */ /* 0x000e24000021f100 */
[----:B0-----:R0:W-:Y:S01]  /*5cc0*/  STG.E.U16 desc[UR36][R8.64], R3 ;  /* 0x0000000308007986 */ /* 0x0011e2000c101524 */
[----:B------:R-:W-:Y:S05]  /*5cd0*/  BRA `(.L_x_1416) ;  /* 0x0000000c003c7947 */ /* 0x000fea0003800000 */
.L_x_1412:
        /* <DEDUP_REMOVED lines=9> */
.L_x_1420:
[----:B------:R0:W-:Y:S01]  /*5d70*/  STG.E.U16 desc[UR36][R8.64], R22 ;  /* 0x0000001608007986 */ /* 0x0001e2000c101524 */
[----:B------:R-:W-:Y:S05]  /*5d80*/  BRA `(.L_x_1416) ;  /* 0x0000000c00107947 */ /* 0x000fea0003800000 */
.L_x_1419:
        /* <DEDUP_REMOVED lines=10> */
.L_x_1422:
[----:B------:R-:W-:-:S05]  /*5e30*/  HADD2.F32 R0, -RZ, R22.H0_H0 ;  /* 0x20000016ff007230 */ /* 0x000fca0000004100 */
[----:B------:R-:W-:-:S04]  /*5e40*/  F2FP.F16.F32.PACK_AB R0, RZ, R0 ;  /* 0x00000000ff00723e */ /* 0x000fc800000000ff */
[----:B------:R-:W-:-:S05]  /*5e50*/  PRMT R0, R0, 0x5410, RZ ;  /* 0x0000541000007816 */ /* 0x000fca00000000ff */
[----:B------:R0:W-:Y:S01]  /*5e60*/  STG.E desc[UR36][R8.64], R0 ;  /* 0x0000000008007986 */ /* 0x0001e2000c101924 */
[----:B------:R-:W-:Y:S05]  /*5e70*/  BRA `(.L_x_1416) ;  /* 0x0000000800d47947 */ /* 0x000fea0003800000 */
.L_x_1421:
[----:B------:R-:W-:-:S05]  /*5e80*/  HADD2.F32 R4, -RZ, R22.H0_H0 ;  /* 0x20000016ff047230 */ /* 0x000fca0000004100 */
[----:B------:R-:W-:-:S06]  /*5e90*/  FMUL.FTZ R4, R4, 1 ;  /* 0x3f80000004047820 */ /* 0x000fcc0000410000 */
[----:B-1----:R-:W0:Y:S02]  /*5ea0*/  F2F.F64.F32 R4, R4 ;  /* 0x0000000400047310 */ /* 0x002e240000201800 */
[----:B0-----:R0:W-:Y:S01]  /*5eb0*/  STG.E.64 desc[UR36][R8.64], R4 ;  /* 0x0000000408007986 */ /* 0x0011e2000c101b24 */
[----:B------:R-:W-:Y:S05]  /*5ec0*/  BRA `(.L_x_1416) ;  /* 0x0000000800c07947 */ /* 0x000fea0003800000 */
.L_x_1411:
        /* <DEDUP_REMOVED lines=13> */
.L_x_1425:
[----:B------:R-:W-:Y:S01]  /*5fa0*/  HADD2.F32 R22, -RZ, R22.H0_H0 ;  /* 0x20000016ff167230 */ /* 0x000fe20000004100 */
[----:B------:R-:W-:-:S04]  /*5fb0*/  CS2R R6, SRZ ;  /* 0x0000000000067805 */ /* 0x000fc8000001ff00 */
[----:B------:R-:W-:-:S06]  /*5fc0*/  FMUL.FTZ R4, R22, 1 ;  /* 0x3f80000016047820 */ /* 0x000fcc0000410000 */
[----:B-1----:R-:W0:Y:S02]  /*5fd0*/  F2F.F64.F32 R4, R4 ;  /* 0x0000000400047310 */ /* 0x002e240000201800 */
[----:B0-----:R0:W-:Y:S01]  /*5fe0*/  STG.E.128 desc[UR36][R8.64], R4 ;  /* 0x0000000408007986 */ /* 0x0011e2000c101d24 */
[----:B------:R-:W-:Y:S05]  /*5ff0*/  BRA `(.L_x_1416) ;  /* 0x0000000800747947 */ /* 0x000fea0003800000 */
.L_x_1424:
        /* <DEDUP_REMOVED lines=11> */
[----:B-1----:R-:W-:Y:S01]  /*60b0*/  SHF.R.U32.HI R5, RZ, 0x18, R0 ;  /* 0x00000018ff057819 */ /* 0x002fe20000011600 */
        /* <DEDUP_REMOVED lines=9> */
.L_x_1429:
[----:B------:R-:W-:Y:S05]  /*6150*/  BSYNC B0 ;  /* 0x0000000000007941 */ /* 0x000fea0003800000 */
.L_x_1428:
[----:B------:R-:W-:-:S05]  /*6160*/  LOP3.LUT R5, R0, R5, RZ, 0xfc, !PT ;  /* 0x0000000500057212 */ /* 0x000fca00078efcff */
[----:B------:R0:W-:Y:S01]  /*6170*/  STG.E.U8 desc[UR36][R8.64], R5 ;  /* 0x0000000508007986 */ /* 0x0001e2000c101124 */
[----:B------:R-:W-:Y:S05]  /*6180*/  BRA `(.L_x_1416) ;  /* 0x0000000800107947 */ /* 0x000fea0003800000 */
.L_x_1427:
[----:B-1----:R-:W-:Y:S01]  /*6190*/  HADD2.F32 R5, -RZ, R22.H0_H0 ;  /* 0x20000016ff057230 */ /* 0x002fe20000004100 */
        /* <DEDUP_REMOVED lines=12> */
.L_x_1431:
[----:B------:R-:W-:Y:S01]  /*6260*/  IMAD.MOV.U32 R0, RZ, RZ, 0x7f ;  /* 0x0000007fff007424 */ /* 0x000fe200078e00ff */
[----:B------:R-:W-:-:S04]  /*6270*/  ISETP.GT.U32.AND P0, PT, R3, 0x7f800000, PT ;  /* 0x7f8000000300780c */ /* 0x000fc80003f04070 */
[----:B------:R-:W-:-:S09]  /*6280*/  SEL R0, R0, 0x7c, P0 ;  /* 0x0000007c00007807 */ /* 0x000fd20000000000 */
.L_x_1432:
[----:B------:R-:W-:Y:S05]  /*6290*/  BSYNC B0 ;  /* 0x0000000000007941 */ /* 0x000fea0003800000 */
.L_x_1430:
[----:B------:R-:W-:-:S04]  /*62a0*/  LOP3.LUT R3, R5, 0x80000000, RZ, 0xc0, !PT ;  /* 0x8000000005037812 */ /* 0x000fc800078ec0ff */
[----:B------:R-:W-:-:S04]  /*62b0*/  SHF.R.U32.HI R3, RZ, 0x18, R3 ;  /* 0x00000018ff037819 */ /* 0x000fc80000011603 */
[----:B------:R-:W-:-:S05]  /*62c0*/  LOP3.LUT R3, R0, R3, RZ, 0xfc, !PT ;  /* 0x0000000300037212 */ /* 0x000fca00078efcff */
[----:B------:R0:W-:Y:S01]  /*62d0*/  STG.E.U8 desc[UR36][R8.64], R3 ;  /* 0x0000000308007986 */ /* 0x0001e2000c101124 */
[----:B------:R-:W-:Y:S05]  /*62e0*/  BRA `(.L_x_1416) ;  /* 0x0000000400b87947 */ /* 0x000fea0003800000 */
.L_x_1426:
[----:B------:R-:W-:-:S05]  /*62f0*/  HADD2.F32 R0, -RZ, R22.H0_H0 ;  /* 0x20000016ff007230 */ /* 0x000fca0000004100 */
[----:B------:R-:W-:-:S05]  /*6300*/  F2FP.BF16.F32.PACK_AB R0, RZ, R0 ;  /* 0x00000000ff00723e */ /* 0x000fca00000010ff */
[----:B------:R0:W-:Y:S01]  /*6310*/  STG.E.U16 desc[UR36][R8.64], R0 ;  /* 0x0000000008007986 */ /* 0x0001e2000c101524 */
[----:B------:R-:W-:Y:S05]  /*6320*/  BRA `(.L_x_1416) ;  /* 0x0000000400a87947 */ /* 0x000fea0003800000 */
.L_x_1423:
        /* <DEDUP_REMOVED lines=12> */
.L_x_1435:
[----:B-1----:R-:W-:Y:S01]  /*63f0*/  HADD2.F32 R5, -RZ, R22.H0_H0 ;  /* 0x20000016ff057230 */ /* 0x002fe20000004100 */
        /* <DEDUP_REMOVED lines=16> */
.L_x_1438:
[----:B------:R-:W-:-:S04]  /*6500*/  LOP3.LUT R3, R5, 0x80000000, RZ, 0xc0, !PT ;  /* 0x8000000005037812 */ /* 0x000fc800078ec0ff */
[----:B------:R-:W-:-:S04]  /*6510*/  SHF.R.U32.HI R3, RZ, 0x18, R3 ;  /* 0x00000018ff037819 */ /* 0x000fc80000011603 */
[----:B------:R-:W-:-:S04]  /*6520*/  LOP3.LUT R0, R0, R3, RZ, 0xfc, !PT ;  /* 0x0000000300007212 */ /* 0x000fc800078efcff */
[----:B------:R-:W-:-:S07]  /*6530*/  PRMT R4, R0, 0x7610, R4 ;  /* 0x0000761000047816 */ /* 0x000fce0000000004 */
.L_x_1437:
[----:B------:R-:W-:Y:S05]  /*6540*/  BSYNC B0 ;  /* 0x0000000000007941 */ /* 0x000fea0003800000 */
.L_x_1436:
[----:B------:R0:W-:Y:S01]  /*6550*/  STG.E.U8 desc[UR36][R8.64], R4 ;  /* 0x0000000408007986 */ /* 0x0001e2000c101124 */
[----:B------:R-:W-:Y:S05]  /*6560*/  BRA `(.L_x_1416) ;  /* 0x0000000400187947 */ /* 0x000fea0003800000 */
.L_x_1434:
        /* <DEDUP_REMOVED lines=17> */
.L_x_1441:
[----:B------:R-:W-:-:S04]  /*6680*/  LOP3.LUT R3, R5, 0x80000000, RZ, 0xc0, !PT ;  /* 0x8000000005037812 */ /* 0x000fc800078ec0ff */
[----:B------:R-:W-:-:S04]  /*6690*/  SHF.R.U32.HI R3, RZ, 0x18, R3 ;  /* 0x00000018ff037819 */ /* 0x000fc80000011603 */
[----:B------:R-:W-:-:S04]  /*66a0*/  LOP3.LUT R0, R0, R3, RZ, 0xfc, !PT ;  /* 0x0000000300007212 */ /* 0x000fc800078efcff */
[----:B------:R-:W-:-:S07]  /*66b0*/  PRMT R4, R0, 0x7610, R4 ;  /* 0x0000761000047816 */ /* 0x000fce0000000004 */
.L_x_1440:
[----:B------:R-:W-:Y:S05]  /*66c0*/  BSYNC B0 ;  /* 0x0000000000007941 */ /* 0x000fea0003800000 */
.L_x_1439:
[----:B------:R0:W-:Y:S01]  /*66d0*/  STG.E.U8 desc[UR36][R8.64], R4 ;  /* 0x0000000408007986 */ /* 0x0001e2000c101124 */
[----:B------:R-:W-:Y:S05]  /*66e0*/  BRA `(.L_x_1416) ;  /* 0x0000000000b87947 */ /* 0x000fea0003800000 */
.L_x_1433:
        /* <DEDUP_REMOVED lines=22> */
.L_x_1415:
[----:B------:R-:W-:Y:S01]  /*6850*/  MOV R14, 0x1c0 ;  /* 0x000001c0000e7802 */ /* 0x000fe20000000f00 */
[----:B------:R-:W-:Y:S01]  /*6860*/  ULDC.64 UR4, c[0x4][0x1a0] ;  /* 0x0100680000047ab9 */ /* 0x000fe20000000a00 */
[----:B------:R-:W-:Y:S01]  /*6870*/  ULDC.64 UR6, c[0x4][0x88] ;  /* 0x0100220000067ab9 */ /* 0x000fe20000000a00 */
[----:B------:R-:W-:Y:S02]  /*6880*/  IMAD.U32 R4, RZ, RZ, UR4 ;  /* 0x00000004ff047e24 */ /* 0x000fe4000f8e00ff */
[----:B-1----:R-:W-:Y:S01]  /*6890*/  IMAD.U32 R5, RZ, RZ, UR5 ;  /* 0x00000005ff057e24 */ /* 0x002fe2000f8e00ff */
        /* <DEDUP_REMOVED lines=11> */
.L_x_1444:
[----:B------:R-:W-:Y:S05]  /*6950*/  BRA `(.L_x_1416) ;  /* 0x00000000001c7947 */ /* 0x000fea0003800000 */
.L_x_1443:
[----:B------:R-:W-:-:S06]  /*6960*/  HADD2.F32 R4, -RZ, R22.H0_H0 ;  /* 0x20000016ff047230 */ /* 0x000fcc0000004100 */
[----:B-1----:R-:W0:Y:S02]  /*6970*/  F2I.U64.TRUNC R4, R4 ;  /* 0x0000000400047311 */ /* 0x002e24000020d800 */
[----:B0-----:R0:W-:Y:S01]  /*6980*/  STG.E.64 desc[UR36][R8.64], R4 ;  /* 0x0000000408007986 */ /* 0x0011e2000c101b24 */
[----:B------:R-:W-:Y:S05]  /*6990*/  BRA `(.L_x_1416) ;  /* 0x00000000000c7947 */ /* 0x000fea0003800000 */
.L_x_1442:
[----:B------:R-:W-:-:S04]  /*69a0*/  HADD2.F32 R22, -RZ, R22.H0_H0 ;  /* 0x20000016ff167230 */ /* 0x000fc80000004100 */
[----:B------:R-:W0:Y:S02]  /*69b0*/  F2I.FTZ.U32.TRUNC.NTZ R3, R22 ;  /* 0x0000001600037305 */ /* 0x000e24000021f000 */
[----:B0-----:R0:W-:Y:S02]  /*69c0*/  STG.E desc[UR36][R8.64], R3 ;  /* 0x0000000308007986 */ /* 0x0011e4000c101924 */
.L_x_1416:
[----:B------:R-:W-:-:S05]  /*69d0*/  VIADD R25, R25, 0x80 ;  /* 0x0000008019197836 */ /* 0x000fca0000000000 */
[----:B------:R-:W-:-:S13]  /*69e0*/  ISETP.GE.AND P0, PT, R25, R16, PT ;  /* 0x000000101900720c */ /* 0x000fda0003f06270 */
        /* <DEDUP_REMOVED lines=23> */
.L_x_1448:
[----:B-1----:R-:W-:-:S06]  /*6b60*/  HADD2.F32 R5, -RZ, R19.H0_H0 ;  /* 0x20000013ff057230 */ /* 0x002fcc0000004100 */
[----:B------:R-:W0:Y:S02]  /*6b70*/  F2I.S64.TRUNC R4, R5 ;  /* 0x0000000500047311 */ /* 0x000e24000020d900 */
[----:B0-----:R0:W-:Y:S01]  /*6b80*/  STG.E.U8 desc[UR36][R8.64], R4 ;  /* 0x0000000408007986 */ /* 0x0011e2000c101124 */
[----:B------:R-:W-:Y:S05]  /*6b90*/  BRA `(.L_x_1450) ;  /* 0x0000000c00847947 */ /* 0x000fea0003800000 */
.L_x_1447:
        /* <DEDUP_REMOVED lines=10> */
.L_x_1452:
[----:B------:R-:W-:-:S06]  /*6c40*/  HADD2.F32 R19, -RZ, R19.H0_H0 ;  /* 0x20000013ff137230 */ /* 0x000fcc0000004100 */
[----:B------:R-:W0:Y:S02]  /*6c50*/  F2I.FTZ.TRUNC.NTZ R19, R19 ;  /* 0x0000001300137305 */ /* 0x000e24000021f100 */
[----:B0-----:R0:W-:Y:S01]  /*6c60*/  STG.E desc[UR36][R8.64], R19 ;  /* 0x0000001308007986 */ /* 0x0011e2000c101924 */
[----:B------:R-:W-:Y:S05]  /*6c70*/  BRA `(.L_x_1450) ;  /* 0x0000000c004c7947 */ /* 0x000fea0003800000 */
.L_x_1451:
[----:B------:R-:W-:-:S06]  /*6c80*/  HADD2.F32 R19, -RZ, R19.H0_H0 ;  /* 0x20000013ff137230 */ /* 0x000fcc0000004100 */
[----:B------:R-:W0:Y:S02]  /*6c90*/  F2I.FTZ.TRUNC.NTZ R19, R19 ;  /* 0x0000001300137305 */ /* 0x000e24000021f100 */
[----:B0-----:R0:W-:Y:S01]  /*6ca0*/  STG.E.U16 desc[UR36][R8.64], R19 ;  /* 0x0000001308007986 */ /* 0x0011e2000c101524 */
[----:B------:R-:W-:Y:S05]  /*6cb0*/  BRA `(.L_x_1450) ;  /* 0x0000000c003c7947 */ /* 0x000fea0003800000 */
.L_x_1446:
        /* <DEDUP_REMOVED lines=9> */
.L_x_1454:
[----:B------:R0:W-:Y:S01]  /*6d50*/  STG.E.U16 desc[UR36][R8.64], R19 ;  /* 0x0000001308007986 */ /* 0x0001e2000c101524 */
[----:B------:R-:W-:Y:S05]  /*6d60*/  BRA `(.L_x_1450) ;  /* 0x0000000c00107947 */ /* 0x000fea0003800000 */
.L_x_1453:
[----:B------:R-:W-:-:S13]  /*6d70*/  ISETP.NE.AND P0, PT, R0, 0x7, PT ;  /* 0x000000070000780c */ /* 0x000fda0003f05270 */
[----:B------:R-:W-:Y:S05]  /*6d80*/  @!P0 BRA `(.L_x_1455) ;  /* 0x0000000000348947 */ /* 0x000fea0003800000 */
[----:B------:R-:W-:-:S13]  /*6d90*/  ISETP.NE.AND P0, PT, R0, 0x8, PT ;  /* 0x000000080000780c */ /* 0x000fda0003f05270 */
[----:B------:R-:W-:Y:S05]  /*6da0*/  @!P0 BRA `(.L_x_1456) ;  /* 0x0000000000188947 */ /* 0x000fea0003800000 */
[----:B------:R-:W-:-:S13]  /*6db0*/  ISETP.NE.AND P0, PT, R0, 0x9, PT ;  /* 0x000000090000780c */ /* 0x000fda0003f05270 */
[----:B------:R-:W-:Y:S05]  /*6dc0*/  @P0 BRA `(.L_x_1449) ;  /* 0x0000000800980947 */ /* 0x000fea0003800000 */
[----:B------:R-:W-:Y:S02]  /*6dd0*/  HADD2.F32 R4, -RZ, R19.H0_H0 ;  /* 0x20000013ff047230 */ /* 0x000fe40000004100 */
[----:B-1----:R-:W-:-:S05]  /*6de0*/  IMAD.MOV.U32 R5, RZ, RZ, RZ ;  /* 0x000000ffff057224 */ /* 0x002fca00078e00ff */
[----:B------:R0:W-:Y:S01]  /*6df0*/  STG.E.64 desc[UR36][R8.64], R4 ;  /* 0x0000000408007986 */ /* 0x0001e2000c101b24 */
[----:B------:R-:W-:Y:S05]  /*6e00*/  BRA `(.L_x_1450) ;  /* 0x0000000800e87947 */ /* 0x000fea0003800000 */
.L_x_1456:
[----:B------:R-:W-:-:S05]  /*6e10*/  HADD2.F32 R0, -RZ, R19.H0_H0 ;  /* 0x20000013ff007230 */ /* 0x000fca0000004100 */
[----:B------:R-:W-:-:S04]  /*6e20*/  F2FP.F16.F32.PACK_AB R0, RZ, R0 ;  /* 0x00000000ff00723e */ /* 0x000fc800000000ff */
[----:B------:R-:W-:-:S05]  /*6e30*/  PRMT R0, R0, 0x5410, RZ ;  /* 0x0000541000007816 */ /* 0x000fca00000000ff */
[----:B------:R0:W-:Y:S01]  /*6e40*/  STG.E desc[UR36][R8.64], R0 ;  /* 0x0000000008007986 */ /* 0x0001e2000c101924 */
[----:B------:R-:W-:Y:S05]  /*6e50*/  BRA `(.L_x_1450) ;  /* 0x0000000800d47947 */ /* 0x000fea0003800000 */
.L_x_1455:
[----:B------:R-:W-:-:S05]  /*6e60*/  HADD2.F32 R4, -RZ, R19.H0_H0 ;  /* 0x20000013ff047230 */ /* 0x000fca0000004100 */
[----:B------:R-:W-:-:S06]  /*6e70*/  FMUL.FTZ R4, R4, 1 ;  /* 0x3f80000004047820 */ /* 0x000fcc0000410000 */
[----:B-1----:R-:W0:Y:S02]  /*6e80*/  F2F.F64.F32 R4, R4 ;  /* 0x0000000400047310 */ /* 0x002e240000201800 */
[----:B0-----:R0:W-:Y:S01]  /*6e90*/  STG.E.64 desc[UR36][R8.64], R4 ;  /* 0x0000000408007986 */ /* 0x0011e2000c101b24 */
[----:B------:R-:W-:Y:S05]  /*6ea0*/  BRA `(.L_x_1450) ;  /* 0x0000000800c07947 */ /* 0x000fea0003800000 */
.L_x_1445:
        /* <DEDUP_REMOVED lines=13> */
.L_x_1459:
[----:B------:R-:W-:Y:S01]  /*6f80*/  HADD2.F32 R19, -RZ, R19.H0_H0 ;  /* 0x20000013ff137230 */ /* 0x000fe20000004100 */
[----:B------:R-:W-:-:S04]  /*6f90*/  CS2R R6, SRZ ;  /* 0x0000000000067805 */ /* 0x000fc8000001ff00 */
[----:B------:R-:W-:-:S06]  /*6fa0*/  FMUL.FTZ R4, R19, 1 ;  /* 0x3f80000013047820 */ /* 0x000fcc0000410000 */
[----:B-1----:R-:W0:Y:S02]  /*6fb0*/  F2F.F64.F32 R4, R4 ;  /* 0x0000000400047310 */ /* 0x002e240000201800 */
[----:B0-----:R0:W-:Y:S01]  /*6fc0*/  STG.E.128 desc[UR36][R8.64], R4 ;  /* 0x0000000408007986 */ /* 0x0011e2000c101d24 */
[----:B------:R-:W-:Y:S05]  /*6fd0*/  BRA `(.L_x_1450) ;  /* 0x0000000800747947 */ /* 0x000fea0003800000 */
.L_x_1458:
        /* <DEDUP_REMOVED lines=21> */
.L_x_1463:
[----:B------:R-:W-:Y:S05]  /*7130*/  BSYNC B0 ;  /* 0x0000000000007941 */ /* 0x000fea0003800000 */
.L_x_1462:
[----:B------:R-:W-:-:S05]  /*7140*/  LOP3.LUT R5, R0, R5, RZ, 0xfc, !PT ;  /* 0x0000000500057212 */ /* 0x000fca00078efcff */
[----:B------:R0:W-:Y:S01]  /*7150*/  STG.E.U8 desc[UR36][R8.64], R5 ;  /* 0x0000000508007986 */ /* 0x0001e2000c101124 */
[----:B------:R-:W-:Y:S05]  /*7160*/  BRA `(.L_x_1450) ;  /* 0x0000000800107947 */ /* 0x000fea0003800000 */
.L_x_1461:
        /* <DEDUP_REMOVED lines=13> */
.L_x_1465:
[----:B------:R-:W-:Y:S01]  /*7240*/  IMAD.MOV.U32 R0, RZ, RZ, 0x7f ;  /* 0x0000007fff007424 */ /* 0x000fe200078e00ff */
[----:B------:R-:W-:-:S04]  /*7250*/  ISETP.GT.U32.AND P0, PT, R3, 0x7f800000, PT ;  /* 0x7f8000000300780c */ /* 0x000fc80003f04070 */
[----:B------:R-:W-:-:S09]  /*7260*/  SEL R0, R0, 0x7c, P0 ;  /* 0x0000007c00007807 */ /* 0x000fd20000000000 */
.L_x_1466:
[----:B------:R-:W-:Y:S05]  /*7270*/  BSYNC B0 ;  /* 0x0000000000007941 */ /* 0x000fea0003800000 */
.L_x_1464:
[----:B------:R-:W-:-:S04]  /*7280*/  LOP3.LUT R3, R19, 0x80000000, RZ, 0xc0, !PT ;  /* 0x8000000013037812 */ /* 0x000fc800078ec0ff */
[----:B------:R-:W-:-:S04]  /*7290*/  SHF.R.U32.HI R3, RZ, 0x18, R3 ;  /* 0x00000018ff037819 */ /* 0x000fc80000011603 */
[----:B------:R-:W-:-:S05]  /*72a0*/  LOP3.LUT R3, R0, R3, RZ, 0xfc, !PT ;  /* 0x0000000300037212 */ /* 0x000fca00078efcff */
[----:B------:R0:W-:Y:S01]  /*72b0*/  STG.E.U8 desc[UR36][R8.64], R3 ;  /* 0x0000000308007986 */ /* 0x0001e2000c101124 */
[----:B------:R-:W-:Y:S05]  /*72c0*/  BRA `(.L_x_1450) ;  /* 0x0000000400b87947 */ /* 0x000fea0003800000 */
.L_x_1460:
[----:B------:R-:W-:-:S05]  /*72d0*/  HADD2.F32 R0, -RZ, R19.H0_H0 ;  /* 0x20000013ff007230 */ /* 0x000fca0000004100 */
[----:B------:R-:W-:-:S05]  /*72e0*/  F2FP.BF16.F32.PACK_AB R0, RZ, R0 ;  /* 0x00000000ff00723e */ /* 0x000fca00000010ff */
[----:B------:R0:W-:Y:S01]  /*72f0*/  STG.E.U16 desc[UR36][R8.64], R0 ;  /* 0x0000000008007986 */ /* 0x0001e2000c101524 */
[----:B------:R-:W-:Y:S05]  /*7300*/  BRA `(.L_x_1450) ;  /* 0x0000000400a87947 */ /* 0x000fea0003800000 */
.L_x_1457:
        /* <DEDUP_REMOVED lines=12> */
.L_x_1469:
        /* <DEDUP_REMOVED lines=17> */
.L_x_1472:
[----:B------:R-:W-:-:S04]  /*74e0*/  LOP3.LUT R3, R19, 0x80000000, RZ, 0xc0, !PT ;  /* 0x8000000013037812 */ /* 0x000fc800078ec0ff */
[----:B------:R-:W-:-:S04]  /*74f0*/  SHF.R.U32.HI R3, RZ, 0x18, R3 ;  /* 0x00000018ff037819 */ /* 0x000fc80000011603 */
[----:B------:R-:W-:-:S04]  /*7500*/  LOP3.LUT R0, R0, R3, RZ, 0xfc, !PT ;  /* 0x0000000300007212 */ /* 0x000fc800078efcff */
[----:B------:R-:W-:-:S07]  /*7510*/  PRMT R4, R0, 0x7610, R4 ;  /* 0x0000761000047816 */ /* 0x000fce0000000004 */
.L_x_1471:
[----:B------:R-:W-:Y:S05]  /*7520*/  BSYNC B0 ;  /* 0x0000000000007941 */ /* 0x000fea0003800000 */
.L_x_1470:
[----:B------:R3:W-:Y:S01]  /*7530*/  STG.E.U8 desc[UR36][R8.64], R4 ;  /* 0x0000000408007986 */ /* 0x0007e2000c101124 */
[----:B------:R-:W-:Y:S05]  /*7540*/  BRA `(.L_x_1450) ;  /* 0x0000000400187947 */ /* 0x000fea0003800000 */
.L_x_1468:
        /* <DEDUP_REMOVED lines=17> */
.L_x_1475:
[----:B------:R-:W-:-:S04]  /*7660*/  LOP3.LUT R3, R19, 0x80000000, RZ, 0xc0, !PT ;  /* 0x8000000013037812 */ /* 0x000fc800078ec0ff */
[----:B------:R-:W-:-:S04]  /*7670*/  SHF.R.U32.HI R3, RZ, 0x18, R3 ;  /* 0x00000018ff037819 */ /* 0x000fc80000011603 */
[----:B------:R-:W-:-:S04]  /*7680*/  LOP3.LUT R0, R0, R3, RZ, 0xfc, !PT ;  /* 0x0000000300007212 */ /* 0x000fc800078efcff */
[----:B------:R-:W-:-:S07]  /*7690*/  PRMT R4, R0, 0x7610, R4 ;  /* 0x0000761000047816 */ /* 0x000fce0000000004 */
.L_x_1474:
[----:B------:R-:W-:Y:S05]  /*76a0*/  BSYNC B0 ;  /* 0x0000000000007941 */ /* 0x000fea0003800000 */
.L_x_1473:
[----:B------:R0:W-:Y:S01]  /*76b0*/  STG.E.U8 desc[UR36][R8.64], R4 ;  /* 0x0000000408007986 */ /* 0x0001e2000c101124 */
[----:B------:R-:W-:Y:S05]  /*76c0*/  BRA `(.L_x_1450) ;  /* 0x0000000000b87947 */ /* 0x000fea0003800000 */
.L_x_1467:
[----:B------:R-:W-:-:S13]  /*76d0*/  ISETP.NE.AND P0, PT, R0, 0x1c, PT ;  /* 0x0000001c0000780c */ /* 0x000fda0003f05270 */
[----:B------:R-:W-:Y:S05]  /*76e0*/  @!P0 BRA `(.L_x_1476) ;  /* 0x0000000000a48947 */ /* 0x000fea0003800000 */
[----:B------:R-:W-:-:S13]  /*76f0*/  ISETP.NE.AND P0, PT, R0, 0x1d, PT ;  /* 0x0000001d0000780c */ /* 0x000fda0003f05270 */
[----:B------:R-:W-:Y:S05]  /*7700*/  @!P0 BRA `(.L_x_1477) ;  /* 0x00000000008c8947 */ /* 0x000fea0003800000 */
[----:B------:R-:W-:-:S13]  /*7710*/  ISETP.NE.AND P0, PT, R0, 0x2c, PT ;  /* 0x0000002c0000780c */ /* 0x000fda0003f05270 */
[----:B------:R-:W-:Y:S05]  /*7720*/  @P0 BRA `(.L_x_1449) ;  /* 0x0000000000400947 */ /* 0x000fea0003800000 */
[----:B------:R-:W-:-:S05]  /*7730*/  HADD2.F32 R4, -RZ, R19.H0_H0 ;  /* 0x20000013ff047230 */ /* 0x000fca0000004100 */
[----:B-1----:R-:W-:-:S04]  /*7740*/  SHF.R.U32.HI R5, RZ, 0x17, R4 ;  /* 0x00000017ff057819 */ /* 0x002fc80000011604 */
        /* <DEDUP_REMOVED lines=14> */
.L_x_1449:
        /* <DEDUP_REMOVED lines=16> */
.L_x_1478:
[----:B------:R-:W-:Y:S05]  /*7930*/  BRA `(.L_x_1450) ;  /* 0x00000000001c7947 */ /* 0x000fea0003800000 */
.L_x_1477:
[----:B------:R-:W-:-:S06]  /*7940*/  HADD2.F32 R4, -RZ, R19.H0_H0 ;  /* 0x20000013ff047230 */ /* 0x000fcc0000004100 */
[----:B-1----:R-:W0:Y:S02]  /*7950*/  F2I.U64.TRUNC R4, R4 ;  /* 0x0000000400047311 */ /* 0x002e24000020d800 */
[----:B0-----:R1:W-:Y:S01]  /*7960*/  STG.E.64 desc[UR36][R8.64], R4 ;  /* 0x0000000408007986 */ /* 0x0013e2000c101b24 */
[----:B------:R-:W-:Y:S05]  /*7970*/  BRA `(.L_x_1450) ;  /* 0x00000000000c7947 */ /* 0x000fea0003800000 */
.L_x_1476:
[----:B------:R-:W-:-:S06]  /*7980*/  HADD2.F32 R19, -RZ, R19.H0_H0 ;  /* 0x20000013ff137230 */ /* 0x000fcc0000004100 */
[----:B------:R-:W0:Y:S02]  /*7990*/  F2I.FTZ.U32.TRUNC.NTZ R19, R19 ;  /* 0x0000001300137305 */ /* 0x000e24000021f000 */
[----:B0-----:R2:W-:Y:S02]  /*79a0*/  STG.E desc[UR36][R8.64], R19 ;  /* 0x0000001308007986 */ /* 0x0015e4000c101924 */
.L_x_1450:
[----:B------:R-:W-:-:S07]  /*79b0*/  VIADD R25, R25, 0x80 ;  /* 0x0000008019197836 */ /* 0x000fce0000000000 */
.L_x_1410:
[----:B------:R-:W-:Y:S05]  /*79c0*/  BSYNC B6 ;  /* 0x0000000000067941 */ /* 0x000fea0003800000 */
.L_x_1409:
[----:B------:R-:W-:-:S13]  /*79d0*/  ISETP.GE.AND P0, PT, R25, R16, PT ;  /* 0x000000101900720c */ /* 0x000fda0003f06270 */
[----:B------:R-:W-:Y:S05]  /*79e0*/  @P0 EXIT ;  /* 0x000000000000094d */ /* 0x000fea0003800000 */
[----:B01234-:R-:W0:Y:S01]  /*79f0*/  LDC.64 R4, c[0x0][0x228] ;  /* 0x00008a00ff047b82 */ /* 0x01fe220000000a00 */
        /* <DEDUP_REMOVED lines=20> */
.L_x_1482:
[----:B------:R-:W-:-:S06]  /*7b40*/  HADD2.F32 R5, -RZ, R17.H0_H0 ;  /* 0x20000011ff057230 */ /* 0x000fcc0000004100 */
[----:B------:R-:W0:Y:S02]  /*7b50*/  F2I.S64.TRUNC R4, R5 ;  /* 0x0000000500047311 */ /* 0x000e24000020d900 */
[----:B0-----:R-:W-:Y:S01]  /*7b60*/  STG.E.U8 desc[UR36][R2.64], R4 ;  /* 0x0000000402007986 */ /* 0x001fe2000c101124 */
[----:B------:R-:W-:Y:S05]  /*7b70*/  EXIT ;  /* 0x000000000000794d */ /* 0x000fea0003800000 */
.L_x_1481:
        /* <DEDUP_REMOVED lines=10> */
.L_x_1485:
[----:B------:R-:W-:-:S06]  /*7c20*/  HADD2.F32 R17, -RZ, R17.H0_H0 ;  /* 0x20000011ff117230 */ /* 0x000fcc0000004100 */
[----:B------:R-:W0:Y:S02]  /*7c30*/  F2I.FTZ.TRUNC.NTZ R17, R17 ;  /* 0x0000001100117305 */ /* 0x000e24000021f100 */
[----:B0-----:R-:W-:Y:S01]  /*7c40*/  STG.E desc[UR36][R2.64], R17 ;  /* 0x0000001102007986 */ /* 0x001fe2000c101924 */
[----:B------:R-:W-:Y:S05]  /*7c50*/  EXIT ;  /* 0x000000000000794d */ /* 0x000fea0003800000 */
.L_x_1484:
[----:B------:R-:W-:-:S06]  /*7c60*/  HADD2.F32 R17, -RZ, R17.H0_H0 ;  /* 0x20000011ff117230 */ /* 0x000fcc0000004100 */
[----:B------:R-:W0:Y:S02]  /*7c70*/  F2I.FTZ.TRUNC.NTZ R17, R17 ;  /* 0x0000001100117305 */ /* 0x000e24000021f100 */
[----:B0-----:R-:W-:Y:S01]  /*7c80*/  STG.E.U16 desc[UR36][R2.64], R17 ;  /* 0x0000001102007986 */ /* 0x001fe2000c101524 */
[----:B------:R-:W-:Y:S05]  /*7c90*/  EXIT ;  /* 0x000000000000794d */ /* 0x000fea0003800000 */
.L_x_1480:
        /* <DEDUP_REMOVED lines=9> */
.L_x_1487:
[----:B------:R-:W-:Y:S01]  /*7d30*/  STG.E.U16 desc[UR36][R2.64], R17 ;  /* 0x0000001102007986 */ /* 0x000fe2000c101524 */
[----:B------:R-:W-:Y:S05]  /*7d40*/  EXIT ;  /* 0x000000000000794d */ /* 0x000fea0003800000 */
.L_x_1486:
        /* <DEDUP_REMOVED lines=10> */
.L_x_1489:
[----:B------:R-:W-:-:S05]  /*7df0*/  HADD2.F32 R0, -RZ, R17.H0_H0 ;  /* 0x20000011ff007230 */ /* 0x000fca0000004100 */
[----:B------:R-:W-:-:S04]  /*7e00*/  F2FP.F16.F32.PACK_AB R0, RZ, R0 ;  /* 0x00000000ff00723e */ /* 0x000fc800000000ff */
[----:B------:R-:W-:-:S05]  /*7e10*/  PRMT R0, R0, 0x5410, RZ ;  /* 0x0000541000007816 */ /* 0x000fca00000000ff */
[----:B------:R-:W-:Y:S01]  /*7e20*/  STG.E desc[UR36][R2.64], R0 ;  /* 0x0000000002007986 */ /* 0x000fe2000c101924 */
[----:B------:R-:W-:Y:S05]  /*7e30*/  EXIT ;  /* 0x000000000000794d */ /* 0x000fea0003800000 */
.L_x_1488:
[----:B------:R-:W-:-:S05]  /*7e40*/  HADD2.F32 R4, -RZ, R17.H0_H0 ;  /* 0x20000011ff047230 */ /* 0x000fca0000004100 */
[----:B------:R-:W-:-:S06]  /*7e50*/  FMUL.FTZ R4, R4, 1 ;  /* 0x3f80000004047820 */ /* 0x000fcc0000410000 */
[----:B------:R-:W0:Y:S02]  /*7e60*/  F2F.F64.F32 R4, R4 ;  /* 0x0000000400047310 */ /* 0x000e240000201800 */
[----:B0-----:R-:W-:Y:S01]  /*7e70*/  STG.E.64 desc[UR36][R2.64], R4 ;  /* 0x0000000402007986 */ /* 0x001fe2000c101b24 */
[----:B------:R-:W-:Y:S05]  /*7e80*/  EXIT ;  /* 0x000000000000794d */ /* 0x000fea0003800000 */
.L_x_1479:
        /* <DEDUP_REMOVED lines=13> */
.L_x_1492:
[----:B------:R-:W-:Y:S01]  /*7f60*/  HADD2.F32 R17, -RZ, R17.H0_H0 ;  /* 0x20000011ff117230 */ /* 0x000fe20000004100 */
[----:B------:R-:W-:-:S04]  /*7f70*/  CS2R R6, SRZ ;  /* 0x0000000000067805 */ /* 0x000fc8000001ff00 */
[----:B------:R-:W-:-:S06]  /*7f80*/  FMUL.FTZ R4, R17, 1 ;  /* 0x3f80000011047820 */ /* 0x000fcc0000410000 */
[----:B------:R-:W0:Y:S02]  /*7f90*/  F2F.F64.F32 R4, R4 ;  /* 0x0000000400047310 */ /* 0x000e240000201800 */
[----:B0-----:R-:W-:Y:S01]  /*7fa0*/  STG.E.128 desc[UR36][R2.64], R4 ;  /* 0x0000000402007986 */ /* 0x001fe2000c101d24 */
[----:B------:R-:W-:Y:S05]  /*7fb0*/  EXIT ;  /* 0x000000000000794d */ /* 0x000fea0003800000 */
.L_x_1491:
        /* <DEDUP_REMOVED lines=21> */
.L_x_1496:
[----:B------:R-:W-:Y:S05]  /*8110*/  BSYNC B0 ;  /* 0x0000000000007941 */ /* 0x000fea0003800000 */
.L_x_1495:
[----:B------:R-:W-:-:S05]  /*8120*/  LOP3.LUT R5, R0, R5, RZ, 0xfc, !PT ;  /* 0x0000000500057212 */ /* 0x000fca00078efcff */
[----:B------:R-:W-:Y:S01]  /*8130*/  STG.E.U8 desc[UR36][R2.64], R5 ;  /* 0x0000000502007986 */ /* 0x000fe2000c101124 */
[----:B------:R-:W-:Y:S05]  /*8140*/  EXIT ;  /* 0x000000000000794d */ /* 0x000fea0003800000 */
.L_x_1494:
        /* <DEDUP_REMOVED lines=13> */
.L_x_1498:
[----:B------:R-:W-:Y:S01]  /*8220*/  IMAD.MOV.U32 R0, RZ, RZ, 0x7f ;  /* 0x0000007fff007424 */ /* 0x000fe200078e00ff */
[----:B------:R-:W-:-:S04]  /*8230*/  ISETP.GT.U32.AND P0, PT, R4, 0x7f800000, PT ;  /* 0x7f8000000400780c */ /* 0x000fc80003f04070 */
[----:B------:R-:W-:-:S09]  /*8240*/  SEL R0, R0, 0x7c, P0 ;  /* 0x0000007c00007807 */ /* 0x000fd20000000000 */
.L_x_1499:
[----:B------:R-:W-:Y:S05]  /*8250*/  BSYNC B0 ;  /* 0x0000000000007941 */ /* 0x000fea0003800000 */
.L_x_1497:
[----:B------:R-:W-:-:S04]  /*8260*/  LOP3.LUT R4, R17, 0x80000000, RZ, 0xc0, !PT ;  /* 0x8000000011047812 */ /* 0x000fc800078ec0ff */
[----:B------:R-:W-:-:S04]  /*8270*/  SHF.R.U32.HI R5, RZ, 0x18, R4 ;  /* 0x00000018ff057819 */ /* 0x000fc80000011604 */
[----:B------:R-:W-:-:S05]  /*8280*/  LOP3.LUT R5, R0, R5, RZ, 0xfc, !PT ;  /* 0x0000000500057212 */ /* 0x000fca00078efcff */
[----:B------:R-:W-:Y:S01]  /*8290*/  STG.E.U8 desc[UR36][R2.64], R5 ;  /* 0x0000000502007986 */ /* 0x000fe2000c101124 */
[----:B------:R-:W-:Y:S05]  /*82a0*/  EXIT ;  /* 0x000000000000794d */ /* 0x000fea0003800000 */
.L_x_1493:
[----:B------:R-:W-:-:S05]  /*82b0*/  HADD2.F32 R0, -RZ, R17.H0_H0 ;  /* 0x20000011ff007230 */ /* 0x000fca0000004100 */
[----:B------:R-:W-:-:S05]  /*82c0*/  F2FP.BF16.F32.PACK_AB R0, RZ, R0 ;  /* 0x00000000ff00723e */ /* 0x000fca00000010ff */
[----:B------:R-:W-:Y:S01]  /*82d0*/  STG.E.U16 desc[UR36][R2.64], R0 ;  /* 0x0000000002007986 */ /* 0x000fe2000c101524 */
[----:B------:R-:W-:Y:S05]  /*82e0*/  EXIT ;  /* 0x000000000000794d */ /* 0x000fea0003800000 */
.L_x_1490:
        /* <DEDUP_REMOVED lines=12> */
.L_x_1502:
        /* <DEDUP_REMOVED lines=17> */
.L_x_1505:
[----:B------:R-:W-:-:S04]  /*84c0*/  LOP3.LUT R0, R17, 0x80000000, RZ, 0xc0, !PT ;  /* 0x8000000011007812 */ /* 0x000fc800078ec0ff */
[----:B------:R-:W-:-:S04]  /*84d0*/  SHF.R.U32.HI R5, RZ, 0x18, R0 ;  /* 0x00000018ff057819 */ /* 0x000fc80000011600 */
[----:B------:R-:W-:-:S04]  /*84e0*/  LOP3.LUT R4, R4, R5, RZ, 0xfc, !PT ;  /* 0x0000000504047212 */ /* 0x000fc800078efcff */
[----:B------:R-:W-:-:S07]  /*84f0*/  PRMT R0, R4, 0x7610, R0 ;  /* 0x0000761004007816 */ /* 0x000fce0000000000 */
.L_x_1504:
[----:B------:R-:W-:Y:S05]  /*8500*/  BSYNC B0 ;  /* 0x0000000000007941 */ /* 0x000fea0003800000 */
.L_x_1503:
[----:B------:R-:W-:Y:S01]  /*8510*/  STG.E.U8 desc[UR36][R2.64], R0 ;  /* 0x0000000002007986 */ /* 0x000fe2000c101124 */
[----:B------:R-:W-:Y:S05]  /*8520*/  EXIT ;  /* 0x000000000000794d */ /* 0x000fea0003800000 */
.L_x_1501:
        /* <DEDUP_REMOVED lines=17> */
.L_x_1508:
[----:B------:R-:W-:-:S04]  /*8640*/  LOP3.LUT R0, R17, 0x80000000, RZ, 0xc0, !PT ;  /* 0x8000000011007812 */ /* 0x000fc800078ec0ff */
[----:B------:R-:W-:-:S04]  /*8650*/  SHF.R.U32.HI R5, RZ, 0x18, R0 ;  /* 0x00000018ff057819 */ /* 0x000fc80000011600 */
[----:B------:R-:W-:-:S04]  /*8660*/  LOP3.LUT R4, R4, R5, RZ, 0xfc, !PT ;  /* 0x0000000504047212 */ /* 0x000fc800078efcff */
[----:B------:R-:W-:-:S07]  /*8670*/  PRMT R0, R4, 0x7610, R0 ;  /* 0x0000761004007816 */ /* 0x000fce0000000000 */
.L_x_1507:
[----:B------:R-:W-:Y:S05]  /*8680*/  BSYNC B0 ;  /* 0x0000000000007941 */ /* 0x000fea0003800000 */
.L_x_1506:
[----:B------:R-:W-:Y:S01]  /*8690*/  STG.E.U8 desc[UR36][R2.64], R0 ;  /* 0x0000000002007986 */ /* 0x000fe2000c101124 */
[----:B------:R-:W-:Y:S05]  /*86a0*/  EXIT ;  /* 0x000000000000794d */ /* 0x000fea0003800000 */
.L_x_1500:
[----:B------:R-:W-:-:S13]  /*86b0*/  ISETP.NE.AND P0, PT, R0, 0x1c, PT ;  /* 0x0000001c0000780c */ /* 0x000fda0003f05270 */
[----:B------:R-:W-:Y:S05]  /*86c0*/  @!P0 BRA `(.L_x_1509) ;  /* 0x0000000000a48947 */ /* 0x000fea0003800000 */
[----:B------:R-:W-:-:S13]  /*86d0*/  ISETP.NE.AND P0, PT, R0, 0x1d, PT ;  /* 0x0000001d0000780c */ /* 0x000fda0003f05270 */
[----:B------:R-:W-:Y:S05]  /*86e0*/  @!P0 BRA `(.L_x_1510) ;  /* 0x00000000008c8947 */ /* 0x000fea0003800000 */
[----:B------:R-:W-:-:S13]  /*86f0*/  ISETP.NE.AND P0, PT, R0, 0x2c, PT ;  /* 0x0000002c0000780c */ /* 0x000fda0003f05270 */
[----:B------:R-:W-:Y:S05]  /*8700*/  @P0 BRA `(.L_x_1483) ;  /* 0x0000000000400947 */ /* 0x000fea0003800000 */
[----:B------:R-:W-:Y:S02]  /*8710*/  HADD2.F32 R17, -RZ, R17.H0_H0 ;  /* 0x20000011ff117230 */ /* 0x000fe40000004100 */
        /* <DEDUP_REMOVED lines=15> */
.L_x_1483:
        /* <DEDUP_REMOVED lines=16> */
.L_x_1511:
[----:B------:R-:W-:Y:S05]  /*8910*/  EXIT ;  /* 0x000000000000794d */ /* 0x000fea0003800000 */
.L_x_1510:
[----:B------:R-:W-:-:S06]  /*8920*/  HADD2.F32 R4, -RZ, R17.H0_H0 ;  /* 0x20000011ff047230 */ /* 0x000fcc0000004100 */
[----:B------:R-:W0:Y:S02]  /*8930*/  F2I.U64.TRUNC R4, R4 ;  /* 0x0000000400047311 */ /* 0x000e24000020d800 */
[----:B0-----:R-:W-:Y:S01]  /*8940*/  STG.E.64 desc[UR36][R2.64], R4 ;  /* 0x0000000402007986 */ /* 0x001fe2000c101b24 */
[----:B------:R-:W-:Y:S05]  /*8950*/  EXIT ;  /* 0x000000000000794d */ /* 0x000fea0003800000 */
.L_x_1509:
[----:B------:R-:W-:-:S06]  /*8960*/  HADD2.F32 R17, -RZ, R17.H0_H0 ;  /* 0x20000011ff117230 */ /* 0x000fcc0000004100 */
[----:B------:R-:W0:Y:S02]  /*8970*/  F2I.FTZ.U32.TRUNC.NTZ R17, R17 ;  /* 0x0000001100117305 */ /* 0x000e24000021f000 */
[----:B0-----:R-:W-:Y:S01]  /*8980*/  STG.E desc[UR36][R2.64], R17 ;  /* 0x0000001102007986 */ /* 0x001fe2000c101924 */
[----:B------:R-:W-:Y:S05]  /*8990*/  EXIT ;  /* 0x000000000000794d */ /* 0x000fea0003800000 */
.L_x_1512:
        /* <DEDUP_REMOVED lines=14> */
.L_x_36124:


//--------------------- .text._ZN2at6native18elementwise_kernelILi128ELi4EZNS0_22gpu_kernel_impl_nocastIZZZNS0_22nan_to_num_kernel_cudaERNS_18TensorIteratorBaseESt8optionalIdES6_S6_ENKUlvE0_clEvENKUlvE1_clEvEUlN3c104HalfEE_EEvS4_RKT_EUliE_EEviT1_ --------------------------
	.section	.text._ZN2at6native18elementwise_kernelILi128ELi4EZNS0_22gpu_kernel_impl_nocastIZZZNS0_22nan_to_num_kernel_cudaERNS_18TensorIteratorBaseESt8optionalIdES6_S6_ENKUlvE0_clEvENKUlvE1_clEvEUlN3c104HalfEE_EEvS4_RKT_EUliE_EEviT1_,"ax",@progbits
	.align	128
        .global         _ZN2at6native18elementwise_kernelILi128ELi4EZNS0_22gpu_kernel_impl_nocastIZZZNS0_22nan_to_num_kernel_cudaERNS_18TensorIteratorBaseESt8optionalIdES6_S6_ENKUlvE0_clEvENKUlvE1_clEvEUlN3c104HalfEE_EEvS4_RKT_EUliE_EEviT1_
        .type           _ZN2at6native18elementwise_kernelILi128ELi4EZNS0_22gpu_kernel_impl_nocastIZZZNS0_22nan_to_num_kernel_cudaERNS_18TensorIteratorBaseESt8optionalIdES6_S6_ENKUlvE0_clEvENKUlvE1_clEvEUlN3c104HalfEE_EEvS4_RKT_EUliE_EEviT1_,@function
        .size           _ZN2at6native18elementwise_kernelILi128ELi4EZNS0_22gpu_kernel_impl_nocastIZZZNS0_22nan_to_num_kernel_cudaERNS_18TensorIteratorBaseESt8optionalIdES6_S6_ENKUlvE0_clEvENKUlvE1_clEvEUlN3c104HalfEE_EEvS4_RKT_EUliE_EEviT1_,(.L_x_36125 - _ZN2at6native18elementwise_kernelILi128ELi4EZNS0_22gpu_kernel_impl_nocastIZZZNS0_22nan_to_num_kernel_cudaERNS_18TensorIteratorBaseESt8optionalIdES6_S6_ENKUlvE0_clEvENKUlvE1_clEvEUlN3c104HalfEE_EEvS4_RKT_EUliE_EEviT1_)
        .other          _ZN2at6native18elementwise_kernelILi128ELi4EZNS0_22gpu_kernel_impl_nocastIZZZNS0_22nan_to_num_kernel_cudaERNS_18TensorIteratorBaseESt8optionalIdES6_S6_ENKUlvE0_clEvENKUlvE1_clEvEUlN3c104HalfEE_EEvS4_RKT_EUliE_EEviT1_,@"STO_CUDA_ENTRY STV_DEFAULT"
_ZN2at6native18elementwise_kernelILi128ELi4EZNS0_22gpu_kernel_impl_nocastIZZZNS0_22nan_to_num_kernel_cudaERNS_18TensorIteratorBaseESt8optionalIdES6_S6_ENKUlvE0_clEvENKUlvE1_clEvEUlN3c104HalfEE_EEvS4_RKT_EUliE_EEviT1_:
.text._ZN2at6native18elementwise_kernelILi128ELi4EZNS0_22gpu_kernel_impl_nocastIZZZNS0_22nan_to_num_kernel_cudaERNS_18TensorIteratorBaseESt8optionalIdES6_S6_ENKUlvE0_clEvENKUlvE1_clEvEUlN3c104HalfEE_EEvS4_RKT_EUliE_EEviT1_:
        /* <DEDUP_REMOVED lines=299> */
[----:B------:R-:W-:Y:S02]  /*12b0*/  ULDC.64 UR8, c[0x0][0x400] ;  /* 0x0001000000087ab9 */ /* 0x000fe40000000a00 */
[----:B------:R-:W0:Y:S01]  /*12c0*/  @P0 LDC.64 R14, c[0x0][0x340] ;  /* 0x0000d000ff0e0b82 */ /* 0x000e220000000a00 */
[----:B------:R-:W-:Y:S02]  /*12d0*/  @P0 MOV R10, RZ ;  /* 0x000000ff000a0202 */ /* 0x000fe40000000f00 */
[----:B------:R-:W-:-:S05]  /*12e0*/  IADD3 R13, -R11, RZ, RZ ;  /* 0x000000ff0b0d7210 */ /* 0x000fca0007ffe1ff */
        /* <DEDUP_REMOVED lines=11> */
.L_x_1515:
        /* <DEDUP_REMOVED lines=8> */
[----:B------:R-:W-:Y:S01]  /*1420*/  IADD3.X R5, RZ, UR9, RZ, P1, !PT ;  /* 0x00000009ff057c10 */ /* 0x000fe20008ffe4ff */
[----:B--2---:R-:W-:-:S05]  /*1430*/  HADD2.F32 R8, -RZ, R7.H0_H0 ;  /* 0x20000007ff087230 */ /* 0x004fca0000004100 */
[----:B------:R-:W-:-:S13]  /*1440*/  FSETP.GTU.FTZ.AND P0, PT, |R8|, +INF , PT ;  /* 0x7f8000000800780b */ /* 0x000fda0003f1c200 */
[----:B------:R-:W-:Y:S05]  /*1450*/  @P0 BRA `(.L_x_1517) ;  /* 0x0000000000180947 */ /* 0x000fea0003800000 */
[----:B------:R-:W-:Y:S01]  /*1460*/  FSETP.NEU.FTZ.AND P0, PT, R8, +INF , PT ;  /* 0x7f8000000800780b */ /* 0x000fe20003f1d000 */
[----:B------:R-:W-:Y:S02]  /*1470*/  ULDC.U16 UR8, c[0x0][0x422] ;  /* 0x0001088000087ab9 */ /* 0x000fe40000000400 */
[----:B------:R-:W-:-:S10]  /*1480*/  IMAD.U32 R9, RZ, RZ, UR8 ;  /* 0x00000008ff097e24 */ /* 0x000fd4000f8e00ff */
[----:B------:R-:W-:-:S04]  /*1490*/  @P0 FSETP.NEU.FTZ.AND P1, PT, R8, -INF , PT ;  /* 0xff8000000800080b */ /* 0x000fc80003f3d000 */
[----:B------:R-:W-:-:S04]  /*14a0*/  @P0 SEL R6, R0, R7, !P1 ;  /* 0x0000000700060207 */ /* 0x000fc80004800000 */
[----:B------:R-:W-:-:S07]  /*14b0*/  @P0 PRMT R9, R6, 0x7610, R9 ;  /* 0x0000761006090816 */ /* 0x000fce0000000009 */
.L_x_1517:
[----:B------:R-:W-:Y:S05]  /*14c0*/  BSYNC B1 ;  /* 0x0000000000017941 */ /* 0x000fea0003800000 */
.L_x_1516:
[----:B------:R0:W-:Y:S01]  /*14d0*/  STG.E.U16 desc[UR4][R4.64], R9 ;  /* 0x0000000904007986 */ /* 0x0001e2000c101504 */
[----:B------:R-:W-:-:S07]  /*14e0*/  IADD3 R3, R3, 0x80, RZ ;  /* 0x0000008003037810 */ /* 0x000fce0007ffe0ff */
.L_x_1514:
[----:B------:R-:W-:Y:S05]  /*14f0*/  BSYNC B0 ;  /* 0x0000000000007941 */ /* 0x000fea0003800000 */
.L_x_1513:
        /* <DEDUP_REMOVED lines=305> */
.L_x_1520:
        /* <DEDUP_REMOVED lines=18> */
.L_x_1522:
[----:B------:R-:W-:Y:S05]  /*2930*/  BSYNC B1 ;  /* 0x0000000000017941 */ /* 0x000fea0003800000 */
.L_x_1521:
        /* <DEDUP_REMOVED lines=306> */
.L_x_1523:
        /* <DEDUP_REMOVED lines=18> */
.L_x_1525:
[----:B------:R-:W-:Y:S05]  /*3d80*/  BSYNC B1 ;  /* 0x0000000000017941 */ /* 0x000fea0003800000 */
.L_x_1524:
[----:B------:R1:W-:Y:S01]  /*3d90*/  STG.E.U16 desc[UR4][R4.64], R9 ;  /* 0x0000000904007986 */ /* 0x0003e2000c101504 */
[----:B------:R-:W-:-:S07]  /*3da0*/  IADD3 R3, R3, 0x80, RZ ;  /* 0x0000008003037810 */ /* 0x000fce0007ffe0ff */
.L_x_1519:
[----:B------:R-:W-:Y:S05]  /*3db0*/  BSYNC B0 ;  /* 0x0000000000007941 */ /* 0x000fea0003800000 */
.L_x_1518:
        /* <DEDUP_REMOVED lines=304> */
.L_x_1526:
[----:B------:R-:W-:Y:S02]  /*50c0*/  ULDC.64 UR6, c[0x0][0x418] ;  /* 0x0001060000067ab9 */ /* 0x000fe40000000a00 */
[----:B------:R-:W-:-:S04]  /*50d0*/  IADD3 R6, P0, R4, UR6, RZ ;  /* 0x0000000604067c10 */ /* 0x000fc8000ff1e0ff */
[----:B------:R-:W-:Y:S01]  /*50e0*/  IADD3.X R7, RZ, UR7, RZ, P0, !PT ;  /* 0x00000007ff077c10 */ /* 0x000fe200087fe4ff */
[----:B------:R-:W-:-:S05]  /*50f0*/  ULDC.64 UR6, c[0x0][0x410] ;  /* 0x0001040000067ab9 */ /* 0x000fca0000000a00 */
[----:B------:R-:W2:Y:S01]  /*5100*/  LDG.E.U16 R7, desc[UR4][R6.64] ;  /* 0x0000000406077981 */ /* 0x000ea2000c1e1500 */
[----:B------:R-:W-:Y:S01]  /*5110*/  IADD3 R4, P1, R5, UR6, RZ ;  /* 0x0000000605047c10 */ /* 0x000fe2000ff3e0ff */
[----:B------:R-:W-:Y:S03]  /*5120*/  BSSY B0, `(.L_x_1527) ;  /* 0x000000b000007945 */ /* 0x000fe60003800000 */
[----:B------:R-:W-:Y:S01]  /*5130*/  IADD3.X R5, RZ, UR7, RZ, P1, !PT ;  /* 0x00000007ff057c10 */ /* 0x000fe20008ffe4ff */
[----:B--2---:R-:W-:-:S05]  /*5140*/  HADD2.F32 R3, -RZ, R7.H0_H0 ;  /* 0x20000007ff037230 */ /* 0x004fca0000004100 */
[----:B------:R-:W-:-:S13]  /*5150*/  FSETP.GTU.FTZ.AND P0, PT, |R3|, +INF , PT ;  /* 0x7f8000000300780b */ /* 0x000fda0003f1c200 */
[----:B------:R-:W-:Y:S05]  /*5160*/  @P0 BRA `(.L_x_1528) ;  /* 0x0000000000180947 */ /* 0x000fea0003800000 */
[----:B------:R-:W-:Y:S01]  /*5170*/  FSETP.NEU.FTZ.AND P0, PT, R3, +INF , PT ;  /* 0x7f8000000300780b */ /* 0x000fe20003f1d000 */
[----:B------:R-:W-:Y:S02]  /*5180*/  ULDC.U16 UR6, c[0x0][0x422] ;  /* 0x0001088000067ab9 */ /* 0x000fe40000000400 */
[----:B------:R-:W-:-:S10]  /*5190*/  MOV R2, UR6 ;  /* 0x0000000600027c02 */ /* 0x000fd40008000f00 */
[----:B------:R-:W-:-:S04]  /*51a0*/  @P0 FSETP.NEU.FTZ.AND P1, PT, R3, -INF , PT ;  /* 0xff8000000300080b */ /* 0x000fc80003f3d000 */
[----:B------:R-:W-:-:S04]  /*51b0*/  @P0 SEL R0, R0, R7, !P1 ;  /* 0x0000000700000207 */ /* 0x000fc80004800000 */
[----:B------:R-:W-:-:S07]  /*51c0*/  @P0 PRMT R2, R0, 0x7610, R2 ;  /* 0x0000761000020816 */ /* 0x000fce0000000002 */
.L_x_1528:
[----:B------:R-:W-:Y:S05]  /*51d0*/  BSYNC B0 ;  /* 0x0000000000007941 */ /* 0x000fea0003800000 */
.L_x_1527:
[----:B------:R-:W-:Y:S01]  /*51e0*/  STG.E.U16 desc[UR4][R4.64], R2 ;  /* 0x0000000204007986 */ /* 0x000fe2000c101504 */
[----:B------:R-:W-:Y:S05]  /*51f0*/  EXIT ;  /* 0x000000000000794d */ /* 0x000fea0003800000 */
.L_x_1529:
        /* <DEDUP_REMOVED lines=16> */
.L_x_36125:


//--------------------- .text._ZN2at6native27unrolled_elementwise_kernelIZZZNS0_22nan_to_num_kernel_cudaERNS_18TensorIteratorBaseESt8optionalIdES5_S5_ENKUlvE0_clEvENKUlvE1_clEvEUlN3c104HalfEE_St5arrayIPcLm2EELi4E23TrivialOffsetCalculatorILi1EjESF_NS0_6memory15LoadWithoutCastENSG_16StoreWithoutCastEEEviT_T0_T2_T3_T4_T5_ --------------------------
	.section	.text._ZN2at6native27unrolled_elementwise_kernelIZZZNS0_22nan_to_num_kernel_cudaERNS_18TensorIteratorBaseESt8optionalIdES5_S5_ENKUlvE0_clEvENKUlvE1_clEvEUlN3c104HalfEE_St5arrayIPcLm2EELi4E23TrivialOffsetCalculatorILi1EjESF_NS0_6memory15LoadWithoutCastENSG_16StoreWithoutCastEEEviT_T0_T2_T3_T4_T5_,"ax",@progbits
	.align	128
        .global         _ZN2at6native27unrolled_elementwise_kernelIZZZNS0_22nan_to_num_kernel_cudaERNS_18TensorIteratorBaseESt8optionalIdES5_S5_ENKUlvE0_clEvENKUlvE1_clEvEUlN3c104HalfEE_St5arrayIPcLm2EELi4E23TrivialOffsetCalculatorILi1EjESF_NS0_6memory15LoadWithoutCastENSG_16StoreWithoutCastEEEviT_T0_T2_T3_T4_T5_
        .type           _ZN2at6native27unrolled_elementwise_kernelIZZZNS0_22nan_to_num_kernel_cudaERNS_18TensorIteratorBaseESt8optionalIdES5_S5_ENKUlvE0_clEvENKUlvE1_clEvEUlN3c104HalfEE_St5arrayIPcLm2EELi4E23TrivialOffsetCalculatorILi1EjESF_NS0_6memory15LoadWithoutCastENSG_16StoreWithoutCastEEEviT_T0_T2_T3_T4_T5_,@function
        .size           _ZN2at6native27unrolled_elementwise_kernelIZZZNS0_22nan_to_num_kernel_cudaERNS_18TensorIteratorBaseESt8optionalIdES5_S5_ENKUlvE0_clEvENKUlvE1_clEvEUlN3c104HalfEE_St5arrayIPcLm2EELi4E23TrivialOffsetCalculatorILi1EjESF_NS0_6memory15LoadWithoutCastENSG_16StoreWithoutCastEEEviT_T0_T2_T3_T4_T5_,(.L_x_36126 - _ZN2at6native27unrolled_elementwise_kernelIZZZNS0_22nan_to_num_kernel_cudaERNS_18TensorIteratorBaseESt8optionalIdES5_S5_ENKUlvE0_clEvENKUlvE1_clEvEUlN3c104HalfEE_St5arrayIPcLm2EELi4E23TrivialOffsetCalculatorILi1EjESF_NS0_6memory15LoadWithoutCastENSG_16StoreWithoutCastEEEviT_T0_T2_T3_T4_T5_)
        .other          _ZN2at6native27unrolled_elementwise_kernelIZZZNS0_22nan_to_num_kernel_cudaERNS_18TensorIteratorBaseESt8optionalIdES5_S5_ENKUlvE0_clEvENKUlvE1_clEvEUlN3c104HalfEE_St5arrayIPcLm2EELi4E23TrivialOffsetCalculatorILi1EjESF_NS0_6memory15LoadWithoutCastENSG_16StoreWithoutCastEEEviT_T0_T2_T3_T4_T5_,@"STO_CUDA_ENTRY STV_DEFAULT"
_ZN2at6native27unrolled_elementwise_kernelIZZZNS0_22nan_to_num_kernel_cudaERNS_18TensorIteratorBaseESt8optionalIdES5_S5_ENKUlvE0_clEvENKUlvE1_clEvEUlN3c104HalfEE_St5arrayIPcLm2EELi4E23TrivialOffsetCalculatorILi1EjESF_NS0_6memory15LoadWithoutCastENSG_16StoreWithoutCastEEEviT_T0_T2_T3_T4_T5_:
.text._ZN2at6native27unrolled_elementwise_kernelIZZZNS0_22nan_to_num_kernel_cudaERNS_18TensorIteratorBaseESt8optionalIdES5_S5_ENKUlvE0_clEvENKUlvE1_clEvEUlN3c104HalfEE_St5arrayIPcLm2EELi4E23TrivialOffsetCalculatorILi1EjESF_NS0_6memory15LoadWithoutCastENSG_16StoreWithoutCastEEEviT_T0_T2_T3_T4_T5_:
        /* <DEDUP_REMOVED lines=8> */
[----:B------:R-:W-:Y:S02]  /*0080*/  @!P3 IMAD R17, R0, 0x200, R5 ;  /* 0x000002000011b824 */ /* 0x000fe400078e0205 */
[----:B------:R-:W-:-:S05]  /*0090*/  @!P3 VIADD R5, R5, 0x80 ;  /* 0x000000800505b836 */ /* 0x000fca0000000000 */
[----:B------:R-:W-:-:S13]  /*00a0*/  ISETP.GE.AND P0, PT, R5, R2, PT ;  /* 0x000000020500720c */ /* 0x000fda0003f06270 */
[----:B------:R-:W-:Y:S01]  /*00b0*/  @!P0 IMAD R13, R0, 0x200, R5 ;  /* 0x00000200000d8824 */ /* 0x000fe200078e0205 */
[----:B------:R-:W0:Y:S01]  /*00c0*/  @!P0 LDC.64 R6, c[0x0][0x230] ;  /* 0x00008c00ff068b82 */ /* 0x000e220000000a00 */
[----:B------:R-:W-:-:S05]  /*00d0*/  @!P0 VIADD R5, R5, 0x80 ;  /* 0x0000008005058836 */ /* 0x000fca0000000000 */
[----:B------:R-:W-:-:S13]  /*00e0*/  ISETP.GE.AND P2, PT, R5, R2, PT ;  /* 0x000000020500720c */ /* 0x000fda0003f46270 */
[----:B------:R-:W-:Y:S01]  /*00f0*/  @!P2 IMAD R15, R0, 0x200, R5 ;  /* 0x00000200000fa824 */ /* 0x000fe200078e0205 */
[----:B------:R-:W1:Y:S01]  /*0100*/  @!P2 LDC.64 R8, c[0x0][0x230] ;  /* 0x00008c00ff08ab82 */ /* 0x000e620000000a00 */
[----:B------:R-:W-:-:S05]  /*0110*/  @!P2 VIADD R5, R5, 0x80 ;  /* 0x000000800505a836 */ /* 0x000fca0000000000 */
[----:B------:R-:W-:-:S13]  /*0120*/  ISETP.GE.AND P1, PT, R5, R2, PT ;  /* 0x000000020500720c */ /* 0x000fda0003f26270 */
[----:B------:R-:W2:Y:S01]  /*0130*/  @!P1 LDC.64 R10, c[0x0][0x230] ;  /* 0x00008c00ff0a9b82 */ /* 0x000ea20000000a00 */
[----:B------:R-:W-:-:S04]  /*0140*/  @!P1 IMAD R5, R0, 0x200, R5 ;  /* 0x0000020000059824 */ /* 0x000fc800078e0205 */
[----:B--2---:R-:W-:Y:S01]  /*0150*/  @!P1 IMAD.WIDE.U32 R10, R5, 0x2, R10 ;  /* 0x00000002050a9825 */ /* 0x004fe200078e000a */
[----:B------:R-:W-:-:S06]  /*0160*/  PRMT R5, RZ, 0x7610, R5 ;  /* 0x00007610ff057816 */ /* 0x000fcc0000000005 */
[----:B------:R2:W3:Y:S01]  /*0170*/  @!P1 LDG.E.U16 R5, desc[UR4][R10.64] ;  /* 0x000000040a059981 */ /* 0x0004e2000c1e1500 */
[----:B-1----:R-:W-:Y:S02]  /*0180*/  @!P2 IMAD.WIDE.U32 R14, R15, 0x2, R8 ;  /* 0x000000020f0ea825 */ /* 0x002fe400078e0008 */
[----:B------:R-:W1:Y:S01]  /*0190*/  @!P3 LDC.64 R8, c[0x0][0x230] ;  /* 0x00008c00ff08bb82 */ /* 0x000e620000000a00 */
[----:B------:R-:W-:Y:S01]  /*01a0*/  PRMT R16, RZ, 0x7610, R16 ;  /* 0x00007610ff107816 */ /* 0x000fe20000000010 */
[--C-:B0-----:R-:W-:Y:S01]  /*01b0*/  @!P0 IMAD.WIDE.U32 R12, R13, 0x2, R6.reuse ;  /* 0x000000020d0c8825 */ /* 0x101fe200078e0006 */
[----:B------:R-:W-:Y:S02]  /*01c0*/  PRMT R6, RZ, 0x7610, R6 ;  /* 0x00007610ff067816 */ /* 0x000fe40000000006 */
[----:B------:R-:W-:Y:S01]  /*01d0*/  PRMT R7, RZ, 0x7610, R7 ;  /* 0x00007610ff077816 */ /* 0x000fe20000000007 */
[C---:B------:R-:W-:Y:S01]  /*01e0*/  VIADD R19, R3.reuse, 0x180 ;  /* 0x0000018003137836 */ /* 0x040fe20000000000 */
[----:B--2---:R-:W-:-:S02]  /*01f0*/  IADD3 R11, R3, 0x100, RZ ;  /* 0x00000100030b7810 */ /* 0x004fc40007ffe0ff */
[----:B------:R-:W5:Y:S01]  /*0200*/  @!P0 LDG.E.U16 R6, desc[UR4][R12.64] ;  /* 0x000000040c068981 */ /* 0x000f62000c1e1500 */
[----:B-1----:R-:W-:Y:S01]  /*0210*/  @!P3 IMAD.WIDE.U32 R8, R17, 0x2, R8 ;  /* 0x000000021108b825 */ /* 0x002fe200078e0008 */
[----:B------:R-:W-:Y:S01]  /*0220*/  ULDC.U16 UR6, c[0x0][0x218] ;  /* 0x0000860000067ab9 */ /* 0x000fe20000000400 */
[----:B------:R-:W-:Y:S01]  /*0230*/  BSSY B0, `(.L_x_1530) ;  /* 0x0000017000007945 */ /* 0x000fe20003800000 */
[----:B------:R-:W5:Y:S04]  /*0240*/  @!P2 LDG.E.U16 R7, desc[UR4][R14.64] ;  /* 0x000000040e07a981 */ /* 0x000f68000c1e1500 */
[----:B------:R0:W5:Y:S01]  /*0250*/  @!P3 LDG.E.U16 R16, desc[UR4][R8.64] ;  /* 0x000000040810b981 */ /* 0x000162000c1e1500 */
[----:B------:R-:W-:Y:S01]  /*0260*/  VIADD R17, R3, 0x80 ;  /* 0x0000008003117836 */ /* 0x000fe20000000000 */
[-C--:B------:R-:W-:Y:S01]  /*0270*/  ISETP.GE.AND P1, PT, R11, R2.reuse, PT ;  /* 0x000000020b00720c */ /* 0x080fe20003f26270 */
[----:B------:R-:W-:Y:S01]  /*0280*/  IMAD.U32 R4, RZ, RZ, UR6 ;  /* 0x00000006ff047e24 */ /* 0x000fe2000f8e00ff */
[----:B------:R-:W-:-:S02]  /*0290*/  ISETP.GE.AND P2, PT, R3, R2, PT ;  /* 0x000000020300720c */ /* 0x000fc40003f46270 */
[----:B------:R-:W-:Y:S01]  /*02a0*/  ISETP.GE.AND P4, PT, R17, R2, PT ;  /* 0x000000021100720c */ /* 0x000fe20003f86270 */
[----:B0-----:R-:W0:Y:S01]  /*02b0*/  LDC.U16 R8, c[0x0][0x21c] ;  /* 0x00008700ff087b82 */ /* 0x001e220000000400 */
[----:B---3--:R-:W-:-:S05]  /*02c0*/  HADD2.F32 R10, -RZ, R5.H0_H0 ;  /* 0x20000005ff0a7230 */ /* 0x008fca0000004100 */
[----:B------:R-:W-:-:S04]  /*02d0*/  FSETP.GTU.FTZ.AND P0, PT, |R10|, +INF , PT ;  /* 0x7f8000000a00780b */ /* 0x000fc80003f1c200 */
[----:B------:R-:W-:Y:S01]  /*02e0*/  ISETP.GE.OR P0, PT, R19, R2, P0 ;  /* 0x000000021300720c */ /* 0x000fe20000706670 */
[----:B0-----:R-:W-:-:S12]  /*02f0*/  @P3 BRA `(.L_x_1531) ;  /* 0x0000000000283947 */ /* 0x001fd80003800000 */
[----:B-----5:R-:W-:Y:S02]  /*0300*/  HADD2.F32 R9, -RZ, R16.H0_H0 ;  /* 0x20000010ff097230 */ /* 0x020fe40000004100 */
[----:B------:R-:W-:-:S03]  /*0310*/  IMAD.U32 R11, RZ, RZ, UR6 ;  /* 0x00000006ff0b7e24 */ /* 0x000fc6000f8e00ff */
        /* <DEDUP_REMOVED lines=8> */
.L_x_1531:
[----:B------:R-:W-:Y:S05]  /*03a0*/  BSYNC B0 ;  /* 0x0000000000007941 */ /* 0x000fea0003800000 */
.L_x_1530:
[----:B------:R-:W-:Y:S04]  /*03b0*/  BSSY B0, `(.L_x_1532) ;  /* 0x000000c000007945 */ /* 0x000fe80003800000 */
[----:B------:R-:W-:Y:S05]  /*03c0*/  @P4 BRA `(.L_x_1533) ;  /* 0x0000000000284947 */ /* 0x000fea0003800000 */
[----:B-----5:R-:W-:Y:S02]  /*03d0*/  HADD2.F32 R9, -RZ, R6.H0_H0 ;  /* 0x20000006ff097230 */ /* 0x020fe40000004100 */
[----:B------:R-:W-:-:S03]  /*03e0*/  IMAD.U32 R13, RZ, RZ, UR6 ;  /* 0x00000006ff0d7e24 */ /* 0x000fc6000f8e00ff */
        /* <DEDUP_REMOVED lines=8> */
.L_x_1533:
[----:B------:R-:W-:Y:S05]  /*0470*/  BSYNC B0 ;  /* 0x0000000000007941 */ /* 0x000fea0003800000 */
.L_x_1532:
        /* <DEDUP_REMOVED lines=12> */
.L_x_1535:
[----:B------:R-:W-:Y:S05]  /*0540*/  BSYNC B0 ;  /* 0x0000000000007941 */ /* 0x000fea0003800000 */
.L_x_1534:
[----:B------:R-:W-:Y:S04]  /*0550*/  BSSY B0, `(.L_x_1536) ;  /* 0x0000008000007945 */ /* 0x000fe80003800000 */
[----:B------:R-:W-:Y:S05]  /*0560*/  @P0 BRA `(.L_x_1537) ;  /* 0x0000000000180947 */ /* 0x000fea0003800000 */
[----:B------:R-:W-:Y:S01]  /*0570*/  FSETP.NEU.FTZ.AND P0, PT, R10, +INF , PT ;  /* 0x7f8000000a00780b */ /* 0x000fe20003f1d000 */
[----:B------:R-:W-:Y:S02]  /*0580*/  ULDC.U16 UR6, c[0x0][0x21a] ;  /* 0x0000868000067ab9 */ /* 0x000fe40000000400 */
[----:B------:R-:W-:-:S10]  /*0590*/  IMAD.U32 R4, RZ, RZ, UR6 ;  /* 0x00000006ff047e24 */ /* 0x000fd4000f8e00ff */
[----:B------:R-:W-:-:S04]  /*05a0*/  @P0 FSETP.NEU.FTZ.AND P1, PT, R10, -INF , PT ;  /* 0xff8000000a00080b */ /* 0x000fc80003f3d000 */
[----:B------:R-:W-:-:S04]  /*05b0*/  @P0 SEL R5, R8, R5, !P1 ;  /* 0x0000000508050207 */ /* 0x000fc80004800000 */
[----:B------:R-:W-:-:S07]  /*05c0*/  @P0 PRMT R4, R5, 0x7610, R4 ;  /* 0x0000761005040816 */ /* 0x000fce0000000004 */
.L_x_1537:
[----:B------:R-:W-:Y:S05]  /*05d0*/  BSYNC B0 ;  /* 0x0000000000007941 */ /* 0x000fea0003800000 */
.L_x_1536:
[----:B------:R-:W-:Y:S04]  /*05e0*/  BSSY B0, `(.L_x_1538) ;  /* 0x0000017000007945 */ /* 0x000fe80003800000 */
[----:B------:R-:W-:Y:S04]  /*05f0*/  BSSY B1, `(.L_x_1539) ;  /* 0x000000f000017945 */ /* 0x000fe80003800000 */
[----:B------:R-:W-:Y:S05]  /*0600*/  @P2 BRA `(.L_x_1540) ;  /* 0x0000000000342947 */ /* 0x000fea0003800000 */
[----:B------:R-:W0:Y:S01]  /*0610*/  LDC.64 R8, c[0x0][0x228] ;  /* 0x00008a00ff087b82 */ /* 0x000e220000000a00 */
[----:B------:R-:W-:-:S04]  /*0620*/  IMAD R3, R0, 0x200, R3 ;  /* 0x0000020000037824 */ /* 0x000fc800078e0203 */
[----:B0-----:R-:W-:-:S04]  /*0630*/  IMAD.WIDE.U32 R8, R3, 0x2, R8 ;  /* 0x0000000203087825 */ /* 0x001fc800078e0008 */
[----:B------:R-:W-:Y:S01]  /*0640*/  IMAD.MOV.U32 R3, RZ, RZ, R17 ;  /* 0x000000ffff037224 */ /* 0x000fe200078e0011 */
[----:B------:R0:W-:Y:S04]  /*0650*/  STG.E.U16 desc[UR4][R8.64], R11 ;  /* 0x0000000b08007986 */ /* 0x0001e8000c101504 */
[----:B------:R-:W-:-:S13]  /*0660*/  ISETP.GE.AND P0, PT, R3, R2, PT ;  /* 0x000000020300720c */ /* 0x000fda0003f06270 */
[----:B------:R-:W-:Y:S05]  /*0670*/  @P0 BREAK B1 ;  /* 0x0000000000010942 */ /* 0x000fea0003800000 */
[----:B0-----:R-:W-:Y:S05]  /*0680*/  @P0 BRA `(.L_x_1541) ;  /* 0x0000000000300947 */ /* 0x001fea0003800000 */
[----:B------:R-:W0:Y:S01]  /*0690*/  LDC.64 R8, c[0x0][0x228] ;  /* 0x00008a00ff087b82 */ /* 0x000e220000000a00 */
[----:B------:R-:W-:Y:S01]  /*06a0*/  LEA R5, R0, R3, 0x9 ;  /* 0x0000000300057211 */ /* 0x000fe200078e48ff */
[----:B------:R-:W-:-:S04]  /*06b0*/  VIADD R3, R3, 0x80 ;  /* 0x0000008003037836 */ /* 0x000fc80000000000 */
[----:B0-----:R-:W-:-:S05]  /*06c0*/  IMAD.WIDE.U32 R8, R5, 0x2, R8 ;  /* 0x0000000205087825 */ /* 0x001fca00078e0008 */
[----:B------:R0:W-:Y:S02]  /*06d0*/  STG.E.U16 desc[UR4][R8.64], R13 ;  /* 0x0000000d08007986 */ /* 0x0001e4000c101504 */
.L_x_1540:
[----:B------:R-:W-:Y:S05]  /*06e0*/  BSYNC B1 ;  /* 0x0000000000017941 */ /* 0x000fea0003800000 */
.L_x_1539:
[----:B------:R-:W-:-:S13]  /*06f0*/  ISETP.GE.AND P0, PT, R3, R2, PT ;  /* 0x000000020300720c */ /* 0x000fda0003f06270 */
[----:B0-----:R-:W0:Y:S01]  /*0700*/  @!P0 LDC.64 R8, c[0x0][0x228] ;  /* 0x00008a00ff088b82 */ /* 0x001e220000000a00 */
[----:B------:R-:W-:Y:S02]  /*0710*/  @!P0 IMAD R5, R0, 0x200, R3 ;  /* 0x0000020000058824 */ /* 0x000fe400078e0203 */
[----:B------:R-:W-:Y:S02]  /*0720*/  @!P0 VIADD R3, R3, 0x80 ;  /* 0x0000008003038836 */ /* 0x000fe40000000000 */
[----:B0-----:R-:W-:-:S05]  /*0730*/  @!P0 IMAD.WIDE.U32 R8, R5, 0x2, R8 ;  /* 0x0000000205088825 */ /* 0x001fca00078e0008 */
[----:B-----5:R0:W-:Y:S02]  /*0740*/  @!P0 STG.E.U16 desc[UR4][R8.64], R6 ;  /* 0x0000000608008986 */ /* 0x0201e4000c101504 */
.L_x_1541:
[----:B------:R-:W-:Y:S05]  /*0750*/  BSYNC B0 ;  /* 0x0000000000007941 */ /* 0x000fea0003800000 */
.L_x_1538:
        /* <DEDUP_REMOVED lines=8> */
.L_x_1542:
        /* <DEDUP_REMOVED lines=10> */
.L_x_36126:


//--------------------- .text._ZN2at6native29vectorized_elementwise_kernelILi2EZZZNS0_22nan_to_num_kernel_cudaERNS_18TensorIteratorBaseESt8optionalIdES5_S5_ENKUlvE0_clEvENKUlvE1_clEvEUlN3c104HalfEE_St5arrayIPcLm2EEEEviT0_T1_ --------------------------
	.section	.text._ZN2at6native29vectorized_elementwise_kernelILi2EZZZNS0_22nan_to_num_kernel_cudaERNS_18TensorIteratorBaseESt8optionalIdES5_S5_ENKUlvE0_clEvENKUlvE1_clEvEUlN3c104HalfEE_St5arrayIPcLm2EEEEviT0_T1_,"ax",@progbits
	.align	128
        .global         _ZN2at6native29vectorized_elementwise_kernelILi2EZZZNS0_22nan_to_num_kernel_cudaERNS_18TensorIteratorBaseESt8optionalIdES5_S5_ENKUlvE0_clEvENKUlvE1_clEvEUlN3c104HalfEE_St5arrayIPcLm2EEEEviT0_T1_
        .type           _ZN2at6native29vectorized_elementwise_kernelILi2EZZZNS0_22nan_to_num_kernel_cudaERNS_18TensorIteratorBaseESt8optionalIdES5_S5_ENKUlvE0_clEvENKUlvE1_clEvEUlN3c104HalfEE_St5arrayIPcLm2EEEEviT0_T1_,@function
        .size           _ZN2at6native29vectorized_elementwise_kernelILi2EZZZNS0_22nan_to_num_kernel_cudaERNS_18TensorIteratorBaseESt8optionalIdES5_S5_ENKUlvE0_clEvENKUlvE1_clEvEUlN3c104HalfEE_St5arrayIPcLm2EEEEviT0_T1_,(.L_x_36127 - _ZN2at6native29vectorized_elementwise_kernelILi2EZZZNS0_22nan_to_num_kernel_cudaERNS_18TensorIteratorBaseESt8optionalIdES5_S5_ENKUlvE0_clEvENKUlvE1_clEvEUlN3c104HalfEE_St5arrayIPcLm2EEEEviT0_T1_)
        .other          _ZN2at6native29vectorized_elementwise_kernelILi2EZZZNS0_22nan_to_num_kernel_cudaERNS_18TensorIteratorBaseESt8optionalIdES5_S5_ENKUlvE0_clEvENKUlvE1_clEvEUlN3c104HalfEE_St5arrayIPcLm2EEEEviT0_T1_,@"STO_CUDA_ENTRY STV_DEFAULT"
_ZN2at6native29vectorized_elementwise_kernelILi2EZZZNS0_22nan_to_num_kernel_cudaERNS_18TensorIteratorBaseESt8optionalIdES5_S5_ENKUlvE0_clEvENKUlvE1_clEvEUlN3c104HalfEE_St5arrayIPcLm2EEEEviT0_T1_:
.text._ZN2at6native29vectorized_elementwise_kernelILi2EZZZNS0_22nan_to_num_kernel_cudaERNS_18TensorIteratorBaseESt8optionalIdES5_S5_ENKUlvE0_clEvENKUlvE1_clEvEUlN3c104HalfEE_St5arrayIPcLm2EEEEviT0_T1_:
        /* <DEDUP_REMOVED lines=21> */
[--C-:B--2---:R-:W-:Y:S02]  /*0150*/  HADD2.F32 R7, -RZ, R11.reuse.H0_H0 ;  /* 0x2000000bff077230 */ /* 0x104fe40000004100 */
[----:B------:R-:W-:-:S03]  /*0160*/  HADD2.F32 R8, -RZ, R11.H1_H1 ;  /* 0x3000000bff087230 */ /* 0x000fc60000004100 */
[----:B------:R-:W-:Y:S02]  /*0170*/  FSETP.GTU.FTZ.AND P0, PT, |R7|, +INF , PT ;  /* 0x7f8000000700780b */ /* 0x000fe40003f1c200 */
[----:B------:R-:W-:-:S11]  /*0180*/  FSETP.GTU.FTZ.AND P1, PT, |R8|, +INF , PT ;  /* 0x7f8000000800780b */ /* 0x000fd60003f3c200 */
[----:B0-----:R-:W-:Y:S05]  /*0190*/  @P0 BRA `(.L_x_1545) ;  /* 0x0000000000180947 */ /* 0x001fea0003800000 */
[----:B------:R-:W-:Y:S01]  /*01a0*/  FSETP.NEU.FTZ.AND P0, PT, R7, +INF , PT ;  /* 0x7f8000000700780b */ /* 0x000fe20003f1d000 */
[----:B------:R-:W-:Y:S02]  /*01b0*/  ULDC.U16 UR7, c[0x0][0x21a] ;  /* 0x0000868000077ab9 */ /* 0x000fe40000000400 */
[----:B------:R-:W-:-:S10]  /*01c0*/  IMAD.U32 R6, RZ, RZ, UR7 ;  /* 0x00000007ff067e24 */ /* 0x000fd4000f8e00ff */
[----:B------:R-:W-:-:S04]  /*01d0*/  @P0 FSETP.NEU.FTZ.AND P2, PT, R7, -INF , PT ;  /* 0xff8000000700080b */ /* 0x000fc80003f5d000 */
[----:B-1----:R-:W-:-:S04]  /*01e0*/  @P0 SEL R4, R0, R11, !P2 ;  /* 0x0000000b00040207 */ /* 0x002fc80005000000 */
[----:B------:R-:W-:-:S07]  /*01f0*/  @P0 PRMT R6, R4, 0x7610, R6 ;  /* 0x0000761004060816 */ /* 0x000fce0000000006 */
.L_x_1545:
[----:B------:R-:W-:Y:S05]  /*0200*/  BSYNC B0 ;  /* 0x0000000000007941 */ /* 0x000fea0003800000 */
.L_x_1544:
[----:B------:R-:W-:Y:S01]  /*0210*/  BSSY B0, `(.L_x_1546) ;  /* 0x000000a000007945 */ /* 0x000fe20003800000 */
[----:B------:R-:W-:-:S03]  /*0220*/  IMAD.U32 R7, RZ, RZ, UR6 ;  /* 0x00000006ff077e24 */ /* 0x000fc6000f8e00ff */
[----:B------:R-:W-:Y:S05]  /*0230*/  @P1 BRA `(.L_x_1547) ;  /* 0x00000000001c1947 */ /* 0x000fea0003800000 */
[----:B------:R-:W-:Y:S01]  /*0240*/  FSETP.NEU.FTZ.AND P0, PT, R8, +INF , PT ;  /* 0x7f8000000800780b */ /* 0x000fe20003f1d000 */
[----:B------:R-:W-:Y:S01]  /*0250*/  ULDC.U16 UR7, c[0x0][0x21a] ;  /* 0x0000868000077ab9 */ /* 0x000fe20000000400 */
[----:B------:R-:W-:Y:S01]  /*0260*/  PRMT R11, R11, 0x7632, R11 ;  /* 0x000076320b0b7816 */ /* 0x000fe2000000000b */
[----:B------:R-:W-:-:S10]  /*0270*/  IMAD.U32 R7, RZ, RZ, UR7 ;  /* 0x00000007ff077e24 */ /* 0x000fd4000f8e00ff */
[----:B------:R-:W-:-:S04]  /*0280*/  @P0 FSETP.NEU.FTZ.AND P1, PT, R8, -INF , PT ;  /* 0xff8000000800080b */ /* 0x000fc80003f3d000 */
[----:B-1----:R-:W-:-:S04]  /*0290*/  @P0 SEL R4, R0, R11, !P1 ;  /* 0x0000000b00040207 */ /* 0x002fc80004800000 */
[----:B------:R-:W-:-:S07]  /*02a0*/  @P0 PRMT R7, R4, 0x7610, R7 ;  /* 0x0000761004070816 */ /* 0x000fce0000000007 */
.L_x_1547:
[----:B------:R-:W-:Y:S05]  /*02b0*/  BSYNC B0 ;  /* 0x0000000000007941 */ /* 0x000fea0003800000 */
.L_x_1546:
[----:B------:R-:W0:Y:S01]  /*02c0*/  LDC.64 R4, c[0x0][0x228] ;  /* 0x00008a00ff047b82 */ /* 0x000e220000000a00 */
[--C-:B-----5:R-:W-:Y:S01]  /*02d0*/  HADD2.F32 R10, -RZ, R13.reuse.H0_H0 ;  /* 0x2000000dff0a7230 */ /* 0x120fe20000004100 */
[----:B------:R-:W-:Y:S01]  /*02e0*/  BSSY B0, `(.L_x_1548) ;  /* 0x0000014000007945 */ /* 0x000fe20003800000 */
[----:B------:R-:W-:Y:S02]  /*02f0*/  HADD2.F32 R17, -RZ, R13.H1_H1 ;  /* 0x3000000dff117230 */ /* 0x000fe40000004100 */
[--C-:B------:R-:W-:Y:S01]  /*0300*/  HADD2.F32 R18, -RZ, R3.reuse.H0_H0 ;  /* 0x20000003ff127230 */ /* 0x100fe20000004100 */
[----:B------:R-:W-:Y:S01]  /*0310*/  FSETP.GTU.FTZ.AND P5, PT, |R10|, +INF , PT ;  /* 0x7f8000000a00780b */ /* 0x000fe20003fbc200 */
[----:B------:R-:W-:Y:S01]  /*0320*/  HADD2.F32 R19, -RZ, R3.H1_H1 ;  /* 0x30000003ff137230 */ /* 0x000fe20000004100 */
[----:B------:R-:W-:Y:S01]  /*0330*/  FSETP.GTU.FTZ.AND P0, PT, |R17|, +INF , PT ;  /* 0x7f8000001100780b */ /* 0x000fe20003f1c200 */
[--C-:B------:R-:W-:Y:S01]  /*0340*/  HADD2.F32 R16, -RZ, R9.reuse.H0_H0 ;  /* 0x20000009ff107230 */ /* 0x100fe20000004100 */
[----:B------:R-:W-:Y:S01]  /*0350*/  FSETP.GTU.FTZ.AND P1, PT, |R18|, +INF , PT ;  /* 0x7f8000001200780b */ /* 0x000fe20003f3c200 */
[----:B------:R-:W-:Y:S01]  /*0360*/  HADD2.F32 R15, -RZ, R9.H1_H1 ;  /* 0x30000009ff0f7230 */ /* 0x000fe20000004100 */
[----:B------:R-:W-:Y:S01]  /*0370*/  FSETP.GTU.FTZ.AND P2, PT, |R19|, +INF , PT ;  /* 0x7f8000001300780b */ /* 0x000fe20003f5c200 */
[----:B------:R-:W-:Y:S01]  /*0380*/  IMAD.U32 R8, RZ, RZ, UR6 ;  /* 0x00000006ff087e24 */ /* 0x000fe2000f8e00ff */
[----:B------:R-:W-:-:S02]  /*0390*/  FSETP.GTU.FTZ.AND P3, PT, |R16|, +INF , PT ;  /* 0x7f8000001000780b */ /* 0x000fc40003f7c200 */
[----:B------:R-:W-:-:S03]  /*03a0*/  FSETP.GTU.FTZ.AND P4, PT, |R15|, +INF , PT ;  /* 0x7f8000000f00780b */ /* 0x000fc60003f9c200 */
[----:B------:R-:W-:Y:S10]  /*03b0*/  @P5 BRA `(.L_x_1549) ;  /* 0x0000000000185947 */ /* 0x000ff40003800000 */
[----:B------:R-:W-:Y:S01]  /*03c0*/  FSETP.NEU.FTZ.AND P5, PT, R10, +INF , PT ;  /* 0x7f8000000a00780b */ /* 0x000fe20003fbd000 */
[----:B------:R-:W-:Y:S02]  /*03d0*/  ULDC.U16 UR7, c[0x0][0x21a] ;  /* 0x0000868000077ab9 */ /* 0x000fe40000000400 */
[----:B------:R-:W-:-:S10]  /*03e0*/  IMAD.U32 R8, RZ, RZ, UR7 ;  /* 0x00000007ff087e24 */ /* 0x000fd4000f8e00ff */
[----:B------:R-:W-:-:S04]  /*03f0*/  @P5 FSETP.NEU.FTZ.AND P6, PT, R10, -INF , PT ;  /* 0xff8000000a00580b */ /* 0x000fc80003fdd000 */
[----:B-1----:R-:W-:-:S04]  /*0400*/  @P5 SEL R10, R0, R13, !P6 ;  /* 0x0000000d000a5207 */ /* 0x002fc80007000000 */
[----:B------:R-:W-:-:S07]  /*0410*/  @P5 PRMT R8, R10, 0x7610, R8 ;  /* 0x000076100a085816 */ /* 0x000fce0000000008 */
.L_x_1549:
[----:B------:R-:W-:Y:S05]  /*0420*/  BSYNC B0 ;  /* 0x0000000000007941 */ /* 0x000fea0003800000 */
.L_x_1548:
        /* <DEDUP_REMOVED lines=10> */
.L_x_1551:
[----:B------:R-:W-:Y:S05]  /*04d0*/  BSYNC B0 ;  /* 0x0000000000007941 */ /* 0x000fea0003800000 */
.L_x_1550:
[----:B------:R-:W-:Y:S01]  /*04e0*/  BSSY B0, `(.L_x_1552) ;  /* 0x0000009000007945 */ /* 0x000fe20003800000 */
[----:B------:R-:W-:-:S03]  /*04f0*/  IMAD.U32 R10, RZ, RZ, UR6 ;  /* 0x00000006ff0a7e24 */ /* 0x000fc6000f8e00ff */
[----:B------:R-:W-:Y:S05]  /*0500*/  @P1 BRA `(.L_x_1553) ;  /* 0x0000000000181947 */ /* 0x000fea0003800000 */
[----:B------:R-:W-:Y:S01]  /*0510*/  FSETP.NEU.FTZ.AND P0, PT, R18, +INF , PT ;  /* 0x7f8000001200780b */ /* 0x000fe20003f1d000 */
[----:B------:R-:W-:Y:S02]  /*0520*/  ULDC.U16 UR7, c[0x0][0x21a] ;  /* 0x0000868000077ab9 */ /* 0x000fe40000000400 */
[----:B------:R-:W-:-:S10]  /*0530*/  IMAD.U32 R10, RZ, RZ, UR7 ;  /* 0x00000007ff0a7e24 */ /* 0x000fd4000f8e00ff */
[----:B------:R-:W-:-:S04]  /*0540*/  @P0 FSETP.NEU.FTZ.AND P1, PT, R18, -INF , PT ;  /* 0xff8000001200080b */ /* 0x000fc80003f3d000 */
[----:B-1----:R-:W-:-:S04]  /*0550*/  @P0 SEL R13, R0, R3, !P1 ;  /* 0x00000003000d0207 */ /* 0x002fc80004800000 */
[----:B------:R-:W-:-:S07]  /*0560*/  @P0 PRMT R10, R13, 0x7610, R10 ;  /* 0x000076100d0a0816 */ /* 0x000fce000000000a */
.L_x_1553:
[----:B------:R-:W-:Y:S05]  /*0570*/  BSYNC B0 ;  /* 0x0000000000007941 */ /* 0x000fea0003800000 */
.L_x_1552:
[----:B------:R-:W-:Y:S01]  /*0580*/  BSSY B0, `(.L_x_1554) ;  /* 0x000000b000007945 */ /* 0x000fe20003800000 */
[----:B0-----:R-:W-:-:S04]  /*0590*/  IMAD.WIDE.U32 R4, R12, 0x2, R4 ;  /* 0x000000020c047825 */ /* 0x001fc800078e0004 */
[----:B------:R-:W-:Y:S01]  /*05a0*/  IMAD.U32 R13, RZ, RZ, UR6 ;  /* 0x00000006ff0d7e24 */ /* 0x000fe2000f8e00ff */
[----:B------:R-:W-:Y:S06]  /*05b0*/  @P2 BRA `(.L_x_1555) ;  /* 0x00000000001c2947 */ /* 0x000fec0003800000 */
[----:B------:R-:W-:Y:S01]  /*05c0*/  FSETP.NEU.FTZ.AND P0, PT, R19, +INF , PT ;  /* 0x7f8000001300780b */ /* 0x000fe20003f1d000 */
[----:B------:R-:W-:Y:S01]  /*05d0*/  ULDC.U16 UR7, c[0x0][0x21a] ;  /* 0x0000868000077ab9 */ /* 0x000fe20000000400 */
[----:B------:R-:W-:Y:S01]  /*05e0*/  PRMT R3, R3, 0x7632, R3 ;  /* 0x0000763203037816 */ /* 0x000fe20000000003 */
[----:B------:R-:W-:-:S10]  /*05f0*/  IMAD.U32 R13, RZ, RZ, UR7 ;  /* 0x00000007ff0d7e24 */ /* 0x000fd4000f8e00ff */
[----:B------:R-:W-:-:S04]  /*0600*/  @P0 FSETP.NEU.FTZ.AND P1, PT, R19, -INF , PT ;  /* 0xff8000001300080b */ /* 0x000fc80003f3d000 */
[----:B-1----:R-:W-:-:S04]  /*0610*/  @P0 SEL R3, R0, R3, !P1 ;  /* 0x0000000300030207 */ /* 0x002fc80004800000 */
[----:B------:R-:W-:-:S07]  /*0620*/  @P0 PRMT R13, R3, 0x7610, R13 ;  /* 0x00007610030d0816 */ /* 0x000fce000000000d */
.L_x_1555:
[----:B------:R-:W-:Y:S05]  /*0630*/  BSYNC B0 ;  /* 0x0000000000007941 */ /* 0x000fea0003800000 */
.L_x_1554:
[----:B------:R-:W-:Y:S01]  /*0640*/  BSSY B0, `(.L_x_1556) ;  /* 0x000000a000007945 */ /* 0x000fe20003800000 */
[----:B------:R-:W-:-:S04]  /*0650*/  IMAD.WIDE R2, R2, 0x4, R4 ;  /* 0x0000000402027825 */ /* 0x000fc800078e0204 */
[----:B------:R-:W-:Y:S01]  /*0660*/  IMAD.U32 R5, RZ, RZ, UR6 ;  /* 0x00000006ff057e24 */ /* 0x000fe2000f8e00ff */
[----:B------:R-:W-:Y:S06]  /*0670*/  @P3 BRA `(.L_x_1557) ;  /* 0x0000000000183947 */ /* 0x000fec0003800000 */
[----:B------:R-:W-:Y:S01]  /*0680*/  FSETP.NEU.FTZ.AND P0, PT, R16, +INF , PT ;  /* 0x7f8000001000780b */ /* 0x000fe20003f1d000 */
[----:B------:R-:W-:Y:S02]  /*0690*/  ULDC.U16 UR6, c[0x0][0x21a] ;  /* 0x0000868000067ab9 */ /* 0x000fe40000000400 */
[----:B------:R-:W-:-:S10]  /*06a0*/  IMAD.U32 R5, RZ, RZ, UR6 ;  /* 0x00000006ff057e24 */ /* 0x000fd4000f8e00ff */
[----:B------:R-:W-:-:S04]  /*06b0*/  @P0 FSETP.NEU.FTZ.AND P1, PT, R16, -INF , PT ;  /* 0xff8000001000080b */ /* 0x000fc80003f3d000 */
[----:B-1----:R-:W-:-:S04]  /*06c0*/  @P0 SEL R4, R0, R9, !P1 ;  /* 0x0000000900040207 */ /* 0x002fc80004800000 */
[----:B------:R-:W-:-:S07]  /*06d0*/  @P0 PRMT R5, R4, 0x7610, R5 ;  /* 0x0000761004050816 */ /* 0x000fce0000000005 */
.L_x_1557:
[----:B------:R-:W-:Y:S05]  /*06e0*/  BSYNC B0 ;  /* 0x0000000000007941 */ /* 0x000fea0003800000 */
.L_x_1556:
[----:B------:R-:W-:Y:S04]  /*06f0*/  BSSY B0, `(.L_x_1558) ;  /* 0x0000009000007945 */ /* 0x000fe80003800000 */
        /* <DEDUP_REMOVED lines=8> */
.L_x_1559:
[----:B------:R-:W-:Y:S05]  /*0780*/  BSYNC B0 ;  /* 0x0000000000007941 */ /* 0x000fea0003800000 */
.L_x_1558:
        /* <DEDUP_REMOVED lines=9> */
.L_x_1543:
        /* <DEDUP_REMOVED lines=17> */
[----:B------:R-:W-:Y:S01]  /*0930*/  @!P0 IMAD.IADD R23, R12, 0x1, R25 ;  /* 0x000000010c178824 */ /* 0x000fe200078e0219 */
[----:B------:R-:W3:Y:S01]  /*0940*/  @!P0 LDC.64 R8, c[0x0][0x230] ;  /* 0x00008c00ff088b82 */ /* 0x000ee20000000a00 */
[----:B------:R-:W-:-:S05]  /*0950*/  @!P0 VIADD R25, R25, 0x80 ;  /* 0x0000008019198836 */ /* 0x000fca0000000000 */
[----:B------:R-:W-:-:S13]  /*0960*/  ISETP.GE.AND P2, PT, R25, R13, PT ;  /* 0x0000000d1900720c */ /* 0x000fda0003f46270 */
[----:B------:R-:W-:Y:S01]  /*0970*/  @!P2 IMAD.IADD R5, R12, 0x1, R25 ;  /* 0x000000010c05a824 */ /* 0x000fe200078e0219 */
[----:B------:R-:W4:Y:S01]  /*0980*/  @!P2 LDC.64 R10, c[0x0][0x230] ;  /* 0x00008c00ff0aab82 */ /* 0x000f220000000a00 */
[----:B------:R-:W-:-:S05]  /*0990*/  @!P2 VIADD R25, R25, 0x80 ;  /* 0x000000801919a836 */ /* 0x000fca0000000000 */
[----:B------:R-:W-:-:S13]  /*09a0*/  ISETP.GE.AND P1, PT, R25, R13, PT ;  /* 0x0000000d1900720c */ /* 0x000fda0003f26270 */
[----:B------:R-:W-:Y:S02]  /*09b0*/  @!P1 IMAD.IADD R29, R12, 0x1, R25 ;  /* 0x000000010c1d9824 */ /* 0x000fe400078e0219 */
[----:B------:R-:W-:-:S05]  /*09c0*/  @!P1 VIADD R25, R25, 0x80 ;  /* 0x0000008019199836 */ /* 0x000fca0000000000 */
[----:B------:R-:W-:Y:S01]  /*09d0*/  ISETP.GE.AND P6, PT, R25, R13, PT ;  /* 0x0000000d1900720c */ /* 0x000fe20003fc6270 */
[----:B----4-:R-:W-:Y:S01]  /*09e0*/  @!P2 IMAD.WIDE.U32 R10, R5, 0x2, R10 ;  /* 0x00000002050aa825 */ /* 0x010fe200078e000a */
[----:B0-----:R-:W-:-:S06]  /*09f0*/  PRMT R21, RZ, 0x7610, R21 ;  /* 0x00007610ff157816 */ /* 0x001fcc0000000015 */
[----:B------:R0:W5:Y:S05]  /*0a00*/  @!P2 LDG.E.U16 R21, desc[UR4][R10.64] ;  /* 0x000000040a15a981 */ /* 0x00016a000c1e1500 */
[----:B------:R-:W4:Y:S08]  /*0a10*/  @!P6 LDC.64 R4, c[0x0][0x230] ;  /* 0x00008c00ff04eb82 */ /* 0x000f300000000a00 */
[----:B0-----:R-:W0:Y:S01]  /*0a20*/  @!P4 LDC.64 R10, c[0x0][0x230] ;  /* 0x00008c00ff0acb82 */ /* 0x001e220000000a00 */
[----:B------:R-:W-:-:S04]  /*0a30*/  @!P6 IMAD.IADD R27, R12, 0x1, R25 ;  /* 0x000000010c1be824 */ /* 0x000fc800078e0219 */
[----:B----4-:R-:W-:Y:S01]  /*0a40*/  @!P6 IMAD.WIDE.U32 R4, R27, 0x2, R4 ;  /* 0x000000021b04e825 */ /* 0x010fe200078e0004 */
[----:B------:R-:W-:-:S03]  /*0a50*/  PRMT R27, RZ, 0x7610, R27 ;  /* 0x00007610ff1b7816 */ /* 0x000fc6000000001b */
[----:B0-----:R-:W-:-:S05]  /*0a60*/  @!P4 IMAD.WIDE.U32 R10, R16, 0x2, R10 ;  /* 0x00000002100ac825 */ /* 0x001fca00078e000a */
[----:B------:R-:W5:Y:S01]  /*0a70*/  @!P4 LDG.E.U16 R27, desc[UR4][R10.64] ;  /* 0x000000040a1bc981 */ /* 0x000f62000c1e1500 */
[----:B------:R-:W-:Y:S02]  /*0a80*/  @!P6 VIADD R25, R25, 0x80 ;  /* 0x000000801919e836 */ /* 0x000fe40000000000 */
[----:B--2---:R-:W-:Y:S02]  /*0a90*/  @!P5 IMAD.WIDE.U32 R6, R19, 0x2, R2 ;  /* 0x000000021306d825 */ /* 0x004fe400078e0002 */
[----:B------:R-:W0:Y:S01]  /*0aa0*/  @!P1 LDC.64 R2, c[0x0][0x230] ;  /* 0x00008c00ff029b82 */ /* 0x000e220000000a00 */
[----:B------:R-:W-:Y:S02]  /*0ab0*/  ISETP.GE.AND P3, PT, R25, R13, PT ;  /* 0x0000000d1900720c */ /* 0x000fe40003f66270 */
[----:B------:R-:W-:-:S06]  /*0ac0*/  PRMT R19, RZ, 0x7610, R19 ;  /* 0x00007610ff137816 */ /* 0x000fcc0000000013 */
[----:B------:R2:W5:Y:S05]  /*0ad0*/  @!P5 LDG.E.U16 R19, desc[UR4][R6.64] ;  /* 0x000000040613d981 */ /* 0x00056a000c1e1500 */
[----:B--2---:R-:W2:Y:S01]  /*0ae0*/  @!P3 LDC.64 R6, c[0x0][0x230] ;  /* 0x00008c00ff06bb82 */ /* 0x004ea20000000a00 */
[----:B0-----:R-:W-:Y:S01]  /*0af0*/  @!P1 IMAD.WIDE.U32 R2, R29, 0x2, R2 ;  /* 0x000000021d029825 */ /* 0x001fe200078e0002 */
[----:B------:R-:W-:-:S03]  /*0b00*/  PRMT R29, RZ, 0x7610, R29 ;  /* 0x00007610ff1d7816 */ /* 0x000fc6000000001d */
[----:B---3--:R-:W-:Y:S01]  /*0b10*/  @!P0 IMAD.WIDE.U32 R8, R23, 0x2, R8 ;  /* 0x0000000217088825 */ /* 0x008fe200078e0008 */
[----:B------:R-:W-:Y:S02]  /*0b20*/  PRMT R23, RZ, 0x7610, R23 ;  /* 0x00007610ff177816 */ /* 0x000fe40000000017 */
[----:B------:R0:W5:Y:S01]  /*0b30*/  @!P1 LDG.E.U16 R29, desc[UR4][R2.64] ;  /* 0x00000004021d9981 */ /* 0x000162000c1e1500 */
[----:B------:R-:W-:-:S03]  /*0b40*/  @!P3 IMAD.IADD R25, R12, 0x1, R25 ;  /* 0x000000010c19b824 */ /* 0x000fc600078e0219 */
[----:B------:R3:W5:Y:S01]  /*0b50*/  @!P0 LDG.E.U16 R23, desc[UR4][R8.64] ;  /* 0x0000000408178981 */ /* 0x000762000c1e1500 */
[----:B0-----:R-:W0:Y:S01]  /*0b60*/  @!P4 LDC.64 R2, c[0x0][0x228] ;  /* 0x00008a00ff02cb82 */ /* 0x001e220000000a00 */
[----:B--2---:R-:W-:Y:S01]  /*0b70*/  @!P3 IMAD.WIDE.U32 R6, R25, 0x2, R6 ;  /* 0x000000021906b825 */ /* 0x004fe200078e0006 */
[----:B------:R-:W-:Y:S02]  /*0b80*/  PRMT R25, RZ, 0x7610, R25 ;  /* 0x00007610ff197816 */ /* 0x000fe40000000019 */
[----:B---3--:R-:W-:Y:S01]  /*0b90*/  PRMT R9, RZ, 0x7610, R9 ;  /* 0x00007610ff097816 */ /* 0x008fe20000000009 */
[----:B------:R-:W-:-:S03]  /*0ba0*/  VIADD R8, R15, 0x80 ;  /* 0x000000800f087836 */ /* 0x000fc60000000000 */
[----:B------:R2:W5:Y:S01]  /*0bb0*/  @!P6 LDG.E.U16 R25, desc[UR4][R4.64] ;  /* 0x000000040419e981 */ /* 0x000562000c1e1500 */
[----:B------:R-:W-:-:S03]  /*0bc0*/  VIADD R16, R15, 0x100 ;  /* 0x000001000f107836 */ /* 0x000fc60000000000 */
[----:B------:R3:W5:Y:S01]  /*0bd0*/  @!P3 LDG.E.U16 R9, desc[UR4][R6.64] ;  /* 0x000000040609b981 */ /* 0x000762000c1e1500 */
[----:B------:R-:W-:Y:S01]  /*0be0*/  BSSY B0, `(.L_x_1560) ;  /* 0x0000013000007945 */ /* 0x000fe20003800000 */
[C---:B--2---:R-:W-:Y:S02]  /*0bf0*/  VIADD R4, R15.reuse, 0x180 ;  /* 0x000001800f047836 */ /* 0x044fe40000000000 */
[----:B---3--:R-:W-:-:S03]  /*0c00*/  VIADD R6, R15, 0x200 ;  /* 0x000002000f067836 */ /* 0x008fc60000000000 */
[-C--:B------:R-:W-:Y:S01]  /*0c10*/  ISETP.GE.AND P3, PT, R4, R13.reuse, PT ;  /* 0x0000000d0400720c */ /* 0x080fe20003f66270 */
[----:B------:R-:W-:Y:S01]  /*0c20*/  VIADD R4, R15, 0x280 ;  /* 0x000002800f047836 */ /* 0x000fe20000000000 */
[-C--:B------:R-:W-:Y:S02]  /*0c30*/  ISETP.GE.AND P0, PT, R8, R13.reuse, PT ;  /* 0x0000000d0800720c */ /* 0x080fe40003f06270 */
[-C--:B------:R-:W-:Y:S02]  /*0c40*/  ISETP.GE.AND P5, PT, R16, R13.reuse, PT ;  /* 0x0000000d1000720c */ /* 0x080fe40003fa6270 */
[----:B------:R-:W-:Y:S01]  /*0c50*/  ISETP.GE.AND P2, PT, R6, R13, PT ;  /* 0x0000000d0600720c */ /* 0x000fe20003f46270 */
[----:B------:R-:W-:-:S12]  /*0c60*/  @P4 BRA `(.L_x_1561) ;  /* 0x0000000000284947 */ /* 0x000fd80003800000 */
        /* <DEDUP_REMOVED lines=10> */
.L_x_1561:
[----:B------:R-:W-:Y:S05]  /*0d10*/  BSYNC B0 ;  /* 0x0000000000007941 */ /* 0x000fea0003800000 */
.L_x_1560:
[----:B------:R-:W-:Y:S01]  /*0d20*/  BSSY B0, `(.L_x_1562) ;  /* 0x000000e000007945 */ /* 0x000fe20003800000 */
[----:B------:R-:W-:Y:S01]  /*0d30*/  ISETP.GE.AND P1, PT, R4, R13, PT ;  /* 0x0000000d0400720c */ /* 0x000fe20003f26270 */
[----:B-----5:R-:W-:Y:S02]  /*0d40*/  HADD2.F32 R16, -RZ, R9.H0_H0 ;  /* 0x20000009ff107230 */ /* 0x020fe40000004100 */
[----:B------:R-:W-:Y:S10]  /*0d50*/  @P0 BRA `(.L_x_1563) ;  /* 0x0000000000280947 */ /* 0x000ff40003800000 */
[----:B------:R-:W-:Y:S02]  /*0d60*/  HADD2.F32 R4, -RZ, R17.H0_H0 ;  /* 0x20000011ff047230 */ /* 0x000fe40000004100 */
        /* <DEDUP_REMOVED lines=9> */
.L_x_1563:
[----:B------:R-:W-:Y:S05]  /*0e00*/  BSYNC B0 ;  /* 0x0000000000007941 */ /* 0x000fea0003800000 */
.L_x_1562:
[----:B------:R-:W-:Y:S01]  /*0e10*/  BSSY B0, `(.L_x_1564) ;  /* 0x000000f000007945 */ /* 0x000fe20003800000 */
[----:B------:R-:W-:Y:S01]  /*0e20*/  FSETP.GTU.FTZ.AND P0, PT, |R16|, +INF , PT ;  /* 0x7f8000001000780b */ /* 0x000fe20003f1c200 */
[C---:B------:R-:W-:Y:S02]  /*0e30*/  VIADD R6, R15.reuse, 0x300 ;  /* 0x000003000f067836 */ /* 0x040fe40000000000 */
[----:B------:R-:W-:Y:S01]  /*0e40*/  VIADD R8, R15, 0x380 ;  /* 0x000003800f087836 */ /* 0x000fe20000000000 */
[----:B------:R-:W-:Y:S09]  /*0e50*/  @P5 BRA `(.L_x_1565) ;  /* 0x0000000000285947 */ /* 0x000ff20003800000 */
        /* <DEDUP_REMOVED lines=10> */
.L_x_1565:
[----:B------:R-:W-:Y:S05]  /*0f00*/  BSYNC B0 ;  /* 0x0000000000007941 */ /* 0x000fea0003800000 */
.L_x_1564:
[----:B------:R-:W-:Y:S01]  /*0f10*/  @!P4 IMAD.IADD R5, R12, 0x1, R15 ;  /* 0x000000010c05c824 */ /* 0x000fe200078e020f */
[----:B------:R-:W-:Y:S01]  /*0f20*/  BSSY B0, `(.L_x_1566) ;  /* 0x000000f000007945 */ /* 0x000fe20003800000 */
[-C--:B------:R-:W-:Y:S02]  /*0f30*/  ISETP.GE.AND P5, PT, R6, R13.reuse, PT ;  /* 0x0000000d0600720c */ /* 0x080fe40003fa6270 */
[----:B------:R-:W-:Y:S01]  /*0f40*/  ISETP.GE.OR P0, PT, R8, R13, P0 ;  /* 0x0000000d0800720c */ /* 0x000fe20000706670 */
[----:B0-----:R-:W-:Y:S01]  /*0f50*/  @!P4 IMAD.WIDE.U32 R2, R5, 0x2, R2 ;  /* 0x000000020502c825 */ /* 0x001fe200078e0002 */
[----:B------:R-:W-:Y:S11]  /*0f60*/  @P3 BRA `(.L_x_1567) ;  /* 0x0000000000283947 */ /* 0x000ff60003800000 */
        /* <DEDUP_REMOVED lines=10> */
.L_x_1567:
[----:B------:R-:W-:Y:S05]  /*1010*/  BSYNC B0 ;  /* 0x0000000000007941 */ /* 0x000fea0003800000 */
.L_x_1566:
[----:B------:R-:W-:Y:S04]  /*1020*/  BSSY B0, `(.L_x_1568) ;  /* 0x000000c000007945 */ /* 0x000fe80003800000 */
[----:B------:R-:W-:Y:S05]  /*1030*/  @P2 BRA `(.L_x_1569) ;  /* 0x0000000000282947 */ /* 0x000fea0003800000 */
        /* <DEDUP_REMOVED lines=10> */
.L_x_1569:
[----:B------:R-:W-:Y:S05]  /*10e0*/  BSYNC B0 ;  /* 0x0000000000007941 */ /* 0x000fea0003800000 */
.L_x_1568:
        /* <DEDUP_REMOVED lines=12> */
.L_x_1571:
[----:B------:R-:W-:Y:S05]  /*11b0*/  BSYNC B0 ;  /* 0x0000000000007941 */ /* 0x000fea0003800000 */
.L_x_1570:
        /* <DEDUP_REMOVED lines=12> */
.L_x_1573:
[----:B------:R-:W-:Y:S05]  /*1280*/  BSYNC B0 ;  /* 0x0000000000007941 */ /* 0x000fea0003800000 */
.L_x_1572:
        /* <DEDUP_REMOVED lines=8> */
.L_x_1575:
[----:B------:R-:W-:Y:S05]  /*1310*/  BSYNC B0 ;  /* 0x0000000000007941 */ /* 0x000fea0003800000 */
.L_x_1574:
        /* <DEDUP_REMOVED lines=18> */
.L_x_1578:
[----:B------:R-:W-:-:S13]  /*1440*/  ISETP.GE.AND P0, PT, R15, R13, PT ;  /* 0x0000000d0f00720c */ /* 0x000fda0003f06270 */
[----:B------:R-:W-:Y:S05]  /*1450*/  @P0 BRA `(.L_x_1580) ;  /* 0x0000000000300947 */ /* 0x000fea0003800000 */
[----:B0-----:R-:W0:Y:S01]  /*1460*/  LDC.64 R2, c[0x0][0x228] ;  /* 0x00008a00ff027b82 */ /* 0x001e220000000a00 */
[----:B------:R-:W-:Y:S02]  /*1470*/  IMAD.IADD R9, R12, 0x1, R15 ;  /* 0x000000010c097824 */ /* 0x000fe400078e020f */
[----:B------:R-:W-:Y:S02]  /*1480*/  VIADD R15, R15, 0x80 ;  /* 0x000000800f0f7836 */ /* 0x000fe40000000000 */
[----:B0-----:R-:W-:-:S05]  /*1490*/  IMAD.WIDE.U32 R2, R9, 0x2, R2 ;  /* 0x0000000209027825 */ /* 0x001fca00078e0002 */
[----:B------:R2:W-:Y:S02]  /*14a0*/  STG.E.U16 desc[UR4][R2.64], R5 ;  /* 0x0000000502007986 */ /* 0x0005e4000c101504 */
.L_x_1579:
[----:B------:R-:W-:-:S13]  /*14b0*/  ISETP.GE.AND P0, PT, R15, R13, PT ;  /* 0x0000000d0f00720c */ /* 0x000fda0003f06270 */
[----:B------:R-:W-:Y:S05]  /*14c0*/  @P0 BRA `(.L_x_1581) ;  /* 0x0000000000340947 */ /* 0x000fea0003800000 */
[----:B0-2---:R-:W0:Y:S01]  /*14d0*/  LDC.64 R2, c[0x0][0x228] ;  /* 0x00008a00ff027b82 */ /* 0x005e220000000a00 */
[----:B------:R-:W-:Y:S02]  /*14e0*/  IMAD.IADD R5, R12, 0x1, R15 ;  /* 0x000000010c057824 */ /* 0x000fe400078e020f */
[----:B------:R-:W-:Y:S02]  /*14f0*/  VIADD R15, R15, 0x80 ;  /* 0x000000800f0f7836 */ /* 0x000fe40000000000 */
[----:B0-----:R-:W-:-:S05]  /*1500*/  IMAD.WIDE.U32 R2, R5, 0x2, R2 ;  /* 0x0000000205027825 */ /* 0x001fca00078e0002 */
[----:B------:R2:W-:Y:S02]  /*1510*/  STG.E.U16 desc[UR4][R2.64], R6 ;  /* 0x0000000602007986 */ /* 0x0005e4000c101504 */
.L_x_1580:
        /* <DEDUP_REMOVED lines=8> */
.L_x_1581:
[----:B------:R-:W-:Y:S05]  /*15a0*/  BSYNC B1 ;  /* 0x0000000000017941 */ /* 0x000fea0003800000 */
.L_x_1577:
[----:B------:R-:W-:-:S13]  /*15b0*/  ISETP.GE.AND P0, PT, R15, R13, PT ;  /* 0x0000000d0f00720c */ /* 0x000fda0003f06270 */
[----:B0-23--:R-:W0:Y:S01]  /*15c0*/  @!P0 LDC.64 R2, c[0x0][0x228] ;  /* 0x00008a00ff028b82 */ /* 0x00de220000000a00 */
[----:B------:R-:W-:Y:S02]  /*15d0*/  @!P0 IMAD.IADD R5, R12, 0x1, R15 ;  /* 0x000000010c058824 */ /* 0x000fe400078e020f */
[----:B------:R-:W-:Y:S02]  /*15e0*/  @!P0 VIADD R15, R15, 0x80 ;  /* 0x000000800f0f8836 */ /* 0x000fe40000000000 */
[----:B0-----:R-:W-:-:S05]  /*15f0*/  @!P0 IMAD.WIDE.U32 R2, R5, 0x2, R2 ;  /* 0x0000000205028825 */ /* 0x001fca00078e0002 */
[----:B------:R3:W-:Y:S02]  /*1600*/  @!P0 STG.E.U16 desc[UR4][R2.64], R8 ;  /* 0x0000000802008986 */ /* 0x0007e4000c101504 */
.L_x_1582:
[----:B------:R-:W-:Y:S05]  /*1610*/  BSYNC B0 ;  /* 0x0000000000007941 */ /* 0x000fea0003800000 */
.L_x_1576:
        /* <DEDUP_REMOVED lines=8> */
.L_x_1583:
        /* <DEDUP_REMOVED lines=14> */
.L_x_36127:


//--------------------- .text._ZN2at6native29vectorized_elementwise_kernelILi4EZZZNS0_22nan_to_num_kernel_cudaERNS_18TensorIteratorBaseESt8optionalIdES5_S5_ENKUlvE0_clEvENKUlvE1_clEvEUlN3c104HalfEE_St5arrayIPcLm2EEEEviT0_T1_ --------------------------
	.section	.text._ZN2at6native29vectorized_elementwise_kernelILi4EZZZNS0_22nan_to_num_kernel_cudaERNS_18TensorIteratorBaseESt8optionalIdES5_S5_ENKUlvE0_clEvENKUlvE1_clEvEUlN3c104HalfEE_St5arrayIPcLm2EEEEviT0_T1_,"ax",@progbits
	.align	128
        .global         _ZN2at6native29vectorized_elementwise_kernelILi4EZZZNS0_22nan_to_num_kernel_cudaERNS_18TensorIteratorBaseESt8optionalIdES5_S5_ENKUlvE0_clEvENKUlvE1_clEvEUlN3c104HalfEE_St5arrayIPcLm2EEEEviT0_T1_
        .type           _ZN2at6native29vectorized_elementwise_kernelILi4EZZZNS0_22nan_to_num_kernel_cudaERNS_18TensorIteratorBaseESt8optionalIdES5_S5_ENKUlvE0_clEvENKUlvE1_clEvEUlN3c104HalfEE_St5arrayIPcLm2EEEEviT0_T1_,@function
        .size           _ZN2at6native29vectorized_elementwise_kernelILi4EZZZNS0_22nan_to_num_kernel_cudaERNS_18TensorIteratorBaseESt8optionalIdES5_S5_ENKUlvE0_clEvENKUlvE1_clEvEUlN3c104HalfEE_St5arrayIPcLm2EEEEviT0_T1_,(.L_x_36128 - _ZN2at6native29vectorized_elementwise_kernelILi4EZZZNS0_22nan_to_num_kernel_cudaERNS_18TensorIteratorBaseESt8optionalIdES5_S5_ENKUlvE0_clEvENKUlvE1_clEvEUlN3c104HalfEE_St5arrayIPcLm2EEEEviT0_T1_)
        .other          _ZN2at6native29vectorized_elementwise_kernelILi4EZZZNS0_22nan_to_num_kernel_cudaERNS_18TensorIteratorBaseESt8optionalIdES5_S5_ENKUlvE0_clEvENKUlvE1_clEvEUlN3c104HalfEE_St5arrayIPcLm2EEEEviT0_T1_,@"STO_CUDA_ENTRY STV_DEFAULT"
_ZN2at6native29vectorized_elementwise_kernelILi4EZZZNS0_22nan_to_num_kernel_cudaERNS_18TensorIteratorBaseESt8optionalIdES5_S5_ENKUlvE0_clEvENKUlvE1_clEvEUlN3c104HalfEE_St5arrayIPcLm2EEEEviT0_T1_:
.text._ZN2at6native29vectorized_elementwise_kernelILi4EZZZNS0_22nan_to_num_kernel_cudaERNS_18TensorIteratorBaseESt8optionalIdES5_S5_ENKUlvE0_clEvENKUlvE1_clEvEUlN3c104HalfEE_St5arrayIPcLm2EEEEviT0_T1_:
        /* <DEDUP_REMOVED lines=20> */
[--C-:B--2---:R-:W-:Y:S02]  /*0140*/  HADD2.F32 R13, -RZ, R4.reuse.H0_H0 ;  /* 0x20000004ff0d7230 */ /* 0x104fe40000004100 */
[----:B------:R-:W-:-:S03]  /*0150*/  HADD2.F32 R15, -RZ, R4.H1_H1 ;  /* 0x30000004ff0f7230 */ /* 0x000fc60000004100 */
[----:B------:R-:W-:Y:S02]  /*0160*/  FSETP.GTU.FTZ.AND P0, PT, |R13|, +INF , PT ;  /* 0x7f8000000d00780b */ /* 0x000fe40003f1c200 */
[----:B------:R-:W-:-:S11]  /*0170*/  FSETP.GTU.FTZ.AND P1, PT, |R15|, +INF , PT ;  /* 0x7f8000000f00780b */ /* 0x000fd60003f3c200 */
[----:B0--3--:R-:W-:Y:S05]  /*0180*/  @P0 BRA `(.L_x_1586) ;  /* 0x0000000000180947 */ /* 0x009fea0003800000 */
[----:B------:R-:W-:Y:S01]  /*0190*/  FSETP.NEU.FTZ.AND P0, PT, R13, +INF , PT ;  /* 0x7f8000000d00780b */ /* 0x000fe20003f1d000 */
[----:B------:R-:W-:Y:S02]  /*01a0*/  ULDC.U16 UR7, c[0x0][0x21a] ;  /* 0x0000868000077ab9 */ /* 0x000fe40000000400 */
[----:B------:R-:W-:-:S10]  /*01b0*/  IMAD.U32 R9, RZ, RZ, UR7 ;  /* 0x00000007ff097e24 */ /* 0x000fd4000f8e00ff */
[----:B------:R-:W-:-:S04]  /*01c0*/  @P0 FSETP.NEU.FTZ.AND P2, PT, R13, -INF , PT ;  /* 0xff8000000d00080b */ /* 0x000fc80003f5d000 */
[----:B-1----:R-:W-:-:S04]  /*01d0*/  @P0 SEL R10, R0, R4, !P2 ;  /* 0x00000004000a0207 */ /* 0x002fc80005000000 */
[----:B------:R-:W-:-:S07]  /*01e0*/  @P0 PRMT R9, R10, 0x7610, R9 ;  /* 0x000076100a090816 */ /* 0x000fce0000000009 */
.L_x_1586:
[----:B------:R-:W-:Y:S05]  /*01f0*/  BSYNC B0 ;  /* 0x0000000000007941 */ /* 0x000fea0003800000 */
.L_x_1585:
        /* <DEDUP_REMOVED lines=10> */
.L_x_1588:
[----:B------:R-:W-:Y:S05]  /*02a0*/  BSYNC B0 ;  /* 0x0000000000007941 */ /* 0x000fea0003800000 */
.L_x_1587:
[--C-:B------:R-:W-:Y:S01]  /*02b0*/  HADD2.F32 R4, -RZ, R5.reuse.H0_H0 ;  /* 0x20000005ff047230 */ /* 0x100fe20000004100 */
[----:B------:R-:W-:Y:S01]  /*02c0*/  BSSY B0, `(.L_x_1589) ;  /* 0x0000014000007945 */ /* 0x000fe20003800000 */
[----:B------:R-:W-:Y:S02]  /*02d0*/  HADD2.F32 R13, -RZ, R5.H1_H1 ;  /* 0x30000005ff0d7230 */ /* 0x000fe40000004100 */
[--C-:B-----5:R-:W-:Y:S01]  /*02e0*/  HADD2.F32 R18, -RZ, R2.reuse.H0_H0 ;  /* 0x20000002ff127230 */ /* 0x120fe20000004100 */
        /* <DEDUP_REMOVED lines=17> */
.L_x_1590:
[----:B------:R-:W-:Y:S05]  /*0400*/  BSYNC B0 ;  /* 0x0000000000007941 */ /* 0x000fea0003800000 */
.L_x_1589:
        /* <DEDUP_REMOVED lines=10> */
.L_x_1592:
[----:B------:R-:W-:Y:S05]  /*04b0*/  BSYNC B0 ;  /* 0x0000000000007941 */ /* 0x000fea0003800000 */
.L_x_1591:
        /* <DEDUP_REMOVED lines=9> */
.L_x_1594:
[----:B------:R-:W-:Y:S05]  /*0550*/  BSYNC B0 ;  /* 0x0000000000007941 */ /* 0x000fea0003800000 */
.L_x_1593:
[----:B------:R-:W-:Y:S01]  /*0560*/  BSSY B0, `(.L_x_1595) ;  /* 0x000000b000007945 */ /* 0x000fe20003800000 */
[----:B------:R-:W-:-:S04]  /*0570*/  IMAD.WIDE.U32 R4, R12, 0x2, R6 ;  /* 0x000000020c047825 */ /* 0x000fc800078e0006 */
        /* <DEDUP_REMOVED lines=9> */
.L_x_1596:
[----:B------:R-:W-:Y:S05]  /*0610*/  BSYNC B0 ;  /* 0x0000000000007941 */ /* 0x000fea0003800000 */
.L_x_1595:
        /* <DEDUP_REMOVED lines=10> */
.L_x_1598:
[----:B------:R-:W-:Y:S05]  /*06c0*/  BSYNC B0 ;  /* 0x0000000000007941 */ /* 0x000fea0003800000 */
.L_x_1597:
        /* <DEDUP_REMOVED lines=9> */
.L_x_1600:
[----:B------:R-:W-:Y:S05]  /*0760*/  BSYNC B0 ;  /* 0x0000000000007941 */ /* 0x000fea0003800000 */
.L_x_1599:
[----:B------:R-:W-:Y:S02]  /*0770*/  PRMT R10, R9, 0x5410, R10 ;  /* 0x00005410090a7816 */ /* 0x000fe4000000000a */
[----:B------:R-:W-:Y:S02]  /*0780*/  PRMT R11, R11, 0x5410, R16 ;  /* 0x000054100b0b7816 */ /* 0x000fe40000000010 */
[----:B------:R-:W-:Y:S02]  /*0790*/  PRMT R6, R13, 0x5410, R6 ;  /* 0x000054100d067816 */ /* 0x000fe40000000006 */
[----:B------:R-:W-:Y:S01]  /*07a0*/  PRMT R7, R7, 0x5410, R14 ;  /* 0x0000541007077816 */ /* 0x000fe2000000000e */
[----:B------:R-:W-:Y:S04]  /*07b0*/  STG.E.64 desc[UR4][R4.64], R10 ;  /* 0x0000000a04007986 */ /* 0x000fe8000c101b04 */
[----:B------:R-:W-:Y:S01]  /*07c0*/  STG.E.64 desc[UR4][R4.64+0x400], R6 ;  /* 0x0004000604007986 */ /* 0x000fe2000c101b04 */
[----:B------:R-:W-:Y:S05]  /*07d0*/  EXIT ;  /* 0x000000000000794d */ /* 0x000fea0003800000 */
.L_x_1584:
        /* <DEDUP_REMOVED lines=79> */
.L_x_1602:
[----:B------:R-:W-:Y:S05]  /*0cd0*/  BSYNC B0 ;  /* 0x0000000000007941 */ /* 0x000fea0003800000 */
.L_x_1601:
        /* <DEDUP_REMOVED lines=14> */
.L_x_1604:
[----:B------:R-:W-:Y:S05]  /*0dc0*/  BSYNC B0 ;  /* 0x0000000000007941 */ /* 0x000fea0003800000 */
.L_x_1603:
        /* <DEDUP_REMOVED lines=15> */
.L_x_1606:
[----:B------:R-:W-:Y:S05]  /*0ec0*/  BSYNC B0 ;  /* 0x0000000000007941 */ /* 0x000fea0003800000 */
.L_x_1605:
        /* <DEDUP_REMOVED lines=16> */
.L_x_1608:
[----:B------:R-:W-:Y:S05]  /*0fd0*/  BSYNC B0 ;  /* 0x0000000000007941 */ /* 0x000fea0003800000 */
.L_x_1607:
        /* <DEDUP_REMOVED lines=12> */
.L_x_1610:
[----:B------:R-:W-:Y:S05]  /*10a0*/  BSYNC B0 ;  /* 0x0000000000007941 */ /* 0x000fea0003800000 */
.L_x_1609:
        /* <DEDUP_REMOVED lines=12> */
.L_x_1612:
[----:B------:R-:W-:Y:S05]  /*1170*/  BSYNC B0 ;  /* 0x0000000000007941 */ /* 0x000fea0003800000 */
.L_x_1611:
        /* <DEDUP_REMOVED lines=12> */
.L_x_1614:
[----:B------:R-:W-:Y:S05]  /*1240*/  BSYNC B0 ;  /* 0x0000000000007941 */ /* 0x000fea0003800000 */
.L_x_1613:
        /* <DEDUP_REMOVED lines=8> */
.L_x_1616:
[----:B------:R-:W-:Y:S05]  /*12d0*/  BSYNC B0 ;  /* 0x0000000000007941 */ /* 0x000fea0003800000 */
.L_x_1615:
        /* <DEDUP_REMOVED lines=18> */
.L_x_1619:
[----:B------:R-:W-:-:S13]  /*1400*/  ISETP.GE.AND P0, PT, R15, R13, PT ;  /* 0x0000000d0f00720c */ /* 0x000fda0003f06270 */
[----:B------:R-:W-:Y:S05]  /*1410*/  @P0 BRA `(.L_x_1621) ;  /* 0x0000000000300947 */ /* 0x000fea0003800000 */
[----:B0-----:R-:W0:Y:S01]  /*1420*/  LDC.64 R2, c[0x0][0x228] ;  /* 0x00008a00ff027b82 */ /* 0x001e220000000a00 */
[----:B------:R-:W-:Y:S02]  /*1430*/  IMAD.IADD R9, R12, 0x1, R15 ;  /* 0x000000010c097824 */ /* 0x000fe400078e020f */
[----:B------:R-:W-:Y:S02]  /*1440*/  VIADD R15, R15, 0x80 ;  /* 0x000000800f0f7836 */ /* 0x000fe40000000000 */
[----:B0-----:R-:W-:-:S05]  /*1450*/  IMAD.WIDE.U32 R2, R9, 0x2, R2 ;  /* 0x0000000209027825 */ /* 0x001fca00078e0002 */
[----:B------:R2:W-:Y:S02]  /*1460*/  STG.E.U16 desc[UR4][R2.64], R5 ;  /* 0x0000000502007986 */ /* 0x0005e4000c101504 */
.L_x_1620:
[----:B------:R-:W-:-:S13]  /*1470*/  ISETP.GE.AND P0, PT, R15, R13, PT ;  /* 0x0000000d0f00720c */ /* 0x000fda0003f06270 */
[----:B------:R-:W-:Y:S05]  /*1480*/  @P0 BRA `(.L_x_1622) ;  /* 0x0000000000340947 */ /* 0x000fea0003800000 */
[----:B0-2---:R-:W0:Y:S01]  /*1490*/  LDC.64 R2, c[0x0][0x228] ;  /* 0x00008a00ff027b82 */ /* 0x005e220000000a00 */
[----:B------:R-:W-:Y:S02]  /*14a0*/  IMAD.IADD R5, R12, 0x1, R15 ;  /* 0x000000010c057824 */ /* 0x000fe400078e020f */
[----:B------:R-:W-:Y:S02]  /*14b0*/  VIADD R15, R15, 0x80 ;  /* 0x000000800f0f7836 */ /* 0x000fe40000000000 */
[----:B0-----:R-:W-:-:S05]  /*14c0*/  IMAD.WIDE.U32 R2, R5, 0x2, R2 ;  /* 0x0000000205027825 */ /* 0x001fca00078e0002 */
[----:B------:R2:W-:Y:S02]  /*14d0*/  STG.E.U16 desc[UR4][R2.64], R6 ;  /* 0x0000000602007986 */ /* 0x0005e4000c101504 */
.L_x_1621:
        /* <DEDUP_REMOVED lines=8> */
.L_x_1622:
[----:B------:R-:W-:Y:S05]  /*1560*/  BSYNC B1 ;  /* 0x0000000000017941 */ /* 0x000fea0003800000 */
.L_x_1618:
[----:B------:R-:W-:-:S13]  /*1570*/  ISETP.GE.AND P0, PT, R15, R13, PT ;  /* 0x0000000d0f00720c */ /* 0x000fda0003f06270 */
[----:B0-23--:R-:W0:Y:S01]  /*1580*/  @!P0 LDC.64 R2, c[0x0][0x228] ;  /* 0x00008a00ff028b82 */ /* 0x00de220000000a00 */
[----:B------:R-:W-:Y:S02]  /*1590*/  @!P0 IMAD.IADD R5, R12, 0x1, R15 ;  /* 0x000000010c058824 */ /* 0x000fe400078e020f */
[----:B------:R-:W-:Y:S02]  /*15a0*/  @!P0 VIADD R15, R15, 0x80 ;  /* 0x000000800f0f8836 */ /* 0x000fe40000000000 */
[----:B0-----:R-:W-:-:S05]  /*15b0*/  @!P0 IMAD.WIDE.U32 R2, R5, 0x2, R2 ;  /* 0x0000000205028825 */ /* 0x001fca00078e0002 */
[----:B------:R3:W-:Y:S02]  /*15c0*/  @!P0 STG.E.U16 desc[UR4][R2.64], R8 ;  /* 0x0000000802008986 */ /* 0x0007e4000c101504 */
.L_x_1623:
[----:B------:R-:W-:Y:S05]  /*15d0*/  BSYNC B0 ;  /* 0x0000000000007941 */ /* 0x000fea0003800000 */
.L_x_1617:
        /* <DEDUP_REMOVED lines=8> */
.L_x_1624:
        /* <DEDUP_REMOVED lines=10> */
.L_x_36128:


//--------------------- .text._ZN2at6native29vectorized_elementwise_kernelILi8EZZZNS0_22nan_to_num_kernel_cudaERNS_18TensorIteratorBaseESt8optionalIdES5_S5_ENKUlvE0_clEvENKUlvE1_clEvEUlN3c104HalfEE_St5arrayIPcLm2EEEEviT0_T1_ --------------------------
	.section	.text._ZN2at6native29vectorized_elementwise_kernelILi8EZZZNS0_22nan_to_num_kernel_cudaERNS_18TensorIteratorBaseESt8optionalIdES5_S5_ENKUlvE0_clEvENKUlvE1_clEvEUlN3c104HalfEE_St5arrayIPcLm2EEEEviT0_T1_,"ax",@progbits
	.align	128
        .global         _ZN2at6native29vectorized_elementwise_kernelILi8EZZZNS0_22nan_to_num_kernel_cudaERNS_18TensorIteratorBaseESt8optionalIdES5_S5_ENKUlvE0_clEvENKUlvE1_clEvEUlN3c104HalfEE_St5arrayIPcLm2EEEEviT0_T1_
        .type           _ZN2at6native29vectorized_elementwise_kernelILi8EZZZNS0_22nan_to_num_kernel_cudaERNS_18TensorIteratorBaseESt8optionalIdES5_S5_ENKUlvE0_clEvENKUlvE1_clEvEUlN3c104HalfEE_St5arrayIPcLm2EEEEviT0_T1_,@function
        .size           _ZN2at6native29vectorized_elementwise_kernelILi8EZZZNS0_22nan_to_num_kernel_cudaERNS_18TensorIteratorBaseESt8optionalIdES5_S5_ENKUlvE0_clEvENKUlvE1_clEvEUlN3c104HalfEE_St5arrayIPcLm2EEEEviT0_T1_,(.L_x_36129 - _ZN2at6native29vectorized_elementwise_kernelILi8EZZZNS0_22nan_to_num_kernel_cudaERNS_18TensorIteratorBaseESt8optionalIdES5_S5_ENKUlvE0_clEvENKUlvE1_clEvEUlN3c104HalfEE_St5arrayIPcLm2EEEEviT0_T1_)
        .other          _ZN2at6native29vectorized_elementwise_kernelILi8EZZZNS0_22nan_to_num_kernel_cudaERNS_18TensorIteratorBaseESt8optionalIdES5_S5_ENKUlvE0_clEvENKUlvE1_clEvEUlN3c104HalfEE_St5arrayIPcLm2EEEEviT0_T1_,@"STO_CUDA_ENTRY STV_DEFAULT"
_ZN2at6native29vectorized_elementwise_kernelILi8EZZZNS0_22nan_to_num_kernel_cudaERNS_18TensorIteratorBaseESt8optionalIdES5_S5_ENKUlvE0_clEvENKUlvE1_clEvEUlN3c104HalfEE_St5arrayIPcLm2EEEEviT0_T1_:
.text._ZN2at6native29vectorized_elementwise_kernelILi8EZZZNS0_22nan_to_num_kernel_cudaERNS_18TensorIteratorBaseESt8optionalIdES5_S5_ENKUlvE0_clEvENKUlvE1_clEvEUlN3c104HalfEE_St5arrayIPcLm2EEEEviT0_T1_:
        /* <DEDUP_REMOVED lines=19> */
[----:B--2---:R-:W-:-:S02]  /*0130*/  HADD2.F32 R9, -RZ, R4.H0_H0 ;  /* 0x20000004ff097230 */ /* 0x004fc40000004100 */
        /* <DEDUP_REMOVED lines=10> */
.L_x_1627:
[----:B------:R-:W-:Y:S05]  /*01e0*/  BSYNC B0 ;  /* 0x0000000000007941 */ /* 0x000fea0003800000 */
.L_x_1626:
[----:B------:R-:W-:Y:S01]  /*01f0*/  BSSY B0, `(.L_x_1628) ;  /* 0x000000b000007945 */ /* 0x000fe20003800000 */
[----:B------:R-:W-:Y:S02]  /*0200*/  HADD2.F32 R17, -RZ, R5.H0_H0 ;  /* 0x20000005ff117230 */ /* 0x000fe40000004100 */
        /* <DEDUP_REMOVED lines=9> */
.L_x_1629:
[----:B------:R-:W-:Y:S05]  /*02a0*/  BSYNC B0 ;  /* 0x0000000000007941 */ /* 0x000fea0003800000 */
.L_x_1628:
[----:B------:R-:W-:Y:S01]  /*02b0*/  FSETP.GTU.FTZ.AND P5, PT, |R17|, +INF , PT ;  /* 0x7f8000001100780b */ /* 0x000fe20003fbc200 */
[----:B------:R-:W-:Y:S01]  /*02c0*/  HADD2.F32 R18, -RZ, R5.H1_H1 ;  /* 0x30000005ff127230 */ /* 0x000fe20000004100 */
[----:B------:R-:W-:Y:S01]  /*02d0*/  BSSY B0, `(.L_x_1630) ;  /* 0x0000012000007945 */ /* 0x000fe20003800000 */
[--C-:B------:R-:W-:Y:S02]  /*02e0*/  HADD2.F32 R19, -RZ, R6.reuse.H0_H0 ;  /* 0x20000006ff137230 */ /* 0x100fe40000004100 */
        /* <DEDUP_REMOVED lines=13> */
[----:B------:R-:W-:-:S04]  /*03c0*/  @P5 FSETP.NEU.FTZ.AND P6, PT, R17, -INF , PT ;  /* 0xff8000001100580b */ /* 0x000fc80003fdd000 */
[----:B-1----:R-:W-:-:S04]  /*03d0*/  @P5 SEL R11, R0, R5, !P6 ;  /* 0x00000005000b5207 */ /* 0x002fc80007000000 */
[----:B------:R-:W-:-:S07]  /*03e0*/  @P5 PRMT R4, R11, 0x7610, R4 ;  /* 0x000076100b045816 */ /* 0x000fce0000000004 */
.L_x_1631:
[----:B------:R-:W-:Y:S05]  /*03f0*/  BSYNC B0 ;  /* 0x0000000000007941 */ /* 0x000fea0003800000 */
.L_x_1630:
        /* <DEDUP_REMOVED lines=10> */
.L_x_1633:
[----:B------:R-:W-:Y:S05]  /*04a0*/  BSYNC B0 ;  /* 0x0000000000007941 */ /* 0x000fea0003800000 */
.L_x_1632:
        /* <DEDUP_REMOVED lines=9> */
.L_x_1635:
[----:B------:R-:W-:Y:S05]  /*0540*/  BSYNC B0 ;  /* 0x0000000000007941 */ /* 0x000fea0003800000 */
.L_x_1634:
        /* <DEDUP_REMOVED lines=11> */
.L_x_1637:
[----:B------:R-:W-:Y:S05]  /*0600*/  BSYNC B0 ;  /* 0x0000000000007941 */ /* 0x000fea0003800000 */
.L_x_1636:
        /* <DEDUP_REMOVED lines=10> */
.L_x_1639:
[----:B------:R-:W-:Y:S05]  /*06b0*/  BSYNC B0 ;  /* 0x0000000000007941 */ /* 0x000fea0003800000 */
.L_x_1638:
        /* <DEDUP_REMOVED lines=9> */
.L_x_1641:
[----:B------:R-:W-:Y:S05]  /*0750*/  BSYNC B0 ;  /* 0x0000000000007941 */ /* 0x000fea0003800000 */
.L_x_1640:
[----:B------:R-:W-:Y:S02]  /*0760*/  PRMT R6, R5, 0x5410, R12 ;  /* 0x0000541005067816 */ /* 0x000fe4000000000c */
[----:B------:R-:W-:Y:S02]  /*0770*/  PRMT R5, R4, 0x5410, R13 ;  /* 0x0000541004057816 */ /* 0x000fe4000000000d */
[----:B------:R-:W-:Y:S02]  /*0780*/  PRMT R7, R3, 0x5410, R14 ;  /* 0x0000541003077816 */ /* 0x000fe4000000000e */
[----:B------:R-:W-:-:S05]  /*0790*/  PRMT R4, R8, 0x5410, R9 ;  /* 0x0000541008047816 */ /* 0x000fca0000000009 */
[----:B------:R-:W-:Y:S01]  /*07a0*/  STG.E.128 desc[UR4][R10.64], R4 ;  /* 0x000000040a007986 */ /* 0x000fe2000c101d04 */
[----:B------:R-:W-:Y:S05]  /*07b0*/  EXIT ;  /* 0x000000000000794d */ /* 0x000fea0003800000 */
.L_x_1625:
        /* <DEDUP_REMOVED lines=79> */
.L_x_1643:
[----:B------:R-:W-:Y:S05]  /*0cb0*/  BSYNC B0 ;  /* 0x0000000000007941 */ /* 0x000fea0003800000 */
.L_x_1642:
        /* <DEDUP_REMOVED lines=14> */
.L_x_1645:
[----:B------:R-:W-:Y:S05]  /*0da0*/  BSYNC B0 ;  /* 0x0000000000007941 */ /* 0x000fea0003800000 */
.L_x_1644:
        /* <DEDUP_REMOVED lines=15> */
.L_x_1647:
[----:B------:R-:W-:Y:S05]  /*0ea0*/  BSYNC B0 ;  /* 0x0000000000007941 */ /* 0x000fea0003800000 */
.L_x_1646:
        /* <DEDUP_REMOVED lines=16> */
.L_x_1649:
[----:B------:R-:W-:Y:S05]  /*0fb0*/  BSYNC B0 ;  /* 0x0000000000007941 */ /* 0x000fea0003800000 */
.L_x_1648:
        /* <DEDUP_REMOVED lines=12> */
.L_x_1651:
[----:B------:R-:W-:Y:S05]  /*1080*/  BSYNC B0 ;  /* 0x0000000000007941 */ /* 0x000fea0003800000 */
.L_x_1650:
        /* <DEDUP_REMOVED lines=12> */
.L_x_1653:
[----:B------:R-:W-:Y:S05]  /*1150*/  BSYNC B0 ;  /* 0x0000000000007941 */ /* 0x000fea0003800000 */
.L_x_1652:
        /* <DEDUP_REMOVED lines=12> */
.L_x_1655:
[----:B------:R-:W-:Y:S05]  /*1220*/  BSYNC B0 ;  /* 0x0000000000007941 */ /* 0x000fea0003800000 */
.L_x_1654:
        /* <DEDUP_REMOVED lines=8> */
.L_x_1657:
[----:B------:R-:W-:Y:S05]  /*12b0*/  BSYNC B0 ;  /* 0x0000000000007941 */ /* 0x000fea0003800000 */
.L_x_1656:
        /* <DEDUP_REMOVED lines=18> */
.L_x_1660:
[----:B------:R-:W-:-:S13]  /*13e0*/  ISETP.GE.AND P0, PT, R15, R13, PT ;  /* 0x0000000d0f00720c */ /* 0x000fda0003f06270 */
[----:B------:R-:W-:Y:S05]  /*13f0*/  @P0 BRA `(.L_x_1662) ;  /* 0x0000000000300947 */ /* 0x000fea0003800000 */
[----:B0-----:R-:W0:Y:S01]  /*1400*/  LDC.64 R2, c[0x0][0x228] ;  /* 0x00008a00ff027b82 */ /* 0x001e220000000a00 */
[----:B------:R-:W-:Y:S02]  /*1410*/  IMAD.IADD R9, R12, 0x1, R15 ;  /* 0x000000010c097824 */ /* 0x000fe400078e020f */
[----:B------:R-:W-:Y:S02]  /*1420*/  VIADD R15, R15, 0x80 ;  /* 0x000000800f0f7836 */ /* 0x000fe40000000000 */
[----:B0-----:R-:W-:-:S05]  /*1430*/  IMAD.WIDE.U32 R2, R9, 0x2, R2 ;  /* 0x0000000209027825 */ /* 0x001fca00078e0002 */
[----:B------:R2:W-:Y:S02]  /*1440*/  STG.E.U16 desc[UR4][R2.64], R5 ;  /* 0x0000000502007986 */ /* 0x0005e4000c101504 */
.L_x_1661:
[----:B------:R-:W-:-:S13]  /*1450*/  ISETP.GE.AND P0, PT, R15, R13, PT ;  /* 0x0000000d0f00720c */ /* 0x000fda0003f06270 */
[----:B------:R-:W-:Y:S05]  /*1460*/  @P0 BRA `(.L_x_1663) ;  /* 0x0000000000340947 */ /* 0x000fea0003800000 */
[----:B0-2---:R-:W0:Y:S01]  /*1470*/  LDC.64 R2, c[0x0][0x228] ;  /* 0x00008a00ff027b82 */ /* 0x005e220000000a00 */
[----:B------:R-:W-:Y:S02]  /*1480*/  IMAD.IADD R5, R12, 0x1, R15 ;  /* 0x000000010c057824 */ /* 0x000fe400078e020f */
[----:B------:R-:W-:Y:S02]  /*1490*/  VIADD R15, R15, 0x80 ;  /* 0x000000800f0f7836 */ /* 0x000fe40000000000 */
[----:B0-----:R-:W-:-:S05]  /*14a0*/  IMAD.WIDE.U32 R2, R5, 0x2, R2 ;  /* 0x0000000205027825 */ /* 0x001fca00078e0002 */
[----:B------:R2:W-:Y:S02]  /*14b0*/  STG.E.U16 desc[UR4][R2.64], R6 ;  /* 0x0000000602007986 */ /* 0x0005e4000c101504 */
.L_x_1662:
        /* <DEDUP_REMOVED lines=8> */
.L_x_1663:
[----:B------:R-:W-:Y:S05]  /*1540*/  BSYNC B1 ;  /* 0x0000000000017941 */ /* 0x000fea0003800000 */
.L_x_1659:
[----:B------:R-:W-:-:S13]  /*1550*/  ISETP.GE.AND P0, PT, R15, R13, PT ;  /* 0x0000000d0f00720c */ /* 0x000fda0003f06270 */
[----:B0-23--:R-:W0:Y:S01]  /*1560*/  @!P0 LDC.64 R2, c[0x0][0x228] ;  /* 0x00008a00ff028b82 */ /* 0x00de220000000a00 */
[----:B------:R-:W-:Y:S02]  /*1570*/  @!P0 IMAD.IADD R5, R12, 0x1, R15 ;  /* 0x000000010c058824 */ /* 0x000fe400078e020f */
[----:B------:R-:W-:Y:S02]  /*1580*/  @!P0 VIADD R15, R15, 0x80 ;  /* 0x000000800f0f8836 */ /* 0x000fe40000000000 */
[----:B0-----:R-:W-:-:S05]  /*1590*/  @!P0 IMAD.WIDE.U32 R2, R5, 0x2, R2 ;  /* 0x0000000205028825 */ /* 0x001fca00078e0002 */
[----:B------:R3:W-:Y:S02]  /*15a0*/  @!P0 STG.E.U16 desc[UR4][R2.64], R8 ;  /* 0x0000000802008986 */ /* 0x0007e4000c101504 */
.L_x_1664:
[----:B------:R-:W-:Y:S05]  /*15b0*/  BSYNC B0 ;  /* 0x0000000000007941 */ /* 0x000fea0003800000 */
.L_x_1658:
        /* <DEDUP_REMOVED lines=8> */
.L_x_1665:
        /* <DEDUP_REMOVED lines=12> */
.L_x_36129:


//--------------------- .text._ZN2at6native18elementwise_kernelILi128ELi4EZNS0_15gpu_kernel_implIZZZNS0_22nan_to_num_kernel_cudaERNS_18TensorIteratorBaseESt8optionalIdES6_S6_ENKUlvE0_clEvENKUlvE0_clEvEUlfE_EEvS4_RKT_EUliE_EEviT1_ --------------------------
	.section	.text._ZN2at6native18elementwise_kernelILi128ELi4EZNS0_15gpu_kernel_implIZZZNS0_22nan_to_num_kernel_cudaERNS_18TensorIteratorBaseESt8optionalIdES6_S6_ENKUlvE0_clEvENKUlvE0_clEvEUlfE_EEvS4_RKT_EUliE_EEviT1_,"ax",@progbits
	.align	128
        .global         _ZN2at6native18elementwise_kernelILi128ELi4EZNS0_15gpu_kernel_implIZZZNS0_22nan_to_num_kernel_cudaERNS_18TensorIteratorBaseESt8optionalIdES6_S6_ENKUlvE0_clEvENKUlvE0_clEvEUlfE_EEvS4_RKT_EUliE_EEviT1_
        .type           _ZN2at6native18elementwise_kernelILi128ELi4EZNS0_15gpu_kernel_implIZZZNS0_22nan_to_num_kernel_cudaERNS_18TensorIteratorBaseESt8optionalIdES6_S6_ENKUlvE0_clEvENKUlvE0_clEvEUlfE_EEvS4_RKT_EUliE_EEviT1_,@function
        .size           _ZN2at6native18elementwise_kernelILi128ELi4EZNS0_15gpu_kernel_implIZZZNS0_22nan_to_num_kernel_cudaERNS_18TensorIteratorBaseESt8optionalIdES6_S6_ENKUlvE0_clEvENKUlvE0_clEvEUlfE_EEvS4_RKT_EUliE_EEviT1_,(.L_x_36130 - _ZN2at6native18elementwise_kernelILi128ELi4EZNS0_15gpu_kernel_implIZZZNS0_22nan_to_num_kernel_cudaERNS_18TensorIteratorBaseESt8optionalIdES6_S6_ENKUlvE0_clEvENKUlvE0_clEvEUlfE_EEvS4_RKT_EUliE_EEviT1_)
        .other          _ZN2at6native18elementwise_kernelILi128ELi4EZNS0_15gpu_kernel_implIZZZNS0_22nan_to_num_kernel_cudaERNS_18TensorIteratorBaseESt8optionalIdES6_S6_ENKUlvE0_clEvENKUlvE0_clEvEUlfE_EEvS4_RKT_EUliE_EEviT1_,@"STO_CUDA_ENTRY STV_DEFAULT"
_ZN2at6native18elementwise_kernelILi128ELi4EZNS0_15gpu_kernel_implIZZZNS0_22nan_to_num_kernel_cudaERNS_18TensorIteratorBaseESt8optionalIdES6_S6_ENKUlvE0_clEvENKUlvE0_clEvEUlfE_EEvS4_RKT_EUliE_EEviT1_:
.text._ZN2at6native18elementwise_kernelILi128ELi4EZNS0_15gpu_kernel_implIZZZNS0_22nan_to_num_kernel_cudaERNS_18TensorIteratorBaseESt8optionalIdES6_S6_ENKUlvE0_clEvENKUlvE0_clEvEUlfE_EEvS4_RKT_EUliE_EEviT1_:
        /* <DEDUP_REMOVED lines=32> */
[----:B------:R-:W-:-:S05]  /*0200*/  SHF.R.U32.HI R5, RZ, UR5, R4 ;  /* 0x00000005ff057c19 */ /* 0x000fca0008011604 */
[----:B------:R-:W-:-:S04]  /*0210*/  IMAD.MOV R2, RZ, RZ, -R5 ;  /* 0x000000ffff027224 */ /* 0x000fc800078e0a05 */
[----:B------:R-:W-:Y:S01]  /*0220*/  IMAD R3, R2, UR6, R3 ;  /* 0x0000000602037c24 */ /* 0x000fe2000f8e0203 */
[----:B------:R-:W-:-:S03]  /*0230*/  ULDC.64 UR6, c[0x0][0x350] ;  /* 0x0000d40000067ab9 */ /* 0x000fc60000000a00 */
[C---:B------:R-:W-:Y:S02]  /*0240*/  IMAD R16, R3.reuse, UR6, RZ ;  /* 0x0000000603107c24 */ /* 0x040fe4000f8e02ff */
[----:B------:R-:W-:Y:S02]  /*0250*/  IMAD R0, R3, UR7, R0 ;  /* 0x0000000703007c24 */ /* 0x000fe4000f8e0200 */
        /* <DEDUP_REMOVED lines=276> */
.L_x_1668:
[----:B------:R-:W0:Y:S01]  /*13a0*/  LDC.U8 R5, c[0x0][0x439] ;  /* 0x00010e40ff057b82 */ /* 0x000e220000000000 */
[----:B------:R-:W-:Y:S01]  /*13b0*/  ULDC.64 UR4, c[0x0][0x410] ;  /* 0x0001040000047ab9 */ /* 0x000fe20000000a00 */
[----:B------:R-:W-:Y:S01]  /*13c0*/  ULDC.64 UR6, c[0x0][0x418] ;  /* 0x0001060000067ab9 */ /* 0x000fe20000000a00 */
[----:B------:R-:W-:Y:S01]  /*13d0*/  IADD3 R16, P1, R16, UR4, RZ ;  /* 0x0000000410107c10 */ /* 0x000fe2000ff3e0ff */
[----:B------:R-:W-:Y:S01]  /*13e0*/  BSSY B6, `(.L_x_1669) ;  /* 0x00000e0000067945 */ /* 0x000fe20003800000 */
        /* <DEDUP_REMOVED lines=15> */
[----:B--2---:R-:W0:Y:S01]  /*14e0*/  I2F.S16 R0, R0 ;  /* 0x0000000000007306 */ /* 0x004e220000101400 */
[----:B------:R-:W-:Y:S05]  /*14f0*/  BRA `(.L_x_1675) ;  /* 0x0000000c00387947 */ /* 0x000fea0003800000 */
.L_x_1673:
[----:B------:R-:W2:Y:S02]  /*1500*/  LDG.E.U8 R0, desc[UR36][R2.64] ;  /* 0x0000002402007981 */ /* 0x000ea4000c1e1100 */
[----:B--2---:R-:W-:Y:S01]  /*1510*/  I2FP.F32.U32 R0, R0 ;  /* 0x0000000000007245 */ /* 0x004fe20000201000 */
[----:B------:R-:W-:Y:S06]  /*1520*/  BRA `(.L_x_1675) ;  /* 0x0000000c002c7947 */ /* 0x000fec0003800000 */
.L_x_1672:
[----:B------:R-:W-:-:S13]  /*1530*/  ISETP.NE.AND P0, PT, R4, 0x2, PT ;  /* 0x000000020400780c */ /* 0x000fda0003f05270 */
[----:B------:R-:W-:Y:S05]  /*1540*/  @!P0 BRA `(.L_x_1676) ;  /* 0x0000000000288947 */ /* 0x000fea0003800000 */
[----:B------:R-:W-:-:S13]  /*1550*/  ISETP.NE.AND P0, PT, R4, 0x3, PT ;  /* 0x000000030400780c */ /* 0x000fda0003f05270 */
[----:B------:R-:W-:Y:S05]  /*1560*/  @!P0 BRA `(.L_x_1677) ;  /* 0x0000000000148947 */ /* 0x000fea0003800000 */
[----:B------:R-:W-:-:S13]  /*1570*/  ISETP.NE.AND P0, PT, R4, 0x4, PT ;  /* 0x000000040400780c */ /* 0x000fda0003f05270 */
[----:B------:R-:W-:Y:S05]  /*1580*/  @P0 BRA `(.L_x_1674) ;  /* 0x0000000800b80947 */ /* 0x000fea0003800000 */
[----:B------:R-:W2:Y:S02]  /*1590*/  LDG.E.64 R2, desc[UR36][R2.64] ;  /* 0x0000002402027981 */ /* 0x000ea4000c1e1b00 */
[----:B--2---:R4:W0:Y:S01]  /*15a0*/  I2F.S64 R0, R2 ;  /* 0x0000000200007312 */ /* 0x0048220000301400 */
[----:B------:R-:W-:Y:S05]  /*15b0*/  BRA `(.L_x_1675) ;  /* 0x0000000c00087947 */ /* 0x000fea0003800000 */
.L_x_1677:
[----:B------:R-:W2:Y:S02]  /*15c0*/  LDG.E R0, desc[UR36][R2.64] ;  /* 0x0000002402007981 */ /* 0x000ea4000c1e1900 */
[----:B--2---:R-:W-:Y:S01]  /*15d0*/  I2FP.F32.S32 R0, R0 ;  /* 0x0000000000007245 */ /* 0x004fe20000201400 */
[----:B------:R-:W-:Y:S06]  /*15e0*/  BRA `(.L_x_1675) ;  /* 0x0000000800fc7947 */ /* 0x000fec0003800000 */
.L_x_1676:
[----:B------:R-:W2:Y:S02]  /*15f0*/  LDG.E.U16 R0, desc[UR36][R2.64] ;  /* 0x0000002402007981 */ /* 0x000ea4000c1e1500 */
[----:B--2---:R-:W0:Y:S01]  /*1600*/  I2F.S16 R0, R0 ;  /* 0x0000000000007306 */ /* 0x004e220000101400 */
[----:B------:R-:W-:Y:S05]  /*1610*/  BRA `(.L_x_1675) ;  /* 0x0000000800f07947 */ /* 0x000fea0003800000 */
.L_x_1671:
[----:B------:R-:W-:-:S13]  /*1620*/  ISETP.GT.AND P0, PT, R4, 0x6, PT ;  /* 0x000000060400780c */ /* 0x000fda0003f04270 */
[----:B------:R-:W-:Y:S05]  /*1630*/  @P0 BRA `(.L_x_1678) ;  /* 0x0000000000240947 */ /* 0x000fea0003800000 */
[----:B------:R-:W-:-:S13]  /*1640*/  ISETP.NE.AND P0, PT, R4, 0x5, PT ;  /* 0x000000050400780c */ /* 0x000fda0003f05270 */
[----:B------:R-:W-:Y:S05]  /*1650*/  @!P0 BRA `(.L_x_1679) ;  /* 0x0000000000108947 */ /* 0x000fea0003800000 */
[----:B------:R-:W-:-:S13]  /*1660*/  ISETP.NE.AND P0, PT, R4, 0x6, PT ;  /* 0x000000060400780c */ /* 0x000fda0003f05270 */
[----:B------:R-:W-:Y:S05]  /*1670*/  @P0 BRA `(.L_x_1674) ;  /* 0x00000008007c0947 */ /* 0x000fea0003800000 */
[----:B------:R2:W5:Y:S01]  /*1680*/  LDG.E R0, desc[UR36][R2.64] ;  /* 0x0000002402007981 */ /* 0x000562000c1e1900 */
[----:B------:R-:W-:Y:S05]  /*1690*/  BRA `(.L_x_1675) ;  /* 0x0000000800d07947 */ /* 0x000fea0003800000 */
.L_x_1679:
[----:B------:R-:W2:Y:S02]  /*16a0*/  LDG.E.U16 R0, desc[UR36][R2.64] ;  /* 0x0000002402007981 */ /* 0x000ea4000c1e1500 */
[----:B--2---:R-:W-:Y:S01]  /*16b0*/  HADD2.F32 R0, -RZ, R0.H0_H0 ;  /* 0x20000000ff007230 */ /* 0x004fe20000004100 */
[----:B------:R-:W-:Y:S06]  /*16c0*/  BRA `(.L_x_1675) ;  /* 0x0000000800c47947 */ /* 0x000fec0003800000 */
.L_x_1678:
[----:B------:R-:W-:-:S13]  /*16d0*/  ISETP.NE.AND P0, PT, R4, 0x7, PT ;  /* 0x000000070400780c */ /* 0x000fda0003f05270 */
[----:B------:R-:W-:Y:S05]  /*16e0*/  @!P0 BRA `(.L_x_1680) ;  /* 0x0000000000248947 */ /* 0x000fea0003800000 */
[----:B------:R-:W-:-:S13]  /*16f0*/  ISETP.NE.AND P0, PT, R4, 0x8, PT ;  /* 0x000000080400780c */ /* 0x000fda0003f05270 */
[----:B------:R-:W-:Y:S05]  /*1700*/  @!P0 BRA `(.L_x_1681) ;  /* 0x0000000000108947 */ /* 0x000fea0003800000 */
[----:B------:R-:W-:-:S13]  /*1710*/  ISETP.NE.AND P0, PT, R4, 0x9, PT ;  /* 0x000000090400780c */ /* 0x000fda0003f05270 */
[----:B------:R-:W-:Y:S05]  /*1720*/  @P0 BRA `(.L_x_1674) ;  /* 0x0000000800500947 */ /* 0x000fea0003800000 */
[----:B------:R3:W5:Y:S01]  /*1730*/  LDG.E R0, desc[UR36][R2.64] ;  /* 0x0000002402007981 */ /* 0x000762000c1e1900 */
[----:B------:R-:W-:Y:S05]  /*1740*/  BRA `(.L_x_1675) ;  /* 0x0000000800a47947 */ /* 0x000fea0003800000 */
.L_x_1681:
[----:B------:R-:W2:Y:S02]  /*1750*/  LDG.E.U16 R0, desc[UR36][R2.64] ;  /* 0x0000002402007981 */ /* 0x000ea4000c1e1500 */
[----:B--2---:R-:W-:Y:S01]  /*1760*/  HADD2.F32 R0, -RZ, R0.H0_H0 ;  /* 0x20000000ff007230 */ /* 0x004fe20000004100 */
[----:B------:R-:W-:Y:S06]  /*1770*/  BRA `(.L_x_1675) ;  /* 0x0000000800987947 */ /* 0x000fec0003800000 */
.L_x_1680:
[----:B------:R-:W2:Y:S01]  /*1780*/  LDG.E.64 R2, desc[UR36][R2.64] ;  /* 0x0000002402027981 */ /* 0x000ea2000c1e1b00 */
[----:B------:R-:W-:Y:S01]  /*1790*/  UMOV UR4, 0xf0000000 ;  /* 0xf000000000047882 */ /* 0x000fe20000000000 */
[----:B------:R-:W-:Y:S01]  /*17a0*/  UMOV UR5, 0x380fffff ;  /* 0x380fffff00057882 */ /* 0x000fe20000000000 */
[----:B--2---:R-:W0:Y:S01]  /*17b0*/  F2F.F32.F64 R0, R2 ;  /* 0x0000000200007310 */ /* 0x004e220000301000 */
[----:B------:R-:W-:-:S14]  /*17c0*/  DSETP.GEU.AND P0, PT, |R2|, UR4, PT ;  /* 0x0000000402007e2a */ /* 0x000fdc000bf0e200 */
[----:B0-----:R-:W-:Y:S01]  /*17d0*/  @!P0 FMUL R0, R0, 1.175494350822287508e-38 ;  /* 0x0080000000008820 */ /* 0x001fe20000400000 */
[----:B------:R-:W-:Y:S06]  /*17e0*/  BRA `(.L_x_1675) ;  /* 0x00000008007c7947 */ /* 0x000fec0003800000 */
.L_x_1670:
        /* <DEDUP_REMOVED lines=10> */
[----:B------:R-:W-:Y:S01]  /*1890*/  FSEL R0, RZ, 1, !P0 ;  /* 0x3f800000ff007808 */ /* 0x000fe20004000000 */
[----:B------:R-:W-:Y:S08]  /*18a0*/  BRA `(.L_x_1675) ;  /* 0x00000008004c7947 */ /* 0x000ff00003800000 */
.L_x_1684:
[----:B------:R-:W2:Y:S01]  /*18b0*/  LDG.E.64 R2, desc[UR36][R2.64] ;  /* 0x0000002402027981 */ /* 0x000ea2000c1e1b00 */
[----:B------:R-:W-:Y:S01]  /*18c0*/  UMOV UR4, 0xf0000000 ;  /* 0xf000000000047882 */ /* 0x000fe20000000000 */
[----:B------:R-:W-:Y:S01]  /*18d0*/  UMOV UR5, 0x380fffff ;  /* 0x380fffff00057882 */ /* 0x000fe20000000000 */
[----:B--2---:R-:W0:Y:S01]  /*18e0*/  F2F.F32.F64 R0, R2 ;  /* 0x0000000200007310 */ /* 0x004e220000301000 */
[----:B------:R-:W-:-:S14]  /*18f0*/  DSETP.GEU.AND P0, PT, |R2|, UR4, PT ;  /* 0x0000000402007e2a */ /* 0x000fdc000bf0e200 */
[----:B0-----:R-:W-:Y:S01]  /*1900*/  @!P0 FMUL R0, R0, 1.175494350822287508e-38 ;  /* 0x0080000000008820 */ /* 0x001fe20000400000 */
[----:B------:R-:W-:Y:S06]  /*1910*/  BRA `(.L_x_1675) ;  /* 0x0000000800307947 */ /* 0x000fec0003800000 */
.L_x_1683:
        /* <DEDUP_REMOVED lines=24> */
[----:B------:R-:W-:Y:S01]  /*1aa0*/  LOP3.LUT R0, R5, 0x80000000, R0, 0xf8, !PT ;  /* 0x8000000005007812 */ /* 0x000fe200078ef800 */
[----:B------:R-:W-:Y:S06]  /*1ab0*/  BRA `(.L_x_1675) ;  /* 0x0000000400c87947 */ /* 0x000fec0003800000 */
.L_x_1686:
        /* <DEDUP_REMOVED lines=11> */
[----:B------:R-:W-:Y:S01]  /*1b70*/  LOP3.LUT R0, R4, 0x80000000, R5, 0xf8, !PT ;  /* 0x8000000004007812 */ /* 0x000fe200078ef805 */
[----:B------:R-:W-:Y:S06]  /*1b80*/  BRA `(.L_x_1675) ;  /* 0x0000000400947947 */ /* 0x000fec0003800000 */
.L_x_1685:
[----:B------:R-:W2:Y:S02]  /*1b90*/  LDG.E.U16 R0, desc[UR36][R2.64] ;  /* 0x0000002402007981 */ /* 0x000ea4000c1e1500 */
[----:B--2---:R-:W-:Y:S01]  /*1ba0*/  IMAD.U32 R0, R0, 0x10000, RZ ;  /* 0x0001000000007824 */ /* 0x004fe200078e00ff */
[----:B------:R-:W-:Y:S06]  /*1bb0*/  BRA `(.L_x_1675) ;  /* 0x0000000400887947 */ /* 0x000fec0003800000 */
.L_x_1682:
        /* <DEDUP_REMOVED lines=9> */
[----:B--2---:R-:W-:Y:S01]  /*1c50*/  I2FP.F32.U32 R0, R0 ;  /* 0x0000000000007245 */ /* 0x004fe20000201000 */
[----:B------:R-:W-:Y:S06]  /*1c60*/  BRA `(.L_x_1675) ;  /* 0x00000004005c7947 */ /* 0x000fec0003800000 */
.L_x_1689:
[----:B------:R-:W2:Y:S01]  /*1c70*/  LDG.E.U8 R2, desc[UR36][R2.64] ;  /* 0x0000002402027981 */ /* 0x000ea2000c1e1100 */
        /* <DEDUP_REMOVED lines=19> */
.L_x_1691:
[----:B------:R-:W-:Y:S05]  /*1db0*/  BSYNC B0 ;  /* 0x0000000000007941 */ /* 0x000fea0003800000 */
.L_x_1690:
[----:B------:R-:W-:Y:S01]  /*1dc0*/  LEA R3, R0, 0x3b800000, 0x17 ;  /* 0x3b80000000037811 */ /* 0x000fe200078eb8ff */
[----:B------:R-:W-:-:S05]  /*1dd0*/  IMAD.SHL.U32 R0, R2, 0x100000, RZ ;  /* 0x0010000002007824 */ /* 0x000fca00078e00ff */
[----:B------:R-:W-:Y:S01]  /*1de0*/  LOP3.LUT R0, R3, R0, R4, 0xfe, !PT ;  /* 0x0000000003007212 */ /* 0x000fe200078efe04 */
[----:B------:R-:W-:Y:S06]  /*1df0*/  BRA `(.L_x_1675) ;  /* 0x0000000000f87947 */ /* 0x000fec0003800000 */
.L_x_1688:
        /* <DEDUP_REMOVED lines=20> */
.L_x_1693:
[----:B------:R-:W-:Y:S05]  /*1f40*/  BSYNC B0 ;  /* 0x0000000000007941 */ /* 0x000fea0003800000 */
.L_x_1692:
[----:B------:R-:W-:Y:S01]  /*1f50*/  LEA R3, R0, 0x37800000, 0x17 ;  /* 0x3780000000037811 */ /* 0x000fe200078eb8ff */
[----:B------:R-:W-:-:S05]  /*1f60*/  IMAD.SHL.U32 R0, R2, 0x200000, RZ ;  /* 0x0020000002007824 */ /* 0x000fca00078e00ff */
[----:B------:R-:W-:Y:S01]  /*1f70*/  LOP3.LUT R0, R3, R0, R4, 0xfe, !PT ;  /* 0x0000000003007212 */ /* 0x000fe200078efe04 */
[----:B------:R-:W-:Y:S06]  /*1f80*/  BRA `(.L_x_1675) ;  /* 0x0000000000947947 */ /* 0x000fec0003800000 */
.L_x_1687:
[----:B------:R-:W-:-:S13]  /*1f90*/  ISETP.NE.AND P0, PT, R4, 0x1c, PT ;  /* 0x0000001c0400780c */ /* 0x000fda0003f05270 */
[----:B------:R-:W-:Y:S05]  /*1fa0*/  @!P0 BRA `(.L_x_1694) ;  /* 0x0000000000848947 */ /* 0x000fea0003800000 */
[----:B------:R-:W-:-:S13]  /*1fb0*/  ISETP.NE.AND P0, PT, R4, 0x1d, PT ;  /* 0x0000001d0400780c */ /* 0x000fda0003f05270 */
[----:B------:R-:W-:Y:S05]  /*1fc0*/  @!P0 BRA `(.L_x_1695) ;  /* 0x0000000000708947 */ /* 0x000fea0003800000 */
[----:B------:R-:W-:-:S13]  /*1fd0*/  ISETP.NE.AND P0, PT, R4, 0x2c, PT ;  /* 0x0000002c0400780c */ /* 0x000fda0003f05270 */
[----:B------:R-:W-:Y:S05]  /*1fe0*/  @P0 BRA `(.L_x_1674) ;  /* 0x0000000000200947 */ /* 0x000fea0003800000 */
[----:B------:R-:W2:Y:S01]  /*1ff0*/  LDG.E.U8 R2, desc[UR36][R2.64] ;  /* 0x0000002402027981 */ /* 0x000ea2000c1e1100 */
[----:B------:R-:W-:Y:S01]  /*2000*/  IMAD.MOV.U32 R0, RZ, RZ, 0x400000 ;  /* 0x00400000ff007424 */ /* 0x000fe200078e00ff */
[----:B--2---:R-:W-:-:S13]  /*2010*/  ISETP.NE.AND P0, PT, R2, RZ, PT ;  /* 0x000000ff0200720c */ /* 0x004fda0003f05270 */
[----:B------:R-:W-:Y:S05]  /*2020*/  @!P0 BRA `(.L_x_1675) ;  /* 0x00000000006c8947 */ /* 0x000fea0003800000 */
[----:B------:R-:W-:-:S13]  /*2030*/  ISETP.NE.AND P0, PT, R2, 0xff, PT ;  /* 0x000000ff0200780c */ /* 0x000fda0003f05270 */
[----:B------:R-:W-:Y:S02]  /*2040*/  @!P0 IMAD.MOV.U32 R0, RZ, RZ, 0x7f800001 ;  /* 0x7f800001ff008424 */ /* 0x000fe400078e00ff */
[----:B------:R-:W-:Y:S01]  /*2050*/  @P0 IMAD.SHL.U32 R0, R2, 0x800000, RZ ;  /* 0x0080000002000824 */ /* 0x000fe200078e00ff */
[----:B------:R-:W-:Y:S06]  /*2060*/  BRA `(.L_x_1675) ;  /* 0x00000000005c7947 */ /* 0x000fec0003800000 */
.L_x_1674:
        /* <DEDUP_REMOVED lines=16> */
.L_x_1696:
[----:B------:R-:W-:Y:S01]  /*2170*/  IMAD.MOV.U32 R0, RZ, RZ, RZ ;  /* 0x000000ffff007224 */ /* 0x000fe200078e00ff */
[----:B------:R-:W-:Y:S06]  /*2180*/  BRA `(.L_x_1675) ;  /* 0x0000000000147947 */ /* 0x000fec0003800000 */
.L_x_1695:
[----:B------:R-:W2:Y:S02]  /*2190*/  LDG.E.64 R2, desc[UR36][R2.64] ;  /* 0x0000002402027981 */ /* 0x000ea4000c1e1b00 */
[----:B--2---:R0:W1:Y:S01]  /*21a0*/  I2F.U64 R0, R2 ;  /* 0x0000000200007312 */ /* 0x0040620000301000 */
[----:B------:R-:W-:Y:S05]  /*21b0*/  BRA `(.L_x_1675) ;  /* 0x0000000000087947 */ /* 0x000fea0003800000 */
.L_x_1694:
[----:B------:R-:W2:Y:S02]  /*21c0*/  LDG.E R0, desc[UR36][R2.64] ;  /* 0x0000002402007981 */ /* 0x000ea4000c1e1900 */
[----:B--2---:R-:W-:-:S07]  /*21d0*/  I2FP.F32.U32 R0, R0 ;  /* 0x0000000000007245 */ /* 0x004fce0000201000 */
.L_x_1675:
[----:B------:R-:W-:Y:S05]  /*21e0*/  BSYNC B6 ;  /* 0x0000000000067941 */ /* 0x000fea0003800000 */
.L_x_1669:
[C---:B01---5:R-:W-:Y:S01]  /*21f0*/  FSETP.NEU.FTZ.AND P1, PT, R0.reuse, +INF , PT ;  /* 0x7f8000000000780b */ /* 0x063fe20003f3d000 */
[----:B------:R-:W-:Y:S01]  /*2200*/  ULDC UR4, c[0x0][0x428] ;  /* 0x00010a0000047ab9 */ /* 0x000fe20000000800 */
[C---:B------:R-:W-:Y:S01]  /*2210*/  FSETP.NEU.FTZ.AND P0, PT, R0.reuse, -INF , PT ;  /* 0xff8000000000780b */ /* 0x040fe20003f1d000 */
[----:B--234-:R-:W0:Y:S03]  /*2220*/  LDC.U8 R3, c[0x0][0x438] ;  /* 0x00010e00ff037b82 */ /* 0x01ce260000000000 */
[C---:B------:R-:W-:Y:S02]  /*2230*/  FSEL R2, R0.reuse, UR4, P0 ;  /* 0x0000000400027c08 */ /* 0x040fe40008000000 */
[----:B------:R-:W-:-:S05]  /*2240*/  FSETP.GTU.FTZ.AND P0, PT, |R0|, +INF , PT ;  /* 0x7f8000000000780b */ /* 0x000fca0003f1c200 */
[----:B------:R-:W1:Y:S01]  /*2250*/  @!P1 LDC R2, c[0x0][0x424] ;  /* 0x00010900ff029b82 */ /* 0x000e620000000800 */
[----:B0-----:R-:W-:-:S07]  /*2260*/  PRMT R0, R3, 0x9910, RZ ;  /* 0x0000991003007816 */ /* 0x001fce00000000ff */
[----:B-1----:R-:W0:Y:S01]  /*2270*/  @P0 LDC R2, c[0x0][0x420] ;  /* 0x00010800ff020b82 */ /* 0x002e220000000800 */
        /* <DEDUP_REMOVED lines=10> */
[----:B0-----:R-:W0:Y:S02]  /*2320*/  F2I.FTZ.TRUNC.NTZ R3, R2 ;  /* 0x0000000200037305 */ /* 0x001e24000021f100 */
[----:B0-----:R0:W-:Y:S01]  /*2330*/  STG.E.U8 desc[UR36][R16.64], R3 ;  /* 0x0000000310007986 */ /* 0x0011e2000c101124 */
[----:B------:R-:W-:Y:S05]  /*2340*/  BRA `(.L_x_1702) ;  /* 0x0000000c00507947 */ /* 0x000fea0003800000 */
.L_x_1700:
[----:B0-----:R-:W0:Y:S02]  /*2350*/  F2I.S64.TRUNC R2, R2 ;  /* 0x0000000200027311 */ /* 0x001e24000020d900 */
[----:B0-----:R-:W-:-:S05]  /*2360*/  IMAD.MOV.U32 R5, RZ, RZ, R2 ;  /* 0x000000ffff057224 */ /* 0x001fca00078e0002 */
[----:B------:R0:W-:Y:S01]  /*2370*/  STG.E.U8 desc[UR36][R16.64], R5 ;  /* 0x0000000510007986 */ /* 0x0001e2000c101124 */
[----:B------:R-:W-:Y:S05]  /*2380*/  BRA `(.L_x_1702) ;  /* 0x0000000c00407947 */ /* 0x000fea0003800000 */
.L_x_1699:
[----:B------:R-:W-:-:S13]  /*2390*/  ISETP.NE.AND P0, PT, R0, 0x2, PT ;  /* 0x000000020000780c */ /* 0x000fda0003f05270 */
[----:B------:R-:W-:Y:S05]  /*23a0*/  @!P0 BRA `(.L_x_1703) ;  /* 0x0000000000288947 */ /* 0x000fea0003800000 */
[----:B------:R-:W-:-:S13]  /*23b0*/  ISETP.NE.AND P0, PT, R0, 0x3, PT ;  /* 0x000000030000780c */ /* 0x000fda0003f05270 */
[----:B------:R-:W-:Y:S05]  /*23c0*/  @!P0 BRA `(.L_x_1704) ;  /* 0x0000000000148947 */ /* 0x000fea0003800000 */
[----:B------:R-:W-:-:S13]  /*23d0*/  ISETP.NE.AND P0, PT, R0, 0x4, PT ;  /* 0x000000040000780c */ /* 0x000fda0003f05270 */
[----:B------:R-:W-:Y:S05]  /*23e0*/  @P0 BRA `(.L_x_1701) ;  /* 0x0000000800d00947 */ /* 0x000fea0003800000 */
[----:B0-----:R-:W0:Y:S02]  /*23f0*/  F2I.S64.TRUNC R2, R2 ;  /* 0x0000000200027311 */ /* 0x001e24000020d900 */
[----:B0-----:R0:W-:Y:S01]  /*2400*/  STG.E.64 desc[UR36][R16.64], R2 ;  /* 0x0000000210007986 */ /* 0x0011e2000c101b24 */
[----:B------:R-:W-:Y:S05]  /*2410*/  BRA `(.L_x_1702) ;  /* 0x0000000c001c7947 */ /* 0x000fea0003800000 */
.L_x_1704:
[----:B0-----:R-:W0:Y:S02]  /*2420*/  F2I.FTZ.TRUNC.NTZ R3, R2 ;  /* 0x0000000200037305 */ /* 0x001e24000021f100 */
[----:B0-----:R0:W-:Y:S01]  /*2430*/  STG.E desc[UR36][R16.64], R3 ;  /* 0x0000000310007986 */ /* 0x0011e2000c101924 */
[----:B------:R-:W-:Y:S05]  /*2440*/  BRA `(.L_x_1702) ;  /* 0x0000000c00107947 */ /* 0x000fea0003800000 */
.L_x_1703:
[----:B0-----:R-:W0:Y:S02]  /*2450*/  F2I.FTZ.TRUNC.NTZ R3, R2 ;  /* 0x0000000200037305 */ /* 0x001e24000021f100 */
[----:B0-----:R0:W-:Y:S01]  /*2460*/  STG.E.U16 desc[UR36][R16.64], R3 ;  /* 0x0000000310007986 */ /* 0x0011e2000c101524 */
[----:B------:R-:W-:Y:S05]  /*2470*/  BRA `(.L_x_1702) ;  /* 0x0000000c00047947 */ /* 0x000fea0003800000 */
.L_x_1698:
[----:B------:R-:W-:-:S13]  /*2480*/  ISETP.GT.AND P0, PT, R0, 0x6, PT ;  /* 0x000000060000780c */ /* 0x000fda0003f04270 */
[----:B------:R-:W-:Y:S05]  /*2490*/  @P0 BRA `(.L_x_1705) ;  /* 0x0000000000240947 */ /* 0x000fea0003800000 */
[----:B------:R-:W-:-:S13]  /*24a0*/  ISETP.NE.AND P0, PT, R0, 0x5, PT ;  /* 0x000000050000780c */ /* 0x000fda0003f05270 */
[----:B------:R-:W-:Y:S05]  /*24b0*/  @!P0 BRA `(.L_x_1706) ;  /* 0x0000000000108947 */ /* 0x000fea0003800000 */
[----:B------:R-:W-:-:S13]  /*24c0*/  ISETP.NE.AND P0, PT, R0, 0x6, PT ;  /* 0x000000060000780c */ /* 0x000fda0003f05270 */
[----:B------:R-:W-:Y:S05]  /*24d0*/  @P0 BRA `(.L_x_1701) ;  /* 0x0000000800940947 */ /* 0x000fea0003800000 */
[----:B0-----:R0:W-:Y:S01]  /*24e0*/  STG.E desc[UR36][R16.64], R2 ;  /* 0x0000000210007986 */ /* 0x0011e2000c101924 */
[----:B------:R-:W-:Y:S05]  /*24f0*/  BRA `(.L_x_1702) ;  /* 0x0000000800e47947 */ /* 0x000fea0003800000 */
.L_x_1706:
[----:B0-----:R-:W-:-:S05]  /*2500*/  F2FP.F16.F32.PACK_AB R2, RZ, R2 ;  /* 0x00000002ff02723e */ /* 0x001fca00000000ff */
[----:B------:R0:W-:Y:S01]  /*2510*/  STG.E.U16 desc[UR36][R16.64], R2 ;  /* 0x0000000210007986 */ /* 0x0001e2000c101524 */
[----:B------:R-:W-:Y:S05]  /*2520*/  BRA `(.L_x_1702) ;  /* 0x0000000800d87947 */ /* 0x000fea0003800000 */
.L_x_1705:
[----:B------:R-:W-:-:S13]  /*2530*/  ISETP.NE.AND P0, PT, R0, 0x7, PT ;  /* 0x000000070000780c */ /* 0x000fda0003f05270 */
[----:B------:R-:W-:Y:S05]  /*2540*/  @!P0 BRA `(.L_x_1707) ;  /* 0x00000000002c8947 */ /* 0x000fea0003800000 */
[----:B------:R-:W-:-:S13]  /*2550*/  ISETP.NE.AND P0, PT, R0, 0x8, PT ;  /* 0x000000080000780c */ /* 0x000fda0003f05270 */
[----:B------:R-:W-:Y:S05]  /*2560*/  @!P0 BRA `(.L_x_1708) ;  /* 0x0000000000148947 */ /* 0x000fea0003800000 */
[----:B------:R-:W-:-:S13]  /*2570*/  ISETP.NE.AND P0, PT, R0, 0x9, PT ;  /* 0x000000090000780c */ /* 0x000fda0003f05270 */
[----:B------:R-:W-:Y:S05]  /*2580*/  @P0 BRA `(.L_x_1701) ;  /* 0x0000000800680947 */ /* 0x000fea0003800000 */
[----:B------:R-:W-:-:S05]  /*2590*/  IMAD.MOV.U32 R3, RZ, RZ, RZ ;  /* 0x000000ffff037224 */ /* 0x000fca00078e00ff */
[----:B0-----:R0:W-:Y:S01]  /*25a0*/  STG.E.64 desc[UR36][R16.64], R2 ;  /* 0x0000000210007986 */ /* 0x0011e2000c101b24 */
[----:B------:R-:W-:Y:S05]  /*25b0*/  BRA `(.L_x_1702) ;  /* 0x0000000800b47947 */ /* 0x000fea0003800000 */
.L_x_1708:
[----:B0-----:R-:W-:-:S04]  /*25c0*/  F2FP.F16.F32.PACK_AB R3, RZ, R2 ;  /* 0x00000002ff03723e */ /* 0x001fc800000000ff */
[----:B------:R-:W-:-:S05]  /*25d0*/  PRMT R3, R3, 0x5410, RZ ;  /* 0x0000541003037816 */ /* 0x000fca00000000ff */
[----:B------:R0:W-:Y:S01]  /*25e0*/  STG.E desc[UR36][R16.64], R3 ;  /* 0x0000000310007986 */ /* 0x0001e2000c101924 */
[----:B------:R-:W-:Y:S05]  /*25f0*/  BRA `(.L_x_1702) ;  /* 0x0000000800a47947 */ /* 0x000fea0003800000 */
.L_x_1707:
[----:B0-----:R-:W-:-:S06]  /*2600*/  FMUL.FTZ R2, R2, 1 ;  /* 0x3f80000002027820 */ /* 0x001fcc0000410000 */
[----:B------:R-:W0:Y:S02]  /*2610*/  F2F.F64.F32 R2, R2 ;  /* 0x0000000200027310 */ /* 0x000e240000201800 */
[----:B0-----:R0:W-:Y:S01]  /*2620*/  STG.E.64 desc[UR36][R16.64], R2 ;  /* 0x0000000210007986 */ /* 0x0011e2000c101b24 */
[----:B------:R-:W-:Y:S05]  /*2630*/  BRA `(.L_x_1702) ;  /* 0x0000000800947947 */ /* 0x000fea0003800000 */
.L_x_1697:
        /* <DEDUP_REMOVED lines=8> */
[----:B0-----:R-:W-:-:S04]  /*26c0*/  FSETP.NEU.FTZ.AND P0, PT, R2, RZ, PT ;  /* 0x000000ff0200720b */ /* 0x001fc80003f1d000 */
[----:B------:R-:W-:-:S05]  /*26d0*/  SEL R3, RZ, 0x1, !P0 ;  /* 0x00000001ff037807 */ /* 0x000fca0004000000 */
[----:B------:R0:W-:Y:S01]  /*26e0*/  STG.E.U8 desc[UR36][R16.64], R3 ;  /* 0x0000000310007986 */ /* 0x0001e2000c101124 */
[----:B------:R-:W-:Y:S05]  /*26f0*/  BRA `(.L_x_1702) ;  /* 0x0000000800647947 */ /* 0x000fea0003800000 */
.L_x_1711:
[----:B0-----:R-:W-:Y:S01]  /*2700*/  FMUL.FTZ R4, R2, 1 ;  /* 0x3f80000002047820 */ /* 0x001fe20000410000 */
[----:B------:R-:W-:-:S05]  /*2710*/  CS2R R6, SRZ ;  /* 0x0000000000067805 */ /* 0x000fca000001ff00 */
[----:B------:R-:W0:Y:S02]  /*2720*/  F2F.F64.F32 R4, R4 ;  /* 0x0000000400047310 */ /* 0x000e240000201800 */
[----:B0-----:R0:W-:Y:S01]  /*2730*/  STG.E.128 desc[UR36][R16.64], R4 ;  /* 0x0000000410007986 */ /* 0x0011e2000c101d24 */
[----:B------:R-:W-:Y:S05]  /*2740*/  BRA `(.L_x_1702) ;  /* 0x0000000800507947 */ /* 0x000fea0003800000 */
.L_x_1710:
[----:B------:R-:W-:-:S13]  /*2750*/  ISETP.NE.AND P0, PT, R0, 0xf, PT ;  /* 0x0000000f0000780c */ /* 0x000fda0003f05270 */
[----:B------:R-:W-:Y:S05]  /*2760*/  @!P0 BRA `(.L_x_1712) ;  /* 0x0000000000ac8947 */ /* 0x000fea0003800000 */
[----:B------:R-:W-:-:S13]  /*2770*/  ISETP.NE.AND P0, PT, R0, 0x17, PT ;  /* 0x000000170000780c */ /* 0x000fda0003f05270 */
[----:B------:R-:W-:Y:S05]  /*2780*/  @!P0 BRA `(.L_x_1713) ;  /* 0x0000000000508947 */ /* 0x000fea0003800000 */
[----:B------:R-:W-:-:S13]  /*2790*/  ISETP.NE.AND P0, PT, R0, 0x18, PT ;  /* 0x000000180000780c */ /* 0x000fda0003f05270 */
[----:B------:R-:W-:Y:S05]  /*27a0*/  @P0 BRA `(.L_x_1701) ;  /* 0x0000000400e00947 */ /* 0x000fea0003800000 */
[C---:B0-----:R-:W-:Y:S01]  /*27b0*/  LOP3.LUT R4, R2.reuse, 0x7fffffff, RZ, 0xc0, !PT ;  /* 0x7fffffff02047812 */ /* 0x041fe200078ec0ff */
[----:B------:R-:W-:Y:S01]  /*27c0*/  BSSY B0, `(.L_x_1714) ;  /* 0x000000d000007945 */ /* 0x000fe20003800000 */
[----:B------:R-:W-:Y:S02]  /*27d0*/  LOP3.LUT R0, R2, 0x80000000, RZ, 0xc0, !PT ;  /* 0x8000000002007812 */ /* 0x000fe400078ec0ff */
[----:B------:R-:W-:Y:S02]  /*27e0*/  ISETP.GT.U32.AND P0, PT, R4, 0x43efffff, PT ;  /* 0x43efffff0400780c */ /* 0x000fe40003f04070 */
[----:B------:R-:W-:Y:S01]  /*27f0*/  SHF.R.U32.HI R5, RZ, 0x18, R0 ;  /* 0x00000018ff057819 */ /* 0x000fe20000011600 */
[----:B------:R-:W-:-:S10]  /*2800*/  IMAD.MOV.U32 R0, RZ, RZ, 0x7f ;  /* 0x0000007fff007424 */ /* 0x000fd400078e00ff */
[----:B------:R-:W-:Y:S05]  /*2810*/  @P0 BRA `(.L_x_1715) ;  /* 0x00000000001c0947 */ /* 0x000fea0003800000 */
[----:B------:R-:W-:-:S13]  /*2820*/  ISETP.GE.U32.AND P0, PT, R4, 0x3c800000, PT ;  /* 0x3c8000000400780c */ /* 0x000fda0003f06070 */
[----:B------:R-:W-:-:S04]  /*2830*/  @P0 SHF.R.U32.HI R0, RZ, 0x14, R2 ;  /* 0x00000014ff000819 */ /* 0x000fc80000011602 */
[----:B------:R-:W-:-:S04]  /*2840*/  @P0 LOP3.LUT R3, R0, 0x1, RZ, 0xc0, !PT ;  /* 0x0000000100030812 */ /* 0x000fc800078ec0ff */
[----:B------:R-:W-:Y:S01]  /*2850*/  @P0 IADD3 R3, R2, 0x407ffff, R3 ;  /* 0x0407ffff02030810 */ /* 0x000fe20007ffe003 */
[----:B------:R-:W-:-:S03]  /*2860*/  @!P0 FADD.FTZ R2, R4, 16384 ;  /* 0x4680000004028421 */ /* 0x000fc60000010000 */
[----:B------:R-:W-:Y:S01]  /*2870*/  @P0 SHF.R.U32.HI R0, RZ, 0x14, R3 ;  /* 0x00000014ff000819 */ /* 0x000fe20000011603 */
[----:B------:R-:W-:-:S07]  /*2880*/  @!P0 VIADD R0, R2, 0xb9800000 ;  /* 0xb980000002008836 */ /* 0x000fce0000000000 */
.L_x_1715:
[----:B------:R-:W-:Y:S05]  /*2890*/  BSYNC B0 ;  /* 0x0000000000007941 */ /* 0x000fea0003800000 */
.L_x_1714:
[----:B------:R-:W-:-:S05]  /*28a0*/  LOP3.LUT R5, R0, R5, RZ, 0xfc, !PT ;  /* 0x0000000500057212 */ /* 0x000fca00078efcff */
[----:B------:R0:W-:Y:S01]  /*28b0*/  STG.E.U8 desc[UR36][R16.64], R5 ;  /* 0x0000000510007986 */ /* 0x0001e2000c101124 */
[----:B------:R-:W-:Y:S05]  /*28c0*/  BRA `(.L_x_1702) ;  /* 0x0000000400f07947 */ /* 0x000fea0003800000 */
.L_x_1713:
[----:B0-----:R-:W-:Y:S01]  /*28d0*/  LOP3.LUT R4, R2, 0x7fffffff, RZ, 0xc0, !PT ;  /* 0x7fffffff02047812 */ /* 0x001fe200078ec0ff */
[----:B------:R-:W-:Y:S03]  /*28e0*/  BSSY B0, `(.L_x_1716) ;  /* 0x000000e000007945 */ /* 0x000fe60003800000 */
[----:B------:R-:W-:-:S13]  /*28f0*/  ISETP.GT.U32.AND P0, PT, R4, 0x477fffff, PT ;  /* 0x477fffff0400780c */ /* 0x000fda0003f04070 */
[----:B------:R-:W-:Y:S05]  /*2900*/  @P0 BRA `(.L_x_1717) ;  /* 0x0000000000200947 */ /* 0x000fea0003800000 */
[----:B------:R-:W-:-:S13]  /*2910*/  ISETP.GE.U32.AND P0, PT, R4, 0x38800000, PT ;  /* 0x388000000400780c */ /* 0x000fda0003f06070 */
[----:B------:R-:W-:-:S04]  /*2920*/  @P0 SHF.R.U32.HI R0, RZ, 0x15, R2 ;  /* 0x00000015ff000819 */ /* 0x000fc80000011602 */
[----:B------:R-:W-:-:S04]  /*2930*/  @P0 LOP3.LUT R3, R0, 0x1, RZ, 0xc0, !PT ;  /* 0x0000000100030812 */ /* 0x000fc800078ec0ff */
[----:B------:R-:W-:Y:S01]  /*2940*/  @P0 IADD3 R0, R2, 0x80fffff, R3 ;  /* 0x080fffff02000810 */ /* 0x000fe20007ffe003 */
[----:B------:R-:W-:-:S03]  /*2950*/  @!P0 FADD.FTZ R3, R4, 128 ;  /* 0x4300000004038421 */ /* 0x000fc60000010000 */
[----:B------:R-:W-:Y:S01]  /*2960*/  @P0 SHF.R.U32.HI R0, RZ, 0x15, R0 ;  /* 0x00000015ff000819 */ /* 0x000fe20000011600 */
[----:B------:R-:W-:Y:S01]  /*2970*/  @!P0 VIADD R0, R3, 0xbd000000 ;  /* 0xbd00000003008836 */ /* 0x000fe20000000000 */
[----:B------:R-:W-:Y:S06]  /*2980*/  BRA `(.L_x_1718) ;  /* 0x00000000000c7947 */ /* 0x000fec0003800000 */
.L_x_1717:
[----:B------:R-:W-:Y:S01]  /*2990*/  IMAD.MOV.U32 R0, RZ, RZ, 0x7f ;  /* 0x0000007fff007424 */ /* 0x000fe200078e00ff */
[----:B------:R-:W-:-:S04]  /*29a0*/  ISETP.GT.U32.AND P0, PT, R4, 0x7f800000, PT ;  /* 0x7f8000000400780c */ /* 0x000fc80003f04070 */
[----:B------:R-:W-:-:S09]  /*29b0*/  SEL R0, R0, 0x7c, P0 ;  /* 0x0000007c00007807 */ /* 0x000fd20000000000 */
.L_x_1718:
[----:B------:R-:W-:Y:S05]  /*29c0*/  BSYNC B0 ;  /* 0x0000000000007941 */ /* 0x000fea0003800000 */
.L_x_1716:
[----:B------:R-:W-:-:S04]  /*29d0*/  LOP3.LUT R2, R2, 0x80000000, RZ, 0xc0, !PT ;  /* 0x8000000002027812 */ /* 0x000fc800078ec0ff */
[----:B------:R-:W-:-:S04]  /*29e0*/  SHF.R.U32.HI R3, RZ, 0x18, R2 ;  /* 0x00000018ff037819 */ /* 0x000fc80000011602 */
[----:B------:R-:W-:-:S05]  /*29f0*/  LOP3.LUT R3, R0, R3, RZ, 0xfc, !PT ;  /* 0x0000000300037212 */ /* 0x000fca00078efcff */
[----:B------:R0:W-:Y:S01]  /*2a00*/  STG.E.U8 desc[UR36][R16.64], R3 ;  /* 0x0000000310007986 */ /* 0x0001e2000c101124 */
[----:B------:R-:W-:Y:S05]  /*2a10*/  BRA `(.L_x_1702) ;  /* 0x00000004009c7947 */ /* 0x000fea0003800000 */
.L_x_1712:
[----:B0-----:R-:W-:-:S05]  /*2a20*/  F2FP.BF16.F32.PACK_AB R2, RZ, R2 ;  /* 0x00000002ff02723e */ /* 0x001fca00000010ff */
[----:B------:R0:W-:Y:S01]  /*2a30*/  STG.E.U16 desc[UR36][R16.64], R2 ;  /* 0x0000000210007986 */ /* 0x0001e2000c101524 */
[----:B------:R-:W-:Y:S05]  /*2a40*/  BRA `(.L_x_1702) ;  /* 0x0000000400907947 */ /* 0x000fea0003800000 */
.L_x_1709:
        /* <DEDUP_REMOVED lines=8> */
[----:B0-----:R-:W0:Y:S02]  /*2ad0*/  F2I.FTZ.U32.TRUNC.NTZ R3, R2 ;  /* 0x0000000200037305 */ /* 0x001e24000021f000 */
[----:B0-----:R4:W-:Y:S01]  /*2ae0*/  STG.E.U16 desc[UR36][R16.64], R3 ;  /* 0x0000000310007986 */ /* 0x0019e2000c101524 */
[----:B------:R-:W-:Y:S05]  /*2af0*/  BRA `(.L_x_1702) ;  /* 0x0000000400647947 */ /* 0x000fea0003800000 */
.L_x_1721:
[----:B0-----:R-:W-:Y:S01]  /*2b00*/  LOP3.LUT R3, R2, 0x7fffffff, RZ, 0xc0, !PT ;  /* 0x7fffffff02037812 */ /* 0x001fe200078ec0ff */
[----:B------:R-:W-:Y:S01]  /*2b10*/  BSSY B0, `(.L_x_1722) ;  /* 0x0000013000007945 */ /* 0x000fe20003800000 */
[----:B------:R-:W-:Y:S02]  /*2b20*/  IMAD.MOV.U32 R8, RZ, RZ, 0x80 ;  /* 0x00000080ff087424 */ /* 0x000fe400078e00ff */
        /* <DEDUP_REMOVED lines=13> */
.L_x_1724:
[----:B------:R-:W-:-:S04]  /*2c00*/  LOP3.LUT R2, R2, 0x80000000, RZ, 0xc0, !PT ;  /* 0x8000000002027812 */ /* 0x000fc800078ec0ff */
[----:B------:R-:W-:-:S04]  /*2c10*/  SHF.R.U32.HI R3, RZ, 0x18, R2 ;  /* 0x00000018ff037819 */ /* 0x000fc80000011602 */
[----:B------:R-:W-:-:S04]  /*2c20*/  LOP3.LUT R0, R0, R3, RZ, 0xfc, !PT ;  /* 0x0000000300007212 */ /* 0x000fc800078efcff */
[----:B------:R-:W-:-:S07]  /*2c30*/  PRMT R8, R0, 0x7610, R8 ;  /* 0x0000761000087816 */ /* 0x000fce0000000008 */
.L_x_1723:
[----:B------:R-:W-:Y:S05]  /*2c40*/  BSYNC B0 ;  /* 0x0000000000007941 */ /* 0x000fea0003800000 */
.L_x_1722:
[----:B------:R0:W-:Y:S01]  /*2c50*/  STG.E.U8 desc[UR36][R16.64], R8 ;  /* 0x0000000810007986 */ /* 0x0001e2000c101124 */
[----:B------:R-:W-:Y:S05]  /*2c60*/  BRA `(.L_x_1702) ;  /* 0x0000000400087947 */ /* 0x000fea0003800000 */
.L_x_1720:
        /* <DEDUP_REMOVED lines=16> */
.L_x_1727:
[----:B------:R-:W-:-:S04]  /*2d70*/  LOP3.LUT R2, R2, 0x80000000, RZ, 0xc0, !PT ;  /* 0x8000000002027812 */ /* 0x000fc800078ec0ff */
[----:B------:R-:W-:-:S04]  /*2d80*/  SHF.R.U32.HI R3, RZ, 0x18, R2 ;  /* 0x00000018ff037819 */ /* 0x000fc80000011602 */
[----:B------:R-:W-:-:S04]  /*2d90*/  LOP3.LUT R0, R0, R3, RZ, 0xfc, !PT ;  /* 0x0000000300007212 */ /* 0x000fc800078efcff */
[----:B------:R-:W-:-:S07]  /*2da0*/  PRMT R8, R0, 0x7610, R8 ;  /* 0x0000761000087816 */ /* 0x000fce0000000008 */
.L_x_1726:
[----:B------:R-:W-:Y:S05]  /*2db0*/  BSYNC B0 ;  /* 0x0000000000007941 */ /* 0x000fea0003800000 */
.L_x_1725:
[----:B------:R3:W-:Y:S01]  /*2dc0*/  STG.E.U8 desc[UR36][R16.64], R8 ;  /* 0x0000000810007986 */ /* 0x0007e2000c101124 */
[----:B------:R-:W-:Y:S05]  /*2dd0*/  BRA `(.L_x_1702) ;  /* 0x0000000000ac7947 */ /* 0x000fea0003800000 */
.L_x_1719:
[----:B------:R-:W-:-:S13]  /*2de0*/  ISETP.NE.AND P0, PT, R0, 0x1c, PT ;  /* 0x0000001c0000780c */ /* 0x000fda0003f05270 */
[----:B------:R-:W-:Y:S05]  /*2df0*/  @!P0 BRA `(.L_x_1728) ;  /* 0x00000000009c8947 */ /* 0x000fea0003800000 */
[----:B------:R-:W-:-:S13]  /*2e00*/  ISETP.NE.AND P0, PT, R0, 0x1d, PT ;  /* 0x0000001d0000780c */ /* 0x000fda0003f05270 */
[----:B------:R-:W-:Y:S05]  /*2e10*/  @!P0 BRA `(.L_x_1729) ;  /* 0x0000000000888947 */ /* 0x000fea0003800000 */
[----:B------:R-:W-:-:S13]  /*2e20*/  ISETP.NE.AND P0, PT, R0, 0x2c, PT ;  /* 0x0000002c0000780c */ /* 0x000fda0003f05270 */
[----:B------:R-:W-:Y:S05]  /*2e30*/  @P0 BRA `(.L_x_1701) ;  /* 0x00000000003c0947 */ /* 0x000fea0003800000 */
        /* <DEDUP_REMOVED lines=15> */
.L_x_1701:
[----:B0-----:R-:W-:Y:S01]  /*2f30*/  MOV R2, 0x1c0 ;  /* 0x000001c000027802 */ /* 0x001fe20000000f00 */
        /* <DEDUP_REMOVED lines=15> */
.L_x_1730:
[----:B------:R-:W-:Y:S05]  /*3030*/  BRA `(.L_x_1702) ;  /* 0x0000000000147947 */ /* 0x000fea0003800000 */
.L_x_1729:
[----:B0-----:R-:W0:Y:S02]  /*3040*/  F2I.U64.TRUNC R2, R2 ;  /* 0x0000000200027311 */ /* 0x001e24000020d800 */
[----:B0-----:R2:W-:Y:S01]  /*3050*/  STG.E.64 desc[UR36][R16.64], R2 ;  /* 0x0000000210007986 */ /* 0x0015e2000c101b24 */
[----:B------:R-:W-:Y:S05]  /*3060*/  BRA `(.L_x_1702) ;  /* 0x0000000000087947 */ /* 0x000fea0003800000 */
.L_x_1728:
[----:B0-----:R-:W0:Y:S02]  /*3070*/  F2I.FTZ.U32.TRUNC.NTZ R3, R2 ;  /* 0x0000000200037305 */ /* 0x001e24000021f000 */
[----:B0-----:R0:W-:Y:S02]  /*3080*/  STG.E desc[UR36][R16.64], R3 ;  /* 0x0000000310007986 */ /* 0x0011e4000c101924 */
.L_x_1702:
[----:B------:R-:W-:-:S04]  /*3090*/  IMAD R18, R23, 0x200, R18 ;  /* 0x0000020017127824 */ /* 0x000fc800078e0212 */
[----:B------:R-:W-:-:S07]  /*30a0*/  VIADD R19, R18, 0x80 ;  /* 0x0000008012137836 */ /* 0x000fce0000000000 */
.L_x_1667:
[----:B------:R-:W-:Y:S05]  /*30b0*/  BSYNC B7 ;  /* 0x0000000000077941 */ /* 0x000fea0003800000 */
.L_x_1666:
        /* <DEDUP_REMOVED lines=307> */
.L_x_1733:
        /* <DEDUP_REMOVED lines=22> */
.L_x_1738:
[----:B------:R-:W2:Y:S02]  /*4550*/  LDG.E.U8 R0, desc[UR36][R2.64] ;  /* 0x0000002402007981 */ /* 0x000ea4000c1e1100 */
[----:B--2---:R-:W-:Y:S01]  /*4560*/  I2FP.F32.U32 R0, R0 ;  /* 0x0000000000007245 */ /* 0x004fe20000201000 */
[----:B------:R-:W-:Y:S06]  /*4570*/  BRA `(.L_x_1740) ;  /* 0x0000000c002c7947 */ /* 0x000fec0003800000 */
.L_x_1737:
[----:B------:R-:W-:-:S13]  /*4580*/  ISETP.NE.AND P0, PT, R4, 0x2, PT ;  /* 0x000000020400780c */ /* 0x000fda0003f05270 */
[----:B------:R-:W-:Y:S05]  /*4590*/  @!P0 BRA `(.L_x_1741) ;  /* 0x0000000000288947 */ /* 0x000fea0003800000 */
[----:B------:R-:W-:-:S13]  /*45a0*/  ISETP.NE.AND P0, PT, R4, 0x3, PT ;  /* 0x000000030400780c */ /* 0x000fda0003f05270 */
[----:B------:R-:W-:Y:S05]  /*45b0*/  @!P0 BRA `(.L_x_1742) ;  /* 0x0000000000148947 */ /* 0x000fea0003800000 */
[----:B------:R-:W-:-:S13]  /*45c0*/  ISETP.NE.AND P0, PT, R4, 0x4, PT ;  /* 0x000000040400780c */ /* 0x000fda0003f05270 */
[----:B------:R-:W-:Y:S05]  /*45d0*/  @P0 BRA `(.L_x_1739) ;  /* 0x0000000800b80947 */ /* 0x000fea0003800000 */
[----:B------:R-:W2:Y:S02]  /*45e0*/  LDG.E.64 R2, desc[UR36][R2.64] ;  /* 0x0000002402027981 */ /* 0x000ea4000c1e1b00 */
[----:B--2---:R2:W3:Y:S01]  /*45f0*/  I2F.S64 R0, R2 ;  /* 0x0000000200007312 */ /* 0x0044e20000301400 */
[----:B------:R-:W-:Y:S05]  /*4600*/  BRA `(.L_x_1740) ;  /* 0x0000000c00087947 */ /* 0x000fea0003800000 */
.L_x_1742:
[----:B------:R-:W2:Y:S02]  /*4610*/  LDG.E R0, desc[UR36][R2.64] ;  /* 0x0000002402007981 */ /* 0x000ea4000c1e1900 */
[----:B--2---:R-:W-:Y:S01]  /*4620*/  I2FP.F32.S32 R0, R0 ;  /* 0x0000000000007245 */ /* 0x004fe20000201400 */
[----:B------:R-:W-:Y:S06]  /*4630*/  BRA `(.L_x_1740) ;  /* 0x0000000800fc7947 */ /* 0x000fec0003800000 */
.L_x_1741:
[----:B------:R-:W2:Y:S02]  /*4640*/  LDG.E.U16 R0, desc[UR36][R2.64] ;  /* 0x0000002402007981 */ /* 0x000ea4000c1e1500 */
[----:B--2---:R-:W1:Y:S01]  /*4650*/  I2F.S16 R0, R0 ;  /* 0x0000000000007306 */ /* 0x004e620000101400 */
[----:B------:R-:W-:Y:S05]  /*4660*/  BRA `(.L_x_1740) ;  /* 0x0000000800f07947 */ /* 0x000fea0003800000 */
.L_x_1736:
        /* <DEDUP_REMOVED lines=8> */
.L_x_1744:
[----:B------:R-:W2:Y:S02]  /*46f0*/  LDG.E.U16 R0, desc[UR36][R2.64] ;  /* 0x0000002402007981 */ /* 0x000ea4000c1e1500 */
[----:B--2---:R-:W-:Y:S01]  /*4700*/  HADD2.F32 R0, -RZ, R0.H0_H0 ;  /* 0x20000000ff007230 */ /* 0x004fe20000004100 */
[----:B------:R-:W-:Y:S06]  /*4710*/  BRA `(.L_x_1740) ;  /* 0x0000000800c47947 */ /* 0x000fec0003800000 */
.L_x_1743:
        /* <DEDUP_REMOVED lines=8> */
.L_x_1746:
[----:B------:R-:W2:Y:S02]  /*47a0*/  LDG.E.U16 R0, desc[UR36][R2.64] ;  /* 0x0000002402007981 */ /* 0x000ea4000c1e1500 */
[----:B--2---:R-:W-:Y:S01]  /*47b0*/  HADD2.F32 R0, -RZ, R0.H0_H0 ;  /* 0x20000000ff007230 */ /* 0x004fe20000004100 */
[----:B------:R-:W-:Y:S06]  /*47c0*/  BRA `(.L_x_1740) ;  /* 0x0000000800987947 */ /* 0x000fec0003800000 */
.L_x_1745:
[----:B------:R-:W2:Y:S01]  /*47d0*/  LDG.E.64 R2, desc[UR36][R2.64] ;  /* 0x0000002402027981 */ /* 0x000ea2000c1e1b00 */
[----:B------:R-:W-:Y:S01]  /*47e0*/  UMOV UR4, 0xf0000000 ;  /* 0xf000000000047882 */ /* 0x000fe20000000000 */
[----:B------:R-:W-:Y:S01]  /*47f0*/  UMOV UR5, 0x380fffff ;  /* 0x380fffff00057882 */ /* 0x000fe20000000000 */
[----:B--2---:R-:W0:Y:S01]  /*4800*/  F2F.F32.F64 R0, R2 ;  /* 0x0000000200007310 */ /* 0x004e220000301000 */
[----:B------:R-:W-:-:S14]  /*4810*/  DSETP.GEU.AND P0, PT, |R2|, UR4, PT ;  /* 0x0000000402007e2a */ /* 0x000fdc000bf0e200 */
[----:B0-----:R-:W-:Y:S01]  /*4820*/  @!P0 FMUL R0, R0, 1.175494350822287508e-38 ;  /* 0x0080000000008820 */ /* 0x001fe20000400000 */
[----:B------:R-:W-:Y:S06]  /*4830*/  BRA `(.L_x_1740) ;  /* 0x00000008007c7947 */ /* 0x000fec0003800000 */
.L_x_1735:
        /* <DEDUP_REMOVED lines=12> */
.L_x_1749:
[----:B------:R-:W2:Y:S01]  /*4900*/  LDG.E.64 R2, desc[UR36][R2.64] ;  /* 0x0000002402027981 */ /* 0x000ea2000c1e1b00 */
[----:B------:R-:W-:Y:S01]  /*4910*/  UMOV UR4, 0xf0000000 ;  /* 0xf000000000047882 */ /* 0x000fe20000000000 */
[----:B------:R-:W-:Y:S01]  /*4920*/  UMOV UR5, 0x380fffff ;  /* 0x380fffff00057882 */ /* 0x000fe20000000000 */
[----:B--2---:R-:W0:Y:S01]  /*4930*/  F2F.F32.F64 R0, R2 ;  /* 0x0000000200007310 */ /* 0x004e220000301000 */
[----:B------:R-:W-:-:S14]  /*4940*/  DSETP.GEU.AND P0, PT, |R2|, UR4, PT ;  /* 0x0000000402007e2a */ /* 0x000fdc000bf0e200 */
[----:B0-----:R-:W-:Y:S01]  /*4950*/  @!P0 FMUL R0, R0, 1.175494350822287508e-38 ;  /* 0x0080000000008820 */ /* 0x001fe20000400000 */
[----:B------:R-:W-:Y:S06]  /*4960*/  BRA `(.L_x_1740) ;  /* 0x0000000800307947 */ /* 0x000fec0003800000 */
.L_x_1748:
        /* <DEDUP_REMOVED lines=26> */
.L_x_1751:
        /* <DEDUP_REMOVED lines=13> */
.L_x_1750:
[----:B------:R-:W2:Y:S02]  /*4be0*/  LDG.E.U16 R0, desc[UR36][R2.64] ;  /* 0x0000002402007981 */ /* 0x000ea4000c1e1500 */
[----:B--2---:R-:W-:Y:S01]  /*4bf0*/  IMAD.U32 R0, R0, 0x10000, RZ ;  /* 0x0001000000007824 */ /* 0x004fe200078e00ff */
[----:B------:R-:W-:Y:S06]  /*4c00*/  BRA `(.L_x_1740) ;  /* 0x0000000400887947 */ /* 0x000fec0003800000 */
.L_x_1747:
        /* <DEDUP_REMOVED lines=11> */
.L_x_1754:
        /* <DEDUP_REMOVED lines=20> */
.L_x_1756:
[----:B------:R-:W-:Y:S05]  /*4e00*/  BSYNC B0 ;  /* 0x0000000000007941 */ /* 0x000fea0003800000 */
.L_x_1755:
[----:B------:R-:W-:Y:S01]  /*4e10*/  LEA R3, R0, 0x3b800000, 0x17 ;  /* 0x3b80000000037811 */ /* 0x000fe200078eb8ff */
[----:B------:R-:W-:-:S05]  /*4e20*/  IMAD.SHL.U32 R0, R2, 0x100000, RZ ;  /* 0x0010000002007824 */ /* 0x000fca00078e00ff */
[----:B------:R-:W-:Y:S01]  /*4e30*/  LOP3.LUT R0, R3, R0, R4, 0xfe, !PT ;  /* 0x0000000003007212 */ /* 0x000fe200078efe04 */
[----:B------:R-:W-:Y:S06]  /*4e40*/  BRA `(.L_x_1740) ;  /* 0x0000000000f87947 */ /* 0x000fec0003800000 */
.L_x_1753:
        /* <DEDUP_REMOVED lines=20> */
.L_x_1758:
[----:B------:R-:W-:Y:S05]  /*4f90*/  BSYNC B0 ;  /* 0x0000000000007941 */ /* 0x000fea0003800000 */
.L_x_1757:
[----:B------:R-:W-:Y:S01]  /*4fa0*/  LEA R3, R0, 0x37800000, 0x17 ;  /* 0x3780000000037811 */ /* 0x000fe200078eb8ff */
[----:B------:R-:W-:-:S05]  /*4fb0*/  IMAD.SHL.U32 R0, R2, 0x200000, RZ ;  /* 0x0020000002007824 */ /* 0x000fca00078e00ff */
[----:B------:R-:W-:Y:S01]  /*4fc0*/  LOP3.LUT R0, R3, R0, R4, 0xfe, !PT ;  /* 0x0000000003007212 */ /* 0x000fe200078efe04 */
[----:B------:R-:W-:Y:S06]  /*4fd0*/  BRA `(.L_x_1740) ;  /* 0x0000000000947947 */ /* 0x000fec0003800000 */
.L_x_1752:
        /* <DEDUP_REMOVED lines=14> */
.L_x_1739:
        /* <DEDUP_REMOVED lines=16> */
.L_x_1761:
[----:B------:R-:W-:Y:S01]  /*51c0*/  IMAD.MOV.U32 R0, RZ, RZ, RZ ;  /* 0x000000ffff007224 */ /* 0x000fe200078e00ff */
[----:B------:R-:W-:Y:S06]  /*51d0*/  BRA `(.L_x_1740) ;  /* 0x0000000000147947 */ /* 0x000fec0003800000 */
.L_x_1760:
[----:B------:R-:W2:Y:S02]  /*51e0*/  LDG.E.64 R2, desc[UR36][R2.64] ;  /* 0x0000002402027981 */ /* 0x000ea4000c1e1b00 */
[----:B--2---:R0:W1:Y:S01]  /*51f0*/  I2F.U64 R0, R2 ;  /* 0x0000000200007312 */ /* 0x0040620000301000 */
[----:B------:R-:W-:Y:S05]  /*5200*/  BRA `(.L_x_1740) ;  /* 0x0000000000087947 */ /* 0x000fea0003800000 */
.L_x_1759:
[----:B------:R-:W2:Y:S02]  /*5210*/  LDG.E R0, desc[UR36][R2.64] ;  /* 0x0000002402007981 */ /* 0x000ea4000c1e1900 */
[----:B--2---:R-:W-:-:S07]  /*5220*/  I2FP.F32.U32 R0, R0 ;  /* 0x0000000000007245 */ /* 0x004fce0000201000 */
.L_x_1740:
[----:B------:R-:W-:Y:S05]  /*5230*/  BSYNC B6 ;  /* 0x0000000000067941 */ /* 0x000fea0003800000 */
.L_x_1734:
[C---:B01-3-5:R-:W-:Y:S01]  /*5240*/  FSETP.NEU.FTZ.AND P1, PT, R0.reuse, +INF , PT ;  /* 0x7f8000000000780b */ /* 0x06bfe20003f3d000 */
[----:B------:R-:W-:Y:S01]  /*5250*/  ULDC UR4, c[0x0][0x428] ;  /* 0x00010a0000047ab9 */ /* 0x000fe20000000800 */
[C---:B------:R-:W-:Y:S01]  /*5260*/  FSETP.NEU.FTZ.AND P0, PT, R0.reuse, -INF , PT ;  /* 0xff8000000000780b */ /* 0x040fe20003f1d000 */
[----:B--2-4-:R-:W0:Y:S03]  /*5270*/  LDC.U8 R3, c[0x0][0x438] ;  /* 0x00010e00ff037b82 */ /* 0x014e260000000000 */
        /* <DEDUP_REMOVED lines=18> */
.L_x_1765:
[----:B0-----:R-:W0:Y:S02]  /*53a0*/  F2I.S64.TRUNC R2, R2 ;  /* 0x0000000200027311 */ /* 0x001e24000020d900 */
[----:B0-----:R-:W-:-:S05]  /*53b0*/  IMAD.MOV.U32 R5, RZ, RZ, R2 ;  /* 0x000000ffff057224 */ /* 0x001fca00078e0002 */
[----:B------:R4:W-:Y:S01]  /*53c0*/  STG.E.U8 desc[UR36][R16.64], R5 ;  /* 0x0000000510007986 */ /* 0x0009e2000c101124 */
[----:B------:R-:W-:Y:S05]  /*53d0*/  BRA `(.L_x_1767) ;  /* 0x0000000c00407947 */ /* 0x000fea0003800000 */
.L_x_1764:
        /* <DEDUP_REMOVED lines=9> */
.L_x_1769:
[----:B0-----:R-:W0:Y:S02]  /*5470*/  F2I.FTZ.TRUNC.NTZ R3, R2 ;  /* 0x0000000200037305 */ /* 0x001e24000021f100 */
[----:B0-----:R2:W-:Y:S01]  /*5480*/  STG.E desc[UR36][R16.64], R3 ;  /* 0x0000000310007986 */ /* 0x0015e2000c101924 */
[----:B------:R-:W-:Y:S05]  /*5490*/  BRA `(.L_x_1767) ;  /* 0x0000000c00107947 */ /* 0x000fea0003800000 */
.L_x_1768:
[----:B0-----:R-:W0:Y:S02]  /*54a0*/  F2I.FTZ.TRUNC.NTZ R3, R2 ;  /* 0x0000000200037305 */ /* 0x001e24000021f100 */
[----:B0-----:R0:W-:Y:S01]  /*54b0*/  STG.E.U16 desc[UR36][R16.64], R3 ;  /* 0x0000000310007986 */ /* 0x0011e2000c101524 */
[----:B------:R-:W-:Y:S05]  /*54c0*/  BRA `(.L_x_1767) ;  /* 0x0000000c00047947 */ /* 0x000fea0003800000 */
.L_x_1763:
        /* <DEDUP_REMOVED lines=8> */
.L_x_1771:
[----:B0-----:R-:W-:-:S05]  /*5550*/  F2FP.F16.F32.PACK_AB R2, RZ, R2 ;  /* 0x00000002ff02723e */ /* 0x001fca00000000ff */
[----:B------:R0:W-:Y:S01]  /*5560*/  STG.E.U16 desc[UR36][R16.64], R2 ;  /* 0x0000000210007986 */ /* 0x0001e2000c101524 */
[----:B------:R-:W-:Y:S05]  /*5570*/  BRA `(.L_x_1767) ;  /* 0x0000000800d87947 */ /* 0x000fea0003800000 */
.L_x_1770:
        /* <DEDUP_REMOVED lines=9> */
.L_x_1773:
[----:B0-----:R-:W-:-:S04]  /*5610*/  F2FP.F16.F32.PACK_AB R3, RZ, R2 ;  /* 0x00000002ff03723e */ /* 0x001fc800000000ff */
[----:B------:R-:W-:-:S05]  /*5620*/  PRMT R3, R3, 0x5410, RZ ;  /* 0x0000541003037816 */ /* 0x000fca00000000ff */
[----:B------:R0:W-:Y:S01]  /*5630*/  STG.E desc[UR36][R16.64], R3 ;  /* 0x0000000310007986 */ /* 0x0001e2000c101924 */
[----:B------:R-:W-:Y:S05]  /*5640*/  BRA `(.L_x_1767) ;  /* 0x0000000800a47947 */ /* 0x000fea0003800000 */
.L_x_1772:
[----:B0-----:R-:W-:-:S06]  /*5650*/  FMUL.FTZ R2, R2, 1 ;  /* 0x3f80000002027820 */ /* 0x001fcc0000410000 */
[----:B------:R-:W0:Y:S02]  /*5660*/  F2F.F64.F32 R2, R2 ;  /* 0x0000000200027310 */ /* 0x000e240000201800 */
[----:B0-----:R0:W-:Y:S01]  /*5670*/  STG.E.64 desc[UR36][R16.64], R2 ;  /* 0x0000000210007986 */ /* 0x0011e2000c101b24 */
[----:B------:R-:W-:Y:S05]  /*5680*/  BRA `(.L_x_1767) ;  /* 0x0000000800947947 */ /* 0x000fea0003800000 */
.L_x_1762:
        /* <DEDUP_REMOVED lines=12> */
.L_x_1776:
[----:B0-----:R-:W-:Y:S01]  /*5750*/  FMUL.FTZ R4, R2, 1 ;  /* 0x3f80000002047820 */ /* 0x001fe20000410000 */
[----:B------:R-:W-:-:S05]  /*5760*/  CS2R R6, SRZ ;  /* 0x0000000000067805 */ /* 0x000fca000001ff00 */
[----:B------:R-:W0:Y:S02]  /*5770*/  F2F.F64.F32 R4, R4 ;  /* 0x0000000400047310 */ /* 0x000e240000201800 */
[----:B0-----:R0:W-:Y:S01]  /*5780*/  STG.E.128 desc[UR36][R16.64], R4 ;  /* 0x0000000410007986 */ /* 0x0011e2000c101d24 */
[----:B------:R-:W-:Y:S05]  /*5790*/  BRA `(.L_x_1767) ;  /* 0x0000000800507947 */ /* 0x000fea0003800000 */
.L_x_1775:
        /* <DEDUP_REMOVED lines=20> */
.L_x_1780:
[----:B------:R-:W-:Y:S05]  /*58e0*/  BSYNC B0 ;  /* 0x0000000000007941 */ /* 0x000fea0003800000 */
.L_x_1779:
[----:B------:R-:W-:-:S05]  /*58f0*/  LOP3.LUT R5, R0, R5, RZ, 0xfc, !PT ;  /* 0x0000000500057212 */ /* 0x000fca00078efcff */
[----:B------:R0:W-:Y:S01]  /*5900*/  STG.E.U8 desc[UR36][R16.64], R5 ;  /* 0x0000000510007986 */ /* 0x0001e2000c101124 */
[----:B------:R-:W-:Y:S05]  /*5910*/  BRA `(.L_x_1767) ;  /* 0x0000000400f07947 */ /* 0x000fea0003800000 */
.L_x_1778:
        /* <DEDUP_REMOVED lines=12> */
.L_x_1782:
[----:B------:R-:W-:Y:S01]  /*59e0*/  IMAD.MOV.U32 R0, RZ, RZ, 0x7f ;  /* 0x0000007fff007424 */ /* 0x000fe200078e00ff */
[----:B------:R-:W-:-:S04]  /*59f0*/  ISETP.GT.U32.AND P0, PT, R4, 0x7f800000, PT ;  /* 0x7f8000000400780c */ /* 0x000fc80003f04070 */
[----:B------:R-:W-:-:S09]  /*5a00*/  SEL R0, R0, 0x7c, P0 ;  /* 0x0000007c00007807 */ /* 0x000fd20000000000 */
.L_x_1783:
[----:B------:R-:W-:Y:S05]  /*5a10*/  BSYNC B0 ;  /* 0x0000000000007941 */ /* 0x000fea0003800000 */
.L_x_1781:
[----:B------:R-:W-:-:S04]  /*5a20*/  LOP3.LUT R2, R2, 0x80000000, RZ, 0xc0, !PT ;  /* 0x8000000002027812 */ /* 0x000fc800078ec0ff */
[----:B------:R-:W-:-:S04]  /*5a30*/  SHF.R.U32.HI R3, RZ, 0x18, R2 ;  /* 0x00000018ff037819 */ /* 0x000fc80000011602 */
[----:B------:R-:W-:-:S05]  /*5a40*/  LOP3.LUT R3, R0, R3, RZ, 0xfc, !PT ;  /* 0x0000000300037212 */ /* 0x000fca00078efcff */
[----:B------:R0:W-:Y:S01]  /*5a50*/  STG.E.U8 desc[UR36][R16.64], R3 ;  /* 0x0000000310007986 */ /* 0x0001e2000c101124 */
[----:B------:R-:W-:Y:S05]  /*5a60*/  BRA `(.L_x_1767) ;  /* 0x00000004009c7947 */ /* 0x000fea0003800000 */
.L_x_1777:
[----:B0-----:R-:W-:-:S05]  /*5a70*/  F2FP.BF16.F32.PACK_AB R2, RZ, R2 ;  /* 0x00000002ff02723e */ /* 0x001fca00000010ff */
[----:B------:R0:W-:Y:S01]  /*5a80*/  STG.E.U16 desc[UR36][R16.64], R2 ;  /* 0x0000000210007986 */ /* 0x0001e2000c101524 */
[----:B------:R-:W-:Y:S05]  /*5a90*/  BRA `(.L_x_1767) ;  /* 0x0000000400907947 */ /* 0x000fea0003800000 */
.L_x_1774:
        /* <DEDUP_REMOVED lines=11> */
.L_x_1786:
        /* <DEDUP_REMOVED lines=16> */
.L_x_1789:
[----:B------:R-:W-:-:S04]  /*5c50*/  LOP3.LUT R2, R2, 0x80000000, RZ, 0xc0, !PT ;  /* 0x8000000002027812 */ /* 0x000fc800078ec0ff */
[----:B------:R-:W-:-:S04]  /*5c60*/  SHF.R.U32.HI R3, RZ, 0x18, R2 ;  /* 0x00000018ff037819 */ /* 0x000fc80000011602 */
[----:B------:R-:W-:-:S04]  /*5c70*/  LOP3.LUT R0, R0, R3, RZ, 0xfc, !PT ;  /* 0x0000000300007212 */ /* 0x000fc800078efcff */
[----:B------:R-:W-:-:S07]  /*5c80*/  PRMT R8, R0, 0x7610, R8 ;  /* 0x0000761000087816 */ /* 0x000fce0000000008 */
.L_x_1788:
[----:B------:R-:W-:Y:S05]  /*5c90*/  BSYNC B0 ;  /* 0x0000000000007941 */ /* 0x000fea0003800000 */
.L_x_1787:
[----:B------:R0:W-:Y:S01]  /*5ca0*/  STG.E.U8 desc[UR36][R16.64], R8 ;  /* 0x0000000810007986 */ /* 0x0001e2000c101124 */
[----:B------:R-:W-:Y:S05]  /*5cb0*/  BRA `(.L_x_1767) ;  /* 0x0000000400087947 */ /* 0x000fea0003800000 */
.L_x_1785:
        /* <DEDUP_REMOVED lines=16> */
.L_x_1792:
[----:B------:R-:W-:-:S04]  /*5dc0*/  LOP3.LUT R2, R2, 0x80000000, RZ, 0xc0, !PT ;  /* 0x8000000002027812 */ /* 0x000fc800078ec0ff */
[----:B------:R-:W-:-:S04]  /*5dd0*/  SHF.R.U32.HI R3, RZ, 0x18, R2 ;  /* 0x00000018ff037819 */ /* 0x000fc80000011602 */
[----:B------:R-:W-:-:S04]  /*5de0*/  LOP3.LUT R0, R0, R3, RZ, 0xfc, !PT ;  /* 0x0000000300007212 */ /* 0x000fc800078efcff */
[----:B------:R-:W-:-:S07]  /*5df0*/  PRMT R8, R0, 0x7610, R8 ;  /* 0x0000761000087816 */ /* 0x000fce0000000008 */
.L_x_1791:
[----:B------:R-:W-:Y:S05]  /*5e00*/  BSYNC B0 ;  /* 0x0000000000007941 */ /* 0x000fea0003800000 */
.L_x_1790:
[----:B------:R0:W-:Y:S01]  /*5e10*/  STG.E.U8 desc[UR36][R16.64], R8 ;  /* 0x0000000810007986 */ /* 0x0001e2000c101124 */
[----:B------:R-:W-:Y:S05]  /*5e20*/  BRA `(.L_x_1767) ;  /* 0x0000000000ac7947 */ /* 0x000fea0003800000 */
.L_x_1784:
        /* <DEDUP_REMOVED lines=21> */
.L_x_1766:
[----:B------:R-:W-:Y:S01]  /*5f80*/  MOV R0, 0x1c0 ;  /* 0x000001c000007802 */ /* 0x000fe20000000f00 */
[----:B------:R-:W-:Y:S01]  /*5f90*/  ULDC.64 UR4, c[0x4][0x1a0] ;  /* 0x0100680000047ab9 */ /* 0x000fe20000000a00 */
[----:B------:R-:W-:Y:S01]  /*5fa0*/  ULDC.64 UR6, c[0x4][0x78] ;  /* 0x01001e0000067ab9 */ /* 0x000fe20000000a00 */
[----:B------:R-:W-:Y:S01]  /*5fb0*/  IMAD.U32 R4, RZ, RZ, UR4 ;  /* 0x00000004ff047e24 */ /* 0x000fe2000f8e00ff */
[----:B0-----:R0:W1:Y:S01]  /*5fc0*/  LDC.64 R2, c[0x4][R0] ;  /* 0x0100000000027b82 */ /* 0x0010620000000a00 */
        /* <DEDUP_REMOVED lines=11> */
.L_x_1795:
[----:B------:R-:W-:Y:S05]  /*6080*/  BRA `(.L_x_1767) ;  /* 0x0000000000147947 */ /* 0x000fea0003800000 */
.L_x_1794:
[----:B0-----:R-:W0:Y:S02]  /*6090*/  F2I.U64.TRUNC R2, R2 ;  /* 0x0000000200027311 */ /* 0x001e24000020d800 */
[----:B0-----:R0:W-:Y:S01]  /*60a0*/  STG.E.64 desc[UR36][R16.64], R2 ;  /* 0x0000000210007986 */ /* 0x0011e2000c101b24 */
[----:B------:R-:W-:Y:S05]  /*60b0*/  BRA `(.L_x_1767) ;  /* 0x0000000000087947 */ /* 0x000fea0003800000 */
.L_x_1793:
[----:B0-----:R-:W0:Y:S02]  /*60c0*/  F2I.FTZ.U32.TRUNC.NTZ R3, R2 ;  /* 0x0000000200037305 */ /* 0x001e24000021f000 */
[----:B0-----:R0:W-:Y:S02]  /*60d0*/  STG.E desc[UR36][R16.64], R3 ;  /* 0x0000000310007986 */ /* 0x0011e4000c101924 */
.L_x_1767:
[----:B------:R-:W-:-:S07]  /*60e0*/  VIADD R19, R19, 0x80 ;  /* 0x0000008013137836 */ /* 0x000fce0000000000 */
.L_x_1732:
[----:B------:R-:W-:Y:S05]  /*60f0*/  BSYNC B7 ;  /* 0x0000000000077941 */ /* 0x000fea0003800000 */
.L_x_1731:
        /* <DEDUP_REMOVED lines=307> */
.L_x_1798:
        /* <DEDUP_REMOVED lines=20> */
[----:B--2---:R-:W3:Y:S01]  /*7570*/  I2F.S16 R0, R0 ;  /* 0x0000000000007306 */ /* 0x004ee20000101400 */
[----:B------:R-:W-:Y:S05]  /*7580*/  BRA `(.L_x_1805) ;  /* 0x0000000c00387947 */ /* 0x000fea0003800000 */
.L_x_1803:
[----:B------:R-:W2:Y:S02]  /*7590*/  LDG.E.U8 R0, desc[UR36][R2.64] ;  /* 0x0000002402007981 */ /* 0x000ea4000c1e1100 */
[----:B--2---:R-:W-:Y:S01]  /*75a0*/  I2FP.F32.U32 R0, R0 ;  /* 0x0000000000007245 */ /* 0x004fe20000201000 */
[----:B------:R-:W-:Y:S06]  /*75b0*/  BRA `(.L_x_1805) ;  /* 0x0000000c002c7947 */ /* 0x000fec0003800000 */
.L_x_1802:
[----:B------:R-:W-:-:S13]  /*75c0*/  ISETP.NE.AND P0, PT, R4, 0x2, PT ;  /* 0x000000020400780c */ /* 0x000fda0003f05270 */
[----:B------:R-:W-:Y:S05]  /*75d0*/  @!P0 BRA `(.L_x_1806) ;  /* 0x0000000000288947 */ /* 0x000fea0003800000 */
[----:B------:R-:W-:-:S13]  /*75e0*/  ISETP.NE.AND P0, PT, R4, 0x3, PT ;  /* 0x000000030400780c */ /* 0x000fda0003f05270 */
[----:B------:R-:W-:Y:S05]  /*75f0*/  @!P0 BRA `(.L_x_1807) ;  /* 0x0000000000148947 */ /* 0x000fea0003800000 */
[----:B------:R-:W-:-:S13]  /*7600*/  ISETP.NE.AND P0, PT, R4, 0x4, PT ;  /* 0x000000040400780c */ /* 0x000fda0003f05270 */
[----:B------:R-:W-:Y:S05]  /*7610*/  @P0 BRA `(.L_x_1804) ;  /* 0x0000000800b80947 */ /* 0x000fea0003800000 */
[----:B------:R-:W2:Y:S02]  /*7620*/  LDG.E.64 R2, desc[UR36][R2.64] ;  /* 0x0000002402027981 */ /* 0x000ea4000c1e1b00 */
[----:B--2---:R1:W2:Y:S01]  /*7630*/  I2F.S64 R0, R2 ;  /* 0x0000000200007312 */ /* 0x0042a20000301400 */
[----:B------:R-:W-:Y:S05]  /*7640*/  BRA `(.L_x_1805) ;  /* 0x0000000c00087947 */ /* 0x000fea0003800000 */
.L_x_1807:
[----:B------:R-:W2:Y:S02]  /*7650*/  LDG.E R0, desc[UR36][R2.64] ;  /* 0x0000002402007981 */ /* 0x000ea4000c1e1900 */
[----:B--2---:R-:W-:Y:S01]  /*7660*/  I2FP.F32.S32 R0, R0 ;  /* 0x0000000000007245 */ /* 0x004fe20000201400 */
[----:B------:R-:W-:Y:S06]  /*7670*/  BRA `(.L_x_1805) ;  /* 0x0000000800fc7947 */ /* 0x000fec0003800000 */
.L_x_1806:
[----:B------:R-:W2:Y:S02]  /*7680*/  LDG.E.U16 R0, desc[UR36][R2.64] ;  /* 0x0000002402007981 */ /* 0x000ea4000c1e1500 */
[----:B--2---:R-:W0:Y:S01]  /*7690*/  I2F.S16 R0, R0 ;  /* 0x0000000000007306 */ /* 0x004e220000101400 */
[----:B------:R-:W-:Y:S05]  /*76a0*/  BRA `(.L_x_1805) ;  /* 0x0000000800f07947 */ /* 0x000fea0003800000 */
.L_x_1801:
        /* <DEDUP_REMOVED lines=8> */
.L_x_1809:
[----:B------:R-:W2:Y:S02]  /*7730*/  LDG.E.U16 R0, desc[UR36][R2.64] ;  /* 0x0000002402007981 */ /* 0x000ea4000c1e1500 */
[----:B--2---:R-:W-:Y:S01]  /*7740*/  HADD2.F32 R0, -RZ, R0.H0_H0 ;  /* 0x20000000ff007230 */ /* 0x004fe20000004100 */
[----:B------:R-:W-:Y:S06]  /*7750*/  BRA `(.L_x_1805) ;  /* 0x0000000800c47947 */ /* 0x000fec0003800000 */
.L_x_1808:
        /* <DEDUP_REMOVED lines=8> */
.L_x_1811:
[----:B------:R-:W2:Y:S02]  /*77e0*/  LDG.E.U16 R0, desc[UR36][R2.64] ;  /* 0x0000002402007981 */ /* 0x000ea4000c1e1500 */
[----:B--2---:R-:W-:Y:S01]  /*77f0*/  HADD2.F32 R0, -RZ, R0.H0_H0 ;  /* 0x20000000ff007230 */ /* 0x004fe20000004100 */
[----:B------:R-:W-:Y:S06]  /*7800*/  BRA `(.L_x_1805) ;  /* 0x0000000800987947 */ /* 0x000fec0003800000 */
.L_x_1810:
[----:B------:R-:W2:Y:S01]  /*7810*/  LDG.E.64 R2, desc[UR36][R2.64] ;  /* 0x0000002402027981 */ /* 0x000ea2000c1e1b00 */
[----:B------:R-:W-:Y:S01]  /*7820*/  UMOV UR4, 0xf0000000 ;  /* 0xf000000000047882 */ /* 0x000fe20000000000 */
[----:B------:R-:W-:Y:S01]  /*7830*/  UMOV UR5, 0x380fffff ;  /* 0x380fffff00057882 */ /* 0x000fe20000000000 */
[----:B--2---:R-:W0:Y:S01]  /*7840*/  F2F.F32.F64 R0, R2 ;  /* 0x0000000200007310 */ /* 0x004e220000301000 */
[----:B------:R-:W-:-:S14]  /*7850*/  DSETP.GEU.AND P0, PT, |R2|, UR4, PT ;  /* 0x0000000402007e2a */ /* 0x000fdc000bf0e200 */
[----:B0-----:R-:W-:Y:S01]  /*7860*/  @!P0 FMUL R0, R0, 1.175494350822287508e-38 ;  /* 0x0080000000008820 */ /* 0x001fe20000400000 */
[----:B------:R-:W-:Y:S06]  /*7870*/  BRA `(.L_x_1805) ;  /* 0x00000008007c7947 */ /* 0x000fec0003800000 */
.L_x_1800:
        /* <DEDUP_REMOVED lines=12> */
.L_x_1814:
[----:B------:R-:W2:Y:S01]  /*7940*/  LDG.E.64 R2, desc[UR36][R2.64] ;  /* 0x0000002402027981 */ /* 0x000ea2000c1e1b00 */
[----:B------:R-:W-:Y:S01]  /*7950*/  UMOV UR4, 0xf0000000 ;  /* 0xf000000000047882 */ /* 0x000fe20000000000 */
[----:B------:R-:W-:Y:S01]  /*7960*/  UMOV UR5, 0x380fffff ;  /* 0x380fffff00057882 */ /* 0x000fe20000000000 */
[----:B--2---:R-:W0:Y:S01]  /*7970*/  F2F.F32.F64 R0, R2 ;  /* 0x0000000200007310 */ /* 0x004e220000301000 */
[----:B------:R-:W-:-:S14]  /*7980*/  DSETP.GEU.AND P0, PT, |R2|, UR4, PT ;  /* 0x0000000402007e2a */ /* 0x000fdc000bf0e200 */
[----:B0-----:R-:W-:Y:S01]  /*7990*/  @!P0 FMUL R0, R0, 1.175494350822287508e-38 ;  /* 0x0080000000008820 */ /* 0x001fe20000400000 */
[----:B------:R-:W-:Y:S06]  /*79a0*/  BRA `(.L_x_1805) ;  /* 0x0000000800307947 */ /* 0x000fec0003800000 */
.L_x_1813:
        /* <DEDUP_REMOVED lines=26> */
.L_x_1816:
        /* <DEDUP_REMOVED lines=13> */
.L_x_1815:
[----:B------:R-:W2:Y:S02]  /*7c20*/  LDG.E.U16 R0, desc[UR36][R2.64] ;  /* 0x0000002402007981 */ /* 0x000ea4000c1e1500 */
[----:B--2---:R-:W-:Y:S01]  /*7c30*/  IMAD.U32 R0, R0, 0x10000, RZ ;  /* 0x0001000000007824 */ /* 0x004fe200078e00ff */
[----:B------:R-:W-:Y:S06]  /*7c40*/  BRA `(.L_x_1805) ;  /* 0x0000000400887947 */ /* 0x000fec0003800000 */
.L_x_1812:
        /* <DEDUP_REMOVED lines=11> */
.L_x_1819:
        /* <DEDUP_REMOVED lines=20> */
.L_x_1821:
[----:B------:R-:W-:Y:S05]  /*7e40*/  BSYNC B0 ;  /* 0x0000000000007941 */ /* 0x000fea0003800000 */
.L_x_1820:
[----:B------:R-:W-:Y:S01]  /*7e50*/  LEA R3, R0, 0x3b800000, 0x17 ;  /* 0x3b80000000037811 */ /* 0x000fe200078eb8ff */
[----:B------:R-:W-:-:S05]  /*7e60*/  IMAD.SHL.U32 R0, R2, 0x100000, RZ ;  /* 0x0010000002007824 */ /* 0x000fca00078e00ff */
[----:B------:R-:W-:Y:S01]  /*7e70*/  LOP3.LUT R0, R3, R0, R4, 0xfe, !PT ;  /* 0x0000000003007212 */ /* 0x000fe200078efe04 */
[----:B------:R-:W-:Y:S06]  /*7e80*/  BRA `(.L_x_1805) ;  /* 0x0000000000f87947 */ /* 0x000fec0003800000 */
.L_x_1818:
        /* <DEDUP_REMOVED lines=20> */
.L_x_1823:
[----:B------:R-:W-:Y:S05]  /*7fd0*/  BSYNC B0 ;  /* 0x0000000000007941 */ /* 0x000fea0003800000 */
.L_x_1822:
[----:B------:R-:W-:Y:S01]  /*7fe0*/  LEA R3, R0, 0x37800000, 0x17 ;  /* 0x3780000000037811 */ /* 0x000fe200078eb8ff */
[----:B------:R-:W-:-:S05]  /*7ff0*/  IMAD.SHL.U32 R0, R2, 0x200000, RZ ;  /* 0x0020000002007824 */ /* 0x000fca00078e00ff */
[----:B------:R-:W-:Y:S01]  /*8000*/  LOP3.LUT R0, R3, R0, R4, 0xfe, !PT ;  /* 0x0000000003007212 */ /* 0x000fe200078efe04 */
[----:B------:R-:W-:Y:S06]  /*8010*/  BRA `(.L_x_1805) ;  /* 0x0000000000947947 */ /* 0x000fec0003800000 */
.L_x_1817:
        /* <DEDUP_REMOVED lines=14> */
.L_x_1804:
        /* <DEDUP_REMOVED lines=16> */
.L_x_1826:
[----:B------:R-:W-:Y:S01]  /*8200*/  IMAD.MOV.U32 R0, RZ, RZ, RZ ;  /* 0x000000ffff007224 */ /* 0x000fe200078e00ff */
[----:B------:R-:W-:Y:S06]  /*8210*/  BRA `(.L_x_1805) ;  /* 0x0000000000147947 */ /* 0x000fec0003800000 */
.L_x_1825:
[----:B------:R-:W2:Y:S02]  /*8220*/  LDG.E.64 R2, desc[UR36][R2.64] ;  /* 0x0000002402027981 */ /* 0x000ea4000c1e1b00 */
[----:B--2---:R0:W1:Y:S01]  /*8230*/  I2F.U64 R0, R2 ;  /* 0x0000000200007312 */ /* 0x0040620000301000 */
[----:B------:R-:W-:Y:S05]  /*8240*/  BRA `(.L_x_1805) ;  /* 0x0000000000087947 */ /* 0x000fea0003800000 */
.L_x_1824:
[----:B------:R-:W2:Y:S02]  /*8250*/  LDG.E R0, desc[UR36][R2.64] ;  /* 0x0000002402007981 */ /* 0x000ea4000c1e1900 */
[----:B--2---:R-:W-:-:S07]  /*8260*/  I2FP.F32.U32 R0, R0 ;  /* 0x0000000000007245 */ /* 0x004fce0000201000 */
.L_x_1805:
[----:B------:R-:W-:Y:S05]  /*8270*/  BSYNC B6 ;  /* 0x0000000000067941 */ /* 0x000fea0003800000 */
.L_x_1799:
[C---:B0123-5:R-:W-:Y:S01]  /*8280*/  FSETP.NEU.FTZ.AND P1, PT, R0.reuse, +INF , PT ;  /* 0x7f8000000000780b */ /* 0x06ffe20003f3d000 */
[----:B------:R-:W-:Y:S01]  /*8290*/  ULDC UR4, c[0x0][0x428] ;  /* 0x00010a0000047ab9 */ /* 0x000fe20000000800 */
[C---:B------:R-:W-:Y:S01]  /*82a0*/  FSETP.NEU.FTZ.AND P0, PT, R0.reuse, -INF , PT ;  /* 0xff8000000000780b */ /* 0x040fe20003f1d000 */
[----:B----4-:R-:W0:Y:S03]  /*82b0*/  LDC.U8 R3, c[0x0][0x438] ;  /* 0x00010e00ff037b82 */ /* 0x010e260000000000 */
        /* <DEDUP_REMOVED lines=18> */
.L_x_1830:
[----:B0-----:R-:W0:Y:S02]  /*83e0*/  F2I.S64.TRUNC R2, R2 ;  /* 0x0000000200027311 */ /* 0x001e24000020d900 */
[----:B0-----:R-:W-:-:S05]  /*83f0*/  IMAD.MOV.U32 R5, RZ, RZ, R2 ;  /* 0x000000ffff057224 */ /* 0x001fca00078e0002 */
[----:B------:R0:W-:Y:S01]  /*8400*/  STG.E.U8 desc[UR36][R16.64], R5 ;  /* 0x0000000510007986 */ /* 0x0001e2000c101124 */
[----:B------:R-:W-:Y:S05]  /*8410*/  BRA `(.L_x_1832) ;  /* 0x0000000c00407947 */ /* 0x000fea0003800000 */
.L_x_1829:
        /* <DEDUP_REMOVED lines=9> */
.L_x_1834:
[----:B0-----:R-:W0:Y:S02]  /*84b0*/  F2I.FTZ.TRUNC.NTZ R3, R2 ;  /* 0x0000000200037305 */ /* 0x001e24000021f100 */
[----:B0-----:R0:W-:Y:S01]  /*84c0*/  STG.E desc[UR36][R16.64], R3 ;  /* 0x0000000310007986 */ /* 0x0011e2000c101924 */
[----:B------:R-:W-:Y:S05]  /*84d0*/  BRA `(.L_x_1832) ;  /* 0x0000000c00107947 */ /* 0x000fea0003800000 */
.L_x_1833:
[----:B0-----:R-:W0:Y:S02]  /*84e0*/  F2I.FTZ.TRUNC.NTZ R3, R2 ;  /* 0x0000000200037305 */ /* 0x001e24000021f100 */
[----:B0-----:R0:W-:Y:S01]  /*84f0*/  STG.E.U16 desc[UR36][R16.64], R3 ;  /* 0x0000000310007986 */ /* 0x0011e2000c101524 */
[----:B------:R-:W-:Y:S05]  /*8500*/  BRA `(.L_x_1832) ;  /* 0x0000000c00047947 */ /* 0x000fea0003800000 */
.L_x_1828:
        /* <DEDUP_REMOVED lines=8> */
.L_x_1836:
[----:B0-----:R-:W-:-:S05]  /*8590*/  F2FP.F16.F32.PACK_AB R2, RZ, R2 ;  /* 0x00000002ff02723e */ /* 0x001fca00000000ff */
[----:B------:R0:W-:Y:S01]  /*85a0*/  STG.E.U16 desc[UR36][R16.64], R2 ;  /* 0x0000000210007986 */ /* 0x0001e2000c101524 */
[----:B------:R-:W-:Y:S05]  /*85b0*/  BRA `(.L_x_1832) ;  /* 0x0000000800d87947 */ /* 0x000fea0003800000 */
.L_x_1835:
        /* <DEDUP_REMOVED lines=9> */
.L_x_1838:
[----:B0-----:R-:W-:-:S04]  /*8650*/  F2FP.F16.F32.PACK_AB R3, RZ, R2 ;  /* 0x00000002ff03723e */ /* 0x001fc800000000ff */
[----:B------:R-:W-:-:S05]  /*8660*/  PRMT R3, R3, 0x5410, RZ ;  /* 0x0000541003037816 */ /* 0x000fca00000000ff */
[----:B------:R0:W-:Y:S01]  /*8670*/  STG.E desc[UR36][R16.64], R3 ;  /* 0x0000000310007986 */ /* 0x0001e2000c101924 */
[----:B------:R-:W-:Y:S05]  /*8680*/  BRA `(.L_x_1832) ;  /* 0x0000000800a47947 */ /* 0x000fea0003800000 */
.L_x_1837:
[----:B0-----:R-:W-:-:S06]  /*8690*/  FMUL.FTZ R2, R2, 1 ;  /* 0x3f80000002027820 */ /* 0x001fcc0000410000 */
[----:B------:R-:W0:Y:S02]  /*86a0*/  F2F.F64.F32 R2, R2 ;  /* 0x0000000200027310 */ /* 0x000e240000201800 */
[----:B0-----:R0:W-:Y:S01]  /*86b0*/  STG.E.64 desc[UR36][R16.64], R2 ;  /* 0x0000000210007986 */ /* 0x0011e2000c101b24 */
[----:B------:R-:W-:Y:S05]  /*86c0*/  BRA `(.L_x_1832) ;  /* 0x0000000800947947 */ /* 0x000fea0003800000 */
.L_x_1827:
        /* <DEDUP_REMOVED lines=12> */
.L_x_1841:
[----:B0-----:R-:W-:Y:S01]  /*8790*/  FMUL.FTZ R4, R2, 1 ;  /* 0x3f80000002047820 */ /* 0x001fe20000410000 */
[----:B------:R-:W-:-:S05]  /*87a0*/  CS2R R6, SRZ ;  /* 0x0000000000067805 */ /* 0x000fca000001ff00 */
[----:B------:R-:W0:Y:S02]  /*87b0*/  F2F.F64.F32 R4, R4 ;  /* 0x0000000400047310 */ /* 0x000e240000201800 */
[----:B0-----:R0:W-:Y:S01]  /*87c0*/  STG.E.128 desc[UR36][R16.64], R4 ;  /* 0x0000000410007986 */ /* 0x0011e2000c101d24 */
[----:B------:R-:W-:Y:S05]  /*87d0*/  BRA `(.L_x_1832) ;  /* 0x0000000800507947 */ /* 0x000fea0003800000 */
.L_x_1840:
        /* <DEDUP_REMOVED lines=20> */
.L_x_1845:
[----:B------:R-:W-:Y:S05]  /*8920*/  BSYNC B0 ;  /* 0x0000000000007941 */ /* 0x000fea0003800000 */
.L_x_1844:
[----:B------:R-:W-:-:S05]  /*8930*/  LOP3.LUT R5, R0, R5, RZ, 0xfc, !PT ;  /* 0x0000000500057212 */ /* 0x000fca00078efcff */
[----:B------:R0:W-:Y:S01]  /*8940*/  STG.E.U8 desc[UR36][R16.64], R5 ;  /* 0x0000000510007986 */ /* 0x0001e2000c101124 */
[----:B------:R-:W-:Y:S05]  /*8950*/  BRA `(.L_x_1832) ;  /* 0x0000000400f07947 */ /* 0x000fea0003800000 */
.L_x_1843:
        /* <DEDUP_REMOVED lines=12> */
.L_x_1847:
[----:B------:R-:W-:Y:S01]  /*8a20*/  IMAD.MOV.U32 R0, RZ, RZ, 0x7f ;  /* 0x0000007fff007424 */ /* 0x000fe200078e00ff */
[----:B------:R-:W-:-:S04]  /*8a30*/  ISETP.GT.U32.AND P0, PT, R4, 0x7f800000, PT ;  /* 0x7f8000000400780c */ /* 0x000fc80003f04070 */
[----:B------:R-:W-:-:S09]  /*8a40*/  SEL R0, R0, 0x7c, P0 ;  /* 0x0000007c00007807 */ /* 0x000fd20000000000 */
.L_x_1848:
[----:B------:R-:W-:Y:S05]  /*8a50*/  BSYNC B0 ;  /* 0x0000000000007941 */ /* 0x000fea0003800000 */
.L_x_1846:
[----:B------:R-:W-:-:S04]  /*8a60*/  LOP3.LUT R2, R2, 0x80000000, RZ, 0xc0, !PT ;  /* 0x8000000002027812 */ /* 0x000fc800078ec0ff */
[----:B------:R-:W-:-:S04]  /*8a70*/  SHF.R.U32.HI R3, RZ, 0x18, R2 ;  /* 0x00000018ff037819 */ /* 0x000fc80000011602 */
[----:B------:R-:W-:-:S05]  /*8a80*/  LOP3.LUT R3, R0, R3, RZ, 0xfc, !PT ;  /* 0x0000000300037212 */ /* 0x000fca00078efcff */
[----:B------:R0:W-:Y:S01]  /*8a90*/  STG.E.U8 desc[UR36][R16.64], R3 ;  /* 0x0000000310007986 */ /* 0x0001e2000c101124 */
[----:B------:R-:W-:Y:S05]  /*8aa0*/  BRA `(.L_x_1832) ;  /* 0x00000004009c7947 */ /* 0x000fea0003800000 */
.L_x_1842:
[----:B0-----:R-:W-:-:S05]  /*8ab0*/  F2FP.BF16.F32.PACK_AB R2, RZ, R2 ;  /* 0x00000002ff02723e */ /* 0x001fca00000010ff */
[----:B------:R0:W-:Y:S01]  /*8ac0*/  STG.E.U16 desc[UR36][R16.64], R2 ;  /* 0x0000000210007986 */ /* 0x0001e2000c101524 */
[----:B------:R-:W-:Y:S05]  /*8ad0*/  BRA `(.L_x_1832) ;  /* 0x0000000400907947 */ /* 0x000fea0003800000 */
.L_x_1839:
        /* <DEDUP_REMOVED lines=11> */
.L_x_1851:
        /* <DEDUP_REMOVED lines=16> */
.L_x_1854:
[----:B------:R-:W-:-:S04]  /*8c90*/  LOP3.LUT R2, R2, 0x80000000, RZ, 0xc0, !PT ;  /* 0x8000000002027812 */ /* 0x000fc800078ec0ff */
[----:B------:R-:W-:-:S04]  /*8ca0*/  SHF.R.U32.HI R3, RZ, 0x18, R2 ;  /* 0x00000018ff037819 */ /* 0x000fc80000011602 */
[----:B------:R-:W-:-:S04]  /*8cb0*/  LOP3.LUT R0, R0, R3, RZ, 0xfc, !PT ;  /* 0x0000000300007212 */ /* 0x000fc800078efcff */
[----:B------:R-:W-:-:S07]  /*8cc0*/  PRMT R8, R0, 0x7610, R8 ;  /* 0x0000761000087816 */ /* 0x000fce0000000008 */
.L_x_1853:
[----:B------:R-:W-:Y:S05]  /*8cd0*/  BSYNC B0 ;  /* 0x0000000000007941 */ /* 0x000fea0003800000 */
.L_x_1852:
[----:B------:R3:W-:Y:S01]  /*8ce0*/  STG.E.U8 desc[UR36][R16.64], R8 ;  /* 0x0000000810007986 */ /* 0x0007e2000c101124 */
[----:B------:R-:W-:Y:S05]  /*8cf0*/  BRA `(.L_x_1832) ;  /* 0x0000000400087947 */ /* 0x000fea0003800000 */
.L_x_1850:
        /* <DEDUP_REMOVED lines=16> */
.L_x_1857:
[----:B------:R-:W-:-:S04]  /*8e00*/  LOP3.LUT R2, R2, 0x80000000, RZ, 0xc0, !PT ;  /* 0x8000000002027812 */ /* 0x000fc800078ec0ff */
[----:B------:R-:W-:-:S04]  /*8e10*/  SHF.R.U32.HI R3, RZ, 0x18, R2 ;  /* 0x00000018ff037819 */ /* 0x000fc80000011602 */
[----:B------:R-:W-:-:S04]  /*8e20*/  LOP3.LUT R0, R0, R3, RZ, 0xfc, !PT ;  /* 0x0000000300007212 */ /* 0x000fc800078efcff */
[----:B------:R-:W-:-:S07]  /*8e30*/  PRMT R8, R0, 0x7610, R8 ;  /* 0x0000761000087816 */ /* 0x000fce0000000008 */
.L_x_1856:
[----:B------:R-:W-:Y:S05]  /*8e40*/  BSYNC B0 ;  /* 0x0000000000007941 */ /* 0x000fea0003800000 */
.L_x_1855:
[----:B------:R0:W-:Y:S01]  /*8e50*/  STG.E.U8 desc[UR36][R16.64], R8 ;  /* 0x0000000810007986 */ /* 0x0001e2000c101124 */
[----:B------:R-:W-:Y:S05]  /*8e60*/  BRA `(.L_x_1832) ;  /* 0x0000000000ac7947 */ /* 0x000fea0003800000 */
.L_x_1849:
        /* <DEDUP_REMOVED lines=21> */
.L_x_1831:
        /* <DEDUP_REMOVED lines=16> */
.L_x_1860:
[----:B------:R-:W-:Y:S05]  /*90c0*/  BRA `(.L_x_1832) ;  /* 0x0000000000147947 */ /* 0x000fea0003800000 */
.L_x_1859:
[----:B0-----:R-:W0:Y:S02]  /*90d0*/  F2I.U64.TRUNC R2, R2 ;  /* 0x0000000200027311 */ /* 0x001e24000020d800 */
[----:B0-----:R2:W-:Y:S01]  /*90e0*/  STG.E.64 desc[UR36][R16.64], R2 ;  /* 0x0000000210007986 */ /* 0x0015e2000c101b24 */
[----:B------:R-:W-:Y:S05]  /*90f0*/  BRA `(.L_x_1832) ;  /* 0x0000000000087947 */ /* 0x000fea0003800000 */
.L_x_1858:
[----:B0-----:R-:W0:Y:S02]  /*9100*/  F2I.FTZ.U32.TRUNC.NTZ R3, R2 ;  /* 0x0000000200037305 */ /* 0x001e24000021f000 */
[----:B0-----:R0:W-:Y:S02]  /*9110*/  STG.E desc[UR36][R16.64], R3 ;  /* 0x0000000310007986 */ /* 0x0011e4000c101924 */
.L_x_1832:
[----:B------:R-:W-:-:S07]  /*9120*/  VIADD R19, R19, 0x80 ;  /* 0x0000008013137836 */ /* 0x000fce0000000000 */
.L_x_1797:
[----:B------:R-:W-:Y:S05]  /*9130*/  BSYNC B7 ;  /* 0x0000000000077941 */ /* 0x000fea0003800000 */
.L_x_1796:
        /* <DEDUP_REMOVED lines=306> */
.L_x_1861:
        /* <DEDUP_REMOVED lines=20> */
[----:B--2---:R-:W2:Y:S01]  /*a5a0*/  I2F.S16 R0, R0 ;  /* 0x0000000000007306 */ /* 0x004ea20000101400 */
[----:B------:R-:W-:Y:S05]  /*a5b0*/  BRA `(.L_x_1868) ;  /* 0x0000000c00387947 */ /* 0x000fea0003800000 */
.L_x_1866:
[----:B------:R-:W2:Y:S02]  /*a5c0*/  LDG.E.U8 R0, desc[UR36][R2.64] ;  /* 0x0000002402007981 */ /* 0x000ea4000c1e1100 */
[----:B--2---:R-:W-:Y:S01]  /*a5d0*/  I2FP.F32.U32 R0, R0 ;  /* 0x0000000000007245 */ /* 0x004fe20000201000 */
[----:B------:R-:W-:Y:S06]  /*a5e0*/  BRA `(.L_x_1868) ;  /* 0x0000000c002c7947 */ /* 0x000fec0003800000 */
.L_x_1865:
[----:B------:R-:W-:-:S13]  /*a5f0*/  ISETP.NE.AND P0, PT, R4, 0x2, PT ;  /* 0x000000020400780c */ /* 0x000fda0003f05270 */
[----:B------:R-:W-:Y:S05]  /*a600*/  @!P0 BRA `(.L_x_1869) ;  /* 0x0000000000288947 */ /* 0x000fea0003800000 */
[----:B------:R-:W-:-:S13]  /*a610*/  ISETP.NE.AND P0, PT, R4, 0x3, PT ;  /* 0x000000030400780c */ /* 0x000fda0003f05270 */
[----:B------:R-:W-:Y:S05]  /*a620*/  @!P0 BRA `(.L_x_1870) ;  /* 0x0000000000148947 */ /* 0x000fea0003800000 */
[----:B------:R-:W-:-:S13]  /*a630*/  ISETP.NE.AND P0, PT, R4, 0x4, PT ;  /* 0x000000040400780c */ /* 0x000fda0003f05270 */
[----:B------:R-:W-:Y:S05]  /*a640*/  @P0 BRA `(.L_x_1867) ;  /* 0x0000000800b80947 */ /* 0x000fea0003800000 */
[----:B------:R-:W2:Y:S02]  /*a650*/  LDG.E.64 R2, desc[UR36][R2.64] ;  /* 0x0000002402027981 */ /* 0x000ea4000c1e1b00 */
[----:B--2---:R3:W4:Y:S01]  /*a660*/  I2F.S64 R0, R2 ;  /* 0x0000000200007312 */ /* 0x0047220000301400 */
[----:B------:R-:W-:Y:S05]  /*a670*/  BRA `(.L_x_1868) ;  /* 0x0000000c00087947 */ /* 0x000fea0003800000 */
.L_x_1870:
[----:B------:R-:W2:Y:S02]  /*a680*/  LDG.E R0, desc[UR36][R2.64] ;  /* 0x0000002402007981 */ /* 0x000ea4000c1e1900 */
[----:B--2---:R-:W-:Y:S01]  /*a690*/  I2FP.F32.S32 R0, R0 ;  /* 0x0000000000007245 */ /* 0x004fe20000201400 */
[----:B------:R-:W-:Y:S06]  /*a6a0*/  BRA `(.L_x_1868) ;  /* 0x0000000800fc7947 */ /* 0x000fec0003800000 */
.L_x_1869:
[----:B------:R-:W2:Y:S02]  /*a6b0*/  LDG.E.U16 R0, desc[UR36][R2.64] ;  /* 0x0000002402007981 */ /* 0x000ea4000c1e1500 */
[----:B--2---:R-:W0:Y:S01]  /*a6c0*/  I2F.S16 R0, R0 ;  /* 0x0000000000007306 */ /* 0x004e220000101400 */
[----:B------:R-:W-:Y:S05]  /*a6d0*/  BRA `(.L_x_1868) ;  /* 0x0000000800f07947 */ /* 0x000fea0003800000 */
.L_x_1864:
        /* <DEDUP_REMOVED lines=8> */
.L_x_1872:
[----:B------:R-:W2:Y:S02]  /*a760*/  LDG.E.U16 R0, desc[UR36][R2.64] ;  /* 0x0000002402007981 */ /* 0x000ea4000c1e1500 */
[----:B--2---:R-:W-:Y:S01]  /*a770*/  HADD2.F32 R0, -RZ, R0.H0_H0 ;  /* 0x20000000ff007230 */ /* 0x004fe20000004100 */
[----:B------:R-:W-:Y:S06]  /*a780*/  BRA `(.L_x_1868) ;  /* 0x0000000800c47947 */ /* 0x000fec0003800000 */
.L_x_1871:
        /* <DEDUP_REMOVED lines=8> */
.L_x_1874:
[----:B------:R-:W2:Y:S02]  /*a810*/  LDG.E.U16 R0, desc[UR36][R2.64] ;  /* 0x0000002402007981 */ /* 0x000ea4000c1e1500 */
[----:B--2---:R-:W-:Y:S01]  /*a820*/  HADD2.F32 R0, -RZ, R0.H0_H0 ;  /* 0x20000000ff007230 */ /* 0x004fe20000004100 */
[----:B------:R-:W-:Y:S06]  /*a830*/  BRA `(.L_x_1868) ;  /* 0x0000000800987947 */ /* 0x000fec0003800000 */
.L_x_1873:
[----:B------:R-:W2:Y:S01]  /*a840*/  LDG.E.64 R2, desc[UR36][R2.64] ;  /* 0x0000002402027981 */ /* 0x000ea2000c1e1b00 */
[----:B------:R-:W-:Y:S01]  /*a850*/  UMOV UR4, 0xf0000000 ;  /* 0xf000000000047882 */ /* 0x000fe20000000000 */
[----:B------:R-:W-:Y:S01]  /*a860*/  UMOV UR5, 0x380fffff ;  /* 0x380fffff00057882 */ /* 0x000fe20000000000 */
[----:B--2---:R-:W0:Y:S01]  /*a870*/  F2F.F32.F64 R0, R2 ;  /* 0x0000000200007310 */ /* 0x004e220000301000 */
[----:B------:R-:W-:-:S14]  /*a880*/  DSETP.GEU.AND P0, PT, |R2|, UR4, PT ;  /* 0x0000000402007e2a */ /* 0x000fdc000bf0e200 */
[----:B0-----:R-:W-:Y:S01]  /*a890*/  @!P0 FMUL R0, R0, 1.175494350822287508e-38 ;  /* 0x0080000000008820 */ /* 0x001fe20000400000 */
[----:B------:R-:W-:Y:S06]  /*a8a0*/  BRA `(.L_x_1868) ;  /* 0x00000008007c7947 */ /* 0x000fec0003800000 */
.L_x_1863:
        /* <DEDUP_REMOVED lines=12> */
.L_x_1877:
[----:B------:R-:W2:Y:S01]  /*a970*/  LDG.E.64 R2, desc[UR36][R2.64] ;  /* 0x0000002402027981 */ /* 0x000ea2000c1e1b00 */
[----:B------:R-:W-:Y:S01]  /*a980*/  UMOV UR4, 0xf0000000 ;  /* 0xf000000000047882 */ /* 0x000fe20000000000 */
[----:B------:R-:W-:Y:S01]  /*a990*/  UMOV UR5, 0x380fffff ;  /* 0x380fffff00057882 */ /* 0x000fe20000000000 */
[----:B--2---:R-:W0:Y:S01]  /*a9a0*/  F2F.F32.F64 R0, R2 ;  /* 0x0000000200007310 */ /* 0x004e220000301000 */
[----:B------:R-:W-:-:S14]  /*a9b0*/  DSETP.GEU.AND P0, PT, |R2|, UR4, PT ;  /* 0x0000000402007e2a */ /* 0x000fdc000bf0e200 */
[----:B0-----:R-:W-:Y:S01]  /*a9c0*/  @!P0 FMUL R0, R0, 1.175494350822287508e-38 ;  /* 0x0080000000008820 */ /* 0x001fe20000400000 */
[----:B------:R-:W-:Y:S06]  /*a9d0*/  BRA `(.L_x_1868) ;  /* 0x0000000800307947 */ /* 0x000fec0003800000 */
.L_x_1876:
        /* <DEDUP_REMOVED lines=26> */
.L_x_1879:
        /* <DEDUP_REMOVED lines=13> */
.L_x_1878:
[----:B------:R-:W2:Y:S02]  /*ac50*/  LDG.E.U16 R0, desc[UR36][R2.64] ;  /* 0x0000002402007981 */ /* 0x000ea4000c1e1500 */
[----:B--2---:R-:W-:Y:S01]  /*ac60*/  IMAD.U32 R0, R0, 0x10000, RZ ;  /* 0x0001000000007824 */ /* 0x004fe200078e00ff */
[----:B------:R-:W-:Y:S06]  /*ac70*/  BRA `(.L_x_1868) ;  /* 0x0000000400887947 */ /* 0x000fec0003800000 */
.L_x_1875:
        /* <DEDUP_REMOVED lines=11> */
.L_x_1882:
        /* <DEDUP_REMOVED lines=20> */
.L_x_1884:
[----:B------:R-:W-:Y:S05]  /*ae70*/  BSYNC B0 ;  /* 0x0000000000007941 */ /* 0x000fea0003800000 */
.L_x_1883:
[----:B------:R-:W-:Y:S01]  /*ae80*/  LEA R3, R0, 0x3b800000, 0x17 ;  /* 0x3b80000000037811 */ /* 0x000fe200078eb8ff */
[----:B------:R-:W-:-:S05]  /*ae90*/  IMAD.SHL.U32 R0, R2, 0x100000, RZ ;  /* 0x0010000002007824 */ /* 0x000fca00078e00ff */
[----:B------:R-:W-:Y:S01]  /*aea0*/  LOP3.LUT R0, R3, R0, R4, 0xfe, !PT ;  /* 0x0000000003007212 */ /* 0x000fe200078efe04 */
[----:B------:R-:W-:Y:S06]  /*aeb0*/  BRA `(.L_x_1868) ;  /* 0x0000000000f87947 */ /* 0x000fec0003800000 */
.L_x_1881:
        /* <DEDUP_REMOVED lines=20> */
.L_x_1886:
[----:B------:R-:W-:Y:S05]  /*b000*/  BSYNC B0 ;  /* 0x0000000000007941 */ /* 0x000fea0003800000 */
.L_x_1885:
[----:B------:R-:W-:Y:S01]  /*b010*/  LEA R3, R0, 0x37800000, 0x17 ;  /* 0x3780000000037811 */ /* 0x000fe200078eb8ff */
[----:B------:R-:W-:-:S05]  /*b020*/  IMAD.SHL.U32 R0, R2, 0x200000, RZ ;  /* 0x0020000002007824 */ /* 0x000fca00078e00ff */
[----:B------:R-:W-:Y:S01]  /*b030*/  LOP3.LUT R0, R3, R0, R4, 0xfe, !PT ;  /* 0x0000000003007212 */ /* 0x000fe200078efe04 */
[----:B------:R-:W-:Y:S06]  /*b040*/  BRA `(.L_x_1868) ;  /* 0x0000000000947947 */ /* 0x000fec0003800000 */
.L_x_1880:
        /* <DEDUP_REMOVED lines=14> */
.L_x_1867:
        /* <DEDUP_REMOVED lines=16> */
.L_x_1889:
[----:B------:R-:W-:Y:S01]  /*b230*/  IMAD.MOV.U32 R0, RZ, RZ, RZ ;  /* 0x000000ffff007224 */ /* 0x000fe200078e00ff */
[----:B------:R-:W-:Y:S06]  /*b240*/  BRA `(.L_x_1868) ;  /* 0x0000000000147947 */ /* 0x000fec0003800000 */
.L_x_1888:
[----:B------:R-:W2:Y:S02]  /*b250*/  LDG.E.64 R2, desc[UR36][R2.64] ;  /* 0x0000002402027981 */ /* 0x000ea4000c1e1b00 */
[----:B--2---:R0:W1:Y:S01]  /*b260*/  I2F.U64 R0, R2 ;  /* 0x0000000200007312 */ /* 0x0040620000301000 */
[----:B------:R-:W-:Y:S05]  /*b270*/  BRA `(.L_x_1868) ;  /* 0x0000000000087947 */ /* 0x000fea0003800000 */
.L_x_1887:
[----:B------:R-:W2:Y:S02]  /*b280*/  LDG.E R0, desc[UR36][R2.64] ;  /* 0x0000002402007981 */ /* 0x000ea4000c1e1900 */
[----:B--2---:R-:W-:-:S07]  /*b290*/  I2FP.F32.U32 R0, R0 ;  /* 0x0000000000007245 */ /* 0x004fce0000201000 */
.L_x_1868:
[----:B------:R-:W-:Y:S05]  /*b2a0*/  BSYNC B6 ;  /* 0x0000000000067941 */ /* 0x000fea0003800000 */
.L_x_1862:
[C---:B012-45:R-:W-:Y:S01]  /*b2b0*/  FSETP.NEU.FTZ.AND P1, PT, R0.reuse, +INF , PT ;  /* 0x7f8000000000780b */ /* 0x077fe20003f3d000 */
[----:B------:R-:W-:Y:S01]  /*b2c0*/  ULDC UR4, c[0x0][0x428] ;  /* 0x00010a0000047ab9 */ /* 0x000fe20000000800 */
[C---:B------:R-:W-:Y:S01]  /*b2d0*/  FSETP.NEU.FTZ.AND P0, PT, R0.reuse, -INF , PT ;  /* 0xff8000000000780b */ /* 0x040fe20003f1d000 */
[----:B---3--:R-:W0:Y:S03]  /*b2e0*/  LDC.U8 R3, c[0x0][0x438] ;  /* 0x00010e00ff037b82 */ /* 0x008e260000000000 */
        /* <DEDUP_REMOVED lines=16> */
[----:B0-----:R-:W-:Y:S01]  /*b3f0*/  STG.E.U8 desc[UR36][R16.64], R3 ;  /* 0x0000000310007986 */ /* 0x001fe2000c101124 */
[----:B------:R-:W-:Y:S05]  /*b400*/  EXIT ;  /* 0x000000000000794d */ /* 0x000fea0003800000 */
.L_x_1893:
[----:B0-----:R-:W0:Y:S02]  /*b410*/  F2I.S64.TRUNC R2, R2 ;  /* 0x0000000200027311 */ /* 0x001e24000020d900 */
[----:B0-----:R-:W-:-:S05]  /*b420*/  IMAD.MOV.U32 R5, RZ, RZ, R2 ;  /* 0x000000ffff057224 */ /* 0x001fca00078e0002 */
[----:B------:R-:W-:Y:S01]  /*b430*/  STG.E.U8 desc[UR36][R16.64], R5 ;  /* 0x0000000510007986 */ /* 0x000fe2000c101124 */
[----:B------:R-:W-:Y:S05]  /*b440*/  EXIT ;  /* 0x000000000000794d */ /* 0x000fea0003800000 */
.L_x_1892:
[----:B------:R-:W-:-:S13]  /*b450*/  ISETP.NE.AND P0, PT, R0, 0x2, PT ;  /* 0x000000020000780c */ /* 0x000fda0003f05270 */
[----:B------:R-:W-:Y:S05]  /*b460*/  @!P0 BRA `(.L_x_1895) ;  /* 0x0000000000288947 */ /* 0x000fea0003800000 */
[----:B------:R-:W-:-:S13]  /*b470*/  ISETP.NE.AND P0, PT, R0, 0x3, PT ;  /* 0x000000030000780c */ /* 0x000fda0003f05270 */
[----:B------:R-:W-:Y:S05]  /*b480*/  @!P0 BRA `(.L_x_1896) ;  /* 0x0000000000148947 */ /* 0x000fea0003800000 */
[----:B------:R-:W-:-:S13]  /*b490*/  ISETP.NE.AND P0, PT, R0, 0x4, PT ;  /* 0x000000040000780c */ /* 0x000fda0003f05270 */
[----:B------:R-:W-:Y:S05]  /*b4a0*/  @P0 BRA `(.L_x_1894) ;  /* 0x0000000800d00947 */ /* 0x000fea0003800000 */
[----:B0-----:R-:W0:Y:S02]  /*b4b0*/  F2I.S64.TRUNC R2, R2 ;  /* 0x0000000200027311 */ /* 0x001e24000020d900 */
[----:B0-----:R-:W-:Y:S01]  /*b4c0*/  STG.E.64 desc[UR36][R16.64], R2 ;  /* 0x0000000210007986 */ /* 0x001fe2000c101b24 */
[----:B------:R-:W-:Y:S05]  /*b4d0*/  EXIT ;  /* 0x000000000000794d */ /* 0x000fea0003800000 */
.L_x_1896:
[----:B0-----:R-:W0:Y:S02]  /*b4e0*/  F2I.FTZ.TRUNC.NTZ R3, R2 ;  /* 0x0000000200037305 */ /* 0x001e24000021f100 */
[----:B0-----:R-:W-:Y:S01]  /*b4f0*/  STG.E desc[UR36][R16.64], R3 ;  /* 0x0000000310007986 */ /* 0x001fe2000c101924 */
[----:B------:R-:W-:Y:S05]  /*b500*/  EXIT ;  /* 0x000000000000794d */ /* 0x000fea0003800000 */
.L_x_1895:
[----:B0-----:R-:W0:Y:S02]  /*b510*/  F2I.FTZ.TRUNC.NTZ R3, R2 ;  /* 0x0000000200037305 */ /* 0x001e24000021f100 */
[----:B0-----:R-:W-:Y:S01]  /*b520*/  STG.E.U16 desc[UR36][R16.64], R3 ;  /* 0x0000000310007986 */ /* 0x001fe2000c101524 */
[----:B------:R-:W-:Y:S05]  /*b530*/  EXIT ;  /* 0x000000000000794d */ /* 0x000fea0003800000 */
.L_x_1891:
[----:B------:R-:W-:-:S13]  /*b540*/  ISETP.GT.AND P0, PT, R0, 0x6, PT ;  /* 0x000000060000780c */ /* 0x000fda0003f04270 */
[----:B------:R-:W-:Y:S05]  /*b550*/  @P0 BRA `(.L_x_1897) ;  /* 0x0000000000240947 */ /* 0x000fea0003800000 */
[----:B------:R-:W-:-:S13]  /*b560*/  ISETP.NE.AND P0, PT, R0, 0x5, PT ;  /* 0x000000050000780c */ /* 0x000fda0003f05270 */
[----:B------:R-:W-:Y:S05]  /*b570*/  @!P0 BRA `(.L_x_1898) ;  /* 0x0000000000108947 */ /* 0x000fea0003800000 */
[----:B------:R-:W-:-:S13]  /*b580*/  ISETP.NE.AND P0, PT, R0, 0x6, PT ;  /* 0x000000060000780c */ /* 0x000fda0003f05270 */
[----:B------:R-:W-:Y:S05]  /*b590*/  @P0 BRA `(.L_x_1894) ;  /* 0x0000000800940947 */ /* 0x000fea0003800000 */
[----:B0-----:R-:W-:Y:S01]  /*b5a0*/  STG.E desc[UR36][R16.64], R2 ;  /* 0x0000000210007986 */ /* 0x001fe2000c101924 */
[----:B------:R-:W-:Y:S05]  /*b5b0*/  EXIT ;  /* 0x000000000000794d */ /* 0x000fea0003800000 */
.L_x_1898:
[----:B0-----:R-:W-:-:S05]  /*b5c0*/  F2FP.F16.F32.PACK_AB R2, RZ, R2 ;  /* 0x00000002ff02723e */ /* 0x001fca00000000ff */
[----:B------:R-:W-:Y:S01]  /*b5d0*/  STG.E.U16 desc[UR36][R16.64], R2 ;  /* 0x0000000210007986 */ /* 0x000fe2000c101524 */
[----:B------:R-:W-:Y:S05]  /*b5e0*/  EXIT ;  /* 0x000000000000794d */ /* 0x000fea0003800000 */
.L_x_1897:
[----:B------:R-:W-:-:S13]  /*b5f0*/  ISETP.NE.AND P0, PT, R0, 0x7, PT ;  /* 0x000000070000780c */ /* 0x000fda0003f05270 */
[----:B------:R-:W-:Y:S05]  /*b600*/  @!P0 BRA `(.L_x_1899) ;  /* 0x00000000002c8947 */ /* 0x000fea0003800000 */
[----:B------:R-:W-:-:S13]  /*b610*/  ISETP.NE.AND P0, PT, R0, 0x8, PT ;  /* 0x000000080000780c */ /* 0x000fda0003f05270 */
[----:B------:R-:W-:Y:S05]  /*b620*/  @!P0 BRA `(.L_x_1900) ;  /* 0x0000000000148947 */ /* 0x000fea0003800000 */
[----:B------:R-:W-:-:S13]  /*b630*/  ISETP.NE.AND P0, PT, R0, 0x9, PT ;  /* 0x000000090000780c */ /* 0x000fda0003f05270 */
[----:B------:R-:W-:Y:S05]  /*b640*/  @P0 BRA `(.L_x_1894) ;  /* 0x0000000800680947 */ /* 0x000fea0003800000 */
[----:B------:R-:W-:-:S05]  /*b650*/  IMAD.MOV.U32 R3, RZ, RZ, RZ ;  /* 0x000000ffff037224 */ /* 0x000fca00078e00ff */
[----:B0-----:R-:W-:Y:S01]  /*b660*/  STG.E.64 desc[UR36][R16.64], R2 ;  /* 0x0000000210007986 */ /* 0x001fe2000c101b24 */
[----:B------:R-:W-:Y:S05]  /*b670*/  EXIT ;  /* 0x000000000000794d */ /* 0x000fea0003800000 */
.L_x_1900:
[----:B0-----:R-:W-:-:S04]  /*b680*/  F2FP.F16.F32.PACK_AB R3, RZ, R2 ;  /* 0x00000002ff03723e */ /* 0x001fc800000000ff */
[----:B------:R-:W-:-:S05]  /*b690*/  PRMT R3, R3, 0x5410, RZ ;  /* 0x0000541003037816 */ /* 0x000fca00000000ff */
[----:B------:R-:W-:Y:S01]  /*b6a0*/  STG.E desc[UR36][R16.64], R3 ;  /* 0x0000000310007986 */ /* 0x000fe2000c101924 */
[----:B------:R-:W-:Y:S05]  /*b6b0*/  EXIT ;  /* 0x000000000000794d */ /* 0x000fea0003800000 */
.L_x_1899:
[----:B0-----:R-:W-:-:S06]  /*b6c0*/  FMUL.FTZ R2, R2, 1 ;  /* 0x3f80000002027820 */ /* 0x001fcc0000410000 */
[----:B------:R-:W0:Y:S02]  /*b6d0*/  F2F.F64.F32 R2, R2 ;  /* 0x0000000200027310 */ /* 0x000e240000201800 */
[----:B0-----:R-:W-:Y:S01]  /*b6e0*/  STG.E.64 desc[UR36][R16.64], R2 ;  /* 0x0000000210007986 */ /* 0x001fe2000c101b24 */
[----:B------:R-:W-:Y:S05]  /*b6f0*/  EXIT ;  /* 0x000000000000794d */ /* 0x000fea0003800000 */
.L_x_1890:
        /* <DEDUP_REMOVED lines=10> */
[----:B------:R-:W-:Y:S01]  /*b7a0*/  STG.E.U8 desc[UR36][R16.64], R3 ;  /* 0x0000000310007986 */ /* 0x000fe2000c101124 */
[----:B------:R-:W-:Y:S05]  /*b7b0*/  EXIT ;  /* 0x000000000000794d */ /* 0x000fea0003800000 */
.L_x_1903:
[----:B0-----:R-:W-:Y:S01]  /*b7c0*/  FMUL.FTZ R4, R2, 1 ;  /* 0x3f80000002047820 */ /* 0x001fe20000410000 */
[----:B------:R-:W-:-:S05]  /*b7d0*/  CS2R R6, SRZ ;  /* 0x0000000000067805 */ /* 0x000fca000001ff00 */
[----:B------:R-:W0:Y:S02]  /*b7e0*/  F2F.F64.F32 R4, R4 ;  /* 0x0000000400047310 */ /* 0x000e240000201800 */
[----:B0-----:R-:W-:Y:S01]  /*b7f0*/  STG.E.128 desc[UR36][R16.64], R4 ;  /* 0x0000000410007986 */ /* 0x001fe2000c101d24 */
[----:B------:R-:W-:Y:S05]  /*b800*/  EXIT ;  /* 0x000000000000794d */ /* 0x000fea0003800000 */
.L_x_1902:
        /* <DEDUP_REMOVED lines=20> */
.L_x_1907:
[----:B------:R-:W-:Y:S05]  /*b950*/  BSYNC B0 ;  /* 0x0000000000007941 */ /* 0x000fea0003800000 */
.L_x_1906:
[----:B------:R-:W-:-:S05]  /*b960*/  LOP3.LUT R5, R0, R5, RZ, 0xfc, !PT ;  /* 0x0000000500057212 */ /* 0x000fca00078efcff */
[----:B------:R-:W-:Y:S01]  /*b970*/  STG.E.U8 desc[UR36][R16.64], R5 ;  /* 0x0000000510007986 */ /* 0x000fe2000c101124 */
[----:B------:R-:W-:Y:S05]  /*b980*/  EXIT ;  /* 0x000000000000794d */ /* 0x000fea0003800000 */
.L_x_1905:
        /* <DEDUP_REMOVED lines=12> */
.L_x_1909:
[----:B------:R-:W-:Y:S01]  /*ba50*/  IMAD.MOV.U32 R0, RZ, RZ, 0x7f ;  /* 0x0000007fff007424 */ /* 0x000fe200078e00ff */
[----:B------:R-:W-:-:S04]  /*ba60*/  ISETP.GT.U32.AND P0, PT, R4, 0x7f800000, PT ;  /* 0x7f8000000400780c */ /* 0x000fc80003f04070 */
[----:B------:R-:W-:-:S09]  /*ba70*/  SEL R0, R0, 0x7c, P0 ;  /* 0x0000007c00007807 */ /* 0x000fd20000000000 */
.L_x_1910:
[----:B------:R-:W-:Y:S05]  /*ba80*/  BSYNC B0 ;  /* 0x0000000000007941 */ /* 0x000fea0003800000 */
.L_x_1908:
[----:B------:R-:W-:-:S04]  /*ba90*/  LOP3.LUT R2, R2, 0x80000000, RZ, 0xc0, !PT ;  /* 0x8000000002027812 */ /* 0x000fc800078ec0ff */
[----:B------:R-:W-:-:S04]  /*baa0*/  SHF.R.U32.HI R3, RZ, 0x18, R2 ;  /* 0x00000018ff037819 */ /* 0x000fc80000011602 */
[----:B------:R-:W-:-:S05]  /*bab0*/  LOP3.LUT R3, R0, R3, RZ, 0xfc, !PT ;  /* 0x0000000300037212 */ /* 0x000fca00078efcff */
[----:B------:R-:W-:Y:S01]  /*bac0*/  STG.E.U8 desc[UR36][R16.64], R3 ;  /* 0x0000000310007986 */ /* 0x000fe2000c101124 */
[----:B------:R-:W-:Y:S05]  /*bad0*/  EXIT ;  /* 0x000000000000794d */ /* 0x000fea0003800000 */
.L_x_1904:
[----:B0-----:R-:W-:-:S05]  /*bae0*/  F2FP.BF16.F32.PACK_AB R2, RZ, R2 ;  /* 0x00000002ff02723e */ /* 0x001fca00000010ff */
[----:B------:R-:W-:Y:S01]  /*baf0*/  STG.E.U16 desc[UR36][R16.64], R2 ;  /* 0x0000000210007986 */ /* 0x000fe2000c101524 */
[----:B------:R-:W-:Y:S05]  /*bb00*/  EXIT ;  /* 0x000000000000794d */ /* 0x000fea0003800000 */
.L_x_1901:
        /* <DEDUP_REMOVED lines=9> */
[----:B0-----:R-:W-:Y:S01]  /*bba0*/  STG.E.U16 desc[UR36][R16.64], R3 ;  /* 0x0000000310007986 */ /* 0x001fe2000c101524 */
[----:B------:R-:W-:Y:S05]  /*bbb0*/  EXIT ;  /* 0x000000000000794d */ /* 0x000fea0003800000 */
.L_x_1913:
        /* <DEDUP_REMOVED lines=16> */
.L_x_1916:
[----:B------:R-:W-:-:S04]  /*bcc0*/  LOP3.LUT R2, R2, 0x80000000, RZ, 0xc0, !PT ;  /* 0x8000000002027812 */ /* 0x000fc800078ec0ff */
[----:B------:R-:W-:-:S04]  /*bcd0*/  SHF.R.U32.HI R3, RZ, 0x18, R2 ;  /* 0x00000018ff037819 */ /* 0x000fc80000011602 */
[----:B------:R-:W-:-:S04]  /*bce0*/  LOP3.LUT R0, R0, R3, RZ, 0xfc, !PT ;  /* 0x0000000300007212 */ /* 0x000fc800078efcff */
[----:B------:R-:W-:-:S07]  /*bcf0*/  PRMT R8, R0, 0x7610, R8 ;  /* 0x0000761000087816 */ /* 0x000fce0000000008 */
.L_x_1915:
[----:B------:R-:W-:Y:S05]  /*bd00*/  BSYNC B0 ;  /* 0x0000000000007941 */ /* 0x000fea0003800000 */
.L_x_1914:
[----:B------:R-:W-:Y:S01]  /*bd10*/  STG.E.U8 desc[UR36][R16.64], R8 ;  /* 0x0000000810007986 */ /* 0x000fe2000c101124 */
[----:B------:R-:W-:Y:S05]  /*bd20*/  EXIT ;  /* 0x000000000000794d */ /* 0x000fea0003800000 */
.L_x_1912:
        /* <DEDUP_REMOVED lines=16> */
.L_x_1919:
[----:B------:R-:W-:-:S04]  /*be30*/  LOP3.LUT R2, R2, 0x80000000, RZ, 0xc0, !PT ;  /* 0x8000000002027812 */ /* 0x000fc800078ec0ff */
[----:B------:R-:W-:-:S04]  /*be40*/  SHF.R.U32.HI R3, RZ, 0x18, R2 ;  /* 0x00000018ff037819 */ /* 0x000fc80000011602 */
[----:B------:R-:W-:-:S04]  /*be50*/  LOP3.LUT R0, R0, R3, RZ, 0xfc, !PT ;  /* 0x0000000300007212 */ /* 0x000fc800078efcff */
[----:B------:R-:W-:-:S07]  /*be60*/  PRMT R8, R0, 0x7610, R8 ;  /* 0x0000761000087816 */ /* 0x000fce0000000008 */
.L_x_1918:
[----:B------:R-:W-:Y:S05]  /*be70*/  BSYNC B0 ;  /* 0x0000000000007941 */ /* 0x000fea0003800000 */
.L_x_1917:
[----:B------:R-:W-:Y:S01]  /*be80*/  STG.E.U8 desc[UR36][R16.64], R8 ;  /* 0x0000000810007986 */ /* 0x000fe2000c101124 */
[----:B------:R-:W-:Y:S05]  /*be90*/  EXIT ;  /* 0x000000000000794d */ /* 0x000fea0003800000 */
.L_x_1911:
        /* <DEDUP_REMOVED lines=21> */
.L_x_1894:
        /* <DEDUP_REMOVED lines=16> */
.L_x_1922:
[----:B------:R-:W-:Y:S05]  /*c0f0*/  EXIT ;  /* 0x000000000000794d */ /* 0x000fea0003800000 */
.L_x_1921:
[----:B0-----:R-:W0:Y:S02]  /*c100*/  F2I.U64.TRUNC R2, R2 ;  /* 0x0000000200027311 */ /* 0x001e24000020d800 */
[----:B0-----:R-:W-:Y:S01]  /*c110*/  STG.E.64 desc[UR36][R16.64], R2 ;  /* 0x0000000210007986 */ /* 0x001fe2000c101b24 */
[----:B------:R-:W-:Y:S05]  /*c120*/  EXIT ;  /* 0x000000000000794d */ /* 0x000fea0003800000 */
.L_x_1920:
[----:B0-----:R-:W0:Y:S02]  /*c130*/  F2I.FTZ.U32.TRUNC.NTZ R3, R2 ;  /* 0x0000000200037305 */ /* 0x001e24000021f000 */
[----:B0-----:R-:W-:Y:S01]  /*c140*/  STG.E desc[UR36][R16.64], R3 ;  /* 0x0000000310007986 */ /* 0x001fe2000c101924 */
[----:B------:R-:W-:Y:S05]  /*c150*/  EXIT ;  /* 0x000000000000794d */ /* 0x000fea0003800000 */
.L_x_1923:
        /* <DEDUP_REMOVED lines=10> */
.L_x_36130:


//--------------------- .text._ZN2at6native27unrolled_elementwise_kernelIZZZNS0_22nan_to_num_kernel_cudaERNS_18TensorIteratorBaseESt8optionalIdES5_S5_ENKUlvE0_clEvENKUlvE0_clEvEUlfE_St5arrayIPcLm2EELi4E23TrivialOffsetCalculatorILi1EjESD_NS0_6memory12LoadWithCastILi1EEENSE_13StoreWithCastILi1EEEEEviT_T0_T2_T3_T4_T5_ --------------------------
	.section	.text._ZN2at6native27unrolled_elementwise_kernelIZZZNS0_22nan_to_num_kernel_cudaERNS_18TensorIteratorBaseESt8optionalIdES5_S5_ENKUlvE0_clEvENKUlvE0_clEvEUlfE_St5arrayIPcLm2EELi4E23TrivialOffsetCalculatorILi1EjESD_NS0_6memory12LoadWithCastILi1EEENSE_13StoreWithCastILi1EEEEEviT_T0_T2_T3_T4_T5_,"ax",@progbits
	.align	128
        .global         _ZN2at6native27unrolled_elementwise_kernelIZZZNS0_22nan_to_num_kernel_cudaERNS_18TensorIteratorBaseESt8optionalIdES5_S5_ENKUlvE0_clEvENKUlvE0_clEvEUlfE_St5arrayIPcLm2EELi4E23TrivialOffsetCalculatorILi1EjESD_NS0_6memory12LoadWithCastILi1EEENSE_13StoreWithCastILi1EEEEEviT_T0_T2_T3_T4_T5_
        .type           _ZN2at6native27unrolled_elementwise_kernelIZZZNS0_22nan_to_num_kernel_cudaERNS_18TensorIteratorBaseESt8optionalIdES5_S5_ENKUlvE0_clEvENKUlvE0_clEvEUlfE_St5arrayIPcLm2EELi4E23TrivialOffsetCalculatorILi1EjESD_NS0_6memory12LoadWithCastILi1EEENSE_13StoreWithCastILi1EEEEEviT_T0_T2_T3_T4_T5_,@function
        .size           _ZN2at6native27unrolled_elementwise_kernelIZZZNS0_22nan_to_num_kernel_cudaERNS_18TensorIteratorBaseESt8optionalIdES5_S5_ENKUlvE0_clEvENKUlvE0_clEvEUlfE_St5arrayIPcLm2EELi4E23TrivialOffsetCalculatorILi1EjESD_NS0_6memory12LoadWithCastILi1EEENSE_13StoreWithCastILi1EEEEEviT_T0_T2_T3_T4_T5_,(.L_x_36131 - _ZN2at6native27unrolled_elementwise_kernelIZZZNS0_22nan_to_num_kernel_cudaERNS_18TensorIteratorBaseESt8optionalIdES5_S5_ENKUlvE0_clEvENKUlvE0_clEvEUlfE_St5arrayIPcLm2EELi4E23TrivialOffsetCalculatorILi1EjESD_NS0_6memory12LoadWithCastILi1EEENSE_13StoreWithCastILi1EEEEEviT_T0_T2_T3_T4_T5_)
        .other          _ZN2at6native27unrolled_elementwise_kernelIZZZNS0_22nan_to_num_kernel_cudaERNS_18TensorIteratorBaseESt8optionalIdES5_S5_ENKUlvE0_clEvENKUlvE0_clEvEUlfE_St5arrayIPcLm2EELi4E23TrivialOffsetCalculatorILi1EjESD_NS0_6memory12LoadWithCastILi1EEENSE_13StoreWithCastILi1EEEEEviT_T0_T2_T3_T4_T5_,@"STO_CUDA_ENTRY STV_DEFAULT"
_ZN2at6native27unrolled_elementwise_kernelIZZZNS0_22nan_to_num_kernel_cudaERNS_18TensorIteratorBaseESt8optionalIdES5_S5_ENKUlvE0_clEvENKUlvE0_clEvEUlfE_St5arrayIPcLm2EELi4E23TrivialOffsetCalculatorILi1EjESD_NS0_6memory12LoadWithCastILi1EEENSE_13StoreWithCastILi1EEEEEviT_T0_T2_T3_T4_T5_:
.text._ZN2at6native27unrolled_elementwise_kernelIZZZNS0_22nan_to_num_kernel_cudaERNS_18TensorIteratorBaseESt8optionalIdES5_S5_ENKUlvE0_clEvENKUlvE0_clEvEUlfE_St5arrayIPcLm2EELi4E23TrivialOffsetCalculatorILi1EjESD_NS0_6memory12LoadWithCastILi1EEENSE_13StoreWithCastILi1EEEEEviT_T0_T2_T3_T4_T5_:
[----:B------:R-:W0:Y:S01]  /*0000*/  LDC R1, c[0x0][0x28] ;  /* 0x00000a00ff017b82 */ /* 0x000e220000000800 */
[----:B------:R-:W1:Y:S07]  /*0010*/  S2R R2, SR_CTAID.X ;  /* 0x0000000000027919 */ /* 0x000e6e0000002500 */
[----:B------:R-:W1:Y:S01]  /*0020*/  LDC R17, c[0x0][0x210] ;  /* 0x00008400ff117b82 */ /* 0x000e620000000800 */
[----:B------:R-:W-:Y:S01]  /*0030*/  ULDC.64 UR36, c[0x0][0x208] ;  /* 0x0000820000247ab9 */ /* 0x000fe20000000a00 */
[----:B------:R-:W-:Y:S01]  /*0040*/  BSSY B7, `(.L_x_1924) ;  /* 0x00000ee000077945 */ /* 0x000fe20003800000 */
[----:B------:R-:W2:Y:S01]  /*0050*/  S2R R23, SR_TID.X ;  /* 0x0000000000177919 */ /* 0x000ea20000002100 */
[----:B------:R-:W-:-:S04]  /*0060*/  CS2R R18, SRZ ;  /* 0x0000000000127805 */ /* 0x000fc8000001ff00 */
[----:B------:R-:W3:Y:S01]  /*0070*/  LDC.U8 R24, c[0x0][0x244] ;  /* 0x00009100ff187b82 */ /* 0x000ee20000000000 */
[----:B-1----:R-:W-:-:S05]  /*0080*/  IMAD R17, R2, -0x200, R17 ;  /* 0xfffffe0002117824 */ /* 0x002fca00078e0211 */
[----:B--2---:R-:W-:-:S13]  /*0090*/  ISETP.GE.AND P0, PT, R23, R17, PT ;  /* 0x000000111700720c */ /* 0x004fda0003f06270 */
[----:B0--3--:R-:W-:Y:S05]  /*00a0*/  @P0 BRA `(.L_x_1925) ;  /* 0x0000000c009c0947 */ /* 0x009fea0003800000 */
[----:B------:R-:W0:Y:S01]  /*00b0*/  LDC.64 R4, c[0x0][0x238] ;  /* 0x00008e00ff047b82 */ /* 0x000e220000000a00 */
[----:B------:R-:W-:Y:S01]  /*00c0*/  PRMT R0, R24, 0x9910, RZ ;  /* 0x0000991018007816 */ /* 0x000fe200000000ff */
[----:B------:R-:W-:Y:S01]  /*00d0*/  IMAD R23, R2, 0x200, R23 ;  /* 0x0000020002177824 */ /* 0x000fe200078e0217 */
[----:B------:R-:W-:Y:S01]  /*00e0*/  ULDC UR4, c[0x0][0x248] ;  /* 0x0000920000047ab9 */ /* 0x000fe20000000800 */
[----:B------:R-:W-:Y:S01]  /*00f0*/  BSSY B6, `(.L_x_1926) ;  /* 0x00000e0000067945 */ /* 0x000fe20003800000 */
        /* <DEDUP_REMOVED lines=14> */
[----:B--2---:R4:W0:Y:S01]  /*01e0*/  I2F.S16 R18, R4 ;  /* 0x0000000400127306 */ /* 0x0048220000101400 */
[----:B------:R-:W-:Y:S05]  /*01f0*/  BRA `(.L_x_1932) ;  /* 0x0000000c003c7947 */ /* 0x000fea0003800000 */
.L_x_1930:
[----:B------:R-:W2:Y:S02]  /*0200*/  LDG.E.U8 R4, desc[UR36][R4.64] ;  /* 0x0000002404047981 */ /* 0x000ea4000c1e1100 */
[----:B--2---:R-:W-:Y:S01]  /*0210*/  I2FP.F32.U32 R18, R4 ;  /* 0x0000000400127245 */ /* 0x004fe20000201000 */
[----:B------:R-:W-:Y:S06]  /*0220*/  BRA `(.L_x_1932) ;  /* 0x0000000c00307947 */ /* 0x000fec0003800000 */
.L_x_1929:
[----:B------:R-:W-:-:S13]  /*0230*/  ISETP.NE.AND P0, PT, R0, 0x2, PT ;  /* 0x000000020000780c */ /* 0x000fda0003f05270 */
[----:B------:R-:W-:Y:S05]  /*0240*/  @!P0 BRA `(.L_x_1933) ;  /* 0x0000000000288947 */ /* 0x000fea0003800000 */
[----:B------:R-:W-:-:S13]  /*0250*/  ISETP.NE.AND P0, PT, R0, 0x3, PT ;  /* 0x000000030000780c */ /* 0x000fda0003f05270 */
[----:B------:R-:W-:Y:S05]  /*0260*/  @!P0 BRA `(.L_x_1934) ;  /* 0x0000000000148947 */ /* 0x000fea0003800000 */
[----:B------:R-:W-:-:S13]  /*0270*/  ISETP.NE.AND P0, PT, R0, 0x4, PT ;  /* 0x000000040000780c */ /* 0x000fda0003f05270 */
[----:B------:R-:W-:Y:S05]  /*0280*/  @P0 BRA `(.L_x_1931) ;  /* 0x0000000800bc0947 */ /* 0x000fea0003800000 */
[----:B------:R-:W2:Y:S02]  /*0290*/  LDG.E.64 R4, desc[UR36][R4.64] ;  /* 0x0000002404047981 */ /* 0x000ea4000c1e1b00 */
[----:B--2---:R0:W1:Y:S01]  /*02a0*/  I2F.S64 R18, R4 ;  /* 0x0000000400127312 */ /* 0x0040620000301400 */
[----:B------:R-:W-:Y:S05]  /*02b0*/  BRA `(.L_x_1932) ;  /* 0x0000000c000c7947 */ /* 0x000fea0003800000 */
.L_x_1934:
[----:B------:R-:W2:Y:S02]  /*02c0*/  LDG.E R4, desc[UR36][R4.64] ;  /* 0x0000002404047981 */ /* 0x000ea4000c1e1900 */
[----:B--2---:R-:W-:Y:S01]  /*02d0*/  I2FP.F32.S32 R18, R4 ;  /* 0x0000000400127245 */ /* 0x004fe20000201400 */
[----:B------:R-:W-:Y:S06]  /*02e0*/  BRA `(.L_x_1932) ;  /* 0x0000000c00007947 */ /* 0x000fec0003800000 */
.L_x_1933:
[----:B------:R-:W2:Y:S02]  /*02f0*/  LDG.E.U16 R4, desc[UR36][R4.64] ;  /* 0x0000002404047981 */ /* 0x000ea4000c1e1500 */
[----:B--2---:R2:W3:Y:S01]  /*0300*/  I2F.S16 R18, R4 ;  /* 0x0000000400127306 */ /* 0x0044e20000101400 */
[----:B------:R-:W-:Y:S05]  /*0310*/  BRA `(.L_x_1932) ;  /* 0x0000000800f47947 */ /* 0x000fea0003800000 */
.L_x_1928:
        /* <DEDUP_REMOVED lines=8> */
.L_x_1936:
[----:B------:R-:W2:Y:S02]  /*03a0*/  LDG.E.U16 R4, desc[UR36][R4.64] ;  /* 0x0000002404047981 */ /* 0x000ea4000c1e1500 */
[----:B--2---:R-:W-:Y:S01]  /*03b0*/  HADD2.F32 R18, -RZ, R4.H0_H0 ;  /* 0x20000004ff127230 */ /* 0x004fe20000004100 */
[----:B------:R-:W-:Y:S06]  /*03c0*/  BRA `(.L_x_1932) ;  /* 0x0000000800c87947 */ /* 0x000fec0003800000 */
.L_x_1935:
        /* <DEDUP_REMOVED lines=8> */
.L_x_1938:
[----:B------:R-:W2:Y:S02]  /*0450*/  LDG.E.U16 R4, desc[UR36][R4.64] ;  /* 0x0000002404047981 */ /* 0x000ea4000c1e1500 */
[----:B--2---:R-:W-:Y:S01]  /*0460*/  HADD2.F32 R18, -RZ, R4.H0_H0 ;  /* 0x20000004ff127230 */ /* 0x004fe20000004100 */
[----:B------:R-:W-:Y:S06]  /*0470*/  BRA `(.L_x_1932) ;  /* 0x00000008009c7947 */ /* 0x000fec0003800000 */
.L_x_1937:
[----:B------:R-:W2:Y:S01]  /*0480*/  LDG.E.64 R4, desc[UR36][R4.64] ;  /* 0x0000002404047981 */ /* 0x000ea2000c1e1b00 */
[----:B------:R-:W-:Y:S01]  /*0490*/  UMOV UR4, 0xf0000000 ;  /* 0xf000000000047882 */ /* 0x000fe20000000000 */
[----:B------:R-:W-:Y:S01]  /*04a0*/  UMOV UR5, 0x380fffff ;  /* 0x380fffff00057882 */ /* 0x000fe20000000000 */
[----:B--2---:R-:W0:Y:S01]  /*04b0*/  F2F.F32.F64 R18, R4 ;  /* 0x0000000400127310 */ /* 0x004e220000301000 */
[----:B------:R-:W-:-:S14]  /*04c0*/  DSETP.GEU.AND P0, PT, |R4|, UR4, PT ;  /* 0x0000000404007e2a */ /* 0x000fdc000bf0e200 */
[----:B0-----:R-:W-:Y:S01]  /*04d0*/  @!P0 FMUL R18, R18, 1.175494350822287508e-38 ;  /* 0x0080000012128820 */ /* 0x001fe20000400000 */
[----:B------:R-:W-:Y:S06]  /*04e0*/  BRA `(.L_x_1932) ;  /* 0x0000000800807947 */ /* 0x000fec0003800000 */
.L_x_1927:
        /* <DEDUP_REMOVED lines=12> */
.L_x_1941:
[----:B------:R-:W2:Y:S01]  /*05b0*/  LDG.E.64 R4, desc[UR36][R4.64] ;  /* 0x0000002404047981 */ /* 0x000ea2000c1e1b00 */
[----:B------:R-:W-:Y:S01]  /*05c0*/  UMOV UR4, 0xf0000000 ;  /* 0xf000000000047882 */ /* 0x000fe20000000000 */
[----:B------:R-:W-:Y:S01]  /*05d0*/  UMOV UR5, 0x380fffff ;  /* 0x380fffff00057882 */ /* 0x000fe20000000000 */
[----:B--2---:R-:W0:Y:S01]  /*05e0*/  F2F.F32.F64 R18, R4 ;  /* 0x0000000400127310 */ /* 0x004e220000301000 */
[----:B------:R-:W-:-:S14]  /*05f0*/  DSETP.GEU.AND P0, PT, |R4|, UR4, PT ;  /* 0x0000000404007e2a */ /* 0x000fdc000bf0e200 */
[----:B0-----:R-:W-:Y:S01]  /*0600*/  @!P0 FMUL R18, R18, 1.175494350822287508e-38 ;  /* 0x0080000012128820 */ /* 0x001fe20000400000 */
[----:B------:R-:W-:Y:S06]  /*0610*/  BRA `(.L_x_1932) ;  /* 0x0000000800347947 */ /* 0x000fec0003800000 */
.L_x_1940:
        /* <DEDUP_REMOVED lines=11> */
[----:B------:R-:W-:-:S05]  /*06d0*/  VIADD R6, R0, 0x1000000 ;  /* 0x0100000000067836 */ /* 0x000fca0000000000 */
[----:B------:R-:W-:Y:S02]  /*06e0*/  SHF.R.S32.HI R6, RZ, 0x8, R6 ;  /* 0x00000008ff067819 */ /* 0x000fe40000011406 */
[----:B0-----:R-:W-:-:S04]  /*06f0*/  IADD3 R3, -R3, 0x1f, RZ ;  /* 0x0000001f03037810 */ /* 0x001fc80007ffe1ff */
[C---:B------:R-:W-:Y:S01]  /*0700*/  ISETP.GT.U32.AND P0, PT, R3.reuse, 0x4, PT ;  /* 0x000000040300780c */ /* 0x040fe20003f04070 */
[----:B------:R-:W-:-:S05]  /*0710*/  VIADD R3, R3, 0xfffffffc ;  /* 0xfffffffc03037836 */ /* 0x000fca0000000000 */
[----:B------:R-:W-:-:S04]  /*0720*/  SEL R3, R3, RZ, P0 ;  /* 0x000000ff03037207 */ /* 0x000fc80000000000 */
[C---:B------:R-:W-:Y:S01]  /*0730*/  SHF.L.U32 R4, R0.reuse, R3, RZ ;  /* 0x0000000300047219 */ /* 0x040fe200000006ff */
[----:B------:R-:W-:Y:S02]  /*0740*/  IMAD R7, R3, R8, 0x3c000000 ;  /* 0x3c00000003077424 */ /* 0x000fe400078e0208 */
[----:B------:R-:W-:-:S03]  /*0750*/  VIADD R3, R0, 0xffffffff ;  /* 0xffffffff00037836 */ /* 0x000fc60000000000 */
[----:B------:R-:W-:Y:S02]  /*0760*/  LEA.HI R7, R4, R7, RZ, 0x1c ;  /* 0x0000000704077211 */ /* 0x000fe400078fe0ff */
[----:B------:R-:W-:Y:S02]  /*0770*/  SHF.R.S32.HI R3, RZ, 0x1f, R3 ;  /* 0x0000001fff037819 */ /* 0x000fe40000011403 */
[----:B------:R-:W-:-:S04]  /*0780*/  LOP3.LUT R6, R7, 0x7f800000, R6, 0xf8, !PT ;  /* 0x7f80000007067812 */ /* 0x000fc800078ef806 */
[----:B------:R-:W-:-:S04]  /*0790*/  LOP3.LUT R3, R6, R3, RZ, 0x30, !PT ;  /* 0x0000000306037212 */ /* 0x000fc800078e30ff */
[----:B------:R-:W-:Y:S01]  /*07a0*/  LOP3.LUT R18, R3, 0x80000000, R18, 0xf8, !PT ;  /* 0x8000000003127812 */ /* 0x000fe200078ef812 */
[----:B------:R-:W-:Y:S06]  /*07b0*/  BRA `(.L_x_1932) ;  /* 0x0000000400cc7947 */ /* 0x000fec0003800000 */
.L_x_1943:
        /* <DEDUP_REMOVED lines=9> */
[----:B------:R-:W-:Y:S01]  /*0850*/  @P0 FMUL.FTZ R18, R3, 1.9259299443872358531e-34 ;  /* 0x0780000003120820 */ /* 0x000fe20000410000 */
[----:B------:R-:W-:Y:S02]  /*0860*/  IMAD.SHL.U32 R3, R4, 0x1000000, RZ ;  /* 0x0100000004037824 */ /* 0x000fe400078e00ff */
[----:B------:R-:W-:-:S05]  /*0870*/  @!P0 FADD.FTZ R18, R0, -0.5 ;  /* 0xbf00000000128421 */ /* 0x000fca0000010000 */
[----:B------:R-:W-:Y:S01]  /*0880*/  LOP3.LUT R18, R18, 0x80000000, R3, 0xf8, !PT ;  /* 0x8000000012127812 */ /* 0x000fe200078ef803 */
[----:B------:R-:W-:Y:S06]  /*0890*/  BRA `(.L_x_1932) ;  /* 0x0000000400947947 */ /* 0x000fec0003800000 */
.L_x_1942:
[----:B------:R-:W2:Y:S02]  /*08a0*/  LDG.E.U16 R4, desc[UR36][R4.64] ;  /* 0x0000002404047981 */ /* 0x000ea4000c1e1500 */
[----:B--2---:R-:W-:Y:S01]  /*08b0*/  IMAD.U32 R18, R4, 0x10000, RZ ;  /* 0x0001000004127824 */ /* 0x004fe200078e00ff */
[----:B------:R-:W-:Y:S06]  /*08c0*/  BRA `(.L_x_1932) ;  /* 0x0000000400887947 */ /* 0x000fec0003800000 */
.L_x_1939:
        /* <DEDUP_REMOVED lines=11> */
.L_x_1946:
        /* <DEDUP_REMOVED lines=20> */
.L_x_1948:
[----:B------:R-:W-:Y:S05]  /*0ac0*/  BSYNC B0 ;  /* 0x0000000000007941 */ /* 0x000fea0003800000 */
.L_x_1947:
[----:B------:R-:W-:Y:S01]  /*0ad0*/  IMAD.SHL.U32 R3, R3, 0x100000, RZ ;  /* 0x0010000003037824 */ /* 0x000fe200078e00ff */
[----:B------:R-:W-:-:S04]  /*0ae0*/  LEA R5, R0, 0x3b800000, 0x17 ;  /* 0x3b80000000057811 */ /* 0x000fc800078eb8ff */
[----:B------:R-:W-:Y:S01]  /*0af0*/  LOP3.LUT R18, R5, R3, R18, 0xfe, !PT ;  /* 0x0000000305127212 */ /* 0x000fe200078efe12 */
[----:B------:R-:W-:Y:S06]  /*0b00*/  BRA `(.L_x_1932) ;  /* 0x0000000000f87947 */ /* 0x000fec0003800000 */
.L_x_1945:
        /* <DEDUP_REMOVED lines=20> */
.L_x_1950:
[----:B------:R-:W-:Y:S05]  /*0c50*/  BSYNC B0 ;  /* 0x0000000000007941 */ /* 0x000fea0003800000 */
.L_x_1949:
[----:B------:R-:W-:Y:S01]  /*0c60*/  IMAD.SHL.U32 R3, R3, 0x200000, RZ ;  /* 0x0020000003037824 */ /* 0x000fe200078e00ff */
[----:B------:R-:W-:-:S04]  /*0c70*/  LEA R5, R0, 0x37800000, 0x17 ;  /* 0x3780000000057811 */ /* 0x000fc800078eb8ff */
[----:B------:R-:W-:Y:S01]  /*0c80*/  LOP3.LUT R18, R5, R3, R18, 0xfe, !PT ;  /* 0x0000000305127212 */ /* 0x000fe200078efe12 */
[----:B------:R-:W-:Y:S06]  /*0c90*/  BRA `(.L_x_1932) ;  /* 0x0000000000947947 */ /* 0x000fec0003800000 */
.L_x_1944:
        /* <DEDUP_REMOVED lines=14> */
.L_x_1931:
        /* <DEDUP_REMOVED lines=16> */
.L_x_1953:
[----:B------:R-:W-:Y:S01]  /*0e80*/  IMAD.MOV.U32 R18, RZ, RZ, RZ ;  /* 0x000000ffff127224 */ /* 0x000fe200078e00ff */
[----:B------:R-:W-:Y:S06]  /*0e90*/  BRA `(.L_x_1932) ;  /* 0x0000000000147947 */ /* 0x000fec0003800000 */
.L_x_1952:
[----:B------:R-:W2:Y:S02]  /*0ea0*/  LDG.E.64 R4, desc[UR36][R4.64] ;  /* 0x0000002404047981 */ /* 0x000ea4000c1e1b00 */
[----:B--2---:R0:W1:Y:S01]  /*0eb0*/  I2F.U64 R18, R4 ;  /* 0x0000000400127312 */ /* 0x0040620000301000 */
[----:B------:R-:W-:Y:S05]  /*0ec0*/  BRA `(.L_x_1932) ;  /* 0x0000000000087947 */ /* 0x000fea0003800000 */
.L_x_1951:
[----:B------:R-:W2:Y:S02]  /*0ed0*/  LDG.E R4, desc[UR36][R4.64] ;  /* 0x0000002404047981 */ /* 0x000ea4000c1e1900 */
[----:B--2---:R-:W-:-:S07]  /*0ee0*/  I2FP.F32.U32 R18, R4 ;  /* 0x0000000400127245 */ /* 0x004fce0000201000 */
.L_x_1932:
[----:B------:R-:W-:Y:S05]  /*0ef0*/  BSYNC B6 ;  /* 0x0000000000067941 */ /* 0x000fea0003800000 */
.L_x_1926:
[----:B------:R-:W2:Y:S02]  /*0f00*/  S2R R23, SR_TID.X ;  /* 0x0000000000177919 */ /* 0x000ea40000002100 */
[----:B--2---:R-:W-:-:S07]  /*0f10*/  VIADD R23, R23, 0x80 ;  /* 0x0000008017177836 */ /* 0x004fce0000000000 */
.L_x_1925:
[----:B------:R-:W-:Y:S05]  /*0f20*/  BSYNC B7 ;  /* 0x0000000000077941 */ /* 0x000fea0003800000 */
.L_x_1924:
[----:B------:R-:W-:Y:S01]  /*0f30*/  ISETP.GE.AND P0, PT, R23, R17, PT ;  /* 0x000000111700720c */ /* 0x000fe20003f06270 */
[----:B------:R-:W-:-:S12]  /*0f40*/  BSSY B7, `(.L_x_1954) ;  /* 0x00000e8000077945 */ /* 0x000fd80003800000 */
[----:B------:R-:W-:Y:S05]  /*0f50*/  @P0 BRA `(.L_x_1955) ;  /* 0x0000000c00980947 */ /* 0x000fea0003800000 */
[----:B0---4-:R-:W0:Y:S01]  /*0f60*/  LDC.64 R4, c[0x0][0x238] ;  /* 0x00008e00ff047b82 */ /* 0x011e220000000a00 */
[----:B------:R-:W-:Y:S01]  /*0f70*/  IMAD R0, R2, 0x200, R23 ;  /* 0x0000020002007824 */ /* 0x000fe200078e0217 */
[----:B------:R-:W-:Y:S01]  /*0f80*/  PRMT R6, R24, 0x9910, RZ ;  /* 0x0000991018067816 */ /* 0x000fe200000000ff */
[----:B------:R-:W-:Y:S01]  /*0f90*/  ULDC UR4, c[0x0][0x248] ;  /* 0x0000920000047ab9 */ /* 0x000fe20000000800 */
[----:B------:R-:W-:Y:S01]  /*0fa0*/  BSSY B6, `(.L_x_1956) ;  /* 0x00000e0000067945 */ /* 0x000fe20003800000 */
        /* <DEDUP_REMOVED lines=17> */
.L_x_1960:
[----:B------:R-:W2:Y:S02]  /*10c0*/  LDG.E.U8 R4, desc[UR36][R4.64] ;  /* 0x0000002404047981 */ /* 0x000ea4000c1e1100 */
[----:B--2---:R-:W-:Y:S01]  /*10d0*/  I2FP.F32.U32 R19, R4 ;  /* 0x0000000400137245 */ /* 0x004fe20000201000 */
[----:B------:R-:W-:Y:S06]  /*10e0*/  BRA `(.L_x_1962) ;  /* 0x0000000c002c7947 */ /* 0x000fec0003800000 */
.L_x_1959:
        /* <DEDUP_REMOVED lines=9> */
.L_x_1964:
[----:B------:R-:W2:Y:S02]  /*1180*/  LDG.E R4, desc[UR36][R4.64] ;  /* 0x0000002404047981 */ /* 0x000ea4000c1e1900 */
[----:B--2---:R-:W-:Y:S01]  /*1190*/  I2FP.F32.S32 R19, R4 ;  /* 0x0000000400137245 */ /* 0x004fe20000201400 */
[----:B------:R-:W-:Y:S06]  /*11a0*/  BRA `(.L_x_1962) ;  /* 0x0000000800fc7947 */ /* 0x000fec0003800000 */
.L_x_1963:
[----:B------:R-:W2:Y:S02]  /*11b0*/  LDG.E.U16 R4, desc[UR36][R4.64] ;  /* 0x0000002404047981 */ /* 0x000ea4000c1e1500 */
[----:B--2---:R0:W2:Y:S01]  /*11c0*/  I2F.S16 R19, R4 ;  /* 0x0000000400137306 */ /* 0x0040a20000101400 */
[----:B------:R-:W-:Y:S05]  /*11d0*/  BRA `(.L_x_1962) ;  /* 0x0000000800f07947 */ /* 0x000fea0003800000 */
.L_x_1958:
        /* <DEDUP_REMOVED lines=8> */
.L_x_1966:
[----:B------:R-:W2:Y:S02]  /*1260*/  LDG.E.U16 R4, desc[UR36][R4.64] ;  /* 0x0000002404047981 */ /* 0x000ea4000c1e1500 */
[----:B--2---:R-:W-:Y:S01]  /*1270*/  HADD2.F32 R19, -RZ, R4.H0_H0 ;  /* 0x20000004ff137230 */ /* 0x004fe20000004100 */
[----:B------:R-:W-:Y:S06]  /*1280*/  BRA `(.L_x_1962) ;  /* 0x0000000800c47947 */ /* 0x000fec0003800000 */
.L_x_1965:
        /* <DEDUP_REMOVED lines=8> */
.L_x_1968:
[----:B------:R-:W2:Y:S02]  /*1310*/  LDG.E.U16 R4, desc[UR36][R4.64] ;  /* 0x0000002404047981 */ /* 0x000ea4000c1e1500 */
[----:B--2---:R-:W-:Y:S01]  /*1320*/  HADD2.F32 R19, -RZ, R4.H0_H0 ;  /* 0x20000004ff137230 */ /* 0x004fe20000004100 */
[----:B------:R-:W-:Y:S06]  /*1330*/  BRA `(.L_x_1962) ;  /* 0x0000000800987947 */ /* 0x000fec0003800000 */
.L_x_1967:
[----:B------:R-:W2:Y:S01]  /*1340*/  LDG.E.64 R4, desc[UR36][R4.64] ;  /* 0x0000002404047981 */ /* 0x000ea2000c1e1b00 */
[----:B------:R-:W-:Y:S01]  /*1350*/  UMOV UR4, 0xf0000000 ;  /* 0xf000000000047882 */ /* 0x000fe20000000000 */
[----:B------:R-:W-:Y:S01]  /*1360*/  UMOV UR5, 0x380fffff ;  /* 0x380fffff00057882 */ /* 0x000fe20000000000 */
[----:B--2---:R-:W0:Y:S01]  /*1370*/  F2F.F32.F64 R19, R4 ;  /* 0x0000000400137310 */ /* 0x004e220000301000 */
[----:B------:R-:W-:-:S14]  /*1380*/  DSETP.GEU.AND P0, PT, |R4|, UR4, PT ;  /* 0x0000000404007e2a */ /* 0x000fdc000bf0e200 */
[----:B0-----:R-:W-:Y:S01]  /*1390*/  @!P0 FMUL R19, R19, 1.175494350822287508e-38 ;  /* 0x0080000013138820 */ /* 0x001fe20000400000 */
[----:B------:R-:W-:Y:S06]  /*13a0*/  BRA `(.L_x_1962) ;  /* 0x00000008007c7947 */ /* 0x000fec0003800000 */
.L_x_1957:
        /* <DEDUP_REMOVED lines=12> */
.L_x_1971:
[----:B------:R-:W2:Y:S01]  /*1470*/  LDG.E.64 R4, desc[UR36][R4.64] ;  /* 0x0000002404047981 */ /* 0x000ea2000c1e1b00 */
[----:B------:R-:W-:Y:S01]  /*1480*/  UMOV UR4, 0xf0000000 ;  /* 0xf000000000047882 */ /* 0x000fe20000000000 */
[----:B------:R-:W-:Y:S01]  /*1490*/  UMOV UR5, 0x380fffff ;  /* 0x380fffff00057882 */ /* 0x000fe20000000000 */
[----:B--2---:R-:W0:Y:S01]  /*14a0*/  F2F.F32.F64 R19, R4 ;  /* 0x0000000400137310 */ /* 0x004e220000301000 */
[----:B------:R-:W-:-:S14]  /*14b0*/  DSETP.GEU.AND P0, PT, |R4|, UR4, PT ;  /* 0x0000000404007e2a */ /* 0x000fdc000bf0e200 */
[----:B0-----:R-:W-:Y:S01]  /*14c0*/  @!P0 FMUL R19, R19, 1.175494350822287508e-38 ;  /* 0x0080000013138820 */ /* 0x001fe20000400000 */
[----:B------:R-:W-:Y:S06]  /*14d0*/  BRA `(.L_x_1962) ;  /* 0x0000000800307947 */ /* 0x000fec0003800000 */
.L_x_1970:
        /* <DEDUP_REMOVED lines=26> */
.L_x_1973:
        /* <DEDUP_REMOVED lines=11> */
[----:B------:R-:W-:Y:S01]  /*1730*/  LOP3.LUT R19, R19, 0x80000000, R0, 0xf8, !PT ;  /* 0x8000000013137812 */ /* 0x000fe200078ef800 */
[----:B------:R-:W-:Y:S06]  /*1740*/  BRA `(.L_x_1962) ;  /* 0x0000000400947947 */ /* 0x000fec0003800000 */
.L_x_1972:
[----:B------:R-:W2:Y:S02]  /*1750*/  LDG.E.U16 R4, desc[UR36][R4.64] ;  /* 0x0000002404047981 */ /* 0x000ea4000c1e1500 */
[----:B--2---:R-:W-:Y:S01]  /*1760*/  IMAD.U32 R19, R4, 0x10000, RZ ;  /* 0x0001000004137824 */ /* 0x004fe200078e00ff */
[----:B------:R-:W-:Y:S06]  /*1770*/  BRA `(.L_x_1962) ;  /* 0x0000000400887947 */ /* 0x000fec0003800000 */
.L_x_1969:
        /* <DEDUP_REMOVED lines=11> */
.L_x_1976:
        /* <DEDUP_REMOVED lines=20> */
.L_x_1978:
[----:B------:R-:W-:Y:S05]  /*1970*/  BSYNC B0 ;  /* 0x0000000000007941 */ /* 0x000fea0003800000 */
.L_x_1977:
[----:B------:R-:W-:Y:S01]  /*1980*/  IMAD.SHL.U32 R3, R3, 0x100000, RZ ;  /* 0x0010000003037824 */ /* 0x000fe200078e00ff */
[----:B------:R-:W-:-:S04]  /*1990*/  LEA R0, R0, 0x3b800000, 0x17 ;  /* 0x3b80000000007811 */ /* 0x000fc800078eb8ff */
[----:B------:R-:W-:Y:S01]  /*19a0*/  LOP3.LUT R19, R0, R3, R19, 0xfe, !PT ;  /* 0x0000000300137212 */ /* 0x000fe200078efe13 */
[----:B------:R-:W-:Y:S06]  /*19b0*/  BRA `(.L_x_1962) ;  /* 0x0000000000f87947 */ /* 0x000fec0003800000 */
.L_x_1975:
        /* <DEDUP_REMOVED lines=20> */
.L_x_1980:
[----:B------:R-:W-:Y:S05]  /*1b00*/  BSYNC B0 ;  /* 0x0000000000007941 */ /* 0x000fea0003800000 */
.L_x_1979:
[----:B------:R-:W-:Y:S01]  /*1b10*/  IMAD.SHL.U32 R3, R3, 0x200000, RZ ;  /* 0x0020000003037824 */ /* 0x000fe200078e00ff */
[----:B------:R-:W-:-:S04]  /*1b20*/  LEA R0, R0, 0x37800000, 0x17 ;  /* 0x3780000000007811 */ /* 0x000fc800078eb8ff */
[----:B------:R-:W-:Y:S01]  /*1b30*/  LOP3.LUT R19, R0, R3, R19, 0xfe, !PT ;  /* 0x0000000300137212 */ /* 0x000fe200078efe13 */
[----:B------:R-:W-:Y:S06]  /*1b40*/  BRA `(.L_x_1962) ;  /* 0x0000000000947947 */ /* 0x000fec0003800000 */
.L_x_1974:
        /* <DEDUP_REMOVED lines=14> */
.L_x_1961:
        /* <DEDUP_REMOVED lines=15> */
[----:B01-3-5:R-:W-:Y:S05]  /*1d20*/  CALL.ABS.NOINC R14 ;  /* 0x000000000e007343 */ /* 0x02bfea0003c00000 */
.L_x_1983:
[----:B------:R-:W-:Y:S01]  /*1d30*/  IMAD.MOV.U32 R19, RZ, RZ, RZ ;  /* 0x000000ffff137224 */ /* 0x000fe200078e00ff */
[----:B------:R-:W-:Y:S06]  /*1d40*/  BRA `(.L_x_1962) ;  /* 0x0000000000147947 */ /* 0x000fec0003800000 */
.L_x_1982:
[----:B------:R-:W2:Y:S02]  /*1d50*/  LDG.E.64 R4, desc[UR36][R4.64] ;  /* 0x0000002404047981 */ /* 0x000ea4000c1e1b00 */
[----:B--2---:R0:W2:Y:S01]  /*1d60*/  I2F.U64 R19, R4 ;  /* 0x0000000400137312 */ /* 0x0040a20000301000 */
[----:B------:R-:W-:Y:S05]  /*1d70*/  BRA `(.L_x_1962) ;  /* 0x0000000000087947 */ /* 0x000fea0003800000 */
.L_x_1981:
[----:B------:R-:W2:Y:S02]  /*1d80*/  LDG.E R4, desc[UR36][R4.64] ;  /* 0x0000002404047981 */ /* 0x000ea4000c1e1900 */
[----:B--2---:R-:W-:-:S07]  /*1d90*/  I2FP.F32.U32 R19, R4 ;  /* 0x0000000400137245 */ /* 0x004fce0000201000 */
.L_x_1962:
[----:B------:R-:W-:Y:S05]  /*1da0*/  BSYNC B6 ;  /* 0x0000000000067941 */ /* 0x000fea0003800000 */
.L_x_1956:
[----:B------:R-:W-:-:S07]  /*1db0*/  VIADD R23, R23, 0x80 ;  /* 0x0000008017177836 */ /* 0x000fce0000000000 */
.L_x_1955:
[----:B------:R-:W-:Y:S05]  /*1dc0*/  BSYNC B7 ;  /* 0x0000000000077941 */ /* 0x000fea0003800000 */
.L_x_1954:
[----:B------:R-:W-:Y:S01]  /*1dd0*/  ISETP.GE.AND P0, PT, R23, R17, PT ;  /* 0x000000111700720c */ /* 0x000fe20003f06270 */
[----:B------:R-:W-:Y:S01]  /*1de0*/  BSSY B7, `(.L_x_1984) ;  /* 0x00000ea000077945 */ /* 0x000fe20003800000 */
[----:B------:R-:W-:Y:S02]  /*1df0*/  IMAD.MOV.U32 R16, RZ, RZ, RZ ;  /* 0x000000ffff107224 */ /* 0x000fe400078e00ff */
[----:B------:R-:W-:-:S09]  /*1e00*/  IMAD.MOV.U32 R22, RZ, RZ, RZ ;  /* 0x000000ffff167224 */ /* 0x000fd200078e00ff */
[----:B------:R-:W-:Y:S05]  /*1e10*/  @P0 BRA `(.L_x_1985) ;  /* 0x0000000c00980947 */ /* 0x000fea0003800000 */
[----:B0-2-4-:R-:W0:Y:S01]  /*1e20*/  LDC.64 R4, c[0x0][0x238] ;  /* 0x00008e00ff047b82 */ /* 0x015e220000000a00 */
        /* <DEDUP_REMOVED lines=19> */
[----:B--2---:R0:W2:Y:S01]  /*1f60*/  I2F.S16 R22, R4 ;  /* 0x0000000400167306 */ /* 0x0040a20000101400 */
[----:B------:R-:W-:Y:S05]  /*1f70*/  BRA `(.L_x_1992) ;  /* 0x0000000c00387947 */ /* 0x000fea0003800000 */
.L_x_1990:
[----:B------:R-:W2:Y:S02]  /*1f80*/  LDG.E.U8 R4, desc[UR36][R4.64] ;  /* 0x0000002404047981 */ /* 0x000ea4000c1e1100 */
[----:B--2---:R-:W-:Y:S01]  /*1f90*/  I2FP.F32.U32 R22, R4 ;  /* 0x0000000400167245 */ /* 0x004fe20000201000 */
[----:B------:R-:W-:Y:S06]  /*1fa0*/  BRA `(.L_x_1992) ;  /* 0x0000000c002c7947 */ /* 0x000fec0003800000 */
.L_x_1989:
        /* <DEDUP_REMOVED lines=9> */
.L_x_1994:
[----:B------:R-:W2:Y:S02]  /*2040*/  LDG.E R4, desc[UR36][R4.64] ;  /* 0x0000002404047981 */ /* 0x000ea4000c1e1900 */
[----:B--2---:R-:W-:Y:S01]  /*2050*/  I2FP.F32.S32 R22, R4 ;  /* 0x0000000400167245 */ /* 0x004fe20000201400 */
[----:B------:R-:W-:Y:S06]  /*2060*/  BRA `(.L_x_1992) ;  /* 0x0000000800fc7947 */ /* 0x000fec0003800000 */
.L_x_1993:
[----:B------:R-:W2:Y:S02]  /*2070*/  LDG.E.U16 R4, desc[UR36][R4.64] ;  /* 0x0000002404047981 */ /* 0x000ea4000c1e1500 */
[----:B--2---:R4:W0:Y:S01]  /*2080*/  I2F.S16 R22, R4 ;  /* 0x0000000400167306 */ /* 0x0048220000101400 */
[----:B------:R-:W-:Y:S05]  /*2090*/  BRA `(.L_x_1992) ;  /* 0x0000000800f07947 */ /* 0x000fea0003800000 */
.L_x_1988:
        /* <DEDUP_REMOVED lines=8> */
.L_x_1996:
[----:B------:R-:W2:Y:S02]  /*2120*/  LDG.E.U16 R4, desc[UR36][R4.64] ;  /* 0x0000002404047981 */ /* 0x000ea4000c1e1500 */
[----:B--2---:R-:W-:Y:S01]  /*2130*/  HADD2.F32 R22, -RZ, R4.H0_H0 ;  /* 0x20000004ff167230 */ /* 0x004fe20000004100 */
[----:B------:R-:W-:Y:S06]  /*2140*/  BRA `(.L_x_1992) ;  /* 0x0000000800c47947 */ /* 0x000fec0003800000 */
.L_x_1995:
        /* <DEDUP_REMOVED lines=8> */
.L_x_1998:
[----:B------:R-:W2:Y:S02]  /*21d0*/  LDG.E.U16 R4, desc[UR36][R4.64] ;  /* 0x0000002404047981 */ /* 0x000ea4000c1e1500 */
[----:B--2---:R-:W-:Y:S01]  /*21e0*/  HADD2.F32 R22, -RZ, R4.H0_H0 ;  /* 0x20000004ff167230 */ /* 0x004fe20000004100 */
[----:B------:R-:W-:Y:S06]  /*21f0*/  BRA `(.L_x_1992) ;  /* 0x0000000800987947 */ /* 0x000fec0003800000 */
.L_x_1997:
[----:B------:R-:W2:Y:S01]  /*2200*/  LDG.E.64 R4, desc[UR36][R4.64] ;  /* 0x0000002404047981 */ /* 0x000ea2000c1e1b00 */
[----:B------:R-:W-:Y:S01]  /*2210*/  UMOV UR4, 0xf0000000 ;  /* 0xf000000000047882 */ /* 0x000fe20000000000 */
[----:B------:R-:W-:Y:S01]  /*2220*/  UMOV UR5, 0x380fffff ;  /* 0x380fffff00057882 */ /* 0x000fe20000000000 */
[----:B--2---:R-:W0:Y:S01]  /*2230*/  F2F.F32.F64 R22, R4 ;  /* 0x0000000400167310 */ /* 0x004e220000301000 */
[----:B------:R-:W-:-:S14]  /*2240*/  DSETP.GEU.AND P0, PT, |R4|, UR4, PT ;  /* 0x0000000404007e2a */ /* 0x000fdc000bf0e200 */
[----:B0-----:R-:W-:Y:S01]  /*2250*/  @!P0 FMUL R22, R22, 1.175494350822287508e-38 ;  /* 0x0080000016168820 */ /* 0x001fe20000400000 */
[----:B------:R-:W-:Y:S06]  /*2260*/  BRA `(.L_x_1992) ;  /* 0x00000008007c7947 */ /* 0x000fec0003800000 */
.L_x_1987:
        /* <DEDUP_REMOVED lines=12> */
.L_x_2001:
[----:B------:R-:W2:Y:S01]  /*2330*/  LDG.E.64 R4, desc[UR36][R4.64] ;  /* 0x0000002404047981 */ /* 0x000ea2000c1e1b00 */
[----:B------:R-:W-:Y:S01]  /*2340*/  UMOV UR4, 0xf0000000 ;  /* 0xf000000000047882 */ /* 0x000fe20000000000 */
[----:B------:R-:W-:Y:S01]  /*2350*/  UMOV UR5, 0x380fffff ;  /* 0x380fffff00057882 */ /* 0x000fe20000000000 */
[----:B--2---:R-:W0:Y:S01]  /*2360*/  F2F.F32.F64 R22, R4 ;  /* 0x0000000400167310 */ /* 0x004e220000301000 */
[----:B------:R-:W-:-:S14]  /*2370*/  DSETP.GEU.AND P0, PT, |R4|, UR4, PT ;  /* 0x0000000404007e2a */ /* 0x000fdc000bf0e200 */
[----:B0-----:R-:W-:Y:S01]  /*2380*/  @!P0 FMUL R22, R22, 1.175494350822287508e-38 ;  /* 0x0080000016168820 */ /* 0x001fe20000400000 */
[----:B------:R-:W-:Y:S06]  /*2390*/  BRA `(.L_x_1992) ;  /* 0x0000000800307947 */ /* 0x000fec0003800000 */
.L_x_2000:
        /* <DEDUP_REMOVED lines=26> */
.L_x_2003:
        /* <DEDUP_REMOVED lines=13> */
.L_x_2002:
[----:B------:R-:W2:Y:S02]  /*2610*/  LDG.E.U16 R4, desc[UR36][R4.64] ;  /* 0x0000002404047981 */ /* 0x000ea4000c1e1500 */
[----:B--2---:R-:W-:Y:S01]  /*2620*/  IMAD.U32 R22, R4, 0x10000, RZ ;  /* 0x0001000004167824 */ /* 0x004fe200078e00ff */
[----:B------:R-:W-:Y:S06]  /*2630*/  BRA `(.L_x_1992) ;  /* 0x0000000400887947 */ /* 0x000fec0003800000 */
.L_x_1999:
        /* <DEDUP_REMOVED lines=11> */
.L_x_2006:
        /* <DEDUP_REMOVED lines=20> */
.L_x_2008:
[----:B------:R-:W-:Y:S05]  /*2830*/  BSYNC B0 ;  /* 0x0000000000007941 */ /* 0x000fea0003800000 */
.L_x_2007:
[----:B------:R-:W-:Y:S01]  /*2840*/  IMAD.SHL.U32 R3, R3, 0x100000, RZ ;  /* 0x0010000003037824 */ /* 0x000fe200078e00ff */
[----:B------:R-:W-:-:S04]  /*2850*/  LEA R5, R0, 0x3b800000, 0x17 ;  /* 0x3b80000000057811 */ /* 0x000fc800078eb8ff */
[----:B------:R-:W-:Y:S01]  /*2860*/  LOP3.LUT R22, R5, R3, R22, 0xfe, !PT ;  /* 0x0000000305167212 */ /* 0x000fe200078efe16 */
[----:B------:R-:W-:Y:S06]  /*2870*/  BRA `(.L_x_1992) ;  /* 0x0000000000f87947 */ /* 0x000fec0003800000 */
.L_x_2005:
        /* <DEDUP_REMOVED lines=20> */
.L_x_2010:
[----:B------:R-:W-:Y:S05]  /*29c0*/  BSYNC B0 ;  /* 0x0000000000007941 */ /* 0x000fea0003800000 */
.L_x_2009:
[----:B------:R-:W-:Y:S01]  /*29d0*/  IMAD.SHL.U32 R3, R3, 0x200000, RZ ;  /* 0x0020000003037824 */ /* 0x000fe200078e00ff */
[----:B------:R-:W-:-:S04]  /*29e0*/  LEA R5, R0, 0x37800000, 0x17 ;  /* 0x3780000000057811 */ /* 0x000fc800078eb8ff */
[----:B------:R-:W-:Y:S01]  /*29f0*/  LOP3.LUT R22, R5, R3, R22, 0xfe, !PT ;  /* 0x0000000305167212 */ /* 0x000fe200078efe16 */
[----:B------:R-:W-:Y:S06]  /*2a00*/  BRA `(.L_x_1992) ;  /* 0x0000000000947947 */ /* 0x000fec0003800000 */
.L_x_2004:
        /* <DEDUP_REMOVED lines=14> */
.L_x_1991:
        /* <DEDUP_REMOVED lines=16> */
.L_x_2013:
[----:B------:R-:W-:Y:S01]  /*2bf0*/  IMAD.MOV.U32 R22, RZ, RZ, RZ ;  /* 0x000000ffff167224 */ /* 0x000fe200078e00ff */
[----:B------:R-:W-:Y:S06]  /*2c00*/  BRA `(.L_x_1992) ;  /* 0x0000000000147947 */ /* 0x000fec0003800000 */
.L_x_2012:
[----:B------:R-:W2:Y:S02]  /*2c10*/  LDG.E.64 R4, desc[UR36][R4.64] ;  /* 0x0000002404047981 */ /* 0x000ea4000c1e1b00 */
[----:B--2---:R0:W2:Y:S01]  /*2c20*/  I2F.U64 R22, R4 ;  /* 0x0000000400167312 */ /* 0x0040a20000301000 */
[----:B------:R-:W-:Y:S05]  /*2c30*/  BRA `(.L_x_1992) ;  /* 0x0000000000087947 */ /* 0x000fea0003800000 */
.L_x_2011:
[----:B------:R-:W2:Y:S02]  /*2c40*/  LDG.E R4, desc[UR36][R4.64] ;  /* 0x0000002404047981 */ /* 0x000ea4000c1e1900 */
[----:B--2---:R-:W-:-:S07]  /*2c50*/  I2FP.F32.U32 R22, R4 ;  /* 0x0000000400167245 */ /* 0x004fce0000201000 */
.L_x_1992:
[----:B------:R-:W-:Y:S05]  /*2c60*/  BSYNC B6 ;  /* 0x0000000000067941 */ /* 0x000fea0003800000 */
.L_x_1986:
[----:B------:R-:W-:-:S07]  /*2c70*/  VIADD R23, R23, 0x80 ;  /* 0x0000008017177836 */ /* 0x000fce0000000000 */
.L_x_1985:
[----:B------:R-:W-:Y:S05]  /*2c80*/  BSYNC B7 ;  /* 0x0000000000077941 */ /* 0x000fea0003800000 */
.L_x_1984:
[----:B------:R-:W-:Y:S01]  /*2c90*/  ISETP.GE.AND P0, PT, R23, R17, PT ;  /* 0x000000111700720c */ /* 0x000fe20003f06270 */
[----:B------:R-:W-:-:S12]  /*2ca0*/  BSSY B6, `(.L_x_2014) ;  /* 0x00000e1000067945 */ /* 0x000fd80003800000 */
[----:B------:R-:W-:Y:S05]  /*2cb0*/  @P0 BRA `(.L_x_2015) ;  /* 0x0000000c007c0947 */ /* 0x000fea0003800000 */
[----:B0-2-4-:R-:W0:Y:S01]  /*2cc0*/  LDC.64 R4, c[0x0][0x238] ;  /* 0x00008e00ff047b82 */ /* 0x015e220000000a00 */
        /* <DEDUP_REMOVED lines=19> */
.L_x_2019:
[----:B------:R-:W2:Y:S02]  /*2e00*/  LDG.E.U8 R4, desc[UR36][R4.64] ;  /* 0x0000002404047981 */ /* 0x000ea4000c1e1100 */
[----:B--2---:R-:W-:Y:S01]  /*2e10*/  I2FP.F32.U32 R16, R4 ;  /* 0x0000000400107245 */ /* 0x004fe20000201000 */
[----:B------:R-:W-:Y:S06]  /*2e20*/  BRA `(.L_x_2015) ;  /* 0x0000000c00207947 */ /* 0x000fec0003800000 */
.L_x_2018:
        /* <DEDUP_REMOVED lines=9> */
.L_x_2022:
[----:B------:R-:W2:Y:S02]  /*2ec0*/  LDG.E R4, desc[UR36][R4.64] ;  /* 0x0000002404047981 */ /* 0x000ea4000c1e1900 */
[----:B--2---:R-:W-:Y:S01]  /*2ed0*/  I2FP.F32.S32 R16, R4 ;  /* 0x0000000400107245 */ /* 0x004fe20000201400 */
[----:B------:R-:W-:Y:S06]  /*2ee0*/  BRA `(.L_x_2015) ;  /* 0x0000000800f07947 */ /* 0x000fec0003800000 */
.L_x_2021:
[----:B------:R-:W2:Y:S02]  /*2ef0*/  LDG.E.U16 R4, desc[UR36][R4.64] ;  /* 0x0000002404047981 */ /* 0x000ea4000c1e1500 */
[----:B--2---:R0:W2:Y:S01]  /*2f00*/  I2F.S16 R16, R4 ;  /* 0x0000000400107306 */ /* 0x0040a20000101400 */
[----:B------:R-:W-:Y:S05]  /*2f10*/  BRA `(.L_x_2015) ;  /* 0x0000000800e47947 */ /* 0x000fea0003800000 */
.L_x_2017:
        /* <DEDUP_REMOVED lines=8> */
.L_x_2024:
[----:B------:R-:W2:Y:S02]  /*2fa0*/  LDG.E.U16 R4, desc[UR36][R4.64] ;  /* 0x0000002404047981 */ /* 0x000ea4000c1e1500 */
[----:B--2---:R-:W-:Y:S01]  /*2fb0*/  HADD2.F32 R16, -RZ, R4.H0_H0 ;  /* 0x20000004ff107230 */ /* 0x004fe20000004100 */
[----:B------:R-:W-:Y:S06]  /*2fc0*/  BRA `(.L_x_2015) ;  /* 0x0000000800b87947 */ /* 0x000fec0003800000 */
.L_x_2023:
        /* <DEDUP_REMOVED lines=8> */
.L_x_2026:
[----:B------:R-:W2:Y:S02]  /*3050*/  LDG.E.U16 R4, desc[UR36][R4.64] ;  /* 0x0000002404047981 */ /* 0x000ea4000c1e1500 */
[----:B--2---:R-:W-:Y:S01]  /*3060*/  HADD2.F32 R16, -RZ, R4.H0_H0 ;  /* 0x20000004ff107230 */ /* 0x004fe20000004100 */
[----:B------:R-:W-:Y:S06]  /*3070*/  BRA `(.L_x_2015) ;  /* 0x00000008008c7947 */ /* 0x000fec0003800000 */
.L_x_2025:
[----:B------:R-:W2:Y:S01]  /*3080*/  LDG.E.64 R4, desc[UR36][R4.64] ;  /* 0x0000002404047981 */ /* 0x000ea2000c1e1b00 */
[----:B------:R-:W-:Y:S01]  /*3090*/  UMOV UR4, 0xf0000000 ;  /* 0xf000000000047882 */ /* 0x000fe20000000000 */
[----:B------:R-:W-:Y:S01]  /*30a0*/  UMOV UR5, 0x380fffff ;  /* 0x380fffff00057882 */ /* 0x000fe20000000000 */
[----:B--2---:R-:W0:Y:S01]  /*30b0*/  F2F.F32.F64 R16, R4 ;  /* 0x0000000400107310 */ /* 0x004e220000301000 */
[----:B------:R-:W-:-:S14]  /*30c0*/  DSETP.GEU.AND P0, PT, |R4|, UR4, PT ;  /* 0x0000000404007e2a */ /* 0x000fdc000bf0e200 */
[----:B0-----:R-:W-:Y:S01]  /*30d0*/  @!P0 FMUL R16, R16, 1.175494350822287508e-38 ;  /* 0x0080000010108820 */ /* 0x001fe20000400000 */
[----:B------:R-:W-:Y:S06]  /*30e0*/  BRA `(.L_x_2015) ;  /* 0x0000000800707947 */ /* 0x000fec0003800000 */
.L_x_2016:
        /* <DEDUP_REMOVED lines=12> */
.L_x_2029:
[----:B------:R-:W2:Y:S01]  /*31b0*/  LDG.E.64 R4, desc[UR36][R4.64] ;  /* 0x0000002404047981 */ /* 0x000ea2000c1e1b00 */
[----:B------:R-:W-:Y:S01]  /*31c0*/  UMOV UR4, 0xf0000000 ;  /* 0xf000000000047882 */ /* 0x000fe20000000000 */
[----:B------:R-:W-:Y:S01]  /*31d0*/  UMOV UR5, 0x380fffff ;  /* 0x380fffff00057882 */ /* 0x000fe20000000000 */
[----:B--2---:R-:W0:Y:S01]  /*31e0*/  F2F.F32.F64 R16, R4 ;  /* 0x0000000400107310 */ /* 0x004e220000301000 */
[----:B------:R-:W-:-:S14]  /*31f0*/  DSETP.GEU.AND P0, PT, |R4|, UR4, PT ;  /* 0x0000000404007e2a */ /* 0x000fdc000bf0e200 */
[----:B0-----:R-:W-:Y:S01]  /*3200*/  @!P0 FMUL R16, R16, 1.175494350822287508e-38 ;  /* 0x0080000010108820 */ /* 0x001fe20000400000 */
[----:B------:R-:W-:Y:S06]  /*3210*/  BRA `(.L_x_2015) ;  /* 0x0000000800247947 */ /* 0x000fec0003800000 */
.L_x_2028:
        /* <DEDUP_REMOVED lines=26> */
.L_x_2031:
        /* <DEDUP_REMOVED lines=13> */
.L_x_2030:
[----:B------:R-:W2:Y:S02]  /*3490*/  LDG.E.U16 R4, desc[UR36][R4.64] ;  /* 0x0000002404047981 */ /* 0x000ea4000c1e1500 */
[----:B--2---:R-:W-:Y:S01]  /*34a0*/  IMAD.U32 R16, R4, 0x10000, RZ ;  /* 0x0001000004107824 */ /* 0x004fe200078e00ff */
[----:B------:R-:W-:Y:S06]  /*34b0*/  BRA `(.L_x_2015) ;  /* 0x00000004007c7947 */ /* 0x000fec0003800000 */
.L_x_2027:
        /* <DEDUP_REMOVED lines=11> */
.L_x_2034:
[----:B------:R-:W2:Y:S02]  /*3570*/  LDG.E.U8 R3, desc[UR36][R4.64] ;  /* 0x0000002404037981 */ /* 0x000ea4000c1e1100 */
        /* <DEDUP_REMOVED lines=18> */
.L_x_2036:
[----:B------:R-:W-:Y:S05]  /*36a0*/  BSYNC B0 ;  /* 0x0000000000007941 */ /* 0x000fea0003800000 */
.L_x_2035:
[----:B------:R-:W-:Y:S01]  /*36b0*/  IMAD.SHL.U32 R3, R3, 0x100000, RZ ;  /* 0x0010000003037824 */ /* 0x000fe200078e00ff */
[----:B------:R-:W-:-:S04]  /*36c0*/  LEA R5, R0, 0x3b800000, 0x17 ;  /* 0x3b80000000057811 */ /* 0x000fc800078eb8ff */
[----:B------:R-:W-:Y:S01]  /*36d0*/  LOP3.LUT R16, R5, R3, R16, 0xfe, !PT ;  /* 0x0000000305107212 */ /* 0x000fe200078efe10 */
[----:B------:R-:W-:Y:S06]  /*36e0*/  BRA `(.L_x_2015) ;  /* 0x0000000000f07947 */ /* 0x000fec0003800000 */
.L_x_2033:
        /* <DEDUP_REMOVED lines=19> */
.L_x_2038:
[----:B------:R-:W-:Y:S05]  /*3820*/  BSYNC B0 ;  /* 0x0000000000007941 */ /* 0x000fea0003800000 */
.L_x_2037:
[----:B------:R-:W-:Y:S01]  /*3830*/  IMAD.SHL.U32 R3, R3, 0x200000, RZ ;  /* 0x0020000003037824 */ /* 0x000fe200078e00ff */
[----:B------:R-:W-:-:S04]  /*3840*/  LEA R5, R0, 0x37800000, 0x17 ;  /* 0x3780000000057811 */ /* 0x000fc800078eb8ff */
[----:B------:R-:W-:Y:S01]  /*3850*/  LOP3.LUT R16, R5, R3, R16, 0xfe, !PT ;  /* 0x0000000305107212 */ /* 0x000fe200078efe10 */
[----:B------:R-:W-:Y:S06]  /*3860*/  BRA `(.L_x_2015) ;  /* 0x0000000000907947 */ /* 0x000fec0003800000 */
.L_x_2032:
        /* <DEDUP_REMOVED lines=14> */
.L_x_2020:
        /* <DEDUP_REMOVED lines=16> */
.L_x_2041:
[----:B------:R-:W-:Y:S05]  /*3a50*/  BRA `(.L_x_2015) ;  /* 0x0000000000147947 */ /* 0x000fea0003800000 */
.L_x_2040:
[----:B------:R-:W2:Y:S02]  /*3a60*/  LDG.E.64 R4, desc[UR36][R4.64] ;  /* 0x0000002404047981 */ /* 0x000ea4000c1e1b00 */
[----:B--2---:R0:W2:Y:S01]  /*3a70*/  I2F.U64 R16, R4 ;  /* 0x0000000400107312 */ /* 0x0040a20000301000 */
[----:B------:R-:W-:Y:S05]  /*3a80*/  BRA `(.L_x_2015) ;  /* 0x0000000000087947 */ /* 0x000fea0003800000 */
.L_x_2039:
[----:B------:R-:W2:Y:S02]  /*3a90*/  LDG.E R4, desc[UR36][R4.64] ;  /* 0x0000002404047981 */ /* 0x000ea4000c1e1900 */
[----:B--2---:R-:W-:-:S07]  /*3aa0*/  I2FP.F32.U32 R16, R4 ;  /* 0x0000000400107245 */ /* 0x004fce0000201000 */
.L_x_2015:
[----:B------:R-:W-:Y:S05]  /*3ab0*/  BSYNC B6 ;  /* 0x0000000000067941 */ /* 0x000fea0003800000 */
.L_x_2014:
[----:B------:R-:W0:Y:S01]  /*3ac0*/  S2R R25, SR_TID.X ;  /* 0x0000000000197919 */ /* 0x000e220000002100 */
[----:B------:R-:W-:Y:S01]  /*3ad0*/  BSSY B6, `(.L_x_2042) ;  /* 0x0000129000067945 */ /* 0x000fe20003800000 */
[C---:B0-----:R-:W-:Y:S01]  /*3ae0*/  VIADD R0, R25.reuse, 0x100 ;  /* 0x0000010019007836 */ /* 0x041fe20000000000 */
[C---:B------:R-:W-:Y:S01]  /*3af0*/  ISETP.GE.AND P0, PT, R25.reuse, R17, PT ;  /* 0x000000111900720c */ /* 0x040fe20003f06270 */
[----:B------:R-:W-:-:S03]  /*3b00*/  VIADD R26, R25, 0x80 ;  /* 0x00000080191a7836 */ /* 0x000fc60000000000 */
[-C--:B------:R-:W-:Y:S01]  /*3b10*/  ISETP.GE.AND P3, PT, R0, R17.reuse, PT ;  /* 0x000000110000720c */ /* 0x080fe20003f66270 */
[----:B------:R-:W-:Y:S01]  /*3b20*/  VIADD R0, R25, 0x180 ;  /* 0x0000018019007836 */ /* 0x000fe20000000000 */
[-C--:B------:R-:W-:Y:S02]  /*3b30*/  ISETP.GE.AND P1, PT, R26, R17.reuse, PT ;  /* 0x000000111a00720c */ /* 0x080fe40003f26270 */
[----:B--2--5:R-:W-:Y:S02]  /*3b40*/  FSETP.NEU.OR P4, PT, R22, +INF , P3 ;  /* 0x7f8000001600780b */ /* 0x024fe40001f8d400 */
[----:B------:R-:W-:-:S03]  /*3b50*/  ISETP.GE.AND P2, PT, R0, R17, PT ;  /* 0x000000110000720c */ /* 0x000fc60003f46270 */
[----:B------:R-:W0:Y:S01]  /*3b60*/  @!P0 LDC R7, c[0x0][0x220] ;  /* 0x00008800ff078b82 */ /* 0x000e220000000800 */
[----:B------:R-:W-:-:S03]  /*3b70*/  FSETP.NEU.OR P6, PT, R16, +INF , P2 ;  /* 0x7f8000001000780b */ /* 0x000fc600017cd400 */
[----:B------:R-:W-:-:S04]  /*3b80*/  @!P3 FSETP.NEU.FTZ.AND P5, PT, R22, -INF , PT ;  /* 0xff8000001600b80b */ /* 0x000fc80003fbd000 */
[----:B------:R-:W2:Y:S08]  /*3b90*/  @!P3 LDC R5, c[0x0][0x220] ;  /* 0x00008800ff05bb82 */ /* 0x000eb00000000800 */
[----:B------:R-:W1:Y:S08]  /*3ba0*/  @!P2 LDC R3, c[0x0][0x220] ;  /* 0x00008800ff03ab82 */ /* 0x000e700000000800 */
[----:B------:R-:W4:Y:S01]  /*3bb0*/  @!P1 LDC R0, c[0x0][0x220] ;  /* 0x00008800ff009b82 */ /* 0x000f220000000800 */
[----:B--2---:R-:W-:-:S02]  /*3bc0*/  @!P3 FSEL R5, R22, R5, P5 ;  /* 0x000000051605b208 */ /* 0x004fc40002800000 */
[----:B------:R-:W-:-:S05]  /*3bd0*/  @!P2 FSETP.NEU.FTZ.AND P5, PT, R16, -INF , PT ;  /* 0xff8000001000a80b */ /* 0x000fca0003fbd000 */
[----:B------:R-:W2:Y:S01]  /*3be0*/  @!P4 LDC R5, c[0x0][0x21c] ;  /* 0x00008700ff05cb82 */ /* 0x000ea20000000800 */
[C---:B------:R-:W-:Y:S02]  /*3bf0*/  FSETP.NEU.OR P4, PT, R19.reuse, +INF , P1 ;  /* 0x7f8000001300780b */ /* 0x040fe40000f8d400 */
[----:B-1----:R-:W-:Y:S02]  /*3c00*/  @!P2 FSEL R6, R16, R3, P5 ;  /* 0x000000031006a208 */ /* 0x002fe40002800000 */
[----:B------:R-:W-:-:S04]  /*3c10*/  @!P1 FSETP.NEU.FTZ.AND P5, PT, R19, -INF , PT ;  /* 0xff8000001300980b */ /* 0x000fc80003fbd000 */
[----:B------:R-:W1:Y:S01]  /*3c20*/  @!P6 LDC R6, c[0x0][0x21c] ;  /* 0x00008700ff06eb82 */ /* 0x000e620000000800 */
[C---:B---3--:R-:W-:Y:S02]  /*3c30*/  FSETP.NEU.OR P6, PT, R18.reuse, +INF , P0 ;  /* 0x7f8000001200780b */ /* 0x048fe400007cd400 */
[----:B----4-:R-:W-:Y:S02]  /*3c40*/  @!P1 FSEL R3, R19, R0, P5 ;  /* 0x0000000013039208 */ /* 0x010fe40002800000 */
[----:B------:R-:W-:-:S04]  /*3c50*/  @!P0 FSETP.NEU.FTZ.AND P5, PT, R18, -INF , PT ;  /* 0xff8000001200880b */ /* 0x000fc80003fbd000 */
[----:B0-----:R-:W-:Y:S01]  /*3c60*/  @!P0 FSEL R0, R18, R7, P5 ;  /* 0x0000000712008208 */ /* 0x001fe20002800000 */
[----:B------:R-:W0:Y:S01]  /*3c70*/  @!P4 LDC R3, c[0x0][0x21c] ;  /* 0x00008700ff03cb82 */ /* 0x000e220000000800 */
[----:B------:R-:W-:Y:S02]  /*3c80*/  FSETP.GTU.AND P4, PT, |R22|, +INF , !P3 ;  /* 0x7f8000001600780b */ /* 0x000fe40005f8c200 */
[----:B------:R-:W-:-:S05]  /*3c90*/  FSETP.GTU.AND P5, PT, |R16|, +INF , !P2 ;  /* 0x7f8000001000780b */ /* 0x000fca00057ac200 */
[----:B------:R-:W3:Y:S01]  /*3ca0*/  @!P6 LDC R0, c[0x0][0x21c] ;  /* 0x00008700ff00eb82 */ /* 0x000ee20000000800 */
[----:B------:R-:W-:-:S07]  /*3cb0*/  FSETP.GTU.AND P6, PT, |R19|, +INF , !P1 ;  /* 0x7f8000001300780b */ /* 0x000fce0004fcc200 */
[----:B--2---:R-:W2:Y:S01]  /*3cc0*/  @P4 LDC R5, c[0x0][0x218] ;  /* 0x00008600ff054b82 */ /* 0x004ea20000000800 */
[----:B------:R-:W-:-:S07]  /*3cd0*/  FSETP.GTU.AND P4, PT, |R18|, +INF , !P0 ;  /* 0x7f8000001200780b */ /* 0x000fce000478c200 */
[----:B-1----:R-:W1:Y:S08]  /*3ce0*/  @P5 LDC R6, c[0x0][0x218] ;  /* 0x00008600ff065b82 */ /* 0x002e700000000800 */
[----:B0-----:R-:W0:Y:S08]  /*3cf0*/  @P6 LDC R3, c[0x0][0x218] ;  /* 0x00008600ff036b82 */ /* 0x001e300000000800 */
[----:B---3--:R-:W3:Y:S01]  /*3d00*/  @P4 LDC R0, c[0x0][0x218] ;  /* 0x00008600ff004b82 */ /* 0x008ee20000000800 */
[----:B--2---:R-:W-:-:S07]  /*3d10*/  @!P3 IMAD.MOV.U32 R22, RZ, RZ, R5 ;  /* 0x000000ffff16b224 */ /* 0x004fce00078e0005 */
[----:B------:R-:W2:Y:S01]  /*3d20*/  LDC.U8 R16, c[0x0][0x24c] ;  /* 0x00009300ff107b82 */ /* 0x000ea20000000000 */
[----:B-1----:R-:W-:Y:S02]  /*3d30*/  @!P2 IMAD.MOV.U32 R24, RZ, RZ, R6 ;  /* 0x000000ffff18a224 */ /* 0x002fe400078e0006 */
[----:B0-----:R-:W-:Y:S02]  /*3d40*/  @!P1 IMAD.MOV.U32 R18, RZ, RZ, R3 ;  /* 0x000000ffff129224 */ /* 0x001fe400078e0003 */
[----:B---3--:R-:W-:Y:S01]  /*3d50*/  @!P0 IMAD.MOV.U32 R4, RZ, RZ, R0 ;  /* 0x000000ffff048224 */ /* 0x008fe200078e0000 */
[----:B------:R-:W-:Y:S06]  /*3d60*/  @P0 BRA `(.L_x_2043) ;  /* 0x0000000c00fc0947 */ /* 0x000fec0003800000 */
[----:B------:R-:W0:Y:S01]  /*3d70*/  LDC.64 R8, c[0x0][0x230] ;  /* 0x00008c00ff087b82 */ /* 0x000e220000000a00 */
        /* <DEDUP_REMOVED lines=17> */
[----:B------:R-:W0:Y:S01]  /*3e90*/  F2I.FTZ.TRUNC.NTZ R3, R4 ;  /* 0x0000000400037305 */ /* 0x000e22000021f100 */
[----:B------:R-:W-:Y:S01]  /*3ea0*/  IMAD.MOV.U32 R25, RZ, RZ, R26 ;  /* 0x000000ffff197224 */ /* 0x000fe200078e001a */
[----:B0-----:R0:W-:Y:S01]  /*3eb0*/  STG.E.U8 desc[UR36][R8.64], R3 ;  /* 0x0000000308007986 */ /* 0x0011e2000c101124 */
[----:B------:R-:W-:Y:S05]  /*3ec0*/  BRA `(.L_x_2043) ;  /* 0x0000000c00a47947 */ /* 0x000fea0003800000 */
.L_x_2047:
[----:B------:R-:W0:Y:S01]  /*3ed0*/  F2I.S64.TRUNC R4, R4 ;  /* 0x0000000400047311 */ /* 0x000e22000020d900 */
[----:B------:R-:W-:Y:S02]  /*3ee0*/  IMAD.MOV.U32 R25, RZ, RZ, R26 ;  /* 0x000000ffff197224 */ /* 0x000fe400078e001a */
[----:B0-----:R-:W-:-:S05]  /*3ef0*/  IMAD.MOV.U32 R3, RZ, RZ, R4 ;  /* 0x000000ffff037224 */ /* 0x001fca00078e0004 */
[----:B------:R0:W-:Y:S01]  /*3f00*/  STG.E.U8 desc[UR36][R8.64], R3 ;  /* 0x0000000308007986 */ /* 0x0001e2000c101124 */
[----:B------:R-:W-:Y:S05]  /*3f10*/  BRA `(.L_x_2043) ;  /* 0x0000000c00907947 */ /* 0x000fea0003800000 */
.L_x_2046:
[----:B------:R-:W-:-:S13]  /*3f20*/  ISETP.NE.AND P0, PT, R0, 0x2, PT ;  /* 0x000000020000780c */ /* 0x000fda0003f05270 */
[----:B------:R-:W-:Y:S05]  /*3f30*/  @!P0 BRA `(.L_x_2049) ;  /* 0x0000000000308947 */ /* 0x000fea0003800000 */
[----:B------:R-:W-:-:S13]  /*3f40*/  ISETP.NE.AND P0, PT, R0, 0x3, PT ;  /* 0x000000030000780c */ /* 0x000fda0003f05270 */
[----:B------:R-:W-:Y:S05]  /*3f50*/  @!P0 BRA `(.L_x_2050) ;  /* 0x0000000000188947 */ /* 0x000fea0003800000 */
[----:B------:R-:W-:-:S13]  /*3f60*/  ISETP.NE.AND P0, PT, R0, 0x4, PT ;  /* 0x000000040000780c */ /* 0x000fda0003f05270 */
[----:B------:R-:W-:Y:S05]  /*3f70*/  @P0 BRA `(.L_x_2048) ;  /* 0x0000000c00140947 */ /* 0x000fea0003800000 */
[----:B------:R-:W0:Y:S01]  /*3f80*/  F2I.S64.TRUNC R4, R4 ;  /* 0x0000000400047311 */ /* 0x000e22000020d900 */
[----:B------:R-:W-:Y:S01]  /*3f90*/  IMAD.MOV.U32 R25, RZ, RZ, R26 ;  /* 0x000000ffff197224 */ /* 0x000fe200078e001a */
[----:B0-----:R0:W-:Y:S01]  /*3fa0*/  STG.E.64 desc[UR36][R8.64], R4 ;  /* 0x0000000408007986 */ /* 0x0011e2000c101b24 */
[----:B------:R-:W-:Y:S05]  /*3fb0*/  BRA `(.L_x_2043) ;  /* 0x0000000c00687947 */ /* 0x000fea0003800000 */
.L_x_2050:
[----:B------:R-:W0:Y:S01]  /*3fc0*/  F2I.FTZ.TRUNC.NTZ R3, R4 ;  /* 0x0000000400037305 */ /* 0x000e22000021f100 */
[----:B------:R-:W-:Y:S01]  /*3fd0*/  IMAD.MOV.U32 R25, RZ, RZ, R26 ;  /* 0x000000ffff197224 */ /* 0x000fe200078e001a */
[----:B0-----:R0:W-:Y:S01]  /*3fe0*/  STG.E desc[UR36][R8.64], R3 ;  /* 0x0000000308007986 */ /* 0x0011e2000c101924 */
[----:B------:R-:W-:Y:S05]  /*3ff0*/  BRA `(.L_x_2043) ;  /* 0x0000000c00587947 */ /* 0x000fea0003800000 */
.L_x_2049:
[----:B------:R-:W0:Y:S01]  /*4000*/  F2I.FTZ.TRUNC.NTZ R3, R4 ;  /* 0x0000000400037305 */ /* 0x000e22000021f100 */
[----:B------:R-:W-:Y:S01]  /*4010*/  IMAD.MOV.U32 R25, RZ, RZ, R26 ;  /* 0x000000ffff197224 */ /* 0x000fe200078e001a */
[----:B0-----:R0:W-:Y:S01]  /*4020*/  STG.E.U16 desc[UR36][R8.64], R3 ;  /* 0x0000000308007986 */ /* 0x0011e2000c101524 */
[----:B------:R-:W-:Y:S05]  /*4030*/  BRA `(.L_x_2043) ;  /* 0x0000000c00487947 */ /* 0x000fea0003800000 */
.L_x_2045:
[----:B------:R-:W-:-:S13]  /*4040*/  ISETP.GT.AND P0, PT, R0, 0x6, PT ;  /* 0x000000060000780c */ /* 0x000fda0003f04270 */
[----:B------:R-:W-:Y:S05]  /*4050*/  @P0 BRA `(.L_x_2051) ;  /* 0x00000000002c0947 */ /* 0x000fea0003800000 */
[----:B------:R-:W-:-:S13]  /*4060*/  ISETP.NE.AND P0, PT, R0, 0x5, PT ;  /* 0x000000050000780c */ /* 0x000fda0003f05270 */
[----:B------:R-:W-:Y:S05]  /*4070*/  @!P0 BRA `(.L_x_2052) ;  /* 0x0000000000148947 */ /* 0x000fea0003800000 */
[----:B------:R-:W-:-:S13]  /*4080*/  ISETP.NE.AND P0, PT, R0, 0x6, PT ;  /* 0x000000060000780c */ /* 0x000fda0003f05270 */
[----:B------:R-:W-:Y:S05]  /*4090*/  @P0 BRA `(.L_x_2048) ;  /* 0x0000000800cc0947 */ /* 0x000fea0003800000 */
[----:B------:R0:W-:Y:S01]  /*40a0*/  STG.E desc[UR36][R8.64], R4 ;  /* 0x0000000408007986 */ /* 0x0001e2000c101924 */
[----:B------:R-:W-:Y:S01]  /*40b0*/  IMAD.MOV.U32 R25, RZ, RZ, R26 ;  /* 0x000000ffff197224 */ /* 0x000fe200078e001a */
[----:B------:R-:W-:Y:S06]  /*40c0*/  BRA `(.L_x_2043) ;  /* 0x0000000c00247947 */ /* 0x000fec0003800000 */
.L_x_2052:
[----:B------:R-:W-:Y:S01]  /*40d0*/  F2FP.F16.F32.PACK_AB R4, RZ, R4 ;  /* 0x00000004ff04723e */ /* 0x000fe200000000ff */
[----:B------:R-:W-:-:S04]  /*40e0*/  IMAD.MOV.U32 R25, RZ, RZ, R26 ;  /* 0x000000ffff197224 */ /* 0x000fc800078e001a */
[----:B------:R0:W-:Y:S01]  /*40f0*/  STG.E.U16 desc[UR36][R8.64], R4 ;  /* 0x0000000408007986 */ /* 0x0001e2000c101524 */
[----:B------:R-:W-:Y:S05]  /*4100*/  BRA `(.L_x_2043) ;  /* 0x0000000c00147947 */ /* 0x000fea0003800000 */
.L_x_2051:
[----:B------:R-:W-:-:S13]  /*4110*/  ISETP.NE.AND P0, PT, R0, 0x7, PT ;  /* 0x000000070000780c */ /* 0x000fda0003f05270 */
[----:B------:R-:W-:Y:S05]  /*4120*/  @!P0 BRA `(.L_x_2053) ;  /* 0x0000000000348947 */ /* 0x000fea0003800000 */
[----:B------:R-:W-:-:S13]  /*4130*/  ISETP.NE.AND P0, PT, R0, 0x8, PT ;  /* 0x000000080000780c */ /* 0x000fda0003f05270 */
[----:B------:R-:W-:Y:S05]  /*4140*/  @!P0 BRA `(.L_x_2054) ;  /* 0x0000000000188947 */ /* 0x000fea0003800000 */
[----:B------:R-:W-:-:S13]  /*4150*/  ISETP.NE.AND P0, PT, R0, 0x9, PT ;  /* 0x000000090000780c */ /* 0x000fda0003f05270 */
[----:B------:R-:W-:Y:S05]  /*4160*/  @P0 BRA `(.L_x_2048) ;  /* 0x0000000800980947 */ /* 0x000fea0003800000 */
[----:B------:R-:W-:Y:S02]  /*4170*/  IMAD.MOV.U32 R5, RZ, RZ, RZ ;  /* 0x000000ffff057224 */ /* 0x000fe400078e00ff */
[----:B------:R-:W-:-:S03]  /*4180*/  IMAD.MOV.U32 R25, RZ, RZ, R26 ;  /* 0x000000ffff197224 */ /* 0x000fc600078e001a */
[----:B------:R0:W-:Y:S01]  /*4190*/  STG.E.64 desc[UR36][R8.64], R4 ;  /* 0x0000000408007986 */ /* 0x0001e2000c101b24 */
[----:B------:R-:W-:Y:S05]  /*41a0*/  BRA `(.L_x_2043) ;  /* 0x0000000800ec7947 */ /* 0x000fea0003800000 */
.L_x_2054:
[----:B------:R-:W-:Y:S01]  /*41b0*/  F2FP.F16.F32.PACK_AB R3, RZ, R4 ;  /* 0x00000004ff03723e */ /* 0x000fe200000000ff */
[----:B------:R-:W-:-:S03]  /*41c0*/  IMAD.MOV.U32 R25, RZ, RZ, R26 ;  /* 0x000000ffff197224 */ /* 0x000fc600078e001a */
[----:B------:R-:W-:-:S05]  /*41d0*/  PRMT R3, R3, 0x5410, RZ ;  /* 0x0000541003037816 */ /* 0x000fca00000000ff */
[----:B------:R0:W-:Y:S01]  /*41e0*/  STG.E desc[UR36][R8.64], R3 ;  /* 0x0000000308007986 */ /* 0x0001e2000c101924 */
[----:B------:R-:W-:Y:S05]  /*41f0*/  BRA `(.L_x_2043) ;  /* 0x0000000800d87947 */ /* 0x000fea0003800000 */
.L_x_2053:
[----:B------:R-:W-:Y:S01]  /*4200*/  FMUL.FTZ R4, R4, 1 ;  /* 0x3f80000004047820 */ /* 0x000fe20000410000 */
[----:B------:R-:W-:-:S05]  /*4210*/  IMAD.MOV.U32 R25, RZ, RZ, R26 ;  /* 0x000000ffff197224 */ /* 0x000fca00078e001a */
[----:B------:R-:W0:Y:S02]  /*4220*/  F2F.F64.F32 R4, R4 ;  /* 0x0000000400047310 */ /* 0x000e240000201800 */
[----:B0-----:R0:W-:Y:S01]  /*4230*/  STG.E.64 desc[UR36][R8.64], R4 ;  /* 0x0000000408007986 */ /* 0x0011e2000c101b24 */
[----:B------:R-:W-:Y:S05]  /*4240*/  BRA `(.L_x_2043) ;  /* 0x0000000800c47947 */ /* 0x000fea0003800000 */
.L_x_2044:
        /* <DEDUP_REMOVED lines=8> */
[----:B------:R-:W-:Y:S01]  /*42d0*/  FSETP.NEU.FTZ.AND P0, PT, R4, RZ, PT ;  /* 0x000000ff0400720b */ /* 0x000fe20003f1d000 */
[----:B------:R-:W-:-:S03]  /*42e0*/  IMAD.MOV.U32 R25, RZ, RZ, R26 ;  /* 0x000000ffff197224 */ /* 0x000fc600078e001a */
[----:B------:R-:W-:-:S05]  /*42f0*/  SEL R3, RZ, 0x1, !P0 ;  /* 0x00000001ff037807 */ /* 0x000fca0004000000 */
[----:B------:R0:W-:Y:S01]  /*4300*/  STG.E.U8 desc[UR36][R8.64], R3 ;  /* 0x0000000308007986 */ /* 0x0001e2000c101124 */
[----:B------:R-:W-:Y:S05]  /*4310*/  BRA `(.L_x_2043) ;  /* 0x0000000800907947 */ /* 0x000fea0003800000 */
.L_x_2057:
[----:B------:R-:W-:Y:S01]  /*4320*/  FMUL.FTZ R4, R4, 1 ;  /* 0x3f80000004047820 */ /* 0x000fe20000410000 */
[----:B------:R-:W-:Y:S01]  /*4330*/  CS2R R6, SRZ ;  /* 0x0000000000067805 */ /* 0x000fe2000001ff00 */
[----:B------:R-:W-:-:S04]  /*4340*/  IMAD.MOV.U32 R25, RZ, RZ, R26 ;  /* 0x000000ffff197224 */ /* 0x000fc800078e001a */
[----:B------:R-:W0:Y:S02]  /*4350*/  F2F.F64.F32 R4, R4 ;  /* 0x0000000400047310 */ /* 0x000e240000201800 */
[----:B0-----:R0:W-:Y:S01]  /*4360*/  STG.E.128 desc[UR36][R8.64], R4 ;  /* 0x0000000408007986 */ /* 0x0011e2000c101d24 */
[----:B------:R-:W-:Y:S05]  /*4370*/  BRA `(.L_x_2043) ;  /* 0x0000000800787947 */ /* 0x000fea0003800000 */
.L_x_2056:
[----:B------:R-:W-:-:S13]  /*4380*/  ISETP.NE.AND P0, PT, R0, 0xf, PT ;  /* 0x0000000f0000780c */ /* 0x000fda0003f05270 */
[----:B------:R-:W-:Y:S05]  /*4390*/  @!P0 BRA `(.L_x_2058) ;  /* 0x0000000000b48947 */ /* 0x000fea0003800000 */
[----:B------:R-:W-:-:S13]  /*43a0*/  ISETP.NE.AND P0, PT, R0, 0x17, PT ;  /* 0x000000170000780c */ /* 0x000fda0003f05270 */
[----:B------:R-:W-:Y:S05]  /*43b0*/  @!P0 BRA `(.L_x_2059) ;  /* 0x0000000000548947 */ /* 0x000fea0003800000 */
[----:B------:R-:W-:-:S13]  /*43c0*/  ISETP.NE.AND P0, PT, R0, 0x18, PT ;  /* 0x000000180000780c */ /* 0x000fda0003f05270 */
[----:B------:R-:W-:Y:S05]  /*43d0*/  @P0 BRA `(.L_x_2048) ;  /* 0x0000000400fc0947 */ /* 0x000fea0003800000 */
[C---:B------:R-:W-:Y:S01]  /*43e0*/  LOP3.LUT R6, R4.reuse, 0x7fffffff, RZ, 0xc0, !PT ;  /* 0x7fffffff04067812 */ /* 0x040fe200078ec0ff */
        /* <DEDUP_REMOVED lines=13> */
.L_x_2061:
[----:B------:R-:W-:Y:S05]  /*44c0*/  BSYNC B0 ;  /* 0x0000000000007941 */ /* 0x000fea0003800000 */
.L_x_2060:
[----:B------:R-:W-:Y:S01]  /*44d0*/  LOP3.LUT R5, R0, R5, RZ, 0xfc, !PT ;  /* 0x0000000500057212 */ /* 0x000fe200078efcff */
[----:B------:R-:W-:-:S04]  /*44e0*/  IMAD.MOV.U32 R25, RZ, RZ, R26 ;  /* 0x000000ffff197224 */ /* 0x000fc800078e001a */
[----:B------:R0:W-:Y:S01]  /*44f0*/  STG.E.U8 desc[UR36][R8.64], R5 ;  /* 0x0000000508007986 */ /* 0x0001e2000c101124 */
[----:B------:R-:W-:Y:S05]  /*4500*/  BRA `(.L_x_2043) ;  /* 0x0000000800147947 */ /* 0x000fea0003800000 */
.L_x_2059:
[----:B------:R-:W-:Y:S01]  /*4510*/  LOP3.LUT R5, R4, 0x7fffffff, RZ, 0xc0, !PT ;  /* 0x7fffffff04057812 */ /* 0x000fe200078ec0ff */
        /* <DEDUP_REMOVED lines=11> */
.L_x_2063:
[----:B------:R-:W-:Y:S01]  /*45d0*/  IMAD.MOV.U32 R0, RZ, RZ, 0x7f ;  /* 0x0000007fff007424 */ /* 0x000fe200078e00ff */
[----:B------:R-:W-:-:S04]  /*45e0*/  ISETP.GT.U32.AND P0, PT, R5, 0x7f800000, PT ;  /* 0x7f8000000500780c */ /* 0x000fc80003f04070 */
[----:B------:R-:W-:-:S09]  /*45f0*/  SEL R0, R0, 0x7c, P0 ;  /* 0x0000007c00007807 */ /* 0x000fd20000000000 */
.L_x_2064:
[----:B------:R-:W-:Y:S05]  /*4600*/  BSYNC B0 ;  /* 0x0000000000007941 */ /* 0x000fea0003800000 */
.L_x_2062:
[----:B------:R-:W-:Y:S01]  /*4610*/  LOP3.LUT R4, R4, 0x80000000, RZ, 0xc0, !PT ;  /* 0x8000000004047812 */ /* 0x000fe200078ec0ff */
[----:B------:R-:W-:-:S03]  /*4620*/  IMAD.MOV.U32 R25, RZ, RZ, R26 ;  /* 0x000000ffff197224 */ /* 0x000fc600078e001a */
[----:B------:R-:W-:-:S04]  /*4630*/  SHF.R.U32.HI R3, RZ, 0x18, R4 ;  /* 0x00000018ff037819 */ /* 0x000fc80000011604 */
[----:B------:R-:W-:-:S05]  /*4640*/  LOP3.LUT R3, R0, R3, RZ, 0xfc, !PT ;  /* 0x0000000300037212 */ /* 0x000fca00078efcff */
[----:B------:R0:W-:Y:S01]  /*4650*/  STG.E.U8 desc[UR36][R8.64], R3 ;  /* 0x0000000308007986 */ /* 0x0001e2000c101124 */
[----:B------:R-:W-:Y:S05]  /*4660*/  BRA `(.L_x_2043) ;  /* 0x0000000400bc7947 */ /* 0x000fea0003800000 */
.L_x_2058:
[----:B------:R-:W-:Y:S01]  /*4670*/  F2FP.BF16.F32.PACK_AB R4, RZ, R4 ;  /* 0x00000004ff04723e */ /* 0x000fe200000010ff */
[----:B------:R-:W-:-:S04]  /*4680*/  IMAD.MOV.U32 R25, RZ, RZ, R26 ;  /* 0x000000ffff197224 */ /* 0x000fc800078e001a */
[----:B------:R0:W-:Y:S01]  /*4690*/  STG.E.U16 desc[UR36][R8.64], R4 ;  /* 0x0000000408007986 */ /* 0x0001e2000c101524 */
[----:B------:R-:W-:Y:S05]  /*46a0*/  BRA `(.L_x_2043) ;  /* 0x0000000400ac7947 */ /* 0x000fea0003800000 */
.L_x_2055:
        /* <DEDUP_REMOVED lines=8> */
[----:B------:R-:W0:Y:S01]  /*4730*/  F2I.FTZ.U32.TRUNC.NTZ R3, R4 ;  /* 0x0000000400037305 */ /* 0x000e22000021f000 */
[----:B------:R-:W-:Y:S01]  /*4740*/  IMAD.MOV.U32 R25, RZ, RZ, R26 ;  /* 0x000000ffff197224 */ /* 0x000fe200078e001a */
[----:B0-----:R0:W-:Y:S01]  /*4750*/  STG.E.U16 desc[UR36][R8.64], R3 ;  /* 0x0000000308007986 */ /* 0x0011e2000c101524 */
[----:B------:R-:W-:Y:S05]  /*4760*/  BRA `(.L_x_2043) ;  /* 0x00000004007c7947 */ /* 0x000fea0003800000 */
.L_x_2067:
[----:B------:R-:W-:Y:S01]  /*4770*/  LOP3.LUT R5, R4, 0x7fffffff, RZ, 0xc0, !PT ;  /* 0x7fffffff04057812 */ /* 0x000fe200078ec0ff */
        /* <DEDUP_REMOVED lines=15> */
.L_x_2070:
[----:B------:R-:W-:-:S04]  /*4870*/  LOP3.LUT R4, R4, 0x80000000, RZ, 0xc0, !PT ;  /* 0x8000000004047812 */ /* 0x000fc800078ec0ff */
[----:B------:R-:W-:-:S04]  /*4880*/  SHF.R.U32.HI R4, RZ, 0x18, R4 ;  /* 0x00000018ff047819 */ /* 0x000fc80000011604 */
[----:B------:R-:W-:-:S04]  /*4890*/  LOP3.LUT R3, R3, R4, RZ, 0xfc, !PT ;  /* 0x0000000403037212 */ /* 0x000fc800078efcff */
[----:B------:R-:W-:-:S07]  /*48a0*/  PRMT R0, R3, 0x7610, R0 ;  /* 0x0000761003007816 */ /* 0x000fce0000000000 */
.L_x_2069:
[----:B------:R-:W-:Y:S05]  /*48b0*/  BSYNC B0 ;  /* 0x0000000000007941 */ /* 0x000fea0003800000 */
.L_x_2068:
[----:B------:R4:W-:Y:S01]  /*48c0*/  STG.E.U8 desc[UR36][R8.64], R0 ;  /* 0x0000000008007986 */ /* 0x0009e2000c101124 */
[----:B------:R-:W-:Y:S01]  /*48d0*/  IMAD.MOV.U32 R25, RZ, RZ, R26 ;  /* 0x000000ffff197224 */ /* 0x000fe200078e001a */
[----:B------:R-:W-:Y:S06]  /*48e0*/  BRA `(.L_x_2043) ;  /* 0x00000004001c7947 */ /* 0x000fec0003800000 */
.L_x_2066:
        /* <DEDUP_REMOVED lines=16> */
.L_x_2073:
[----:B------:R-:W-:-:S04]  /*49f0*/  LOP3.LUT R4, R4, 0x80000000, RZ, 0xc0, !PT ;  /* 0x8000000004047812 */ /* 0x000fc800078ec0ff */
[----:B------:R-:W-:-:S04]  /*4a00*/  SHF.R.U32.HI R4, RZ, 0x18, R4 ;  /* 0x00000018ff047819 */ /* 0x000fc80000011604 */
[----:B------:R-:W-:-:S04]  /*4a10*/  LOP3.LUT R3, R3, R4, RZ, 0xfc, !PT ;  /* 0x0000000403037212 */ /* 0x000fc800078efcff */
[----:B------:R-:W-:-:S07]  /*4a20*/  PRMT R0, R3, 0x7610, R0 ;  /* 0x0000761003007816 */ /* 0x000fce0000000000 */
.L_x_2072:
[----:B------:R-:W-:Y:S05]  /*4a30*/  BSYNC B0 ;  /* 0x0000000000007941 */ /* 0x000fea0003800000 */
.L_x_2071:
[----:B------:R0:W-:Y:S01]  /*4a40*/  STG.E.U8 desc[UR36][R8.64], R0 ;  /* 0x0000000008007986 */ /* 0x0001e2000c101124 */
[----:B------:R-:W-:Y:S01]  /*4a50*/  IMAD.MOV.U32 R25, RZ, RZ, R26 ;  /* 0x000000ffff197224 */ /* 0x000fe200078e001a */
[----:B------:R-:W-:Y:S06]  /*4a60*/  BRA `(.L_x_2043) ;  /* 0x0000000000bc7947 */ /* 0x000fec0003800000 */
.L_x_2065:
[----:B------:R-:W-:-:S13]  /*4a70*/  ISETP.NE.AND P0, PT, R0, 0x1c, PT ;  /* 0x0000001c0000780c */ /* 0x000fda0003f05270 */
[----:B------:R-:W-:Y:S05]  /*4a80*/  @!P0 BRA `(.L_x_2074) ;  /* 0x0000000000a88947 */ /* 0x000fea0003800000 */
[----:B------:R-:W-:-:S13]  /*4a90*/  ISETP.NE.AND P0, PT, R0, 0x1d, PT ;  /* 0x0000001d0000780c */ /* 0x000fda0003f05270 */
[----:B------:R-:W-:Y:S05]  /*4aa0*/  @!P0 BRA `(.L_x_2075) ;  /* 0x0000000000908947 */ /* 0x000fea0003800000 */
[----:B------:R-:W-:-:S13]  /*4ab0*/  ISETP.NE.AND P0, PT, R0, 0x2c, PT ;  /* 0x0000002c0000780c */ /* 0x000fda0003f05270 */
[----:B------:R-:W-:Y:S05]  /*4ac0*/  @P0 BRA `(.L_x_2048) ;  /* 0x0000000000400947 */ /* 0x000fea0003800000 */
[----:B------:R-:W-:Y:S01]  /*4ad0*/  SHF.R.U32.HI R5, RZ, 0x17, R4 ;  /* 0x00000017ff057819 */ /* 0x000fe20000011604 */
[----:B------:R-:W-:-:S03]  /*4ae0*/  IMAD.MOV.U32 R25, RZ, RZ, R26 ;  /* 0x000000ffff197224 */ /* 0x000fc600078e001a */
        /* <DEDUP_REMOVED lines=14> */
.L_x_2048:
        /* <DEDUP_REMOVED lines=16> */
.L_x_2076:
[----:B------:R-:W-:Y:S01]  /*4cd0*/  IMAD.MOV.U32 R25, RZ, RZ, R26 ;  /* 0x000000ffff197224 */ /* 0x000fe200078e001a */
[----:B------:R-:W-:Y:S06]  /*4ce0*/  BRA `(.L_x_2043) ;  /* 0x00000000001c7947 */ /* 0x000fec0003800000 */
.L_x_2075:
[----:B------:R-:W0:Y:S01]  /*4cf0*/  F2I.U64.TRUNC R4, R4 ;  /* 0x0000000400047311 */ /* 0x000e22000020d800 */
[----:B------:R-:W-:Y:S01]  /*4d00*/  IMAD.MOV.U32 R25, RZ, RZ, R26 ;  /* 0x000000ffff197224 */ /* 0x000fe200078e001a */
[----:B0-----:R3:W-:Y:S01]  /*4d10*/  STG.E.64 desc[UR36][R8.64], R4 ;  /* 0x0000000408007986 */ /* 0x0017e2000c101b24 */
[----:B------:R-:W-:Y:S05]  /*4d20*/  BRA `(.L_x_2043) ;  /* 0x00000000000c7947 */ /* 0x000fea0003800000 */
.L_x_2074:
[----:B------:R-:W0:Y:S01]  /*4d30*/  F2I.FTZ.U32.TRUNC.NTZ R3, R4 ;  /* 0x0000000400037305 */ /* 0x000e22000021f000 */
[----:B------:R-:W-:Y:S01]  /*4d40*/  IMAD.MOV.U32 R25, RZ, RZ, R26 ;  /* 0x000000ffff197224 */ /* 0x000fe200078e001a */
[----:B0-----:R0:W-:Y:S06]  /*4d50*/  STG.E desc[UR36][R8.64], R3 ;  /* 0x0000000308007986 */ /* 0x0011ec000c101924 */
.L_x_2043:
[----:B------:R-:W-:Y:S05]  /*4d60*/  BSYNC B6 ;  /* 0x0000000000067941 */ /* 0x000fea0003800000 */
.L_x_2042:
        /* <DEDUP_REMOVED lines=21> */
[----:B------:R-:W0:Y:S02]  /*4ec0*/  F2I.FTZ.TRUNC.NTZ R3, R18 ;  /* 0x0000001200037305 */ /* 0x000e24000021f100 */
[----:B0-----:R0:W-:Y:S01]  /*4ed0*/  STG.E.U8 desc[UR36][R8.64], R3 ;  /* 0x0000000308007986 */ /* 0x0011e2000c101124 */
[----:B------:R-:W-:Y:S05]  /*4ee0*/  BRA `(.L_x_2084) ;  /* 0x0000000c00507947 */ /* 0x000fea0003800000 */
.L_x_2082:
[----:B------:R-:W0:Y:S02]  /*4ef0*/  F2I.S64.TRUNC R18, R18 ;  /* 0x0000001200127311 */ /* 0x000e24000020d900 */
[----:B0-----:R-:W-:-:S05]  /*4f00*/  IMAD.MOV.U32 R3, RZ, RZ, R18 ;  /* 0x000000ffff037224 */ /* 0x001fca00078e0012 */
[----:B------:R0:W-:Y:S01]  /*4f10*/  STG.E.U8 desc[UR36][R8.64], R3 ;  /* 0x0000000308007986 */ /* 0x0001e2000c101124 */
[----:B------:R-:W-:Y:S05]  /*4f20*/  BRA `(.L_x_2084) ;  /* 0x0000000c00407947 */ /* 0x000fea0003800000 */
.L_x_2081:
[----:B------:R-:W-:-:S13]  /*4f30*/  ISETP.NE.AND P0, PT, R0, 0x2, PT ;  /* 0x000000020000780c */ /* 0x000fda0003f05270 */
[----:B------:R-:W-:Y:S05]  /*4f40*/  @!P0 BRA `(.L_x_2085) ;  /* 0x0000000000288947 */ /* 0x000fea0003800000 */
[----:B------:R-:W-:-:S13]  /*4f50*/  ISETP.NE.AND P0, PT, R0, 0x3, PT ;  /* 0x000000030000780c */ /* 0x000fda0003f05270 */
[----:B------:R-:W-:Y:S05]  /*4f60*/  @!P0 BRA `(.L_x_2086) ;  /* 0x0000000000148947 */ /* 0x000fea0003800000 */
[----:B------:R-:W-:-:S13]  /*4f70*/  ISETP.NE.AND P0, PT, R0, 0x4, PT ;  /* 0x000000040000780c */ /* 0x000fda0003f05270 */
[----:B------:R-:W-:Y:S05]  /*4f80*/  @P0 BRA `(.L_x_2083) ;  /* 0x0000000800d00947 */ /* 0x000fea0003800000 */
[----:B------:R-:W0:Y:S02]  /*4f90*/  F2I.S64.TRUNC R18, R18 ;  /* 0x0000001200127311 */ /* 0x000e24000020d900 */
[----:B0-----:R0:W-:Y:S01]  /*4fa0*/  STG.E.64 desc[UR36][R8.64], R18 ;  /* 0x0000001208007986 */ /* 0x0011e2000c101b24 */
[----:B------:R-:W-:Y:S05]  /*4fb0*/  BRA `(.L_x_2084) ;  /* 0x0000000c001c7947 */ /* 0x000fea0003800000 */
.L_x_2086:
[----:B------:R-:W0:Y:S02]  /*4fc0*/  F2I.FTZ.TRUNC.NTZ R3, R18 ;  /* 0x0000001200037305 */ /* 0x000e24000021f100 */
[----:B0-----:R0:W-:Y:S01]  /*4fd0*/  STG.E desc[UR36][R8.64], R3 ;  /* 0x0000000308007986 */ /* 0x0011e2000c101924 */
[----:B------:R-:W-:Y:S05]  /*4fe0*/  BRA `(.L_x_2084) ;  /* 0x0000000c00107947 */ /* 0x000fea0003800000 */
.L_x_2085:
[----:B------:R-:W0:Y:S02]  /*4ff0*/  F2I.FTZ.TRUNC.NTZ R3, R18 ;  /* 0x0000001200037305 */ /* 0x000e24000021f100 */
[----:B0-----:R0:W-:Y:S01]  /*5000*/  STG.E.U16 desc[UR36][R8.64], R3 ;  /* 0x0000000308007986 */ /* 0x0011e2000c101524 */
[----:B------:R-:W-:Y:S05]  /*5010*/  BRA `(.L_x_2084) ;  /* 0x0000000c00047947 */ /* 0x000fea0003800000 */
.L_x_2080:
[----:B------:R-:W-:-:S13]  /*5020*/  ISETP.GT.AND P0, PT, R0, 0x6, PT ;  /* 0x000000060000780c */ /* 0x000fda0003f04270 */
[----:B------:R-:W-:Y:S05]  /*5030*/  @P0 BRA `(.L_x_2087) ;  /* 0x0000000000240947 */ /* 0x000fea0003800000 */
[----:B------:R-:W-:-:S13]  /*5040*/  ISETP.NE.AND P0, PT, R0, 0x5, PT ;  /* 0x000000050000780c */ /* 0x000fda0003f05270 */
[----:B------:R-:W-:Y:S05]  /*5050*/  @!P0 BRA `(.L_x_2088) ;  /* 0x0000000000108947 */ /* 0x000fea0003800000 */
[----:B------:R-:W-:-:S13]  /*5060*/  ISETP.NE.AND P0, PT, R0, 0x6, PT ;  /* 0x000000060000780c */ /* 0x000fda0003f05270 */
[----:B------:R-:W-:Y:S05]  /*5070*/  @P0 BRA `(.L_x_2083) ;  /* 0x0000000800940947 */ /* 0x000fea0003800000 */
[----:B------:R0:W-:Y:S01]  /*5080*/  STG.E desc[UR36][R8.64], R18 ;  /* 0x0000001208007986 */ /* 0x0001e2000c101924 */
[----:B------:R-:W-:Y:S05]  /*5090*/  BRA `(.L_x_2084) ;  /* 0x0000000800e47947 */ /* 0x000fea0003800000 */
.L_x_2088:
[----:B------:R-:W-:-:S05]  /*50a0*/  F2FP.F16.F32.PACK_AB R18, RZ, R18 ;  /* 0x00000012ff12723e */ /* 0x000fca00000000ff */
[----:B------:R0:W-:Y:S01]  /*50b0*/  STG.E.U16 desc[UR36][R8.64], R18 ;  /* 0x0000001208007986 */ /* 0x0001e2000c101524 */
[----:B------:R-:W-:Y:S05]  /*50c0*/  BRA `(.L_x_2084) ;  /* 0x0000000800d87947 */ /* 0x000fea0003800000 */
.L_x_2087:
[----:B------:R-:W-:-:S13]  /*50d0*/  ISETP.NE.AND P0, PT, R0, 0x7, PT ;  /* 0x000000070000780c */ /* 0x000fda0003f05270 */
[----:B------:R-:W-:Y:S05]  /*50e0*/  @!P0 BRA `(.L_x_2089) ;  /* 0x00000000002c8947 */ /* 0x000fea0003800000 */
[----:B------:R-:W-:-:S13]  /*50f0*/  ISETP.NE.AND P0, PT, R0, 0x8, PT ;  /* 0x000000080000780c */ /* 0x000fda0003f05270 */
[----:B------:R-:W-:Y:S05]  /*5100*/  @!P0 BRA `(.L_x_2090) ;  /* 0x0000000000148947 */ /* 0x000fea0003800000 */
[----:B------:R-:W-:-:S13]  /*5110*/  ISETP.NE.AND P0, PT, R0, 0x9, PT ;  /* 0x000000090000780c */ /* 0x000fda0003f05270 */
[----:B------:R-:W-:Y:S05]  /*5120*/  @P0 BRA `(.L_x_2083) ;  /* 0x0000000800680947 */ /* 0x000fea0003800000 */
[----:B------:R-:W-:-:S05]  /*5130*/  IMAD.MOV.U32 R19, RZ, RZ, RZ ;  /* 0x000000ffff137224 */ /* 0x000fca00078e00ff */
[----:B------:R0:W-:Y:S01]  /*5140*/  STG.E.64 desc[UR36][R8.64], R18 ;  /* 0x0000001208007986 */ /* 0x0001e2000c101b24 */
[----:B------:R-:W-:Y:S05]  /*5150*/  BRA `(.L_x_2084) ;  /* 0x0000000800b47947 */ /* 0x000fea0003800000 */
.L_x_2090:
[----:B------:R-:W-:-:S04]  /*5160*/  F2FP.F16.F32.PACK_AB R3, RZ, R18 ;  /* 0x00000012ff03723e */ /* 0x000fc800000000ff */
[----:B------:R-:W-:-:S05]  /*5170*/  PRMT R3, R3, 0x5410, RZ ;  /* 0x0000541003037816 */ /* 0x000fca00000000ff */
[----:B------:R0:W-:Y:S01]  /*5180*/  STG.E desc[UR36][R8.64], R3 ;  /* 0x0000000308007986 */ /* 0x0001e2000c101924 */
[----:B------:R-:W-:Y:S05]  /*5190*/  BRA `(.L_x_2084) ;  /* 0x0000000800a47947 */ /* 0x000fea0003800000 */
.L_x_2089:
[----:B------:R-:W-:-:S06]  /*51a0*/  FMUL.FTZ R4, R18, 1 ;  /* 0x3f80000012047820 */ /* 0x000fcc0000410000 */
[----:B------:R-:W0:Y:S02]  /*51b0*/  F2F.F64.F32 R4, R4 ;  /* 0x0000000400047310 */ /* 0x000e240000201800 */
[----:B0-----:R0:W-:Y:S01]  /*51c0*/  STG.E.64 desc[UR36][R8.64], R4 ;  /* 0x0000000408007986 */ /* 0x0011e2000c101b24 */
[----:B------:R-:W-:Y:S05]  /*51d0*/  BRA `(.L_x_2084) ;  /* 0x0000000800947947 */ /* 0x000fea0003800000 */
.L_x_2079:
        /* <DEDUP_REMOVED lines=8> */
[----:B------:R-:W-:-:S04]  /*5260*/  FSETP.NEU.FTZ.AND P0, PT, R18, RZ, PT ;  /* 0x000000ff1200720b */ /* 0x000fc80003f1d000 */
[----:B------:R-:W-:-:S05]  /*5270*/  SEL R3, RZ, 0x1, !P0 ;  /* 0x00000001ff037807 */ /* 0x000fca0004000000 */
[----:B------:R0:W-:Y:S01]  /*5280*/  STG.E.U8 desc[UR36][R8.64], R3 ;  /* 0x0000000308007986 */ /* 0x0001e2000c101124 */
[----:B------:R-:W-:Y:S05]  /*5290*/  BRA `(.L_x_2084) ;  /* 0x0000000800647947 */ /* 0x000fea0003800000 */
.L_x_2093:
[----:B------:R-:W-:Y:S01]  /*52a0*/  FMUL.FTZ R4, R18, 1 ;  /* 0x3f80000012047820 */ /* 0x000fe20000410000 */
[----:B------:R-:W-:-:S05]  /*52b0*/  CS2R R6, SRZ ;  /* 0x0000000000067805 */ /* 0x000fca000001ff00 */
[----:B------:R-:W0:Y:S02]  /*52c0*/  F2F.F64.F32 R4, R4 ;  /* 0x0000000400047310 */ /* 0x000e240000201800 */
[----:B0-----:R0:W-:Y:S01]  /*52d0*/  STG.E.128 desc[UR36][R8.64], R4 ;  /* 0x0000000408007986 */ /* 0x0011e2000c101d24 */
[----:B------:R-:W-:Y:S05]  /*52e0*/  BRA `(.L_x_2084) ;  /* 0x0000000800507947 */ /* 0x000fea0003800000 */
.L_x_2092:
        /* <DEDUP_REMOVED lines=20> */
.L_x_2097:
[----:B------:R-:W-:Y:S05]  /*5430*/  BSYNC B0 ;  /* 0x0000000000007941 */ /* 0x000fea0003800000 */
.L_x_2096:
[----:B------:R-:W-:-:S05]  /*5440*/  LOP3.LUT R5, R0, R5, RZ, 0xfc, !PT ;  /* 0x0000000500057212 */ /* 0x000fca00078efcff */
[----:B------:R0:W-:Y:S01]  /*5450*/  STG.E.U8 desc[UR36][R8.64], R5 ;  /* 0x0000000508007986 */ /* 0x0001e2000c101124 */
[----:B------:R-:W-:Y:S05]  /*5460*/  BRA `(.L_x_2084) ;  /* 0x0000000400f07947 */ /* 0x000fea0003800000 */
.L_x_2095:
        /* <DEDUP_REMOVED lines=12> */
.L_x_2099:
[----:B------:R-:W-:Y:S01]  /*5530*/  IMAD.MOV.U32 R0, RZ, RZ, 0x7f ;  /* 0x0000007fff007424 */ /* 0x000fe200078e00ff */
[----:B------:R-:W-:-:S04]  /*5540*/  ISETP.GT.U32.AND P0, PT, R4, 0x7f800000, PT ;  /* 0x7f8000000400780c */ /* 0x000fc80003f04070 */
[----:B------:R-:W-:-:S09]  /*5550*/  SEL R0, R0, 0x7c, P0 ;  /* 0x0000007c00007807 */ /* 0x000fd20000000000 */
.L_x_2100:
[----:B------:R-:W-:Y:S05]  /*5560*/  BSYNC B0 ;  /* 0x0000000000007941 */ /* 0x000fea0003800000 */
.L_x_2098:
[----:B------:R-:W-:-:S04]  /*5570*/  LOP3.LUT R18, R18, 0x80000000, RZ, 0xc0, !PT ;  /* 0x8000000012127812 */ /* 0x000fc800078ec0ff */
[----:B------:R-:W-:-:S04]  /*5580*/  SHF.R.U32.HI R3, RZ, 0x18, R18 ;  /* 0x00000018ff037819 */ /* 0x000fc80000011612 */
[----:B------:R-:W-:-:S05]  /*5590*/  LOP3.LUT R3, R0, R3, RZ, 0xfc, !PT ;  /* 0x0000000300037212 */ /* 0x000fca00078efcff */
[----:B------:R0:W-:Y:S01]  /*55a0*/  STG.E.U8 desc[UR36][R8.64], R3 ;  /* 0x0000000308007986 */ /* 0x0001e2000c101124 */
[----:B------:R-:W-:Y:S05]  /*55b0*/  BRA `(.L_x_2084) ;  /* 0x00000004009c7947 */ /* 0x000fea0003800000 */
.L_x_2094:
[----:B------:R-:W-:-:S05]  /*55c0*/  F2FP.BF16.F32.PACK_AB R18, RZ, R18 ;  /* 0x00000012ff12723e */ /* 0x000fca00000010ff */
[----:B------:R0:W-:Y:S01]  /*55d0*/  STG.E.U16 desc[UR36][R8.64], R18 ;  /* 0x0000001208007986 */ /* 0x0001e2000c101524 */
[----:B------:R-:W-:Y:S05]  /*55e0*/  BRA `(.L_x_2084) ;  /* 0x0000000400907947 */ /* 0x000fea0003800000 */
.L_x_2091:
        /* <DEDUP_REMOVED lines=8> */
[----:B------:R-:W0:Y:S02]  /*5670*/  F2I.FTZ.U32.TRUNC.NTZ R3, R18 ;  /* 0x0000001200037305 */ /* 0x000e24000021f000 */
[----:B0-----:R4:W-:Y:S01]  /*5680*/  STG.E.U16 desc[UR36][R8.64], R3 ;  /* 0x0000000308007986 */ /* 0x0019e2000c101524 */
[----:B------:R-:W-:Y:S05]  /*5690*/  BRA `(.L_x_2084) ;  /* 0x0000000400647947 */ /* 0x000fea0003800000 */
.L_x_2103:
        /* <DEDUP_REMOVED lines=16> */
.L_x_2106:
[----:B------:R-:W-:-:S04]  /*57a0*/  LOP3.LUT R18, R18, 0x80000000, RZ, 0xc0, !PT ;  /* 0x8000000012127812 */ /* 0x000fc800078ec0ff */
[----:B------:R-:W-:-:S04]  /*57b0*/  SHF.R.U32.HI R3, RZ, 0x18, R18 ;  /* 0x00000018ff037819 */ /* 0x000fc80000011612 */
[----:B------:R-:W-:-:S04]  /*57c0*/  LOP3.LUT R0, R0, R3, RZ, 0xfc, !PT ;  /* 0x0000000300007212 */ /* 0x000fc800078efcff */
[----:B------:R-:W-:-:S07]  /*57d0*/  PRMT R4, R0, 0x7610, R4 ;  /* 0x0000761000047816 */ /* 0x000fce0000000004 */
.L_x_2105:
[----:B------:R-:W-:Y:S05]  /*57e0*/  BSYNC B0 ;  /* 0x0000000000007941 */ /* 0x000fea0003800000 */
.L_x_2104:
[----:B------:R3:W-:Y:S01]  /*57f0*/  STG.E.U8 desc[UR36][R8.64], R4 ;  /* 0x0000000408007986 */ /* 0x0007e2000c101124 */
[----:B------:R-:W-:Y:S05]  /*5800*/  BRA `(.L_x_2084) ;  /* 0x0000000400087947 */ /* 0x000fea0003800000 */
.L_x_2102:
        /* <DEDUP_REMOVED lines=16> */
.L_x_2109:
[----:B------:R-:W-:-:S04]  /*5910*/  LOP3.LUT R18, R18, 0x80000000, RZ, 0xc0, !PT ;  /* 0x8000000012127812 */ /* 0x000fc800078ec0ff */
[----:B------:R-:W-:-:S04]  /*5920*/  SHF.R.U32.HI R3, RZ, 0x18, R18 ;  /* 0x00000018ff037819 */ /* 0x000fc80000011612 */
[----:B------:R-:W-:-:S04]  /*5930*/  LOP3.LUT R0, R0, R3, RZ, 0xfc, !PT ;  /* 0x0000000300007212 */ /* 0x000fc800078efcff */
[----:B------:R-:W-:-:S07]  /*5940*/  PRMT R4, R0, 0x7610, R4 ;  /* 0x0000761000047816 */ /* 0x000fce0000000004 */
.L_x_2108:
[----:B------:R-:W-:Y:S05]  /*5950*/  BSYNC B0 ;  /* 0x0000000000007941 */ /* 0x000fea0003800000 */
.L_x_2107:
[----:B------:R0:W-:Y:S01]  /*5960*/  STG.E.U8 desc[UR36][R8.64], R4 ;  /* 0x0000000408007986 */ /* 0x0001e2000c101124 */
[----:B------:R-:W-:Y:S05]  /*5970*/  BRA `(.L_x_2084) ;  /* 0x0000000000ac7947 */ /* 0x000fea0003800000 */
.L_x_2101:
[----:B------:R-:W-:-:S13]  /*5980*/  ISETP.NE.AND P0, PT, R0, 0x1c, PT ;  /* 0x0000001c0000780c */ /* 0x000fda0003f05270 */
[----:B------:R-:W-:Y:S05]  /*5990*/  @!P0 BRA `(.L_x_2110) ;  /* 0x00000000009c8947 */ /* 0x000fea0003800000 */
[----:B------:R-:W-:-:S13]  /*59a0*/  ISETP.NE.AND P0, PT, R0, 0x1d, PT ;  /* 0x0000001d0000780c */ /* 0x000fda0003f05270 */
[----:B------:R-:W-:Y:S05]  /*59b0*/  @!P0 BRA `(.L_x_2111) ;  /* 0x0000000000888947 */ /* 0x000fea0003800000 */
[----:B------:R-:W-:-:S13]  /*59c0*/  ISETP.NE.AND P0, PT, R0, 0x2c, PT ;  /* 0x0000002c0000780c */ /* 0x000fda0003f05270 */
[----:B------:R-:W-:Y:S05]  /*59d0*/  @P0 BRA `(.L_x_2083) ;  /* 0x00000000003c0947 */ /* 0x000fea0003800000 */
        /* <DEDUP_REMOVED lines=15> */
.L_x_2083:
        /* <DEDUP_REMOVED lines=16> */
.L_x_2112:
[----:B------:R-:W-:Y:S05]  /*5bd0*/  BRA `(.L_x_2084) ;  /* 0x0000000000147947 */ /* 0x000fea0003800000 */
.L_x_2111:
[----:B------:R-:W0:Y:S02]  /*5be0*/  F2I.U64.TRUNC R18, R18 ;  /* 0x0000001200127311 */ /* 0x000e24000020d800 */
[----:B0-----:R2:W-:Y:S01]  /*5bf0*/  STG.E.64 desc[UR36][R8.64], R18 ;  /* 0x0000001208007986 */ /* 0x0015e2000c101b24 */
[----:B------:R-:W-:Y:S05]  /*5c00*/  BRA `(.L_x_2084) ;  /* 0x0000000000087947 */ /* 0x000fea0003800000 */
.L_x_2110:
[----:B------:R-:W0:Y:S02]  /*5c10*/  F2I.FTZ.U32.TRUNC.NTZ R3, R18 ;  /* 0x0000001200037305 */ /* 0x000e24000021f000 */
[----:B0-----:R0:W-:Y:S02]  /*5c20*/  STG.E desc[UR36][R8.64], R3 ;  /* 0x0000000308007986 */ /* 0x0011e4000c101924 */
.L_x_2084:
        /* <DEDUP_REMOVED lines=24> */
.L_x_2116:
[----:B------:R-:W0:Y:S02]  /*5db0*/  F2I.S64.TRUNC R22, R22 ;  /* 0x0000001600167311 */ /* 0x000e24000020d900 */
[----:B0-----:R-:W-:-:S05]  /*5dc0*/  IMAD.MOV.U32 R3, RZ, RZ, R22 ;  /* 0x000000ffff037224 */ /* 0x001fca00078e0016 */
[----:B------:R0:W-:Y:S01]  /*5dd0*/  STG.E.U8 desc[UR36][R8.64], R3 ;  /* 0x0000000308007986 */ /* 0x0001e2000c101124 */
[----:B------:R-:W-:Y:S05]  /*5de0*/  BRA `(.L_x_2118) ;  /* 0x0000000c00407947 */ /* 0x000fea0003800000 */
.L_x_2115:
        /* <DEDUP_REMOVED lines=9> */
.L_x_2120:
[----:B------:R-:W0:Y:S02]  /*5e80*/  F2I.FTZ.TRUNC.NTZ R3, R22 ;  /* 0x0000001600037305 */ /* 0x000e24000021f100 */
[----:B0-----:R3:W-:Y:S01]  /*5e90*/  STG.E desc[UR36][R8.64], R3 ;  /* 0x0000000308007986 */ /* 0x0017e2000c101924 */
[----:B------:R-:W-:Y:S05]  /*5ea0*/  BRA `(.L_x_2118) ;  /* 0x0000000c00107947 */ /* 0x000fea0003800000 */
.L_x_2119:
[----:B------:R-:W0:Y:S02]  /*5eb0*/  F2I.FTZ.TRUNC.NTZ R3, R22 ;  /* 0x0000001600037305 */ /* 0x000e24000021f100 */
[----:B0-----:R2:W-:Y:S01]  /*5ec0*/  STG.E.U16 desc[UR36][R8.64], R3 ;  /* 0x0000000308007986 */ /* 0x0015e2000c101524 */
[----:B------:R-:W-:Y:S05]  /*5ed0*/  BRA `(.L_x_2118) ;  /* 0x0000000c00047947 */ /* 0x000fea0003800000 */
.L_x_2114:
        /* <DEDUP_REMOVED lines=8> */
.L_x_2122:
[----:B------:R-:W-:-:S05]  /*5f60*/  F2FP.F16.F32.PACK_AB R22, RZ, R22 ;  /* 0x00000016ff16723e */ /* 0x000fca00000000ff */
[----:B------:R0:W-:Y:S01]  /*5f70*/  STG.E.U16 desc[UR36][R8.64], R22 ;  /* 0x0000001608007986 */ /* 0x0001e2000c101524 */
[----:B------:R-:W-:Y:S05]  /*5f80*/  BRA `(.L_x_2118) ;  /* 0x0000000800d87947 */ /* 0x000fea0003800000 */
.L_x_2121:
        /* <DEDUP_REMOVED lines=9> */
.L_x_2124:
[----:B------:R-:W-:-:S04]  /*6020*/  F2FP.F16.F32.PACK_AB R3, RZ, R22 ;  /* 0x00000016ff03723e */ /* 0x000fc800000000ff */
[----:B------:R-:W-:-:S05]  /*6030*/  PRMT R3, R3, 0x5410, RZ ;  /* 0x0000541003037816 */ /* 0x000fca00000000ff */
[----:B------:R0:W-:Y:S01]  /*6040*/  STG.E desc[UR36][R8.64], R3 ;  /* 0x0000000308007986 */ /* 0x0001e2000c101924 */
[----:B------:R-:W-:Y:S05]  /*6050*/  BRA `(.L_x_2118) ;  /* 0x0000000800a47947 */ /* 0x000fea0003800000 */
.L_x_2123:
[----:B------:R-:W-:-:S06]  /*6060*/  FMUL.FTZ R4, R22, 1 ;  /* 0x3f80000016047820 */ /* 0x000fcc0000410000 */
[----:B------:R-:W0:Y:S02]  /*6070*/  F2F.F64.F32 R4, R4 ;  /* 0x0000000400047310 */ /* 0x000e240000201800 */
[----:B0-----:R0:W-:Y:S01]  /*6080*/  STG.E.64 desc[UR36][R8.64], R4 ;  /* 0x0000000408007986 */ /* 0x0011e2000c101b24 */
[----:B------:R-:W-:Y:S05]  /*6090*/  BRA `(.L_x_2118) ;  /* 0x0000000800947947 */ /* 0x000fea0003800000 */
.L_x_2113:
        /* <DEDUP_REMOVED lines=12> */
.L_x_2127:
[----:B------:R-:W-:Y:S01]  /*6160*/  FMUL.FTZ R4, R22, 1 ;  /* 0x3f80000016047820 */ /* 0x000fe20000410000 */
[----:B------:R-:W-:-:S05]  /*6170*/  CS2R R6, SRZ ;  /* 0x0000000000067805 */ /* 0x000fca000001ff00 */
[----:B------:R-:W0:Y:S02]  /*6180*/  F2F.F64.F32 R4, R4 ;  /* 0x0000000400047310 */ /* 0x000e240000201800 */
[----:B0-----:R0:W-:Y:S01]  /*6190*/  STG.E.128 desc[UR36][R8.64], R4 ;  /* 0x0000000408007986 */ /* 0x0011e2000c101d24 */
[----:B------:R-:W-:Y:S05]  /*61a0*/  BRA `(.L_x_2118) ;  /* 0x0000000800507947 */ /* 0x000fea0003800000 */
.L_x_2126:
        /* <DEDUP_REMOVED lines=20> */
.L_x_2131:
[----:B------:R-:W-:Y:S05]  /*62f0*/  BSYNC B0 ;  /* 0x0000000000007941 */ /* 0x000fea0003800000 */
.L_x_2130:
[----:B------:R-:W-:-:S05]  /*6300*/  LOP3.LUT R5, R0, R5, RZ, 0xfc, !PT ;  /* 0x0000000500057212 */ /* 0x000fca00078efcff */
[----:B------:R0:W-:Y:S01]  /*6310*/  STG.E.U8 desc[UR36][R8.64], R5 ;  /* 0x0000000508007986 */ /* 0x0001e2000c101124 */
[----:B------:R-:W-:Y:S05]  /*6320*/  BRA `(.L_x_2118) ;  /* 0x0000000400f07947 */ /* 0x000fea0003800000 */
.L_x_2129:
        /* <DEDUP_REMOVED lines=12> */
.L_x_2133:
[----:B------:R-:W-:Y:S01]  /*63f0*/  IMAD.MOV.U32 R0, RZ, RZ, 0x7f ;  /* 0x0000007fff007424 */ /* 0x000fe200078e00ff */
[----:B------:R-:W-:-:S04]  /*6400*/  ISETP.GT.U32.AND P0, PT, R4, 0x7f800000, PT ;  /* 0x7f8000000400780c */ /* 0x000fc80003f04070 */
[----:B------:R-:W-:-:S09]  /*6410*/  SEL R0, R0, 0x7c, P0 ;  /* 0x0000007c00007807 */ /* 0x000fd20000000000 */
.L_x_2134:
[----:B------:R-:W-:Y:S05]  /*6420*/  BSYNC B0 ;  /* 0x0000000000007941 */ /* 0x000fea0003800000 */
.L_x_2132:
[----:B------:R-:W-:-:S04]  /*6430*/  LOP3.LUT R22, R22, 0x80000000, RZ, 0xc0, !PT ;  /* 0x8000000016167812 */ /* 0x000fc800078ec0ff */
[----:B------:R-:W-:-:S04]  /*6440*/  SHF.R.U32.HI R3, RZ, 0x18, R22 ;  /* 0x00000018ff037819 */ /* 0x000fc80000011616 */
[----:B------:R-:W-:-:S05]  /*6450*/  LOP3.LUT R3, R0, R3, RZ, 0xfc, !PT ;  /* 0x0000000300037212 */ /* 0x000fca00078efcff */
[----:B------:R0:W-:Y:S01]  /*6460*/  STG.E.U8 desc[UR36][R8.64], R3 ;  /* 0x0000000308007986 */ /* 0x0001e2000c101124 */
[----:B------:R-:W-:Y:S05]  /*6470*/  BRA `(.L_x_2118) ;  /* 0x00000004009c7947 */ /* 0x000fea0003800000 */
.L_x_2128:
[----:B------:R-:W-:-:S05]  /*6480*/  F2FP.BF16.F32.PACK_AB R22, RZ, R22 ;  /* 0x00000016ff16723e */ /* 0x000fca00000010ff */
[----:B------:R0:W-:Y:S01]  /*6490*/  STG.E.U16 desc[UR36][R8.64], R22 ;  /* 0x0000001608007986 */ /* 0x0001e2000c101524 */
[----:B------:R-:W-:Y:S05]  /*64a0*/  BRA `(.L_x_2118) ;  /* 0x0000000400907947 */ /* 0x000fea0003800000 */
.L_x_2125:
        /* <DEDUP_REMOVED lines=11> */
.L_x_2137:
        /* <DEDUP_REMOVED lines=16> */
.L_x_2140:
[----:B------:R-:W-:-:S04]  /*6660*/  LOP3.LUT R22, R22, 0x80000000, RZ, 0xc0, !PT ;  /* 0x8000000016167812 */ /* 0x000fc800078ec0ff */
[----:B------:R-:W-:-:S04]  /*6670*/  SHF.R.U32.HI R3, RZ, 0x18, R22 ;  /* 0x00000018ff037819 */ /* 0x000fc80000011616 */
[----:B------:R-:W-:-:S04]  /*6680*/  LOP3.LUT R0, R0, R3, RZ, 0xfc, !PT ;  /* 0x0000000300007212 */ /* 0x000fc800078efcff */
[----:B------:R-:W-:-:S07]  /*6690*/  PRMT R4, R0, 0x7610, R4 ;  /* 0x0000761000047816 */ /* 0x000fce0000000004 */
.L_x_2139:
[----:B------:R-:W-:Y:S05]  /*66a0*/  BSYNC B0 ;  /* 0x0000000000007941 */ /* 0x000fea0003800000 */
.L_x_2138:
[----:B------:R0:W-:Y:S01]  /*66b0*/  STG.E.U8 desc[UR36][R8.64], R4 ;  /* 0x0000000408007986 */ /* 0x0001e2000c101124 */
[----:B------:R-:W-:Y:S05]  /*66c0*/  BRA `(.L_x_2118) ;  /* 0x0000000400087947 */ /* 0x000fea0003800000 */
.L_x_2136:
        /* <DEDUP_REMOVED lines=16> */
.L_x_2143:
[----:B------:R-:W-:-:S04]  /*67d0*/  LOP3.LUT R22, R22, 0x80000000, RZ, 0xc0, !PT ;  /* 0x8000000016167812 */ /* 0x000fc800078ec0ff */
[----:B------:R-:W-:-:S04]  /*67e0*/  SHF.R.U32.HI R3, RZ, 0x18, R22 ;  /* 0x00000018ff037819 */ /* 0x000fc80000011616 */
[----:B------:R-:W-:-:S04]  /*67f0*/  LOP3.LUT R0, R0, R3, RZ, 0xfc, !PT ;  /* 0x0000000300007212 */ /* 0x000fc800078efcff */
[----:B------:R-:W-:-:S07]  /*6800*/  PRMT R4, R0, 0x7610, R4 ;  /* 0x0000761000047816 */ /* 0x000fce0000000004 */
.L_x_2142:
[----:B------:R-:W-:Y:S05]  /*6810*/  BSYNC B0 ;  /* 0x0000000000007941 */ /* 0x000fea0003800000 */
.L_x_2141:
[----:B------:R0:W-:Y:S01]  /*6820*/  STG.E.U8 desc[UR36][R8.64], R4 ;  /* 0x0000000408007986 */ /* 0x0001e2000c101124 */
[----:B------:R-:W-:Y:S05]  /*6830*/  BRA `(.L_x_2118) ;  /* 0x0000000000ac7947 */ /* 0x000fea0003800000 */
.L_x_2135:
        /* <DEDUP_REMOVED lines=21> */
.L_x_2117:
        /* <DEDUP_REMOVED lines=16> */
.L_x_2146:
[----:B------:R-:W-:Y:S05]  /*6a90*/  BRA `(.L_x_2118) ;  /* 0x0000000000147947 */ /* 0x000fea0003800000 */
.L_x_2145:
[----:B------:R-:W0:Y:S02]  /*6aa0*/  F2I.U64.TRUNC R22, R22 ;  /* 0x0000001600167311 */ /* 0x000e24000020d800 */
[----:B0-----:R0:W-:Y:S01]  /*6ab0*/  STG.E.64 desc[UR36][R8.64], R22 ;  /* 0x0000001608007986 */ /* 0x0011e2000c101b24 */
[----:B------:R-:W-:Y:S05]  /*6ac0*/  BRA `(.L_x_2118) ;  /* 0x0000000000087947 */ /* 0x000fea0003800000 */
.L_x_2144:
[----:B------:R-:W0:Y:S02]  /*6ad0*/  F2I.FTZ.U32.TRUNC.NTZ R3, R22 ;  /* 0x0000001600037305 */ /* 0x000e24000021f000 */
[----:B0-----:R0:W-:Y:S02]  /*6ae0*/  STG.E desc[UR36][R8.64], R3 ;  /* 0x0000000308007986 */ /* 0x0011e4000c101924 */
.L_x_2118:
[----:B------:R-:W-:-:S07]  /*6af0*/  VIADD R25, R25, 0x80 ;  /* 0x0000008019197836 */ /* 0x000fce0000000000 */
.L_x_2078:
[----:B------:R-:W-:Y:S05]  /*6b00*/  BSYNC B6 ;  /* 0x0000000000067941 */ /* 0x000fea0003800000 */
.L_x_2077:
[----:B------:R-:W-:-:S13]  /*6b10*/  ISETP.GE.AND P0, PT, R25, R17, PT ;  /* 0x000000111900720c */ /* 0x000fda0003f06270 */
[----:B------:R-:W-:Y:S05]  /*6b20*/  @P0 EXIT ;  /* 0x000000000000094d */ /* 0x000fea0003800000 */
[----:B0--3--:R-:W0:Y:S01]  /*6b30*/  LDC.64 R4, c[0x0][0x230] ;  /* 0x00008c00ff047b82 */ /* 0x009e220000000a00 */
[----:B--2-4-:R-:W-:Y:S01]  /*6b40*/  PRMT R0, R16, 0x9910, RZ ;  /* 0x0000991010007816 */ /* 0x014fe200000000ff */
[----:B------:R-:W-:Y:S01]  /*6b50*/  IMAD R2, R2, 0x200, R25 ;  /* 0x0000020002027824 */ /* 0x000fe200078e0219 */
[----:B------:R-:W-:Y:S02]  /*6b60*/  ULDC UR4, c[0x0][0x250] ;  /* 0x0000940000047ab9 */ /* 0x000fe40000000800 */
[----:B------:R-:W-:Y:S01]  /*6b70*/  ISETP.GT.AND P1, PT, R0, 0x9, PT ;  /* 0x000000090000780c */ /* 0x000fe20003f24270 */
[----:B-1----:R-:W-:-:S05]  /*6b80*/  IMAD R3, R2, UR4, RZ ;  /* 0x0000000402037c24 */ /* 0x002fca000f8e02ff */
        /* <DEDUP_REMOVED lines=12> */
[----:B0-----:R-:W-:Y:S01]  /*6c50*/  STG.E.U8 desc[UR36][R2.64], R5 ;  /* 0x0000000502007986 */ /* 0x001fe2000c101124 */
[----:B------:R-:W-:Y:S05]  /*6c60*/  EXIT ;  /* 0x000000000000794d */ /* 0x000fea0003800000 */
.L_x_2150:
[----:B------:R-:W0:Y:S02]  /*6c70*/  F2I.S64.TRUNC R24, R24 ;  /* 0x0000001800187311 */ /* 0x000e24000020d900 */
[----:B0-----:R-:W-:-:S05]  /*6c80*/  IMAD.MOV.U32 R5, RZ, RZ, R24 ;  /* 0x000000ffff057224 */ /* 0x001fca00078e0018 */
[----:B------:R-:W-:Y:S01]  /*6c90*/  STG.E.U8 desc[UR36][R2.64], R5 ;  /* 0x0000000502007986 */ /* 0x000fe2000c101124 */
[----:B------:R-:W-:Y:S05]  /*6ca0*/  EXIT ;  /* 0x000000000000794d */ /* 0x000fea0003800000 */
.L_x_2149:
[----:B------:R-:W-:-:S13]  /*6cb0*/  ISETP.NE.AND P0, PT, R0, 0x2, PT ;  /* 0x000000020000780c */ /* 0x000fda0003f05270 */
[----:B------:R-:W-:Y:S05]  /*6cc0*/  @!P0 BRA `(.L_x_2152) ;  /* 0x0000000000288947 */ /* 0x000fea0003800000 */
[----:B------:R-:W-:-:S13]  /*6cd0*/  ISETP.NE.AND P0, PT, R0, 0x3, PT ;  /* 0x000000030000780c */ /* 0x000fda0003f05270 */
[----:B------:R-:W-:Y:S05]  /*6ce0*/  @!P0 BRA `(.L_x_2153) ;  /* 0x0000000000148947 */ /* 0x000fea0003800000 */
[----:B------:R-:W-:-:S13]  /*6cf0*/  ISETP.NE.AND P0, PT, R0, 0x4, PT ;  /* 0x000000040000780c */ /* 0x000fda0003f05270 */
[----:B------:R-:W-:Y:S05]  /*6d00*/  @P0 BRA `(.L_x_2151) ;  /* 0x0000000800d00947 */ /* 0x000fea0003800000 */
[----:B------:R-:W0:Y:S02]  /*6d10*/  F2I.S64.TRUNC R24, R24 ;  /* 0x0000001800187311 */ /* 0x000e24000020d900 */
[----:B0-----:R-:W-:Y:S01]  /*6d20*/  STG.E.64 desc[UR36][R2.64], R24 ;  /* 0x0000001802007986 */ /* 0x001fe2000c101b24 */
[----:B------:R-:W-:Y:S05]  /*6d30*/  EXIT ;  /* 0x000000000000794d */ /* 0x000fea0003800000 */
.L_x_2153:
[----:B------:R-:W0:Y:S02]  /*6d40*/  F2I.FTZ.TRUNC.NTZ R5, R24 ;  /* 0x0000001800057305 */ /* 0x000e24000021f100 */
[----:B0-----:R-:W-:Y:S01]  /*6d50*/  STG.E desc[UR36][R2.64], R5 ;  /* 0x0000000502007986 */ /* 0x001fe2000c101924 */
[----:B------:R-:W-:Y:S05]  /*6d60*/  EXIT ;  /* 0x000000000000794d */ /* 0x000fea0003800000 */
.L_x_2152:
[----:B------:R-:W0:Y:S02]  /*6d70*/  F2I.FTZ.TRUNC.NTZ R5, R24 ;  /* 0x0000001800057305 */ /* 0x000e24000021f100 */
[----:B0-----:R-:W-:Y:S01]  /*6d80*/  STG.E.U16 desc[UR36][R2.64], R5 ;  /* 0x0000000502007986 */ /* 0x001fe2000c101524 */
[----:B------:R-:W-:Y:S05]  /*6d90*/  EXIT ;  /* 0x000000000000794d */ /* 0x000fea0003800000 */
.L_x_2148:
[----:B------:R-:W-:-:S13]  /*6da0*/  ISETP.GT.AND P0, PT, R0, 0x6, PT ;  /* 0x000000060000780c */ /* 0x000fda0003f04270 */
[----:B------:R-:W-:Y:S05]  /*6db0*/  @P0 BRA `(.L_x_2154) ;  /* 0x0000000000240947 */ /* 0x000fea0003800000 */
[----:B------:R-:W-:-:S13]  /*6dc0*/  ISETP.NE.AND P0, PT, R0, 0x5, PT ;  /* 0x000000050000780c */ /* 0x000fda0003f05270 */
[----:B------:R-:W-:Y:S05]  /*6dd0*/  @!P0 BRA `(.L_x_2155) ;  /* 0x0000000000108947 */ /* 0x000fea0003800000 */
[----:B------:R-:W-:-:S13]  /*6de0*/  ISETP.NE.AND P0, PT, R0, 0x6, PT ;  /* 0x000000060000780c */ /* 0x000fda0003f05270 */
[----:B------:R-:W-:Y:S05]  /*6df0*/  @P0 BRA `(.L_x_2151) ;  /* 0x0000000800940947 */ /* 0x000fea0003800000 */
[----:B------:R-:W-:Y:S01]  /*6e00*/  STG.E desc[UR36][R2.64], R24 ;  /* 0x0000001802007986 */ /* 0x000fe2000c101924 */
[----:B------:R-:W-:Y:S05]  /*6e10*/  EXIT ;  /* 0x000000000000794d */ /* 0x000fea0003800000 */
.L_x_2155:
[----:B------:R-:W-:-:S05]  /*6e20*/  F2FP.F16.F32.PACK_AB R24, RZ, R24 ;  /* 0x00000018ff18723e */ /* 0x000fca00000000ff */
[----:B------:R-:W-:Y:S01]  /*6e30*/  STG.E.U16 desc[UR36][R2.64], R24 ;  /* 0x0000001802007986 */ /* 0x000fe2000c101524 */
[----:B------:R-:W-:Y:S05]  /*6e40*/  EXIT ;  /* 0x000000000000794d */ /* 0x000fea0003800000 */
.L_x_2154:
[----:B------:R-:W-:-:S13]  /*6e50*/  ISETP.NE.AND P0, PT, R0, 0x7, PT ;  /* 0x000000070000780c */ /* 0x000fda0003f05270 */
[----:B------:R-:W-:Y:S05]  /*6e60*/  @!P0 BRA `(.L_x_2156) ;  /* 0x00000000002c8947 */ /* 0x000fea0003800000 */
[----:B------:R-:W-:-:S13]  /*6e70*/  ISETP.NE.AND P0, PT, R0, 0x8, PT ;  /* 0x000000080000780c */ /* 0x000fda0003f05270 */
[----:B------:R-:W-:Y:S05]  /*6e80*/  @!P0 BRA `(.L_x_2157) ;  /* 0x0000000000148947 */ /* 0x000fea0003800000 */
[----:B------:R-:W-:-:S13]  /*6e90*/  ISETP.NE.AND P0, PT, R0, 0x9, PT ;  /* 0x000000090000780c */ /* 0x000fda0003f05270 */
[----:B------:R-:W-:Y:S05]  /*6ea0*/  @P0 BRA `(.L_x_2151) ;  /* 0x0000000800680947 */ /* 0x000fea0003800000 */
[----:B------:R-:W-:-:S05]  /*6eb0*/  IMAD.MOV.U32 R25, RZ, RZ, RZ ;  /* 0x000000ffff197224 */ /* 0x000fca00078e00ff */
[----:B------:R-:W-:Y:S01]  /*6ec0*/  STG.E.64 desc[UR36][R2.64], R24 ;  /* 0x0000001802007986 */ /* 0x000fe2000c101b24 */
[----:B------:R-:W-:Y:S05]  /*6ed0*/  EXIT ;  /* 0x000000000000794d */ /* 0x000fea0003800000 */
.L_x_2157:
[----:B------:R-:W-:-:S04]  /*6ee0*/  F2FP.F16.F32.PACK_AB R5, RZ, R24 ;  /* 0x00000018ff05723e */ /* 0x000fc800000000ff */
[----:B------:R-:W-:-:S05]  /*6ef0*/  PRMT R5, R5, 0x5410, RZ ;  /* 0x0000541005057816 */ /* 0x000fca00000000ff */
[----:B------:R-:W-:Y:S01]  /*6f00*/  STG.E desc[UR36][R2.64], R5 ;  /* 0x0000000502007986 */ /* 0x000fe2000c101924 */
[----:B------:R-:W-:Y:S05]  /*6f10*/  EXIT ;  /* 0x000000000000794d */ /* 0x000fea0003800000 */
.L_x_2156:
[----:B------:R-:W-:-:S06]  /*6f20*/  FMUL.FTZ R4, R24, 1 ;  /* 0x3f80000018047820 */ /* 0x000fcc0000410000 */
[----:B------:R-:W0:Y:S02]  /*6f30*/  F2F.F64.F32 R4, R4 ;  /* 0x0000000400047310 */ /* 0x000e240000201800 */
[----:B0-----:R-:W-:Y:S01]  /*6f40*/  STG.E.64 desc[UR36][R2.64], R4 ;  /* 0x0000000402007986 */ /* 0x001fe2000c101b24 */
[----:B------:R-:W-:Y:S05]  /*6f50*/  EXIT ;  /* 0x000000000000794d */ /* 0x000fea0003800000 */
.L_x_2147:
        /* <DEDUP_REMOVED lines=10> */
[----:B------:R-:W-:Y:S01]  /*7000*/  STG.E.U8 desc[UR36][R2.64], R5 ;  /* 0x0000000502007986 */ /* 0x000fe2000c101124 */
[----:B------:R-:W-:Y:S05]  /*7010*/  EXIT ;  /* 0x000000000000794d */ /* 0x000fea0003800000 */
.L_x_2160:
[----:B------:R-:W-:Y:S01]  /*7020*/  FMUL.FTZ R4, R24, 1 ;  /* 0x3f80000018047820 */ /* 0x000fe20000410000 */
[----:B------:R-:W-:-:S05]  /*7030*/  CS2R R6, SRZ ;  /* 0x0000000000067805 */ /* 0x000fca000001ff00 */
[----:B------:R-:W0:Y:S02]  /*7040*/  F2F.F64.F32 R4, R4 ;  /* 0x0000000400047310 */ /* 0x000e240000201800 */
[----:B0-----:R-:W-:Y:S01]  /*7050*/  STG.E.128 desc[UR36][R2.64], R4 ;  /* 0x0000000402007986 */ /* 0x001fe2000c101d24 */
[----:B------:R-:W-:Y:S05]  /*7060*/  EXIT ;  /* 0x000000000000794d */ /* 0x000fea0003800000 */
.L_x_2159:
        /* <DEDUP_REMOVED lines=20> */
.L_x_2164:
[----:B------:R-:W-:Y:S05]  /*71b0*/  BSYNC B0 ;  /* 0x0000000000007941 */ /* 0x000fea0003800000 */
.L_x_2163:
[----:B------:R-:W-:-:S05]  /*71c0*/  LOP3.LUT R7, R0, R7, RZ, 0xfc, !PT ;  /* 0x0000000700077212 */ /* 0x000fca00078efcff */
[----:B------:R-:W-:Y:S01]  /*71d0*/  STG.E.U8 desc[UR36][R2.64], R7 ;  /* 0x0000000702007986 */ /* 0x000fe2000c101124 */
[----:B------:R-:W-:Y:S05]  /*71e0*/  EXIT ;  /* 0x000000000000794d */ /* 0x000fea0003800000 */
.L_x_2162:
[----:B------:R-:W-:Y:S01]  /*71f0*/  LOP3.LUT R4, R24, 0x7fffffff, RZ, 0xc0, !PT ;  /* 0x7fffffff18047812 */ /* 0x000fe200078ec0ff */
[----:B------:R-:W-:Y:S03]  /*7200*/  BSSY B0, `(.L_x_2165) ;  /* 0x000000e000007945 */ /* 0x000fe60003800000 */
        /* <DEDUP_REMOVED lines=10> */
.L_x_2166:
[----:B------:R-:W-:Y:S01]  /*72b0*/  IMAD.MOV.U32 R0, RZ, RZ, 0x7f ;  /* 0x0000007fff007424 */ /* 0x000fe200078e00ff */
[----:B------:R-:W-:-:S04]  /*72c0*/  ISETP.GT.U32.AND P0, PT, R4, 0x7f800000, PT ;  /* 0x7f8000000400780c */ /* 0x000fc80003f04070 */
[----:B------:R-:W-:-:S09]  /*72d0*/  SEL R0, R0, 0x7c, P0 ;  /* 0x0000007c00007807 */ /* 0x000fd20000000000 */
.L_x_2167:
[----:B------:R-:W-:Y:S05]  /*72e0*/  BSYNC B0 ;  /* 0x0000000000007941 */ /* 0x000fea0003800000 */
.L_x_2165:
[----:B------:R-:W-:-:S04]  /*72f0*/  LOP3.LUT R24, R24, 0x80000000, RZ, 0xc0, !PT ;  /* 0x8000000018187812 */ /* 0x000fc800078ec0ff */
[----:B------:R-:W-:-:S04]  /*7300*/  SHF.R.U32.HI R5, RZ, 0x18, R24 ;  /* 0x00000018ff057819 */ /* 0x000fc80000011618 */
[----:B------:R-:W-:-:S05]  /*7310*/  LOP3.LUT R5, R0, R5, RZ, 0xfc, !PT ;  /* 0x0000000500057212 */ /* 0x000fca00078efcff */
[----:B------:R-:W-:Y:S01]  /*7320*/  STG.E.U8 desc[UR36][R2.64], R5 ;  /* 0x0000000502007986 */ /* 0x000fe2000c101124 */
[----:B------:R-:W-:Y:S05]  /*7330*/  EXIT ;  /* 0x000000000000794d */ /* 0x000fea0003800000 */
.L_x_2161:
[----:B------:R-:W-:-:S05]  /*7340*/  F2FP.BF16.F32.PACK_AB R24, RZ, R24 ;  /* 0x00000018ff18723e */ /* 0x000fca00000010ff */
[----:B------:R-:W-:Y:S01]  /*7350*/  STG.E.U16 desc[UR36][R2.64], R24 ;  /* 0x0000001802007986 */ /* 0x000fe2000c101524 */
[----:B------:R-:W-:Y:S05]  /*7360*/  EXIT ;  /* 0x000000000000794d */ /* 0x000fea0003800000 */
.L_x_2158:
        /* <DEDUP_REMOVED lines=9> */
[----:B0-----:R-:W-:Y:S01]  /*7400*/  STG.E.U16 desc[UR36][R2.64], R5 ;  /* 0x0000000502007986 */ /* 0x001fe2000c101524 */
[----:B------:R-:W-:Y:S05]  /*7410*/  EXIT ;  /* 0x000000000000794d */ /* 0x000fea0003800000 */
.L_x_2170:
        /* <DEDUP_REMOVED lines=16> */
.L_x_2173:
[----:B------:R-:W-:-:S04]  /*7520*/  LOP3.LUT R24, R24, 0x80000000, RZ, 0xc0, !PT ;  /* 0x8000000018187812 */ /* 0x000fc800078ec0ff */
[----:B------:R-:W-:-:S04]  /*7530*/  SHF.R.U32.HI R5, RZ, 0x18, R24 ;  /* 0x00000018ff057819 */ /* 0x000fc80000011618 */
[----:B------:R-:W-:-:S04]  /*7540*/  LOP3.LUT R4, R4, R5, RZ, 0xfc, !PT ;  /* 0x0000000504047212 */ /* 0x000fc800078efcff */
[----:B------:R-:W-:-:S07]  /*7550*/  PRMT R0, R4, 0x7610, R0 ;  /* 0x0000761004007816 */ /* 0x000fce0000000000 */
.L_x_2172:
[----:B------:R-:W-:Y:S05]  /*7560*/  BSYNC B0 ;  /* 0x0000000000007941 */ /* 0x000fea0003800000 */
.L_x_2171:
[----:B------:R-:W-:Y:S01]  /*7570*/  STG.E.U8 desc[UR36][R2.64], R0 ;  /* 0x0000000002007986 */ /* 0x000fe2000c101124 */
[----:B------:R-:W-:Y:S05]  /*7580*/  EXIT ;  /* 0x000000000000794d */ /* 0x000fea0003800000 */
.L_x_2169:
        /* <DEDUP_REMOVED lines=16> */
.L_x_2176:
[----:B------:R-:W-:-:S04]  /*7690*/  LOP3.LUT R24, R24, 0x80000000, RZ, 0xc0, !PT ;  /* 0x8000000018187812 */ /* 0x000fc800078ec0ff */
[----:B------:R-:W-:-:S04]  /*76a0*/  SHF.R.U32.HI R5, RZ, 0x18, R24 ;  /* 0x00000018ff057819 */ /* 0x000fc80000011618 */
[----:B------:R-:W-:-:S04]  /*76b0*/  LOP3.LUT R4, R4, R5, RZ, 0xfc, !PT ;  /* 0x0000000504047212 */ /* 0x000fc800078efcff */
[----:B------:R-:W-:-:S07]  /*76c0*/  PRMT R0, R4, 0x7610, R0 ;  /* 0x0000761004007816 */ /* 0x000fce0000000000 */
.L_x_2175:
[----:B------:R-:W-:Y:S05]  /*76d0*/  BSYNC B0 ;  /* 0x0000000000007941 */ /* 0x000fea0003800000 */
.L_x_2174:
[----:B------:R-:W-:Y:S01]  /*76e0*/  STG.E.U8 desc[UR36][R2.64], R0 ;  /* 0x0000000002007986 */ /* 0x000fe2000c101124 */
[----:B------:R-:W-:Y:S05]  /*76f0*/  EXIT ;  /* 0x000000000000794d */ /* 0x000fea0003800000 */
.L_x_2168:
        /* <DEDUP_REMOVED lines=21> */
.L_x_2151:
        /* <DEDUP_REMOVED lines=16> */
.L_x_2179:
[----:B------:R-:W-:Y:S05]  /*7950*/  EXIT ;  /* 0x000000000000794d */ /* 0x000fea0003800000 */
.L_x_2178:
[----:B------:R-:W0:Y:S02]  /*7960*/  F2I.U64.TRUNC R24, R24 ;  /* 0x0000001800187311 */ /* 0x000e24000020d800 */
[----:B0-----:R-:W-:Y:S01]  /*7970*/  STG.E.64 desc[UR36][R2.64], R24 ;  /* 0x0000001802007986 */ /* 0x001fe2000c101b24 */
[----:B------:R-:W-:Y:S05]  /*7980*/  EXIT ;  /* 0x000000000000794d */ /* 0x000fea0003800000 */
.L_x_2177:
[----:B------:R-:W0:Y:S02]  /*7990*/  F2I.FTZ.U32.TRUNC.NTZ R5, R24 ;  /* 0x0000001800057305 */ /* 0x000e24000021f000 */
[----:B0-----:R-:W-:Y:S01]  /*79a0*/  STG.E desc[UR36][R2.64], R5 ;  /* 0x0000000502007986 */ /* 0x001fe2000c101924 */
[----:B------:R-:W-:Y:S05]  /*79b0*/  EXIT ;  /* 0x000000000000794d */ /* 0x000fea0003800000 */
.L_x_2180:
        /* <DEDUP_REMOVED lines=12> */
.L_x_36131:


//--------------------- .text._ZN2at6native18elementwise_kernelILi128ELi2EZNS0_22gpu_kernel_impl_nocastIZZZNS0_22nan_to_num_kernel_cudaERNS_18TensorIteratorBaseESt8optionalIdES6_S6_ENKUlvE0_clEvENKUlvE0_clEvEUlfE_EEvS4_RKT_EUliE_EEviT1_ --------------------------
	.section	.text._ZN2at6native18elementwise_kernelILi128ELi2EZNS0_22gpu_kernel_impl_nocastIZZZNS0_22nan_to_num_kernel_cudaERNS_18TensorIteratorBaseESt8optionalIdES6_S6_ENKUlvE0_clEvENKUlvE0_clEvEUlfE_EEvS4_RKT_EUliE_EEviT1_,"ax",@progbits
	.align	128
        .global         _ZN2at6native18elementwise_kernelILi128ELi2EZNS0_22gpu_kernel_impl_nocastIZZZNS0_22nan_to_num_kernel_cudaERNS_18TensorIteratorBaseESt8optionalIdES6_S6_ENKUlvE0_clEvENKUlvE0_clEvEUlfE_EEvS4_RKT_EUliE_EEviT1_
        .type           _ZN2at6native18elementwise_kernelILi128ELi2EZNS0_22gpu_kernel_impl_nocastIZZZNS0_22nan_to_num_kernel_cudaERNS_18TensorIteratorBaseESt8optionalIdES6_S6_ENKUlvE0_clEvENKUlvE0_clEvEUlfE_EEvS4_RKT_EUliE_EEviT1_,@function
        .size           _ZN2at6native18elementwise_kernelILi128ELi2EZNS0_22gpu_kernel_impl_nocastIZZZNS0_22nan_to_num_kernel_cudaERNS_18TensorIteratorBaseESt8optionalIdES6_S6_ENKUlvE0_clEvENKUlvE0_clEvEUlfE_EEvS4_RKT_EUliE_EEviT1_,(.L_x_36132 - _ZN2at6native18elementwise_kernelILi128ELi2EZNS0_22gpu_kernel_impl_nocastIZZZNS0_22nan_to_num_kernel_cudaERNS_18TensorIteratorBaseESt8optionalIdES6_S6_ENKUlvE0_clEvENKUlvE0_clEvEUlfE_EEvS4_RKT_EUliE_EEviT1_)
        .other          _ZN2at6native18elementwise_kernelILi128ELi2EZNS0_22gpu_kernel_impl_nocastIZZZNS0_22nan_to_num_kernel_cudaERNS_18TensorIteratorBaseESt8optionalIdES6_S6_ENKUlvE0_clEvENKUlvE0_clEvEUlfE_EEvS4_RKT_EUliE_EEviT1_,@"STO_CUDA_ENTRY STV_DEFAULT"
_ZN2at6native18elementwise_kernelILi128ELi2EZNS0_22gpu_kernel_impl_nocastIZZZNS0_22nan_to_num_kernel_cudaERNS_18TensorIteratorBaseESt8optionalIdES6_S6_ENKUlvE0_clEvENKUlvE0_clEvEUlfE_EEvS4_RKT_EUliE_EEviT1_:
.text._ZN2at6native18elementwise_kernelILi128ELi2EZNS0_22gpu_kernel_impl_nocastIZZZNS0_22nan_to_num_kernel_cudaERNS_18TensorIteratorBaseESt8optionalIdES6_S6_ENKUlvE0_clEvENKUlvE0_clEvEUlfE_EEvS4_RKT_EUliE_EEviT1_:
[----:B------:R-:W-:Y:S01]  /*0000*/  LDC R1, c[0x0][0x28] ;  /* 0x00000a00ff017b82 */ /* 0x000fe20000000800 */
[----:B------:R-:W0:Y:S01]  /*0010*/  S2R R3, SR_CTAID.X ;  /* 0x0000000000037919 */ /* 0x000e220000002500 */
[----:B------:R-:W-:Y:S01]  /*0020*/  ULDC UR6, c[0x0][0x210] ;  /* 0x0000840000067ab9 */ /* 0x000fe20000000800 */
[----:B------:R-:W-:Y:S01]  /*0030*/  ULDC.64 UR4, c[0x0][0x208] ;  /* 0x0000820000047ab9 */ /* 0x000fe20000000a00 */
[----:B------:R-:W-:Y:S01]  /*0040*/  BSSY B0, `(.L_x_2181) ;  /* 0x0000142000007945 */ /* 0x000fe20003800000 */
[----:B------:R-:W0:Y:S02]  /*0050*/  S2R R0, SR_TID.X ;  /* 0x0000000000007919 */ /* 0x000e240000002100 */
[----:B0-----:R-:W-:-:S04]  /*0060*/  LEA R3, R3, R0, 0x8 ;  /* 0x0000000003037211 */ /* 0x001fc800078e40ff */
[----:B------:R-:W-:-:S13]  /*0070*/  ISETP.GE.AND P0, PT, R3, UR6, PT ;  /* 0x0000000603007c0c */ /* 0x000fda000bf06270 */
[----:B------:R-:W-:Y:S05]  /*0080*/  @P0 BRA `(.L_x_2182) ;  /* 0x0000001000f40947 */ /* 0x000fea0003800000 */
[----:B------:R-:W0:Y:S01]  /*0090*/  LDC R4, c[0x0][0x218] ;  /* 0x00008600ff047b82 */ /* 0x000e220000000800 */
[----:B------:R-:W-:Y:S01]  /*00a0*/  HFMA2.MMA R0, -RZ, RZ, 0, 0 ;  /* 0x00000000ff007435 */ /* 0x000fe200000001ff */
[----:B------:R-:W-:Y:S02]  /*00b0*/  MOV R5, RZ ;  /* 0x000000ff00057202 */ /* 0x000fe40000000f00 */
[----:B0-----:R-:W-:-:S13]  /*00c0*/  ISETP.NE.AND P0, PT, R4, RZ, PT ;  /* 0x000000ff0400720c */ /* 0x001fda0003f05270 */
[----:B------:R-:W-:Y:S05]  /*00d0*/  @!P0 BRA `(.L_x_2183) ;  /* 0x0000001000a48947 */ /* 0x000fea0003800000 */
[----:B------:R-:W-:Y:S01]  /*00e0*/  MOV R2, RZ ;  /* 0x000000ff00027202 */ /* 0x000fe20000000f00 */
[----:B------:R-:W-:Y:S01]  /*00f0*/  ULDC.64 UR8, c[0x0][0x220] ;  /* 0x0000880000087ab9 */ /* 0x000fe20000000a00 */
[----:B------:R-:W-:Y:S01]  /*0100*/  ISETP.NE.AND P0, PT, R4, 0x1, PT ;  /* 0x000000010400780c */ /* 0x000fe20003f05270 */
[----:B------:R-:W-:Y:S02]  /*0110*/  ULDC UR7, c[0x0][0x21c] ;  /* 0x0000870000077ab9 */ /* 0x000fe40000000800 */
[----:B------:R-:W-:-:S05]  /*0120*/  IMAD.HI.U32 R6, R3, UR8, R2 ;  /* 0x0000000803067c27 */ /* 0x000fca000f8e0002 */
[----:B------:R-:W-:Y:S01]  /*0130*/  SHF.R.U32.HI R7, RZ, UR9, R6 ;  /* 0x00000009ff077c19 */ /* 0x000fe20008011606 */
[----:B------:R-:W-:-:S03]  /*0140*/  ULDC.64 UR8, c[0x0][0x348] ;  /* 0x0000d20000087ab9 */ /* 0x000fc60000000a00 */
[----:B------:R-:W-:-:S05]  /*0150*/  IADD3 R0, -R7, RZ, RZ ;  /* 0x000000ff07007210 */ /* 0x000fca0007ffe1ff */
[----:B------:R-:W-:-:S04]  /*0160*/  IMAD R0, R0, UR7, R3 ;  /* 0x0000000700007c24 */ /* 0x000fc8000f8e0203 */
        /* <DEDUP_REMOVED lines=89> */
[----:B------:R-:W-:Y:S01]  /*0700*/  ISETP.NE.AND P0, PT, R4, 0x9, PT ;  /* 0x000000090400780c */ /* 0x000fe20003f05270 */
[----:B------:R-:W-:-:S07]  /*0710*/  ULDC UR7, c[0x0][0x27c] ;  /* 0x00009f0000077ab9 */ /* 0x000fce0000000800 */
        /* <DEDUP_REMOVED lines=46> */
[----:B------:R-:W-:Y:S01]  /*0a00*/  ISETP.NE.AND P0, PT, R4, 0xd, PT ;  /* 0x0000000d0400780c */ /* 0x000fe20003f05270 */
[----:B------:R-:W-:Y:S01]  /*0a10*/  ULDC UR7, c[0x0][0x2ac] ;  /* 0x0000ab0000077ab9 */ /* 0x000fe20000000800 */
        /* <DEDUP_REMOVED lines=134> */
[----:B------:R-:W-:Y:S02]  /*1280*/  SHF.R.U32.HI R11, RZ, UR7, R10 ;  /* 0x00000007ff0b7c19 */ /* 0x000fe4000801160a */
[----:B------:R-:W-:Y:S02]  /*1290*/  @P0 MOV R10, RZ ;  /* 0x000000ff000a0202 */ /* 0x000fe40000000f00 */
[----:B------:R-:W-:Y:S01]  /*12a0*/  IADD3 R6, -R11, RZ, RZ ;  /* 0x000000ff0b067210 */ /* 0x000fe20007ffe1ff */
[----:B------:R-:W1:Y:S04]  /*12b0*/  @P0 LDC R15, c[0x0][0x33c] ;  /* 0x0000cf00ff0f0b82 */ /* 0x000e680000000800 */
[----:B------:R-:W-:Y:S01]  /*12c0*/  IMAD R6, R6, UR8, R7 ;  /* 0x0000000806067c24 */ /* 0x000fe2000f8e0207 */
[----:B------:R-:W-:-:S03]  /*12d0*/  ULDC.64 UR8, c[0x0][0x400] ;  /* 0x0001000000087ab9 */ /* 0x000fc60000000a00 */
[----:B------:R-:W2:Y:S01]  /*12e0*/  @P0 LDC.64 R8, c[0x0][0x408] ;  /* 0x00010200ff080b82 */ /* 0x000ea20000000a00 */
[C---:B------:R-:W-:Y:S02]  /*12f0*/  IMAD R5, R6.reuse, UR8, R5 ;  /* 0x0000000806057c24 */ /* 0x040fe4000f8e0205 */
[----:B------:R-:W-:Y:S02]  /*1300*/  IMAD R0, R6, UR9, R0 ;  /* 0x0000000906007c24 */ /* 0x000fe4000f8e0200 */
[----:B0-----:R-:W-:-:S05]  /*1310*/  @P0 IMAD.HI.U32 R2, R11, R12, R10 ;  /* 0x0000000c0b020227 */ /* 0x001fca00078e000a */
[----:B------:R-:W-:-:S04]  /*1320*/  @P0 SHF.R.U32.HI R2, RZ, R13, R2 ;  /* 0x0000000dff020219 */ /* 0x000fc80000011602 */
[----:B------:R-:W-:-:S05]  /*1330*/  @P0 IADD3 R10, -R2, RZ, RZ ;  /* 0x000000ff020a0210 */ /* 0x000fca0007ffe1ff */
[----:B-1----:R-:W-:-:S04]  /*1340*/  @P0 IMAD R10, R10, R15, R11 ;  /* 0x0000000f0a0a0224 */ /* 0x002fc800078e020b */
[C---:B--2---:R-:W-:Y:S02]  /*1350*/  @P0 IMAD R5, R10.reuse, R8, R5 ;  /* 0x000000080a050224 */ /* 0x044fe400078e0205 */
[----:B------:R-:W-:-:S07]  /*1360*/  @P0 IMAD R0, R10, R9, R0 ;  /* 0x000000090a000224 */ /* 0x000fce00078e0200 */
.L_x_2183:
[----:B------:R-:W-:Y:S02]  /*1370*/  ULDC.64 UR8, c[0x0][0x418] ;  /* 0x0001060000087ab9 */ /* 0x000fe40000000a00 */
[----:B------:R-:W-:-:S04]  /*1380*/  IADD3 R6, P0, R0, UR8, RZ ;  /* 0x0000000800067c10 */ /* 0x000fc8000ff1e0ff */
[----:B------:R-:W-:Y:S01]  /*1390*/  IADD3.X R7, RZ, UR9, RZ, P0, !PT ;  /* 0x00000009ff077c10 */ /* 0x000fe200087fe4ff */
[----:B------:R-:W-:-:S04]  /*13a0*/  ULDC.64 UR8, c[0x0][0x410] ;  /* 0x0001040000087ab9 */ /* 0x000fc80000000a00 */
[----:B------:R-:W2:Y:S01]  /*13b0*/  LDG.E R9, desc[UR4][R6.64] ;  /* 0x0000000406097981 */ /* 0x000ea2000c1e1900 */
[----:B------:R-:W-:Y:S02]  /*13c0*/  IADD3 R3, R3, 0x80, RZ ;  /* 0x0000008003037810 */ /* 0x000fe40007ffe0ff */
[C---:B--2---:R-:W-:Y:S02]  /*13d0*/  FSETP.NEU.FTZ.AND P2, PT, R9.reuse, -INF , PT ;  /* 0xff8000000900780b */ /* 0x044fe40003f5d000 */
[C---:B------:R-:W-:Y:S02]  /*13e0*/  FSETP.GTU.FTZ.AND P0, PT, |R9|.reuse, +INF , PT ;  /* 0x7f8000000900780b */ /* 0x040fe40003f1c200 */
[----:B------:R-:W-:-:S09]  /*13f0*/  FSETP.NEU.FTZ.AND P1, PT, R9, +INF , PT ;  /* 0x7f8000000900780b */ /* 0x000fd20003f3d000 */
[----:B------:R-:W0:Y:S08]  /*1400*/  @!P2 LDC R9, c[0x0][0x428] ;  /* 0x00010a00ff09ab82 */ /* 0x000e300000000800 */
[----:B0-----:R-:W0:Y:S08]  /*1410*/  @!P1 LDC R9, c[0x0][0x424] ;  /* 0x00010900ff099b82 */ /* 0x001e300000000800 */
[----:B0-----:R-:W0:Y:S01]  /*1420*/  @P0 LDC R9, c[0x0][0x420] ;  /* 0x00010800ff090b82 */ /* 0x001e220000000800 */
[----:B------:R-:W-:-:S05]  /*1430*/  IADD3 R4, P0, R5, UR8, RZ ;  /* 0x0000000805047c10 */ /* 0x000fca000ff1e0ff */
[----:B------:R-:W-:-:S05]  /*1440*/  IMAD.X R5, RZ, RZ, UR9, P0 ;  /* 0x00000009ff057e24 */ /* 0x000fca00080e06ff */
[----:B0-----:R0:W-:Y:S03]  /*1450*/  STG.E desc[UR4][R4.64], R9 ;  /* 0x0000000904007986 */ /* 0x0011e6000c101904 */
.L_x_2182:
[----:B------:R-:W-:Y:S05]  /*1460*/  BSYNC B0 ;  /* 0x0000000000007941 */ /* 0x000fea0003800000 */
.L_x_2181:
[----:B------:R-:W-:-:S13]  /*1470*/  ISETP.GE.AND P0, PT, R3, UR6, PT ;  /* 0x0000000603007c0c */ /* 0x000fda000bf06270 */
[----:B------:R-:W-:Y:S05]  /*1480*/  @P0 EXIT ;  /* 0x000000000000094d */ /* 0x000fea0003800000 */
[----:B0-----:R-:W0:Y:S01]  /*1490*/  LDC R4, c[0x0][0x218] ;  /* 0x00008600ff047b82 */ /* 0x001e220000000800 */
[----:B------:R-:W-:Y:S01]  /*14a0*/  HFMA2.MMA R0, -RZ, RZ, 0, 0 ;  /* 0x00000000ff007435 */ /* 0x000fe200000001ff */
[----:B------:R-:W-:Y:S02]  /*14b0*/  MOV R5, RZ ;  /* 0x000000ff00057202 */ /* 0x000fe40000000f00 */
[----:B0-----:R-:W-:-:S13]  /*14c0*/  ISETP.NE.AND P0, PT, R4, RZ, PT ;  /* 0x000000ff0400720c */ /* 0x001fda0003f05270 */
[----:B------:R-:W-:Y:S05]  /*14d0*/  @!P0 BRA `(.L_x_2184) ;  /* 0x0000001000a48947 */ /* 0x000fea0003800000 */
        /* <DEDUP_REMOVED lines=284> */
[----:B------:R-:W-:Y:S01]  /*26a0*/  ULDC.64 UR6, c[0x0][0x400] ;  /* 0x0001000000067ab9 */ /* 0x000fe20000000a00 */
        /* <DEDUP_REMOVED lines=12> */
.L_x_2184:
[----:B------:R-:W-:Y:S02]  /*2770*/  ULDC.64 UR6, c[0x0][0x418] ;  /* 0x0001060000067ab9 */ /* 0x000fe40000000a00 */
[----:B------:R-:W-:-:S04]  /*2780*/  IADD3 R2, P0, R0, UR6, RZ ;  /* 0x0000000600027c10 */ /* 0x000fc8000ff1e0ff */
[----:B------:R-:W-:Y:S01]  /*2790*/  IADD3.X R3, RZ, UR7, RZ, P0, !PT ;  /* 0x00000007ff037c10 */ /* 0x000fe200087fe4ff */
[----:B------:R-:W-:-:S04]  /*27a0*/  ULDC.64 UR6, c[0x0][0x410] ;  /* 0x0001040000067ab9 */ /* 0x000fc80000000a00 */
[----:B------:R-:W2:Y:S02]  /*27b0*/  LDG.E R7, desc[UR4][R2.64] ;  /* 0x0000000402077981 */ /* 0x000ea4000c1e1900 */
[C---:B--2---:R-:W-:Y:S02]  /*27c0*/  FSETP.NEU.FTZ.AND P2, PT, R7.reuse, -INF , PT ;  /* 0xff8000000700780b */ /* 0x044fe40003f5d000 */
[C---:B------:R-:W-:Y:S02]  /*27d0*/  FSETP.GTU.FTZ.AND P0, PT, |R7|.reuse, +INF , PT ;  /* 0x7f8000000700780b */ /* 0x040fe40003f1c200 */
[----:B------:R-:W-:-:S09]  /*27e0*/  FSETP.NEU.FTZ.AND P1, PT, R7, +INF , PT ;  /* 0x7f8000000700780b */ /* 0x000fd20003f3d000 */
[----:B------:R-:W0:Y:S08]  /*27f0*/  @!P2 LDC R7, c[0x0][0x428] ;  /* 0x00010a00ff07ab82 */ /* 0x000e300000000800 */
[----:B0-----:R-:W0:Y:S08]  /*2800*/  @!P1 LDC R7, c[0x0][0x424] ;  /* 0x00010900ff079b82 */ /* 0x001e300000000800 */
[----:B0-----:R-:W0:Y:S01]  /*2810*/  @P0 LDC R7, c[0x0][0x420] ;  /* 0x00010800ff070b82 */ /* 0x001e220000000800 */
[----:B------:R-:W-:-:S04]  /*2820*/  IADD3 R4, P0, R5, UR6, RZ ;  /* 0x0000000605047c10 */ /* 0x000fc8000ff1e0ff */
[----:B------:R-:W-:-:S05]  /*2830*/  IADD3.X R5, RZ, UR7, RZ, P0, !PT ;  /* 0x00000007ff057c10 */ /* 0x000fca00087fe4ff */
[----:B0-----:R-:W-:Y:S01]  /*2840*/  STG.E desc[UR4][R4.64], R7 ;  /* 0x0000000704007986 */ /* 0x001fe2000c101904 */
[----:B------:R-:W-:Y:S05]  /*2850*/  EXIT ;  /* 0x000000000000794d */ /* 0x000fea0003800000 */
.L_x_2185:
        /* <DEDUP_REMOVED lines=10> */
.L_x_36132:


//--------------------- .text._ZN2at6native27unrolled_elementwise_kernelIZZZNS0_22nan_to_num_kernel_cudaERNS_18TensorIteratorBaseESt8optionalIdES5_S5_ENKUlvE0_clEvENKUlvE0_clEvEUlfE_St5arrayIPcLm2EELi4E23TrivialOffsetCalculatorILi1EjESD_NS0_6memory15LoadWithoutCastENSE_16StoreWithoutCastEEEviT_T0_T2_T3_T4_T5_ --------------------------
	.section	.text._ZN2at6native27unrolled_elementwise_kernelIZZZNS0_22nan_to_num_kernel_cudaERNS_18TensorIteratorBaseESt8optionalIdES5_S5_ENKUlvE0_clEvENKUlvE0_clEvEUlfE_St5arrayIPcLm2EELi4E23TrivialOffsetCalculatorILi1EjESD_NS0_6memory15LoadWithoutCastENSE_16StoreWithoutCastEEEviT_T0_T2_T3_T4_T5_,"ax",@progbits
	.align	128
        .global         _ZN2at6native27unrolled_elementwise_kernelIZZZNS0_22nan_to_num_kernel_cudaERNS_18TensorIteratorBaseESt8optionalIdES5_S5_ENKUlvE0_clEvENKUlvE0_clEvEUlfE_St5arrayIPcLm2EELi4E23TrivialOffsetCalculatorILi1EjESD_NS0_6memory15LoadWithoutCastENSE_16StoreWithoutCastEEEviT_T0_T2_T3_T4_T5_
        .type           _ZN2at6native27unrolled_elementwise_kernelIZZZNS0_22nan_to_num_kernel_cudaERNS_18TensorIteratorBaseESt8optionalIdES5_S5_ENKUlvE0_clEvENKUlvE0_clEvEUlfE_St5arrayIPcLm2EELi4E23TrivialOffsetCalculatorILi1EjESD_NS0_6memory15LoadWithoutCastENSE_16StoreWithoutCastEEEviT_T0_T2_T3_T4_T5_,@function
        .size           _ZN2at6native27unrolled_elementwise_kernelIZZZNS0_22nan_to_num_kernel_cudaERNS_18TensorIteratorBaseESt8optionalIdES5_S5_ENKUlvE0_clEvENKUlvE0_clEvEUlfE_St5arrayIPcLm2EELi4E23TrivialOffsetCalculatorILi1EjESD_NS0_6memory15LoadWithoutCastENSE_16StoreWithoutCastEEEviT_T0_T2_T3_T4_T5_,(.L_x_36133 - _ZN2at6native27unrolled_elementwise_kernelIZZZNS0_22nan_to_num_kernel_cudaERNS_18TensorIteratorBaseESt8optionalIdES5_S5_ENKUlvE0_clEvENKUlvE0_clEvEUlfE_St5arrayIPcLm2EELi4E23TrivialOffsetCalculatorILi1EjESD_NS0_6memory15LoadWithoutCastENSE_16StoreWithoutCastEEEviT_T0_T2_T3_T4_T5_)
        .other          _ZN2at6native27unrolled_elementwise_kernelIZZZNS0_22nan_to_num_kernel_cudaERNS_18TensorIteratorBaseESt8optionalIdES5_S5_ENKUlvE0_clEvENKUlvE0_clEvEUlfE_St5arrayIPcLm2EELi4E23TrivialOffsetCalculatorILi1EjESD_NS0_6memory15LoadWithoutCastENSE_16StoreWithoutCastEEEviT_T0_T2_T3_T4_T5_,@"STO_CUDA_ENTRY STV_DEFAULT"
_ZN2at6native27unrolled_elementwise_kernelIZZZNS0_22nan_to_num_kernel_cudaERNS_18TensorIteratorBaseESt8optionalIdES5_S5_ENKUlvE0_clEvENKUlvE0_clEvEUlfE_St5arrayIPcLm2EELi4E23TrivialOffsetCalculatorILi1EjESD_NS0_6memory15LoadWithoutCastENSE_16StoreWithoutCastEEEviT_T0_T2_T3_T4_T5_:
.text._ZN2at6native27unrolled_elementwise_kernelIZZZNS0_22nan_to_num_kernel_cudaERNS_18TensorIteratorBaseESt8optionalIdES5_S5_ENKUlvE0_clEvENKUlvE0_clEvEUlfE_St5arrayIPcLm2EELi4E23TrivialOffsetCalculatorILi1EjESD_NS0_6memory15LoadWithoutCastENSE_16StoreWithoutCastEEEviT_T0_T2_T3_T4_T5_:
[----:B------:R-:W-:Y:S01]  /*0000*/  LDC R1, c[0x0][0x28] ;  /* 0x00000a00ff017b82 */ /* 0x000fe20000000800 */
[----:B------:R-:W0:Y:S07]  /*0010*/  S2R R6, SR_CTAID.X ;  /* 0x0000000000067919 */ /* 0x000e2e0000002500 */
[----:B------:R-:W0:Y:S01]  /*0020*/  LDC R7, c[0x0][0x210] ;  /* 0x00008400ff077b82 */ /* 0x000e220000000800 */
[----:B------:R-:W-:Y:S01]  /*0030*/  IMAD.MOV.U32 R14, RZ, RZ, RZ ;  /* 0x000000ffff0e7224 */ /* 0x000fe200078e00ff */
        /* <DEDUP_REMOVED lines=10> */
[----:B------:R-:W1:Y:S01]  /*00e0*/  @!P1 LDC.64 R2, c[0x0][0x238] ;  /* 0x00008e00ff029b82 */ /* 0x000e620000000a00 */
[----:B------:R-:W-:Y:S02]  /*00f0*/  @!P1 VIADD R15, R15, 0x80 ;  /* 0x000000800f0f9836 */ /* 0x000fe40000000000 */
[----:B0-----:R-:W-:-:S03]  /*0100*/  @!P0 IMAD.WIDE.U32 R16, R19, 0x4, R16 ;  /* 0x0000000413108825 */ /* 0x001fc600078e0010 */
[CC--:B------:R-:W-:Y:S02]  /*0110*/  ISETP.GE.AND P3, PT, R15.reuse, R7.reuse, PT ;  /* 0x000000070f00720c */ /* 0x0c0fe40003f66270 */
[----:B------:R0:W2:Y:S11]  /*0120*/  @!P0 LDG.E R14, desc[UR4][R16.64] ;  /* 0x00000004100e8981 */ /* 0x0000b6000c1e1900 */
[----:B------:R-:W-:Y:S01]  /*0130*/  @!P3 IMAD R21, R6, 0x200, R15 ;  /* 0x000002000615b824 */ /* 0x000fe200078e020f */
[----:B------:R-:W-:Y:S01]  /*0140*/  @!P3 IADD3 R15, R15, 0x80, RZ ;  /* 0x000000800f0fb810 */ /* 0x000fe20007ffe0ff */
[----:B------:R-:W3:Y:S03]  /*0150*/  @!P3 LDC.64 R4, c[0x0][0x238] ;  /* 0x00008e00ff04bb82 */ /* 0x000ee60000000a00 */
[----:B------:R-:W-:-:S13]  /*0160*/  ISETP.GE.AND P2, PT, R15, R7, PT ;  /* 0x000000070f00720c */ /* 0x000fda0003f46270 */
[----:B------:R-:W4:Y:S01]  /*0170*/  @!P2 LDC.64 R12, c[0x0][0x238] ;  /* 0x00008e00ff0cab82 */ /* 0x000f220000000a00 */
[----:B------:R-:W-:Y:S02]  /*0180*/  @!P2 IMAD R19, R6, 0x200, R15 ;  /* 0x000002000613a824 */ /* 0x000fe400078e020f */
[----:B---3--:R-:W-:Y:S01]  /*0190*/  @!P3 IMAD.WIDE.U32 R20, R21, 0x4, R4 ;  /* 0x000000041514b825 */ /* 0x008fe200078e0004 */
[----:B------:R-:W-:-:S03]  /*01a0*/  CS2R R4, SRZ ;  /* 0x0000000000047805 */ /* 0x000fc6000001ff00 */
[----:B-1----:R-:W-:-:S03]  /*01b0*/  @!P1 IMAD.WIDE.U32 R2, R23, 0x4, R2 ;  /* 0x0000000417029825 */ /* 0x002fc600078e0002 */
[----:B------:R-:W3:Y:S04]  /*01c0*/  @!P3 LDG.E R4, desc[UR4][R20.64] ;  /* 0x000000041404b981 */ /* 0x000ee8000c1e1900 */
[----:B------:R1:W5:Y:S01]  /*01d0*/  @!P1 LDG.E R5, desc[UR4][R2.64] ;  /* 0x0000000402059981 */ /* 0x000362000c1e1900 */
[----:B----4-:R-:W-:Y:S02]  /*01e0*/  @!P2 IMAD.WIDE.U32 R18, R19, 0x4, R12 ;  /* 0x000000041312a825 */ /* 0x010fe400078e000c */
[----:B------:R-:W4:Y:S02]  /*01f0*/  @!P0 LDC R13, c[0x0][0x220] ;  /* 0x00008800ff0d8b82 */ /* 0x000f240000000800 */
[----:B------:R-:W-:-:S06]  /*0200*/  IMAD.MOV.U32 R12, RZ, RZ, RZ ;  /* 0x000000ffff0c7224 */ /* 0x000fcc00078e00ff */
[----:B------:R1:W5:Y:S01]  /*0210*/  @!P2 LDG.E R12, desc[UR4][R18.64] ;  /* 0x00000004120ca981 */ /* 0x000362000c1e1900 */
[----:B0-----:R-:W-:-:S05]  /*0220*/  VIADD R16, R11, 0x180 ;  /* 0x000001800b107836 */ /* 0x001fca0000000000 */
[----:B------:R-:W-:Y:S02]  /*0230*/  ISETP.GE.AND P3, PT, R16, R7, PT ;  /* 0x000000071000720c */ /* 0x000fe40003f66270 */
[----:B------:R-:W-:-:S04]  /*0240*/  IADD3 R16, R11, 0x100, RZ ;  /* 0x000001000b107810 */ /* 0x000fc80007ffe0ff */
[----:B------:R-:W-:Y:S01]  /*0250*/  ISETP.GE.AND P2, PT, R16, R7, PT ;  /* 0x000000071000720c */ /* 0x000fe20003f46270 */
[----:B------:R-:W-:-:S05]  /*0260*/  VIADD R16, R11, 0x80 ;  /* 0x000000800b107836 */ /* 0x000fca0000000000 */
[----:B------:R-:W-:Y:S01]  /*0270*/  ISETP.GE.AND P1, PT, R16, R7, PT ;  /* 0x000000071000720c */ /* 0x000fe20003f26270 */
[----:B------:R-:W0:Y:S08]  /*0280*/  @!P3 LDC R15, c[0x0][0x220] ;  /* 0x00008800ff0fbb82 */ /* 0x000e300000000800 */
[----:B-1----:R-:W1:Y:S08]  /*0290*/  @!P2 LDC R3, c[0x0][0x220] ;  /* 0x00008800ff03ab82 */ /* 0x002e700000000800 */
[----:B------:R-:W1:Y:S01]  /*02a0*/  @!P1 LDC R18, c[0x0][0x220] ;  /* 0x00008800ff129b82 */ /* 0x000e620000000800 */
[----:B------:R-:W-:Y:S04]  /*02b0*/  BSSY B0, `(.L_x_2186) ;  /* 0x0000034000007945 */ /* 0x000fe80003800000 */
[----:B------:R-:W-:Y:S01]  /*02c0*/  BSSY B1, `(.L_x_2187) ;  /* 0x000002c000017945 */ /* 0x000fe20003800000 */
[----:B--2---:R-:W-:-:S02]  /*02d0*/  FSETP.NEU.OR P6, PT, R14, +INF , P0 ;  /* 0x7f8000000e00780b */ /* 0x004fc400007cd400 */
[----:B------:R-:W-:-:S04]  /*02e0*/  @!P0 FSETP.NEU.FTZ.AND P4, PT, R14, -INF , PT ;  /* 0xff8000000e00880b */ /* 0x000fc80003f9d000 */
[----:B----4-:R-:W-:-:S07]  /*02f0*/  @!P0 FSEL R2, R14, R13, P4 ;  /* 0x0000000d0e028208 */ /* 0x010fce0002000000 */
[----:B------:R-:W2:Y:S01]  /*0300*/  @!P6 LDC R2, c[0x0][0x21c] ;  /* 0x00008700ff02eb82 */ /* 0x000ea20000000800 */
[----:B---3--:R-:W-:Y:S02]  /*0310*/  FSETP.NEU.OR P4, PT, R4, +INF , P2 ;  /* 0x7f8000000400780b */ /* 0x008fe4000178d400 */
[C---:B-----5:R-:W-:Y:S02]  /*0320*/  FSETP.NEU.OR P5, PT, R12.reuse, +INF , P3 ;  /* 0x7f8000000c00780b */ /* 0x060fe40001fad400 */
[----:B------:R-:W-:-:S04]  /*0330*/  @!P3 FSETP.NEU.FTZ.AND P6, PT, R12, -INF , PT ;  /* 0xff8000000c00b80b */ /* 0x000fc80003fdd000 */
[----:B0-----:R-:W-:Y:S02]  /*0340*/  @!P3 FSEL R15, R12, R15, P6 ;  /* 0x0000000f0c0fb208 */ /* 0x001fe40003000000 */
[----:B------:R-:W-:-:S05]  /*0350*/  @!P2 FSETP.NEU.FTZ.AND P6, PT, R4, -INF , PT ;  /* 0xff8000000400a80b */ /* 0x000fca0003fdd000 */
[----:B------:R-:W0:Y:S01]  /*0360*/  @!P5 LDC R15, c[0x0][0x21c] ;  /* 0x00008700ff0fdb82 */ /* 0x000e220000000800 */
[C---:B------:R-:W-:Y:S02]  /*0370*/  FSETP.NEU.OR P5, PT, R5.reuse, +INF , P1 ;  /* 0x7f8000000500780b */ /* 0x040fe40000fad400 */
[----:B-1----:R-:W-:Y:S02]  /*0380*/  @!P2 FSEL R13, R4, R3, P6 ;  /* 0x00000003040da208 */ /* 0x002fe40003000000 */
[----:B------:R-:W-:-:S04]  /*0390*/  @!P1 FSETP.NEU.FTZ.AND P6, PT, R5, -INF , PT ;  /* 0xff8000000500980b */ /* 0x000fc80003fdd000 */
[----:B------:R-:W-:Y:S01]  /*03a0*/  @!P1 FSEL R3, R5, R18, P6 ;  /* 0x0000001205039208 */ /* 0x000fe20003000000 */
[----:B------:R-:W1:Y:S01]  /*03b0*/  @!P4 LDC R13, c[0x0][0x21c] ;  /* 0x00008700ff0dcb82 */ /* 0x000e620000000800 */
[----:B------:R-:W-:-:S07]  /*03c0*/  FSETP.GTU.AND P4, PT, |R14|, +INF , !P0 ;  /* 0x7f8000000e00780b */ /* 0x000fce000478c200 */
[----:B------:R-:W3:Y:S01]  /*03d0*/  @!P5 LDC R3, c[0x0][0x21c] ;  /* 0x00008700ff03db82 */ /* 0x000ee20000000800 */
[----:B------:R-:W-:Y:S02]  /*03e0*/  FSETP.GTU.AND P6, PT, |R12|, +INF , !P3 ;  /* 0x7f8000000c00780b */ /* 0x000fe40005fcc200 */
[----:B------:R-:W-:-:S05]  /*03f0*/  FSETP.GTU.AND P5, PT, |R4|, +INF , !P2 ;  /* 0x7f8000000400780b */ /* 0x000fca00057ac200 */
[----:B--2---:R-:W2:Y:S01]  /*0400*/  @P4 LDC R2, c[0x0][0x218] ;  /* 0x00008600ff024b82 */ /* 0x004ea20000000800 */
[----:B------:R-:W-:-:S07]  /*0410*/  FSETP.GTU.AND P4, PT, |R5|, +INF , !P1 ;  /* 0x7f8000000500780b */ /* 0x000fce0004f8c200 */
[----:B0-----:R-:W0:Y:S08]  /*0420*/  @P6 LDC R15, c[0x0][0x218] ;  /* 0x00008600ff0f6b82 */ /* 0x001e300000000800 */
[----:B-1----:R-:W1:Y:S08]  /*0430*/  @P5 LDC R13, c[0x0][0x218] ;  /* 0x00008600ff0d5b82 */ /* 0x002e700000000800 */
[----:B---3--:R-:W3:Y:S01]  /*0440*/  @P4 LDC R3, c[0x0][0x218] ;  /* 0x00008600ff034b82 */ /* 0x008ee20000000800 */
[----:B------:R-:W-:Y:S01]  /*0450*/  ISETP.GE.AND P4, PT, R11, R7, PT ;  /* 0x000000070b00720c */ /* 0x000fe20003f86270 */
[----:B--2---:R-:W-:-:S02]  /*0460*/  @!P0 IMAD.MOV.U32 R10, RZ, RZ, R2 ;  /* 0x000000ffff0a8224 */ /* 0x004fc400078e0002 */
[----:B0-----:R-:W-:Y:S02]  /*0470*/  @!P3 IMAD.MOV.U32 R0, RZ, RZ, R15 ;  /* 0x000000ffff00b224 */ /* 0x001fe400078e000f */
[----:B-1----:R-:W-:Y:S01]  /*0480*/  @!P2 IMAD.MOV.U32 R8, RZ, RZ, R13 ;  /* 0x000000ffff08a224 */ /* 0x002fe200078e000d */
[----:B---3--:R-:W-:-:S07]  /*0490*/  @!P1 MOV R9, R3 ;  /* 0x0000000300099202 */ /* 0x008fce0000000f00 */
[----:B------:R-:W-:Y:S05]  /*04a0*/  @P4 BRA `(.L_x_2188) ;  /* 0x0000000000344947 */ /* 0x000fea0003800000 */
[----:B------:R-:W0:Y:S01]  /*04b0*/  LDC.64 R2, c[0x0][0x230] ;  /* 0x00008c00ff027b82 */ /* 0x000e220000000a00 */
[----:B------:R-:W-:-:S04]  /*04c0*/  IMAD R11, R6, 0x200, R11 ;  /* 0x00000200060b7824 */ /* 0x000fc800078e020b */
[----:B0-----:R-:W-:-:S04]  /*04d0*/  IMAD.WIDE.U32 R2, R11, 0x4, R2 ;  /* 0x000000040b027825 */ /* 0x001fc800078e0002 */
[----:B------:R-:W-:Y:S01]  /*04e0*/  IMAD.MOV.U32 R11, RZ, RZ, R16 ;  /* 0x000000ffff0b7224 */ /* 0x000fe200078e0010 */
[----:B------:R0:W-:Y:S04]  /*04f0*/  STG.E desc[UR4][R2.64], R10 ;  /* 0x0000000a02007986 */ /* 0x0001e8000c101904 */
[----:B------:R-:W-:-:S13]  /*0500*/  ISETP.GE.AND P0, PT, R11, R7, PT ;  /* 0x000000070b00720c */ /* 0x000fda0003f06270 */
[----:B------:R-:W-:Y:S05]  /*0510*/  @P0 BREAK B1 ;  /* 0x0000000000010942 */ /* 0x000fea0003800000 */
[----:B0-----:R-:W-:Y:S05]  /*0520*/  @P0 BRA `(.L_x_2189) ;  /* 0x0000000000300947 */ /* 0x001fea0003800000 */
[----:B------:R-:W0:Y:S01]  /*0530*/  LDC.64 R2, c[0x0][0x230] ;  /* 0x00008c00ff027b82 */ /* 0x000e220000000a00 */
[----:B------:R-:W-:Y:S02]  /*0540*/  IMAD R5, R6, 0x200, R11 ;  /* 0x0000020006057824 */ /* 0x000fe400078e020b */
[----:B------:R-:W-:Y:S02]  /*0550*/  VIADD R11, R11, 0x80 ;  /* 0x000000800b0b7836 */ /* 0x000fe40000000000 */
[----:B0-----:R-:W-:-:S05]  /*0560*/  IMAD.WIDE.U32 R2, R5, 0x4, R2 ;  /* 0x0000000405027825 */ /* 0x001fca00078e0002 */
[----:B------:R0:W-:Y:S02]  /*0570*/  STG.E desc[UR4][R2.64], R9 ;  /* 0x0000000902007986 */ /* 0x0001e4000c101904 */
.L_x_2188:
[----:B------:R-:W-:Y:S05]  /*0580*/  BSYNC B1 ;  /* 0x0000000000017941 */ /* 0x000fea0003800000 */
.L_x_2187:
[----:B------:R-:W-:-:S13]  /*0590*/  ISETP.GE.AND P0, PT, R11, R7, PT ;  /* 0x000000070b00720c */ /* 0x000fda0003f06270 */
[----:B0-----:R-:W0:Y:S01]  /*05a0*/  @!P0 LDC.64 R2, c[0x0][0x230] ;  /* 0x00008c00ff028b82 */ /* 0x001e220000000a00 */
[----:B------:R-:W-:Y:S01]  /*05b0*/  @!P0 LEA R5, R6, R11, 0x9 ;  /* 0x0000000b06058211 */ /* 0x000fe200078e48ff */
[----:B------:R-:W-:-:S04]  /*05c0*/  @!P0 VIADD R11, R11, 0x80 ;  /* 0x000000800b0b8836 */ /* 0x000fc80000000000 */
[----:B0-----:R-:W-:-:S05]  /*05d0*/  @!P0 IMAD.WIDE.U32 R2, R5, 0x4, R2 ;  /* 0x0000000405028825 */ /* 0x001fca00078e0002 */
[----:B------:R0:W-:Y:S02]  /*05e0*/  @!P0 STG.E desc[UR4][R2.64], R8 ;  /* 0x0000000802008986 */ /* 0x0001e4000c101904 */
.L_x_2189:
[----:B------:R-:W-:Y:S05]  /*05f0*/  BSYNC B0 ;  /* 0x0000000000007941 */ /* 0x000fea0003800000 */
.L_x_2186:
[----:B------:R-:W-:Y:S05]  /*0600*/  WARPSYNC.ALL ;  /* 0x0000000000007948 */ /* 0x000fea0003800000 */
[----:B------:R-:W-:-:S13]  /*0610*/  ISETP.GE.AND P0, PT, R11, R7, PT ;  /* 0x000000070b00720c */ /* 0x000fda0003f06270 */
[----:B------:R-:W-:Y:S05]  /*0620*/  @P0 EXIT ;  /* 0x000000000000094d */ /* 0x000fea0003800000 */
[----:B0-----:R-:W0:Y:S01]  /*0630*/  LDC.64 R2, c[0x0][0x230] ;  /* 0x00008c00ff027b82 */ /* 0x001e220000000a00 */
[----:B------:R-:W-:-:S04]  /*0640*/  IMAD R11, R6, 0x200, R11 ;  /* 0x00000200060b7824 */ /* 0x000fc800078e020b */
[----:B0-----:R-:W-:-:S05]  /*0650*/  IMAD.WIDE.U32 R2, R11, 0x4, R2 ;  /* 0x000000040b027825 */ /* 0x001fca00078e0002 */
[----:B------:R-:W-:Y:S01]  /*0660*/  STG.E desc[UR4][R2.64], R0 ;  /* 0x0000000002007986 */ /* 0x000fe2000c101904 */
[----:B------:R-:W-:Y:S05]  /*0670*/  EXIT ;  /* 0x000000000000794d */ /* 0x000fea0003800000 */
.L_x_2190:
        /* <DEDUP_REMOVED lines=16> */
.L_x_36133:


//--------------------- .text._ZN2at6native29vectorized_elementwise_kernelILi2EZZZNS0_22nan_to_num_kernel_cudaERNS_18TensorIteratorBaseESt8optionalIdES5_S5_ENKUlvE0_clEvENKUlvE0_clEvEUlfE_St5arrayIPcLm2EEEEviT0_T1_ --------------------------
	.section	.text._ZN2at6native29vectorized_elementwise_kernelILi2EZZZNS0_22nan_to_num_kernel_cudaERNS_18TensorIteratorBaseESt8optionalIdES5_S5_ENKUlvE0_clEvENKUlvE0_clEvEUlfE_St5arrayIPcLm2EEEEviT0_T1_,"ax",@progbits
	.align	128
        .global         _ZN2at6native29vectorized_elementwise_kernelILi2EZZZNS0_22nan_to_num_kernel_cudaERNS_18TensorIteratorBaseESt8optionalIdES5_S5_ENKUlvE0_clEvENKUlvE0_clEvEUlfE_St5arrayIPcLm2EEEEviT0_T1_
        .type           _ZN2at6native29vectorized_elementwise_kernelILi2EZZZNS0_22nan_to_num_kernel_cudaERNS_18TensorIteratorBaseESt8optionalIdES5_S5_ENKUlvE0_clEvENKUlvE0_clEvEUlfE_St5arrayIPcLm2EEEEviT0_T1_,@function
        .size           _ZN2at6native29vectorized_elementwise_kernelILi2EZZZNS0_22nan_to_num_kernel_cudaERNS_18TensorIteratorBaseESt8optionalIdES5_S5_ENKUlvE0_clEvENKUlvE0_clEvEUlfE_St5arrayIPcLm2EEEEviT0_T1_,(.L_x_36134 - _ZN2at6native29vectorized_elementwise_kernelILi2EZZZNS0_22nan_to_num_kernel_cudaERNS_18TensorIteratorBaseESt8optionalIdES5_S5_ENKUlvE0_clEvENKUlvE0_clEvEUlfE_St5arrayIPcLm2EEEEviT0_T1_)
        .other          _ZN2at6native29vectorized_elementwise_kernelILi2EZZZNS0_22nan_to_num_kernel_cudaERNS_18TensorIteratorBaseESt8optionalIdES5_S5_ENKUlvE0_clEvENKUlvE0_clEvEUlfE_St5arrayIPcLm2EEEEviT0_T1_,@"STO_CUDA_ENTRY STV_DEFAULT"
_ZN2at6native29vectorized_elementwise_kernelILi2EZZZNS0_22nan_to_num_kernel_cudaERNS_18TensorIteratorBaseESt8optionalIdES5_S5_ENKUlvE0_clEvENKUlvE0_clEvEUlfE_St5arrayIPcLm2EEEEviT0_T1_:
.text._ZN2at6native29vectorized_elementwise_kernelILi2EZZZNS0_22nan_to_num_kernel_cudaERNS_18TensorIteratorBaseESt8optionalIdES5_S5_ENKUlvE0_clEvENKUlvE0_clEvEUlfE_St5arrayIPcLm2EEEEviT0_T1_:
[----:B------:R-:W-:Y:S01]  /*0000*/  LDC R1, c[0x0][0x28] ;  /* 0x00000a00ff017b82 */ /* 0x000fe20000000800 */
[----:B------:R-:W0:Y:S01]  /*0010*/  S2R R3, SR_CTAID.X ;  /* 0x0000000000037919 */ /* 0x000e220000002500 */
[----:B------:R-:W-:Y:S01]  /*0020*/  ULDC UR4, c[0x0][0x210] ;  /* 0x0000840000047ab9 */ /* 0x000fe20000000800 */
[----:B0-----:R-:W-:-:S05]  /*0030*/  IMAD.SHL.U32 R3, R3, 0x400, RZ ;  /* 0x0000040003037824 */ /* 0x001fca00078e00ff */
[----:B------:R-:W-:Y:S01]  /*0040*/  IADD3 R5, -R3, UR4, RZ ;  /* 0x0000000403057c10 */ /* 0x000fe2000fffe1ff */
[----:B------:R-:W-:-:S03]  /*0050*/  ULDC.64 UR4, c[0x0][0x208] ;  /* 0x0000820000047ab9 */ /* 0x000fc60000000a00 */
[----:B------:R-:W-:-:S13]  /*0060*/  ISETP.GE.U32.AND P0, PT, R5, 0x400, PT ;  /* 0x000004000500780c */ /* 0x000fda0003f06070 */
[----:B------:R-:W-:Y:S05]  /*0070*/  @!P0 BRA `(.L_x_2191) ;  /* 0x0000000400048947 */ /* 0x000fea0003800000 */
[----:B------:R-:W0:Y:S01]  /*0080*/  S2R R0, SR_TID.X ;  /* 0x0000000000007919 */ /* 0x000e220000002100 */
[----:B------:R-:W1:Y:S01]  /*0090*/  LDC.64 R4, c[0x0][0x238] ;  /* 0x00008e00ff047b82 */ /* 0x000e620000000a00 */
[----:B------:R-:W-:-:S07]  /*00a0*/  ULDC UR6, c[0x0][0x220] ;  /* 0x0000880000067ab9 */ /* 0x000fce0000000800 */
[----:B------:R-:W2:Y:S08]  /*00b0*/  LDC.64 R6, c[0x0][0x218] ;  /* 0x00008600ff067b82 */ /* 0x000eb00000000a00 */
[----:B------:R-:W3:Y:S01]  /*00c0*/  LDC.64 R12, c[0x0][0x230] ;  /* 0x00008c00ff0c7b82 */ /* 0x000ee20000000a00 */
[----:B-1----:R-:W-:-:S04]  /*00d0*/  IMAD.WIDE R4, R3, 0x4, R4 ;  /* 0x0000000403047825 */ /* 0x002fc800078e0204 */
[----:B0-----:R-:W-:-:S05]  /*00e0*/  IMAD.WIDE.U32 R14, R0, 0x8, R4 ;  /* 0x00000008000e7825 */ /* 0x001fca00078e0004 */
[----:B------:R-:W4:Y:S04]  /*00f0*/  LDG.E.64 R16, desc[UR4][R14.64] ;  /* 0x000000040e107981 */ /* 0x000f28000c1e1b00 */
[----:B------:R-:W5:Y:S04]  /*0100*/  LDG.E.64 R8, desc[UR4][R14.64+0x400] ;  /* 0x000400040e087981 */ /* 0x000f68000c1e1b00 */
[----:B------:R-:W3:Y:S04]  /*0110*/  LDG.E.64 R4, desc[UR4][R14.64+0x800] ;  /* 0x000800040e047981 */ /* 0x000ee8000c1e1b00 */
[----:B------:R2:W3:Y:S01]  /*0120*/  LDG.E.64 R10, desc[UR4][R14.64+0xc00] ;  /* 0x000c00040e0a7981 */ /* 0x0004e2000c1e1b00 */
[----:B----4-:R-:W-:-:S02]  /*0130*/  FSETP.NEU.FTZ.AND P5, PT, R17, -INF , PT ;  /* 0xff8000001100780b */ /* 0x010fc40003fbd000 */
[C---:B------:R-:W-:Y:S02]  /*0140*/  FSETP.NEU.FTZ.AND P4, PT, R16.reuse, -INF , PT ;  /* 0xff8000001000780b */ /* 0x040fe40003f9d000 */
[C---:B------:R-:W-:Y:S02]  /*0150*/  FSETP.NEU.FTZ.AND P3, PT, R16.reuse, +INF , PT ;  /* 0x7f8000001000780b */ /* 0x040fe40003f7d000 */
[C---:B------:R-:W-:Y:S02]  /*0160*/  FSETP.GTU.FTZ.AND P0, PT, |R16|.reuse, +INF , PT ;  /* 0x7f8000001000780b */ /* 0x040fe40003f1c200 */
[C---:B------:R-:W-:Y:S02]  /*0170*/  FSEL R2, R17.reuse, UR6, P5 ;  /* 0x0000000611027c08 */ /* 0x040fe4000a800000 */
[----:B------:R-:W-:Y:S02]  /*0180*/  FSETP.NEU.FTZ.AND P2, PT, R17, +INF , PT ;  /* 0x7f8000001100780b */ /* 0x000fe40003f5d000 */
[----:B------:R-:W-:-:S02]  /*0190*/  FSEL R16, R16, UR6, P4 ;  /* 0x0000000610107c08 */ /* 0x000fc4000a000000 */
[C---:B-----5:R-:W-:Y:S02]  /*01a0*/  FSETP.NEU.FTZ.AND P5, PT, R8.reuse, -INF , PT ;  /* 0xff8000000800780b */ /* 0x060fe40003fbd000 */
[----:B------:R-:W-:Y:S02]  /*01b0*/  FSETP.NEU.FTZ.AND P6, PT, R9, -INF , PT ;  /* 0xff8000000900780b */ /* 0x000fe40003fdd000 */
[----:B------:R-:W-:Y:S02]  /*01c0*/  FSETP.GTU.FTZ.AND P1, PT, |R17|, +INF , PT ;  /* 0x7f8000001100780b */ /* 0x000fe40003f3c200 */
[----:B------:R-:W-:Y:S02]  /*01d0*/  FSETP.NEU.FTZ.AND P4, PT, R8, +INF , PT ;  /* 0x7f8000000800780b */ /* 0x000fe40003f9d000 */
[----:B--2---:R-:W-:Y:S02]  /*01e0*/  FSEL R15, R16, R7, P3 ;  /* 0x00000007100f7208 */ /* 0x004fe40001800000 */
[----:B------:R-:W-:-:S02]  /*01f0*/  FSEL R14, R8, UR6, P5 ;  /* 0x00000006080e7c08 */ /* 0x000fc4000a800000 */
[-C--:B------:R-:W-:Y:S02]  /*0200*/  FSEL R17, R2, R7.reuse, P2 ;  /* 0x0000000702117208 */ /* 0x080fe40001000000 */
[C---:B------:R-:W-:Y:S02]  /*0210*/  FSETP.NEU.FTZ.AND P3, PT, R9.reuse, +INF , PT ;  /* 0x7f8000000900780b */ /* 0x040fe40003f7d000 */
[----:B---3--:R-:W-:Y:S02]  /*0220*/  FSETP.NEU.FTZ.AND P5, PT, R4, -INF , PT ;  /* 0xff8000000400780b */ /* 0x008fe40003fbd000 */
[C---:B------:R-:W-:Y:S02]  /*0230*/  FSEL R2, R9.reuse, UR6, P6 ;  /* 0x0000000609027c08 */ /* 0x040fe4000b000000 */
[----:B------:R-:W-:Y:S02]  /*0240*/  FSETP.GTU.FTZ.AND P2, PT, |R9|, +INF , PT ;  /* 0x7f8000000900780b */ /* 0x000fe40003f5c200 */
[----:B------:R-:W-:-:S02]  /*0250*/  FSEL R9, R14, R7, P4 ;  /* 0x000000070e097208 */ /* 0x000fc40002000000 */
[C---:B------:R-:W-:Y:S02]  /*0260*/  FSETP.NEU.FTZ.AND P6, PT, R4.reuse, +INF , PT ;  /* 0x7f8000000400780b */ /* 0x040fe40003fdd000 */
[----:B------:R-:W-:Y:S02]  /*0270*/  FSEL R14, R4, UR6, P5 ;  /* 0x00000006040e7c08 */ /* 0x000fe4000a800000 */
[-C--:B------:R-:W-:Y:S01]  /*0280*/  FSEL R19, R2, R7.reuse, P3 ;  /* 0x0000000702137208 */ /* 0x080fe20001800000 */
[----:B------:R-:W-:Y:S01]  /*0290*/  IMAD.WIDE.U32 R2, R3, 0x4, R12 ;  /* 0x0000000403027825 */ /* 0x000fe200078e000c */
[----:B------:R-:W-:Y:S02]  /*02a0*/  FSETP.NEU.FTZ.AND P3, PT, R11, +INF , PT ;  /* 0x7f8000000b00780b */ /* 0x000fe40003f7d000 */
[----:B------:R-:W-:Y:S02]  /*02b0*/  FSETP.NEU.FTZ.AND P5, PT, R5, -INF , PT ;  /* 0xff8000000500780b */ /* 0x000fe40003fbd000 */
[----:B------:R-:W-:Y:S01]  /*02c0*/  FSEL R21, R14, R7, P6 ;  /* 0x000000070e157208 */ /* 0x000fe20003000000 */
[----:B------:R-:W-:Y:S01]  /*02d0*/  IMAD.WIDE R2, R0, 0x8, R2 ;  /* 0x0000000800027825 */ /* 0x000fe200078e0202 */
[----:B------:R-:W-:-:S02]  /*02e0*/  FSETP.NEU.FTZ.AND P6, PT, R10, -INF , PT ;  /* 0xff8000000a00780b */ /* 0x000fc40003fdd000 */
[C---:B------:R-:W-:Y:S02]  /*02f0*/  FSEL R14, R5.reuse, UR6, P5 ;  /* 0x00000006050e7c08 */ /* 0x040fe4000a800000 */
[----:B------:R-:W-:Y:S02]  /*0300*/  FSETP.NEU.FTZ.AND P4, PT, R5, +INF , PT ;  /* 0x7f8000000500780b */ /* 0x000fe40003f9d000 */
[C---:B------:R-:W-:Y:S02]  /*0310*/  FSETP.NEU.FTZ.AND P5, PT, R10.reuse, +INF , PT ;  /* 0x7f8000000a00780b */ /* 0x040fe40003fbd000 */
[----:B------:R-:W-:Y:S02]  /*0320*/  FSEL R12, R10, UR6, P6 ;  /* 0x000000060a0c7c08 */ /* 0x000fe4000b000000 */
[----:B------:R-:W-:Y:S02]  /*0330*/  FSETP.NEU.FTZ.AND P6, PT, R11, -INF , PT ;  /* 0xff8000000b00780b */ /* 0x000fe40003fdd000 */
[----:B------:R-:W-:-:S02]  /*0340*/  FSEL R13, R14, R7, P4 ;  /* 0x000000070e0d7208 */ /* 0x000fc40002000000 */
[----:B------:R-:W-:Y:S02]  /*0350*/  FSEL R23, R12, R7, P5 ;  /* 0x000000070c177208 */ /* 0x000fe40002800000 */
[----:B------:R-:W-:Y:S02]  /*0360*/  @P3 FSEL R7, R11, UR6, P6 ;  /* 0x000000060b073c08 */ /* 0x000fe4000b000000 */
[----:B------:R-:W-:Y:S02]  /*0370*/  FSEL R17, R17, R6, !P1 ;  /* 0x0000000611117208 */ /* 0x000fe40004800000 */
[----:B------:R-:W-:Y:S02]  /*0380*/  FSETP.GTU.FTZ.AND P4, PT, |R8|, +INF , PT ;  /* 0x7f8000000800780b */ /* 0x000fe40003f9c200 */
[----:B------:R-:W-:Y:S02]  /*0390*/  FSETP.GTU.FTZ.AND P5, PT, |R4|, +INF , PT ;  /* 0x7f8000000400780b */ /* 0x000fe40003fbc200 */
[----:B------:R-:W-:-:S02]  /*03a0*/  FSETP.GTU.FTZ.AND P6, PT, |R5|, +INF , PT ;  /* 0x7f8000000500780b */ /* 0x000fc40003fdc200 */
[----:B------:R-:W-:Y:S02]  /*03b0*/  FSETP.GTU.FTZ.AND P3, PT, |R10|, +INF , PT ;  /* 0x7f8000000a00780b */ /* 0x000fe40003f7c200 */
[----:B------:R-:W-:Y:S02]  /*03c0*/  FSETP.GTU.FTZ.AND P1, PT, |R11|, +INF , PT ;  /* 0x7f8000000b00780b */ /* 0x000fe40003f3c200 */
[-C--:B------:R-:W-:Y:S02]  /*03d0*/  FSEL R16, R15, R6.reuse, !P0 ;  /* 0x000000060f107208 */ /* 0x080fe40004000000 */
[-C--:B------:R-:W-:Y:S02]  /*03e0*/  FSEL R19, R19, R6.reuse, !P2 ;  /* 0x0000000613137208 */ /* 0x080fe40005000000 */
[-C--:B------:R-:W-:Y:S01]  /*03f0*/  FSEL R18, R9, R6.reuse, !P4 ;  /* 0x0000000609127208 */ /* 0x080fe20006000000 */
[----:B------:R-:W-:Y:S01]  /*0400*/  STG.E.64 desc[UR4][R2.64], R16 ;  /* 0x0000001002007986 */ /* 0x000fe2000c101b04 */
[----:B------:R-:W-:-:S02]  /*0410*/  FSEL R12, R21, R6, !P5 ;  /* 0x00000006150c7208 */ /* 0x000fc40006800000 */
[-C--:B------:R-:W-:Y:S01]  /*0420*/  FSEL R13, R13, R6.reuse, !P6 ;  /* 0x000000060d0d7208 */ /* 0x080fe20007000000 */
[----:B------:R-:W-:Y:S01]  /*0430*/  STG.E.64 desc[UR4][R2.64+0x400], R18 ;  /* 0x0004001202007986 */ /* 0x000fe2000c101b04 */
[-C--:B------:R-:W-:Y:S02]  /*0440*/  FSEL R4, R23, R6.reuse, !P3 ;  /* 0x0000000617047208 */ /* 0x080fe40005800000 */
[----:B------:R-:W-:Y:S01]  /*0450*/  FSEL R5, R7, R6, !P1 ;  /* 0x0000000607057208 */ /* 0x000fe20004800000 */
[----:B------:R-:W-:Y:S04]  /*0460*/  STG.E.64 desc[UR4][R2.64+0x800], R12 ;  /* 0x0008000c02007986 */ /* 0x000fe8000c101b04 */
[----:B------:R-:W-:Y:S01]  /*0470*/  STG.E.64 desc[UR4][R2.64+0xc00], R4 ;  /* 0x000c000402007986 */ /* 0x000fe2000c101b04 */
[----:B------:R-:W-:Y:S05]  /*0480*/  EXIT ;  /* 0x000000000000794d */ /* 0x000fea0003800000 */
.L_x_2191:
[----:B------:R-:W0:Y:S01]  /*0490*/  S2R R22, SR_TID.X ;  /* 0x0000000000167919 */ /* 0x000e220000002100 */
[----:B------:R-:W-:Y:S01]  /*04a0*/  IMAD.MOV.U32 R12, RZ, RZ, RZ ;  /* 0x000000ffff0c7224 */ /* 0x000fe200078e00ff */
[----:B0-----:R-:W-:Y:S01]  /*04b0*/  ISETP.GE.AND P6, PT, R22, R5, PT ;  /* 0x000000051600720c */ /* 0x001fe20003fc6270 */
[----:B------:R-:W-:-:S12]  /*04c0*/  IMAD.MOV.U32 R0, RZ, RZ, R22 ;  /* 0x000000ffff007224 */ /* 0x000fd800078e0016 */
[----:B------:R-:W-:Y:S01]  /*04d0*/  @!P6 IMAD.IADD R13, R3, 0x1, R0 ;  /* 0x00000001030de824 */ /* 0x000fe200078e0200 */
[----:B------:R-:W0:Y:S01]  /*04e0*/  @!P6 LDC.64 R18, c[0x0][0x238] ;  /* 0x00008e00ff12eb82 */ /* 0x000e220000000a00 */
[----:B------:R-:W-:-:S05]  /*04f0*/  @!P6 VIADD R0, R0, 0x80 ;  /* 0x000000800000e836 */ /* 0x000fca0000000000 */
[----:B------:R-:W-:-:S13]  /*0500*/  ISETP.GE.AND P0, PT, R0, R5, PT ;  /* 0x000000050000720c */ /* 0x000fda0003f06270 */
[----:B------:R-:W1:Y:S01]  /*0510*/  @!P0 LDC.64 R14, c[0x0][0x238] ;  /* 0x00008e00ff0e8b82 */ /* 0x000e620000000a00 */
[----:B------:R-:W-:Y:S02]  /*0520*/  @!P0 IMAD.IADD R17, R3, 0x1, R0 ;  /* 0x0000000103118824 */ /* 0x000fe400078e0200 */
[----:B------:R-:W-:-:S05]  /*0530*/  @!P0 VIADD R0, R0, 0x80 ;  /* 0x0000008000008836 */ /* 0x000fca0000000000 */
[----:B------:R-:W-:-:S13]  /*0540*/  ISETP.GE.AND P1, PT, R0, R5, PT ;  /* 0x000000050000720c */ /* 0x000fda0003f26270 */
[----:B------:R-:W2:Y:S01]  /*0550*/  @!P1 LDC.64 R24, c[0x0][0x238] ;  /* 0x00008e00ff189b82 */ /* 0x000ea20000000a00 */
[----:B-1----:R-:W-:-:S05]  /*0560*/  @!P0 IMAD.WIDE.U32 R14, R17, 0x4, R14 ;  /* 0x00000004110e8825 */ /* 0x002fca00078e000e */
[----:B------:R1:W3:Y:S01]  /*0570*/  @!P0 LDG.E R12, desc[UR4][R14.64] ;  /* 0x000000040e0c8981 */ /* 0x0002e2000c1e1900 */
[----:B------:R-:W-:Y:S01]  /*0580*/  @!P1 IMAD.IADD R17, R3, 0x1, R0 ;  /* 0x0000000103119824 */ /* 0x000fe200078e0200 */
[----:B------:R-:W-:Y:S01]  /*0590*/  CS2R R20, SRZ ;  /* 0x0000000000147805 */ /* 0x000fe2000001ff00 */
[----:B------:R-:W-:Y:S02]  /*05a0*/  @!P1 VIADD R0, R0, 0x80 ;  /* 0x0000008000009836 */ /* 0x000fe40000000000 */
[----:B0-----:R-:W-:-:S03]  /*05b0*/  @!P6 IMAD.WIDE.U32 R18, R13, 0x4, R18 ;  /* 0x000000040d12e825 */ /* 0x001fc600078e0012 */
[----:B------:R-:W-:Y:S02]  /*05c0*/  ISETP.GE.AND P0, PT, R0, R5, PT ;  /* 0x000000050000720c */ /* 0x000fe40003f06270 */
[----:B------:R0:W4:Y:S01]  /*05d0*/  @!P6 LDG.E R21, desc[UR4][R18.64] ;  /* 0x000000041215e981 */ /* 0x000122000c1e1900 */
[----:B--2---:R-:W-:-:S10]  /*05e0*/  @!P1 IMAD.WIDE.U32 R24, R17, 0x4, R24 ;  /* 0x0000000411189825 */ /* 0x004fd400078e0018 */
[----:B------:R-:W-:Y:S01]  /*05f0*/  @!P0 IMAD.IADD R13, R3, 0x1, R0 ;  /* 0x00000001030d8824 */ /* 0x000fe200078e0200 */
[----:B------:R-:W2:Y:S01]  /*0600*/  @!P0 LDC.64 R16, c[0x0][0x238] ;  /* 0x00008e00ff108b82 */ /* 0x000ea20000000a00 */
[----:B------:R-:W-:Y:S01]  /*0610*/  @!P0 VIADD R0, R0, 0x80 ;  /* 0x0000008000008836 */ /* 0x000fe20000000000 */
[----:B------:R5:W4:Y:S04]  /*0620*/  @!P1 LDG.E R20, desc[UR4][R24.64] ;  /* 0x0000000418149981 */ /* 0x000b28000c1e1900 */
[----:B------:R-:W-:-:S13]  /*0630*/  ISETP.GE.AND P2, PT, R0, R5, PT ;  /* 0x000000050000720c */ /* 0x000fda0003f46270 */
[----:B-1----:R-:W1:Y:S01]  /*0640*/  @!P2 LDC.64 R14, c[0x0][0x238] ;  /* 0x00008e00ff0eab82 */ /* 0x002e620000000a00 */
[----:B--2---:R-:W-:-:S04]  /*0650*/  @!P0 IMAD.WIDE.U32 R16, R13, 0x4, R16 ;  /* 0x000000040d108825 */ /* 0x004fc800078e0010 */
[----:B------:R-:W-:Y:S02]  /*0660*/  IMAD.MOV.U32 R13, RZ, RZ, RZ ;  /* 0x000000ffff0d7224 */ /* 0x000fe400078e00ff */
[----:B0-----:R-:W-:-:S04]  /*0670*/  @!P2 IMAD.IADD R19, R3, 0x1, R0 ;  /* 0x000000010313a824 */ /* 0x001fc800078e0200 */
[----:B------:R0:W2:Y:S01]  /*0680*/  @!P0 LDG.E R13, desc[UR4][R16.64] ;  /* 0x00000004100d8981 */ /* 0x0000a2000c1e1900 */
[----:B------:R-:W-:Y:S02]  /*0690*/  @!P2 VIADD R0, R0, 0x80 ;  /* 0x000000800000a836 */ /* 0x000fe40000000000 */
[----:B------:R-:W-:-:S03]  /*06a0*/  IMAD.MOV.U32 R23, RZ, RZ, RZ ;  /* 0x000000ffff177224 */ /* 0x000fc600078e00ff */
[----:B------:R-:W-:Y:S01]  /*06b0*/  ISETP.GE.AND P0, PT, R0, R5, PT ;  /* 0x000000050000720c */ /* 0x000fe20003f06270 */
[----:B-1----:R-:W-:-:S05]  /*06c0*/  @!P2 IMAD.WIDE.U32 R18, R19, 0x4, R14 ;  /* 0x000000041312a825 */ /* 0x002fca00078e000e */
[----:B------:R1:W2:Y:S07]  /*06d0*/  @!P2 LDG.E R23, desc[UR4][R18.64] ;  /* 0x000000041217a981 */ /* 0x0002ae000c1e1900 */
[----:B------:R-:W1:Y:S01]  /*06e0*/  @!P0 LDC.64 R14, c[0x0][0x238] ;  /* 0x00008e00ff0e8b82 */ /* 0x000e620000000a00 */
[----:B-----5:R-:W-:Y:S02]  /*06f0*/  @!P0 IMAD.IADD R25, R3, 0x1, R0 ;  /* 0x0000000103198824 */ /* 0x020fe400078e0200 */
[----:B------:R-:W-:-:S02]  /*0700*/  @!P0 VIADD R0, R0, 0x80 ;  /* 0x0000008000008836 */ /* 0x000fc40000000000 */
[----:B------:R-:W-:-:S03]  /*0710*/  IMAD.MOV.U32 R24, RZ, RZ, RZ ;  /* 0x000000ffff187224 */ /* 0x000fc600078e00ff */
[----:B------:R-:W-:-:S13]  /*0720*/  ISETP.GE.AND P1, PT, R0, R5, PT ;  /* 0x000000050000720c */ /* 0x000fda0003f26270 */
[----:B0-----:R-:W0:Y:S01]  /*0730*/  @!P1 LDC.64 R16, c[0x0][0x238] ;  /* 0x00008e00ff109b82 */ /* 0x001e220000000a00 */
[----:B-1----:R-:W-:-:S05]  /*0740*/  @!P0 IMAD.WIDE.U32 R14, R25, 0x4, R14 ;  /* 0x00000004190e8825 */ /* 0x002fca00078e000e */
[----:B------:R1:W5:Y:S01]  /*0750*/  @!P0 LDG.E R24, desc[UR4][R14.64] ;  /* 0x000000040e188981 */ /* 0x000362000c1e1900 */
[----:B------:R-:W-:Y:S02]  /*0760*/  @!P1 IMAD.IADD R25, R3, 0x1, R0 ;  /* 0x0000000103199824 */ /* 0x000fe400078e0200 */
[----:B------:R-:W-:Y:S02]  /*0770*/  @!P1 VIADD R0, R0, 0x80 ;  /* 0x0000008000009836 */ /* 0x000fe40000000000 */
[----:B0-----:R-:W-:-:S04]  /*0780*/  @!P1 IMAD.WIDE.U32 R16, R25, 0x4, R16 ;  /* 0x0000000419109825 */ /* 0x001fc800078e0010 */
[----:B------:R-:W-:-:S06]  /*0790*/  IMAD.MOV.U32 R25, RZ, RZ, RZ ;  /* 0x000000ffff197224 */ /* 0x000fcc00078e00ff */
[----:B------:R0:W5:Y:S01]  /*07a0*/  @!P1 LDG.E R25, desc[UR4][R16.64] ;  /* 0x0000000410199981 */ /* 0x000162000c1e1900 */
[----:B------:R-:W-:-:S13]  /*07b0*/  ISETP.GE.AND P0, PT, R0, R5, PT ;  /* 0x000000050000720c */ /* 0x000fda0003f06270 */
[----:B------:R-:W1:Y:S01]  /*07c0*/  @!P0 LDC.64 R18, c[0x0][0x238] ;  /* 0x00008e00ff128b82 */ /* 0x000e620000000a00 */
[----:B------:R-:W-:Y:S02]  /*07d0*/  @!P0 IMAD.IADD R27, R3, 0x1, R0 ;  /* 0x00000001031b8824 */ /* 0x000fe400078e0200 */
[----:B------:R-:W-:Y:S02]  /*07e0*/  IMAD.MOV.U32 R0, RZ, RZ, RZ ;  /* 0x000000ffff007224 */ /* 0x000fe400078e00ff */
[----:B-1----:R-:W-:-:S05]  /*07f0*/  @!P0 IMAD.WIDE.U32 R18, R27, 0x4, R18 ;  /* 0x000000041b128825 */ /* 0x002fca00078e0012 */
[----:B------:R1:W5:Y:S01]  /*0800*/  @!P0 LDG.E R0, desc[UR4][R18.64] ;  /* 0x0000000412008981 */ /* 0x000362000c1e1900 */
[----:B------:R-:W-:-:S05]  /*0810*/  VIADD R14, R22, 0x80 ;  /* 0x00000080160e7836 */ /* 0x000fca0000000000 */
[----:B------:R-:W-:-:S13]  /*0820*/  ISETP.GE.AND P1, PT, R14, R5, PT ;  /* 0x000000050e00720c */ /* 0x000fda0003f26270 */
[----:B------:R-:W1:Y:S01]  /*0830*/  @!P1 LDC R15, c[0x0][0x220] ;  /* 0x00008800ff0f9b82 */ /* 0x000e620000000800 */
[----:B------:R-:W-:-:S05]  /*0840*/  VIADD R14, R22, 0x100 ;  /* 0x00000100160e7836 */ /* 0x000fca0000000000 */
[----:B------:R-:W-:Y:S02]  /*0850*/  ISETP.GE.AND P5, PT, R14, R5, PT ;  /* 0x000000050e00720c */ /* 0x000fe40003fa6270 */
[----:B------:R-:W4:Y:S11]  /*0860*/  @!P6 LDC R14, c[0x0][0x220] ;  /* 0x00008800ff0eeb82 */ /* 0x000f360000000800 */
[----:B0-----:R-:W0:Y:S01]  /*0870*/  @!P5 LDC R17, c[0x0][0x220] ;  /* 0x00008800ff11db82 */ /* 0x001e220000000800 */
[----:B---3--:R-:W-:-:S02]  /*0880*/  FSETP.NEU.OR P2, PT, R12, +INF , P1 ;  /* 0x7f8000000c00780b */ /* 0x008fc40000f4d400 */
[----:B------:R-:W-:-:S04]  /*0890*/  @!P1 FSETP.NEU.FTZ.AND P0, PT, R12, -INF , PT ;  /* 0xff8000000c00980b */ /* 0x000fc80003f1d000 */
[----:B-1----:R-:W-:-:S07]  /*08a0*/  @!P1 FSEL R16, R12, R15, P0 ;  /* 0x0000000f0c109208 */ /* 0x002fce0000000000 */
[----:B------:R-:W1:Y:S01]  /*08b0*/  @!P2 LDC R16, c[0x0][0x21c] ;  /* 0x00008700ff10ab82 */ /* 0x000e620000000800 */
[----:B------:R-:W-:Y:S01]  /*08c0*/  FSETP.GTU.AND P2, PT, |R12|, +INF , !P1 ;  /* 0x7f8000000c00780b */ /* 0x000fe20004f4c200 */
[----:B------:R-:W-:Y:S01]  /*08d0*/  VIADD R12, R22, 0x180 ;  /* 0x00000180160c7836 */ /* 0x000fe20000000000 */
[----:B----4-:R-:W-:-:S04]  /*08e0*/  FSETP.NEU.OR P3, PT, R21, +INF , P6 ;  /* 0x7f8000001500780b */ /* 0x010fc8000376d400 */
[----:B------:R-:W-:Y:S01]  /*08f0*/  ISETP.GE.AND P0, PT, R12, R5, PT ;  /* 0x000000050c00720c */ /* 0x000fe20003f06270 */
[----:B------:R-:W-:-:S06]  /*0900*/  VIADD R12, R22, 0x200 ;  /* 0x00000200160c7836 */ /* 0x000fcc0000000000 */
[----:B-1----:R-:W1:Y:S01]  /*0910*/  @P2 LDC R16, c[0x0][0x218] ;  /* 0x00008600ff102b82 */ /* 0x002e620000000800 */
[----:B------:R-:W-:-:S04]  /*0920*/  @!P6 FSETP.NEU.FTZ.AND P2, PT, R21, -INF , PT ;  /* 0xff8000001500e80b */ /* 0x000fc80003f5d000 */
[----:B------:R-:W-:Y:S02]  /*0930*/  @!P6 FSEL R15, R21, R14, P2 ;  /* 0x0000000e150fe208 */ /* 0x000fe40001000000 */
[----:B------:R-:W-:Y:S01]  /*0940*/  FSETP.NEU.OR P2, PT, R20, +INF , P5 ;  /* 0x7f8000001400780b */ /* 0x000fe20002f4d400 */
[----:B------:R-:W3:Y:S01]  /*0950*/  @!P0 LDC R18, c[0x0][0x220] ;  /* 0x00008800ff128b82 */ /* 0x000ee20000000800 */
[----:B------:R-:W-:-:S07]  /*0960*/  ISETP.GE.AND P4, PT, R12, R5, PT ;  /* 0x000000050c00720c */ /* 0x000fce0003f86270 */
[----:B------:R-:W4:Y:S01]  /*0970*/  @!P3 LDC R15, c[0x0][0x21c] ;  /* 0x00008700ff0fbb82 */ /* 0x000f220000000800 */
[----:B------:R-:W-:-:S04]  /*0980*/  @!P5 FSETP.NEU.FTZ.AND P3, PT, R20, -INF , PT ;  /* 0xff8000001400d80b */ /* 0x000fc80003f7d000 */
[C---:B0-----:R-:W-:Y:S02]  /*0990*/  @!P5 FSEL R14, R20.reuse, R17, P3 ;  /* 0x00000011140ed208 */ /* 0x041fe40001800000 */
[----:B------:R-:W-:Y:S01]  /*09a0*/  FSETP.GTU.AND P3, PT, |R21|, +INF , !P6 ;  /* 0x7f8000001500780b */ /* 0x000fe2000776c200 */
[----:B------:R-:W0:Y:S08]  /*09b0*/  @!P4 LDC R26, c[0x0][0x220] ;  /* 0x00008800ff1acb82 */ /* 0x000e300000000800 */
[----:B------:R-:W0:Y:S01]  /*09c0*/  @!P2 LDC R14, c[0x0][0x21c] ;  /* 0x00008700ff0eab82 */ /* 0x000e220000000800 */
[----:B--2---:R-:W-:Y:S01]  /*09d0*/  FSETP.NEU.OR P2, PT, R13, +INF , P0 ;  /* 0x7f8000000d00780b */ /* 0x004fe2000074d400 */
[----:B-1----:R-:W-:Y:S01]  /*09e0*/  @!P1 IMAD.MOV.U32 R4, RZ, RZ, R16 ;  /* 0x000000ffff049224 */ /* 0x002fe200078e0010 */
[----:B------:R-:W-:-:S05]  /*09f0*/  FSETP.GTU.AND P1, PT, |R20|, +INF , !P5 ;  /* 0x7f8000001400780b */ /* 0x000fca0006f2c200 */
[----:B----4-:R-:W1:Y:S01]  /*0a00*/  @P3 LDC R15, c[0x0][0x218] ;  /* 0x00008600ff0f3b82 */ /* 0x010e620000000800 */
[----:B------:R-:W-:-:S04]  /*0a10*/  @!P0 FSETP.NEU.FTZ.AND P3, PT, R13, -INF , PT ;  /* 0xff8000000d00880b */ /* 0x000fc80003f7d000 */
[----:B---3--:R-:W-:Y:S01]  /*0a20*/  @!P0 FSEL R16, R13, R18, P3 ;  /* 0x000000120d108208 */ /* 0x008fe20001800000 */
[----:B------:R-:W-:-:S05]  /*0a30*/  VIADD R12, R22, 0x280 ;  /* 0x00000280160c7836 */ /* 0x000fca0000000000 */
[----:B------:R-:W2:Y:S01]  /*0a40*/  @!P2 LDC R16, c[0x0][0x21c] ;  /* 0x00008700ff10ab82 */ /* 0x000ea20000000800 */
[----:B------:R-:W-:Y:S02]  /*0a50*/  FSETP.NEU.OR P2, PT, R23, +INF , P4 ;  /* 0x7f8000001700780b */ /* 0x000fe4000274d400 */
[----:B------:R-:W-:-:S05]  /*0a60*/  ISETP.GE.AND P3, PT, R12, R5, PT ;  /* 0x000000050c00720c */ /* 0x000fca0003f66270 */
[----:B0-----:R-:W0:Y:S01]  /*0a70*/  @P1 LDC R14, c[0x0][0x218] ;  /* 0x00008600ff0e1b82 */ /* 0x001e220000000800 */
[----:B------:R-:W-:-:S04]  /*0a80*/  @!P4 FSETP.NEU.FTZ.AND P1, PT, R23, -INF , PT ;  /* 0xff8000001700c80b */ /* 0x000fc80003f3d000 */
[----:B------:R-:W-:Y:S02]  /*0a90*/  @!P4 FSEL R17, R23, R26, P1 ;  /* 0x0000001a1711c208 */ /* 0x000fe40000800000 */
[----:B------:R-:W-:Y:S02]  /*0aa0*/  FSETP.GTU.AND P1, PT, |R13|, +INF , !P0 ;  /* 0x7f8000000d00780b */ /* 0x000fe4000472c200 */
[----:B------:R-:W3:Y:S08]  /*0ab0*/  @!P3 LDC R13, c[0x0][0x220] ;  /* 0x00008800ff0dbb82 */ /* 0x000ef00000000800 */
[----:B------:R-:W4:Y:S08]  /*0ac0*/  @!P2 LDC R17, c[0x0][0x21c] ;  /* 0x00008700ff11ab82 */ /* 0x000f300000000800 */
[----:B--2---:R-:W2:Y:S01]  /*0ad0*/  @P1 LDC R16, c[0x0][0x218] ;  /* 0x00008600ff101b82 */ /* 0x004ea20000000800 */
[----:B------:R-:W-:Y:S01]  /*0ae0*/  FSETP.GTU.AND P1, PT, |R23|, +INF , !P4 ;  /* 0x7f8000001700780b */ /* 0x000fe2000672c200 */
[----:B------:R-:W-:Y:S01]  /*0af0*/  VIADD R12, R22, 0x300 ;  /* 0x00000300160c7836 */ /* 0x000fe20000000000 */
[----:B-----5:R-:W-:-:S04]  /*0b00*/  @!P3 FSETP.NEU.FTZ.AND P2, PT, R24, -INF , PT ;  /* 0xff8000001800b80b */ /* 0x020fc80003f5d000 */
[----:B---3--:R-:W-:Y:S02]  /*0b10*/  @!P3 FSEL R18, R24, R13, P2 ;  /* 0x0000000d1812b208 */ /* 0x008fe40001000000 */
[----:B------:R-:W-:-:S05]  /*0b20*/  ISETP.GE.AND P2, PT, R12, R5, PT ;  /* 0x000000050c00720c */ /* 0x000fca0003f46270 */
[----:B----4-:R-:W3:Y:S01]  /*0b30*/  @P1 LDC R17, c[0x0][0x218] ;  /* 0x00008600ff111b82 */ /* 0x010ee20000000800 */
[----:B------:R-:W-:-:S07]  /*0b40*/  FSETP.NEU.OR P1, PT, R24, +INF , P3 ;  /* 0x7f8000001800780b */ /* 0x000fce0001f2d400 */
[----:B------:R-:W4:Y:S08]  /*0b50*/  @!P2 LDC R12, c[0x0][0x220] ;  /* 0x00008800ff0cab82 */ /* 0x000f300000000800 */
[----:B------:R-:W5:Y:S01]  /*0b60*/  @!P1 LDC R18, c[0x0][0x21c] ;  /* 0x00008700ff129b82 */ /* 0x000f620000000800 */
[----:B------:R-:W-:-:S13]  /*0b70*/  FSETP.GTU.AND P1, PT, |R24|, +INF , !P3 ;  /* 0x7f8000001800780b */ /* 0x000fda0005f2c200 */
[----:B-----5:R-:W5:Y:S01]  /*0b80*/  @P1 LDC R18, c[0x0][0x218] ;  /* 0x00008600ff121b82 */ /* 0x020f620000000800 */
[----:B------:R-:W-:-:S04]  /*0b90*/  @!P2 FSETP.NEU.FTZ.AND P1, PT, R25, -INF , PT ;  /* 0xff8000001900a80b */ /* 0x000fc80003f3d000 */
[C---:B----4-:R-:W-:Y:S02]  /*0ba0*/  @!P2 FSEL R19, R25.reuse, R12, P1 ;  /* 0x0000000c1913a208 */ /* 0x050fe40000800000 */
[----:B------:R-:W-:Y:S01]  /*0bb0*/  FSETP.NEU.OR P1, PT, R25, +INF , P2 ;  /* 0x7f8000001900780b */ /* 0x000fe2000172d400 */
[----:B------:R-:W-:-:S12]  /*0bc0*/  VIADD R12, R22, 0x380 ;  /* 0x00000380160c7836 */ /* 0x000fd80000000000 */
[----:B------:R-:W4:Y:S01]  /*0bd0*/  @!P1 LDC R19, c[0x0][0x21c] ;  /* 0x00008700ff139b82 */ /* 0x000f220000000800 */
[----:B------:R-:W-:-:S13]  /*0be0*/  ISETP.GE.AND P1, PT, R12, R5, PT ;  /* 0x000000050c00720c */ /* 0x000fda0003f26270 */
[----:B------:R-:W1:Y:S01]  /*0bf0*/  @!P1 LDC R13, c[0x0][0x220] ;  /* 0x00008800ff0d9b82 */ /* 0x000e620000000800 */
[----:B------:R-:W-:Y:S02]  /*0c00*/  P2R R21, PR, RZ, 0x40 ;  /* 0x00000040ff157803 */ /* 0x000fe40000000000 */
[----:B------:R-:W-:-:S04]  /*0c10*/  @!P1 FSETP.NEU.FTZ.AND P6, PT, R0, -INF , PT ;  /* 0xff8000000000980b */ /* 0x000fc80003fdd000 */
[C---:B-1----:R-:W-:Y:S02]  /*0c20*/  @!P1 FSEL R20, R0.reuse, R13, P6 ;  /* 0x0000000d00149208 */ /* 0x042fe40003000000 */
[----:B------:R-:W-:-:S13]  /*0c30*/  FSETP.NEU.OR P6, PT, R0, +INF , P1 ;  /* 0x7f8000000000780b */ /* 0x000fda0000fcd400 */
[----:B------:R-:W1:Y:S01]  /*0c40*/  @!P6 LDC R20, c[0x0][0x21c] ;  /* 0x00008700ff14eb82 */ /* 0x000e620000000800 */
[----:B------:R-:W-:-:S13]  /*0c50*/  FSETP.GTU.AND P6, PT, |R25|, +INF , !P2 ;  /* 0x7f8000001900780b */ /* 0x000fda00057cc200 */
[----:B----4-:R-:W4:Y:S01]  /*0c60*/  @P6 LDC R19, c[0x0][0x218] ;  /* 0x00008600ff136b82 */ /* 0x010f220000000800 */
[----:B------:R-:W-:-:S13]  /*0c70*/  FSETP.GTU.AND P6, PT, |R0|, +INF , !P1 ;  /* 0x7f8000000000780b */ /* 0x000fda0004fcc200 */
[----:B-1----:R-:W1:Y:S01]  /*0c80*/  @P6 LDC R20, c[0x0][0x218] ;  /* 0x00008600ff146b82 */ /* 0x002e620000000800 */
[----:B------:R-:W-:-:S13]  /*0c90*/  ISETP.NE.AND P6, PT, R21, RZ, PT ;  /* 0x000000ff1500720c */ /* 0x000fda0003fc5270 */
[----:B------:R-:W2:Y:S01]  /*0ca0*/  @!P6 LDC.64 R12, c[0x0][0x230] ;  /* 0x00008c00ff0ceb82 */ /* 0x000ea20000000a00 */
[----:B------:R-:W-:Y:S02]  /*0cb0*/  @!P6 IMAD.IADD R21, R3, 0x1, R22 ;  /* 0x000000010315e824 */ /* 0x000fe400078e0216 */
[----:B------:R-:W-:Y:S02]  /*0cc0*/  @!P6 IMAD.MOV.U32 R2, RZ, RZ, R15 ;  /* 0x000000ffff02e224 */ /* 0x000fe400078e000f */
[----:B------:R-:W-:Y:S02]  /*0cd0*/  @!P6 VIADD R22, R22, 0x80 ;  /* 0x000000801616e836 */ /* 0x000fe40000000000 */
[----:B0-----:R-:W-:-:S03]  /*0ce0*/  @!P5 IMAD.MOV.U32 R6, RZ, RZ, R14 ;  /* 0x000000ffff06d224 */ /* 0x001fc600078e000e */
[----:B------:R-:W-:Y:S01]  /*0cf0*/  ISETP.GE.AND P5, PT, R22, R5, PT ;  /* 0x000000051600720c */ /* 0x000fe20003fa6270 */
[----:B--2---:R-:W-:-:S05]  /*0d00*/  @!P6 IMAD.WIDE.U32 R12, R21, 0x4, R12 ;  /* 0x00000004150ce825 */ /* 0x004fca00078e000c */
[----:B------:R0:W-:Y:S01]  /*0d10*/  @!P6 STG.E desc[UR4][R12.64], R2 ;  /* 0x000000020c00e986 */ /* 0x0001e2000c101904 */
[----:B------:R-:W-:Y:S04]  /*0d20*/  BSSY B0, `(.L_x_2192) ;  /* 0x0000031000007945 */ /* 0x000fe80003800000 */
[----:B------:R-:W-:Y:S01]  /*0d30*/  BSSY B1, `(.L_x_2193) ;  /* 0x0000029000017945 */ /* 0x000fe20003800000 */
[----:B------:R-:W-:Y:S02]  /*0d40*/  @!P0 IMAD.MOV.U32 R7, RZ, RZ, R16 ;  /* 0x000000ffff078224 */ /* 0x000fe400078e0010 */
[----:B---3--:R-:W-:Y:S02]  /*0d50*/  @!P4 IMAD.MOV.U32 R8, RZ, RZ, R17 ;  /* 0x000000ffff08c224 */ /* 0x008fe400078e0011 */
[----:B-----5:R-:W-:-:S02]  /*0d60*/  @!P3 IMAD.MOV.U32 R9, RZ, RZ, R18 ;  /* 0x000000ffff09b224 */ /* 0x020fc400078e0012 */
[----:B----4-:R-:W-:Y:S02]  /*0d70*/  @!P2 IMAD.MOV.U32 R10, RZ, RZ, R19 ;  /* 0x000000ffff0aa224 */ /* 0x010fe400078e0013 */
[----:B-1----:R-:W-:Y:S01]  /*0d80*/  @!P1 IMAD.MOV.U32 R11, RZ, RZ, R20 ;  /* 0x000000ffff0b9224 */ /* 0x002fe200078e0014 */
[----:B0-----:R-:W-:Y:S06]  /*0d90*/  @P5 BRA `(.L_x_2194) ;  /* 0x0000000000305947 */ /* 0x001fec0003800000 */
[----:B------:R-:W0:Y:S01]  /*0da0*/  LDC.64 R12, c[0x0][0x230] ;  /* 0x00008c00ff0c7b82 */ /* 0x000e220000000a00 */
[----:B------:R-:W-:Y:S02]  /*0db0*/  IMAD.IADD R15, R3, 0x1, R22 ;  /* 0x00000001030f7824 */ /* 0x000fe400078e0216 */
[----:B------:R-:W-:-:S05]  /*0dc0*/  VIADD R22, R22, 0x80 ;  /* 0x0000008016167836 */ /* 0x000fca0000000000 */
[----:B------:R-:W-:Y:S01]  /*0dd0*/  ISETP.GE.AND P0, PT, R22, R5, PT ;  /* 0x000000051600720c */ /* 0x000fe20003f06270 */
[----:B0-----:R-:W-:-:S05]  /*0de0*/  IMAD.WIDE.U32 R12, R15, 0x4, R12 ;  /* 0x000000040f0c7825 */ /* 0x001fca00078e000c */
[----:B------:R0:W-:Y:S07]  /*0df0*/  STG.E desc[UR4][R12.64], R4 ;  /* 0x000000040c007986 */ /* 0x0001ee000c101904 */
[----:B------:R-:W-:Y:S05]  /*0e00*/  @P0 BRA `(.L_x_2195) ;  /* 0x0000000000300947 */ /* 0x000fea0003800000 */
[----:B0-----:R-:W0:Y:S01]  /*0e10*/  LDC.64 R12, c[0x0][0x230] ;  /* 0x00008c00ff0c7b82 */ /* 0x001e220000000a00 */
[----:B------:R-:W-:Y:S02]  /*0e20*/  IMAD.IADD R15, R3, 0x1, R22 ;  /* 0x00000001030f7824 */ /* 0x000fe400078e0216 */
[----:B------:R-:W-:Y:S02]  /*0e30*/  VIADD R22, R22, 0x80 ;  /* 0x0000008016167836 */ /* 0x000fe40000000000 */
[----:B0-----:R-:W-:-:S05]  /*0e40*/  IMAD.WIDE.U32 R12, R15, 0x4, R12 ;  /* 0x000000040f0c7825 */ /* 0x001fca00078e000c */
[----:B------:R0:W-:Y:S02]  /*0e50*/  STG.E desc[UR4][R12.64], R6 ;  /* 0x000000060c007986 */ /* 0x0001e4000c101904 */
.L_x_2194:
[----:B------:R-:W-:-:S13]  /*0e60*/  ISETP.GE.AND P0, PT, R22, R5, PT ;  /* 0x000000051600720c */ /* 0x000fda0003f06270 */
[----:B------:R-:W-:Y:S05]  /*0e70*/  @P0 BRA `(.L_x_2196) ;  /* 0x0000000000300947 */ /* 0x000fea0003800000 */
[----:B0-----:R-:W0:Y:S01]  /*0e80*/  LDC.64 R12, c[0x0][0x230] ;  /* 0x00008c00ff0c7b82 */ /* 0x001e220000000a00 */
[----:B------:R-:W-:Y:S02]  /*0e90*/  IMAD.IADD R15, R3, 0x1, R22 ;  /* 0x00000001030f7824 */ /* 0x000fe400078e0216 */
[----:B------:R-:W-:Y:S02]  /*0ea0*/  VIADD R22, R22, 0x80 ;  /* 0x0000008016167836 */ /* 0x000fe40000000000 */
[----:B0-----:R-:W-:-:S05]  /*0eb0*/  IMAD.WIDE.U32 R12, R15, 0x4, R12 ;  /* 0x000000040f0c7825 */ /* 0x001fca00078e000c */
[----:B------:R1:W-:Y:S02]  /*0ec0*/  STG.E desc[UR4][R12.64], R7 ;  /* 0x000000070c007986 */ /* 0x0003e4000c101904 */
.L_x_2195:
[----:B------:R-:W-:-:S13]  /*0ed0*/  ISETP.GE.AND P0, PT, R22, R5, PT ;  /* 0x000000051600720c */ /* 0x000fda0003f06270 */
[----:B------:R-:W-:Y:S05]  /*0ee0*/  @P0 BRA `(.L_x_2197) ;  /* 0x0000000000340947 */ /* 0x000fea0003800000 */
[----:B-1----:R-:W1:Y:S01]  /*0ef0*/  LDC.64 R6, c[0x0][0x230] ;  /* 0x00008c00ff067b82 */ /* 0x002e620000000a00 */
[----:B0-----:R-:W-:Y:S02]  /*0f00*/  IMAD.IADD R13, R3, 0x1, R22 ;  /* 0x00000001030d7824 */ /* 0x001fe400078e0216 */
[----:B------:R-:W-:Y:S02]  /*0f10*/  VIADD R22, R22, 0x80 ;  /* 0x0000008016167836 */ /* 0x000fe40000000000 */
[----:B-1----:R-:W-:-:S05]  /*0f20*/  IMAD.WIDE.U32 R6, R13, 0x4, R6 ;  /* 0x000000040d067825 */ /* 0x002fca00078e0006 */
[----:B------:R1:W-:Y:S02]  /*0f30*/  STG.E desc[UR4][R6.64], R8 ;  /* 0x0000000806007986 */ /* 0x0003e4000c101904 */
.L_x_2196:
[----:B------:R-:W-:-:S13]  /*0f40*/  ISETP.GE.AND P0, PT, R22, R5, PT ;  /* 0x000000051600720c */ /* 0x000fda0003f06270 */
[----:B------:R-:W-:Y:S05]  /*0f50*/  @P0 BREAK B1 ;  /* 0x0000000000010942 */ /* 0x000fea0003800000 */
[----:B------:R-:W-:Y:S05]  /*0f60*/  @P0 BRA `(.L_x_2198) ;  /* 0x0000000000300947 */ /* 0x000fea0003800000 */
[----:B01----:R-:W0:Y:S01]  /*0f70*/  LDC.64 R6, c[0x0][0x230] ;  /* 0x00008c00ff067b82 */ /* 0x003e220000000a00 */
[----:B------:R-:W-:Y:S02]  /*0f80*/  IMAD.IADD R13, R3, 0x1, R22 ;  /* 0x00000001030d7824 */ /* 0x000fe400078e0216 */
[----:B------:R-:W-:Y:S02]  /*0f90*/  VIADD R22, R22, 0x80 ;  /* 0x0000008016167836 */ /* 0x000fe40000000000 */
[----:B0-----:R-:W-:-:S05]  /*0fa0*/  IMAD.WIDE.U32 R6, R13, 0x4, R6 ;  /* 0x000000040d067825 */ /* 0x001fca00078e0006 */
[----:B------:R2:W-:Y:S02]  /*0fb0*/  STG.E desc[UR4][R6.64], R9 ;  /* 0x0000000906007986 */ /* 0x0005e4000c101904 */
.L_x_2197:
[----:B------:R-:W-:Y:S05]  /*0fc0*/  BSYNC B1 ;  /* 0x0000000000017941 */ /* 0x000fea0003800000 */
.L_x_2193:
[----:B------:R-:W-:-:S13]  /*0fd0*/  ISETP.GE.AND P0, PT, R22, R5, PT ;  /* 0x000000051600720c */ /* 0x000fda0003f06270 */
[----:B-12---:R-:W1:Y:S01]  /*0fe0*/  @!P0 LDC.64 R6, c[0x0][0x230] ;  /* 0x00008c00ff068b82 */ /* 0x006e620000000a00 */
[----:B------:R-:W-:Y:S02]  /*0ff0*/  @!P0 IMAD.IADD R9, R3, 0x1, R22 ;  /* 0x0000000103098824 */ /* 0x000fe400078e0216 */
[----:B------:R-:W-:Y:S02]  /*1000*/  @!P0 VIADD R22, R22, 0x80 ;  /* 0x0000008016168836 */ /* 0x000fe40000000000 */
[----:B-1----:R-:W-:-:S05]  /*1010*/  @!P0 IMAD.WIDE.U32 R6, R9, 0x4, R6 ;  /* 0x0000000409068825 */ /* 0x002fca00078e0006 */
[----:B------:R2:W-:Y:S02]  /*1020*/  @!P0 STG.E desc[UR4][R6.64], R10 ;  /* 0x0000000a06008986 */ /* 0x0005e4000c101904 */
.L_x_2198:
[----:B------:R-:W-:Y:S05]  /*1030*/  BSYNC B0 ;  /* 0x0000000000007941 */ /* 0x000fea0003800000 */
.L_x_2192:
[----:B------:R-:W-:Y:S05]  /*1040*/  WARPSYNC.ALL ;  /* 0x0000000000007948 */ /* 0x000fea0003800000 */
[----:B------:R-:W-:-:S13]  /*1050*/  ISETP.GE.AND P0, PT, R22, R5, PT ;  /* 0x000000051600720c */ /* 0x000fda0003f06270 */
[----:B------:R-:W-:Y:S05]  /*1060*/  @P0 EXIT ;  /* 0x000000000000094d */ /* 0x000fea0003800000 */
[----:B0-----:R-:W0:Y:S01]  /*1070*/  LDC.64 R4, c[0x0][0x230] ;  /* 0x00008c00ff047b82 */ /* 0x001e220000000a00 */
[----:B------:R-:W-:-:S04]  /*1080*/  IMAD.IADD R3, R3, 0x1, R22 ;  /* 0x0000000103037824 */ /* 0x000fc800078e0216 */
[----:B0-----:R-:W-:-:S05]  /*1090*/  IMAD.WIDE.U32 R2, R3, 0x4, R4 ;  /* 0x0000000403027825 */ /* 0x001fca00078e0004 */
[----:B------:R-:W-:Y:S01]  /*10a0*/  STG.E desc[UR4][R2.64], R11 ;  /* 0x0000000b02007986 */ /* 0x000fe2000c101904 */
[----:B------:R-:W-:Y:S05]  /*10b0*/  EXIT ;  /* 0x000000000000794d */ /* 0x000fea0003800000 */
.L_x_2199:
        /* <DEDUP_REMOVED lines=12> */
.L_x_36134:


//--------------------- .text._ZN2at6native29vectorized_elementwise_kernelILi4EZZZNS0_22nan_to_num_kernel_cudaERNS_18TensorIteratorBaseESt8optionalIdES5_S5_ENKUlvE0_clEvENKUlvE0_clEvEUlfE_St5arrayIPcLm2EEEEviT0_T1_ --------------------------
	.section	.text._ZN2at6native29vectorized_elementwise_kernelILi4EZZZNS0_22nan_to_num_kernel_cudaERNS_18TensorIteratorBaseESt8optionalIdES5_S5_ENKUlvE0_clEvENKUlvE0_clEvEUlfE_St5arrayIPcLm2EEEEviT0_T1_,"ax",@progbits
	.align	128
        .global         _ZN2at6native29vectorized_elementwise_kernelILi4EZZZNS0_22nan_to_num_kernel_cudaERNS_18TensorIteratorBaseESt8optionalIdES5_S5_ENKUlvE0_clEvENKUlvE0_clEvEUlfE_St5arrayIPcLm2EEEEviT0_T1_
        .type           _ZN2at6native29vectorized_elementwise_kernelILi4EZZZNS0_22nan_to_num_kernel_cudaERNS_18TensorIteratorBaseESt8optionalIdES5_S5_ENKUlvE0_clEvENKUlvE0_clEvEUlfE_St5arrayIPcLm2EEEEviT0_T1_,@function
        .size           _ZN2at6native29vectorized_elementwise_kernelILi4EZZZNS0_22nan_to_num_kernel_cudaERNS_18TensorIteratorBaseESt8optionalIdES5_S5_ENKUlvE0_clEvENKUlvE0_clEvEUlfE_St5arrayIPcLm2EEEEviT0_T1_,(.L_x_36135 - _ZN2at6native29vectorized_elementwise_kernelILi4EZZZNS0_22nan_to_num_kernel_cudaERNS_18TensorIteratorBaseESt8optionalIdES5_S5_ENKUlvE0_clEvENKUlvE0_clEvEUlfE_St5arrayIPcLm2EEEEviT0_T1_)
        .other          _ZN2at6native29vectorized_elementwise_kernelILi4EZZZNS0_22nan_to_num_kernel_cudaERNS_18TensorIteratorBaseESt8optionalIdES5_S5_ENKUlvE0_clEvENKUlvE0_clEvEUlfE_St5arrayIPcLm2EEEEviT0_T1_,@"STO_CUDA_ENTRY STV_DEFAULT"
_ZN2at6native29vectorized_elementwise_kernelILi4EZZZNS0_22nan_to_num_kernel_cudaERNS_18TensorIteratorBaseESt8optionalIdES5_S5_ENKUlvE0_clEvENKUlvE0_clEvEUlfE_St5arrayIPcLm2EEEEviT0_T1_:
.text._ZN2at6native29vectorized_elementwise_kernelILi4EZZZNS0_22nan_to_num_kernel_cudaERNS_18TensorIteratorBaseESt8optionalIdES5_S5_ENKUlvE0_clEvENKUlvE0_clEvEUlfE_St5arrayIPcLm2EEEEviT0_T1_:
        /* <DEDUP_REMOVED lines=15> */
[----:B------:R-:W4:Y:S04]  /*00f0*/  LDG.E.128 R12, desc[UR4][R16.64] ;  /* 0x00000004100c7981 */ /* 0x000f28000c1e1d00 */
[----:B------:R2:W5:Y:S01]  /*0100*/  LDG.E.128 R4, desc[UR4][R16.64+0x800] ;  /* 0x0008000410047981 */ /* 0x000562000c1e1d00 */
[C---:B----4-:R-:W-:Y:S02]  /*0110*/  FSETP.NEU.FTZ.AND P0, PT, R12.reuse, -INF , PT ;  /* 0xff8000000c00780b */ /* 0x050fe40003f1d000 */
[C---:B------:R-:W-:Y:S02]  /*0120*/  FSETP.NEU.FTZ.AND P1, PT, R12.reuse, +INF , PT ;  /* 0x7f8000000c00780b */ /* 0x040fe40003f3d000 */
[----:B------:R-:W-:Y:S02]  /*0130*/  FSEL R2, R12, UR6, P0 ;  /* 0x000000060c027c08 */ /* 0x000fe40008000000 */
[----:B------:R-:W-:-:S02]  /*0140*/  FSETP.NEU.FTZ.AND P5, PT, R13, -INF , PT ;  /* 0xff8000000d00780b */ /* 0x000fc40003fbd000 */
[----:B------:R-:W-:Y:S02]  /*0150*/  FSETP.NEU.FTZ.AND P6, PT, R14, -INF , PT ;  /* 0xff8000000e00780b */ /* 0x000fe40003fdd000 */
[----:B------:R-:W-:Y:S02]  /*0160*/  FSETP.NEU.FTZ.AND P4, PT, R15, -INF , PT ;  /* 0xff8000000f00780b */ /* 0x000fe40003f9d000 */
[----:B--2---:R-:W-:Y:S02]  /*0170*/  FSEL R17, R2, R9, P1 ;  /* 0x0000000902117208 */ /* 0x004fe40000800000 */
[C---:B------:R-:W-:Y:S02]  /*0180*/  FSETP.NEU.FTZ.AND P2, PT, R13.reuse, +INF , PT ;  /* 0x7f8000000d00780b */ /* 0x040fe40003f5d000 */
[----:B------:R-:W-:Y:S02]  /*0190*/  FSETP.NEU.FTZ.AND P3, PT, R14, +INF , PT ;  /* 0x7f8000000e00780b */ /* 0x000fe40003f7d000 */
[----:B------:R-:W-:-:S02]  /*01a0*/  FSEL R16, R13, UR6, P5 ;  /* 0x000000060d107c08 */ /* 0x000fc4000a800000 */
[C---:B------:R-:W-:Y:S02]  /*01b0*/  FSETP.GTU.FTZ.AND P1, PT, |R14|.reuse, +INF , PT ;  /* 0x7f8000000e00780b */ /* 0x040fe40003f3c200 */
[----:B------:R-:W-:Y:S02]  /*01c0*/  FSEL R14, R14, UR6, P6 ;  /* 0x000000060e0e7c08 */ /* 0x000fe4000b000000 */
[----:B------:R-:W-:Y:S02]  /*01d0*/  FSETP.NEU.FTZ.AND P5, PT, R15, +INF , PT ;  /* 0x7f8000000f00780b */ /* 0x000fe40003fbd000 */
[----:B-----5:R-:W-:Y:S02]  /*01e0*/  FSETP.NEU.FTZ.AND P6, PT, R5, -INF , PT ;  /* 0xff8000000500780b */ /* 0x020fe40003fdd000 */
[----:B------:R-:W-:Y:S02]  /*01f0*/  FSEL R2, R15, UR6, P4 ;  /* 0x000000060f027c08 */ /* 0x000fe4000a000000 */
[----:B------:R-:W-:-:S02]  /*0200*/  FSETP.GTU.FTZ.AND P0, PT, |R13|, +INF , PT ;  /* 0x7f8000000d00780b */ /* 0x000fc40003f1c200 */
[-C--:B------:R-:W-:Y:S02]  /*0210*/  FSEL R13, R16, R9.reuse, P2 ;  /* 0x00000009100d7208 */ /* 0x080fe40001000000 */
[----:B------:R-:W-:Y:S02]  /*0220*/  FSETP.GTU.FTZ.AND P2, PT, |R15|, +INF , PT ;  /* 0x7f8000000f00780b */ /* 0x000fe40003f5c200 */
[-C--:B------:R-:W-:Y:S02]  /*0230*/  FSEL R19, R14, R9.reuse, P3 ;  /* 0x000000090e137208 */ /* 0x080fe40001800000 */
[C---:B------:R-:W-:Y:S02]  /*0240*/  FSETP.NEU.FTZ.AND P3, PT, R5.reuse, +INF , PT ;  /* 0x7f8000000500780b */ /* 0x040fe40003f7d000 */
[----:B------:R-:W-:Y:S02]  /*0250*/  FSEL R14, R5, UR6, P6 ;  /* 0x00000006050e7c08 */ /* 0x000fe4000b000000 */
[----:B------:R-:W-:Y:S01]  /*0260*/  FSEL R15, R2, R9, P5 ;  /* 0x00000009020f7208 */ /* 0x000fe20002800000 */
[----:B---3--:R-:W-:Y:S01]  /*0270*/  IMAD.WIDE.U32 R2, R3, 0x4, R10 ;  /* 0x0000000403027825 */ /* 0x008fe200078e000a */
[----:B------:R-:W-:-:S02]  /*0280*/  FSETP.NEU.FTZ.AND P6, PT, R6, -INF , PT ;  /* 0xff8000000600780b */ /* 0x000fc40003fdd000 */
[----:B------:R-:W-:Y:S02]  /*0290*/  FSETP.NEU.FTZ.AND P5, PT, R7, +INF , PT ;  /* 0x7f8000000700780b */ /* 0x000fe40003fbd000 */
[----:B------:R-:W-:Y:S01]  /*02a0*/  FSEL R21, R14, R9, P3 ;  /* 0x000000090e157208 */ /* 0x000fe20001800000 */
[----:B------:R-:W-:Y:S01]  /*02b0*/  IMAD.WIDE R2, R0, 0x10, R2 ;  /* 0x0000001000027825 */ /* 0x000fe200078e0202 */
[----:B------:R-:W-:Y:S02]  /*02c0*/  FSETP.NEU.FTZ.AND P4, PT, R6, +INF , PT ;  /* 0x7f8000000600780b */ /* 0x000fe40003f9d000 */
[----:B------:R-:W-:Y:S02]  /*02d0*/  FSETP.NEU.FTZ.AND P3, PT, R4, -INF , PT ;  /* 0xff8000000400780b */ /* 0x000fe40003f7d000 */
[----:B------:R-:W-:Y:S02]  /*02e0*/  FSEL R14, R6, UR6, P6 ;  /* 0x00000006060e7c08 */ /* 0x000fe4000b000000 */
[----:B------:R-:W-:-:S02]  /*02f0*/  FSETP.NEU.FTZ.AND P6, PT, R4, +INF , PT ;  /* 0x7f8000000400780b */ /* 0x000fc40003fdd000 */
[----:B------:R-:W-:Y:S02]  /*0300*/  FSEL R10, R4, UR6, P3 ;  /* 0x00000006040a7c08 */ /* 0x000fe40009800000 */
[-C--:B------:R-:W-:Y:S02]  /*0310*/  FSEL R23, R14, R9.reuse, P4 ;  /* 0x000000090e177208 */ /* 0x080fe40002000000 */
[C---:B------:R-:W-:Y:S02]  /*0320*/  FSETP.NEU.FTZ.AND P4, PT, R7.reuse, -INF , PT ;  /* 0xff8000000700780b */ /* 0x040fe40003f9d000 */
[----:B------:R-:W-:Y:S02]  /*0330*/  FSEL R11, R10, R9, P6 ;  /* 0x000000090a0b7208 */ /* 0x000fe40003000000 */
[----:B------:R-:W-:Y:S02]  /*0340*/  @P5 FSEL R9, R7, UR6, P4 ;  /* 0x0000000607095c08 */ /* 0x000fe4000a000000 */
[----:B------:R-:W-:-:S02]  /*0350*/  FSETP.GTU.FTZ.AND P5, PT, |R6|, +INF , PT ;  /* 0x7f8000000600780b */ /* 0x000fc40003fbc200 */
[-C--:B------:R-:W-:Y:S02]  /*0360*/  FSEL R15, R15, R8.reuse, !P2 ;  /* 0x000000080f0f7208 */ /* 0x080fe40005000000 */
[----:B------:R-:W-:Y:S02]  /*0370*/  FSETP.GTU.FTZ.AND P3, PT, |R12|, +INF , PT ;  /* 0x7f8000000c00780b */ /* 0x000fe40003f7c200 */
[----:B------:R-:W-:Y:S02]  /*0380*/  FSETP.GTU.FTZ.AND P6, PT, |R5|, +INF , PT ;  /* 0x7f8000000500780b */ /* 0x000fe40003fdc200 */
[----:B------:R-:W-:Y:S02]  /*0390*/  FSETP.GTU.FTZ.AND P4, PT, |R4|, +INF , PT ;  /* 0x7f8000000400780b */ /* 0x000fe40003f9c200 */
[----:B------:R-:W-:Y:S02]  /*03a0*/  FSETP.GTU.FTZ.AND P2, PT, |R7|, +INF , PT ;  /* 0x7f8000000700780b */ /* 0x000fe40003f5c200 */
[----:B------:R-:W-:-:S02]  /*03b0*/  FSEL R22, R23, R8, !P5 ;  /* 0x0000000817167208 */ /* 0x000fc40006800000 */
[-C--:B------:R-:W-:Y:S02]  /*03c0*/  FSEL R14, R19, R8.reuse, !P1 ;  /* 0x00000008130e7208 */ /* 0x080fe40004800000 */
[-C--:B------:R-:W-:Y:S02]  /*03d0*/  FSEL R13, R13, R8.reuse, !P0 ;  /* 0x000000080d0d7208 */ /* 0x080fe40004000000 */
[-C--:B------:R-:W-:Y:S02]  /*03e0*/  FSEL R12, R17, R8.reuse, !P3 ;  /* 0x00000008110c7208 */ /* 0x080fe40005800000 */
[-C--:B------:R-:W-:Y:S02]  /*03f0*/  FSEL R21, R21, R8.reuse, !P6 ;  /* 0x0000000815157208 */ /* 0x080fe40007000000 */
[-C--:B------:R-:W-:Y:S01]  /*0400*/  FSEL R20, R11, R8.reuse, !P4 ;  /* 0x000000080b147208 */ /* 0x080fe20006000000 */
[----:B------:R-:W-:Y:S01]  /*0410*/  STG.E.128 desc[UR4][R2.64], R12 ;  /* 0x0000000c02007986 */ /* 0x000fe2000c101d04 */
[----:B------:R-:W-:-:S05]  /*0420*/  FSEL R23, R9, R8, !P2 ;  /* 0x0000000809177208 */ /* 0x000fca0005000000 */
[----:B------:R-:W-:Y:S01]  /*0430*/  STG.E.128 desc[UR4][R2.64+0x800], R20 ;  /* 0x0008001402007986 */ /* 0x000fe2000c101d04 */
[----:B------:R-:W-:Y:S05]  /*0440*/  EXIT ;  /* 0x000000000000794d */ /* 0x000fea0003800000 */
.L_x_2200:
        /* <DEDUP_REMOVED lines=157> */
.L_x_2203:
[----:B------:R-:W-:-:S13]  /*0e20*/  ISETP.GE.AND P0, PT, R22, R5, PT ;  /* 0x000000051600720c */ /* 0x000fda0003f06270 */
[----:B------:R-:W-:Y:S05]  /*0e30*/  @P0 BRA `(.L_x_2205) ;  /* 0x0000000000300947 */ /* 0x000fea0003800000 */
[----:B0-----:R-:W0:Y:S01]  /*0e40*/  LDC.64 R12, c[0x0][0x230] ;  /* 0x00008c00ff0c7b82 */ /* 0x001e220000000a00 */
[----:B------:R-:W-:Y:S02]  /*0e50*/  IMAD.IADD R15, R3, 0x1, R22 ;  /* 0x00000001030f7824 */ /* 0x000fe400078e0216 */
[----:B------:R-:W-:Y:S02]  /*0e60*/  VIADD R22, R22, 0x80 ;  /* 0x0000008016167836 */ /* 0x000fe40000000000 */
[----:B0-----:R-:W-:-:S05]  /*0e70*/  IMAD.WIDE.U32 R12, R15, 0x4, R12 ;  /* 0x000000040f0c7825 */ /* 0x001fca00078e000c */
[----:B------:R1:W-:Y:S02]  /*0e80*/  STG.E desc[UR4][R12.64], R7 ;  /* 0x000000070c007986 */ /* 0x0003e4000c101904 */
.L_x_2204:
[----:B------:R-:W-:-:S13]  /*0e90*/  ISETP.GE.AND P0, PT, R22, R5, PT ;  /* 0x000000051600720c */ /* 0x000fda0003f06270 */
[----:B------:R-:W-:Y:S05]  /*0ea0*/  @P0 BRA `(.L_x_2206) ;  /* 0x0000000000340947 */ /* 0x000fea0003800000 */
[----:B-1----:R-:W1:Y:S01]  /*0eb0*/  LDC.64 R6, c[0x0][0x230] ;  /* 0x00008c00ff067b82 */ /* 0x002e620000000a00 */
[----:B0-----:R-:W-:Y:S02]  /*0ec0*/  IMAD.IADD R13, R3, 0x1, R22 ;  /* 0x00000001030d7824 */ /* 0x001fe400078e0216 */
[----:B------:R-:W-:Y:S02]  /*0ed0*/  VIADD R22, R22, 0x80 ;  /* 0x0000008016167836 */ /* 0x000fe40000000000 */
[----:B-1----:R-:W-:-:S05]  /*0ee0*/  IMAD.WIDE.U32 R6, R13, 0x4, R6 ;  /* 0x000000040d067825 */ /* 0x002fca00078e0006 */
[----:B------:R1:W-:Y:S02]  /*0ef0*/  STG.E desc[UR4][R6.64], R8 ;  /* 0x0000000806007986 */ /* 0x0003e4000c101904 */
.L_x_2205:
        /* <DEDUP_REMOVED lines=8> */
.L_x_2206:
[----:B------:R-:W-:Y:S05]  /*0f80*/  BSYNC B1 ;  /* 0x0000000000017941 */ /* 0x000fea0003800000 */
.L_x_2202:
[----:B------:R-:W-:-:S13]  /*0f90*/  ISETP.GE.AND P0, PT, R22, R5, PT ;  /* 0x000000051600720c */ /* 0x000fda0003f06270 */
[----:B-12---:R-:W1:Y:S01]  /*0fa0*/  @!P0 LDC.64 R6, c[0x0][0x230] ;  /* 0x00008c00ff068b82 */ /* 0x006e620000000a00 */
[----:B------:R-:W-:Y:S02]  /*0fb0*/  @!P0 IMAD.IADD R9, R3, 0x1, R22 ;  /* 0x0000000103098824 */ /* 0x000fe400078e0216 */
[----:B------:R-:W-:Y:S02]  /*0fc0*/  @!P0 VIADD R22, R22, 0x80 ;  /* 0x0000008016168836 */ /* 0x000fe40000000000 */
[----:B-1----:R-:W-:-:S05]  /*0fd0*/  @!P0 IMAD.WIDE.U32 R6, R9, 0x4, R6 ;  /* 0x0000000409068825 */ /* 0x002fca00078e0006 */
[----:B------:R2:W-:Y:S02]  /*0fe0*/  @!P0 STG.E desc[UR4][R6.64], R10 ;  /* 0x0000000a06008986 */ /* 0x0005e4000c101904 */
.L_x_2207:
[----:B------:R-:W-:Y:S05]  /*0ff0*/  BSYNC B0 ;  /* 0x0000000000007941 */ /* 0x000fea0003800000 */
.L_x_2201:
        /* <DEDUP_REMOVED lines=8> */
.L_x_2208:
        /* <DEDUP_REMOVED lines=16> */
.L_x_36135:


//--------------------- .text._ZN2at6native29vectorized_elementwise_kernelILi8EZZZNS0_22nan_to_num_kernel_cudaERNS_18TensorIteratorBaseESt8optionalIdES5_S5_ENKUlvE0_clEvENKUlvE0_clEvEUlfE_St5arrayIPcLm2EEEEviT0_T1_ --------------------------
	.section	.text._ZN2at6native29vectorized_elementwise_kernelILi8EZZZNS0_22nan_to_num_kernel_cudaERNS_18TensorIteratorBaseESt8optionalIdES5_S5_ENKUlvE0_clEvENKUlvE0_clEvEUlfE_St5arrayIPcLm2EEEEviT0_T1_,"ax",@progbits
	.align	128
        .global         _ZN2at6native29vectorized_elementwise_kernelILi8EZZZNS0_22nan_to_num_kernel_cudaERNS_18TensorIteratorBaseESt8optionalIdES5_S5_ENKUlvE0_clEvENKUlvE0_clEvEUlfE_St5arrayIPcLm2EEEEviT0_T1_
        .type           _ZN2at6native29vectorized_elementwise_kernelILi8EZZZNS0_22nan_to_num_kernel_cudaERNS_18TensorIteratorBaseESt8optionalIdES5_S5_ENKUlvE0_clEvENKUlvE0_clEvEUlfE_St5arrayIPcLm2EEEEviT0_T1_,@function
        .size           _ZN2at6native29vectorized_elementwise_kernelILi8EZZZNS0_22nan_to_num_kernel_cudaERNS_18TensorIteratorBaseESt8optionalIdES5_S5_ENKUlvE0_clEvENKUlvE0_clEvEUlfE_St5arrayIPcLm2EEEEviT0_T1_,(.L_x_36136 - _ZN2at6native29vectorized_elementwise_kernelILi8EZZZNS0_22nan_to_num_kernel_cudaERNS_18TensorIteratorBaseESt8optionalIdES5_S5_ENKUlvE0_clEvENKUlvE0_clEvEUlfE_St5arrayIPcLm2EEEEviT0_T1_)
        .other          _ZN2at6native29vectorized_elementwise_kernelILi8EZZZNS0_22nan_to_num_kernel_cudaERNS_18TensorIteratorBaseESt8optionalIdES5_S5_ENKUlvE0_clEvENKUlvE0_clEvEUlfE_St5arrayIPcLm2EEEEviT0_T1_,@"STO_CUDA_ENTRY STV_DEFAULT"
_ZN2at6native29vectorized_elementwise_kernelILi8EZZZNS0_22nan_to_num_kernel_cudaERNS_18TensorIteratorBaseESt8optionalIdES5_S5_ENKUlvE0_clEvENKUlvE0_clEvEUlfE_St5arrayIPcLm2EEEEviT0_T1_:
.text._ZN2at6native29vectorized_elementwise_kernelILi8EZZZNS0_22nan_to_num_kernel_cudaERNS_18TensorIteratorBaseESt8optionalIdES5_S5_ENKUlvE0_clEvENKUlvE0_clEvEUlfE_St5arrayIPcLm2EEEEviT0_T1_:
        /* <DEDUP_REMOVED lines=69> */
.L_x_2209:
        /* <DEDUP_REMOVED lines=157> */
.L_x_2212:
[----:B------:R-:W-:-:S13]  /*0e20*/  ISETP.GE.AND P0, PT, R22, R5, PT ;  /* 0x000000051600720c */ /* 0x000fda0003f06270 */
[----:B------:R-:W-:Y:S05]  /*0e30*/  @P0 BRA `(.L_x_2214) ;  /* 0x0000000000300947 */ /* 0x000fea0003800000 */
[----:B0-----:R-:W0:Y:S01]  /*0e40*/  LDC.64 R12, c[0x0][0x230] ;  /* 0x00008c00ff0c7b82 */ /* 0x001e220000000a00 */
[----:B------:R-:W-:Y:S02]  /*0e50*/  IMAD.IADD R15, R3, 0x1, R22 ;  /* 0x00000001030f7824 */ /* 0x000fe400078e0216 */
[----:B------:R-:W-:Y:S02]  /*0e60*/  VIADD R22, R22, 0x80 ;  /* 0x0000008016167836 */ /* 0x000fe40000000000 */
[----:B0-----:R-:W-:-:S05]  /*0e70*/  IMAD.WIDE.U32 R12, R15, 0x4, R12 ;  /* 0x000000040f0c7825 */ /* 0x001fca00078e000c */
[----:B------:R1:W-:Y:S02]  /*0e80*/  STG.E desc[UR4][R12.64], R7 ;  /* 0x000000070c007986 */ /* 0x0003e4000c101904 */
.L_x_2213:
[----:B------:R-:W-:-:S13]  /*0e90*/  ISETP.GE.AND P0, PT, R22, R5, PT ;  /* 0x000000051600720c */ /* 0x000fda0003f06270 */
[----:B------:R-:W-:Y:S05]  /*0ea0*/  @P0 BRA `(.L_x_2215) ;  /* 0x0000000000340947 */ /* 0x000fea0003800000 */
[----:B-1----:R-:W1:Y:S01]  /*0eb0*/  LDC.64 R6, c[0x0][0x230] ;  /* 0x00008c00ff067b82 */ /* 0x002e620000000a00 */
[----:B0-----:R-:W-:Y:S02]  /*0ec0*/  IMAD.IADD R13, R3, 0x1, R22 ;  /* 0x00000001030d7824 */ /* 0x001fe400078e0216 */
[----:B------:R-:W-:Y:S02]  /*0ed0*/  VIADD R22, R22, 0x80 ;  /* 0x0000008016167836 */ /* 0x000fe40000000000 */
[----:B-1----:R-:W-:-:S05]  /*0ee0*/  IMAD.WIDE.U32 R6, R13, 0x4, R6 ;  /* 0x000000040d067825 */ /* 0x002fca00078e0006 */
[----:B------:R1:W-:Y:S02]  /*0ef0*/  STG.E desc[UR4][R6.64], R8 ;  /* 0x0000000806007986 */ /* 0x0003e4000c101904 */
.L_x_2214:
        /* <DEDUP_REMOVED lines=8> */
.L_x_2215:
[----:B------:R-:W-:Y:S05]  /*0f80*/  BSYNC B1 ;  /* 0x0000000000017941 */ /* 0x000fea0003800000 */
.L_x_2211:
[----:B------:R-:W-:-:S13]  /*0f90*/  ISETP.GE.AND P0, PT, R22, R5, PT ;  /* 0x000000051600720c */ /* 0x000fda0003f06270 */
[----:B-12---:R-:W1:Y:S01]  /*0fa0*/  @!P0 LDC.64 R6, c[0x0][0x230] ;  /* 0x00008c00ff068b82 */ /* 0x006e620000000a00 */
[----:B------:R-:W-:Y:S02]  /*0fb0*/  @!P0 IMAD.IADD R9, R3, 0x1, R22 ;  /* 0x0000000103098824 */ /* 0x000fe400078e0216 */
[----:B------:R-:W-:Y:S02]  /*0fc0*/  @!P0 VIADD R22, R22, 0x80 ;  /* 0x0000008016168836 */ /* 0x000fe40000000000 */
[----:B-1----:R-:W-:-:S05]  /*0fd0*/  @!P0 IMAD.WIDE.U32 R6, R9, 0x4, R6 ;  /* 0x0000000409068825 */ /* 0x002fca00078e0006 */
[----:B------:R2:W-:Y:S02]  /*0fe0*/  @!P0 STG.E desc[UR4][R6.64], R10 ;  /* 0x0000000a06008986 */ /* 0x0005e4000c101904 */
.L_x_2216:
[----:B------:R-:W-:Y:S05]  /*0ff0*/  BSYNC B0 ;  /* 0x0000000000007941 */ /* 0x000fea0003800000 */
.L_x_2210:
        /* <DEDUP_REMOVED lines=8> */
.L_x_2217:
        /* <DEDUP_REMOVED lines=16> */
.L_x_36136:


//--------------------- .text._ZN2at6native18elementwise_kernelILi128ELi4EZNS0_15gpu_kernel_implIZZZNS0_22nan_to_num_kernel_cudaERNS_18TensorIteratorBaseESt8optionalIdES6_S6_ENKUlvE0_clEvENKUlvE_clEvEUldE_EEvS4_RKT_EUliE_EEviT1_ --------------------------
	.section	.text._ZN2at6native18elementwise_kernelILi128ELi4EZNS0_15gpu_kernel_implIZZZNS0_22nan_to_num_kernel_cudaERNS_18TensorIteratorBaseESt8optionalIdES6_S6_ENKUlvE0_clEvENKUlvE_clEvEUldE_EEvS4_RKT_EUliE_EEviT1_,"ax",@progbits
	.align	128
        .global         _ZN2at6native18elementwise_kernelILi128ELi4EZNS0_15gpu_kernel_implIZZZNS0_22nan_to_num_kernel_cudaERNS_18TensorIteratorBaseESt8optionalIdES6_S6_ENKUlvE0_clEvENKUlvE_clEvEUldE_EEvS4_RKT_EUliE_EEviT1_
        .type           _ZN2at6native18elementwise_kernelILi128ELi4EZNS0_15gpu_kernel_implIZZZNS0_22nan_to_num_kernel_cudaERNS_18TensorIteratorBaseESt8optionalIdES6_S6_ENKUlvE0_clEvENKUlvE_clEvEUldE_EEvS4_RKT_EUliE_EEviT1_,@function
        .size           _ZN2at6native18elementwise_kernelILi128ELi4EZNS0_15gpu_kernel_implIZZZNS0_22nan_to_num_kernel_cudaERNS_18TensorIteratorBaseESt8optionalIdES6_S6_ENKUlvE0_clEvENKUlvE_clEvEUldE_EEvS4_RKT_EUliE_EEviT1_,(.L_x_36137 - _ZN2at6native18elementwise_kernelILi128ELi4EZNS0_15gpu_kernel_implIZZZNS0_22nan_to_num_kernel_cudaERNS_18TensorIteratorBaseESt8optionalIdES6_S6_ENKUlvE0_clEvENKUlvE_clEvEUldE_EEvS4_RKT_EUliE_EEviT1_)
        .other          _ZN2at6native18elementwise_kernelILi128ELi4EZNS0_15gpu_kernel_implIZZZNS0_22nan_to_num_kernel_cudaERNS_18TensorIteratorBaseESt8optionalIdES6_S6_ENKUlvE0_clEvENKUlvE_clEvEUldE_EEvS4_RKT_EUliE_EEviT1_,@"STO_CUDA_ENTRY STV_DEFAULT"
_ZN2at6native18elementwise_kernelILi128ELi4EZNS0_15gpu_kernel_implIZZZNS0_22nan_to_num_kernel_cudaERNS_18TensorIteratorBaseESt8optionalIdES6_S6_ENKUlvE0_clEvENKUlvE_clEvEUldE_EEvS4_RKT_EUliE_EEviT1_:
.text._ZN2at6native18elementwise_kernelILi128ELi4EZNS0_15gpu_kernel_implIZZZNS0_22nan_to_num_kernel_cudaERNS_18TensorIteratorBaseESt8optionalIdES6_S6_ENKUlvE0_clEvENKUlvE_clEvEUldE_EEvS4_RKT_EUliE_EEviT1_:
        /* <DEDUP_REMOVED lines=314> */
.L_x_2220:
        /* <DEDUP_REMOVED lines=19> */
[----:B--2---:R-:W0:Y:S01]  /*14d0*/  I2F.F64.S16 R2, R2 ;  /* 0x0000000200027312 */ /* 0x004e220000101c00 */
[----:B------:R-:W-:Y:S05]  /*14e0*/  BRA `(.L_x_2226) ;  /* 0x0000000c007c7947 */ /* 0x000fea0003800000 */
.L_x_2224:
[----:B------:R-:W2:Y:S02]  /*14f0*/  LDG.E.U8 R2, desc[UR36][R4.64] ;  /* 0x0000002404027981 */ /* 0x000ea4000c1e1100 */
[----:B--2---:R-:W0:Y:S01]  /*1500*/  I2F.F64.U16 R2, R2 ;  /* 0x0000000200027312 */ /* 0x004e220000101800 */
[----:B------:R-:W-:Y:S05]  /*1510*/  BRA `(.L_x_2226) ;  /* 0x0000000c00707947 */ /* 0x000fea0003800000 */
.L_x_2223:
[----:B------:R-:W-:-:S13]  /*1520*/  ISETP.NE.AND P0, PT, R2, 0x2, PT ;  /* 0x000000020200780c */ /* 0x000fda0003f05270 */
[----:B------:R-:W-:Y:S05]  /*1530*/  @!P0 BRA `(.L_x_2227) ;  /* 0x0000000000288947 */ /* 0x000fea0003800000 */
[----:B------:R-:W-:-:S13]  /*1540*/  ISETP.NE.AND P0, PT, R2, 0x3, PT ;  /* 0x000000030200780c */ /* 0x000fda0003f05270 */
[----:B------:R-:W-:Y:S05]  /*1550*/  @!P0 BRA `(.L_x_2228) ;  /* 0x0000000000148947 */ /* 0x000fea0003800000 */
[----:B------:R-:W-:-:S13]  /*1560*/  ISETP.NE.AND P0, PT, R2, 0x4, PT ;  /* 0x000000040200780c */ /* 0x000fda0003f05270 */
[----:B------:R-:W-:Y:S05]  /*1570*/  @P0 BRA `(.L_x_2225) ;  /* 0x0000000800fc0947 */ /* 0x000fea0003800000 */
[----:B------:R-:W2:Y:S02]  /*1580*/  LDG.E.64 R2, desc[UR36][R4.64] ;  /* 0x0000002404027981 */ /* 0x000ea4000c1e1b00 */
[----:B--2---:R-:W0:Y:S01]  /*1590*/  I2F.F64.S64 R2, R2 ;  /* 0x0000000200027312 */ /* 0x004e220000301c00 */
[----:B------:R-:W-:Y:S05]  /*15a0*/  BRA `(.L_x_2226) ;  /* 0x0000000c004c7947 */ /* 0x000fea0003800000 */
.L_x_2228:
[----:B------:R-:W2:Y:S02]  /*15b0*/  LDG.E R2, desc[UR36][R4.64] ;  /* 0x0000002404027981 */ /* 0x000ea4000c1e1900 */
[----:B--2---:R-:W0:Y:S01]  /*15c0*/  I2F.F64 R2, R2 ;  /* 0x0000000200027312 */ /* 0x004e220000201c00 */
[----:B------:R-:W-:Y:S05]  /*15d0*/  BRA `(.L_x_2226) ;  /* 0x0000000c00407947 */ /* 0x000fea0003800000 */
.L_x_2227:
[----:B------:R-:W2:Y:S02]  /*15e0*/  LDG.E.U16 R2, desc[UR36][R4.64] ;  /* 0x0000002404027981 */ /* 0x000ea4000c1e1500 */
[----:B--2---:R-:W0:Y:S01]  /*15f0*/  I2F.F64.S16 R2, R2 ;  /* 0x0000000200027312 */ /* 0x004e220000101c00 */
[----:B------:R-:W-:Y:S05]  /*1600*/  BRA `(.L_x_2226) ;  /* 0x0000000c00347947 */ /* 0x000fea0003800000 */
.L_x_2222:
[----:B------:R-:W-:-:S13]  /*1610*/  ISETP.GT.AND P0, PT, R2, 0x6, PT ;  /* 0x000000060200780c */ /* 0x000fda0003f04270 */
[----:B------:R-:W-:Y:S05]  /*1620*/  @P0 BRA `(.L_x_2229) ;  /* 0x0000000000340947 */ /* 0x000fea0003800000 */
[----:B------:R-:W-:-:S13]  /*1630*/  ISETP.NE.AND P0, PT, R2, 0x5, PT ;  /* 0x000000050200780c */ /* 0x000fda0003f05270 */
[----:B------:R-:W-:Y:S05]  /*1640*/  @!P0 BRA `(.L_x_2230) ;  /* 0x0000000000188947 */ /* 0x000fea0003800000 */
[----:B------:R-:W-:-:S13]  /*1650*/  ISETP.NE.AND P0, PT, R2, 0x6, PT ;  /* 0x000000060200780c */ /* 0x000fda0003f05270 */
[----:B------:R-:W-:Y:S05]  /*1660*/  @P0 BRA `(.L_x_2225) ;  /* 0x0000000800c00947 */ /* 0x000fea0003800000 */
[----:B------:R-:W2:Y:S02]  /*1670*/  LDG.E R2, desc[UR36][R4.64] ;  /* 0x0000002404027981 */ /* 0x000ea4000c1e1900 */
[----:B--2---:R-:W-:-:S06]  /*1680*/  FMUL.FTZ R2, R2, 1 ;  /* 0x3f80000002027820 */ /* 0x004fcc0000410000 */
[----:B------:R-:W0:Y:S01]  /*1690*/  F2F.F64.F32 R2, R2 ;  /* 0x0000000200027310 */ /* 0x000e220000201800 */
[----:B------:R-:W-:Y:S05]  /*16a0*/  BRA `(.L_x_2226) ;  /* 0x0000000c000c7947 */ /* 0x000fea0003800000 */
.L_x_2230:
[----:B------:R-:W2:Y:S02]  /*16b0*/  LDG.E.U16 R0, desc[UR36][R4.64] ;  /* 0x0000002404007981 */ /* 0x000ea4000c1e1500 */
[----:B--2---:R-:W-:-:S05]  /*16c0*/  HADD2.F32 R0, -RZ, R0.H0_H0 ;  /* 0x20000000ff007230 */ /* 0x004fca0000004100 */
[----:B------:R-:W-:-:S04]  /*16d0*/  FMUL.FTZ R0, R0, 1 ;  /* 0x3f80000000007820 */ /* 0x000fc80000410000 */
[----:B------:R0:W1:Y:S01]  /*16e0*/  F2F.F64.F32 R2, R0 ;  /* 0x0000000000027310 */ /* 0x0000620000201800 */
[----:B------:R-:W-:Y:S05]  /*16f0*/  BRA `(.L_x_2226) ;  /* 0x0000000800f87947 */ /* 0x000fea0003800000 */
.L_x_2229:
[----:B------:R-:W-:-:S13]  /*1700*/  ISETP.NE.AND P0, PT, R2, 0x7, PT ;  /* 0x000000070200780c */ /* 0x000fda0003f05270 */
[----:B------:R-:W-:Y:S05]  /*1710*/  @!P0 BRA `(.L_x_2231) ;  /* 0x0000000000348947 */ /* 0x000fea0003800000 */
        /* <DEDUP_REMOVED lines=8> */
.L_x_2232:
[----:B------:R-:W2:Y:S02]  /*17a0*/  LDG.E.U16 R4, desc[UR36][R4.64] ;  /* 0x0000002404047981 */ /* 0x000ea4000c1e1500 */
[----:B--2---:R-:W-:-:S05]  /*17b0*/  HADD2.F32 R0, -RZ, R4.H0_H0 ;  /* 0x20000004ff007230 */ /* 0x004fca0000004100 */
[----:B------:R-:W-:-:S04]  /*17c0*/  FMUL.FTZ R0, R0, 1 ;  /* 0x3f80000000007820 */ /* 0x000fc80000410000 */
[----:B------:R0:W1:Y:S01]  /*17d0*/  F2F.F64.F32 R2, R0 ;  /* 0x0000000000027310 */ /* 0x0000620000201800 */
[----:B------:R-:W-:Y:S05]  /*17e0*/  BRA `(.L_x_2226) ;  /* 0x0000000800bc7947 */ /* 0x000fea0003800000 */
.L_x_2231:
[----:B------:R0:W5:Y:S01]  /*17f0*/  LDG.E.64 R2, desc[UR36][R4.64] ;  /* 0x0000002404027981 */ /* 0x000162000c1e1b00 */
[----:B------:R-:W-:Y:S05]  /*1800*/  BRA `(.L_x_2226) ;  /* 0x0000000800b47947 */ /* 0x000fea0003800000 */
.L_x_2221:
        /* <DEDUP_REMOVED lines=8> */
[----:B------:R-:W2:Y:S01]  /*1890*/  LDG.E.U8 R4, desc[UR36][R4.64] ;  /* 0x0000002404047981 */ /* 0x000ea2000c1e1100 */
[----:B------:R-:W-:Y:S01]  /*18a0*/  IMAD.MOV.U32 R2, RZ, RZ, RZ ;  /* 0x000000ffff027224 */ /* 0x000fe200078e00ff */
[----:B--2---:R-:W-:-:S04]  /*18b0*/  ISETP.NE.AND P0, PT, R4, RZ, PT ;  /* 0x000000ff0400720c */ /* 0x004fc80003f05270 */
[----:B------:R-:W-:Y:S01]  /*18c0*/  FSEL R3, RZ, 1.875, !P0 ;  /* 0x3ff00000ff037808 */ /* 0x000fe20004000000 */
[----:B------:R-:W-:Y:S08]  /*18d0*/  BRA `(.L_x_2226) ;  /* 0x0000000800807947 */ /* 0x000ff00003800000 */
.L_x_2235:
[----:B------:R0:W5:Y:S01]  /*18e0*/  LDG.E.64 R2, desc[UR36][R4.64] ;  /* 0x0000002404027981 */ /* 0x000162000c1e1b00 */
[----:B------:R-:W-:Y:S05]  /*18f0*/  BRA `(.L_x_2226) ;  /* 0x0000000800787947 */ /* 0x000fea0003800000 */
.L_x_2234:
        /* <DEDUP_REMOVED lines=24> */
[----:B------:R-:W-:-:S05]  /*1a80*/  LOP3.LUT R3, R3, 0x80000000, R0, 0xf8, !PT ;  /* 0x8000000003037812 */ /* 0x000fca00078ef800 */
[----:B------:R-:W-:-:S06]  /*1a90*/  FMUL.FTZ R3, R3, 1 ;  /* 0x3f80000003037820 */ /* 0x000fcc0000410000 */
[----:B------:R-:W0:Y:S01]  /*1aa0*/  F2F.F64.F32 R2, R3 ;  /* 0x0000000300027310 */ /* 0x000e220000201800 */
[----:B------:R-:W-:Y:S05]  /*1ab0*/  BRA `(.L_x_2226) ;  /* 0x0000000800087947 */ /* 0x000fea0003800000 */
.L_x_2237:
[----:B------:R-:W2:Y:S02]  /*1ac0*/  LDG.E.U8 R3, desc[UR36][R4.64] ;  /* 0x0000002404037981 */ /* 0x000ea4000c1e1100 */
[----:B--2---:R-:W-:-:S05]  /*1ad0*/  IMAD.SHL.U32 R0, R3, 0x2000000, RZ ;  /* 0x0200000003007824 */ /* 0x004fca00078e00ff */
[----:B------:R-:W-:-:S13]  /*1ae0*/  ISETP.GE.U32.AND P0, PT, R0, 0x8000000, PT ;  /* 0x080000000000780c */ /* 0x000fda0003f06070 */
[C---:B------:R-:W-:Y:S02]  /*1af0*/  @!P0 IMAD.SHL.U32 R0, R3.reuse, 0x100, RZ ;  /* 0x0000010003008824 */ /* 0x040fe400078e00ff */
[C---:B------:R-:W-:Y:S02]  /*1b00*/  @P0 IMAD.SHL.U32 R2, R3.reuse, 0x200000, RZ ;  /* 0x0020000003020824 */ /* 0x040fe400078e00ff */
[----:B------:R-:W-:Y:S01]  /*1b10*/  IMAD.SHL.U32 R3, R3, 0x1000000, RZ ;  /* 0x0100000003037824 */ /* 0x000fe200078e00ff */
[----:B------:R-:W-:Y:S02]  /*1b20*/  @!P0 LOP3.LUT R0, R0, 0x7f00, RZ, 0xc0, !PT ;  /* 0x00007f0000008812 */ /* 0x000fe400078ec0ff */
[----:B------:R-:W-:Y:S02]  /*1b30*/  @P0 LOP3.LUT R2, R2, 0x70000000, RZ, 0xfc, !PT ;  /* 0x7000000002020812 */ /* 0x000fe400078efcff */
[----:B------:R-:W-:-:S03]  /*1b40*/  @!P0 LOP3.LUT R0, R0, 0x3f000000, RZ, 0xfc, !PT ;  /* 0x3f00000000008812 */ /* 0x000fc600078efcff */
[----:B------:R-:W-:Y:S02]  /*1b50*/  @P0 FMUL.FTZ R2, R2, 1.9259299443872358531e-34 ;  /* 0x0780000002020820 */ /* 0x000fe40000410000 */
[----:B------:R-:W-:-:S05]  /*1b60*/  @!P0 FADD.FTZ R2, R0, -0.5 ;  /* 0xbf00000000028421 */ /* 0x000fca0000010000 */
[----:B------:R-:W-:-:S05]  /*1b70*/  LOP3.LUT R2, R2, 0x80000000, R3, 0xf8, !PT ;  /* 0x8000000002027812 */ /* 0x000fca00078ef803 */
[----:B------:R-:W-:-:S06]  /*1b80*/  FMUL.FTZ R2, R2, 1 ;  /* 0x3f80000002027820 */ /* 0x000fcc0000410000 */
[----:B------:R-:W0:Y:S01]  /*1b90*/  F2F.F64.F32 R2, R2 ;  /* 0x0000000200027310 */ /* 0x000e220000201800 */
[----:B------:R-:W-:Y:S05]  /*1ba0*/  BRA `(.L_x_2226) ;  /* 0x0000000400cc7947 */ /* 0x000fea0003800000 */
.L_x_2236:
[----:B------:R-:W2:Y:S02]  /*1bb0*/  LDG.E.U16 R0, desc[UR36][R4.64] ;  /* 0x0000002404007981 */ /* 0x000ea4000c1e1500 */
[----:B--2---:R-:W-:-:S04]  /*1bc0*/  IMAD.U32 R0, R0, 0x10000, RZ ;  /* 0x0001000000007824 */ /* 0x004fc800078e00ff */
[----:B------:R-:W-:-:S04]  /*1bd0*/  FMUL.FTZ R0, R0, 1 ;  /* 0x3f80000000007820 */ /* 0x000fc80000410000 */
[----:B------:R0:W1:Y:S01]  /*1be0*/  F2F.F64.F32 R2, R0 ;  /* 0x0000000000027310 */ /* 0x0000620000201800 */
[----:B------:R-:W-:Y:S05]  /*1bf0*/  BRA `(.L_x_2226) ;  /* 0x0000000400b87947 */ /* 0x000fea0003800000 */
.L_x_2233:
        /* <DEDUP_REMOVED lines=9> */
[----:B--2---:R-:W0:Y:S01]  /*1c90*/  I2F.F64.U16 R2, R2 ;  /* 0x0000000200027312 */ /* 0x004e220000101800 */
[----:B------:R-:W-:Y:S05]  /*1ca0*/  BRA `(.L_x_2226) ;  /* 0x00000004008c7947 */ /* 0x000fea0003800000 */
.L_x_2240:
[----:B------:R-:W2:Y:S01]  /*1cb0*/  LDG.E.U8 R2, desc[UR36][R4.64] ;  /* 0x0000002404027981 */ /* 0x000ea2000c1e1100 */
[----:B------:R-:W-:Y:S01]  /*1cc0*/  BSSY B0, `(.L_x_2241) ;  /* 0x0000018000007945 */ /* 0x000fe20003800000 */
[----:B------:R-:W-:Y:S01]  /*1cd0*/  IMAD.MOV.U32 R0, RZ, RZ, RZ ;  /* 0x000000ffff007224 */ /* 0x000fe200078e00ff */
[----:B--2---:R-:W-:-:S13]  /*1ce0*/  ISETP.NE.AND P0, PT, R2, RZ, PT ;  /* 0x000000ff0200720c */ /* 0x004fda0003f05270 */
[----:B------:R-:W-:Y:S05]  /*1cf0*/  @!P0 BRA `(.L_x_2242) ;  /* 0x0000000000508947 */ /* 0x000fea0003800000 */
[----:B------:R-:W-:-:S13]  /*1d00*/  ISETP.NE.AND P0, PT, R2, 0x80, PT ;  /* 0x000000800200780c */ /* 0x000fda0003f05270 */
[----:B------:R-:W-:Y:S01]  /*1d10*/  @!P0 MOV R0, 0x7f800001 ;  /* 0x7f80000100008802 */ /* 0x000fe20000000f00 */
        /* <DEDUP_REMOVED lines=14> */
.L_x_2244:
[----:B------:R-:W-:Y:S05]  /*1e00*/  BSYNC B1 ;  /* 0x0000000000017941 */ /* 0x000fea0003800000 */
.L_x_2243:
[----:B------:R-:W-:Y:S01]  /*1e10*/  LEA R3, R0, 0x3b800000, 0x17 ;  /* 0x3b80000000037811 */ /* 0x000fe200078eb8ff */
[----:B------:R-:W-:-:S05]  /*1e20*/  IMAD.SHL.U32 R0, R2, 0x100000, RZ ;  /* 0x0010000002007824 */ /* 0x000fca00078e00ff */
[----:B------:R-:W-:-:S07]  /*1e30*/  LOP3.LUT R0, R3, R0, R4, 0xfe, !PT ;  /* 0x0000000003007212 */ /* 0x000fce00078efe04 */
.L_x_2242:
[----:B------:R-:W-:Y:S05]  /*1e40*/  BSYNC B0 ;  /* 0x0000000000007941 */ /* 0x000fea0003800000 */
.L_x_2241:
[----:B------:R-:W-:-:S04]  /*1e50*/  FMUL.FTZ R0, R0, 1 ;  /* 0x3f80000000007820 */ /* 0x000fc80000410000 */
[----:B------:R1:W2:Y:S01]  /*1e60*/  F2F.F64.F32 R2, R0 ;  /* 0x0000000000027310 */ /* 0x0002a20000201800 */
[----:B------:R-:W-:Y:S05]  /*1e70*/  BRA `(.L_x_2226) ;  /* 0x0000000400187947 */ /* 0x000fea0003800000 */
.L_x_2239:
        /* <DEDUP_REMOVED lines=21> */
.L_x_2248:
[----:B------:R-:W-:Y:S05]  /*1fd0*/  BSYNC B1 ;  /* 0x0000000000017941 */ /* 0x000fea0003800000 */
.L_x_2247:
[----:B------:R-:W-:Y:S01]  /*1fe0*/  LEA R3, R0, 0x37800000, 0x17 ;  /* 0x3780000000037811 */ /* 0x000fe200078eb8ff */
[----:B------:R-:W-:-:S05]  /*1ff0*/  IMAD.SHL.U32 R0, R2, 0x200000, RZ ;  /* 0x0020000002007824 */ /* 0x000fca00078e00ff */
[----:B------:R-:W-:-:S07]  /*2000*/  LOP3.LUT R0, R3, R0, R4, 0xfe, !PT ;  /* 0x0000000003007212 */ /* 0x000fce00078efe04 */
.L_x_2246:
[----:B------:R-:W-:Y:S05]  /*2010*/  BSYNC B0 ;  /* 0x0000000000007941 */ /* 0x000fea0003800000 */
.L_x_2245:
[----:B------:R-:W-:-:S04]  /*2020*/  FMUL.FTZ R0, R0, 1 ;  /* 0x3f80000000007820 */ /* 0x000fc80000410000 */
[----:B------:R3:W4:Y:S01]  /*2030*/  F2F.F64.F32 R2, R0 ;  /* 0x0000000000027310 */ /* 0x0007220000201800 */
[----:B------:R-:W-:Y:S05]  /*2040*/  BRA `(.L_x_2226) ;  /* 0x0000000000a47947 */ /* 0x000fea0003800000 */
.L_x_2238:
        /* <DEDUP_REMOVED lines=14> */
.L_x_2252:
[----:B------:R-:W-:Y:S05]  /*2130*/  BSYNC B0 ;  /* 0x0000000000007941 */ /* 0x000fea0003800000 */
.L_x_2251:
[----:B------:R-:W-:-:S04]  /*2140*/  FMUL.FTZ R0, R0, 1 ;  /* 0x3f80000000007820 */ /* 0x000fc80000410000 */
[----:B------:R0:W1:Y:S01]  /*2150*/  F2F.F64.F32 R2, R0 ;  /* 0x0000000000027310 */ /* 0x0000620000201800 */
[----:B------:R-:W-:Y:S05]  /*2160*/  BRA `(.L_x_2226) ;  /* 0x00000000005c7947 */ /* 0x000fea0003800000 */
.L_x_2225:
[----:B------:R-:W-:Y:S01]  /*2170*/  MOV R2, 0x1c0 ;  /* 0x000001c000027802 */ /* 0x000fe20000000f00 */
[----:B------:R-:W-:Y:S01]  /*2180*/  ULDC.64 UR4, c[0x4][0x1a0] ;  /* 0x0100680000047ab9 */ /* 0x000fe20000000a00 */
[----:B------:R-:W-:Y:S01]  /*2190*/  ULDC.64 UR6, c[0x4][0x60] ;  /* 0x0100180000067ab9 */ /* 0x000fe20000000a00 */
[----:B------:R-:W-:Y:S01]  /*21a0*/  IMAD.U32 R4, RZ, RZ, UR4 ;  /* 0x00000004ff047e24 */ /* 0x000fe2000f8e00ff */
[----:B------:R-:W-:Y:S01]  /*21b0*/  MOV R11, UR7 ;  /* 0x00000007000b7c02 */ /* 0x000fe20008000f00 */
[----:B------:R-:W-:Y:S01]  /*21c0*/  IMAD.U32 R5, RZ, RZ, UR5 ;  /* 0x00000005ff057e24 */ /* 0x000fe2000f8e00ff */
[----:B------:R-:W0:Y:S01]  /*21d0*/  LDC.64 R2, c[0x4][R2] ;  /* 0x0100000002027b82 */ /* 0x000e220000000a00 */
[----:B------:R-:W-:Y:S01]  /*21e0*/  ULDC.64 UR4, c[0x4][0x1a8] ;  /* 0x01006a0000047ab9 */ /* 0x000fe20000000a00 */
[----:B------:R-:W-:Y:S02]  /*21f0*/  IMAD.U32 R10, RZ, RZ, UR6 ;  /* 0x00000006ff0a7e24 */ /* 0x000fe4000f8e00ff */
[----:B------:R-:W-:-:S02]  /*2200*/  IMAD.U32 R6, RZ, RZ, UR4 ;  /* 0x00000004ff067e24 */ /* 0x000fc4000f8e00ff */
[----:B------:R-:W-:Y:S02]  /*2210*/  IMAD.U32 R7, RZ, RZ, UR5 ;  /* 0x00000005ff077e24 */ /* 0x000fe4000f8e00ff */
[----:B------:R-:W-:Y:S02]  /*2220*/  IMAD.MOV.U32 R8, RZ, RZ, 0x4e ;  /* 0x0000004eff087424 */ /* 0x000fe400078e00ff */
[----:B------:R-:W-:Y:S02]  /*2230*/  IMAD.MOV.U32 R12, RZ, RZ, 0x1 ;  /* 0x00000001ff0c7424 */ /* 0x000fe400078e00ff */
[----:B------:R-:W-:-:S07]  /*2240*/  IMAD.MOV.U32 R13, RZ, RZ, RZ ;  /* 0x000000ffff0d7224 */ /* 0x000fce00078e00ff */
[----:B------:R-:W-:-:S07]  /*2250*/  LEPC R20, `(.L_x_2253) ;  /* 0x000000001014794e */ /* 0x000fce0000000000 */
[----:B0-----:R-:W-:Y:S05]  /*2260*/  CALL.ABS.NOINC R2 ;  /* 0x0000000002007343 */ /* 0x001fea0003c00000 */
.L_x_2253:
[----:B------:R-:W-:Y:S01]  /*2270*/  CS2R R2, SRZ ;  /* 0x0000000000027805 */ /* 0x000fe2000001ff00 */
[----:B------:R-:W-:Y:S06]  /*2280*/  BRA `(.L_x_2226) ;  /* 0x0000000000147947 */ /* 0x000fec0003800000 */
.L_x_2250:
[----:B------:R-:W2:Y:S02]  /*2290*/  LDG.E.64 R2, desc[UR36][R4.64] ;  /* 0x0000002404027981 */ /* 0x000ea4000c1e1b00 */
[----:B--2---:R-:W0:Y:S01]  /*22a0*/  I2F.F64.U64 R2, R2 ;  /* 0x0000000200027312 */ /* 0x004e220000301800 */
[----:B------:R-:W-:Y:S05]  /*22b0*/  BRA `(.L_x_2226) ;  /* 0x0000000000087947 */ /* 0x000fea0003800000 */
.L_x_2249:
[----:B------:R-:W2:Y:S02]  /*22c0*/  LDG.E R2, desc[UR36][R4.64] ;  /* 0x0000002404027981 */ /* 0x000ea4000c1e1900 */
[----:B--2---:R-:W0:Y:S02]  /*22d0*/  I2F.F64.U32 R2, R2 ;  /* 0x0000000200027312 */ /* 0x004e240000201800 */
.L_x_2226:
[C---:B012-45:R-:W-:Y:S01]  /*22e0*/  DSETP.NEU.AND P1, PT, R2.reuse, +INF , PT ;  /* 0x7ff000000200742a */ /* 0x077fe20003f2d000 */
[----:B------:R-:W-:Y:S01]  /*22f0*/  ULDC.64 UR4, c[0x0][0x430] ;  /* 0x00010c0000047ab9 */ /* 0x000fe20000000a00 */
[C---:B------:R-:W-:Y:S01]  /*2300*/  DSETP.NEU.AND P0, PT, R2.reuse, -INF , PT ;  /* 0xfff000000200742a */ /* 0x040fe20003f0d000 */
[----:B------:R-:W3:Y:S05]  /*2310*/  LDC.U8 R6, c[0x0][0x440] ;  /* 0x00011000ff067b82 */ /* 0x000eea0000000000 */
[----:B------:R-:W-:Y:S02]  /*2320*/  FSEL R4, R2, UR4, P0 ;  /* 0x0000000402047c08 */ /* 0x000fe40008000000 */
[----:B------:R-:W-:Y:S01]  /*2330*/  FSEL R5, R3, UR5, P0 ;  /* 0x0000000503057c08 */ /* 0x000fe20008000000 */
[----:B------:R-:W-:-:S03]  /*2340*/  DSETP.GTU.AND P0, PT, |R2|, +INF , PT ;  /* 0x7ff000000200742a */ /* 0x000fc60003f0c200 */
[----:B------:R-:W0:Y:S08]  /*2350*/  @!P1 LDC R4, c[0x0][0x428] ;  /* 0x00010a00ff049b82 */ /* 0x000e300000000800 */
[----:B------:R-:W1:Y:S01]  /*2360*/  @!P1 LDC R5, c[0x0][0x42c] ;  /* 0x00010b00ff059b82 */ /* 0x000e620000000800 */
[----:B---3--:R-:W-:-:S07]  /*2370*/  PRMT R0, R6, 0x9910, RZ ;  /* 0x0000991006007816 */ /* 0x008fce00000000ff */
[----:B0-----:R-:W0:Y:S08]  /*2380*/  @P0 LDC R4, c[0x0][0x420] ;  /* 0x00010800ff040b82 */ /* 0x001e300000000800 */
[----:B-1----:R-:W1:Y:S01]  /*2390*/  @P0 LDC R5, c[0x0][0x424] ;  /* 0x00010900ff050b82 */ /* 0x002e620000000800 */
        /* <DEDUP_REMOVED lines=10> */
[----:B01----:R-:W0:Y:S02]  /*2440*/  F2I.F64.TRUNC R5, R4 ;  /* 0x0000000400057311 */ /* 0x003e24000030d100 */
[----:B0-----:R4:W-:Y:S01]  /*2450*/  STG.E.U8 desc[UR36][R16.64], R5 ;  /* 0x0000000510007986 */ /* 0x0019e2000c101124 */
[----:B------:R-:W-:Y:S05]  /*2460*/  BRA `(.L_x_2259) ;  /* 0x0000001000087947 */ /* 0x000fea0003800000 */
.L_x_2257:
[----:B01----:R-:W0:Y:S02]  /*2470*/  F2I.S64.F64.TRUNC R4, R4 ;  /* 0x0000000400047311 */ /* 0x003e24000030d900 */
[----:B0-----:R-:W-:-:S05]  /*2480*/  IMAD.MOV.U32 R3, RZ, RZ, R4 ;  /* 0x000000ffff037224 */ /* 0x001fca00078e0004 */
[----:B------:R3:W-:Y:S01]  /*2490*/  STG.E.U8 desc[UR36][R16.64], R3 ;  /* 0x0000000310007986 */ /* 0x0007e2000c101124 */
[----:B------:R-:W-:Y:S05]  /*24a0*/  BRA `(.L_x_2259) ;  /* 0x0000000c00f87947 */ /* 0x000fea0003800000 */
.L_x_2256:
[----:B------:R-:W-:-:S13]  /*24b0*/  ISETP.NE.AND P0, PT, R0, 0x2, PT ;  /* 0x000000020000780c */ /* 0x000fda0003f05270 */
[----:B------:R-:W-:Y:S05]  /*24c0*/  @!P0 BRA `(.L_x_2260) ;  /* 0x0000000000288947 */ /* 0x000fea0003800000 */
[----:B------:R-:W-:-:S13]  /*24d0*/  ISETP.NE.AND P0, PT, R0, 0x3, PT ;  /* 0x000000030000780c */ /* 0x000fda0003f05270 */
[----:B------:R-:W-:Y:S05]  /*24e0*/  @!P0 BRA `(.L_x_2261) ;  /* 0x0000000000148947 */ /* 0x000fea0003800000 */
[----:B------:R-:W-:-:S13]  /*24f0*/  ISETP.NE.AND P0, PT, R0, 0x4, PT ;  /* 0x000000040000780c */ /* 0x000fda0003f05270 */
[----:B------:R-:W-:Y:S05]  /*2500*/  @P0 BRA `(.L_x_2258) ;  /* 0x0000000c00880947 */ /* 0x000fea0003800000 */
[----:B01----:R-:W0:Y:S02]  /*2510*/  F2I.S64.F64.TRUNC R4, R4 ;  /* 0x0000000400047311 */ /* 0x003e24000030d900 */
[----:B0-----:R0:W-:Y:S01]  /*2520*/  STG.E.64 desc[UR36][R16.64], R4 ;  /* 0x0000000410007986 */ /* 0x0011e2000c101b24 */
[----:B------:R-:W-:Y:S05]  /*2530*/  BRA `(.L_x_2259) ;  /* 0x0000000c00d47947 */ /* 0x000fea0003800000 */
.L_x_2261:
[----:B01----:R-:W0:Y:S02]  /*2540*/  F2I.F64.TRUNC R5, R4 ;  /* 0x0000000400057311 */ /* 0x003e24000030d100 */
[----:B0-----:R1:W-:Y:S01]  /*2550*/  STG.E desc[UR36][R16.64], R5 ;  /* 0x0000000510007986 */ /* 0x0013e2000c101924 */
[----:B------:R-:W-:Y:S05]  /*2560*/  BRA `(.L_x_2259) ;  /* 0x0000000c00c87947 */ /* 0x000fea0003800000 */
.L_x_2260:
[----:B01----:R-:W0:Y:S02]  /*2570*/  F2I.F64.TRUNC R5, R4 ;  /* 0x0000000400057311 */ /* 0x003e24000030d100 */
[----:B0-----:R2:W-:Y:S01]  /*2580*/  STG.E.U16 desc[UR36][R16.64], R5 ;  /* 0x0000000510007986 */ /* 0x0015e2000c101524 */
[----:B------:R-:W-:Y:S05]  /*2590*/  BRA `(.L_x_2259) ;  /* 0x0000000c00bc7947 */ /* 0x000fea0003800000 */
.L_x_2255:
[----:B------:R-:W-:-:S13]  /*25a0*/  ISETP.GT.AND P0, PT, R0, 0x6, PT ;  /* 0x000000060000780c */ /* 0x000fda0003f04270 */
[----:B------:R-:W-:Y:S05]  /*25b0*/  @P0 BRA `(.L_x_2262) ;  /* 0x00000000004c0947 */ /* 0x000fea0003800000 */
[----:B------:R-:W-:-:S13]  /*25c0*/  ISETP.NE.AND P0, PT, R0, 0x5, PT ;  /* 0x000000050000780c */ /* 0x000fda0003f05270 */
[----:B------:R-:W-:Y:S05]  /*25d0*/  @!P0 BRA `(.L_x_2263) ;  /* 0x0000000000248947 */ /* 0x000fea0003800000 */
[----:B------:R-:W-:-:S13]  /*25e0*/  ISETP.NE.AND P0, PT, R0, 0x6, PT ;  /* 0x000000060000780c */ /* 0x000fda0003f05270 */
[----:B------:R-:W-:Y:S05]  /*25f0*/  @P0 BRA `(.L_x_2258) ;  /* 0x0000000c004c0947 */ /* 0x000fea0003800000 */
[----:B------:R-:W-:Y:S01]  /*2600*/  UMOV UR4, 0xf0000000 ;  /* 0xf000000000047882 */ /* 0x000fe20000000000 */
[----:B------:R-:W-:Y:S01]  /*2610*/  UMOV UR5, 0x380fffff ;  /* 0x380fffff00057882 */ /* 0x000fe20000000000 */
[----:B01----:R-:W0:Y:S01]  /*2620*/  F2F.F32.F64 R3, R4 ;  /* 0x0000000400037310 */ /* 0x003e220000301000 */
[----:B------:R-:W-:-:S14]  /*2630*/  DSETP.GEU.AND P0, PT, |R4|, UR4, PT ;  /* 0x0000000404007e2a */ /* 0x000fdc000bf0e200 */
[----:B0-----:R-:W-:-:S05]  /*2640*/  @!P0 FMUL R3, R3, 1.175494350822287508e-38 ;  /* 0x0080000003038820 */ /* 0x001fca0000400000 */
[----:B------:R0:W-:Y:S01]  /*2650*/  STG.E desc[UR36][R16.64], R3 ;  /* 0x0000000310007986 */ /* 0x0001e2000c101924 */
[----:B------:R-:W-:Y:S05]  /*2660*/  BRA `(.L_x_2259) ;  /* 0x0000000c00887947 */ /* 0x000fea0003800000 */
.L_x_2263:
[----:B------:R-:W-:Y:S01]  /*2670*/  UMOV UR4, 0xf0000000 ;  /* 0xf000000000047882 */ /* 0x000fe20000000000 */
[----:B------:R-:W-:Y:S01]  /*2680*/  UMOV UR5, 0x380fffff ;  /* 0x380fffff00057882 */ /* 0x000fe20000000000 */
[----:B01----:R-:W0:Y:S01]  /*2690*/  F2F.F32.F64 R0, R4 ;  /* 0x0000000400007310 */ /* 0x003e220000301000 */
[----:B------:R-:W-:-:S14]  /*26a0*/  DSETP.GEU.AND P0, PT, |R4|, UR4, PT ;  /* 0x0000000404007e2a */ /* 0x000fdc000bf0e200 */
[----:B0-----:R-:W-:-:S05]  /*26b0*/  @!P0 FMUL R0, R0, 1.175494350822287508e-38 ;  /* 0x0080000000008820 */ /* 0x001fca0000400000 */
[----:B------:R-:W-:-:S05]  /*26c0*/  F2FP.F16.F32.PACK_AB R0, RZ, R0 ;  /* 0x00000000ff00723e */ /* 0x000fca00000000ff */
[----:B------:R0:W-:Y:S01]  /*26d0*/  STG.E.U16 desc[UR36][R16.64], R0 ;  /* 0x0000000010007986 */ /* 0x0001e2000c101524 */
[----:B------:R-:W-:Y:S05]  /*26e0*/  BRA `(.L_x_2259) ;  /* 0x0000000c00687947 */ /* 0x000fea0003800000 */
.L_x_2262:
[----:B------:R-:W-:-:S13]  /*26f0*/  ISETP.NE.AND P0, PT, R0, 0x7, PT ;  /* 0x000000070000780c */ /* 0x000fda0003f05270 */
[----:B------:R-:W-:Y:S05]  /*2700*/  @!P0 BRA `(.L_x_2264) ;  /* 0x0000000000548947 */ /* 0x000fea0003800000 */
[----:B------:R-:W-:-:S13]  /*2710*/  ISETP.NE.AND P0, PT, R0, 0x8, PT ;  /* 0x000000080000780c */ /* 0x000fda0003f05270 */
[----:B------:R-:W-:Y:S05]  /*2720*/  @!P0 BRA `(.L_x_2265) ;  /* 0x0000000000288947 */ /* 0x000fea0003800000 */
[----:B------:R-:W-:-:S13]  /*2730*/  ISETP.NE.AND P0, PT, R0, 0x9, PT ;  /* 0x000000090000780c */ /* 0x000fda0003f05270 */
[----:B------:R-:W-:Y:S05]  /*2740*/  @P0 BRA `(.L_x_2258) ;  /* 0x0000000800f80947 */ /* 0x000fea0003800000 */
[----:B------:R-:W-:Y:S01]  /*2750*/  UMOV UR4, 0xf0000000 ;  /* 0xf000000000047882 */ /* 0x000fe20000000000 */
[----:B------:R-:W-:Y:S01]  /*2760*/  UMOV UR5, 0x380fffff ;  /* 0x380fffff00057882 */ /* 0x000fe20000000000 */
[----:B01----:R-:W0:Y:S01]  /*2770*/  F2F.F32.F64 R2, R4 ;  /* 0x0000000400027310 */ /* 0x003e220000301000 */
[----:B------:R-:W-:Y:S01]  /*2780*/  DSETP.GEU.AND P0, PT, |R4|, UR4, PT ;  /* 0x0000000404007e2a */ /* 0x000fe2000bf0e200 */
[----:B------:R-:W-:-:S13]  /*2790*/  IMAD.MOV.U32 R3, RZ, RZ, RZ ;  /* 0x000000ffff037224 */ /* 0x000fda00078e00ff */
[----:B0-----:R-:W-:-:S05]  /*27a0*/  @!P0 FMUL R2, R2, 1.175494350822287508e-38 ;  /* 0x0080000002028820 */ /* 0x001fca0000400000 */
[----:B------:R0:W-:Y:S01]  /*27b0*/  STG.E.64 desc[UR36][R16.64], R2 ;  /* 0x0000000210007986 */ /* 0x0001e2000c101b24 */
[----:B------:R-:W-:Y:S05]  /*27c0*/  BRA `(.L_x_2259) ;  /* 0x0000000c00307947 */ /* 0x000fea0003800000 */
.L_x_2265:
[----:B------:R-:W-:Y:S01]  /*27d0*/  UMOV UR4, 0xf0000000 ;  /* 0xf000000000047882 */ /* 0x000fe20000000000 */
[----:B------:R-:W-:Y:S01]  /*27e0*/  UMOV UR5, 0x380fffff ;  /* 0x380fffff00057882 */ /* 0x000fe20000000000 */
[----:B01----:R-:W0:Y:S01]  /*27f0*/  F2F.F32.F64 R0, R4 ;  /* 0x0000000400007310 */ /* 0x003e220000301000 */
[----:B------:R-:W-:-:S14]  /*2800*/  DSETP.GEU.AND P0, PT, |R4|, UR4, PT ;  /* 0x0000000404007e2a */ /* 0x000fdc000bf0e200 */
[----:B0-----:R-:W-:-:S05]  /*2810*/  @!P0 FMUL R0, R0, 1.175494350822287508e-38 ;  /* 0x0080000000008820 */ /* 0x001fca0000400000 */
[----:B------:R-:W-:-:S04]  /*2820*/  F2FP.F16.F32.PACK_AB R3, RZ, R0 ;  /* 0x00000000ff03723e */ /* 0x000fc800000000ff */
[----:B------:R-:W-:-:S05]  /*2830*/  PRMT R3, R3, 0x5410, RZ ;  /* 0x0000541003037816 */ /* 0x000fca00000000ff */
[----:B------:R0:W-:Y:S01]  /*2840*/  STG.E desc[UR36][R16.64], R3 ;  /* 0x0000000310007986 */ /* 0x0001e2000c101924 */
[----:B------:R-:W-:Y:S05]  /*2850*/  BRA `(.L_x_2259) ;  /* 0x0000000c000c7947 */ /* 0x000fea0003800000 */
.L_x_2264:
[----:B01----:R0:W-:Y:S01]  /*2860*/  STG.E.64 desc[UR36][R16.64], R4 ;  /* 0x0000000410007986 */ /* 0x0031e2000c101b24 */
[----:B------:R-:W-:Y:S05]  /*2870*/  BRA `(.L_x_2259) ;  /* 0x0000000c00047947 */ /* 0x000fea0003800000 */
.L_x_2254:
        /* <DEDUP_REMOVED lines=8> */
[----:B01----:R-:W-:-:S06]  /*2900*/  DSETP.NEU.AND P0, PT, R4, RZ, PT ;  /* 0x000000ff0400722a */ /* 0x003fcc0003f0d000 */
[----:B------:R-:W-:-:S05]  /*2910*/  SEL R3, RZ, 0x1, !P0 ;  /* 0x00000001ff037807 */ /* 0x000fca0004000000 */
[----:B------:R0:W-:Y:S01]  /*2920*/  STG.E.U8 desc[UR36][R16.64], R3 ;  /* 0x0000000310007986 */ /* 0x0001e2000c101124 */
[----:B------:R-:W-:Y:S05]  /*2930*/  BRA `(.L_x_2259) ;  /* 0x0000000800d47947 */ /* 0x000fea0003800000 */
.L_x_2268:
[----:B------:R-:W-:-:S05]  /*2940*/  CS2R R6, SRZ ;  /* 0x0000000000067805 */ /* 0x000fca000001ff00 */
[----:B01----:R0:W-:Y:S01]  /*2950*/  STG.E.128 desc[UR36][R16.64], R4 ;  /* 0x0000000410007986 */ /* 0x0031e2000c101d24 */
[----:B------:R-:W-:Y:S05]  /*2960*/  BRA `(.L_x_2259) ;  /* 0x0000000800c87947 */ /* 0x000fea0003800000 */
.L_x_2267:
        /* <DEDUP_REMOVED lines=10> */
[----:B------:R-:W-:-:S13]  /*2a10*/  BSSY B0, `(.L_x_2271) ;  /* 0x000000f000007945 */ /* 0x000fda0003800000 */
[----:B0-----:R-:W-:-:S05]  /*2a20*/  @!P0 FMUL R7, R7, 1.175494350822287508e-38 ;  /* 0x0080000007078820 */ /* 0x001fca0000400000 */
        /* <DEDUP_REMOVED lines=13> */
.L_x_2272:
[----:B------:R-:W-:Y:S05]  /*2b00*/  BSYNC B0 ;  /* 0x0000000000007941 */ /* 0x000fea0003800000 */
.L_x_2271:
[----:B------:R-:W-:-:S05]  /*2b10*/  LOP3.LUT R3, R0, R3, RZ, 0xfc, !PT ;  /* 0x0000000300037212 */ /* 0x000fca00078efcff */
[----:B------:R0:W-:Y:S01]  /*2b20*/  STG.E.U8 desc[UR36][R16.64], R3 ;  /* 0x0000000310007986 */ /* 0x0001e2000c101124 */
[----:B------:R-:W-:Y:S05]  /*2b30*/  BRA `(.L_x_2259) ;  /* 0x0000000800547947 */ /* 0x000fea0003800000 */
.L_x_2270:
[----:B------:R-:W-:Y:S01]  /*2b40*/  UMOV UR4, 0xf0000000 ;  /* 0xf000000000047882 */ /* 0x000fe20000000000 */
[----:B------:R-:W-:Y:S01]  /*2b50*/  UMOV UR5, 0x380fffff ;  /* 0x380fffff00057882 */ /* 0x000fe20000000000 */
[----:B01----:R-:W0:Y:S01]  /*2b60*/  F2F.F32.F64 R3, R4 ;  /* 0x0000000400037310 */ /* 0x003e220000301000 */
[----:B------:R-:W-:Y:S01]  /*2b70*/  DSETP.GEU.AND P0, PT, |R4|, UR4, PT ;  /* 0x0000000404007e2a */ /* 0x000fe2000bf0e200 */
[----:B------:R-:W-:-:S13]  /*2b80*/  BSSY B0, `(.L_x_2273) ;  /* 0x0000010000007945 */ /* 0x000fda0003800000 */
[----:B0-----:R-:W-:-:S05]  /*2b90*/  @!P0 FMUL R3, R3, 1.175494350822287508e-38 ;  /* 0x0080000003038820 */ /* 0x001fca0000400000 */
        /* <DEDUP_REMOVED lines=11> */
.L_x_2274:
[----:B------:R-:W-:Y:S01]  /*2c50*/  IMAD.MOV.U32 R0, RZ, RZ, 0x7f ;  /* 0x0000007fff007424 */ /* 0x000fe200078e00ff */
[----:B------:R-:W-:-:S04]  /*2c60*/  ISETP.GT.U32.AND P0, PT, R2, 0x7f800000, PT ;  /* 0x7f8000000200780c */ /* 0x000fc80003f04070 */
[----:B------:R-:W-:-:S09]  /*2c70*/  SEL R0, R0, 0x7c, P0 ;  /* 0x0000007c00007807 */ /* 0x000fd20000000000 */
.L_x_2275:
[----:B------:R-:W-:Y:S05]  /*2c80*/  BSYNC B0 ;  /* 0x0000000000007941 */ /* 0x000fea0003800000 */
.L_x_2273:
[----:B------:R-:W-:-:S04]  /*2c90*/  LOP3.LUT R2, R3, 0x80000000, RZ, 0xc0, !PT ;  /* 0x8000000003027812 */ /* 0x000fc800078ec0ff */
[----:B------:R-:W-:-:S04]  /*2ca0*/  SHF.R.U32.HI R3, RZ, 0x18, R2 ;  /* 0x00000018ff037819 */ /* 0x000fc80000011602 */
[----:B------:R-:W-:-:S05]  /*2cb0*/  LOP3.LUT R3, R0, R3, RZ, 0xfc, !PT ;  /* 0x0000000300037212 */ /* 0x000fca00078efcff */
[----:B------:R0:W-:Y:S01]  /*2cc0*/  STG.E.U8 desc[UR36][R16.64], R3 ;  /* 0x0000000310007986 */ /* 0x0001e2000c101124 */
[----:B------:R-:W-:Y:S05]  /*2cd0*/  BRA `(.L_x_2259) ;  /* 0x0000000400ec7947 */ /* 0x000fea0003800000 */
.L_x_2269:
[----:B------:R-:W-:Y:S01]  /*2ce0*/  UMOV UR4, 0xf0000000 ;  /* 0xf000000000047882 */ /* 0x000fe20000000000 */
[----:B------:R-:W-:Y:S01]  /*2cf0*/  UMOV UR5, 0x380fffff ;  /* 0x380fffff00057882 */ /* 0x000fe20000000000 */
[----:B01----:R-:W0:Y:S01]  /*2d00*/  F2F.F32.F64 R0, R4 ;  /* 0x0000000400007310 */ /* 0x003e220000301000 */
[----:B------:R-:W-:-:S14]  /*2d10*/  DSETP.GEU.AND P0, PT, |R4|, UR4, PT ;  /* 0x0000000404007e2a */ /* 0x000fdc000bf0e200 */
[----:B0-----:R-:W-:-:S05]  /*2d20*/  @!P0 FMUL R0, R0, 1.175494350822287508e-38 ;  /* 0x0080000000008820 */ /* 0x001fca0000400000 */
[----:B------:R-:W-:-:S05]  /*2d30*/  F2FP.BF16.F32.PACK_AB R0, RZ, R0 ;  /* 0x00000000ff00723e */ /* 0x000fca00000010ff */
[----:B------:R0:W-:Y:S01]  /*2d40*/  STG.E.U16 desc[UR36][R16.64], R0 ;  /* 0x0000000010007986 */ /* 0x0001e2000c101524 */
[----:B------:R-:W-:Y:S05]  /*2d50*/  BRA `(.L_x_2259) ;  /* 0x0000000400cc7947 */ /* 0x000fea0003800000 */
.L_x_2266:
        /* <DEDUP_REMOVED lines=8> */
[----:B01----:R-:W0:Y:S02]  /*2de0*/  F2I.U32.F64.TRUNC R5, R4 ;  /* 0x0000000400057311 */ /* 0x003e24000030d000 */
[----:B0-----:R0:W-:Y:S01]  /*2df0*/  STG.E.U16 desc[UR36][R16.64], R5 ;  /* 0x0000000510007986 */ /* 0x0011e2000c101524 */
[----:B------:R-:W-:Y:S05]  /*2e00*/  BRA `(.L_x_2259) ;  /* 0x0000000400a07947 */ /* 0x000fea0003800000 */
.L_x_2278:
[----:B------:R-:W-:Y:S01]  /*2e10*/  UMOV UR4, 0xf0000000 ;  /* 0xf000000000047882 */ /* 0x000fe20000000000 */
[----:B------:R-:W-:Y:S01]  /*2e20*/  UMOV UR5, 0x380fffff ;  /* 0x380fffff00057882 */ /* 0x000fe20000000000 */
[----:B01----:R-:W0:Y:S01]  /*2e30*/  F2F.F32.F64 R3, R4 ;  /* 0x0000000400037310 */ /* 0x003e220000301000 */
[----:B------:R-:W-:Y:S01]  /*2e40*/  DSETP.GEU.AND P0, PT, |R4|, UR4, PT ;  /* 0x0000000404007e2a */ /* 0x000fe2000bf0e200 */
[----:B------:R-:W-:Y:S01]  /*2e50*/  BSSY B0, `(.L_x_2279) ;  /* 0x0000015000007945 */ /* 0x000fe20003800000 */
[----:B------:R-:W-:-:S12]  /*2e60*/  IMAD.MOV.U32 R8, RZ, RZ, 0x80 ;  /* 0x00000080ff087424 */ /* 0x000fd800078e00ff */
[----:B0-----:R-:W-:-:S05]  /*2e70*/  @!P0 FMUL R3, R3, 1.175494350822287508e-38 ;  /* 0x0080000003038820 */ /* 0x001fca0000400000 */
        /* <DEDUP_REMOVED lines=14> */
.L_x_2281:
[----:B------:R-:W-:-:S04]  /*2f60*/  LOP3.LUT R2, R3, 0x80000000, RZ, 0xc0, !PT ;  /* 0x8000000003027812 */ /* 0x000fc800078ec0ff */
[----:B------:R-:W-:-:S04]  /*2f70*/  SHF.R.U32.HI R3, RZ, 0x18, R2 ;  /* 0x00000018ff037819 */ /* 0x000fc80000011602 */
[----:B------:R-:W-:-:S04]  /*2f80*/  LOP3.LUT R0, R0, R3, RZ, 0xfc, !PT ;  /* 0x0000000300007212 */ /* 0x000fc800078efcff */
[----:B------:R-:W-:-:S07]  /*2f90*/  PRMT R8, R0, 0x7610, R8 ;  /* 0x0000761000087816 */ /* 0x000fce0000000008 */
.L_x_2280:
[----:B------:R-:W-:Y:S05]  /*2fa0*/  BSYNC B0 ;  /* 0x0000000000007941 */ /* 0x000fea0003800000 */
.L_x_2279:
[----:B------:R0:W-:Y:S01]  /*2fb0*/  STG.E.U8 desc[UR36][R16.64], R8 ;  /* 0x0000000810007986 */ /* 0x0001e2000c101124 */
[----:B------:R-:W-:Y:S05]  /*2fc0*/  BRA `(.L_x_2259) ;  /* 0x0000000400307947 */ /* 0x000fea0003800000 */
.L_x_2277:
        /* <DEDUP_REMOVED lines=21> */
.L_x_2284:
[----:B------:R-:W-:-:S04]  /*3120*/  LOP3.LUT R2, R3, 0x80000000, RZ, 0xc0, !PT ;  /* 0x8000000003027812 */ /* 0x000fc800078ec0ff */
[----:B------:R-:W-:-:S04]  /*3130*/  SHF.R.U32.HI R3, RZ, 0x18, R2 ;  /* 0x00000018ff037819 */ /* 0x000fc80000011602 */
[----:B------:R-:W-:-:S04]  /*3140*/  LOP3.LUT R0, R0, R3, RZ, 0xfc, !PT ;  /* 0x0000000300007212 */ /* 0x000fc800078efcff */
[----:B------:R-:W-:-:S07]  /*3150*/  PRMT R8, R0, 0x7610, R8 ;  /* 0x0000761000087816 */ /* 0x000fce0000000008 */
.L_x_2283:
[----:B------:R-:W-:Y:S05]  /*3160*/  BSYNC B0 ;  /* 0x0000000000007941 */ /* 0x000fea0003800000 */
.L_x_2282:
[----:B------:R0:W-:Y:S01]  /*3170*/  STG.E.U8 desc[UR36][R16.64], R8 ;  /* 0x0000000810007986 */ /* 0x0001e2000c101124 */
[----:B------:R-:W-:Y:S05]  /*3180*/  BRA `(.L_x_2259) ;  /* 0x0000000000c07947 */ /* 0x000fea0003800000 */
.L_x_2276:
        /* <DEDUP_REMOVED lines=26> */
.L_x_2258:
[----:B------:R-:W-:Y:S01]  /*3330*/  MOV R2, 0x1c0 ;  /* 0x000001c000027802 */ /* 0x000fe20000000f00 */
[----:B------:R-:W-:Y:S01]  /*3340*/  ULDC.64 UR4, c[0x4][0x1a0] ;  /* 0x0100680000047ab9 */ /* 0x000fe20000000a00 */
[----:B------:R-:W-:Y:S01]  /*3350*/  ULDC.64 UR6, c[0x4][0x1a8] ;  /* 0x01006a0000067ab9 */ /* 0x000fe20000000a00 */
[----:B0-----:R-:W-:Y:S01]  /*3360*/  IMAD.U32 R4, RZ, RZ, UR4 ;  /* 0x00000004ff047e24 */ /* 0x001fe2000f8e00ff */
[----:B-1----:R-:W-:Y:S01]  /*3370*/  MOV R5, UR5 ;  /* 0x0000000500057c02 */ /* 0x002fe20008000f00 */
[----:B------:R-:W-:Y:S01]  /*3380*/  ULDC.64 UR4, c[0x4][0x68] ;  /* 0x01001a0000047ab9 */ /* 0x000fe20000000a00 */
[----:B------:R-:W0:Y:S01]  /*3390*/  LDC.64 R2, c[0x4][R2] ;  /* 0x0100000002027b82 */ /* 0x000e220000000a00 */
[----:B------:R-:W-:Y:S02]  /*33a0*/  IMAD.U32 R6, RZ, RZ, UR6 ;  /* 0x00000006ff067e24 */ /* 0x000fe4000f8e00ff */
        /* <DEDUP_REMOVED lines=8> */
.L_x_2287:
[----:B------:R-:W-:Y:S05]  /*3430*/  BRA `(.L_x_2259) ;  /* 0x0000000000147947 */ /* 0x000fea0003800000 */
.L_x_2286:
[----:B01----:R-:W0:Y:S02]  /*3440*/  F2I.U64.F64.TRUNC R4, R4 ;  /* 0x0000000400047311 */ /* 0x003e24000030d800 */
[----:B0-----:R0:W-:Y:S01]  /*3450*/  STG.E.64 desc[UR36][R16.64], R4 ;  /* 0x0000000410007986 */ /* 0x0011e2000c101b24 */
[----:B------:R-:W-:Y:S05]  /*3460*/  BRA `(.L_x_2259) ;  /* 0x0000000000087947 */ /* 0x000fea0003800000 */
.L_x_2285:
[----:B01----:R-:W0:Y:S02]  /*3470*/  F2I.U32.F64.TRUNC R5, R4 ;  /* 0x0000000400057311 */ /* 0x003e24000030d000 */
[----:B0-----:R0:W-:Y:S02]  /*3480*/  STG.E desc[UR36][R16.64], R5 ;  /* 0x0000000510007986 */ /* 0x0011e4000c101924 */
.L_x_2259:
[----:B------:R-:W-:-:S04]  /*3490*/  IMAD R18, R23, 0x200, R18 ;  /* 0x0000020017127824 */ /* 0x000fc800078e0212 */
[----:B------:R-:W-:-:S07]  /*34a0*/  VIADD R19, R18, 0x80 ;  /* 0x0000008012137836 */ /* 0x000fce0000000000 */
.L_x_2219:
[----:B------:R-:W-:Y:S05]  /*34b0*/  BSYNC B6 ;  /* 0x0000000000067941 */ /* 0x000fea0003800000 */
.L_x_2218:
        /* <DEDUP_REMOVED lines=307> */
.L_x_2290:
        /* <DEDUP_REMOVED lines=21> */
.L_x_2294:
[----:B------:R-:W2:Y:S02]  /*4940*/  LDG.E.U8 R2, desc[UR36][R4.64] ;  /* 0x0000002404027981 */ /* 0x000ea4000c1e1100 */
[----:B--2---:R-:W0:Y:S01]  /*4950*/  I2F.F64.U16 R2, R2 ;  /* 0x0000000200027312 */ /* 0x004e220000101800 */
[----:B------:R-:W-:Y:S05]  /*4960*/  BRA `(.L_x_2296) ;  /* 0x0000000c00707947 */ /* 0x000fea0003800000 */
.L_x_2293:
        /* <DEDUP_REMOVED lines=9> */
.L_x_2298:
[----:B------:R-:W2:Y:S02]  /*4a00*/  LDG.E R2, desc[UR36][R4.64] ;  /* 0x0000002404027981 */ /* 0x000ea4000c1e1900 */
[----:B--2---:R-:W0:Y:S01]  /*4a10*/  I2F.F64 R2, R2 ;  /* 0x0000000200027312 */ /* 0x004e220000201c00 */
[----:B------:R-:W-:Y:S05]  /*4a20*/  BRA `(.L_x_2296) ;  /* 0x0000000c00407947 */ /* 0x000fea0003800000 */
.L_x_2297:
[----:B------:R-:W2:Y:S02]  /*4a30*/  LDG.E.U16 R2, desc[UR36][R4.64] ;  /* 0x0000002404027981 */ /* 0x000ea4000c1e1500 */
[----:B--2---:R-:W0:Y:S01]  /*4a40*/  I2F.F64.S16 R2, R2 ;  /* 0x0000000200027312 */ /* 0x004e220000101c00 */
[----:B------:R-:W-:Y:S05]  /*4a50*/  BRA `(.L_x_2296) ;  /* 0x0000000c00347947 */ /* 0x000fea0003800000 */
.L_x_2292:
        /* <DEDUP_REMOVED lines=10> */
.L_x_2300:
[----:B------:R-:W2:Y:S02]  /*4b00*/  LDG.E.U16 R0, desc[UR36][R4.64] ;  /* 0x0000002404007981 */ /* 0x000ea4000c1e1500 */
[----:B--2---:R-:W-:-:S05]  /*4b10*/  HADD2.F32 R0, -RZ, R0.H0_H0 ;  /* 0x20000000ff007230 */ /* 0x004fca0000004100 */
[----:B------:R-:W-:-:S04]  /*4b20*/  FMUL.FTZ R0, R0, 1 ;  /* 0x3f80000000007820 */ /* 0x000fc80000410000 */
[----:B------:R0:W1:Y:S01]  /*4b30*/  F2F.F64.F32 R2, R0 ;  /* 0x0000000000027310 */ /* 0x0000620000201800 */
[----:B------:R-:W-:Y:S05]  /*4b40*/  BRA `(.L_x_2296) ;  /* 0x0000000800f87947 */ /* 0x000fea0003800000 */
.L_x_2299:
        /* <DEDUP_REMOVED lines=10> */
.L_x_2302:
[----:B------:R-:W2:Y:S02]  /*4bf0*/  LDG.E.U16 R4, desc[UR36][R4.64] ;  /* 0x0000002404047981 */ /* 0x000ea4000c1e1500 */
[----:B--2---:R-:W-:-:S05]  /*4c00*/  HADD2.F32 R0, -RZ, R4.H0_H0 ;  /* 0x20000004ff007230 */ /* 0x004fca0000004100 */
[----:B------:R-:W-:-:S04]  /*4c10*/  FMUL.FTZ R0, R0, 1 ;  /* 0x3f80000000007820 */ /* 0x000fc80000410000 */
[----:B------:R0:W1:Y:S01]  /*4c20*/  F2F.F64.F32 R2, R0 ;  /* 0x0000000000027310 */ /* 0x0000620000201800 */
[----:B------:R-:W-:Y:S05]  /*4c30*/  BRA `(.L_x_2296) ;  /* 0x0000000800bc7947 */ /* 0x000fea0003800000 */
.L_x_2301:
[----:B------:R0:W5:Y:S01]  /*4c40*/  LDG.E.64 R2, desc[UR36][R4.64] ;  /* 0x0000002404027981 */ /* 0x000162000c1e1b00 */
[----:B------:R-:W-:Y:S05]  /*4c50*/  BRA `(.L_x_2296) ;  /* 0x0000000800b47947 */ /* 0x000fea0003800000 */
.L_x_2291:
        /* <DEDUP_REMOVED lines=13> */
.L_x_2305:
[----:B------:R0:W5:Y:S01]  /*4d30*/  LDG.E.64 R2, desc[UR36][R4.64] ;  /* 0x0000002404027981 */ /* 0x000162000c1e1b00 */
[----:B------:R-:W-:Y:S05]  /*4d40*/  BRA `(.L_x_2296) ;  /* 0x0000000800787947 */ /* 0x000fea0003800000 */
.L_x_2304:
        /* <DEDUP_REMOVED lines=11> */
[----:B------:R-:W-:-:S04]  /*4e00*/  IADD3 R6, R2, 0x1000000, RZ ;  /* 0x0100000002067810 */ /* 0x000fc80007ffe0ff */
        /* <DEDUP_REMOVED lines=16> */
.L_x_2307:
        /* <DEDUP_REMOVED lines=15> */
.L_x_2306:
[----:B------:R-:W2:Y:S02]  /*5000*/  LDG.E.U16 R0, desc[UR36][R4.64] ;  /* 0x0000002404007981 */ /* 0x000ea4000c1e1500 */
[----:B--2---:R-:W-:-:S04]  /*5010*/  IMAD.U32 R0, R0, 0x10000, RZ ;  /* 0x0001000000007824 */ /* 0x004fc800078e00ff */
[----:B------:R-:W-:-:S04]  /*5020*/  FMUL.FTZ R0, R0, 1 ;  /* 0x3f80000000007820 */ /* 0x000fc80000410000 */
[----:B------:R0:W1:Y:S01]  /*5030*/  F2F.F64.F32 R2, R0 ;  /* 0x0000000000027310 */ /* 0x0000620000201800 */
[----:B------:R-:W-:Y:S05]  /*5040*/  BRA `(.L_x_2296) ;  /* 0x0000000400b87947 */ /* 0x000fea0003800000 */
.L_x_2303:
        /* <DEDUP_REMOVED lines=11> */
.L_x_2310:
        /* <DEDUP_REMOVED lines=21> */
.L_x_2314:
[----:B------:R-:W-:Y:S05]  /*5250*/  BSYNC B1 ;  /* 0x0000000000017941 */ /* 0x000fea0003800000 */
.L_x_2313:
[----:B------:R-:W-:Y:S01]  /*5260*/  LEA R3, R0, 0x3b800000, 0x17 ;  /* 0x3b80000000037811 */ /* 0x000fe200078eb8ff */
[----:B------:R-:W-:-:S05]  /*5270*/  IMAD.SHL.U32 R0, R2, 0x100000, RZ ;  /* 0x0010000002007824 */ /* 0x000fca00078e00ff */
[----:B------:R-:W-:-:S07]  /*5280*/  LOP3.LUT R0, R3, R0, R4, 0xfe, !PT ;  /* 0x0000000003007212 */ /* 0x000fce00078efe04 */
.L_x_2312:
[----:B------:R-:W-:Y:S05]  /*5290*/  BSYNC B0 ;  /* 0x0000000000007941 */ /* 0x000fea0003800000 */
.L_x_2311:
[----:B------:R-:W-:-:S04]  /*52a0*/  FMUL.FTZ R0, R0, 1 ;  /* 0x3f80000000007820 */ /* 0x000fc80000410000 */
[----:B------:R1:W2:Y:S01]  /*52b0*/  F2F.F64.F32 R2, R0 ;  /* 0x0000000000027310 */ /* 0x0002a20000201800 */
[----:B------:R-:W-:Y:S05]  /*52c0*/  BRA `(.L_x_2296) ;  /* 0x0000000400187947 */ /* 0x000fea0003800000 */
.L_x_2309:
        /* <DEDUP_REMOVED lines=21> */
.L_x_2318:
[----:B------:R-:W-:Y:S05]  /*5420*/  BSYNC B1 ;  /* 0x0000000000017941 */ /* 0x000fea0003800000 */
.L_x_2317:
[----:B------:R-:W-:Y:S01]  /*5430*/  LEA R3, R0, 0x37800000, 0x17 ;  /* 0x3780000000037811 */ /* 0x000fe200078eb8ff */
[----:B------:R-:W-:-:S05]  /*5440*/  IMAD.SHL.U32 R0, R2, 0x200000, RZ ;  /* 0x0020000002007824 */ /* 0x000fca00078e00ff */
[----:B------:R-:W-:-:S07]  /*5450*/  LOP3.LUT R0, R3, R0, R4, 0xfe, !PT ;  /* 0x0000000003007212 */ /* 0x000fce00078efe04 */
.L_x_2316:
[----:B------:R-:W-:Y:S05]  /*5460*/  BSYNC B0 ;  /* 0x0000000000007941 */ /* 0x000fea0003800000 */
.L_x_2315:
[----:B------:R-:W-:-:S04]  /*5470*/  FMUL.FTZ R0, R0, 1 ;  /* 0x3f80000000007820 */ /* 0x000fc80000410000 */
[----:B------:R3:W4:Y:S01]  /*5480*/  F2F.F64.F32 R2, R0 ;  /* 0x0000000000027310 */ /* 0x0007220000201800 */
[----:B------:R-:W-:Y:S05]  /*5490*/  BRA `(.L_x_2296) ;  /* 0x0000000000a47947 */ /* 0x000fea0003800000 */
.L_x_2308:
        /* <DEDUP_REMOVED lines=8> */
[----:B------:R-:W-:Y:S02]  /*5520*/  MOV R0, 0x400000 ;  /* 0x0040000000007802 */ /* 0x000fe40000000f00 */
[----:B--2---:R-:W-:-:S13]  /*5530*/  ISETP.NE.AND P0, PT, R4, RZ, PT ;  /* 0x000000ff0400720c */ /* 0x004fda0003f05270 */
[----:B------:R-:W-:Y:S05]  /*5540*/  @!P0 BRA `(.L_x_2322) ;  /* 0x00000000000c8947 */ /* 0x000fea0003800000 */
[----:B------:R-:W-:-:S13]  /*5550*/  ISETP.NE.AND P0, PT, R4, 0xff, PT ;  /* 0x000000ff0400780c */ /* 0x000fda0003f05270 */
[----:B------:R-:W-:Y:S02]  /*5560*/  @!P0 IMAD.MOV.U32 R0, RZ, RZ, 0x7f800001 ;  /* 0x7f800001ff008424 */ /* 0x000fe400078e00ff */
[----:B------:R-:W-:-:S07]  /*5570*/  @P0 IMAD.SHL.U32 R0, R4, 0x800000, RZ ;  /* 0x0080000004000824 */ /* 0x000fce00078e00ff */
.L_x_2322:
[----:B------:R-:W-:Y:S05]  /*5580*/  BSYNC B0 ;  /* 0x0000000000007941 */ /* 0x000fea0003800000 */
.L_x_2321:
[----:B------:R-:W-:-:S04]  /*5590*/  FMUL.FTZ R0, R0, 1 ;  /* 0x3f80000000007820 */ /* 0x000fc80000410000 */
[----:B------:R0:W1:Y:S01]  /*55a0*/  F2F.F64.F32 R2, R0 ;  /* 0x0000000000027310 */ /* 0x0000620000201800 */
[----:B------:R-:W-:Y:S05]  /*55b0*/  BRA `(.L_x_2296) ;  /* 0x00000000005c7947 */ /* 0x000fea0003800000 */
.L_x_2295:
        /* <DEDUP_REMOVED lines=16> */
.L_x_2323:
[----:B------:R-:W-:Y:S01]  /*56c0*/  CS2R R2, SRZ ;  /* 0x0000000000027805 */ /* 0x000fe2000001ff00 */
[----:B------:R-:W-:Y:S06]  /*56d0*/  BRA `(.L_x_2296) ;  /* 0x0000000000147947 */ /* 0x000fec0003800000 */
.L_x_2320:
[----:B------:R-:W2:Y:S02]  /*56e0*/  LDG.E.64 R2, desc[UR36][R4.64] ;  /* 0x0000002404027981 */ /* 0x000ea4000c1e1b00 */
[----:B--2---:R-:W0:Y:S01]  /*56f0*/  I2F.F64.U64 R2, R2 ;  /* 0x0000000200027312 */ /* 0x004e220000301800 */
[----:B------:R-:W-:Y:S05]  /*5700*/  BRA `(.L_x_2296) ;  /* 0x0000000000087947 */ /* 0x000fea0003800000 */
.L_x_2319:
[----:B------:R-:W2:Y:S02]  /*5710*/  LDG.E R2, desc[UR36][R4.64] ;  /* 0x0000002404027981 */ /* 0x000ea4000c1e1900 */
[----:B--2---:R-:W0:Y:S02]  /*5720*/  I2F.F64.U32 R2, R2 ;  /* 0x0000000200027312 */ /* 0x004e240000201800 */
.L_x_2296:
        /* <DEDUP_REMOVED lines=25> */
.L_x_2327:
[----:B01----:R-:W0:Y:S02]  /*58c0*/  F2I.S64.F64.TRUNC R4, R4 ;  /* 0x0000000400047311 */ /* 0x003e24000030d900 */
[----:B0-----:R-:W-:-:S05]  /*58d0*/  IMAD.MOV.U32 R3, RZ, RZ, R4 ;  /* 0x000000ffff037224 */ /* 0x001fca00078e0004 */
[----:B------:R0:W-:Y:S01]  /*58e0*/  STG.E.U8 desc[UR36][R16.64], R3 ;  /* 0x0000000310007986 */ /* 0x0001e2000c101124 */
[----:B------:R-:W-:Y:S05]  /*58f0*/  BRA `(.L_x_2329) ;  /* 0x0000000c00f87947 */ /* 0x000fea0003800000 */
.L_x_2326:
        /* <DEDUP_REMOVED lines=9> */
.L_x_2331:
[----:B01----:R-:W0:Y:S02]  /*5990*/  F2I.F64.TRUNC R5, R4 ;  /* 0x0000000400057311 */ /* 0x003e24000030d100 */
[----:B0-----:R0:W-:Y:S01]  /*59a0*/  STG.E desc[UR36][R16.64], R5 ;  /* 0x0000000510007986 */ /* 0x0011e2000c101924 */
[----:B------:R-:W-:Y:S05]  /*59b0*/  BRA `(.L_x_2329) ;  /* 0x0000000c00c87947 */ /* 0x000fea0003800000 */
.L_x_2330:
[----:B01----:R-:W0:Y:S02]  /*59c0*/  F2I.F64.TRUNC R5, R4 ;  /* 0x0000000400057311 */ /* 0x003e24000030d100 */
[----:B0-----:R0:W-:Y:S01]  /*59d0*/  STG.E.U16 desc[UR36][R16.64], R5 ;  /* 0x0000000510007986 */ /* 0x0011e2000c101524 */
[----:B------:R-:W-:Y:S05]  /*59e0*/  BRA `(.L_x_2329) ;  /* 0x0000000c00bc7947 */ /* 0x000fea0003800000 */
.L_x_2325:
        /* <DEDUP_REMOVED lines=13> */
.L_x_2333:
        /* <DEDUP_REMOVED lines=8> */
.L_x_2332:
        /* <DEDUP_REMOVED lines=14> */
.L_x_2335:
        /* <DEDUP_REMOVED lines=9> */
.L_x_2334:
[----:B01----:R0:W-:Y:S01]  /*5cb0*/  STG.E.64 desc[UR36][R16.64], R4 ;  /* 0x0000000410007986 */ /* 0x0031e2000c101b24 */
[----:B------:R-:W-:Y:S05]  /*5cc0*/  BRA `(.L_x_2329) ;  /* 0x0000000c00047947 */ /* 0x000fea0003800000 */
.L_x_2324:
        /* <DEDUP_REMOVED lines=12> */
.L_x_2338:
[----:B------:R-:W-:-:S05]  /*5d90*/  CS2R R6, SRZ ;  /* 0x0000000000067805 */ /* 0x000fca000001ff00 */
[----:B01----:R0:W-:Y:S01]  /*5da0*/  STG.E.128 desc[UR36][R16.64], R4 ;  /* 0x0000000410007986 */ /* 0x0031e2000c101d24 */
[----:B------:R-:W-:Y:S05]  /*5db0*/  BRA `(.L_x_2329) ;  /* 0x0000000800c87947 */ /* 0x000fea0003800000 */
.L_x_2337:
        /* <DEDUP_REMOVED lines=25> */
.L_x_2342:
[----:B------:R-:W-:Y:S05]  /*5f50*/  BSYNC B0 ;  /* 0x0000000000007941 */ /* 0x000fea0003800000 */
.L_x_2341:
[----:B------:R-:W-:-:S05]  /*5f60*/  LOP3.LUT R3, R0, R3, RZ, 0xfc, !PT ;  /* 0x0000000300037212 */ /* 0x000fca00078efcff */
[----:B------:R0:W-:Y:S01]  /*5f70*/  STG.E.U8 desc[UR36][R16.64], R3 ;  /* 0x0000000310007986 */ /* 0x0001e2000c101124 */
[----:B------:R-:W-:Y:S05]  /*5f80*/  BRA `(.L_x_2329) ;  /* 0x0000000800547947 */ /* 0x000fea0003800000 */
.L_x_2340:
        /* <DEDUP_REMOVED lines=17> */
.L_x_2344:
[----:B------:R-:W-:Y:S02]  /*60a0*/  ISETP.GT.U32.AND P0, PT, R2, 0x7f800000, PT ;  /* 0x7f8000000200780c */ /* 0x000fe40003f04070 */
[----:B------:R-:W-:-:S04]  /*60b0*/  MOV R0, 0x7f ;  /* 0x0000007f00007802 */ /* 0x000fc80000000f00 */
[----:B------:R-:W-:-:S07]  /*60c0*/  SEL R0, R0, 0x7c, P0 ;  /* 0x0000007c00007807 */ /* 0x000fce0000000000 */
.L_x_2345:
[----:B------:R-:W-:Y:S05]  /*60d0*/  BSYNC B0 ;  /* 0x0000000000007941 */ /* 0x000fea0003800000 */
.L_x_2343:
[----:B------:R-:W-:-:S04]  /*60e0*/  LOP3.LUT R2, R3, 0x80000000, RZ, 0xc0, !PT ;  /* 0x8000000003027812 */ /* 0x000fc800078ec0ff */
[----:B------:R-:W-:-:S04]  /*60f0*/  SHF.R.U32.HI R3, RZ, 0x18, R2 ;  /* 0x00000018ff037819 */ /* 0x000fc80000011602 */
[----:B------:R-:W-:-:S05]  /*6100*/  LOP3.LUT R3, R0, R3, RZ, 0xfc, !PT ;  /* 0x0000000300037212 */ /* 0x000fca00078efcff */
[----:B------:R0:W-:Y:S01]  /*6110*/  STG.E.U8 desc[UR36][R16.64], R3 ;  /* 0x0000000310007986 */ /* 0x0001e2000c101124 */
[----:B------:R-:W-:Y:S05]  /*6120*/  BRA `(.L_x_2329) ;  /* 0x0000000400ec7947 */ /* 0x000fea0003800000 */
.L_x_2339:
        /* <DEDUP_REMOVED lines=8> */
.L_x_2336:
        /* <DEDUP_REMOVED lines=11> */
.L_x_2348:
        /* <DEDUP_REMOVED lines=21> */
.L_x_2351:
[----:B------:R-:W-:-:S04]  /*63b0*/  LOP3.LUT R2, R3, 0x80000000, RZ, 0xc0, !PT ;  /* 0x8000000003027812 */ /* 0x000fc800078ec0ff */
[----:B------:R-:W-:-:S04]  /*63c0*/  SHF.R.U32.HI R3, RZ, 0x18, R2 ;  /* 0x00000018ff037819 */ /* 0x000fc80000011602 */
[----:B------:R-:W-:-:S04]  /*63d0*/  LOP3.LUT R0, R0, R3, RZ, 0xfc, !PT ;  /* 0x0000000300007212 */ /* 0x000fc800078efcff */
[----:B------:R-:W-:-:S07]  /*63e0*/  PRMT R8, R0, 0x7610, R8 ;  /* 0x0000761000087816 */ /* 0x000fce0000000008 */
.L_x_2350:
[----:B------:R-:W-:Y:S05]  /*63f0*/  BSYNC B0 ;  /* 0x0000000000007941 */ /* 0x000fea0003800000 */
.L_x_2349:
[----:B------:R3:W-:Y:S01]  /*6400*/  STG.E.U8 desc[UR36][R16.64], R8 ;  /* 0x0000000810007986 */ /* 0x0007e2000c101124 */
[----:B------:R-:W-:Y:S05]  /*6410*/  BRA `(.L_x_2329) ;  /* 0x0000000400307947 */ /* 0x000fea0003800000 */
.L_x_2347:
        /* <DEDUP_REMOVED lines=21> */
.L_x_2354:
[----:B------:R-:W-:-:S04]  /*6570*/  LOP3.LUT R2, R3, 0x80000000, RZ, 0xc0, !PT ;  /* 0x8000000003027812 */ /* 0x000fc800078ec0ff */
[----:B------:R-:W-:-:S04]  /*6580*/  SHF.R.U32.HI R3, RZ, 0x18, R2 ;  /* 0x00000018ff037819 */ /* 0x000fc80000011602 */
[----:B------:R-:W-:-:S04]  /*6590*/  LOP3.LUT R0, R0, R3, RZ, 0xfc, !PT ;  /* 0x0000000300007212 */ /* 0x000fc800078efcff */
[----:B------:R-:W-:-:S07]  /*65a0*/  PRMT R8, R0, 0x7610, R8 ;  /* 0x0000761000087816 */ /* 0x000fce0000000008 */
.L_x_2353:
[----:B------:R-:W-:Y:S05]  /*65b0*/  BSYNC B0 ;  /* 0x0000000000007941 */ /* 0x000fea0003800000 */
.L_x_2352:
[----:B------:R0:W-:Y:S01]  /*65c0*/  STG.E.U8 desc[UR36][R16.64], R8 ;  /* 0x0000000810007986 */ /* 0x0001e2000c101124 */
[----:B------:R-:W-:Y:S05]  /*65d0*/  BRA `(.L_x_2329) ;  /* 0x0000000000c07947 */ /* 0x000fea0003800000 */
.L_x_2346:
        /* <DEDUP_REMOVED lines=26> */
.L_x_2328:
[----:B------:R-:W-:Y:S01]  /*6780*/  MOV R0, 0x1c0 ;  /* 0x000001c000007802 */ /* 0x000fe20000000f00 */
[----:B------:R-:W-:Y:S01]  /*6790*/  ULDC.64 UR4, c[0x4][0x1a0] ;  /* 0x0100680000047ab9 */ /* 0x000fe20000000a00 */
[----:B------:R-:W-:Y:S01]  /*67a0*/  ULDC.64 UR6, c[0x4][0x68] ;  /* 0x01001a0000067ab9 */ /* 0x000fe20000000a00 */
[----:B0-----:R-:W-:Y:S01]  /*67b0*/  IMAD.U32 R4, RZ, RZ, UR4 ;  /* 0x00000004ff047e24 */ /* 0x001fe2000f8e00ff */
[----:B------:R0:W2:Y:S01]  /*67c0*/  LDC.64 R2, c[0x4][R0] ;  /* 0x0100000000027b82 */ /* 0x0000a20000000a00 */
[----:B-1----:R-:W-:Y:S01]  /*67d0*/  IMAD.U32 R5, RZ, RZ, UR5 ;  /* 0x00000005ff057e24 */ /* 0x002fe2000f8e00ff */
        /* <DEDUP_REMOVED lines=9> */
[----:B--2---:R-:W-:Y:S05]  /*6870*/  CALL.ABS.NOINC R2 ;  /* 0x0000000002007343 */ /* 0x004fea0003c00000 */
.L_x_2357:
[----:B------:R-:W-:Y:S05]  /*6880*/  BRA `(.L_x_2329) ;  /* 0x0000000000147947 */ /* 0x000fea0003800000 */
.L_x_2356:
[----:B01----:R-:W0:Y:S02]  /*6890*/  F2I.U64.F64.TRUNC R4, R4 ;  /* 0x0000000400047311 */ /* 0x003e24000030d800 */
[----:B0-----:R2:W-:Y:S01]  /*68a0*/  STG.E.64 desc[UR36][R16.64], R4 ;  /* 0x0000000410007986 */ /* 0x0015e2000c101b24 */
[----:B------:R-:W-:Y:S05]  /*68b0*/  BRA `(.L_x_2329) ;  /* 0x0000000000087947 */ /* 0x000fea0003800000 */
.L_x_2355:
[----:B01----:R-:W0:Y:S02]  /*68c0*/  F2I.U32.F64.TRUNC R5, R4 ;  /* 0x0000000400057311 */ /* 0x003e24000030d000 */
[----:B0-----:R0:W-:Y:S02]  /*68d0*/  STG.E desc[UR36][R16.64], R5 ;  /* 0x0000000510007986 */ /* 0x0011e4000c101924 */
.L_x_2329:
[----:B------:R-:W-:-:S07]  /*68e0*/  VIADD R19, R19, 0x80 ;  /* 0x0000008013137836 */ /* 0x000fce0000000000 */
.L_x_2289:
[----:B------:R-:W-:Y:S05]  /*68f0*/  BSYNC B6 ;  /* 0x0000000000067941 */ /* 0x000fea0003800000 */
.L_x_2288:
[----:B------:R-:W-:Y:S01]  /*6900*/  ULDC UR4, c[0x0][0x210] ;  /* 0x0000840000047ab9 */ /* 0x000fe20000000800 */
[----:B------:R-:W-:Y:S01]  /*6910*/  BSSY B6, `(.L_x_2358) ;  /* 0x0000342000067945 */ /* 0x000fe20003800000 */
[----:B------:R-:W-:-:S13]  /*6920*/  ISETP.GE.AND P0, PT, R19, UR4, PT ;  /* 0x0000000413007c0c */ /* 0x000fda000bf06270 */
[----:B------:R-:W-:Y:S05]  /*6930*/  @P0 BRA `(.L_x_2359) ;  /* 0x0000003000fc0947 */ /* 0x000fea0003800000 */
[----:B0-----:R-:W0:Y:S01]  /*6940*/  LDC R6, c[0x0][0x218] ;  /* 0x00008600ff067b82 */ /* 0x001e220000000800 */
[----:B------:R-:W-:Y:S01]  /*6950*/  HFMA2.MMA R0, -RZ, RZ, 0, 0 ;  /* 0x00000000ff007435 */ /* 0x000fe200000001ff */
        /* <DEDUP_REMOVED lines=295> */
[----:B------:R-:W-:-:S04]  /*7bd0*/  SHF.R.U32.HI R2, RZ, UR5, R2 ;  /* 0x00000005ff027c19 */ /* 0x000fc80008011602 */
[----:B------:R-:W-:-:S05]  /*7be0*/  IADD3 R3, -R2, RZ, RZ ;  /* 0x000000ff02037210 */ /* 0x000fca0007ffe1ff */
[----:B------:R-:W-:Y:S01]  /*7bf0*/  IMAD R5, R3, UR4, R5 ;  /* 0x0000000403057c24 */ /* 0x000fe2000f8e0205 */
[----:B------:R-:W-:-:S03]  /*7c00*/  ULDC.64 UR4, c[0x0][0x408] ;  /* 0x0001020000047ab9 */ /* 0x000fc60000000a00 */
[C---:B------:R-:W-:Y:S02]  /*7c10*/  IMAD R16, R5.reuse, UR4, R16 ;  /* 0x0000000405107c24 */ /* 0x040fe4000f8e0210 */
[----:B------:R-:W-:-:S07]  /*7c20*/  IMAD R0, R5, UR5, R0 ;  /* 0x0000000505007c24 */ /* 0x000fce000f8e0200 */
.L_x_2360:
        /* <DEDUP_REMOVED lines=21> */
.L_x_2364:
[----:B------:R-:W2:Y:S02]  /*7d80*/  LDG.E.U8 R2, desc[UR36][R4.64] ;  /* 0x0000002404027981 */ /* 0x000ea4000c1e1100 */
[----:B--2---:R-:W0:Y:S01]  /*7d90*/  I2F.F64.U16 R2, R2 ;  /* 0x0000000200027312 */ /* 0x004e220000101800 */
[----:B------:R-:W-:Y:S05]  /*7da0*/  BRA `(.L_x_2366) ;  /* 0x0000000c00707947 */ /* 0x000fea0003800000 */
.L_x_2363:
        /* <DEDUP_REMOVED lines=9> */
.L_x_2368:
[----:B------:R-:W2:Y:S02]  /*7e40*/  LDG.E R2, desc[UR36][R4.64] ;  /* 0x0000002404027981 */ /* 0x000ea4000c1e1900 */
[----:B--2---:R-:W0:Y:S01]  /*7e50*/  I2F.F64 R2, R2 ;  /* 0x0000000200027312 */ /* 0x004e220000201c00 */
[----:B------:R-:W-:Y:S05]  /*7e60*/  BRA `(.L_x_2366) ;  /* 0x0000000c00407947 */ /* 0x000fea0003800000 */
.L_x_2367:
[----:B------:R-:W2:Y:S02]  /*7e70*/  LDG.E.U16 R2, desc[UR36][R4.64] ;  /* 0x0000002404027981 */ /* 0x000ea4000c1e1500 */
[----:B--2---:R-:W0:Y:S01]  /*7e80*/  I2F.F64.S16 R2, R2 ;  /* 0x0000000200027312 */ /* 0x004e220000101c00 */
[----:B------:R-:W-:Y:S05]  /*7e90*/  BRA `(.L_x_2366) ;  /* 0x0000000c00347947 */ /* 0x000fea0003800000 */
.L_x_2362:
        /* <DEDUP_REMOVED lines=10> */
.L_x_2370:
[----:B------:R-:W2:Y:S02]  /*7f40*/  LDG.E.U16 R0, desc[UR36][R4.64] ;  /* 0x0000002404007981 */ /* 0x000ea4000c1e1500 */
[----:B--2---:R-:W-:-:S05]  /*7f50*/  HADD2.F32 R0, -RZ, R0.H0_H0 ;  /* 0x20000000ff007230 */ /* 0x004fca0000004100 */
[----:B------:R-:W-:-:S04]  /*7f60*/  FMUL.FTZ R0, R0, 1 ;  /* 0x3f80000000007820 */ /* 0x000fc80000410000 */
[----:B------:R0:W1:Y:S01]  /*7f70*/  F2F.F64.F32 R2, R0 ;  /* 0x0000000000027310 */ /* 0x0000620000201800 */
[----:B------:R-:W-:Y:S05]  /*7f80*/  BRA `(.L_x_2366) ;  /* 0x0000000800f87947 */ /* 0x000fea0003800000 */
.L_x_2369:
        /* <DEDUP_REMOVED lines=10> */
.L_x_2372:
[----:B------:R-:W2:Y:S02]  /*8030*/  LDG.E.U16 R4, desc[UR36][R4.64] ;  /* 0x0000002404047981 */ /* 0x000ea4000c1e1500 */
[----:B--2---:R-:W-:-:S05]  /*8040*/  HADD2.F32 R0, -RZ, R4.H0_H0 ;  /* 0x20000004ff007230 */ /* 0x004fca0000004100 */
[----:B------:R-:W-:-:S04]  /*8050*/  FMUL.FTZ R0, R0, 1 ;  /* 0x3f80000000007820 */ /* 0x000fc80000410000 */
[----:B------:R0:W1:Y:S01]  /*8060*/  F2F.F64.F32 R2, R0 ;  /* 0x0000000000027310 */ /* 0x0000620000201800 */
[----:B------:R-:W-:Y:S05]  /*8070*/  BRA `(.L_x_2366) ;  /* 0x0000000800bc7947 */ /* 0x000fea0003800000 */
.L_x_2371:
[----:B------:R0:W5:Y:S01]  /*8080*/  LDG.E.64 R2, desc[UR36][R4.64] ;  /* 0x0000002404027981 */ /* 0x000162000c1e1b00 */
[----:B------:R-:W-:Y:S05]  /*8090*/  BRA `(.L_x_2366) ;  /* 0x0000000800b47947 */ /* 0x000fea0003800000 */
.L_x_2361:
        /* <DEDUP_REMOVED lines=13> */
.L_x_2375:
[----:B------:R0:W5:Y:S01]  /*8170*/  LDG.E.64 R2, desc[UR36][R4.64] ;  /* 0x0000002404027981 */ /* 0x000162000c1e1b00 */
[----:B------:R-:W-:Y:S05]  /*8180*/  BRA `(.L_x_2366) ;  /* 0x0000000800787947 */ /* 0x000fea0003800000 */
.L_x_2374:
        /* <DEDUP_REMOVED lines=28> */
.L_x_2377:
        /* <DEDUP_REMOVED lines=15> */
.L_x_2376:
[----:B------:R-:W2:Y:S02]  /*8440*/  LDG.E.U16 R0, desc[UR36][R4.64] ;  /* 0x0000002404007981 */ /* 0x000ea4000c1e1500 */
[----:B--2---:R-:W-:-:S04]  /*8450*/  IMAD.U32 R0, R0, 0x10000, RZ ;  /* 0x0001000000007824 */ /* 0x004fc800078e00ff */
[----:B------:R-:W-:-:S04]  /*8460*/  FMUL.FTZ R0, R0, 1 ;  /* 0x3f80000000007820 */ /* 0x000fc80000410000 */
[----:B------:R0:W1:Y:S01]  /*8470*/  F2F.F64.F32 R2, R0 ;  /* 0x0000000000027310 */ /* 0x0000620000201800 */
[----:B------:R-:W-:Y:S05]  /*8480*/  BRA `(.L_x_2366) ;  /* 0x0000000400b87947 */ /* 0x000fea0003800000 */
.L_x_2373:
        /* <DEDUP_REMOVED lines=11> */
.L_x_2380:
        /* <DEDUP_REMOVED lines=17> */
[----:B------:R-:W-:Y:S02]  /*8650*/  IADD3 R5, R3, -0x1c, RZ ;  /* 0xffffffe403057810 */ /* 0x000fe40007ffe0ff */
[----:B------:R-:W-:Y:S02]  /*8660*/  IADD3 R0, R0, 0x1d, -R3 ;  /* 0x0000001d00007810 */ /* 0x000fe40007ffe803 */
[----:B------:R-:W-:-:S04]  /*8670*/  SHF.L.U32 R5, R2, R5, RZ ;  /* 0x0000000502057219 */ /* 0x000fc800000006ff */
[----:B------:R-:W-:-:S07]  /*8680*/  LOP3.LUT R2, R5, 0x7, RZ, 0xc0, !PT ;  /* 0x0000000705027812 */ /* 0x000fce00078ec0ff */
.L_x_2384:
[----:B------:R-:W-:Y:S05]  /*8690*/  BSYNC B1 ;  /* 0x0000000000017941 */ /* 0x000fea0003800000 */
.L_x_2383:
[----:B------:R-:W-:Y:S01]  /*86a0*/  LEA R3, R0, 0x3b800000, 0x17 ;  /* 0x3b80000000037811 */ /* 0x000fe200078eb8ff */
[----:B------:R-:W-:-:S05]  /*86b0*/  IMAD.SHL.U32 R0, R2, 0x100000, RZ ;  /* 0x0010000002007824 */ /* 0x000fca00078e00ff */
[----:B------:R-:W-:-:S07]  /*86c0*/  LOP3.LUT R0, R3, R0, R4, 0xfe, !PT ;  /* 0x0000000003007212 */ /* 0x000fce00078efe04 */
.L_x_2382:
[----:B------:R-:W-:Y:S05]  /*86d0*/  BSYNC B0 ;  /* 0x0000000000007941 */ /* 0x000fea0003800000 */
.L_x_2381:
[----:B------:R-:W-:-:S04]  /*86e0*/  FMUL.FTZ R0, R0, 1 ;  /* 0x3f80000000007820 */ /* 0x000fc80000410000 */
[----:B------:R1:W2:Y:S01]  /*86f0*/  F2F.F64.F32 R2, R0 ;  /* 0x0000000000027310 */ /* 0x0002a20000201800 */
[----:B------:R-:W-:Y:S05]  /*8700*/  BRA `(.L_x_2366) ;  /* 0x0000000400187947 */ /* 0x000fea0003800000 */
.L_x_2379:
        /* <DEDUP_REMOVED lines=21> */
.L_x_2388:
[----:B------:R-:W-:Y:S05]  /*8860*/  BSYNC B1 ;  /* 0x0000000000017941 */ /* 0x000fea0003800000 */
.L_x_2387:
[----:B------:R-:W-:Y:S01]  /*8870*/  LEA R3, R0, 0x37800000, 0x17 ;  /* 0x3780000000037811 */ /* 0x000fe200078eb8ff */
[----:B------:R-:W-:-:S05]  /*8880*/  IMAD.SHL.U32 R0, R2, 0x200000, RZ ;  /* 0x0020000002007824 */ /* 0x000fca00078e00ff */
[----:B------:R-:W-:-:S07]  /*8890*/  LOP3.LUT R0, R3, R0, R4, 0xfe, !PT ;  /* 0x0000000003007212 */ /* 0x000fce00078efe04 */
.L_x_2386:
[----:B------:R-:W-:Y:S05]  /*88a0*/  BSYNC B0 ;  /* 0x0000000000007941 */ /* 0x000fea0003800000 */
.L_x_2385:
[----:B------:R-:W-:-:S04]  /*88b0*/  FMUL.FTZ R0, R0, 1 ;  /* 0x3f80000000007820 */ /* 0x000fc80000410000 */
[----:B------:R3:W4:Y:S01]  /*88c0*/  F2F.F64.F32 R2, R0 ;  /* 0x0000000000027310 */ /* 0x0007220000201800 */
[----:B------:R-:W-:Y:S05]  /*88d0*/  BRA `(.L_x_2366) ;  /* 0x0000000000a47947 */ /* 0x000fea0003800000 */
.L_x_2378:
        /* <DEDUP_REMOVED lines=14> */
.L_x_2392:
[----:B------:R-:W-:Y:S05]  /*89c0*/  BSYNC B0 ;  /* 0x0000000000007941 */ /* 0x000fea0003800000 */
.L_x_2391:
[----:B------:R-:W-:-:S04]  /*89d0*/  FMUL.FTZ R0, R0, 1 ;  /* 0x3f80000000007820 */ /* 0x000fc80000410000 */
[----:B------:R0:W1:Y:S01]  /*89e0*/  F2F.F64.F32 R2, R0 ;  /* 0x0000000000027310 */ /* 0x0000620000201800 */
[----:B------:R-:W-:Y:S05]  /*89f0*/  BRA `(.L_x_2366) ;  /* 0x00000000005c7947 */ /* 0x000fea0003800000 */
.L_x_2365:
[----:B------:R-:W-:Y:S01]  /*8a00*/  MOV R2, 0x1c0 ;  /* 0x000001c000027802 */ /* 0x000fe20000000f00 */
[----:B------:R-:W-:Y:S01]  /*8a10*/  ULDC.64 UR4, c[0x4][0x1a0] ;  /* 0x0100680000047ab9 */ /* 0x000fe20000000a00 */
[----:B------:R-:W-:Y:S01]  /*8a20*/  ULDC.64 UR6, c[0x4][0x60] ;  /* 0x0100180000067ab9 */ /* 0x000fe20000000a00 */
[----:B------:R-:W-:Y:S01]  /*8a30*/  IMAD.U32 R4, RZ, RZ, UR4 ;  /* 0x00000004ff047e24 */ /* 0x000fe2000f8e00ff */
[----:B------:R-:W-:Y:S01]  /*8a40*/  HFMA2.MMA R12, -RZ, RZ, 0, 5.9604644775390625e-08 ;  /* 0x00000001ff0c7435 */ /* 0x000fe200000001ff */
        /* <DEDUP_REMOVED lines=8> */
[----:B------:R-:W-:-:S07]  /*8ad0*/  IMAD.MOV.U32 R13, RZ, RZ, RZ ;  /* 0x000000ffff0d7224 */ /* 0x000fce00078e00ff */
[----:B------:R-:W-:-:S07]  /*8ae0*/  LEPC R20, `(.L_x_2393) ;  /* 0x000000001014794e */ /* 0x000fce0000000000 */
[----:B0-----:R-:W-:Y:S05]  /*8af0*/  CALL.ABS.NOINC R2 ;  /* 0x0000000002007343 */ /* 0x001fea0003c00000 */
.L_x_2393:
[----:B------:R-:W-:Y:S01]  /*8b00*/  CS2R R2, SRZ ;  /* 0x0000000000027805 */ /* 0x000fe2000001ff00 */
[----:B------:R-:W-:Y:S06]  /*8b10*/  BRA `(.L_x_2366) ;  /* 0x0000000000147947 */ /* 0x000fec0003800000 */
.L_x_2390:
[----:B------:R-:W2:Y:S02]  /*8b20*/  LDG.E.64 R2, desc[UR36][R4.64] ;  /* 0x0000002404027981 */ /* 0x000ea4000c1e1b00 */
[----:B--2---:R-:W0:Y:S01]  /*8b30*/  I2F.F64.U64 R2, R2 ;  /* 0x0000000200027312 */ /* 0x004e220000301800 */
[----:B------:R-:W-:Y:S05]  /*8b40*/  BRA `(.L_x_2366) ;  /* 0x0000000000087947 */ /* 0x000fea0003800000 */
.L_x_2389:
[----:B------:R-:W2:Y:S02]  /*8b50*/  LDG.E R2, desc[UR36][R4.64] ;  /* 0x0000002404027981 */ /* 0x000ea4000c1e1900 */
[----:B--2---:R-:W0:Y:S02]  /*8b60*/  I2F.F64.U32 R2, R2 ;  /* 0x0000000200027312 */ /* 0x004e240000201800 */
.L_x_2366:
        /* <DEDUP_REMOVED lines=25> */
.L_x_2397:
[----:B01----:R-:W0:Y:S02]  /*8d00*/  F2I.S64.F64.TRUNC R4, R4 ;  /* 0x0000000400047311 */ /* 0x003e24000030d900 */
[----:B0-----:R-:W-:-:S05]  /*8d10*/  IMAD.MOV.U32 R3, RZ, RZ, R4 ;  /* 0x000000ffff037224 */ /* 0x001fca00078e0004 */
[----:B------:R3:W-:Y:S01]  /*8d20*/  STG.E.U8 desc[UR36][R16.64], R3 ;  /* 0x0000000310007986 */ /* 0x0007e2000c101124 */
[----:B------:R-:W-:Y:S05]  /*8d30*/  BRA `(.L_x_2399) ;  /* 0x0000000c00f87947 */ /* 0x000fea0003800000 */
.L_x_2396:
        /* <DEDUP_REMOVED lines=9> */
.L_x_2401:
[----:B01----:R-:W0:Y:S02]  /*8dd0*/  F2I.F64.TRUNC R5, R4 ;  /* 0x0000000400057311 */ /* 0x003e24000030d100 */
[----:B0-----:R2:W-:Y:S01]  /*8de0*/  STG.E desc[UR36][R16.64], R5 ;  /* 0x0000000510007986 */ /* 0x0015e2000c101924 */
[----:B------:R-:W-:Y:S05]  /*8df0*/  BRA `(.L_x_2399) ;  /* 0x0000000c00c87947 */ /* 0x000fea0003800000 */
.L_x_2400:
[----:B01----:R-:W0:Y:S02]  /*8e00*/  F2I.F64.TRUNC R5, R4 ;  /* 0x0000000400057311 */ /* 0x003e24000030d100 */
[----:B0-----:R0:W-:Y:S01]  /*8e10*/  STG.E.U16 desc[UR36][R16.64], R5 ;  /* 0x0000000510007986 */ /* 0x0011e2000c101524 */
[----:B------:R-:W-:Y:S05]  /*8e20*/  BRA `(.L_x_2399) ;  /* 0x0000000c00bc7947 */ /* 0x000fea0003800000 */
.L_x_2395:
        /* <DEDUP_REMOVED lines=13> */
.L_x_2403:
        /* <DEDUP_REMOVED lines=8> */
.L_x_2402:
        /* <DEDUP_REMOVED lines=14> */
.L_x_2405:
        /* <DEDUP_REMOVED lines=9> */
.L_x_2404:
[----:B01----:R0:W-:Y:S01]  /*90f0*/  STG.E.64 desc[UR36][R16.64], R4 ;  /* 0x0000000410007986 */ /* 0x0031e2000c101b24 */
[----:B------:R-:W-:Y:S05]  /*9100*/  BRA `(.L_x_2399) ;  /* 0x0000000c00047947 */ /* 0x000fea0003800000 */
.L_x_2394:
        /* <DEDUP_REMOVED lines=12> */
.L_x_2408:
[----:B------:R-:W-:-:S05]  /*91d0*/  CS2R R6, SRZ ;  /* 0x0000000000067805 */ /* 0x000fca000001ff00 */
[----:B01----:R0:W-:Y:S01]  /*91e0*/  STG.E.128 desc[UR36][R16.64], R4 ;  /* 0x0000000410007986 */ /* 0x0031e2000c101d24 */
[----:B------:R-:W-:Y:S05]  /*91f0*/  BRA `(.L_x_2399) ;  /* 0x0000000800c87947 */ /* 0x000fea0003800000 */
.L_x_2407:
        /* <DEDUP_REMOVED lines=25> */
.L_x_2412:
[----:B------:R-:W-:Y:S05]  /*9390*/  BSYNC B0 ;  /* 0x0000000000007941 */ /* 0x000fea0003800000 */
.L_x_2411:
[----:B------:R-:W-:-:S05]  /*93a0*/  LOP3.LUT R3, R0, R3, RZ, 0xfc, !PT ;  /* 0x0000000300037212 */ /* 0x000fca00078efcff */
[----:B------:R0:W-:Y:S01]  /*93b0*/  STG.E.U8 desc[UR36][R16.64], R3 ;  /* 0x0000000310007986 */ /* 0x0001e2000c101124 */
[----:B------:R-:W-:Y:S05]  /*93c0*/  BRA `(.L_x_2399) ;  /* 0x0000000800547947 */ /* 0x000fea0003800000 */
.L_x_2410:
        /* <DEDUP_REMOVED lines=17> */
.L_x_2414:
[----:B------:R-:W-:Y:S01]  /*94e0*/  IMAD.MOV.U32 R0, RZ, RZ, 0x7f ;  /* 0x0000007fff007424 */ /* 0x000fe200078e00ff */
[----:B------:R-:W-:-:S04]  /*94f0*/  ISETP.GT.U32.AND P0, PT, R2, 0x7f800000, PT ;  /* 0x7f8000000200780c */ /* 0x000fc80003f04070 */
[----:B------:R-:W-:-:S09]  /*9500*/  SEL R0, R0, 0x7c, P0 ;  /* 0x0000007c00007807 */ /* 0x000fd20000000000 */
.L_x_2415:
[----:B------:R-:W-:Y:S05]  /*9510*/  BSYNC B0 ;  /* 0x0000000000007941 */ /* 0x000fea0003800000 */
.L_x_2413:
[----:B------:R-:W-:-:S04]  /*9520*/  LOP3.LUT R2, R3, 0x80000000, RZ, 0xc0, !PT ;  /* 0x8000000003027812 */ /* 0x000fc800078ec0ff */
[----:B------:R-:W-:-:S04]  /*9530*/  SHF.R.U32.HI R3, RZ, 0x18, R2 ;  /* 0x00000018ff037819 */ /* 0x000fc80000011602 */
[----:B------:R-:W-:-:S05]  /*9540*/  LOP3.LUT R3, R0, R3, RZ, 0xfc, !PT ;  /* 0x0000000300037212 */ /* 0x000fca00078efcff */
[----:B------:R0:W-:Y:S01]  /*9550*/  STG.E.U8 desc[UR36][R16.64], R3 ;  /* 0x0000000310007986 */ /* 0x0001e2000c101124 */
[----:B------:R-:W-:Y:S05]  /*9560*/  BRA `(.L_x_2399) ;  /* 0x0000000400ec7947 */ /* 0x000fea0003800000 */
.L_x_2409:
        /* <DEDUP_REMOVED lines=8> */
.L_x_2406:
        /* <DEDUP_REMOVED lines=11> */
.L_x_2418:
        /* <DEDUP_REMOVED lines=21> */
.L_x_2421:
[----:B------:R-:W-:-:S04]  /*97f0*/  LOP3.LUT R2, R3, 0x80000000, RZ, 0xc0, !PT ;  /* 0x8000000003027812 */ /* 0x000fc800078ec0ff */
[----:B------:R-:W-:-:S04]  /*9800*/  SHF.R.U32.HI R3, RZ, 0x18, R2 ;  /* 0x00000018ff037819 */ /* 0x000fc80000011602 */
[----:B------:R-:W-:-:S04]  /*9810*/  LOP3.LUT R0, R0, R3, RZ, 0xfc, !PT ;  /* 0x0000000300007212 */ /* 0x000fc800078efcff */
[----:B------:R-:W-:-:S07]  /*9820*/  PRMT R8, R0, 0x7610, R8 ;  /* 0x0000761000087816 */ /* 0x000fce0000000008 */
.L_x_2420:
[----:B------:R-:W-:Y:S05]  /*9830*/  BSYNC B0 ;  /* 0x0000000000007941 */ /* 0x000fea0003800000 */
.L_x_2419:
[----:B------:R0:W-:Y:S01]  /*9840*/  STG.E.U8 desc[UR36][R16.64], R8 ;  /* 0x0000000810007986 */ /* 0x0001e2000c101124 */
[----:B------:R-:W-:Y:S05]  /*9850*/  BRA `(.L_x_2399) ;  /* 0x0000000400307947 */ /* 0x000fea0003800000 */
.L_x_2417:
        /* <DEDUP_REMOVED lines=21> */
.L_x_2424:
[----:B------:R-:W-:-:S04]  /*99b0*/  LOP3.LUT R2, R3, 0x80000000, RZ, 0xc0, !PT ;  /* 0x8000000003027812 */ /* 0x000fc800078ec0ff */
[----:B------:R-:W-:-:S04]  /*99c0*/  SHF.R.U32.HI R3, RZ, 0x18, R2 ;  /* 0x00000018ff037819 */ /* 0x000fc80000011602 */
[----:B------:R-:W-:-:S04]  /*99d0*/  LOP3.LUT R0, R0, R3, RZ, 0xfc, !PT ;  /* 0x0000000300007212 */ /* 0x000fc800078efcff */
[----:B------:R-:W-:-:S07]  /*99e0*/  PRMT R8, R0, 0x7610, R8 ;  /* 0x0000761000087816 */ /* 0x000fce0000000008 */
.L_x_2423:
[----:B------:R-:W-:Y:S05]  /*99f0*/  BSYNC B0 ;  /* 0x0000000000007941 */ /* 0x000fea0003800000 */
.L_x_2422:
[----:B------:R0:W-:Y:S01]  /*9a00*/  STG.E.U8 desc[UR36][R16.64], R8 ;  /* 0x0000000810007986 */ /* 0x0001e2000c101124 */
[----:B------:R-:W-:Y:S05]  /*9a10*/  BRA `(.L_x_2399) ;  /* 0x0000000000c07947 */ /* 0x000fea0003800000 */
.L_x_2416:
        /* <DEDUP_REMOVED lines=26> */
.L_x_2398:
[----:B------:R-:W-:Y:S01]  /*9bc0*/  MOV R0, 0x1c0 ;  /* 0x000001c000007802 */ /* 0x000fe20000000f00 */
[----:B------:R-:W-:Y:S01]  /*9bd0*/  ULDC.64 UR4, c[0x4][0x1a0] ;  /* 0x0100680000047ab9 */ /* 0x000fe20000000a00 */
[----:B------:R-:W-:Y:S01]  /*9be0*/  ULDC.64 UR6, c[0x4][0x68] ;  /* 0x01001a0000067ab9 */ /* 0x000fe20000000a00 */
[----:B0-----:R-:W-:Y:S01]  /*9bf0*/  IMAD.U32 R4, RZ, RZ, UR4 ;  /* 0x00000004ff047e24 */ /* 0x001fe2000f8e00ff */
[----:B------:R0:W2:Y:S01]  /*9c00*/  LDC.64 R2, c[0x4][R0] ;  /* 0x0100000000027b82 */ /* 0x0000a20000000a00 */
[----:B-1----:R-:W-:Y:S01]  /*9c10*/  IMAD.U32 R5, RZ, RZ, UR5 ;  /* 0x00000005ff057e24 */ /* 0x002fe2000f8e00ff */
[----:B------:R-:W-:Y:S01]  /*9c20*/  ULDC.64 UR4, c[0x4][0x1a8] ;  /* 0x01006a0000047ab9 */ /* 0x000fe20000000a00 */
[----:B------:R-:W-:Y:S01]  /*9c30*/  IMAD.U32 R10, RZ, RZ, UR6 ;  /* 0x00000006ff0a7e24 */ /* 0x000fe2000f8e00ff */
[----:B------:R-:W-:Y:S01]  /*9c40*/  MOV R7, UR5 ;  /* 0x0000000500077c02 */ /* 0x000fe20008000f00 */
[----:B------:R-:W-:Y:S02]  /*9c50*/  IMAD.U32 R6, RZ, RZ, UR4 ;  /* 0x00000004ff067e24 */ /* 0x000fe4000f8e00ff */
[----:B------:R-:W-:-:S02]  /*9c60*/  IMAD.U32 R11, RZ, RZ, UR7 ;  /* 0x00000007ff0b7e24 */ /* 0x000fc4000f8e00ff */
[----:B------:R-:W-:Y:S02]  /*9c70*/  IMAD.MOV.U32 R8, RZ, RZ, 0x65 ;  /* 0x00000065ff087424 */ /* 0x000fe400078e00ff */
[----:B------:R-:W-:Y:S02]  /*9c80*/  IMAD.MOV.U32 R12, RZ, RZ, 0x1 ;  /* 0x00000001ff0c7424 */ /* 0x000fe400078e00ff */
[----:B0-----:R-:W-:-:S07]  /*9c90*/  IMAD.MOV.U32 R13, RZ, RZ, RZ ;  /* 0x000000ffff0d7224 */ /* 0x001fce00078e00ff */
[----:B------:R-:W-:-:S07]  /*9ca0*/  LEPC R20, `(.L_x_2427) ;  /* 0x000000001014794e */ /* 0x000fce0000000000 */
[----:B--2---:R-:W-:Y:S05]  /*9cb0*/  CALL.ABS.NOINC R2 ;  /* 0x0000000002007343 */ /* 0x004fea0003c00000 */
.L_x_2427:
[----:B------:R-:W-:Y:S05]  /*9cc0*/  BRA `(.L_x_2399) ;  /* 0x0000000000147947 */ /* 0x000fea0003800000 */
.L_x_2426:
[----:B01----:R-:W0:Y:S02]  /*9cd0*/  F2I.U64.F64.TRUNC R4, R4 ;  /* 0x0000000400047311 */ /* 0x003e24000030d800 */
[----:B0-----:R0:W-:Y:S01]  /*9ce0*/  STG.E.64 desc[UR36][R16.64], R4 ;  /* 0x0000000410007986 */ /* 0x0011e2000c101b24 */
[----:B------:R-:W-:Y:S05]  /*9cf0*/  BRA `(.L_x_2399) ;  /* 0x0000000000087947 */ /* 0x000fea0003800000 */
.L_x_2425:
[----:B01----:R-:W0:Y:S02]  /*9d00*/  F2I.U32.F64.TRUNC R5, R4 ;  /* 0x0000000400057311 */ /* 0x003e24000030d000 */
[----:B0-----:R0:W-:Y:S02]  /*9d10*/  STG.E desc[UR36][R16.64], R5 ;  /* 0x0000000510007986 */ /* 0x0011e4000c101924 */
.L_x_2399:
[----:B------:R-:W-:-:S07]  /*9d20*/  VIADD R19, R19, 0x80 ;  /* 0x0000008013137836 */ /* 0x000fce0000000000 */
.L_x_2359:
[----:B------:R-:W-:Y:S05]  /*9d30*/  BSYNC B6 ;  /* 0x0000000000067941 */ /* 0x000fea0003800000 */
.L_x_2358:
        /* <DEDUP_REMOVED lines=306> */
.L_x_2428:
        /* <DEDUP_REMOVED lines=19> */
[----:B--2---:R-:W3:Y:S01]  /*b190*/  I2F.F64.S16 R2, R2 ;  /* 0x0000000200027312 */ /* 0x004ee20000101c00 */
[----:B------:R-:W-:Y:S05]  /*b1a0*/  BRA `(.L_x_2434) ;  /* 0x0000000c007c7947 */ /* 0x000fea0003800000 */
.L_x_2432:
[----:B------:R-:W2:Y:S02]  /*b1b0*/  LDG.E.U8 R2, desc[UR36][R4.64] ;  /* 0x0000002404027981 */ /* 0x000ea4000c1e1100 */
[----:B--2---:R-:W4:Y:S01]  /*b1c0*/  I2F.F64.U16 R2, R2 ;  /* 0x0000000200027312 */ /* 0x004f220000101800 */
[----:B------:R-:W-:Y:S05]  /*b1d0*/  BRA `(.L_x_2434) ;  /* 0x0000000c00707947 */ /* 0x000fea0003800000 */
.L_x_2431:
[----:B------:R-:W-:-:S13]  /*b1e0*/  ISETP.NE.AND P0, PT, R2, 0x2, PT ;  /* 0x000000020200780c */ /* 0x000fda0003f05270 */
[----:B------:R-:W-:Y:S05]  /*b1f0*/  @!P0 BRA `(.L_x_2435) ;  /* 0x0000000000288947 */ /* 0x000fea0003800000 */
[----:B------:R-:W-:-:S13]  /*b200*/  ISETP.NE.AND P0, PT, R2, 0x3, PT ;  /* 0x000000030200780c */ /* 0x000fda0003f05270 */
[----:B------:R-:W-:Y:S05]  /*b210*/  @!P0 BRA `(.L_x_2436) ;  /* 0x0000000000148947 */ /* 0x000fea0003800000 */
[----:B------:R-:W-:-:S13]  /*b220*/  ISETP.NE.AND P0, PT, R2, 0x4, PT ;  /* 0x000000040200780c */ /* 0x000fda0003f05270 */
[----:B------:R-:W-:Y:S05]  /*b230*/  @P0 BRA `(.L_x_2433) ;  /* 0x0000000800fc0947 */ /* 0x000fea0003800000 */
[----:B------:R-:W2:Y:S02]  /*b240*/  LDG.E.64 R2, desc[UR36][R4.64] ;  /* 0x0000002404027981 */ /* 0x000ea4000c1e1b00 */
[----:B--2---:R-:W1:Y:S01]  /*b250*/  I2F.F64.S64 R2, R2 ;  /* 0x0000000200027312 */ /* 0x004e620000301c00 */
[----:B------:R-:W-:Y:S05]  /*b260*/  BRA `(.L_x_2434) ;  /* 0x0000000c004c7947 */ /* 0x000fea0003800000 */
.L_x_2436:
[----:B------:R-:W2:Y:S02]  /*b270*/  LDG.E R2, desc[UR36][R4.64] ;  /* 0x0000002404027981 */ /* 0x000ea4000c1e1900 */
[----:B--2---:R-:W2:Y:S01]  /*b280*/  I2F.F64 R2, R2 ;  /* 0x0000000200027312 */ /* 0x004ea20000201c00 */
[----:B------:R-:W-:Y:S05]  /*b290*/  BRA `(.L_x_2434) ;  /* 0x0000000c00407947 */ /* 0x000fea0003800000 */
.L_x_2435:
[----:B------:R-:W2:Y:S02]  /*b2a0*/  LDG.E.U16 R2, desc[UR36][R4.64] ;  /* 0x0000002404027981 */ /* 0x000ea4000c1e1500 */
[----:B--2---:R-:W0:Y:S01]  /*b2b0*/  I2F.F64.S16 R2, R2 ;  /* 0x0000000200027312 */ /* 0x004e220000101c00 */
[----:B------:R-:W-:Y:S05]  /*b2c0*/  BRA `(.L_x_2434) ;  /* 0x0000000c00347947 */ /* 0x000fea0003800000 */
.L_x_2430:
        /* <DEDUP_REMOVED lines=10> */
.L_x_2438:
[----:B------:R-:W2:Y:S02]  /*b370*/  LDG.E.U16 R0, desc[UR36][R4.64] ;  /* 0x0000002404007981 */ /* 0x000ea4000c1e1500 */
[----:B--2---:R-:W-:-:S05]  /*b380*/  HADD2.F32 R0, -RZ, R0.H0_H0 ;  /* 0x20000000ff007230 */ /* 0x004fca0000004100 */
[----:B------:R-:W-:-:S04]  /*b390*/  FMUL.FTZ R0, R0, 1 ;  /* 0x3f80000000007820 */ /* 0x000fc80000410000 */
[----:B------:R0:W1:Y:S01]  /*b3a0*/  F2F.F64.F32 R2, R0 ;  /* 0x0000000000027310 */ /* 0x0000620000201800 */
[----:B------:R-:W-:Y:S05]  /*b3b0*/  BRA `(.L_x_2434) ;  /* 0x0000000800f87947 */ /* 0x000fea0003800000 */
.L_x_2437:
        /* <DEDUP_REMOVED lines=10> */
.L_x_2440:
[----:B------:R-:W2:Y:S02]  /*b460*/  LDG.E.U16 R4, desc[UR36][R4.64] ;  /* 0x0000002404047981 */ /* 0x000ea4000c1e1500 */
[----:B--2---:R-:W-:-:S05]  /*b470*/  HADD2.F32 R0, -RZ, R4.H0_H0 ;  /* 0x20000004ff007230 */ /* 0x004fca0000004100 */
[----:B------:R-:W-:-:S04]  /*b480*/  FMUL.FTZ R0, R0, 1 ;  /* 0x3f80000000007820 */ /* 0x000fc80000410000 */
[----:B------:R0:W1:Y:S01]  /*b490*/  F2F.F64.F32 R2, R0 ;  /* 0x0000000000027310 */ /* 0x0000620000201800 */
[----:B------:R-:W-:Y:S05]  /*b4a0*/  BRA `(.L_x_2434) ;  /* 0x0000000800bc7947 */ /* 0x000fea0003800000 */
.L_x_2439:
[----:B------:R0:W5:Y:S01]  /*b4b0*/  LDG.E.64 R2, desc[UR36][R4.64] ;  /* 0x0000002404027981 */ /* 0x000162000c1e1b00 */
[----:B------:R-:W-:Y:S05]  /*b4c0*/  BRA `(.L_x_2434) ;  /* 0x0000000800b47947 */ /* 0x000fea0003800000 */
.L_x_2429:
        /* <DEDUP_REMOVED lines=13> */
.L_x_2443:
[----:B------:R0:W5:Y:S01]  /*b5a0*/  LDG.E.64 R2, desc[UR36][R4.64] ;  /* 0x0000002404027981 */ /* 0x000162000c1e1b00 */
[----:B------:R-:W-:Y:S05]  /*b5b0*/  BRA `(.L_x_2434) ;  /* 0x0000000800787947 */ /* 0x000fea0003800000 */
.L_x_2442:
        /* <DEDUP_REMOVED lines=28> */
.L_x_2445:
[----:B------:R-:W2:Y:S02]  /*b780*/  LDG.E.U8 R3, desc[UR36][R4.64] ;  /* 0x0000002404037981 */ /* 0x000ea4000c1e1100 */
[----:B--2---:R-:W-:-:S05]  /*b790*/  IMAD.SHL.U32 R0, R3, 0x2000000, RZ ;  /* 0x0200000003007824 */ /* 0x004fca00078e00ff */
[----:B------:R-:W-:-:S13]  /*b7a0*/  ISETP.GE.U32.AND P0, PT, R0, 0x8000000, PT ;  /* 0x080000000000780c */ /* 0x000fda0003f06070 */
[C---:B------:R-:W-:Y:S01]  /*b7b0*/  @!P0 IMAD.SHL.U32 R0, R3.reuse, 0x100, RZ ;  /* 0x0000010003008824 */ /* 0x040fe200078e00ff */
[C---:B------:R-:W-:Y:S01]  /*b7c0*/  @P0 SHF.L.U32 R2, R3.reuse, 0x15, RZ ;  /* 0x0000001503020819 */ /* 0x040fe200000006ff */
[----:B------:R-:W-:-:S03]  /*b7d0*/  IMAD.SHL.U32 R3, R3, 0x1000000, RZ ;  /* 0x0100000003037824 */ /* 0x000fc600078e00ff */
        /* <DEDUP_REMOVED lines=9> */
.L_x_2444:
[----:B------:R-:W2:Y:S02]  /*b870*/  LDG.E.U16 R0, desc[UR36][R4.64] ;  /* 0x0000002404007981 */ /* 0x000ea4000c1e1500 */
[----:B--2---:R-:W-:-:S04]  /*b880*/  IMAD.U32 R0, R0, 0x10000, RZ ;  /* 0x0001000000007824 */ /* 0x004fc800078e00ff */
[----:B------:R-:W-:-:S04]  /*b890*/  FMUL.FTZ R0, R0, 1 ;  /* 0x3f80000000007820 */ /* 0x000fc80000410000 */
[----:B------:R0:W1:Y:S01]  /*b8a0*/  F2F.F64.F32 R2, R0 ;  /* 0x0000000000027310 */ /* 0x0000620000201800 */
[----:B------:R-:W-:Y:S05]  /*b8b0*/  BRA `(.L_x_2434) ;  /* 0x0000000400b87947 */ /* 0x000fea0003800000 */
.L_x_2441:
        /* <DEDUP_REMOVED lines=11> */
.L_x_2448:
        /* <DEDUP_REMOVED lines=21> */
.L_x_2452:
[----:B------:R-:W-:Y:S05]  /*bac0*/  BSYNC B1 ;  /* 0x0000000000017941 */ /* 0x000fea0003800000 */
.L_x_2451:
[----:B------:R-:W-:Y:S01]  /*bad0*/  LEA R3, R0, 0x3b800000, 0x17 ;  /* 0x3b80000000037811 */ /* 0x000fe200078eb8ff */
[----:B------:R-:W-:-:S05]  /*bae0*/  IMAD.SHL.U32 R0, R2, 0x100000, RZ ;  /* 0x0010000002007824 */ /* 0x000fca00078e00ff */
[----:B------:R-:W-:-:S07]  /*baf0*/  LOP3.LUT R0, R3, R0, R4, 0xfe, !PT ;  /* 0x0000000003007212 */ /* 0x000fce00078efe04 */
.L_x_2450:
[----:B------:R-:W-:Y:S05]  /*bb00*/  BSYNC B0 ;  /* 0x0000000000007941 */ /* 0x000fea0003800000 */
.L_x_2449:
[----:B------:R-:W-:-:S04]  /*bb10*/  FMUL.FTZ R0, R0, 1 ;  /* 0x3f80000000007820 */ /* 0x000fc80000410000 */
[----:B------:R0:W1:Y:S01]  /*bb20*/  F2F.F64.F32 R2, R0 ;  /* 0x0000000000027310 */ /* 0x0000620000201800 */
[----:B------:R-:W-:Y:S05]  /*bb30*/  BRA `(.L_x_2434) ;  /* 0x0000000400187947 */ /* 0x000fea0003800000 */
.L_x_2447:
        /* <DEDUP_REMOVED lines=21> */
.L_x_2456:
[----:B------:R-:W-:Y:S05]  /*bc90*/  BSYNC B1 ;  /* 0x0000000000017941 */ /* 0x000fea0003800000 */
.L_x_2455:
[----:B------:R-:W-:Y:S01]  /*bca0*/  LEA R3, R0, 0x37800000, 0x17 ;  /* 0x3780000000037811 */ /* 0x000fe200078eb8ff */
[----:B------:R-:W-:-:S05]  /*bcb0*/  IMAD.SHL.U32 R0, R2, 0x200000, RZ ;  /* 0x0020000002007824 */ /* 0x000fca00078e00ff */
[----:B------:R-:W-:-:S07]  /*bcc0*/  LOP3.LUT R0, R3, R0, R4, 0xfe, !PT ;  /* 0x0000000003007212 */ /* 0x000fce00078efe04 */
.L_x_2454:
[----:B------:R-:W-:Y:S05]  /*bcd0*/  BSYNC B0 ;  /* 0x0000000000007941 */ /* 0x000fea0003800000 */
.L_x_2453:
[----:B------:R-:W-:-:S04]  /*bce0*/  FMUL.FTZ R0, R0, 1 ;  /* 0x3f80000000007820 */ /* 0x000fc80000410000 */
[----:B------:R0:W1:Y:S01]  /*bcf0*/  F2F.F64.F32 R2, R0 ;  /* 0x0000000000027310 */ /* 0x0000620000201800 */
[----:B------:R-:W-:Y:S05]  /*bd00*/  BRA `(.L_x_2434) ;  /* 0x0000000000a47947 */ /* 0x000fea0003800000 */
.L_x_2446:
        /* <DEDUP_REMOVED lines=12> */
[----:B------:R-:W-:Y:S01]  /*bdd0*/  @!P0 IMAD.MOV.U32 R0, RZ, RZ, 0x7f800001 ;  /* 0x7f800001ff008424 */ /* 0x000fe200078e00ff */
[----:B------:R-:W-:-:S07]  /*bde0*/  @P0 SHF.L.U32 R0, R4, 0x17, RZ ;  /* 0x0000001704000819 */ /* 0x000fce00000006ff */
.L_x_2460:
[----:B------:R-:W-:Y:S05]  /*bdf0*/  BSYNC B0 ;  /* 0x0000000000007941 */ /* 0x000fea0003800000 */
.L_x_2459:
[----:B------:R-:W-:-:S04]  /*be00*/  FMUL.FTZ R0, R0, 1 ;  /* 0x3f80000000007820 */ /* 0x000fc80000410000 */
[----:B------:R0:W1:Y:S01]  /*be10*/  F2F.F64.F32 R2, R0 ;  /* 0x0000000000027310 */ /* 0x0000620000201800 */
[----:B------:R-:W-:Y:S05]  /*be20*/  BRA `(.L_x_2434) ;  /* 0x00000000005c7947 */ /* 0x000fea0003800000 */
.L_x_2433:
        /* <DEDUP_REMOVED lines=16> */
.L_x_2461:
[----:B------:R-:W-:Y:S01]  /*bf30*/  CS2R R2, SRZ ;  /* 0x0000000000027805 */ /* 0x000fe2000001ff00 */
[----:B------:R-:W-:Y:S06]  /*bf40*/  BRA `(.L_x_2434) ;  /* 0x0000000000147947 */ /* 0x000fec0003800000 */
.L_x_2458:
[----:B------:R-:W2:Y:S02]  /*bf50*/  LDG.E.64 R2, desc[UR36][R4.64] ;  /* 0x0000002404027981 */ /* 0x000ea4000c1e1b00 */
[----:B--2---:R-:W0:Y:S01]  /*bf60*/  I2F.F64.U64 R2, R2 ;  /* 0x0000000200027312 */ /* 0x004e220000301800 */
[----:B------:R-:W-:Y:S05]  /*bf70*/  BRA `(.L_x_2434) ;  /* 0x0000000000087947 */ /* 0x000fea0003800000 */
.L_x_2457:
[----:B------:R-:W2:Y:S02]  /*bf80*/  LDG.E R2, desc[UR36][R4.64] ;  /* 0x0000002404027981 */ /* 0x000ea4000c1e1900 */
[----:B--2---:R-:W0:Y:S02]  /*bf90*/  I2F.F64.U32 R2, R2 ;  /* 0x0000000200027312 */ /* 0x004e240000201800 */
.L_x_2434:
[C---:B012345:R-:W-:Y:S01]  /*bfa0*/  DSETP.NEU.AND P1, PT, R2.reuse, +INF , PT ;  /* 0x7ff000000200742a */ /* 0x07ffe20003f2d000 */
[----:B------:R-:W-:Y:S01]  /*bfb0*/  ULDC.64 UR4, c[0x0][0x430] ;  /* 0x00010c0000047ab9 */ /* 0x000fe20000000a00 */
[C---:B------:R-:W-:Y:S01]  /*bfc0*/  DSETP.NEU.AND P0, PT, R2.reuse, -INF , PT ;  /* 0xfff000000200742a */ /* 0x040fe20003f0d000 */
[----:B------:R-:W0:Y:S05]  /*bfd0*/  LDC.U8 R6, c[0x0][0x440] ;  /* 0x00011000ff067b82 */ /* 0x000e2a0000000000 */
[----:B------:R-:W-:Y:S02]  /*bfe0*/  FSEL R4, R2, UR4, P0 ;  /* 0x0000000402047c08 */ /* 0x000fe40008000000 */
[----:B------:R-:W-:Y:S01]  /*bff0*/  FSEL R5, R3, UR5, P0 ;  /* 0x0000000503057c08 */ /* 0x000fe20008000000 */
[----:B------:R-:W-:-:S03]  /*c000*/  DSETP.GTU.AND P0, PT, |R2|, +INF , PT ;  /* 0x7ff000000200742a */ /* 0x000fc60003f0c200 */
[----:B------:R-:W1:Y:S08]  /*c010*/  @!P1 LDC R4, c[0x0][0x428] ;  /* 0x00010a00ff049b82 */ /* 0x000e700000000800 */
[----:B------:R-:W2:Y:S01]  /*c020*/  @!P1 LDC R5, c[0x0][0x42c] ;  /* 0x00010b00ff059b82 */ /* 0x000ea20000000800 */
[----:B0-----:R-:W-:-:S07]  /*c030*/  PRMT R0, R6, 0x9910, RZ ;  /* 0x0000991006007816 */ /* 0x001fce00000000ff */
[----:B-1----:R-:W0:Y:S08]  /*c040*/  @P0 LDC R4, c[0x0][0x420] ;  /* 0x00010800ff040b82 */ /* 0x002e300000000800 */
[----:B--2---:R-:W1:Y:S01]  /*c050*/  @P0 LDC R5, c[0x0][0x424] ;  /* 0x00010900ff050b82 */ /* 0x004e620000000800 */
        /* <DEDUP_REMOVED lines=11> */
[----:B0-----:R-:W-:Y:S01]  /*c110*/  STG.E.U8 desc[UR36][R16.64], R5 ;  /* 0x0000000510007986 */ /* 0x001fe2000c101124 */
[----:B------:R-:W-:Y:S05]  /*c120*/  EXIT ;  /* 0x000000000000794d */ /* 0x000fea0003800000 */
.L_x_2465:
[----:B01----:R-:W0:Y:S02]  /*c130*/  F2I.S64.F64.TRUNC R4, R4 ;  /* 0x0000000400047311 */ /* 0x003e24000030d900 */
[----:B0-----:R-:W-:-:S05]  /*c140*/  IMAD.MOV.U32 R3, RZ, RZ, R4 ;  /* 0x000000ffff037224 */ /* 0x001fca00078e0004 */
[----:B------:R-:W-:Y:S01]  /*c150*/  STG.E.U8 desc[UR36][R16.64], R3 ;  /* 0x0000000310007986 */ /* 0x000fe2000c101124 */
[----:B------:R-:W-:Y:S05]  /*c160*/  EXIT ;  /* 0x000000000000794d */ /* 0x000fea0003800000 */
.L_x_2464:
[----:B------:R-:W-:-:S13]  /*c170*/  ISETP.NE.AND P0, PT, R0, 0x2, PT ;  /* 0x000000020000780c */ /* 0x000fda0003f05270 */
[----:B------:R-:W-:Y:S05]  /*c180*/  @!P0 BRA `(.L_x_2467) ;  /* 0x0000000000288947 */ /* 0x000fea0003800000 */
[----:B------:R-:W-:-:S13]  /*c190*/  ISETP.NE.AND P0, PT, R0, 0x3, PT ;  /* 0x000000030000780c */ /* 0x000fda0003f05270 */
[----:B------:R-:W-:Y:S05]  /*c1a0*/  @!P0 BRA `(.L_x_2468) ;  /* 0x0000000000148947 */ /* 0x000fea0003800000 */
[----:B------:R-:W-:-:S13]  /*c1b0*/  ISETP.NE.AND P0, PT, R0, 0x4, PT ;  /* 0x000000040000780c */ /* 0x000fda0003f05270 */
[----:B------:R-:W-:Y:S05]  /*c1c0*/  @P0 BRA `(.L_x_2466) ;  /* 0x0000000c00880947 */ /* 0x000fea0003800000 */
[----:B01----:R-:W0:Y:S02]  /*c1d0*/  F2I.S64.F64.TRUNC R4, R4 ;  /* 0x0000000400047311 */ /* 0x003e24000030d900 */
[----:B0-----:R-:W-:Y:S01]  /*c1e0*/  STG.E.64 desc[UR36][R16.64], R4 ;  /* 0x0000000410007986 */ /* 0x001fe2000c101b24 */
[----:B------:R-:W-:Y:S05]  /*c1f0*/  EXIT ;  /* 0x000000000000794d */ /* 0x000fea0003800000 */
.L_x_2468:
[----:B01----:R-:W0:Y:S02]  /*c200*/  F2I.F64.TRUNC R5, R4 ;  /* 0x0000000400057311 */ /* 0x003e24000030d100 */
[----:B0-----:R-:W-:Y:S01]  /*c210*/  STG.E desc[UR36][R16.64], R5 ;  /* 0x0000000510007986 */ /* 0x001fe2000c101924 */
[----:B------:R-:W-:Y:S05]  /*c220*/  EXIT ;  /* 0x000000000000794d */ /* 0x000fea0003800000 */
.L_x_2467:
[----:B01----:R-:W0:Y:S02]  /*c230*/  F2I.F64.TRUNC R5, R4 ;  /* 0x0000000400057311 */ /* 0x003e24000030d100 */
[----:B0-----:R-:W-:Y:S01]  /*c240*/  STG.E.U16 desc[UR36][R16.64], R5 ;  /* 0x0000000510007986 */ /* 0x001fe2000c101524 */
[----:B------:R-:W-:Y:S05]  /*c250*/  EXIT ;  /* 0x000000000000794d */ /* 0x000fea0003800000 */
.L_x_2463:
        /* <DEDUP_REMOVED lines=11> */
[----:B------:R-:W-:Y:S01]  /*c310*/  STG.E desc[UR36][R16.64], R3 ;  /* 0x0000000310007986 */ /* 0x000fe2000c101924 */
[----:B------:R-:W-:Y:S05]  /*c320*/  EXIT ;  /* 0x000000000000794d */ /* 0x000fea0003800000 */
.L_x_2470:
[----:B------:R-:W-:Y:S01]  /*c330*/  UMOV UR4, 0xf0000000 ;  /* 0xf000000000047882 */ /* 0x000fe20000000000 */
[----:B------:R-:W-:Y:S01]  /*c340*/  UMOV UR5, 0x380fffff ;  /* 0x380fffff00057882 */ /* 0x000fe20000000000 */
[----:B01----:R-:W0:Y:S01]  /*c350*/  F2F.F32.F64 R0, R4 ;  /* 0x0000000400007310 */ /* 0x003e220000301000 */
[----:B------:R-:W-:-:S14]  /*c360*/  DSETP.GEU.AND P0, PT, |R4|, UR4, PT ;  /* 0x0000000404007e2a */ /* 0x000fdc000bf0e200 */
[----:B0-----:R-:W-:-:S05]  /*c370*/  @!P0 FMUL R0, R0, 1.175494350822287508e-38 ;  /* 0x0080000000008820 */ /* 0x001fca0000400000 */
[----:B------:R-:W-:-:S05]  /*c380*/  F2FP.F16.F32.PACK_AB R0, RZ, R0 ;  /* 0x00000000ff00723e */ /* 0x000fca00000000ff */
[----:B------:R-:W-:Y:S01]  /*c390*/  STG.E.U16 desc[UR36][R16.64], R0 ;  /* 0x0000000010007986 */ /* 0x000fe2000c101524 */
[----:B------:R-:W-:Y:S05]  /*c3a0*/  EXIT ;  /* 0x000000000000794d */ /* 0x000fea0003800000 */
.L_x_2469:
        /* <DEDUP_REMOVED lines=12> */
[----:B------:R-:W-:Y:S01]  /*c470*/  STG.E.64 desc[UR36][R16.64], R2 ;  /* 0x0000000210007986 */ /* 0x000fe2000c101b24 */
[----:B------:R-:W-:Y:S05]  /*c480*/  EXIT ;  /* 0x000000000000794d */ /* 0x000fea0003800000 */
.L_x_2472:
[----:B------:R-:W-:Y:S01]  /*c490*/  UMOV UR4, 0xf0000000 ;  /* 0xf000000000047882 */ /* 0x000fe20000000000 */
[----:B------:R-:W-:Y:S01]  /*c4a0*/  UMOV UR5, 0x380fffff ;  /* 0x380fffff00057882 */ /* 0x000fe20000000000 */
[----:B01----:R-:W0:Y:S01]  /*c4b0*/  F2F.F32.F64 R0, R4 ;  /* 0x0000000400007310 */ /* 0x003e220000301000 */
[----:B------:R-:W-:-:S14]  /*c4c0*/  DSETP.GEU.AND P0, PT, |R4|, UR4, PT ;  /* 0x0000000404007e2a */ /* 0x000fdc000bf0e200 */
[----:B0-----:R-:W-:-:S05]  /*c4d0*/  @!P0 FMUL R0, R0, 1.175494350822287508e-38 ;  /* 0x0080000000008820 */ /* 0x001fca0000400000 */
[----:B------:R-:W-:-:S04]  /*c4e0*/  F2FP.F16.F32.PACK_AB R3, RZ, R0 ;  /* 0x00000000ff03723e */ /* 0x000fc800000000ff */
[----:B------:R-:W-:-:S05]  /*c4f0*/  PRMT R3, R3, 0x5410, RZ ;  /* 0x0000541003037816 */ /* 0x000fca00000000ff */
[----:B------:R-:W-:Y:S01]  /*c500*/  STG.E desc[UR36][R16.64], R3 ;  /* 0x0000000310007986 */ /* 0x000fe2000c101924 */
[----:B------:R-:W-:Y:S05]  /*c510*/  EXIT ;  /* 0x000000000000794d */ /* 0x000fea0003800000 */
.L_x_2471:
[----:B01----:R-:W-:Y:S01]  /*c520*/  STG.E.64 desc[UR36][R16.64], R4 ;  /* 0x0000000410007986 */ /* 0x003fe2000c101b24 */
[----:B------:R-:W-:Y:S05]  /*c530*/  EXIT ;  /* 0x000000000000794d */ /* 0x000fea0003800000 */
.L_x_2462:
        /* <DEDUP_REMOVED lines=10> */
[----:B------:R-:W-:Y:S01]  /*c5e0*/  STG.E.U8 desc[UR36][R16.64], R3 ;  /* 0x0000000310007986 */ /* 0x000fe2000c101124 */
[----:B------:R-:W-:Y:S05]  /*c5f0*/  EXIT ;  /* 0x000000000000794d */ /* 0x000fea0003800000 */
.L_x_2475:
[----:B------:R-:W-:-:S05]  /*c600*/  CS2R R6, SRZ ;  /* 0x0000000000067805 */ /* 0x000fca000001ff00 */
[----:B01----:R-:W-:Y:S01]  /*c610*/  STG.E.128 desc[UR36][R16.64], R4 ;  /* 0x0000000410007986 */ /* 0x003fe2000c101d24 */
[----:B------:R-:W-:Y:S05]  /*c620*/  EXIT ;  /* 0x000000000000794d */ /* 0x000fea0003800000 */
.L_x_2474:
        /* <DEDUP_REMOVED lines=25> */
.L_x_2479:
[----:B------:R-:W-:Y:S05]  /*c7c0*/  BSYNC B0 ;  /* 0x0000000000007941 */ /* 0x000fea0003800000 */
.L_x_2478:
[----:B------:R-:W-:-:S05]  /*c7d0*/  LOP3.LUT R3, R0, R3, RZ, 0xfc, !PT ;  /* 0x0000000300037212 */ /* 0x000fca00078efcff */
[----:B------:R-:W-:Y:S01]  /*c7e0*/  STG.E.U8 desc[UR36][R16.64], R3 ;  /* 0x0000000310007986 */ /* 0x000fe2000c101124 */
[----:B------:R-:W-:Y:S05]  /*c7f0*/  EXIT ;  /* 0x000000000000794d */ /* 0x000fea0003800000 */
.L_x_2477:
        /* <DEDUP_REMOVED lines=17> */
.L_x_2481:
[----:B------:R-:W-:Y:S01]  /*c910*/  IMAD.MOV.U32 R0, RZ, RZ, 0x7f ;  /* 0x0000007fff007424 */ /* 0x000fe200078e00ff */
[----:B------:R-:W-:-:S04]  /*c920*/  ISETP.GT.U32.AND P0, PT, R2, 0x7f800000, PT ;  /* 0x7f8000000200780c */ /* 0x000fc80003f04070 */
[----:B------:R-:W-:-:S09]  /*c930*/  SEL R0, R0, 0x7c, P0 ;  /* 0x0000007c00007807 */ /* 0x000fd20000000000 */
.L_x_2482:
[----:B------:R-:W-:Y:S05]  /*c940*/  BSYNC B0 ;  /* 0x0000000000007941 */ /* 0x000fea0003800000 */
.L_x_2480:
[----:B------:R-:W-:-:S04]  /*c950*/  LOP3.LUT R2, R3, 0x80000000, RZ, 0xc0, !PT ;  /* 0x8000000003027812 */ /* 0x000fc800078ec0ff */
[----:B------:R-:W-:-:S04]  /*c960*/  SHF.R.U32.HI R3, RZ, 0x18, R2 ;  /* 0x00000018ff037819 */ /* 0x000fc80000011602 */
[----:B------:R-:W-:-:S05]  /*c970*/  LOP3.LUT R3, R0, R3, RZ, 0xfc, !PT ;  /* 0x0000000300037212 */ /* 0x000fca00078efcff */
[----:B------:R-:W-:Y:S01]  /*c980*/  STG.E.U8 desc[UR36][R16.64], R3 ;  /* 0x0000000310007986 */ /* 0x000fe2000c101124 */
[----:B------:R-:W-:Y:S05]  /*c990*/  EXIT ;  /* 0x000000000000794d */ /* 0x000fea0003800000 */
.L_x_2476:
[----:B------:R-:W-:Y:S01]  /*c9a0*/  UMOV UR4, 0xf0000000 ;  /* 0xf000000000047882 */ /* 0x000fe20000000000 */
[----:B------:R-:W-:Y:S01]  /*c9b0*/  UMOV UR5, 0x380fffff ;  /* 0x380fffff00057882 */ /* 0x000fe20000000000 */
[----:B01----:R-:W0:Y:S01]  /*c9c0*/  F2F.F32.F64 R0, R4 ;  /* 0x0000000400007310 */ /* 0x003e220000301000 */
[----:B------:R-:W-:-:S14]  /*c9d0*/  DSETP.GEU.AND P0, PT, |R4|, UR4, PT ;  /* 0x0000000404007e2a */ /* 0x000fdc000bf0e200 */
[----:B0-----:R-:W-:-:S05]  /*c9e0*/  @!P0 FMUL R0, R0, 1.175494350822287508e-38 ;  /* 0x0080000000008820 */ /* 0x001fca0000400000 */
[----:B------:R-:W-:-:S05]  /*c9f0*/  F2FP.BF16.F32.PACK_AB R0, RZ, R0 ;  /* 0x00000000ff00723e */ /* 0x000fca00000010ff */
[----:B------:R-:W-:Y:S01]  /*ca00*/  STG.E.U16 desc[UR36][R16.64], R0 ;  /* 0x0000000010007986 */ /* 0x000fe2000c101524 */
[----:B------:R-:W-:Y:S05]  /*ca10*/  EXIT ;  /* 0x000000000000794d */ /* 0x000fea0003800000 */
.L_x_2473:
        /* <DEDUP_REMOVED lines=9> */
[----:B0-----:R-:W-:Y:S01]  /*cab0*/  STG.E.U16 desc[UR36][R16.64], R5 ;  /* 0x0000000510007986 */ /* 0x001fe2000c101524 */
[----:B------:R-:W-:Y:S05]  /*cac0*/  EXIT ;  /* 0x000000000000794d */ /* 0x000fea0003800000 */
.L_x_2485:
[----:B------:R-:W-:Y:S01]  /*cad0*/  UMOV UR4, 0xf0000000 ;  /* 0xf000000000047882 */ /* 0x000fe20000000000 */
[----:B------:R-:W-:Y:S01]  /*cae0*/  UMOV UR5, 0x380fffff ;  /* 0x380fffff00057882 */ /* 0x000fe20000000000 */
[----:B01----:R-:W0:Y:S01]  /*caf0*/  F2F.F32.F64 R3, R4 ;  /* 0x0000000400037310 */ /* 0x003e220000301000 */
[----:B------:R-:W-:Y:S01]  /*cb00*/  DSETP.GEU.AND P0, PT, |R4|, UR4, PT ;  /* 0x0000000404007e2a */ /* 0x000fe2000bf0e200 */
[----:B------:R-:W-:Y:S01]  /*cb10*/  BSSY B0, `(.L_x_2486) ;  /* 0x0000015000007945 */ /* 0x000fe20003800000 */
[----:B------:R-:W-:-:S12]  /*cb20*/  MOV R8, 0x80 ;  /* 0x0000008000087802 */ /* 0x000fd80000000f00 */
        /* <DEDUP_REMOVED lines=15> */
.L_x_2488:
[----:B------:R-:W-:-:S04]  /*cc20*/  LOP3.LUT R2, R3, 0x80000000, RZ, 0xc0, !PT ;  /* 0x8000000003027812 */ /* 0x000fc800078ec0ff */
[----:B------:R-:W-:-:S04]  /*cc30*/  SHF.R.U32.HI R3, RZ, 0x18, R2 ;  /* 0x00000018ff037819 */ /* 0x000fc80000011602 */
[----:B------:R-:W-:-:S04]  /*cc40*/  LOP3.LUT R0, R0, R3, RZ, 0xfc, !PT ;  /* 0x0000000300007212 */ /* 0x000fc800078efcff */
[----:B------:R-:W-:-:S07]  /*cc50*/  PRMT R8, R0, 0x7610, R8 ;  /* 0x0000761000087816 */ /* 0x000fce0000000008 */
.L_x_2487:
[----:B------:R-:W-:Y:S05]  /*cc60*/  BSYNC B0 ;  /* 0x0000000000007941 */ /* 0x000fea0003800000 */
.L_x_2486:
[----:B------:R-:W-:Y:S01]  /*cc70*/  STG.E.U8 desc[UR36][R16.64], R8 ;  /* 0x0000000810007986 */ /* 0x000fe2000c101124 */
[----:B------:R-:W-:Y:S05]  /*cc80*/  EXIT ;  /* 0x000000000000794d */ /* 0x000fea0003800000 */
.L_x_2484:
        /* <DEDUP_REMOVED lines=21> */
.L_x_2491:
[----:B------:R-:W-:-:S04]  /*cde0*/  LOP3.LUT R2, R3, 0x80000000, RZ, 0xc0, !PT ;  /* 0x8000000003027812 */ /* 0x000fc800078ec0ff */
[----:B------:R-:W-:-:S04]  /*cdf0*/  SHF.R.U32.HI R3, RZ, 0x18, R2 ;  /* 0x00000018ff037819 */ /* 0x000fc80000011602 */
[----:B------:R-:W-:-:S04]  /*ce00*/  LOP3.LUT R0, R0, R3, RZ, 0xfc, !PT ;  /* 0x0000000300007212 */ /* 0x000fc800078efcff */
[----:B------:R-:W-:-:S07]  /*ce10*/  PRMT R8, R0, 0x7610, R8 ;  /* 0x0000761000087816 */ /* 0x000fce0000000008 */
.L_x_2490:
[----:B------:R-:W-:Y:S05]  /*ce20*/  BSYNC B0 ;  /* 0x0000000000007941 */ /* 0x000fea0003800000 */
.L_x_2489:
[----:B------:R-:W-:Y:S01]  /*ce30*/  STG.E.U8 desc[UR36][R16.64], R8 ;  /* 0x0000000810007986 */ /* 0x000fe2000c101124 */
[----:B------:R-:W-:Y:S05]  /*ce40*/  EXIT ;  /* 0x000000000000794d */ /* 0x000fea0003800000 */
.L_x_2483:
        /* <DEDUP_REMOVED lines=26> */
.L_x_2466:
        /* <DEDUP_REMOVED lines=16> */
.L_x_2494:
[----:B------:R-:W-:Y:S05]  /*d0f0*/  EXIT ;  /* 0x000000000000794d */ /* 0x000fea0003800000 */
.L_x_2493:
[----:B01----:R-:W0:Y:S02]  /*d100*/  F2I.U64.F64.TRUNC R4, R4 ;  /* 0x0000000400047311 */ /* 0x003e24000030d800 */
[----:B0-----:R-:W-:Y:S01]  /*d110*/  STG.E.64 desc[UR36][R16.64], R4 ;  /* 0x0000000410007986 */ /* 0x001fe2000c101b24 */
[----:B------:R-:W-:Y:S05]  /*d120*/  EXIT ;  /* 0x000000000000794d */ /* 0x000fea0003800000 */
.L_x_2492:
[----:B01----:R-:W0:Y:S02]  /*d130*/  F2I.U32.F64.TRUNC R5, R4 ;  /* 0x0000000400057311 */ /* 0x003e24000030d000 */
[----:B0-----:R-:W-:Y:S01]  /*d140*/  STG.E desc[UR36][R16.64], R5 ;  /* 0x0000000510007986 */ /* 0x001fe2000c101924 */
[----:B------:R-:W-:Y:S05]  /*d150*/  EXIT ;  /* 0x000000000000794d */ /* 0x000fea0003800000 */
.L_x_2495:
        /* <DEDUP_REMOVED lines=10> */
.L_x_36137:


//--------------------- .text._ZN2at6native27unrolled_elementwise_kernelIZZZNS0_22nan_to_num_kernel_cudaERNS_18TensorIteratorBaseESt8optionalIdES5_S5_ENKUlvE0_clEvENKUlvE_clEvEUldE_St5arrayIPcLm2EELi4E23TrivialOffsetCalculatorILi1EjESD_NS0_6memory12LoadWithCastILi1EEENSE_13StoreWithCastILi1EEEEEviT_T0_T2_T3_T4_T5_ --------------------------
	.section	.text._ZN2at6native27unrolled_elementwise_kernelIZZZNS0_22nan_to_num_kernel_cudaERNS_18TensorIteratorBaseESt8optionalIdES5_S5_ENKUlvE0_clEvENKUlvE_clEvEUldE_St5arrayIPcLm2EELi4E23TrivialOffsetCalculatorILi1EjESD_NS0_6memory12LoadWithCastILi1EEENSE_13StoreWithCastILi1EEEEEviT_T0_T2_T3_T4_T5_,"ax",@progbits
	.align	128
        .global         _ZN2at6native27unrolled_elementwise_kernelIZZZNS0_22nan_to_num_kernel_cudaERNS_18TensorIteratorBaseESt8optionalIdES5_S5_ENKUlvE0_clEvENKUlvE_clEvEUldE_St5arrayIPcLm2EELi4E23TrivialOffsetCalculatorILi1EjESD_NS0_6memory12LoadWithCastILi1EEENSE_13StoreWithCastILi1EEEEEviT_T0_T2_T3_T4_T5_
        .type           _ZN2at6native27unrolled_elementwise_kernelIZZZNS0_22nan_to_num_kernel_cudaERNS_18TensorIteratorBaseESt8optionalIdES5_S5_ENKUlvE0_clEvENKUlvE_clEvEUldE_St5arrayIPcLm2EELi4E23TrivialOffsetCalculatorILi1EjESD_NS0_6memory12LoadWithCastILi1EEENSE_13StoreWithCastILi1EEEEEviT_T0_T2_T3_T4_T5_,@function
        .size           _ZN2at6native27unrolled_elementwise_kernelIZZZNS0_22nan_to_num_kernel_cudaERNS_18TensorIteratorBaseESt8optionalIdES5_S5_ENKUlvE0_clEvENKUlvE_clEvEUldE_St5arrayIPcLm2EELi4E23TrivialOffsetCalculatorILi1EjESD_NS0_6memory12LoadWithCastILi1EEENSE_13StoreWithCastILi1EEEEEviT_T0_T2_T3_T4_T5_,(.L_x_36138 - _ZN2at6native27unrolled_elementwise_kernelIZZZNS0_22nan_to_num_kernel_cudaERNS_18TensorIteratorBaseESt8optionalIdES5_S5_ENKUlvE0_clEvENKUlvE_clEvEUldE_St5arrayIPcLm2EELi4E23TrivialOffsetCalculatorILi1EjESD_NS0_6memory12LoadWithCastILi1EEENSE_13StoreWithCastILi1EEEEEviT_T0_T2_T3_T4_T5_)
        .other          _ZN2at6native27unrolled_elementwise_kernelIZZZNS0_22nan_to_num_kernel_cudaERNS_18TensorIteratorBaseESt8optionalIdES5_S5_ENKUlvE0_clEvENKUlvE_clEvEUldE_St5arrayIPcLm2EELi4E23TrivialOffsetCalculatorILi1EjESD_NS0_6memory12LoadWithCastILi1EEENSE_13StoreWithCastILi1EEEEEviT_T0_T2_T3_T4_T5_,@"STO_CUDA_ENTRY STV_DEFAULT"
_ZN2at6native27unrolled_elementwise_kernelIZZZNS0_22nan_to_num_kernel_cudaERNS_18TensorIteratorBaseESt8optionalIdES5_S5_ENKUlvE0_clEvENKUlvE_clEvEUldE_St5arrayIPcLm2EELi4E23TrivialOffsetCalculatorILi1EjESD_NS0_6memory12LoadWithCastILi1EEENSE_13StoreWithCastILi1EEEEEviT_T0_T2_T3_T4_T5_:
.text._ZN2at6native27unrolled_elementwise_kernelIZZZNS0_22nan_to_num_kernel_cudaERNS_18TensorIteratorBaseESt8optionalIdES5_S5_ENKUlvE0_clEvENKUlvE_clEvEUldE_St5arrayIPcLm2EELi4E23TrivialOffsetCalculatorILi1EjESD_NS0_6memory12LoadWithCastILi1EEENSE_13StoreWithCastILi1EEEEEviT_T0_T2_T3_T4_T5_:
[----:B------:R-:W0:Y:S01]  /*0000*/  LDC R1, c[0x0][0x28] ;  /* 0x00000a00ff017b82 */ /* 0x000e220000000800 */
[----:B------:R-:W1:Y:S07]  /*0010*/  S2R R18, SR_CTAID.X ;  /* 0x0000000000127919 */ /* 0x000e6e0000002500 */
[----:B------:R-:W1:Y:S01]  /*0020*/  LDC R19, c[0x0][0x210] ;  /* 0x00008400ff137b82 */ /* 0x000e620000000800 */
[----:B------:R-:W-:Y:S01]  /*0030*/  ULDC.64 UR36, c[0x0][0x208] ;  /* 0x0000820000247ab9 */ /* 0x000fe20000000a00 */
[----:B------:R-:W-:Y:S01]  /*0040*/  BSSY B6, `(.L_x_2496) ;  /* 0x00000fe000067945 */ /* 0x000fe20003800000 */
[----:B------:R-:W2:Y:S01]  /*0050*/  S2R R22, SR_TID.X ;  /* 0x0000000000167919 */ /* 0x000ea20000002100 */
[----:B------:R-:W-:-:S02]  /*0060*/  CS2R R28, SRZ ;  /* 0x00000000001c7805 */ /* 0x000fc4000001ff00 */
[----:B------:R-:W-:Y:S02]  /*0070*/  CS2R R30, SRZ ;  /* 0x00000000001e7805 */ /* 0x000fe4000001ff00 */
[----:B------:R-:W3:Y:S01]  /*0080*/  LDC.U8 R2, c[0x0][0x24c] ;  /* 0x00009300ff027b82 */ /* 0x000ee20000000000 */
        /* <DEDUP_REMOVED lines=21> */
[----:B--2---:R0:W1:Y:S01]  /*01e0*/  I2F.F64.S16 R30, R4 ;  /* 0x00000004001e7312 */ /* 0x0040620000101c00 */
[----:B------:R-:W-:Y:S05]  /*01f0*/  BRA `(.L_x_2503) ;  /* 0x0000000c00807947 */ /* 0x000fea0003800000 */
.L_x_2501:
[----:B------:R-:W2:Y:S02]  /*0200*/  LDG.E.U8 R4, desc[UR36][R4.64] ;  /* 0x0000002404047981 */ /* 0x000ea4000c1e1100 */
[----:B--2---:R0:W1:Y:S01]  /*0210*/  I2F.F64.U16 R30, R4 ;  /* 0x00000004001e7312 */ /* 0x0040620000101800 */
[----:B------:R-:W-:Y:S05]  /*0220*/  BRA `(.L_x_2503) ;  /* 0x0000000c00747947 */ /* 0x000fea0003800000 */
.L_x_2500:
        /* <DEDUP_REMOVED lines=9> */
.L_x_2505:
[----:B------:R-:W2:Y:S02]  /*02c0*/  LDG.E R4, desc[UR36][R4.64] ;  /* 0x0000002404047981 */ /* 0x000ea4000c1e1900 */
[----:B--2---:R1:W2:Y:S01]  /*02d0*/  I2F.F64 R30, R4 ;  /* 0x00000004001e7312 */ /* 0x0042a20000201c00 */
[----:B------:R-:W-:Y:S05]  /*02e0*/  BRA `(.L_x_2503) ;  /* 0x0000000c00447947 */ /* 0x000fea0003800000 */
.L_x_2504:
[----:B------:R-:W2:Y:S02]  /*02f0*/  LDG.E.U16 R4, desc[UR36][R4.64] ;  /* 0x0000002404047981 */ /* 0x000ea4000c1e1500 */
[----:B--2---:R3:W4:Y:S01]  /*0300*/  I2F.F64.S16 R30, R4 ;  /* 0x00000004001e7312 */ /* 0x0047220000101c00 */
[----:B------:R-:W-:Y:S05]  /*0310*/  BRA `(.L_x_2503) ;  /* 0x0000000c00387947 */ /* 0x000fea0003800000 */
.L_x_2499:
        /* <DEDUP_REMOVED lines=10> */
.L_x_2507:
[----:B------:R-:W2:Y:S02]  /*03c0*/  LDG.E.U16 R0, desc[UR36][R4.64] ;  /* 0x0000002404007981 */ /* 0x000ea4000c1e1500 */
[----:B--2---:R-:W-:-:S05]  /*03d0*/  HADD2.F32 R0, -RZ, R0.H0_H0 ;  /* 0x20000000ff007230 */ /* 0x004fca0000004100 */
[----:B------:R-:W-:-:S04]  /*03e0*/  FMUL.FTZ R0, R0, 1 ;  /* 0x3f80000000007820 */ /* 0x000fc80000410000 */
[----:B------:R0:W1:Y:S01]  /*03f0*/  F2F.F64.F32 R30, R0 ;  /* 0x00000000001e7310 */ /* 0x0000620000201800 */
[----:B------:R-:W-:Y:S05]  /*0400*/  BRA `(.L_x_2503) ;  /* 0x0000000800fc7947 */ /* 0x000fea0003800000 */
.L_x_2506:
        /* <DEDUP_REMOVED lines=10> */
.L_x_2509:
[----:B------:R-:W2:Y:S02]  /*04b0*/  LDG.E.U16 R4, desc[UR36][R4.64] ;  /* 0x0000002404047981 */ /* 0x000ea4000c1e1500 */
[----:B--2---:R-:W-:-:S05]  /*04c0*/  HADD2.F32 R0, -RZ, R4.H0_H0 ;  /* 0x20000004ff007230 */ /* 0x004fca0000004100 */
[----:B------:R-:W-:-:S04]  /*04d0*/  FMUL.FTZ R0, R0, 1 ;  /* 0x3f80000000007820 */ /* 0x000fc80000410000 */
[----:B------:R0:W1:Y:S01]  /*04e0*/  F2F.F64.F32 R30, R0 ;  /* 0x00000000001e7310 */ /* 0x0000620000201800 */
[----:B------:R-:W-:Y:S05]  /*04f0*/  BRA `(.L_x_2503) ;  /* 0x0000000800c07947 */ /* 0x000fea0003800000 */
.L_x_2508:
[----:B------:R0:W5:Y:S01]  /*0500*/  LDG.E.64 R30, desc[UR36][R4.64] ;  /* 0x00000024041e7981 */ /* 0x000162000c1e1b00 */
[----:B------:R-:W-:Y:S05]  /*0510*/  BRA `(.L_x_2503) ;  /* 0x0000000800b87947 */ /* 0x000fea0003800000 */
.L_x_2498:
        /* <DEDUP_REMOVED lines=13> */
.L_x_2512:
[----:B------:R0:W5:Y:S01]  /*05f0*/  LDG.E.64 R30, desc[UR36][R4.64] ;  /* 0x00000024041e7981 */ /* 0x000162000c1e1b00 */
[----:B------:R-:W-:Y:S05]  /*0600*/  BRA `(.L_x_2503) ;  /* 0x00000008007c7947 */ /* 0x000fea0003800000 */
.L_x_2511:
        /* <DEDUP_REMOVED lines=24> */
[----:B------:R-:W-:-:S05]  /*0790*/  LOP3.LUT R7, R7, 0x80000000, R0, 0xf8, !PT ;  /* 0x8000000007077812 */ /* 0x000fca00078ef800 */
[----:B------:R-:W-:-:S04]  /*07a0*/  FMUL.FTZ R7, R7, 1 ;  /* 0x3f80000007077820 */ /* 0x000fc80000410000 */
[----:B------:R0:W1:Y:S01]  /*07b0*/  F2F.F64.F32 R30, R7 ;  /* 0x00000007001e7310 */ /* 0x0000620000201800 */
[----:B------:R-:W-:Y:S05]  /*07c0*/  BRA `(.L_x_2503) ;  /* 0x00000008000c7947 */ /* 0x000fea0003800000 */
.L_x_2514:
        /* <DEDUP_REMOVED lines=12> */
[----:B------:R-:W-:-:S05]  /*0890*/  LOP3.LUT R0, R3, 0x80000000, R0, 0xf8, !PT ;  /* 0x8000000003007812 */ /* 0x000fca00078ef800 */
[----:B------:R-:W-:-:S04]  /*08a0*/  FMUL.FTZ R0, R0, 1 ;  /* 0x3f80000000007820 */ /* 0x000fc80000410000 */
[----:B------:R0:W1:Y:S01]  /*08b0*/  F2F.F64.F32 R30, R0 ;  /* 0x00000000001e7310 */ /* 0x0000620000201800 */
[----:B------:R-:W-:Y:S05]  /*08c0*/  BRA `(.L_x_2503) ;  /* 0x0000000400cc7947 */ /* 0x000fea0003800000 */
.L_x_2513:
[----:B------:R-:W2:Y:S02]  /*08d0*/  LDG.E.U16 R0, desc[UR36][R4.64] ;  /* 0x0000002404007981 */ /* 0x000ea4000c1e1500 */
[----:B--2---:R-:W-:-:S04]  /*08e0*/  IMAD.U32 R0, R0, 0x10000, RZ ;  /* 0x0001000000007824 */ /* 0x004fc800078e00ff */
[----:B------:R-:W-:-:S04]  /*08f0*/  FMUL.FTZ R0, R0, 1 ;  /* 0x3f80000000007820 */ /* 0x000fc80000410000 */
[----:B------:R0:W1:Y:S01]  /*0900*/  F2F.F64.F32 R30, R0 ;  /* 0x00000000001e7310 */ /* 0x0000620000201800 */
[----:B------:R-:W-:Y:S05]  /*0910*/  BRA `(.L_x_2503) ;  /* 0x0000000400b87947 */ /* 0x000fea0003800000 */
.L_x_2510:
        /* <DEDUP_REMOVED lines=9> */
[----:B--2---:R0:W1:Y:S01]  /*09b0*/  I2F.F64.U16 R30, R4 ;  /* 0x00000004001e7312 */ /* 0x0040620000101800 */
[----:B------:R-:W-:Y:S05]  /*09c0*/  BRA `(.L_x_2503) ;  /* 0x00000004008c7947 */ /* 0x000fea0003800000 */
.L_x_2517:
        /* <DEDUP_REMOVED lines=21> */
.L_x_2521:
[----:B------:R-:W-:Y:S05]  /*0b20*/  BSYNC B1 ;  /* 0x0000000000017941 */ /* 0x000fea0003800000 */
.L_x_2520:
[----:B------:R-:W-:Y:S01]  /*0b30*/  LEA R5, R0, 0x3b800000, 0x17 ;  /* 0x3b80000000057811 */ /* 0x000fe200078eb8ff */
[----:B------:R-:W-:-:S05]  /*0b40*/  IMAD.SHL.U32 R0, R3, 0x100000, RZ ;  /* 0x0010000003007824 */ /* 0x000fca00078e00ff */
[----:B------:R-:W-:-:S07]  /*0b50*/  LOP3.LUT R0, R5, R0, R6, 0xfe, !PT ;  /* 0x0000000005007212 */ /* 0x000fce00078efe06 */
.L_x_2519:
[----:B------:R-:W-:Y:S05]  /*0b60*/  BSYNC B0 ;  /* 0x0000000000007941 */ /* 0x000fea0003800000 */
.L_x_2518:
[----:B------:R-:W-:-:S04]  /*0b70*/  FMUL.FTZ R0, R0, 1 ;  /* 0x3f80000000007820 */ /* 0x000fc80000410000 */
[----:B------:R0:W1:Y:S01]  /*0b80*/  F2F.F64.F32 R30, R0 ;  /* 0x00000000001e7310 */ /* 0x0000620000201800 */
[----:B------:R-:W-:Y:S05]  /*0b90*/  BRA `(.L_x_2503) ;  /* 0x0000000400187947 */ /* 0x000fea0003800000 */
.L_x_2516:
        /* <DEDUP_REMOVED lines=21> */
.L_x_2525:
[----:B------:R-:W-:Y:S05]  /*0cf0*/  BSYNC B1 ;  /* 0x0000000000017941 */ /* 0x000fea0003800000 */
.L_x_2524:
[----:B------:R-:W-:Y:S01]  /*0d00*/  LEA R5, R0, 0x37800000, 0x17 ;  /* 0x3780000000057811 */ /* 0x000fe200078eb8ff */
[----:B------:R-:W-:-:S05]  /*0d10*/  IMAD.SHL.U32 R0, R3, 0x200000, RZ ;  /* 0x0020000003007824 */ /* 0x000fca00078e00ff */
[----:B------:R-:W-:-:S07]  /*0d20*/  LOP3.LUT R0, R5, R0, R6, 0xfe, !PT ;  /* 0x0000000005007212 */ /* 0x000fce00078efe06 */
.L_x_2523:
[----:B------:R-:W-:Y:S05]  /*0d30*/  BSYNC B0 ;  /* 0x0000000000007941 */ /* 0x000fea0003800000 */
.L_x_2522:
[----:B------:R-:W-:-:S04]  /*0d40*/  FMUL.FTZ R0, R0, 1 ;  /* 0x3f80000000007820 */ /* 0x000fc80000410000 */
[----:B------:R0:W1:Y:S01]  /*0d50*/  F2F.F64.F32 R30, R0 ;  /* 0x00000000001e7310 */ /* 0x0000620000201800 */
[----:B------:R-:W-:Y:S05]  /*0d60*/  BRA `(.L_x_2503) ;  /* 0x0000000000a47947 */ /* 0x000fea0003800000 */
.L_x_2515:
        /* <DEDUP_REMOVED lines=14> */
.L_x_2529:
[----:B------:R-:W-:Y:S05]  /*0e50*/  BSYNC B0 ;  /* 0x0000000000007941 */ /* 0x000fea0003800000 */
.L_x_2528:
[----:B------:R-:W-:-:S04]  /*0e60*/  FMUL.FTZ R0, R0, 1 ;  /* 0x3f80000000007820 */ /* 0x000fc80000410000 */
[----:B------:R0:W1:Y:S01]  /*0e70*/  F2F.F64.F32 R30, R0 ;  /* 0x00000000001e7310 */ /* 0x0000620000201800 */
[----:B------:R-:W-:Y:S05]  /*0e80*/  BRA `(.L_x_2503) ;  /* 0x00000000005c7947 */ /* 0x000fea0003800000 */
.L_x_2502:
        /* <DEDUP_REMOVED lines=16> */
.L_x_2530:
[----:B------:R-:W-:Y:S01]  /*0f90*/  CS2R R30, SRZ ;  /* 0x00000000001e7805 */ /* 0x000fe2000001ff00 */
[----:B------:R-:W-:Y:S06]  /*0fa0*/  BRA `(.L_x_2503) ;  /* 0x0000000000147947 */ /* 0x000fec0003800000 */
.L_x_2527:
[----:B------:R-:W2:Y:S02]  /*0fb0*/  LDG.E.64 R30, desc[UR36][R4.64] ;  /* 0x00000024041e7981 */ /* 0x000ea4000c1e1b00 */
[----:B--2---:R-:W0:Y:S01]  /*0fc0*/  I2F.F64.U64 R30, R30 ;  /* 0x0000001e001e7312 */ /* 0x004e220000301800 */
[----:B------:R-:W-:Y:S05]  /*0fd0*/  BRA `(.L_x_2503) ;  /* 0x0000000000087947 */ /* 0x000fea0003800000 */
.L_x_2526:
[----:B------:R-:W2:Y:S02]  /*0fe0*/  LDG.E R4, desc[UR36][R4.64] ;  /* 0x0000002404047981 */ /* 0x000ea4000c1e1900 */
[----:B--2---:R0:W1:Y:S02]  /*0ff0*/  I2F.F64.U32 R30, R4 ;  /* 0x00000004001e7312 */ /* 0x0040640000201800 */
.L_x_2503:
[----:B------:R-:W3:Y:S02]  /*1000*/  S2R R22, SR_TID.X ;  /* 0x0000000000167919 */ /* 0x000ee40000002100 */
[----:B---3--:R-:W-:-:S07]  /*1010*/  VIADD R22, R22, 0x80 ;  /* 0x0000008016167836 */ /* 0x008fce0000000000 */
.L_x_2497:
[----:B------:R-:W-:Y:S05]  /*1020*/  BSYNC B6 ;  /* 0x0000000000067941 */ /* 0x000fea0003800000 */
.L_x_2496:
        /* <DEDUP_REMOVED lines=21> */
[----:B------:R-:W3:Y:S02]  /*1180*/  LDG.E.S8 R4, desc[UR36][R4.64] ;  /* 0x0000002404047981 */ /* 0x000ee4000c1e1300 */
[----:B---3--:R0:W1:Y:S01]  /*1190*/  I2F.F64.S16 R28, R4 ;  /* 0x00000004001c7312 */ /* 0x0080620000101c00 */
[----:B------:R-:W-:Y:S05]  /*11a0*/  BRA `(.L_x_2538) ;  /* 0x0000000c007c7947 */ /* 0x000fea0003800000 */
.L_x_2536:
[----:B------:R-:W3:Y:S02]  /*11b0*/  LDG.E.U8 R4, desc[UR36][R4.64] ;  /* 0x0000002404047981 */ /* 0x000ee4000c1e1100 */
[----:B---3--:R0:W1:Y:S01]  /*11c0*/  I2F.F64.U16 R28, R4 ;  /* 0x00000004001c7312 */ /* 0x0080620000101800 */
[----:B------:R-:W-:Y:S05]  /*11d0*/  BRA `(.L_x_2538) ;  /* 0x0000000c00707947 */ /* 0x000fea0003800000 */
.L_x_2535:
[----:B------:R-:W-:-:S13]  /*11e0*/  ISETP.NE.AND P0, PT, R0, 0x2, PT ;  /* 0x000000020000780c */ /* 0x000fda0003f05270 */
[----:B------:R-:W-:Y:S05]  /*11f0*/  @!P0 BRA `(.L_x_2539) ;  /* 0x0000000000288947 */ /* 0x000fea0003800000 */
[----:B------:R-:W-:-:S13]  /*1200*/  ISETP.NE.AND P0, PT, R0, 0x3, PT ;  /* 0x000000030000780c */ /* 0x000fda0003f05270 */
[----:B------:R-:W-:Y:S05]  /*1210*/  @!P0 BRA `(.L_x_2540) ;  /* 0x0000000000148947 */ /* 0x000fea0003800000 */
[----:B------:R-:W-:-:S13]  /*1220*/  ISETP.NE.AND P0, PT, R0, 0x4, PT ;  /* 0x000000040000780c */ /* 0x000fda0003f05270 */
[----:B------:R-:W-:Y:S05]  /*1230*/  @P0 BRA `(.L_x_2537) ;  /* 0x0000000800fc0947 */ /* 0x000fea0003800000 */
[----:B------:R-:W3:Y:S02]  /*1240*/  LDG.E.64 R28, desc[UR36][R4.64] ;  /* 0x00000024041c7981 */ /* 0x000ee4000c1e1b00 */
[----:B---3--:R-:W0:Y:S01]  /*1250*/  I2F.F64.S64 R28, R28 ;  /* 0x0000001c001c7312 */ /* 0x008e220000301c00 */
[----:B------:R-:W-:Y:S05]  /*1260*/  BRA `(.L_x_2538) ;  /* 0x0000000c004c7947 */ /* 0x000fea0003800000 */
.L_x_2540:
[----:B------:R-:W3:Y:S02]  /*1270*/  LDG.E R4, desc[UR36][R4.64] ;  /* 0x0000002404047981 */ /* 0x000ee4000c1e1900 */
[----:B---3--:R0:W1:Y:S01]  /*1280*/  I2F.F64 R28, R4 ;  /* 0x00000004001c7312 */ /* 0x0080620000201c00 */
[----:B------:R-:W-:Y:S05]  /*1290*/  BRA `(.L_x_2538) ;  /* 0x0000000c00407947 */ /* 0x000fea0003800000 */
.L_x_2539:
[----:B------:R-:W3:Y:S02]  /*12a0*/  LDG.E.U16 R4, desc[UR36][R4.64] ;  /* 0x0000002404047981 */ /* 0x000ee4000c1e1500 */
[----:B---3--:R0:W1:Y:S01]  /*12b0*/  I2F.F64.S16 R28, R4 ;  /* 0x00000004001c7312 */ /* 0x0080620000101c00 */
[----:B------:R-:W-:Y:S05]  /*12c0*/  BRA `(.L_x_2538) ;  /* 0x0000000c00347947 */ /* 0x000fea0003800000 */
.L_x_2534:
[----:B------:R-:W-:-:S13]  /*12d0*/  ISETP.GT.AND P0, PT, R0, 0x6, PT ;  /* 0x000000060000780c */ /* 0x000fda0003f04270 */
[----:B------:R-:W-:Y:S05]  /*12e0*/  @P0 BRA `(.L_x_2541) ;  /* 0x0000000000340947 */ /* 0x000fea0003800000 */
[----:B------:R-:W-:-:S13]  /*12f0*/  ISETP.NE.AND P0, PT, R0, 0x5, PT ;  /* 0x000000050000780c */ /* 0x000fda0003f05270 */
[----:B------:R-:W-:Y:S05]  /*1300*/  @!P0 BRA `(.L_x_2542) ;  /* 0x0000000000188947 */ /* 0x000fea0003800000 */
[----:B------:R-:W-:-:S13]  /*1310*/  ISETP.NE.AND P0, PT, R0, 0x6, PT ;  /* 0x000000060000780c */ /* 0x000fda0003f05270 */
[----:B------:R-:W-:Y:S05]  /*1320*/  @P0 BRA `(.L_x_2537) ;  /* 0x0000000800c00947 */ /* 0x000fea0003800000 */
[----:B------:R-:W3:Y:S02]  /*1330*/  LDG.E R28, desc[UR36][R4.64] ;  /* 0x00000024041c7981 */ /* 0x000ee4000c1e1900 */
[----:B---3--:R-:W-:-:S06]  /*1340*/  FMUL.FTZ R28, R28, 1 ;  /* 0x3f8000001c1c7820 */ /* 0x008fcc0000410000 */
[----:B------:R-:W0:Y:S01]  /*1350*/  F2F.F64.F32 R28, R28 ;  /* 0x0000001c001c7310 */ /* 0x000e220000201800 */
[----:B------:R-:W-:Y:S05]  /*1360*/  BRA `(.L_x_2538) ;  /* 0x0000000c000c7947 */ /* 0x000fea0003800000 */
.L_x_2542:
[----:B------:R-:W3:Y:S02]  /*1370*/  LDG.E.U16 R0, desc[UR36][R4.64] ;  /* 0x0000002404007981 */ /* 0x000ee4000c1e1500 */
[----:B---3--:R-:W-:-:S05]  /*1380*/  HADD2.F32 R0, -RZ, R0.H0_H0 ;  /* 0x20000000ff007230 */ /* 0x008fca0000004100 */
[----:B------:R-:W-:-:S04]  /*1390*/  FMUL.FTZ R0, R0, 1 ;  /* 0x3f80000000007820 */ /* 0x000fc80000410000 */
[----:B------:R0:W1:Y:S01]  /*13a0*/  F2F.F64.F32 R28, R0 ;  /* 0x00000000001c7310 */ /* 0x0000620000201800 */
[----:B------:R-:W-:Y:S05]  /*13b0*/  BRA `(.L_x_2538) ;  /* 0x0000000800f87947 */ /* 0x000fea0003800000 */
.L_x_2541:
[----:B------:R-:W-:-:S13]  /*13c0*/  ISETP.NE.AND P0, PT, R0, 0x7, PT ;  /* 0x000000070000780c */ /* 0x000fda0003f05270 */
[----:B------:R-:W-:Y:S05]  /*13d0*/  @!P0 BRA `(.L_x_2543) ;  /* 0x0000000000348947 */ /* 0x000fea0003800000 */
        /* <DEDUP_REMOVED lines=8> */
.L_x_2544:
[----:B------:R-:W3:Y:S02]  /*1460*/  LDG.E.U16 R4, desc[UR36][R4.64] ;  /* 0x0000002404047981 */ /* 0x000ee4000c1e1500 */
[----:B---3--:R-:W-:-:S05]  /*1470*/  HADD2.F32 R0, -RZ, R4.H0_H0 ;  /* 0x20000004ff007230 */ /* 0x008fca0000004100 */
[----:B------:R-:W-:-:S04]  /*1480*/  FMUL.FTZ R0, R0, 1 ;  /* 0x3f80000000007820 */ /* 0x000fc80000410000 */
[----:B------:R0:W1:Y:S01]  /*1490*/  F2F.F64.F32 R28, R0 ;  /* 0x00000000001c7310 */ /* 0x0000620000201800 */
[----:B------:R-:W-:Y:S05]  /*14a0*/  BRA `(.L_x_2538) ;  /* 0x0000000800bc7947 */ /* 0x000fea0003800000 */
.L_x_2543:
[----:B------:R0:W5:Y:S01]  /*14b0*/  LDG.E.64 R28, desc[UR36][R4.64] ;  /* 0x00000024041c7981 */ /* 0x000162000c1e1b00 */
[----:B------:R-:W-:Y:S05]  /*14c0*/  BRA `(.L_x_2538) ;  /* 0x0000000800b47947 */ /* 0x000fea0003800000 */
.L_x_2533:
        /* <DEDUP_REMOVED lines=8> */
[----:B------:R-:W3:Y:S01]  /*1550*/  LDG.E.U8 R4, desc[UR36][R4.64] ;  /* 0x0000002404047981 */ /* 0x000ee2000c1e1100 */
[----:B------:R-:W-:Y:S01]  /*1560*/  IMAD.MOV.U32 R28, RZ, RZ, RZ ;  /* 0x000000ffff1c7224 */ /* 0x000fe200078e00ff */
[----:B---3--:R-:W-:-:S04]  /*1570*/  ISETP.NE.AND P0, PT, R4, RZ, PT ;  /* 0x000000ff0400720c */ /* 0x008fc80003f05270 */
[----:B------:R-:W-:Y:S01]  /*1580*/  FSEL R29, RZ, 1.875, !P0 ;  /* 0x3ff00000ff1d7808 */ /* 0x000fe20004000000 */
[----:B------:R-:W-:Y:S08]  /*1590*/  BRA `(.L_x_2538) ;  /* 0x0000000800807947 */ /* 0x000ff00003800000 */
.L_x_2547:
[----:B------:R0:W5:Y:S01]  /*15a0*/  LDG.E.64 R28, desc[UR36][R4.64] ;  /* 0x00000024041c7981 */ /* 0x000162000c1e1b00 */
[----:B------:R-:W-:Y:S05]  /*15b0*/  BRA `(.L_x_2538) ;  /* 0x0000000800787947 */ /* 0x000fea0003800000 */
.L_x_2546:
[----:B------:R-:W-:-:S13]  /*15c0*/  ISETP.NE.AND P0, PT, R0, 0xf, PT ;  /* 0x0000000f0000780c */ /* 0x000fda0003f05270 */
[----:B------:R-:W-:Y:S05]  /*15d0*/  @!P0 BRA `(.L_x_2548) ;  /* 0x0000000000a48947 */ /* 0x000fea0003800000 */
[----:B------:R-:W-:-:S13]  /*15e0*/  ISETP.NE.AND P0, PT, R0, 0x17, PT ;  /* 0x000000170000780c */ /* 0x000fda0003f05270 */
[----:B------:R-:W-:Y:S05]  /*15f0*/  @!P0 BRA `(.L_x_2549) ;  /* 0x0000000000608947 */ /* 0x000fea0003800000 */
[----:B------:R-:W-:-:S13]  /*1600*/  ISETP.NE.AND P0, PT, R0, 0x18, PT ;  /* 0x000000180000780c */ /* 0x000fda0003f05270 */
[----:B------:R-:W-:Y:S05]  /*1610*/  @P0 BRA `(.L_x_2537) ;  /* 0x0000000800040947 */ /* 0x000fea0003800000 */
[----:B------:R-:W3:Y:S01]  /*1620*/  LDG.E.U8 R0, desc[UR36][R4.64] ;  /* 0x0000002404007981 */ /* 0x000ee2000c1e1100 */
[----:B------:R-:W-:Y:S02]  /*1630*/  IMAD.MOV.U32 R9, RZ, RZ, -0x800000 ;  /* 0xff800000ff097424 */ /* 0x000fe400078e00ff */
[----:B---3--:R-:W-:-:S05]  /*1640*/  IMAD.SHL.U32 R0, R0, 0x1000000, RZ ;  /* 0x0100000000007824 */ /* 0x008fca00078e00ff */
        /* <DEDUP_REMOVED lines=19> */
.L_x_2549:
[----:B------:R-:W3:Y:S02]  /*1780*/  LDG.E.U8 R4, desc[UR36][R4.64] ;  /* 0x0000002404047981 */ /* 0x000ee4000c1e1100 */
[----:B---3--:R-:W-:-:S05]  /*1790*/  IMAD.SHL.U32 R0, R4, 0x2000000, RZ ;  /* 0x0200000004007824 */ /* 0x008fca00078e00ff */
        /* <DEDUP_REMOVED lines=11> */
[----:B------:R3:W0:Y:S01]  /*1850*/  F2F.F64.F32 R28, R0 ;  /* 0x00000000001c7310 */ /* 0x0006220000201800 */
[----:B------:R-:W-:Y:S05]  /*1860*/  BRA `(.L_x_2538) ;  /* 0x0000000400cc7947 */ /* 0x000fea0003800000 */
.L_x_2548:
[----:B------:R-:W3:Y:S02]  /*1870*/  LDG.E.U16 R0, desc[UR36][R4.64] ;  /* 0x0000002404007981 */ /* 0x000ee4000c1e1500 */
[----:B---3--:R-:W-:-:S04]  /*1880*/  IMAD.U32 R0, R0, 0x10000, RZ ;  /* 0x0001000000007824 */ /* 0x008fc800078e00ff */
[----:B------:R-:W-:-:S04]  /*1890*/  FMUL.FTZ R0, R0, 1 ;  /* 0x3f80000000007820 */ /* 0x000fc80000410000 */
[----:B------:R0:W1:Y:S01]  /*18a0*/  F2F.F64.F32 R28, R0 ;  /* 0x00000000001c7310 */ /* 0x0000620000201800 */
[----:B------:R-:W-:Y:S05]  /*18b0*/  BRA `(.L_x_2538) ;  /* 0x0000000400b87947 */ /* 0x000fea0003800000 */
.L_x_2545:
        /* <DEDUP_REMOVED lines=8> */
[----:B------:R-:W3:Y:S02]  /*1940*/  LDG.E.U16 R4, desc[UR36][R4.64] ;  /* 0x0000002404047981 */ /* 0x000ee4000c1e1500 */
[----:B---3--:R0:W1:Y:S01]  /*1950*/  I2F.F64.U16 R28, R4 ;  /* 0x00000004001c7312 */ /* 0x0080620000101800 */
[----:B------:R-:W-:Y:S05]  /*1960*/  BRA `(.L_x_2538) ;  /* 0x00000004008c7947 */ /* 0x000fea0003800000 */
.L_x_2552:
[----:B------:R-:W3:Y:S01]  /*1970*/  LDG.E.U8 R3, desc[UR36][R4.64] ;  /* 0x0000002404037981 */ /* 0x000ee2000c1e1100 */
[----:B------:R-:W-:Y:S01]  /*1980*/  BSSY B0, `(.L_x_2553) ;  /* 0x0000018000007945 */ /* 0x000fe20003800000 */
[----:B------:R-:W-:Y:S01]  /*1990*/  IMAD.MOV.U32 R0, RZ, RZ, RZ ;  /* 0x000000ffff007224 */ /* 0x000fe200078e00ff */
[----:B---3--:R-:W-:-:S13]  /*19a0*/  ISETP.NE.AND P0, PT, R3, RZ, PT ;  /* 0x000000ff0300720c */ /* 0x008fda0003f05270 */
        /* <DEDUP_REMOVED lines=17> */
.L_x_2556:
[----:B------:R-:W-:Y:S05]  /*1ac0*/  BSYNC B1 ;  /* 0x0000000000017941 */ /* 0x000fea0003800000 */
.L_x_2555:
[----:B------:R-:W-:Y:S01]  /*1ad0*/  LEA R5, R0, 0x3b800000, 0x17 ;  /* 0x3b80000000057811 */ /* 0x000fe200078eb8ff */
[----:B------:R-:W-:-:S05]  /*1ae0*/  IMAD.SHL.U32 R0, R3, 0x100000, RZ ;  /* 0x0010000003007824 */ /* 0x000fca00078e00ff */
[----:B------:R-:W-:-:S07]  /*1af0*/  LOP3.LUT R0, R5, R0, R6, 0xfe, !PT ;  /* 0x0000000005007212 */ /* 0x000fce00078efe06 */
.L_x_2554:
[----:B------:R-:W-:Y:S05]  /*1b00*/  BSYNC B0 ;  /* 0x0000000000007941 */ /* 0x000fea0003800000 */
.L_x_2553:
[----:B------:R-:W-:-:S04]  /*1b10*/  FMUL.FTZ R0, R0, 1 ;  /* 0x3f80000000007820 */ /* 0x000fc80000410000 */
[----:B------:R0:W1:Y:S01]  /*1b20*/  F2F.F64.F32 R28, R0 ;  /* 0x00000000001c7310 */ /* 0x0000620000201800 */
[----:B------:R-:W-:Y:S05]  /*1b30*/  BRA `(.L_x_2538) ;  /* 0x0000000400187947 */ /* 0x000fea0003800000 */
.L_x_2551:
        /* <DEDUP_REMOVED lines=21> */
.L_x_2560:
[----:B------:R-:W-:Y:S05]  /*1c90*/  BSYNC B1 ;  /* 0x0000000000017941 */ /* 0x000fea0003800000 */
.L_x_2559:
[----:B------:R-:W-:Y:S01]  /*1ca0*/  LEA R5, R0, 0x37800000, 0x17 ;  /* 0x3780000000057811 */ /* 0x000fe200078eb8ff */
[----:B------:R-:W-:-:S05]  /*1cb0*/  IMAD.SHL.U32 R0, R3, 0x200000, RZ ;  /* 0x0020000003007824 */ /* 0x000fca00078e00ff */
[----:B------:R-:W-:-:S07]  /*1cc0*/  LOP3.LUT R0, R5, R0, R6, 0xfe, !PT ;  /* 0x0000000005007212 */ /* 0x000fce00078efe06 */
.L_x_2558:
[----:B------:R-:W-:Y:S05]  /*1cd0*/  BSYNC B0 ;  /* 0x0000000000007941 */ /* 0x000fea0003800000 */
.L_x_2557:
[----:B------:R-:W-:-:S04]  /*1ce0*/  FMUL.FTZ R0, R0, 1 ;  /* 0x3f80000000007820 */ /* 0x000fc80000410000 */
[----:B------:R0:W1:Y:S01]  /*1cf0*/  F2F.F64.F32 R28, R0 ;  /* 0x00000000001c7310 */ /* 0x0000620000201800 */
[----:B------:R-:W-:Y:S05]  /*1d00*/  BRA `(.L_x_2538) ;  /* 0x0000000000a47947 */ /* 0x000fea0003800000 */
.L_x_2550:
[----:B------:R-:W-:-:S13]  /*1d10*/  ISETP.NE.AND P0, PT, R0, 0x1c, PT ;  /* 0x0000001c0000780c */ /* 0x000fda0003f05270 */
[----:B------:R-:W-:Y:S05]  /*1d20*/  @!P0 BRA `(.L_x_2561) ;  /* 0x0000000000948947 */ /* 0x000fea0003800000 */
[----:B------:R-:W-:-:S13]  /*1d30*/  ISETP.NE.AND P0, PT, R0, 0x1d, PT ;  /* 0x0000001d0000780c */ /* 0x000fda0003f05270 */
[----:B------:R-:W-:Y:S05]  /*1d40*/  @!P0 BRA `(.L_x_2562) ;  /* 0x0000000000808947 */ /* 0x000fea0003800000 */
[----:B------:R-:W-:-:S13]  /*1d50*/  ISETP.NE.AND P0, PT, R0, 0x2c, PT ;  /* 0x0000002c0000780c */ /* 0x000fda0003f05270 */
[----:B------:R-:W-:Y:S05]  /*1d60*/  @P0 BRA `(.L_x_2537) ;  /* 0x0000000000300947 */ /* 0x000fea0003800000 */
[----:B------:R-:W3:Y:S01]  /*1d70*/  LDG.E.U8 R4, desc[UR36][R4.64] ;  /* 0x0000002404047981 */ /* 0x000ee2000c1e1100 */
[----:B------:R-:W-:Y:S01]  /*1d80*/  BSSY B0, `(.L_x_2563) ;  /* 0x0000007000007945 */ /* 0x000fe20003800000 */
[----:B------:R-:W-:Y:S01]  /*1d90*/  IMAD.MOV.U32 R0, RZ, RZ, 0x400000 ;  /* 0x00400000ff007424 */ /* 0x000fe200078e00ff */
[----:B---3--:R-:W-:-:S13]  /*1da0*/  ISETP.NE.AND P0, PT, R4, RZ, PT ;  /* 0x000000ff0400720c */ /* 0x008fda0003f05270 */
[----:B------:R-:W-:Y:S05]  /*1db0*/  @!P0 BRA `(.L_x_2564) ;  /* 0x00000000000c8947 */ /* 0x000fea0003800000 */
[----:B------:R-:W-:-:S13]  /*1dc0*/  ISETP.NE.AND P0, PT, R4, 0xff, PT ;  /* 0x000000ff0400780c */ /* 0x000fda0003f05270 */
[----:B------:R-:W-:Y:S02]  /*1dd0*/  @!P0 IMAD.MOV.U32 R0, RZ, RZ, 0x7f800001 ;  /* 0x7f800001ff008424 */ /* 0x000fe400078e00ff */
[----:B------:R-:W-:-:S07]  /*1de0*/  @P0 IMAD.SHL.U32 R0, R4, 0x800000, RZ ;  /* 0x0080000004000824 */ /* 0x000fce00078e00ff */
.L_x_2564:
[----:B------:R-:W-:Y:S05]  /*1df0*/  BSYNC B0 ;  /* 0x0000000000007941 */ /* 0x000fea0003800000 */
.L_x_2563:
[----:B------:R-:W-:-:S04]  /*1e00*/  FMUL.FTZ R0, R0, 1 ;  /* 0x3f80000000007820 */ /* 0x000fc80000410000 */
[----:B------:R0:W1:Y:S01]  /*1e10*/  F2F.F64.F32 R28, R0 ;  /* 0x00000000001c7310 */ /* 0x0000620000201800 */
[----:B------:R-:W-:Y:S05]  /*1e20*/  BRA `(.L_x_2538) ;  /* 0x00000000005c7947 */ /* 0x000fea0003800000 */
.L_x_2537:
        /* <DEDUP_REMOVED lines=16> */
.L_x_2565:
[----:B------:R-:W-:Y:S01]  /*1f30*/  CS2R R28, SRZ ;  /* 0x00000000001c7805 */ /* 0x000fe2000001ff00 */
[----:B------:R-:W-:Y:S06]  /*1f40*/  BRA `(.L_x_2538) ;  /* 0x0000000000147947 */ /* 0x000fec0003800000 */
.L_x_2562:
[----:B------:R-:W3:Y:S02]  /*1f50*/  LDG.E.64 R28, desc[UR36][R4.64] ;  /* 0x00000024041c7981 */ /* 0x000ee4000c1e1b00 */
[----:B---3--:R-:W0:Y:S01]  /*1f60*/  I2F.F64.U64 R28, R28 ;  /* 0x0000001c001c7312 */ /* 0x008e220000301800 */
[----:B------:R-:W-:Y:S05]  /*1f70*/  BRA `(.L_x_2538) ;  /* 0x0000000000087947 */ /* 0x000fea0003800000 */
.L_x_2561:
[----:B------:R-:W3:Y:S02]  /*1f80*/  LDG.E R4, desc[UR36][R4.64] ;  /* 0x0000002404047981 */ /* 0x000ee4000c1e1900 */
[----:B---3--:R0:W1:Y:S02]  /*1f90*/  I2F.F64.U32 R28, R4 ;  /* 0x00000004001c7312 */ /* 0x0080640000201800 */
.L_x_2538:
[----:B------:R-:W-:-:S07]  /*1fa0*/  VIADD R22, R22, 0x80 ;  /* 0x0000008016167836 */ /* 0x000fce0000000000 */
.L_x_2532:
[----:B------:R-:W-:Y:S05]  /*1fb0*/  BSYNC B6 ;  /* 0x0000000000067941 */ /* 0x000fea0003800000 */
.L_x_2531:
[----:B------:R-:W-:Y:S01]  /*1fc0*/  ISETP.GE.AND P0, PT, R22, R19, PT ;  /* 0x000000131600720c */ /* 0x000fe20003f06270 */
[----:B------:R-:W-:Y:S01]  /*1fd0*/  BSSY B6, `(.L_x_2566) ;  /* 0x00000f9000067945 */ /* 0x000fe20003800000 */
[----:B------:R-:W-:Y:S02]  /*1fe0*/  CS2R R16, SRZ ;  /* 0x0000000000107805 */ /* 0x000fe4000001ff00 */
[----:B------:R-:W-:-:S09]  /*1ff0*/  CS2R R24, SRZ ;  /* 0x0000000000187805 */ /* 0x000fd2000001ff00 */
[----:B------:R-:W-:Y:S05]  /*2000*/  @P0 BRA `(.L_x_2567) ;  /* 0x0000000c00d40947 */ /* 0x000fea0003800000 */
[----:B01----:R-:W0:Y:S01]  /*2010*/  LDC.64 R4, c[0x0][0x240] ;  /* 0x00009000ff047b82 */ /* 0x003e220000000a00 */
[----:B---3--:R-:W-:Y:S01]  /*2020*/  IMAD R0, R18, 0x200, R22 ;  /* 0x0000020012007824 */ /* 0x008fe200078e0216 */
        /* <DEDUP_REMOVED lines=19> */
.L_x_2571:
[----:B------:R-:W3:Y:S02]  /*2160*/  LDG.E.U8 R4, desc[UR36][R4.64] ;  /* 0x0000002404047981 */ /* 0x000ee4000c1e1100 */
[----:B---3--:R0:W1:Y:S01]  /*2170*/  I2F.F64.U16 R24, R4 ;  /* 0x0000000400187312 */ /* 0x0080620000101800 */
[----:B------:R-:W-:Y:S05]  /*2180*/  BRA `(.L_x_2573) ;  /* 0x0000000c00707947 */ /* 0x000fea0003800000 */
.L_x_2570:
        /* <DEDUP_REMOVED lines=9> */
.L_x_2575:
[----:B------:R-:W3:Y:S02]  /*2220*/  LDG.E R4, desc[UR36][R4.64] ;  /* 0x0000002404047981 */ /* 0x000ee4000c1e1900 */
[----:B---3--:R0:W1:Y:S01]  /*2230*/  I2F.F64 R24, R4 ;  /* 0x0000000400187312 */ /* 0x0080620000201c00 */
[----:B------:R-:W-:Y:S05]  /*2240*/  BRA `(.L_x_2573) ;  /* 0x0000000c00407947 */ /* 0x000fea0003800000 */
.L_x_2574:
[----:B------:R-:W3:Y:S02]  /*2250*/  LDG.E.U16 R4, desc[UR36][R4.64] ;  /* 0x0000002404047981 */ /* 0x000ee4000c1e1500 */
[----:B---3--:R0:W1:Y:S01]  /*2260*/  I2F.F64.S16 R24, R4 ;  /* 0x0000000400187312 */ /* 0x0080620000101c00 */
[----:B------:R-:W-:Y:S05]  /*2270*/  BRA `(.L_x_2573) ;  /* 0x0000000c00347947 */ /* 0x000fea0003800000 */
.L_x_2569:
        /* <DEDUP_REMOVED lines=10> */
.L_x_2577:
[----:B------:R-:W3:Y:S02]  /*2320*/  LDG.E.U16 R0, desc[UR36][R4.64] ;  /* 0x0000002404007981 */ /* 0x000ee4000c1e1500 */
[----:B---3--:R-:W-:-:S05]  /*2330*/  HADD2.F32 R0, -RZ, R0.H0_H0 ;  /* 0x20000000ff007230 */ /* 0x008fca0000004100 */
[----:B------:R-:W-:-:S04]  /*2340*/  FMUL.FTZ R0, R0, 1 ;  /* 0x3f80000000007820 */ /* 0x000fc80000410000 */
[----:B------:R0:W1:Y:S01]  /*2350*/  F2F.F64.F32 R24, R0 ;  /* 0x0000000000187310 */ /* 0x0000620000201800 */
[----:B------:R-:W-:Y:S05]  /*2360*/  BRA `(.L_x_2573) ;  /* 0x0000000800f87947 */ /* 0x000fea0003800000 */
.L_x_2576:
        /* <DEDUP_REMOVED lines=10> */
.L_x_2579:
[----:B------:R-:W3:Y:S02]  /*2410*/  LDG.E.U16 R4, desc[UR36][R4.64] ;  /* 0x0000002404047981 */ /* 0x000ee4000c1e1500 */
[----:B---3--:R-:W-:-:S05]  /*2420*/  HADD2.F32 R0, -RZ, R4.H0_H0 ;  /* 0x20000004ff007230 */ /* 0x008fca0000004100 */
[----:B------:R-:W-:-:S04]  /*2430*/  FMUL.FTZ R0, R0, 1 ;  /* 0x3f80000000007820 */ /* 0x000fc80000410000 */
[----:B------:R0:W1:Y:S01]  /*2440*/  F2F.F64.F32 R24, R0 ;  /* 0x0000000000187310 */ /* 0x0000620000201800 */
[----:B------:R-:W-:Y:S05]  /*2450*/  BRA `(.L_x_2573) ;  /* 0x0000000800bc7947 */ /* 0x000fea0003800000 */
.L_x_2578:
[----:B------:R0:W5:Y:S01]  /*2460*/  LDG.E.64 R24, desc[UR36][R4.64] ;  /* 0x0000002404187981 */ /* 0x000162000c1e1b00 */
[----:B------:R-:W-:Y:S05]  /*2470*/  BRA `(.L_x_2573) ;  /* 0x0000000800b47947 */ /* 0x000fea0003800000 */
.L_x_2568:
        /* <DEDUP_REMOVED lines=13> */
.L_x_2582:
[----:B------:R0:W5:Y:S01]  /*2550*/  LDG.E.64 R24, desc[UR36][R4.64] ;  /* 0x0000002404187981 */ /* 0x000162000c1e1b00 */
[----:B------:R-:W-:Y:S05]  /*2560*/  BRA `(.L_x_2573) ;  /* 0x0000000800787947 */ /* 0x000fea0003800000 */
.L_x_2581:
        /* <DEDUP_REMOVED lines=28> */
.L_x_2584:
        /* <DEDUP_REMOVED lines=15> */
.L_x_2583:
[----:B------:R-:W3:Y:S02]  /*2820*/  LDG.E.U16 R0, desc[UR36][R4.64] ;  /* 0x0000002404007981 */ /* 0x000ee4000c1e1500 */
[----:B---3--:R-:W-:-:S04]  /*2830*/  IMAD.U32 R0, R0, 0x10000, RZ ;  /* 0x0001000000007824 */ /* 0x008fc800078e00ff */
[----:B------:R-:W-:-:S04]  /*2840*/  FMUL.FTZ R0, R0, 1 ;  /* 0x3f80000000007820 */ /* 0x000fc80000410000 */
[----:B------:R0:W1:Y:S01]  /*2850*/  F2F.F64.F32 R24, R0 ;  /* 0x0000000000187310 */ /* 0x0000620000201800 */
[----:B------:R-:W-:Y:S05]  /*2860*/  BRA `(.L_x_2573) ;  /* 0x0000000400b87947 */ /* 0x000fea0003800000 */
.L_x_2580:
        /* <DEDUP_REMOVED lines=11> */
.L_x_2587:
        /* <DEDUP_REMOVED lines=21> */
.L_x_2591:
[----:B------:R-:W-:Y:S05]  /*2a70*/  BSYNC B1 ;  /* 0x0000000000017941 */ /* 0x000fea0003800000 */
.L_x_2590:
[----:B------:R-:W-:Y:S01]  /*2a80*/  LEA R5, R0, 0x3b800000, 0x17 ;  /* 0x3b80000000057811 */ /* 0x000fe200078eb8ff */
[----:B------:R-:W-:-:S05]  /*2a90*/  IMAD.SHL.U32 R0, R3, 0x100000, RZ ;  /* 0x0010000003007824 */ /* 0x000fca00078e00ff */
[----:B------:R-:W-:-:S07]  /*2aa0*/  LOP3.LUT R0, R5, R0, R6, 0xfe, !PT ;  /* 0x0000000005007212 */ /* 0x000fce00078efe06 */
.L_x_2589:
[----:B------:R-:W-:Y:S05]  /*2ab0*/  BSYNC B0 ;  /* 0x0000000000007941 */ /* 0x000fea0003800000 */
.L_x_2588:
[----:B------:R-:W-:-:S04]  /*2ac0*/  FMUL.FTZ R0, R0, 1 ;  /* 0x3f80000000007820 */ /* 0x000fc80000410000 */
[----:B------:R3:W0:Y:S01]  /*2ad0*/  F2F.F64.F32 R24, R0 ;  /* 0x0000000000187310 */ /* 0x0006220000201800 */
[----:B------:R-:W-:Y:S05]  /*2ae0*/  BRA `(.L_x_2573) ;  /* 0x0000000400187947 */ /* 0x000fea0003800000 */
.L_x_2586:
        /* <DEDUP_REMOVED lines=21> */
.L_x_2595:
[----:B------:R-:W-:Y:S05]  /*2c40*/  BSYNC B1 ;  /* 0x0000000000017941 */ /* 0x000fea0003800000 */
.L_x_2594:
[----:B------:R-:W-:Y:S01]  /*2c50*/  LEA R5, R0, 0x37800000, 0x17 ;  /* 0x3780000000057811 */ /* 0x000fe200078eb8ff */
[----:B------:R-:W-:-:S05]  /*2c60*/  IMAD.SHL.U32 R0, R3, 0x200000, RZ ;  /* 0x0020000003007824 */ /* 0x000fca00078e00ff */
[----:B------:R-:W-:-:S07]  /*2c70*/  LOP3.LUT R0, R5, R0, R6, 0xfe, !PT ;  /* 0x0000000005007212 */ /* 0x000fce00078efe06 */
.L_x_2593:
[----:B------:R-:W-:Y:S05]  /*2c80*/  BSYNC B0 ;  /* 0x0000000000007941 */ /* 0x000fea0003800000 */
.L_x_2592:
[----:B------:R-:W-:-:S04]  /*2c90*/  FMUL.FTZ R0, R0, 1 ;  /* 0x3f80000000007820 */ /* 0x000fc80000410000 */
[----:B------:R0:W1:Y:S01]  /*2ca0*/  F2F.F64.F32 R24, R0 ;  /* 0x0000000000187310 */ /* 0x0000620000201800 */
[----:B------:R-:W-:Y:S05]  /*2cb0*/  BRA `(.L_x_2573) ;  /* 0x0000000000a47947 */ /* 0x000fea0003800000 */
.L_x_2585:
        /* <DEDUP_REMOVED lines=14> */
.L_x_2599:
[----:B------:R-:W-:Y:S05]  /*2da0*/  BSYNC B0 ;  /* 0x0000000000007941 */ /* 0x000fea0003800000 */
.L_x_2598:
[----:B------:R-:W-:-:S04]  /*2db0*/  FMUL.FTZ R0, R0, 1 ;  /* 0x3f80000000007820 */ /* 0x000fc80000410000 */
[----:B------:R0:W1:Y:S01]  /*2dc0*/  F2F.F64.F32 R24, R0 ;  /* 0x0000000000187310 */ /* 0x0000620000201800 */
[----:B------:R-:W-:Y:S05]  /*2dd0*/  BRA `(.L_x_2573) ;  /* 0x00000000005c7947 */ /* 0x000fea0003800000 */
.L_x_2572:
        /* <DEDUP_REMOVED lines=16> */
.L_x_2600:
[----:B------:R-:W-:Y:S01]  /*2ee0*/  CS2R R24, SRZ ;  /* 0x0000000000187805 */ /* 0x000fe2000001ff00 */
[----:B------:R-:W-:Y:S06]  /*2ef0*/  BRA `(.L_x_2573) ;  /* 0x0000000000147947 */ /* 0x000fec0003800000 */
.L_x_2597:
[----:B------:R-:W3:Y:S02]  /*2f00*/  LDG.E.64 R24, desc[UR36][R4.64] ;  /* 0x0000002404187981 */ /* 0x000ee4000c1e1b00 */
[----:B---3--:R-:W0:Y:S01]  /*2f10*/  I2F.F64.U64 R24, R24 ;  /* 0x0000001800187312 */ /* 0x008e220000301800 */
[----:B------:R-:W-:Y:S05]  /*2f20*/  BRA `(.L_x_2573) ;  /* 0x0000000000087947 */ /* 0x000fea0003800000 */
.L_x_2596:
[----:B------:R-:W3:Y:S02]  /*2f30*/  LDG.E R4, desc[UR36][R4.64] ;  /* 0x0000002404047981 */ /* 0x000ee4000c1e1900 */
[----:B---3--:R0:W1:Y:S02]  /*2f40*/  I2F.F64.U32 R24, R4 ;  /* 0x0000000400187312 */ /* 0x0080640000201800 */
.L_x_2573:
[----:B------:R-:W-:-:S07]  /*2f50*/  VIADD R22, R22, 0x80 ;  /* 0x0000008016167836 */ /* 0x000fce0000000000 */
.L_x_2567:
[----:B------:R-:W-:Y:S05]  /*2f60*/  BSYNC B6 ;  /* 0x0000000000067941 */ /* 0x000fea0003800000 */
.L_x_2566:
[----:B------:R-:W-:Y:S01]  /*2f70*/  ISETP.GE.AND P0, PT, R22, R19, PT ;  /* 0x000000131600720c */ /* 0x000fe20003f06270 */
[----:B------:R-:W-:-:S12]  /*2f80*/  BSSY B6, `(.L_x_2601) ;  /* 0x00000f4000067945 */ /* 0x000fd80003800000 */
[----:B------:R-:W-:Y:S05]  /*2f90*/  @P0 BRA `(.L_x_2602) ;  /* 0x0000000c00c80947 */ /* 0x000fea0003800000 */
[----:B01----:R-:W0:Y:S01]  /*2fa0*/  LDC.64 R4, c[0x0][0x240] ;  /* 0x00009000ff047b82 */ /* 0x003e220000000a00 */
[----:B---3--:R-:W-:Y:S01]  /*2fb0*/  PRMT R0, R2, 0x9910, RZ ;  /* 0x0000991002007816 */ /* 0x008fe200000000ff */
        /* <DEDUP_REMOVED lines=18> */
.L_x_2606:
[----:B------:R-:W3:Y:S02]  /*30e0*/  LDG.E.U8 R4, desc[UR36][R4.64] ;  /* 0x0000002404047981 */ /* 0x000ee4000c1e1100 */
[----:B---3--:R0:W1:Y:S01]  /*30f0*/  I2F.F64.U16 R16, R4 ;  /* 0x0000000400107312 */ /* 0x0080620000101800 */
[----:B------:R-:W-:Y:S05]  /*3100*/  BRA `(.L_x_2602) ;  /* 0x0000000c006c7947 */ /* 0x000fea0003800000 */
.L_x_2605:
        /* <DEDUP_REMOVED lines=9> */
.L_x_2609:
[----:B------:R-:W3:Y:S02]  /*31a0*/  LDG.E R4, desc[UR36][R4.64] ;  /* 0x0000002404047981 */ /* 0x000ee4000c1e1900 */
[----:B---3--:R0:W1:Y:S01]  /*31b0*/  I2F.F64 R16, R4 ;  /* 0x0000000400107312 */ /* 0x0080620000201c00 */
[----:B------:R-:W-:Y:S05]  /*31c0*/  BRA `(.L_x_2602) ;  /* 0x0000000c003c7947 */ /* 0x000fea0003800000 */
.L_x_2608:
[----:B------:R-:W3:Y:S02]  /*31d0*/  LDG.E.U16 R4, desc[UR36][R4.64] ;  /* 0x0000002404047981 */ /* 0x000ee4000c1e1500 */
[----:B---3--:R0:W1:Y:S01]  /*31e0*/  I2F.F64.S16 R16, R4 ;  /* 0x0000000400107312 */ /* 0x0080620000101c00 */
[----:B------:R-:W-:Y:S05]  /*31f0*/  BRA `(.L_x_2602) ;  /* 0x0000000c00307947 */ /* 0x000fea0003800000 */
.L_x_2604:
        /* <DEDUP_REMOVED lines=10> */
.L_x_2611:
[----:B------:R-:W3:Y:S02]  /*32a0*/  LDG.E.U16 R0, desc[UR36][R4.64] ;  /* 0x0000002404007981 */ /* 0x000ee4000c1e1500 */
[----:B---3--:R-:W-:-:S05]  /*32b0*/  HADD2.F32 R0, -RZ, R0.H0_H0 ;  /* 0x20000000ff007230 */ /* 0x008fca0000004100 */
[----:B------:R-:W-:-:S04]  /*32c0*/  FMUL.FTZ R0, R0, 1 ;  /* 0x3f80000000007820 */ /* 0x000fc80000410000 */
[----:B------:R0:W1:Y:S01]  /*32d0*/  F2F.F64.F32 R16, R0 ;  /* 0x0000000000107310 */ /* 0x0000620000201800 */
[----:B------:R-:W-:Y:S05]  /*32e0*/  BRA `(.L_x_2602) ;  /* 0x0000000800f47947 */ /* 0x000fea0003800000 */
.L_x_2610:
        /* <DEDUP_REMOVED lines=10> */
.L_x_2613:
[----:B------:R-:W3:Y:S02]  /*3390*/  LDG.E.U16 R4, desc[UR36][R4.64] ;  /* 0x0000002404047981 */ /* 0x000ee4000c1e1500 */
[----:B---3--:R-:W-:-:S05]  /*33a0*/  HADD2.F32 R0, -RZ, R4.H0_H0 ;  /* 0x20000004ff007230 */ /* 0x008fca0000004100 */
[----:B------:R-:W-:-:S04]  /*33b0*/  FMUL.FTZ R0, R0, 1 ;  /* 0x3f80000000007820 */ /* 0x000fc80000410000 */
[----:B------:R0:W1:Y:S01]  /*33c0*/  F2F.F64.F32 R16, R0 ;  /* 0x0000000000107310 */ /* 0x0000620000201800 */
[----:B------:R-:W-:Y:S05]  /*33d0*/  BRA `(.L_x_2602) ;  /* 0x0000000800b87947 */ /* 0x000fea0003800000 */
.L_x_2612:
[----:B------:R0:W5:Y:S01]  /*33e0*/  LDG.E.64 R16, desc[UR36][R4.64] ;  /* 0x0000002404107981 */ /* 0x000162000c1e1b00 */
[----:B------:R-:W-:Y:S05]  /*33f0*/  BRA `(.L_x_2602) ;  /* 0x0000000800b07947 */ /* 0x000fea0003800000 */
.L_x_2603:
        /* <DEDUP_REMOVED lines=13> */
.L_x_2616:
[----:B------:R0:W5:Y:S01]  /*34d0*/  LDG.E.64 R16, desc[UR36][R4.64] ;  /* 0x0000002404107981 */ /* 0x000162000c1e1b00 */
[----:B------:R-:W-:Y:S05]  /*34e0*/  BRA `(.L_x_2602) ;  /* 0x0000000800747947 */ /* 0x000fea0003800000 */
.L_x_2615:
        /* <DEDUP_REMOVED lines=25> */
[----:B------:R-:W-:-:S04]  /*3680*/  FMUL.FTZ R3, R3, 1 ;  /* 0x3f80000003037820 */ /* 0x000fc80000410000 */
[----:B------:R0:W1:Y:S01]  /*3690*/  F2F.F64.F32 R16, R3 ;  /* 0x0000000300107310 */ /* 0x0000620000201800 */
[----:B------:R-:W-:Y:S05]  /*36a0*/  BRA `(.L_x_2602) ;  /* 0x0000000800047947 */ /* 0x000fea0003800000 */
.L_x_2618:
[----:B------:R-:W3:Y:S02]  /*36b0*/  LDG.E.U8 R3, desc[UR36][R4.64] ;  /* 0x0000002404037981 */ /* 0x000ee4000c1e1100 */
[----:B---3--:R-:W-:-:S05]  /*36c0*/  IMAD.SHL.U32 R0, R3, 0x2000000, RZ ;  /* 0x0200000003007824 */ /* 0x008fca00078e00ff */
        /* <DEDUP_REMOVED lines=10> */
[----:B------:R-:W-:-:S04]  /*3770*/  FMUL.FTZ R2, R2, 1 ;  /* 0x3f80000002027820 */ /* 0x000fc80000410000 */
[----:B------:R0:W1:Y:S01]  /*3780*/  F2F.F64.F32 R16, R2 ;  /* 0x0000000200107310 */ /* 0x0000620000201800 */
[----:B------:R-:W-:Y:S05]  /*3790*/  BRA `(.L_x_2602) ;  /* 0x0000000400c87947 */ /* 0x000fea0003800000 */
.L_x_2617:
[----:B------:R-:W3:Y:S02]  /*37a0*/  LDG.E.U16 R0, desc[UR36][R4.64] ;  /* 0x0000002404007981 */ /* 0x000ee4000c1e1500 */
[----:B---3--:R-:W-:-:S04]  /*37b0*/  IMAD.U32 R0, R0, 0x10000, RZ ;  /* 0x0001000000007824 */ /* 0x008fc800078e00ff */
[----:B------:R-:W-:-:S04]  /*37c0*/  FMUL.FTZ R0, R0, 1 ;  /* 0x3f80000000007820 */ /* 0x000fc80000410000 */
[----:B------:R0:W1:Y:S01]  /*37d0*/  F2F.F64.F32 R16, R0 ;  /* 0x0000000000107310 */ /* 0x0000620000201800 */
[----:B------:R-:W-:Y:S05]  /*37e0*/  BRA `(.L_x_2602) ;  /* 0x0000000400b47947 */ /* 0x000fea0003800000 */
.L_x_2614:
        /* <DEDUP_REMOVED lines=11> */
.L_x_2621:
        /* <DEDUP_REMOVED lines=21> */
.L_x_2625:
[----:B------:R-:W-:Y:S05]  /*39f0*/  BSYNC B1 ;  /* 0x0000000000017941 */ /* 0x000fea0003800000 */
.L_x_2624:
[----:B------:R-:W-:Y:S01]  /*3a00*/  LEA R3, R0, 0x3b800000, 0x17 ;  /* 0x3b80000000037811 */ /* 0x000fe200078eb8ff */
[----:B------:R-:W-:-:S05]  /*3a10*/  IMAD.SHL.U32 R0, R2, 0x100000, RZ ;  /* 0x0010000002007824 */ /* 0x000fca00078e00ff */
[----:B------:R-:W-:-:S07]  /*3a20*/  LOP3.LUT R0, R3, R0, R4, 0xfe, !PT ;  /* 0x0000000003007212 */ /* 0x000fce00078efe04 */
.L_x_2623:
[----:B------:R-:W-:Y:S05]  /*3a30*/  BSYNC B0 ;  /* 0x0000000000007941 */ /* 0x000fea0003800000 */
.L_x_2622:
[----:B------:R-:W-:-:S04]  /*3a40*/  FMUL.FTZ R0, R0, 1 ;  /* 0x3f80000000007820 */ /* 0x000fc80000410000 */
[----:B------:R0:W1:Y:S01]  /*3a50*/  F2F.F64.F32 R16, R0 ;  /* 0x0000000000107310 */ /* 0x0000620000201800 */
[----:B------:R-:W-:Y:S05]  /*3a60*/  BRA `(.L_x_2602) ;  /* 0x0000000400147947 */ /* 0x000fea0003800000 */
.L_x_2620:
        /* <DEDUP_REMOVED lines=21> */
.L_x_2629:
[----:B------:R-:W-:Y:S05]  /*3bc0*/  BSYNC B1 ;  /* 0x0000000000017941 */ /* 0x000fea0003800000 */
.L_x_2628:
[----:B------:R-:W-:Y:S01]  /*3bd0*/  LEA R3, R0, 0x37800000, 0x17 ;  /* 0x3780000000037811 */ /* 0x000fe200078eb8ff */
[----:B------:R-:W-:-:S05]  /*3be0*/  IMAD.SHL.U32 R0, R2, 0x200000, RZ ;  /* 0x0020000002007824 */ /* 0x000fca00078e00ff */
[----:B------:R-:W-:-:S07]  /*3bf0*/  LOP3.LUT R0, R3, R0, R4, 0xfe, !PT ;  /* 0x0000000003007212 */ /* 0x000fce00078efe04 */
.L_x_2627:
[----:B------:R-:W-:Y:S05]  /*3c00*/  BSYNC B0 ;  /* 0x0000000000007941 */ /* 0x000fea0003800000 */
.L_x_2626:
[----:B------:R-:W-:-:S04]  /*3c10*/  FMUL.FTZ R0, R0, 1 ;  /* 0x3f80000000007820 */ /* 0x000fc80000410000 */
[----:B------:R0:W1:Y:S01]  /*3c20*/  F2F.F64.F32 R16, R0 ;  /* 0x0000000000107310 */ /* 0x0000620000201800 */
[----:B------:R-:W-:Y:S05]  /*3c30*/  BRA `(.L_x_2602) ;  /* 0x0000000000a07947 */ /* 0x000fea0003800000 */
.L_x_2619:
        /* <DEDUP_REMOVED lines=14> */
.L_x_2633:
[----:B------:R-:W-:Y:S05]  /*3d20*/  BSYNC B0 ;  /* 0x0000000000007941 */ /* 0x000fea0003800000 */
.L_x_2632:
[----:B------:R-:W-:-:S04]  /*3d30*/  FMUL.FTZ R0, R0, 1 ;  /* 0x3f80000000007820 */ /* 0x000fc80000410000 */
[----:B------:R0:W1:Y:S01]  /*3d40*/  F2F.F64.F32 R16, R0 ;  /* 0x0000000000107310 */ /* 0x0000620000201800 */
[----:B------:R-:W-:Y:S05]  /*3d50*/  BRA `(.L_x_2602) ;  /* 0x0000000000587947 */ /* 0x000fea0003800000 */
.L_x_2607:
        /* <DEDUP_REMOVED lines=16> */
.L_x_2634:
[----:B------:R-:W-:Y:S05]  /*3e60*/  BRA `(.L_x_2602) ;  /* 0x0000000000147947 */ /* 0x000fea0003800000 */
.L_x_2631:
[----:B------:R-:W3:Y:S02]  /*3e70*/  LDG.E.64 R16, desc[UR36][R4.64] ;  /* 0x0000002404107981 */ /* 0x000ee4000c1e1b00 */
[----:B---3--:R-:W0:Y:S01]  /*3e80*/  I2F.F64.U64 R16, R16 ;  /* 0x0000001000107312 */ /* 0x008e220000301800 */
[----:B------:R-:W-:Y:S05]  /*3e90*/  BRA `(.L_x_2602) ;  /* 0x0000000000087947 */ /* 0x000fea0003800000 */
.L_x_2630:
[----:B------:R-:W3:Y:S02]  /*3ea0*/  LDG.E R4, desc[UR36][R4.64] ;  /* 0x0000002404047981 */ /* 0x000ee4000c1e1900 */
[----:B---3--:R0:W1:Y:S02]  /*3eb0*/  I2F.F64.U32 R16, R4 ;  /* 0x0000000400107312 */ /* 0x0080640000201800 */
.L_x_2602:
[----:B------:R-:W-:Y:S05]  /*3ec0*/  BSYNC B6 ;  /* 0x0000000000067941 */ /* 0x000fea0003800000 */
.L_x_2601:
[----:B------:R-:W2:Y:S01]  /*3ed0*/  S2R R22, SR_TID.X ;  /* 0x0000000000167919 */ /* 0x000ea20000002100 */
[----:B0-----:R-:W0:Y:S01]  /*3ee0*/  LDC.U8 R2, c[0x0][0x254] ;  /* 0x00009500ff027b82 */ /* 0x001e220000000000 */
[----:B------:R-:W-:Y:S01]  /*3ef0*/  BSSY B0, `(.L_x_2635) ;  /* 0x0000013000007945 */ /* 0x000fe20003800000 */
[CC--:B--2---:R-:W-:Y:S01]  /*3f00*/  ISETP.GE.AND P2, PT, R22.reuse, R19.reuse, PT ;  /* 0x000000131600720c */ /* 0x0c4fe20003f46270 */
[C---:B---3--:R-:W-:Y:S02]  /*3f10*/  VIADD R0, R22.reuse, 0x100 ;  /* 0x0000010016007836 */ /* 0x048fe40000000000 */
[C---:B-1----:R-:W-:Y:S02]  /*3f20*/  VIADD R4, R22.reuse, 0x180 ;  /* 0x0000018016047836 */ /* 0x042fe40000000000 */
[----:B------:R-:W-:Y:S01]  /*3f30*/  VIADD R26, R22, 0x80 ;  /* 0x00000080161a7836 */ /* 0x000fe20000000000 */
[-C--:B------:R-:W-:Y:S02]  /*3f40*/  ISETP.GE.AND P0, PT, R0, R19.reuse, PT ;  /* 0x000000130000720c */ /* 0x080fe40003f06270 */
[----:B------:R-:W-:-:S02]  /*3f50*/  ISETP.GE.AND P1, PT, R4, R19, PT ;  /* 0x000000130400720c */ /* 0x000fc40003f26270 */
[----:B------:R-:W-:-:S03]  /*3f60*/  ISETP.GE.AND P3, PT, R26, R19, PT ;  /* 0x000000131a00720c */ /* 0x000fc60003f66270 */
[----:B------:R-:W-:Y:S10]  /*3f70*/  @P2 BRA `(.L_x_2636) ;  /* 0x0000000000282947 */ /* 0x000ff40003800000 */
[C---:B----45:R-:W-:Y:S01]  /*3f80*/  DSETP.NEU.AND P5, PT, R30.reuse, +INF , PT ;  /* 0x7ff000001e00742a */ /* 0x070fe20003fad000 */
[----:B------:R-:W-:Y:S01]  /*3f90*/  ULDC.64 UR4, c[0x0][0x228] ;  /* 0x00008a0000047ab9 */ /* 0x000fe20000000a00 */
[----:B------:R-:W-:-:S06]  /*3fa0*/  DSETP.NEU.AND P4, PT, R30, -INF , PT ;  /* 0xfff000001e00742a */ /* 0x000fcc0003f8d000 */
[----:B------:R-:W-:Y:S02]  /*3fb0*/  FSEL R4, R30, UR4, P4 ;  /* 0x000000041e047c08 */ /* 0x000fe4000a000000 */
[----:B------:R-:W-:Y:S01]  /*3fc0*/  FSEL R5, R31, UR5, P4 ;  /* 0x000000051f057c08 */ /* 0x000fe2000a000000 */
[----:B------:R-:W-:-:S03]  /*3fd0*/  DSETP.GTU.AND P4, PT, |R30|, +INF , PT ;  /* 0x7ff000001e00742a */ /* 0x000fc60003f8c200 */
[----:B------:R-:W1:Y:S08]  /*3fe0*/  @!P5 LDC R4, c[0x0][0x220] ;  /* 0x00008800ff04db82 */ /* 0x000e700000000800 */
[----:B------:R-:W2:Y:S08]  /*3ff0*/  @!P5 LDC R5, c[0x0][0x224] ;  /* 0x00008900ff05db82 */ /* 0x000eb00000000800 */
[----:B-1----:R-:W1:Y:S08]  /*4000*/  @P4 LDC R4, c[0x0][0x218] ;  /* 0x00008600ff044b82 */ /* 0x002e700000000800 */
[----:B--2---:R-:W2:Y:S02]  /*4010*/  @P4 LDC R5, c[0x0][0x21c] ;  /* 0x00008700ff054b82 */ /* 0x004ea40000000800 */
.L_x_2636:
[----:B------:R-:W-:Y:S05]  /*4020*/  BSYNC B0 ;  /* 0x0000000000007941 */ /* 0x000fea0003800000 */
.L_x_2635:
[----:B------:R-:W-:Y:S04]  /*4030*/  BSSY B0, `(.L_x_2637) ;  /* 0x000000e000007945 */ /* 0x000fe80003800000 */
[----:B------:R-:W-:Y:S05]  /*4040*/  @P3 BRA `(.L_x_2638) ;  /* 0x0000000000303947 */ /* 0x000fea0003800000 */
[C---:B-----5:R-:W-:Y:S01]  /*4050*/  DSETP.NEU.AND P4, PT, R28.reuse, +INF , PT ;  /* 0x7ff000001c00742a */ /* 0x060fe20003f8d000 */
[----:B------:R-:W-:Y:S01]  /*4060*/  ULDC.64 UR4, c[0x0][0x228] ;  /* 0x00008a0000047ab9 */ /* 0x000fe20000000a00 */
[----:B------:R-:W-:-:S06]  /*4070*/  DSETP.NEU.AND P3, PT, R28, -INF , PT ;  /* 0xfff000001c00742a */ /* 0x000fcc0003f6d000 */
[----:B------:R-:W-:Y:S02]  /*4080*/  FSEL R0, R28, UR4, P3 ;  /* 0x000000041c007c08 */ /* 0x000fe40009800000 */
[----:B------:R-:W-:Y:S01]  /*4090*/  FSEL R3, R29, UR5, P3 ;  /* 0x000000051d037c08 */ /* 0x000fe20009800000 */
[----:B------:R-:W-:-:S03]  /*40a0*/  DSETP.GTU.AND P3, PT, |R28|, +INF , PT ;  /* 0x7ff000001c00742a */ /* 0x000fc60003f6c200 */
[----:B------:R-:W3:Y:S08]  /*40b0*/  @!P4 LDC R0, c[0x0][0x220] ;  /* 0x00008800ff00cb82 */ /* 0x000ef00000000800 */
[----:B------:R-:W0:Y:S08]  /*40c0*/  @!P4 LDC R3, c[0x0][0x224] ;  /* 0x00008900ff03cb82 */ /* 0x000e300000000800 */
[----:B---3--:R-:W3:Y:S08]  /*40d0*/  @P3 LDC R0, c[0x0][0x218] ;  /* 0x00008600ff003b82 */ /* 0x008ef00000000800 */
[----:B0-----:R-:W0:Y:S01]  /*40e0*/  @P3 LDC R3, c[0x0][0x21c] ;  /* 0x00008700ff033b82 */ /* 0x001e220000000800 */
[----:B---3--:R-:W-:-:S02]  /*40f0*/  IMAD.MOV.U32 R28, RZ, RZ, R0 ;  /* 0x000000ffff1c7224 */ /* 0x008fc400078e0000 */
[----:B0-----:R-:W-:-:S07]  /*4100*/  IMAD.MOV.U32 R29, RZ, RZ, R3 ;  /* 0x000000ffff1d7224 */ /* 0x001fce00078e0003 */
.L_x_2638:
[----:B------:R-:W-:Y:S05]  /*4110*/  BSYNC B0 ;  /* 0x0000000000007941 */ /* 0x000fea0003800000 */
.L_x_2637:
        /* <DEDUP_REMOVED lines=14> */
.L_x_2640:
[----:B------:R-:W-:Y:S05]  /*4200*/  BSYNC B0 ;  /* 0x0000000000007941 */ /* 0x000fea0003800000 */
.L_x_2639:
        /* <DEDUP_REMOVED lines=14> */
.L_x_2642:
[----:B------:R-:W-:Y:S05]  /*42f0*/  BSYNC B0 ;  /* 0x0000000000007941 */ /* 0x000fea0003800000 */
.L_x_2641:
[----:B------:R-:W-:Y:S04]  /*4300*/  BSSY B6, `(.L_x_2643) ;  /* 0x000012c000067945 */ /* 0x000fe80003800000 */
[----:B------:R-:W-:Y:S05]  /*4310*/  @P2 BRA `(.L_x_2644) ;  /* 0x0000001000a82947 */ /* 0x000fea0003800000 */
[----:B------:R-:W3:Y:S01]  /*4320*/  LDC.64 R8, c[0x0][0x238] ;  /* 0x00008e00ff087b82 */ /* 0x000ee20000000a00 */
[----:B0-----:R-:W-:Y:S01]  /*4330*/  PRMT R0, R2, 0x9910, RZ ;  /* 0x0000991002007816 */ /* 0x001fe200000000ff */
[----:B------:R-:W-:Y:S01]  /*4340*/  IMAD R22, R18, 0x200, R22 ;  /* 0x0000020012167824 */ /* 0x000fe200078e0216 */
[----:B------:R-:W-:Y:S02]  /*4350*/  ULDC UR4, c[0x0][0x258] ;  /* 0x0000960000047ab9 */ /* 0x000fe40000000800 */
[----:B------:R-:W-:Y:S01]  /*4360*/  ISETP.GT.AND P0, PT, R0, 0x9, PT ;  /* 0x000000090000780c */ /* 0x000fe20003f04270 */
[----:B------:R-:W-:-:S05]  /*4370*/  IMAD R3, R22, UR4, RZ ;  /* 0x0000000416037c24 */ /* 0x000fca000f8e02ff */
[----:B---3--:R-:W-:-:S05]  /*4380*/  IADD3 R8, P1, R3, R8, RZ ;  /* 0x0000000803087210 */ /* 0x008fca0007f3e0ff */
        /* <DEDUP_REMOVED lines=10> */
[----:B-12---:R-:W0:Y:S01]  /*4430*/  F2I.F64.TRUNC R5, R4 ;  /* 0x0000000400057311 */ /* 0x006e22000030d100 */
[----:B------:R-:W-:Y:S01]  /*4440*/  IMAD.MOV.U32 R22, RZ, RZ, R26 ;  /* 0x000000ffff167224 */ /* 0x000fe200078e001a */
[----:B0-----:R0:W-:Y:S01]  /*4450*/  STG.E.U8 desc[UR36][R8.64], R5 ;  /* 0x0000000508007986 */ /* 0x0011e2000c101124 */
[----:B------:R-:W-:Y:S05]  /*4460*/  BRA `(.L_x_2644) ;  /* 0x0000001000547947 */ /* 0x000fea0003800000 */
.L_x_2648:
[----:B-12---:R-:W0:Y:S01]  /*4470*/  F2I.S64.F64.TRUNC R4, R4 ;  /* 0x0000000400047311 */ /* 0x006e22000030d900 */
[----:B------:R-:W-:Y:S02]  /*4480*/  IMAD.MOV.U32 R22, RZ, RZ, R26 ;  /* 0x000000ffff167224 */ /* 0x000fe400078e001a */
[----:B0-----:R-:W-:-:S05]  /*4490*/  IMAD.MOV.U32 R3, RZ, RZ, R4 ;  /* 0x000000ffff037224 */ /* 0x001fca00078e0004 */
[----:B------:R0:W-:Y:S01]  /*44a0*/  STG.E.U8 desc[UR36][R8.64], R3 ;  /* 0x0000000308007986 */ /* 0x0001e2000c101124 */
[----:B------:R-:W-:Y:S05]  /*44b0*/  BRA `(.L_x_2644) ;  /* 0x0000001000407947 */ /* 0x000fea0003800000 */
.L_x_2647:
[----:B------:R-:W-:-:S13]  /*44c0*/  ISETP.NE.AND P0, PT, R0, 0x2, PT ;  /* 0x000000020000780c */ /* 0x000fda0003f05270 */
[----:B------:R-:W-:Y:S05]  /*44d0*/  @!P0 BRA `(.L_x_2650) ;  /* 0x0000000000308947 */ /* 0x000fea0003800000 */
[----:B------:R-:W-:-:S13]  /*44e0*/  ISETP.NE.AND P0, PT, R0, 0x3, PT ;  /* 0x000000030000780c */ /* 0x000fda0003f05270 */
[----:B------:R-:W-:Y:S05]  /*44f0*/  @!P0 BRA `(.L_x_2651) ;  /* 0x0000000000188947 */ /* 0x000fea0003800000 */
[----:B------:R-:W-:-:S13]  /*4500*/  ISETP.NE.AND P0, PT, R0, 0x4, PT ;  /* 0x000000040000780c */ /* 0x000fda0003f05270 */
[----:B------:R-:W-:Y:S05]  /*4510*/  @P0 BRA `(.L_x_2649) ;  /* 0x0000000c00c40947 */ /* 0x000fea0003800000 */
[----:B-12---:R-:W0:Y:S01]  /*4520*/  F2I.S64.F64.TRUNC R4, R4 ;  /* 0x0000000400047311 */ /* 0x006e22000030d900 */
[----:B------:R-:W-:Y:S01]  /*4530*/  IMAD.MOV.U32 R22, RZ, RZ, R26 ;  /* 0x000000ffff167224 */ /* 0x000fe200078e001a */
[----:B0-----:R0:W-:Y:S01]  /*4540*/  STG.E.64 desc[UR36][R8.64], R4 ;  /* 0x0000000408007986 */ /* 0x0011e2000c101b24 */
[----:B------:R-:W-:Y:S05]  /*4550*/  BRA `(.L_x_2644) ;  /* 0x0000001000187947 */ /* 0x000fea0003800000 */
.L_x_2651:
[----:B-12---:R-:W0:Y:S01]  /*4560*/  F2I.F64.TRUNC R5, R4 ;  /* 0x0000000400057311 */ /* 0x006e22000030d100 */
[----:B------:R-:W-:Y:S01]  /*4570*/  IMAD.MOV.U32 R22, RZ, RZ, R26 ;  /* 0x000000ffff167224 */ /* 0x000fe200078e001a */
[----:B0-----:R0:W-:Y:S01]  /*4580*/  STG.E desc[UR36][R8.64], R5 ;  /* 0x0000000508007986 */ /* 0x0011e2000c101924 */
[----:B------:R-:W-:Y:S05]  /*4590*/  BRA `(.L_x_2644) ;  /* 0x0000001000087947 */ /* 0x000fea0003800000 */
.L_x_2650:
[----:B-12---:R-:W0:Y:S01]  /*45a0*/  F2I.F64.TRUNC R5, R4 ;  /* 0x0000000400057311 */ /* 0x006e22000030d100 */
[----:B------:R-:W-:Y:S01]  /*45b0*/  IMAD.MOV.U32 R22, RZ, RZ, R26 ;  /* 0x000000ffff167224 */ /* 0x000fe200078e001a */
[----:B0-----:R3:W-:Y:S01]  /*45c0*/  STG.E.U16 desc[UR36][R8.64], R5 ;  /* 0x0000000508007986 */ /* 0x0017e2000c101524 */
[----:B------:R-:W-:Y:S05]  /*45d0*/  BRA `(.L_x_2644) ;  /* 0x0000000c00f87947 */ /* 0x000fea0003800000 */
.L_x_2646:
        /* <DEDUP_REMOVED lines=8> */
[----:B-12---:R-:W0:Y:S01]  /*4660*/  F2F.F32.F64 R3, R4 ;  /* 0x0000000400037310 */ /* 0x006e220000301000 */
[----:B------:R-:W-:Y:S01]  /*4670*/  DSETP.GEU.AND P0, PT, |R4|, UR4, PT ;  /* 0x0000000404007e2a */ /* 0x000fe2000bf0e200 */
[----:B------:R-:W-:-:S13]  /*4680*/  IMAD.MOV.U32 R22, RZ, RZ, R26 ;  /* 0x000000ffff167224 */ /* 0x000fda00078e001a */
[----:B0-----:R-:W-:-:S05]  /*4690*/  @!P0 FMUL R3, R3, 1.175494350822287508e-38 ;  /* 0x0080000003038820 */ /* 0x001fca0000400000 */
[----:B------:R0:W-:Y:S01]  /*46a0*/  STG.E desc[UR36][R8.64], R3 ;  /* 0x0000000308007986 */ /* 0x0001e2000c101924 */
[----:B------:R-:W-:Y:S05]  /*46b0*/  BRA `(.L_x_2644) ;  /* 0x0000000c00c07947 */ /* 0x000fea0003800000 */
.L_x_2653:
[----:B------:R-:W-:Y:S01]  /*46c0*/  UMOV UR4, 0xf0000000 ;  /* 0xf000000000047882 */ /* 0x000fe20000000000 */
[----:B------:R-:W-:Y:S01]  /*46d0*/  UMOV UR5, 0x380fffff ;  /* 0x380fffff00057882 */ /* 0x000fe20000000000 */
[----:B-12---:R-:W0:Y:S01]  /*46e0*/  F2F.F32.F64 R0, R4 ;  /* 0x0000000400007310 */ /* 0x006e220000301000 */
[----:B------:R-:W-:Y:S01]  /*46f0*/  DSETP.GEU.AND P0, PT, |R4|, UR4, PT ;  /* 0x0000000404007e2a */ /* 0x000fe2000bf0e200 */
[----:B------:R-:W-:-:S13]  /*4700*/  IMAD.MOV.U32 R22, RZ, RZ, R26 ;  /* 0x000000ffff167224 */ /* 0x000fda00078e001a */
[----:B0-----:R-:W-:-:S05]  /*4710*/  @!P0 FMUL R0, R0, 1.175494350822287508e-38 ;  /* 0x0080000000008820 */ /* 0x001fca0000400000 */
[----:B------:R-:W-:-:S05]  /*4720*/  F2FP.F16.F32.PACK_AB R0, RZ, R0 ;  /* 0x00000000ff00723e */ /* 0x000fca00000000ff */
[----:B------:R0:W-:Y:S01]  /*4730*/  STG.E.U16 desc[UR36][R8.64], R0 ;  /* 0x0000000008007986 */ /* 0x0001e2000c101524 */
[----:B------:R-:W-:Y:S05]  /*4740*/  BRA `(.L_x_2644) ;  /* 0x0000000c009c7947 */ /* 0x000fea0003800000 */
.L_x_2652:
        /* <DEDUP_REMOVED lines=10> */
[----:B------:R-:W-:Y:S02]  /*47f0*/  IMAD.MOV.U32 R7, RZ, RZ, RZ ;  /* 0x000000ffff077224 */ /* 0x000fe400078e00ff */
[----:B------:R-:W-:-:S11]  /*4800*/  IMAD.MOV.U32 R22, RZ, RZ, R26 ;  /* 0x000000ffff167224 */ /* 0x000fd600078e001a */
[----:B0-----:R-:W-:-:S05]  /*4810*/  @!P0 FMUL R6, R6, 1.175494350822287508e-38 ;  /* 0x0080000006068820 */ /* 0x001fca0000400000 */
[----:B------:R0:W-:Y:S01]  /*4820*/  STG.E.64 desc[UR36][R8.64], R6 ;  /* 0x0000000608007986 */ /* 0x0001e2000c101b24 */
[----:B------:R-:W-:Y:S05]  /*4830*/  BRA `(.L_x_2644) ;  /* 0x0000000c00607947 */ /* 0x000fea0003800000 */
.L_x_2655:
[----:B------:R-:W-:Y:S01]  /*4840*/  UMOV UR4, 0xf0000000 ;  /* 0xf000000000047882 */ /* 0x000fe20000000000 */
[----:B------:R-:W-:Y:S01]  /*4850*/  UMOV UR5, 0x380fffff ;  /* 0x380fffff00057882 */ /* 0x000fe20000000000 */
[----:B-12---:R-:W0:Y:S01]  /*4860*/  F2F.F32.F64 R0, R4 ;  /* 0x0000000400007310 */ /* 0x006e220000301000 */
[----:B------:R-:W-:Y:S01]  /*4870*/  DSETP.GEU.AND P0, PT, |R4|, UR4, PT ;  /* 0x0000000404007e2a */ /* 0x000fe2000bf0e200 */
[----:B------:R-:W-:-:S13]  /*4880*/  IMAD.MOV.U32 R22, RZ, RZ, R26 ;  /* 0x000000ffff167224 */ /* 0x000fda00078e001a */
[----:B0-----:R-:W-:-:S05]  /*4890*/  @!P0 FMUL R0, R0, 1.175494350822287508e-38 ;  /* 0x0080000000008820 */ /* 0x001fca0000400000 */
[----:B------:R-:W-:-:S04]  /*48a0*/  F2FP.F16.F32.PACK_AB R3, RZ, R0 ;  /* 0x00000000ff03723e */ /* 0x000fc800000000ff */
[----:B------:R-:W-:-:S05]  /*48b0*/  PRMT R3, R3, 0x5410, RZ ;  /* 0x0000541003037816 */ /* 0x000fca00000000ff */
[----:B------:R0:W-:Y:S01]  /*48c0*/  STG.E desc[UR36][R8.64], R3 ;  /* 0x0000000308007986 */ /* 0x0001e2000c101924 */
[----:B------:R-:W-:Y:S05]  /*48d0*/  BRA `(.L_x_2644) ;  /* 0x0000000c00387947 */ /* 0x000fea0003800000 */
.L_x_2654:
[----:B-12---:R0:W-:Y:S01]  /*48e0*/  STG.E.64 desc[UR36][R8.64], R4 ;  /* 0x0000000408007986 */ /* 0x0061e2000c101b24 */
[----:B------:R-:W-:Y:S01]  /*48f0*/  IMAD.MOV.U32 R22, RZ, RZ, R26 ;  /* 0x000000ffff167224 */ /* 0x000fe200078e001a */
[----:B------:R-:W-:Y:S06]  /*4900*/  BRA `(.L_x_2644) ;  /* 0x0000000c002c7947 */ /* 0x000fec0003800000 */
.L_x_2645:
        /* <DEDUP_REMOVED lines=8> */
[----:B-12---:R-:W-:Y:S01]  /*4990*/  DSETP.NEU.AND P0, PT, R4, RZ, PT ;  /* 0x000000ff0400722a */ /* 0x006fe20003f0d000 */
[----:B------:R-:W-:-:S05]  /*49a0*/  IMAD.MOV.U32 R22, RZ, RZ, R26 ;  /* 0x000000ffff167224 */ /* 0x000fca00078e001a */
[----:B------:R-:W-:-:S05]  /*49b0*/  SEL R3, RZ, 0x1, !P0 ;  /* 0x00000001ff037807 */ /* 0x000fca0004000000 */
[----:B------:R0:W-:Y:S01]  /*49c0*/  STG.E.U8 desc[UR36][R8.64], R3 ;  /* 0x0000000308007986 */ /* 0x0001e2000c101124 */
[----:B------:R-:W-:Y:S05]  /*49d0*/  BRA `(.L_x_2644) ;  /* 0x0000000800f87947 */ /* 0x000fea0003800000 */
.L_x_2658:
[----:B------:R-:W-:Y:S01]  /*49e0*/  CS2R R6, SRZ ;  /* 0x0000000000067805 */ /* 0x000fe2000001ff00 */
[----:B------:R-:W-:-:S04]  /*49f0*/  IMAD.MOV.U32 R22, RZ, RZ, R26 ;  /* 0x000000ffff167224 */ /* 0x000fc800078e001a */
[----:B-12---:R0:W-:Y:S01]  /*4a00*/  STG.E.128 desc[UR36][R8.64], R4 ;  /* 0x0000000408007986 */ /* 0x0061e2000c101d24 */
[----:B------:R-:W-:Y:S05]  /*4a10*/  BRA `(.L_x_2644) ;  /* 0x0000000800e87947 */ /* 0x000fea0003800000 */
.L_x_2657:
        /* <DEDUP_REMOVED lines=25> */
.L_x_2662:
[----:B------:R-:W-:Y:S05]  /*4bb0*/  BSYNC B0 ;  /* 0x0000000000007941 */ /* 0x000fea0003800000 */
.L_x_2661:
[----:B------:R-:W-:Y:S01]  /*4bc0*/  LOP3.LUT R7, R0, R7, RZ, 0xfc, !PT ;  /* 0x0000000700077212 */ /* 0x000fe200078efcff */
[----:B------:R-:W-:-:S04]  /*4bd0*/  IMAD.MOV.U32 R22, RZ, RZ, R26 ;  /* 0x000000ffff167224 */ /* 0x000fc800078e001a */
[----:B------:R0:W-:Y:S01]  /*4be0*/  STG.E.U8 desc[UR36][R8.64], R7 ;  /* 0x0000000708007986 */ /* 0x0001e2000c101124 */
[----:B------:R-:W-:Y:S05]  /*4bf0*/  BRA `(.L_x_2644) ;  /* 0x0000000800707947 */ /* 0x000fea0003800000 */
.L_x_2660:
[----:B------:R-:W-:Y:S01]  /*4c00*/  UMOV UR4, 0xf0000000 ;  /* 0xf000000000047882 */ /* 0x000fe20000000000 */
[----:B------:R-:W-:Y:S01]  /*4c10*/  UMOV UR5, 0x380fffff ;  /* 0x380fffff00057882 */ /* 0x000fe20000000000 */
[----:B-12---:R-:W0:Y:S01]  /*4c20*/  F2F.F32.F64 R7, R4 ;  /* 0x0000000400077310 */ /* 0x006e220000301000 */
        /* <DEDUP_REMOVED lines=14> */
.L_x_2664:
[----:B------:R-:W-:Y:S01]  /*4d10*/  IMAD.MOV.U32 R0, RZ, RZ, 0x7f ;  /* 0x0000007fff007424 */ /* 0x000fe200078e00ff */
[----:B------:R-:W-:-:S04]  /*4d20*/  ISETP.GT.U32.AND P0, PT, R3, 0x7f800000, PT ;  /* 0x7f8000000300780c */ /* 0x000fc80003f04070 */
[----:B------:R-:W-:-:S09]  /*4d30*/  SEL R0, R0, 0x7c, P0 ;  /* 0x0000007c00007807 */ /* 0x000fd20000000000 */
.L_x_2665:
[----:B------:R-:W-:Y:S05]  /*4d40*/  BSYNC B0 ;  /* 0x0000000000007941 */ /* 0x000fea0003800000 */
.L_x_2663:
[----:B------:R-:W-:Y:S01]  /*4d50*/  LOP3.LUT R3, R7, 0x80000000, RZ, 0xc0, !PT ;  /* 0x8000000007037812 */ /* 0x000fe200078ec0ff */
[----:B------:R-:W-:-:S03]  /*4d60*/  IMAD.MOV.U32 R22, RZ, RZ, R26 ;  /* 0x000000ffff167224 */ /* 0x000fc600078e001a */
[----:B------:R-:W-:-:S04]  /*4d70*/  SHF.R.U32.HI R3, RZ, 0x18, R3 ;  /* 0x00000018ff037819 */ /* 0x000fc80000011603 */
[----:B------:R-:W-:-:S05]  /*4d80*/  LOP3.LUT R3, R0, R3, RZ, 0xfc, !PT ;  /* 0x0000000300037212 */ /* 0x000fca00078efcff */
[----:B------:R0:W-:Y:S01]  /*4d90*/  STG.E.U8 desc[UR36][R8.64], R3 ;  /* 0x0000000308007986 */ /* 0x0001e2000c101124 */
[----:B------:R-:W-:Y:S05]  /*4da0*/  BRA `(.L_x_2644) ;  /* 0x0000000800047947 */ /* 0x000fea0003800000 */
.L_x_2659:
[----:B------:R-:W-:Y:S01]  /*4db0*/  UMOV UR4, 0xf0000000 ;  /* 0xf000000000047882 */ /* 0x000fe20000000000 */
[----:B------:R-:W-:Y:S01]  /*4dc0*/  UMOV UR5, 0x380fffff ;  /* 0x380fffff00057882 */ /* 0x000fe20000000000 */
[----:B-12---:R-:W0:Y:S01]  /*4dd0*/  F2F.F32.F64 R0, R4 ;  /* 0x0000000400007310 */ /* 0x006e220000301000 */
[----:B------:R-:W-:Y:S01]  /*4de0*/  DSETP.GEU.AND P0, PT, |R4|, UR4, PT ;  /* 0x0000000404007e2a */ /* 0x000fe2000bf0e200 */
[----:B------:R-:W-:-:S13]  /*4df0*/  IMAD.MOV.U32 R22, RZ, RZ, R26 ;  /* 0x000000ffff167224 */ /* 0x000fda00078e001a */
[----:B0-----:R-:W-:-:S05]  /*4e00*/  @!P0 FMUL R0, R0, 1.175494350822287508e-38 ;  /* 0x0080000000008820 */ /* 0x001fca0000400000 */
[----:B------:R-:W-:-:S05]  /*4e10*/  F2FP.BF16.F32.PACK_AB R0, RZ, R0 ;  /* 0x00000000ff00723e */ /* 0x000fca00000010ff */
[----:B------:R0:W-:Y:S01]  /*4e20*/  STG.E.U16 desc[UR36][R8.64], R0 ;  /* 0x0000000008007986 */ /* 0x0001e2000c101524 */
[----:B------:R-:W-:Y:S05]  /*4e30*/  BRA `(.L_x_2644) ;  /* 0x0000000400e07947 */ /* 0x000fea0003800000 */
.L_x_2656:
        /* <DEDUP_REMOVED lines=8> */
[----:B-12---:R-:W0:Y:S01]  /*4ec0*/  F2I.U32.F64.TRUNC R5, R4 ;  /* 0x0000000400057311 */ /* 0x006e22000030d000 */
[----:B------:R-:W-:Y:S01]  /*4ed0*/  IMAD.MOV.U32 R22, RZ, RZ, R26 ;  /* 0x000000ffff167224 */ /* 0x000fe200078e001a */
[----:B0-----:R0:W-:Y:S01]  /*4ee0*/  STG.E.U16 desc[UR36][R8.64], R5 ;  /* 0x0000000508007986 */ /* 0x0011e2000c101524 */
[----:B------:R-:W-:Y:S05]  /*4ef0*/  BRA `(.L_x_2644) ;  /* 0x0000000400b07947 */ /* 0x000fea0003800000 */
.L_x_2668:
[----:B------:R-:W-:Y:S01]  /*4f00*/  UMOV UR4, 0xf0000000 ;  /* 0xf000000000047882 */ /* 0x000fe20000000000 */
[----:B------:R-:W-:Y:S01]  /*4f10*/  UMOV UR5, 0x380fffff ;  /* 0x380fffff00057882 */ /* 0x000fe20000000000 */
[----:B-12---:R-:W0:Y:S01]  /*4f20*/  F2F.F32.F64 R7, R4 ;  /* 0x0000000400077310 */ /* 0x006e220000301000 */
        /* <DEDUP_REMOVED lines=18> */
.L_x_2671:
[----:B------:R-:W-:-:S04]  /*5050*/  LOP3.LUT R0, R7, 0x80000000, RZ, 0xc0, !PT ;  /* 0x8000000007007812 */ /* 0x000fc800078ec0ff */
[----:B------:R-:W-:-:S04]  /*5060*/  SHF.R.U32.HI R0, RZ, 0x18, R0 ;  /* 0x00000018ff007819 */ /* 0x000fc80000011600 */
[----:B------:R-:W-:-:S07]  /*5070*/  LOP3.LUT R0, R3, R0, RZ, 0xfc, !PT ;  /* 0x0000000003007212 */ /* 0x000fce00078efcff */
.L_x_2670:
[----:B------:R-:W-:Y:S05]  /*5080*/  BSYNC B0 ;  /* 0x0000000000007941 */ /* 0x000fea0003800000 */
.L_x_2669:
[----:B------:R0:W-:Y:S01]  /*5090*/  STG.E.U8 desc[UR36][R8.64], R0 ;  /* 0x0000000008007986 */ /* 0x0001e2000c101124 */
[----:B------:R-:W-:Y:S01]  /*50a0*/  IMAD.MOV.U32 R22, RZ, RZ, R26 ;  /* 0x000000ffff167224 */ /* 0x000fe200078e001a */
[----:B------:R-:W-:Y:S06]  /*50b0*/  BRA `(.L_x_2644) ;  /* 0x0000000400407947 */ /* 0x000fec0003800000 */
.L_x_2667:
        /* <DEDUP_REMOVED lines=21> */
.L_x_2674:
[----:B------:R-:W-:-:S04]  /*5210*/  LOP3.LUT R0, R7, 0x80000000, RZ, 0xc0, !PT ;  /* 0x8000000007007812 */ /* 0x000fc800078ec0ff */
[----:B------:R-:W-:-:S04]  /*5220*/  SHF.R.U32.HI R0, RZ, 0x18, R0 ;  /* 0x00000018ff007819 */ /* 0x000fc80000011600 */
[----:B------:R-:W-:-:S07]  /*5230*/  LOP3.LUT R0, R3, R0, RZ, 0xfc, !PT ;  /* 0x0000000003007212 */ /* 0x000fce00078efcff */
.L_x_2673:
[----:B------:R-:W-:Y:S05]  /*5240*/  BSYNC B0 ;  /* 0x0000000000007941 */ /* 0x000fea0003800000 */
.L_x_2672:
[----:B------:R0:W-:Y:S01]  /*5250*/  STG.E.U8 desc[UR36][R8.64], R0 ;  /* 0x0000000008007986 */ /* 0x0001e2000c101124 */
[----:B------:R-:W-:Y:S01]  /*5260*/  IMAD.MOV.U32 R22, RZ, RZ, R26 ;  /* 0x000000ffff167224 */ /* 0x000fe200078e001a */
[----:B------:R-:W-:Y:S06]  /*5270*/  BRA `(.L_x_2644) ;  /* 0x0000000000d07947 */ /* 0x000fec0003800000 */
.L_x_2666:
        /* <DEDUP_REMOVED lines=27> */
.L_x_2649:
[----:B------:R-:W-:Y:S01]  /*5430*/  MOV R14, 0x1c0 ;  /* 0x000001c0000e7802 */ /* 0x000fe20000000f00 */
[----:B------:R-:W-:Y:S01]  /*5440*/  ULDC.64 UR4, c[0x4][0x1a0] ;  /* 0x0100680000047ab9 */ /* 0x000fe20000000a00 */
[----:B------:R-:W-:Y:S01]  /*5450*/  ULDC.64 UR6, c[0x4][0x1a8] ;  /* 0x01006a0000067ab9 */ /* 0x000fe20000000a00 */
[----:B-1----:R-:W-:Y:S02]  /*5460*/  IMAD.U32 R4, RZ, RZ, UR4 ;  /* 0x00000004ff047e24 */ /* 0x002fe4000f8e00ff */
[----:B--2---:R-:W-:Y:S01]  /*5470*/  IMAD.U32 R5, RZ, RZ, UR5 ;  /* 0x00000005ff057e24 */ /* 0x004fe2000f8e00ff */
        /* <DEDUP_REMOVED lines=10> */
[----:B0---45:R-:W-:Y:S05]  /*5520*/  CALL.ABS.NOINC R14 ;  /* 0x000000000e007343 */ /* 0x031fea0003c00000 */
.L_x_2677:
[----:B------:R-:W-:Y:S01]  /*5530*/  IMAD.MOV.U32 R22, RZ, RZ, R26 ;  /* 0x000000ffff167224 */ /* 0x000fe200078e001a */
[----:B------:R-:W-:Y:S06]  /*5540*/  BRA `(.L_x_2644) ;  /* 0x00000000001c7947 */ /* 0x000fec0003800000 */
.L_x_2676:
[----:B-12---:R-:W0:Y:S01]  /*5550*/  F2I.U64.F64.TRUNC R4, R4 ;  /* 0x0000000400047311 */ /* 0x006e22000030d800 */
[----:B------:R-:W-:Y:S01]  /*5560*/  IMAD.MOV.U32 R22, RZ, RZ, R26 ;  /* 0x000000ffff167224 */ /* 0x000fe200078e001a */
[----:B0-----:R0:W-:Y:S01]  /*5570*/  STG.E.64 desc[UR36][R8.64], R4 ;  /* 0x0000000408007986 */ /* 0x0011e2000c101b24 */
[----:B------:R-:W-:Y:S05]  /*5580*/  BRA `(.L_x_2644) ;  /* 0x00000000000c7947 */ /* 0x000fea0003800000 */
.L_x_2675:
[----:B-12---:R-:W0:Y:S01]  /*5590*/  F2I.U32.F64.TRUNC R5, R4 ;  /* 0x0000000400057311 */ /* 0x006e22000030d000 */
[----:B------:R-:W-:Y:S01]  /*55a0*/  IMAD.MOV.U32 R22, RZ, RZ, R26 ;  /* 0x000000ffff167224 */ /* 0x000fe200078e001a */
[----:B0-----:R0:W-:Y:S06]  /*55b0*/  STG.E desc[UR36][R8.64], R5 ;  /* 0x0000000508007986 */ /* 0x0011ec000c101924 */
.L_x_2644:
[----:B------:R-:W-:Y:S05]  /*55c0*/  BSYNC B6 ;  /* 0x0000000000067941 */ /* 0x000fea0003800000 */
.L_x_2643:
[----:B------:R-:W-:Y:S01]  /*55d0*/  ISETP.GE.AND P0, PT, R22, R19, PT ;  /* 0x000000131600720c */ /* 0x000fe20003f06270 */
[----:B------:R-:W-:-:S12]  /*55e0*/  BSSY B6, `(.L_x_2678) ;  /* 0x0000230000067945 */ /* 0x000fd80003800000 */
[----:B------:R-:W-:Y:S05]  /*55f0*/  @P0 BRA `(.L_x_2679) ;  /* 0x0000002000b80947 */ /* 0x000fea0003800000 */
[----:B0123--:R-:W0:Y:S01]  /*5600*/  LDC.64 R4, c[0x0][0x238] ;  /* 0x00008e00ff047b82 */ /* 0x00fe220000000a00 */
        /* <DEDUP_REMOVED lines=17> */
[----:B-----5:R-:W0:Y:S02]  /*5720*/  F2I.F64.TRUNC R29, R28 ;  /* 0x0000001c001d7311 */ /* 0x020e24000030d100 */
[----:B0-----:R3:W-:Y:S01]  /*5730*/  STG.E.U8 desc[UR36][R4.64], R29 ;  /* 0x0000001d04007986 */ /* 0x0017e2000c101124 */
[----:B------:R-:W-:Y:S05]  /*5740*/  BRA `(.L_x_2685) ;  /* 0x0000001000007947 */ /* 0x000fea0003800000 */
.L_x_2683:
[----:B-----5:R-:W0:Y:S02]  /*5750*/  F2I.S64.F64.TRUNC R28, R28 ;  /* 0x0000001c001c7311 */ /* 0x020e24000030d900 */
[----:B0-----:R-:W-:-:S05]  /*5760*/  IMAD.MOV.U32 R3, RZ, RZ, R28 ;  /* 0x000000ffff037224 */ /* 0x001fca00078e001c */
[----:B------:R0:W-:Y:S01]  /*5770*/  STG.E.U8 desc[UR36][R4.64], R3 ;  /* 0x0000000304007986 */ /* 0x0001e2000c101124 */
[----:B------:R-:W-:Y:S05]  /*5780*/  BRA `(.L_x_2685) ;  /* 0x0000000c00f07947 */ /* 0x000fea0003800000 */
.L_x_2682:
[----:B------:R-:W-:-:S13]  /*5790*/  ISETP.NE.AND P0, PT, R0, 0x2, PT ;  /* 0x000000020000780c */ /* 0x000fda0003f05270 */
[----:B------:R-:W-:Y:S05]  /*57a0*/  @!P0 BRA `(.L_x_2686) ;  /* 0x0000000000288947 */ /* 0x000fea0003800000 */
[----:B------:R-:W-:-:S13]  /*57b0*/  ISETP.NE.AND P0, PT, R0, 0x3, PT ;  /* 0x000000030000780c */ /* 0x000fda0003f05270 */
[----:B------:R-:W-:Y:S05]  /*57c0*/  @!P0 BRA `(.L_x_2687) ;  /* 0x0000000000148947 */ /* 0x000fea0003800000 */
[----:B------:R-:W-:-:S13]  /*57d0*/  ISETP.NE.AND P0, PT, R0, 0x4, PT ;  /* 0x000000040000780c */ /* 0x000fda0003f05270 */
[----:B------:R-:W-:Y:S05]  /*57e0*/  @P0 BRA `(.L_x_2684) ;  /* 0x0000000c00800947 */ /* 0x000fea0003800000 */
[----:B-----5:R-:W0:Y:S02]  /*57f0*/  F2I.S64.F64.TRUNC R28, R28 ;  /* 0x0000001c001c7311 */ /* 0x020e24000030d900 */
[----:B0-----:R1:W-:Y:S01]  /*5800*/  STG.E.64 desc[UR36][R4.64], R28 ;  /* 0x0000001c04007986 */ /* 0x0013e2000c101b24 */
[----:B------:R-:W-:Y:S05]  /*5810*/  BRA `(.L_x_2685) ;  /* 0x0000000c00cc7947 */ /* 0x000fea0003800000 */
.L_x_2687:
[----:B-----5:R-:W0:Y:S02]  /*5820*/  F2I.F64.TRUNC R29, R28 ;  /* 0x0000001c001d7311 */ /* 0x020e24000030d100 */
[----:B0-----:R2:W-:Y:S01]  /*5830*/  STG.E desc[UR36][R4.64], R29 ;  /* 0x0000001d04007986 */ /* 0x0015e2000c101924 */
[----:B------:R-:W-:Y:S05]  /*5840*/  BRA `(.L_x_2685) ;  /* 0x0000000c00c07947 */ /* 0x000fea0003800000 */
.L_x_2686:
[----:B-----5:R-:W0:Y:S02]  /*5850*/  F2I.F64.TRUNC R29, R28 ;  /* 0x0000001c001d7311 */ /* 0x020e24000030d100 */
[----:B0-----:R0:W-:Y:S01]  /*5860*/  STG.E.U16 desc[UR36][R4.64], R29 ;  /* 0x0000001d04007986 */ /* 0x0011e2000c101524 */
[----:B------:R-:W-:Y:S05]  /*5870*/  BRA `(.L_x_2685) ;  /* 0x0000000c00b47947 */ /* 0x000fea0003800000 */
.L_x_2681:
        /* <DEDUP_REMOVED lines=8> */
[----:B-----5:R-:W0:Y:S01]  /*5900*/  F2F.F32.F64 R3, R28 ;  /* 0x0000001c00037310 */ /* 0x020e220000301000 */
[----:B------:R-:W-:-:S14]  /*5910*/  DSETP.GEU.AND P0, PT, |R28|, UR4, PT ;  /* 0x000000041c007e2a */ /* 0x000fdc000bf0e200 */
[----:B0-----:R-:W-:-:S05]  /*5920*/  @!P0 FMUL R3, R3, 1.175494350822287508e-38 ;  /* 0x0080000003038820 */ /* 0x001fca0000400000 */
[----:B------:R0:W-:Y:S01]  /*5930*/  STG.E desc[UR36][R4.64], R3 ;  /* 0x0000000304007986 */ /* 0x0001e2000c101924 */
[----:B------:R-:W-:Y:S05]  /*5940*/  BRA `(.L_x_2685) ;  /* 0x0000000c00807947 */ /* 0x000fea0003800000 */
.L_x_2689:
[----:B------:R-:W-:Y:S01]  /*5950*/  UMOV UR4, 0xf0000000 ;  /* 0xf000000000047882 */ /* 0x000fe20000000000 */
[----:B------:R-:W-:Y:S01]  /*5960*/  UMOV UR5, 0x380fffff ;  /* 0x380fffff00057882 */ /* 0x000fe20000000000 */
[----:B-----5:R-:W0:Y:S01]  /*5970*/  F2F.F32.F64 R0, R28 ;  /* 0x0000001c00007310 */ /* 0x020e220000301000 */
[----:B------:R-:W-:-:S14]  /*5980*/  DSETP.GEU.AND P0, PT, |R28|, UR4, PT ;  /* 0x000000041c007e2a */ /* 0x000fdc000bf0e200 */
[----:B0-----:R-:W-:-:S05]  /*5990*/  @!P0 FMUL R0, R0, 1.175494350822287508e-38 ;  /* 0x0080000000008820 */ /* 0x001fca0000400000 */
[----:B------:R-:W-:-:S05]  /*59a0*/  F2FP.F16.F32.PACK_AB R0, RZ, R0 ;  /* 0x00000000ff00723e */ /* 0x000fca00000000ff */
[----:B------:R0:W-:Y:S01]  /*59b0*/  STG.E.U16 desc[UR36][R4.64], R0 ;  /* 0x0000000004007986 */ /* 0x0001e2000c101524 */
[----:B------:R-:W-:Y:S05]  /*59c0*/  BRA `(.L_x_2685) ;  /* 0x0000000c00607947 */ /* 0x000fea0003800000 */
.L_x_2688:
        /* <DEDUP_REMOVED lines=8> */
[----:B-----5:R-:W0:Y:S01]  /*5a50*/  F2F.F32.F64 R6, R28 ;  /* 0x0000001c00067310 */ /* 0x020e220000301000 */
[----:B------:R-:W-:Y:S01]  /*5a60*/  DSETP.GEU.AND P0, PT, |R28|, UR4, PT ;  /* 0x000000041c007e2a */ /* 0x000fe2000bf0e200 */
[----:B------:R-:W-:-:S13]  /*5a70*/  IMAD.MOV.U32 R7, RZ, RZ, RZ ;  /* 0x000000ffff077224 */ /* 0x000fda00078e00ff */
[----:B0-----:R-:W-:-:S05]  /*5a80*/  @!P0 FMUL R6, R6, 1.175494350822287508e-38 ;  /* 0x0080000006068820 */ /* 0x001fca0000400000 */
[----:B------:R0:W-:Y:S01]  /*5a90*/  STG.E.64 desc[UR36][R4.64], R6 ;  /* 0x0000000604007986 */ /* 0x0001e2000c101b24 */
[----:B------:R-:W-:Y:S05]  /*5aa0*/  BRA `(.L_x_2685) ;  /* 0x0000000c00287947 */ /* 0x000fea0003800000 */
.L_x_2691:
[----:B------:R-:W-:Y:S01]  /*5ab0*/  UMOV UR4, 0xf0000000 ;  /* 0xf000000000047882 */ /* 0x000fe20000000000 */
[----:B------:R-:W-:Y:S01]  /*5ac0*/  UMOV UR5, 0x380fffff ;  /* 0x380fffff00057882 */ /* 0x000fe20000000000 */
[----:B-----5:R-:W0:Y:S01]  /*5ad0*/  F2F.F32.F64 R0, R28 ;  /* 0x0000001c00007310 */ /* 0x020e220000301000 */
[----:B------:R-:W-:-:S14]  /*5ae0*/  DSETP.GEU.AND P0, PT, |R28|, UR4, PT ;  /* 0x000000041c007e2a */ /* 0x000fdc000bf0e200 */
[----:B0-----:R-:W-:-:S05]  /*5af0*/  @!P0 FMUL R0, R0, 1.175494350822287508e-38 ;  /* 0x0080000000008820 */ /* 0x001fca0000400000 */
[----:B------:R-:W-:-:S04]  /*5b00*/  F2FP.F16.F32.PACK_AB R3, RZ, R0 ;  /* 0x00000000ff03723e */ /* 0x000fc800000000ff */
[----:B------:R-:W-:-:S05]  /*5b10*/  PRMT R3, R3, 0x5410, RZ ;  /* 0x0000541003037816 */ /* 0x000fca00000000ff */
[----:B------:R0:W-:Y:S01]  /*5b20*/  STG.E desc[UR36][R4.64], R3 ;  /* 0x0000000304007986 */ /* 0x0001e2000c101924 */
[----:B------:R-:W-:Y:S05]  /*5b30*/  BRA `(.L_x_2685) ;  /* 0x0000000c00047947 */ /* 0x000fea0003800000 */
.L_x_2690:
[----:B-----5:R0:W-:Y:S01]  /*5b40*/  STG.E.64 desc[UR36][R4.64], R28 ;  /* 0x0000001c04007986 */ /* 0x0201e2000c101b24 */
[----:B------:R-:W-:Y:S05]  /*5b50*/  BRA `(.L_x_2685) ;  /* 0x0000000800fc7947 */ /* 0x000fea0003800000 */
.L_x_2680:
        /* <DEDUP_REMOVED lines=8> */
[----:B-----5:R-:W-:-:S06]  /*5be0*/  DSETP.NEU.AND P0, PT, R28, RZ, PT ;  /* 0x000000ff1c00722a */ /* 0x020fcc0003f0d000 */
[----:B------:R-:W-:-:S05]  /*5bf0*/  SEL R3, RZ, 0x1, !P0 ;  /* 0x00000001ff037807 */ /* 0x000fca0004000000 */
[----:B------:R0:W-:Y:S01]  /*5c00*/  STG.E.U8 desc[UR36][R4.64], R3 ;  /* 0x0000000304007986 */ /* 0x0001e2000c101124 */
[----:B------:R-:W-:Y:S05]  /*5c10*/  BRA `(.L_x_2685) ;  /* 0x0000000800cc7947 */ /* 0x000fea0003800000 */
.L_x_2694:
[----:B----45:R-:W-:-:S05]  /*5c20*/  CS2R R30, SRZ ;  /* 0x00000000001e7805 */ /* 0x030fca000001ff00 */
[----:B------:R0:W-:Y:S01]  /*5c30*/  STG.E.128 desc[UR36][R4.64], R28 ;  /* 0x0000001c04007986 */ /* 0x0001e2000c101d24 */
[----:B------:R-:W-:Y:S05]  /*5c40*/  BRA `(.L_x_2685) ;  /* 0x0000000800c07947 */ /* 0x000fea0003800000 */
.L_x_2693:
        /* <DEDUP_REMOVED lines=25> */
.L_x_2698:
[----:B------:R-:W-:Y:S05]  /*5de0*/  BSYNC B0 ;  /* 0x0000000000007941 */ /* 0x000fea0003800000 */
.L_x_2697:
[----:B------:R-:W-:-:S05]  /*5df0*/  LOP3.LUT R7, R0, R7, RZ, 0xfc, !PT ;  /* 0x0000000700077212 */ /* 0x000fca00078efcff */
[----:B------:R0:W-:Y:S01]  /*5e00*/  STG.E.U8 desc[UR36][R4.64], R7 ;  /* 0x0000000704007986 */ /* 0x0001e2000c101124 */
[----:B------:R-:W-:Y:S05]  /*5e10*/  BRA `(.L_x_2685) ;  /* 0x00000008004c7947 */ /* 0x000fea0003800000 */
.L_x_2696:
[----:B------:R-:W-:Y:S01]  /*5e20*/  UMOV UR4, 0xf0000000 ;  /* 0xf000000000047882 */ /* 0x000fe20000000000 */
[----:B------:R-:W-:Y:S01]  /*5e30*/  UMOV UR5, 0x380fffff ;  /* 0x380fffff00057882 */ /* 0x000fe20000000000 */
[----:B-----5:R-:W0:Y:S01]  /*5e40*/  F2F.F32.F64 R7, R28 ;  /* 0x0000001c00077310 */ /* 0x020e220000301000 */
        /* <DEDUP_REMOVED lines=14> */
.L_x_2700:
[----:B------:R-:W-:Y:S01]  /*5f30*/  IMAD.MOV.U32 R0, RZ, RZ, 0x7f ;  /* 0x0000007fff007424 */ /* 0x000fe200078e00ff */
[----:B------:R-:W-:-:S04]  /*5f40*/  ISETP.GT.U32.AND P0, PT, R3, 0x7f800000, PT ;  /* 0x7f8000000300780c */ /* 0x000fc80003f04070 */
[----:B------:R-:W-:-:S09]  /*5f50*/  SEL R0, R0, 0x7c, P0 ;  /* 0x0000007c00007807 */ /* 0x000fd20000000000 */
.L_x_2701:
[----:B------:R-:W-:Y:S05]  /*5f60*/  BSYNC B0 ;  /* 0x0000000000007941 */ /* 0x000fea0003800000 */
.L_x_2699:
[----:B------:R-:W-:-:S04]  /*5f70*/  LOP3.LUT R3, R7, 0x80000000, RZ, 0xc0, !PT ;  /* 0x8000000007037812 */ /* 0x000fc800078ec0ff */
[----:B------:R-:W-:-:S04]  /*5f80*/  SHF.R.U32.HI R3, RZ, 0x18, R3 ;  /* 0x00000018ff037819 */ /* 0x000fc80000011603 */
[----:B------:R-:W-:-:S05]  /*5f90*/  LOP3.LUT R3, R0, R3, RZ, 0xfc, !PT ;  /* 0x0000000300037212 */ /* 0x000fca00078efcff */
[----:B------:R0:W-:Y:S01]  /*5fa0*/  STG.E.U8 desc[UR36][R4.64], R3 ;  /* 0x0000000304007986 */ /* 0x0001e2000c101124 */
[----:B------:R-:W-:Y:S05]  /*5fb0*/  BRA `(.L_x_2685) ;  /* 0x0000000400e47947 */ /* 0x000fea0003800000 */
.L_x_2695:
[----:B------:R-:W-:Y:S01]  /*5fc0*/  UMOV UR4, 0xf0000000 ;  /* 0xf000000000047882 */ /* 0x000fe20000000000 */
[----:B------:R-:W-:Y:S01]  /*5fd0*/  UMOV UR5, 0x380fffff ;  /* 0x380fffff00057882 */ /* 0x000fe20000000000 */
[----:B-----5:R-:W0:Y:S01]  /*5fe0*/  F2F.F32.F64 R0, R28 ;  /* 0x0000001c00007310 */ /* 0x020e220000301000 */
[----:B------:R-:W-:-:S14]  /*5ff0*/  DSETP.GEU.AND P0, PT, |R28|, UR4, PT ;  /* 0x000000041c007e2a */ /* 0x000fdc000bf0e200 */
[----:B0-----:R-:W-:-:S05]  /*6000*/  @!P0 FMUL R0, R0, 1.175494350822287508e-38 ;  /* 0x0080000000008820 */ /* 0x001fca0000400000 */
[----:B------:R-:W-:-:S05]  /*6010*/  F2FP.BF16.F32.PACK_AB R0, RZ, R0 ;  /* 0x00000000ff00723e */ /* 0x000fca00000010ff */
[----:B------:R0:W-:Y:S01]  /*6020*/  STG.E.U16 desc[UR36][R4.64], R0 ;  /* 0x0000000004007986 */ /* 0x0001e2000c101524 */
[----:B------:R-:W-:Y:S05]  /*6030*/  BRA `(.L_x_2685) ;  /* 0x0000000400c47947 */ /* 0x000fea0003800000 */
.L_x_2692:
        /* <DEDUP_REMOVED lines=8> */
[----:B-----5:R-:W0:Y:S02]  /*60c0*/  F2I.U32.F64.TRUNC R29, R28 ;  /* 0x0000001c001d7311 */ /* 0x020e24000030d000 */
[----:B0-----:R0:W-:Y:S01]  /*60d0*/  STG.E.U16 desc[UR36][R4.64], R29 ;  /* 0x0000001d04007986 */ /* 0x0011e2000c101524 */
[----:B------:R-:W-:Y:S05]  /*60e0*/  BRA `(.L_x_2685) ;  /* 0x0000000400987947 */ /* 0x000fea0003800000 */
.L_x_2704:
[----:B------:R-:W-:Y:S01]  /*60f0*/  UMOV UR4, 0xf0000000 ;  /* 0xf000000000047882 */ /* 0x000fe20000000000 */
[----:B------:R-:W-:Y:S01]  /*6100*/  UMOV UR5, 0x380fffff ;  /* 0x380fffff00057882 */ /* 0x000fe20000000000 */
[----:B-----5:R-:W0:Y:S01]  /*6110*/  F2F.F32.F64 R7, R28 ;  /* 0x0000001c00077310 */ /* 0x020e220000301000 */
        /* <DEDUP_REMOVED lines=18> */
.L_x_2707:
[----:B------:R-:W-:-:S04]  /*6240*/  LOP3.LUT R0, R7, 0x80000000, RZ, 0xc0, !PT ;  /* 0x8000000007007812 */ /* 0x000fc800078ec0ff */
[----:B------:R-:W-:-:S04]  /*6250*/  SHF.R.U32.HI R0, RZ, 0x18, R0 ;  /* 0x00000018ff007819 */ /* 0x000fc80000011600 */
[----:B------:R-:W-:-:S07]  /*6260*/  LOP3.LUT R0, R3, R0, RZ, 0xfc, !PT ;  /* 0x0000000003007212 */ /* 0x000fce00078efcff */
.L_x_2706:
[----:B------:R-:W-:Y:S05]  /*6270*/  BSYNC B0 ;  /* 0x0000000000007941 */ /* 0x000fea0003800000 */
.L_x_2705:
[----:B------:R0:W-:Y:S01]  /*6280*/  STG.E.U8 desc[UR36][R4.64], R0 ;  /* 0x0000000004007986 */ /* 0x0001e2000c101124 */
[----:B------:R-:W-:Y:S05]  /*6290*/  BRA `(.L_x_2685) ;  /* 0x00000004002c7947 */ /* 0x000fea0003800000 */
.L_x_2703:
        /* <DEDUP_REMOVED lines=21> */
.L_x_2710:
[----:B------:R-:W-:-:S04]  /*63f0*/  LOP3.LUT R0, R7, 0x80000000, RZ, 0xc0, !PT ;  /* 0x8000000007007812 */ /* 0x000fc800078ec0ff */
[----:B------:R-:W-:-:S04]  /*6400*/  SHF.R.U32.HI R0, RZ, 0x18, R0 ;  /* 0x00000018ff007819 */ /* 0x000fc80000011600 */
[----:B------:R-:W-:-:S07]  /*6410*/  LOP3.LUT R0, R3, R0, RZ, 0xfc, !PT ;  /* 0x0000000003007212 */ /* 0x000fce00078efcff */
.L_x_2709:
[----:B------:R-:W-:Y:S05]  /*6420*/  BSYNC B0 ;  /* 0x0000000000007941 */ /* 0x000fea0003800000 */
.L_x_2708:
[----:B------:R0:W-:Y:S01]  /*6430*/  STG.E.U8 desc[UR36][R4.64], R0 ;  /* 0x0000000004007986 */ /* 0x0001e2000c101124 */
[----:B------:R-:W-:Y:S05]  /*6440*/  BRA `(.L_x_2685) ;  /* 0x0000000000c07947 */ /* 0x000fea0003800000 */
.L_x_2702:
        /* <DEDUP_REMOVED lines=26> */
.L_x_2684:
        /* <DEDUP_REMOVED lines=16> */
.L_x_2713:
[----:B------:R-:W-:Y:S05]  /*66f0*/  BRA `(.L_x_2685) ;  /* 0x0000000000147947 */ /* 0x000fea0003800000 */
.L_x_2712:
[----:B-----5:R-:W0:Y:S02]  /*6700*/  F2I.U64.F64.TRUNC R28, R28 ;  /* 0x0000001c001c7311 */ /* 0x020e24000030d800 */
[----:B0-----:R0:W-:Y:S01]  /*6710*/  STG.E.64 desc[UR36][R4.64], R28 ;  /* 0x0000001c04007986 */ /* 0x0011e2000c101b24 */
[----:B------:R-:W-:Y:S05]  /*6720*/  BRA `(.L_x_2685) ;  /* 0x0000000000087947 */ /* 0x000fea0003800000 */
.L_x_2711:
[----:B-----5:R-:W0:Y:S02]  /*6730*/  F2I.U32.F64.TRUNC R29, R28 ;  /* 0x0000001c001d7311 */ /* 0x020e24000030d000 */
[----:B0-----:R0:W-:Y:S02]  /*6740*/  STG.E desc[UR36][R4.64], R29 ;  /* 0x0000001d04007986 */ /* 0x0011e4000c101924 */
.L_x_2685:
[----:B------:R-:W-:-:S05]  /*6750*/  VIADD R22, R22, 0x80 ;  /* 0x0000008016167836 */ /* 0x000fca0000000000 */
[----:B------:R-:W-:-:S13]  /*6760*/  ISETP.GE.AND P0, PT, R22, R19, PT ;  /* 0x000000131600720c */ /* 0x000fda0003f06270 */
        /* <DEDUP_REMOVED lines=19> */
[----:B------:R-:W0:Y:S02]  /*68a0*/  F2I.F64.TRUNC R25, R24 ;  /* 0x0000001800197311 */ /* 0x000e24000030d100 */
[----:B0-----:R0:W-:Y:S01]  /*68b0*/  STG.E.U8 desc[UR36][R4.64], R25 ;  /* 0x0000001904007986 */ /* 0x0011e2000c101124 */
[----:B------:R-:W-:Y:S05]  /*68c0*/  BRA `(.L_x_2719) ;  /* 0x0000001000007947 */ /* 0x000fea0003800000 */
.L_x_2717:
[----:B------:R-:W0:Y:S02]  /*68d0*/  F2I.S64.F64.TRUNC R24, R24 ;  /* 0x0000001800187311 */ /* 0x000e24000030d900 */
[----:B0-----:R-:W-:-:S05]  /*68e0*/  IMAD.MOV.U32 R3, RZ, RZ, R24 ;  /* 0x000000ffff037224 */ /* 0x001fca00078e0018 */
[----:B------:R0:W-:Y:S01]  /*68f0*/  STG.E.U8 desc[UR36][R4.64], R3 ;  /* 0x0000000304007986 */ /* 0x0001e2000c101124 */
[----:B------:R-:W-:Y:S05]  /*6900*/  BRA `(.L_x_2719) ;  /* 0x0000000c00f07947 */ /* 0x000fea0003800000 */
.L_x_2716:
[----:B------:R-:W-:-:S13]  /*6910*/  ISETP.NE.AND P0, PT, R0, 0x2, PT ;  /* 0x000000020000780c */ /* 0x000fda0003f05270 */
[----:B------:R-:W-:Y:S05]  /*6920*/  @!P0 BRA `(.L_x_2720) ;  /* 0x0000000000288947 */ /* 0x000fea0003800000 */
[----:B------:R-:W-:-:S13]  /*6930*/  ISETP.NE.AND P0, PT, R0, 0x3, PT ;  /* 0x000000030000780c */ /* 0x000fda0003f05270 */
[----:B------:R-:W-:Y:S05]  /*6940*/  @!P0 BRA `(.L_x_2721) ;  /* 0x0000000000148947 */ /* 0x000fea0003800000 */
[----:B------:R-:W-:-:S13]  /*6950*/  ISETP.NE.AND P0, PT, R0, 0x4, PT ;  /* 0x000000040000780c */ /* 0x000fda0003f05270 */
[----:B------:R-:W-:Y:S05]  /*6960*/  @P0 BRA `(.L_x_2718) ;  /* 0x0000000c00800947 */ /* 0x000fea0003800000 */
[----:B------:R-:W0:Y:S02]  /*6970*/  F2I.S64.F64.TRUNC R24, R24 ;  /* 0x0000001800187311 */ /* 0x000e24000030d900 */
[----:B0-----:R0:W-:Y:S01]  /*6980*/  STG.E.64 desc[UR36][R4.64], R24 ;  /* 0x0000001804007986 */ /* 0x0011e2000c101b24 */
[----:B------:R-:W-:Y:S05]  /*6990*/  BRA `(.L_x_2719) ;  /* 0x0000000c00cc7947 */ /* 0x000fea0003800000 */
.L_x_2721:
[----:B------:R-:W0:Y:S02]  /*69a0*/  F2I.F64.TRUNC R25, R24 ;  /* 0x0000001800197311 */ /* 0x000e24000030d100 */
[----:B0-----:R0:W-:Y:S01]  /*69b0*/  STG.E desc[UR36][R4.64], R25 ;  /* 0x0000001904007986 */ /* 0x0011e2000c101924 */
[----:B------:R-:W-:Y:S05]  /*69c0*/  BRA `(.L_x_2719) ;  /* 0x0000000c00c07947 */ /* 0x000fea0003800000 */
.L_x_2720:
[----:B------:R-:W0:Y:S02]  /*69d0*/  F2I.F64.TRUNC R25, R24 ;  /* 0x0000001800197311 */ /* 0x000e24000030d100 */
[----:B0-----:R0:W-:Y:S01]  /*69e0*/  STG.E.U16 desc[UR36][R4.64], R25 ;  /* 0x0000001904007986 */ /* 0x0011e2000c101524 */
[----:B------:R-:W-:Y:S05]  /*69f0*/  BRA `(.L_x_2719) ;  /* 0x0000000c00b47947 */ /* 0x000fea0003800000 */
.L_x_2715:
        /* <DEDUP_REMOVED lines=8> */
[----:B------:R-:W0:Y:S01]  /*6a80*/  F2F.F32.F64 R3, R24 ;  /* 0x0000001800037310 */ /* 0x000e220000301000 */
[----:B------:R-:W-:-:S14]  /*6a90*/  DSETP.GEU.AND P0, PT, |R24|, UR4, PT ;  /* 0x0000000418007e2a */ /* 0x000fdc000bf0e200 */
[----:B0-----:R-:W-:-:S05]  /*6aa0*/  @!P0 FMUL R3, R3, 1.175494350822287508e-38 ;  /* 0x0080000003038820 */ /* 0x001fca0000400000 */
[----:B------:R0:W-:Y:S01]  /*6ab0*/  STG.E desc[UR36][R4.64], R3 ;  /* 0x0000000304007986 */ /* 0x0001e2000c101924 */
[----:B------:R-:W-:Y:S05]  /*6ac0*/  BRA `(.L_x_2719) ;  /* 0x0000000c00807947 */ /* 0x000fea0003800000 */
.L_x_2723:
[----:B------:R-:W-:Y:S01]  /*6ad0*/  UMOV UR4, 0xf0000000 ;  /* 0xf000000000047882 */ /* 0x000fe20000000000 */
[----:B------:R-:W-:Y:S01]  /*6ae0*/  UMOV UR5, 0x380fffff ;  /* 0x380fffff00057882 */ /* 0x000fe20000000000 */
[----:B------:R-:W0:Y:S01]  /*6af0*/  F2F.F32.F64 R0, R24 ;  /* 0x0000001800007310 */ /* 0x000e220000301000 */
[----:B------:R-:W-:-:S14]  /*6b00*/  DSETP.GEU.AND P0, PT, |R24|, UR4, PT ;  /* 0x0000000418007e2a */ /* 0x000fdc000bf0e200 */
[----:B0-----:R-:W-:-:S05]  /*6b10*/  @!P0 FMUL R0, R0, 1.175494350822287508e-38 ;  /* 0x0080000000008820 */ /* 0x001fca0000400000 */
[----:B------:R-:W-:-:S05]  /*6b20*/  F2FP.F16.F32.PACK_AB R0, RZ, R0 ;  /* 0x00000000ff00723e */ /* 0x000fca00000000ff */
[----:B------:R0:W-:Y:S01]  /*6b30*/  STG.E.U16 desc[UR36][R4.64], R0 ;  /* 0x0000000004007986 */ /* 0x0001e2000c101524 */
[----:B------:R-:W-:Y:S05]  /*6b40*/  BRA `(.L_x_2719) ;  /* 0x0000000c00607947 */ /* 0x000fea0003800000 */
.L_x_2722:
        /* <DEDUP_REMOVED lines=8> */
[----:B------:R-:W0:Y:S01]  /*6bd0*/  F2F.F32.F64 R6, R24 ;  /* 0x0000001800067310 */ /* 0x000e220000301000 */
[----:B------:R-:W-:Y:S01]  /*6be0*/  DSETP.GEU.AND P0, PT, |R24|, UR4, PT ;  /* 0x0000000418007e2a */ /* 0x000fe2000bf0e200 */
[----:B------:R-:W-:-:S13]  /*6bf0*/  IMAD.MOV.U32 R7, RZ, RZ, RZ ;  /* 0x000000ffff077224 */ /* 0x000fda00078e00ff */
[----:B0-----:R-:W-:-:S05]  /*6c00*/  @!P0 FMUL R6, R6, 1.175494350822287508e-38 ;  /* 0x0080000006068820 */ /* 0x001fca0000400000 */
[----:B------:R0:W-:Y:S01]  /*6c10*/  STG.E.64 desc[UR36][R4.64], R6 ;  /* 0x0000000604007986 */ /* 0x0001e2000c101b24 */
[----:B------:R-:W-:Y:S05]  /*6c20*/  BRA `(.L_x_2719) ;  /* 0x0000000c00287947 */ /* 0x000fea0003800000 */
.L_x_2725:
[----:B------:R-:W-:Y:S01]  /*6c30*/  UMOV UR4, 0xf0000000 ;  /* 0xf000000000047882 */ /* 0x000fe20000000000 */
[----:B------:R-:W-:Y:S01]  /*6c40*/  UMOV UR5, 0x380fffff ;  /* 0x380fffff00057882 */ /* 0x000fe20000000000 */
[----:B------:R-:W0:Y:S01]  /*6c50*/  F2F.F32.F64 R0, R24 ;  /* 0x0000001800007310 */ /* 0x000e220000301000 */
[----:B------:R-:W-:-:S14]  /*6c60*/  DSETP.GEU.AND P0, PT, |R24|, UR4, PT ;  /* 0x0000000418007e2a */ /* 0x000fdc000bf0e200 */
[----:B0-----:R-:W-:-:S05]  /*6c70*/  @!P0 FMUL R0, R0, 1.175494350822287508e-38 ;  /* 0x0080000000008820 */ /* 0x001fca0000400000 */
[----:B------:R-:W-:-:S04]  /*6c80*/  F2FP.F16.F32.PACK_AB R3, RZ, R0 ;  /* 0x00000000ff03723e */ /* 0x000fc800000000ff */
[----:B------:R-:W-:-:S05]  /*6c90*/  PRMT R3, R3, 0x5410, RZ ;  /* 0x0000541003037816 */ /* 0x000fca00000000ff */
[----:B------:R0:W-:Y:S01]  /*6ca0*/  STG.E desc[UR36][R4.64], R3 ;  /* 0x0000000304007986 */ /* 0x0001e2000c101924 */
[----:B------:R-:W-:Y:S05]  /*6cb0*/  BRA `(.L_x_2719) ;  /* 0x0000000c00047947 */ /* 0x000fea0003800000 */
.L_x_2724:
[----:B------:R0:W-:Y:S01]  /*6cc0*/  STG.E.64 desc[UR36][R4.64], R24 ;  /* 0x0000001804007986 */ /* 0x0001e2000c101b24 */
[----:B------:R-:W-:Y:S05]  /*6cd0*/  BRA `(.L_x_2719) ;  /* 0x0000000800fc7947 */ /* 0x000fea0003800000 */
.L_x_2714:
        /* <DEDUP_REMOVED lines=8> */
[----:B------:R-:W-:-:S06]  /*6d60*/  DSETP.NEU.AND P0, PT, R24, RZ, PT ;  /* 0x000000ff1800722a */ /* 0x000fcc0003f0d000 */
[----:B------:R-:W-:-:S05]  /*6d70*/  SEL R3, RZ, 0x1, !P0 ;  /* 0x00000001ff037807 */ /* 0x000fca0004000000 */
[----:B------:R0:W-:Y:S01]  /*6d80*/  STG.E.U8 desc[UR36][R4.64], R3 ;  /* 0x0000000304007986 */ /* 0x0001e2000c101124 */
[----:B------:R-:W-:Y:S05]  /*6d90*/  BRA `(.L_x_2719) ;  /* 0x0000000800cc7947 */ /* 0x000fea0003800000 */
.L_x_2728:
[----:B------:R-:W-:-:S05]  /*6da0*/  CS2R R26, SRZ ;  /* 0x00000000001a7805 */ /* 0x000fca000001ff00 */
[----:B------:R0:W-:Y:S01]  /*6db0*/  STG.E.128 desc[UR36][R4.64], R24 ;  /* 0x0000001804007986 */ /* 0x0001e2000c101d24 */
[----:B------:R-:W-:Y:S05]  /*6dc0*/  BRA `(.L_x_2719) ;  /* 0x0000000800c07947 */ /* 0x000fea0003800000 */
.L_x_2727:
        /* <DEDUP_REMOVED lines=25> */
.L_x_2732:
[----:B------:R-:W-:Y:S05]  /*6f60*/  BSYNC B0 ;  /* 0x0000000000007941 */ /* 0x000fea0003800000 */
.L_x_2731:
[----:B------:R-:W-:-:S05]  /*6f70*/  LOP3.LUT R7, R0, R7, RZ, 0xfc, !PT ;  /* 0x0000000700077212 */ /* 0x000fca00078efcff */
[----:B------:R0:W-:Y:S01]  /*6f80*/  STG.E.U8 desc[UR36][R4.64], R7 ;  /* 0x0000000704007986 */ /* 0x0001e2000c101124 */
[----:B------:R-:W-:Y:S05]  /*6f90*/  BRA `(.L_x_2719) ;  /* 0x00000008004c7947 */ /* 0x000fea0003800000 */
.L_x_2730:
[----:B------:R-:W-:Y:S01]  /*6fa0*/  UMOV UR4, 0xf0000000 ;  /* 0xf000000000047882 */ /* 0x000fe20000000000 */
[----:B------:R-:W-:Y:S01]  /*6fb0*/  UMOV UR5, 0x380fffff ;  /* 0x380fffff00057882 */ /* 0x000fe20000000000 */
[----:B------:R-:W0:Y:S01]  /*6fc0*/  F2F.F32.F64 R7, R24 ;  /* 0x0000001800077310 */ /* 0x000e220000301000 */
        /* <DEDUP_REMOVED lines=14> */
.L_x_2734:
[----:B------:R-:W-:Y:S01]  /*70b0*/  IMAD.MOV.U32 R0, RZ, RZ, 0x7f ;  /* 0x0000007fff007424 */ /* 0x000fe200078e00ff */
[----:B------:R-:W-:-:S04]  /*70c0*/  ISETP.GT.U32.AND P0, PT, R3, 0x7f800000, PT ;  /* 0x7f8000000300780c */ /* 0x000fc80003f04070 */
[----:B------:R-:W-:-:S09]  /*70d0*/  SEL R0, R0, 0x7c, P0 ;  /* 0x0000007c00007807 */ /* 0x000fd20000000000 */
.L_x_2735:
[----:B------:R-:W-:Y:S05]  /*70e0*/  BSYNC B0 ;  /* 0x0000000000007941 */ /* 0x000fea0003800000 */
.L_x_2733:
[----:B------:R-:W-:-:S04]  /*70f0*/  LOP3.LUT R3, R7, 0x80000000, RZ, 0xc0, !PT ;  /* 0x8000000007037812 */ /* 0x000fc800078ec0ff */
[----:B------:R-:W-:-:S04]  /*7100*/  SHF.R.U32.HI R3, RZ, 0x18, R3 ;  /* 0x00000018ff037819 */ /* 0x000fc80000011603 */
[----:B------:R-:W-:-:S05]  /*7110*/  LOP3.LUT R3, R0, R3, RZ, 0xfc, !PT ;  /* 0x0000000300037212 */ /* 0x000fca00078efcff */
[----:B------:R0:W-:Y:S01]  /*7120*/  STG.E.U8 desc[UR36][R4.64], R3 ;  /* 0x0000000304007986 */ /* 0x0001e2000c101124 */
[----:B------:R-:W-:Y:S05]  /*7130*/  BRA `(.L_x_2719) ;  /* 0x0000000400e47947 */ /* 0x000fea0003800000 */
.L_x_2729:
[----:B------:R-:W-:Y:S01]  /*7140*/  UMOV UR4, 0xf0000000 ;  /* 0xf000000000047882 */ /* 0x000fe20000000000 */
[----:B------:R-:W-:Y:S01]  /*7150*/  UMOV UR5, 0x380fffff ;  /* 0x380fffff00057882 */ /* 0x000fe20000000000 */
[----:B------:R-:W0:Y:S01]  /*7160*/  F2F.F32.F64 R0, R24 ;  /* 0x0000001800007310 */ /* 0x000e220000301000 */
[----:B------:R-:W-:-:S14]  /*7170*/  DSETP.GEU.AND P0, PT, |R24|, UR4, PT ;  /* 0x0000000418007e2a */ /* 0x000fdc000bf0e200 */
[----:B0-----:R-:W-:-:S05]  /*7180*/  @!P0 FMUL R0, R0, 1.175494350822287508e-38 ;  /* 0x0080000000008820 */ /* 0x001fca0000400000 */
[----:B------:R-:W-:-:S05]  /*7190*/  F2FP.BF16.F32.PACK_AB R0, RZ, R0 ;  /* 0x00000000ff00723e */ /* 0x000fca00000010ff */
[----:B------:R0:W-:Y:S01]  /*71a0*/  STG.E.U16 desc[UR36][R4.64], R0 ;  /* 0x0000000004007986 */ /* 0x0001e2000c101524 */
[----:B------:R-:W-:Y:S05]  /*71b0*/  BRA `(.L_x_2719) ;  /* 0x0000000400c47947 */ /* 0x000fea0003800000 */
.L_x_2726:
        /* <DEDUP_REMOVED lines=8> */
[----:B------:R-:W0:Y:S02]  /*7240*/  F2I.U32.F64.TRUNC R25, R24 ;  /* 0x0000001800197311 */ /* 0x000e24000030d000 */
[----:B0-----:R0:W-:Y:S01]  /*7250*/  STG.E.U16 desc[UR36][R4.64], R25 ;  /* 0x0000001904007986 */ /* 0x0011e2000c101524 */
[----:B------:R-:W-:Y:S05]  /*7260*/  BRA `(.L_x_2719) ;  /* 0x0000000400987947 */ /* 0x000fea0003800000 */
.L_x_2738:
[----:B------:R-:W-:Y:S01]  /*7270*/  UMOV UR4, 0xf0000000 ;  /* 0xf000000000047882 */ /* 0x000fe20000000000 */
[----:B------:R-:W-:Y:S01]  /*7280*/  UMOV UR5, 0x380fffff ;  /* 0x380fffff00057882 */ /* 0x000fe20000000000 */
[----:B------:R-:W0:Y:S01]  /*7290*/  F2F.F32.F64 R7, R24 ;  /* 0x0000001800077310 */ /* 0x000e220000301000 */
        /* <DEDUP_REMOVED lines=18> */
.L_x_2741:
[----:B------:R-:W-:-:S04]  /*73c0*/  LOP3.LUT R0, R7, 0x80000000, RZ, 0xc0, !PT ;  /* 0x8000000007007812 */ /* 0x000fc800078ec0ff */
[----:B------:R-:W-:-:S04]  /*73d0*/  SHF.R.U32.HI R0, RZ, 0x18, R0 ;  /* 0x00000018ff007819 */ /* 0x000fc80000011600 */
[----:B------:R-:W-:-:S07]  /*73e0*/  LOP3.LUT R0, R3, R0, RZ, 0xfc, !PT ;  /* 0x0000000003007212 */ /* 0x000fce00078efcff */
.L_x_2740:
[----:B------:R-:W-:Y:S05]  /*73f0*/  BSYNC B0 ;  /* 0x0000000000007941 */ /* 0x000fea0003800000 */
.L_x_2739:
[----:B------:R3:W-:Y:S01]  /*7400*/  STG.E.U8 desc[UR36][R4.64], R0 ;  /* 0x0000000004007986 */ /* 0x0007e2000c101124 */
[----:B------:R-:W-:Y:S05]  /*7410*/  BRA `(.L_x_2719) ;  /* 0x00000004002c7947 */ /* 0x000fea0003800000 */
.L_x_2737:
        /* <DEDUP_REMOVED lines=21> */
.L_x_2744:
[----:B------:R-:W-:-:S04]  /*7570*/  LOP3.LUT R0, R7, 0x80000000, RZ, 0xc0, !PT ;  /* 0x8000000007007812 */ /* 0x000fc800078ec0ff */
[----:B------:R-:W-:-:S04]  /*7580*/  SHF.R.U32.HI R0, RZ, 0x18, R0 ;  /* 0x00000018ff007819 */ /* 0x000fc80000011600 */
[----:B------:R-:W-:-:S07]  /*7590*/  LOP3.LUT R0, R3, R0, RZ, 0xfc, !PT ;  /* 0x0000000003007212 */ /* 0x000fce00078efcff */
.L_x_2743:
[----:B------:R-:W-:Y:S05]  /*75a0*/  BSYNC B0 ;  /* 0x0000000000007941 */ /* 0x000fea0003800000 */
.L_x_2742:
[----:B------:R0:W-:Y:S01]  /*75b0*/  STG.E.U8 desc[UR36][R4.64], R0 ;  /* 0x0000000004007986 */ /* 0x0001e2000c101124 */
[----:B------:R-:W-:Y:S05]  /*75c0*/  BRA `(.L_x_2719) ;  /* 0x0000000000c07947 */ /* 0x000fea0003800000 */
.L_x_2736:
        /* <DEDUP_REMOVED lines=26> */
.L_x_2718:
        /* <DEDUP_REMOVED lines=15> */
[----:B0---4-:R-:W-:Y:S05]  /*7860*/  CALL.ABS.NOINC R14 ;  /* 0x000000000e007343 */ /* 0x011fea0003c00000 */
.L_x_2747:
[----:B------:R-:W-:Y:S05]  /*7870*/  BRA `(.L_x_2719) ;  /* 0x0000000000147947 */ /* 0x000fea0003800000 */
.L_x_2746:
[----:B------:R-:W0:Y:S02]  /*7880*/  F2I.U64.F64.TRUNC R24, R24 ;  /* 0x0000001800187311 */ /* 0x000e24000030d800 */
[----:B0-----:R1:W-:Y:S01]  /*7890*/  STG.E.64 desc[UR36][R4.64], R24 ;  /* 0x0000001804007986 */ /* 0x0013e2000c101b24 */
[----:B------:R-:W-:Y:S05]  /*78a0*/  BRA `(.L_x_2719) ;  /* 0x0000000000087947 */ /* 0x000fea0003800000 */
.L_x_2745:
[----:B------:R-:W0:Y:S02]  /*78b0*/  F2I.U32.F64.TRUNC R25, R24 ;  /* 0x0000001800197311 */ /* 0x000e24000030d000 */
[----:B0-----:R2:W-:Y:S02]  /*78c0*/  STG.E desc[UR36][R4.64], R25 ;  /* 0x0000001904007986 */ /* 0x0015e4000c101924 */
.L_x_2719:
[----:B------:R-:W-:-:S07]  /*78d0*/  VIADD R22, R22, 0x80 ;  /* 0x0000008016167836 */ /* 0x000fce0000000000 */
.L_x_2679:
[----:B------:R-:W-:Y:S05]  /*78e0*/  BSYNC B6 ;  /* 0x0000000000067941 */ /* 0x000fea0003800000 */
.L_x_2678:
[----:B------:R-:W-:-:S13]  /*78f0*/  ISETP.GE.AND P0, PT, R22, R19, PT ;  /* 0x000000131600720c */ /* 0x000fda0003f06270 */
[----:B------:R-:W-:Y:S05]  /*7900*/  @P0 EXIT ;  /* 0x000000000000094d */ /* 0x000fea0003800000 */
[----:B0123--:R-:W0:Y:S01]  /*7910*/  LDC.64 R4, c[0x0][0x238] ;  /* 0x00008e00ff047b82 */ /* 0x00fe220000000a00 */
        /* <DEDUP_REMOVED lines=17> */
[----:B0-----:R-:W-:Y:S01]  /*7a30*/  STG.E.U8 desc[UR36][R4.64], R17 ;  /* 0x0000001104007986 */ /* 0x001fe2000c101124 */
[----:B------:R-:W-:Y:S05]  /*7a40*/  EXIT ;  /* 0x000000000000794d */ /* 0x000fea0003800000 */
.L_x_2751:
[----:B-----5:R-:W0:Y:S02]  /*7a50*/  F2I.S64.F64.TRUNC R16, R16 ;  /* 0x0000001000107311 */ /* 0x020e24000030d900 */
[----:B0-----:R-:W-:-:S05]  /*7a60*/  IMAD.MOV.U32 R3, RZ, RZ, R16 ;  /* 0x000000ffff037224 */ /* 0x001fca00078e0010 */
[----:B------:R-:W-:Y:S01]  /*7a70*/  STG.E.U8 desc[UR36][R4.64], R3 ;  /* 0x0000000304007986 */ /* 0x000fe2000c101124 */
[----:B------:R-:W-:Y:S05]  /*7a80*/  EXIT ;  /* 0x000000000000794d */ /* 0x000fea0003800000 */
.L_x_2750:
[----:B------:R-:W-:-:S13]  /*7a90*/  ISETP.NE.AND P0, PT, R0, 0x2, PT ;  /* 0x000000020000780c */ /* 0x000fda0003f05270 */
[----:B------:R-:W-:Y:S05]  /*7aa0*/  @!P0 BRA `(.L_x_2753) ;  /* 0x0000000000288947 */ /* 0x000fea0003800000 */
[----:B------:R-:W-:-:S13]  /*7ab0*/  ISETP.NE.AND P0, PT, R0, 0x3, PT ;  /* 0x000000030000780c */ /* 0x000fda0003f05270 */
[----:B------:R-:W-:Y:S05]  /*7ac0*/  @!P0 BRA `(.L_x_2754) ;  /* 0x0000000000148947 */ /* 0x000fea0003800000 */
[----:B------:R-:W-:-:S13]  /*7ad0*/  ISETP.NE.AND P0, PT, R0, 0x4, PT ;  /* 0x000000040000780c */ /* 0x000fda0003f05270 */
[----:B------:R-:W-:Y:S05]  /*7ae0*/  @P0 BRA `(.L_x_2752) ;  /* 0x0000000c00880947 */ /* 0x000fea0003800000 */
[----:B-----5:R-:W0:Y:S02]  /*7af0*/  F2I.S64.F64.TRUNC R16, R16 ;  /* 0x0000001000107311 */ /* 0x020e24000030d900 */
[----:B0-----:R-:W-:Y:S01]  /*7b00*/  STG.E.64 desc[UR36][R4.64], R16 ;  /* 0x0000001004007986 */ /* 0x001fe2000c101b24 */
[----:B------:R-:W-:Y:S05]  /*7b10*/  EXIT ;  /* 0x000000000000794d */ /* 0x000fea0003800000 */
.L_x_2754:
[----:B-----5:R-:W0:Y:S02]  /*7b20*/  F2I.F64.TRUNC R17, R16 ;  /* 0x0000001000117311 */ /* 0x020e24000030d100 */
[----:B0-----:R-:W-:Y:S01]  /*7b30*/  STG.E desc[UR36][R4.64], R17 ;  /* 0x0000001104007986 */ /* 0x001fe2000c101924 */
[----:B------:R-:W-:Y:S05]  /*7b40*/  EXIT ;  /* 0x000000000000794d */ /* 0x000fea0003800000 */
.L_x_2753:
[----:B-----5:R-:W0:Y:S02]  /*7b50*/  F2I.F64.TRUNC R17, R16 ;  /* 0x0000001000117311 */ /* 0x020e24000030d100 */
[----:B0-----:R-:W-:Y:S01]  /*7b60*/  STG.E.U16 desc[UR36][R4.64], R17 ;  /* 0x0000001104007986 */ /* 0x001fe2000c101524 */
[----:B------:R-:W-:Y:S05]  /*7b70*/  EXIT ;  /* 0x000000000000794d */ /* 0x000fea0003800000 */
.L_x_2749:
        /* <DEDUP_REMOVED lines=11> */
[----:B------:R-:W-:Y:S01]  /*7c30*/  STG.E desc[UR36][R4.64], R3 ;  /* 0x0000000304007986 */ /* 0x000fe2000c101924 */
[----:B------:R-:W-:Y:S05]  /*7c40*/  EXIT ;  /* 0x000000000000794d */ /* 0x000fea0003800000 */
.L_x_2756:
[----:B------:R-:W-:Y:S01]  /*7c50*/  UMOV UR4, 0xf0000000 ;  /* 0xf000000000047882 */ /* 0x000fe20000000000 */
[----:B------:R-:W-:Y:S01]  /*7c60*/  UMOV UR5, 0x380fffff ;  /* 0x380fffff00057882 */ /* 0x000fe20000000000 */
[----:B-----5:R-:W0:Y:S01]  /*7c70*/  F2F.F32.F64 R0, R16 ;  /* 0x0000001000007310 */ /* 0x020e220000301000 */
[----:B------:R-:W-:-:S14]  /*7c80*/  DSETP.GEU.AND P0, PT, |R16|, UR4, PT ;  /* 0x0000000410007e2a */ /* 0x000fdc000bf0e200 */
[----:B0-----:R-:W-:-:S05]  /*7c90*/  @!P0 FMUL R0, R0, 1.175494350822287508e-38 ;  /* 0x0080000000008820 */ /* 0x001fca0000400000 */
[----:B------:R-:W-:-:S05]  /*7ca0*/  F2FP.F16.F32.PACK_AB R0, RZ, R0 ;  /* 0x00000000ff00723e */ /* 0x000fca00000000ff */
[----:B------:R-:W-:Y:S01]  /*7cb0*/  STG.E.U16 desc[UR36][R4.64], R0 ;  /* 0x0000000004007986 */ /* 0x000fe2000c101524 */
[----:B------:R-:W-:Y:S05]  /*7cc0*/  EXIT ;  /* 0x000000000000794d */ /* 0x000fea0003800000 */
.L_x_2755:
        /* <DEDUP_REMOVED lines=12> */
[----:B------:R-:W-:Y:S01]  /*7d90*/  STG.E.64 desc[UR36][R4.64], R2 ;  /* 0x0000000204007986 */ /* 0x000fe2000c101b24 */
[----:B------:R-:W-:Y:S05]  /*7da0*/  EXIT ;  /* 0x000000000000794d */ /* 0x000fea0003800000 */
.L_x_2758:
[----:B------:R-:W-:Y:S01]  /*7db0*/  UMOV UR4, 0xf0000000 ;  /* 0xf000000000047882 */ /* 0x000fe20000000000 */
[----:B------:R-:W-:Y:S01]  /*7dc0*/  UMOV UR5, 0x380fffff ;  /* 0x380fffff00057882 */ /* 0x000fe20000000000 */
[----:B-----5:R-:W0:Y:S01]  /*7dd0*/  F2F.F32.F64 R0, R16 ;  /* 0x0000001000007310 */ /* 0x020e220000301000 */
[----:B------:R-:W-:-:S14]  /*7de0*/  DSETP.GEU.AND P0, PT, |R16|, UR4, PT ;  /* 0x0000000410007e2a */ /* 0x000fdc000bf0e200 */
[----:B0-----:R-:W-:-:S05]  /*7df0*/  @!P0 FMUL R0, R0, 1.175494350822287508e-38 ;  /* 0x0080000000008820 */ /* 0x001fca0000400000 */
[----:B------:R-:W-:-:S04]  /*7e00*/  F2FP.F16.F32.PACK_AB R3, RZ, R0 ;  /* 0x00000000ff03723e */ /* 0x000fc800000000ff */
[----:B------:R-:W-:-:S05]  /*7e10*/  PRMT R3, R3, 0x5410, RZ ;  /* 0x0000541003037816 */ /* 0x000fca00000000ff */
[----:B------:R-:W-:Y:S01]  /*7e20*/  STG.E desc[UR36][R4.64], R3 ;  /* 0x0000000304007986 */ /* 0x000fe2000c101924 */
[----:B------:R-:W-:Y:S05]  /*7e30*/  EXIT ;  /* 0x000000000000794d */ /* 0x000fea0003800000 */
.L_x_2757:
[----:B-----5:R-:W-:Y:S01]  /*7e40*/  STG.E.64 desc[UR36][R4.64], R16 ;  /* 0x0000001004007986 */ /* 0x020fe2000c101b24 */
[----:B------:R-:W-:Y:S05]  /*7e50*/  EXIT ;  /* 0x000000000000794d */ /* 0x000fea0003800000 */
.L_x_2748:
        /* <DEDUP_REMOVED lines=10> */
[----:B------:R-:W-:Y:S01]  /*7f00*/  STG.E.U8 desc[UR36][R4.64], R3 ;  /* 0x0000000304007986 */ /* 0x000fe2000c101124 */
[----:B------:R-:W-:Y:S05]  /*7f10*/  EXIT ;  /* 0x000000000000794d */ /* 0x000fea0003800000 */
.L_x_2761:
[----:B------:R-:W-:-:S05]  /*7f20*/  CS2R R18, SRZ ;  /* 0x0000000000127805 */ /* 0x000fca000001ff00 */
[----:B-----5:R-:W-:Y:S01]  /*7f30*/  STG.E.128 desc[UR36][R4.64], R16 ;  /* 0x0000001004007986 */ /* 0x020fe2000c101d24 */
[----:B------:R-:W-:Y:S05]  /*7f40*/  EXIT ;  /* 0x000000000000794d */ /* 0x000fea0003800000 */
.L_x_2760:
        /* <DEDUP_REMOVED lines=25> */
.L_x_2765:
[----:B------:R-:W-:Y:S05]  /*80e0*/  BSYNC B0 ;  /* 0x0000000000007941 */ /* 0x000fea0003800000 */
.L_x_2764:
[----:B------:R-:W-:-:S05]  /*80f0*/  LOP3.LUT R3, R0, R3, RZ, 0xfc, !PT ;  /* 0x0000000300037212 */ /* 0x000fca00078efcff */
[----:B------:R-:W-:Y:S01]  /*8100*/  STG.E.U8 desc[UR36][R4.64], R3 ;  /* 0x0000000304007986 */ /* 0x000fe2000c101124 */
[----:B------:R-:W-:Y:S05]  /*8110*/  EXIT ;  /* 0x000000000000794d */ /* 0x000fea0003800000 */
.L_x_2763:
        /* <DEDUP_REMOVED lines=17> */
.L_x_2767:
[----:B------:R-:W-:Y:S01]  /*8230*/  IMAD.MOV.U32 R0, RZ, RZ, 0x7f ;  /* 0x0000007fff007424 */ /* 0x000fe200078e00ff */
[----:B------:R-:W-:-:S04]  /*8240*/  ISETP.GT.U32.AND P0, PT, R2, 0x7f800000, PT ;  /* 0x7f8000000200780c */ /* 0x000fc80003f04070 */
[----:B------:R-:W-:-:S09]  /*8250*/  SEL R0, R0, 0x7c, P0 ;  /* 0x0000007c00007807 */ /* 0x000fd20000000000 */
.L_x_2768:
[----:B------:R-:W-:Y:S05]  /*8260*/  BSYNC B0 ;  /* 0x0000000000007941 */ /* 0x000fea0003800000 */
.L_x_2766:
[----:B------:R-:W-:-:S04]  /*8270*/  LOP3.LUT R2, R3, 0x80000000, RZ, 0xc0, !PT ;  /* 0x8000000003027812 */ /* 0x000fc800078ec0ff */
[----:B------:R-:W-:-:S04]  /*8280*/  SHF.R.U32.HI R3, RZ, 0x18, R2 ;  /* 0x00000018ff037819 */ /* 0x000fc80000011602 */
[----:B------:R-:W-:-:S05]  /*8290*/  LOP3.LUT R3, R0, R3, RZ, 0xfc, !PT ;  /* 0x0000000300037212 */ /* 0x000fca00078efcff */
[----:B------:R-:W-:Y:S01]  /*82a0*/  STG.E.U8 desc[UR36][R4.64], R3 ;  /* 0x0000000304007986 */ /* 0x000fe2000c101124 */
[----:B------:R-:W-:Y:S05]  /*82b0*/  EXIT ;  /* 0x000000000000794d */ /* 0x000fea0003800000 */
.L_x_2762:
[----:B------:R-:W-:Y:S01]  /*82c0*/  UMOV UR4, 0xf0000000 ;  /* 0xf000000000047882 */ /* 0x000fe20000000000 */
[----:B------:R-:W-:Y:S01]  /*82d0*/  UMOV UR5, 0x380fffff ;  /* 0x380fffff00057882 */ /* 0x000fe20000000000 */
[----:B-----5:R-:W0:Y:S01]  /*82e0*/  F2F.F32.F64 R0, R16 ;  /* 0x0000001000007310 */ /* 0x020e220000301000 */
[----:B------:R-:W-:-:S14]  /*82f0*/  DSETP.GEU.AND P0, PT, |R16|, UR4, PT ;  /* 0x0000000410007e2a */ /* 0x000fdc000bf0e200 */
[----:B0-----:R-:W-:-:S05]  /*8300*/  @!P0 FMUL R0, R0, 1.175494350822287508e-38 ;  /* 0x0080000000008820 */ /* 0x001fca0000400000 */
[----:B------:R-:W-:-:S05]  /*8310*/  F2FP.BF16.F32.PACK_AB R0, RZ, R0 ;  /* 0x00000000ff00723e */ /* 0x000fca00000010ff */
[----:B------:R-:W-:Y:S01]  /*8320*/  STG.E.U16 desc[UR36][R4.64], R0 ;  /* 0x0000000004007986 */ /* 0x000fe2000c101524 */
[----:B------:R-:W-:Y:S05]  /*8330*/  EXIT ;  /* 0x000000000000794d */ /* 0x000fea0003800000 */
.L_x_2759:
        /* <DEDUP_REMOVED lines=9> */
[----:B0-----:R-:W-:Y:S01]  /*83d0*/  STG.E.U16 desc[UR36][R4.64], R17 ;  /* 0x0000001104007986 */ /* 0x001fe2000c101524 */
[----:B------:R-:W-:Y:S05]  /*83e0*/  EXIT ;  /* 0x000000000000794d */ /* 0x000fea0003800000 */
.L_x_2771:
        /* <DEDUP_REMOVED lines=21> */
.L_x_2774:
[----:B------:R-:W-:-:S04]  /*8540*/  LOP3.LUT R2, R7, 0x80000000, RZ, 0xc0, !PT ;  /* 0x8000000007027812 */ /* 0x000fc800078ec0ff */
[----:B------:R-:W-:-:S04]  /*8550*/  SHF.R.U32.HI R3, RZ, 0x18, R2 ;  /* 0x00000018ff037819 */ /* 0x000fc80000011602 */
[----:B------:R-:W-:-:S04]  /*8560*/  LOP3.LUT R0, R0, R3, RZ, 0xfc, !PT ;  /* 0x0000000300007212 */ /* 0x000fc800078efcff */
[----:B------:R-:W-:-:S07]  /*8570*/  PRMT R2, R0, 0x7610, R2 ;  /* 0x0000761000027816 */ /* 0x000fce0000000002 */
.L_x_2773:
[----:B------:R-:W-:Y:S05]  /*8580*/  BSYNC B0 ;  /* 0x0000000000007941 */ /* 0x000fea0003800000 */
.L_x_2772:
[----:B------:R-:W-:Y:S01]  /*8590*/  STG.E.U8 desc[UR36][R4.64], R2 ;  /* 0x0000000204007986 */ /* 0x000fe2000c101124 */
[----:B------:R-:W-:Y:S05]  /*85a0*/  EXIT ;  /* 0x000000000000794d */ /* 0x000fea0003800000 */
.L_x_2770:
        /* <DEDUP_REMOVED lines=21> */
.L_x_2777:
[----:B------:R-:W-:-:S04]  /*8700*/  LOP3.LUT R2, R7, 0x80000000, RZ, 0xc0, !PT ;  /* 0x8000000007027812 */ /* 0x000fc800078ec0ff */
[----:B------:R-:W-:-:S04]  /*8710*/  SHF.R.U32.HI R3, RZ, 0x18, R2 ;  /* 0x00000018ff037819 */ /* 0x000fc80000011602 */
[----:B------:R-:W-:-:S04]  /*8720*/  LOP3.LUT R0, R0, R3, RZ, 0xfc, !PT ;  /* 0x0000000300007212 */ /* 0x000fc800078efcff */
[----:B------:R-:W-:-:S07]  /*8730*/  PRMT R2, R0, 0x7610, R2 ;  /* 0x0000761000027816 */ /* 0x000fce0000000002 */
.L_x_2776:
[----:B------:R-:W-:Y:S05]  /*8740*/  BSYNC B0 ;  /* 0x0000000000007941 */ /* 0x000fea0003800000 */
.L_x_2775:
[----:B------:R-:W-:Y:S01]  /*8750*/  STG.E.U8 desc[UR36][R4.64], R2 ;  /* 0x0000000204007986 */ /* 0x000fe2000c101124 */
[----:B------:R-:W-:Y:S05]  /*8760*/  EXIT ;  /* 0x000000000000794d */ /* 0x000fea0003800000 */
.L_x_2769:
        /* <DEDUP_REMOVED lines=26> */
.L_x_2752:
        /* <DEDUP_REMOVED lines=15> */
[----:B-1--45:R-:W-:Y:S05]  /*8a00*/  CALL.ABS.NOINC R2 ;  /* 0x0000000002007343 */ /* 0x032fea0003c00000 */
.L_x_2780:
[----:B------:R-:W-:Y:S05]  /*8a10*/  EXIT ;  /* 0x000000000000794d */ /* 0x000fea0003800000 */
.L_x_2779:
[----:B-----5:R-:W0:Y:S02]  /*8a20*/  F2I.U64.F64.TRUNC R16, R16 ;  /* 0x0000001000107311 */ /* 0x020e24000030d800 */
[----:B0-----:R-:W-:Y:S01]  /*8a30*/  STG.E.64 desc[UR36][R4.64], R16 ;  /* 0x0000001004007986 */ /* 0x001fe2000c101b24 */
[----:B------:R-:W-:Y:S05]  /*8a40*/  EXIT ;  /* 0x000000000000794d */ /* 0x000fea0003800000 */
.L_x_2778:
[----:B-----5:R-:W0:Y:S02]  /*8a50*/  F2I.U32.F64.TRUNC R17, R16 ;  /* 0x0000001000117311 */ /* 0x020e24000030d000 */
[----:B0-----:R-:W-:Y:S01]  /*8a60*/  STG.E desc[UR36][R4.64], R17 ;  /* 0x0000001104007986 */ /* 0x001fe2000c101924 */
[----:B------:R-:W-:Y:S05]  /*8a70*/  EXIT ;  /* 0x000000000000794d */ /* 0x000fea0003800000 */
.L_x_2781:
        /* <DEDUP_REMOVED lines=16> */
.L_x_36138:


//--------------------- .text._ZN2at6native18elementwise_kernelILi128ELi2EZNS0_22gpu_kernel_impl_nocastIZZZNS0_22nan_to_num_kernel_cudaERNS_18TensorIteratorBaseESt8optionalIdES6_S6_ENKUlvE0_clEvENKUlvE_clEvEUldE_EEvS4_RKT_EUliE_EEviT1_ --------------------------
	.section	.text._ZN2at6native18elementwise_kernelILi128ELi2EZNS0_22gpu_kernel_impl_nocastIZZZNS0_22nan_to_num_kernel_cudaERNS_18TensorIteratorBaseESt8optionalIdES6_S6_ENKUlvE0_clEvENKUlvE_clEvEUldE_EEvS4_RKT_EUliE_EEviT1_,"ax",@progbits
	.align	128
        .global         _ZN2at6native18elementwise_kernelILi128ELi2EZNS0_22gpu_kernel_impl_nocastIZZZNS0_22nan_to_num_kernel_cudaERNS_18TensorIteratorBaseESt8optionalIdES6_S6_ENKUlvE0_clEvENKUlvE_clEvEUldE_EEvS4_RKT_EUliE_EEviT1_
        .type           _ZN2at6native18elementwise_kernelILi128ELi2EZNS0_22gpu_kernel_impl_nocastIZZZNS0_22nan_to_num_kernel_cudaERNS_18TensorIteratorBaseESt8optionalIdES6_S6_ENKUlvE0_clEvENKUlvE_clEvEUldE_EEvS4_RKT_EUliE_EEviT1_,@function
        .size           _ZN2at6native18elementwise_kernelILi128ELi2EZNS0_22gpu_kernel_impl_nocastIZZZNS0_22nan_to_num_kernel_cudaERNS_18TensorIteratorBaseESt8optionalIdES6_S6_ENKUlvE0_clEvENKUlvE_clEvEUldE_EEvS4_RKT_EUliE_EEviT1_,(.L_x_36139 - _ZN2at6native18elementwise_kernelILi128ELi2EZNS0_22gpu_kernel_impl_nocastIZZZNS0_22nan_to_num_kernel_cudaERNS_18TensorIteratorBaseESt8optionalIdES6_S6_ENKUlvE0_clEvENKUlvE_clEvEUldE_EEvS4_RKT_EUliE_EEviT1_)
        .other          _ZN2at6native18elementwise_kernelILi128ELi2EZNS0_22gpu_kernel_impl_nocastIZZZNS0_22nan_to_num_kernel_cudaERNS_18TensorIteratorBaseESt8optionalIdES6_S6_ENKUlvE0_clEvENKUlvE_clEvEUldE_EEvS4_RKT_EUliE_EEviT1_,@"STO_CUDA_ENTRY STV_DEFAULT"
_ZN2at6native18elementwise_kernelILi128ELi2EZNS0_22gpu_kernel_impl_nocastIZZZNS0_22nan_to_num_kernel_cudaERNS_18TensorIteratorBaseESt8optionalIdES6_S6_ENKUlvE0_clEvENKUlvE_clEvEUldE_EEvS4_RKT_EUliE_EEviT1_:
.text._ZN2at6native18elementwise_kernelILi128ELi2EZNS0_22gpu_kernel_impl_nocastIZZZNS0_22nan_to_num_kernel_cudaERNS_18TensorIteratorBaseESt8optionalIdES6_S6_ENKUlvE0_clEvENKUlvE_clEvEUldE_EEvS4_RKT_EUliE_EEviT1_:
[----:B------:R-:W-:Y:S01]  /*0000*/  LDC R1, c[0x0][0x28] ;  /* 0x00000a00ff017b82 */ /* 0x000fe20000000800 */
[----:B------:R-:W0:Y:S01]  /*0010*/  S2R R0, SR_CTAID.X ;  /* 0x0000000000007919 */ /* 0x000e220000002500 */
[----:B------:R-:W-:Y:S01]  /*0020*/  ULDC UR6, c[0x0][0x210] ;  /* 0x0000840000067ab9 */ /* 0x000fe20000000800 */
[----:B------:R-:W-:Y:S01]  /*0030*/  ULDC.64 UR4, c[0x0][0x208] ;  /* 0x0000820000047ab9 */ /* 0x000fe20000000a00 */
[----:B------:R-:W-:Y:S01]  /*0040*/  BSSY B0, `(.L_x_2782) ;  /* 0x0000148000007945 */ /* 0x000fe20003800000 */
[----:B------:R-:W0:Y:S02]  /*0050*/  S2R R3, SR_TID.X ;  /* 0x0000000000037919 */ /* 0x000e240000002100 */
[----:B0-----:R-:W-:-:S04]  /*0060*/  LEA R0, R0, R3, 0x8 ;  /* 0x0000000300007211 */ /* 0x001fc800078e40ff */
[----:B------:R-:W-:Y:S02]  /*0070*/  ISETP.GE.AND P0, PT, R0, UR6, PT ;  /* 0x0000000600007c0c */ /* 0x000fe4000bf06270 */
[----:B------:R-:W-:-:S11]  /*0080*/  MOV R7, R0 ;  /* 0x0000000000077202 */ /* 0x000fd60000000f00 */
[----:B------:R-:W-:Y:S05]  /*0090*/  @P0 BRA `(.L_x_2783) ;  /* 0x0000001400080947 */ /* 0x000fea0003800000 */
[----:B------:R-:W0:Y:S01]  /*00a0*/  LDC R8, c[0x0][0x218] ;  /* 0x00008600ff087b82 */ /* 0x000e220000000800 */
[----:B------:R-:W-:Y:S02]  /*00b0*/  CS2R R2, SRZ ;  /* 0x0000000000027805 */ /* 0x000fe4000001ff00 */
[----:B0-----:R-:W-:-:S13]  /*00c0*/  ISETP.NE.AND P0, PT, R8, RZ, PT ;  /* 0x000000ff0800720c */ /* 0x001fda0003f05270 */
[----:B------:R-:W-:Y:S05]  /*00d0*/  @!P0 BRA `(.L_x_2784) ;  /* 0x0000001000a88947 */ /* 0x000fea0003800000 */
[----:B------:R-:W-:Y:S01]  /*00e0*/  HFMA2.MMA R2, -RZ, RZ, 0, 0 ;  /* 0x00000000ff027435 */ /* 0x000fe200000001ff */
[----:B------:R-:W-:Y:S01]  /*00f0*/  MOV R3, R7 ;  /* 0x0000000700037202 */ /* 0x000fe20000000f00 */
[----:B------:R-:W-:Y:S01]  /*0100*/  ULDC.64 UR8, c[0x0][0x220] ;  /* 0x0000880000087ab9 */ /* 0x000fe20000000a00 */
[----:B------:R-:W-:Y:S01]  /*0110*/  ISETP.NE.AND P0, PT, R8, 0x1, PT ;  /* 0x000000010800780c */ /* 0x000fe20003f05270 */
[----:B------:R-:W-:-:S06]  /*0120*/  ULDC UR7, c[0x0][0x21c] ;  /* 0x0000870000077ab9 */ /* 0x000fcc0000000800 */
        /* <DEDUP_REMOVED lines=279> */
[----:B------:R-:W-:Y:S02]  /*12a0*/  @P0 IMAD.MOV.U32 R8, RZ, RZ, RZ ;  /* 0x000000ffff080224 */ /* 0x000fe400078e00ff */
[----:B------:R-:W-:-:S05]  /*12b0*/  IADD3 R11, -R9, RZ, RZ ;  /* 0x000000ff090b7210 */ /* 0x000fca0007ffe1ff */
[----:B------:R-:W1:Y:S08]  /*12c0*/  @P0 LDC R15, c[0x0][0x33c] ;  /* 0x0000cf00ff0f0b82 */ /* 0x000e700000000800 */
[----:B------:R-:W2:Y:S01]  /*12d0*/  @P0 LDC.64 R6, c[0x0][0x408] ;  /* 0x00010200ff060b82 */ /* 0x000ea20000000a00 */
[----:B0-----:R-:W-:-:S05]  /*12e0*/  @P0 IMAD.HI.U32 R4, R9, R12, R8 ;  /* 0x0000000c09040227 */ /* 0x001fca00078e0008 */
[----:B------:R-:W-:Y:S01]  /*12f0*/  @P0 SHF.R.U32.HI R8, RZ, R13, R4 ;  /* 0x0000000dff080219 */ /* 0x000fe20000011604 */
[----:B------:R-:W-:Y:S01]  /*1300*/  IMAD R4, R11, UR8, R5 ;  /* 0x000000080b047c24 */ /* 0x000fe2000f8e0205 */
[----:B------:R-:W-:Y:S02]  /*1310*/  ULDC.64 UR8, c[0x0][0x400] ;  /* 0x0001000000087ab9 */ /* 0x000fe40000000a00 */
[----:B------:R-:W-:Y:S01]  /*1320*/  @P0 IADD3 R8, -R8, RZ, RZ ;  /* 0x000000ff08080210 */ /* 0x000fe20007ffe1ff */
[C---:B------:R-:W-:Y:S02]  /*1330*/  IMAD R3, R4.reuse, UR8, R3 ;  /* 0x0000000804037c24 */ /* 0x040fe4000f8e0203 */
[----:B------:R-:W-:Y:S02]  /*1340*/  IMAD R2, R4, UR9, R2 ;  /* 0x0000000904027c24 */ /* 0x000fe4000f8e0202 */
[----:B-1----:R-:W-:-:S04]  /*1350*/  @P0 IMAD R8, R8, R15, R9 ;  /* 0x0000000f08080224 */ /* 0x002fc800078e0209 */
[C---:B--2---:R-:W-:Y:S02]  /*1360*/  @P0 IMAD R3, R8.reuse, R6, R3 ;  /* 0x0000000608030224 */ /* 0x044fe400078e0203 */
[----:B------:R-:W-:-:S07]  /*1370*/  @P0 IMAD R2, R8, R7, R2 ;  /* 0x0000000708020224 */ /* 0x000fce00078e0202 */
.L_x_2784:
[----:B------:R-:W-:Y:S02]  /*1380*/  ULDC.64 UR8, c[0x0][0x418] ;  /* 0x0001060000087ab9 */ /* 0x000fe40000000a00 */
[----:B------:R-:W-:-:S04]  /*1390*/  IADD3 R4, P0, R2, UR8, RZ ;  /* 0x0000000802047c10 */ /* 0x000fc8000ff1e0ff */
[----:B------:R-:W-:Y:S01]  /*13a0*/  IADD3.X R5, RZ, UR9, RZ, P0, !PT ;  /* 0x00000009ff057c10 */ /* 0x000fe200087fe4ff */
[----:B------:R-:W-:-:S05]  /*13b0*/  ULDC.64 UR8, c[0x0][0x430] ;  /* 0x00010c0000087ab9 */ /* 0x000fca0000000a00 */
[----:B------:R-:W2:Y:S02]  /*13c0*/  LDG.E.64 R4, desc[UR4][R4.64] ;  /* 0x0000000404047981 */ /* 0x000ea4000c1e1b00 */
[C---:B--2---:R-:W-:Y:S02]  /*13d0*/  DSETP.NEU.AND P0, PT, R4.reuse, +INF , PT ;  /* 0x7ff000000400742a */ /* 0x044fe40003f0d000 */
[----:B------:R-:W-:-:S06]  /*13e0*/  DSETP.NEU.AND P1, PT, R4, -INF , PT ;  /* 0xfff000000400742a */ /* 0x000fcc0003f2d000 */
[----:B------:R-:W-:Y:S02]  /*13f0*/  FSEL R7, R5, UR9, P1 ;  /* 0x0000000905077c08 */ /* 0x000fe40008800000 */
[----:B------:R-:W-:Y:S01]  /*1400*/  FSEL R2, R4, UR8, P1 ;  /* 0x0000000804027c08 */ /* 0x000fe20008800000 */
[----:B------:R-:W-:-:S03]  /*1410*/  ULDC.64 UR8, c[0x0][0x410] ;  /* 0x0001040000087ab9 */ /* 0x000fc60000000a00 */
[----:B------:R-:W0:Y:S08]  /*1420*/  @!P0 LDC R7, c[0x0][0x42c] ;  /* 0x00010b00ff078b82 */ /* 0x000e300000000800 */
[----:B------:R-:W1:Y:S01]  /*1430*/  @!P0 LDC R2, c[0x0][0x428] ;  /* 0x00010a00ff028b82 */ /* 0x000e620000000800 */
[----:B------:R-:W-:-:S14]  /*1440*/  DSETP.GTU.AND P0, PT, |R4|, +INF , PT ;  /* 0x7ff000000400742a */ /* 0x000fdc0003f0c200 */
[----:B0-----:R-:W0:Y:S08]  /*1450*/  @P0 LDC R7, c[0x0][0x424] ;  /* 0x00010900ff070b82 */ /* 0x001e300000000800 */
[----:B-1----:R-:W1:Y:S01]  /*1460*/  @P0 LDC R2, c[0x0][0x420] ;  /* 0x00010800ff020b82 */ /* 0x002e620000000800 */
[----:B------:R-:W-:-:S04]  /*1470*/  IADD3 R4, P0, R3, UR8, RZ ;  /* 0x0000000803047c10 */ /* 0x000fc8000ff1e0ff */
[----:B------:R-:W-:Y:S02]  /*1480*/  IADD3.X R5, RZ, UR9, RZ, P0, !PT ;  /* 0x00000009ff057c10 */ /* 0x000fe400087fe4ff */
[----:B0-----:R-:W-:Y:S02]  /*1490*/  MOV R3, R7 ;  /* 0x0000000700037202 */ /* 0x001fe40000000f00 */
[----:B------:R-:W-:-:S03]  /*14a0*/  IADD3 R7, R0, 0x80, RZ ;  /* 0x0000008000077810 */ /* 0x000fc60007ffe0ff */
[----:B-1----:R0:W-:Y:S04]  /*14b0*/  STG.E.64 desc[UR4][R4.64], R2 ;  /* 0x0000000204007986 */ /* 0x0021e8000c101b04 */
.L_x_2783:
[----:B------:R-:W-:Y:S05]  /*14c0*/  BSYNC B0 ;  /* 0x0000000000007941 */ /* 0x000fea0003800000 */
.L_x_2782:
[----:B------:R-:W-:-:S13]  /*14d0*/  ISETP.GE.AND P0, PT, R7, UR6, PT ;  /* 0x0000000607007c0c */ /* 0x000fda000bf06270 */
[----:B------:R-:W-:Y:S05]  /*14e0*/  @P0 EXIT ;  /* 0x000000000000094d */ /* 0x000fea0003800000 */
[----:B------:R-:W1:Y:S01]  /*14f0*/  LDC R8, c[0x0][0x218] ;  /* 0x00008600ff087b82 */ /* 0x000e620000000800 */
[----:B0-----:R-:W-:Y:S01]  /*1500*/  HFMA2.MMA R3, -RZ, RZ, 0, 0 ;  /* 0x00000000ff037435 */ /* 0x001fe200000001ff */
[----:B------:R-:W-:Y:S02]  /*1510*/  MOV R0, RZ ;  /* 0x000000ff00007202 */ /* 0x000fe40000000f00 */
[----:B-1----:R-:W-:-:S13]  /*1520*/  ISETP.NE.AND P0, PT, R8, RZ, PT ;  /* 0x000000ff0800720c */ /* 0x002fda0003f05270 */
        /* <DEDUP_REMOVED lines=288> */
[----:B------:R-:W1:Y:S01]  /*2730*/  @P0 LDC R11, c[0x0][0x33c] ;  /* 0x0000cf00ff0b0b82 */ /* 0x000e620000000800 */
[----:B------:R-:W-:-:S04]  /*2740*/  IMAD R4, R4, UR8, R5 ;  /* 0x0000000804047c24 */ /* 0x000fc8000f8e0205 */
[C---:B------:R-:W-:Y:S02]  /*2750*/  IMAD R3, R4.reuse, UR6, R3 ;  /* 0x0000000604037c24 */ /* 0x040fe4000f8e0203 */
[----:B------:R-:W-:Y:S01]  /*2760*/  IMAD R0, R4, UR7, R0 ;  /* 0x0000000704007c24 */ /* 0x000fe2000f8e0200 */
[----:B------:R-:W2:Y:S01]  /*2770*/  @P0 LDC.64 R12, c[0x0][0x408] ;  /* 0x00010200ff0c0b82 */ /* 0x000ea20000000a00 */
[----:B0-----:R-:W-:-:S05]  /*2780*/  @P0 IMAD.HI.U32 R2, R7, R8, R6 ;  /* 0x0000000807020227 */ /* 0x001fca00078e0006 */
[----:B------:R-:W-:-:S04]  /*2790*/  @P0 SHF.R.U32.HI R2, RZ, R9, R2 ;  /* 0x00000009ff020219 */ /* 0x000fc80000011602 */
[----:B------:R-:W-:-:S05]  /*27a0*/  @P0 IADD3 R6, -R2, RZ, RZ ;  /* 0x000000ff02060210 */ /* 0x000fca0007ffe1ff */
[----:B-1----:R-:W-:-:S04]  /*27b0*/  @P0 IMAD R6, R11, R6, R7 ;  /* 0x000000060b060224 */ /* 0x002fc800078e0207 */
[C---:B--2---:R-:W-:Y:S02]  /*27c0*/  @P0 IMAD R3, R6.reuse, R12, R3 ;  /* 0x0000000c06030224 */ /* 0x044fe400078e0203 */
[----:B------:R-:W-:-:S07]  /*27d0*/  @P0 IMAD R0, R6, R13, R0 ;  /* 0x0000000d06000224 */ /* 0x000fce00078e0200 */
.L_x_2785:
        /* <DEDUP_REMOVED lines=17> */
[----:B0-----:R-:W-:-:S05]  /*28f0*/  MOV R3, R7 ;  /* 0x0000000700037202 */ /* 0x001fca0000000f00 */
[----:B-1----:R-:W-:Y:S01]  /*2900*/  STG.E.64 desc[UR4][R4.64], R2 ;  /* 0x0000000204007986 */ /* 0x002fe2000c101b04 */
[----:B------:R-:W-:Y:S05]  /*2910*/  EXIT ;  /* 0x000000000000794d */ /* 0x000fea0003800000 */
.L_x_2786:
        /* <DEDUP_REMOVED lines=14> */
.L_x_36139:


//--------------------- .text._ZN2at6native27unrolled_elementwise_kernelIZZZNS0_22nan_to_num_kernel_cudaERNS_18TensorIteratorBaseESt8optionalIdES5_S5_ENKUlvE0_clEvENKUlvE_clEvEUldE_St5arrayIPcLm2EELi4E23TrivialOffsetCalculatorILi1EjESD_NS0_6memory15LoadWithoutCastENSE_16StoreWithoutCastEEEviT_T0_T2_T3_T4_T5_ --------------------------
	.section	.text._ZN2at6native27unrolled_elementwise_kernelIZZZNS0_22nan_to_num_kernel_cudaERNS_18TensorIteratorBaseESt8optionalIdES5_S5_ENKUlvE0_clEvENKUlvE_clEvEUldE_St5arrayIPcLm2EELi4E23TrivialOffsetCalculatorILi1EjESD_NS0_6memory15LoadWithoutCastENSE_16StoreWithoutCastEEEviT_T0_T2_T3_T4_T5_,"ax",@progbits
	.align	128
        .global         _ZN2at6native27unrolled_elementwise_kernelIZZZNS0_22nan_to_num_kernel_cudaERNS_18TensorIteratorBaseESt8optionalIdES5_S5_ENKUlvE0_clEvENKUlvE_clEvEUldE_St5arrayIPcLm2EELi4E23TrivialOffsetCalculatorILi1EjESD_NS0_6memory15LoadWithoutCastENSE_16StoreWithoutCastEEEviT_T0_T2_T3_T4_T5_
        .type           _ZN2at6native27unrolled_elementwise_kernelIZZZNS0_22nan_to_num_kernel_cudaERNS_18TensorIteratorBaseESt8optionalIdES5_S5_ENKUlvE0_clEvENKUlvE_clEvEUldE_St5arrayIPcLm2EELi4E23TrivialOffsetCalculatorILi1EjESD_NS0_6memory15LoadWithoutCastENSE_16StoreWithoutCastEEEviT_T0_T2_T3_T4_T5_,@function
        .size           _ZN2at6native27unrolled_elementwise_kernelIZZZNS0_22nan_to_num_kernel_cudaERNS_18TensorIteratorBaseESt8optionalIdES5_S5_ENKUlvE0_clEvENKUlvE_clEvEUldE_St5arrayIPcLm2EELi4E23TrivialOffsetCalculatorILi1EjESD_NS0_6memory15LoadWithoutCastENSE_16StoreWithoutCastEEEviT_T0_T2_T3_T4_T5_,(.L_x_36140 - _ZN2at6native27unrolled_elementwise_kernelIZZZNS0_22nan_to_num_kernel_cudaERNS_18TensorIteratorBaseESt8optionalIdES5_S5_ENKUlvE0_clEvENKUlvE_clEvEUldE_St5arrayIPcLm2EELi4E23TrivialOffsetCalculatorILi1EjESD_NS0_6memory15LoadWithoutCastENSE_16StoreWithoutCastEEEviT_T0_T2_T3_T4_T5_)
        .other          _ZN2at6native27unrolled_elementwise_kernelIZZZNS0_22nan_to_num_kernel_cudaERNS_18TensorIteratorBaseESt8optionalIdES5_S5_ENKUlvE0_clEvENKUlvE_clEvEUldE_St5arrayIPcLm2EELi4E23TrivialOffsetCalculatorILi1EjESD_NS0_6memory15LoadWithoutCastENSE_16StoreWithoutCastEEEviT_T0_T2_T3_T4_T5_,@"STO_CUDA_ENTRY STV_DEFAULT"
_ZN2at6native27unrolled_elementwise_kernelIZZZNS0_22nan_to_num_kernel_cudaERNS_18TensorIteratorBaseESt8optionalIdES5_S5_ENKUlvE0_clEvENKUlvE_clEvEUldE_St5arrayIPcLm2EELi4E23TrivialOffsetCalculatorILi1EjESD_NS0_6memory15LoadWithoutCastENSE_16StoreWithoutCastEEEviT_T0_T2_T3_T4_T5_:
.text._ZN2at6native27unrolled_elementwise_kernelIZZZNS0_22nan_to_num_kernel_cudaERNS_18TensorIteratorBaseESt8optionalIdES5_S5_ENKUlvE0_clEvENKUlvE_clEvEUldE_St5arrayIPcLm2EELi4E23TrivialOffsetCalculatorILi1EjESD_NS0_6memory15LoadWithoutCastENSE_16StoreWithoutCastEEEviT_T0_T2_T3_T4_T5_:
[----:B------:R-:W-:Y:S01]  /*0000*/  LDC R1, c[0x0][0x28] ;  /* 0x00000a00ff017b82 */ /* 0x000fe20000000800 */
[----:B------:R-:W0:Y:S07]  /*0010*/  S2R R0, SR_CTAID.X ;  /* 0x0000000000007919 */ /* 0x000e2e0000002500 */
[----:B------:R-:W0:Y:S01]  /*0020*/  LDC R3, c[0x0][0x210] ;  /* 0x00008400ff037b82 */ /* 0x000e220000000800 */
[----:B------:R-:W-:Y:S01]  /*0030*/  ULDC.64 UR4, c[0x0][0x208] ;  /* 0x0000820000047ab9 */ /* 0x000fe20000000a00 */
[----:B------:R-:W-:Y:S01]  /*0040*/  CS2R R16, SRZ ;  /* 0x0000000000107805 */ /* 0x000fe2000001ff00 */
        /* <DEDUP_REMOVED lines=12> */
[C---:B------:R-:W-:Y:S01]  /*0110*/  @!P3 IMAD R21, R0.reuse, 0x200, R9 ;  /* 0x000002000015b824 */ /* 0x040fe200078e0209 */
[----:B------:R-:W-:Y:S01]  /*0120*/  @!P3 IADD3 R9, R9, 0x80, RZ ;  /* 0x000000800909b810 */ /* 0x000fe20007ffe0ff */
[----:B0-----:R-:W-:Y:S01]  /*0130*/  @!P0 IMAD.WIDE.U32 R10, R13, 0x8, R10 ;  /* 0x000000080d0a8825 */ /* 0x001fe200078e000a */
[----:B------:R-:W0:Y:S02]  /*0140*/  @!P3 LDC.64 R6, c[0x0][0x240] ;  /* 0x00009000ff06bb82 */ /* 0x000e240000000a00 */
[----:B------:R-:W-:Y:S01]  /*0150*/  ISETP.GE.AND P2, PT, R9, R4, PT ;  /* 0x000000040900720c */ /* 0x000fe20003f46270 */
[----:B-1----:R-:W-:Y:S01]  /*0160*/  @!P1 IMAD.WIDE.U32 R18, R19, 0x8, R2 ;  /* 0x0000000813129825 */ /* 0x002fe200078e0002 */
[----:B------:R-:W-:Y:S01]  /*0170*/  CS2R R2, SRZ ;  /* 0x0000000000027805 */ /* 0x000fe2000001ff00 */
[----:B------:R-:W-:Y:S02]  /*0180*/  BSSY B0, `(.L_x_2787) ;  /* 0x000001d000007945 */ /* 0x000fe40003800000 */
[----:B------:R-:W-:Y:S01]  /*0190*/  VIADD R23, R5, 0x100 ;  /* 0x0000010005177836 */ /* 0x000fe20000000000 */
[----:B------:R1:W5:Y:S07]  /*01a0*/  @!P1 LDG.E.64 R16, desc[UR4][R18.64] ;  /* 0x0000000412109981 */ /* 0x00036e000c1e1b00 */
[----:B------:R-:W2:Y:S01]  /*01b0*/  @!P2 LDC.64 R14, c[0x0][0x240] ;  /* 0x00009000ff0eab82 */ /* 0x000ea20000000a00 */
[----:B------:R-:W-:-:S02]  /*01c0*/  @!P2 IMAD R9, R0, 0x200, R9 ;  /* 0x000002000009a824 */ /* 0x000fc400078e0209 */
[C---:B------:R-:W-:Y:S02]  /*01d0*/  VIADD R25, R5.reuse, 0x180 ;  /* 0x0000018005197836 */ /* 0x040fe40000000000 */
[----:B------:R-:W-:Y:S02]  /*01e0*/  VIADD R13, R5, 0x80 ;  /* 0x00000080050d7836 */ /* 0x000fe40000000000 */
[----:B0-----:R-:W-:Y:S01]  /*01f0*/  @!P3 IMAD.WIDE.U32 R20, R21, 0x8, R6 ;  /* 0x000000081514b825 */ /* 0x001fe200078e0006 */
[----:B------:R-:W-:Y:S02]  /*0200*/  CS2R R6, SRZ ;  /* 0x0000000000067805 */ /* 0x000fe4000001ff00 */
[-C--:B------:R-:W-:Y:S02]  /*0210*/  ISETP.GE.AND P1, PT, R23, R4.reuse, PT ;  /* 0x000000041700720c */ /* 0x080fe40003f26270 */
[----:B------:R-:W-:Y:S02]  /*0220*/  ISETP.GE.AND P4, PT, R5, R4, PT ;  /* 0x000000040500720c */ /* 0x000fe40003f86270 */
[----:B------:R1:W5:Y:S01]  /*0230*/  @!P3 LDG.E.64 R6, desc[UR4][R20.64] ;  /* 0x000000041406b981 */ /* 0x000362000c1e1b00 */
[----:B--2---:R-:W-:Y:S01]  /*0240*/  @!P2 IMAD.WIDE.U32 R14, R9, 0x8, R14 ;  /* 0x00000008090ea825 */ /* 0x004fe200078e000e */
[----:B------:R-:W-:-:S02]  /*0250*/  CS2R R8, SRZ ;  /* 0x0000000000087805 */ /* 0x000fc4000001ff00 */
[-C--:B------:R-:W-:Y:S02]  /*0260*/  ISETP.GE.AND P3, PT, R13, R4.reuse, PT ;  /* 0x000000040d00720c */ /* 0x080fe40003f66270 */
[----:B------:R1:W5:Y:S04]  /*0270*/  @!P2 LDG.E.64 R2, desc[UR4][R14.64] ;  /* 0x000000040e02a981 */ /* 0x000368000c1e1b00 */
[----:B------:R1:W5:Y:S01]  /*0280*/  @!P0 LDG.E.64 R8, desc[UR4][R10.64] ;  /* 0x000000040a088981 */ /* 0x000362000c1e1b00 */
[----:B------:R-:W-:Y:S01]  /*0290*/  ISETP.GE.AND P2, PT, R25, R4, PT ;  /* 0x000000041900720c */ /* 0x000fe20003f46270 */
[----:B------:R-:W-:-:S12]  /*02a0*/  @P0 BRA `(.L_x_2788) ;  /* 0x0000000000280947 */ /* 0x000fd80003800000 */
[C---:B-----5:R-:W-:Y:S01]  /*02b0*/  DSETP.NEU.AND P5, PT, R8.reuse, +INF , PT ;  /* 0x7ff000000800742a */ /* 0x060fe20003fad000 */
[----:B------:R-:W-:Y:S01]  /*02c0*/  ULDC.64 UR6, c[0x0][0x228] ;  /* 0x00008a0000067ab9 */ /* 0x000fe20000000a00 */
[----:B------:R-:W-:-:S06]  /*02d0*/  DSETP.NEU.AND P0, PT, R8, -INF , PT ;  /* 0xfff000000800742a */ /* 0x000fcc0003f0d000 */
[----:B-1----:R-:W-:Y:S02]  /*02e0*/  FSEL R14, R8, UR6, P0 ;  /* 0x00000006080e7c08 */ /* 0x002fe40008000000 */
[----:B------:R-:W-:Y:S01]  /*02f0*/  FSEL R15, R9, UR7, P0 ;  /* 0x00000007090f7c08 */ /* 0x000fe20008000000 */
[----:B------:R-:W-:-:S03]  /*0300*/  DSETP.GTU.AND P0, PT, |R8|, +INF , PT ;  /* 0x7ff000000800742a */ /* 0x000fc60003f0c200 */
[----:B------:R-:W0:Y:S08]  /*0310*/  @!P5 LDC R14, c[0x0][0x220] ;  /* 0x00008800ff0edb82 */ /* 0x000e300000000800 */
[----:B------:R-:W1:Y:S08]  /*0320*/  @!P5 LDC R15, c[0x0][0x224] ;  /* 0x00008900ff0fdb82 */ /* 0x000e700000000800 */
[----:B0-----:R-:W0:Y:S08]  /*0330*/  @P0 LDC R14, c[0x0][0x218] ;  /* 0x00008600ff0e0b82 */ /* 0x001e300000000800 */
[----:B-1----:R-:W2:Y:S02]  /*0340*/  @P0 LDC R15, c[0x0][0x21c] ;  /* 0x00008700ff0f0b82 */ /* 0x002ea40000000800 */
.L_x_2788:
[----:B------:R-:W-:Y:S05]  /*0350*/  BSYNC B0 ;  /* 0x0000000000007941 */ /* 0x000fea0003800000 */
.L_x_2787:
[----:B------:R-:W-:Y:S04]  /*0360*/  BSSY B0, `(.L_x_2789) ;  /* 0x000000c000007945 */ /* 0x000fe80003800000 */
[----:B------:R-:W-:Y:S05]  /*0370*/  @P3 BRA `(.L_x_2790) ;  /* 0x0000000000283947 */ /* 0x000fea0003800000 */
[C---:B-----5:R-:W-:Y:S01]  /*0380*/  DSETP.NEU.AND P3, PT, R16.reuse, +INF , PT ;  /* 0x7ff000001000742a */ /* 0x060fe20003f6d000 */
[----:B------:R-:W-:Y:S01]  /*0390*/  ULDC.64 UR6, c[0x0][0x228] ;  /* 0x00008a0000067ab9 */ /* 0x000fe20000000a00 */
[----:B------:R-:W-:-:S06]  /*03a0*/  DSETP.NEU.AND P0, PT, R16, -INF , PT ;  /* 0xfff000001000742a */ /* 0x000fcc0003f0d000 */
[----:B-1----:R-:W-:Y:S02]  /*03b0*/  FSEL R10, R16, UR6, P0 ;  /* 0x00000006100a7c08 */ /* 0x002fe40008000000 */
[----:B------:R-:W-:Y:S01]  /*03c0*/  FSEL R11, R17, UR7, P0 ;  /* 0x00000007110b7c08 */ /* 0x000fe20008000000 */
[----:B------:R-:W-:-:S03]  /*03d0*/  DSETP.GTU.AND P0, PT, |R16|, +INF , PT ;  /* 0x7ff000001000742a */ /* 0x000fc60003f0c200 */
[----:B------:R-:W1:Y:S08]  /*03e0*/  @!P3 LDC R10, c[0x0][0x220] ;  /* 0x00008800ff0abb82 */ /* 0x000e700000000800 */
[----:B------:R-:W3:Y:S08]  /*03f0*/  @!P3 LDC R11, c[0x0][0x224] ;  /* 0x00008900ff0bbb82 */ /* 0x000ef00000000800 */
[----:B-1----:R-:W4:Y:S08]  /*0400*/  @P0 LDC R10, c[0x0][0x218] ;  /* 0x00008600ff0a0b82 */ /* 0x002f300000000800 */
[----:B---3--:R-:W3:Y:S02]  /*0410*/  @P0 LDC R11, c[0x0][0x21c] ;  /* 0x00008700ff0b0b82 */ /* 0x008ee40000000800 */
.L_x_2790:
[----:B------:R-:W-:Y:S05]  /*0420*/  BSYNC B0 ;  /* 0x0000000000007941 */ /* 0x000fea0003800000 */
.L_x_2789:
        /* <DEDUP_REMOVED lines=8> */
[----:B------:R-:W1:Y:S08]  /*04b0*/  @!P1 LDC R8, c[0x0][0x220] ;  /* 0x00008800ff089b82 */ /* 0x000e700000000800 */
[----:B------:R-:W0:Y:S08]  /*04c0*/  @!P1 LDC R9, c[0x0][0x224] ;  /* 0x00008900ff099b82 */ /* 0x000e300000000800 */
[----:B-1----:R-:W1:Y:S08]  /*04d0*/  @P0 LDC R8, c[0x0][0x218] ;  /* 0x00008600ff080b82 */ /* 0x002e700000000800 */
[----:B0-----:R-:W0:Y:S02]  /*04e0*/  @P0 LDC R9, c[0x0][0x21c] ;  /* 0x00008700ff090b82 */ /* 0x001e240000000800 */
.L_x_2792:
[----:B------:R-:W-:Y:S05]  /*04f0*/  BSYNC B0 ;  /* 0x0000000000007941 */ /* 0x000fea0003800000 */
.L_x_2791:
        /* <DEDUP_REMOVED lines=8> */
[----:B------:R-:W2:Y:S08]  /*0580*/  @!P1 LDC R6, c[0x0][0x220] ;  /* 0x00008800ff069b82 */ /* 0x000eb00000000800 */
[----:B------:R-:W4:Y:S08]  /*0590*/  @!P1 LDC R7, c[0x0][0x224] ;  /* 0x00008900ff079b82 */ /* 0x000f300000000800 */
[----:B--2---:R-:W2:Y:S08]  /*05a0*/  @P0 LDC R6, c[0x0][0x218] ;  /* 0x00008600ff060b82 */ /* 0x004eb00000000800 */
[----:B----4-:R-:W4:Y:S02]  /*05b0*/  @P0 LDC R7, c[0x0][0x21c] ;  /* 0x00008700ff070b82 */ /* 0x010f240000000800 */
.L_x_2794:
[----:B------:R-:W-:Y:S05]  /*05c0*/  BSYNC B0 ;  /* 0x0000000000007941 */ /* 0x000fea0003800000 */
.L_x_2793:
[----:B------:R-:W-:Y:S04]  /*05d0*/  BSSY B0, `(.L_x_2795) ;  /* 0x0000017000007945 */ /* 0x000fe80003800000 */
[----:B------:R-:W-:Y:S04]  /*05e0*/  BSSY B1, `(.L_x_2796) ;  /* 0x000000f000017945 */ /* 0x000fe80003800000 */
[----:B------:R-:W-:Y:S05]  /*05f0*/  @P4 BRA `(.L_x_2797) ;  /* 0x0000000000344947 */ /* 0x000fea0003800000 */
[----:B-----5:R-:W3:Y:S01]  /*0600*/  LDC.64 R2, c[0x0][0x238] ;  /* 0x00008e00ff027b82 */ /* 0x020ee20000000a00 */
[----:B------:R-:W-:-:S05]  /*0610*/  LEA R5, R0, R5, 0x9 ;  /* 0x0000000500057211 */ /* 0x000fca00078e48ff */
[----:B---3--:R-:W-:-:S04]  /*0620*/  IMAD.WIDE.U32 R2, R5, 0x8, R2 ;  /* 0x0000000805027825 */ /* 0x008fc800078e0002 */
[----:B------:R-:W-:Y:S01]  /*0630*/  IMAD.MOV.U32 R5, RZ, RZ, R13 ;  /* 0x000000ffff057224 */ /* 0x000fe200078e000d */
[----:B0-2---:R0:W-:Y:S04]  /*0640*/  STG.E.64 desc[UR4][R2.64], R14 ;  /* 0x0000000e02007986 */ /* 0x0051e8000c101b04 */
[----:B------:R-:W-:-:S13]  /*0650*/  ISETP.GE.AND P0, PT, R5, R4, PT ;  /* 0x000000040500720c */ /* 0x000fda0003f06270 */
[----:B------:R-:W-:Y:S05]  /*0660*/  @P0 BREAK B1 ;  /* 0x0000000000010942 */ /* 0x000fea0003800000 */
[----:B0-----:R-:W-:Y:S05]  /*0670*/  @P0 BRA `(.L_x_2798) ;  /* 0x0000000000300947 */ /* 0x001fea0003800000 */
[----:B------:R-:W0:Y:S01]  /*0680*/  LDC.64 R2, c[0x0][0x238] ;  /* 0x00008e00ff027b82 */ /* 0x000e220000000a00 */
[----:B------:R-:W-:Y:S02]  /*0690*/  IMAD R13, R0, 0x200, R5 ;  /* 0x00000200000d7824 */ /* 0x000fe400078e0205 */
[----:B------:R-:W-:Y:S02]  /*06a0*/  VIADD R5, R5, 0x80 ;  /* 0x0000008005057836 */ /* 0x000fe40000000000 */
[----:B0-----:R-:W-:-:S05]  /*06b0*/  IMAD.WIDE.U32 R2, R13, 0x8, R2 ;  /* 0x000000080d027825 */ /* 0x001fca00078e0002 */
[----:B----4-:R0:W-:Y:S02]  /*06c0*/  STG.E.64 desc[UR4][R2.64], R10 ;  /* 0x0000000a02007986 */ /* 0x0101e4000c101b04 */
.L_x_2797:
[----:B------:R-:W-:Y:S05]  /*06d0*/  BSYNC B1 ;  /* 0x0000000000017941 */ /* 0x000fea0003800000 */
.L_x_2796:
[----:B------:R-:W-:-:S13]  /*06e0*/  ISETP.GE.AND P0, PT, R5, R4, PT ;  /* 0x000000040500720c */ /* 0x000fda0003f06270 */
[----:B0----5:R-:W0:Y:S01]  /*06f0*/  @!P0 LDC.64 R2, c[0x0][0x238] ;  /* 0x00008e00ff028b82 */ /* 0x021e220000000a00 */
[----:B-1-3--:R-:W-:Y:S01]  /*0700*/  @!P0 LEA R11, R0, R5, 0x9 ;  /* 0x00000005000b8211 */ /* 0x00afe200078e48ff */
[----:B------:R-:W-:-:S04]  /*0710*/  @!P0 VIADD R5, R5, 0x80 ;  /* 0x0000008005058836 */ /* 0x000fc80000000000 */
[----:B0-----:R-:W-:-:S05]  /*0720*/  @!P0 IMAD.WIDE.U32 R2, R11, 0x8, R2 ;  /* 0x000000080b028825 */ /* 0x001fca00078e0002 */
[----:B------:R0:W-:Y:S02]  /*0730*/  @!P0 STG.E.64 desc[UR4][R2.64], R8 ;  /* 0x0000000802008986 */ /* 0x0001e4000c101b04 */
.L_x_2798:
[----:B------:R-:W-:Y:S05]  /*0740*/  BSYNC B0 ;  /* 0x0000000000007941 */ /* 0x000fea0003800000 */
.L_x_2795:
[----:B------:R-:W-:Y:S05]  /*0750*/  WARPSYNC.ALL ;  /* 0x0000000000007948 */ /* 0x000fea0003800000 */
[----:B------:R-:W-:-:S13]  /*0760*/  ISETP.GE.AND P0, PT, R5, R4, PT ;  /* 0x000000040500720c */ /* 0x000fda0003f06270 */
[----:B------:R-:W-:Y:S05]  /*0770*/  @P0 EXIT ;  /* 0x000000000000094d */ /* 0x000fea0003800000 */
[----:B0-----:R-:W0:Y:S01]  /*0780*/  LDC.64 R2, c[0x0][0x238] ;  /* 0x00008e00ff027b82 */ /* 0x001e220000000a00 */
[----:B------:R-:W-:-:S04]  /*0790*/  IMAD R5, R0, 0x200, R5 ;  /* 0x0000020000057824 */ /* 0x000fc800078e0205 */
[----:B0-----:R-:W-:-:S05]  /*07a0*/  IMAD.WIDE.U32 R2, R5, 0x8, R2 ;  /* 0x0000000805027825 */ /* 0x001fca00078e0002 */
[----:B--2-4-:R-:W-:Y:S01]  /*07b0*/  STG.E.64 desc[UR4][R2.64], R6 ;  /* 0x0000000602007986 */ /* 0x014fe2000c101b04 */
[----:B------:R-:W-:Y:S05]  /*07c0*/  EXIT ;  /* 0x000000000000794d */ /* 0x000fea0003800000 */
.L_x_2799:
        /* <DEDUP_REMOVED lines=11> */
.L_x_36140:


//--------------------- .text._ZN2at6native29vectorized_elementwise_kernelILi2EZZZNS0_22nan_to_num_kernel_cudaERNS_18TensorIteratorBaseESt8optionalIdES5_S5_ENKUlvE0_clEvENKUlvE_clEvEUldE_St5arrayIPcLm2EEEEviT0_T1_ --------------------------
	.section	.text._ZN2at6native29vectorized_elementwise_kernelILi2EZZZNS0_22nan_to_num_kernel_cudaERNS_18TensorIteratorBaseESt8optionalIdES5_S5_ENKUlvE0_clEvENKUlvE_clEvEUldE_St5arrayIPcLm2EEEEviT0_T1_,"ax",@progbits
	.align	128
        .global         _ZN2at6native29vectorized_elementwise_kernelILi2EZZZNS0_22nan_to_num_kernel_cudaERNS_18TensorIteratorBaseESt8optionalIdES5_S5_ENKUlvE0_clEvENKUlvE_clEvEUldE_St5arrayIPcLm2EEEEviT0_T1_
        .type           _ZN2at6native29vectorized_elementwise_kernelILi2EZZZNS0_22nan_to_num_kernel_cudaERNS_18TensorIteratorBaseESt8optionalIdES5_S5_ENKUlvE0_clEvENKUlvE_clEvEUldE_St5arrayIPcLm2EEEEviT0_T1_,@function
        .size           _ZN2at6native29vectorized_elementwise_kernelILi2EZZZNS0_22nan_to_num_kernel_cudaERNS_18TensorIteratorBaseESt8optionalIdES5_S5_ENKUlvE0_clEvENKUlvE_clEvEUldE_St5arrayIPcLm2EEEEviT0_T1_,(.L_x_36141 - _ZN2at6native29vectorized_elementwise_kernelILi2EZZZNS0_22nan_to_num_kernel_cudaERNS_18TensorIteratorBaseESt8optionalIdES5_S5_ENKUlvE0_clEvENKUlvE_clEvEUldE_St5arrayIPcLm2EEEEviT0_T1_)
        .other          _ZN2at6native29vectorized_elementwise_kernelILi2EZZZNS0_22nan_to_num_kernel_cudaERNS_18TensorIteratorBaseESt8optionalIdES5_S5_ENKUlvE0_clEvENKUlvE_clEvEUldE_St5arrayIPcLm2EEEEviT0_T1_,@"STO_CUDA_ENTRY STV_DEFAULT"
_ZN2at6native29vectorized_elementwise_kernelILi2EZZZNS0_22nan_to_num_kernel_cudaERNS_18TensorIteratorBaseESt8optionalIdES5_S5_ENKUlvE0_clEvENKUlvE_clEvEUldE_St5arrayIPcLm2EEEEviT0_T1_:
.text._ZN2at6native29vectorized_elementwise_kernelILi2EZZZNS0_22nan_to_num_kernel_cudaERNS_18TensorIteratorBaseESt8optionalIdES5_S5_ENKUlvE0_clEvENKUlvE_clEvEUldE_St5arrayIPcLm2EEEEviT0_T1_:
        /* <DEDUP_REMOVED lines=10> */
[----:B------:R-:W-:-:S07]  /*00a0*/  ULDC.64 UR6, c[0x0][0x228] ;  /* 0x00008a0000067ab9 */ /* 0x000fce0000000a00 */
[----:B------:R-:W2:Y:S01]  /*00b0*/  LDC.64 R12, c[0x0][0x220] ;  /* 0x00008800ff0c7b82 */ /* 0x000ea20000000a00 */
[----:B-1----:R-:W-:-:S04]  /*00c0*/  IMAD.WIDE R2, R25, 0x8, R2 ;  /* 0x0000000819027825 */ /* 0x002fc800078e0202 */
[----:B0-----:R-:W-:-:S05]  /*00d0*/  IMAD.WIDE.U32 R2, R5, 0x10, R2 ;  /* 0x0000001005027825 */ /* 0x001fca00078e0002 */
[----:B------:R-:W3:Y:S04]  /*00e0*/  LDG.E.128 R16, desc[UR4][R2.64] ;  /* 0x0000000402107981 */ /* 0x000ee8000c1e1d00 */
[----:B------:R-:W4:Y:S04]  /*00f0*/  LDG.E.128 R20, desc[UR4][R2.64+0x800] ;  /* 0x0008000402147981 */ /* 0x000f28000c1e1d00 */
[----:B------:R-:W5:Y:S04]  /*0100*/  LDG.E.128 R4, desc[UR4][R2.64+0x1000] ;  /* 0x0010000402047981 */ /* 0x000f68000c1e1d00 */
[----:B------:R0:W5:Y:S01]  /*0110*/  LDG.E.128 R8, desc[UR4][R2.64+0x1800] ;  /* 0x0018000402087981 */ /* 0x000162000c1e1d00 */
[----:B------:R-:W1:Y:S01]  /*0120*/  S2R R26, SR_TID.X ;  /* 0x00000000001a7919 */ /* 0x000e620000002100 */
[----:B---3--:R-:W-:-:S02]  /*0130*/  DSETP.NEU.AND P2, PT, R16, -INF , PT ;  /* 0xfff000001000742a */ /* 0x008fc40003f4d000 */
[----:B------:R-:W-:Y:S02]  /*0140*/  DSETP.NEU.AND P4, PT, R18, -INF , PT ;  /* 0xfff000001200742a */ /* 0x000fe40003f8d000 */
[C---:B------:R-:W-:Y:S02]  /*0150*/  DSETP.NEU.AND P5, PT, R16.reuse, +INF , PT ;  /* 0x7ff000001000742a */ /* 0x040fe40003fad000 */
[----:B------:R-:W-:Y:S01]  /*0160*/  DSETP.GTU.AND P0, PT, |R16|, +INF , PT ;  /* 0x7ff000001000742a */ /* 0x000fe20003f0c200 */
[----:B------:R-:W-:Y:S01]  /*0170*/  FSEL R15, R16, UR6, P2 ;  /* 0x00000006100f7c08 */ /* 0x000fe20009000000 */
[----:B----4-:R-:W-:Y:S01]  /*0180*/  DSETP.NEU.AND P6, PT, R20, -INF , PT ;  /* 0xfff000001400742a */ /* 0x010fe20003fcd000 */
[----:B------:R-:W-:Y:S01]  /*0190*/  FSEL R16, R17, UR7, P2 ;  /* 0x0000000711107c08 */ /* 0x000fe20009000000 */
[C---:B------:R-:W-:Y:S01]  /*01a0*/  DSETP.GTU.AND P1, PT, |R18|.reuse, +INF , PT ;  /* 0x7ff000001200742a */ /* 0x040fe20003f2c200 */
[----:B------:R-:W-:Y:S01]  /*01b0*/  FSEL R17, R18, UR6, P4 ;  /* 0x0000000612117c08 */ /* 0x000fe2000a000000 */
[----:B------:R-:W-:Y:S01]  /*01c0*/  DSETP.NEU.AND P3, PT, R18, +INF , PT ;  /* 0x7ff000001200742a */ /* 0x000fe20003f6d000 */
[----:B------:R-:W-:Y:S01]  /*01d0*/  FSEL R24, R19, UR7, P4 ;  /* 0x0000000713187c08 */ /* 0x000fe2000a000000 */
[C---:B------:R-:W-:Y:S01]  /*01e0*/  DSETP.NEU.AND P4, PT, R20.reuse, +INF , PT ;  /* 0x7ff000001400742a */ /* 0x040fe20003f8d000 */
[----:B--2---:R-:W-:Y:S01]  /*01f0*/  FSEL R19, R15, R12, P5 ;  /* 0x0000000c0f137208 */ /* 0x004fe20002800000 */
[----:B------:R-:W-:Y:S01]  /*0200*/  DSETP.GTU.AND P2, PT, |R20|, +INF , PT ;  /* 0x7ff000001400742a */ /* 0x000fe20003f4c200 */
[----:B------:R-:W-:Y:S01]  /*0210*/  FSEL R18, R16, R13, P5 ;  /* 0x0000000d10127208 */ /* 0x000fe20002800000 */
[----:B------:R-:W-:Y:S01]  /*0220*/  DSETP.NEU.AND P5, PT, R22, -INF , PT ;  /* 0xfff000001600742a */ /* 0x000fe20003fad000 */
[----:B------:R-:W-:-:S02]  /*0230*/  FSEL R15, R20, UR6, P6 ;  /* 0x00000006140f7c08 */ /* 0x000fc4000b000000 */
[----:B0-----:R-:W-:Y:S01]  /*0240*/  FSEL R2, R21, UR7, P6 ;  /* 0x0000000715027c08 */ /* 0x001fe2000b000000 */
[----:B------:R-:W-:Y:S01]  /*0250*/  DSETP.NEU.AND P6, PT, R22, +INF , PT ;  /* 0x7ff000001600742a */ /* 0x000fe20003fcd000 */
[-C--:B------:R-:W-:Y:S02]  /*0260*/  FSEL R20, R15, R12.reuse, P4 ;  /* 0x0000000c0f147208 */ /* 0x080fe40002000000 */
[----:B------:R-:W-:Y:S01]  /*0270*/  FSEL R21, R2, R13, P4 ;  /* 0x0000000d02157208 */ /* 0x000fe20002000000 */
[C---:B-----5:R-:W-:Y:S01]  /*0280*/  DSETP.NEU.AND P4, PT, R4.reuse, -INF , PT ;  /* 0xfff000000400742a */ /* 0x060fe20003f8d000 */
[----:B------:R-:W-:Y:S01]  /*0290*/  FSEL R3, R22, UR6, P5 ;  /* 0x0000000616037c08 */ /* 0x000fe2000a800000 */
[----:B------:R-:W0:Y:S01]  /*02a0*/  LDC.64 R14, c[0x0][0x238] ;  /* 0x00008e00ff0e7b82 */ /* 0x000e220000000a00 */
[----:B------:R-:W-:Y:S01]  /*02b0*/  FSEL R0, R23, UR7, P5 ;  /* 0x0000000717007c08 */ /* 0x000fe2000a800000 */
[----:B------:R-:W-:Y:S01]  /*02c0*/  DSETP.NEU.AND P5, PT, R4, +INF , PT ;  /* 0x7ff000000400742a */ /* 0x000fe20003fad000 */
[----:B------:R-:W-:-:S02]  /*02d0*/  FSEL R17, R17, R12, P3 ;  /* 0x0000000c11117208 */ /* 0x000fc40001800000 */
[-C--:B------:R-:W-:Y:S01]  /*02e0*/  FSEL R24, R24, R13.reuse, P3 ;  /* 0x0000000d18187208 */ /* 0x080fe20001800000 */
[----:B------:R-:W-:Y:S01]  /*02f0*/  DSETP.GTU.AND P3, PT, |R22|, +INF , PT ;  /* 0x7ff000001600742a */ /* 0x000fe20003f6c200 */
[----:B------:R-:W-:Y:S02]  /*0300*/  FSEL R2, R5, UR7, P4 ;  /* 0x0000000705027c08 */ /* 0x000fe4000a000000 */
[----:B------:R-:W-:Y:S02]  /*0310*/  FSEL R22, R3, R12, P6 ;  /* 0x0000000c03167208 */ /* 0x000fe40003000000 */
[-C--:B------:R-:W-:Y:S01]  /*0320*/  FSEL R23, R0, R13.reuse, P6 ;  /* 0x0000000d00177208 */ /* 0x080fe20003000000 */
[----:B------:R-:W-:Y:S01]  /*0330*/  DSETP.NEU.AND P6, PT, R6, -INF , PT ;  /* 0xfff000000600742a */ /* 0x000fe20003fcd000 */
[----:B------:R-:W-:Y:S01]  /*0340*/  FSEL R3, R4, UR6, P4 ;  /* 0x0000000604037c08 */ /* 0x000fe2000a000000 */
[----:B------:R-:W-:Y:S01]  /*0350*/  DSETP.GTU.AND P4, PT, |R4|, +INF , PT ;  /* 0x7ff000000400742a */ /* 0x000fe20003f8c200 */
[----:B------:R-:W-:-:S02]  /*0360*/  FSEL R2, R2, R13, P5 ;  /* 0x0000000d02027208 */ /* 0x000fc40002800000 */
[-C--:B------:R-:W-:Y:S01]  /*0370*/  FSEL R0, R3, R12.reuse, P5 ;  /* 0x0000000c03007208 */ /* 0x080fe20002800000 */
[----:B------:R-:W-:Y:S01]  /*0380*/  DSETP.NEU.AND P5, PT, R6, +INF , PT ;  /* 0x7ff000000600742a */ /* 0x000fe20003fad000 */
[----:B------:R-:W-:Y:S02]  /*0390*/  FSEL R3, R6, UR6, P6 ;  /* 0x0000000606037c08 */ /* 0x000fe4000b000000 */
[----:B------:R-:W-:Y:S01]  /*03a0*/  FSEL R4, R7, UR7, P6 ;  /* 0x0000000707047c08 */ /* 0x000fe2000b000000 */
[C---:B------:R-:W-:Y:S02]  /*03b0*/  DSETP.NEU.AND P6, PT, R8.reuse, -INF , PT ;  /* 0xfff000000800742a */ /* 0x040fe40003fcd000 */
[----:B------:R-:W-:Y:S01]  /*03c0*/  FSEL R3, R3, R12, P5 ;  /* 0x0000000c03037208 */ /* 0x000fe20002800000 */
[----:B0-----:R-:W-:Y:S01]  /*03d0*/  IMAD.WIDE.U32 R14, R25, 0x8, R14 ;  /* 0x00000008190e7825 */ /* 0x001fe200078e000e */
[----:B------:R-:W-:Y:S01]  /*03e0*/  FSEL R4, R4, R13, P5 ;  /* 0x0000000d04047208 */ /* 0x000fe20002800000 */
[----:B------:R-:W-:Y:S01]  /*03f0*/  DSETP.NEU.AND P5, PT, R8, +INF , PT ;  /* 0x7ff000000800742a */ /* 0x000fe20003fad000 */
[----:B------:R-:W-:-:S02]  /*0400*/  FSEL R5, R8, UR6, P6 ;  /* 0x0000000608057c08 */ /* 0x000fc4000b000000 */
[----:B------:R-:W-:Y:S01]  /*0410*/  FSEL R16, R9, UR7, P6 ;  /* 0x0000000709107c08 */ /* 0x000fe2000b000000 */
[C---:B------:R-:W-:Y:S01]  /*0420*/  DSETP.NEU.AND P6, PT, R10.reuse, +INF , PT ;  /* 0x7ff000000a00742a */ /* 0x040fe20003fcd000 */
[----:B-1----:R-:W-:Y:S01]  /*0430*/  IMAD.WIDE R14, R26, 0x10, R14 ;  /* 0x000000101a0e7825 */ /* 0x002fe200078e020e */
[----:B------:R-:W-:Y:S02]  /*0440*/  FSEL R5, R5, R12, P5 ;  /* 0x0000000c05057208 */ /* 0x000fe40002800000 */
[----:B------:R-:W-:Y:S01]  /*0450*/  FSEL R16, R16, R13, P5 ;  /* 0x0000000d10107208 */ /* 0x000fe20002800000 */
[----:B------:R-:W-:-:S09]  /*0460*/  DSETP.NEU.AND P5, PT, R10, -INF , PT ;  /* 0xfff000000a00742a */ /* 0x000fd20003fad000 */
[----:B------:R-:W-:Y:S02]  /*0470*/  @P6 FSEL R12, R10, UR6, P5 ;  /* 0x000000060a0c6c08 */ /* 0x000fe4000a800000 */
[----:B------:R-:W-:Y:S01]  /*0480*/  @P6 FSEL R13, R11, UR7, P5 ;  /* 0x000000070b0d6c08 */ /* 0x000fe2000a800000 */
[----:B------:R-:W-:Y:S01]  /*0490*/  ULDC.64 UR6, c[0x0][0x218] ;  /* 0x0000860000067ab9 */ /* 0x000fe20000000a00 */
[----:B------:R-:W-:Y:S01]  /*04a0*/  DSETP.GTU.AND P6, PT, |R6|, +INF , PT ;  /* 0x7ff000000600742a */ /* 0x000fe20003fcc200 */
[----:B------:R-:W-:Y:S01]  /*04b0*/  FSEL R17, R17, UR6, !P1 ;  /* 0x0000000611117c08 */ /* 0x000fe2000c800000 */
[----:B------:R-:W-:Y:S01]  /*04c0*/  DSETP.GTU.AND P5, PT, |R8|, +INF , PT ;  /* 0x7ff000000800742a */ /* 0x000fe20003fac200 */
[----:B------:R-:W-:Y:S01]  /*04d0*/  FSEL R24, R24, UR7, !P1 ;  /* 0x0000000718187c08 */ /* 0x000fe2000c800000 */
[----:B------:R-:W-:Y:S01]  /*04e0*/  DSETP.GTU.AND P1, PT, |R10|, +INF , PT ;  /* 0x7ff000000a00742a */ /* 0x000fe20003f2c200 */
[----:B------:R-:W-:Y:S01]  /*04f0*/  FSEL R6, R0, UR6, !P4 ;  /* 0x0000000600067c08 */ /* 0x000fe2000e000000 */
[----:B------:R-:W-:Y:S01]  /*0500*/  IMAD.MOV.U32 R10, RZ, RZ, R17 ;  /* 0x000000ffff0a7224 */ /* 0x000fe200078e0011 */
[----:B------:R-:W-:Y:S01]  /*0510*/  FSEL R7, R2, UR7, !P4 ;  /* 0x0000000702077c08 */ /* 0x000fe2000e000000 */
[----:B------:R-:W-:Y:S01]  /*0520*/  IMAD.MOV.U32 R11, RZ, RZ, R24 ;  /* 0x000000ffff0b7224 */ /* 0x000fe200078e0018 */
[----:B------:R-:W-:-:S02]  /*0530*/  FSEL R2, R3, UR6, !P6 ;  /* 0x0000000603027c08 */ /* 0x000fc4000f000000 */
[----:B------:R-:W-:Y:S01]  /*0540*/  FSEL R17, R4, UR7, !P6 ;  /* 0x0000000704117c08 */ /* 0x000fe2000f000000 */
[----:B------:R-:W-:Y:S01]  /*0550*/  IMAD.MOV.U32 R4, RZ, RZ, R6 ;  /* 0x000000ffff047224 */ /* 0x000fe200078e0006 */
[----:B------:R-:W-:Y:S01]  /*0560*/  FSEL R0, R5, UR6, !P5 ;  /* 0x0000000605007c08 */ /* 0x000fe2000e800000 */
[----:B------:R-:W-:Y:S01]  /*0570*/  IMAD.MOV.U32 R5, RZ, RZ, R7 ;  /* 0x000000ffff057224 */ /* 0x000fe200078e0007 */
[----:B------:R-:W-:Y:S01]  /*0580*/  FSEL R8, R19, UR6, !P0 ;  /* 0x0000000613087c08 */ /* 0x000fe2000c000000 */
[----:B------:R-:W-:Y:S01]  /*0590*/  IMAD.MOV.U32 R6, RZ, RZ, R2 ;  /* 0x000000ffff067224 */ /* 0x000fe200078e0002 */
[----:B------:R-:W-:Y:S01]  /*05a0*/  FSEL R9, R18, UR7, !P0 ;  /* 0x0000000712097c08 */ /* 0x000fe2000c000000 */
[----:B------:R-:W-:Y:S01]  /*05b0*/  IMAD.MOV.U32 R7, RZ, RZ, R17 ;  /* 0x000000ffff077224 */ /* 0x000fe200078e0011 */
[----:B------:R-:W-:Y:S02]  /*05c0*/  FSEL R22, R22, UR6, !P3 ;  /* 0x0000000616167c08 */ /* 0x000fe4000d800000 */
[----:B------:R-:W-:Y:S01]  /*05d0*/  FSEL R20, R20, UR6, !P2 ;  /* 0x0000000614147c08 */ /* 0x000fe2000d000000 */
[----:B------:R0:W-:Y:S01]  /*05e0*/  STG.E.128 desc[UR4][R14.64], R8 ;  /* 0x000000080e007986 */ /* 0x0001e2000c101d04 */
[----:B------:R-:W-:-:S02]  /*05f0*/  FSEL R21, R21, UR7, !P2 ;  /* 0x0000000715157c08 */ /* 0x000fc4000d000000 */
[----:B------:R-:W-:Y:S01]  /*0600*/  FSEL R23, R23, UR7, !P3 ;  /* 0x0000000717177c08 */ /* 0x000fe2000d800000 */
[----:B------:R1:W-:Y:S01]  /*0610*/  STG.E.128 desc[UR4][R14.64+0x1000], R4 ;  /* 0x001000040e007986 */ /* 0x0003e2000c101d04 */
[----:B------:R-:W-:Y:S02]  /*0620*/  FSEL R3, R16, UR7, !P5 ;  /* 0x0000000710037c08 */ /* 0x000fe4000e800000 */
[----:B------:R-:W-:Y:S02]  /*0630*/  FSEL R12, R12, UR6, !P1 ;  /* 0x000000060c0c7c08 */ /* 0x000fe4000c800000 */
[----:B------:R-:W-:Y:S01]  /*0640*/  FSEL R13, R13, UR7, !P1 ;  /* 0x000000070d0d7c08 */ /* 0x000fe2000c800000 */
[----:B0-----:R-:W-:Y:S02]  /*0650*/  IMAD.MOV.U32 R8, RZ, RZ, R20 ;  /* 0x000000ffff087224 */ /* 0x001fe400078e0014 */
[----:B------:R-:W-:Y:S02]  /*0660*/  IMAD.MOV.U32 R9, RZ, RZ, R21 ;  /* 0x000000ffff097224 */ /* 0x000fe400078e0015 */
[----:B------:R-:W-:-:S02]  /*0670*/  IMAD.MOV.U32 R10, RZ, RZ, R22 ;  /* 0x000000ffff0a7224 */ /* 0x000fc400078e0016 */
[----:B------:R-:W-:Y:S02]  /*0680*/  IMAD.MOV.U32 R11, RZ, RZ, R23 ;  /* 0x000000ffff0b7224 */ /* 0x000fe400078e0017 */
[----:B-1----:R-:W-:Y:S02]  /*0690*/  IMAD.MOV.U32 R4, RZ, RZ, R0 ;  /* 0x000000ffff047224 */ /* 0x002fe400078e0000 */
[----:B------:R-:W-:Y:S01]  /*06a0*/  IMAD.MOV.U32 R5, RZ, RZ, R3 ;  /* 0x000000ffff057224 */ /* 0x000fe200078e0003 */
[----:B------:R-:W-:Y:S01]  /*06b0*/  STG.E.128 desc[UR4][R14.64+0x800], R8 ;  /* 0x000800080e007986 */ /* 0x000fe2000c101d04 */
[----:B------:R-:W-:Y:S02]  /*06c0*/  IMAD.MOV.U32 R6, RZ, RZ, R12 ;  /* 0x000000ffff067224 */ /* 0x000fe400078e000c */
[----:B------:R-:W-:-:S05]  /*06d0*/  IMAD.MOV.U32 R7, RZ, RZ, R13 ;  /* 0x000000ffff077224 */ /* 0x000fca00078e000d */
[----:B------:R-:W-:Y:S01]  /*06e0*/  STG.E.128 desc[UR4][R14.64+0x1800], R4 ;  /* 0x001800040e007986 */ /* 0x000fe2000c101d04 */
[----:B------:R-:W-:Y:S05]  /*06f0*/  EXIT ;  /* 0x000000000000794d */ /* 0x000fea0003800000 */
.L_x_2800:
[----:B------:R-:W0:Y:S02]  /*0700*/  S2R R18, SR_TID.X ;  /* 0x0000000000127919 */ /* 0x000e240000002100 */
[----:B0-----:R-:W-:Y:S01]  /*0710*/  ISETP.GE.AND P0, PT, R18, R0, PT ;  /* 0x000000001200720c */ /* 0x001fe20003f06270 */
[----:B------:R-:W-:-:S12]  /*0720*/  IMAD.MOV.U32 R12, RZ, RZ, R18 ;  /* 0x000000ffff0c7224 */ /* 0x000fd800078e0012 */
[----:B------:R-:W-:Y:S02]  /*0730*/  @!P0 IMAD.IADD R2, R25, 0x1, R12 ;  /* 0x0000000119028824 */ /* 0x000fe400078e020c */
[----:B------:R-:W-:-:S05]  /*0740*/  @!P0 VIADD R12, R12, 0x80 ;  /* 0x000000800c0c8836 */ /* 0x000fca0000000000 */
[----:B------:R-:W-:-:S13]  /*0750*/  ISETP.GE.AND P1, PT, R12, R0, PT ;  /* 0x000000000c00720c */ /* 0x000fda0003f26270 */
[----:B------:R-:W0:Y:S01]  /*0760*/  @!P1 LDC.64 R4, c[0x0][0x240] ;  /* 0x00009000ff049b82 */ /* 0x000e220000000a00 */
[----:B------:R-:W-:Y:S02]  /*0770*/  @!P1 IMAD.IADD R9, R25, 0x1, R12 ;  /* 0x0000000119099824 */ /* 0x000fe400078e020c */
[----:B------:R-:W-:-:S05]  /*0780*/  @!P1 VIADD R12, R12, 0x80 ;  /* 0x000000800c0c9836 */ /* 0x000fca0000000000 */
[----:B------:R-:W-:-:S13]  /*0790*/  ISETP.GE.AND P2, PT, R12, R0, PT ;  /* 0x000000000c00720c */ /* 0x000fda0003f46270 */
[----:B------:R-:W-:Y:S01]  /*07a0*/  @!P2 IMAD.IADD R11, R25, 0x1, R12 ;  /* 0x00000001190ba824 */ /* 0x000fe200078e020c */
[----:B------:R-:W1:Y:S01]  /*07b0*/  @!P2 LDC.64 R6, c[0x0][0x240] ;  /* 0x00009000ff06ab82 */ /* 0x000e620000000a00 */
[----:B0-----:R-:W-:Y:S01]  /*07c0*/  @!P1 IMAD.WIDE.U32 R8, R9, 0x8, R4 ;  /* 0x0000000809089825 */ /* 0x001fe200078e0004 */
[----:B------:R-:W-:-:S03]  /*07d0*/  CS2R R4, SRZ ;  /* 0x0000000000047805 */ /* 0x000fc6000001ff00 */
[----:B------:R-:W-:-:S03]  /*07e0*/  @!P2 VIADD R12, R12, 0x80 ;  /* 0x000000800c0ca836 */ /* 0x000fc60000000000 */
[----:B------:R0:W5:Y:S02]  /*07f0*/  @!P1 LDG.E.64 R4, desc[UR4][R8.64] ;  /* 0x0000000408049981 */ /* 0x000164000c1e1b00 */
[----:B------:R-:W-:-:S13]  /*0800*/  ISETP.GE.AND P1, PT, R12, R0, PT ;  /* 0x000000000c00720c */ /* 0x000fda0003f26270 */
[----:B------:R-:W2:Y:S01]  /*0810*/  @!P1 LDC.64 R14, c[0x0][0x240] ;  /* 0x00009000ff0e9b82 */ /* 0x000ea20000000a00 */
[----:B------:R-:W-:Y:S01]  /*0820*/  @!P1 IMAD.IADD R3, R25, 0x1, R12 ;  /* 0x0000000119039824 */ /* 0x000fe200078e020c */
[----:B0-----:R-:W-:Y:S01]  /*0830*/  CS2R R8, SRZ ;  /* 0x0000000000087805 */ /* 0x001fe2000001ff00 */
[----:B------:R-:W-:Y:S02]  /*0840*/  @!P1 VIADD R12, R12, 0x80 ;  /* 0x000000800c0c9836 */ /* 0x000fe40000000000 */
[----:B-1----:R-:W-:Y:S01]  /*0850*/  @!P2 IMAD.WIDE.U32 R10, R11, 0x8, R6 ;  /* 0x000000080b0aa825 */ /* 0x002fe200078e0006 */
[----:B------:R-:W-:-:S06]  /*0860*/  CS2R R6, SRZ ;  /* 0x0000000000067805 */ /* 0x000fcc000001ff00 */
[----:B------:R0:W5:Y:S01]  /*0870*/  @!P2 LDG.E.64 R6, desc[UR4][R10.64] ;  /* 0x000000040a06a981 */ /* 0x000162000c1e1b00 */
[----:B--2---:R-:W-:-:S05]  /*0880*/  @!P1 IMAD.WIDE.U32 R14, R3, 0x8, R14 ;  /* 0x00000008030e9825 */ /* 0x004fca00078e000e */
[----:B------:R-:W5:Y:S01]  /*0890*/  @!P1 LDG.E.64 R8, desc[UR4][R14.64] ;  /* 0x000000040e089981 */ /* 0x000f62000c1e1b00 */
[----:B------:R-:W-:Y:S02]  /*08a0*/  ISETP.GE.AND P1, PT, R12, R0, PT ;  /* 0x000000000c00720c */ /* 0x000fe40003f26270 */
[----:B0-----:R-:W-:-:S11]  /*08b0*/  CS2R R10, SRZ ;  /* 0x00000000000a7805 */ /* 0x001fd6000001ff00 */
[----:B------:R-:W0:Y:S01]  /*08c0*/  @!P1 LDC.64 R16, c[0x0][0x240] ;  /* 0x00009000ff109b82 */ /* 0x000e220000000a00 */
[----:B------:R-:W-:Y:S02]  /*08d0*/  @!P1 IMAD.IADD R21, R25, 0x1, R12 ;  /* 0x0000000119159824 */ /* 0x000fe400078e020c */
[----:B------:R-:W-:Y:S02]  /*08e0*/  @!P1 VIADD R12, R12, 0x80 ;  /* 0x000000800c0c9836 */ /* 0x000fe40000000000 */
[----:B0-----:R-:W-:-:S05]  /*08f0*/  @!P1 IMAD.WIDE.U32 R20, R21, 0x8, R16 ;  /* 0x0000000815149825 */ /* 0x001fca00078e0010 */
[----:B------:R0:W5:Y:S01]  /*0900*/  @!P1 LDG.E.64 R10, desc[UR4][R20.64] ;  /* 0x00000004140a9981 */ /* 0x000162000c1e1b00 */
[C---:B------:R-:W-:Y:S02]  /*0910*/  ISETP.GE.AND P1, PT, R12.reuse, R0, PT ;  /* 0x000000000c00720c */ /* 0x040fe40003f26270 */
[----:B------:R-:W-:Y:S01]  /*0920*/  CS2R R16, SRZ ;  /* 0x0000000000107805 */ /* 0x000fe2000001ff00 */
[----:B0-----:R-:W0:Y:S10]  /*0930*/  @!P0 LDC.64 R20, c[0x0][0x240] ;  /* 0x00009000ff148b82 */ /* 0x001e340000000a00 */
[----:B------:R-:W-:Y:S01]  /*0940*/  @!P1 IMAD.IADD R23, R25, 0x1, R12 ;  /* 0x0000000119179824 */ /* 0x000fe200078e020c */
[----:B------:R-:W1:Y:S01]  /*0950*/  @!P1 LDC.64 R14, c[0x0][0x240] ;  /* 0x00009000ff0e9b82 */ /* 0x000e620000000a00 */
[----:B------:R-:W-:-:S02]  /*0960*/  @!P1 VIADD R12, R12, 0x80 ;  /* 0x000000800c0c9836 */ /* 0x000fc40000000000 */
[----:B-1----:R-:W-:-:S05]  /*0970*/  @!P1 IMAD.WIDE.U32 R22, R23, 0x8, R14 ;  /* 0x0000000817169825 */ /* 0x002fca00078e000e */
[----:B------:R1:W5:Y:S01]  /*0980*/  @!P1 LDG.E.64 R16, desc[UR4][R22.64] ;  /* 0x0000000416109981 */ /* 0x000362000c1e1b00 */
[----:B------:R-:W-:-:S13]  /*0990*/  ISETP.GE.AND P1, PT, R12, R0, PT ;  /* 0x000000000c00720c */ /* 0x000fda0003f26270 */
[----:B------:R-:W2:Y:S01]  /*09a0*/  @!P1 LDC.64 R14, c[0x0][0x240] ;  /* 0x00009000ff0e9b82 */ /* 0x000ea20000000a00 */
[----:B------:R-:W-:Y:S02]  /*09b0*/  @!P1 IMAD.IADD R27, R25, 0x1, R12 ;  /* 0x00000001191b9824 */ /* 0x000fe400078e020c */
[----:B------:R-:W-:Y:S02]  /*09c0*/  @!P1 VIADD R12, R12, 0x80 ;  /* 0x000000800c0c9836 */ /* 0x000fe40000000000 */
[----:B--2---:R-:W-:Y:S01]  /*09d0*/  @!P1 IMAD.WIDE.U32 R26, R27, 0x8, R14 ;  /* 0x000000081b1a9825 */ /* 0x004fe200078e000e */
[----:B------:R-:W-:-:S06]  /*09e0*/  CS2R R14, SRZ ;  /* 0x00000000000e7805 */ /* 0x000fcc000001ff00 */
[----:B------:R2:W5:Y:S01]  /*09f0*/  @!P1 LDG.E.64 R14, desc[UR4][R26.64] ;  /* 0x000000041a0e9981 */ /* 0x000562000c1e1b00 */
[----:B------:R-:W-:-:S13]  /*0a00*/  ISETP.GE.AND P1, PT, R12, R0, PT ;  /* 0x000000000c00720c */ /* 0x000fda0003f26270 */
[----:B-1----:R-:W1:Y:S01]  /*0a10*/  @!P1 LDC.64 R22, c[0x0][0x240] ;  /* 0x00009000ff169b82 */ /* 0x002e620000000a00 */
[----:B------:R-:W-:Y:S01]  /*0a20*/  @!P1 IMAD.IADD R3, R25, 0x1, R12 ;  /* 0x0000000119039824 */ /* 0x000fe200078e020c */
[----:B------:R-:W-:Y:S01]  /*0a30*/  CS2R R12, SRZ ;  /* 0x00000000000c7805 */ /* 0x000fe2000001ff00 */
[----:B0-----:R-:W-:-:S04]  /*0a40*/  @!P0 IMAD.WIDE.U32 R20, R2, 0x8, R20 ;  /* 0x0000000802148825 */ /* 0x001fc800078e0014 */
[----:B-1----:R-:W-:Y:S01]  /*0a50*/  @!P1 IMAD.WIDE.U32 R22, R3, 0x8, R22 ;  /* 0x0000000803169825 */ /* 0x002fe200078e0016 */
[----:B------:R-:W-:-:S04]  /*0a60*/  CS2R R2, SRZ ;  /* 0x0000000000027805 */ /* 0x000fc8000001ff00 */
[----:B------:R2:W5:Y:S04]  /*0a70*/  @!P1 LDG.E.64 R12, desc[UR4][R22.64] ;  /* 0x00000004160c9981 */ /* 0x000568000c1e1b00 */
[----:B------:R2:W5:Y:S01]  /*0a80*/  @!P0 LDG.E.64 R2, desc[UR4][R20.64] ;  /* 0x0000000414028981 */ /* 0x000562000c1e1b00 */
[----:B------:R-:W-:Y:S04]  /*0a90*/  BSSY B0, `(.L_x_2801) ;  /* 0x000000c000007945 */ /* 0x000fe80003800000 */
[----:B------:R-:W-:Y:S05]  /*0aa0*/  @P0 BRA `(.L_x_2802) ;  /* 0x0000000000280947 */ /* 0x000fea0003800000 */
[C---:B-----5:R-:W-:Y:S01]  /*0ab0*/  DSETP.NEU.AND P2, PT, R2.reuse, -INF , PT ;  /* 0xfff000000200742a */ /* 0x060fe20003f4d000 */
[----:B------:R-:W-:Y:S01]  /*0ac0*/  ULDC.64 UR6, c[0x0][0x228] ;  /* 0x00008a0000067ab9 */ /* 0x000fe20000000a00 */
[----:B------:R-:W-:-:S04]  /*0ad0*/  DSETP.GTU.AND P1, PT, |R2|, +INF , PT ;  /* 0x7ff000000200742a */ /* 0x000fc80003f2c200 */
[----:B--2---:R-:W-:Y:S02]  /*0ae0*/  FSEL R20, R2, UR6, P2 ;  /* 0x0000000602147c08 */ /* 0x004fe40009000000 */
[----:B------:R-:W-:Y:S01]  /*0af0*/  FSEL R19, R3, UR7, P2 ;  /* 0x0000000703137c08 */ /* 0x000fe20009000000 */
[----:B------:R-:W-:-:S14]  /*0b00*/  DSETP.NEU.AND P2, PT, R2, +INF , PT ;  /* 0x7ff000000200742a */ /* 0x000fdc0003f4d000 */
[----:B------:R-:W0:Y:S08]  /*0b10*/  @!P2 LDC R20, c[0x0][0x220] ;  /* 0x00008800ff14ab82 */ /* 0x000e300000000800 */
[----:B------:R-:W1:Y:S08]  /*0b20*/  @!P2 LDC R19, c[0x0][0x224] ;  /* 0x00008900ff13ab82 */ /* 0x000e700000000800 */
[----:B0-----:R-:W0:Y:S08]  /*0b30*/  @P1 LDC R20, c[0x0][0x218] ;  /* 0x00008600ff141b82 */ /* 0x001e300000000800 */
[----:B-1----:R-:W1:Y:S02]  /*0b40*/  @P1 LDC R19, c[0x0][0x21c] ;  /* 0x00008700ff131b82 */ /* 0x002e640000000800 */
.L_x_2802:
[----:B------:R-:W-:Y:S05]  /*0b50*/  BSYNC B0 ;  /* 0x0000000000007941 */ /* 0x000fea0003800000 */
.L_x_2801:
[----:B-----5:R-:W-:Y:S01]  /*0b60*/  VIADD R3, R18, 0x80 ;  /* 0x0000008012037836 */ /* 0x020fe20000000000 */
[----:B------:R-:W-:Y:S04]  /*0b70*/  BSSY B0, `(.L_x_2803) ;  /* 0x000000d000007945 */ /* 0x000fe80003800000 */
[----:B------:R-:W-:-:S13]  /*0b80*/  ISETP.GE.AND P1, PT, R3, R0, PT ;  /* 0x000000000300720c */ /* 0x000fda0003f26270 */
[----:B------:R-:W-:Y:S05]  /*0b90*/  @P1 BRA `(.L_x_2804) ;  /* 0x0000000000281947 */ /* 0x000fea0003800000 */
[C---:B------:R-:W-:Y:S01]  /*0ba0*/  DSETP.NEU.AND P2, PT, R4.reuse, +INF , PT ;  /* 0x7ff000000400742a */ /* 0x040fe20003f4d000 */
[----:B------:R-:W-:Y:S01]  /*0bb0*/  ULDC.64 UR6, c[0x0][0x228] ;  /* 0x00008a0000067ab9 */ /* 0x000fe20000000a00 */
[----:B------:R-:W-:-:S06]  /*0bc0*/  DSETP.NEU.AND P1, PT, R4, -INF , PT ;  /* 0xfff000000400742a */ /* 0x000fcc0003f2d000 */
[----:B------:R-:W-:Y:S02]  /*0bd0*/  FSEL R2, R4, UR6, P1 ;  /* 0x0000000604027c08 */ /* 0x000fe40008800000 */
[----:B------:R-:W-:Y:S01]  /*0be0*/  FSEL R3, R5, UR7, P1 ;  /* 0x0000000705037c08 */ /* 0x000fe20008800000 */
[----:B------:R-:W-:-:S03]  /*0bf0*/  DSETP.GTU.AND P1, PT, |R4|, +INF , PT ;  /* 0x7ff000000400742a */ /* 0x000fc60003f2c200 */
[----:B------:R-:W3:Y:S08]  /*0c00*/  @!P2 LDC R2, c[0x0][0x220] ;  /* 0x00008800ff02ab82 */ /* 0x000ef00000000800 */
[----:B------:R-:W4:Y:S08]  /*0c10*/  @!P2 LDC R3, c[0x0][0x224] ;  /* 0x00008900ff03ab82 */ /* 0x000f300000000800 */
[----:B---3--:R-:W3:Y:S08]  /*0c20*/  @P1 LDC R2, c[0x0][0x218] ;  /* 0x00008600ff021b82 */ /* 0x008ef00000000800 */
[----:B----4-:R-:W4:Y:S02]  /*0c30*/  @P1 LDC R3, c[0x0][0x21c] ;  /* 0x00008700ff031b82 */ /* 0x010f240000000800 */
.L_x_2804:
[----:B------:R-:W-:Y:S05]  /*0c40*/  BSYNC B0 ;  /* 0x0000000000007941 */ /* 0x000fea0003800000 */
.L_x_2803:
[----:B------:R-:W-:Y:S01]  /*0c50*/  VIADD R5, R18, 0x100 ;  /* 0x0000010012057836 */ /* 0x000fe20000000000 */
        /* <DEDUP_REMOVED lines=9> */
[----:B------:R-:W5:Y:S08]  /*0cf0*/  @!P2 LDC R4, c[0x0][0x220] ;  /* 0x00008800ff04ab82 */ /* 0x000f700000000800 */
[----:B------:R-:W0:Y:S08]  /*0d00*/  @!P2 LDC R5, c[0x0][0x224] ;  /* 0x00008900ff05ab82 */ /* 0x000e300000000800 */
[----:B-----5:R-:W1:Y:S08]  /*0d10*/  @P1 LDC R4, c[0x0][0x218] ;  /* 0x00008600ff041b82 */ /* 0x020e700000000800 */
[----:B0-----:R-:W0:Y:S02]  /*0d20*/  @P1 LDC R5, c[0x0][0x21c] ;  /* 0x00008700ff051b82 */ /* 0x001e240000000800 */
.L_x_2806:
[----:B------:R-:W-:Y:S05]  /*0d30*/  BSYNC B0 ;  /* 0x0000000000007941 */ /* 0x000fea0003800000 */
.L_x_2805:
        /* <DEDUP_REMOVED lines=11> */
[----:B------:R-:W2:Y:S08]  /*0df0*/  @!P2 LDC R7, c[0x0][0x224] ;  /* 0x00008900ff07ab82 */ /* 0x000eb00000000800 */
[----:B-----5:R-:W0:Y:S08]  /*0e00*/  @P1 LDC R6, c[0x0][0x218] ;  /* 0x00008600ff061b82 */ /* 0x020e300000000800 */
[----:B--2---:R-:W2:Y:S02]  /*0e10*/  @P1 LDC R7, c[0x0][0x21c] ;  /* 0x00008700ff071b82 */ /* 0x004ea40000000800 */
.L_x_2808:
[----:B------:R-:W-:Y:S05]  /*0e20*/  BSYNC B0 ;  /* 0x0000000000007941 */ /* 0x000fea0003800000 */
.L_x_2807:
        /* <DEDUP_REMOVED lines=11> */
[----:B------:R-:W1:Y:S08]  /*0ee0*/  @!P2 LDC R9, c[0x0][0x224] ;  /* 0x00008900ff09ab82 */ /* 0x000e700000000800 */
[----:B-----5:R-:W0:Y:S08]  /*0ef0*/  @P1 LDC R8, c[0x0][0x218] ;  /* 0x00008600ff081b82 */ /* 0x020e300000000800 */
[----:B-1----:R-:W1:Y:S02]  /*0f00*/  @P1 LDC R9, c[0x0][0x21c] ;  /* 0x00008700ff091b82 */ /* 0x002e640000000800 */
.L_x_2810:
[----:B------:R-:W-:Y:S05]  /*0f10*/  BSYNC B0 ;  /* 0x0000000000007941 */ /* 0x000fea0003800000 */
.L_x_2809:
        /* <DEDUP_REMOVED lines=14> */
.L_x_2812:
[----:B------:R-:W-:Y:S05]  /*1000*/  BSYNC B0 ;  /* 0x0000000000007941 */ /* 0x000fea0003800000 */
.L_x_2811:
        /* <DEDUP_REMOVED lines=14> */
.L_x_2814:
[----:B------:R-:W-:Y:S05]  /*10f0*/  BSYNC B0 ;  /* 0x0000000000007941 */ /* 0x000fea0003800000 */
.L_x_2813:
[----:B------:R-:W-:Y:S01]  /*1100*/  VIADD R15, R18, 0x380 ;  /* 0x00000380120f7836 */ /* 0x000fe20000000000 */
[----:B------:R-:W-:Y:S04]  /*1110*/  BSSY B0, `(.L_x_2815) ;  /* 0x000000d000007945 */ /* 0x000fe80003800000 */
[----:B------:R-:W-:-:S13]  /*1120*/  ISETP.GE.AND P1, PT, R15, R0, PT ;  /* 0x000000000f00720c */ /* 0x000fda0003f26270 */
[----:B------:R-:W-:Y:S05]  /*1130*/  @P1 BRA `(.L_x_2816) ;  /* 0x0000000000281947 */ /* 0x000fea0003800000 */
[C---:B------:R-:W-:Y:S01]  /*1140*/  DSETP.NEU.AND P2, PT, R12.reuse, +INF , PT ;  /* 0x7ff000000c00742a */ /* 0x040fe20003f4d000 */
[----:B------:R-:W-:Y:S01]  /*1150*/  ULDC.64 UR6, c[0x0][0x228] ;  /* 0x00008a0000067ab9 */ /* 0x000fe20000000a00 */
[----:B------:R-:W-:-:S06]  /*1160*/  DSETP.NEU.AND P1, PT, R12, -INF , PT ;  /* 0xfff000000c00742a */ /* 0x000fcc0003f2d000 */
[----:B--2---:R-:W-:Y:S02]  /*1170*/  FSEL R22, R12, UR6, P1 ;  /* 0x000000060c167c08 */ /* 0x004fe40008800000 */
[----:B------:R-:W-:Y:S01]  /*1180*/  FSEL R21, R13, UR7, P1 ;  /* 0x000000070d157c08 */ /* 0x000fe20008800000 */
[----:B------:R-:W-:-:S03]  /*1190*/  DSETP.GTU.AND P1, PT, |R12|, +INF , PT ;  /* 0x7ff000000c00742a */ /* 0x000fc60003f2c200 */
[----:B------:R-:W2:Y:S08]  /*11a0*/  @!P2 LDC R22, c[0x0][0x220] ;  /* 0x00008800ff16ab82 */ /* 0x000eb00000000800 */
[----:B------:R-:W5:Y:S08]  /*11b0*/  @!P2 LDC R21, c[0x0][0x224] ;  /* 0x00008900ff15ab82 */ /* 0x000f700000000800 */
[----:B--2---:R-:W2:Y:S08]  /*11c0*/  @P1 LDC R22, c[0x0][0x218] ;  /* 0x00008600ff161b82 */ /* 0x004eb00000000800 */
[----:B-----5:R-:W0:Y:S02]  /*11d0*/  @P1 LDC R21, c[0x0][0x21c] ;  /* 0x00008700ff151b82 */ /* 0x020e240000000800 */
.L_x_2816:
[----:B------:R-:W-:Y:S05]  /*11e0*/  BSYNC B0 ;  /* 0x0000000000007941 */ /* 0x000fea0003800000 */
.L_x_2815:
[----:B------:R-:W5:Y:S01]  /*11f0*/  @!P0 LDC.64 R12, c[0x0][0x238] ;  /* 0x00008e00ff0c8b82 */ /* 0x000f620000000a00 */
[----:B------:R-:W-:Y:S01]  /*1200*/  @!P0 IMAD.IADD R15, R25, 0x1, R18 ;  /* 0x00000001190f8824 */ /* 0x000fe200078e0212 */
[----:B------:R-:W-:Y:S01]  /*1210*/  BSSY B0, `(.L_x_2817) ;  /* 0x0000032000007945 */ /* 0x000fe20003800000 */
[----:B0-----:R-:W-:-:S03]  /*1220*/  @!P0 IMAD.MOV.U32 R14, RZ, RZ, R20 ;  /* 0x000000ffff0e8224 */ /* 0x001fc600078e0014 */
[----:B------:R-:W-:Y:S01]  /*1230*/  BSSY B1, `(.L_x_2818) ;  /* 0x0000029000017945 */ /* 0x000fe20003800000 */
[----:B------:R-:W-:Y:S02]  /*1240*/  @!P0 VIADD R18, R18, 0x80 ;  /* 0x0000008012128836 */ /* 0x000fe40000000000 */
[----:B-----5:R-:W-:-:S04]  /*1250*/  @!P0 IMAD.WIDE.U32 R12, R15, 0x8, R12 ;  /* 0x000000080f0c8825 */ /* 0x020fc800078e000c */
[----:B-1----:R-:W-:-:S05]  /*1260*/  @!P0 IMAD.MOV.U32 R15, RZ, RZ, R19 ;  /* 0x000000ffff0f8224 */ /* 0x002fca00078e0013 */
[----:B------:R0:W-:Y:S01]  /*1270*/  @!P0 STG.E.64 desc[UR4][R12.64], R14 ;  /* 0x0000000e0c008986 */ /* 0x0001e2000c101b04 */
[----:B------:R-:W-:-:S13]  /*1280*/  ISETP.GE.AND P0, PT, R18, R0, PT ;  /* 0x000000001200720c */ /* 0x000fda0003f06270 */
[----:B0-----:R-:W-:Y:S05]  /*1290*/  @P0 BRA `(.L_x_2819) ;  /* 0x0000000000300947 */ /* 0x001fea0003800000 */
[----:B------:R-:W0:Y:S01]  /*12a0*/  LDC.64 R12, c[0x0][0x238] ;  /* 0x00008e00ff0c7b82 */ /* 0x000e220000000a00 */
[----:B------:R-:W-:Y:S02]  /*12b0*/  IMAD.IADD R15, R25, 0x1, R18 ;  /* 0x00000001190f7824 */ /* 0x000fe400078e0212 */
[----:B------:R-:W-:-:S05]  /*12c0*/  VIADD R18, R18, 0x80 ;  /* 0x0000008012127836 */ /* 0x000fca0000000000 */
[----:B------:R-:W-:Y:S01]  /*12d0*/  ISETP.GE.AND P0, PT, R18, R0, PT ;  /* 0x000000001200720c */ /* 0x000fe20003f06270 */
[----:B0-----:R-:W-:-:S05]  /*12e0*/  IMAD.WIDE.U32 R12, R15, 0x8, R12 ;  /* 0x000000080f0c7825 */ /* 0x001fca00078e000c */
[----:B---34-:R0:W-:Y:S07]  /*12f0*/  STG.E.64 desc[UR4][R12.64], R2 ;  /* 0x000000020c007986 */ /* 0x0181ee000c101b04 */
[----:B------:R-:W-:Y:S05]  /*1300*/  @P0 BRA `(.L_x_2820) ;  /* 0x0000000000300947 */ /* 0x000fea0003800000 */
[----:B0-----:R-:W0:Y:S01]  /*1310*/  LDC.64 R2, c[0x0][0x238] ;  /* 0x00008e00ff027b82 */ /* 0x001e220000000a00 */
[----:B------:R-:W-:Y:S02]  /*1320*/  IMAD.IADD R13, R25, 0x1, R18 ;  /* 0x00000001190d7824 */ /* 0x000fe400078e0212 */
[----:B------:R-:W-:Y:S02]  /*1330*/  VIADD R18, R18, 0x80 ;  /* 0x0000008012127836 */ /* 0x000fe40000000000 */
[----:B0-----:R-:W-:-:S05]  /*1340*/  IMAD.WIDE.U32 R2, R13, 0x8, R2 ;  /* 0x000000080d027825 */ /* 0x001fca00078e0002 */
[----:B------:R0:W-:Y:S02]  /*1350*/  STG.E.64 desc[UR4][R2.64], R4 ;  /* 0x0000000402007986 */ /* 0x0001e4000c101b04 */
.L_x_2819:
[----:B------:R-:W-:-:S13]  /*1360*/  ISETP.GE.AND P0, PT, R18, R0, PT ;  /* 0x000000001200720c */ /* 0x000fda0003f06270 */
[----:B------:R-:W-:Y:S05]  /*1370*/  @P0 BRA `(.L_x_2821) ;  /* 0x0000000000300947 */ /* 0x000fea0003800000 */
[----:B0--34-:R-:W0:Y:S01]  /*1380*/  LDC.64 R2, c[0x0][0x238] ;  /* 0x00008e00ff027b82 */ /* 0x019e220000000a00 */
[----:B------:R-:W-:Y:S02]  /*1390*/  IMAD.IADD R5, R25, 0x1, R18 ;  /* 0x0000000119057824 */ /* 0x000fe400078e0212 */
[----:B------:R-:W-:Y:S02]  /*13a0*/  VIADD R18, R18, 0x80 ;  /* 0x0000008012127836 */ /* 0x000fe40000000000 */
[----:B0-----:R-:W-:-:S05]  /*13b0*/  IMAD.WIDE.U32 R2, R5, 0x8, R2 ;  /* 0x0000000805027825 */ /* 0x001fca00078e0002 */
[----:B--2---:R1:W-:Y:S02]  /*13c0*/  STG.E.64 desc[UR4][R2.64], R6 ;  /* 0x0000000602007986 */ /* 0x0043e4000c101b04 */
.L_x_2820:
[----:B------:R-:W-:-:S13]  /*13d0*/  ISETP.GE.AND P0, PT, R18, R0, PT ;  /* 0x000000001200720c */ /* 0x000fda0003f06270 */
[----:B------:R-:W-:Y:S05]  /*13e0*/  @P0 BRA `(.L_x_2822) ;  /* 0x0000000000340947 */ /* 0x000fea0003800000 */
[----:B01----:R-:W0:Y:S01]  /*13f0*/  LDC.64 R2, c[0x0][0x238] ;  /* 0x00008e00ff027b82 */ /* 0x003e220000000a00 */
[----:B------:R-:W-:Y:S02]  /*1400*/  IMAD.IADD R5, R25, 0x1, R18 ;  /* 0x0000000119057824 */ /* 0x000fe400078e0212 */
[----:B------:R-:W-:Y:S02]  /*1410*/  VIADD R18, R18, 0x80 ;  /* 0x0000008012127836 */ /* 0x000fe40000000000 */
[----:B0-----:R-:W-:-:S05]  /*1420*/  IMAD.WIDE.U32 R2, R5, 0x8, R2 ;  /* 0x0000000805027825 */ /* 0x001fca00078e0002 */
[----:B------:R1:W-:Y:S02]  /*1430*/  STG.E.64 desc[UR4][R2.64], R8 ;  /* 0x0000000802007986 */ /* 0x0003e4000c101b04 */
.L_x_2821:
[----:B------:R-:W-:-:S13]  /*1440*/  ISETP.GE.AND P0, PT, R18, R0, PT ;  /* 0x000000001200720c */ /* 0x000fda0003f06270 */
[----:B------:R-:W-:Y:S05]  /*1450*/  @P0 BREAK B1 ;  /* 0x0000000000010942 */ /* 0x000fea0003800000 */
[----:B------:R-:W-:Y:S05]  /*1460*/  @P0 BRA `(.L_x_2823) ;  /* 0x0000000000300947 */ /* 0x000fea0003800000 */
[----:B01-34-:R-:W0:Y:S01]  /*1470*/  LDC.64 R2, c[0x0][0x238] ;  /* 0x00008e00ff027b82 */ /* 0x01be220000000a00 */
[----:B------:R-:W-:Y:S02]  /*1480*/  IMAD.IADD R5, R25, 0x1, R18 ;  /* 0x0000000119057824 */ /* 0x000fe400078e0212 */
[----:B------:R-:W-:Y:S02]  /*1490*/  VIADD R18, R18, 0x80 ;  /* 0x0000008012127836 */ /* 0x000fe40000000000 */
[----:B0-----:R-:W-:-:S05]  /*14a0*/  IMAD.WIDE.U32 R2, R5, 0x8, R2 ;  /* 0x0000000805027825 */ /* 0x001fca00078e0002 */
[----:B--2---:R3:W-:Y:S02]  /*14b0*/  STG.E.64 desc[UR4][R2.64], R10 ;  /* 0x0000000a02007986 */ /* 0x0047e4000c101b04 */
.L_x_2822:
[----:B------:R-:W-:Y:S05]  /*14c0*/  BSYNC B1 ;  /* 0x0000000000017941 */ /* 0x000fea0003800000 */
.L_x_2818:
[----:B------:R-:W-:-:S13]  /*14d0*/  ISETP.GE.AND P0, PT, R18, R0, PT ;  /* 0x000000001200720c */ /* 0x000fda0003f06270 */
[----:B01-3--:R-:W0:Y:S01]  /*14e0*/  @!P0 LDC.64 R2, c[0x0][0x238] ;  /* 0x00008e00ff028b82 */ /* 0x00be220000000a00 */
[----:B------:R-:W-:Y:S02]  /*14f0*/  @!P0 IMAD.IADD R5, R25, 0x1, R18 ;  /* 0x0000000119058824 */ /* 0x000fe400078e0212 */
[----:B------:R-:W-:Y:S02]  /*1500*/  @!P0 VIADD R18, R18, 0x80 ;  /* 0x0000008012128836 */ /* 0x000fe40000000000 */
[----:B0-----:R-:W-:-:S05]  /*1510*/  @!P0 IMAD.WIDE.U32 R2, R5, 0x8, R2 ;  /* 0x0000000805028825 */ /* 0x001fca00078e0002 */
[----:B------:R0:W-:Y:S02]  /*1520*/  @!P0 STG.E.64 desc[UR4][R2.64], R16 ;  /* 0x0000001002008986 */ /* 0x0001e4000c101b04 */
.L_x_2823:
[----:B------:R-:W-:Y:S05]  /*1530*/  BSYNC B0 ;  /* 0x0000000000007941 */ /* 0x000fea0003800000 */
.L_x_2817:
[----:B------:R-:W-:Y:S05]  /*1540*/  WARPSYNC.ALL ;  /* 0x0000000000007948 */ /* 0x000fea0003800000 */
[----:B------:R-:W-:-:S13]  /*1550*/  ISETP.GE.AND P0, PT, R18, R0, PT ;  /* 0x000000001200720c */ /* 0x000fda0003f06270 */
[----:B------:R-:W-:Y:S05]  /*1560*/  @P0 EXIT ;  /* 0x000000000000094d */ /* 0x000fea0003800000 */
[----:B01-34-:R-:W0:Y:S01]  /*1570*/  LDC.64 R2, c[0x0][0x238] ;  /* 0x00008e00ff027b82 */ /* 0x01be220000000a00 */
[----:B------:R-:W-:Y:S02]  /*1580*/  IMAD.IADD R25, R25, 0x1, R18 ;  /* 0x0000000119197824 */ /* 0x000fe400078e0212 */
[----:B--2---:R-:W-:Y:S02]  /*1590*/  IMAD.MOV.U32 R23, RZ, RZ, R21 ;  /* 0x000000ffff177224 */ /* 0x004fe400078e0015 */
[----:B0-----:R-:W-:-:S05]  /*15a0*/  IMAD.WIDE.U32 R2, R25, 0x8, R2 ;  /* 0x0000000819027825 */ /* 0x001fca00078e0002 */
[----:B------:R-:W-:Y:S01]  /*15b0*/  STG.E.64 desc[UR4][R2.64], R22 ;  /* 0x0000001602007986 */ /* 0x000fe2000c101b04 */
[----:B------:R-:W-:Y:S05]  /*15c0*/  EXIT ;  /* 0x000000000000794d */ /* 0x000fea0003800000 */
.L_x_2824:
        /* <DEDUP_REMOVED lines=11> */
.L_x_36141:


//--------------------- .text._ZN2at6native29vectorized_elementwise_kernelILi4EZZZNS0_22nan_to_num_kernel_cudaERNS_18TensorIteratorBaseESt8optionalIdES5_S5_ENKUlvE0_clEvENKUlvE_clEvEUldE_St5arrayIPcLm2EEEEviT0_T1_ --------------------------
	.section	.text._ZN2at6native29vectorized_elementwise_kernelILi4EZZZNS0_22nan_to_num_kernel_cudaERNS_18TensorIteratorBaseESt8optionalIdES5_S5_ENKUlvE0_clEvENKUlvE_clEvEUldE_St5arrayIPcLm2EEEEviT0_T1_,"ax",@progbits
	.align	128
        .global         _ZN2at6native29vectorized_elementwise_kernelILi4EZZZNS0_22nan_to_num_kernel_cudaERNS_18TensorIteratorBaseESt8optionalIdES5_S5_ENKUlvE0_clEvENKUlvE_clEvEUldE_St5arrayIPcLm2EEEEviT0_T1_
        .type           _ZN2at6native29vectorized_elementwise_kernelILi4EZZZNS0_22nan_to_num_kernel_cudaERNS_18TensorIteratorBaseESt8optionalIdES5_S5_ENKUlvE0_clEvENKUlvE_clEvEUldE_St5arrayIPcLm2EEEEviT0_T1_,@function
        .size           _ZN2at6native29vectorized_elementwise_kernelILi4EZZZNS0_22nan_to_num_kernel_cudaERNS_18TensorIteratorBaseESt8optionalIdES5_S5_ENKUlvE0_clEvENKUlvE_clEvEUldE_St5arrayIPcLm2EEEEviT0_T1_,(.L_x_36142 - _ZN2at6native29vectorized_elementwise_kernelILi4EZZZNS0_22nan_to_num_kernel_cudaERNS_18TensorIteratorBaseESt8optionalIdES5_S5_ENKUlvE0_clEvENKUlvE_clEvEUldE_St5arrayIPcLm2EEEEviT0_T1_)
        .other          _ZN2at6native29vectorized_elementwise_kernelILi4EZZZNS0_22nan_to_num_kernel_cudaERNS_18TensorIteratorBaseESt8optionalIdES5_S5_ENKUlvE0_clEvENKUlvE_clEvEUldE_St5arrayIPcLm2EEEEviT0_T1_,@"STO_CUDA_ENTRY STV_DEFAULT"
_ZN2at6native29vectorized_elementwise_kernelILi4EZZZNS0_22nan_to_num_kernel_cudaERNS_18TensorIteratorBaseESt8optionalIdES5_S5_ENKUlvE0_clEvENKUlvE_clEvEUldE_St5arrayIPcLm2EEEEviT0_T1_:
.text._ZN2at6native29vectorized_elementwise_kernelILi4EZZZNS0_22nan_to_num_kernel_cudaERNS_18TensorIteratorBaseESt8optionalIdES5_S5_ENKUlvE0_clEvENKUlvE_clEvEUldE_St5arrayIPcLm2EEEEviT0_T1_:
        /* <DEDUP_REMOVED lines=112> */
.L_x_2825:
        /* <DEDUP_REMOVED lines=69> */
.L_x_2827:
[----:B------:R-:W-:Y:S05]  /*0b50*/  BSYNC B0 ;  /* 0x0000000000007941 */ /* 0x000fea0003800000 */
.L_x_2826:
        /* <DEDUP_REMOVED lines=14> */
.L_x_2829:
[----:B------:R-:W-:Y:S05]  /*0c40*/  BSYNC B0 ;  /* 0x0000000000007941 */ /* 0x000fea0003800000 */
.L_x_2828:
        /* <DEDUP_REMOVED lines=14> */
.L_x_2831:
[----:B------:R-:W-:Y:S05]  /*0d30*/  BSYNC B0 ;  /* 0x0000000000007941 */ /* 0x000fea0003800000 */
.L_x_2830:
        /* <DEDUP_REMOVED lines=14> */
.L_x_2833:
[----:B------:R-:W-:Y:S05]  /*0e20*/  BSYNC B0 ;  /* 0x0000000000007941 */ /* 0x000fea0003800000 */
.L_x_2832:
        /* <DEDUP_REMOVED lines=14> */
.L_x_2835:
[----:B------:R-:W-:Y:S05]  /*0f10*/  BSYNC B0 ;  /* 0x0000000000007941 */ /* 0x000fea0003800000 */
.L_x_2834:
        /* <DEDUP_REMOVED lines=14> */
.L_x_2837:
[----:B------:R-:W-:Y:S05]  /*1000*/  BSYNC B0 ;  /* 0x0000000000007941 */ /* 0x000fea0003800000 */
.L_x_2836:
        /* <DEDUP_REMOVED lines=14> */
.L_x_2839:
[----:B------:R-:W-:Y:S05]  /*10f0*/  BSYNC B0 ;  /* 0x0000000000007941 */ /* 0x000fea0003800000 */
.L_x_2838:
        /* <DEDUP_REMOVED lines=14> */
.L_x_2841:
[----:B------:R-:W-:Y:S05]  /*11e0*/  BSYNC B0 ;  /* 0x0000000000007941 */ /* 0x000fea0003800000 */
.L_x_2840:
        /* <DEDUP_REMOVED lines=23> */
.L_x_2844:
[----:B------:R-:W-:-:S13]  /*1360*/  ISETP.GE.AND P0, PT, R18, R0, PT ;  /* 0x000000001200720c */ /* 0x000fda0003f06270 */
[----:B------:R-:W-:Y:S05]  /*1370*/  @P0 BRA `(.L_x_2846) ;  /* 0x0000000000300947 */ /* 0x000fea0003800000 */
[----:B0--34-:R-:W0:Y:S01]  /*1380*/  LDC.64 R2, c[0x0][0x238] ;  /* 0x00008e00ff027b82 */ /* 0x019e220000000a00 */
[----:B------:R-:W-:Y:S02]  /*1390*/  IMAD.IADD R5, R25, 0x1, R18 ;  /* 0x0000000119057824 */ /* 0x000fe400078e0212 */
[----:B------:R-:W-:Y:S02]  /*13a0*/  VIADD R18, R18, 0x80 ;  /* 0x0000008012127836 */ /* 0x000fe40000000000 */
[----:B0-----:R-:W-:-:S05]  /*13b0*/  IMAD.WIDE.U32 R2, R5, 0x8, R2 ;  /* 0x0000000805027825 */ /* 0x001fca00078e0002 */
[----:B--2---:R1:W-:Y:S02]  /*13c0*/  STG.E.64 desc[UR4][R2.64], R6 ;  /* 0x0000000602007986 */ /* 0x0043e4000c101b04 */
.L_x_2845:
[----:B------:R-:W-:-:S13]  /*13d0*/  ISETP.GE.AND P0, PT, R18, R0, PT ;  /* 0x000000001200720c */ /* 0x000fda0003f06270 */
[----:B------:R-:W-:Y:S05]  /*13e0*/  @P0 BRA `(.L_x_2847) ;  /* 0x0000000000340947 */ /* 0x000fea0003800000 */
[----:B01----:R-:W0:Y:S01]  /*13f0*/  LDC.64 R2, c[0x0][0x238] ;  /* 0x00008e00ff027b82 */ /* 0x003e220000000a00 */
[----:B------:R-:W-:Y:S02]  /*1400*/  IMAD.IADD R5, R25, 0x1, R18 ;  /* 0x0000000119057824 */ /* 0x000fe400078e0212 */
[----:B------:R-:W-:Y:S02]  /*1410*/  VIADD R18, R18, 0x80 ;  /* 0x0000008012127836 */ /* 0x000fe40000000000 */
[----:B0-----:R-:W-:-:S05]  /*1420*/  IMAD.WIDE.U32 R2, R5, 0x8, R2 ;  /* 0x0000000805027825 */ /* 0x001fca00078e0002 */
[----:B------:R1:W-:Y:S02]  /*1430*/  STG.E.64 desc[UR4][R2.64], R8 ;  /* 0x0000000802007986 */ /* 0x0003e4000c101b04 */
.L_x_2846:
        /* <DEDUP_REMOVED lines=8> */
.L_x_2847:
[----:B------:R-:W-:Y:S05]  /*14c0*/  BSYNC B1 ;  /* 0x0000000000017941 */ /* 0x000fea0003800000 */
.L_x_2843:
[----:B------:R-:W-:-:S13]  /*14d0*/  ISETP.GE.AND P0, PT, R18, R0, PT ;  /* 0x000000001200720c */ /* 0x000fda0003f06270 */
[----:B01-3--:R-:W0:Y:S01]  /*14e0*/  @!P0 LDC.64 R2, c[0x0][0x238] ;  /* 0x00008e00ff028b82 */ /* 0x00be220000000a00 */
[----:B------:R-:W-:Y:S02]  /*14f0*/  @!P0 IMAD.IADD R5, R25, 0x1, R18 ;  /* 0x0000000119058824 */ /* 0x000fe400078e0212 */
[----:B------:R-:W-:Y:S02]  /*1500*/  @!P0 VIADD R18, R18, 0x80 ;  /* 0x0000008012128836 */ /* 0x000fe40000000000 */
[----:B0-----:R-:W-:-:S05]  /*1510*/  @!P0 IMAD.WIDE.U32 R2, R5, 0x8, R2 ;  /* 0x0000000805028825 */ /* 0x001fca00078e0002 */
[----:B------:R0:W-:Y:S02]  /*1520*/  @!P0 STG.E.64 desc[UR4][R2.64], R16 ;  /* 0x0000001002008986 */ /* 0x0001e4000c101b04 */
.L_x_2848:
[----:B------:R-:W-:Y:S05]  /*1530*/  BSYNC B0 ;  /* 0x0000000000007941 */ /* 0x000fea0003800000 */
.L_x_2842:
        /* <DEDUP_REMOVED lines=9> */
.L_x_2849:
        /* <DEDUP_REMOVED lines=11> */
.L_x_36142:


//--------------------- .text._ZN2at6native29vectorized_elementwise_kernelILi8EZZZNS0_22nan_to_num_kernel_cudaERNS_18TensorIteratorBaseESt8optionalIdES5_S5_ENKUlvE0_clEvENKUlvE_clEvEUldE_St5arrayIPcLm2EEEEviT0_T1_ --------------------------
	.section	.text._ZN2at6native29vectorized_elementwise_kernelILi8EZZZNS0_22nan_to_num_kernel_cudaERNS_18TensorIteratorBaseESt8optionalIdES5_S5_ENKUlvE0_clEvENKUlvE_clEvEUldE_St5arrayIPcLm2EEEEviT0_T1_,"ax",@progbits
	.align	128
        .global         _ZN2at6native29vectorized_elementwise_kernelILi8EZZZNS0_22nan_to_num_kernel_cudaERNS_18TensorIteratorBaseESt8optionalIdES5_S5_ENKUlvE0_clEvENKUlvE_clEvEUldE_St5arrayIPcLm2EEEEviT0_T1_
        .type           _ZN2at6native29vectorized_elementwise_kernelILi8EZZZNS0_22nan_to_num_kernel_cudaERNS_18TensorIteratorBaseESt8optionalIdES5_S5_ENKUlvE0_clEvENKUlvE_clEvEUldE_St5arrayIPcLm2EEEEviT0_T1_,@function
        .size           _ZN2at6native29vectorized_elementwise_kernelILi8EZZZNS0_22nan_to_num_kernel_cudaERNS_18TensorIteratorBaseESt8optionalIdES5_S5_ENKUlvE0_clEvENKUlvE_clEvEUldE_St5arrayIPcLm2EEEEviT0_T1_,(.L_x_36143 - _ZN2at6native29vectorized_elementwise_kernelILi8EZZZNS0_22nan_to_num_kernel_cudaERNS_18TensorIteratorBaseESt8optionalIdES5_S5_ENKUlvE0_clEvENKUlvE_clEvEUldE_St5arrayIPcLm2EEEEviT0_T1_)
        .other          _ZN2at6native29vectorized_elementwise_kernelILi8EZZZNS0_22nan_to_num_kernel_cudaERNS_18TensorIteratorBaseESt8optionalIdES5_S5_ENKUlvE0_clEvENKUlvE_clEvEUldE_St5arrayIPcLm2EEEEviT0_T1_,@"STO_CUDA_ENTRY STV_DEFAULT"
_ZN2at6native29vectorized_elementwise_kernelILi8EZZZNS0_22nan_to_num_kernel_cudaERNS_18TensorIteratorBaseESt8optionalIdES5_S5_ENKUlvE0_clEvENKUlvE_clEvEUldE_St5arrayIPcLm2EEEEviT0_T1_:
.text._ZN2at6native29vectorized_elementwise_kernelILi8EZZZNS0_22nan_to_num_kernel_cudaERNS_18TensorIteratorBaseESt8optionalIdES5_S5_ENKUlvE0_clEvENKUlvE_clEvEUldE_St5arrayIPcLm2EEEEviT0_T1_:
        /* <DEDUP_REMOVED lines=112> */
.L_x_2850:
        /* <DEDUP_REMOVED lines=69> */
.L_x_2852:
[----:B------:R-:W-:Y:S05]  /*0b50*/  BSYNC B0 ;  /* 0x0000000000007941 */ /* 0x000fea0003800000 */
.L_x_2851:
        /* <DEDUP_REMOVED lines=14> */
.L_x_2854:
[----:B------:R-:W-:Y:S05]  /*0c40*/  BSYNC B0 ;  /* 0x0000000000007941 */ /* 0x000fea0003800000 */
.L_x_2853:
        /* <DEDUP_REMOVED lines=14> */
.L_x_2856:
[----:B------:R-:W-:Y:S05]  /*0d30*/  BSYNC B0 ;  /* 0x0000000000007941 */ /* 0x000fea0003800000 */
.L_x_2855:
        /* <DEDUP_REMOVED lines=14> */
.L_x_2858:
[----:B------:R-:W-:Y:S05]  /*0e20*/  BSYNC B0 ;  /* 0x0000000000007941 */ /* 0x000fea0003800000 */
.L_x_2857:
        /* <DEDUP_REMOVED lines=14> */
.L_x_2860:
[----:B------:R-:W-:Y:S05]  /*0f10*/  BSYNC B0 ;  /* 0x0000000000007941 */ /* 0x000fea0003800000 */
.L_x_2859:
        /* <DEDUP_REMOVED lines=14> */
.L_x_2862:
[----:B------:R-:W-:Y:S05]  /*1000*/  BSYNC B0 ;  /* 0x0000000000007941 */ /* 0x000fea0003800000 */
.L_x_2861:
        /* <DEDUP_REMOVED lines=14> */
.L_x_2864:
[----:B------:R-:W-:Y:S05]  /*10f0*/  BSYNC B0 ;  /* 0x0000000000007941 */ /* 0x000fea0003800000 */
.L_x_2863:
        /* <DEDUP_REMOVED lines=14> */
.L_x_2866:
[----:B------:R-:W-:Y:S05]  /*11e0*/  BSYNC B0 ;  /* 0x0000000000007941 */ /* 0x000fea0003800000 */
.L_x_2865:
        /* <DEDUP_REMOVED lines=23> */
.L_x_2869:
[----:B------:R-:W-:-:S13]  /*1360*/  ISETP.GE.AND P0, PT, R18, R0, PT ;  /* 0x000000001200720c */ /* 0x000fda0003f06270 */
[----:B------:R-:W-:Y:S05]  /*1370*/  @P0 BRA `(.L_x_2871) ;  /* 0x0000000000300947 */ /* 0x000fea0003800000 */
[----:B0--34-:R-:W0:Y:S01]  /*1380*/  LDC.64 R2, c[0x0][0x238] ;  /* 0x00008e00ff027b82 */ /* 0x019e220000000a00 */
[----:B------:R-:W-:Y:S02]  /*1390*/  IMAD.IADD R5, R25, 0x1, R18 ;  /* 0x0000000119057824 */ /* 0x000fe400078e0212 */
[----:B------:R-:W-:Y:S02]  /*13a0*/  VIADD R18, R18, 0x80 ;  /* 0x0000008012127836 */ /* 0x000fe40000000000 */
[----:B0-----:R-:W-:-:S05]  /*13b0*/  IMAD.WIDE.U32 R2, R5, 0x8, R2 ;  /* 0x0000000805027825 */ /* 0x001fca00078e0002 */
[----:B--2---:R1:W-:Y:S02]  /*13c0*/  STG.E.64 desc[UR4][R2.64], R6 ;  /* 0x0000000602007986 */ /* 0x0043e4000c101b04 */
.L_x_2870:
[----:B------:R-:W-:-:S13]  /*13d0*/  ISETP.GE.AND P0, PT, R18, R0, PT ;  /* 0x000000001200720c */ /* 0x000fda0003f06270 */
[----:B------:R-:W-:Y:S05]  /*13e0*/  @P0 BRA `(.L_x_2872) ;  /* 0x0000000000340947 */ /* 0x000fea0003800000 */
[----:B01----:R-:W0:Y:S01]  /*13f0*/  LDC.64 R2, c[0x0][0x238] ;  /* 0x00008e00ff027b82 */ /* 0x003e220000000a00 */
[----:B------:R-:W-:Y:S02]  /*1400*/  IMAD.IADD R5, R25, 0x1, R18 ;  /* 0x0000000119057824 */ /* 0x000fe400078e0212 */
[----:B------:R-:W-:Y:S02]  /*1410*/  VIADD R18, R18, 0x80 ;  /* 0x0000008012127836 */ /* 0x000fe40000000000 */
[----:B0-----:R-:W-:-:S05]  /*1420*/  IMAD.WIDE.U32 R2, R5, 0x8, R2 ;  /* 0x0000000805027825 */ /* 0x001fca00078e0002 */
[----:B------:R1:W-:Y:S02]  /*1430*/  STG.E.64 desc[UR4][R2.64], R8 ;  /* 0x0000000802007986 */ /* 0x0003e4000c101b04 */
.L_x_2871:
        /* <DEDUP_REMOVED lines=8> */
.L_x_2872:
[----:B------:R-:W-:Y:S05]  /*14c0*/  BSYNC B1 ;  /* 0x0000000000017941 */ /* 0x000fea0003800000 */
.L_x_2868:
[----:B------:R-:W-:-:S13]  /*14d0*/  ISETP.GE.AND P0, PT, R18, R0, PT ;  /* 0x000000001200720c */ /* 0x000fda0003f06270 */
[----:B01-3--:R-:W0:Y:S01]  /*14e0*/  @!P0 LDC.64 R2, c[0x0][0x238] ;  /* 0x00008e00ff028b82 */ /* 0x00be220000000a00 */
[----:B------:R-:W-:Y:S02]  /*14f0*/  @!P0 IMAD.IADD R5, R25, 0x1, R18 ;  /* 0x0000000119058824 */ /* 0x000fe400078e0212 */
[----:B------:R-:W-:Y:S02]  /*1500*/  @!P0 VIADD R18, R18, 0x80 ;  /* 0x0000008012128836 */ /* 0x000fe40000000000 */
[----:B0-----:R-:W-:-:S05]  /*1510*/  @!P0 IMAD.WIDE.U32 R2, R5, 0x8, R2 ;  /* 0x0000000805028825 */ /* 0x001fca00078e0002 */
[----:B------:R0:W-:Y:S02]  /*1520*/  @!P0 STG.E.64 desc[UR4][R2.64], R16 ;  /* 0x0000001002008986 */ /* 0x0001e4000c101b04 */
.L_x_2873:
[----:B------:R-:W-:Y:S05]  /*1530*/  BSYNC B0 ;  /* 0x0000000000007941 */ /* 0x000fea0003800000 */
.L_x_2867:
        /* <DEDUP_REMOVED lines=9> */
.L_x_2874:
        /* <DEDUP_REMOVED lines=11> */
.L_x_36143:


//--------------------- .text._ZN2at6native18elementwise_kernelILi128ELi4EZNS0_15gpu_kernel_implIZZZNS0_22nan_to_num_kernel_cudaERNS_18TensorIteratorBaseESt8optionalIdES6_S6_ENKUlvE_clEvENKUlvE0_clEvEUlN3c107complexIfEEE_EEvS4_RKT_EUliE_EEviT1_ --------------------------
	.section	.text._ZN2at6native18elementwise_kernelILi128ELi4EZNS0_15gpu_kernel_implIZZZNS0_22nan_to_num_kernel_cudaERNS_18TensorIteratorBaseESt8optionalIdES6_S6_ENKUlvE_clEvENKUlvE0_clEvEUlN3c107complexIfEEE_EEvS4_RKT_EUliE_EEviT1_,"ax",@progbits
	.align	128
        .global         _ZN2at6native18elementwise_kernelILi128ELi4EZNS0_15gpu_kernel_implIZZZNS0_22nan_to_num_kernel_cudaERNS_18TensorIteratorBaseESt8optionalIdES6_S6_ENKUlvE_clEvENKUlvE0_clEvEUlN3c107complexIfEEE_EEvS4_RKT_EUliE_EEviT1_
        .type           _ZN2at6native18elementwise_kernelILi128ELi4EZNS0_15gpu_kernel_implIZZZNS0_22nan_to_num_kernel_cudaERNS_18TensorIteratorBaseESt8optionalIdES6_S6_ENKUlvE_clEvENKUlvE0_clEvEUlN3c107complexIfEEE_EEvS4_RKT_EUliE_EEviT1_,@function
        .size           _ZN2at6native18elementwise_kernelILi128ELi4EZNS0_15gpu_kernel_implIZZZNS0_22nan_to_num_kernel_cudaERNS_18TensorIteratorBaseESt8optionalIdES6_S6_ENKUlvE_clEvENKUlvE0_clEvEUlN3c107complexIfEEE_EEvS4_RKT_EUliE_EEviT1_,(.L_x_36144 - _ZN2at6native18elementwise_kernelILi128ELi4EZNS0_15gpu_kernel_implIZZZNS0_22nan_to_num_kernel_cudaERNS_18TensorIteratorBaseESt8optionalIdES6_S6_ENKUlvE_clEvENKUlvE0_clEvEUlN3c107complexIfEEE_EEvS4_RKT_EUliE_EEviT1_)
        .other          _ZN2at6native18elementwise_kernelILi128ELi4EZNS0_15gpu_kernel_implIZZZNS0_22nan_to_num_kernel_cudaERNS_18TensorIteratorBaseESt8optionalIdES6_S6_ENKUlvE_clEvENKUlvE0_clEvEUlN3c107complexIfEEE_EEvS4_RKT_EUliE_EEviT1_,@"STO_CUDA_ENTRY STV_DEFAULT"
_ZN2at6native18elementwise_kernelILi128ELi4EZNS0_15gpu_kernel_implIZZZNS0_22nan_to_num_kernel_cudaERNS_18TensorIteratorBaseESt8optionalIdES6_S6_ENKUlvE_clEvENKUlvE0_clEvEUlN3c107complexIfEEE_EEvS4_RKT_EUliE_EEviT1_:
.text._ZN2at6native18elementwise_kernelILi128ELi4EZNS0_15gpu_kernel_implIZZZNS0_22nan_to_num_kernel_cudaERNS_18TensorIteratorBaseESt8optionalIdES6_S6_ENKUlvE_clEvENKUlvE0_clEvEUlN3c107complexIfEEE_EEvS4_RKT_EUliE_EEviT1_:
        /* <DEDUP_REMOVED lines=314> */
.L_x_2877:
        /* <DEDUP_REMOVED lines=19> */
[----:B------:R-:W2:Y:S01]  /*14d0*/  LDG.E.S8 R2, desc[UR36][R4.64] ;  /* 0x0000002404027981 */ /* 0x000ea2000c1e1300 */
[----:B------:R-:W-:Y:S01]  /*14e0*/  IMAD.MOV.U32 R3, RZ, RZ, RZ ;  /* 0x000000ffff037224 */ /* 0x000fe200078e00ff */
[----:B--2---:R-:W0:Y:S01]  /*14f0*/  I2F.S16 R2, R2 ;  /* 0x0000000200027306 */ /* 0x004e220000101400 */
[----:B------:R-:W-:Y:S05]  /*1500*/  BRA `(.L_x_2884) ;  /* 0x0000000c008c7947 */ /* 0x000fea0003800000 */
.L_x_2882:
[----:B------:R-:W2:Y:S01]  /*1510*/  LDG.E.U8 R2, desc[UR36][R4.64] ;  /* 0x0000002404027981 */ /* 0x000ea2000c1e1100 */
[----:B------:R-:W-:Y:S01]  /*1520*/  IMAD.MOV.U32 R3, RZ, RZ, RZ ;  /* 0x000000ffff037224 */ /* 0x000fe200078e00ff */
[----:B--2---:R-:W-:Y:S01]  /*1530*/  I2FP.F32.U32 R2, R2 ;  /* 0x0000000200027245 */ /* 0x004fe20000201000 */
[----:B------:R-:W-:Y:S06]  /*1540*/  BRA `(.L_x_2884) ;  /* 0x0000000c007c7947 */ /* 0x000fec0003800000 */
.L_x_2881:
[----:B------:R-:W-:-:S13]  /*1550*/  ISETP.NE.AND P0, PT, R2, 0x2, PT ;  /* 0x000000020200780c */ /* 0x000fda0003f05270 */
[----:B------:R-:W-:Y:S05]  /*1560*/  @!P0 BRA `(.L_x_2885) ;  /* 0x0000000000308947 */ /* 0x000fea0003800000 */
[----:B------:R-:W-:-:S13]  /*1570*/  ISETP.NE.AND P0, PT, R2, 0x3, PT ;  /* 0x000000030200780c */ /* 0x000fda0003f05270 */
[----:B------:R-:W-:Y:S05]  /*1580*/  @!P0 BRA `(.L_x_2886) ;  /* 0x0000000000188947 */ /* 0x000fea0003800000 */
[----:B------:R-:W-:-:S13]  /*1590*/  ISETP.NE.AND P0, PT, R2, 0x4, PT ;  /* 0x000000040200780c */ /* 0x000fda0003f05270 */
[----:B------:R-:W-:Y:S05]  /*15a0*/  @P0 BRA `(.L_x_2883) ;  /* 0x0000000c00000947 */ /* 0x000fea0003800000 */
[----:B------:R-:W2:Y:S01]  /*15b0*/  LDG.E.64 R4, desc[UR36][R4.64] ;  /* 0x0000002404047981 */ /* 0x000ea2000c1e1b00 */
[----:B------:R-:W-:Y:S01]  /*15c0*/  IMAD.MOV.U32 R3, RZ, RZ, RZ ;  /* 0x000000ffff037224 */ /* 0x000fe200078e00ff */
[----:B--2---:R4:W0:Y:S01]  /*15d0*/  I2F.S64 R2, R4 ;  /* 0x0000000400027312 */ /* 0x0048220000301400 */
[----:B------:R-:W-:Y:S05]  /*15e0*/  BRA `(.L_x_2884) ;  /* 0x0000000c00547947 */ /* 0x000fea0003800000 */
.L_x_2886:
[----:B------:R-:W2:Y:S01]  /*15f0*/  LDG.E R2, desc[UR36][R4.64] ;  /* 0x0000002404027981 */ /* 0x000ea2000c1e1900 */
[----:B------:R-:W-:Y:S01]  /*1600*/  IMAD.MOV.U32 R3, RZ, RZ, RZ ;  /* 0x000000ffff037224 */ /* 0x000fe200078e00ff */
[----:B--2---:R-:W-:Y:S01]  /*1610*/  I2FP.F32.S32 R2, R2 ;  /* 0x0000000200027245 */ /* 0x004fe20000201400 */
[----:B------:R-:W-:Y:S06]  /*1620*/  BRA `(.L_x_2884) ;  /* 0x0000000c00447947 */ /* 0x000fec0003800000 */
.L_x_2885:
[----:B------:R-:W2:Y:S01]  /*1630*/  LDG.E.U16 R2, desc[UR36][R4.64] ;  /* 0x0000002404027981 */ /* 0x000ea2000c1e1500 */
[----:B------:R-:W-:Y:S01]  /*1640*/  IMAD.MOV.U32 R3, RZ, RZ, RZ ;  /* 0x000000ffff037224 */ /* 0x000fe200078e00ff */
[----:B--2---:R-:W0:Y:S01]  /*1650*/  I2F.S16 R2, R2 ;  /* 0x0000000200027306 */ /* 0x004e220000101400 */
[----:B------:R-:W-:Y:S05]  /*1660*/  BRA `(.L_x_2884) ;  /* 0x0000000c00347947 */ /* 0x000fea0003800000 */
.L_x_2880:
[----:B------:R-:W-:-:S13]  /*1670*/  ISETP.GT.AND P0, PT, R2, 0x6, PT ;  /* 0x000000060200780c */ /* 0x000fda0003f04270 */
[----:B------:R-:W-:Y:S05]  /*1680*/  @P0 BRA `(.L_x_2887) ;  /* 0x00000000002c0947 */ /* 0x000fea0003800000 */
[----:B------:R-:W-:-:S13]  /*1690*/  ISETP.NE.AND P0, PT, R2, 0x5, PT ;  /* 0x000000050200780c */ /* 0x000fda0003f05270 */
[----:B------:R-:W-:Y:S05]  /*16a0*/  @!P0 BRA `(.L_x_2888) ;  /* 0x0000000000148947 */ /* 0x000fea0003800000 */
[----:B------:R-:W-:-:S13]  /*16b0*/  ISETP.NE.AND P0, PT, R2, 0x6, PT ;  /* 0x000000060200780c */ /* 0x000fda0003f05270 */
[----:B------:R-:W-:Y:S05]  /*16c0*/  @P0 BRA `(.L_x_2883) ;  /* 0x0000000800b80947 */ /* 0x000fea0003800000 */
[----:B------:R2:W5:Y:S01]  /*16d0*/  LDG.E R2, desc[UR36][R4.64] ;  /* 0x0000002404027981 */ /* 0x000562000c1e1900 */
[----:B------:R-:W-:Y:S01]  /*16e0*/  IMAD.MOV.U32 R3, RZ, RZ, RZ ;  /* 0x000000ffff037224 */ /* 0x000fe200078e00ff */
[----:B------:R-:W-:Y:S06]  /*16f0*/  BRA `(.L_x_2884) ;  /* 0x0000000c00107947 */ /* 0x000fec0003800000 */
.L_x_2888:
[----:B------:R-:W2:Y:S01]  /*1700*/  LDG.E.U16 R2, desc[UR36][R4.64] ;  /* 0x0000002404027981 */ /* 0x000ea2000c1e1500 */
[----:B------:R-:W-:Y:S02]  /*1710*/  IMAD.MOV.U32 R3, RZ, RZ, RZ ;  /* 0x000000ffff037224 */ /* 0x000fe400078e00ff */
[----:B--2---:R-:W-:Y:S01]  /*1720*/  HADD2.F32 R2, -RZ, R2.H0_H0 ;  /* 0x20000002ff027230 */ /* 0x004fe20000004100 */
[----:B------:R-:W-:Y:S06]  /*1730*/  BRA `(.L_x_2884) ;  /* 0x0000000c00007947 */ /* 0x000fec0003800000 */
.L_x_2887:
[----:B------:R-:W-:-:S13]  /*1740*/  ISETP.NE.AND P0, PT, R2, 0x7, PT ;  /* 0x000000070200780c */ /* 0x000fda0003f05270 */
[----:B------:R-:W-:Y:S05]  /*1750*/  @!P0 BRA `(.L_x_2889) ;  /* 0x0000000000288947 */ /* 0x000fea0003800000 */
[----:B------:R-:W-:-:S13]  /*1760*/  ISETP.NE.AND P0, PT, R2, 0x8, PT ;  /* 0x000000080200780c */ /* 0x000fda0003f05270 */
[----:B------:R-:W-:Y:S05]  /*1770*/  @!P0 BRA `(.L_x_2890) ;  /* 0x0000000000108947 */ /* 0x000fea0003800000 */
[----:B------:R-:W-:-:S13]  /*1780*/  ISETP.NE.AND P0, PT, R2, 0x9, PT ;  /* 0x000000090200780c */ /* 0x000fda0003f05270 */
[----:B------:R-:W-:Y:S05]  /*1790*/  @P0 BRA `(.L_x_2883) ;  /* 0x0000000800840947 */ /* 0x000fea0003800000 */
[----:B------:R3:W5:Y:S01]  /*17a0*/  LDG.E.64 R2, desc[UR36][R4.64] ;  /* 0x0000002404027981 */ /* 0x000762000c1e1b00 */
[----:B------:R-:W-:Y:S05]  /*17b0*/  BRA `(.L_x_2884) ;  /* 0x0000000800e07947 */ /* 0x000fea0003800000 */
.L_x_2890:
[----:B------:R-:W2:Y:S02]  /*17c0*/  LDG.E R2, desc[UR36][R4.64] ;  /* 0x0000002404027981 */ /* 0x000ea4000c1e1900 */
[--C-:B--2---:R-:W-:Y:S02]  /*17d0*/  HADD2.F32 R3, -RZ, R2.reuse.H1_H1 ;  /* 0x30000002ff037230 */ /* 0x104fe40000004100 */
[----:B------:R-:W-:Y:S01]  /*17e0*/  HADD2.F32 R2, -RZ, R2.H0_H0 ;  /* 0x20000002ff027230 */ /* 0x000fe20000004100 */
[----:B------:R-:W-:Y:S06]  /*17f0*/  BRA `(.L_x_2884) ;  /* 0x0000000800d07947 */ /* 0x000fec0003800000 */
.L_x_2889:
[----:B------:R-:W2:Y:S01]  /*1800*/  LDG.E.64 R4, desc[UR36][R4.64] ;  /* 0x0000002404047981 */ /* 0x000ea2000c1e1b00 */
[----:B------:R-:W-:Y:S01]  /*1810*/  UMOV UR4, 0xf0000000 ;  /* 0xf000000000047882 */ /* 0x000fe20000000000 */
[----:B------:R-:W-:Y:S01]  /*1820*/  UMOV UR5, 0x380fffff ;  /* 0x380fffff00057882 */ /* 0x000fe20000000000 */
[----:B------:R-:W-:Y:S01]  /*1830*/  IMAD.MOV.U32 R3, RZ, RZ, RZ ;  /* 0x000000ffff037224 */ /* 0x000fe200078e00ff */
[----:B--2---:R-:W0:Y:S01]  /*1840*/  F2F.F32.F64 R2, R4 ;  /* 0x0000000400027310 */ /* 0x004e220000301000 */
[----:B------:R-:W-:-:S14]  /*1850*/  DSETP.GEU.AND P0, PT, |R4|, UR4, PT ;  /* 0x0000000404007e2a */ /* 0x000fdc000bf0e200 */
[----:B0-----:R-:W-:Y:S01]  /*1860*/  @!P0 FMUL R2, R2, 1.175494350822287508e-38 ;  /* 0x0080000002028820 */ /* 0x001fe20000400000 */
[----:B------:R-:W-:Y:S06]  /*1870*/  BRA `(.L_x_2884) ;  /* 0x0000000800b07947 */ /* 0x000fec0003800000 */
.L_x_2879:
        /* <DEDUP_REMOVED lines=11> */
[----:B------:R-:W-:Y:S01]  /*1930*/  FSEL R2, RZ, 1, !P0 ;  /* 0x3f800000ff027808 */ /* 0x000fe20004000000 */
[----:B------:R-:W-:Y:S08]  /*1940*/  BRA `(.L_x_2884) ;  /* 0x00000008007c7947 */ /* 0x000ff00003800000 */
.L_x_2893:
[----:B------:R-:W2:Y:S01]  /*1950*/  LDG.E.128 R4, desc[UR36][R4.64] ;  /* 0x0000002404047981 */ /* 0x000ea2000c1e1d00 */
[----:B------:R-:W-:Y:S01]  /*1960*/  UMOV UR4, 0xf0000000 ;  /* 0xf000000000047882 */ /* 0x000fe20000000000 */
[----:B------:R-:W-:Y:S01]  /*1970*/  UMOV UR5, 0x380fffff ;  /* 0x380fffff00057882 */ /* 0x000fe20000000000 */
[----:B--2---:R-:W0:Y:S01]  /*1980*/  F2F.F32.F64 R3, R6 ;  /* 0x0000000600037310 */ /* 0x004e220000301000 */
[----:B------:R-:W-:Y:S02]  /*1990*/  DSETP.GEU.AND P0, PT, |R6|, UR4, PT ;  /* 0x0000000406007e2a */ /* 0x000fe4000bf0e200 */
[----:B------:R-:W-:-:S05]  /*19a0*/  DSETP.GEU.AND P1, PT, |R4|, UR4, PT ;  /* 0x0000000404007e2a */ /* 0x000fca000bf2e200 */
[----:B------:R-:W1:Y:S07]  /*19b0*/  F2F.F32.F64 R2, R4 ;  /* 0x0000000400027310 */ /* 0x000e6e0000301000 */
[----:B0-----:R-:W-:Y:S02]  /*19c0*/  @!P0 FMUL R3, R3, 1.175494350822287508e-38 ;  /* 0x0080000003038820 */ /* 0x001fe40000400000 */
[----:B-1----:R-:W-:Y:S01]  /*19d0*/  @!P1 FMUL R2, R2, 1.175494350822287508e-38 ;  /* 0x0080000002029820 */ /* 0x002fe20000400000 */
[----:B------:R-:W-:Y:S06]  /*19e0*/  BRA `(.L_x_2884) ;  /* 0x0000000800547947 */ /* 0x000fec0003800000 */
.L_x_2892:
        /* <DEDUP_REMOVED lines=23> */
[----:B------:R-:W-:Y:S01]  /*1b60*/  LOP3.LUT R5, R6, R3, RZ, 0x30, !PT ;  /* 0x0000000306057212 */ /* 0x000fe200078e30ff */
[----:B------:R-:W-:-:S03]  /*1b70*/  IMAD.MOV.U32 R3, RZ, RZ, RZ ;  /* 0x000000ffff037224 */ /* 0x000fc600078e00ff */
[----:B------:R-:W-:Y:S01]  /*1b80*/  LOP3.LUT R2, R5, 0x80000000, R2, 0xf8, !PT ;  /* 0x8000000005027812 */ /* 0x000fe200078ef802 */
[----:B------:R-:W-:Y:S06]  /*1b90*/  BRA `(.L_x_2884) ;  /* 0x0000000400e87947 */ /* 0x000fec0003800000 */
.L_x_2895:
[----:B------:R-:W2:Y:S01]  /*1ba0*/  LDG.E.U8 R4, desc[UR36][R4.64] ;  /* 0x0000002404047981 */ /* 0x000ea2000c1e1100 */
[----:B------:R-:W-:Y:S02]  /*1bb0*/  IMAD.MOV.U32 R3, RZ, RZ, RZ ;  /* 0x000000ffff037224 */ /* 0x000fe400078e00ff */
        /* <DEDUP_REMOVED lines=12> */
.L_x_2894:
[----:B------:R-:W2:Y:S01]  /*1c80*/  LDG.E.U16 R2, desc[UR36][R4.64] ;  /* 0x0000002404027981 */ /* 0x000ea2000c1e1500 */
[----:B------:R-:W-:Y:S02]  /*1c90*/  IMAD.MOV.U32 R3, RZ, RZ, RZ ;  /* 0x000000ffff037224 */ /* 0x000fe400078e00ff */
[----:B--2---:R-:W-:Y:S01]  /*1ca0*/  IMAD.U32 R2, R2, 0x10000, RZ ;  /* 0x0001000002027824 */ /* 0x004fe200078e00ff */
[----:B------:R-:W-:Y:S06]  /*1cb0*/  BRA `(.L_x_2884) ;  /* 0x0000000400a07947 */ /* 0x000fec0003800000 */
.L_x_2891:
        /* <DEDUP_REMOVED lines=8> */
[----:B------:R-:W2:Y:S01]  /*1d40*/  LDG.E.U16 R2, desc[UR36][R4.64] ;  /* 0x0000002404027981 */ /* 0x000ea2000c1e1500 */
[----:B------:R-:W-:Y:S01]  /*1d50*/  IMAD.MOV.U32 R3, RZ, RZ, RZ ;  /* 0x000000ffff037224 */ /* 0x000fe200078e00ff */
[----:B--2---:R-:W-:Y:S01]  /*1d60*/  I2FP.F32.U32 R2, R2 ;  /* 0x0000000200027245 */ /* 0x004fe20000201000 */
[----:B------:R-:W-:Y:S06]  /*1d70*/  BRA `(.L_x_2884) ;  /* 0x0000000400707947 */ /* 0x000fec0003800000 */
.L_x_2898:
[----:B------:R-:W2:Y:S01]  /*1d80*/  LDG.E.U8 R5, desc[UR36][R4.64] ;  /* 0x0000002404057981 */ /* 0x000ea2000c1e1100 */
[----:B------:R-:W-:Y:S02]  /*1d90*/  CS2R R2, SRZ ;  /* 0x0000000000027805 */ /* 0x000fe4000001ff00 */
        /* <DEDUP_REMOVED lines=18> */
.L_x_2900:
[----:B------:R-:W-:Y:S05]  /*1ec0*/  BSYNC B0 ;  /* 0x0000000000007941 */ /* 0x000fea0003800000 */
.L_x_2899:
[----:B------:R-:W-:Y:S01]  /*1ed0*/  IMAD.SHL.U32 R2, R2, 0x100000, RZ ;  /* 0x0010000002027824 */ /* 0x000fe200078e00ff */
[----:B------:R-:W-:-:S04]  /*1ee0*/  LEA R5, R0, 0x3b800000, 0x17 ;  /* 0x3b80000000057811 */ /* 0x000fc800078eb8ff */
[----:B------:R-:W-:Y:S01]  /*1ef0*/  LOP3.LUT R2, R5, R2, R6, 0xfe, !PT ;  /* 0x0000000205027212 */ /* 0x000fe200078efe06 */
[----:B------:R-:W-:Y:S06]  /*1f00*/  BRA `(.L_x_2884) ;  /* 0x00000004000c7947 */ /* 0x000fec0003800000 */
.L_x_2897:
        /* <DEDUP_REMOVED lines=20> */
.L_x_2902:
[----:B------:R-:W-:Y:S05]  /*2050*/  BSYNC B0 ;  /* 0x0000000000007941 */ /* 0x000fea0003800000 */
.L_x_2901:
[----:B------:R-:W-:Y:S01]  /*2060*/  IMAD.SHL.U32 R2, R2, 0x200000, RZ ;  /* 0x0020000002027824 */ /* 0x000fe200078e00ff */
[----:B------:R-:W-:-:S04]  /*2070*/  LEA R5, R0, 0x37800000, 0x17 ;  /* 0x3780000000057811 */ /* 0x000fc800078eb8ff */
[----:B------:R-:W-:Y:S01]  /*2080*/  LOP3.LUT R2, R5, R2, R6, 0xfe, !PT ;  /* 0x0000000205027212 */ /* 0x000fe200078efe06 */
[----:B------:R-:W-:Y:S06]  /*2090*/  BRA `(.L_x_2884) ;  /* 0x0000000000a87947 */ /* 0x000fec0003800000 */
.L_x_2896:
        /* <DEDUP_REMOVED lines=14> */
.L_x_2906:
[----:B------:R-:W-:Y:S05]  /*2180*/  BSYNC B0 ;  /* 0x0000000000007941 */ /* 0x000fea0003800000 */
.L_x_2905:
[----:B------:R-:W-:Y:S01]  /*2190*/  IMAD.MOV.U32 R3, RZ, RZ, RZ ;  /* 0x000000ffff037224 */ /* 0x000fe200078e00ff */
[----:B------:R-:W-:Y:S06]  /*21a0*/  BRA `(.L_x_2884) ;  /* 0x0000000000647947 */ /* 0x000fec0003800000 */
.L_x_2883:
        /* <DEDUP_REMOVED lines=16> */
.L_x_2907:
[----:B------:R-:W-:Y:S01]  /*22b0*/  CS2R R2, SRZ ;  /* 0x0000000000027805 */ /* 0x000fe2000001ff00 */
[----:B------:R-:W-:Y:S06]  /*22c0*/  BRA `(.L_x_2884) ;  /* 0x00000000001c7947 */ /* 0x000fec0003800000 */
.L_x_2904:
[----:B------:R-:W2:Y:S01]  /*22d0*/  LDG.E.64 R4, desc[UR36][R4.64] ;  /* 0x0000002404047981 */ /* 0x000ea2000c1e1b00 */
[----:B------:R-:W-:Y:S01]  /*22e0*/  IMAD.MOV.U32 R3, RZ, RZ, RZ ;  /* 0x000000ffff037224 */ /* 0x000fe200078e00ff */
[----:B--2---:R0:W1:Y:S01]  /*22f0*/  I2F.U64 R2, R4 ;  /* 0x0000000400027312 */ /* 0x0040620000301000 */
[----:B------:R-:W-:Y:S05]  /*2300*/  BRA `(.L_x_2884) ;  /* 0x00000000000c7947 */ /* 0x000fea0003800000 */
.L_x_2903:
[----:B------:R-:W2:Y:S01]  /*2310*/  LDG.E R2, desc[UR36][R4.64] ;  /* 0x0000002404027981 */ /* 0x000ea2000c1e1900 */
[----:B------:R-:W-:Y:S01]  /*2320*/  IMAD.MOV.U32 R3, RZ, RZ, RZ ;  /* 0x000000ffff037224 */ /* 0x000fe200078e00ff */
[----:B--2---:R-:W-:-:S07]  /*2330*/  I2FP.F32.U32 R2, R2 ;  /* 0x0000000200027245 */ /* 0x004fce0000201000 */
.L_x_2884:
[----:B------:R-:W-:Y:S05]  /*2340*/  BSYNC B6 ;  /* 0x0000000000067941 */ /* 0x000fea0003800000 */
.L_x_2878:
[----:B0-234-:R-:W0:Y:S01]  /*2350*/  LDC.U8 R4, c[0x0][0x438] ;  /* 0x00010e00ff047b82 */ /* 0x01de220000000000 */
[C---:B-----5:R-:W-:Y:S01]  /*2360*/  FSETP.NEU.FTZ.AND P1, PT, R3.reuse, +INF , PT ;  /* 0x7f8000000300780b */ /* 0x060fe20003f3d000 */
[----:B------:R-:W-:Y:S01]  /*2370*/  ULDC UR4, c[0x0][0x428] ;  /* 0x00010a0000047ab9 */ /* 0x000fe20000000800 */
[C---:B-1----:R-:W-:Y:S02]  /*2380*/  FSETP.NEU.FTZ.AND P3, PT, R2.reuse, -INF , PT ;  /* 0xff8000000200780b */ /* 0x042fe40003f7d000 */
[C---:B------:R-:W-:Y:S02]  /*2390*/  FSETP.GTU.FTZ.AND P0, PT, |R2|.reuse, +INF , PT ;  /* 0x7f8000000200780b */ /* 0x040fe40003f1c200 */
[C---:B------:R-:W-:Y:S01]  /*23a0*/  FSETP.NEU.FTZ.AND P2, PT, R2.reuse, +INF , PT ;  /* 0x7f8000000200780b */ /* 0x040fe20003f5d000 */
[----:B------:R-:W1:Y:S01]  /*23b0*/  LDC.64 R6, c[0x0][0x420] ;  /* 0x00010800ff067b82 */ /* 0x000e620000000a00 */
[----:B------:R-:W-:Y:S02]  /*23c0*/  FSEL R2, R2, UR4, P3 ;  /* 0x0000000402027c08 */ /* 0x000fe40009800000 */
[----:B------:R-:W-:-:S02]  /*23d0*/  FSETP.NEU.FTZ.AND P4, PT, R3, -INF , PT ;  /* 0xff8000000300780b */ /* 0x000fc40003f9d000 */
[----:B------:R-:W-:Y:S02]  /*23e0*/  FSETP.GTU.FTZ.AND P3, PT, |R3|, +INF , PT ;  /* 0x7f8000000300780b */ /* 0x000fe40003f7c200 */
[----:B0-----:R-:W-:-:S04]  /*23f0*/  PRMT R0, R4, 0x9910, RZ ;  /* 0x0000991004007816 */ /* 0x001fc800000000ff */
[----:B------:R-:W-:Y:S02]  /*2400*/  ISETP.GT.AND P5, PT, R0, 0x9, PT ;  /* 0x000000090000780c */ /* 0x000fe40003fa4270 */
[----:B-1----:R-:W-:Y:S02]  /*2410*/  FSEL R5, R2, R7, P2 ;  /* 0x0000000702057208 */ /* 0x002fe40001000000 */
[----:B------:R-:W-:Y:S02]  /*2420*/  @P1 FSEL R7, R3, UR4, P4 ;  /* 0x0000000403071c08 */ /* 0x000fe4000a000000 */
[-C--:B------:R-:W-:Y:S02]  /*2430*/  FSEL R2, R5, R6.reuse, !P0 ;  /* 0x0000000605027208 */ /* 0x080fe40004000000 */
[----:B------:R-:W-:-:S05]  /*2440*/  FSEL R3, R7, R6, !P3 ;  /* 0x0000000607037208 */ /* 0x000fca0005800000 */
        /* <DEDUP_REMOVED lines=12> */
.L_x_2911:
[----:B------:R-:W0:Y:S02]  /*2510*/  F2I.S64.TRUNC R2, R2 ;  /* 0x0000000200027311 */ /* 0x000e24000020d900 */
[----:B0-----:R-:W-:-:S05]  /*2520*/  IMAD.MOV.U32 R5, RZ, RZ, R2 ;  /* 0x000000ffff057224 */ /* 0x001fca00078e0002 */
[----:B------:R0:W-:Y:S01]  /*2530*/  STG.E.U8 desc[UR36][R16.64], R5 ;  /* 0x0000000510007986 */ /* 0x0001e2000c101124 */
[----:B------:R-:W-:Y:S05]  /*2540*/  BRA `(.L_x_2913) ;  /* 0x0000000c00447947 */ /* 0x000fea0003800000 */
.L_x_2910:
        /* <DEDUP_REMOVED lines=9> */
.L_x_2915:
[----:B------:R-:W0:Y:S02]  /*25e0*/  F2I.FTZ.TRUNC.NTZ R3, R2 ;  /* 0x0000000200037305 */ /* 0x000e24000021f100 */
[----:B0-----:R0:W-:Y:S01]  /*25f0*/  STG.E desc[UR36][R16.64], R3 ;  /* 0x0000000310007986 */ /* 0x0011e2000c101924 */
[----:B------:R-:W-:Y:S05]  /*2600*/  BRA `(.L_x_2913) ;  /* 0x0000000c00147947 */ /* 0x000fea0003800000 */
.L_x_2914:
[----:B------:R-:W0:Y:S02]  /*2610*/  F2I.FTZ.TRUNC.NTZ R3, R2 ;  /* 0x0000000200037305 */ /* 0x000e24000021f100 */
[----:B0-----:R0:W-:Y:S01]  /*2620*/  STG.E.U16 desc[UR36][R16.64], R3 ;  /* 0x0000000310007986 */ /* 0x0011e2000c101524 */
[----:B------:R-:W-:Y:S05]  /*2630*/  BRA `(.L_x_2913) ;  /* 0x0000000c00087947 */ /* 0x000fea0003800000 */
.L_x_2909:
        /* <DEDUP_REMOVED lines=8> */
.L_x_2917:
[----:B------:R-:W-:-:S05]  /*26c0*/  F2FP.F16.F32.PACK_AB R2, RZ, R2 ;  /* 0x00000002ff02723e */ /* 0x000fca00000000ff */
[----:B------:R0:W-:Y:S01]  /*26d0*/  STG.E.U16 desc[UR36][R16.64], R2 ;  /* 0x0000000210007986 */ /* 0x0001e2000c101524 */
[----:B------:R-:W-:Y:S05]  /*26e0*/  BRA `(.L_x_2913) ;  /* 0x0000000800dc7947 */ /* 0x000fea0003800000 */
.L_x_2916:
[----:B------:R-:W-:-:S13]  /*26f0*/  ISETP.NE.AND P0, PT, R0, 0x7, PT ;  /* 0x000000070000780c */ /* 0x000fda0003f05270 */
[----:B------:R-:W-:Y:S05]  /*2700*/  @!P0 BRA `(.L_x_2918) ;  /* 0x0000000000248947 */ /* 0x000fea0003800000 */
[----:B------:R-:W-:-:S13]  /*2710*/  ISETP.NE.AND P0, PT, R0, 0x8, PT ;  /* 0x000000080000780c */ /* 0x000fda0003f05270 */
[----:B------:R-:W-:Y:S05]  /*2720*/  @!P0 BRA `(.L_x_2919) ;  /* 0x0000000000108947 */ /* 0x000fea0003800000 */
[----:B------:R-:W-:-:S13]  /*2730*/  ISETP.NE.AND P0, PT, R0, 0x9, PT ;  /* 0x000000090000780c */ /* 0x000fda0003f05270 */
[----:B------:R-:W-:Y:S05]  /*2740*/  @P0 BRA `(.L_x_2912) ;  /* 0x00000008006c0947 */ /* 0x000fea0003800000 */
[----:B------:R0:W-:Y:S01]  /*2750*/  STG.E.64 desc[UR36][R16.64], R2 ;  /* 0x0000000210007986 */ /* 0x0001e2000c101b24 */
[----:B------:R-:W-:Y:S05]  /*2760*/  BRA `(.L_x_2913) ;  /* 0x0000000800bc7947 */ /* 0x000fea0003800000 */
.L_x_2919:
[----:B------:R-:W-:-:S05]  /*2770*/  F2FP.F16.F32.PACK_AB R3, R3, R2 ;  /* 0x000000020303723e */ /* 0x000fca00000000ff */
[----:B------:R0:W-:Y:S01]  /*2780*/  STG.E desc[UR36][R16.64], R3 ;  /* 0x0000000310007986 */ /* 0x0001e2000c101924 */
[----:B------:R-:W-:Y:S05]  /*2790*/  BRA `(.L_x_2913) ;  /* 0x0000000800b07947 */ /* 0x000fea0003800000 */
.L_x_2918:
[----:B------:R-:W-:-:S06]  /*27a0*/  FMUL.FTZ R2, R2, 1 ;  /* 0x3f80000002027820 */ /* 0x000fcc0000410000 */
[----:B------:R-:W0:Y:S02]  /*27b0*/  F2F.F64.F32 R2, R2 ;  /* 0x0000000200027310 */ /* 0x000e240000201800 */
[----:B0-----:R0:W-:Y:S01]  /*27c0*/  STG.E.64 desc[UR36][R16.64], R2 ;  /* 0x0000000210007986 */ /* 0x0011e2000c101b24 */
[----:B------:R-:W-:Y:S05]  /*27d0*/  BRA `(.L_x_2913) ;  /* 0x0000000800a07947 */ /* 0x000fea0003800000 */
.L_x_2908:
        /* <DEDUP_REMOVED lines=8> */
[----:B------:R-:W-:Y:S02]  /*2860*/  FSETP.NEU.FTZ.AND P0, PT, R2, RZ, PT ;  /* 0x000000ff0200720b */ /* 0x000fe40003f1d000 */
[----:B------:R-:W-:-:S04]  /*2870*/  FSETP.NEU.FTZ.AND P1, PT, R3, RZ, PT ;  /* 0x000000ff0300720b */ /* 0x000fc80003f3d000 */
[----:B------:R-:W-:-:S04]  /*2880*/  PLOP3.LUT P0, PT, P0, P1, PT, 0xa8, 0x0 ;  /* 0x000000000000781c */ /* 0x000fc80000703570 */
[----:B------:R-:W-:-:S05]  /*2890*/  SEL R3, RZ, 0x1, !P0 ;  /* 0x00000001ff037807 */ /* 0x000fca0004000000 */
[----:B------:R0:W-:Y:S01]  /*28a0*/  STG.E.U8 desc[UR36][R16.64], R3 ;  /* 0x0000000310007986 */ /* 0x0001e2000c101124 */
[----:B------:R-:W-:Y:S05]  /*28b0*/  BRA `(.L_x_2913) ;  /* 0x0000000800687947 */ /* 0x000fea0003800000 */
.L_x_2922:
[----:B------:R-:W-:Y:S01]  /*28c0*/  FMUL.FTZ R6, R3, 1 ;  /* 0x3f80000003067820 */ /* 0x000fe20000410000 */
[----:B------:R-:W-:-:S05]  /*28d0*/  FMUL.FTZ R4, R2, 1 ;  /* 0x3f80000002047820 */ /* 0x000fca0000410000 */
[----:B------:R-:W-:Y:S08]  /*28e0*/  F2F.F64.F32 R6, R6 ;  /* 0x0000000600067310 */ /* 0x000ff00000201800 */
[----:B------:R-:W0:Y:S02]  /*28f0*/  F2F.F64.F32 R4, R4 ;  /* 0x0000000400047310 */ /* 0x000e240000201800 */
[----:B0-----:R0:W-:Y:S01]  /*2900*/  STG.E.128 desc[UR36][R16.64], R4 ;  /* 0x0000000410007986 */ /* 0x0011e2000c101d24 */
[----:B------:R-:W-:Y:S05]  /*2910*/  BRA `(.L_x_2913) ;  /* 0x0000000800507947 */ /* 0x000fea0003800000 */
.L_x_2921:
        /* <DEDUP_REMOVED lines=20> */
.L_x_2926:
[----:B------:R-:W-:Y:S05]  /*2a60*/  BSYNC B0 ;  /* 0x0000000000007941 */ /* 0x000fea0003800000 */
.L_x_2925:
[----:B------:R-:W-:-:S05]  /*2a70*/  LOP3.LUT R5, R0, R5, RZ, 0xfc, !PT ;  /* 0x0000000500057212 */ /* 0x000fca00078efcff */
[----:B------:R0:W-:Y:S01]  /*2a80*/  STG.E.U8 desc[UR36][R16.64], R5 ;  /* 0x0000000510007986 */ /* 0x0001e2000c101124 */
[----:B------:R-:W-:Y:S05]  /*2a90*/  BRA `(.L_x_2913) ;  /* 0x0000000400f07947 */ /* 0x000fea0003800000 */
.L_x_2924:
        /* <DEDUP_REMOVED lines=12> */
.L_x_2928:
[----:B------:R-:W-:Y:S01]  /*2b60*/  IMAD.MOV.U32 R0, RZ, RZ, 0x7f ;  /* 0x0000007fff007424 */ /* 0x000fe200078e00ff */
[----:B------:R-:W-:-:S04]  /*2b70*/  ISETP.GT.U32.AND P0, PT, R4, 0x7f800000, PT ;  /* 0x7f8000000400780c */ /* 0x000fc80003f04070 */
[----:B------:R-:W-:-:S09]  /*2b80*/  SEL R0, R0, 0x7c, P0 ;  /* 0x0000007c00007807 */ /* 0x000fd20000000000 */
.L_x_2929:
[----:B------:R-:W-:Y:S05]  /*2b90*/  BSYNC B0 ;  /* 0x0000000000007941 */ /* 0x000fea0003800000 */
.L_x_2927:
[----:B------:R-:W-:-:S04]  /*2ba0*/  LOP3.LUT R2, R2, 0x80000000, RZ, 0xc0, !PT ;  /* 0x8000000002027812 */ /* 0x000fc800078ec0ff */
[----:B------:R-:W-:-:S04]  /*2bb0*/  SHF.R.U32.HI R3, RZ, 0x18, R2 ;  /* 0x00000018ff037819 */ /* 0x000fc80000011602 */
[----:B------:R-:W-:-:S05]  /*2bc0*/  LOP3.LUT R3, R0, R3, RZ, 0xfc, !PT ;  /* 0x0000000300037212 */ /* 0x000fca00078efcff */
[----:B------:R0:W-:Y:S01]  /*2bd0*/  STG.E.U8 desc[UR36][R16.64], R3 ;  /* 0x0000000310007986 */ /* 0x0001e2000c101124 */
[----:B------:R-:W-:Y:S05]  /*2be0*/  BRA `(.L_x_2913) ;  /* 0x00000004009c7947 */ /* 0x000fea0003800000 */
.L_x_2923:
[----:B------:R-:W-:-:S05]  /*2bf0*/  F2FP.BF16.F32.PACK_AB R2, RZ, R2 ;  /* 0x00000002ff02723e */ /* 0x000fca00000010ff */
[----:B------:R0:W-:Y:S01]  /*2c00*/  STG.E.U16 desc[UR36][R16.64], R2 ;  /* 0x0000000210007986 */ /* 0x0001e2000c101524 */
[----:B------:R-:W-:Y:S05]  /*2c10*/  BRA `(.L_x_2913) ;  /* 0x0000000400907947 */ /* 0x000fea0003800000 */
.L_x_2920:
        /* <DEDUP_REMOVED lines=11> */
.L_x_2932:
        /* <DEDUP_REMOVED lines=16> */
.L_x_2935:
[----:B------:R-:W-:-:S04]  /*2dd0*/  LOP3.LUT R2, R2, 0x80000000, RZ, 0xc0, !PT ;  /* 0x8000000002027812 */ /* 0x000fc800078ec0ff */
[----:B------:R-:W-:-:S04]  /*2de0*/  SHF.R.U32.HI R3, RZ, 0x18, R2 ;  /* 0x00000018ff037819 */ /* 0x000fc80000011602 */
[----:B------:R-:W-:-:S04]  /*2df0*/  LOP3.LUT R0, R0, R3, RZ, 0xfc, !PT ;  /* 0x0000000300007212 */ /* 0x000fc800078efcff */
[----:B------:R-:W-:-:S07]  /*2e00*/  PRMT R8, R0, 0x7610, R8 ;  /* 0x0000761000087816 */ /* 0x000fce0000000008 */
.L_x_2934:
[----:B------:R-:W-:Y:S05]  /*2e10*/  BSYNC B0 ;  /* 0x0000000000007941 */ /* 0x000fea0003800000 */
.L_x_2933:
[----:B------:R3:W-:Y:S01]  /*2e20*/  STG.E.U8 desc[UR36][R16.64], R8 ;  /* 0x0000000810007986 */ /* 0x0007e2000c101124 */
[----:B------:R-:W-:Y:S05]  /*2e30*/  BRA `(.L_x_2913) ;  /* 0x0000000400087947 */ /* 0x000fea0003800000 */
.L_x_2931:
        /* <DEDUP_REMOVED lines=16> */
.L_x_2938:
[----:B------:R-:W-:-:S04]  /*2f40*/  LOP3.LUT R2, R2, 0x80000000, RZ, 0xc0, !PT ;  /* 0x8000000002027812 */ /* 0x000fc800078ec0ff */
[----:B------:R-:W-:-:S04]  /*2f50*/  SHF.R.U32.HI R3, RZ, 0x18, R2 ;  /* 0x00000018ff037819 */ /* 0x000fc80000011602 */
[----:B------:R-:W-:-:S04]  /*2f60*/  LOP3.LUT R0, R0, R3, RZ, 0xfc, !PT ;  /* 0x0000000300007212 */ /* 0x000fc800078efcff */
[----:B------:R-:W-:-:S07]  /*2f70*/  PRMT R8, R0, 0x7610, R8 ;  /* 0x0000761000087816 */ /* 0x000fce0000000008 */
.L_x_2937:
[----:B------:R-:W-:Y:S05]  /*2f80*/  BSYNC B0 ;  /* 0x0000000000007941 */ /* 0x000fea0003800000 */
.L_x_2936:
[----:B------:R0:W-:Y:S01]  /*2f90*/  STG.E.U8 desc[UR36][R16.64], R8 ;  /* 0x0000000810007986 */ /* 0x0001e2000c101124 */
[----:B------:R-:W-:Y:S05]  /*2fa0*/  BRA `(.L_x_2913) ;  /* 0x0000000000ac7947 */ /* 0x000fea0003800000 */
.L_x_2930:
        /* <DEDUP_REMOVED lines=21> */
.L_x_2912:
        /* <DEDUP_REMOVED lines=16> */
.L_x_2941:
[----:B------:R-:W-:Y:S05]  /*3200*/  BRA `(.L_x_2913) ;  /* 0x0000000000147947 */ /* 0x000fea0003800000 */
.L_x_2940:
[----:B------:R-:W0:Y:S02]  /*3210*/  F2I.U64.TRUNC R2, R2 ;  /* 0x0000000200027311 */ /* 0x000e24000020d800 */
[----:B0-----:R1:W-:Y:S01]  /*3220*/  STG.E.64 desc[UR36][R16.64], R2 ;  /* 0x0000000210007986 */ /* 0x0013e2000c101b24 */
[----:B------:R-:W-:Y:S05]  /*3230*/  BRA `(.L_x_2913) ;  /* 0x0000000000087947 */ /* 0x000fea0003800000 */
.L_x_2939:
[----:B------:R-:W0:Y:S02]  /*3240*/  F2I.FTZ.U32.TRUNC.NTZ R3, R2 ;  /* 0x0000000200037305 */ /* 0x000e24000021f000 */
[----:B0-----:R0:W-:Y:S02]  /*3250*/  STG.E desc[UR36][R16.64], R3 ;  /* 0x0000000310007986 */ /* 0x0011e4000c101924 */
.L_x_2913:
[----:B------:R-:W-:-:S04]  /*3260*/  IMAD R18, R23, 0x200, R18 ;  /* 0x0000020017127824 */ /* 0x000fc800078e0212 */
[----:B------:R-:W-:-:S07]  /*3270*/  VIADD R19, R18, 0x80 ;  /* 0x0000008012137836 */ /* 0x000fce0000000000 */
.L_x_2876:
[----:B------:R-:W-:Y:S05]  /*3280*/  BSYNC B7 ;  /* 0x0000000000077941 */ /* 0x000fea0003800000 */
.L_x_2875:
        /* <DEDUP_REMOVED lines=307> */
.L_x_2944:
        /* <DEDUP_REMOVED lines=21> */
[----:B--2---:R-:W3:Y:S01]  /*4710*/  I2F.S16 R2, R2 ;  /* 0x0000000200027306 */ /* 0x004ee20000101400 */
[----:B------:R-:W-:Y:S05]  /*4720*/  BRA `(.L_x_2951) ;  /* 0x0000000c008c7947 */ /* 0x000fea0003800000 */
.L_x_2949:
[----:B------:R-:W2:Y:S01]  /*4730*/  LDG.E.U8 R2, desc[UR36][R4.64] ;  /* 0x0000002404027981 */ /* 0x000ea2000c1e1100 */
[----:B------:R-:W-:Y:S01]  /*4740*/  IMAD.MOV.U32 R3, RZ, RZ, RZ ;  /* 0x000000ffff037224 */ /* 0x000fe200078e00ff */
[----:B--2---:R-:W-:Y:S01]  /*4750*/  I2FP.F32.U32 R2, R2 ;  /* 0x0000000200027245 */ /* 0x004fe20000201000 */
[----:B------:R-:W-:Y:S06]  /*4760*/  BRA `(.L_x_2951) ;  /* 0x0000000c007c7947 */ /* 0x000fec0003800000 */
.L_x_2948:
        /* <DEDUP_REMOVED lines=8> */
[----:B--2---:R0:W1:Y:S01]  /*47f0*/  I2F.S64 R2, R4 ;  /* 0x0000000400027312 */ /* 0x0040620000301400 */
[----:B------:R-:W-:Y:S05]  /*4800*/  BRA `(.L_x_2951) ;  /* 0x0000000c00547947 */ /* 0x000fea0003800000 */
.L_x_2953:
[----:B------:R-:W2:Y:S01]  /*4810*/  LDG.E R2, desc[UR36][R4.64] ;  /* 0x0000002404027981 */ /* 0x000ea2000c1e1900 */
[----:B------:R-:W-:Y:S01]  /*4820*/  IMAD.MOV.U32 R3, RZ, RZ, RZ ;  /* 0x000000ffff037224 */ /* 0x000fe200078e00ff */
[----:B--2---:R-:W-:Y:S01]  /*4830*/  I2FP.F32.S32 R2, R2 ;  /* 0x0000000200027245 */ /* 0x004fe20000201400 */
[----:B------:R-:W-:Y:S06]  /*4840*/  BRA `(.L_x_2951) ;  /* 0x0000000c00447947 */ /* 0x000fec0003800000 */
.L_x_2952:
[----:B------:R-:W2:Y:S01]  /*4850*/  LDG.E.U16 R2, desc[UR36][R4.64] ;  /* 0x0000002404027981 */ /* 0x000ea2000c1e1500 */
[----:B------:R-:W-:Y:S01]  /*4860*/  IMAD.MOV.U32 R3, RZ, RZ, RZ ;  /* 0x000000ffff037224 */ /* 0x000fe200078e00ff */
[----:B--2---:R-:W2:Y:S01]  /*4870*/  I2F.S16 R2, R2 ;  /* 0x0000000200027306 */ /* 0x004ea20000101400 */
[----:B------:R-:W-:Y:S05]  /*4880*/  BRA `(.L_x_2951) ;  /* 0x0000000c00347947 */ /* 0x000fea0003800000 */
.L_x_2947:
        /* <DEDUP_REMOVED lines=9> */
.L_x_2955:
[----:B------:R-:W2:Y:S01]  /*4920*/  LDG.E.U16 R2, desc[UR36][R4.64] ;  /* 0x0000002404027981 */ /* 0x000ea2000c1e1500 */
[----:B------:R-:W-:Y:S02]  /*4930*/  IMAD.MOV.U32 R3, RZ, RZ, RZ ;  /* 0x000000ffff037224 */ /* 0x000fe400078e00ff */
[----:B--2---:R-:W-:Y:S01]  /*4940*/  HADD2.F32 R2, -RZ, R2.H0_H0 ;  /* 0x20000002ff027230 */ /* 0x004fe20000004100 */
[----:B------:R-:W-:Y:S06]  /*4950*/  BRA `(.L_x_2951) ;  /* 0x0000000c00007947 */ /* 0x000fec0003800000 */
.L_x_2954:
        /* <DEDUP_REMOVED lines=8> */
.L_x_2957:
[----:B------:R-:W2:Y:S02]  /*49e0*/  LDG.E R2, desc[UR36][R4.64] ;  /* 0x0000002404027981 */ /* 0x000ea4000c1e1900 */
[--C-:B--2---:R-:W-:Y:S02]  /*49f0*/  HADD2.F32 R3, -RZ, R2.reuse.H1_H1 ;  /* 0x30000002ff037230 */ /* 0x104fe40000004100 */
[----:B------:R-:W-:Y:S01]  /*4a00*/  HADD2.F32 R2, -RZ, R2.H0_H0 ;  /* 0x20000002ff027230 */ /* 0x000fe20000004100 */
[----:B------:R-:W-:Y:S06]  /*4a10*/  BRA `(.L_x_2951) ;  /* 0x0000000800d07947 */ /* 0x000fec0003800000 */
.L_x_2956:
        /* <DEDUP_REMOVED lines=8> */
.L_x_2946:
        /* <DEDUP_REMOVED lines=13> */
.L_x_2960:
        /* <DEDUP_REMOVED lines=10> */
.L_x_2959:
        /* <DEDUP_REMOVED lines=27> */
.L_x_2962:
        /* <DEDUP_REMOVED lines=14> */
.L_x_2961:
[----:B------:R-:W2:Y:S01]  /*4ea0*/  LDG.E.U16 R2, desc[UR36][R4.64] ;  /* 0x0000002404027981 */ /* 0x000ea2000c1e1500 */
[----:B------:R-:W-:Y:S02]  /*4eb0*/  IMAD.MOV.U32 R3, RZ, RZ, RZ ;  /* 0x000000ffff037224 */ /* 0x000fe400078e00ff */
[----:B--2---:R-:W-:Y:S01]  /*4ec0*/  IMAD.U32 R2, R2, 0x10000, RZ ;  /* 0x0001000002027824 */ /* 0x004fe200078e00ff */
[----:B------:R-:W-:Y:S06]  /*4ed0*/  BRA `(.L_x_2951) ;  /* 0x0000000400a07947 */ /* 0x000fec0003800000 */
.L_x_2958:
        /* <DEDUP_REMOVED lines=12> */
.L_x_2965:
        /* <DEDUP_REMOVED lines=20> */
.L_x_2967:
[----:B------:R-:W-:Y:S05]  /*50e0*/  BSYNC B0 ;  /* 0x0000000000007941 */ /* 0x000fea0003800000 */
.L_x_2966:
[----:B------:R-:W-:Y:S01]  /*50f0*/  IMAD.SHL.U32 R2, R2, 0x100000, RZ ;  /* 0x0010000002027824 */ /* 0x000fe200078e00ff */
[----:B------:R-:W-:-:S04]  /*5100*/  LEA R5, R0, 0x3b800000, 0x17 ;  /* 0x3b80000000057811 */ /* 0x000fc800078eb8ff */
[----:B------:R-:W-:Y:S01]  /*5110*/  LOP3.LUT R2, R5, R2, R6, 0xfe, !PT ;  /* 0x0000000205027212 */ /* 0x000fe200078efe06 */
[----:B------:R-:W-:Y:S06]  /*5120*/  BRA `(.L_x_2951) ;  /* 0x00000004000c7947 */ /* 0x000fec0003800000 */
.L_x_2964:
        /* <DEDUP_REMOVED lines=20> */
.L_x_2969:
[----:B------:R-:W-:Y:S05]  /*5270*/  BSYNC B0 ;  /* 0x0000000000007941 */ /* 0x000fea0003800000 */
.L_x_2968:
[----:B------:R-:W-:Y:S01]  /*5280*/  IMAD.SHL.U32 R2, R2, 0x200000, RZ ;  /* 0x0020000002027824 */ /* 0x000fe200078e00ff */
[----:B------:R-:W-:-:S04]  /*5290*/  LEA R5, R0, 0x37800000, 0x17 ;  /* 0x3780000000057811 */ /* 0x000fc800078eb8ff */
[----:B------:R-:W-:Y:S01]  /*52a0*/  LOP3.LUT R2, R5, R2, R6, 0xfe, !PT ;  /* 0x0000000205027212 */ /* 0x000fe200078efe06 */
[----:B------:R-:W-:Y:S06]  /*52b0*/  BRA `(.L_x_2951) ;  /* 0x0000000000a87947 */ /* 0x000fec0003800000 */
.L_x_2963:
        /* <DEDUP_REMOVED lines=14> */
.L_x_2973:
[----:B------:R-:W-:Y:S05]  /*53a0*/  BSYNC B0 ;  /* 0x0000000000007941 */ /* 0x000fea0003800000 */
.L_x_2972:
[----:B------:R-:W-:Y:S01]  /*53b0*/  IMAD.MOV.U32 R3, RZ, RZ, RZ ;  /* 0x000000ffff037224 */ /* 0x000fe200078e00ff */
[----:B------:R-:W-:Y:S06]  /*53c0*/  BRA `(.L_x_2951) ;  /* 0x0000000000647947 */ /* 0x000fec0003800000 */
.L_x_2950:
        /* <DEDUP_REMOVED lines=16> */
.L_x_2974:
[----:B------:R-:W-:Y:S01]  /*54d0*/  CS2R R2, SRZ ;  /* 0x0000000000027805 */ /* 0x000fe2000001ff00 */
[----:B------:R-:W-:Y:S06]  /*54e0*/  BRA `(.L_x_2951) ;  /* 0x00000000001c7947 */ /* 0x000fec0003800000 */
.L_x_2971:
[----:B------:R-:W2:Y:S01]  /*54f0*/  LDG.E.64 R4, desc[UR36][R4.64] ;  /* 0x0000002404047981 */ /* 0x000ea2000c1e1b00 */
[----:B------:R-:W-:Y:S01]  /*5500*/  IMAD.MOV.U32 R3, RZ, RZ, RZ ;  /* 0x000000ffff037224 */ /* 0x000fe200078e00ff */
[----:B--2---:R0:W1:Y:S01]  /*5510*/  I2F.U64 R2, R4 ;  /* 0x0000000400027312 */ /* 0x0040620000301000 */
[----:B------:R-:W-:Y:S05]  /*5520*/  BRA `(.L_x_2951) ;  /* 0x00000000000c7947 */ /* 0x000fea0003800000 */
.L_x_2970:
[----:B------:R-:W2:Y:S01]  /*5530*/  LDG.E R2, desc[UR36][R4.64] ;  /* 0x0000002404027981 */ /* 0x000ea2000c1e1900 */
[----:B------:R-:W-:Y:S01]  /*5540*/  IMAD.MOV.U32 R3, RZ, RZ, RZ ;  /* 0x000000ffff037224 */ /* 0x000fe200078e00ff */
[----:B--2---:R-:W-:-:S07]  /*5550*/  I2FP.F32.U32 R2, R2 ;  /* 0x0000000200027245 */ /* 0x004fce0000201000 */
.L_x_2951:
[----:B------:R-:W-:Y:S05]  /*5560*/  BSYNC B6 ;  /* 0x0000000000067941 */ /* 0x000fea0003800000 */
.L_x_2945:
[----:B0---4-:R-:W0:Y:S01]  /*5570*/  LDC.U8 R4, c[0x0][0x438] ;  /* 0x00010e00ff047b82 */ /* 0x011e220000000000 */
[C---:B-----5:R-:W-:Y:S01]  /*5580*/  FSETP.NEU.FTZ.AND P1, PT, R3.reuse, +INF , PT ;  /* 0x7f8000000300780b */ /* 0x060fe20003f3d000 */
[----:B------:R-:W-:Y:S01]  /*5590*/  ULDC UR4, c[0x0][0x428] ;  /* 0x00010a0000047ab9 */ /* 0x000fe20000000800 */
[C---:B-123--:R-:W-:Y:S02]  /*55a0*/  FSETP.NEU.FTZ.AND P3, PT, R2.reuse, -INF , PT ;  /* 0xff8000000200780b */ /* 0x04efe40003f7d000 */
        /* <DEDUP_REMOVED lines=24> */
.L_x_2978:
[----:B------:R-:W0:Y:S02]  /*5730*/  F2I.S64.TRUNC R2, R2 ;  /* 0x0000000200027311 */ /* 0x000e24000020d900 */
[----:B0-----:R-:W-:-:S05]  /*5740*/  IMAD.MOV.U32 R5, RZ, RZ, R2 ;  /* 0x000000ffff057224 */ /* 0x001fca00078e0002 */
[----:B------:R0:W-:Y:S01]  /*5750*/  STG.E.U8 desc[UR36][R16.64], R5 ;  /* 0x0000000510007986 */ /* 0x0001e2000c101124 */
[----:B------:R-:W-:Y:S05]  /*5760*/  BRA `(.L_x_2980) ;  /* 0x0000000c00447947 */ /* 0x000fea0003800000 */
.L_x_2977:
        /* <DEDUP_REMOVED lines=9> */
.L_x_2982:
[----:B------:R-:W0:Y:S02]  /*5800*/  F2I.FTZ.TRUNC.NTZ R3, R2 ;  /* 0x0000000200037305 */ /* 0x000e24000021f100 */
[----:B0-----:R0:W-:Y:S01]  /*5810*/  STG.E desc[UR36][R16.64], R3 ;  /* 0x0000000310007986 */ /* 0x0011e2000c101924 */
[----:B------:R-:W-:Y:S05]  /*5820*/  BRA `(.L_x_2980) ;  /* 0x0000000c00147947 */ /* 0x000fea0003800000 */
.L_x_2981:
[----:B------:R-:W0:Y:S02]  /*5830*/  F2I.FTZ.TRUNC.NTZ R3, R2 ;  /* 0x0000000200037305 */ /* 0x000e24000021f100 */
[----:B0-----:R0:W-:Y:S01]  /*5840*/  STG.E.U16 desc[UR36][R16.64], R3 ;  /* 0x0000000310007986 */ /* 0x0011e2000c101524 */
[----:B------:R-:W-:Y:S05]  /*5850*/  BRA `(.L_x_2980) ;  /* 0x0000000c00087947 */ /* 0x000fea0003800000 */
.L_x_2976:
        /* <DEDUP_REMOVED lines=8> */
.L_x_2984:
[----:B------:R-:W-:-:S05]  /*58e0*/  F2FP.F16.F32.PACK_AB R2, RZ, R2 ;  /* 0x00000002ff02723e */ /* 0x000fca00000000ff */
[----:B------:R0:W-:Y:S01]  /*58f0*/  STG.E.U16 desc[UR36][R16.64], R2 ;  /* 0x0000000210007986 */ /* 0x0001e2000c101524 */
[----:B------:R-:W-:Y:S05]  /*5900*/  BRA `(.L_x_2980) ;  /* 0x0000000800dc7947 */ /* 0x000fea0003800000 */
.L_x_2983:
        /* <DEDUP_REMOVED lines=8> */
.L_x_2986:
[----:B------:R-:W-:-:S05]  /*5990*/  F2FP.F16.F32.PACK_AB R3, R3, R2 ;  /* 0x000000020303723e */ /* 0x000fca00000000ff */
[----:B------:R0:W-:Y:S01]  /*59a0*/  STG.E desc[UR36][R16.64], R3 ;  /* 0x0000000310007986 */ /* 0x0001e2000c101924 */
[----:B------:R-:W-:Y:S05]  /*59b0*/  BRA `(.L_x_2980) ;  /* 0x0000000800b07947 */ /* 0x000fea0003800000 */
.L_x_2985:
[----:B------:R-:W-:-:S06]  /*59c0*/  FMUL.FTZ R2, R2, 1 ;  /* 0x3f80000002027820 */ /* 0x000fcc0000410000 */
[----:B------:R-:W0:Y:S02]  /*59d0*/  F2F.F64.F32 R2, R2 ;  /* 0x0000000200027310 */ /* 0x000e240000201800 */
[----:B0-----:R0:W-:Y:S01]  /*59e0*/  STG.E.64 desc[UR36][R16.64], R2 ;  /* 0x0000000210007986 */ /* 0x0011e2000c101b24 */
[----:B------:R-:W-:Y:S05]  /*59f0*/  BRA `(.L_x_2980) ;  /* 0x0000000800a07947 */ /* 0x000fea0003800000 */
.L_x_2975:
        /* <DEDUP_REMOVED lines=14> */
.L_x_2989:
[----:B------:R-:W-:Y:S01]  /*5ae0*/  FMUL.FTZ R6, R3, 1 ;  /* 0x3f80000003067820 */ /* 0x000fe20000410000 */
[----:B------:R-:W-:-:S05]  /*5af0*/  FMUL.FTZ R4, R2, 1 ;  /* 0x3f80000002047820 */ /* 0x000fca0000410000 */
[----:B------:R-:W-:Y:S08]  /*5b00*/  F2F.F64.F32 R6, R6 ;  /* 0x0000000600067310 */ /* 0x000ff00000201800 */
[----:B------:R-:W0:Y:S02]  /*5b10*/  F2F.F64.F32 R4, R4 ;  /* 0x0000000400047310 */ /* 0x000e240000201800 */
[----:B0-----:R0:W-:Y:S01]  /*5b20*/  STG.E.128 desc[UR36][R16.64], R4 ;  /* 0x0000000410007986 */ /* 0x0011e2000c101d24 */
[----:B------:R-:W-:Y:S05]  /*5b30*/  BRA `(.L_x_2980) ;  /* 0x0000000800507947 */ /* 0x000fea0003800000 */
.L_x_2988:
        /* <DEDUP_REMOVED lines=20> */
.L_x_2993:
[----:B------:R-:W-:Y:S05]  /*5c80*/  BSYNC B0 ;  /* 0x0000000000007941 */ /* 0x000fea0003800000 */
.L_x_2992:
[----:B------:R-:W-:-:S05]  /*5c90*/  LOP3.LUT R5, R0, R5, RZ, 0xfc, !PT ;  /* 0x0000000500057212 */ /* 0x000fca00078efcff */
[----:B------:R0:W-:Y:S01]  /*5ca0*/  STG.E.U8 desc[UR36][R16.64], R5 ;  /* 0x0000000510007986 */ /* 0x0001e2000c101124 */
[----:B------:R-:W-:Y:S05]  /*5cb0*/  BRA `(.L_x_2980) ;  /* 0x0000000400f07947 */ /* 0x000fea0003800000 */
.L_x_2991:
        /* <DEDUP_REMOVED lines=12> */
.L_x_2995:
[----:B------:R-:W-:Y:S01]  /*5d80*/  IMAD.MOV.U32 R0, RZ, RZ, 0x7f ;  /* 0x0000007fff007424 */ /* 0x000fe200078e00ff */
[----:B------:R-:W-:-:S04]  /*5d90*/  ISETP.GT.U32.AND P0, PT, R4, 0x7f800000, PT ;  /* 0x7f8000000400780c */ /* 0x000fc80003f04070 */
[----:B------:R-:W-:-:S09]  /*5da0*/  SEL R0, R0, 0x7c, P0 ;  /* 0x0000007c00007807 */ /* 0x000fd20000000000 */
.L_x_2996:
[----:B------:R-:W-:Y:S05]  /*5db0*/  BSYNC B0 ;  /* 0x0000000000007941 */ /* 0x000fea0003800000 */
.L_x_2994:
[----:B------:R-:W-:-:S04]  /*5dc0*/  LOP3.LUT R2, R2, 0x80000000, RZ, 0xc0, !PT ;  /* 0x8000000002027812 */ /* 0x000fc800078ec0ff */
[----:B------:R-:W-:-:S04]  /*5dd0*/  SHF.R.U32.HI R3, RZ, 0x18, R2 ;  /* 0x00000018ff037819 */ /* 0x000fc80000011602 */
[----:B------:R-:W-:-:S05]  /*5de0*/  LOP3.LUT R3, R0, R3, RZ, 0xfc, !PT ;  /* 0x0000000300037212 */ /* 0x000fca00078efcff */
[----:B------:R0:W-:Y:S01]  /*5df0*/  STG.E.U8 desc[UR36][R16.64], R3 ;  /* 0x0000000310007986 */ /* 0x0001e2000c101124 */
[----:B------:R-:W-:Y:S05]  /*5e00*/  BRA `(.L_x_2980) ;  /* 0x00000004009c7947 */ /* 0x000fea0003800000 */
.L_x_2990:
[----:B------:R-:W-:-:S05]  /*5e10*/  F2FP.BF16.F32.PACK_AB R2, RZ, R2 ;  /* 0x00000002ff02723e */ /* 0x000fca00000010ff */
[----:B------:R0:W-:Y:S01]  /*5e20*/  STG.E.U16 desc[UR36][R16.64], R2 ;  /* 0x0000000210007986 */ /* 0x0001e2000c101524 */
[----:B------:R-:W-:Y:S05]  /*5e30*/  BRA `(.L_x_2980) ;  /* 0x0000000400907947 */ /* 0x000fea0003800000 */
.L_x_2987:
        /* <DEDUP_REMOVED lines=11> */
.L_x_2999:
        /* <DEDUP_REMOVED lines=16> */
.L_x_3002:
[----:B------:R-:W-:-:S04]  /*5ff0*/  LOP3.LUT R2, R2, 0x80000000, RZ, 0xc0, !PT ;  /* 0x8000000002027812 */ /* 0x000fc800078ec0ff */
[----:B------:R-:W-:-:S04]  /*6000*/  SHF.R.U32.HI R3, RZ, 0x18, R2 ;  /* 0x00000018ff037819 */ /* 0x000fc80000011602 */
[----:B------:R-:W-:-:S04]  /*6010*/  LOP3.LUT R0, R0, R3, RZ, 0xfc, !PT ;  /* 0x0000000300007212 */ /* 0x000fc800078efcff */
[----:B------:R-:W-:-:S07]  /*6020*/  PRMT R8, R0, 0x7610, R8 ;  /* 0x0000761000087816 */ /* 0x000fce0000000008 */
.L_x_3001:
[----:B------:R-:W-:Y:S05]  /*6030*/  BSYNC B0 ;  /* 0x0000000000007941 */ /* 0x000fea0003800000 */
.L_x_3000:
[----:B------:R3:W-:Y:S01]  /*6040*/  STG.E.U8 desc[UR36][R16.64], R8 ;  /* 0x0000000810007986 */ /* 0x0007e2000c101124 */
[----:B------:R-:W-:Y:S05]  /*6050*/  BRA `(.L_x_2980) ;  /* 0x0000000400087947 */ /* 0x000fea0003800000 */
.L_x_2998:
        /* <DEDUP_REMOVED lines=16> */
.L_x_3005:
[----:B------:R-:W-:-:S04]  /*6160*/  LOP3.LUT R2, R2, 0x80000000, RZ, 0xc0, !PT ;  /* 0x8000000002027812 */ /* 0x000fc800078ec0ff */
[----:B------:R-:W-:-:S04]  /*6170*/  SHF.R.U32.HI R3, RZ, 0x18, R2 ;  /* 0x00000018ff037819 */ /* 0x000fc80000011602 */
[----:B------:R-:W-:-:S04]  /*6180*/  LOP3.LUT R0, R0, R3, RZ, 0xfc, !PT ;  /* 0x0000000300007212 */ /* 0x000fc800078efcff */
[----:B------:R-:W-:-:S07]  /*6190*/  PRMT R8, R0, 0x7610, R8 ;  /* 0x0000761000087816 */ /* 0x000fce0000000008 */
.L_x_3004:
[----:B------:R-:W-:Y:S05]  /*61a0*/  BSYNC B0 ;  /* 0x0000000000007941 */ /* 0x000fea0003800000 */
.L_x_3003:
[----:B------:R0:W-:Y:S01]  /*61b0*/  STG.E.U8 desc[UR36][R16.64], R8 ;  /* 0x0000000810007986 */ /* 0x0001e2000c101124 */
[----:B------:R-:W-:Y:S05]  /*61c0*/  BRA `(.L_x_2980) ;  /* 0x0000000000ac7947 */ /* 0x000fea0003800000 */
.L_x_2997:
        /* <DEDUP_REMOVED lines=21> */
.L_x_2979:
        /* <DEDUP_REMOVED lines=16> */
.L_x_3008:
[----:B------:R-:W-:Y:S05]  /*6420*/  BRA `(.L_x_2980) ;  /* 0x0000000000147947 */ /* 0x000fea0003800000 */
.L_x_3007:
[----:B------:R-:W0:Y:S02]  /*6430*/  F2I.U64.TRUNC R2, R2 ;  /* 0x0000000200027311 */ /* 0x000e24000020d800 */
[----:B0-----:R2:W-:Y:S01]  /*6440*/  STG.E.64 desc[UR36][R16.64], R2 ;  /* 0x0000000210007986 */ /* 0x0015e2000c101b24 */
[----:B------:R-:W-:Y:S05]  /*6450*/  BRA `(.L_x_2980) ;  /* 0x0000000000087947 */ /* 0x000fea0003800000 */
.L_x_3006:
[----:B------:R-:W0:Y:S02]  /*6460*/  F2I.FTZ.U32.TRUNC.NTZ R3, R2 ;  /* 0x0000000200037305 */ /* 0x000e24000021f000 */
[----:B0-----:R0:W-:Y:S02]  /*6470*/  STG.E desc[UR36][R16.64], R3 ;  /* 0x0000000310007986 */ /* 0x0011e4000c101924 */
.L_x_2980:
[----:B------:R-:W-:-:S07]  /*6480*/  VIADD R19, R19, 0x80 ;  /* 0x0000008013137836 */ /* 0x000fce0000000000 */
.L_x_2943:
[----:B------:R-:W-:Y:S05]  /*6490*/  BSYNC B7 ;  /* 0x0000000000077941 */ /* 0x000fea0003800000 */
.L_x_2942:
        /* <DEDUP_REMOVED lines=307> */
.L_x_3011:
        /* <DEDUP_REMOVED lines=21> */
[----:B--2---:R-:W2:Y:S01]  /*7920*/  I2F.S16 R2, R2 ;  /* 0x0000000200027306 */ /* 0x004ea20000101400 */
[----:B------:R-:W-:Y:S05]  /*7930*/  BRA `(.L_x_3018) ;  /* 0x0000000c008c7947 */ /* 0x000fea0003800000 */
.L_x_3016:
[----:B------:R-:W2:Y:S01]  /*7940*/  LDG.E.U8 R2, desc[UR36][R4.64] ;  /* 0x0000002404027981 */ /* 0x000ea2000c1e1100 */
[----:B------:R-:W-:Y:S01]  /*7950*/  IMAD.MOV.U32 R3, RZ, RZ, RZ ;  /* 0x000000ffff037224 */ /* 0x000fe200078e00ff */
[----:B--2---:R-:W-:Y:S01]  /*7960*/  I2FP.F32.U32 R2, R2 ;  /* 0x0000000200027245 */ /* 0x004fe20000201000 */
[----:B------:R-:W-:Y:S06]  /*7970*/  BRA `(.L_x_3018) ;  /* 0x0000000c007c7947 */ /* 0x000fec0003800000 */
.L_x_3015:
        /* <DEDUP_REMOVED lines=8> */
[----:B--2---:R3:W4:Y:S01]  /*7a00*/  I2F.S64 R2, R4 ;  /* 0x0000000400027312 */ /* 0x0047220000301400 */
[----:B------:R-:W-:Y:S05]  /*7a10*/  BRA `(.L_x_3018) ;  /* 0x0000000c00547947 */ /* 0x000fea0003800000 */
.L_x_3020:
[----:B------:R-:W2:Y:S01]  /*7a20*/  LDG.E R2, desc[UR36][R4.64] ;  /* 0x0000002404027981 */ /* 0x000ea2000c1e1900 */
[----:B------:R-:W-:Y:S01]  /*7a30*/  IMAD.MOV.U32 R3, RZ, RZ, RZ ;  /* 0x000000ffff037224 */ /* 0x000fe200078e00ff */
[----:B--2---:R-:W-:Y:S01]  /*7a40*/  I2FP.F32.S32 R2, R2 ;  /* 0x0000000200027245 */ /* 0x004fe20000201400 */
[----:B------:R-:W-:Y:S06]  /*7a50*/  BRA `(.L_x_3018) ;  /* 0x0000000c00447947 */ /* 0x000fec0003800000 */
.L_x_3019:
[----:B------:R-:W2:Y:S01]  /*7a60*/  LDG.E.U16 R2, desc[UR36][R4.64] ;  /* 0x0000002404027981 */ /* 0x000ea2000c1e1500 */
[----:B------:R-:W-:Y:S01]  /*7a70*/  IMAD.MOV.U32 R3, RZ, RZ, RZ ;  /* 0x000000ffff037224 */ /* 0x000fe200078e00ff */
[----:B--2---:R-:W0:Y:S01]  /*7a80*/  I2F.S16 R2, R2 ;  /* 0x0000000200027306 */ /* 0x004e220000101400 */
[----:B------:R-:W-:Y:S05]  /*7a90*/  BRA `(.L_x_3018) ;  /* 0x0000000c00347947 */ /* 0x000fea0003800000 */
.L_x_3014:
        /* <DEDUP_REMOVED lines=9> */
.L_x_3022:
[----:B------:R-:W2:Y:S01]  /*7b30*/  LDG.E.U16 R2, desc[UR36][R4.64] ;  /* 0x0000002404027981 */ /* 0x000ea2000c1e1500 */
[----:B------:R-:W-:Y:S02]  /*7b40*/  IMAD.MOV.U32 R3, RZ, RZ, RZ ;  /* 0x000000ffff037224 */ /* 0x000fe400078e00ff */
[----:B--2---:R-:W-:Y:S01]  /*7b50*/  HADD2.F32 R2, -RZ, R2.H0_H0 ;  /* 0x20000002ff027230 */ /* 0x004fe20000004100 */
[----:B------:R-:W-:Y:S06]  /*7b60*/  BRA `(.L_x_3018) ;  /* 0x0000000c00007947 */ /* 0x000fec0003800000 */
.L_x_3021:
        /* <DEDUP_REMOVED lines=8> */
.L_x_3024:
[----:B------:R-:W2:Y:S02]  /*7bf0*/  LDG.E R2, desc[UR36][R4.64] ;  /* 0x0000002404027981 */ /* 0x000ea4000c1e1900 */
[--C-:B--2---:R-:W-:Y:S02]  /*7c00*/  HADD2.F32 R3, -RZ, R2.reuse.H1_H1 ;  /* 0x30000002ff037230 */ /* 0x104fe40000004100 */
[----:B------:R-:W-:Y:S01]  /*7c10*/  HADD2.F32 R2, -RZ, R2.H0_H0 ;  /* 0x20000002ff027230 */ /* 0x000fe20000004100 */
[----:B------:R-:W-:Y:S06]  /*7c20*/  BRA `(.L_x_3018) ;  /* 0x0000000800d07947 */ /* 0x000fec0003800000 */
.L_x_3023:
        /* <DEDUP_REMOVED lines=8> */
.L_x_3013:
        /* <DEDUP_REMOVED lines=13> */
.L_x_3027:
        /* <DEDUP_REMOVED lines=10> */
.L_x_3026:
        /* <DEDUP_REMOVED lines=27> */
.L_x_3029:
        /* <DEDUP_REMOVED lines=14> */
.L_x_3028:
[----:B------:R-:W2:Y:S01]  /*80b0*/  LDG.E.U16 R2, desc[UR36][R4.64] ;  /* 0x0000002404027981 */ /* 0x000ea2000c1e1500 */
[----:B------:R-:W-:Y:S02]  /*80c0*/  IMAD.MOV.U32 R3, RZ, RZ, RZ ;  /* 0x000000ffff037224 */ /* 0x000fe400078e00ff */
[----:B--2---:R-:W-:Y:S01]  /*80d0*/  IMAD.U32 R2, R2, 0x10000, RZ ;  /* 0x0001000002027824 */ /* 0x004fe200078e00ff */
[----:B------:R-:W-:Y:S06]  /*80e0*/  BRA `(.L_x_3018) ;  /* 0x0000000400a07947 */ /* 0x000fec0003800000 */
.L_x_3025:
        /* <DEDUP_REMOVED lines=12> */
.L_x_3032:
        /* <DEDUP_REMOVED lines=20> */
.L_x_3034:
[----:B------:R-:W-:Y:S05]  /*82f0*/  BSYNC B0 ;  /* 0x0000000000007941 */ /* 0x000fea0003800000 */
.L_x_3033:
[----:B------:R-:W-:Y:S01]  /*8300*/  IMAD.SHL.U32 R2, R2, 0x100000, RZ ;  /* 0x0010000002027824 */ /* 0x000fe200078e00ff */
[----:B------:R-:W-:-:S04]  /*8310*/  LEA R5, R0, 0x3b800000, 0x17 ;  /* 0x3b80000000057811 */ /* 0x000fc800078eb8ff */
[----:B------:R-:W-:Y:S01]  /*8320*/  LOP3.LUT R2, R5, R2, R6, 0xfe, !PT ;  /* 0x0000000205027212 */ /* 0x000fe200078efe06 */
[----:B------:R-:W-:Y:S06]  /*8330*/  BRA `(.L_x_3018) ;  /* 0x00000004000c7947 */ /* 0x000fec0003800000 */
.L_x_3031:
        /* <DEDUP_REMOVED lines=20> */
.L_x_3036:
[----:B------:R-:W-:Y:S05]  /*8480*/  BSYNC B0 ;  /* 0x0000000000007941 */ /* 0x000fea0003800000 */
.L_x_3035:
[----:B------:R-:W-:Y:S01]  /*8490*/  IMAD.SHL.U32 R2, R2, 0x200000, RZ ;  /* 0x0020000002027824 */ /* 0x000fe200078e00ff */
[----:B------:R-:W-:-:S04]  /*84a0*/  LEA R5, R0, 0x37800000, 0x17 ;  /* 0x3780000000057811 */ /* 0x000fc800078eb8ff */
[----:B------:R-:W-:Y:S01]  /*84b0*/  LOP3.LUT R2, R5, R2, R6, 0xfe, !PT ;  /* 0x0000000205027212 */ /* 0x000fe200078efe06 */
[----:B------:R-:W-:Y:S06]  /*84c0*/  BRA `(.L_x_3018) ;  /* 0x0000000000a87947 */ /* 0x000fec0003800000 */
.L_x_3030:
        /* <DEDUP_REMOVED lines=14> */
.L_x_3040:
[----:B------:R-:W-:Y:S05]  /*85b0*/  BSYNC B0 ;  /* 0x0000000000007941 */ /* 0x000fea0003800000 */
.L_x_3039:
[----:B------:R-:W-:Y:S01]  /*85c0*/  IMAD.MOV.U32 R3, RZ, RZ, RZ ;  /* 0x000000ffff037224 */ /* 0x000fe200078e00ff */
[----:B------:R-:W-:Y:S06]  /*85d0*/  BRA `(.L_x_3018) ;  /* 0x0000000000647947 */ /* 0x000fec0003800000 */
.L_x_3017:
        /* <DEDUP_REMOVED lines=16> */
.L_x_3041:
[----:B------:R-:W-:Y:S01]  /*86e0*/  CS2R R2, SRZ ;  /* 0x0000000000027805 */ /* 0x000fe2000001ff00 */
[----:B------:R-:W-:Y:S06]  /*86f0*/  BRA `(.L_x_3018) ;  /* 0x00000000001c7947 */ /* 0x000fec0003800000 */
.L_x_3038:
[----:B------:R-:W2:Y:S01]  /*8700*/  LDG.E.64 R4, desc[UR36][R4.64] ;  /* 0x0000002404047981 */ /* 0x000ea2000c1e1b00 */
[----:B------:R-:W-:Y:S01]  /*8710*/  IMAD.MOV.U32 R3, RZ, RZ, RZ ;  /* 0x000000ffff037224 */ /* 0x000fe200078e00ff */
[----:B--2---:R0:W1:Y:S01]  /*8720*/  I2F.U64 R2, R4 ;  /* 0x0000000400027312 */ /* 0x0040620000301000 */
[----:B------:R-:W-:Y:S05]  /*8730*/  BRA `(.L_x_3018) ;  /* 0x00000000000c7947 */ /* 0x000fea0003800000 */
.L_x_3037:
[----:B------:R-:W2:Y:S01]  /*8740*/  LDG.E R2, desc[UR36][R4.64] ;  /* 0x0000002404027981 */ /* 0x000ea2000c1e1900 */
[----:B------:R-:W-:Y:S01]  /*8750*/  IMAD.MOV.U32 R3, RZ, RZ, RZ ;  /* 0x000000ffff037224 */ /* 0x000fe200078e00ff */
[----:B--2---:R-:W-:-:S07]  /*8760*/  I2FP.F32.U32 R2, R2 ;  /* 0x0000000200027245 */ /* 0x004fce0000201000 */
.L_x_3018:
[----:B------:R-:W-:Y:S05]  /*8770*/  BSYNC B6 ;  /* 0x0000000000067941 */ /* 0x000fea0003800000 */
.L_x_3012:
[----:B0--3--:R-:W0:Y:S01]  /*8780*/  LDC.U8 R4, c[0x0][0x438] ;  /* 0x00010e00ff047b82 */ /* 0x009e220000000000 */
[C---:B-----5:R-:W-:Y:S01]  /*8790*/  FSETP.NEU.FTZ.AND P1, PT, R3.reuse, +INF , PT ;  /* 0x7f8000000300780b */ /* 0x060fe20003f3d000 */
[----:B------:R-:W-:Y:S01]  /*87a0*/  ULDC UR4, c[0x0][0x428] ;  /* 0x00010a0000047ab9 */ /* 0x000fe20000000800 */
[C---:B-12-4-:R-:W-:Y:S02]  /*87b0*/  FSETP.NEU.FTZ.AND P3, PT, R2.reuse, -INF , PT ;  /* 0xff8000000200780b */ /* 0x056fe40003f7d000 */
        /* <DEDUP_REMOVED lines=24> */
.L_x_3045:
[----:B------:R-:W0:Y:S02]  /*8940*/  F2I.S64.TRUNC R2, R2 ;  /* 0x0000000200027311 */ /* 0x000e24000020d900 */
[----:B0-----:R-:W-:-:S05]  /*8950*/  IMAD.MOV.U32 R5, RZ, RZ, R2 ;  /* 0x000000ffff057224 */ /* 0x001fca00078e0002 */
[----:B------:R0:W-:Y:S01]  /*8960*/  STG.E.U8 desc[UR36][R16.64], R5 ;  /* 0x0000000510007986 */ /* 0x0001e2000c101124 */
[----:B------:R-:W-:Y:S05]  /*8970*/  BRA `(.L_x_3047) ;  /* 0x0000000c00447947 */ /* 0x000fea0003800000 */
.L_x_3044:
        /* <DEDUP_REMOVED lines=9> */
.L_x_3049:
[----:B------:R-:W0:Y:S02]  /*8a10*/  F2I.FTZ.TRUNC.NTZ R3, R2 ;  /* 0x0000000200037305 */ /* 0x000e24000021f100 */
[----:B0-----:R0:W-:Y:S01]  /*8a20*/  STG.E desc[UR36][R16.64], R3 ;  /* 0x0000000310007986 */ /* 0x0011e2000c101924 */
[----:B------:R-:W-:Y:S05]  /*8a30*/  BRA `(.L_x_3047) ;  /* 0x0000000c00147947 */ /* 0x000fea0003800000 */
.L_x_3048:
[----:B------:R-:W0:Y:S02]  /*8a40*/  F2I.FTZ.TRUNC.NTZ R3, R2 ;  /* 0x0000000200037305 */ /* 0x000e24000021f100 */
[----:B0-----:R0:W-:Y:S01]  /*8a50*/  STG.E.U16 desc[UR36][R16.64], R3 ;  /* 0x0000000310007986 */ /* 0x0011e2000c101524 */
[----:B------:R-:W-:Y:S05]  /*8a60*/  BRA `(.L_x_3047) ;  /* 0x0000000c00087947 */ /* 0x000fea0003800000 */
.L_x_3043:
        /* <DEDUP_REMOVED lines=8> */
.L_x_3051:
[----:B------:R-:W-:-:S05]  /*8af0*/  F2FP.F16.F32.PACK_AB R2, RZ, R2 ;  /* 0x00000002ff02723e */ /* 0x000fca00000000ff */
[----:B------:R0:W-:Y:S01]  /*8b00*/  STG.E.U16 desc[UR36][R16.64], R2 ;  /* 0x0000000210007986 */ /* 0x0001e2000c101524 */
[----:B------:R-:W-:Y:S05]  /*8b10*/  BRA `(.L_x_3047) ;  /* 0x0000000800dc7947 */ /* 0x000fea0003800000 */
.L_x_3050:
        /* <DEDUP_REMOVED lines=8> */
.L_x_3053:
[----:B------:R-:W-:-:S05]  /*8ba0*/  F2FP.F16.F32.PACK_AB R3, R3, R2 ;  /* 0x000000020303723e */ /* 0x000fca00000000ff */
[----:B------:R0:W-:Y:S01]  /*8bb0*/  STG.E desc[UR36][R16.64], R3 ;  /* 0x0000000310007986 */ /* 0x0001e2000c101924 */
[----:B------:R-:W-:Y:S05]  /*8bc0*/  BRA `(.L_x_3047) ;  /* 0x0000000800b07947 */ /* 0x000fea0003800000 */
.L_x_3052:
[----:B------:R-:W-:-:S06]  /*8bd0*/  FMUL.FTZ R2, R2, 1 ;  /* 0x3f80000002027820 */ /* 0x000fcc0000410000 */
[----:B------:R-:W0:Y:S02]  /*8be0*/  F2F.F64.F32 R2, R2 ;  /* 0x0000000200027310 */ /* 0x000e240000201800 */
[----:B0-----:R0:W-:Y:S01]  /*8bf0*/  STG.E.64 desc[UR36][R16.64], R2 ;  /* 0x0000000210007986 */ /* 0x0011e2000c101b24 */
[----:B------:R-:W-:Y:S05]  /*8c00*/  BRA `(.L_x_3047) ;  /* 0x0000000800a07947 */ /* 0x000fea0003800000 */
.L_x_3042:
        /* <DEDUP_REMOVED lines=14> */
.L_x_3056:
[----:B------:R-:W-:Y:S01]  /*8cf0*/  FMUL.FTZ R6, R3, 1 ;  /* 0x3f80000003067820 */ /* 0x000fe20000410000 */
[----:B------:R-:W-:-:S05]  /*8d00*/  FMUL.FTZ R4, R2, 1 ;  /* 0x3f80000002047820 */ /* 0x000fca0000410000 */
[----:B------:R-:W-:Y:S08]  /*8d10*/  F2F.F64.F32 R6, R6 ;  /* 0x0000000600067310 */ /* 0x000ff00000201800 */
[----:B------:R-:W0:Y:S02]  /*8d20*/  F2F.F64.F32 R4, R4 ;  /* 0x0000000400047310 */ /* 0x000e240000201800 */
[----:B0-----:R0:W-:Y:S01]  /*8d30*/  STG.E.128 desc[UR36][R16.64], R4 ;  /* 0x0000000410007986 */ /* 0x0011e2000c101d24 */
[----:B------:R-:W-:Y:S05]  /*8d40*/  BRA `(.L_x_3047) ;  /* 0x0000000800507947 */ /* 0x000fea0003800000 */
.L_x_3055:
        /* <DEDUP_REMOVED lines=20> */
.L_x_3060:
[----:B------:R-:W-:Y:S05]  /*8e90*/  BSYNC B0 ;  /* 0x0000000000007941 */ /* 0x000fea0003800000 */
.L_x_3059:
[----:B------:R-:W-:-:S05]  /*8ea0*/  LOP3.LUT R5, R0, R5, RZ, 0xfc, !PT ;  /* 0x0000000500057212 */ /* 0x000fca00078efcff */
[----:B------:R0:W-:Y:S01]  /*8eb0*/  STG.E.U8 desc[UR36][R16.64], R5 ;  /* 0x0000000510007986 */ /* 0x0001e2000c101124 */
[----:B------:R-:W-:Y:S05]  /*8ec0*/  BRA `(.L_x_3047) ;  /* 0x0000000400f07947 */ /* 0x000fea0003800000 */
.L_x_3058:
        /* <DEDUP_REMOVED lines=12> */
.L_x_3062:
[----:B------:R-:W-:Y:S01]  /*8f90*/  IMAD.MOV.U32 R0, RZ, RZ, 0x7f ;  /* 0x0000007fff007424 */ /* 0x000fe200078e00ff */
[----:B------:R-:W-:-:S04]  /*8fa0*/  ISETP.GT.U32.AND P0, PT, R4, 0x7f800000, PT ;  /* 0x7f8000000400780c */ /* 0x000fc80003f04070 */
[----:B------:R-:W-:-:S09]  /*8fb0*/  SEL R0, R0, 0x7c, P0 ;  /* 0x0000007c00007807 */ /* 0x000fd20000000000 */
.L_x_3063:
[----:B------:R-:W-:Y:S05]  /*8fc0*/  BSYNC B0 ;  /* 0x0000000000007941 */ /* 0x000fea0003800000 */
.L_x_3061:
[----:B------:R-:W-:-:S04]  /*8fd0*/  LOP3.LUT R2, R2, 0x80000000, RZ, 0xc0, !PT ;  /* 0x8000000002027812 */ /* 0x000fc800078ec0ff */
[----:B------:R-:W-:-:S04]  /*8fe0*/  SHF.R.U32.HI R3, RZ, 0x18, R2 ;  /* 0x00000018ff037819 */ /* 0x000fc80000011602 */
[----:B------:R-:W-:-:S05]  /*8ff0*/  LOP3.LUT R3, R0, R3, RZ, 0xfc, !PT ;  /* 0x0000000300037212 */ /* 0x000fca00078efcff */
[----:B------:R0:W-:Y:S01]  /*9000*/  STG.E.U8 desc[UR36][R16.64], R3 ;  /* 0x0000000310007986 */ /* 0x0001e2000c101124 */
[----:B------:R-:W-:Y:S05]  /*9010*/  BRA `(.L_x_3047) ;  /* 0x00000004009c7947 */ /* 0x000fea0003800000 */
.L_x_3057:
[----:B------:R-:W-:-:S05]  /*9020*/  F2FP.BF16.F32.PACK_AB R2, RZ, R2 ;  /* 0x00000002ff02723e */ /* 0x000fca00000010ff */
[----:B------:R0:W-:Y:S01]  /*9030*/  STG.E.U16 desc[UR36][R16.64], R2 ;  /* 0x0000000210007986 */ /* 0x0001e2000c101524 */
[----:B------:R-:W-:Y:S05]  /*9040*/  BRA `(.L_x_3047) ;  /* 0x0000000400907947 */ /* 0x000fea0003800000 */
.L_x_3054:
        /* <DEDUP_REMOVED lines=11> */
.L_x_3066:
        /* <DEDUP_REMOVED lines=16> */
.L_x_3069:
[----:B------:R-:W-:-:S04]  /*9200*/  LOP3.LUT R2, R2, 0x80000000, RZ, 0xc0, !PT ;  /* 0x8000000002027812 */ /* 0x000fc800078ec0ff */
[----:B------:R-:W-:-:S04]  /*9210*/  SHF.R.U32.HI R3, RZ, 0x18, R2 ;  /* 0x00000018ff037819 */ /* 0x000fc80000011602 */
[----:B------:R-:W-:-:S04]  /*9220*/  LOP3.LUT R0, R0, R3, RZ, 0xfc, !PT ;  /* 0x0000000300007212 */ /* 0x000fc800078efcff */
[----:B------:R-:W-:-:S07]  /*9230*/  PRMT R8, R0, 0x7610, R8 ;  /* 0x0000761000087816 */ /* 0x000fce0000000008 */
.L_x_3068:
[----:B------:R-:W-:Y:S05]  /*9240*/  BSYNC B0 ;  /* 0x0000000000007941 */ /* 0x000fea0003800000 */
.L_x_3067:
[----:B------:R3:W-:Y:S01]  /*9250*/  STG.E.U8 desc[UR36][R16.64], R8 ;  /* 0x0000000810007986 */ /* 0x0007e2000c101124 */
[----:B------:R-:W-:Y:S05]  /*9260*/  BRA `(.L_x_3047) ;  /* 0x0000000400087947 */ /* 0x000fea0003800000 */
.L_x_3065:
        /* <DEDUP_REMOVED lines=16> */
.L_x_3072:
[----:B------:R-:W-:-:S04]  /*9370*/  LOP3.LUT R2, R2, 0x80000000, RZ, 0xc0, !PT ;  /* 0x8000000002027812 */ /* 0x000fc800078ec0ff */
[----:B------:R-:W-:-:S04]  /*9380*/  SHF.R.U32.HI R3, RZ, 0x18, R2 ;  /* 0x00000018ff037819 */ /* 0x000fc80000011602 */
[----:B------:R-:W-:-:S04]  /*9390*/  LOP3.LUT R0, R0, R3, RZ, 0xfc, !PT ;  /* 0x0000000300007212 */ /* 0x000fc800078efcff */
[----:B------:R-:W-:-:S07]  /*93a0*/  PRMT R8, R0, 0x7610, R8 ;  /* 0x0000761000087816 */ /* 0x000fce0000000008 */
.L_x_3071:
[----:B------:R-:W-:Y:S05]  /*93b0*/  BSYNC B0 ;  /* 0x0000000000007941 */ /* 0x000fea0003800000 */
.L_x_3070:
[----:B------:R0:W-:Y:S01]  /*93c0*/  STG.E.U8 desc[UR36][R16.64], R8 ;  /* 0x0000000810007986 */ /* 0x0001e2000c101124 */
[----:B------:R-:W-:Y:S05]  /*93d0*/  BRA `(.L_x_3047) ;  /* 0x0000000000ac7947 */ /* 0x000fea0003800000 */
.L_x_3064:
        /* <DEDUP_REMOVED lines=21> */
.L_x_3046:
        /* <DEDUP_REMOVED lines=16> */
.L_x_3075:
[----:B------:R-:W-:Y:S05]  /*9630*/  BRA `(.L_x_3047) ;  /* 0x0000000000147947 */ /* 0x000fea0003800000 */
.L_x_3074:
[----:B------:R-:W0:Y:S02]  /*9640*/  F2I.U64.TRUNC R2, R2 ;  /* 0x0000000200027311 */ /* 0x000e24000020d800 */
[----:B0-----:R2:W-:Y:S01]  /*9650*/  STG.E.64 desc[UR36][R16.64], R2 ;  /* 0x0000000210007986 */ /* 0x0015e2000c101b24 */
[----:B------:R-:W-:Y:S05]  /*9660*/  BRA `(.L_x_3047) ;  /* 0x0000000000087947 */ /* 0x000fea0003800000 */
.L_x_3073:
[----:B------:R-:W0:Y:S02]  /*9670*/  F2I.FTZ.U32.TRUNC.NTZ R3, R2 ;  /* 0x0000000200037305 */ /* 0x000e24000021f000 */
[----:B0-----:R0:W-:Y:S02]  /*9680*/  STG.E desc[UR36][R16.64], R3 ;  /* 0x0000000310007986 */ /* 0x0011e4000c101924 */
.L_x_3047:
[----:B------:R-:W-:-:S07]  /*9690*/  VIADD R19, R19, 0x80 ;  /* 0x0000008013137836 */ /* 0x000fce0000000000 */
.L_x_3010:
[----:B------:R-:W-:Y:S05]  /*96a0*/  BSYNC B7 ;  /* 0x0000000000077941 */ /* 0x000fea0003800000 */
.L_x_3009:
        /* <DEDUP_REMOVED lines=306> */
.L_x_3076:
        /* <DEDUP_REMOVED lines=21> */
[----:B--2---:R-:W4:Y:S01]  /*ab20*/  I2F.S16 R2, R2 ;  /* 0x0000000200027306 */ /* 0x004f220000101400 */
[----:B------:R-:W-:Y:S05]  /*ab30*/  BRA `(.L_x_3083) ;  /* 0x0000000c008c7947 */ /* 0x000fea0003800000 */
.L_x_3081:
[----:B------:R-:W2:Y:S01]  /*ab40*/  LDG.E.U8 R2, desc[UR36][R4.64] ;  /* 0x0000002404027981 */ /* 0x000ea2000c1e1100 */
[----:B------:R-:W-:Y:S01]  /*ab50*/  IMAD.MOV.U32 R3, RZ, RZ, RZ ;  /* 0x000000ffff037224 */ /* 0x000fe200078e00ff */
[----:B--2---:R-:W-:Y:S01]  /*ab60*/  I2FP.F32.U32 R2, R2 ;  /* 0x0000000200027245 */ /* 0x004fe20000201000 */
[----:B------:R-:W-:Y:S06]  /*ab70*/  BRA `(.L_x_3083) ;  /* 0x0000000c007c7947 */ /* 0x000fec0003800000 */
.L_x_3080:
        /* <DEDUP_REMOVED lines=10> */
.L_x_3085:
[----:B------:R-:W2:Y:S01]  /*ac20*/  LDG.E R2, desc[UR36][R4.64] ;  /* 0x0000002404027981 */ /* 0x000ea2000c1e1900 */
[----:B------:R-:W-:Y:S01]  /*ac30*/  IMAD.MOV.U32 R3, RZ, RZ, RZ ;  /* 0x000000ffff037224 */ /* 0x000fe200078e00ff */
[----:B--2---:R-:W-:Y:S01]  /*ac40*/  I2FP.F32.S32 R2, R2 ;  /* 0x0000000200027245 */ /* 0x004fe20000201400 */
[----:B------:R-:W-:Y:S06]  /*ac50*/  BRA `(.L_x_3083) ;  /* 0x0000000c00447947 */ /* 0x000fec0003800000 */
.L_x_3084:
[----:B------:R-:W2:Y:S01]  /*ac60*/  LDG.E.U16 R2, desc[UR36][R4.64] ;  /* 0x0000002404027981 */ /* 0x000ea2000c1e1500 */
[----:B------:R-:W-:Y:S01]  /*ac70*/  IMAD.MOV.U32 R3, RZ, RZ, RZ ;  /* 0x000000ffff037224 */ /* 0x000fe200078e00ff */
[----:B--2---:R-:W0:Y:S01]  /*ac80*/  I2F.S16 R2, R2 ;  /* 0x0000000200027306 */ /* 0x004e220000101400 */
[----:B------:R-:W-:Y:S05]  /*ac90*/  BRA `(.L_x_3083) ;  /* 0x0000000c00347947 */ /* 0x000fea0003800000 */
.L_x_3079:
        /* <DEDUP_REMOVED lines=9> */
.L_x_3087:
[----:B------:R-:W2:Y:S01]  /*ad30*/  LDG.E.U16 R2, desc[UR36][R4.64] ;  /* 0x0000002404027981 */ /* 0x000ea2000c1e1500 */
[----:B------:R-:W-:Y:S02]  /*ad40*/  IMAD.MOV.U32 R3, RZ, RZ, RZ ;  /* 0x000000ffff037224 */ /* 0x000fe400078e00ff */
[----:B--2---:R-:W-:Y:S01]  /*ad50*/  HADD2.F32 R2, -RZ, R2.H0_H0 ;  /* 0x20000002ff027230 */ /* 0x004fe20000004100 */
[----:B------:R-:W-:Y:S06]  /*ad60*/  BRA `(.L_x_3083) ;  /* 0x0000000c00007947 */ /* 0x000fec0003800000 */
.L_x_3086:
        /* <DEDUP_REMOVED lines=8> */
.L_x_3089:
[----:B------:R-:W2:Y:S02]  /*adf0*/  LDG.E R2, desc[UR36][R4.64] ;  /* 0x0000002404027981 */ /* 0x000ea4000c1e1900 */
[--C-:B--2---:R-:W-:Y:S02]  /*ae00*/  HADD2.F32 R3, -RZ, R2.reuse.H1_H1 ;  /* 0x30000002ff037230 */ /* 0x104fe40000004100 */
[----:B------:R-:W-:Y:S01]  /*ae10*/  HADD2.F32 R2, -RZ, R2.H0_H0 ;  /* 0x20000002ff027230 */ /* 0x000fe20000004100 */
[----:B------:R-:W-:Y:S06]  /*ae20*/  BRA `(.L_x_3083) ;  /* 0x0000000800d07947 */ /* 0x000fec0003800000 */
.L_x_3088:
        /* <DEDUP_REMOVED lines=8> */
.L_x_3078:
        /* <DEDUP_REMOVED lines=13> */
.L_x_3092:
        /* <DEDUP_REMOVED lines=10> */
.L_x_3091:
        /* <DEDUP_REMOVED lines=27> */
.L_x_3094:
        /* <DEDUP_REMOVED lines=14> */
.L_x_3093:
[----:B------:R-:W2:Y:S01]  /*b2b0*/  LDG.E.U16 R2, desc[UR36][R4.64] ;  /* 0x0000002404027981 */ /* 0x000ea2000c1e1500 */
[----:B------:R-:W-:Y:S02]  /*b2c0*/  IMAD.MOV.U32 R3, RZ, RZ, RZ ;  /* 0x000000ffff037224 */ /* 0x000fe400078e00ff */
[----:B--2---:R-:W-:Y:S01]  /*b2d0*/  IMAD.U32 R2, R2, 0x10000, RZ ;  /* 0x0001000002027824 */ /* 0x004fe200078e00ff */
[----:B------:R-:W-:Y:S06]  /*b2e0*/  BRA `(.L_x_3083) ;  /* 0x0000000400a07947 */ /* 0x000fec0003800000 */
.L_x_3090:
        /* <DEDUP_REMOVED lines=12> */
.L_x_3097:
        /* <DEDUP_REMOVED lines=20> */
.L_x_3099:
[----:B------:R-:W-:Y:S05]  /*b4f0*/  BSYNC B0 ;  /* 0x0000000000007941 */ /* 0x000fea0003800000 */
.L_x_3098:
[----:B------:R-:W-:Y:S01]  /*b500*/  IMAD.SHL.U32 R2, R2, 0x100000, RZ ;  /* 0x0010000002027824 */ /* 0x000fe200078e00ff */
[----:B------:R-:W-:-:S04]  /*b510*/  LEA R5, R0, 0x3b800000, 0x17 ;  /* 0x3b80000000057811 */ /* 0x000fc800078eb8ff */
[----:B------:R-:W-:Y:S01]  /*b520*/  LOP3.LUT R2, R5, R2, R6, 0xfe, !PT ;  /* 0x0000000205027212 */ /* 0x000fe200078efe06 */
[----:B------:R-:W-:Y:S06]  /*b530*/  BRA `(.L_x_3083) ;  /* 0x00000004000c7947 */ /* 0x000fec0003800000 */
.L_x_3096:
        /* <DEDUP_REMOVED lines=20> */
.L_x_3101:
[----:B------:R-:W-:Y:S05]  /*b680*/  BSYNC B0 ;  /* 0x0000000000007941 */ /* 0x000fea0003800000 */
.L_x_3100:
[----:B------:R-:W-:Y:S01]  /*b690*/  IMAD.SHL.U32 R2, R2, 0x200000, RZ ;  /* 0x0020000002027824 */ /* 0x000fe200078e00ff */
[----:B------:R-:W-:-:S04]  /*b6a0*/  LEA R5, R0, 0x37800000, 0x17 ;  /* 0x3780000000057811 */ /* 0x000fc800078eb8ff */
[----:B------:R-:W-:Y:S01]  /*b6b0*/  LOP3.LUT R2, R5, R2, R6, 0xfe, !PT ;  /* 0x0000000205027212 */ /* 0x000fe200078efe06 */
[----:B------:R-:W-:Y:S06]  /*b6c0*/  BRA `(.L_x_3083) ;  /* 0x0000000000a87947 */ /* 0x000fec0003800000 */
.L_x_3095:
        /* <DEDUP_REMOVED lines=14> */
.L_x_3105:
[----:B------:R-:W-:Y:S05]  /*b7b0*/  BSYNC B0 ;  /* 0x0000000000007941 */ /* 0x000fea0003800000 */
.L_x_3104:
[----:B------:R-:W-:Y:S01]  /*b7c0*/  IMAD.MOV.U32 R3, RZ, RZ, RZ ;  /* 0x000000ffff037224 */ /* 0x000fe200078e00ff */
[----:B------:R-:W-:Y:S06]  /*b7d0*/  BRA `(.L_x_3083) ;  /* 0x0000000000647947 */ /* 0x000fec0003800000 */
.L_x_3082:
        /* <DEDUP_REMOVED lines=16> */
.L_x_3106:
[----:B------:R-:W-:Y:S01]  /*b8e0*/  CS2R R2, SRZ ;  /* 0x0000000000027805 */ /* 0x000fe2000001ff00 */
[----:B------:R-:W-:Y:S06]  /*b8f0*/  BRA `(.L_x_3083) ;  /* 0x00000000001c7947 */ /* 0x000fec0003800000 */
.L_x_3103:
[----:B------:R-:W2:Y:S01]  /*b900*/  LDG.E.64 R4, desc[UR36][R4.64] ;  /* 0x0000002404047981 */ /* 0x000ea2000c1e1b00 */
[----:B------:R-:W-:Y:S01]  /*b910*/  IMAD.MOV.U32 R3, RZ, RZ, RZ ;  /* 0x000000ffff037224 */ /* 0x000fe200078e00ff */
[----:B--2---:R0:W1:Y:S01]  /*b920*/  I2F.U64 R2, R4 ;  /* 0x0000000400027312 */ /* 0x0040620000301000 */
[----:B------:R-:W-:Y:S05]  /*b930*/  BRA `(.L_x_3083) ;  /* 0x00000000000c7947 */ /* 0x000fea0003800000 */
.L_x_3102:
[----:B------:R-:W2:Y:S01]  /*b940*/  LDG.E R2, desc[UR36][R4.64] ;  /* 0x0000002404027981 */ /* 0x000ea2000c1e1900 */
[----:B------:R-:W-:Y:S01]  /*b950*/  IMAD.MOV.U32 R3, RZ, RZ, RZ ;  /* 0x000000ffff037224 */ /* 0x000fe200078e00ff */
[----:B--2---:R-:W-:-:S07]  /*b960*/  I2FP.F32.U32 R2, R2 ;  /* 0x0000000200027245 */ /* 0x004fce0000201000 */
.L_x_3083:
[----:B------:R-:W-:Y:S05]  /*b970*/  BSYNC B6 ;  /* 0x0000000000067941 */ /* 0x000fea0003800000 */
.L_x_3077:
[----:B0-23--:R-:W0:Y:S01]  /*b980*/  LDC.U8 R4, c[0x0][0x438] ;  /* 0x00010e00ff047b82 */ /* 0x00de220000000000 */
[C---:B-----5:R-:W-:Y:S01]  /*b990*/  FSETP.NEU.FTZ.AND P1, PT, R3.reuse, +INF , PT ;  /* 0x7f8000000300780b */ /* 0x060fe20003f3d000 */
[----:B------:R-:W-:Y:S01]  /*b9a0*/  ULDC UR4, c[0x0][0x428] ;  /* 0x00010a0000047ab9 */ /* 0x000fe20000000800 */
[C---:B-1--4-:R-:W-:Y:S02]  /*b9b0*/  FSETP.NEU.FTZ.AND P3, PT, R2.reuse, -INF , PT ;  /* 0xff8000000200780b */ /* 0x052fe40003f7d000 */
        /* <DEDUP_REMOVED lines=24> */
.L_x_3110:
[----:B------:R-:W0:Y:S02]  /*bb40*/  F2I.S64.TRUNC R2, R2 ;  /* 0x0000000200027311 */ /* 0x000e24000020d900 */
[----:B0-----:R-:W-:-:S05]  /*bb50*/  IMAD.MOV.U32 R5, RZ, RZ, R2 ;  /* 0x000000ffff057224 */ /* 0x001fca00078e0002 */
[----:B------:R-:W-:Y:S01]  /*bb60*/  STG.E.U8 desc[UR36][R16.64], R5 ;  /* 0x0000000510007986 */ /* 0x000fe2000c101124 */
[----:B------:R-:W-:Y:S05]  /*bb70*/  EXIT ;  /* 0x000000000000794d */ /* 0x000fea0003800000 */
.L_x_3109:
        /* <DEDUP_REMOVED lines=9> */
.L_x_3113:
[----:B------:R-:W0:Y:S02]  /*bc10*/  F2I.FTZ.TRUNC.NTZ R3, R2 ;  /* 0x0000000200037305 */ /* 0x000e24000021f100 */
[----:B0-----:R-:W-:Y:S01]  /*bc20*/  STG.E desc[UR36][R16.64], R3 ;  /* 0x0000000310007986 */ /* 0x001fe2000c101924 */
[----:B------:R-:W-:Y:S05]  /*bc30*/  EXIT ;  /* 0x000000000000794d */ /* 0x000fea0003800000 */
.L_x_3112:
[----:B------:R-:W0:Y:S02]  /*bc40*/  F2I.FTZ.TRUNC.NTZ R3, R2 ;  /* 0x0000000200037305 */ /* 0x000e24000021f100 */
[----:B0-----:R-:W-:Y:S01]  /*bc50*/  STG.E.U16 desc[UR36][R16.64], R3 ;  /* 0x0000000310007986 */ /* 0x001fe2000c101524 */
[----:B------:R-:W-:Y:S05]  /*bc60*/  EXIT ;  /* 0x000000000000794d */ /* 0x000fea0003800000 */
.L_x_3108:
        /* <DEDUP_REMOVED lines=8> */
.L_x_3115:
[----:B------:R-:W-:-:S05]  /*bcf0*/  F2FP.F16.F32.PACK_AB R2, RZ, R2 ;  /* 0x00000002ff02723e */ /* 0x000fca00000000ff */
[----:B------:R-:W-:Y:S01]  /*bd00*/  STG.E.U16 desc[UR36][R16.64], R2 ;  /* 0x0000000210007986 */ /* 0x000fe2000c101524 */
[----:B------:R-:W-:Y:S05]  /*bd10*/  EXIT ;  /* 0x000000000000794d */ /* 0x000fea0003800000 */
.L_x_3114:
[----:B------:R-:W-:-:S13]  /*bd20*/  ISETP.NE.AND P0, PT, R0, 0x7, PT ;  /* 0x000000070000780c */ /* 0x000fda0003f05270 */
[----:B------:R-:W-:Y:S05]  /*bd30*/  @!P0 BRA `(.L_x_3116) ;  /* 0x0000000000248947 */ /* 0x000fea0003800000 */
[----:B------:R-:W-:-:S13]  /*bd40*/  ISETP.NE.AND P0, PT, R0, 0x8, PT ;  /* 0x000000080000780c */ /* 0x000fda0003f05270 */
[----:B------:R-:W-:Y:S05]  /*bd50*/  @!P0 BRA `(.L_x_3117) ;  /* 0x0000000000108947 */ /* 0x000fea0003800000 */
[----:B------:R-:W-:-:S13]  /*bd60*/  ISETP.NE.AND P0, PT, R0, 0x9, PT ;  /* 0x000000090000780c */ /* 0x000fda0003f05270 */
[----:B------:R-:W-:Y:S05]  /*bd70*/  @P0 BRA `(.L_x_3111) ;  /* 0x00000008006c0947 */ /* 0x000fea0003800000 */
[----:B------:R-:W-:Y:S01]  /*bd80*/  STG.E.64 desc[UR36][R16.64], R2 ;  /* 0x0000000210007986 */ /* 0x000fe2000c101b24 */
[----:B------:R-:W-:Y:S05]  /*bd90*/  EXIT ;  /* 0x000000000000794d */ /* 0x000fea0003800000 */
.L_x_3117:
[----:B------:R-:W-:-:S05]  /*bda0*/  F2FP.F16.F32.PACK_AB R3, R3, R2 ;  /* 0x000000020303723e */ /* 0x000fca00000000ff */
[----:B------:R-:W-:Y:S01]  /*bdb0*/  STG.E desc[UR36][R16.64], R3 ;  /* 0x0000000310007986 */ /* 0x000fe2000c101924 */
[----:B------:R-:W-:Y:S05]  /*bdc0*/  EXIT ;  /* 0x000000000000794d */ /* 0x000fea0003800000 */
.L_x_3116:
[----:B------:R-:W-:-:S06]  /*bdd0*/  FMUL.FTZ R2, R2, 1 ;  /* 0x3f80000002027820 */ /* 0x000fcc0000410000 */
[----:B------:R-:W0:Y:S02]  /*bde0*/  F2F.F64.F32 R2, R2 ;  /* 0x0000000200027310 */ /* 0x000e240000201800 */
[----:B0-----:R-:W-:Y:S01]  /*bdf0*/  STG.E.64 desc[UR36][R16.64], R2 ;  /* 0x0000000210007986 */ /* 0x001fe2000c101b24 */
[----:B------:R-:W-:Y:S05]  /*be00*/  EXIT ;  /* 0x000000000000794d */ /* 0x000fea0003800000 */
.L_x_3107:
        /* <DEDUP_REMOVED lines=12> */
[----:B------:R-:W-:Y:S01]  /*bed0*/  STG.E.U8 desc[UR36][R16.64], R3 ;  /* 0x0000000310007986 */ /* 0x000fe2000c101124 */
[----:B------:R-:W-:Y:S05]  /*bee0*/  EXIT ;  /* 0x000000000000794d */ /* 0x000fea0003800000 */
.L_x_3120:
[----:B------:R-:W-:Y:S01]  /*bef0*/  FMUL.FTZ R6, R3, 1 ;  /* 0x3f80000003067820 */ /* 0x000fe20000410000 */
[----:B------:R-:W-:-:S05]  /*bf00*/  FMUL.FTZ R4, R2, 1 ;  /* 0x3f80000002047820 */ /* 0x000fca0000410000 */
[----:B------:R-:W-:Y:S08]  /*bf10*/  F2F.F64.F32 R6, R6 ;  /* 0x0000000600067310 */ /* 0x000ff00000201800 */
[----:B------:R-:W0:Y:S02]  /*bf20*/  F2F.F64.F32 R4, R4 ;  /* 0x0000000400047310 */ /* 0x000e240000201800 */
[----:B0-----:R-:W-:Y:S01]  /*bf30*/  STG.E.128 desc[UR36][R16.64], R4 ;  /* 0x0000000410007986 */ /* 0x001fe2000c101d24 */
[----:B------:R-:W-:Y:S05]  /*bf40*/  EXIT ;  /* 0x000000000000794d */ /* 0x000fea0003800000 */
.L_x_3119:
        /* <DEDUP_REMOVED lines=20> */
.L_x_3124:
[----:B------:R-:W-:Y:S05]  /*c090*/  BSYNC B0 ;  /* 0x0000000000007941 */ /* 0x000fea0003800000 */
.L_x_3123:
[----:B------:R-:W-:-:S05]  /*c0a0*/  LOP3.LUT R5, R0, R5, RZ, 0xfc, !PT ;  /* 0x0000000500057212 */ /* 0x000fca00078efcff */
[----:B------:R-:W-:Y:S01]  /*c0b0*/  STG.E.U8 desc[UR36][R16.64], R5 ;  /* 0x0000000510007986 */ /* 0x000fe2000c101124 */
[----:B------:R-:W-:Y:S05]  /*c0c0*/  EXIT ;  /* 0x000000000000794d */ /* 0x000fea0003800000 */
.L_x_3122:
        /* <DEDUP_REMOVED lines=12> */
.L_x_3126:
[----:B------:R-:W-:Y:S01]  /*c190*/  IMAD.MOV.U32 R0, RZ, RZ, 0x7f ;  /* 0x0000007fff007424 */ /* 0x000fe200078e00ff */
[----:B------:R-:W-:-:S04]  /*c1a0*/  ISETP.GT.U32.AND P0, PT, R4, 0x7f800000, PT ;  /* 0x7f8000000400780c */ /* 0x000fc80003f04070 */
[----:B------:R-:W-:-:S09]  /*c1b0*/  SEL R0, R0, 0x7c, P0 ;  /* 0x0000007c00007807 */ /* 0x000fd20000000000 */
.L_x_3127:
[----:B------:R-:W-:Y:S05]  /*c1c0*/  BSYNC B0 ;  /* 0x0000000000007941 */ /* 0x000fea0003800000 */
.L_x_3125:
[----:B------:R-:W-:-:S04]  /*c1d0*/  LOP3.LUT R2, R2, 0x80000000, RZ, 0xc0, !PT ;  /* 0x8000000002027812 */ /* 0x000fc800078ec0ff */
[----:B------:R-:W-:-:S04]  /*c1e0*/  SHF.R.U32.HI R3, RZ, 0x18, R2 ;  /* 0x00000018ff037819 */ /* 0x000fc80000011602 */
[----:B------:R-:W-:-:S05]  /*c1f0*/  LOP3.LUT R3, R0, R3, RZ, 0xfc, !PT ;  /* 0x0000000300037212 */ /* 0x000fca00078efcff */
[----:B------:R-:W-:Y:S01]  /*c200*/  STG.E.U8 desc[UR36][R16.64], R3 ;  /* 0x0000000310007986 */ /* 0x000fe2000c101124 */
[----:B------:R-:W-:Y:S05]  /*c210*/  EXIT ;  /* 0x000000000000794d */ /* 0x000fea0003800000 */
.L_x_3121:
[----:B------:R-:W-:-:S05]  /*c220*/  F2FP.BF16.F32.PACK_AB R2, RZ, R2 ;  /* 0x00000002ff02723e */ /* 0x000fca00000010ff */
[----:B------:R-:W-:Y:S01]  /*c230*/  STG.E.U16 desc[UR36][R16.64], R2 ;  /* 0x0000000210007986 */ /* 0x000fe2000c101524 */
[----:B------:R-:W-:Y:S05]  /*c240*/  EXIT ;  /* 0x000000000000794d */ /* 0x000fea0003800000 */
.L_x_3118:
        /* <DEDUP_REMOVED lines=11> */
.L_x_3130:
        /* <DEDUP_REMOVED lines=16> */
.L_x_3133:
[----:B------:R-:W-:-:S04]  /*c400*/  LOP3.LUT R2, R2, 0x80000000, RZ, 0xc0, !PT ;  /* 0x8000000002027812 */ /* 0x000fc800078ec0ff */
[----:B------:R-:W-:-:S04]  /*c410*/  SHF.R.U32.HI R3, RZ, 0x18, R2 ;  /* 0x00000018ff037819 */ /* 0x000fc80000011602 */
[----:B------:R-:W-:-:S04]  /*c420*/  LOP3.LUT R0, R0, R3, RZ, 0xfc, !PT ;  /* 0x0000000300007212 */ /* 0x000fc800078efcff */
[----:B------:R-:W-:-:S07]  /*c430*/  PRMT R8, R0, 0x7610, R8 ;  /* 0x0000761000087816 */ /* 0x000fce0000000008 */
.L_x_3132:
[----:B------:R-:W-:Y:S05]  /*c440*/  BSYNC B0 ;  /* 0x0000000000007941 */ /* 0x000fea0003800000 */
.L_x_3131:
[----:B------:R-:W-:Y:S01]  /*c450*/  STG.E.U8 desc[UR36][R16.64], R8 ;  /* 0x0000000810007986 */ /* 0x000fe2000c101124 */
[----:B------:R-:W-:Y:S05]  /*c460*/  EXIT ;  /* 0x000000000000794d */ /* 0x000fea0003800000 */
.L_x_3129:
        /* <DEDUP_REMOVED lines=16> */
.L_x_3136:
[----:B------:R-:W-:-:S04]  /*c570*/  LOP3.LUT R2, R2, 0x80000000, RZ, 0xc0, !PT ;  /* 0x8000000002027812 */ /* 0x000fc800078ec0ff */
[----:B------:R-:W-:-:S04]  /*c580*/  SHF.R.U32.HI R3, RZ, 0x18, R2 ;  /* 0x00000018ff037819 */ /* 0x000fc80000011602 */
[----:B------:R-:W-:-:S04]  /*c590*/  LOP3.LUT R0, R0, R3, RZ, 0xfc, !PT ;  /* 0x0000000300007212 */ /* 0x000fc800078efcff */
[----:B------:R-:W-:-:S07]  /*c5a0*/  PRMT R8, R0, 0x7610, R8 ;  /* 0x0000761000087816 */ /* 0x000fce0000000008 */
.L_x_3135:
[----:B------:R-:W-:Y:S05]  /*c5b0*/  BSYNC B0 ;  /* 0x0000000000007941 */ /* 0x000fea0003800000 */
.L_x_3134:
[----:B------:R-:W-:Y:S01]  /*c5c0*/  STG.E.U8 desc[UR36][R16.64], R8 ;  /* 0x0000000810007986 */ /* 0x000fe2000c101124 */
[----:B------:R-:W-:Y:S05]  /*c5d0*/  EXIT ;  /* 0x000000000000794d */ /* 0x000fea0003800000 */
.L_x_3128:
        /* <DEDUP_REMOVED lines=21> */
.L_x_3111:
        /* <DEDUP_REMOVED lines=16> */
.L_x_3139:
[----:B------:R-:W-:Y:S05]  /*c830*/  EXIT ;  /* 0x000000000000794d */ /* 0x000fea0003800000 */
.L_x_3138:
[----:B------:R-:W0:Y:S02]  /*c840*/  F2I.U64.TRUNC R2, R2 ;  /* 0x0000000200027311 */ /* 0x000e24000020d800 */
[----:B0-----:R-:W-:Y:S01]  /*c850*/  STG.E.64 desc[UR36][R16.64], R2 ;  /* 0x0000000210007986 */ /* 0x001fe2000c101b24 */
[----:B------:R-:W-:Y:S05]  /*c860*/  EXIT ;  /* 0x000000000000794d */ /* 0x000fea0003800000 */
.L_x_3137:
[----:B------:R-:W0:Y:S02]  /*c870*/  F2I.FTZ.U32.TRUNC.NTZ R3, R2 ;  /* 0x0000000200037305 */ /* 0x000e24000021f000 */
[----:B0-----:R-:W-:Y:S01]  /*c880*/  STG.E desc[UR36][R16.64], R3 ;  /* 0x0000000310007986 */ /* 0x001fe2000c101924 */
[----:B------:R-:W-:Y:S05]  /*c890*/  EXIT ;  /* 0x000000000000794d */ /* 0x000fea0003800000 */
.L_x_3140:
        /* <DEDUP_REMOVED lines=14> */
.L_x_36144:


//--------------------- .text._ZN2at6native27unrolled_elementwise_kernelIZZZNS0_22nan_to_num_kernel_cudaERNS_18TensorIteratorBaseESt8optionalIdES5_S5_ENKUlvE_clEvENKUlvE0_clEvEUlN3c107complexIfEEE_St5arrayIPcLm2EELi4E23TrivialOffsetCalculatorILi1EjESG_NS0_6memory12LoadWithCastILi1EEENSH_13StoreWithCastILi1EEEEEviT_T0_T2_T3_T4_T5_ --------------------------
	.section	.text._ZN2at6native27unrolled_elementwise_kernelIZZZNS0_22nan_to_num_kernel_cudaERNS_18TensorIteratorBaseESt8optionalIdES5_S5_ENKUlvE_clEvENKUlvE0_clEvEUlN3c107complexIfEEE_St5arrayIPcLm2EELi4E23TrivialOffsetCalculatorILi1EjESG_NS0_6memory12LoadWithCastILi1EEENSH_13StoreWithCastILi1EEEEEviT_T0_T2_T3_T4_T5_,"ax",@progbits
	.align	128
        .global         _ZN2at6native27unrolled_elementwise_kernelIZZZNS0_22nan_to_num_kernel_cudaERNS_18TensorIteratorBaseESt8optionalIdES5_S5_ENKUlvE_clEvENKUlvE0_clEvEUlN3c107complexIfEEE_St5arrayIPcLm2EELi4E23TrivialOffsetCalculatorILi1EjESG_NS0_6memory12LoadWithCastILi1EEENSH_13StoreWithCastILi1EEEEEviT_T0_T2_T3_T4_T5_
        .type           _ZN2at6native27unrolled_elementwise_kernelIZZZNS0_22nan_to_num_kernel_cudaERNS_18TensorIteratorBaseESt8optionalIdES5_S5_ENKUlvE_clEvENKUlvE0_clEvEUlN3c107complexIfEEE_St5arrayIPcLm2EELi4E23TrivialOffsetCalculatorILi1EjESG_NS0_6memory12LoadWithCastILi1EEENSH_13StoreWithCastILi1EEEEEviT_T0_T2_T3_T4_T5_,@function
        .size           _ZN2at6native27unrolled_elementwise_kernelIZZZNS0_22nan_to_num_kernel_cudaERNS_18TensorIteratorBaseESt8optionalIdES5_S5_ENKUlvE_clEvENKUlvE0_clEvEUlN3c107complexIfEEE_St5arrayIPcLm2EELi4E23TrivialOffsetCalculatorILi1EjESG_NS0_6memory12LoadWithCastILi1EEENSH_13StoreWithCastILi1EEEEEviT_T0_T2_T3_T4_T5_,(.L_x_36145 - _ZN2at6native27unrolled_elementwise_kernelIZZZNS0_22nan_to_num_kernel_cudaERNS_18TensorIteratorBaseESt8optionalIdES5_S5_ENKUlvE_clEvENKUlvE0_clEvEUlN3c107complexIfEEE_St5arrayIPcLm2EELi4E23TrivialOffsetCalculatorILi1EjESG_NS0_6memory12LoadWithCastILi1EEENSH_13StoreWithCastILi1EEEEEviT_T0_T2_T3_T4_T5_)
        .other          _ZN2at6native27unrolled_elementwise_kernelIZZZNS0_22nan_to_num_kernel_cudaERNS_18TensorIteratorBaseESt8optionalIdES5_S5_ENKUlvE_clEvENKUlvE0_clEvEUlN3c107complexIfEEE_St5arrayIPcLm2EELi4E23TrivialOffsetCalculatorILi1EjESG_NS0_6memory12LoadWithCastILi1EEENSH_13StoreWithCastILi1EEEEEviT_T0_T2_T3_T4_T5_,@"STO_CUDA_ENTRY STV_DEFAULT"
_ZN2at6native27unrolled_elementwise_kernelIZZZNS0_22nan_to_num_kernel_cudaERNS_18TensorIteratorBaseESt8optionalIdES5_S5_ENKUlvE_clEvENKUlvE0_clEvEUlN3c107complexIfEEE_St5arrayIPcLm2EELi4E23TrivialOffsetCalculatorILi1EjESG_NS0_6memory12LoadWithCastILi1EEENSH_13StoreWithCastILi1EEEEEviT_T0_T2_T3_T4_T5_:
.text._ZN2at6native27unrolled_elementwise_kernelIZZZNS0_22nan_to_num_kernel_cudaERNS_18TensorIteratorBaseESt8optionalIdES5_S5_ENKUlvE_clEvENKUlvE0_clEvEUlN3c107complexIfEEE_St5arrayIPcLm2EELi4E23TrivialOffsetCalculatorILi1EjESG_NS0_6memory12LoadWithCastILi1EEENSH_13StoreWithCastILi1EEEEEviT_T0_T2_T3_T4_T5_:
[----:B------:R-:W0:Y:S01]  /*0000*/  LDC R1, c[0x0][0x28] ;  /* 0x00000a00ff017b82 */ /* 0x000e220000000800 */
[----:B------:R-:W1:Y:S07]  /*0010*/  S2R R28, SR_CTAID.X ;  /* 0x00000000001c7919 */ /* 0x000e6e0000002500 */
[----:B------:R-:W1:Y:S01]  /*0020*/  LDC R0, c[0x0][0x210] ;  /* 0x00008400ff007b82 */ /* 0x000e620000000800 */
[----:B------:R-:W-:Y:S01]  /*0030*/  ULDC.64 UR36, c[0x0][0x208] ;  /* 0x0000820000247ab9 */ /* 0x000fe20000000a00 */
[----:B------:R-:W-:Y:S01]  /*0040*/  BSSY B7, `(.L_x_3141) ;  /* 0x0000104000077945 */ /* 0x000fe20003800000 */
[----:B------:R-:W2:Y:S01]  /*0050*/  S2R R26, SR_TID.X ;  /* 0x00000000001a7919 */ /* 0x000ea20000002100 */
[----:B------:R-:W-:Y:S01]  /*0060*/  IMAD.MOV.U32 R17, RZ, RZ, RZ ;  /* 0x000000ffff117224 */ /* 0x000fe200078e00ff */
[----:B------:R-:W-:-:S03]  /*0070*/  CS2R R18, SRZ ;  /* 0x0000000000127805 */ /* 0x000fc6000001ff00 */
[----:B------:R-:W3:Y:S01]  /*0080*/  LDC.U8 R27, c[0x0][0x244] ;  /* 0x00009100ff1b7b82 */ /* 0x000ee20000000000 */
[----:B-1----:R-:W-:-:S05]  /*0090*/  IMAD R22, R28, -0x200, R0 ;  /* 0xfffffe001c167824 */ /* 0x002fca00078e0200 */
[----:B--2---:R-:W-:-:S13]  /*00a0*/  ISETP.GE.AND P0, PT, R26, R22, PT ;  /* 0x000000161a00720c */ /* 0x004fda0003f06270 */
[----:B0--3--:R-:W-:Y:S05]  /*00b0*/  @P0 BRA `(.L_x_3142) ;  /* 0x0000000c00f00947 */ /* 0x009fea0003800000 */
[----:B------:R-:W0:Y:S01]  /*00c0*/  LDC.64 R2, c[0x0][0x238] ;  /* 0x00008e00ff027b82 */ /* 0x000e220000000a00 */
        /* <DEDUP_REMOVED lines=20> */
[----:B--2---:R4:W0:Y:S01]  /*0210*/  I2F.S16 R18, R2 ;  /* 0x0000000200127306 */ /* 0x0048220000101400 */
[----:B------:R-:W-:Y:S05]  /*0220*/  BRA `(.L_x_3149) ;  /* 0x0000000c008c7947 */ /* 0x000fea0003800000 */
.L_x_3147:
[----:B------:R-:W2:Y:S01]  /*0230*/  LDG.E.U8 R2, desc[UR36][R2.64] ;  /* 0x0000002402027981 */ /* 0x000ea2000c1e1100 */
[----:B------:R-:W-:Y:S01]  /*0240*/  IMAD.MOV.U32 R19, RZ, RZ, RZ ;  /* 0x000000ffff137224 */ /* 0x000fe200078e00ff */
[----:B--2---:R-:W-:Y:S01]  /*0250*/  I2FP.F32.U32 R18, R2 ;  /* 0x0000000200127245 */ /* 0x004fe20000201000 */
[----:B------:R-:W-:Y:S06]  /*0260*/  BRA `(.L_x_3149) ;  /* 0x0000000c007c7947 */ /* 0x000fec0003800000 */
.L_x_3146:
        /* <DEDUP_REMOVED lines=10> */
.L_x_3151:
[----:B------:R-:W2:Y:S01]  /*0310*/  LDG.E R2, desc[UR36][R2.64] ;  /* 0x0000002402027981 */ /* 0x000ea2000c1e1900 */
[----:B------:R-:W-:Y:S01]  /*0320*/  IMAD.MOV.U32 R19, RZ, RZ, RZ ;  /* 0x000000ffff137224 */ /* 0x000fe200078e00ff */
[----:B--2---:R-:W-:Y:S01]  /*0330*/  I2FP.F32.S32 R18, R2 ;  /* 0x0000000200127245 */ /* 0x004fe20000201400 */
[----:B------:R-:W-:Y:S06]  /*0340*/  BRA `(.L_x_3149) ;  /* 0x0000000c00447947 */ /* 0x000fec0003800000 */
.L_x_3150:
[----:B------:R-:W2:Y:S01]  /*0350*/  LDG.E.U16 R2, desc[UR36][R2.64] ;  /* 0x0000002402027981 */ /* 0x000ea2000c1e1500 */
[----:B------:R-:W-:Y:S01]  /*0360*/  IMAD.MOV.U32 R19, RZ, RZ, RZ ;  /* 0x000000ffff137224 */ /* 0x000fe200078e00ff */
[----:B--2---:R2:W3:Y:S01]  /*0370*/  I2F.S16 R18, R2 ;  /* 0x0000000200127306 */ /* 0x0044e20000101400 */
[----:B------:R-:W-:Y:S05]  /*0380*/  BRA `(.L_x_3149) ;  /* 0x0000000c00347947 */ /* 0x000fea0003800000 */
.L_x_3145:
        /* <DEDUP_REMOVED lines=9> */
.L_x_3153:
[----:B------:R-:W2:Y:S01]  /*0420*/  LDG.E.U16 R2, desc[UR36][R2.64] ;  /* 0x0000002402027981 */ /* 0x000ea2000c1e1500 */
[----:B------:R-:W-:Y:S02]  /*0430*/  IMAD.MOV.U32 R19, RZ, RZ, RZ ;  /* 0x000000ffff137224 */ /* 0x000fe400078e00ff */
[----:B--2---:R-:W-:Y:S01]  /*0440*/  HADD2.F32 R18, -RZ, R2.H0_H0 ;  /* 0x20000002ff127230 */ /* 0x004fe20000004100 */
[----:B------:R-:W-:Y:S06]  /*0450*/  BRA `(.L_x_3149) ;  /* 0x0000000c00007947 */ /* 0x000fec0003800000 */
.L_x_3152:
        /* <DEDUP_REMOVED lines=8> */
.L_x_3155:
[----:B------:R-:W2:Y:S02]  /*04e0*/  LDG.E R2, desc[UR36][R2.64] ;  /* 0x0000002402027981 */ /* 0x000ea4000c1e1900 */
[--C-:B--2---:R-:W-:Y:S02]  /*04f0*/  HADD2.F32 R19, -RZ, R2.reuse.H1_H1 ;  /* 0x30000002ff137230 */ /* 0x104fe40000004100 */
[----:B------:R-:W-:Y:S01]  /*0500*/  HADD2.F32 R18, -RZ, R2.H0_H0 ;  /* 0x20000002ff127230 */ /* 0x000fe20000004100 */
[----:B------:R-:W-:Y:S06]  /*0510*/  BRA `(.L_x_3149) ;  /* 0x0000000800d07947 */ /* 0x000fec0003800000 */
.L_x_3154:
        /* <DEDUP_REMOVED lines=8> */
.L_x_3144:
        /* <DEDUP_REMOVED lines=13> */
.L_x_3158:
        /* <DEDUP_REMOVED lines=10> */
.L_x_3157:
        /* <DEDUP_REMOVED lines=8> */
[----:B------:R-:W-:Y:S02]  /*0790*/  IMAD.MOV.U32 R19, RZ, RZ, RZ ;  /* 0x000000ffff137224 */ /* 0x000fe400078e00ff */
        /* <DEDUP_REMOVED lines=8> */
[----:B------:R-:W-:Y:S01]  /*0820*/  SEL R5, R4, RZ, P0 ;  /* 0x000000ff04057207 */ /* 0x000fe20000000000 */
[----:B------:R-:W-:-:S04]  /*0830*/  VIADD R4, R0, 0x1000000 ;  /* 0x0100000000047836 */ /* 0x000fc80000000000 */
[----:B------:R-:W-:Y:S01]  /*0840*/  IMAD R6, R5, R6, 0x3c000000 ;  /* 0x3c00000005067424 */ /* 0x000fe200078e0206 */
[----:B------:R-:W-:Y:S02]  /*0850*/  SHF.L.U32 R5, R0, R5, RZ ;  /* 0x0000000500057219 */ /* 0x000fe400000006ff */
[----:B------:R-:W-:Y:S02]  /*0860*/  SHF.R.S32.HI R4, RZ, 0x8, R4 ;  /* 0x00000008ff047819 */ /* 0x000fe40000011404 */
[----:B------:R-:W-:-:S04]  /*0870*/  LEA.HI R5, R5, R6, RZ, 0x1c ;  /* 0x0000000605057211 */ /* 0x000fc800078fe0ff */
[----:B------:R-:W-:-:S04]  /*0880*/  LOP3.LUT R5, R5, 0x7f800000, R4, 0xf8, !PT ;  /* 0x7f80000005057812 */ /* 0x000fc800078ef804 */
[----:B------:R-:W-:-:S04]  /*0890*/  LOP3.LUT R5, R5, R2, RZ, 0x30, !PT ;  /* 0x0000000205057212 */ /* 0x000fc800078e30ff */
[----:B------:R-:W-:Y:S01]  /*08a0*/  LOP3.LUT R18, R5, 0x80000000, R18, 0xf8, !PT ;  /* 0x8000000005127812 */ /* 0x000fe200078ef812 */
[----:B------:R-:W-:Y:S06]  /*08b0*/  BRA `(.L_x_3149) ;  /* 0x0000000400e87947 */ /* 0x000fec0003800000 */
.L_x_3160:
        /* <DEDUP_REMOVED lines=14> */
.L_x_3159:
[----:B------:R-:W2:Y:S01]  /*09a0*/  LDG.E.U16 R2, desc[UR36][R2.64] ;  /* 0x0000002402027981 */ /* 0x000ea2000c1e1500 */
[----:B------:R-:W-:Y:S02]  /*09b0*/  IMAD.MOV.U32 R19, RZ, RZ, RZ ;  /* 0x000000ffff137224 */ /* 0x000fe400078e00ff */
[----:B--2---:R-:W-:Y:S01]  /*09c0*/  IMAD.U32 R18, R2, 0x10000, RZ ;  /* 0x0001000002127824 */ /* 0x004fe200078e00ff */
[----:B------:R-:W-:Y:S06]  /*09d0*/  BRA `(.L_x_3149) ;  /* 0x0000000400a07947 */ /* 0x000fec0003800000 */
.L_x_3156:
        /* <DEDUP_REMOVED lines=12> */
.L_x_3163:
        /* <DEDUP_REMOVED lines=20> */
.L_x_3165:
[----:B------:R-:W-:Y:S05]  /*0be0*/  BSYNC B0 ;  /* 0x0000000000007941 */ /* 0x000fea0003800000 */
.L_x_3164:
[----:B------:R-:W-:Y:S01]  /*0bf0*/  IMAD.SHL.U32 R2, R2, 0x100000, RZ ;  /* 0x0010000002027824 */ /* 0x000fe200078e00ff */
[----:B------:R-:W-:-:S04]  /*0c00*/  LEA R3, R0, 0x3b800000, 0x17 ;  /* 0x3b80000000037811 */ /* 0x000fc800078eb8ff */
[----:B------:R-:W-:Y:S01]  /*0c10*/  LOP3.LUT R18, R3, R2, R18, 0xfe, !PT ;  /* 0x0000000203127212 */ /* 0x000fe200078efe12 */
[----:B------:R-:W-:Y:S06]  /*0c20*/  BRA `(.L_x_3149) ;  /* 0x00000004000c7947 */ /* 0x000fec0003800000 */
.L_x_3162:
        /* <DEDUP_REMOVED lines=20> */
.L_x_3167:
[----:B------:R-:W-:Y:S05]  /*0d70*/  BSYNC B0 ;  /* 0x0000000000007941 */ /* 0x000fea0003800000 */
.L_x_3166:
[----:B------:R-:W-:Y:S01]  /*0d80*/  IMAD.SHL.U32 R2, R2, 0x200000, RZ ;  /* 0x0020000002027824 */ /* 0x000fe200078e00ff */
[----:B------:R-:W-:-:S04]  /*0d90*/  LEA R3, R0, 0x37800000, 0x17 ;  /* 0x3780000000037811 */ /* 0x000fc800078eb8ff */
[----:B------:R-:W-:Y:S01]  /*0da0*/  LOP3.LUT R18, R3, R2, R18, 0xfe, !PT ;  /* 0x0000000203127212 */ /* 0x000fe200078efe12 */
[----:B------:R-:W-:Y:S06]  /*0db0*/  BRA `(.L_x_3149) ;  /* 0x0000000000a87947 */ /* 0x000fec0003800000 */
.L_x_3161:
        /* <DEDUP_REMOVED lines=14> */
.L_x_3171:
[----:B------:R-:W-:Y:S05]  /*0ea0*/  BSYNC B0 ;  /* 0x0000000000007941 */ /* 0x000fea0003800000 */
.L_x_3170:
[----:B------:R-:W-:Y:S01]  /*0eb0*/  IMAD.MOV.U32 R19, RZ, RZ, RZ ;  /* 0x000000ffff137224 */ /* 0x000fe200078e00ff */
[----:B------:R-:W-:Y:S06]  /*0ec0*/  BRA `(.L_x_3149) ;  /* 0x0000000000647947 */ /* 0x000fec0003800000 */
.L_x_3148:
        /* <DEDUP_REMOVED lines=16> */
.L_x_3172:
[----:B------:R-:W-:Y:S01]  /*0fd0*/  CS2R R18, SRZ ;  /* 0x0000000000127805 */ /* 0x000fe2000001ff00 */
[----:B------:R-:W-:Y:S06]  /*0fe0*/  BRA `(.L_x_3149) ;  /* 0x00000000001c7947 */ /* 0x000fec0003800000 */
.L_x_3169:
[----:B------:R-:W2:Y:S01]  /*0ff0*/  LDG.E.64 R2, desc[UR36][R2.64] ;  /* 0x0000002402027981 */ /* 0x000ea2000c1e1b00 */
[----:B------:R-:W-:Y:S01]  /*1000*/  IMAD.MOV.U32 R19, RZ, RZ, RZ ;  /* 0x000000ffff137224 */ /* 0x000fe200078e00ff */
[----:B--2---:R0:W1:Y:S01]  /*1010*/  I2F.U64 R18, R2 ;  /* 0x0000000200127312 */ /* 0x0040620000301000 */
[----:B------:R-:W-:Y:S05]  /*1020*/  BRA `(.L_x_3149) ;  /* 0x00000000000c7947 */ /* 0x000fea0003800000 */
.L_x_3168:
[----:B------:R-:W2:Y:S01]  /*1030*/  LDG.E R2, desc[UR36][R2.64] ;  /* 0x0000002402027981 */ /* 0x000ea2000c1e1900 */
[----:B------:R-:W-:Y:S01]  /*1040*/  IMAD.MOV.U32 R19, RZ, RZ, RZ ;  /* 0x000000ffff137224 */ /* 0x000fe200078e00ff */
[----:B--2---:R-:W-:-:S07]  /*1050*/  I2FP.F32.U32 R18, R2 ;  /* 0x0000000200127245 */ /* 0x004fce0000201000 */
.L_x_3149:
[----:B------:R-:W-:Y:S05]  /*1060*/  BSYNC B6 ;  /* 0x0000000000067941 */ /* 0x000fea0003800000 */
.L_x_3143:
[----:B------:R-:W-:-:S07]  /*1070*/  VIADD R26, R26, 0x80 ;  /* 0x000000801a1a7836 */ /* 0x000fce0000000000 */
.L_x_3142:
[----:B------:R-:W-:Y:S05]  /*1080*/  BSYNC B7 ;  /* 0x0000000000077941 */ /* 0x000fea0003800000 */
.L_x_3141:
[----:B------:R-:W-:Y:S01]  /*1090*/  ISETP.GE.AND P0, PT, R26, R22, PT ;  /* 0x000000161a00720c */ /* 0x000fe20003f06270 */
[----:B------:R-:W-:Y:S01]  /*10a0*/  BSSY B7, `(.L_x_3173) ;  /* 0x0000100000077945 */ /* 0x000fe20003800000 */
[----:B------:R-:W-:-:S11]  /*10b0*/  IMAD.MOV.U32 R16, RZ, RZ, RZ ;  /* 0x000000ffff107224 */ /* 0x000fd600078e00ff */
        /* <DEDUP_REMOVED lines=22> */
[----:B--2---:R0:W2:Y:S01]  /*1220*/  I2F.S16 R16, R2 ;  /* 0x0000000200107306 */ /* 0x0040a20000101400 */
[----:B------:R-:W-:Y:S05]  /*1230*/  BRA `(.L_x_3181) ;  /* 0x0000000c00907947 */ /* 0x000fea0003800000 */
.L_x_3179:
[----:B------:R-:W2:Y:S01]  /*1240*/  LDG.E.U8 R2, desc[UR36][R2.64] ;  /* 0x0000002402027981 */ /* 0x000ea2000c1e1100 */
[----:B------:R-:W-:Y:S01]  /*1250*/  IMAD.MOV.U32 R17, RZ, RZ, RZ ;  /* 0x000000ffff117224 */ /* 0x000fe200078e00ff */
[----:B--2---:R-:W-:Y:S01]  /*1260*/  I2FP.F32.U32 R16, R2 ;  /* 0x0000000200107245 */ /* 0x004fe20000201000 */
[----:B------:R-:W-:Y:S06]  /*1270*/  BRA `(.L_x_3181) ;  /* 0x0000000c00807947 */ /* 0x000fec0003800000 */
.L_x_3178:
        /* <DEDUP_REMOVED lines=8> */
[----:B--2---:R0:W2:Y:S01]  /*1300*/  I2F.S64 R16, R2 ;  /* 0x0000000200107312 */ /* 0x0040a20000301400 */
[----:B------:R-:W-:Y:S05]  /*1310*/  BRA `(.L_x_3181) ;  /* 0x0000000c00587947 */ /* 0x000fea0003800000 */
.L_x_3183:
[----:B------:R-:W2:Y:S01]  /*1320*/  LDG.E R2, desc[UR36][R2.64] ;  /* 0x0000002402027981 */ /* 0x000ea2000c1e1900 */
[----:B------:R-:W-:Y:S01]  /*1330*/  IMAD.MOV.U32 R17, RZ, RZ, RZ ;  /* 0x000000ffff117224 */ /* 0x000fe200078e00ff */
[----:B--2---:R-:W-:Y:S01]  /*1340*/  I2FP.F32.S32 R16, R2 ;  /* 0x0000000200107245 */ /* 0x004fe20000201400 */
[----:B------:R-:W-:Y:S06]  /*1350*/  BRA `(.L_x_3181) ;  /* 0x0000000c00487947 */ /* 0x000fec0003800000 */
.L_x_3182:
[----:B------:R-:W2:Y:S01]  /*1360*/  LDG.E.U16 R2, desc[UR36][R2.64] ;  /* 0x0000002402027981 */ /* 0x000ea2000c1e1500 */
[----:B------:R-:W-:Y:S01]  /*1370*/  IMAD.MOV.U32 R17, RZ, RZ, RZ ;  /* 0x000000ffff117224 */ /* 0x000fe200078e00ff */
[----:B--2---:R4:W0:Y:S01]  /*1380*/  I2F.S16 R16, R2 ;  /* 0x0000000200107306 */ /* 0x0048220000101400 */
[----:B------:R-:W-:Y:S05]  /*1390*/  BRA `(.L_x_3181) ;  /* 0x0000000c00387947 */ /* 0x000fea0003800000 */
.L_x_3177:
        /* <DEDUP_REMOVED lines=9> */
.L_x_3185:
[----:B------:R-:W2:Y:S01]  /*1430*/  LDG.E.U16 R2, desc[UR36][R2.64] ;  /* 0x0000002402027981 */ /* 0x000ea2000c1e1500 */
[----:B------:R-:W-:Y:S02]  /*1440*/  IMAD.MOV.U32 R17, RZ, RZ, RZ ;  /* 0x000000ffff117224 */ /* 0x000fe400078e00ff */
[----:B--2---:R-:W-:Y:S01]  /*1450*/  HADD2.F32 R16, -RZ, R2.H0_H0 ;  /* 0x20000002ff107230 */ /* 0x004fe20000004100 */
[----:B------:R-:W-:Y:S06]  /*1460*/  BRA `(.L_x_3181) ;  /* 0x0000000c00047947 */ /* 0x000fec0003800000 */
.L_x_3184:
        /* <DEDUP_REMOVED lines=8> */
.L_x_3187:
[----:B------:R-:W2:Y:S02]  /*14f0*/  LDG.E R2, desc[UR36][R2.64] ;  /* 0x0000002402027981 */ /* 0x000ea4000c1e1900 */
[--C-:B--2---:R-:W-:Y:S02]  /*1500*/  HADD2.F32 R17, -RZ, R2.reuse.H1_H1 ;  /* 0x30000002ff117230 */ /* 0x104fe40000004100 */
[----:B------:R-:W-:Y:S01]  /*1510*/  HADD2.F32 R16, -RZ, R2.H0_H0 ;  /* 0x20000002ff107230 */ /* 0x000fe20000004100 */
[----:B------:R-:W-:Y:S06]  /*1520*/  BRA `(.L_x_3181) ;  /* 0x0000000800d47947 */ /* 0x000fec0003800000 */
.L_x_3186:
        /* <DEDUP_REMOVED lines=8> */
.L_x_3176:
        /* <DEDUP_REMOVED lines=13> */
.L_x_3190:
[----:B------:R-:W2:Y:S01]  /*1680*/  LDG.E.128 R4, desc[UR36][R2.64] ;  /* 0x0000002402047981 */ /* 0x000ea2000c1e1d00 */
[----:B------:R-:W-:Y:S01]  /*1690*/  UMOV UR4, 0xf0000000 ;  /* 0xf000000000047882 */ /* 0x000fe20000000000 */
[----:B------:R-:W-:Y:S01]  /*16a0*/  UMOV UR5, 0x380fffff ;  /* 0x380fffff00057882 */ /* 0x000fe20000000000 */
[----:B--2---:R-:W0:Y:S01]  /*16b0*/  F2F.F32.F64 R17, R6 ;  /* 0x0000000600117310 */ /* 0x004e220000301000 */
[----:B------:R-:W-:Y:S02]  /*16c0*/  DSETP.GEU.AND P0, PT, |R6|, UR4, PT ;  /* 0x0000000406007e2a */ /* 0x000fe4000bf0e200 */
[----:B------:R-:W-:-:S05]  /*16d0*/  DSETP.GEU.AND P1, PT, |R4|, UR4, PT ;  /* 0x0000000404007e2a */ /* 0x000fca000bf2e200 */
[----:B------:R-:W2:Y:S07]  /*16e0*/  F2F.F32.F64 R16, R4 ;  /* 0x0000000400107310 */ /* 0x000eae0000301000 */
[----:B0-----:R-:W-:Y:S02]  /*16f0*/  @!P0 FMUL R17, R17, 1.175494350822287508e-38 ;  /* 0x0080000011118820 */ /* 0x001fe40000400000 */
[----:B--2---:R-:W-:Y:S01]  /*1700*/  @!P1 FMUL R16, R16, 1.175494350822287508e-38 ;  /* 0x0080000010109820 */ /* 0x004fe20000400000 */
[----:B------:R-:W-:Y:S06]  /*1710*/  BRA `(.L_x_3181) ;  /* 0x0000000800587947 */ /* 0x000fec0003800000 */
.L_x_3189:
        /* <DEDUP_REMOVED lines=27> */
.L_x_3192:
[----:B------:R-:W2:Y:S01]  /*18d0*/  LDG.E.U8 R3, desc[UR36][R2.64] ;  /* 0x0000002402037981 */ /* 0x000ea2000c1e1100 */
[----:B------:R-:W-:Y:S02]  /*18e0*/  IMAD.MOV.U32 R17, RZ, RZ, RZ ;  /* 0x000000ffff117224 */ /* 0x000fe400078e00ff */
[----:B--2---:R-:W-:-:S05]  /*18f0*/  IMAD.SHL.U32 R0, R3, 0x2000000, RZ ;  /* 0x0200000003007824 */ /* 0x004fca00078e00ff */
[----:B------:R-:W-:-:S13]  /*1900*/  ISETP.GE.U32.AND P0, PT, R0, 0x8000000, PT ;  /* 0x080000000000780c */ /* 0x000fda0003f06070 */
[C---:B------:R-:W-:Y:S02]  /*1910*/  @P0 IMAD.SHL.U32 R4, R3.reuse, 0x200000, RZ ;  /* 0x0020000003040824 */ /* 0x040fe400078e00ff */
[C---:B------:R-:W-:Y:S02]  /*1920*/  @!P0 IMAD.SHL.U32 R0, R3.reuse, 0x100, RZ ;  /* 0x0000010003008824 */ /* 0x040fe400078e00ff */
[----:B------:R-:W-:Y:S01]  /*1930*/  IMAD.SHL.U32 R3, R3, 0x1000000, RZ ;  /* 0x0100000003037824 */ /* 0x000fe200078e00ff */
[----:B------:R-:W-:Y:S02]  /*1940*/  @P0 LOP3.LUT R4, R4, 0xfe00000, RZ, 0xc0, !PT ;  /* 0x0fe0000004040812 */ /* 0x000fe400078ec0ff */
[----:B------:R-:W-:Y:S02]  /*1950*/  @!P0 LOP3.LUT R0, R0, 0x7f00, RZ, 0xc0, !PT ;  /* 0x00007f0000008812 */ /* 0x000fe400078ec0ff */
[----:B------:R-:W-:Y:S02]  /*1960*/  @P0 LOP3.LUT R4, R4, 0x70000000, RZ, 0xfc, !PT ;  /* 0x7000000004040812 */ /* 0x000fe400078efcff */
[----:B------:R-:W-:-:S03]  /*1970*/  @!P0 LOP3.LUT R0, R0, 0x3f000000, RZ, 0xfc, !PT ;  /* 0x3f00000000008812 */ /* 0x000fc600078efcff */
[----:B------:R-:W-:Y:S02]  /*1980*/  @P0 FMUL.FTZ R16, R4, 1.9259299443872358531e-34 ;  /* 0x0780000004100820 */ /* 0x000fe40000410000 */
[----:B------:R-:W-:-:S05]  /*1990*/  @!P0 FADD.FTZ R16, R0, -0.5 ;  /* 0xbf00000000108421 */ /* 0x000fca0000010000 */
[----:B------:R-:W-:Y:S01]  /*19a0*/  LOP3.LUT R16, R16, 0x80000000, R3, 0xf8, !PT ;  /* 0x8000000010107812 */ /* 0x000fe200078ef803 */
[----:B------:R-:W-:Y:S06]  /*19b0*/  BRA `(.L_x_3181) ;  /* 0x0000000400b07947 */ /* 0x000fec0003800000 */
.L_x_3191:
[----:B------:R-:W2:Y:S01]  /*19c0*/  LDG.E.U16 R2, desc[UR36][R2.64] ;  /* 0x0000002402027981 */ /* 0x000ea2000c1e1500 */
[----:B------:R-:W-:Y:S02]  /*19d0*/  IMAD.MOV.U32 R17, RZ, RZ, RZ ;  /* 0x000000ffff117224 */ /* 0x000fe400078e00ff */
[----:B--2---:R-:W-:Y:S01]  /*19e0*/  IMAD.U32 R16, R2, 0x10000, RZ ;  /* 0x0001000002107824 */ /* 0x004fe200078e00ff */
[----:B------:R-:W-:Y:S06]  /*19f0*/  BRA `(.L_x_3181) ;  /* 0x0000000400a07947 */ /* 0x000fec0003800000 */
.L_x_3188:
        /* <DEDUP_REMOVED lines=12> */
.L_x_3195:
        /* <DEDUP_REMOVED lines=20> */
.L_x_3197:
[----:B------:R-:W-:Y:S05]  /*1c00*/  BSYNC B0 ;  /* 0x0000000000007941 */ /* 0x000fea0003800000 */
.L_x_3196:
[----:B------:R-:W-:Y:S01]  /*1c10*/  IMAD.SHL.U32 R2, R2, 0x100000, RZ ;  /* 0x0010000002027824 */ /* 0x000fe200078e00ff */
[----:B------:R-:W-:-:S04]  /*1c20*/  LEA R3, R0, 0x3b800000, 0x17 ;  /* 0x3b80000000037811 */ /* 0x000fc800078eb8ff */
[----:B------:R-:W-:Y:S01]  /*1c30*/  LOP3.LUT R16, R3, R2, R16, 0xfe, !PT ;  /* 0x0000000203107212 */ /* 0x000fe200078efe10 */
[----:B------:R-:W-:Y:S06]  /*1c40*/  BRA `(.L_x_3181) ;  /* 0x00000004000c7947 */ /* 0x000fec0003800000 */
.L_x_3194:
        /* <DEDUP_REMOVED lines=20> */
.L_x_3199:
[----:B------:R-:W-:Y:S05]  /*1d90*/  BSYNC B0 ;  /* 0x0000000000007941 */ /* 0x000fea0003800000 */
.L_x_3198:
[----:B------:R-:W-:Y:S01]  /*1da0*/  IMAD.SHL.U32 R2, R2, 0x200000, RZ ;  /* 0x0020000002027824 */ /* 0x000fe200078e00ff */
[----:B------:R-:W-:-:S04]  /*1db0*/  LEA R3, R0, 0x37800000, 0x17 ;  /* 0x3780000000037811 */ /* 0x000fc800078eb8ff */
[----:B------:R-:W-:Y:S01]  /*1dc0*/  LOP3.LUT R16, R3, R2, R16, 0xfe, !PT ;  /* 0x0000000203107212 */ /* 0x000fe200078efe10 */
[----:B------:R-:W-:Y:S06]  /*1dd0*/  BRA `(.L_x_3181) ;  /* 0x0000000000a87947 */ /* 0x000fec0003800000 */
.L_x_3193:
        /* <DEDUP_REMOVED lines=14> */
.L_x_3203:
[----:B------:R-:W-:Y:S05]  /*1ec0*/  BSYNC B0 ;  /* 0x0000000000007941 */ /* 0x000fea0003800000 */
.L_x_3202:
[----:B------:R-:W-:Y:S01]  /*1ed0*/  IMAD.MOV.U32 R17, RZ, RZ, RZ ;  /* 0x000000ffff117224 */ /* 0x000fe200078e00ff */
[----:B------:R-:W-:Y:S06]  /*1ee0*/  BRA `(.L_x_3181) ;  /* 0x0000000000647947 */ /* 0x000fec0003800000 */
.L_x_3180:
        /* <DEDUP_REMOVED lines=16> */
.L_x_3204:
[----:B------:R-:W-:Y:S01]  /*1ff0*/  CS2R R16, SRZ ;  /* 0x0000000000107805 */ /* 0x000fe2000001ff00 */
[----:B------:R-:W-:Y:S06]  /*2000*/  BRA `(.L_x_3181) ;  /* 0x00000000001c7947 */ /* 0x000fec0003800000 */
.L_x_3201:
[----:B------:R-:W2:Y:S01]  /*2010*/  LDG.E.64 R2, desc[UR36][R2.64] ;  /* 0x0000002402027981 */ /* 0x000ea2000c1e1b00 */
[----:B------:R-:W-:Y:S01]  /*2020*/  IMAD.MOV.U32 R17, RZ, RZ, RZ ;  /* 0x000000ffff117224 */ /* 0x000fe200078e00ff */
[----:B--2---:R0:W2:Y:S01]  /*2030*/  I2F.U64 R16, R2 ;  /* 0x0000000200107312 */ /* 0x0040a20000301000 */
[----:B------:R-:W-:Y:S05]  /*2040*/  BRA `(.L_x_3181) ;  /* 0x00000000000c7947 */ /* 0x000fea0003800000 */
.L_x_3200:
[----:B------:R-:W2:Y:S01]  /*2050*/  LDG.E R2, desc[UR36][R2.64] ;  /* 0x0000002402027981 */ /* 0x000ea2000c1e1900 */
[----:B------:R-:W-:Y:S01]  /*2060*/  IMAD.MOV.U32 R17, RZ, RZ, RZ ;  /* 0x000000ffff117224 */ /* 0x000fe200078e00ff */
[----:B--2---:R-:W-:-:S07]  /*2070*/  I2FP.F32.U32 R16, R2 ;  /* 0x0000000200107245 */ /* 0x004fce0000201000 */
.L_x_3181:
[----:B------:R-:W-:Y:S05]  /*2080*/  BSYNC B6 ;  /* 0x0000000000067941 */ /* 0x000fea0003800000 */
.L_x_3175:
[----:B------:R-:W-:-:S07]  /*2090*/  VIADD R26, R26, 0x80 ;  /* 0x000000801a1a7836 */ /* 0x000fce0000000000 */
.L_x_3174:
[----:B------:R-:W-:Y:S05]  /*20a0*/  BSYNC B7 ;  /* 0x0000000000077941 */ /* 0x000fea0003800000 */
.L_x_3173:
[----:B------:R-:W-:Y:S01]  /*20b0*/  ISETP.GE.AND P0, PT, R26, R22, PT ;  /* 0x000000161a00720c */ /* 0x000fe20003f06270 */
[----:B------:R-:W-:Y:S01]  /*20c0*/  BSSY B7, `(.L_x_3205) ;  /* 0x0000100000077945 */ /* 0x000fe20003800000 */
[----:B------:R-:W-:Y:S01]  /*20d0*/  IMAD.MOV.U32 R23, RZ, RZ, RZ ;  /* 0x000000ffff177224 */ /* 0x000fe200078e00ff */
[----:B------:R-:W-:-:S10]  /*20e0*/  CS2R R24, SRZ ;  /* 0x0000000000187805 */ /* 0x000fd4000001ff00 */
        /* <DEDUP_REMOVED lines=24> */
.L_x_3211:
[----:B------:R-:W2:Y:S01]  /*2270*/  LDG.E.U8 R2, desc[UR36][R2.64] ;  /* 0x0000002402027981 */ /* 0x000ea2000c1e1100 */
[----:B------:R-:W-:Y:S01]  /*2280*/  IMAD.MOV.U32 R25, RZ, RZ, RZ ;  /* 0x000000ffff197224 */ /* 0x000fe200078e00ff */
[----:B--2---:R-:W-:Y:S01]  /*2290*/  I2FP.F32.U32 R24, R2 ;  /* 0x0000000200187245 */ /* 0x004fe20000201000 */
[----:B------:R-:W-:Y:S06]  /*22a0*/  BRA `(.L_x_3213) ;  /* 0x0000000c007c7947 */ /* 0x000fec0003800000 */
.L_x_3210:
        /* <DEDUP_REMOVED lines=10> */
.L_x_3215:
[----:B------:R-:W2:Y:S01]  /*2350*/  LDG.E R2, desc[UR36][R2.64] ;  /* 0x0000002402027981 */ /* 0x000ea2000c1e1900 */
[----:B------:R-:W-:Y:S01]  /*2360*/  IMAD.MOV.U32 R25, RZ, RZ, RZ ;  /* 0x000000ffff197224 */ /* 0x000fe200078e00ff */
[----:B--2---:R-:W-:Y:S01]  /*2370*/  I2FP.F32.S32 R24, R2 ;  /* 0x0000000200187245 */ /* 0x004fe20000201400 */
[----:B------:R-:W-:Y:S06]  /*2380*/  BRA `(.L_x_3213) ;  /* 0x0000000c00447947 */ /* 0x000fec0003800000 */
.L_x_3214:
[----:B------:R-:W2:Y:S01]  /*2390*/  LDG.E.U16 R2, desc[UR36][R2.64] ;  /* 0x0000002402027981 */ /* 0x000ea2000c1e1500 */
[----:B------:R-:W-:Y:S01]  /*23a0*/  IMAD.MOV.U32 R25, RZ, RZ, RZ ;  /* 0x000000ffff197224 */ /* 0x000fe200078e00ff */
[----:B--2---:R0:W2:Y:S01]  /*23b0*/  I2F.S16 R24, R2 ;  /* 0x0000000200187306 */ /* 0x0040a20000101400 */
[----:B------:R-:W-:Y:S05]  /*23c0*/  BRA `(.L_x_3213) ;  /* 0x0000000c00347947 */ /* 0x000fea0003800000 */
.L_x_3209:
        /* <DEDUP_REMOVED lines=9> */
.L_x_3217:
[----:B------:R-:W2:Y:S01]  /*2460*/  LDG.E.U16 R2, desc[UR36][R2.64] ;  /* 0x0000002402027981 */ /* 0x000ea2000c1e1500 */
[----:B------:R-:W-:Y:S02]  /*2470*/  IMAD.MOV.U32 R25, RZ, RZ, RZ ;  /* 0x000000ffff197224 */ /* 0x000fe400078e00ff */
[----:B--2---:R-:W-:Y:S01]  /*2480*/  HADD2.F32 R24, -RZ, R2.H0_H0 ;  /* 0x20000002ff187230 */ /* 0x004fe20000004100 */
[----:B------:R-:W-:Y:S06]  /*2490*/  BRA `(.L_x_3213) ;  /* 0x0000000c00007947 */ /* 0x000fec0003800000 */
.L_x_3216:
        /* <DEDUP_REMOVED lines=8> */
.L_x_3219:
[----:B------:R-:W2:Y:S02]  /*2520*/  LDG.E R2, desc[UR36][R2.64] ;  /* 0x0000002402027981 */ /* 0x000ea4000c1e1900 */
[--C-:B--2---:R-:W-:Y:S02]  /*2530*/  HADD2.F32 R25, -RZ, R2.reuse.H1_H1 ;  /* 0x30000002ff197230 */ /* 0x104fe40000004100 */
[----:B------:R-:W-:Y:S01]  /*2540*/  HADD2.F32 R24, -RZ, R2.H0_H0 ;  /* 0x20000002ff187230 */ /* 0x000fe20000004100 */
[----:B------:R-:W-:Y:S06]  /*2550*/  BRA `(.L_x_3213) ;  /* 0x0000000800d07947 */ /* 0x000fec0003800000 */
.L_x_3218:
        /* <DEDUP_REMOVED lines=8> */
.L_x_3208:
        /* <DEDUP_REMOVED lines=13> */
.L_x_3222:
        /* <DEDUP_REMOVED lines=10> */
.L_x_3221:
        /* <DEDUP_REMOVED lines=27> */
.L_x_3224:
        /* <DEDUP_REMOVED lines=14> */
.L_x_3223:
[----:B------:R-:W2:Y:S01]  /*29e0*/  LDG.E.U16 R2, desc[UR36][R2.64] ;  /* 0x0000002402027981 */ /* 0x000ea2000c1e1500 */
[----:B------:R-:W-:Y:S02]  /*29f0*/  IMAD.MOV.U32 R25, RZ, RZ, RZ ;  /* 0x000000ffff197224 */ /* 0x000fe400078e00ff */
[----:B--2---:R-:W-:Y:S01]  /*2a00*/  IMAD.U32 R24, R2, 0x10000, RZ ;  /* 0x0001000002187824 */ /* 0x004fe200078e00ff */
[----:B------:R-:W-:Y:S06]  /*2a10*/  BRA `(.L_x_3213) ;  /* 0x0000000400a07947 */ /* 0x000fec0003800000 */
.L_x_3220:
        /* <DEDUP_REMOVED lines=12> */
.L_x_3227:
        /* <DEDUP_REMOVED lines=20> */
.L_x_3229:
[----:B------:R-:W-:Y:S05]  /*2c20*/  BSYNC B0 ;  /* 0x0000000000007941 */ /* 0x000fea0003800000 */
.L_x_3228:
[----:B------:R-:W-:Y:S01]  /*2c30*/  IMAD.SHL.U32 R2, R2, 0x100000, RZ ;  /* 0x0010000002027824 */ /* 0x000fe200078e00ff */
[----:B------:R-:W-:-:S04]  /*2c40*/  LEA R3, R0, 0x3b800000, 0x17 ;  /* 0x3b80000000037811 */ /* 0x000fc800078eb8ff */
[----:B------:R-:W-:Y:S01]  /*2c50*/  LOP3.LUT R24, R3, R2, R24, 0xfe, !PT ;  /* 0x0000000203187212 */ /* 0x000fe200078efe18 */
[----:B------:R-:W-:Y:S06]  /*2c60*/  BRA `(.L_x_3213) ;  /* 0x00000004000c7947 */ /* 0x000fec0003800000 */
.L_x_3226:
        /* <DEDUP_REMOVED lines=20> */
.L_x_3231:
[----:B------:R-:W-:Y:S05]  /*2db0*/  BSYNC B0 ;  /* 0x0000000000007941 */ /* 0x000fea0003800000 */
.L_x_3230:
[----:B------:R-:W-:Y:S01]  /*2dc0*/  IMAD.SHL.U32 R2, R2, 0x200000, RZ ;  /* 0x0020000002027824 */ /* 0x000fe200078e00ff */
[----:B------:R-:W-:-:S04]  /*2dd0*/  LEA R3, R0, 0x37800000, 0x17 ;  /* 0x3780000000037811 */ /* 0x000fc800078eb8ff */
[----:B------:R-:W-:Y:S01]  /*2de0*/  LOP3.LUT R24, R3, R2, R24, 0xfe, !PT ;  /* 0x0000000203187212 */ /* 0x000fe200078efe18 */
[----:B------:R-:W-:Y:S06]  /*2df0*/  BRA `(.L_x_3213) ;  /* 0x0000000000a87947 */ /* 0x000fec0003800000 */
.L_x_3225:
        /* <DEDUP_REMOVED lines=14> */
.L_x_3235:
[----:B------:R-:W-:Y:S05]  /*2ee0*/  BSYNC B0 ;  /* 0x0000000000007941 */ /* 0x000fea0003800000 */
.L_x_3234:
[----:B------:R-:W-:Y:S01]  /*2ef0*/  IMAD.MOV.U32 R25, RZ, RZ, RZ ;  /* 0x000000ffff197224 */ /* 0x000fe200078e00ff */
[----:B------:R-:W-:Y:S06]  /*2f00*/  BRA `(.L_x_3213) ;  /* 0x0000000000647947 */ /* 0x000fec0003800000 */
.L_x_3212:
        /* <DEDUP_REMOVED lines=16> */
.L_x_3236:
[----:B------:R-:W-:Y:S01]  /*3010*/  CS2R R24, SRZ ;  /* 0x0000000000187805 */ /* 0x000fe2000001ff00 */
[----:B------:R-:W-:Y:S06]  /*3020*/  BRA `(.L_x_3213) ;  /* 0x00000000001c7947 */ /* 0x000fec0003800000 */
.L_x_3233:
[----:B------:R-:W2:Y:S01]  /*3030*/  LDG.E.64 R2, desc[UR36][R2.64] ;  /* 0x0000002402027981 */ /* 0x000ea2000c1e1b00 */
[----:B------:R-:W-:Y:S01]  /*3040*/  IMAD.MOV.U32 R25, RZ, RZ, RZ ;  /* 0x000000ffff197224 */ /* 0x000fe200078e00ff */
[----:B--2---:R0:W2:Y:S01]  /*3050*/  I2F.U64 R24, R2 ;  /* 0x0000000200187312 */ /* 0x0040a20000301000 */
[----:B------:R-:W-:Y:S05]  /*3060*/  BRA `(.L_x_3213) ;  /* 0x00000000000c7947 */ /* 0x000fea0003800000 */
.L_x_3232:
[----:B------:R-:W2:Y:S01]  /*3070*/  LDG.E R2, desc[UR36][R2.64] ;  /* 0x0000002402027981 */ /* 0x000ea2000c1e1900 */
[----:B------:R-:W-:Y:S01]  /*3080*/  IMAD.MOV.U32 R25, RZ, RZ, RZ ;  /* 0x000000ffff197224 */ /* 0x000fe200078e00ff */
[----:B--2---:R-:W-:-:S07]  /*3090*/  I2FP.F32.U32 R24, R2 ;  /* 0x0000000200187245 */ /* 0x004fce0000201000 */
.L_x_3213:
[----:B------:R-:W-:Y:S05]  /*30a0*/  BSYNC B6 ;  /* 0x0000000000067941 */ /* 0x000fea0003800000 */
.L_x_3207:
[----:B------:R-:W-:-:S07]  /*30b0*/  VIADD R26, R26, 0x80 ;  /* 0x000000801a1a7836 */ /* 0x000fce0000000000 */
.L_x_3206:
[----:B------:R-:W-:Y:S05]  /*30c0*/  BSYNC B7 ;  /* 0x0000000000077941 */ /* 0x000fea0003800000 */
.L_x_3205:
[----:B------:R-:W-:Y:S01]  /*30d0*/  ISETP.GE.AND P0, PT, R26, R22, PT ;  /* 0x000000161a00720c */ /* 0x000fe20003f06270 */
[----:B------:R-:W-:Y:S01]  /*30e0*/  BSSY B6, `(.L_x_3237) ;  /* 0x00000fb000067945 */ /* 0x000fe20003800000 */
[----:B------:R-:W-:-:S11]  /*30f0*/  IMAD.MOV.U32 R22, RZ, RZ, RZ ;  /* 0x000000ffff167224 */ /* 0x000fd600078e00ff */
        /* <DEDUP_REMOVED lines=22> */
.L_x_3242:
[----:B------:R-:W2:Y:S01]  /*3260*/  LDG.E.U8 R2, desc[UR36][R2.64] ;  /* 0x0000002402027981 */ /* 0x000ea2000c1e1100 */
[----:B------:R-:W-:Y:S01]  /*3270*/  IMAD.MOV.U32 R23, RZ, RZ, RZ ;  /* 0x000000ffff177224 */ /* 0x000fe200078e00ff */
[----:B--2---:R-:W-:Y:S01]  /*3280*/  I2FP.F32.U32 R22, R2 ;  /* 0x0000000200167245 */ /* 0x004fe20000201000 */
[----:B------:R-:W-:Y:S06]  /*3290*/  BRA `(.L_x_3238) ;  /* 0x0000000c007c7947 */ /* 0x000fec0003800000 */
.L_x_3241:
        /* <DEDUP_REMOVED lines=10> */
.L_x_3245:
[----:B------:R-:W2:Y:S01]  /*3340*/  LDG.E R2, desc[UR36][R2.64] ;  /* 0x0000002402027981 */ /* 0x000ea2000c1e1900 */
[----:B------:R-:W-:Y:S01]  /*3350*/  IMAD.MOV.U32 R23, RZ, RZ, RZ ;  /* 0x000000ffff177224 */ /* 0x000fe200078e00ff */
[----:B--2---:R-:W-:Y:S01]  /*3360*/  I2FP.F32.S32 R22, R2 ;  /* 0x0000000200167245 */ /* 0x004fe20000201400 */
[----:B------:R-:W-:Y:S06]  /*3370*/  BRA `(.L_x_3238) ;  /* 0x0000000c00447947 */ /* 0x000fec0003800000 */
.L_x_3244:
[----:B------:R-:W2:Y:S01]  /*3380*/  LDG.E.U16 R2, desc[UR36][R2.64] ;  /* 0x0000002402027981 */ /* 0x000ea2000c1e1500 */
[----:B------:R-:W-:Y:S01]  /*3390*/  IMAD.MOV.U32 R23, RZ, RZ, RZ ;  /* 0x000000ffff177224 */ /* 0x000fe200078e00ff */
[----:B--2---:R0:W2:Y:S01]  /*33a0*/  I2F.S16 R22, R2 ;  /* 0x0000000200167306 */ /* 0x0040a20000101400 */
[----:B------:R-:W-:Y:S05]  /*33b0*/  BRA `(.L_x_3238) ;  /* 0x0000000c00347947 */ /* 0x000fea0003800000 */
.L_x_3240:
        /* <DEDUP_REMOVED lines=9> */
.L_x_3247:
[----:B------:R-:W2:Y:S01]  /*3450*/  LDG.E.U16 R2, desc[UR36][R2.64] ;  /* 0x0000002402027981 */ /* 0x000ea2000c1e1500 */
[----:B------:R-:W-:Y:S02]  /*3460*/  IMAD.MOV.U32 R23, RZ, RZ, RZ ;  /* 0x000000ffff177224 */ /* 0x000fe400078e00ff */
[----:B--2---:R-:W-:Y:S01]  /*3470*/  HADD2.F32 R22, -RZ, R2.H0_H0 ;  /* 0x20000002ff167230 */ /* 0x004fe20000004100 */
[----:B------:R-:W-:Y:S06]  /*3480*/  BRA `(.L_x_3238) ;  /* 0x0000000c00007947 */ /* 0x000fec0003800000 */
.L_x_3246:
        /* <DEDUP_REMOVED lines=8> */
.L_x_3249:
[----:B------:R-:W2:Y:S02]  /*3510*/  LDG.E R2, desc[UR36][R2.64] ;  /* 0x0000002402027981 */ /* 0x000ea4000c1e1900 */
[--C-:B--2---:R-:W-:Y:S02]  /*3520*/  HADD2.F32 R23, -RZ, R2.reuse.H1_H1 ;  /* 0x30000002ff177230 */ /* 0x104fe40000004100 */
[----:B------:R-:W-:Y:S01]  /*3530*/  HADD2.F32 R22, -RZ, R2.H0_H0 ;  /* 0x20000002ff167230 */ /* 0x000fe20000004100 */
[----:B------:R-:W-:Y:S06]  /*3540*/  BRA `(.L_x_3238) ;  /* 0x0000000800d07947 */ /* 0x000fec0003800000 */
.L_x_3248:
        /* <DEDUP_REMOVED lines=8> */
.L_x_3239:
        /* <DEDUP_REMOVED lines=13> */
.L_x_3252:
        /* <DEDUP_REMOVED lines=10> */
.L_x_3251:
        /* <DEDUP_REMOVED lines=27> */
.L_x_3254:
        /* <DEDUP_REMOVED lines=14> */
.L_x_3253:
[----:B------:R-:W2:Y:S01]  /*39d0*/  LDG.E.U16 R2, desc[UR36][R2.64] ;  /* 0x0000002402027981 */ /* 0x000ea2000c1e1500 */
[----:B------:R-:W-:Y:S02]  /*39e0*/  IMAD.MOV.U32 R23, RZ, RZ, RZ ;  /* 0x000000ffff177224 */ /* 0x000fe400078e00ff */
[----:B--2---:R-:W-:Y:S01]  /*39f0*/  IMAD.U32 R22, R2, 0x10000, RZ ;  /* 0x0001000002167824 */ /* 0x004fe200078e00ff */
[----:B------:R-:W-:Y:S06]  /*3a00*/  BRA `(.L_x_3238) ;  /* 0x0000000400a07947 */ /* 0x000fec0003800000 */
.L_x_3250:
        /* <DEDUP_REMOVED lines=12> */
.L_x_3257:
        /* <DEDUP_REMOVED lines=20> */
.L_x_3259:
[----:B------:R-:W-:Y:S05]  /*3c10*/  BSYNC B0 ;  /* 0x0000000000007941 */ /* 0x000fea0003800000 */
.L_x_3258:
[----:B------:R-:W-:Y:S01]  /*3c20*/  IMAD.SHL.U32 R2, R2, 0x100000, RZ ;  /* 0x0010000002027824 */ /* 0x000fe200078e00ff */
[----:B------:R-:W-:-:S04]  /*3c30*/  LEA R3, R0, 0x3b800000, 0x17 ;  /* 0x3b80000000037811 */ /* 0x000fc800078eb8ff */
[----:B------:R-:W-:Y:S01]  /*3c40*/  LOP3.LUT R22, R3, R2, R22, 0xfe, !PT ;  /* 0x0000000203167212 */ /* 0x000fe200078efe16 */
[----:B------:R-:W-:Y:S06]  /*3c50*/  BRA `(.L_x_3238) ;  /* 0x00000004000c7947 */ /* 0x000fec0003800000 */
.L_x_3256:
        /* <DEDUP_REMOVED lines=20> */
.L_x_3261:
[----:B------:R-:W-:Y:S05]  /*3da0*/  BSYNC B0 ;  /* 0x0000000000007941 */ /* 0x000fea0003800000 */
.L_x_3260:
[----:B------:R-:W-:Y:S01]  /*3db0*/  IMAD.SHL.U32 R2, R2, 0x200000, RZ ;  /* 0x0020000002027824 */ /* 0x000fe200078e00ff */
[----:B------:R-:W-:-:S04]  /*3dc0*/  LEA R3, R0, 0x37800000, 0x17 ;  /* 0x3780000000037811 */ /* 0x000fc800078eb8ff */
[----:B------:R-:W-:Y:S01]  /*3dd0*/  LOP3.LUT R22, R3, R2, R22, 0xfe, !PT ;  /* 0x0000000203167212 */ /* 0x000fe200078efe16 */
[----:B------:R-:W-:Y:S06]  /*3de0*/  BRA `(.L_x_3238) ;  /* 0x0000000000a87947 */ /* 0x000fec0003800000 */
.L_x_3255:
        /* <DEDUP_REMOVED lines=14> */
.L_x_3265:
[----:B------:R-:W-:Y:S05]  /*3ed0*/  BSYNC B0 ;  /* 0x0000000000007941 */ /* 0x000fea0003800000 */
.L_x_3264:
[----:B------:R-:W-:Y:S01]  /*3ee0*/  IMAD.MOV.U32 R23, RZ, RZ, RZ ;  /* 0x000000ffff177224 */ /* 0x000fe200078e00ff */
[----:B------:R-:W-:Y:S06]  /*3ef0*/  BRA `(.L_x_3238) ;  /* 0x0000000000647947 */ /* 0x000fec0003800000 */
.L_x_3243:
        /* <DEDUP_REMOVED lines=16> */
.L_x_3266:
[----:B------:R-:W-:Y:S01]  /*4000*/  CS2R R22, SRZ ;  /* 0x0000000000167805 */ /* 0x000fe2000001ff00 */
[----:B------:R-:W-:Y:S06]  /*4010*/  BRA `(.L_x_3238) ;  /* 0x00000000001c7947 */ /* 0x000fec0003800000 */
.L_x_3263:
[----:B------:R-:W2:Y:S01]  /*4020*/  LDG.E.64 R2, desc[UR36][R2.64] ;  /* 0x0000002402027981 */ /* 0x000ea2000c1e1b00 */
[----:B------:R-:W-:Y:S01]  /*4030*/  IMAD.MOV.U32 R23, RZ, RZ, RZ ;  /* 0x000000ffff177224 */ /* 0x000fe200078e00ff */
[----:B--2---:R0:W2:Y:S01]  /*4040*/  I2F.U64 R22, R2 ;  /* 0x0000000200167312 */ /* 0x0040a20000301000 */
[----:B------:R-:W-:Y:S05]  /*4050*/  BRA `(.L_x_3238) ;  /* 0x00000000000c7947 */ /* 0x000fea0003800000 */
.L_x_3262:
[----:B------:R-:W2:Y:S01]  /*4060*/  LDG.E R2, desc[UR36][R2.64] ;  /* 0x0000002402027981 */ /* 0x000ea2000c1e1900 */
[----:B------:R-:W-:Y:S01]  /*4070*/  IMAD.MOV.U32 R23, RZ, RZ, RZ ;  /* 0x000000ffff177224 */ /* 0x000fe200078e00ff */
[----:B--2---:R-:W-:-:S07]  /*4080*/  I2FP.F32.U32 R22, R2 ;  /* 0x0000000200167245 */ /* 0x004fce0000201000 */
.L_x_3238:
[----:B------:R-:W-:Y:S05]  /*4090*/  BSYNC B6 ;  /* 0x0000000000067941 */ /* 0x000fea0003800000 */
.L_x_3237:
[----:B------:R-:W1:Y:S01]  /*40a0*/  LDC R8, c[0x0][0x210] ;  /* 0x00008400ff087b82 */ /* 0x000e620000000800 */
[----:B------:R-:W-:Y:S01]  /*40b0*/  BSSY B0, `(.L_x_3267) ;  /* 0x0000017000007945 */ /* 0x000fe20003800000 */
[----:B------:R-:W-:Y:S01]  /*40c0*/  IMAD.MOV.U32 R27, RZ, RZ, RZ ;  /* 0x000000ffff1b7224 */ /* 0x000fe200078e00ff */
[----:B0-2-4-:R-:W-:-:S05]  /*40d0*/  CS2R R2, SRZ ;  /* 0x0000000000027805 */ /* 0x015fca000001ff00 */
[----:B------:R-:W0:Y:S01]  /*40e0*/  LDC.U8 R10, c[0x0][0x24c] ;  /* 0x00009300ff0a7b82 */ /* 0x000e220000000000 */
[----:B-1----:R-:W-:Y:S02]  /*40f0*/  IMAD R8, R28, -0x200, R8 ;  /* 0xfffffe001c087824 */ /* 0x002fe400078e0208 */
[----:B------:R-:W1:Y:S03]  /*4100*/  S2R R28, SR_TID.X ;  /* 0x00000000001c7919 */ /* 0x000e660000002100 */
[C---:B-1----:R-:W-:Y:S01]  /*4110*/  ISETP.GE.AND P0, PT, R28.reuse, R8, PT ;  /* 0x000000081c00720c */ /* 0x042fe20003f06270 */
[C---:B------:R-:W-:Y:S02]  /*4120*/  VIADD R29, R28.reuse, 0x80 ;  /* 0x000000801c1d7836 */ /* 0x040fe40000000000 */
[----:B------:R-:W-:-:S10]  /*4130*/  VIADD R6, R28, 0x100 ;  /* 0x000001001c067836 */ /* 0x000fd40000000000 */
[----:B0-----:R-:W-:Y:S05]  /*4140*/  @P0 BRA `(.L_x_3268) ;  /* 0x0000000000340947 */ /* 0x001fea0003800000 */
[----:B------:R-:W0:Y:S01]  /*4150*/  LDC.64 R4, c[0x0][0x218] ;  /* 0x00008600ff047b82 */ /* 0x000e220000000a00 */
[C---:B-----5:R-:W-:Y:S01]  /*4160*/  FSETP.NEU.FTZ.AND P5, PT, R19.reuse, +INF , PT ;  /* 0x7f8000001300780b */ /* 0x060fe20003fbd000 */
[----:B------:R-:W-:Y:S01]  /*4170*/  ULDC UR4, c[0x0][0x220] ;  /* 0x0000880000047ab9 */ /* 0x000fe20000000800 */
[C---:B---3--:R-:W-:Y:S02]  /*4180*/  FSETP.NEU.FTZ.AND P1, PT, R18.reuse, -INF , PT ;  /* 0xff8000001200780b */ /* 0x048fe40003f3d000 */
[C---:B------:R-:W-:Y:S02]  /*4190*/  FSETP.NEU.FTZ.AND P2, PT, R18.reuse, +INF , PT ;  /* 0x7f8000001200780b */ /* 0x040fe40003f5d000 */
[C---:B------:R-:W-:Y:S02]  /*41a0*/  FSEL R0, R18.reuse, UR4, P1 ;  /* 0x0000000412007c08 */ /* 0x040fe40008800000 */
[----:B------:R-:W-:Y:S02]  /*41b0*/  FSETP.NEU.FTZ.AND P4, PT, R19, -INF , PT ;  /* 0xff8000001300780b */ /* 0x000fe40003f9d000 */
[----:B------:R-:W-:-:S02]  /*41c0*/  FSETP.GTU.FTZ.AND P1, PT, |R18|, +INF , PT ;  /* 0x7f8000001200780b */ /* 0x000fc40003f3c200 */
[C---:B------:R-:W-:Y:S02]  /*41d0*/  FSETP.GTU.FTZ.AND P3, PT, |R19|.reuse, +INF , PT ;  /* 0x7f8000001300780b */ /* 0x040fe40003f7c200 */
[----:B0-----:R-:W-:Y:S02]  /*41e0*/  FSEL R3, R0, R5, P2 ;  /* 0x0000000500037208 */ /* 0x001fe40001000000 */
[----:B------:R-:W-:Y:S02]  /*41f0*/  @P5 FSEL R5, R19, UR4, P4 ;  /* 0x0000000413055c08 */ /* 0x000fe4000a000000 */
[-C--:B------:R-:W-:Y:S02]  /*4200*/  FSEL R2, R3, R4.reuse, !P1 ;  /* 0x0000000403027208 */ /* 0x080fe40004800000 */
[----:B------:R-:W-:-:S07]  /*4210*/  FSEL R3, R5, R4, !P3 ;  /* 0x0000000405037208 */ /* 0x000fce0005800000 */
.L_x_3268:
[----:B------:R-:W-:Y:S05]  /*4220*/  BSYNC B0 ;  /* 0x0000000000007941 */ /* 0x000fea0003800000 */
.L_x_3267:
[-C--:B------:R-:W-:Y:S01]  /*4230*/  ISETP.GE.AND P2, PT, R29, R8.reuse, PT ;  /* 0x000000081d00720c */ /* 0x080fe20003f46270 */
[----:B------:R-:W-:Y:S01]  /*4240*/  BSSY B0, `(.L_x_3269) ;  /* 0x0000012000007945 */ /* 0x000fe20003800000 */
[----:B------:R-:W-:Y:S01]  /*4250*/  ISETP.GE.AND P1, PT, R6, R8, PT ;  /* 0x000000080600720c */ /* 0x000fe20003f26270 */
[----:B------:R-:W-:Y:S02]  /*4260*/  VIADD R6, R28, 0x180 ;  /* 0x000001801c067836 */ /* 0x000fe40000000000 */
[----:B------:R-:W-:-:S08]  /*4270*/  IMAD.MOV.U32 R26, RZ, RZ, RZ ;  /* 0x000000ffff1a7224 */ /* 0x000fd000078e00ff */
[----:B------:R-:W-:Y:S05]  /*4280*/  @P2 BRA `(.L_x_3270) ;  /* 0x0000000000342947 */ /* 0x000fea0003800000 */
[----:B------:R-:W0:Y:S01]  /*4290*/  LDC.64 R4, c[0x0][0x218] ;  /* 0x00008600ff047b82 */ /* 0x000e220000000a00 */
[C---:B-----5:R-:W-:Y:S01]  /*42a0*/  FSETP.NEU.FTZ.AND P3, PT, R17.reuse, +INF , PT ;  /* 0x7f8000001100780b */ /* 0x060fe20003f7d000 */
[----:B------:R-:W-:Y:S01]  /*42b0*/  ULDC UR4, c[0x0][0x220] ;  /* 0x0000880000047ab9 */ /* 0x000fe20000000800 */
[C---:B------:R-:W-:Y:S02]  /*42c0*/  FSETP.NEU.FTZ.AND P4, PT, R16.reuse, -INF , PT ;  /* 0xff8000001000780b */ /* 0x040fe40003f9d000 */
        /* <DEDUP_REMOVED lines=9> */
.L_x_3270:
[----:B------:R-:W-:Y:S05]  /*4360*/  BSYNC B0 ;  /* 0x0000000000007941 */ /* 0x000fea0003800000 */
.L_x_3269:
[----:B------:R-:W-:Y:S01]  /*4370*/  BSSY B0, `(.L_x_3271) ;  /* 0x0000012000007945 */ /* 0x000fe20003800000 */
[----:B------:R-:W-:Y:S01]  /*4380*/  ISETP.GE.AND P2, PT, R6, R8, PT ;  /* 0x000000080600720c */ /* 0x000fe20003f46270 */
[----:B-----5:R-:W-:Y:S01]  /*4390*/  IMAD.MOV.U32 R19, RZ, RZ, RZ ;  /* 0x000000ffff137224 */ /* 0x020fe200078e00ff */
[----:B------:R-:W-:Y:S01]  /*43a0*/  CS2R R16, SRZ ;  /* 0x0000000000107805 */ /* 0x000fe2000001ff00 */
[----:B------:R-:W-:Y:S10]  /*43b0*/  @P1 BRA `(.L_x_3272) ;  /* 0x0000000000341947 */ /* 0x000ff40003800000 */
[----:B------:R-:W0:Y:S01]  /*43c0*/  LDC.64 R4, c[0x0][0x218] ;  /* 0x00008600ff047b82 */ /* 0x000e220000000a00 */
[C---:B------:R-:W-:Y:S01]  /*43d0*/  FSETP.NEU.FTZ.AND P3, PT, R25.reuse, +INF , PT ;  /* 0x7f8000001900780b */ /* 0x040fe20003f7d000 */
        /* <DEDUP_REMOVED lines=11> */
.L_x_3272:
[----:B------:R-:W-:Y:S05]  /*4490*/  BSYNC B0 ;  /* 0x0000000000007941 */ /* 0x000fea0003800000 */
.L_x_3271:
[----:B------:R-:W0:Y:S01]  /*44a0*/  S2R R24, SR_CTAID.X ;  /* 0x0000000000187919 */ /* 0x000e220000002500 */
[----:B------:R-:W-:Y:S01]  /*44b0*/  BSSY B0, `(.L_x_3273) ;  /* 0x0000010000007945 */ /* 0x000fe20003800000 */
[----:B---3--:R-:W-:-:S03]  /*44c0*/  IMAD.MOV.U32 R18, RZ, RZ, RZ ;  /* 0x000000ffff127224 */ /* 0x008fc600078e00ff */
[----:B------:R-:W-:Y:S05]  /*44d0*/  @P2 BRA `(.L_x_3274) ;  /* 0x0000000000342947 */ /* 0x000fea0003800000 */
[----:B------:R-:W1:Y:S01]  /*44e0*/  LDC.64 R6, c[0x0][0x218] ;  /* 0x00008600ff067b82 */ /* 0x000e620000000a00 */
        /* <DEDUP_REMOVED lines=8> */
[----:B-1----:R-:W-:Y:S02]  /*4570*/  FSEL R5, R0, R7, P2 ;  /* 0x0000000700057208 */ /* 0x002fe40001000000 */
[----:B------:R-:W-:Y:S02]  /*4580*/  @P5 FSEL R7, R23, UR4, P4 ;  /* 0x0000000417075c08 */ /* 0x000fe4000a000000 */
[-C--:B------:R-:W-:Y:S02]  /*4590*/  FSEL R18, R5, R6.reuse, !P1 ;  /* 0x0000000605127208 */ /* 0x080fe40004800000 */
[----:B------:R-:W-:-:S07]  /*45a0*/  FSEL R19, R7, R6, !P3 ;  /* 0x0000000607137208 */ /* 0x000fce0005800000 */
.L_x_3274:
[----:B------:R-:W-:Y:S05]  /*45b0*/  BSYNC B0 ;  /* 0x0000000000007941 */ /* 0x000fea0003800000 */
.L_x_3273:
[----:B------:R-:W-:Y:S04]  /*45c0*/  BSSY B6, `(.L_x_3275) ;  /* 0x0000101000067945 */ /* 0x000fe80003800000 */
[----:B------:R-:W-:Y:S05]  /*45d0*/  @P0 BRA `(.L_x_3276) ;  /* 0x0000000c00fc0947 */ /* 0x000fea0003800000 */
[----:B------:R-:W1:Y:S01]  /*45e0*/  LDC.64 R8, c[0x0][0x230] ;  /* 0x00008c00ff087b82 */ /* 0x000e620000000a00 */
[----:B------:R-:W-:Y:S01]  /*45f0*/  PRMT R0, R10, 0x9910, RZ ;  /* 0x000099100a007816 */ /* 0x000fe200000000ff */
[----:B0-----:R-:W-:Y:S01]  /*4600*/  IMAD R28, R24, 0x200, R28 ;  /* 0x00000200181c7824 */ /* 0x001fe200078e021c */
        /* <DEDUP_REMOVED lines=18> */
.L_x_3280:
[----:B------:R-:W0:Y:S01]  /*4730*/  F2I.S64.TRUNC R2, R2 ;  /* 0x0000000200027311 */ /* 0x000e22000020d900 */
[----:B------:R-:W-:Y:S02]  /*4740*/  IMAD.MOV.U32 R28, RZ, RZ, R29 ;  /* 0x000000ffff1c7224 */ /* 0x000fe400078e001d */
[----:B0-----:R-:W-:-:S05]  /*4750*/  IMAD.MOV.U32 R5, RZ, RZ, R2 ;  /* 0x000000ffff057224 */ /* 0x001fca00078e0002 */
[----:B------:R4:W-:Y:S01]  /*4760*/  STG.E.U8 desc[UR36][R8.64], R5 ;  /* 0x0000000508007986 */ /* 0x0009e2000c101124 */
[----:B------:R-:W-:Y:S05]  /*4770*/  BRA `(.L_x_3276) ;  /* 0x0000000c00947947 */ /* 0x000fea0003800000 */
.L_x_3279:
        /* <DEDUP_REMOVED lines=10> */
.L_x_3283:
[----:B------:R-:W0:Y:S01]  /*4820*/  F2I.FTZ.TRUNC.NTZ R3, R2 ;  /* 0x0000000200037305 */ /* 0x000e22000021f100 */
[----:B------:R-:W-:Y:S01]  /*4830*/  IMAD.MOV.U32 R28, RZ, RZ, R29 ;  /* 0x000000ffff1c7224 */ /* 0x000fe200078e001d */
[----:B0-----:R3:W-:Y:S01]  /*4840*/  STG.E desc[UR36][R8.64], R3 ;  /* 0x0000000308007986 */ /* 0x0017e2000c101924 */
[----:B------:R-:W-:Y:S05]  /*4850*/  BRA `(.L_x_3276) ;  /* 0x0000000c005c7947 */ /* 0x000fea0003800000 */
.L_x_3282:
[----:B------:R-:W0:Y:S01]  /*4860*/  F2I.FTZ.TRUNC.NTZ R3, R2 ;  /* 0x0000000200037305 */ /* 0x000e22000021f100 */
[----:B------:R-:W-:Y:S01]  /*4870*/  IMAD.MOV.U32 R28, RZ, RZ, R29 ;  /* 0x000000ffff1c7224 */ /* 0x000fe200078e001d */
[----:B0-----:R1:W-:Y:S01]  /*4880*/  STG.E.U16 desc[UR36][R8.64], R3 ;  /* 0x0000000308007986 */ /* 0x0013e2000c101524 */
[----:B------:R-:W-:Y:S05]  /*4890*/  BRA `(.L_x_3276) ;  /* 0x0000000c004c7947 */ /* 0x000fea0003800000 */
.L_x_3278:
        /* <DEDUP_REMOVED lines=9> */
.L_x_3285:
[----:B------:R-:W-:Y:S01]  /*4930*/  F2FP.F16.F32.PACK_AB R2, RZ, R2 ;  /* 0x00000002ff02723e */ /* 0x000fe200000000ff */
[----:B------:R-:W-:-:S04]  /*4940*/  IMAD.MOV.U32 R28, RZ, RZ, R29 ;  /* 0x000000ffff1c7224 */ /* 0x000fc800078e001d */
[----:B------:R0:W-:Y:S01]  /*4950*/  STG.E.U16 desc[UR36][R8.64], R2 ;  /* 0x0000000208007986 */ /* 0x0001e2000c101524 */
[----:B------:R-:W-:Y:S05]  /*4960*/  BRA `(.L_x_3276) ;  /* 0x0000000c00187947 */ /* 0x000fea0003800000 */
.L_x_3284:
[----:B------:R-:W-:-:S13]  /*4970*/  ISETP.NE.AND P0, PT, R0, 0x7, PT ;  /* 0x000000070000780c */ /* 0x000fda0003f05270 */
[----:B------:R-:W-:Y:S05]  /*4980*/  @!P0 BRA `(.L_x_3286) ;  /* 0x00000000002c8947 */ /* 0x000fea0003800000 */
[----:B------:R-:W-:-:S13]  /*4990*/  ISETP.NE.AND P0, PT, R0, 0x8, PT ;  /* 0x000000080000780c */ /* 0x000fda0003f05270 */
[----:B------:R-:W-:Y:S05]  /*49a0*/  @!P0 BRA `(.L_x_3287) ;  /* 0x0000000000148947 */ /* 0x000fea0003800000 */
[----:B------:R-:W-:-:S13]  /*49b0*/  ISETP.NE.AND P0, PT, R0, 0x9, PT ;  /* 0x000000090000780c */ /* 0x000fda0003f05270 */
[----:B------:R-:W-:Y:S05]  /*49c0*/  @P0 BRA `(.L_x_3281) ;  /* 0x00000008009c0947 */ /* 0x000fea0003800000 */
[----:B------:R0:W-:Y:S01]  /*49d0*/  STG.E.64 desc[UR36][R8.64], R2 ;  /* 0x0000000208007986 */ /* 0x0001e2000c101b24 */
[----:B------:R-:W-:Y:S01]  /*49e0*/  IMAD.MOV.U32 R28, RZ, RZ, R29 ;  /* 0x000000ffff1c7224 */ /* 0x000fe200078e001d */
[----:B------:R-:W-:Y:S06]  /*49f0*/  BRA `(.L_x_3276) ;  /* 0x0000000800f47947 */ /* 0x000fec0003800000 */
.L_x_3287:
[----:B------:R-:W-:Y:S01]  /*4a00*/  F2FP.F16.F32.PACK_AB R3, R3, R2 ;  /* 0x000000020303723e */ /* 0x000fe200000000ff */
[----:B------:R-:W-:-:S04]  /*4a10*/  IMAD.MOV.U32 R28, RZ, RZ, R29 ;  /* 0x000000ffff1c7224 */ /* 0x000fc800078e001d */
[----:B------:R0:W-:Y:S01]  /*4a20*/  STG.E desc[UR36][R8.64], R3 ;  /* 0x0000000308007986 */ /* 0x0001e2000c101924 */
[----:B------:R-:W-:Y:S05]  /*4a30*/  BRA `(.L_x_3276) ;  /* 0x0000000800e47947 */ /* 0x000fea0003800000 */
.L_x_3286:
[----:B------:R-:W-:Y:S01]  /*4a40*/  FMUL.FTZ R2, R2, 1 ;  /* 0x3f80000002027820 */ /* 0x000fe20000410000 */
[----:B------:R-:W-:-:S05]  /*4a50*/  IMAD.MOV.U32 R28, RZ, RZ, R29 ;  /* 0x000000ffff1c7224 */ /* 0x000fca00078e001d */
[----:B------:R-:W0:Y:S02]  /*4a60*/  F2F.F64.F32 R2, R2 ;  /* 0x0000000200027310 */ /* 0x000e240000201800 */
[----:B0-----:R0:W-:Y:S01]  /*4a70*/  STG.E.64 desc[UR36][R8.64], R2 ;  /* 0x0000000208007986 */ /* 0x0011e2000c101b24 */
[----:B------:R-:W-:Y:S05]  /*4a80*/  BRA `(.L_x_3276) ;  /* 0x0000000800d07947 */ /* 0x000fea0003800000 */
.L_x_3277:
        /* <DEDUP_REMOVED lines=9> */
[----:B------:R-:W-:Y:S01]  /*4b20*/  IMAD.MOV.U32 R28, RZ, RZ, R29 ;  /* 0x000000ffff1c7224 */ /* 0x000fe200078e001d */
[----:B------:R-:W-:-:S04]  /*4b30*/  FSETP.NEU.FTZ.AND P1, PT, R3, RZ, PT ;  /* 0x000000ff0300720b */ /* 0x000fc80003f3d000 */
[----:B------:R-:W-:-:S04]  /*4b40*/  PLOP3.LUT P0, PT, P0, P1, PT, 0xa8, 0x0 ;  /* 0x000000000000781c */ /* 0x000fc80000703570 */
[----:B------:R-:W-:-:S05]  /*4b50*/  SEL R3, RZ, 0x1, !P0 ;  /* 0x00000001ff037807 */ /* 0x000fca0004000000 */
[----:B------:R0:W-:Y:S01]  /*4b60*/  STG.E.U8 desc[UR36][R8.64], R3 ;  /* 0x0000000308007986 */ /* 0x0001e2000c101124 */
[----:B------:R-:W-:Y:S05]  /*4b70*/  BRA `(.L_x_3276) ;  /* 0x0000000800947947 */ /* 0x000fea0003800000 */
.L_x_3290:
[----:B------:R-:W-:Y:S01]  /*4b80*/  FMUL.FTZ R6, R3, 1 ;  /* 0x3f80000003067820 */ /* 0x000fe20000410000 */
[----:B------:R-:W-:Y:S01]  /*4b90*/  FMUL.FTZ R4, R2, 1 ;  /* 0x3f80000002047820 */ /* 0x000fe20000410000 */
[----:B------:R-:W-:-:S04]  /*4ba0*/  IMAD.MOV.U32 R28, RZ, RZ, R29 ;  /* 0x000000ffff1c7224 */ /* 0x000fc800078e001d */
[----:B------:R-:W-:Y:S08]  /*4bb0*/  F2F.F64.F32 R6, R6 ;  /* 0x0000000600067310 */ /* 0x000ff00000201800 */
[----:B------:R-:W0:Y:S02]  /*4bc0*/  F2F.F64.F32 R4, R4 ;  /* 0x0000000400047310 */ /* 0x000e240000201800 */
[----:B0-----:R0:W-:Y:S01]  /*4bd0*/  STG.E.128 desc[UR36][R8.64], R4 ;  /* 0x0000000408007986 */ /* 0x0011e2000c101d24 */
[----:B------:R-:W-:Y:S05]  /*4be0*/  BRA `(.L_x_3276) ;  /* 0x0000000800787947 */ /* 0x000fea0003800000 */
.L_x_3289:
        /* <DEDUP_REMOVED lines=20> */
.L_x_3294:
[----:B------:R-:W-:Y:S05]  /*4d30*/  BSYNC B0 ;  /* 0x0000000000007941 */ /* 0x000fea0003800000 */
.L_x_3293:
[----:B------:R-:W-:Y:S01]  /*4d40*/  LOP3.LUT R5, R0, R5, RZ, 0xfc, !PT ;  /* 0x0000000500057212 */ /* 0x000fe200078efcff */
[----:B------:R-:W-:-:S04]  /*4d50*/  IMAD.MOV.U32 R28, RZ, RZ, R29 ;  /* 0x000000ffff1c7224 */ /* 0x000fc800078e001d */
[----:B------:R0:W-:Y:S01]  /*4d60*/  STG.E.U8 desc[UR36][R8.64], R5 ;  /* 0x0000000508007986 */ /* 0x0001e2000c101124 */
[----:B------:R-:W-:Y:S05]  /*4d70*/  BRA `(.L_x_3276) ;  /* 0x0000000800147947 */ /* 0x000fea0003800000 */
.L_x_3292:
        /* <DEDUP_REMOVED lines=12> */
.L_x_3296:
[----:B------:R-:W-:Y:S01]  /*4e40*/  IMAD.MOV.U32 R0, RZ, RZ, 0x7f ;  /* 0x0000007fff007424 */ /* 0x000fe200078e00ff */
[----:B------:R-:W-:-:S04]  /*4e50*/  ISETP.GT.U32.AND P0, PT, R4, 0x7f800000, PT ;  /* 0x7f8000000400780c */ /* 0x000fc80003f04070 */
[----:B------:R-:W-:-:S09]  /*4e60*/  SEL R0, R0, 0x7c, P0 ;  /* 0x0000007c00007807 */ /* 0x000fd20000000000 */
.L_x_3297:
[----:B------:R-:W-:Y:S05]  /*4e70*/  BSYNC B0 ;  /* 0x0000000000007941 */ /* 0x000fea0003800000 */
.L_x_3295:
[----:B------:R-:W-:Y:S01]  /*4e80*/  LOP3.LUT R2, R2, 0x80000000, RZ, 0xc0, !PT ;  /* 0x8000000002027812 */ /* 0x000fe200078ec0ff */
[----:B------:R-:W-:-:S03]  /*4e90*/  IMAD.MOV.U32 R28, RZ, RZ, R29 ;  /* 0x000000ffff1c7224 */ /* 0x000fc600078e001d */
[----:B------:R-:W-:-:S04]  /*4ea0*/  SHF.R.U32.HI R3, RZ, 0x18, R2 ;  /* 0x00000018ff037819 */ /* 0x000fc80000011602 */
[----:B------:R-:W-:-:S05]  /*4eb0*/  LOP3.LUT R3, R0, R3, RZ, 0xfc, !PT ;  /* 0x0000000300037212 */ /* 0x000fca00078efcff */
[----:B------:R0:W-:Y:S01]  /*4ec0*/  STG.E.U8 desc[UR36][R8.64], R3 ;  /* 0x0000000308007986 */ /* 0x0001e2000c101124 */
[----:B------:R-:W-:Y:S05]  /*4ed0*/  BRA `(.L_x_3276) ;  /* 0x0000000400bc7947 */ /* 0x000fea0003800000 */
.L_x_3291:
[----:B------:R-:W-:Y:S01]  /*4ee0*/  F2FP.BF16.F32.PACK_AB R2, RZ, R2 ;  /* 0x00000002ff02723e */ /* 0x000fe200000010ff */
[----:B------:R-:W-:-:S04]  /*4ef0*/  IMAD.MOV.U32 R28, RZ, RZ, R29 ;  /* 0x000000ffff1c7224 */ /* 0x000fc800078e001d */
[----:B------:R0:W-:Y:S01]  /*4f00*/  STG.E.U16 desc[UR36][R8.64], R2 ;  /* 0x0000000208007986 */ /* 0x0001e2000c101524 */
[----:B------:R-:W-:Y:S05]  /*4f10*/  BRA `(.L_x_3276) ;  /* 0x0000000400ac7947 */ /* 0x000fea0003800000 */
.L_x_3288:
        /* <DEDUP_REMOVED lines=12> */
.L_x_3300:
        /* <DEDUP_REMOVED lines=16> */
.L_x_3303:
[----:B------:R-:W-:-:S04]  /*50e0*/  LOP3.LUT R2, R2, 0x80000000, RZ, 0xc0, !PT ;  /* 0x8000000002027812 */ /* 0x000fc800078ec0ff */
[----:B------:R-:W-:-:S04]  /*50f0*/  SHF.R.U32.HI R3, RZ, 0x18, R2 ;  /* 0x00000018ff037819 */ /* 0x000fc80000011602 */
[----:B------:R-:W-:-:S04]  /*5100*/  LOP3.LUT R0, R0, R3, RZ, 0xfc, !PT ;  /* 0x0000000300007212 */ /* 0x000fc800078efcff */
[----:B------:R-:W-:-:S07]  /*5110*/  PRMT R4, R0, 0x7610, R4 ;  /* 0x0000761000047816 */ /* 0x000fce0000000004 */
.L_x_3302:
[----:B------:R-:W-:Y:S05]  /*5120*/  BSYNC B0 ;  /* 0x0000000000007941 */ /* 0x000fea0003800000 */
.L_x_3301:
[----:B------:R0:W-:Y:S01]  /*5130*/  STG.E.U8 desc[UR36][R8.64], R4 ;  /* 0x0000000408007986 */ /* 0x0001e2000c101124 */
[----:B------:R-:W-:Y:S01]  /*5140*/  IMAD.MOV.U32 R28, RZ, RZ, R29 ;  /* 0x000000ffff1c7224 */ /* 0x000fe200078e001d */
[----:B------:R-:W-:Y:S06]  /*5150*/  BRA `(.L_x_3276) ;  /* 0x00000004001c7947 */ /* 0x000fec0003800000 */
.L_x_3299:
        /* <DEDUP_REMOVED lines=16> */
.L_x_3306:
[----:B------:R-:W-:-:S04]  /*5260*/  LOP3.LUT R2, R2, 0x80000000, RZ, 0xc0, !PT ;  /* 0x8000000002027812 */ /* 0x000fc800078ec0ff */
[----:B------:R-:W-:-:S04]  /*5270*/  SHF.R.U32.HI R3, RZ, 0x18, R2 ;  /* 0x00000018ff037819 */ /* 0x000fc80000011602 */
[----:B------:R-:W-:-:S04]  /*5280*/  LOP3.LUT R0, R0, R3, RZ, 0xfc, !PT ;  /* 0x0000000300007212 */ /* 0x000fc800078efcff */
[----:B------:R-:W-:-:S07]  /*5290*/  PRMT R4, R0, 0x7610, R4 ;  /* 0x0000761000047816 */ /* 0x000fce0000000004 */
.L_x_3305:
[----:B------:R-:W-:Y:S05]  /*52a0*/  BSYNC B0 ;  /* 0x0000000000007941 */ /* 0x000fea0003800000 */
.L_x_3304:
[----:B------:R0:W-:Y:S01]  /*52b0*/  STG.E.U8 desc[UR36][R8.64], R4 ;  /* 0x0000000408007986 */ /* 0x0001e2000c101124 */
[----:B------:R-:W-:Y:S01]  /*52c0*/  IMAD.MOV.U32 R28, RZ, RZ, R29 ;  /* 0x000000ffff1c7224 */ /* 0x000fe200078e001d */
[----:B------:R-:W-:Y:S06]  /*52d0*/  BRA `(.L_x_3276) ;  /* 0x0000000000bc7947 */ /* 0x000fec0003800000 */
.L_x_3298:
        /* <DEDUP_REMOVED lines=22> */
.L_x_3281:
        /* <DEDUP_REMOVED lines=16> */
.L_x_3309:
[----:B------:R-:W-:Y:S01]  /*5540*/  IMAD.MOV.U32 R28, RZ, RZ, R29 ;  /* 0x000000ffff1c7224 */ /* 0x000fe200078e001d */
[----:B------:R-:W-:Y:S06]  /*5550*/  BRA `(.L_x_3276) ;  /* 0x00000000001c7947 */ /* 0x000fec0003800000 */
.L_x_3308:
[----:B------:R-:W0:Y:S01]  /*5560*/  F2I.U64.TRUNC R2, R2 ;  /* 0x0000000200027311 */ /* 0x000e22000020d800 */
[----:B------:R-:W-:Y:S01]  /*5570*/  IMAD.MOV.U32 R28, RZ, RZ, R29 ;  /* 0x000000ffff1c7224 */ /* 0x000fe200078e001d */
[----:B0-----:R0:W-:Y:S01]  /*5580*/  STG.E.64 desc[UR36][R8.64], R2 ;  /* 0x0000000208007986 */ /* 0x0011e2000c101b24 */
[----:B------:R-:W-:Y:S05]  /*5590*/  BRA `(.L_x_3276) ;  /* 0x00000000000c7947 */ /* 0x000fea0003800000 */
.L_x_3307:
[----:B------:R-:W0:Y:S01]  /*55a0*/  F2I.FTZ.U32.TRUNC.NTZ R3, R2 ;  /* 0x0000000200037305 */ /* 0x000e22000021f000 */
[----:B------:R-:W-:Y:S01]  /*55b0*/  IMAD.MOV.U32 R28, RZ, RZ, R29 ;  /* 0x000000ffff1c7224 */ /* 0x000fe200078e001d */
[----:B0-----:R0:W-:Y:S06]  /*55c0*/  STG.E desc[UR36][R8.64], R3 ;  /* 0x0000000308007986 */ /* 0x0011ec000c101924 */
.L_x_3276:
[----:B------:R-:W-:Y:S05]  /*55d0*/  BSYNC B6 ;  /* 0x0000000000067941 */ /* 0x000fea0003800000 */
.L_x_3275:
[----:B------:R-:W0:Y:S01]  /*55e0*/  LDC R22, c[0x0][0x210] ;  /* 0x00008400ff167b82 */ /* 0x000e220000000800 */
[----:B------:R-:W-:Y:S01]  /*55f0*/  BSSY B6, `(.L_x_3310) ;  /* 0x00001dd000067945 */ /* 0x000fe20003800000 */
[----:B0-----:R-:W-:-:S05]  /*5600*/  IMAD R22, R24, -0x200, R22 ;  /* 0xfffffe0018167824 */ /* 0x001fca00078e0216 */
[----:B------:R-:W-:-:S13]  /*5610*/  ISETP.GE.AND P0, PT, R28, R22, PT ;  /* 0x000000161c00720c */ /* 0x000fda0003f06270 */
[----:B------:R-:W-:Y:S05]  /*5620*/  @P0 BRA `(.L_x_3311) ;  /* 0x0000001c00640947 */ /* 0x000fea0003800000 */
[----:B------:R-:W0:Y:S01]  /*5630*/  LDC.U8 R23, c[0x0][0x24c] ;  /* 0x00009300ff177b82 */ /* 0x000e220000000000 */
[----:B------:R-:W-:Y:S01]  /*5640*/  IMAD R0, R24, 0x200, R28 ;  /* 0x0000020018007824 */ /* 0x000fe200078e021c */
[----:B------:R-:W-:-:S03]  /*5650*/  ULDC UR4, c[0x0][0x250] ;  /* 0x0000940000047ab9 */ /* 0x000fc60000000800 */
[----:B----4-:R-:W-:-:S03]  /*5660*/  IMAD R5, R0, UR4, RZ ;  /* 0x0000000400057c24 */ /* 0x010fc6000f8e02ff */
[----:B-123--:R-:W1:Y:S01]  /*5670*/  LDC.64 R2, c[0x0][0x230] ;  /* 0x00008c00ff027b82 */ /* 0x00ee620000000a00 */
[----:B0-----:R-:W-:-:S05]  /*5680*/  PRMT R4, R23, 0x9910, RZ ;  /* 0x0000991017047816 */ /* 0x001fca00000000ff */
[----:B------:R-:W-:Y:S01]  /*5690*/  IMAD.MOV.U32 R0, RZ, RZ, R4 ;  /* 0x000000ffff007224 */ /* 0x000fe200078e0004 */
[----:B-1----:R-:W-:-:S04]  /*56a0*/  IADD3 R2, P0, R5, R2, RZ ;  /* 0x0000000205027210 */ /* 0x002fc80007f1e0ff */
[----:B------:R-:W-:Y:S01]  /*56b0*/  ISETP.GT.AND P1, PT, R0, 0x9, PT ;  /* 0x000000090000780c */ /* 0x000fe20003f24270 */
[----:B------:R-:W-:-:S12]  /*56c0*/  IMAD.X R3, RZ, RZ, R3, P0 ;  /* 0x000000ffff037224 */ /* 0x000fd800000e0603 */
        /* <DEDUP_REMOVED lines=12> */
.L_x_3315:
[----:B------:R-:W0:Y:S02]  /*5790*/  F2I.S64.TRUNC R26, R26 ;  /* 0x0000001a001a7311 */ /* 0x000e24000020d900 */
[----:B0-----:R-:W-:-:S05]  /*57a0*/  IMAD.MOV.U32 R5, RZ, RZ, R26 ;  /* 0x000000ffff057224 */ /* 0x001fca00078e001a */
[----:B------:R3:W-:Y:S01]  /*57b0*/  STG.E.U8 desc[UR36][R2.64], R5 ;  /* 0x0000000502007986 */ /* 0x0007e2000c101124 */
[----:B------:R-:W-:Y:S05]  /*57c0*/  BRA `(.L_x_3317) ;  /* 0x0000000c00447947 */ /* 0x000fea0003800000 */
.L_x_3314:
        /* <DEDUP_REMOVED lines=9> */
.L_x_3319:
[----:B------:R-:W0:Y:S02]  /*5860*/  F2I.FTZ.TRUNC.NTZ R5, R26 ;  /* 0x0000001a00057305 */ /* 0x000e24000021f100 */
[----:B0-----:R2:W-:Y:S01]  /*5870*/  STG.E desc[UR36][R2.64], R5 ;  /* 0x0000000502007986 */ /* 0x0015e2000c101924 */
[----:B------:R-:W-:Y:S05]  /*5880*/  BRA `(.L_x_3317) ;  /* 0x0000000c00147947 */ /* 0x000fea0003800000 */
.L_x_3318:
[----:B------:R-:W0:Y:S02]  /*5890*/  F2I.FTZ.TRUNC.NTZ R5, R26 ;  /* 0x0000001a00057305 */ /* 0x000e24000021f100 */
[----:B0-----:R0:W-:Y:S01]  /*58a0*/  STG.E.U16 desc[UR36][R2.64], R5 ;  /* 0x0000000502007986 */ /* 0x0011e2000c101524 */
[----:B------:R-:W-:Y:S05]  /*58b0*/  BRA `(.L_x_3317) ;  /* 0x0000000c00087947 */ /* 0x000fea0003800000 */
.L_x_3313:
        /* <DEDUP_REMOVED lines=8> */
.L_x_3321:
[----:B------:R-:W-:-:S05]  /*5940*/  F2FP.F16.F32.PACK_AB R26, RZ, R26 ;  /* 0x0000001aff1a723e */ /* 0x000fca00000000ff */
[----:B------:R0:W-:Y:S01]  /*5950*/  STG.E.U16 desc[UR36][R2.64], R26 ;  /* 0x0000001a02007986 */ /* 0x0001e2000c101524 */
[----:B------:R-:W-:Y:S05]  /*5960*/  BRA `(.L_x_3317) ;  /* 0x0000000800dc7947 */ /* 0x000fea0003800000 */
.L_x_3320:
        /* <DEDUP_REMOVED lines=8> */
.L_x_3323:
[----:B------:R-:W-:-:S05]  /*59f0*/  F2FP.F16.F32.PACK_AB R27, R27, R26 ;  /* 0x0000001a1b1b723e */ /* 0x000fca00000000ff */
[----:B------:R0:W-:Y:S01]  /*5a00*/  STG.E desc[UR36][R2.64], R27 ;  /* 0x0000001b02007986 */ /* 0x0001e2000c101924 */
[----:B------:R-:W-:Y:S05]  /*5a10*/  BRA `(.L_x_3317) ;  /* 0x0000000800b07947 */ /* 0x000fea0003800000 */
.L_x_3322:
[----:B------:R-:W-:-:S06]  /*5a20*/  FMUL.FTZ R4, R26, 1 ;  /* 0x3f8000001a047820 */ /* 0x000fcc0000410000 */
[----:B------:R-:W0:Y:S02]  /*5a30*/  F2F.F64.F32 R4, R4 ;  /* 0x0000000400047310 */ /* 0x000e240000201800 */
[----:B0-----:R0:W-:Y:S01]  /*5a40*/  STG.E.64 desc[UR36][R2.64], R4 ;  /* 0x0000000402007986 */ /* 0x0011e2000c101b24 */
[----:B------:R-:W-:Y:S05]  /*5a50*/  BRA `(.L_x_3317) ;  /* 0x0000000800a07947 */ /* 0x000fea0003800000 */
.L_x_3312:
        /* <DEDUP_REMOVED lines=14> */
.L_x_3326:
[----:B------:R-:W-:Y:S01]  /*5b40*/  FMUL.FTZ R6, R27, 1 ;  /* 0x3f8000001b067820 */ /* 0x000fe20000410000 */
[----:B------:R-:W-:-:S05]  /*5b50*/  FMUL.FTZ R4, R26, 1 ;  /* 0x3f8000001a047820 */ /* 0x000fca0000410000 */
[----:B------:R-:W-:Y:S08]  /*5b60*/  F2F.F64.F32 R6, R6 ;  /* 0x0000000600067310 */ /* 0x000ff00000201800 */
[----:B------:R-:W0:Y:S02]  /*5b70*/  F2F.F64.F32 R4, R4 ;  /* 0x0000000400047310 */ /* 0x000e240000201800 */
[----:B0-----:R0:W-:Y:S01]  /*5b80*/  STG.E.128 desc[UR36][R2.64], R4 ;  /* 0x0000000402007986 */ /* 0x0011e2000c101d24 */
[----:B------:R-:W-:Y:S05]  /*5b90*/  BRA `(.L_x_3317) ;  /* 0x0000000800507947 */ /* 0x000fea0003800000 */
.L_x_3325:
        /* <DEDUP_REMOVED lines=20> */
.L_x_3330:
[----:B------:R-:W-:Y:S05]  /*5ce0*/  BSYNC B0 ;  /* 0x0000000000007941 */ /* 0x000fea0003800000 */
.L_x_3329:
[----:B------:R-:W-:-:S05]  /*5cf0*/  LOP3.LUT R7, R0, R7, RZ, 0xfc, !PT ;  /* 0x0000000700077212 */ /* 0x000fca00078efcff */
[----:B------:R0:W-:Y:S01]  /*5d00*/  STG.E.U8 desc[UR36][R2.64], R7 ;  /* 0x0000000702007986 */ /* 0x0001e2000c101124 */
[----:B------:R-:W-:Y:S05]  /*5d10*/  BRA `(.L_x_3317) ;  /* 0x0000000400f07947 */ /* 0x000fea0003800000 */
.L_x_3328:
        /* <DEDUP_REMOVED lines=12> */
.L_x_3332:
[----:B------:R-:W-:Y:S01]  /*5de0*/  IMAD.MOV.U32 R0, RZ, RZ, 0x7f ;  /* 0x0000007fff007424 */ /* 0x000fe200078e00ff */
[----:B------:R-:W-:-:S04]  /*5df0*/  ISETP.GT.U32.AND P0, PT, R4, 0x7f800000, PT ;  /* 0x7f8000000400780c */ /* 0x000fc80003f04070 */
[----:B------:R-:W-:-:S09]  /*5e00*/  SEL R0, R0, 0x7c, P0 ;  /* 0x0000007c00007807 */ /* 0x000fd20000000000 */
.L_x_3333:
[----:B------:R-:W-:Y:S05]  /*5e10*/  BSYNC B0 ;  /* 0x0000000000007941 */ /* 0x000fea0003800000 */
.L_x_3331:
[----:B------:R-:W-:-:S04]  /*5e20*/  LOP3.LUT R26, R26, 0x80000000, RZ, 0xc0, !PT ;  /* 0x800000001a1a7812 */ /* 0x000fc800078ec0ff */
[----:B------:R-:W-:-:S04]  /*5e30*/  SHF.R.U32.HI R5, RZ, 0x18, R26 ;  /* 0x00000018ff057819 */ /* 0x000fc8000001161a */
[----:B------:R-:W-:-:S05]  /*5e40*/  LOP3.LUT R5, R0, R5, RZ, 0xfc, !PT ;  /* 0x0000000500057212 */ /* 0x000fca00078efcff */
[----:B------:R0:W-:Y:S01]  /*5e50*/  STG.E.U8 desc[UR36][R2.64], R5 ;  /* 0x0000000502007986 */ /* 0x0001e2000c101124 */
[----:B------:R-:W-:Y:S05]  /*5e60*/  BRA `(.L_x_3317) ;  /* 0x00000004009c7947 */ /* 0x000fea0003800000 */
.L_x_3327:
[----:B------:R-:W-:-:S05]  /*5e70*/  F2FP.BF16.F32.PACK_AB R26, RZ, R26 ;  /* 0x0000001aff1a723e */ /* 0x000fca00000010ff */
[----:B------:R0:W-:Y:S01]  /*5e80*/  STG.E.U16 desc[UR36][R2.64], R26 ;  /* 0x0000001a02007986 */ /* 0x0001e2000c101524 */
[----:B------:R-:W-:Y:S05]  /*5e90*/  BRA `(.L_x_3317) ;  /* 0x0000000400907947 */ /* 0x000fea0003800000 */
.L_x_3324:
        /* <DEDUP_REMOVED lines=11> */
.L_x_3336:
        /* <DEDUP_REMOVED lines=16> */
.L_x_3339:
[----:B------:R-:W-:-:S04]  /*6050*/  LOP3.LUT R26, R26, 0x80000000, RZ, 0xc0, !PT ;  /* 0x800000001a1a7812 */ /* 0x000fc800078ec0ff */
[----:B------:R-:W-:-:S04]  /*6060*/  SHF.R.U32.HI R5, RZ, 0x18, R26 ;  /* 0x00000018ff057819 */ /* 0x000fc8000001161a */
[----:B------:R-:W-:-:S04]  /*6070*/  LOP3.LUT R4, R4, R5, RZ, 0xfc, !PT ;  /* 0x0000000504047212 */ /* 0x000fc800078efcff */
[----:B------:R-:W-:-:S07]  /*6080*/  PRMT R0, R4, 0x7610, R0 ;  /* 0x0000761004007816 */ /* 0x000fce0000000000 */
.L_x_3338:
[----:B------:R-:W-:Y:S05]  /*6090*/  BSYNC B0 ;  /* 0x0000000000007941 */ /* 0x000fea0003800000 */
.L_x_3337:
[----:B------:R0:W-:Y:S01]  /*60a0*/  STG.E.U8 desc[UR36][R2.64], R0 ;  /* 0x0000000002007986 */ /* 0x0001e2000c101124 */
[----:B------:R-:W-:Y:S05]  /*60b0*/  BRA `(.L_x_3317) ;  /* 0x0000000400087947 */ /* 0x000fea0003800000 */
.L_x_3335:
        /* <DEDUP_REMOVED lines=16> */
.L_x_3342:
[----:B------:R-:W-:-:S04]  /*61c0*/  LOP3.LUT R26, R26, 0x80000000, RZ, 0xc0, !PT ;  /* 0x800000001a1a7812 */ /* 0x000fc800078ec0ff */
[----:B------:R-:W-:-:S04]  /*61d0*/  SHF.R.U32.HI R5, RZ, 0x18, R26 ;  /* 0x00000018ff057819 */ /* 0x000fc8000001161a */
[----:B------:R-:W-:-:S04]  /*61e0*/  LOP3.LUT R4, R4, R5, RZ, 0xfc, !PT ;  /* 0x0000000504047212 */ /* 0x000fc800078efcff */
[----:B------:R-:W-:-:S07]  /*61f0*/  PRMT R0, R4, 0x7610, R0 ;  /* 0x0000761004007816 */ /* 0x000fce0000000000 */
.L_x_3341:
[----:B------:R-:W-:Y:S05]  /*6200*/  BSYNC B0 ;  /* 0x0000000000007941 */ /* 0x000fea0003800000 */
.L_x_3340:
[----:B------:R0:W-:Y:S01]  /*6210*/  STG.E.U8 desc[UR36][R2.64], R0 ;  /* 0x0000000002007986 */ /* 0x0001e2000c101124 */
[----:B------:R-:W-:Y:S05]  /*6220*/  BRA `(.L_x_3317) ;  /* 0x0000000000ac7947 */ /* 0x000fea0003800000 */
.L_x_3334:
        /* <DEDUP_REMOVED lines=21> */
.L_x_3316:
        /* <DEDUP_REMOVED lines=16> */
.L_x_3345:
[----:B------:R-:W-:Y:S05]  /*6480*/  BRA `(.L_x_3317) ;  /* 0x0000000000147947 */ /* 0x000fea0003800000 */
.L_x_3344:
[----:B------:R-:W0:Y:S02]  /*6490*/  F2I.U64.TRUNC R26, R26 ;  /* 0x0000001a001a7311 */ /* 0x000e24000020d800 */
[----:B0-----:R0:W-:Y:S01]  /*64a0*/  STG.E.64 desc[UR36][R2.64], R26 ;  /* 0x0000001a02007986 */ /* 0x0011e2000c101b24 */
[----:B------:R-:W-:Y:S05]  /*64b0*/  BRA `(.L_x_3317) ;  /* 0x0000000000087947 */ /* 0x000fea0003800000 */
.L_x_3343:
[----:B------:R-:W0:Y:S02]  /*64c0*/  F2I.FTZ.U32.TRUNC.NTZ R5, R26 ;  /* 0x0000001a00057305 */ /* 0x000e24000021f000 */
[----:B0-----:R0:W-:Y:S02]  /*64d0*/  STG.E desc[UR36][R2.64], R5 ;  /* 0x0000000502007986 */ /* 0x0011e4000c101924 */
.L_x_3317:
        /* <DEDUP_REMOVED lines=24> */
.L_x_3349:
[----:B------:R-:W0:Y:S02]  /*6660*/  F2I.S64.TRUNC R16, R16 ;  /* 0x0000001000107311 */ /* 0x000e24000020d900 */
[----:B0-----:R-:W-:-:S05]  /*6670*/  IMAD.MOV.U32 R5, RZ, RZ, R16 ;  /* 0x000000ffff057224 */ /* 0x001fca00078e0010 */
[----:B------:R0:W-:Y:S01]  /*6680*/  STG.E.U8 desc[UR36][R2.64], R5 ;  /* 0x0000000502007986 */ /* 0x0001e2000c101124 */
[----:B------:R-:W-:Y:S05]  /*6690*/  BRA `(.L_x_3351) ;  /* 0x0000000c00447947 */ /* 0x000fea0003800000 */
.L_x_3348:
        /* <DEDUP_REMOVED lines=9> */
.L_x_3353:
[----:B------:R-:W0:Y:S02]  /*6730*/  F2I.FTZ.TRUNC.NTZ R5, R16 ;  /* 0x0000001000057305 */ /* 0x000e24000021f100 */
[----:B0-----:R0:W-:Y:S01]  /*6740*/  STG.E desc[UR36][R2.64], R5 ;  /* 0x0000000502007986 */ /* 0x0011e2000c101924 */
[----:B------:R-:W-:Y:S05]  /*6750*/  BRA `(.L_x_3351) ;  /* 0x0000000c00147947 */ /* 0x000fea0003800000 */
.L_x_3352:
[----:B------:R-:W0:Y:S02]  /*6760*/  F2I.FTZ.TRUNC.NTZ R5, R16 ;  /* 0x0000001000057305 */ /* 0x000e24000021f100 */
[----:B0-----:R0:W-:Y:S01]  /*6770*/  STG.E.U16 desc[UR36][R2.64], R5 ;  /* 0x0000000502007986 */ /* 0x0011e2000c101524 */
[----:B------:R-:W-:Y:S05]  /*6780*/  BRA `(.L_x_3351) ;  /* 0x0000000c00087947 */ /* 0x000fea0003800000 */
.L_x_3347:
        /* <DEDUP_REMOVED lines=8> */
.L_x_3355:
[----:B------:R-:W-:-:S05]  /*6810*/  F2FP.F16.F32.PACK_AB R16, RZ, R16 ;  /* 0x00000010ff10723e */ /* 0x000fca00000000ff */
[----:B------:R0:W-:Y:S01]  /*6820*/  STG.E.U16 desc[UR36][R2.64], R16 ;  /* 0x0000001002007986 */ /* 0x0001e2000c101524 */
[----:B------:R-:W-:Y:S05]  /*6830*/  BRA `(.L_x_3351) ;  /* 0x0000000800dc7947 */ /* 0x000fea0003800000 */
.L_x_3354:
        /* <DEDUP_REMOVED lines=8> */
.L_x_3357:
[----:B------:R-:W-:-:S05]  /*68c0*/  F2FP.F16.F32.PACK_AB R17, R17, R16 ;  /* 0x000000101111723e */ /* 0x000fca00000000ff */
[----:B------:R0:W-:Y:S01]  /*68d0*/  STG.E desc[UR36][R2.64], R17 ;  /* 0x0000001102007986 */ /* 0x0001e2000c101924 */
[----:B------:R-:W-:Y:S05]  /*68e0*/  BRA `(.L_x_3351) ;  /* 0x0000000800b07947 */ /* 0x000fea0003800000 */
.L_x_3356:
[----:B------:R-:W-:-:S06]  /*68f0*/  FMUL.FTZ R4, R16, 1 ;  /* 0x3f80000010047820 */ /* 0x000fcc0000410000 */
[----:B------:R-:W0:Y:S02]  /*6900*/  F2F.F64.F32 R4, R4 ;  /* 0x0000000400047310 */ /* 0x000e240000201800 */
[----:B0-----:R0:W-:Y:S01]  /*6910*/  STG.E.64 desc[UR36][R2.64], R4 ;  /* 0x0000000402007986 */ /* 0x0011e2000c101b24 */
[----:B------:R-:W-:Y:S05]  /*6920*/  BRA `(.L_x_3351) ;  /* 0x0000000800a07947 */ /* 0x000fea0003800000 */
.L_x_3346:
        /* <DEDUP_REMOVED lines=14> */
.L_x_3360:
[----:B------:R-:W-:Y:S01]  /*6a10*/  FMUL.FTZ R6, R17, 1 ;  /* 0x3f80000011067820 */ /* 0x000fe20000410000 */
[----:B------:R-:W-:-:S05]  /*6a20*/  FMUL.FTZ R4, R16, 1 ;  /* 0x3f80000010047820 */ /* 0x000fca0000410000 */
[----:B------:R-:W-:Y:S08]  /*6a30*/  F2F.F64.F32 R6, R6 ;  /* 0x0000000600067310 */ /* 0x000ff00000201800 */
[----:B------:R-:W0:Y:S02]  /*6a40*/  F2F.F64.F32 R4, R4 ;  /* 0x0000000400047310 */ /* 0x000e240000201800 */
[----:B0-----:R0:W-:Y:S01]  /*6a50*/  STG.E.128 desc[UR36][R2.64], R4 ;  /* 0x0000000402007986 */ /* 0x0011e2000c101d24 */
[----:B------:R-:W-:Y:S05]  /*6a60*/  BRA `(.L_x_3351) ;  /* 0x0000000800507947 */ /* 0x000fea0003800000 */
.L_x_3359:
        /* <DEDUP_REMOVED lines=20> */
.L_x_3364:
[----:B------:R-:W-:Y:S05]  /*6bb0*/  BSYNC B0 ;  /* 0x0000000000007941 */ /* 0x000fea0003800000 */
.L_x_3363:
[----:B------:R-:W-:-:S05]  /*6bc0*/  LOP3.LUT R7, R0, R7, RZ, 0xfc, !PT ;  /* 0x0000000700077212 */ /* 0x000fca00078efcff */
[----:B------:R0:W-:Y:S01]  /*6bd0*/  STG.E.U8 desc[UR36][R2.64], R7 ;  /* 0x0000000702007986 */ /* 0x0001e2000c101124 */
[----:B------:R-:W-:Y:S05]  /*6be0*/  BRA `(.L_x_3351) ;  /* 0x0000000400f07947 */ /* 0x000fea0003800000 */
.L_x_3362:
        /* <DEDUP_REMOVED lines=12> */
.L_x_3366:
[----:B------:R-:W-:Y:S01]  /*6cb0*/  IMAD.MOV.U32 R0, RZ, RZ, 0x7f ;  /* 0x0000007fff007424 */ /* 0x000fe200078e00ff */
[----:B------:R-:W-:-:S04]  /*6cc0*/  ISETP.GT.U32.AND P0, PT, R4, 0x7f800000, PT ;  /* 0x7f8000000400780c */ /* 0x000fc80003f04070 */
[----:B------:R-:W-:-:S09]  /*6cd0*/  SEL R0, R0, 0x7c, P0 ;  /* 0x0000007c00007807 */ /* 0x000fd20000000000 */
.L_x_3367:
[----:B------:R-:W-:Y:S05]  /*6ce0*/  BSYNC B0 ;  /* 0x0000000000007941 */ /* 0x000fea0003800000 */
.L_x_3365:
[----:B------:R-:W-:-:S04]  /*6cf0*/  LOP3.LUT R16, R16, 0x80000000, RZ, 0xc0, !PT ;  /* 0x8000000010107812 */ /* 0x000fc800078ec0ff */
[----:B------:R-:W-:-:S04]  /*6d00*/  SHF.R.U32.HI R5, RZ, 0x18, R16 ;  /* 0x00000018ff057819 */ /* 0x000fc80000011610 */
[----:B------:R-:W-:-:S05]  /*6d10*/  LOP3.LUT R5, R0, R5, RZ, 0xfc, !PT ;  /* 0x0000000500057212 */ /* 0x000fca00078efcff */
[----:B------:R0:W-:Y:S01]  /*6d20*/  STG.E.U8 desc[UR36][R2.64], R5 ;  /* 0x0000000502007986 */ /* 0x0001e2000c101124 */
[----:B------:R-:W-:Y:S05]  /*6d30*/  BRA `(.L_x_3351) ;  /* 0x00000004009c7947 */ /* 0x000fea0003800000 */
.L_x_3361:
[----:B------:R-:W-:-:S05]  /*6d40*/  F2FP.BF16.F32.PACK_AB R16, RZ, R16 ;  /* 0x00000010ff10723e */ /* 0x000fca00000010ff */
[----:B------:R0:W-:Y:S01]  /*6d50*/  STG.E.U16 desc[UR36][R2.64], R16 ;  /* 0x0000001002007986 */ /* 0x0001e2000c101524 */
[----:B------:R-:W-:Y:S05]  /*6d60*/  BRA `(.L_x_3351) ;  /* 0x0000000400907947 */ /* 0x000fea0003800000 */
.L_x_3358:
        /* <DEDUP_REMOVED lines=11> */
.L_x_3370:
        /* <DEDUP_REMOVED lines=16> */
.L_x_3373:
[----:B------:R-:W-:-:S04]  /*6f20*/  LOP3.LUT R16, R16, 0x80000000, RZ, 0xc0, !PT ;  /* 0x8000000010107812 */ /* 0x000fc800078ec0ff */
[----:B------:R-:W-:-:S04]  /*6f30*/  SHF.R.U32.HI R5, RZ, 0x18, R16 ;  /* 0x00000018ff057819 */ /* 0x000fc80000011610 */
[----:B------:R-:W-:-:S04]  /*6f40*/  LOP3.LUT R4, R4, R5, RZ, 0xfc, !PT ;  /* 0x0000000504047212 */ /* 0x000fc800078efcff */
[----:B------:R-:W-:-:S07]  /*6f50*/  PRMT R0, R4, 0x7610, R0 ;  /* 0x0000761004007816 */ /* 0x000fce0000000000 */
.L_x_3372:
[----:B------:R-:W-:Y:S05]  /*6f60*/  BSYNC B0 ;  /* 0x0000000000007941 */ /* 0x000fea0003800000 */
.L_x_3371:
[----:B------:R3:W-:Y:S01]  /*6f70*/  STG.E.U8 desc[UR36][R2.64], R0 ;  /* 0x0000000002007986 */ /* 0x0007e2000c101124 */
[----:B------:R-:W-:Y:S05]  /*6f80*/  BRA `(.L_x_3351) ;  /* 0x0000000400087947 */ /* 0x000fea0003800000 */
.L_x_3369:
        /* <DEDUP_REMOVED lines=16> */
.L_x_3376:
[----:B------:R-:W-:-:S04]  /*7090*/  LOP3.LUT R16, R16, 0x80000000, RZ, 0xc0, !PT ;  /* 0x8000000010107812 */ /* 0x000fc800078ec0ff */
[----:B------:R-:W-:-:S04]  /*70a0*/  SHF.R.U32.HI R5, RZ, 0x18, R16 ;  /* 0x00000018ff057819 */ /* 0x000fc80000011610 */
[----:B------:R-:W-:-:S04]  /*70b0*/  LOP3.LUT R4, R4, R5, RZ, 0xfc, !PT ;  /* 0x0000000504047212 */ /* 0x000fc800078efcff */
[----:B------:R-:W-:-:S07]  /*70c0*/  PRMT R0, R4, 0x7610, R0 ;  /* 0x0000761004007816 */ /* 0x000fce0000000000 */
.L_x_3375:
[----:B------:R-:W-:Y:S05]  /*70d0*/  BSYNC B0 ;  /* 0x0000000000007941 */ /* 0x000fea0003800000 */
.L_x_3374:
[----:B------:R0:W-:Y:S01]  /*70e0*/  STG.E.U8 desc[UR36][R2.64], R0 ;  /* 0x0000000002007986 */ /* 0x0001e2000c101124 */
[----:B------:R-:W-:Y:S05]  /*70f0*/  BRA `(.L_x_3351) ;  /* 0x0000000000ac7947 */ /* 0x000fea0003800000 */
.L_x_3368:
        /* <DEDUP_REMOVED lines=21> */
.L_x_3350:
        /* <DEDUP_REMOVED lines=16> */
.L_x_3379:
[----:B------:R-:W-:Y:S05]  /*7350*/  BRA `(.L_x_3351) ;  /* 0x0000000000147947 */ /* 0x000fea0003800000 */
.L_x_3378:
[----:B------:R-:W0:Y:S02]  /*7360*/  F2I.U64.TRUNC R16, R16 ;  /* 0x0000001000107311 */ /* 0x000e24000020d800 */
[----:B0-----:R2:W-:Y:S01]  /*7370*/  STG.E.64 desc[UR36][R2.64], R16 ;  /* 0x0000001002007986 */ /* 0x0015e2000c101b24 */
[----:B------:R-:W-:Y:S05]  /*7380*/  BRA `(.L_x_3351) ;  /* 0x0000000000087947 */ /* 0x000fea0003800000 */
.L_x_3377:
[----:B------:R-:W0:Y:S02]  /*7390*/  F2I.FTZ.U32.TRUNC.NTZ R5, R16 ;  /* 0x0000001000057305 */ /* 0x000e24000021f000 */
[----:B0-----:R0:W-:Y:S02]  /*73a0*/  STG.E desc[UR36][R2.64], R5 ;  /* 0x0000000502007986 */ /* 0x0011e4000c101924 */
.L_x_3351:
[----:B------:R-:W-:-:S07]  /*73b0*/  VIADD R28, R28, 0x80 ;  /* 0x000000801c1c7836 */ /* 0x000fce0000000000 */
.L_x_3311:
[----:B------:R-:W-:Y:S05]  /*73c0*/  BSYNC B6 ;  /* 0x0000000000067941 */ /* 0x000fea0003800000 */
.L_x_3310:
[----:B------:R-:W-:-:S13]  /*73d0*/  ISETP.GE.AND P0, PT, R28, R22, PT ;  /* 0x000000161c00720c */ /* 0x000fda0003f06270 */
[----:B------:R-:W-:Y:S05]  /*73e0*/  @P0 EXIT ;  /* 0x000000000000094d */ /* 0x000fea0003800000 */
[----:B0--3--:R-:W0:Y:S01]  /*73f0*/  S2R R0, SR_CTAID.X ;  /* 0x0000000000007919 */ /* 0x009e220000002500 */
[----:B------:R-:W3:Y:S01]  /*7400*/  LDC.U8 R4, c[0x0][0x24c] ;  /* 0x00009300ff047b82 */ /* 0x000ee20000000000 */
[----:B------:R-:W-:-:S07]  /*7410*/  ULDC UR4, c[0x0][0x250] ;  /* 0x0000940000047ab9 */ /* 0x000fce0000000800 */
[----:B-12-4-:R-:W1:Y:S01]  /*7420*/  LDC.64 R2, c[0x0][0x230] ;  /* 0x00008c00ff027b82 */ /* 0x016e620000000a00 */
[----:B0-----:R-:W-:Y:S01]  /*7430*/  IMAD R28, R0, 0x200, R28 ;  /* 0x00000200001c7824 */ /* 0x001fe200078e021c */
[----:B---3--:R-:W-:-:S03]  /*7440*/  PRMT R0, R4, 0x9910, RZ ;  /* 0x0000991004007816 */ /* 0x008fc600000000ff */
[----:B------:R-:W-:Y:S01]  /*7450*/  IMAD R5, R28, UR4, RZ ;  /* 0x000000041c057c24 */ /* 0x000fe2000f8e02ff */
[----:B------:R-:W-:-:S04]  /*7460*/  ISETP.GT.AND P1, PT, R0, 0x9, PT ;  /* 0x000000090000780c */ /* 0x000fc80003f24270 */
[----:B-1----:R-:W-:-:S05]  /*7470*/  IADD3 R2, P0, R5, R2, RZ ;  /* 0x0000000205027210 */ /* 0x002fca0007f1e0ff */
[----:B------:R-:W-:-:S04]  /*7480*/  IMAD.X R3, RZ, RZ, R3, P0 ;  /* 0x000000ffff037224 */ /* 0x000fc800000e0603 */
        /* <DEDUP_REMOVED lines=12> */
.L_x_3383:
[----:B------:R-:W0:Y:S02]  /*7550*/  F2I.S64.TRUNC R18, R18 ;  /* 0x0000001200127311 */ /* 0x000e24000020d900 */
[----:B0-----:R-:W-:-:S05]  /*7560*/  IMAD.MOV.U32 R5, RZ, RZ, R18 ;  /* 0x000000ffff057224 */ /* 0x001fca00078e0012 */
[----:B------:R-:W-:Y:S01]  /*7570*/  STG.E.U8 desc[UR36][R2.64], R5 ;  /* 0x0000000502007986 */ /* 0x000fe2000c101124 */
[----:B------:R-:W-:Y:S05]  /*7580*/  EXIT ;  /* 0x000000000000794d */ /* 0x000fea0003800000 */
.L_x_3382:
        /* <DEDUP_REMOVED lines=9> */
.L_x_3386:
[----:B------:R-:W0:Y:S02]  /*7620*/  F2I.FTZ.TRUNC.NTZ R5, R18 ;  /* 0x0000001200057305 */ /* 0x000e24000021f100 */
[----:B0-----:R-:W-:Y:S01]  /*7630*/  STG.E desc[UR36][R2.64], R5 ;  /* 0x0000000502007986 */ /* 0x001fe2000c101924 */
[----:B------:R-:W-:Y:S05]  /*7640*/  EXIT ;  /* 0x000000000000794d */ /* 0x000fea0003800000 */
.L_x_3385:
[----:B------:R-:W0:Y:S02]  /*7650*/  F2I.FTZ.TRUNC.NTZ R5, R18 ;  /* 0x0000001200057305 */ /* 0x000e24000021f100 */
[----:B0-----:R-:W-:Y:S01]  /*7660*/  STG.E.U16 desc[UR36][R2.64], R5 ;  /* 0x0000000502007986 */ /* 0x001fe2000c101524 */
[----:B------:R-:W-:Y:S05]  /*7670*/  EXIT ;  /* 0x000000000000794d */ /* 0x000fea0003800000 */
.L_x_3381:
        /* <DEDUP_REMOVED lines=8> */
.L_x_3388:
[----:B------:R-:W-:-:S05]  /*7700*/  F2FP.F16.F32.PACK_AB R18, RZ, R18 ;  /* 0x00000012ff12723e */ /* 0x000fca00000000ff */
[----:B------:R-:W-:Y:S01]  /*7710*/  STG.E.U16 desc[UR36][R2.64], R18 ;  /* 0x0000001202007986 */ /* 0x000fe2000c101524 */
[----:B------:R-:W-:Y:S05]  /*7720*/  EXIT ;  /* 0x000000000000794d */ /* 0x000fea0003800000 */
.L_x_3387:
        /* <DEDUP_REMOVED lines=8> */
.L_x_3390:
[----:B------:R-:W-:-:S05]  /*77b0*/  F2FP.F16.F32.PACK_AB R19, R19, R18 ;  /* 0x000000121313723e */ /* 0x000fca00000000ff */
[----:B------:R-:W-:Y:S01]  /*77c0*/  STG.E desc[UR36][R2.64], R19 ;  /* 0x0000001302007986 */ /* 0x000fe2000c101924 */
[----:B------:R-:W-:Y:S05]  /*77d0*/  EXIT ;  /* 0x000000000000794d */ /* 0x000fea0003800000 */
.L_x_3389:
[----:B------:R-:W-:-:S06]  /*77e0*/  FMUL.FTZ R4, R18, 1 ;  /* 0x3f80000012047820 */ /* 0x000fcc0000410000 */
[----:B------:R-:W0:Y:S02]  /*77f0*/  F2F.F64.F32 R4, R4 ;  /* 0x0000000400047310 */ /* 0x000e240000201800 */
[----:B0-----:R-:W-:Y:S01]  /*7800*/  STG.E.64 desc[UR36][R2.64], R4 ;  /* 0x0000000402007986 */ /* 0x001fe2000c101b24 */
[----:B------:R-:W-:Y:S05]  /*7810*/  EXIT ;  /* 0x000000000000794d */ /* 0x000fea0003800000 */
.L_x_3380:
        /* <DEDUP_REMOVED lines=14> */
.L_x_3393:
[----:B------:R-:W-:Y:S01]  /*7900*/  FMUL.FTZ R6, R19, 1 ;  /* 0x3f80000013067820 */ /* 0x000fe20000410000 */
[----:B------:R-:W-:-:S05]  /*7910*/  FMUL.FTZ R4, R18, 1 ;  /* 0x3f80000012047820 */ /* 0x000fca0000410000 */
[----:B------:R-:W-:Y:S08]  /*7920*/  F2F.F64.F32 R6, R6 ;  /* 0x0000000600067310 */ /* 0x000ff00000201800 */
[----:B------:R-:W0:Y:S02]  /*7930*/  F2F.F64.F32 R4, R4 ;  /* 0x0000000400047310 */ /* 0x000e240000201800 */
[----:B0-----:R-:W-:Y:S01]  /*7940*/  STG.E.128 desc[UR36][R2.64], R4 ;  /* 0x0000000402007986 */ /* 0x001fe2000c101d24 */
[----:B------:R-:W-:Y:S05]  /*7950*/  EXIT ;  /* 0x000000000000794d */ /* 0x000fea0003800000 */
.L_x_3392:
        /* <DEDUP_REMOVED lines=20> */
.L_x_3397:
[----:B------:R-:W-:Y:S05]  /*7aa0*/  BSYNC B0 ;  /* 0x0000000000007941 */ /* 0x000fea0003800000 */
.L_x_3396:
[----:B------:R-:W-:-:S05]  /*7ab0*/  LOP3.LUT R7, R0, R7, RZ, 0xfc, !PT ;  /* 0x0000000700077212 */ /* 0x000fca00078efcff */
[----:B------:R-:W-:Y:S01]  /*7ac0*/  STG.E.U8 desc[UR36][R2.64], R7 ;  /* 0x0000000702007986 */ /* 0x000fe2000c101124 */
[----:B------:R-:W-:Y:S05]  /*7ad0*/  EXIT ;  /* 0x000000000000794d */ /* 0x000fea0003800000 */
.L_x_3395:
        /* <DEDUP_REMOVED lines=12> */
.L_x_3399:
[----:B------:R-:W-:Y:S01]  /*7ba0*/  IMAD.MOV.U32 R0, RZ, RZ, 0x7f ;  /* 0x0000007fff007424 */ /* 0x000fe200078e00ff */
[----:B------:R-:W-:-:S04]  /*7bb0*/  ISETP.GT.U32.AND P0, PT, R4, 0x7f800000, PT ;  /* 0x7f8000000400780c */ /* 0x000fc80003f04070 */
[----:B------:R-:W-:-:S09]  /*7bc0*/  SEL R0, R0, 0x7c, P0 ;  /* 0x0000007c00007807 */ /* 0x000fd20000000000 */
.L_x_3400:
[----:B------:R-:W-:Y:S05]  /*7bd0*/  BSYNC B0 ;  /* 0x0000000000007941 */ /* 0x000fea0003800000 */
.L_x_3398:
[----:B------:R-:W-:-:S04]  /*7be0*/  LOP3.LUT R18, R18, 0x80000000, RZ, 0xc0, !PT ;  /* 0x8000000012127812 */ /* 0x000fc800078ec0ff */
[----:B------:R-:W-:-:S04]  /*7bf0*/  SHF.R.U32.HI R5, RZ, 0x18, R18 ;  /* 0x00000018ff057819 */ /* 0x000fc80000011612 */
[----:B------:R-:W-:-:S05]  /*7c00*/  LOP3.LUT R5, R0, R5, RZ, 0xfc, !PT ;  /* 0x0000000500057212 */ /* 0x000fca00078efcff */
[----:B------:R-:W-:Y:S01]  /*7c10*/  STG.E.U8 desc[UR36][R2.64], R5 ;  /* 0x0000000502007986 */ /* 0x000fe2000c101124 */
[----:B------:R-:W-:Y:S05]  /*7c20*/  EXIT ;  /* 0x000000000000794d */ /* 0x000fea0003800000 */
.L_x_3394:
[----:B------:R-:W-:-:S05]  /*7c30*/  F2FP.BF16.F32.PACK_AB R18, RZ, R18 ;  /* 0x00000012ff12723e */ /* 0x000fca00000010ff */
[----:B------:R-:W-:Y:S01]  /*7c40*/  STG.E.U16 desc[UR36][R2.64], R18 ;  /* 0x0000001202007986 */ /* 0x000fe2000c101524 */
[----:B------:R-:W-:Y:S05]  /*7c50*/  EXIT ;  /* 0x000000000000794d */ /* 0x000fea0003800000 */
.L_x_3391:
        /* <DEDUP_REMOVED lines=11> */
.L_x_3403:
        /* <DEDUP_REMOVED lines=16> */
.L_x_3406:
[----:B------:R-:W-:-:S04]  /*7e10*/  LOP3.LUT R18, R18, 0x80000000, RZ, 0xc0, !PT ;  /* 0x8000000012127812 */ /* 0x000fc800078ec0ff */
[----:B------:R-:W-:-:S04]  /*7e20*/  SHF.R.U32.HI R5, RZ, 0x18, R18 ;  /* 0x00000018ff057819 */ /* 0x000fc80000011612 */
[----:B------:R-:W-:-:S04]  /*7e30*/  LOP3.LUT R4, R4, R5, RZ, 0xfc, !PT ;  /* 0x0000000504047212 */ /* 0x000fc800078efcff */
[----:B------:R-:W-:-:S07]  /*7e40*/  PRMT R0, R4, 0x7610, R0 ;  /* 0x0000761004007816 */ /* 0x000fce0000000000 */
.L_x_3405:
[----:B------:R-:W-:Y:S05]  /*7e50*/  BSYNC B0 ;  /* 0x0000000000007941 */ /* 0x000fea0003800000 */
.L_x_3404:
[----:B------:R-:W-:Y:S01]  /*7e60*/  STG.E.U8 desc[UR36][R2.64], R0 ;  /* 0x0000000002007986 */ /* 0x000fe2000c101124 */
[----:B------:R-:W-:Y:S05]  /*7e70*/  EXIT ;  /* 0x000000000000794d */ /* 0x000fea0003800000 */
.L_x_3402:
        /* <DEDUP_REMOVED lines=16> */
.L_x_3409:
[----:B------:R-:W-:-:S04]  /*7f80*/  LOP3.LUT R18, R18, 0x80000000, RZ, 0xc0, !PT ;  /* 0x8000000012127812 */ /* 0x000fc800078ec0ff */
[----:B------:R-:W-:-:S04]  /*7f90*/  SHF.R.U32.HI R5, RZ, 0x18, R18 ;  /* 0x00000018ff057819 */ /* 0x000fc80000011612 */
[----:B------:R-:W-:-:S04]  /*7fa0*/  LOP3.LUT R4, R4, R5, RZ, 0xfc, !PT ;  /* 0x0000000504047212 */ /* 0x000fc800078efcff */
[----:B------:R-:W-:-:S07]  /*7fb0*/  PRMT R0, R4, 0x7610, R0 ;  /* 0x0000761004007816 */ /* 0x000fce0000000000 */
.L_x_3408:
[----:B------:R-:W-:Y:S05]  /*7fc0*/  BSYNC B0 ;  /* 0x0000000000007941 */ /* 0x000fea0003800000 */
.L_x_3407:
[----:B------:R-:W-:Y:S01]  /*7fd0*/  STG.E.U8 desc[UR36][R2.64], R0 ;  /* 0x0000000002007986 */ /* 0x000fe2000c101124 */
[----:B------:R-:W-:Y:S05]  /*7fe0*/  EXIT ;  /* 0x000000000000794d */ /* 0x000fea0003800000 */
.L_x_3401:
        /* <DEDUP_REMOVED lines=21> */
.L_x_3384:
        /* <DEDUP_REMOVED lines=16> */
.L_x_3412:
[----:B------:R-:W-:Y:S05]  /*8240*/  EXIT ;  /* 0x000000000000794d */ /* 0x000fea0003800000 */
.L_x_3411:
[----:B------:R-:W0:Y:S02]  /*8250*/  F2I.U64.TRUNC R18, R18 ;  /* 0x0000001200127311 */ /* 0x000e24000020d800 */
[----:B0-----:R-:W-:Y:S01]  /*8260*/  STG.E.64 desc[UR36][R2.64], R18 ;  /* 0x0000001202007986 */ /* 0x001fe2000c101b24 */
[----:B------:R-:W-:Y:S05]  /*8270*/  EXIT ;  /* 0x000000000000794d */ /* 0x000fea0003800000 */
.L_x_3410:
[----:B------:R-:W0:Y:S02]  /*8280*/  F2I.FTZ.U32.TRUNC.NTZ R5, R18 ;  /* 0x0000001200057305 */ /* 0x000e24000021f000 */
[----:B0-----:R-:W-:Y:S01]  /*8290*/  STG.E desc[UR36][R2.64], R5 ;  /* 0x0000000502007986 */ /* 0x001fe2000c101924 */
[----:B------:R-:W-:Y:S05]  /*82a0*/  EXIT ;  /* 0x000000000000794d */ /* 0x000fea0003800000 */
.L_x_3413:
        /* <DEDUP_REMOVED lines=13> */
.L_x_36145:


//--------------------- .text._ZN2at6native18elementwise_kernelILi128ELi2EZNS0_22gpu_kernel_impl_nocastIZZZNS0_22nan_to_num_kernel_cudaERNS_18TensorIteratorBaseESt8optionalIdES6_S6_ENKUlvE_clEvENKUlvE0_clEvEUlN3c107complexIfEEE_EEvS4_RKT_EUliE_EEviT1_ --------------------------
	.section	.text._ZN2at6native18elementwise_kernelILi128ELi2EZNS0_22gpu_kernel_impl_nocastIZZZNS0_22nan_to_num_kernel_cudaERNS_18TensorIteratorBaseESt8optionalIdES6_S6_ENKUlvE_clEvENKUlvE0_clEvEUlN3c107complexIfEEE_EEvS4_RKT_EUliE_EEviT1_,"ax",@progbits
	.align	128
        .global         _ZN2at6native18elementwise_kernelILi128ELi2EZNS0_22gpu_kernel_impl_nocastIZZZNS0_22nan_to_num_kernel_cudaERNS_18TensorIteratorBaseESt8optionalIdES6_S6_ENKUlvE_clEvENKUlvE0_clEvEUlN3c107complexIfEEE_EEvS4_RKT_EUliE_EEviT1_
        .type           _ZN2at6native18elementwise_kernelILi128ELi2EZNS0_22gpu_kernel_impl_nocastIZZZNS0_22nan_to_num_kernel_cudaERNS_18TensorIteratorBaseESt8optionalIdES6_S6_ENKUlvE_clEvENKUlvE0_clEvEUlN3c107complexIfEEE_EEvS4_RKT_EUliE_EEviT1_,@function
        .size           _ZN2at6native18elementwise_kernelILi128ELi2EZNS0_22gpu_kernel_impl_nocastIZZZNS0_22nan_to_num_kernel_cudaERNS_18TensorIteratorBaseESt8optionalIdES6_S6_ENKUlvE_clEvENKUlvE0_clEvEUlN3c107complexIfEEE_EEvS4_RKT_EUliE_EEviT1_,(.L_x_36146 - _ZN2at6native18elementwise_kernelILi128ELi2EZNS0_22gpu_kernel_impl_nocastIZZZNS0_22nan_to_num_kernel_cudaERNS_18TensorIteratorBaseESt8optionalIdES6_S6_ENKUlvE_clEvENKUlvE0_clEvEUlN3c107complexIfEEE_EEvS4_RKT_EUliE_EEviT1_)
        .other          _ZN2at6native18elementwise_kernelILi128ELi2EZNS0_22gpu_kernel_impl_nocastIZZZNS0_22nan_to_num_kernel_cudaERNS_18TensorIteratorBaseESt8optionalIdES6_S6_ENKUlvE_clEvENKUlvE0_clEvEUlN3c107complexIfEEE_EEvS4_RKT_EUliE_EEviT1_,@"STO_CUDA_ENTRY STV_DEFAULT"
_ZN2at6native18elementwise_kernelILi128ELi2EZNS0_22gpu_kernel_impl_nocastIZZZNS0_22nan_to_num_kernel_cudaERNS_18TensorIteratorBaseESt8optionalIdES6_S6_ENKUlvE_clEvENKUlvE0_clEvEUlN3c107complexIfEEE_EEvS4_RKT_EUliE_EEviT1_:
.text._ZN2at6native18elementwise_kernelILi128ELi2EZNS0_22gpu_kernel_impl_nocastIZZZNS0_22nan_to_num_kernel_cudaERNS_18TensorIteratorBaseESt8optionalIdES6_S6_ENKUlvE_clEvENKUlvE0_clEvEUlN3c107complexIfEEE_EEvS4_RKT_EUliE_EEviT1_:
        /* <DEDUP_REMOVED lines=299> */
[----:B------:R-:W1:Y:S01]  /*12b0*/  @P0 LDC R15, c[0x0][0x33c] ;  /* 0x0000cf00ff0f0b82 */ /* 0x000e620000000800 */
[----:B------:R-:W-:Y:S01]  /*12c0*/  IMAD R6, R6, UR8, R7 ;  /* 0x0000000806067c24 */ /* 0x000fe2000f8e0207 */
[----:B------:R-:W-:-:S03]  /*12d0*/  ULDC.64 UR8, c[0x0][0x400] ;  /* 0x0001000000087ab9 */ /* 0x000fc60000000a00 */
        /* <DEDUP_REMOVED lines=9> */
.L_x_3416:
[----:B------:R-:W-:Y:S01]  /*1370*/  ULDC.64 UR8, c[0x0][0x418] ;  /* 0x0001060000087ab9 */ /* 0x000fe20000000a00 */
[----:B------:R-:W0:Y:S01]  /*1380*/  LDC.64 R10, c[0x0][0x420] ;  /* 0x00010800ff0a7b82 */ /* 0x000e220000000a00 */
[----:B------:R-:W-:Y:S01]  /*1390*/  IADD3 R6, P0, R0, UR8, RZ ;  /* 0x0000000800067c10 */ /* 0x000fe2000ff1e0ff */
[----:B------:R-:W-:-:S03]  /*13a0*/  ULDC UR7, c[0x0][0x428] ;  /* 0x00010a0000077ab9 */ /* 0x000fc60000000800 */
[----:B------:R-:W-:Y:S01]  /*13b0*/  IADD3.X R7, RZ, UR9, RZ, P0, !PT ;  /* 0x00000009ff077c10 */ /* 0x000fe200087fe4ff */
[----:B------:R-:W-:-:S05]  /*13c0*/  ULDC.64 UR8, c[0x0][0x410] ;  /* 0x0001040000087ab9 */ /* 0x000fca0000000a00 */
[----:B------:R-:W2:Y:S01]  /*13d0*/  LDG.E.64 R6, desc[UR4][R6.64] ;  /* 0x0000000406067981 */ /* 0x000ea2000c1e1b00 */
[----:B------:R-:W-:Y:S02]  /*13e0*/  IADD3 R4, P5, R5, UR8, RZ ;  /* 0x0000000805047c10 */ /* 0x000fe4000ffbe0ff */
[----:B------:R-:W-:Y:S02]  /*13f0*/  IADD3 R3, R3, 0x80, RZ ;  /* 0x0000008003037810 */ /* 0x000fe40007ffe0ff */
[----:B------:R-:W-:Y:S02]  /*1400*/  IADD3.X R5, RZ, UR9, RZ, P5, !PT ;  /* 0x00000009ff057c10 */ /* 0x000fe4000affe4ff */
[----:B--2---:R-:W-:Y:S02]  /*1410*/  FSETP.NEU.FTZ.AND P2, PT, R7, +INF , PT ;  /* 0x7f8000000700780b */ /* 0x004fe40003f5d000 */
[C---:B------:R-:W-:Y:S02]  /*1420*/  FSETP.NEU.FTZ.AND P3, PT, R6.reuse, -INF , PT ;  /* 0xff8000000600780b */ /* 0x040fe40003f7d000 */
[----:B------:R-:W-:-:S02]  /*1430*/  FSETP.NEU.FTZ.AND P0, PT, R6, +INF , PT ;  /* 0x7f8000000600780b */ /* 0x000fc40003f1d000 */
[----:B------:R-:W-:Y:S02]  /*1440*/  FSEL R0, R6, UR7, P3 ;  /* 0x0000000706007c08 */ /* 0x000fe40009800000 */
[C---:B------:R-:W-:Y:S02]  /*1450*/  FSETP.NEU.FTZ.AND P4, PT, R7.reuse, -INF , PT ;  /* 0xff8000000700780b */ /* 0x040fe40003f9d000 */
[----:B0-----:R-:W-:Y:S02]  /*1460*/  FSEL R9, R0, R11, P0 ;  /* 0x0000000b00097208 */ /* 0x001fe40000000000 */
[----:B------:R-:W-:Y:S02]  /*1470*/  FSETP.GTU.FTZ.AND P1, PT, |R6|, +INF , PT ;  /* 0x7f8000000600780b */ /* 0x000fe40003f3c200 */
[C---:B------:R-:W-:Y:S02]  /*1480*/  FSETP.GTU.FTZ.AND P3, PT, |R7|.reuse, +INF , PT ;  /* 0x7f8000000700780b */ /* 0x040fe40003f7c200 */
[----:B------:R-:W-:-:S02]  /*1490*/  @P2 FSEL R11, R7, UR7, P4 ;  /* 0x00000007070b2c08 */ /* 0x000fc4000a000000 */
[-C--:B------:R-:W-:Y:S02]  /*14a0*/  FSEL R6, R9, R10.reuse, !P1 ;  /* 0x0000000a09067208 */ /* 0x080fe40004800000 */
[----:B------:R-:W-:-:S05]  /*14b0*/  FSEL R7, R11, R10, !P3 ;  /* 0x0000000a0b077208 */ /* 0x000fca0005800000 */
[----:B------:R0:W-:Y:S02]  /*14c0*/  STG.E.64 desc[UR4][R4.64], R6 ;  /* 0x0000000604007986 */ /* 0x0001e4000c101b04 */
.L_x_3415:
[----:B------:R-:W-:Y:S05]  /*14d0*/  BSYNC B0 ;  /* 0x0000000000007941 */ /* 0x000fea0003800000 */
.L_x_3414:
[----:B------:R-:W-:-:S13]  /*14e0*/  ISETP.GE.AND P0, PT, R3, UR6, PT ;  /* 0x0000000603007c0c */ /* 0x000fda000bf06270 */
[----:B------:R-:W-:Y:S05]  /*14f0*/  @P0 EXIT ;  /* 0x000000000000094d */ /* 0x000fea0003800000 */
[----:B0-----:R-:W0:Y:S01]  /*1500*/  LDC R4, c[0x0][0x218] ;  /* 0x00008600ff047b82 */ /* 0x001e220000000800 */
[----:B------:R-:W-:Y:S01]  /*1510*/  IMAD.MOV.U32 R0, RZ, RZ, RZ ;  /* 0x000000ffff007224 */ /* 0x000fe200078e00ff */
[----:B------:R-:W-:Y:S02]  /*1520*/  MOV R5, RZ ;  /* 0x000000ff00057202 */ /* 0x000fe40000000f00 */
[----:B0-----:R-:W-:-:S13]  /*1530*/  ISETP.NE.AND P0, PT, R4, RZ, PT ;  /* 0x000000ff0400720c */ /* 0x001fda0003f05270 */
[----:B------:R-:W-:Y:S05]  /*1540*/  @!P0 BRA `(.L_x_3417) ;  /* 0x0000001000a48947 */ /* 0x000fea0003800000 */
        /* <DEDUP_REMOVED lines=297> */
.L_x_3417:
[----:B------:R-:W-:Y:S01]  /*27e0*/  ULDC.64 UR6, c[0x0][0x418] ;  /* 0x0001060000067ab9 */ /* 0x000fe20000000a00 */
[----:B------:R-:W0:Y:S01]  /*27f0*/  LDC.64 R8, c[0x0][0x420] ;  /* 0x00010800ff087b82 */ /* 0x000e220000000a00 */
[----:B------:R-:W-:Y:S01]  /*2800*/  IADD3 R2, P0, R0, UR6, RZ ;  /* 0x0000000600027c10 */ /* 0x000fe2000ff1e0ff */
[----:B------:R-:W-:-:S03]  /*2810*/  ULDC UR8, c[0x0][0x428] ;  /* 0x00010a0000087ab9 */ /* 0x000fc60000000800 */
[----:B------:R-:W-:Y:S01]  /*2820*/  IADD3.X R3, RZ, UR7, RZ, P0, !PT ;  /* 0x00000007ff037c10 */ /* 0x000fe200087fe4ff */
[----:B------:R-:W-:-:S05]  /*2830*/  ULDC.64 UR6, c[0x0][0x410] ;  /* 0x0001040000067ab9 */ /* 0x000fca0000000a00 */
[----:B------:R-:W2:Y:S01]  /*2840*/  LDG.E.64 R2, desc[UR4][R2.64] ;  /* 0x0000000402027981 */ /* 0x000ea2000c1e1b00 */
[----:B------:R-:W-:-:S04]  /*2850*/  IADD3 R4, P5, R5, UR6, RZ ;  /* 0x0000000605047c10 */ /* 0x000fc8000ffbe0ff */
[----:B------:R-:W-:Y:S02]  /*2860*/  IADD3.X R5, RZ, UR7, RZ, P5, !PT ;  /* 0x00000007ff057c10 */ /* 0x000fe4000affe4ff */
[C---:B--2---:R-:W-:Y:S02]  /*2870*/  FSETP.NEU.FTZ.AND P2, PT, R3.reuse, +INF , PT ;  /* 0x7f8000000300780b */ /* 0x044fe40003f5d000 */
[C---:B------:R-:W-:Y:S02]  /*2880*/  FSETP.NEU.FTZ.AND P3, PT, R2.reuse, -INF , PT ;  /* 0xff8000000200780b */ /* 0x040fe40003f7d000 */
[C---:B------:R-:W-:Y:S02]  /*2890*/  FSETP.NEU.FTZ.AND P0, PT, R2.reuse, +INF , PT ;  /* 0x7f8000000200780b */ /* 0x040fe40003f1d000 */
[----:B------:R-:W-:Y:S02]  /*28a0*/  FSEL R0, R2, UR8, P3 ;  /* 0x0000000802007c08 */ /* 0x000fe40009800000 */
[----:B------:R-:W-:-:S02]  /*28b0*/  FSETP.NEU.FTZ.AND P4, PT, R3, -INF , PT ;  /* 0xff8000000300780b */ /* 0x000fc40003f9d000 */
[----:B0-----:R-:W-:Y:S02]  /*28c0*/  FSEL R7, R0, R9, P0 ;  /* 0x0000000900077208 */ /* 0x001fe40000000000 */
[----:B------:R-:W-:Y:S02]  /*28d0*/  FSETP.GTU.FTZ.AND P1, PT, |R2|, +INF , PT ;  /* 0x7f8000000200780b */ /* 0x000fe40003f3c200 */
[C---:B------:R-:W-:Y:S02]  /*28e0*/  FSETP.GTU.FTZ.AND P3, PT, |R3|.reuse, +INF , PT ;  /* 0x7f8000000300780b */ /* 0x040fe40003f7c200 */
[----:B------:R-:W-:Y:S02]  /*28f0*/  @P2 FSEL R9, R3, UR8, P4 ;  /* 0x0000000803092c08 */ /* 0x000fe4000a000000 */
[-C--:B------:R-:W-:Y:S02]  /*2900*/  FSEL R2, R7, R8.reuse, !P1 ;  /* 0x0000000807027208 */ /* 0x080fe40004800000 */
[----:B------:R-:W-:-:S05]  /*2910*/  FSEL R3, R9, R8, !P3 ;  /* 0x0000000809037208 */ /* 0x000fca0005800000 */
[----:B------:R-:W-:Y:S01]  /*2920*/  STG.E.64 desc[UR4][R4.64], R2 ;  /* 0x0000000204007986 */ /* 0x000fe2000c101b04 */
[----:B------:R-:W-:Y:S05]  /*2930*/  EXIT ;  /* 0x000000000000794d */ /* 0x000fea0003800000 */
.L_x_3418:
        /* <DEDUP_REMOVED lines=12> */
.L_x_36146:


//--------------------- .text._ZN2at6native27unrolled_elementwise_kernelIZZZNS0_22nan_to_num_kernel_cudaERNS_18TensorIteratorBaseESt8optionalIdES5_S5_ENKUlvE_clEvENKUlvE0_clEvEUlN3c107complexIfEEE_St5arrayIPcLm2EELi4E23TrivialOffsetCalculatorILi1EjESG_NS0_6memory15LoadWithoutCastENSH_16StoreWithoutCastEEEviT_T0_T2_T3_T4_T5_ --------------------------
	.section	.text._ZN2at6native27unrolled_elementwise_kernelIZZZNS0_22nan_to_num_kernel_cudaERNS_18TensorIteratorBaseESt8optionalIdES5_S5_ENKUlvE_clEvENKUlvE0_clEvEUlN3c107complexIfEEE_St5arrayIPcLm2EELi4E23TrivialOffsetCalculatorILi1EjESG_NS0_6memory15LoadWithoutCastENSH_16StoreWithoutCastEEEviT_T0_T2_T3_T4_T5_,"ax",@progbits
	.align	128
        .global         _ZN2at6native27unrolled_elementwise_kernelIZZZNS0_22nan_to_num_kernel_cudaERNS_18TensorIteratorBaseESt8optionalIdES5_S5_ENKUlvE_clEvENKUlvE0_clEvEUlN3c107complexIfEEE_St5arrayIPcLm2EELi4E23TrivialOffsetCalculatorILi1EjESG_NS0_6memory15LoadWithoutCastENSH_16StoreWithoutCastEEEviT_T0_T2_T3_T4_T5_
        .type           _ZN2at6native27unrolled_elementwise_kernelIZZZNS0_22nan_to_num_kernel_cudaERNS_18TensorIteratorBaseESt8optionalIdES5_S5_ENKUlvE_clEvENKUlvE0_clEvEUlN3c107complexIfEEE_St5arrayIPcLm2EELi4E23TrivialOffsetCalculatorILi1EjESG_NS0_6memory15LoadWithoutCastENSH_16StoreWithoutCastEEEviT_T0_T2_T3_T4_T5_,@function
        .size           _ZN2at6native27unrolled_elementwise_kernelIZZZNS0_22nan_to_num_kernel_cudaERNS_18TensorIteratorBaseESt8optionalIdES5_S5_ENKUlvE_clEvENKUlvE0_clEvEUlN3c107complexIfEEE_St5arrayIPcLm2EELi4E23TrivialOffsetCalculatorILi1EjESG_NS0_6memory15LoadWithoutCastENSH_16StoreWithoutCastEEEviT_T0_T2_T3_T4_T5_,(.L_x_36147 - _ZN2at6native27unrolled_elementwise_kernelIZZZNS0_22nan_to_num_kernel_cudaERNS_18TensorIteratorBaseESt8optionalIdES5_S5_ENKUlvE_clEvENKUlvE0_clEvEUlN3c107complexIfEEE_St5arrayIPcLm2EELi4E23TrivialOffsetCalculatorILi1EjESG_NS0_6memory15LoadWithoutCastENSH_16StoreWithoutCastEEEviT_T0_T2_T3_T4_T5_)
        .other          _ZN2at6native27unrolled_elementwise_kernelIZZZNS0_22nan_to_num_kernel_cudaERNS_18TensorIteratorBaseESt8optionalIdES5_S5_ENKUlvE_clEvENKUlvE0_clEvEUlN3c107complexIfEEE_St5arrayIPcLm2EELi4E23TrivialOffsetCalculatorILi1EjESG_NS0_6memory15LoadWithoutCastENSH_16StoreWithoutCastEEEviT_T0_T2_T3_T4_T5_,@"STO_CUDA_ENTRY STV_DEFAULT"
_ZN2at6native27unrolled_elementwise_kernelIZZZNS0_22nan_to_num_kernel_cudaERNS_18TensorIteratorBaseESt8optionalIdES5_S5_ENKUlvE_clEvENKUlvE0_clEvEUlN3c107complexIfEEE_St5arrayIPcLm2EELi4E23TrivialOffsetCalculatorILi1EjESG_NS0_6memory15LoadWithoutCastENSH_16StoreWithoutCastEEEviT_T0_T2_T3_T4_T5_:
.text._ZN2at6native27unrolled_elementwise_kernelIZZZNS0_22nan_to_num_kernel_cudaERNS_18TensorIteratorBaseESt8optionalIdES5_S5_ENKUlvE_clEvENKUlvE0_clEvEUlN3c107complexIfEEE_St5arrayIPcLm2EELi4E23TrivialOffsetCalculatorILi1EjESG_NS0_6memory15LoadWithoutCastENSH_16StoreWithoutCastEEEviT_T0_T2_T3_T4_T5_:
        /* <DEDUP_REMOVED lines=11> */
[----:B------:R-:W-:Y:S01]  /*00b0*/  ISETP.GE.AND P1, PT, R5, R12, PT ;  /* 0x0000000c0500720c */ /* 0x000fe20003f26270 */
[----:B------:R-:W-:Y:S01]  /*00c0*/  VIADD R19, R13, 0x80 ;  /* 0x000000800d137836 */ /* 0x000fe20000000000 */
[----:B------:R-:W1:Y:S11]  /*00d0*/  @!P0 LDC R18, c[0x0][0x220] ;  /* 0x00008800ff128b82 */ /* 0x000e760000000800 */
[----:B------:R-:W-:Y:S01]  /*00e0*/  @!P1 IMAD R21, R0, 0x200, R5 ;  /* 0x0000020000159824 */ /* 0x000fe200078e0205 */
[----:B------:R-:W2:Y:S01]  /*00f0*/  @!P1 LDC.64 R8, c[0x0][0x238] ;  /* 0x00008e00ff089b82 */ /* 0x000ea20000000a00 */
[----:B------:R-:W-:-:S02]  /*0100*/  @!P1 VIADD R5, R5, 0x80 ;  /* 0x0000008005059836 */ /* 0x000fc40000000000 */
[----:B0-----:R-:W-:Y:S01]  /*0110*/  @!P0 IMAD.WIDE.U32 R10, R7, 0x8, R10 ;  /* 0x00000008070a8825 */ /* 0x001fe200078e000a */
[----:B------:R-:W-:Y:S02]  /*0120*/  CS2R R6, SRZ ;  /* 0x0000000000067805 */ /* 0x000fe4000001ff00 */
[C---:B------:R-:W-:Y:S02]  /*0130*/  ISETP.GE.AND P3, PT, R5.reuse, R12, PT ;  /* 0x0000000c0500720c */ /* 0x040fe40003f66270 */
[----:B------:R-:W-:Y:S02]  /*0140*/  CS2R R14, SRZ ;  /* 0x00000000000e7805 */ /* 0x000fe4000001ff00 */
[----:B------:R0:W5:Y:S09]  /*0150*/  @!P0 LDG.E.64 R6, desc[UR4][R10.64] ;  /* 0x000000040a068981 */ /* 0x000172000c1e1b00 */
[----:B------:R-:W-:Y:S01]  /*0160*/  @!P3 IMAD R23, R0, 0x200, R5 ;  /* 0x000002000017b824 */ /* 0x000fe200078e0205 */
[----:B------:R-:W3:Y:S01]  /*0170*/  @!P3 LDC.64 R2, c[0x0][0x238] ;  /* 0x00008e00ff02bb82 */ /* 0x000ee20000000a00 */
[----:B------:R-:W-:-:S05]  /*0180*/  @!P3 VIADD R5, R5, 0x80 ;  /* 0x000000800505b836 */ /* 0x000fca0000000000 */
[----:B------:R-:W-:-:S13]  /*0190*/  ISETP.GE.AND P2, PT, R5, R12, PT ;  /* 0x0000000c0500720c */ /* 0x000fda0003f46270 */
[----:B------:R-:W4:Y:S01]  /*01a0*/  @!P2 LDC.64 R16, c[0x0][0x238] ;  /* 0x00008e00ff10ab82 */ /* 0x000f220000000a00 */
[----:B------:R-:W-:Y:S02]  /*01b0*/  @!P2 IMAD R5, R0, 0x200, R5 ;  /* 0x000002000005a824 */ /* 0x000fe400078e0205 */
[----:B---3--:R-:W-:Y:S01]  /*01c0*/  @!P3 IMAD.WIDE.U32 R22, R23, 0x8, R2 ;  /* 0x000000081716b825 */ /* 0x008fe200078e0002 */
[----:B------:R-:W-:-:S03]  /*01d0*/  CS2R R2, SRZ ;  /* 0x0000000000027805 */ /* 0x000fc6000001ff00 */
[----:B----4-:R-:W-:Y:S01]  /*01e0*/  @!P2 IMAD.WIDE.U32 R16, R5, 0x8, R16 ;  /* 0x000000080510a825 */ /* 0x010fe200078e0010 */
[----:B------:R-:W-:-:S03]  /*01f0*/  CS2R R4, SRZ ;  /* 0x0000000000047805 */ /* 0x000fc6000001ff00 */
[----:B--2---:R-:W-:Y:S01]  /*0200*/  @!P1 IMAD.WIDE.U32 R20, R21, 0x8, R8 ;  /* 0x0000000815149825 */ /* 0x004fe200078e0008 */
[----:B------:R2:W5:Y:S01]  /*0210*/  @!P2 LDG.E.64 R2, desc[UR4][R16.64] ;  /* 0x000000041002a981 */ /* 0x000562000c1e1b00 */
[----:B------:R-:W3:Y:S03]  /*0220*/  @!P0 LDC.64 R8, c[0x0][0x218] ;  /* 0x00008600ff088b82 */ /* 0x000ee60000000a00 */
[----:B------:R2:W5:Y:S01]  /*0230*/  @!P3 LDG.E.64 R4, desc[UR4][R22.64] ;  /* 0x000000041604b981 */ /* 0x000562000c1e1b00 */
[-C--:B------:R-:W-:Y:S01]  /*0240*/  ISETP.GE.AND P2, PT, R19, R12.reuse, PT ;  /* 0x0000000c1300720c */ /* 0x080fe20003f46270 */
[----:B0-----:R-:W-:Y:S01]  /*0250*/  VIADD R11, R13, 0x100 ;  /* 0x000001000d0b7836 */ /* 0x001fe20000000000 */
[----:B------:R-:W-:Y:S01]  /*0260*/  BSSY B0, `(.L_x_3419) ;  /* 0x0000012000007945 */ /* 0x000fe20003800000 */
[----:B------:R2:W5:Y:S03]  /*0270*/  @!P1 LDG.E.64 R14, desc[UR4][R20.64] ;  /* 0x00000004140e9981 */ /* 0x000566000c1e1b00 */
[----:B------:R-:W-:-:S02]  /*0280*/  ISETP.GE.AND P1, PT, R11, R12, PT ;  /* 0x0000000c0b00720c */ /* 0x000fc40003f26270 */
[----:B------:R-:W-:-:S05]  /*0290*/  CS2R R10, SRZ ;  /* 0x00000000000a7805 */ /* 0x000fca000001ff00 */
[----:B-12---:R-:W-:Y:S06]  /*02a0*/  @P2 BRA `(.L_x_3420) ;  /* 0x0000000000342947 */ /* 0x006fec0003800000 */
        /* <DEDUP_REMOVED lines=13> */
.L_x_3420:
[----:B------:R-:W-:Y:S05]  /*0380*/  BSYNC B0 ;  /* 0x0000000000007941 */ /* 0x000fea0003800000 */
.L_x_3419:
[----:B------:R-:W-:Y:S01]  /*0390*/  BSSY B0, `(.L_x_3421) ;  /* 0x0000011000007945 */ /* 0x000fe20003800000 */
[----:B-----5:R-:W-:Y:S01]  /*03a0*/  IMAD.MOV.U32 R15, RZ, RZ, RZ ;  /* 0x000000ffff0f7224 */ /* 0x020fe200078e00ff */
[----:B------:R-:W-:Y:S02]  /*03b0*/  CS2R R16, SRZ ;  /* 0x0000000000107805 */ /* 0x000fe4000001ff00 */
[----:B------:R-:W-:Y:S05]  /*03c0*/  @P1 BRA `(.L_x_3422) ;  /* 0x0000000000341947 */ /* 0x000fea0003800000 */
        /* <DEDUP_REMOVED lines=13> */
.L_x_3422:
[----:B------:R-:W-:Y:S05]  /*04a0*/  BSYNC B0 ;  /* 0x0000000000007941 */ /* 0x000fea0003800000 */
.L_x_3421:
[----:B------:R-:W-:Y:S01]  /*04b0*/  VIADD R5, R13, 0x180 ;  /* 0x000001800d057836 */ /* 0x000fe20000000000 */
[C---:B------:R-:W-:Y:S01]  /*04c0*/  @!P0 FSETP.NEU.FTZ.AND P1, PT, R6.reuse, -INF , PT ;  /* 0xff8000000600880b */ /* 0x040fe20003f3d000 */
[----:B------:R-:W-:Y:S01]  /*04d0*/  BSSY B0, `(.L_x_3423) ;  /* 0x0000019000007945 */ /* 0x000fe20003800000 */
[----:B------:R-:W-:Y:S01]  /*04e0*/  FSETP.NEU.AND P3, PT, R7, +INF , !P0 ;  /* 0x7f8000000700780b */ /* 0x000fe2000476d000 */
[----:B------:R-:W-:Y:S01]  /*04f0*/  IMAD.MOV.U32 R14, RZ, RZ, RZ ;  /* 0x000000ffff0e7224 */ /* 0x000fe200078e00ff */
[----:B------:R-:W-:Y:S02]  /*0500*/  ISETP.GE.AND P5, PT, R5, R12, PT ;  /* 0x0000000c0500720c */ /* 0x000fe40003fa6270 */
[C---:B------:R-:W-:Y:S02]  /*0510*/  @!P0 FSETP.NEU.FTZ.AND P4, PT, R6.reuse, +INF , PT ;  /* 0x7f8000000600880b */ /* 0x040fe40003f9d000 */
[C---:B------:R-:W-:Y:S02]  /*0520*/  @!P0 FSEL R4, R6.reuse, R18, P1 ;  /* 0x0000001206048208 */ /* 0x040fe40000800000 */
[----:B------:R-:W-:-:S02]  /*0530*/  @!P0 FSETP.GTU.FTZ.AND P1, PT, |R6|, +INF , PT ;  /* 0x7f8000000600880b */ /* 0x000fc40003f3c200 */
[----:B---3--:R-:W-:Y:S02]  /*0540*/  @!P0 FSEL R21, R4, R9, P4 ;  /* 0x0000000904158208 */ /* 0x008fe40002000000 */
[C---:B------:R-:W-:Y:S02]  /*0550*/  @!P0 FSETP.NEU.FTZ.AND P4, PT, R7.reuse, -INF , PT ;  /* 0xff8000000700880b */ /* 0x040fe40003f9d000 */
[C---:B------:R-:W-:Y:S02]  /*0560*/  @!P0 FSETP.GTU.FTZ.AND P2, PT, |R7|.reuse, +INF , PT ;  /* 0x7f8000000700880b */ /* 0x040fe40003f5c200 */
[----:B------:R-:W-:Y:S01]  /*0570*/  @P3 FSEL R9, R7, R18, P4 ;  /* 0x0000001207093208 */ /* 0x000fe20002000000 */
        /* <DEDUP_REMOVED lines=9> */
[----:B0-----:R-:W-:Y:S02]  /*0610*/  FSEL R5, R4, R7, P4 ;  /* 0x0000000704057208 */ /* 0x001fe40002000000 */
[C---:B------:R-:W-:Y:S02]  /*0620*/  FSETP.GTU.FTZ.AND P4, PT, |R3|.reuse, +INF , PT ;  /* 0x7f8000000300780b */ /* 0x040fe40003f9c200 */
[----:B------:R-:W-:Y:S02]  /*0630*/  @P3 FSEL R7, R3, UR6, P6 ;  /* 0x0000000603073c08 */ /* 0x000fe4000b000000 */
[-C--:B------:R-:W-:Y:S02]  /*0640*/  FSEL R14, R5, R6.reuse, !P5 ;  /* 0x00000006050e7208 */ /* 0x080fe40006800000 */
[----:B------:R-:W-:-:S07]  /*0650*/  FSEL R15, R7, R6, !P4 ;  /* 0x00000006070f7208 */ /* 0x000fce0006000000 */
.L_x_3424:
[----:B------:R-:W-:Y:S05]  /*0660*/  BSYNC B0 ;  /* 0x0000000000007941 */ /* 0x000fea0003800000 */
.L_x_3423:
[----:B------:R-:W-:Y:S01]  /*0670*/  ISETP.GE.AND P3, PT, R13, R12, PT ;  /* 0x0000000c0d00720c */ /* 0x000fe20003f66270 */
[----:B------:R-:W-:Y:S04]  /*0680*/  BSSY B0, `(.L_x_3425) ;  /* 0x000001a000007945 */ /* 0x000fe80003800000 */
[----:B------:R-:W-:Y:S01]  /*0690*/  BSSY B1, `(.L_x_3426) ;  /* 0x0000012000017945 */ /* 0x000fe20003800000 */
[----:B------:R-:W-:Y:S02]  /*06a0*/  CS2R R4, SRZ ;  /* 0x0000000000047805 */ /* 0x000fe4000001ff00 */
[-C--:B------:R-:W-:Y:S02]  /*06b0*/  @!P0 FSEL R4, R21, R8.reuse, !P1 ;  /* 0x0000000815048208 */ /* 0x080fe40004800000 */
[----:B------:R-:W-:-:S03]  /*06c0*/  @!P0 FSEL R5, R9, R8, !P2 ;  /* 0x0000000809058208 */ /* 0x000fc60005000000 */
[----:B------:R-:W-:Y:S05]  /*06d0*/  @P3 BRA `(.L_x_3427) ;  /* 0x0000000000343947 */ /* 0x000fea0003800000 */
[----:B------:R-:W0:Y:S01]  /*06e0*/  LDC.64 R2, c[0x0][0x230] ;  /* 0x00008c00ff027b82 */ /* 0x000e220000000a00 */
[----:B------:R-:W-:-:S04]  /*06f0*/  IMAD R13, R0, 0x200, R13 ;  /* 0x00000200000d7824 */ /* 0x000fc800078e020d */
[----:B0-----:R-:W-:-:S04]  /*0700*/  IMAD.WIDE.U32 R2, R13, 0x8, R2 ;  /* 0x000000080d027825 */ /* 0x001fc800078e0002 */
[----:B------:R-:W-:Y:S01]  /*0710*/  IMAD.MOV.U32 R13, RZ, RZ, R19 ;  /* 0x000000ffff0d7224 */ /* 0x000fe200078e0013 */
[----:B------:R0:W-:Y:S04]  /*0720*/  STG.E.64 desc[UR4][R2.64], R4 ;  /* 0x0000000402007986 */ /* 0x0001e8000c101b04 */
[----:B------:R-:W-:-:S13]  /*0730*/  ISETP.GE.AND P0, PT, R13, R12, PT ;  /* 0x0000000c0d00720c */ /* 0x000fda0003f06270 */
[----:B------:R-:W-:Y:S05]  /*0740*/  @P0 BREAK B1 ;  /* 0x0000000000010942 */ /* 0x000fea0003800000 */
[----:B0-----:R-:W-:Y:S05]  /*0750*/  @P0 BRA `(.L_x_3428) ;  /* 0x0000000000300947 */ /* 0x001fea0003800000 */
[----:B------:R-:W0:Y:S01]  /*0760*/  LDC.64 R2, c[0x0][0x230] ;  /* 0x00008c00ff027b82 */ /* 0x000e220000000a00 */
[----:B------:R-:W-:Y:S02]  /*0770*/  IMAD R5, R0, 0x200, R13 ;  /* 0x0000020000057824 */ /* 0x000fe400078e020d */
[----:B------:R-:W-:Y:S02]  /*0780*/  VIADD R13, R13, 0x80 ;  /* 0x000000800d0d7836 */ /* 0x000fe40000000000 */
[----:B0-----:R-:W-:-:S05]  /*0790*/  IMAD.WIDE.U32 R2, R5, 0x8, R2 ;  /* 0x0000000805027825 */ /* 0x001fca00078e0002 */
[----:B------:R0:W-:Y:S02]  /*07a0*/  STG.E.64 desc[UR4][R2.64], R10 ;  /* 0x0000000a02007986 */ /* 0x0001e4000c101b04 */
.L_x_3427:
[----:B------:R-:W-:Y:S05]  /*07b0*/  BSYNC B1 ;  /* 0x0000000000017941 */ /* 0x000fea0003800000 */
.L_x_3426:
[----:B------:R-:W-:-:S13]  /*07c0*/  ISETP.GE.AND P0, PT, R13, R12, PT ;  /* 0x0000000c0d00720c */ /* 0x000fda0003f06270 */
[----:B0-----:R-:W0:Y:S01]  /*07d0*/  @!P0 LDC.64 R2, c[0x0][0x230] ;  /* 0x00008c00ff028b82 */ /* 0x001e220000000a00 */
[----:B------:R-:W-:Y:S02]  /*07e0*/  @!P0 IMAD R5, R0, 0x200, R13 ;  /* 0x0000020000058824 */ /* 0x000fe400078e020d */
[----:B------:R-:W-:Y:S02]  /*07f0*/  @!P0 VIADD R13, R13, 0x80 ;  /* 0x000000800d0d8836 */ /* 0x000fe40000000000 */
[----:B0-----:R-:W-:-:S05]  /*0800*/  @!P0 IMAD.WIDE.U32 R2, R5, 0x8, R2 ;  /* 0x0000000805028825 */ /* 0x001fca00078e0002 */
[----:B------:R0:W-:Y:S02]  /*0810*/  @!P0 STG.E.64 desc[UR4][R2.64], R16 ;  /* 0x0000001002008986 */ /* 0x0001e4000c101b04 */
.L_x_3428:
[----:B------:R-:W-:Y:S05]  /*0820*/  BSYNC B0 ;  /* 0x0000000000007941 */ /* 0x000fea0003800000 */
.L_x_3425:
[----:B------:R-:W-:Y:S05]  /*0830*/  WARPSYNC.ALL ;  /* 0x0000000000007948 */ /* 0x000fea0003800000 */
[----:B------:R-:W-:-:S13]  /*0840*/  ISETP.GE.AND P0, PT, R13, R12, PT ;  /* 0x0000000c0d00720c */ /* 0x000fda0003f06270 */
[----:B------:R-:W-:Y:S05]  /*0850*/  @P0 EXIT ;  /* 0x000000000000094d */ /* 0x000fea0003800000 */
[----:B0-----:R-:W0:Y:S01]  /*0860*/  LDC.64 R2, c[0x0][0x230] ;  /* 0x00008c00ff027b82 */ /* 0x001e220000000a00 */
[----:B------:R-:W-:-:S04]  /*0870*/  IMAD R13, R0, 0x200, R13 ;  /* 0x00000200000d7824 */ /* 0x000fc800078e020d */
[----:B0-----:R-:W-:-:S05]  /*0880*/  IMAD.WIDE.U32 R2, R13, 0x8, R2 ;  /* 0x000000080d027825 */ /* 0x001fca00078e0002 */
[----:B------:R-:W-:Y:S01]  /*0890*/  STG.E.64 desc[UR4][R2.64], R14 ;  /* 0x0000000e02007986 */ /* 0x000fe2000c101b04 */
[----:B------:R-:W-:Y:S05]  /*08a0*/  EXIT ;  /* 0x000000000000794d */ /* 0x000fea0003800000 */
.L_x_3429:
        /* <DEDUP_REMOVED lines=13> */
.L_x_36147:


//--------------------- .text._ZN2at6native29vectorized_elementwise_kernelILi2EZZZNS0_22nan_to_num_kernel_cudaERNS_18TensorIteratorBaseESt8optionalIdES5_S5_ENKUlvE_clEvENKUlvE0_clEvEUlN3c107complexIfEEE_St5arrayIPcLm2EEEEviT0_T1_ --------------------------
	.section	.text._ZN2at6native29vectorized_elementwise_kernelILi2EZZZNS0_22nan_to_num_kernel_cudaERNS_18TensorIteratorBaseESt8optionalIdES5_S5_ENKUlvE_clEvENKUlvE0_clEvEUlN3c107complexIfEEE_St5arrayIPcLm2EEEEviT0_T1_,"ax",@progbits
	.align	128
        .global         _ZN2at6native29vectorized_elementwise_kernelILi2EZZZNS0_22nan_to_num_kernel_cudaERNS_18TensorIteratorBaseESt8optionalIdES5_S5_ENKUlvE_clEvENKUlvE0_clEvEUlN3c107complexIfEEE_St5arrayIPcLm2EEEEviT0_T1_
        .type           _ZN2at6native29vectorized_elementwise_kernelILi2EZZZNS0_22nan_to_num_kernel_cudaERNS_18TensorIteratorBaseESt8optionalIdES5_S5_ENKUlvE_clEvENKUlvE0_clEvEUlN3c107complexIfEEE_St5arrayIPcLm2EEEEviT0_T1_,@function
        .size           _ZN2at6native29vectorized_elementwise_kernelILi2EZZZNS0_22nan_to_num_kernel_cudaERNS_18TensorIteratorBaseESt8optionalIdES5_S5_ENKUlvE_clEvENKUlvE0_clEvEUlN3c107complexIfEEE_St5arrayIPcLm2EEEEviT0_T1_,(.L_x_36148 - _ZN2at6native29vectorized_elementwise_kernelILi2EZZZNS0_22nan_to_num_kernel_cudaERNS_18TensorIteratorBaseESt8optionalIdES5_S5_ENKUlvE_clEvENKUlvE0_clEvEUlN3c107complexIfEEE_St5arrayIPcLm2EEEEviT0_T1_)
        .other          _ZN2at6native29vectorized_elementwise_kernelILi2EZZZNS0_22nan_to_num_kernel_cudaERNS_18TensorIteratorBaseESt8optionalIdES5_S5_ENKUlvE_clEvENKUlvE0_clEvEUlN3c107complexIfEEE_St5arrayIPcLm2EEEEviT0_T1_,@"STO_CUDA_ENTRY STV_DEFAULT"
_ZN2at6native29vectorized_elementwise_kernelILi2EZZZNS0_22nan_to_num_kernel_cudaERNS_18TensorIteratorBaseESt8optionalIdES5_S5_ENKUlvE_clEvENKUlvE0_clEvEUlN3c107complexIfEEE_St5arrayIPcLm2EEEEviT0_T1_:
.text._ZN2at6native29vectorized_elementwise_kernelILi2EZZZNS0_22nan_to_num_kernel_cudaERNS_18TensorIteratorBaseESt8optionalIdES5_S5_ENKUlvE_clEvENKUlvE0_clEvEUlN3c107complexIfEEE_St5arrayIPcLm2EEEEviT0_T1_:
        /* <DEDUP_REMOVED lines=11> */
[----:B------:R-:W2:Y:S01]  /*00b0*/  LDC.64 R6, c[0x0][0x218] ;  /* 0x00008600ff067b82 */ /* 0x000ea20000000a00 */
[----:B-1----:R-:W-:-:S04]  /*00c0*/  IMAD.WIDE R4, R2, 0x8, R4 ;  /* 0x0000000802047825 */ /* 0x002fc800078e0204 */
[----:B0-----:R-:W-:-:S05]  /*00d0*/  IMAD.WIDE.U32 R4, R3, 0x10, R4 ;  /* 0x0000001003047825 */ /* 0x001fca00078e0004 */
[----:B------:R-:W3:Y:S04]  /*00e0*/  LDG.E.128 R20, desc[UR4][R4.64] ;  /* 0x0000000404147981 */ /* 0x000ee8000c1e1d00 */
[----:B------:R-:W4:Y:S04]  /*00f0*/  LDG.E.128 R16, desc[UR4][R4.64+0x800] ;  /* 0x0008000404107981 */ /* 0x000f28000c1e1d00 */
[----:B------:R-:W5:Y:S04]  /*0100*/  LDG.E.128 R8, desc[UR4][R4.64+0x1000] ;  /* 0x0010000404087981 */ /* 0x000f68000c1e1d00 */
[----:B------:R0:W5:Y:S01]  /*0110*/  LDG.E.128 R12, desc[UR4][R4.64+0x1800] ;  /* 0x00180004040c7981 */ /* 0x000162000c1e1d00 */
[----:B---3--:R-:W-:-:S02]  /*0120*/  FSETP.NEU.FTZ.AND P0, PT, R20, -INF , PT ;  /* 0xff8000001400780b */ /* 0x008fc40003f1d000 */
[C---:B------:R-:W-:Y:S02]  /*0130*/  FSETP.NEU.FTZ.AND P2, PT, R20.reuse, +INF , PT ;  /* 0x7f8000001400780b */ /* 0x040fe40003f5d000 */
[----:B------:R-:W-:Y:S02]  /*0140*/  FSEL R26, R20, UR6, P0 ;  /* 0x00000006141a7c08 */ /* 0x000fe40008000000 */
[----:B------:R-:W-:Y:S02]  /*0150*/  FSETP.NEU.FTZ.AND P5, PT, R22, -INF , PT ;  /* 0xff8000001600780b */ /* 0x000fe40003fbd000 */
[----:B--2---:R-:W-:Y:S02]  /*0160*/  FSEL R26, R26, R7, P2 ;  /* 0x000000071a1a7208 */ /* 0x004fe40001000000 */
[C---:B------:R-:W-:Y:S02]  /*0170*/  FSETP.NEU.FTZ.AND P4, PT, R22.reuse, +INF , PT ;  /* 0x7f8000001600780b */ /* 0x040fe40003f9d000 */
[----:B------:R-:W-:-:S02]  /*0180*/  FSETP.GTU.FTZ.AND P2, PT, |R22|, +INF , PT ;  /* 0x7f8000001600780b */ /* 0x000fc40003f5c200 */
[----:B------:R-:W-:Y:S02]  /*0190*/  FSETP.NEU.FTZ.AND P3, PT, R21, -INF , PT ;  /* 0xff8000001500780b */ /* 0x000fe40003f7d000 */
[----:B------:R-:W-:Y:S02]  /*01a0*/  FSEL R22, R22, UR6, P5 ;  /* 0x0000000616167c08 */ /* 0x000fe4000a800000 */
[----:B------:R-:W-:Y:S02]  /*01b0*/  FSETP.NEU.FTZ.AND P6, PT, R23, -INF , PT ;  /* 0xff8000001700780b */ /* 0x000fe40003fdd000 */
[----:B----4-:R-:W-:Y:S02]  /*01c0*/  FSETP.NEU.FTZ.AND P5, PT, R16, -INF , PT ;  /* 0xff8000001000780b */ /* 0x010fe40003fbd000 */
[----:B------:R-:W-:Y:S02]  /*01d0*/  FSEL R28, R21, UR6, P3 ;  /* 0x00000006151c7c08 */ /* 0x000fe40009800000 */
[----:B------:R-:W-:-:S02]  /*01e0*/  FSEL R33, R22, R7, P4 ;  /* 0x0000000716217208 */ /* 0x000fc40002000000 */
[C---:B------:R-:W-:Y:S02]  /*01f0*/  FSETP.NEU.FTZ.AND P3, PT, R23.reuse, +INF , PT ;  /* 0x7f8000001700780b */ /* 0x040fe40003f7d000 */
[----:B------:R-:W-:Y:S02]  /*0200*/  FSEL R0, R23, UR6, P6 ;  /* 0x0000000617007c08 */ /* 0x000fe4000b000000 */
[C---:B------:R-:W-:Y:S02]  /*0210*/  FSETP.NEU.FTZ.AND P4, PT, R16.reuse, +INF , PT ;  /* 0x7f8000001000780b */ /* 0x040fe40003f9d000 */
[----:B0-----:R-:W-:Y:S02]  /*0220*/  FSEL R4, R16, UR6, P5 ;  /* 0x0000000610047c08 */ /* 0x001fe4000a800000 */
[----:B------:R-:W-:Y:S02]  /*0230*/  FSETP.NEU.FTZ.AND P6, PT, R17, -INF , PT ;  /* 0xff8000001100780b */ /* 0x000fe40003fdd000 */
[----:B------:R-:W-:-:S02]  /*0240*/  FSETP.NEU.FTZ.AND P5, PT, R18, -INF , PT ;  /* 0xff8000001200780b */ /* 0x000fc40003fbd000 */
[-C--:B------:R-:W-:Y:S02]  /*0250*/  FSEL R35, R0, R7.reuse, P3 ;  /* 0x0000000700237208 */ /* 0x080fe40001800000 */
[----:B------:R-:W-:Y:S02]  /*0260*/  FSEL R4, R4, R7, P4 ;  /* 0x0000000704047208 */ /* 0x000fe40002000000 */
[C---:B------:R-:W-:Y:S02]  /*0270*/  FSETP.NEU.FTZ.AND P3, PT, R17.reuse, +INF , PT ;  /* 0x7f8000001100780b */ /* 0x040fe40003f7d000 */
[----:B------:R-:W-:Y:S02]  /*0280*/  FSEL R0, R17, UR6, P6 ;  /* 0x0000000611007c08 */ /* 0x000fe4000b000000 */
[C---:B------:R-:W-:Y:S02]  /*0290*/  FSETP.NEU.FTZ.AND P4, PT, R18.reuse, +INF , PT ;  /* 0x7f8000001200780b */ /* 0x040fe40003f9d000 */
[----:B------:R-:W-:-:S02]  /*02a0*/  FSEL R22, R18, UR6, P5 ;  /* 0x0000000612167c08 */ /* 0x000fc4000a800000 */
[----:B------:R-:W-:Y:S02]  /*02b0*/  FSETP.NEU.FTZ.AND P6, PT, R19, -INF , PT ;  /* 0xff8000001300780b */ /* 0x000fe40003fdd000 */
[----:B-----5:R-:W-:Y:S02]  /*02c0*/  FSETP.NEU.FTZ.AND P5, PT, R8, -INF , PT ;  /* 0xff8000000800780b */ /* 0x020fe40003fbd000 */
[C---:B------:R-:W-:Y:S02]  /*02d0*/  FSETP.NEU.FTZ.AND P1, PT, R21.reuse, +INF , PT ;  /* 0x7f8000001500780b */ /* 0x040fe40003f3d000 */
[----:B------:R-:W-:Y:S02]  /*02e0*/  FSETP.GTU.FTZ.AND P0, PT, |R21|, +INF , PT ;  /* 0x7f8000001500780b */ /* 0x000fe40003f1c200 */
[-C--:B------:R-:W-:Y:S02]  /*02f0*/  FSEL R21, R0, R7.reuse, P3 ;  /* 0x0000000700157208 */ /* 0x080fe40001800000 */
[----:B------:R-:W-:-:S02]  /*0300*/  FSEL R22, R22, R7, P4 ;  /* 0x0000000716167208 */ /* 0x000fc40002000000 */
[C---:B------:R-:W-:Y:S02]  /*0310*/  FSETP.NEU.FTZ.AND P3, PT, R19.reuse, +INF , PT ;  /* 0x7f8000001300780b */ /* 0x040fe40003f7d000 */
[----:B------:R-:W-:Y:S02]  /*0320*/  FSEL R0, R19, UR6, P6 ;  /* 0x0000000613007c08 */ /* 0x000fe4000b000000 */
[C---:B------:R-:W-:Y:S02]  /*0330*/  FSETP.NEU.FTZ.AND P4, PT, R8.reuse, +INF , PT ;  /* 0x7f8000000800780b */ /* 0x040fe40003f9d000 */
[----:B------:R-:W-:Y:S02]  /*0340*/  FSEL R24, R8, UR6, P5 ;  /* 0x0000000608187c08 */ /* 0x000fe4000a800000 */
[----:B------:R-:W-:Y:S02]  /*0350*/  FSETP.NEU.FTZ.AND P5, PT, R9, -INF , PT ;  /* 0xff8000000900780b */ /* 0x000fe40003fbd000 */
[----:B------:R-:W-:-:S02]  /*0360*/  FSEL R28, R28, R7, P1 ;  /* 0x000000071c1c7208 */ /* 0x000fc40000800000 */
[----:B------:R-:W-:Y:S02]  /*0370*/  FSETP.GTU.FTZ.AND P1, PT, |R23|, +INF , PT ;  /* 0x7f8000001700780b */ /* 0x000fe40003f3c200 */
[-C--:B------:R-:W-:Y:S02]  /*0380*/  FSEL R23, R0, R7.reuse, P3 ;  /* 0x0000000700177208 */ /* 0x080fe40001800000 */
[----:B------:R-:W-:Y:S02]  /*0390*/  FSEL R24, R24, R7, P4 ;  /* 0x0000000718187208 */ /* 0x000fe40002000000 */
[C---:B------:R-:W-:Y:S02]  /*03a0*/  FSETP.NEU.FTZ.AND P4, PT, R9.reuse, +INF , PT ;  /* 0x7f8000000900780b */ /* 0x040fe40003f9d000 */
[----:B------:R-:W-:Y:S02]  /*03b0*/  FSEL R0, R9, UR6, P5 ;  /* 0x0000000609007c08 */ /* 0x000fe4000a800000 */
[----:B------:R-:W-:-:S02]  /*03c0*/  FSETP.NEU.FTZ.AND P5, PT, R10, -INF , PT ;  /* 0xff8000000a00780b */ /* 0x000fc40003fbd000 */
[-C--:B------:R-:W-:Y:S02]  /*03d0*/  FSEL R0, R0, R7.reuse, P4 ;  /* 0x0000000700007208 */ /* 0x080fe40002000000 */
[C---:B------:R-:W-:Y:S02]  /*03e0*/  FSETP.NEU.FTZ.AND P4, PT, R10.reuse, +INF , PT ;  /* 0x7f8000000a00780b */ /* 0x040fe40003f9d000 */
[----:B------:R-:W-:Y:S02]  /*03f0*/  FSEL R32, R10, UR6, P5 ;  /* 0x000000060a207c08 */ /* 0x000fe4000a800000 */
[C---:B------:R-:W-:Y:S02]  /*0400*/  FSETP.NEU.FTZ.AND P5, PT, R11.reuse, -INF , PT ;  /* 0xff8000000b00780b */ /* 0x040fe40003fbd000 */
[----:B------:R-:W-:Y:S02]  /*0410*/  FSEL R29, R32, R7, P4 ;  /* 0x00000007201d7208 */ /* 0x000fe40002000000 */
[----:B------:R-:W-:-:S02]  /*0420*/  FSETP.NEU.FTZ.AND P4, PT, R11, +INF , PT ;  /* 0x7f8000000b00780b */ /* 0x000fc40003f9d000 */
[----:B------:R-:W-:Y:S02]  /*0430*/  FSEL R32, R11, UR6, P5 ;  /* 0x000000060b207c08 */ /* 0x000fe4000a800000 */
[C---:B------:R-:W-:Y:S02]  /*0440*/  FSETP.NEU.FTZ.AND P5, PT, R13.reuse, -INF , PT ;  /* 0xff8000000d00780b */ /* 0x040fe40003fbd000 */
[----:B------:R-:W-:Y:S02]  /*0450*/  FSEL R3, R32, R7, P4 ;  /* 0x0000000720037208 */ /* 0x000fe40002000000 */
[----:B------:R-:W-:Y:S02]  /*0460*/  FSETP.GTU.FTZ.AND P4, PT, |R18|, +INF , PT ;  /* 0x7f8000001200780b */ /* 0x000fe40003f9c200 */
[C---:B------:R-:W-:Y:S02]  /*0470*/  FSEL R18, R13.reuse, UR6, P5 ;  /* 0x000000060d127c08 */ /* 0x040fe4000a800000 */
[----:B------:R-:W-:-:S02]  /*0480*/  FSETP.NEU.FTZ.AND P5, PT, R13, +INF , PT ;  /* 0x7f8000000d00780b */ /* 0x000fc40003fbd000 */
[----:B------:R-:W-:Y:S02]  /*0490*/  FSETP.NEU.FTZ.AND P6, PT, R14, -INF , PT ;  /* 0xff8000000e00780b */ /* 0x000fe40003fdd000 */
[----:B------:R-:W-:Y:S02]  /*04a0*/  P2R R30, PR, RZ, 0x1 ;  /* 0x00000001ff1e7803 */ /* 0x000fe40000000000 */
[----:B------:R-:W-:Y:S02]  /*04b0*/  FSETP.GTU.FTZ.AND P0, PT, |R20|, +INF , PT ;  /* 0x7f8000001400780b */ /* 0x000fe40003f1c200 */
[----:B------:R-:W-:Y:S02]  /*04c0*/  FSEL R5, R18, R7, P5 ;  /* 0x0000000712057208 */ /* 0x000fe40002800000 */
[C---:B------:R-:W-:Y:S02]  /*04d0*/  FSEL R18, R14.reuse, UR6, P6 ;  /* 0x000000060e127c08 */ /* 0x040fe4000b000000 */
[----:B------:R-:W-:-:S02]  /*04e0*/  FSETP.NEU.FTZ.AND P6, PT, R14, +INF , PT ;  /* 0x7f8000000e00780b */ /* 0x000fc40003fdd000 */
[----:B------:R-:W-:Y:S02]  /*04f0*/  P2R R20, PR, RZ, 0x1 ;  /* 0x00000001ff147803 */ /* 0x000fe40000000000 */
[----:B------:R-:W-:Y:S02]  /*0500*/  P2R R31, PR, RZ, 0x4 ;  /* 0x00000004ff1f7803 */ /* 0x000fe40000000000 */
[----:B------:R-:W-:Y:S02]  /*0510*/  FSETP.NEU.FTZ.AND P0, PT, R12, -INF , PT ;  /* 0xff8000000c00780b */ /* 0x000fe40003f1d000 */
[----:B------:R-:W-:Y:S02]  /*0520*/  FSETP.NEU.FTZ.AND P2, PT, R15, +INF , PT ;  /* 0x7f8000000f00780b */ /* 0x000fe40003f5d000 */
[----:B------:R-:W-:Y:S02]  /*0530*/  FSEL R25, R18, R7, P6 ;  /* 0x0000000712197208 */ /* 0x000fe40003000000 */
[----:B------:R-:W-:-:S02]  /*0540*/  FSETP.GTU.FTZ.AND P6, PT, |R16|, +INF , PT ;  /* 0x7f8000001000780b */ /* 0x000fc40003fdc200 */
[C---:B------:R-:W-:Y:S02]  /*0550*/  FSEL R16, R12.reuse, UR6, P0 ;  /* 0x000000060c107c08 */ /* 0x040fe40008000000 */
[----:B------:R-:W-:Y:S02]  /*0560*/  FSETP.NEU.FTZ.AND P0, PT, R12, +INF , PT ;  /* 0x7f8000000c00780b */ /* 0x000fe40003f1d000 */
[----:B------:R-:W-:Y:S02]  /*0570*/  FSETP.GTU.FTZ.AND P3, PT, |R19|, +INF , PT ;  /* 0x7f8000001300780b */ /* 0x000fe40003f7c200 */
[----:B------:R-:W-:Y:S02]  /*0580*/  FSEL R27, R16, R7, P0 ;  /* 0x00000007101b7208 */ /* 0x000fe40000000000 */
[----:B------:R-:W-:Y:S02]  /*0590*/  FSETP.NEU.FTZ.AND P0, PT, R15, -INF , PT ;  /* 0xff8000000f00780b */ /* 0x000fe40003f1d000 */
[----:B------:R-:W-:-:S02]  /*05a0*/  FSETP.GTU.FTZ.AND P5, PT, |R17|, +INF , PT ;  /* 0x7f8000001100780b */ /* 0x000fc40003fbc200 */
[----:B------:R-:W-:Y:S02]  /*05b0*/  @P2 FSEL R7, R15, UR6, P0 ;  /* 0x000000060f072c08 */ /* 0x000fe40008000000 */
[----:B------:R-:W-:Y:S02]  /*05c0*/  ISETP.NE.AND P0, PT, R30, RZ, PT ;  /* 0x000000ff1e00720c */ /* 0x000fe40003f05270 */
[----:B------:R-:W-:Y:S02]  /*05d0*/  ISETP.NE.AND P2, PT, R31, RZ, PT ;  /* 0x000000ff1f00720c */ /* 0x000fe40003f45270 */
[-C--:B------:R-:W-:Y:S01]  /*05e0*/  FSEL R19, R35, R6.reuse, !P1 ;  /* 0x0000000623137208 */ /* 0x080fe20004800000 */
[----:B------:R-:W0:Y:S01]  /*05f0*/  S2R R31, SR_TID.X ;  /* 0x00000000001f7919 */ /* 0x000e220000002100 */
[----:B------:R-:W-:Y:S02]  /*0600*/  FSEL R17, R28, R6, !P0 ;  /* 0x000000061c117208 */ /* 0x000fe40004000000 */
[----:B------:R-:W-:-:S02]  /*0610*/  FSETP.GTU.FTZ.AND P1, PT, |R8|, +INF , PT ;  /* 0x7f8000000800780b */ /* 0x000fc40003f3c200 */
[----:B------:R-:W-:Y:S02]  /*0620*/  FSETP.GTU.FTZ.AND P0, PT, |R9|, +INF , PT ;  /* 0x7f8000000900780b */ /* 0x000fe40003f1c200 */
[----:B------:R-:W1:Y:S01]  /*0630*/  LDC.64 R8, c[0x0][0x230] ;  /* 0x00008c00ff087b82 */ /* 0x000e620000000a00 */
[-C--:B------:R-:W-:Y:S02]  /*0640*/  FSEL R18, R33, R6.reuse, !P2 ;  /* 0x0000000621127208 */ /* 0x080fe40005000000 */
[----:B------:R-:W-:Y:S02]  /*0650*/  ISETP.NE.AND P2, PT, R20, RZ, PT ;  /* 0x000000ff1400720c */ /* 0x000fe40003f45270 */
[-C--:B------:R-:W-:Y:S02]  /*0660*/  FSEL R23, R23, R6.reuse, !P3 ;  /* 0x0000000617177208 */ /* 0x080fe40005800000 */
[-C--:B------:R-:W-:Y:S02]  /*0670*/  FSEL R16, R26, R6.reuse, !P2 ;  /* 0x000000061a107208 */ /* 0x080fe40005000000 */
[----:B------:R-:W-:-:S02]  /*0680*/  FSEL R22, R22, R6, !P4 ;  /* 0x0000000616167208 */ /* 0x000fc40006000000 */
[-C--:B------:R-:W-:Y:S02]  /*0690*/  FSEL R21, R21, R6.reuse, !P5 ;  /* 0x0000000615157208 */ /* 0x080fe40006800000 */
[----:B------:R-:W-:Y:S02]  /*06a0*/  FSEL R20, R4, R6, !P6 ;  /* 0x0000000604147208 */ /* 0x000fe40007000000 */
[----:B------:R-:W-:Y:S02]  /*06b0*/  FSETP.GTU.FTZ.AND P2, PT, |R10|, +INF , PT ;  /* 0x7f8000000a00780b */ /* 0x000fe40003f5c200 */
[----:B------:R-:W-:Y:S02]  /*06c0*/  FSETP.GTU.FTZ.AND P3, PT, |R11|, +INF , PT ;  /* 0x7f8000000b00780b */ /* 0x000fe40003f7c200 */
[----:B------:R-:W-:Y:S02]  /*06d0*/  FSETP.GTU.FTZ.AND P4, PT, |R13|, +INF , PT ;  /* 0x7f8000000d00780b */ /* 0x000fe40003f9c200 */
[----:B------:R-:W-:-:S02]  /*06e0*/  FSETP.GTU.FTZ.AND P5, PT, |R14|, +INF , PT ;  /* 0x7f8000000e00780b */ /* 0x000fc40003fbc200 */
[----:B------:R-:W-:Y:S01]  /*06f0*/  FSETP.GTU.FTZ.AND P6, PT, |R12|, +INF , PT ;  /* 0x7f8000000c00780b */ /* 0x000fe20003fdc200 */
[----:B-1----:R-:W-:Y:S01]  /*0700*/  IMAD.WIDE.U32 R8, R2, 0x8, R8 ;  /* 0x0000000802087825 */ /* 0x002fe200078e0008 */
[-C--:B------:R-:W-:Y:S02]  /*0710*/  FSEL R10, R29, R6.reuse, !P2 ;  /* 0x000000061d0a7208 */ /* 0x080fe40005000000 */
[-C--:B------:R-:W-:Y:S02]  /*0720*/  FSEL R11, R3, R6.reuse, !P3 ;  /* 0x00000006030b7208 */ /* 0x080fe40005800000 */
[-C--:B------:R-:W-:Y:S01]  /*0730*/  FSEL R13, R5, R6.reuse, !P4 ;  /* 0x00000006050d7208 */ /* 0x080fe20006000000 */
[----:B0-----:R-:W-:Y:S01]  /*0740*/  IMAD.WIDE R30, R31, 0x10, R8 ;  /* 0x000000101f1e7825 */ /* 0x001fe200078e0208 */
[----:B------:R-:W-:Y:S02]  /*0750*/  FSEL R8, R24, R6, !P1 ;  /* 0x0000000618087208 */ /* 0x000fe40004800000 */
[----:B------:R-:W-:-:S02]  /*0760*/  FSETP.GTU.FTZ.AND P1, PT, |R15|, +INF , PT ;  /* 0x7f8000000f00780b */ /* 0x000fc40003f3c200 */
[-C--:B------:R-:W-:Y:S01]  /*0770*/  FSEL R9, R0, R6.reuse, !P0 ;  /* 0x0000000600097208 */ /* 0x080fe20004000000 */
[----:B------:R-:W-:Y:S01]  /*0780*/  STG.E.128 desc[UR4][R30.64], R16 ;  /* 0x000000101e007986 */ /* 0x000fe2000c101d04 */
[-C--:B------:R-:W-:Y:S02]  /*0790*/  FSEL R14, R25, R6.reuse, !P5 ;  /* 0x00000006190e7208 */ /* 0x080fe40006800000 */
[-C--:B------:R-:W-:Y:S01]  /*07a0*/  FSEL R12, R27, R6.reuse, !P6 ;  /* 0x000000061b0c7208 */ /* 0x080fe20007000000 */
[----:B------:R-:W-:Y:S01]  /*07b0*/  STG.E.128 desc[UR4][R30.64+0x800], R20 ;  /* 0x000800141e007986 */ /* 0x000fe2000c101d04 */
[----:B------:R-:W-:-:S03]  /*07c0*/  FSEL R15, R7, R6, !P1 ;  /* 0x00000006070f7208 */ /* 0x000fc60004800000 */
[----:B------:R-:W-:Y:S04]  /*07d0*/  STG.E.128 desc[UR4][R30.64+0x1000], R8 ;  /* 0x001000081e007986 */ /* 0x000fe8000c101d04 */
[----:B------:R-:W-:Y:S01]  /*07e0*/  STG.E.128 desc[UR4][R30.64+0x1800], R12 ;  /* 0x0018000c1e007986 */ /* 0x000fe2000c101d04 */
[----:B------:R-:W-:Y:S05]  /*07f0*/  EXIT ;  /* 0x000000000000794d */ /* 0x000fea0003800000 */
.L_x_3430:
[----:B------:R-:W0:Y:S01]  /*0800*/  S2R R3, SR_TID.X ;  /* 0x0000000000037919 */ /* 0x000e220000002100 */
[----:B------:R-:W-:Y:S02]  /*0810*/  CS2R R22, SRZ ;  /* 0x0000000000167805 */ /* 0x000fe4000001ff00 */
[----:B0-----:R-:W-:Y:S01]  /*0820*/  ISETP.GE.AND P2, PT, R3, R0, PT ;  /* 0x000000000300720c */ /* 0x001fe20003f46270 */
[----:B------:R-:W-:-:S12]  /*0830*/  IMAD.MOV.U32 R7, RZ, RZ, R3 ;  /* 0x000000ffff077224 */ /* 0x000fd800078e0003 */
[----:B------:R-:W0:Y:S01]  /*0840*/  @!P2 LDC.64 R18, c[0x0][0x238] ;  /* 0x00008e00ff12ab82 */ /* 0x000e220000000a00 */
[----:B------:R-:W-:Y:S02]  /*0850*/  @!P2 IMAD.IADD R13, R2, 0x1, R7 ;  /* 0x00000001020da824 */ /* 0x000fe400078e0207 */
[----:B------:R-:W-:-:S05]  /*0860*/  @!P2 VIADD R7, R7, 0x80 ;  /* 0x000000800707a836 */ /* 0x000fca0000000000 */
[----:B------:R-:W-:-:S13]  /*0870*/  ISETP.GE.AND P0, PT, R7, R0, PT ;  /* 0x000000000700720c */ /* 0x000fda0003f06270 */
[----:B------:R-:W-:Y:S02]  /*0880*/  @!P0 IMAD.IADD R8, R2, 0x1, R7 ;  /* 0x0000000102088824 */ /* 0x000fe400078e0207 */
[----:B------:R-:W-:Y:S02]  /*0890*/  @!P0 VIADD R7, R7, 0x80 ;  /* 0x0000008007078836 */ /* 0x000fe40000000000 */
[----:B0-----:R-:W-:Y:S01]  /*08a0*/  @!P2 IMAD.WIDE.U32 R18, R13, 0x8, R18 ;  /* 0x000000080d12a825 */ /* 0x001fe200078e0012 */
[----:B------:R-:W-:Y:S02]  /*08b0*/  CS2R R12, SRZ ;  /* 0x00000000000c7805 */ /* 0x000fe4000001ff00 */
[----:B------:R-:W-:-:S04]  /*08c0*/  ISETP.GE.AND P6, PT, R7, R0, PT ;  /* 0x000000000700720c */ /* 0x000fc80003fc6270 */
[----:B------:R-:W2:Y:S09]  /*08d0*/  @!P2 LDG.E.64 R12, desc[UR4][R18.64] ;  /* 0x00000004120ca981 */ /* 0x000eb2000c1e1b00 */
[----:B------:R-:W-:Y:S01]  /*08e0*/  @!P6 IMAD.IADD R31, R2, 0x1, R7 ;  /* 0x00000001021fe824 */ /* 0x000fe200078e0207 */
[----:B------:R-:W0:Y:S01]  /*08f0*/  @!P6 LDC.64 R4, c[0x0][0x238] ;  /* 0x00008e00ff04eb82 */ /* 0x000e220000000a00 */
[----:B------:R-:W-:-:S05]  /*0900*/  @!P6 VIADD R7, R7, 0x80 ;  /* 0x000000800707e836 */ /* 0x000fca0000000000 */
[----:B------:R-:W-:-:S13]  /*0910*/  ISETP.GE.AND P1, PT, R7, R0, PT ;  /* 0x000000000700720c */ /* 0x000fda0003f26270 */
[----:B------:R-:W-:Y:S01]  /*0920*/  @!P1 IMAD.IADD R25, R2, 0x1, R7 ;  /* 0x0000000102199824 */ /* 0x000fe200078e0207 */
[----:B------:R-:W1:Y:S01]  /*0930*/  @!P1 LDC.64 R10, c[0x0][0x238] ;  /* 0x00008e00ff0a9b82 */ /* 0x000e620000000a00 */
[----:B------:R-:W-:Y:S02]  /*0940*/  @!P1 VIADD R7, R7, 0x80 ;  /* 0x0000008007079836 */ /* 0x000fe40000000000 */
[----:B0-----:R-:W-:-:S03]  /*0950*/  @!P6 IMAD.WIDE.U32 R30, R31, 0x8, R4 ;  /* 0x000000081f1ee825 */ /* 0x001fc600078e0004 */
[C---:B------:R-:W-:Y:S02]  /*0960*/  ISETP.GE.AND P3, PT, R7.reuse, R0, PT ;  /* 0x000000000700720c */ /* 0x040fe40003f66270 */
[----:B------:R0:W5:Y:S11]  /*0970*/  @!P6 LDG.E.64 R22, desc[UR4][R30.64] ;  /* 0x000000041e16e981 */ /* 0x000176000c1e1b00 */
[----:B------:R-:W-:Y:S01]  /*0980*/  @!P3 IMAD.IADD R21, R2, 0x1, R7 ;  /* 0x000000010215b824 */ /* 0x000fe200078e0207 */
[----:B------:R-:W3:Y:S01]  /*0990*/  @!P3 LDC.64 R28, c[0x0][0x238] ;  /* 0x00008e00ff1cbb82 */ /* 0x000ee20000000a00 */
[----:B------:R-:W-:-:S05]  /*09a0*/  @!P3 VIADD R7, R7, 0x80 ;  /* 0x000000800707b836 */ /* 0x000fca0000000000 */
[----:B------:R-:W-:Y:S01]  /*09b0*/  ISETP.GE.AND P4, PT, R7, R0, PT ;  /* 0x000000000700720c */ /* 0x000fe20003f86270 */
[----:B-1----:R-:W-:Y:S01]  /*09c0*/  @!P1 IMAD.WIDE.U32 R10, R25, 0x8, R10 ;  /* 0x00000008190a9825 */ /* 0x002fe200078e000a */
[----:B0-----:R-:W0:Y:S11]  /*09d0*/  @!P2 LDC R30, c[0x0][0x220] ;  /* 0x00008800ff1eab82 */ /* 0x001e360000000800 */
[----:B------:R-:W-:Y:S01]  /*09e0*/  @!P4 IMAD.IADD R17, R2, 0x1, R7 ;  /* 0x000000010211c824 */ /* 0x000fe200078e0207 */
[----:B------:R-:W1:Y:S01]  /*09f0*/  @!P4 LDC.64 R4, c[0x0][0x238] ;  /* 0x00008e00ff04cb82 */ /* 0x000e620000000a00 */
[----:B------:R-:W-:-:S05]  /*0a00*/  @!P4 VIADD R7, R7, 0x80 ;  /* 0x000000800707c836 */ /* 0x000fca0000000000 */
[----:B------:R-:W-:Y:S02]  /*0a10*/  ISETP.GE.AND P5, PT, R7, R0, PT ;  /* 0x000000000700720c */ /* 0x000fe40003fa6270 */
[----:B------:R-:W-:-:S06]  /*0a20*/  CS2R R24, SRZ ;  /* 0x0000000000187805 */ /* 0x000fcc000001ff00 */
[----:B------:R4:W5:Y:S05]  /*0a30*/  @!P1 LDG.E.64 R24, desc[UR4][R10.64] ;  /* 0x000000040a189981 */ /* 0x00096a000c1e1b00 */
[----:B------:R-:W-:Y:S01]  /*0a40*/  @!P5 IMAD.IADD R9, R2, 0x1, R7 ;  /* 0x000000010209d824 */ /* 0x000fe200078e0207 */
[----:B------:R-:W0:Y:S01]  /*0a50*/  @!P5 LDC.64 R14, c[0x0][0x238] ;  /* 0x00008e00ff0edb82 */ /* 0x000e220000000a00 */
[----:B------:R-:W-:-:S05]  /*0a60*/  @!P5 VIADD R7, R7, 0x80 ;  /* 0x000000800707d836 */ /* 0x000fca0000000000 */
[----:B------:R-:W-:Y:S02]  /*0a70*/  ISETP.GE.AND P6, PT, R7, R0, PT ;  /* 0x000000000700720c */ /* 0x000fe40003fc6270 */
[----:B----4-:R-:W4:Y:S11]  /*0a80*/  @!P0 LDC.64 R10, c[0x0][0x238] ;  /* 0x00008e00ff0a8b82 */ /* 0x010f360000000a00 */
[----:B------:R-:W4:Y:S01]  /*0a90*/  @!P6 LDC.64 R26, c[0x0][0x238] ;  /* 0x00008e00ff1aeb82 */ /* 0x000f220000000a00 */
[----:B---3--:R-:W-:-:S04]  /*0aa0*/  @!P3 IMAD.WIDE.U32 R28, R21, 0x8, R28 ;  /* 0x00000008151cb825 */ /* 0x008fc800078e001c */
[----:B------:R-:W-:Y:S01]  /*0ab0*/  @!P6 IMAD.IADD R21, R2, 0x1, R7 ;  /* 0x000000010215e824 */ /* 0x000fe200078e0207 */
[----:B------:R-:W-:Y:S01]  /*0ac0*/  CS2R R6, SRZ ;  /* 0x0000000000067805 */ /* 0x000fe2000001ff00 */
[----:B-1----:R-:W-:-:S05]  /*0ad0*/  @!P4 IMAD.WIDE.U32 R4, R17, 0x8, R4 ;  /* 0x000000081104c825 */ /* 0x002fca00078e0004 */
[----:B------:R4:W5:Y:S01]  /*0ae0*/  @!P3 LDG.E.64 R6, desc[UR4][R28.64] ;  /* 0x000000041c06b981 */ /* 0x000962000c1e1b00 */
[----:B0-----:R-:W-:-:S04]  /*0af0*/  @!P5 IMAD.WIDE.U32 R14, R9, 0x8, R14 ;  /* 0x00000008090ed825 */ /* 0x001fc800078e000e */
[----:B----4-:R-:W-:Y:S02]  /*0b00*/  @!P0 IMAD.WIDE.U32 R28, R8, 0x8, R10 ;  /* 0x00000008081c8825 */ /* 0x010fe400078e000a */
[----:B------:R-:W0:Y:S02]  /*0b10*/  @!P2 LDC.64 R10, c[0x0][0x218] ;  /* 0x00008600ff0aab82 */ /* 0x000e240000000a00 */
[----:B------:R-:W-:Y:S01]  /*0b20*/  @!P6 IMAD.WIDE.U32 R26, R21, 0x8, R26 ;  /* 0x00000008151ae825 */ /* 0x000fe200078e001a */
[----:B------:R-:W-:Y:S02]  /*0b30*/  CS2R R20, SRZ ;  /* 0x0000000000147805 */ /* 0x000fe4000001ff00 */
[----:B------:R-:W-:-:S04]  /*0b40*/  CS2R R8, SRZ ;  /* 0x0000000000087805 */ /* 0x000fc8000001ff00 */
[----:B------:R1:W5:Y:S01]  /*0b50*/  @!P4 LDG.E.64 R20, desc[UR4][R4.64] ;  /* 0x000000040414c981 */ /* 0x000362000c1e1b00 */
[----:B------:R-:W-:-:S03]  /*0b60*/  CS2R R18, SRZ ;  /* 0x0000000000127805 */ /* 0x000fc6000001ff00 */
[----:B------:R-:W5:Y:S01]  /*0b70*/  @!P0 LDG.E.64 R8, desc[UR4][R28.64] ;  /* 0x000000041c088981 */ /* 0x000f62000c1e1b00 */
[----:B------:R-:W-:-:S03]  /*0b80*/  CS2R R16, SRZ ;  /* 0x0000000000107805 */ /* 0x000fc6000001ff00 */
[----:B------:R3:W5:Y:S01]  /*0b90*/  @!P5 LDG.E.64 R18, desc[UR4][R14.64] ;  /* 0x000000040e12d981 */ /* 0x000762000c1e1b00 */
[----:B-1----:R-:W-:-:S03]  /*0ba0*/  VIADD R5, R3, 0x100 ;  /* 0x0000010003057836 */ /* 0x002fc60000000000 */
[----:B------:R0:W5:Y:S02]  /*0bb0*/  @!P6 LDG.E.64 R16, desc[UR4][R26.64] ;  /* 0x000000041a10e981 */ /* 0x000164000c1e1b00 */
[----:B------:R-:W-:Y:S01]  /*0bc0*/  ISETP.GE.AND P0, PT, R5, R0, PT ;  /* 0x000000000500720c */ /* 0x000fe20003f06270 */
[----:B------:R-:W-:Y:S01]  /*0bd0*/  VIADD R5, R3, 0x180 ;  /* 0x0000018003057836 */ /* 0x000fe20000000000 */
[----:B------:R-:W-:Y:S01]  /*0be0*/  BSSY B0, `(.L_x_3431) ;  /* 0x0000020000007945 */ /* 0x000fe20003800000 */
[----:B---3--:R-:W-:Y:S02]  /*0bf0*/  CS2R R14, SRZ ;  /* 0x00000000000e7805 */ /* 0x008fe4000001ff00 */
[----:B--2---:R-:W-:Y:S02]  /*0c00*/  FSETP.NEU.AND P3, PT, R13, +INF , !P2 ;  /* 0x7f8000000d00780b */ /* 0x004fe4000576d000 */
[C---:B------:R-:W-:Y:S02]  /*0c10*/  @!P2 FSETP.NEU.FTZ.AND P1, PT, R12.reuse, -INF , PT ;  /* 0xff8000000c00a80b */ /* 0x040fe40003f3d000 */
[----:B------:R-:W-:-:S02]  /*0c20*/  @!P2 FSETP.NEU.FTZ.AND P5, PT, R12, +INF , PT ;  /* 0x7f8000000c00a80b */ /* 0x000fc40003fbd000 */
[----:B------:R-:W-:Y:S02]  /*0c30*/  @!P2 FSEL R4, R12, R30, P1 ;  /* 0x0000001e0c04a208 */ /* 0x000fe40000800000 */
[----:B------:R-:W-:Y:S01]  /*0c40*/  ISETP.GE.AND P1, PT, R5, R0, PT ;  /* 0x000000000500720c */ /* 0x000fe20003f26270 */
[----:B------:R-:W-:Y:S01]  /*0c50*/  VIADD R5, R3, 0x80 ;  /* 0x0000008003057836 */ /* 0x000fe20000000000 */
[C---:B------:R-:W-:Y:S02]  /*0c60*/  @!P2 FSETP.NEU.FTZ.AND P4, PT, R13.reuse, -INF , PT ;  /* 0xff8000000d00a80b */ /* 0x040fe40003f9d000 */
[----:B0-----:R-:W-:Y:S02]  /*0c70*/  @!P2 FSEL R27, R4, R11, P5 ;  /* 0x0000000b041ba208 */ /* 0x001fe40002800000 */
[----:B------:R-:W-:Y:S02]  /*0c80*/  @P3 FSEL R11, R13, R30, P4 ;  /* 0x0000001e0d0b3208 */ /* 0x000fe40002000000 */
[----:B------:R-:W-:-:S02]  /*0c90*/  ISETP.GE.AND P3, PT, R5, R0, PT ;  /* 0x000000000500720c */ /* 0x000fc40003f66270 */
[----:B------:R-:W-:Y:S02]  /*0ca0*/  @!P2 FSETP.GTU.FTZ.AND P6, PT, |R12|, +INF , PT ;  /* 0x7f8000000c00a80b */ /* 0x000fe40003fdc200 */
[----:B------:R-:W-:Y:S02]  /*0cb0*/  @!P2 FSETP.GTU.FTZ.AND P5, PT, |R13|, +INF , PT ;  /* 0x7f8000000d00a80b */ /* 0x000fe40003fbc200 */
[----:B------:R-:W-:Y:S02]  /*0cc0*/  CS2R R12, SRZ ;  /* 0x00000000000c7805 */ /* 0x000fe4000001ff00 */
[-C--:B------:R-:W-:Y:S01]  /*0cd0*/  @!P2 FSEL R14, R27, R10.reuse, !P6 ;  /* 0x0000000a1b0ea208 */ /* 0x080fe20007000000 */
[----:B------:R-:W-:Y:S01]  /*0ce0*/  VIADD R27, R3, 0x200 ;  /* 0x00000200031b7836 */ /* 0x000fe20000000000 */
[----:B------:R-:W-:-:S03]  /*0cf0*/  @!P2 FSEL R15, R11, R10, !P5 ;  /* 0x0000000a0b0fa208 */ /* 0x000fc60006800000 */
[----:B------:R-:W-:Y:S05]  /*0d00*/  @P3 BRA `(.L_x_3432) ;  /* 0x0000000000343947 */ /* 0x000fea0003800000 */
[----:B------:R-:W0:Y:S01]  /*0d10*/  LDC.64 R10, c[0x0][0x218] ;  /* 0x00008600ff0a7b82 */ /* 0x000e220000000a00 */
[C---:B-----5:R-:W-:Y:S01]  /*0d20*/  FSETP.NEU.FTZ.AND P4, PT, R9.reuse, +INF , PT ;  /* 0x7f8000000900780b */ /* 0x060fe20003f9d000 */
[----:B------:R-:W-:Y:S01]  /*0d30*/  ULDC UR6, c[0x0][0x220] ;  /* 0x0000880000067ab9 */ /* 0x000fe20000000800 */
[C---:B------:R-:W-:Y:S02]  /*0d40*/  FSETP.NEU.FTZ.AND P5, PT, R8.reuse, -INF , PT ;  /* 0xff8000000800780b */ /* 0x040fe40003fbd000 */
[C---:B------:R-:W-:Y:S02]  /*0d50*/  FSETP.GTU.FTZ.AND P3, PT, |R8|.reuse, +INF , PT ;  /* 0x7f8000000800780b */ /* 0x040fe40003f7c200 */
[C---:B------:R-:W-:Y:S02]  /*0d60*/  FSETP.NEU.FTZ.AND P2, PT, R8.reuse, +INF , PT ;  /* 0x7f8000000800780b */ /* 0x040fe40003f5d000 */
[----:B------:R-:W-:Y:S02]  /*0d70*/  FSEL R8, R8, UR6, P5 ;  /* 0x0000000608087c08 */ /* 0x000fe4000a800000 */
[----:B------:R-:W-:-:S02]  /*0d80*/  FSETP.NEU.FTZ.AND P6, PT, R9, -INF , PT ;  /* 0xff8000000900780b */ /* 0x000fc40003fdd000 */
[C---:B------:R-:W-:Y:S02]  /*0d90*/  FSETP.GTU.FTZ.AND P5, PT, |R9|.reuse, +INF , PT ;  /* 0x7f8000000900780b */ /* 0x040fe40003fbc200 */
[----:B0-----:R-:W-:Y:S02]  /*0da0*/  FSEL R13, R8, R11, P2 ;  /* 0x0000000b080d7208 */ /* 0x001fe40001000000 */
[----:B------:R-:W-:Y:S02]  /*0db0*/  @P4 FSEL R11, R9, UR6, P6 ;  /* 0x00000006090b4c08 */ /* 0x000fe4000b000000 */
[-C--:B------:R-:W-:Y:S02]  /*0dc0*/  FSEL R12, R13, R10.reuse, !P3 ;  /* 0x0000000a0d0c7208 */ /* 0x080fe40005800000 */
[----:B------:R-:W-:-:S07]  /*0dd0*/  FSEL R13, R11, R10, !P5 ;  /* 0x0000000a0b0d7208 */ /* 0x000fce0006800000 */
.L_x_3432:
[----:B------:R-:W-:Y:S05]  /*0de0*/  BSYNC B0 ;  /* 0x0000000000007941 */ /* 0x000fea0003800000 */
.L_x_3431:
        /* <DEDUP_REMOVED lines=18> */
.L_x_3434:
[----:B------:R-:W-:Y:S05]  /*0f10*/  BSYNC B0 ;  /* 0x0000000000007941 */ /* 0x000fea0003800000 */
.L_x_3433:
[----:B------:R-:W-:Y:S01]  /*0f20*/  BSSY B0, `(.L_x_3435) ;  /* 0x0000010000007945 */ /* 0x000fe20003800000 */
[----:B------:R-:W-:-:S03]  /*0f30*/  IMAD.MOV.U32 R8, RZ, RZ, RZ ;  /* 0x000000ffff087224 */ /* 0x000fc600078e00ff */
        /* <DEDUP_REMOVED lines=14> */
.L_x_3436:
[----:B------:R-:W-:Y:S05]  /*1020*/  BSYNC B0 ;  /* 0x0000000000007941 */ /* 0x000fea0003800000 */
.L_x_3435:
[----:B------:R-:W-:Y:S01]  /*1030*/  BSSY B0, `(.L_x_3437) ;  /* 0x0000011000007945 */ /* 0x000fe20003800000 */
[----:B------:R-:W-:Y:S01]  /*1040*/  IMAD.MOV.U32 R23, RZ, RZ, RZ ;  /* 0x000000ffff177224 */ /* 0x000fe200078e00ff */
[----:B------:R-:W-:Y:S02]  /*1050*/  CS2R R24, SRZ ;  /* 0x0000000000187805 */ /* 0x000fe4000001ff00 */
[----:B------:R-:W-:Y:S05]  /*1060*/  @P2 BRA `(.L_x_3438) ;  /* 0x0000000000342947 */ /* 0x000fea0003800000 */
        /* <DEDUP_REMOVED lines=13> */
.L_x_3438:
[----:B------:R-:W-:Y:S05]  /*1140*/  BSYNC B0 ;  /* 0x0000000000007941 */ /* 0x000fea0003800000 */
.L_x_3437:
[C---:B------:R-:W-:Y:S01]  /*1150*/  VIADD R7, R3.reuse, 0x280 ;  /* 0x0000028003077836 */ /* 0x040fe20000000000 */
[----:B------:R-:W-:Y:S01]  /*1160*/  BSSY B0, `(.L_x_3439) ;  /* 0x0000015000007945 */ /* 0x000fe20003800000 */
[C---:B------:R-:W-:Y:S02]  /*1170*/  VIADD R27, R3.reuse, 0x300 ;  /* 0x00000300031b7836 */ /* 0x040fe40000000000 */
[----:B------:R-:W-:Y:S01]  /*1180*/  VIADD R29, R3, 0x380 ;  /* 0x00000380031d7836 */ /* 0x000fe20000000000 */
[-C--:B------:R-:W-:Y:S01]  /*1190*/  ISETP.GE.AND P2, PT, R7, R0.reuse, PT ;  /* 0x000000000700720c */ /* 0x080fe20003f46270 */
[----:B------:R-:W-:Y:S01]  /*11a0*/  IMAD.MOV.U32 R22, RZ, RZ, RZ ;  /* 0x000000ffff167224 */ /* 0x000fe200078e00ff */
[-C--:B------:R-:W-:Y:S02]  /*11b0*/  ISETP.GE.AND P1, PT, R27, R0.reuse, PT ;  /* 0x000000001b00720c */ /* 0x080fe40003f26270 */
[----:B------:R-:W-:-:S09]  /*11c0*/  ISETP.GE.AND P0, PT, R29, R0, PT ;  /* 0x000000001d00720c */ /* 0x000fd20003f06270 */
        /* <DEDUP_REMOVED lines=14> */
.L_x_3440:
[----:B------:R-:W-:Y:S05]  /*12b0*/  BSYNC B0 ;  /* 0x0000000000007941 */ /* 0x000fea0003800000 */
.L_x_3439:
[----:B------:R-:W-:Y:S01]  /*12c0*/  BSSY B0, `(.L_x_3441) ;  /* 0x0000012000007945 */ /* 0x000fe20003800000 */
[----:B------:R-:W-:Y:S01]  /*12d0*/  ISETP.GE.AND P2, PT, R3, R0, PT ;  /* 0x000000000300720c */ /* 0x000fe20003f46270 */
[----:B------:R-:W-:Y:S01]  /*12e0*/  IMAD.MOV.U32 R21, RZ, RZ, RZ ;  /* 0x000000ffff157224 */ /* 0x000fe200078e00ff */
        /* <DEDUP_REMOVED lines=15> */
.L_x_3442:
[----:B------:R-:W-:Y:S05]  /*13e0*/  BSYNC B0 ;  /* 0x0000000000007941 */ /* 0x000fea0003800000 */
.L_x_3441:
        /* <DEDUP_REMOVED lines=16> */
.L_x_3444:
[----:B------:R-:W-:Y:S05]  /*14f0*/  BSYNC B0 ;  /* 0x0000000000007941 */ /* 0x000fea0003800000 */
.L_x_3443:
[----:B------:R-:W-:Y:S04]  /*1500*/  BSSY B0, `(.L_x_3445) ;  /* 0x0000033000007945 */ /* 0x000fe80003800000 */
[----:B------:R-:W-:Y:S04]  /*1510*/  BSSY B1, `(.L_x_3446) ;  /* 0x000002b000017945 */ /* 0x000fe80003800000 */
[----:B------:R-:W-:Y:S05]  /*1520*/  @P2 BRA `(.L_x_3447) ;  /* 0x0000000000302947 */ /* 0x000fea0003800000 */
[----:B------:R-:W0:Y:S01]  /*1530*/  LDC.64 R16, c[0x0][0x230] ;  /* 0x00008c00ff107b82 */ /* 0x000e220000000a00 */
[----:B------:R-:W-:-:S04]  /*1540*/  IMAD.IADD R3, R2, 0x1, R3 ;  /* 0x0000000102037824 */ /* 0x000fc800078e0203 */
[----:B0-----:R-:W-:-:S04]  /*1550*/  IMAD.WIDE.U32 R16, R3, 0x8, R16 ;  /* 0x0000000803107825 */ /* 0x001fc800078e0010 */
[----:B------:R-:W-:Y:S01]  /*1560*/  IMAD.MOV.U32 R3, RZ, RZ, R5 ;  /* 0x000000ffff037224 */ /* 0x000fe200078e0005 */
[----:B------:R0:W-:Y:S04]  /*1570*/  STG.E.64 desc[UR4][R16.64], R14 ;  /* 0x0000000e10007986 */ /* 0x0001e8000c101b04 */
[----:B------:R-:W-:-:S13]  /*1580*/  ISETP.GE.AND P0, PT, R3, R0, PT ;  /* 0x000000000300720c */ /* 0x000fda0003f06270 */
[----:B0-----:R-:W-:Y:S05]  /*1590*/  @P0 BRA `(.L_x_3448) ;  /* 0x0000000000300947 */ /* 0x001fea0003800000 */
[----:B------:R-:W0:Y:S01]  /*15a0*/  LDC.64 R4, c[0x0][0x230] ;  /* 0x00008c00ff047b82 */ /* 0x000e220000000a00 */
[----:B------:R-:W-:Y:S02]  /*15b0*/  IMAD.IADD R15, R2, 0x1, R3 ;  /* 0x00000001020f7824 */ /* 0x000fe400078e0203 */
[----:B------:R-:W-:Y:S02]  /*15c0*/  VIADD R3, R3, 0x80 ;  /* 0x0000008003037836 */ /* 0x000fe40000000000 */
[----:B0-----:R-:W-:-:S05]  /*15d0*/  IMAD.WIDE.U32 R4, R15, 0x8, R4 ;  /* 0x000000080f047825 */ /* 0x001fca00078e0004 */
[----:B------:R0:W-:Y:S02]  /*15e0*/  STG.E.64 desc[UR4][R4.64], R12 ;  /* 0x0000000c04007986 */ /* 0x0001e4000c101b04 */
.L_x_3447:
[----:B------:R-:W-:-:S13]  /*15f0*/  ISETP.GE.AND P0, PT, R3, R0, PT ;  /* 0x000000000300720c */ /* 0x000fda0003f06270 */
[----:B------:R-:W-:Y:S05]  /*1600*/  @P0 BRA `(.L_x_3449) ;  /* 0x0000000000300947 */ /* 0x000fea0003800000 */
[----:B0-----:R-:W0:Y:S01]  /*1610*/  LDC.64 R4, c[0x0][0x230] ;  /* 0x00008c00ff047b82 */ /* 0x001e220000000a00 */
[----:B------:R-:W-:Y:S02]  /*1620*/  IMAD.IADD R13, R2, 0x1, R3 ;  /* 0x00000001020d7824 */ /* 0x000fe400078e0203 */
[----:B------:R-:W-:Y:S02]  /*1630*/  VIADD R3, R3, 0x80 ;  /* 0x0000008003037836 */ /* 0x000fe40000000000 */
[----:B0-----:R-:W-:-:S05]  /*1640*/  IMAD.WIDE.U32 R4, R13, 0x8, R4 ;  /* 0x000000080d047825 */ /* 0x001fca00078e0004 */
[----:B------:R0:W-:Y:S02]  /*1650*/  STG.E.64 desc[UR4][R4.64], R10 ;  /* 0x0000000a04007986 */ /* 0x0001e4000c101b04 */
.L_x_3448:
[----:B------:R-:W-:-:S13]  /*1660*/  ISETP.GE.AND P0, PT, R3, R0, PT ;  /* 0x000000000300720c */ /* 0x000fda0003f06270 */
[----:B------:R-:W-:Y:S05]  /*1670*/  @P0 BRA `(.L_x_3450) ;  /* 0x0000000000300947 */ /* 0x000fea0003800000 */
[----:B0-----:R-:W0:Y:S01]  /*1680*/  LDC.64 R4, c[0x0][0x230] ;  /* 0x00008c00ff047b82 */ /* 0x001e220000000a00 */
[----:B------:R-:W-:Y:S02]  /*1690*/  IMAD.IADD R11, R2, 0x1, R3 ;  /* 0x00000001020b7824 */ /* 0x000fe400078e0203 */
[----:B------:R-:W-:Y:S02]  /*16a0*/  VIADD R3, R3, 0x80 ;  /* 0x0000008003037836 */ /* 0x000fe40000000000 */
[----:B0-----:R-:W-:-:S05]  /*16b0*/  IMAD.WIDE.U32 R4, R11, 0x8, R4 ;  /* 0x000000080b047825 */ /* 0x001fca00078e0004 */
[----:B------:R1:W-:Y:S02]  /*16c0*/  STG.E.64 desc[UR4][R4.64], R8 ;  /* 0x0000000804007986 */ /* 0x0003e4000c101b04 */
.L_x_3449:
[----:B------:R-:W-:-:S13]  /*16d0*/  ISETP.GE.AND P0, PT, R3, R0, PT ;  /* 0x000000000300720c */ /* 0x000fda0003f06270 */
[----:B------:R-:W-:Y:S05]  /*16e0*/  @P0 BRA `(.L_x_3451) ;  /* 0x0000000000340947 */ /* 0x000fea0003800000 */
[----:B01----:R-:W0:Y:S01]  /*16f0*/  LDC.64 R4, c[0x0][0x230] ;  /* 0x00008c00ff047b82 */ /* 0x003e220000000a00 */
[----:B------:R-:W-:Y:S02]  /*1700*/  IMAD.IADD R9, R2, 0x1, R3 ;  /* 0x0000000102097824 */ /* 0x000fe400078e0203 */
[----:B------:R-:W-:Y:S02]  /*1710*/  VIADD R3, R3, 0x80 ;  /* 0x0000008003037836 */ /* 0x000fe40000000000 */
[----:B0-----:R-:W-:-:S05]  /*1720*/  IMAD.WIDE.U32 R4, R9, 0x8, R4 ;  /* 0x0000000809047825 */ /* 0x001fca00078e0004 */
[----:B------:R1:W-:Y:S02]  /*1730*/  STG.E.64 desc[UR4][R4.64], R24 ;  /* 0x0000001804007986 */ /* 0x0003e4000c101b04 */
.L_x_3450:
[----:B------:R-:W-:-:S13]  /*1740*/  ISETP.GE.AND P0, PT, R3, R0, PT ;  /* 0x000000000300720c */ /* 0x000fda0003f06270 */
[----:B------:R-:W-:Y:S05]  /*1750*/  @P0 BREAK B1 ;  /* 0x0000000000010942 */ /* 0x000fea0003800000 */
[----:B------:R-:W-:Y:S05]  /*1760*/  @P0 BRA `(.L_x_3452) ;  /* 0x0000000000300947 */ /* 0x000fea0003800000 */
[----:B01----:R-:W0:Y:S01]  /*1770*/  LDC.64 R4, c[0x0][0x230] ;  /* 0x00008c00ff047b82 */ /* 0x003e220000000a00 */
[----:B------:R-:W-:Y:S02]  /*1780*/  IMAD.IADD R9, R2, 0x1, R3 ;  /* 0x0000000102097824 */ /* 0x000fe400078e0203 */
[----:B------:R-:W-:Y:S02]  /*1790*/  VIADD R3, R3, 0x80 ;  /* 0x0000008003037836 */ /* 0x000fe40000000000 */
[----:B0-----:R-:W-:-:S05]  /*17a0*/  IMAD.WIDE.U32 R4, R9, 0x8, R4 ;  /* 0x0000000809047825 */ /* 0x001fca00078e0004 */
[----:B------:R2:W-:Y:S02]  /*17b0*/  STG.E.64 desc[UR4][R4.64], R22 ;  /* 0x0000001604007986 */ /* 0x0005e4000c101b04 */
.L_x_3451:
[----:B------:R-:W-:Y:S05]  /*17c0*/  BSYNC B1 ;  /* 0x0000000000017941 */ /* 0x000fea0003800000 */
.L_x_3446:
[----:B------:R-:W-:-:S13]  /*17d0*/  ISETP.GE.AND P0, PT, R3, R0, PT ;  /* 0x000000000300720c */ /* 0x000fda0003f06270 */
[----:B012---:R-:W0:Y:S01]  /*17e0*/  @!P0 LDC.64 R4, c[0x0][0x230] ;  /* 0x00008c00ff048b82 */ /* 0x007e220000000a00 */
[----:B------:R-:W-:Y:S02]  /*17f0*/  @!P0 IMAD.IADD R9, R2, 0x1, R3 ;  /* 0x0000000102098824 */ /* 0x000fe400078e0203 */
[----:B------:R-:W-:Y:S02]  /*1800*/  @!P0 VIADD R3, R3, 0x80 ;  /* 0x0000008003038836 */ /* 0x000fe40000000000 */
[----:B0-----:R-:W-:-:S05]  /*1810*/  @!P0 IMAD.WIDE.U32 R4, R9, 0x8, R4 ;  /* 0x0000000809048825 */ /* 0x001fca00078e0004 */
[----:B------:R2:W-:Y:S02]  /*1820*/  @!P0 STG.E.64 desc[UR4][R4.64], R6 ;  /* 0x0000000604008986 */ /* 0x0005e4000c101b04 */
.L_x_3452:
[----:B------:R-:W-:Y:S05]  /*1830*/  BSYNC B0 ;  /* 0x0000000000007941 */ /* 0x000fea0003800000 */
.L_x_3445:
[----:B------:R-:W-:Y:S05]  /*1840*/  WARPSYNC.ALL ;  /* 0x0000000000007948 */ /* 0x000fea0003800000 */
[----:B------:R-:W-:-:S13]  /*1850*/  ISETP.GE.AND P0, PT, R3, R0, PT ;  /* 0x000000000300720c */ /* 0x000fda0003f06270 */
[----:B------:R-:W-:Y:S05]  /*1860*/  @P0 EXIT ;  /* 0x000000000000094d */ /* 0x000fea0003800000 */
[----:B012---:R-:W0:Y:S01]  /*1870*/  LDC.64 R4, c[0x0][0x230] ;  /* 0x00008c00ff047b82 */ /* 0x007e220000000a00 */
[----:B------:R-:W-:-:S04]  /*1880*/  IMAD.IADD R3, R2, 0x1, R3 ;  /* 0x0000000102037824 */ /* 0x000fc800078e0203 */
[----:B0-----:R-:W-:-:S05]  /*1890*/  IMAD.WIDE.U32 R2, R3, 0x8, R4 ;  /* 0x0000000803027825 */ /* 0x001fca00078e0004 */
[----:B------:R-:W-:Y:S01]  /*18a0*/  STG.E.64 desc[UR4][R2.64], R20 ;  /* 0x0000001402007986 */ /* 0x000fe2000c101b04 */
[----:B------:R-:W-:Y:S05]  /*18b0*/  EXIT ;  /* 0x000000000000794d */ /* 0x000fea0003800000 */
.L_x_3453:
        /* <DEDUP_REMOVED lines=12> */
.L_x_36148:


//--------------------- .text._ZN2at6native29vectorized_elementwise_kernelILi4EZZZNS0_22nan_to_num_kernel_cudaERNS_18TensorIteratorBaseESt8optionalIdES5_S5_ENKUlvE_clEvENKUlvE0_clEvEUlN3c107complexIfEEE_St5arrayIPcLm2EEEEviT0_T1_ --------------------------
	.section	.text._ZN2at6native29vectorized_elementwise_kernelILi4EZZZNS0_22nan_to_num_kernel_cudaERNS_18TensorIteratorBaseESt8optionalIdES5_S5_ENKUlvE_clEvENKUlvE0_clEvEUlN3c107complexIfEEE_St5arrayIPcLm2EEEEviT0_T1_,"ax",@progbits
	.align	128
        .global         _ZN2at6native29vectorized_elementwise_kernelILi4EZZZNS0_22nan_to_num_kernel_cudaERNS_18TensorIteratorBaseESt8optionalIdES5_S5_ENKUlvE_clEvENKUlvE0_clEvEUlN3c107complexIfEEE_St5arrayIPcLm2EEEEviT0_T1_
        .type           _ZN2at6native29vectorized_elementwise_kernelILi4EZZZNS0_22nan_to_num_kernel_cudaERNS_18TensorIteratorBaseESt8optionalIdES5_S5_ENKUlvE_clEvENKUlvE0_clEvEUlN3c107complexIfEEE_St5arrayIPcLm2EEEEviT0_T1_,@function
        .size           _ZN2at6native29vectorized_elementwise_kernelILi4EZZZNS0_22nan_to_num_kernel_cudaERNS_18TensorIteratorBaseESt8optionalIdES5_S5_ENKUlvE_clEvENKUlvE0_clEvEUlN3c107complexIfEEE_St5arrayIPcLm2EEEEviT0_T1_,(.L_x_36149 - _ZN2at6native29vectorized_elementwise_kernelILi4EZZZNS0_22nan_to_num_kernel_cudaERNS_18TensorIteratorBaseESt8optionalIdES5_S5_ENKUlvE_clEvENKUlvE0_clEvEUlN3c107complexIfEEE_St5arrayIPcLm2EEEEviT0_T1_)
        .other          _ZN2at6native29vectorized_elementwise_kernelILi4EZZZNS0_22nan_to_num_kernel_cudaERNS_18TensorIteratorBaseESt8optionalIdES5_S5_ENKUlvE_clEvENKUlvE0_clEvEUlN3c107complexIfEEE_St5arrayIPcLm2EEEEviT0_T1_,@"STO_CUDA_ENTRY STV_DEFAULT"
_ZN2at6native29vectorized_elementwise_kernelILi4EZZZNS0_22nan_to_num_kernel_cudaERNS_18TensorIteratorBaseESt8optionalIdES5_S5_ENKUlvE_clEvENKUlvE0_clEvEUlN3c107complexIfEEE_St5arrayIPcLm2EEEEviT0_T1_:
.text._ZN2at6native29vectorized_elementwise_kernelILi4EZZZNS0_22nan_to_num_kernel_cudaERNS_18TensorIteratorBaseESt8optionalIdES5_S5_ENKUlvE_clEvENKUlvE0_clEvEUlN3c107complexIfEEE_St5arrayIPcLm2EEEEviT0_T1_:
        /* <DEDUP_REMOVED lines=128> */
.L_x_3454:
        /* <DEDUP_REMOVED lines=94> */
.L_x_3456:
[----:B------:R-:W-:Y:S05]  /*0de0*/  BSYNC B0 ;  /* 0x0000000000007941 */ /* 0x000fea0003800000 */
.L_x_3455:
        /* <DEDUP_REMOVED lines=18> */
.L_x_3458:
[----:B------:R-:W-:Y:S05]  /*0f10*/  BSYNC B0 ;  /* 0x0000000000007941 */ /* 0x000fea0003800000 */
.L_x_3457:
        /* <DEDUP_REMOVED lines=16> */
.L_x_3460:
[----:B------:R-:W-:Y:S05]  /*1020*/  BSYNC B0 ;  /* 0x0000000000007941 */ /* 0x000fea0003800000 */
.L_x_3459:
        /* <DEDUP_REMOVED lines=17> */
.L_x_3462:
[----:B------:R-:W-:Y:S05]  /*1140*/  BSYNC B0 ;  /* 0x0000000000007941 */ /* 0x000fea0003800000 */
.L_x_3461:
        /* <DEDUP_REMOVED lines=22> */
.L_x_3464:
[----:B------:R-:W-:Y:S05]  /*12b0*/  BSYNC B0 ;  /* 0x0000000000007941 */ /* 0x000fea0003800000 */
.L_x_3463:
        /* <DEDUP_REMOVED lines=18> */
.L_x_3466:
[----:B------:R-:W-:Y:S05]  /*13e0*/  BSYNC B0 ;  /* 0x0000000000007941 */ /* 0x000fea0003800000 */
.L_x_3465:
        /* <DEDUP_REMOVED lines=16> */
.L_x_3468:
[----:B------:R-:W-:Y:S05]  /*14f0*/  BSYNC B0 ;  /* 0x0000000000007941 */ /* 0x000fea0003800000 */
.L_x_3467:
        /* <DEDUP_REMOVED lines=15> */
.L_x_3471:
[----:B------:R-:W-:-:S13]  /*15f0*/  ISETP.GE.AND P0, PT, R3, R0, PT ;  /* 0x000000000300720c */ /* 0x000fda0003f06270 */
[----:B------:R-:W-:Y:S05]  /*1600*/  @P0 BRA `(.L_x_3473) ;  /* 0x0000000000300947 */ /* 0x000fea0003800000 */
[----:B0-----:R-:W0:Y:S01]  /*1610*/  LDC.64 R4, c[0x0][0x230] ;  /* 0x00008c00ff047b82 */ /* 0x001e220000000a00 */
[----:B------:R-:W-:Y:S02]  /*1620*/  IMAD.IADD R13, R2, 0x1, R3 ;  /* 0x00000001020d7824 */ /* 0x000fe400078e0203 */
[----:B------:R-:W-:Y:S02]  /*1630*/  VIADD R3, R3, 0x80 ;  /* 0x0000008003037836 */ /* 0x000fe40000000000 */
[----:B0-----:R-:W-:-:S05]  /*1640*/  IMAD.WIDE.U32 R4, R13, 0x8, R4 ;  /* 0x000000080d047825 */ /* 0x001fca00078e0004 */
[----:B------:R0:W-:Y:S02]  /*1650*/  STG.E.64 desc[UR4][R4.64], R10 ;  /* 0x0000000a04007986 */ /* 0x0001e4000c101b04 */
.L_x_3472:
[----:B------:R-:W-:-:S13]  /*1660*/  ISETP.GE.AND P0, PT, R3, R0, PT ;  /* 0x000000000300720c */ /* 0x000fda0003f06270 */
[----:B------:R-:W-:Y:S05]  /*1670*/  @P0 BRA `(.L_x_3474) ;  /* 0x0000000000300947 */ /* 0x000fea0003800000 */
[----:B0-----:R-:W0:Y:S01]  /*1680*/  LDC.64 R4, c[0x0][0x230] ;  /* 0x00008c00ff047b82 */ /* 0x001e220000000a00 */
[----:B------:R-:W-:Y:S02]  /*1690*/  IMAD.IADD R11, R2, 0x1, R3 ;  /* 0x00000001020b7824 */ /* 0x000fe400078e0203 */
[----:B------:R-:W-:Y:S02]  /*16a0*/  VIADD R3, R3, 0x80 ;  /* 0x0000008003037836 */ /* 0x000fe40000000000 */
[----:B0-----:R-:W-:-:S05]  /*16b0*/  IMAD.WIDE.U32 R4, R11, 0x8, R4 ;  /* 0x000000080b047825 */ /* 0x001fca00078e0004 */
[----:B------:R1:W-:Y:S02]  /*16c0*/  STG.E.64 desc[UR4][R4.64], R8 ;  /* 0x0000000804007986 */ /* 0x0003e4000c101b04 */
.L_x_3473:
[----:B------:R-:W-:-:S13]  /*16d0*/  ISETP.GE.AND P0, PT, R3, R0, PT ;  /* 0x000000000300720c */ /* 0x000fda0003f06270 */
[----:B------:R-:W-:Y:S05]  /*16e0*/  @P0 BRA `(.L_x_3475) ;  /* 0x0000000000340947 */ /* 0x000fea0003800000 */
[----:B01----:R-:W0:Y:S01]  /*16f0*/  LDC.64 R4, c[0x0][0x230] ;  /* 0x00008c00ff047b82 */ /* 0x003e220000000a00 */
[----:B------:R-:W-:Y:S02]  /*1700*/  IMAD.IADD R9, R2, 0x1, R3 ;  /* 0x0000000102097824 */ /* 0x000fe400078e0203 */
[----:B------:R-:W-:Y:S02]  /*1710*/  VIADD R3, R3, 0x80 ;  /* 0x0000008003037836 */ /* 0x000fe40000000000 */
[----:B0-----:R-:W-:-:S05]  /*1720*/  IMAD.WIDE.U32 R4, R9, 0x8, R4 ;  /* 0x0000000809047825 */ /* 0x001fca00078e0004 */
[----:B------:R1:W-:Y:S02]  /*1730*/  STG.E.64 desc[UR4][R4.64], R24 ;  /* 0x0000001804007986 */ /* 0x0003e4000c101b04 */
.L_x_3474:
        /* <DEDUP_REMOVED lines=8> */
.L_x_3475:
[----:B------:R-:W-:Y:S05]  /*17c0*/  BSYNC B1 ;  /* 0x0000000000017941 */ /* 0x000fea0003800000 */
.L_x_3470:
[----:B------:R-:W-:-:S13]  /*17d0*/  ISETP.GE.AND P0, PT, R3, R0, PT ;  /* 0x000000000300720c */ /* 0x000fda0003f06270 */
[----:B012---:R-:W0:Y:S01]  /*17e0*/  @!P0 LDC.64 R4, c[0x0][0x230] ;  /* 0x00008c00ff048b82 */ /* 0x007e220000000a00 */
[----:B------:R-:W-:Y:S02]  /*17f0*/  @!P0 IMAD.IADD R9, R2, 0x1, R3 ;  /* 0x0000000102098824 */ /* 0x000fe400078e0203 */
[----:B------:R-:W-:Y:S02]  /*1800*/  @!P0 VIADD R3, R3, 0x80 ;  /* 0x0000008003038836 */ /* 0x000fe40000000000 */
[----:B0-----:R-:W-:-:S05]  /*1810*/  @!P0 IMAD.WIDE.U32 R4, R9, 0x8, R4 ;  /* 0x0000000809048825 */ /* 0x001fca00078e0004 */
[----:B------:R2:W-:Y:S02]  /*1820*/  @!P0 STG.E.64 desc[UR4][R4.64], R6 ;  /* 0x0000000604008986 */ /* 0x0005e4000c101b04 */
.L_x_3476:
[----:B------:R-:W-:Y:S05]  /*1830*/  BSYNC B0 ;  /* 0x0000000000007941 */ /* 0x000fea0003800000 */
.L_x_3469:
        /* <DEDUP_REMOVED lines=8> */
.L_x_3477:
        /* <DEDUP_REMOVED lines=12> */
.L_x_36149:


//--------------------- .text._ZN2at6native29vectorized_elementwise_kernelILi8EZZZNS0_22nan_to_num_kernel_cudaERNS_18TensorIteratorBaseESt8optionalIdES5_S5_ENKUlvE_clEvENKUlvE0_clEvEUlN3c107complexIfEEE_St5arrayIPcLm2EEEEviT0_T1_ --------------------------
	.section	.text._ZN2at6native29vectorized_elementwise_kernelILi8EZZZNS0_22nan_to_num_kernel_cudaERNS_18TensorIteratorBaseESt8optionalIdES5_S5_ENKUlvE_clEvENKUlvE0_clEvEUlN3c107complexIfEEE_St5arrayIPcLm2EEEEviT0_T1_,"ax",@progbits
	.align	128
        .global         _ZN2at6native29vectorized_elementwise_kernelILi8EZZZNS0_22nan_to_num_kernel_cudaERNS_18TensorIteratorBaseESt8optionalIdES5_S5_ENKUlvE_clEvENKUlvE0_clEvEUlN3c107complexIfEEE_St5arrayIPcLm2EEEEviT0_T1_
        .type           _ZN2at6native29vectorized_elementwise_kernelILi8EZZZNS0_22nan_to_num_kernel_cudaERNS_18TensorIteratorBaseESt8optionalIdES5_S5_ENKUlvE_clEvENKUlvE0_clEvEUlN3c107complexIfEEE_St5arrayIPcLm2EEEEviT0_T1_,@function
        .size           _ZN2at6native29vectorized_elementwise_kernelILi8EZZZNS0_22nan_to_num_kernel_cudaERNS_18TensorIteratorBaseESt8optionalIdES5_S5_ENKUlvE_clEvENKUlvE0_clEvEUlN3c107complexIfEEE_St5arrayIPcLm2EEEEviT0_T1_,(.L_x_36150 - _ZN2at6native29vectorized_elementwise_kernelILi8EZZZNS0_22nan_to_num_kernel_cudaERNS_18TensorIteratorBaseESt8optionalIdES5_S5_ENKUlvE_clEvENKUlvE0_clEvEUlN3c107complexIfEEE_St5arrayIPcLm2EEEEviT0_T1_)
        .other          _ZN2at6native29vectorized_elementwise_kernelILi8EZZZNS0_22nan_to_num_kernel_cudaERNS_18TensorIteratorBaseESt8optionalIdES5_S5_ENKUlvE_clEvENKUlvE0_clEvEUlN3c107complexIfEEE_St5arrayIPcLm2EEEEviT0_T1_,@"STO_CUDA_ENTRY STV_DEFAULT"
_ZN2at6native29vectorized_elementwise_kernelILi8EZZZNS0_22nan_to_num_kernel_cudaERNS_18TensorIteratorBaseESt8optionalIdES5_S5_ENKUlvE_clEvENKUlvE0_clEvEUlN3c107complexIfEEE_St5arrayIPcLm2EEEEviT0_T1_:
.text._ZN2at6native29vectorized_elementwise_kernelILi8EZZZNS0_22nan_to_num_kernel_cudaERNS_18TensorIteratorBaseESt8optionalIdES5_S5_ENKUlvE_clEvENKUlvE0_clEvEUlN3c107complexIfEEE_St5arrayIPcLm2EEEEviT0_T1_:
        /* <DEDUP_REMOVED lines=128> */
.L_x_3478:
        /* <DEDUP_REMOVED lines=94> */
.L_x_3480:
[----:B------:R-:W-:Y:S05]  /*0de0*/  BSYNC B0 ;  /* 0x0000000000007941 */ /* 0x000fea0003800000 */
.L_x_3479:
        /* <DEDUP_REMOVED lines=18> */
.L_x_3482:
[----:B------:R-:W-:Y:S05]  /*0f10*/  BSYNC B0 ;  /* 0x0000000000007941 */ /* 0x000fea0003800000 */
.L_x_3481:
        /* <DEDUP_REMOVED lines=16> */
.L_x_3484:
[----:B------:R-:W-:Y:S05]  /*1020*/  BSYNC B0 ;  /* 0x0000000000007941 */ /* 0x000fea0003800000 */
.L_x_3483:
        /* <DEDUP_REMOVED lines=17> */
.L_x_3486:
[----:B------:R-:W-:Y:S05]  /*1140*/  BSYNC B0 ;  /* 0x0000000000007941 */ /* 0x000fea0003800000 */
.L_x_3485:
        /* <DEDUP_REMOVED lines=22> */
.L_x_3488:
[----:B------:R-:W-:Y:S05]  /*12b0*/  BSYNC B0 ;  /* 0x0000000000007941 */ /* 0x000fea0003800000 */
.L_x_3487:
        /* <DEDUP_REMOVED lines=18> */
.L_x_3490:
[----:B------:R-:W-:Y:S05]  /*13e0*/  BSYNC B0 ;  /* 0x0000000000007941 */ /* 0x000fea0003800000 */
.L_x_3489:
        /* <DEDUP_REMOVED lines=16> */
.L_x_3492:
[----:B------:R-:W-:Y:S05]  /*14f0*/  BSYNC B0 ;  /* 0x0000000000007941 */ /* 0x000fea0003800000 */
.L_x_3491:
        /* <DEDUP_REMOVED lines=15> */
.L_x_3495:
[----:B------:R-:W-:-:S13]  /*15f0*/  ISETP.GE.AND P0, PT, R3, R0, PT ;  /* 0x000000000300720c */ /* 0x000fda0003f06270 */
[----:B------:R-:W-:Y:S05]  /*1600*/  @P0 BRA `(.L_x_3497) ;  /* 0x0000000000300947 */ /* 0x000fea0003800000 */
[----:B0-----:R-:W0:Y:S01]  /*1610*/  LDC.64 R4, c[0x0][0x230] ;  /* 0x00008c00ff047b82 */ /* 0x001e220000000a00 */
[----:B------:R-:W-:Y:S02]  /*1620*/  IMAD.IADD R13, R2, 0x1, R3 ;  /* 0x00000001020d7824 */ /* 0x000fe400078e0203 */
[----:B------:R-:W-:Y:S02]  /*1630*/  VIADD R3, R3, 0x80 ;  /* 0x0000008003037836 */ /* 0x000fe40000000000 */
[----:B0-----:R-:W-:-:S05]  /*1640*/  IMAD.WIDE.U32 R4, R13, 0x8, R4 ;  /* 0x000000080d047825 */ /* 0x001fca00078e0004 */
[----:B------:R0:W-:Y:S02]  /*1650*/  STG.E.64 desc[UR4][R4.64], R10 ;  /* 0x0000000a04007986 */ /* 0x0001e4000c101b04 */
.L_x_3496:
[----:B------:R-:W-:-:S13]  /*1660*/  ISETP.GE.AND P0, PT, R3, R0, PT ;  /* 0x000000000300720c */ /* 0x000fda0003f06270 */
[----:B------:R-:W-:Y:S05]  /*1670*/  @P0 BRA `(.L_x_3498) ;  /* 0x0000000000300947 */ /* 0x000fea0003800000 */
[----:B0-----:R-:W0:Y:S01]  /*1680*/  LDC.64 R4, c[0x0][0x230] ;  /* 0x00008c00ff047b82 */ /* 0x001e220000000a00 */
[----:B------:R-:W-:Y:S02]  /*1690*/  IMAD.IADD R11, R2, 0x1, R3 ;  /* 0x00000001020b7824 */ /* 0x000fe400078e0203 */
[----:B------:R-:W-:Y:S02]  /*16a0*/  VIADD R3, R3, 0x80 ;  /* 0x0000008003037836 */ /* 0x000fe40000000000 */
[----:B0-----:R-:W-:-:S05]  /*16b0*/  IMAD.WIDE.U32 R4, R11, 0x8, R4 ;  /* 0x000000080b047825 */ /* 0x001fca00078e0004 */
[----:B------:R1:W-:Y:S02]  /*16c0*/  STG.E.64 desc[UR4][R4.64], R8 ;  /* 0x0000000804007986 */ /* 0x0003e4000c101b04 */
.L_x_3497:
[----:B------:R-:W-:-:S13]  /*16d0*/  ISETP.GE.AND P0, PT, R3, R0, PT ;  /* 0x000000000300720c */ /* 0x000fda0003f06270 */
[----:B------:R-:W-:Y:S05]  /*16e0*/  @P0 BRA `(.L_x_3499) ;  /* 0x0000000000340947 */ /* 0x000fea0003800000 */
[----:B01----:R-:W0:Y:S01]  /*16f0*/  LDC.64 R4, c[0x0][0x230] ;  /* 0x00008c00ff047b82 */ /* 0x003e220000000a00 */
[----:B------:R-:W-:Y:S02]  /*1700*/  IMAD.IADD R9, R2, 0x1, R3 ;  /* 0x0000000102097824 */ /* 0x000fe400078e0203 */
[----:B------:R-:W-:Y:S02]  /*1710*/  VIADD R3, R3, 0x80 ;  /* 0x0000008003037836 */ /* 0x000fe40000000000 */
[----:B0-----:R-:W-:-:S05]  /*1720*/  IMAD.WIDE.U32 R4, R9, 0x8, R4 ;  /* 0x0000000809047825 */ /* 0x001fca00078e0004 */
[----:B------:R1:W-:Y:S02]  /*1730*/  STG.E.64 desc[UR4][R4.64], R24 ;  /* 0x0000001804007986 */ /* 0x0003e4000c101b04 */
.L_x_3498:
        /* <DEDUP_REMOVED lines=8> */
.L_x_3499:
[----:B------:R-:W-:Y:S05]  /*17c0*/  BSYNC B1 ;  /* 0x0000000000017941 */ /* 0x000fea0003800000 */
.L_x_3494:
[----:B------:R-:W-:-:S13]  /*17d0*/  ISETP.GE.AND P0, PT, R3, R0, PT ;  /* 0x000000000300720c */ /* 0x000fda0003f06270 */
[----:B012---:R-:W0:Y:S01]  /*17e0*/  @!P0 LDC.64 R4, c[0x0][0x230] ;  /* 0x00008c00ff048b82 */ /* 0x007e220000000a00 */
[----:B------:R-:W-:Y:S02]  /*17f0*/  @!P0 IMAD.IADD R9, R2, 0x1, R3 ;  /* 0x0000000102098824 */ /* 0x000fe400078e0203 */
[----:B------:R-:W-:Y:S02]  /*1800*/  @!P0 VIADD R3, R3, 0x80 ;  /* 0x0000008003038836 */ /* 0x000fe40000000000 */
[----:B0-----:R-:W-:-:S05]  /*1810*/  @!P0 IMAD.WIDE.U32 R4, R9, 0x8, R4 ;  /* 0x0000000809048825 */ /* 0x001fca00078e0004 */
[----:B------:R2:W-:Y:S02]  /*1820*/  @!P0 STG.E.64 desc[UR4][R4.64], R6 ;  /* 0x0000000604008986 */ /* 0x0005e4000c101b04 */
.L_x_3500:
[----:B------:R-:W-:Y:S05]  /*1830*/  BSYNC B0 ;  /* 0x0000000000007941 */ /* 0x000fea0003800000 */
.L_x_3493:
        /* <DEDUP_REMOVED lines=8> */
.L_x_3501:
        /* <DEDUP_REMOVED lines=12> */
.L_x_36150:


//--------------------- .text._ZN2at6native18elementwise_kernelILi128ELi4EZNS0_15gpu_kernel_implIZZZNS0_22nan_to_num_kernel_cudaERNS_18TensorIteratorBaseESt8optionalIdES6_S6_ENKUlvE_clEvENKUlvE_clEvEUlN3c107complexIdEEE_EEvS4_RKT_EUliE_EEviT1_ --------------------------
	.section	.text._ZN2at6native18elementwise_kernelILi128ELi4EZNS0_15gpu_kernel_implIZZZNS0_22nan_to_num_kernel_cudaERNS_18TensorIteratorBaseESt8optionalIdES6_S6_ENKUlvE_clEvENKUlvE_clEvEUlN3c107complexIdEEE_EEvS4_RKT_EUliE_EEviT1_,"ax",@progbits
	.align	128
        .global         _ZN2at6native18elementwise_kernelILi128ELi4EZNS0_15gpu_kernel_implIZZZNS0_22nan_to_num_kernel_cudaERNS_18TensorIteratorBaseESt8optionalIdES6_S6_ENKUlvE_clEvENKUlvE_clEvEUlN3c107complexIdEEE_EEvS4_RKT_EUliE_EEviT1_
        .type           _ZN2at6native18elementwise_kernelILi128ELi4EZNS0_15gpu_kernel_implIZZZNS0_22nan_to_num_kernel_cudaERNS_18TensorIteratorBaseESt8optionalIdES6_S6_ENKUlvE_clEvENKUlvE_clEvEUlN3c107complexIdEEE_EEvS4_RKT_EUliE_EEviT1_,@function
        .size           _ZN2at6native18elementwise_kernelILi128ELi4EZNS0_15gpu_kernel_implIZZZNS0_22nan_to_num_kernel_cudaERNS_18TensorIteratorBaseESt8optionalIdES6_S6_ENKUlvE_clEvENKUlvE_clEvEUlN3c107complexIdEEE_EEvS4_RKT_EUliE_EEviT1_,(.L_x_36151 - _ZN2at6native18elementwise_kernelILi128ELi4EZNS0_15gpu_kernel_implIZZZNS0_22nan_to_num_kernel_cudaERNS_18TensorIteratorBaseESt8optionalIdES6_S6_ENKUlvE_clEvENKUlvE_clEvEUlN3c107complexIdEEE_EEvS4_RKT_EUliE_EEviT1_)
        .other          _ZN2at6native18elementwise_kernelILi128ELi4EZNS0_15gpu_kernel_implIZZZNS0_22nan_to_num_kernel_cudaERNS_18TensorIteratorBaseESt8optionalIdES6_S6_ENKUlvE_clEvENKUlvE_clEvEUlN3c107complexIdEEE_EEvS4_RKT_EUliE_EEviT1_,@"STO_CUDA_ENTRY STV_DEFAULT"
_ZN2at6native18elementwise_kernelILi128ELi4EZNS0_15gpu_kernel_implIZZZNS0_22nan_to_num_kernel_cudaERNS_18TensorIteratorBaseESt8optionalIdES6_S6_ENKUlvE_clEvENKUlvE_clEvEUlN3c107complexIdEEE_EEvS4_RKT_EUliE_EEviT1_:
.text._ZN2at6native18elementwise_kernelILi128ELi4EZNS0_15gpu_kernel_implIZZZNS0_22nan_to_num_kernel_cudaERNS_18TensorIteratorBaseESt8optionalIdES6_S6_ENKUlvE_clEvENKUlvE_clEvEUlN3c107complexIdEEE_EEvS4_RKT_EUliE_EEviT1_:
        /* <DEDUP_REMOVED lines=314> */
.L_x_3504:
        /* <DEDUP_REMOVED lines=19> */
[----:B------:R-:W-:Y:S01]  /*14d0*/  CS2R R6, SRZ ;  /* 0x0000000000067805 */ /* 0x000fe2000001ff00 */
[----:B--2---:R0:W1:Y:S01]  /*14e0*/  I2F.F64.S16 R4, R2 ;  /* 0x0000000200047312 */ /* 0x0040620000101c00 */
[----:B------:R-:W-:Y:S05]  /*14f0*/  BRA `(.L_x_3510) ;  /* 0x0000000c00d87947 */ /* 0x000fea0003800000 */
.L_x_3508:
[----:B------:R-:W2:Y:S01]  /*1500*/  LDG.E.U8 R2, desc[UR36][R2.64] ;  /* 0x0000002402027981 */ /* 0x000ea2000c1e1100 */
[----:B------:R-:W-:Y:S01]  /*1510*/  CS2R R6, SRZ ;  /* 0x0000000000067805 */ /* 0x000fe2000001ff00 */
[----:B--2---:R0:W1:Y:S01]  /*1520*/  I2F.F64.U16 R4, R2 ;  /* 0x0000000200047312 */ /* 0x0040620000101800 */
[----:B------:R-:W-:Y:S05]  /*1530*/  BRA `(.L_x_3510) ;  /* 0x0000000c00c87947 */ /* 0x000fea0003800000 */
.L_x_3507:
[----:B------:R-:W-:-:S13]  /*1540*/  ISETP.NE.AND P0, PT, R4, 0x2, PT ;  /* 0x000000020400780c */ /* 0x000fda0003f05270 */
[----:B------:R-:W-:Y:S05]  /*1550*/  @!P0 BRA `(.L_x_3511) ;  /* 0x0000000000308947 */ /* 0x000fea0003800000 */
[----:B------:R-:W-:-:S13]  /*1560*/  ISETP.NE.AND P0, PT, R4, 0x3, PT ;  /* 0x000000030400780c */ /* 0x000fda0003f05270 */
[----:B------:R-:W-:Y:S05]  /*1570*/  @!P0 BRA `(.L_x_3512) ;  /* 0x0000000000188947 */ /* 0x000fea0003800000 */
[----:B------:R-:W-:-:S13]  /*1580*/  ISETP.NE.AND P0, PT, R4, 0x4, PT ;  /* 0x000000040400780c */ /* 0x000fda0003f05270 */
[----:B------:R-:W-:Y:S05]  /*1590*/  @P0 BRA `(.L_x_3509) ;  /* 0x0000000c00480947 */ /* 0x000fea0003800000 */
[----:B------:R-:W2:Y:S01]  /*15a0*/  LDG.E.64 R4, desc[UR36][R2.64] ;  /* 0x0000002402047981 */ /* 0x000ea2000c1e1b00 */
[----:B------:R-:W-:Y:S01]  /*15b0*/  CS2R R6, SRZ ;  /* 0x0000000000067805 */ /* 0x000fe2000001ff00 */
[----:B--2---:R-:W0:Y:S01]  /*15c0*/  I2F.F64.S64 R4, R4 ;  /* 0x0000000400047312 */ /* 0x004e220000301c00 */
[----:B------:R-:W-:Y:S05]  /*15d0*/  BRA `(.L_x_3510) ;  /* 0x0000000c00a07947 */ /* 0x000fea0003800000 */
.L_x_3512:
[----:B------:R-:W2:Y:S01]  /*15e0*/  LDG.E R2, desc[UR36][R2.64] ;  /* 0x0000002402027981 */ /* 0x000ea2000c1e1900 */
[----:B------:R-:W-:Y:S01]  /*15f0*/  CS2R R6, SRZ ;  /* 0x0000000000067805 */ /* 0x000fe2000001ff00 */
[----:B--2---:R0:W1:Y:S01]  /*1600*/  I2F.F64 R4, R2 ;  /* 0x0000000200047312 */ /* 0x0040620000201c00 */
[----:B------:R-:W-:Y:S05]  /*1610*/  BRA `(.L_x_3510) ;  /* 0x0000000c00907947 */ /* 0x000fea0003800000 */
.L_x_3511:
[----:B------:R-:W2:Y:S01]  /*1620*/  LDG.E.U16 R2, desc[UR36][R2.64] ;  /* 0x0000002402027981 */ /* 0x000ea2000c1e1500 */
[----:B------:R-:W-:Y:S01]  /*1630*/  CS2R R6, SRZ ;  /* 0x0000000000067805 */ /* 0x000fe2000001ff00 */
[----:B--2---:R0:W1:Y:S01]  /*1640*/  I2F.F64.S16 R4, R2 ;  /* 0x0000000200047312 */ /* 0x0040620000101c00 */
[----:B------:R-:W-:Y:S05]  /*1650*/  BRA `(.L_x_3510) ;  /* 0x0000000c00807947 */ /* 0x000fea0003800000 */
.L_x_3506:
[----:B------:R-:W-:-:S13]  /*1660*/  ISETP.GT.AND P0, PT, R4, 0x6, PT ;  /* 0x000000060400780c */ /* 0x000fda0003f04270 */
[----:B------:R-:W-:Y:S05]  /*1670*/  @P0 BRA `(.L_x_3513) ;  /* 0x00000000003c0947 */ /* 0x000fea0003800000 */
[----:B------:R-:W-:-:S13]  /*1680*/  ISETP.NE.AND P0, PT, R4, 0x5, PT ;  /* 0x000000050400780c */ /* 0x000fda0003f05270 */
[----:B------:R-:W-:Y:S05]  /*1690*/  @!P0 BRA `(.L_x_3514) ;  /* 0x00000000001c8947 */ /* 0x000fea0003800000 */
[----:B------:R-:W-:-:S13]  /*16a0*/  ISETP.NE.AND P0, PT, R4, 0x6, PT ;  /* 0x000000060400780c */ /* 0x000fda0003f05270 */
[----:B------:R-:W-:Y:S05]  /*16b0*/  @P0 BRA `(.L_x_3509) ;  /* 0x0000000c00000947 */ /* 0x000fea0003800000 */
[----:B------:R-:W2:Y:S01]  /*16c0*/  LDG.E R4, desc[UR36][R2.64] ;  /* 0x0000002402047981 */ /* 0x000ea2000c1e1900 */
[----:B------:R-:W-:Y:S01]  /*16d0*/  CS2R R6, SRZ ;  /* 0x0000000000067805 */ /* 0x000fe2000001ff00 */
[----:B--2---:R-:W-:-:S06]  /*16e0*/  FMUL.FTZ R4, R4, 1 ;  /* 0x3f80000004047820 */ /* 0x004fcc0000410000 */
[----:B------:R-:W0:Y:S01]  /*16f0*/  F2F.F64.F32 R4, R4 ;  /* 0x0000000400047310 */ /* 0x000e220000201800 */
[----:B------:R-:W-:Y:S05]  /*1700*/  BRA `(.L_x_3510) ;  /* 0x0000000c00547947 */ /* 0x000fea0003800000 */
.L_x_3514:
[----:B------:R-:W2:Y:S01]  /*1710*/  LDG.E.U16 R0, desc[UR36][R2.64] ;  /* 0x0000002402007981 */ /* 0x000ea2000c1e1500 */
[----:B------:R-:W-:Y:S01]  /*1720*/  CS2R R6, SRZ ;  /* 0x0000000000067805 */ /* 0x000fe2000001ff00 */
[----:B--2---:R-:W-:-:S05]  /*1730*/  HADD2.F32 R0, -RZ, R0.H0_H0 ;  /* 0x20000000ff007230 */ /* 0x004fca0000004100 */
[----:B------:R-:W-:-:S04]  /*1740*/  FMUL.FTZ R0, R0, 1 ;  /* 0x3f80000000007820 */ /* 0x000fc80000410000 */
[----:B------:R0:W1:Y:S01]  /*1750*/  F2F.F64.F32 R4, R0 ;  /* 0x0000000000047310 */ /* 0x0000620000201800 */
[----:B------:R-:W-:Y:S05]  /*1760*/  BRA `(.L_x_3510) ;  /* 0x0000000c003c7947 */ /* 0x000fea0003800000 */
.L_x_3513:
[----:B------:R-:W-:-:S13]  /*1770*/  ISETP.NE.AND P0, PT, R4, 0x7, PT ;  /* 0x000000070400780c */ /* 0x000fda0003f05270 */
[----:B------:R-:W-:Y:S05]  /*1780*/  @!P0 BRA `(.L_x_3515) ;  /* 0x0000000000488947 */ /* 0x000fea0003800000 */
[----:B------:R-:W-:-:S13]  /*1790*/  ISETP.NE.AND P0, PT, R4, 0x8, PT ;  /* 0x000000080400780c */ /* 0x000fda0003f05270 */
[----:B------:R-:W-:Y:S05]  /*17a0*/  @!P0 BRA `(.L_x_3516) ;  /* 0x0000000000208947 */ /* 0x000fea0003800000 */
[----:B------:R-:W-:-:S13]  /*17b0*/  ISETP.NE.AND P0, PT, R4, 0x9, PT ;  /* 0x000000090400780c */ /* 0x000fda0003f05270 */
[----:B------:R-:W-:Y:S05]  /*17c0*/  @P0 BRA `(.L_x_3509) ;  /* 0x0000000800bc0947 */ /* 0x000fea0003800000 */
[----:B------:R-:W2:Y:S02]  /*17d0*/  LDG.E.64 R2, desc[UR36][R2.64] ;  /* 0x0000002402027981 */ /* 0x000ea4000c1e1b00 */
[----:B--2---:R-:W-:Y:S01]  /*17e0*/  FMUL.FTZ R6, R3, 1 ;  /* 0x3f80000003067820 */ /* 0x004fe20000410000 */
[----:B------:R-:W-:-:S05]  /*17f0*/  FMUL.FTZ R4, R2, 1 ;  /* 0x3f80000002047820 */ /* 0x000fca0000410000 */
[----:B------:R-:W0:Y:S08]  /*1800*/  F2F.F64.F32 R6, R6 ;  /* 0x0000000600067310 */ /* 0x000e300000201800 */
[----:B------:R-:W1:Y:S01]  /*1810*/  F2F.F64.F32 R4, R4 ;  /* 0x0000000400047310 */ /* 0x000e620000201800 */
[----:B------:R-:W-:Y:S05]  /*1820*/  BRA `(.L_x_3510) ;  /* 0x0000000c000c7947 */ /* 0x000fea0003800000 */
.L_x_3516:
[----:B------:R-:W2:Y:S02]  /*1830*/  LDG.E R0, desc[UR36][R2.64] ;  /* 0x0000002402007981 */ /* 0x000ea4000c1e1900 */
[--C-:B--2---:R-:W-:Y:S02]  /*1840*/  HADD2.F32 R4, -RZ, R0.reuse.H1_H1 ;  /* 0x30000000ff047230 */ /* 0x104fe40000004100 */
[----:B------:R-:W-:-:S03]  /*1850*/  HADD2.F32 R0, -RZ, R0.H0_H0 ;  /* 0x20000000ff007230 */ /* 0x000fc60000004100 */
[----:B------:R-:W-:Y:S02]  /*1860*/  FMUL.FTZ R6, R4, 1 ;  /* 0x3f80000004067820 */ /* 0x000fe40000410000 */
[----:B------:R-:W-:-:S04]  /*1870*/  FMUL.FTZ R0, R0, 1 ;  /* 0x3f80000000007820 */ /* 0x000fc80000410000 */
[----:B------:R-:W0:Y:S08]  /*1880*/  F2F.F64.F32 R6, R6 ;  /* 0x0000000600067310 */ /* 0x000e300000201800 */
[----:B------:R1:W2:Y:S01]  /*1890*/  F2F.F64.F32 R4, R0 ;  /* 0x0000000000047310 */ /* 0x0002a20000201800 */
[----:B------:R-:W-:Y:S05]  /*18a0*/  BRA `(.L_x_3510) ;  /* 0x0000000800ec7947 */ /* 0x000fea0003800000 */
.L_x_3515:
[----:B------:R0:W5:Y:S01]  /*18b0*/  LDG.E.64 R4, desc[UR36][R2.64] ;  /* 0x0000002402047981 */ /* 0x000162000c1e1b00 */
[----:B------:R-:W-:Y:S01]  /*18c0*/  CS2R R6, SRZ ;  /* 0x0000000000067805 */ /* 0x000fe2000001ff00 */
[----:B------:R-:W-:Y:S06]  /*18d0*/  BRA `(.L_x_3510) ;  /* 0x0000000800e07947 */ /* 0x000fec0003800000 */
.L_x_3505:
        /* <DEDUP_REMOVED lines=9> */
[----:B------:R-:W-:Y:S01]  /*1970*/  CS2R R6, SRZ ;  /* 0x0000000000067805 */ /* 0x000fe2000001ff00 */
[----:B------:R-:W-:Y:S01]  /*1980*/  IMAD.MOV.U32 R4, RZ, RZ, RZ ;  /* 0x000000ffff047224 */ /* 0x000fe200078e00ff */
[----:B--2---:R-:W-:-:S04]  /*1990*/  ISETP.NE.AND P0, PT, R2, RZ, PT ;  /* 0x000000ff0200720c */ /* 0x004fc80003f05270 */
[----:B------:R-:W-:Y:S01]  /*19a0*/  FSEL R5, RZ, 1.875, !P0 ;  /* 0x3ff00000ff057808 */ /* 0x000fe20004000000 */
[----:B------:R-:W-:Y:S08]  /*19b0*/  BRA `(.L_x_3510) ;  /* 0x0000000800a87947 */ /* 0x000ff00003800000 */
.L_x_3519:
[----:B------:R0:W5:Y:S01]  /*19c0*/  LDG.E.128 R4, desc[UR36][R2.64] ;  /* 0x0000002402047981 */ /* 0x000162000c1e1d00 */
[----:B------:R-:W-:Y:S05]  /*19d0*/  BRA `(.L_x_3510) ;  /* 0x0000000800a07947 */ /* 0x000fea0003800000 */
.L_x_3518:
        /* <DEDUP_REMOVED lines=22> */
[----:B------:R-:W-:Y:S02]  /*1b40*/  LOP3.LUT R5, R5, 0x7f800000, R6, 0xf8, !PT ;  /* 0x7f80000005057812 */ /* 0x000fe400078ef806 */
[----:B------:R-:W-:Y:S02]  /*1b50*/  CS2R R6, SRZ ;  /* 0x0000000000067805 */ /* 0x000fe4000001ff00 */
[----:B------:R-:W-:-:S04]  /*1b60*/  LOP3.LUT R5, R5, R2, RZ, 0x30, !PT ;  /* 0x0000000205057212 */ /* 0x000fc800078e30ff */
[----:B------:R-:W-:-:S05]  /*1b70*/  LOP3.LUT R5, R5, 0x80000000, R0, 0xf8, !PT ;  /* 0x8000000005057812 */ /* 0x000fca00078ef800 */
[----:B------:R-:W-:-:S06]  /*1b80*/  FMUL.FTZ R5, R5, 1 ;  /* 0x3f80000005057820 */ /* 0x000fcc0000410000 */
[----:B------:R-:W0:Y:S01]  /*1b90*/  F2F.F64.F32 R4, R5 ;  /* 0x0000000500047310 */ /* 0x000e220000201800 */
[----:B------:R-:W-:Y:S05]  /*1ba0*/  BRA `(.L_x_3510) ;  /* 0x00000008002c7947 */ /* 0x000fea0003800000 */
.L_x_3521:
[----:B------:R-:W2:Y:S01]  /*1bb0*/  LDG.E.U8 R2, desc[UR36][R2.64] ;  /* 0x0000002402027981 */ /* 0x000ea2000c1e1100 */
[----:B------:R-:W-:Y:S01]  /*1bc0*/  CS2R R6, SRZ ;  /* 0x0000000000067805 */ /* 0x000fe2000001ff00 */
        /* <DEDUP_REMOVED lines=14> */
.L_x_3520:
[----:B------:R-:W2:Y:S01]  /*1cb0*/  LDG.E.U16 R0, desc[UR36][R2.64] ;  /* 0x0000002402007981 */ /* 0x000ea2000c1e1500 */
[----:B------:R-:W-:Y:S01]  /*1cc0*/  CS2R R6, SRZ ;  /* 0x0000000000067805 */ /* 0x000fe2000001ff00 */
[----:B--2---:R-:W-:-:S04]  /*1cd0*/  IMAD.U32 R0, R0, 0x10000, RZ ;  /* 0x0001000000007824 */ /* 0x004fc800078e00ff */
[----:B------:R-:W-:-:S04]  /*1ce0*/  FMUL.FTZ R0, R0, 1 ;  /* 0x3f80000000007820 */ /* 0x000fc80000410000 */
[----:B------:R0:W1:Y:S01]  /*1cf0*/  F2F.F64.F32 R4, R0 ;  /* 0x0000000000047310 */ /* 0x0000620000201800 */
[----:B------:R-:W-:Y:S05]  /*1d00*/  BRA `(.L_x_3510) ;  /* 0x0000000400d47947 */ /* 0x000fea0003800000 */
.L_x_3517:
        /* <DEDUP_REMOVED lines=9> */
[----:B------:R-:W-:Y:S01]  /*1da0*/  CS2R R6, SRZ ;  /* 0x0000000000067805 */ /* 0x000fe2000001ff00 */
[----:B--2---:R0:W1:Y:S01]  /*1db0*/  I2F.F64.U16 R4, R2 ;  /* 0x0000000200047312 */ /* 0x0040620000101800 */
[----:B------:R-:W-:Y:S05]  /*1dc0*/  BRA `(.L_x_3510) ;  /* 0x0000000400a47947 */ /* 0x000fea0003800000 */
.L_x_3524:
        /* <DEDUP_REMOVED lines=21> */
.L_x_3528:
[----:B------:R-:W-:Y:S05]  /*1f20*/  BSYNC B1 ;  /* 0x0000000000017941 */ /* 0x000fea0003800000 */
.L_x_3527:
[----:B------:R-:W-:Y:S01]  /*1f30*/  LEA R3, R0, 0x3b800000, 0x17 ;  /* 0x3b80000000037811 */ /* 0x000fe200078eb8ff */
[----:B------:R-:W-:-:S05]  /*1f40*/  IMAD.SHL.U32 R0, R2, 0x100000, RZ ;  /* 0x0010000002007824 */ /* 0x000fca00078e00ff */
[----:B------:R-:W-:-:S07]  /*1f50*/  LOP3.LUT R0, R3, R0, R4, 0xfe, !PT ;  /* 0x0000000003007212 */ /* 0x000fce00078efe04 */
.L_x_3526:
[----:B------:R-:W-:Y:S05]  /*1f60*/  BSYNC B0 ;  /* 0x0000000000007941 */ /* 0x000fea0003800000 */
.L_x_3525:
[----:B------:R-:W-:Y:S01]  /*1f70*/  FMUL.FTZ R0, R0, 1 ;  /* 0x3f80000000007820 */ /* 0x000fe20000410000 */
[----:B------:R-:W-:-:S03]  /*1f80*/  CS2R R6, SRZ ;  /* 0x0000000000067805 */ /* 0x000fc6000001ff00 */
[----:B------:R2:W3:Y:S01]  /*1f90*/  F2F.F64.F32 R4, R0 ;  /* 0x0000000000047310 */ /* 0x0004e20000201800 */
[----:B------:R-:W-:Y:S05]  /*1fa0*/  BRA `(.L_x_3510) ;  /* 0x00000004002c7947 */ /* 0x000fea0003800000 */
.L_x_3523:
        /* <DEDUP_REMOVED lines=21> */
.L_x_3532:
[----:B------:R-:W-:Y:S05]  /*2100*/  BSYNC B1 ;  /* 0x0000000000017941 */ /* 0x000fea0003800000 */
.L_x_3531:
[----:B------:R-:W-:Y:S01]  /*2110*/  LEA R3, R0, 0x37800000, 0x17 ;  /* 0x3780000000037811 */ /* 0x000fe200078eb8ff */
[----:B------:R-:W-:-:S05]  /*2120*/  IMAD.SHL.U32 R0, R2, 0x200000, RZ ;  /* 0x0020000002007824 */ /* 0x000fca00078e00ff */
[----:B------:R-:W-:-:S07]  /*2130*/  LOP3.LUT R0, R3, R0, R4, 0xfe, !PT ;  /* 0x0000000003007212 */ /* 0x000fce00078efe04 */
.L_x_3530:
[----:B------:R-:W-:Y:S05]  /*2140*/  BSYNC B0 ;  /* 0x0000000000007941 */ /* 0x000fea0003800000 */
.L_x_3529:
[----:B------:R-:W-:Y:S01]  /*2150*/  FMUL.FTZ R0, R0, 1 ;  /* 0x3f80000000007820 */ /* 0x000fe20000410000 */
[----:B------:R-:W-:-:S03]  /*2160*/  CS2R R6, SRZ ;  /* 0x0000000000067805 */ /* 0x000fc6000001ff00 */
[----:B------:R4:W0:Y:S01]  /*2170*/  F2F.F64.F32 R4, R0 ;  /* 0x0000000000047310 */ /* 0x0008220000201800 */
[----:B------:R-:W-:Y:S05]  /*2180*/  BRA `(.L_x_3510) ;  /* 0x0000000000b47947 */ /* 0x000fea0003800000 */
.L_x_3522:
        /* <DEDUP_REMOVED lines=14> */
.L_x_3536:
[----:B------:R-:W-:Y:S05]  /*2270*/  BSYNC B0 ;  /* 0x0000000000007941 */ /* 0x000fea0003800000 */
.L_x_3535:
[----:B------:R-:W-:Y:S01]  /*2280*/  FMUL.FTZ R0, R0, 1 ;  /* 0x3f80000000007820 */ /* 0x000fe20000410000 */
[----:B------:R-:W-:-:S03]  /*2290*/  CS2R R6, SRZ ;  /* 0x0000000000067805 */ /* 0x000fc6000001ff00 */
[----:B------:R0:W1:Y:S01]  /*22a0*/  F2F.F64.F32 R4, R0 ;  /* 0x0000000000047310 */ /* 0x0000620000201800 */
[----:B------:R-:W-:Y:S05]  /*22b0*/  BRA `(.L_x_3510) ;  /* 0x0000000000687947 */ /* 0x000fea0003800000 */
.L_x_3509:
        /* <DEDUP_REMOVED lines=16> */
.L_x_3537:
[----:B------:R-:W-:Y:S02]  /*23c0*/  CS2R R4, SRZ ;  /* 0x0000000000047805 */ /* 0x000fe4000001ff00 */
[----:B------:R-:W-:Y:S01]  /*23d0*/  CS2R R6, SRZ ;  /* 0x0000000000067805 */ /* 0x000fe2000001ff00 */
[----:B------:R-:W-:Y:S06]  /*23e0*/  BRA `(.L_x_3510) ;  /* 0x00000000001c7947 */ /* 0x000fec0003800000 */
.L_x_3534:
[----:B------:R-:W2:Y:S01]  /*23f0*/  LDG.E.64 R4, desc[UR36][R2.64] ;  /* 0x0000002402047981 */ /* 0x000ea2000c1e1b00 */
[----:B------:R-:W-:Y:S01]  /*2400*/  CS2R R6, SRZ ;  /* 0x0000000000067805 */ /* 0x000fe2000001ff00 */
[----:B--2---:R-:W0:Y:S01]  /*2410*/  I2F.F64.U64 R4, R4 ;  /* 0x0000000400047312 */ /* 0x004e220000301800 */
[----:B------:R-:W-:Y:S05]  /*2420*/  BRA `(.L_x_3510) ;  /* 0x00000000000c7947 */ /* 0x000fea0003800000 */
.L_x_3533:
[----:B------:R-:W2:Y:S01]  /*2430*/  LDG.E R2, desc[UR36][R2.64] ;  /* 0x0000002402027981 */ /* 0x000ea2000c1e1900 */
[----:B------:R-:W-:Y:S01]  /*2440*/  CS2R R6, SRZ ;  /* 0x0000000000067805 */ /* 0x000fe2000001ff00 */
[----:B--2---:R0:W1:Y:S06]  /*2450*/  I2F.F64.U32 R4, R2 ;  /* 0x0000000200047312 */ /* 0x00406c0000201800 */
.L_x_3510:
[----:B------:R-:W4:Y:S01]  /*2460*/  LDC.U8 R10, c[0x0][0x440] ;  /* 0x00011000ff0a7b82 */ /* 0x000f220000000000 */
[----:B0123-5:R-:W-:Y:S01]  /*2470*/  DSETP.NEU.AND P4, PT, R4, -INF , PT ;  /* 0xfff000000400742a */ /* 0x02ffe20003f8d000 */
[----:B------:R-:W-:Y:S01]  /*2480*/  ULDC.64 UR4, c[0x0][0x430] ;  /* 0x00010c0000047ab9 */ /* 0x000fe20000000a00 */
[----:B------:R-:W-:Y:S01]  /*2490*/  DSETP.NEU.AND P2, PT, R6, +INF , PT ;  /* 0x7ff000000600742a */ /* 0x000fe20003f4d000 */
[----:B------:R-:W-:Y:S01]  /*24a0*/  ULDC.64 UR6, c[0x0][0x420] ;  /* 0x0001080000067ab9 */ /* 0x000fe20000000a00 */
[C---:B------:R-:W-:Y:S02]  /*24b0*/  DSETP.NEU.AND P3, PT, R4.reuse, +INF , PT ;  /* 0x7ff000000400742a */ /* 0x040fe40003f6d000 */
[----:B----4-:R-:W-:Y:S01]  /*24c0*/  FSEL R0, R5, UR5, P4 ;  /* 0x0000000505007c08 */ /* 0x010fe2000a000000 */
[----:B------:R-:W0:Y:S01]  /*24d0*/  LDC.64 R2, c[0x0][0x428] ;  /* 0x00010a00ff027b82 */ /* 0x000e220000000a00 */
[----:B------:R-:W-:Y:S01]  /*24e0*/  FSEL R9, R4, UR4, P4 ;  /* 0x0000000404097c08 */ /* 0x000fe2000a000000 */
[----:B------:R-:W-:-:S02]  /*24f0*/  DSETP.GTU.AND P0, PT, |R4|, +INF , PT ;  /* 0x7ff000000400742a */ /* 0x000fc40003f0c200 */
[C---:B------:R-:W-:Y:S02]  /*2500*/  DSETP.NEU.AND P4, PT, R6.reuse, -INF , PT ;  /* 0xfff000000600742a */ /* 0x040fe40003f8d000 */
[----:B------:R-:W-:Y:S01]  /*2510*/  DSETP.GTU.AND P1, PT, |R6|, +INF , PT ;  /* 0x7ff000000600742a */ /* 0x000fe20003f2c200 */
[----:B------:R-:W-:Y:S02]  /*2520*/  PRMT R8, R10, 0x9910, RZ ;  /* 0x000099100a087816 */ /* 0x000fe400000000ff */
[----:B0-----:R-:W-:-:S03]  /*2530*/  FSEL R5, R0, R3, P3 ;  /* 0x0000000300057208 */ /* 0x001fc60001800000 */
[----:B------:R-:W-:Y:S01]  /*2540*/  IMAD.MOV.U32 R0, RZ, RZ, R8 ;  /* 0x000000ffff007224 */ /* 0x000fe200078e0008 */
[----:B------:R-:W-:Y:S02]  /*2550*/  FSEL R4, R9, R2, P3 ;  /* 0x0000000209047208 */ /* 0x000fe40001800000 */
[----:B------:R-:W-:Y:S02]  /*2560*/  @P2 FSEL R2, R6, UR4, P4 ;  /* 0x0000000406022c08 */ /* 0x000fe4000a000000 */
[----:B------:R-:W-:Y:S02]  /*2570*/  @P2 FSEL R3, R7, UR5, P4 ;  /* 0x0000000507032c08 */ /* 0x000fe4000a000000 */
[----:B------:R-:W-:Y:S02]  /*2580*/  ISETP.GT.AND P2, PT, R0, 0x9, PT ;  /* 0x000000090000780c */ /* 0x000fe40003f44270 */
[----:B------:R-:W-:Y:S02]  /*2590*/  FSEL R4, R4, UR6, !P0 ;  /* 0x0000000604047c08 */ /* 0x000fe4000c000000 */
[----:B------:R-:W-:-:S02]  /*25a0*/  FSEL R5, R5, UR7, !P0 ;  /* 0x0000000705057c08 */ /* 0x000fc4000c000000 */
[----:B------:R-:W-:Y:S02]  /*25b0*/  FSEL R6, R2, UR6, !P1 ;  /* 0x0000000602067c08 */ /* 0x000fe4000c800000 */
[----:B------:R-:W-:-:S05]  /*25c0*/  FSEL R7, R3, UR7, !P1 ;  /* 0x0000000703077c08 */ /* 0x000fca000c800000 */
        /* <DEDUP_REMOVED lines=12> */
.L_x_3541:
[----:B------:R-:W0:Y:S02]  /*2690*/  F2I.S64.F64.TRUNC R4, R4 ;  /* 0x0000000400047311 */ /* 0x000e24000030d900 */
[----:B0-----:R-:W-:-:S05]  /*26a0*/  IMAD.MOV.U32 R3, RZ, RZ, R4 ;  /* 0x000000ffff037224 */ /* 0x001fca00078e0004 */
[----:B------:R3:W-:Y:S01]  /*26b0*/  STG.E.U8 desc[UR36][R16.64], R3 ;  /* 0x0000000310007986 */ /* 0x0007e2000c101124 */
[----:B------:R-:W-:Y:S05]  /*26c0*/  BRA `(.L_x_3543) ;  /* 0x0000001000087947 */ /* 0x000fea0003800000 */
.L_x_3540:
        /* <DEDUP_REMOVED lines=9> */
.L_x_3545:
[----:B------:R-:W0:Y:S02]  /*2760*/  F2I.F64.TRUNC R5, R4 ;  /* 0x0000000400057311 */ /* 0x000e24000030d100 */
[----:B0-----:R1:W-:Y:S01]  /*2770*/  STG.E desc[UR36][R16.64], R5 ;  /* 0x0000000510007986 */ /* 0x0013e2000c101924 */
[----:B------:R-:W-:Y:S05]  /*2780*/  BRA `(.L_x_3543) ;  /* 0x0000000c00d87947 */ /* 0x000fea0003800000 */
.L_x_3544:
[----:B------:R-:W0:Y:S02]  /*2790*/  F2I.F64.TRUNC R5, R4 ;  /* 0x0000000400057311 */ /* 0x000e24000030d100 */
[----:B0-----:R2:W-:Y:S01]  /*27a0*/  STG.E.U16 desc[UR36][R16.64], R5 ;  /* 0x0000000510007986 */ /* 0x0015e2000c101524 */
[----:B------:R-:W-:Y:S05]  /*27b0*/  BRA `(.L_x_3543) ;  /* 0x0000000c00cc7947 */ /* 0x000fea0003800000 */
.L_x_3539:
        /* <DEDUP_REMOVED lines=13> */
.L_x_3547:
        /* <DEDUP_REMOVED lines=8> */
.L_x_3546:
        /* <DEDUP_REMOVED lines=9> */
[----:B------:R-:W-:Y:S02]  /*29a0*/  DSETP.GEU.AND P0, PT, |R6|, UR4, PT ;  /* 0x0000000406007e2a */ /* 0x000fe4000bf0e200 */
[----:B------:R-:W-:-:S05]  /*29b0*/  DSETP.GEU.AND P1, PT, |R4|, UR4, PT ;  /* 0x0000000404007e2a */ /* 0x000fca000bf2e200 */
[----:B------:R-:W1:Y:S07]  /*29c0*/  F2F.F32.F64 R2, R4 ;  /* 0x0000000400027310 */ /* 0x000e6e0000301000 */
[----:B0-----:R-:W-:Y:S02]  /*29d0*/  @!P0 FMUL R3, R3, 1.175494350822287508e-38 ;  /* 0x0080000003038820 */ /* 0x001fe40000400000 */
[----:B-1----:R-:W-:-:S05]  /*29e0*/  @!P1 FMUL R2, R2, 1.175494350822287508e-38 ;  /* 0x0080000002029820 */ /* 0x002fca0000400000 */
[----:B------:R0:W-:Y:S01]  /*29f0*/  STG.E.64 desc[UR36][R16.64], R2 ;  /* 0x0000000210007986 */ /* 0x0001e2000c101b24 */
[----:B------:R-:W-:Y:S05]  /*2a00*/  BRA `(.L_x_3543) ;  /* 0x0000000c00387947 */ /* 0x000fea0003800000 */
.L_x_3549:
        /* <DEDUP_REMOVED lines=8> */
[----:B------:R-:W-:-:S05]  /*2a90*/  F2FP.F16.F32.PACK_AB R3, R0, R3 ;  /* 0x000000030003723e */ /* 0x000fca00000000ff */
[----:B------:R0:W-:Y:S01]  /*2aa0*/  STG.E desc[UR36][R16.64], R3 ;  /* 0x0000000310007986 */ /* 0x0001e2000c101924 */
[----:B------:R-:W-:Y:S05]  /*2ab0*/  BRA `(.L_x_3543) ;  /* 0x0000000c000c7947 */ /* 0x000fea0003800000 */
.L_x_3548:
[----:B------:R0:W-:Y:S01]  /*2ac0*/  STG.E.64 desc[UR36][R16.64], R4 ;  /* 0x0000000410007986 */ /* 0x0001e2000c101b24 */
[----:B------:R-:W-:Y:S05]  /*2ad0*/  BRA `(.L_x_3543) ;  /* 0x0000000c00047947 */ /* 0x000fea0003800000 */
.L_x_3538:
        /* <DEDUP_REMOVED lines=9> */
[----:B------:R-:W-:-:S06]  /*2b70*/  DSETP.NEU.OR P0, PT, R4, RZ, P0 ;  /* 0x000000ff0400722a */ /* 0x000fcc000070d400 */
[----:B------:R-:W-:-:S05]  /*2b80*/  SEL R3, RZ, 0x1, !P0 ;  /* 0x00000001ff037807 */ /* 0x000fca0004000000 */
[----:B------:R0:W-:Y:S01]  /*2b90*/  STG.E.U8 desc[UR36][R16.64], R3 ;  /* 0x0000000310007986 */ /* 0x0001e2000c101124 */
[----:B------:R-:W-:Y:S05]  /*2ba0*/  BRA `(.L_x_3543) ;  /* 0x0000000800d07947 */ /* 0x000fea0003800000 */
.L_x_3552:
[----:B------:R0:W-:Y:S01]  /*2bb0*/  STG.E.128 desc[UR36][R16.64], R4 ;  /* 0x0000000410007986 */ /* 0x0001e2000c101d24 */
[----:B------:R-:W-:Y:S05]  /*2bc0*/  BRA `(.L_x_3543) ;  /* 0x0000000800c87947 */ /* 0x000fea0003800000 */
.L_x_3551:
        /* <DEDUP_REMOVED lines=25> */
.L_x_3556:
[----:B------:R-:W-:Y:S05]  /*2d60*/  BSYNC B0 ;  /* 0x0000000000007941 */ /* 0x000fea0003800000 */
.L_x_3555:
[----:B------:R-:W-:-:S05]  /*2d70*/  LOP3.LUT R3, R0, R3, RZ, 0xfc, !PT ;  /* 0x0000000300037212 */ /* 0x000fca00078efcff */
[----:B------:R0:W-:Y:S01]  /*2d80*/  STG.E.U8 desc[UR36][R16.64], R3 ;  /* 0x0000000310007986 */ /* 0x0001e2000c101124 */
[----:B------:R-:W-:Y:S05]  /*2d90*/  BRA `(.L_x_3543) ;  /* 0x0000000800547947 */ /* 0x000fea0003800000 */
.L_x_3554:
        /* <DEDUP_REMOVED lines=17> */
.L_x_3558:
[----:B------:R-:W-:Y:S01]  /*2eb0*/  IMAD.MOV.U32 R0, RZ, RZ, 0x7f ;  /* 0x0000007fff007424 */ /* 0x000fe200078e00ff */
[----:B------:R-:W-:-:S04]  /*2ec0*/  ISETP.GT.U32.AND P0, PT, R2, 0x7f800000, PT ;  /* 0x7f8000000200780c */ /* 0x000fc80003f04070 */
[----:B------:R-:W-:-:S09]  /*2ed0*/  SEL R0, R0, 0x7c, P0 ;  /* 0x0000007c00007807 */ /* 0x000fd20000000000 */
.L_x_3559:
[----:B------:R-:W-:Y:S05]  /*2ee0*/  BSYNC B0 ;  /* 0x0000000000007941 */ /* 0x000fea0003800000 */
.L_x_3557:
[----:B------:R-:W-:-:S04]  /*2ef0*/  LOP3.LUT R2, R3, 0x80000000, RZ, 0xc0, !PT ;  /* 0x8000000003027812 */ /* 0x000fc800078ec0ff */
[----:B------:R-:W-:-:S04]  /*2f00*/  SHF.R.U32.HI R3, RZ, 0x18, R2 ;  /* 0x00000018ff037819 */ /* 0x000fc80000011602 */
[----:B------:R-:W-:-:S05]  /*2f10*/  LOP3.LUT R3, R0, R3, RZ, 0xfc, !PT ;  /* 0x0000000300037212 */ /* 0x000fca00078efcff */
[----:B------:R0:W-:Y:S01]  /*2f20*/  STG.E.U8 desc[UR36][R16.64], R3 ;  /* 0x0000000310007986 */ /* 0x0001e2000c101124 */
[----:B------:R-:W-:Y:S05]  /*2f30*/  BRA `(.L_x_3543) ;  /* 0x0000000400ec7947 */ /* 0x000fea0003800000 */
.L_x_3553:
        /* <DEDUP_REMOVED lines=8> */
.L_x_3550:
        /* <DEDUP_REMOVED lines=11> */
.L_x_3562:
        /* <DEDUP_REMOVED lines=21> */
.L_x_3565:
[----:B------:R-:W-:-:S04]  /*31c0*/  LOP3.LUT R2, R3, 0x80000000, RZ, 0xc0, !PT ;  /* 0x8000000003027812 */ /* 0x000fc800078ec0ff */
[----:B------:R-:W-:-:S04]  /*31d0*/  SHF.R.U32.HI R3, RZ, 0x18, R2 ;  /* 0x00000018ff037819 */ /* 0x000fc80000011602 */
[----:B------:R-:W-:-:S04]  /*31e0*/  LOP3.LUT R0, R0, R3, RZ, 0xfc, !PT ;  /* 0x0000000300007212 */ /* 0x000fc800078efcff */
[----:B------:R-:W-:-:S07]  /*31f0*/  PRMT R8, R0, 0x7610, R8 ;  /* 0x0000761000087816 */ /* 0x000fce0000000008 */
.L_x_3564:
[----:B------:R-:W-:Y:S05]  /*3200*/  BSYNC B0 ;  /* 0x0000000000007941 */ /* 0x000fea0003800000 */
.L_x_3563:
[----:B------:R0:W-:Y:S01]  /*3210*/  STG.E.U8 desc[UR36][R16.64], R8 ;  /* 0x0000000810007986 */ /* 0x0001e2000c101124 */
[----:B------:R-:W-:Y:S05]  /*3220*/  BRA `(.L_x_3543) ;  /* 0x0000000400307947 */ /* 0x000fea0003800000 */
.L_x_3561:
        /* <DEDUP_REMOVED lines=21> */
.L_x_3568:
[----:B------:R-:W-:-:S04]  /*3380*/  LOP3.LUT R2, R3, 0x80000000, RZ, 0xc0, !PT ;  /* 0x8000000003027812 */ /* 0x000fc800078ec0ff */
[----:B------:R-:W-:-:S04]  /*3390*/  SHF.R.U32.HI R3, RZ, 0x18, R2 ;  /* 0x00000018ff037819 */ /* 0x000fc80000011602 */
[----:B------:R-:W-:-:S04]  /*33a0*/  LOP3.LUT R0, R0, R3, RZ, 0xfc, !PT ;  /* 0x0000000300007212 */ /* 0x000fc800078efcff */
[----:B------:R-:W-:-:S07]  /*33b0*/  PRMT R8, R0, 0x7610, R8 ;  /* 0x0000761000087816 */ /* 0x000fce0000000008 */
.L_x_3567:
[----:B------:R-:W-:Y:S05]  /*33c0*/  BSYNC B0 ;  /* 0x0000000000007941 */ /* 0x000fea0003800000 */
.L_x_3566:
[----:B------:R0:W-:Y:S01]  /*33d0*/  STG.E.U8 desc[UR36][R16.64], R8 ;  /* 0x0000000810007986 */ /* 0x0001e2000c101124 */
[----:B------:R-:W-:Y:S05]  /*33e0*/  BRA `(.L_x_3543) ;  /* 0x0000000000c07947 */ /* 0x000fea0003800000 */
.L_x_3560:
        /* <DEDUP_REMOVED lines=26> */
.L_x_3542:
        /* <DEDUP_REMOVED lines=16> */
.L_x_3571:
[----:B------:R-:W-:Y:S05]  /*3690*/  BRA `(.L_x_3543) ;  /* 0x0000000000147947 */ /* 0x000fea0003800000 */
.L_x_3570:
[----:B------:R-:W0:Y:S02]  /*36a0*/  F2I.U64.F64.TRUNC R4, R4 ;  /* 0x0000000400047311 */ /* 0x000e24000030d800 */
[----:B0-----:R0:W-:Y:S01]  /*36b0*/  STG.E.64 desc[UR36][R16.64], R4 ;  /* 0x0000000410007986 */ /* 0x0011e2000c101b24 */
[----:B------:R-:W-:Y:S05]  /*36c0*/  BRA `(.L_x_3543) ;  /* 0x0000000000087947 */ /* 0x000fea0003800000 */
.L_x_3569:
[----:B------:R-:W0:Y:S02]  /*36d0*/  F2I.U32.F64.TRUNC R5, R4 ;  /* 0x0000000400057311 */ /* 0x000e24000030d000 */
[----:B0-----:R0:W-:Y:S02]  /*36e0*/  STG.E desc[UR36][R16.64], R5 ;  /* 0x0000000510007986 */ /* 0x0011e4000c101924 */
.L_x_3543:
[----:B------:R-:W-:-:S04]  /*36f0*/  IMAD R18, R23, 0x200, R18 ;  /* 0x0000020017127824 */ /* 0x000fc800078e0212 */
[----:B------:R-:W-:-:S07]  /*3700*/  VIADD R19, R18, 0x80 ;  /* 0x0000008012137836 */ /* 0x000fce0000000000 */
.L_x_3503:
[----:B------:R-:W-:Y:S05]  /*3710*/  BSYNC B6 ;  /* 0x0000000000067941 */ /* 0x000fea0003800000 */
.L_x_3502:
        /* <DEDUP_REMOVED lines=307> */
.L_x_3574:
        /* <DEDUP_REMOVED lines=22> */
.L_x_3578:
[----:B------:R-:W2:Y:S01]  /*4bb0*/  LDG.E.U8 R2, desc[UR36][R2.64] ;  /* 0x0000002402027981 */ /* 0x000ea2000c1e1100 */
[----:B------:R-:W-:Y:S01]  /*4bc0*/  CS2R R6, SRZ ;  /* 0x0000000000067805 */ /* 0x000fe2000001ff00 */
[----:B--2---:R0:W1:Y:S01]  /*4bd0*/  I2F.F64.U16 R4, R2 ;  /* 0x0000000200047312 */ /* 0x0040620000101800 */
[----:B------:R-:W-:Y:S05]  /*4be0*/  BRA `(.L_x_3580) ;  /* 0x0000000c00c87947 */ /* 0x000fea0003800000 */
.L_x_3577:
        /* <DEDUP_REMOVED lines=10> */
.L_x_3582:
[----:B------:R-:W2:Y:S01]  /*4c90*/  LDG.E R2, desc[UR36][R2.64] ;  /* 0x0000002402027981 */ /* 0x000ea2000c1e1900 */
[----:B------:R-:W-:Y:S01]  /*4ca0*/  CS2R R6, SRZ ;  /* 0x0000000000067805 */ /* 0x000fe2000001ff00 */
[----:B--2---:R0:W1:Y:S01]  /*4cb0*/  I2F.F64 R4, R2 ;  /* 0x0000000200047312 */ /* 0x0040620000201c00 */
[----:B------:R-:W-:Y:S05]  /*4cc0*/  BRA `(.L_x_3580) ;  /* 0x0000000c00907947 */ /* 0x000fea0003800000 */
.L_x_3581:
[----:B------:R-:W2:Y:S01]  /*4cd0*/  LDG.E.U16 R2, desc[UR36][R2.64] ;  /* 0x0000002402027981 */ /* 0x000ea2000c1e1500 */
[----:B------:R-:W-:Y:S01]  /*4ce0*/  CS2R R6, SRZ ;  /* 0x0000000000067805 */ /* 0x000fe2000001ff00 */
[----:B--2---:R0:W1:Y:S01]  /*4cf0*/  I2F.F64.S16 R4, R2 ;  /* 0x0000000200047312 */ /* 0x0040620000101c00 */
[----:B------:R-:W-:Y:S05]  /*4d00*/  BRA `(.L_x_3580) ;  /* 0x0000000c00807947 */ /* 0x000fea0003800000 */
.L_x_3576:
        /* <DEDUP_REMOVED lines=11> */
.L_x_3584:
[----:B------:R-:W2:Y:S01]  /*4dc0*/  LDG.E.U16 R0, desc[UR36][R2.64] ;  /* 0x0000002402007981 */ /* 0x000ea2000c1e1500 */
[----:B------:R-:W-:Y:S01]  /*4dd0*/  CS2R R6, SRZ ;  /* 0x0000000000067805 */ /* 0x000fe2000001ff00 */
[----:B--2---:R-:W-:-:S05]  /*4de0*/  HADD2.F32 R0, -RZ, R0.H0_H0 ;  /* 0x20000000ff007230 */ /* 0x004fca0000004100 */
[----:B------:R-:W-:-:S04]  /*4df0*/  FMUL.FTZ R0, R0, 1 ;  /* 0x3f80000000007820 */ /* 0x000fc80000410000 */
[----:B------:R0:W1:Y:S01]  /*4e00*/  F2F.F64.F32 R4, R0 ;  /* 0x0000000000047310 */ /* 0x0000620000201800 */
[----:B------:R-:W-:Y:S05]  /*4e10*/  BRA `(.L_x_3580) ;  /* 0x0000000c003c7947 */ /* 0x000fea0003800000 */
.L_x_3583:
        /* <DEDUP_REMOVED lines=12> */
.L_x_3586:
        /* <DEDUP_REMOVED lines=8> */
.L_x_3585:
[----:B------:R0:W5:Y:S01]  /*4f60*/  LDG.E.64 R4, desc[UR36][R2.64] ;  /* 0x0000002402047981 */ /* 0x000162000c1e1b00 */
[----:B------:R-:W-:Y:S01]  /*4f70*/  CS2R R6, SRZ ;  /* 0x0000000000067805 */ /* 0x000fe2000001ff00 */
[----:B------:R-:W-:Y:S06]  /*4f80*/  BRA `(.L_x_3580) ;  /* 0x0000000800e07947 */ /* 0x000fec0003800000 */
.L_x_3575:
        /* <DEDUP_REMOVED lines=14> */
.L_x_3589:
[----:B------:R0:W5:Y:S01]  /*5070*/  LDG.E.128 R4, desc[UR36][R2.64] ;  /* 0x0000002402047981 */ /* 0x000162000c1e1d00 */
[----:B------:R-:W-:Y:S05]  /*5080*/  BRA `(.L_x_3580) ;  /* 0x0000000800a07947 */ /* 0x000fea0003800000 */
.L_x_3588:
        /* <DEDUP_REMOVED lines=29> */
.L_x_3591:
        /* <DEDUP_REMOVED lines=16> */
.L_x_3590:
[----:B------:R-:W2:Y:S01]  /*5360*/  LDG.E.U16 R0, desc[UR36][R2.64] ;  /* 0x0000002402007981 */ /* 0x000ea2000c1e1500 */
[----:B------:R-:W-:Y:S01]  /*5370*/  CS2R R6, SRZ ;  /* 0x0000000000067805 */ /* 0x000fe2000001ff00 */
[----:B--2---:R-:W-:-:S04]  /*5380*/  IMAD.U32 R0, R0, 0x10000, RZ ;  /* 0x0001000000007824 */ /* 0x004fc800078e00ff */
[----:B------:R-:W-:-:S04]  /*5390*/  FMUL.FTZ R0, R0, 1 ;  /* 0x3f80000000007820 */ /* 0x000fc80000410000 */
[----:B------:R0:W1:Y:S01]  /*53a0*/  F2F.F64.F32 R4, R0 ;  /* 0x0000000000047310 */ /* 0x0000620000201800 */
[----:B------:R-:W-:Y:S05]  /*53b0*/  BRA `(.L_x_3580) ;  /* 0x0000000400d47947 */ /* 0x000fea0003800000 */
.L_x_3587:
        /* <DEDUP_REMOVED lines=12> */
.L_x_3594:
        /* <DEDUP_REMOVED lines=21> */
.L_x_3598:
[----:B------:R-:W-:Y:S05]  /*55d0*/  BSYNC B1 ;  /* 0x0000000000017941 */ /* 0x000fea0003800000 */
.L_x_3597:
[----:B------:R-:W-:Y:S01]  /*55e0*/  LEA R3, R0, 0x3b800000, 0x17 ;  /* 0x3b80000000037811 */ /* 0x000fe200078eb8ff */
[----:B------:R-:W-:-:S05]  /*55f0*/  IMAD.SHL.U32 R0, R2, 0x100000, RZ ;  /* 0x0010000002007824 */ /* 0x000fca00078e00ff */
[----:B------:R-:W-:-:S07]  /*5600*/  LOP3.LUT R0, R3, R0, R4, 0xfe, !PT ;  /* 0x0000000003007212 */ /* 0x000fce00078efe04 */
.L_x_3596:
[----:B------:R-:W-:Y:S05]  /*5610*/  BSYNC B0 ;  /* 0x0000000000007941 */ /* 0x000fea0003800000 */
.L_x_3595:
[----:B------:R-:W-:Y:S01]  /*5620*/  FMUL.FTZ R0, R0, 1 ;  /* 0x3f80000000007820 */ /* 0x000fe20000410000 */
[----:B------:R-:W-:-:S03]  /*5630*/  CS2R R6, SRZ ;  /* 0x0000000000067805 */ /* 0x000fc6000001ff00 */
[----:B------:R2:W3:Y:S01]  /*5640*/  F2F.F64.F32 R4, R0 ;  /* 0x0000000000047310 */ /* 0x0004e20000201800 */
[----:B------:R-:W-:Y:S05]  /*5650*/  BRA `(.L_x_3580) ;  /* 0x00000004002c7947 */ /* 0x000fea0003800000 */
.L_x_3593:
        /* <DEDUP_REMOVED lines=21> */
.L_x_3602:
[----:B------:R-:W-:Y:S05]  /*57b0*/  BSYNC B1 ;  /* 0x0000000000017941 */ /* 0x000fea0003800000 */
.L_x_3601:
[----:B------:R-:W-:Y:S01]  /*57c0*/  LEA R3, R0, 0x37800000, 0x17 ;  /* 0x3780000000037811 */ /* 0x000fe200078eb8ff */
[----:B------:R-:W-:-:S05]  /*57d0*/  IMAD.SHL.U32 R0, R2, 0x200000, RZ ;  /* 0x0020000002007824 */ /* 0x000fca00078e00ff */
[----:B------:R-:W-:-:S07]  /*57e0*/  LOP3.LUT R0, R3, R0, R4, 0xfe, !PT ;  /* 0x0000000003007212 */ /* 0x000fce00078efe04 */
.L_x_3600:
[----:B------:R-:W-:Y:S05]  /*57f0*/  BSYNC B0 ;  /* 0x0000000000007941 */ /* 0x000fea0003800000 */
.L_x_3599:
[----:B------:R-:W-:Y:S01]  /*5800*/  FMUL.FTZ R0, R0, 1 ;  /* 0x3f80000000007820 */ /* 0x000fe20000410000 */
[----:B------:R-:W-:-:S03]  /*5810*/  CS2R R6, SRZ ;  /* 0x0000000000067805 */ /* 0x000fc6000001ff00 */
[----:B------:R4:W0:Y:S01]  /*5820*/  F2F.F64.F32 R4, R0 ;  /* 0x0000000000047310 */ /* 0x0008220000201800 */
[----:B------:R-:W-:Y:S05]  /*5830*/  BRA `(.L_x_3580) ;  /* 0x0000000000b47947 */ /* 0x000fea0003800000 */
.L_x_3592:
        /* <DEDUP_REMOVED lines=14> */
.L_x_3606:
[----:B------:R-:W-:Y:S05]  /*5920*/  BSYNC B0 ;  /* 0x0000000000007941 */ /* 0x000fea0003800000 */
.L_x_3605:
[----:B------:R-:W-:Y:S01]  /*5930*/  FMUL.FTZ R0, R0, 1 ;  /* 0x3f80000000007820 */ /* 0x000fe20000410000 */
[----:B------:R-:W-:-:S03]  /*5940*/  CS2R R6, SRZ ;  /* 0x0000000000067805 */ /* 0x000fc6000001ff00 */
[----:B------:R0:W1:Y:S01]  /*5950*/  F2F.F64.F32 R4, R0 ;  /* 0x0000000000047310 */ /* 0x0000620000201800 */
[----:B------:R-:W-:Y:S05]  /*5960*/  BRA `(.L_x_3580) ;  /* 0x0000000000687947 */ /* 0x000fea0003800000 */
.L_x_3579:
        /* <DEDUP_REMOVED lines=16> */
.L_x_3607:
[----:B------:R-:W-:Y:S02]  /*5a70*/  CS2R R4, SRZ ;  /* 0x0000000000047805 */ /* 0x000fe4000001ff00 */
[----:B------:R-:W-:Y:S01]  /*5a80*/  CS2R R6, SRZ ;  /* 0x0000000000067805 */ /* 0x000fe2000001ff00 */
[----:B------:R-:W-:Y:S06]  /*5a90*/  BRA `(.L_x_3580) ;  /* 0x00000000001c7947 */ /* 0x000fec0003800000 */
.L_x_3604:
[----:B------:R-:W2:Y:S01]  /*5aa0*/  LDG.E.64 R4, desc[UR36][R2.64] ;  /* 0x0000002402047981 */ /* 0x000ea2000c1e1b00 */
[----:B------:R-:W-:Y:S01]  /*5ab0*/  CS2R R6, SRZ ;  /* 0x0000000000067805 */ /* 0x000fe2000001ff00 */
[----:B--2---:R-:W0:Y:S01]  /*5ac0*/  I2F.F64.U64 R4, R4 ;  /* 0x0000000400047312 */ /* 0x004e220000301800 */
[----:B------:R-:W-:Y:S05]  /*5ad0*/  BRA `(.L_x_3580) ;  /* 0x00000000000c7947 */ /* 0x000fea0003800000 */
.L_x_3603:
[----:B------:R-:W2:Y:S01]  /*5ae0*/  LDG.E R2, desc[UR36][R2.64] ;  /* 0x0000002402027981 */ /* 0x000ea2000c1e1900 */
[----:B------:R-:W-:Y:S01]  /*5af0*/  CS2R R6, SRZ ;  /* 0x0000000000067805 */ /* 0x000fe2000001ff00 */
[----:B--2---:R0:W1:Y:S06]  /*5b00*/  I2F.F64.U32 R4, R2 ;  /* 0x0000000200047312 */ /* 0x00406c0000201800 */
.L_x_3580:
[----:B------:R-:W4:Y:S01]  /*5b10*/  LDC.U8 R10, c[0x0][0x440] ;  /* 0x00011000ff0a7b82 */ /* 0x000f220000000000 */
[----:B0123-5:R-:W-:Y:S01]  /*5b20*/  DSETP.NEU.AND P4, PT, R4, -INF , PT ;  /* 0xfff000000400742a */ /* 0x02ffe20003f8d000 */
[----:B------:R-:W-:Y:S01]  /*5b30*/  ULDC.64 UR4, c[0x0][0x430] ;  /* 0x00010c0000047ab9 */ /* 0x000fe20000000a00 */
[----:B------:R-:W-:Y:S01]  /*5b40*/  DSETP.NEU.AND P2, PT, R6, +INF , PT ;  /* 0x7ff000000600742a */ /* 0x000fe20003f4d000 */
[----:B------:R-:W-:Y:S01]  /*5b50*/  ULDC.64 UR6, c[0x0][0x420] ;  /* 0x0001080000067ab9 */ /* 0x000fe20000000a00 */
[C---:B------:R-:W-:Y:S02]  /*5b60*/  DSETP.GTU.AND P0, PT, |R4|.reuse, +INF , PT ;  /* 0x7ff000000400742a */ /* 0x040fe40003f0c200 */
[----:B------:R-:W-:Y:S01]  /*5b70*/  DSETP.NEU.AND P3, PT, R4, +INF , PT ;  /* 0x7ff000000400742a */ /* 0x000fe20003f6d000 */
[----:B------:R-:W0:Y:S01]  /*5b80*/  LDC.64 R2, c[0x0][0x428] ;  /* 0x00010a00ff027b82 */ /* 0x000e220000000a00 */
[----:B------:R-:W-:Y:S01]  /*5b90*/  FSEL R9, R4, UR4, P4 ;  /* 0x0000000404097c08 */ /* 0x000fe2000a000000 */
[C---:B------:R-:W-:Y:S01]  /*5ba0*/  DSETP.GTU.AND P1, PT, |R6|.reuse, +INF , PT ;  /* 0x7ff000000600742a */ /* 0x040fe20003f2c200 */
[----:B------:R-:W-:Y:S01]  /*5bb0*/  FSEL R4, R5, UR5, P4 ;  /* 0x0000000505047c08 */ /* 0x000fe2000a000000 */
[----:B------:R-:W-:Y:S01]  /*5bc0*/  DSETP.NEU.AND P4, PT, R6, -INF , PT ;  /* 0xfff000000600742a */ /* 0x000fe20003f8d000 */
[----:B----4-:R-:W-:-:S02]  /*5bd0*/  PRMT R8, R10, 0x9910, RZ ;  /* 0x000099100a087816 */ /* 0x010fc400000000ff */
[----:B0-----:R-:W-:Y:S02]  /*5be0*/  FSEL R0, R9, R2, P3 ;  /* 0x0000000209007208 */ /* 0x001fe40001800000 */
[----:B------:R-:W-:Y:S02]  /*5bf0*/  FSEL R4, R4, R3, P3 ;  /* 0x0000000304047208 */ /* 0x000fe40001800000 */
[----:B------:R-:W-:Y:S02]  /*5c00*/  @P2 FSEL R2, R6, UR4, P4 ;  /* 0x0000000406022c08 */ /* 0x000fe4000a000000 */
[----:B------:R-:W-:Y:S02]  /*5c10*/  @P2 FSEL R3, R7, UR5, P4 ;  /* 0x0000000507032c08 */ /* 0x000fe4000a000000 */
[----:B------:R-:W-:Y:S02]  /*5c20*/  ISETP.GT.AND P2, PT, R8, 0x9, PT ;  /* 0x000000090800780c */ /* 0x000fe40003f44270 */
[----:B------:R-:W-:-:S02]  /*5c30*/  FSEL R0, R0, UR6, !P0 ;  /* 0x0000000600007c08 */ /* 0x000fc4000c000000 */
[----:B------:R-:W-:Y:S02]  /*5c40*/  FSEL R5, R4, UR7, !P0 ;  /* 0x0000000704057c08 */ /* 0x000fe4000c000000 */
[----:B------:R-:W-:Y:S01]  /*5c50*/  FSEL R6, R2, UR6, !P1 ;  /* 0x0000000602067c08 */ /* 0x000fe2000c800000 */
[----:B------:R-:W-:Y:S01]  /*5c60*/  IMAD.MOV.U32 R4, RZ, RZ, R0 ;  /* 0x000000ffff047224 */ /* 0x000fe200078e0000 */
        /* <DEDUP_REMOVED lines=13> */
.L_x_3611:
[----:B------:R-:W0:Y:S02]  /*5d40*/  F2I.S64.F64.TRUNC R4, R4 ;  /* 0x0000000400047311 */ /* 0x000e24000030d900 */
[----:B0-----:R-:W-:-:S05]  /*5d50*/  IMAD.MOV.U32 R3, RZ, RZ, R4 ;  /* 0x000000ffff037224 */ /* 0x001fca00078e0004 */
[----:B------:R0:W-:Y:S01]  /*5d60*/  STG.E.U8 desc[UR36][R16.64], R3 ;  /* 0x0000000310007986 */ /* 0x0001e2000c101124 */
[----:B------:R-:W-:Y:S05]  /*5d70*/  BRA `(.L_x_3613) ;  /* 0x0000001000087947 */ /* 0x000fea0003800000 */
.L_x_3610:
        /* <DEDUP_REMOVED lines=9> */
.L_x_3615:
[----:B------:R-:W0:Y:S02]  /*5e10*/  F2I.F64.TRUNC R5, R4 ;  /* 0x0000000400057311 */ /* 0x000e24000030d100 */
[----:B0-----:R0:W-:Y:S01]  /*5e20*/  STG.E desc[UR36][R16.64], R5 ;  /* 0x0000000510007986 */ /* 0x0011e2000c101924 */
[----:B------:R-:W-:Y:S05]  /*5e30*/  BRA `(.L_x_3613) ;  /* 0x0000000c00d87947 */ /* 0x000fea0003800000 */
.L_x_3614:
[----:B------:R-:W0:Y:S02]  /*5e40*/  F2I.F64.TRUNC R5, R4 ;  /* 0x0000000400057311 */ /* 0x000e24000030d100 */
[----:B0-----:R0:W-:Y:S01]  /*5e50*/  STG.E.U16 desc[UR36][R16.64], R5 ;  /* 0x0000000510007986 */ /* 0x0011e2000c101524 */
[----:B------:R-:W-:Y:S05]  /*5e60*/  BRA `(.L_x_3613) ;  /* 0x0000000c00cc7947 */ /* 0x000fea0003800000 */
.L_x_3609:
        /* <DEDUP_REMOVED lines=13> */
.L_x_3617:
        /* <DEDUP_REMOVED lines=8> */
.L_x_3616:
        /* <DEDUP_REMOVED lines=16> */
.L_x_3619:
        /* <DEDUP_REMOVED lines=11> */
.L_x_3618:
[----:B------:R0:W-:Y:S01]  /*6170*/  STG.E.64 desc[UR36][R16.64], R4 ;  /* 0x0000000410007986 */ /* 0x0001e2000c101b24 */
[----:B------:R-:W-:Y:S05]  /*6180*/  BRA `(.L_x_3613) ;  /* 0x0000000c00047947 */ /* 0x000fea0003800000 */
.L_x_3608:
        /* <DEDUP_REMOVED lines=13> */
.L_x_3622:
[----:B------:R0:W-:Y:S01]  /*6260*/  STG.E.128 desc[UR36][R16.64], R4 ;  /* 0x0000000410007986 */ /* 0x0001e2000c101d24 */
[----:B------:R-:W-:Y:S05]  /*6270*/  BRA `(.L_x_3613) ;  /* 0x0000000800c87947 */ /* 0x000fea0003800000 */
.L_x_3621:
        /* <DEDUP_REMOVED lines=25> */
.L_x_3626:
[----:B------:R-:W-:Y:S05]  /*6410*/  BSYNC B0 ;  /* 0x0000000000007941 */ /* 0x000fea0003800000 */
.L_x_3625:
[----:B------:R-:W-:-:S05]  /*6420*/  LOP3.LUT R3, R0, R3, RZ, 0xfc, !PT ;  /* 0x0000000300037212 */ /* 0x000fca00078efcff */
[----:B------:R0:W-:Y:S01]  /*6430*/  STG.E.U8 desc[UR36][R16.64], R3 ;  /* 0x0000000310007986 */ /* 0x0001e2000c101124 */
[----:B------:R-:W-:Y:S05]  /*6440*/  BRA `(.L_x_3613) ;  /* 0x0000000800547947 */ /* 0x000fea0003800000 */
.L_x_3624:
        /* <DEDUP_REMOVED lines=17> */
.L_x_3628:
[----:B------:R-:W-:Y:S01]  /*6560*/  IMAD.MOV.U32 R0, RZ, RZ, 0x7f ;  /* 0x0000007fff007424 */ /* 0x000fe200078e00ff */
[----:B------:R-:W-:-:S04]  /*6570*/  ISETP.GT.U32.AND P0, PT, R2, 0x7f800000, PT ;  /* 0x7f8000000200780c */ /* 0x000fc80003f04070 */
[----:B------:R-:W-:-:S09]  /*6580*/  SEL R0, R0, 0x7c, P0 ;  /* 0x0000007c00007807 */ /* 0x000fd20000000000 */
.L_x_3629:
[----:B------:R-:W-:Y:S05]  /*6590*/  BSYNC B0 ;  /* 0x0000000000007941 */ /* 0x000fea0003800000 */
.L_x_3627:
[----:B------:R-:W-:-:S04]  /*65a0*/  LOP3.LUT R2, R3, 0x80000000, RZ, 0xc0, !PT ;  /* 0x8000000003027812 */ /* 0x000fc800078ec0ff */
[----:B------:R-:W-:-:S04]  /*65b0*/  SHF.R.U32.HI R3, RZ, 0x18, R2 ;  /* 0x00000018ff037819 */ /* 0x000fc80000011602 */
[----:B------:R-:W-:-:S05]  /*65c0*/  LOP3.LUT R3, R0, R3, RZ, 0xfc, !PT ;  /* 0x0000000300037212 */ /* 0x000fca00078efcff */
[----:B------:R0:W-:Y:S01]  /*65d0*/  STG.E.U8 desc[UR36][R16.64], R3 ;  /* 0x0000000310007986 */ /* 0x0001e2000c101124 */
[----:B------:R-:W-:Y:S05]  /*65e0*/  BRA `(.L_x_3613) ;  /* 0x0000000400ec7947 */ /* 0x000fea0003800000 */
.L_x_3623:
        /* <DEDUP_REMOVED lines=8> */
.L_x_3620:
        /* <DEDUP_REMOVED lines=11> */
.L_x_3632:
        /* <DEDUP_REMOVED lines=21> */
.L_x_3635:
[----:B------:R-:W-:-:S04]  /*6870*/  LOP3.LUT R2, R3, 0x80000000, RZ, 0xc0, !PT ;  /* 0x8000000003027812 */ /* 0x000fc800078ec0ff */
[----:B------:R-:W-:-:S04]  /*6880*/  SHF.R.U32.HI R3, RZ, 0x18, R2 ;  /* 0x00000018ff037819 */ /* 0x000fc80000011602 */
[----:B------:R-:W-:-:S04]  /*6890*/  LOP3.LUT R0, R0, R3, RZ, 0xfc, !PT ;  /* 0x0000000300007212 */ /* 0x000fc800078efcff */
[----:B------:R-:W-:-:S07]  /*68a0*/  PRMT R8, R0, 0x7610, R8 ;  /* 0x0000761000087816 */ /* 0x000fce0000000008 */
.L_x_3634:
[----:B------:R-:W-:Y:S05]  /*68b0*/  BSYNC B0 ;  /* 0x0000000000007941 */ /* 0x000fea0003800000 */
.L_x_3633:
[----:B------:R3:W-:Y:S01]  /*68c0*/  STG.E.U8 desc[UR36][R16.64], R8 ;  /* 0x0000000810007986 */ /* 0x0007e2000c101124 */
[----:B------:R-:W-:Y:S05]  /*68d0*/  BRA `(.L_x_3613) ;  /* 0x0000000400307947 */ /* 0x000fea0003800000 */
.L_x_3631:
        /* <DEDUP_REMOVED lines=21> */
.L_x_3638:
[----:B------:R-:W-:-:S04]  /*6a30*/  LOP3.LUT R2, R3, 0x80000000, RZ, 0xc0, !PT ;  /* 0x8000000003027812 */ /* 0x000fc800078ec0ff */
[----:B------:R-:W-:-:S04]  /*6a40*/  SHF.R.U32.HI R3, RZ, 0x18, R2 ;  /* 0x00000018ff037819 */ /* 0x000fc80000011602 */
[----:B------:R-:W-:-:S04]  /*6a50*/  LOP3.LUT R0, R0, R3, RZ, 0xfc, !PT ;  /* 0x0000000300007212 */ /* 0x000fc800078efcff */
[----:B------:R-:W-:-:S07]  /*6a60*/  PRMT R8, R0, 0x7610, R8 ;  /* 0x0000761000087816 */ /* 0x000fce0000000008 */
.L_x_3637:
[----:B------:R-:W-:Y:S05]  /*6a70*/  BSYNC B0 ;  /* 0x0000000000007941 */ /* 0x000fea0003800000 */
.L_x_3636:
[----:B------:R0:W-:Y:S01]  /*6a80*/  STG.E.U8 desc[UR36][R16.64], R8 ;  /* 0x0000000810007986 */ /* 0x0001e2000c101124 */
[----:B------:R-:W-:Y:S05]  /*6a90*/  BRA `(.L_x_3613) ;  /* 0x0000000000c07947 */ /* 0x000fea0003800000 */
.L_x_3630:
        /* <DEDUP_REMOVED lines=26> */
.L_x_3612:
        /* <DEDUP_REMOVED lines=16> */
.L_x_3641:
[----:B------:R-:W-:Y:S05]  /*6d40*/  BRA `(.L_x_3613) ;  /* 0x0000000000147947 */ /* 0x000fea0003800000 */
.L_x_3640:
[----:B------:R-:W0:Y:S02]  /*6d50*/  F2I.U64.F64.TRUNC R4, R4 ;  /* 0x0000000400047311 */ /* 0x000e24000030d800 */
[----:B0-----:R2:W-:Y:S01]  /*6d60*/  STG.E.64 desc[UR36][R16.64], R4 ;  /* 0x0000000410007986 */ /* 0x0015e2000c101b24 */
[----:B------:R-:W-:Y:S05]  /*6d70*/  BRA `(.L_x_3613) ;  /* 0x0000000000087947 */ /* 0x000fea0003800000 */
.L_x_3639:
[----:B------:R-:W0:Y:S02]  /*6d80*/  F2I.U32.F64.TRUNC R5, R4 ;  /* 0x0000000400057311 */ /* 0x000e24000030d000 */
[----:B0-----:R0:W-:Y:S02]  /*6d90*/  STG.E desc[UR36][R16.64], R5 ;  /* 0x0000000510007986 */ /* 0x0011e4000c101924 */
.L_x_3613:
[----:B------:R-:W-:-:S07]  /*6da0*/  VIADD R19, R19, 0x80 ;  /* 0x0000008013137836 */ /* 0x000fce0000000000 */
.L_x_3573:
[----:B------:R-:W-:Y:S05]  /*6db0*/  BSYNC B6 ;  /* 0x0000000000067941 */ /* 0x000fea0003800000 */
.L_x_3572:
        /* <DEDUP_REMOVED lines=307> */
.L_x_3644:
        /* <DEDUP_REMOVED lines=22> */
.L_x_3648:
[----:B------:R-:W2:Y:S01]  /*8250*/  LDG.E.U8 R2, desc[UR36][R2.64] ;  /* 0x0000002402027981 */ /* 0x000ea2000c1e1100 */
[----:B------:R-:W-:Y:S01]  /*8260*/  CS2R R6, SRZ ;  /* 0x0000000000067805 */ /* 0x000fe2000001ff00 */
[----:B--2---:R0:W1:Y:S01]  /*8270*/  I2F.F64.U16 R4, R2 ;  /* 0x0000000200047312 */ /* 0x0040620000101800 */
[----:B------:R-:W-:Y:S05]  /*8280*/  BRA `(.L_x_3650) ;  /* 0x0000000c00c87947 */ /* 0x000fea0003800000 */
.L_x_3647:
        /* <DEDUP_REMOVED lines=10> */
.L_x_3652:
[----:B------:R-:W2:Y:S01]  /*8330*/  LDG.E R2, desc[UR36][R2.64] ;  /* 0x0000002402027981 */ /* 0x000ea2000c1e1900 */
[----:B------:R-:W-:Y:S01]  /*8340*/  CS2R R6, SRZ ;  /* 0x0000000000067805 */ /* 0x000fe2000001ff00 */
[----:B--2---:R0:W1:Y:S01]  /*8350*/  I2F.F64 R4, R2 ;  /* 0x0000000200047312 */ /* 0x0040620000201c00 */
[----:B------:R-:W-:Y:S05]  /*8360*/  BRA `(.L_x_3650) ;  /* 0x0000000c00907947 */ /* 0x000fea0003800000 */
.L_x_3651:
[----:B------:R-:W2:Y:S01]  /*8370*/  LDG.E.U16 R2, desc[UR36][R2.64] ;  /* 0x0000002402027981 */ /* 0x000ea2000c1e1500 */
[----:B------:R-:W-:Y:S01]  /*8380*/  CS2R R6, SRZ ;  /* 0x0000000000067805 */ /* 0x000fe2000001ff00 */
[----:B--2---:R0:W1:Y:S01]  /*8390*/  I2F.F64.S16 R4, R2 ;  /* 0x0000000200047312 */ /* 0x0040620000101c00 */
[----:B------:R-:W-:Y:S05]  /*83a0*/  BRA `(.L_x_3650) ;  /* 0x0000000c00807947 */ /* 0x000fea0003800000 */
.L_x_3646:
        /* <DEDUP_REMOVED lines=11> */
.L_x_3654:
[----:B------:R-:W2:Y:S01]  /*8460*/  LDG.E.U16 R0, desc[UR36][R2.64] ;  /* 0x0000002402007981 */ /* 0x000ea2000c1e1500 */
[----:B------:R-:W-:Y:S01]  /*8470*/  CS2R R6, SRZ ;  /* 0x0000000000067805 */ /* 0x000fe2000001ff00 */
[----:B--2---:R-:W-:-:S05]  /*8480*/  HADD2.F32 R0, -RZ, R0.H0_H0 ;  /* 0x20000000ff007230 */ /* 0x004fca0000004100 */
[----:B------:R-:W-:-:S04]  /*8490*/  FMUL.FTZ R0, R0, 1 ;  /* 0x3f80000000007820 */ /* 0x000fc80000410000 */
[----:B------:R0:W1:Y:S01]  /*84a0*/  F2F.F64.F32 R4, R0 ;  /* 0x0000000000047310 */ /* 0x0000620000201800 */
[----:B------:R-:W-:Y:S05]  /*84b0*/  BRA `(.L_x_3650) ;  /* 0x0000000c003c7947 */ /* 0x000fea0003800000 */
.L_x_3653:
        /* <DEDUP_REMOVED lines=12> */
.L_x_3656:
        /* <DEDUP_REMOVED lines=8> */
.L_x_3655:
[----:B------:R0:W5:Y:S01]  /*8600*/  LDG.E.64 R4, desc[UR36][R2.64] ;  /* 0x0000002402047981 */ /* 0x000162000c1e1b00 */
[----:B------:R-:W-:Y:S01]  /*8610*/  CS2R R6, SRZ ;  /* 0x0000000000067805 */ /* 0x000fe2000001ff00 */
[----:B------:R-:W-:Y:S06]  /*8620*/  BRA `(.L_x_3650) ;  /* 0x0000000800e07947 */ /* 0x000fec0003800000 */
.L_x_3645:
        /* <DEDUP_REMOVED lines=14> */
.L_x_3659:
[----:B------:R0:W5:Y:S01]  /*8710*/  LDG.E.128 R4, desc[UR36][R2.64] ;  /* 0x0000002402047981 */ /* 0x000162000c1e1d00 */
[----:B------:R-:W-:Y:S05]  /*8720*/  BRA `(.L_x_3650) ;  /* 0x0000000800a07947 */ /* 0x000fea0003800000 */
.L_x_3658:
        /* <DEDUP_REMOVED lines=29> */
.L_x_3661:
        /* <DEDUP_REMOVED lines=16> */
.L_x_3660:
[----:B------:R-:W2:Y:S01]  /*8a00*/  LDG.E.U16 R0, desc[UR36][R2.64] ;  /* 0x0000002402007981 */ /* 0x000ea2000c1e1500 */
[----:B------:R-:W-:Y:S01]  /*8a10*/  CS2R R6, SRZ ;  /* 0x0000000000067805 */ /* 0x000fe2000001ff00 */
[----:B--2---:R-:W-:-:S04]  /*8a20*/  IMAD.U32 R0, R0, 0x10000, RZ ;  /* 0x0001000000007824 */ /* 0x004fc800078e00ff */
[----:B------:R-:W-:-:S04]  /*8a30*/  FMUL.FTZ R0, R0, 1 ;  /* 0x3f80000000007820 */ /* 0x000fc80000410000 */
[----:B------:R0:W1:Y:S01]  /*8a40*/  F2F.F64.F32 R4, R0 ;  /* 0x0000000000047310 */ /* 0x0000620000201800 */
[----:B------:R-:W-:Y:S05]  /*8a50*/  BRA `(.L_x_3650) ;  /* 0x0000000400d47947 */ /* 0x000fea0003800000 */
.L_x_3657:
        /* <DEDUP_REMOVED lines=12> */
.L_x_3664:
        /* <DEDUP_REMOVED lines=21> */
.L_x_3668:
[----:B------:R-:W-:Y:S05]  /*8c70*/  BSYNC B1 ;  /* 0x0000000000017941 */ /* 0x000fea0003800000 */
.L_x_3667:
[----:B------:R-:W-:Y:S01]  /*8c80*/  LEA R3, R0, 0x3b800000, 0x17 ;  /* 0x3b80000000037811 */ /* 0x000fe200078eb8ff */
[----:B------:R-:W-:-:S05]  /*8c90*/  IMAD.SHL.U32 R0, R2, 0x100000, RZ ;  /* 0x0010000002007824 */ /* 0x000fca00078e00ff */
[----:B------:R-:W-:-:S07]  /*8ca0*/  LOP3.LUT R0, R3, R0, R4, 0xfe, !PT ;  /* 0x0000000003007212 */ /* 0x000fce00078efe04 */
.L_x_3666:
[----:B------:R-:W-:Y:S05]  /*8cb0*/  BSYNC B0 ;  /* 0x0000000000007941 */ /* 0x000fea0003800000 */
.L_x_3665:
[----:B------:R-:W-:Y:S01]  /*8cc0*/  FMUL.FTZ R0, R0, 1 ;  /* 0x3f80000000007820 */ /* 0x000fe20000410000 */
[----:B------:R-:W-:-:S03]  /*8cd0*/  CS2R R6, SRZ ;  /* 0x0000000000067805 */ /* 0x000fc6000001ff00 */
[----:B------:R2:W3:Y:S01]  /*8ce0*/  F2F.F64.F32 R4, R0 ;  /* 0x0000000000047310 */ /* 0x0004e20000201800 */
[----:B------:R-:W-:Y:S05]  /*8cf0*/  BRA `(.L_x_3650) ;  /* 0x00000004002c7947 */ /* 0x000fea0003800000 */
.L_x_3663:
        /* <DEDUP_REMOVED lines=21> */
.L_x_3672:
[----:B------:R-:W-:Y:S05]  /*8e50*/  BSYNC B1 ;  /* 0x0000000000017941 */ /* 0x000fea0003800000 */
.L_x_3671:
[----:B------:R-:W-:Y:S01]  /*8e60*/  LEA R3, R0, 0x37800000, 0x17 ;  /* 0x3780000000037811 */ /* 0x000fe200078eb8ff */
[----:B------:R-:W-:-:S05]  /*8e70*/  IMAD.SHL.U32 R0, R2, 0x200000, RZ ;  /* 0x0020000002007824 */ /* 0x000fca00078e00ff */
[----:B------:R-:W-:-:S07]  /*8e80*/  LOP3.LUT R0, R3, R0, R4, 0xfe, !PT ;  /* 0x0000000003007212 */ /* 0x000fce00078efe04 */
.L_x_3670:
[----:B------:R-:W-:Y:S05]  /*8e90*/  BSYNC B0 ;  /* 0x0000000000007941 */ /* 0x000fea0003800000 */
.L_x_3669:
[----:B------:R-:W-:Y:S01]  /*8ea0*/  FMUL.FTZ R0, R0, 1 ;  /* 0x3f80000000007820 */ /* 0x000fe20000410000 */
[----:B------:R-:W-:-:S03]  /*8eb0*/  CS2R R6, SRZ ;  /* 0x0000000000067805 */ /* 0x000fc6000001ff00 */
[----:B------:R4:W0:Y:S01]  /*8ec0*/  F2F.F64.F32 R4, R0 ;  /* 0x0000000000047310 */ /* 0x0008220000201800 */
[----:B------:R-:W-:Y:S05]  /*8ed0*/  BRA `(.L_x_3650) ;  /* 0x0000000000b47947 */ /* 0x000fea0003800000 */
.L_x_3662:
        /* <DEDUP_REMOVED lines=14> */
.L_x_3676:
[----:B------:R-:W-:Y:S05]  /*8fc0*/  BSYNC B0 ;  /* 0x0000000000007941 */ /* 0x000fea0003800000 */
.L_x_3675:
[----:B------:R-:W-:Y:S01]  /*8fd0*/  FMUL.FTZ R0, R0, 1 ;  /* 0x3f80000000007820 */ /* 0x000fe20000410000 */
[----:B------:R-:W-:-:S03]  /*8fe0*/  CS2R R6, SRZ ;  /* 0x0000000000067805 */ /* 0x000fc6000001ff00 */
[----:B------:R0:W1:Y:S01]  /*8ff0*/  F2F.F64.F32 R4, R0 ;  /* 0x0000000000047310 */ /* 0x0000620000201800 */
[----:B------:R-:W-:Y:S05]  /*9000*/  BRA `(.L_x_3650) ;  /* 0x0000000000687947 */ /* 0x000fea0003800000 */
.L_x_3649:
        /* <DEDUP_REMOVED lines=16> */
.L_x_3677:
[----:B------:R-:W-:Y:S02]  /*9110*/  CS2R R4, SRZ ;  /* 0x0000000000047805 */ /* 0x000fe4000001ff00 */
[----:B------:R-:W-:Y:S01]  /*9120*/  CS2R R6, SRZ ;  /* 0x0000000000067805 */ /* 0x000fe2000001ff00 */
[----:B------:R-:W-:Y:S06]  /*9130*/  BRA `(.L_x_3650) ;  /* 0x00000000001c7947 */ /* 0x000fec0003800000 */
.L_x_3674:
[----:B------:R-:W2:Y:S01]  /*9140*/  LDG.E.64 R4, desc[UR36][R2.64] ;  /* 0x0000002402047981 */ /* 0x000ea2000c1e1b00 */
[----:B------:R-:W-:Y:S01]  /*9150*/  CS2R R6, SRZ ;  /* 0x0000000000067805 */ /* 0x000fe2000001ff00 */
[----:B--2---:R-:W0:Y:S01]  /*9160*/  I2F.F64.U64 R4, R4 ;  /* 0x0000000400047312 */ /* 0x004e220000301800 */
[----:B------:R-:W-:Y:S05]  /*9170*/  BRA `(.L_x_3650) ;  /* 0x00000000000c7947 */ /* 0x000fea0003800000 */
.L_x_3673:
[----:B------:R-:W2:Y:S01]  /*9180*/  LDG.E R2, desc[UR36][R2.64] ;  /* 0x0000002402027981 */ /* 0x000ea2000c1e1900 */
[----:B------:R-:W-:Y:S01]  /*9190*/  CS2R R6, SRZ ;  /* 0x0000000000067805 */ /* 0x000fe2000001ff00 */
[----:B--2---:R0:W1:Y:S06]  /*91a0*/  I2F.F64.U32 R4, R2 ;  /* 0x0000000200047312 */ /* 0x00406c0000201800 */
.L_x_3650:
        /* <DEDUP_REMOVED lines=35> */
.L_x_3681:
[----:B------:R-:W0:Y:S02]  /*93e0*/  F2I.S64.F64.TRUNC R4, R4 ;  /* 0x0000000400047311 */ /* 0x000e24000030d900 */
[----:B0-----:R-:W-:-:S05]  /*93f0*/  IMAD.MOV.U32 R3, RZ, RZ, R4 ;  /* 0x000000ffff037224 */ /* 0x001fca00078e0004 */
[----:B------:R3:W-:Y:S01]  /*9400*/  STG.E.U8 desc[UR36][R16.64], R3 ;  /* 0x0000000310007986 */ /* 0x0007e2000c101124 */
[----:B------:R-:W-:Y:S05]  /*9410*/  BRA `(.L_x_3683) ;  /* 0x0000001000087947 */ /* 0x000fea0003800000 */
.L_x_3680:
        /* <DEDUP_REMOVED lines=9> */
.L_x_3685:
[----:B------:R-:W0:Y:S02]  /*94b0*/  F2I.F64.TRUNC R5, R4 ;  /* 0x0000000400057311 */ /* 0x000e24000030d100 */
[----:B0-----:R2:W-:Y:S01]  /*94c0*/  STG.E desc[UR36][R16.64], R5 ;  /* 0x0000000510007986 */ /* 0x0015e2000c101924 */
[----:B------:R-:W-:Y:S05]  /*94d0*/  BRA `(.L_x_3683) ;  /* 0x0000000c00d87947 */ /* 0x000fea0003800000 */
.L_x_3684:
[----:B------:R-:W0:Y:S02]  /*94e0*/  F2I.F64.TRUNC R5, R4 ;  /* 0x0000000400057311 */ /* 0x000e24000030d100 */
[----:B0-----:R0:W-:Y:S01]  /*94f0*/  STG.E.U16 desc[UR36][R16.64], R5 ;  /* 0x0000000510007986 */ /* 0x0011e2000c101524 */
[----:B------:R-:W-:Y:S05]  /*9500*/  BRA `(.L_x_3683) ;  /* 0x0000000c00cc7947 */ /* 0x000fea0003800000 */
.L_x_3679:
        /* <DEDUP_REMOVED lines=13> */
.L_x_3687:
        /* <DEDUP_REMOVED lines=8> */
.L_x_3686:
        /* <DEDUP_REMOVED lines=16> */
.L_x_3689:
        /* <DEDUP_REMOVED lines=11> */
.L_x_3688:
[----:B------:R0:W-:Y:S01]  /*9810*/  STG.E.64 desc[UR36][R16.64], R4 ;  /* 0x0000000410007986 */ /* 0x0001e2000c101b24 */
[----:B------:R-:W-:Y:S05]  /*9820*/  BRA `(.L_x_3683) ;  /* 0x0000000c00047947 */ /* 0x000fea0003800000 */
.L_x_3678:
        /* <DEDUP_REMOVED lines=13> */
.L_x_3692:
[----:B------:R0:W-:Y:S01]  /*9900*/  STG.E.128 desc[UR36][R16.64], R4 ;  /* 0x0000000410007986 */ /* 0x0001e2000c101d24 */
[----:B------:R-:W-:Y:S05]  /*9910*/  BRA `(.L_x_3683) ;  /* 0x0000000800c87947 */ /* 0x000fea0003800000 */
.L_x_3691:
        /* <DEDUP_REMOVED lines=25> */
.L_x_3696:
[----:B------:R-:W-:Y:S05]  /*9ab0*/  BSYNC B0 ;  /* 0x0000000000007941 */ /* 0x000fea0003800000 */
.L_x_3695:
[----:B------:R-:W-:-:S05]  /*9ac0*/  LOP3.LUT R3, R0, R3, RZ, 0xfc, !PT ;  /* 0x0000000300037212 */ /* 0x000fca00078efcff */
[----:B------:R0:W-:Y:S01]  /*9ad0*/  STG.E.U8 desc[UR36][R16.64], R3 ;  /* 0x0000000310007986 */ /* 0x0001e2000c101124 */
[----:B------:R-:W-:Y:S05]  /*9ae0*/  BRA `(.L_x_3683) ;  /* 0x0000000800547947 */ /* 0x000fea0003800000 */
.L_x_3694:
        /* <DEDUP_REMOVED lines=17> */
.L_x_3698:
[----:B------:R-:W-:Y:S01]  /*9c00*/  IMAD.MOV.U32 R0, RZ, RZ, 0x7f ;  /* 0x0000007fff007424 */ /* 0x000fe200078e00ff */
[----:B------:R-:W-:-:S04]  /*9c10*/  ISETP.GT.U32.AND P0, PT, R2, 0x7f800000, PT ;  /* 0x7f8000000200780c */ /* 0x000fc80003f04070 */
[----:B------:R-:W-:-:S09]  /*9c20*/  SEL R0, R0, 0x7c, P0 ;  /* 0x0000007c00007807 */ /* 0x000fd20000000000 */
.L_x_3699:
[----:B------:R-:W-:Y:S05]  /*9c30*/  BSYNC B0 ;  /* 0x0000000000007941 */ /* 0x000fea0003800000 */
.L_x_3697:
[----:B------:R-:W-:-:S04]  /*9c40*/  LOP3.LUT R2, R3, 0x80000000, RZ, 0xc0, !PT ;  /* 0x8000000003027812 */ /* 0x000fc800078ec0ff */
[----:B------:R-:W-:-:S04]  /*9c50*/  SHF.R.U32.HI R3, RZ, 0x18, R2 ;  /* 0x00000018ff037819 */ /* 0x000fc80000011602 */
[----:B------:R-:W-:-:S05]  /*9c60*/  LOP3.LUT R3, R0, R3, RZ, 0xfc, !PT ;  /* 0x0000000300037212 */ /* 0x000fca00078efcff */
[----:B------:R0:W-:Y:S01]  /*9c70*/  STG.E.U8 desc[UR36][R16.64], R3 ;  /* 0x0000000310007986 */ /* 0x0001e2000c101124 */
[----:B------:R-:W-:Y:S05]  /*9c80*/  BRA `(.L_x_3683) ;  /* 0x0000000400ec7947 */ /* 0x000fea0003800000 */
.L_x_3693:
        /* <DEDUP_REMOVED lines=8> */
.L_x_3690:
        /* <DEDUP_REMOVED lines=11> */
.L_x_3702:
        /* <DEDUP_REMOVED lines=21> */
.L_x_3705:
[----:B------:R-:W-:-:S04]  /*9f10*/  LOP3.LUT R2, R3, 0x80000000, RZ, 0xc0, !PT ;  /* 0x8000000003027812 */ /* 0x000fc800078ec0ff */
[----:B------:R-:W-:-:S04]  /*9f20*/  SHF.R.U32.HI R3, RZ, 0x18, R2 ;  /* 0x00000018ff037819 */ /* 0x000fc80000011602 */
[----:B------:R-:W-:-:S04]  /*9f30*/  LOP3.LUT R0, R0, R3, RZ, 0xfc, !PT ;  /* 0x0000000300007212 */ /* 0x000fc800078efcff */
[----:B------:R-:W-:-:S07]  /*9f40*/  PRMT R8, R0, 0x7610, R8 ;  /* 0x0000761000087816 */ /* 0x000fce0000000008 */
.L_x_3704:
[----:B------:R-:W-:Y:S05]  /*9f50*/  BSYNC B0 ;  /* 0x0000000000007941 */ /* 0x000fea0003800000 */
.L_x_3703:
[----:B------:R0:W-:Y:S01]  /*9f60*/  STG.E.U8 desc[UR36][R16.64], R8 ;  /* 0x0000000810007986 */ /* 0x0001e2000c101124 */
[----:B------:R-:W-:Y:S05]  /*9f70*/  BRA `(.L_x_3683) ;  /* 0x0000000400307947 */ /* 0x000fea0003800000 */
.L_x_3701:
        /* <DEDUP_REMOVED lines=21> */
.L_x_3708:
[----:B------:R-:W-:-:S04]  /*a0d0*/  LOP3.LUT R2, R3, 0x80000000, RZ, 0xc0, !PT ;  /* 0x8000000003027812 */ /* 0x000fc800078ec0ff */
[----:B------:R-:W-:-:S04]  /*a0e0*/  SHF.R.U32.HI R3, RZ, 0x18, R2 ;  /* 0x00000018ff037819 */ /* 0x000fc80000011602 */
[----:B------:R-:W-:-:S04]  /*a0f0*/  LOP3.LUT R0, R0, R3, RZ, 0xfc, !PT ;  /* 0x0000000300007212 */ /* 0x000fc800078efcff */
[----:B------:R-:W-:-:S07]  /*a100*/  PRMT R8, R0, 0x7610, R8 ;  /* 0x0000761000087816 */ /* 0x000fce0000000008 */
.L_x_3707:
[----:B------:R-:W-:Y:S05]  /*a110*/  BSYNC B0 ;  /* 0x0000000000007941 */ /* 0x000fea0003800000 */
.L_x_3706:
[----:B------:R0:W-:Y:S01]  /*a120*/  STG.E.U8 desc[UR36][R16.64], R8 ;  /* 0x0000000810007986 */ /* 0x0001e2000c101124 */
[----:B------:R-:W-:Y:S05]  /*a130*/  BRA `(.L_x_3683) ;  /* 0x0000000000c07947 */ /* 0x000fea0003800000 */
.L_x_3700:
        /* <DEDUP_REMOVED lines=26> */
.L_x_3682:
        /* <DEDUP_REMOVED lines=16> */
.L_x_3711:
[----:B------:R-:W-:Y:S05]  /*a3e0*/  BRA `(.L_x_3683) ;  /* 0x0000000000147947 */ /* 0x000fea0003800000 */
.L_x_3710:
[----:B------:R-:W0:Y:S02]  /*a3f0*/  F2I.U64.F64.TRUNC R4, R4 ;  /* 0x0000000400047311 */ /* 0x000e24000030d800 */
[----:B0-----:R0:W-:Y:S01]  /*a400*/  STG.E.64 desc[UR36][R16.64], R4 ;  /* 0x0000000410007986 */ /* 0x0011e2000c101b24 */
[----:B------:R-:W-:Y:S05]  /*a410*/  BRA `(.L_x_3683) ;  /* 0x0000000000087947 */ /* 0x000fea0003800000 */
.L_x_3709:
[----:B------:R-:W0:Y:S02]  /*a420*/  F2I.U32.F64.TRUNC R5, R4 ;  /* 0x0000000400057311 */ /* 0x000e24000030d000 */
[----:B0-----:R0:W-:Y:S02]  /*a430*/  STG.E desc[UR36][R16.64], R5 ;  /* 0x0000000510007986 */ /* 0x0011e4000c101924 */
.L_x_3683:
[----:B------:R-:W-:-:S07]  /*a440*/  VIADD R19, R19, 0x80 ;  /* 0x0000008013137836 */ /* 0x000fce0000000000 */
.L_x_3643:
[----:B------:R-:W-:Y:S05]  /*a450*/  BSYNC B6 ;  /* 0x0000000000067941 */ /* 0x000fea0003800000 */
.L_x_3642:
        /* <DEDUP_REMOVED lines=306> */
.L_x_3712:
        /* <DEDUP_REMOVED lines=22> */
.L_x_3716:
[----:B------:R-:W2:Y:S01]  /*b8e0*/  LDG.E.U8 R2, desc[UR36][R2.64] ;  /* 0x0000002402027981 */ /* 0x000ea2000c1e1100 */
[----:B------:R-:W-:Y:S01]  /*b8f0*/  CS2R R6, SRZ ;  /* 0x0000000000067805 */ /* 0x000fe2000001ff00 */
[----:B--2---:R0:W1:Y:S01]  /*b900*/  I2F.F64.U16 R4, R2 ;  /* 0x0000000200047312 */ /* 0x0040620000101800 */
[----:B------:R-:W-:Y:S05]  /*b910*/  BRA `(.L_x_3718) ;  /* 0x0000000c00c87947 */ /* 0x000fea0003800000 */
.L_x_3715:
        /* <DEDUP_REMOVED lines=8> */
[----:B--2---:R-:W2:Y:S01]  /*b9a0*/  I2F.F64.S64 R4, R4 ;  /* 0x0000000400047312 */ /* 0x004ea20000301c00 */
[----:B------:R-:W-:Y:S05]  /*b9b0*/  BRA `(.L_x_3718) ;  /* 0x0000000c00a07947 */ /* 0x000fea0003800000 */
.L_x_3720:
[----:B------:R-:W2:Y:S01]  /*b9c0*/  LDG.E R2, desc[UR36][R2.64] ;  /* 0x0000002402027981 */ /* 0x000ea2000c1e1900 */
[----:B------:R-:W-:Y:S01]  /*b9d0*/  CS2R R6, SRZ ;  /* 0x0000000000067805 */ /* 0x000fe2000001ff00 */
[----:B--2---:R3:W4:Y:S01]  /*b9e0*/  I2F.F64 R4, R2 ;  /* 0x0000000200047312 */ /* 0x0047220000201c00 */
[----:B------:R-:W-:Y:S05]  /*b9f0*/  BRA `(.L_x_3718) ;  /* 0x0000000c00907947 */ /* 0x000fea0003800000 */
.L_x_3719:
[----:B------:R-:W2:Y:S01]  /*ba00*/  LDG.E.U16 R2, desc[UR36][R2.64] ;  /* 0x0000002402027981 */ /* 0x000ea2000c1e1500 */
[----:B------:R-:W-:Y:S01]  /*ba10*/  CS2R R6, SRZ ;  /* 0x0000000000067805 */ /* 0x000fe2000001ff00 */
[----:B--2---:R0:W1:Y:S01]  /*ba20*/  I2F.F64.S16 R4, R2 ;  /* 0x0000000200047312 */ /* 0x0040620000101c00 */
[----:B------:R-:W-:Y:S05]  /*ba30*/  BRA `(.L_x_3718) ;  /* 0x0000000c00807947 */ /* 0x000fea0003800000 */
.L_x_3714:
        /* <DEDUP_REMOVED lines=11> */
.L_x_3722:
[----:B------:R-:W2:Y:S01]  /*baf0*/  LDG.E.U16 R0, desc[UR36][R2.64] ;  /* 0x0000002402007981 */ /* 0x000ea2000c1e1500 */
[----:B------:R-:W-:Y:S01]  /*bb00*/  CS2R R6, SRZ ;  /* 0x0000000000067805 */ /* 0x000fe2000001ff00 */
[----:B--2---:R-:W-:-:S05]  /*bb10*/  HADD2.F32 R0, -RZ, R0.H0_H0 ;  /* 0x20000000ff007230 */ /* 0x004fca0000004100 */
[----:B------:R-:W-:-:S04]  /*bb20*/  FMUL.FTZ R0, R0, 1 ;  /* 0x3f80000000007820 */ /* 0x000fc80000410000 */
[----:B------:R0:W1:Y:S01]  /*bb30*/  F2F.F64.F32 R4, R0 ;  /* 0x0000000000047310 */ /* 0x0000620000201800 */
[----:B------:R-:W-:Y:S05]  /*bb40*/  BRA `(.L_x_3718) ;  /* 0x0000000c003c7947 */ /* 0x000fea0003800000 */
.L_x_3721:
        /* <DEDUP_REMOVED lines=12> */
.L_x_3724:
        /* <DEDUP_REMOVED lines=8> */
.L_x_3723:
[----:B------:R0:W5:Y:S01]  /*bc90*/  LDG.E.64 R4, desc[UR36][R2.64] ;  /* 0x0000002402047981 */ /* 0x000162000c1e1b00 */
[----:B------:R-:W-:Y:S01]  /*bca0*/  CS2R R6, SRZ ;  /* 0x0000000000067805 */ /* 0x000fe2000001ff00 */
[----:B------:R-:W-:Y:S06]  /*bcb0*/  BRA `(.L_x_3718) ;  /* 0x0000000800e07947 */ /* 0x000fec0003800000 */
.L_x_3713:
        /* <DEDUP_REMOVED lines=14> */
.L_x_3727:
[----:B------:R0:W5:Y:S01]  /*bda0*/  LDG.E.128 R4, desc[UR36][R2.64] ;  /* 0x0000002402047981 */ /* 0x000162000c1e1d00 */
[----:B------:R-:W-:Y:S05]  /*bdb0*/  BRA `(.L_x_3718) ;  /* 0x0000000800a07947 */ /* 0x000fea0003800000 */
.L_x_3726:
        /* <DEDUP_REMOVED lines=29> */
.L_x_3729:
        /* <DEDUP_REMOVED lines=16> */
.L_x_3728:
[----:B------:R-:W2:Y:S01]  /*c090*/  LDG.E.U16 R0, desc[UR36][R2.64] ;  /* 0x0000002402007981 */ /* 0x000ea2000c1e1500 */
[----:B------:R-:W-:Y:S01]  /*c0a0*/  CS2R R6, SRZ ;  /* 0x0000000000067805 */ /* 0x000fe2000001ff00 */
[----:B--2---:R-:W-:-:S04]  /*c0b0*/  IMAD.U32 R0, R0, 0x10000, RZ ;  /* 0x0001000000007824 */ /* 0x004fc800078e00ff */
[----:B------:R-:W-:-:S04]  /*c0c0*/  FMUL.FTZ R0, R0, 1 ;  /* 0x3f80000000007820 */ /* 0x000fc80000410000 */
[----:B------:R0:W1:Y:S01]  /*c0d0*/  F2F.F64.F32 R4, R0 ;  /* 0x0000000000047310 */ /* 0x0000620000201800 */
[----:B------:R-:W-:Y:S05]  /*c0e0*/  BRA `(.L_x_3718) ;  /* 0x0000000400d47947 */ /* 0x000fea0003800000 */
.L_x_3725:
        /* <DEDUP_REMOVED lines=12> */
.L_x_3732:
        /* <DEDUP_REMOVED lines=21> */
.L_x_3736:
[----:B------:R-:W-:Y:S05]  /*c300*/  BSYNC B1 ;  /* 0x0000000000017941 */ /* 0x000fea0003800000 */
.L_x_3735:
[----:B------:R-:W-:Y:S01]  /*c310*/  LEA R3, R0, 0x3b800000, 0x17 ;  /* 0x3b80000000037811 */ /* 0x000fe200078eb8ff */
[----:B------:R-:W-:-:S05]  /*c320*/  IMAD.SHL.U32 R0, R2, 0x100000, RZ ;  /* 0x0010000002007824 */ /* 0x000fca00078e00ff */
[----:B------:R-:W-:-:S07]  /*c330*/  LOP3.LUT R0, R3, R0, R4, 0xfe, !PT ;  /* 0x0000000003007212 */ /* 0x000fce00078efe04 */
.L_x_3734:
[----:B------:R-:W-:Y:S05]  /*c340*/  BSYNC B0 ;  /* 0x0000000000007941 */ /* 0x000fea0003800000 */
.L_x_3733:
[----:B------:R-:W-:Y:S01]  /*c350*/  FMUL.FTZ R0, R0, 1 ;  /* 0x3f80000000007820 */ /* 0x000fe20000410000 */
[----:B------:R-:W-:-:S03]  /*c360*/  CS2R R6, SRZ ;  /* 0x0000000000067805 */ /* 0x000fc6000001ff00 */
[----:B------:R0:W1:Y:S01]  /*c370*/  F2F.F64.F32 R4, R0 ;  /* 0x0000000000047310 */ /* 0x0000620000201800 */
[----:B------:R-:W-:Y:S05]  /*c380*/  BRA `(.L_x_3718) ;  /* 0x00000004002c7947 */ /* 0x000fea0003800000 */
.L_x_3731:
        /* <DEDUP_REMOVED lines=21> */
.L_x_3740:
[----:B------:R-:W-:Y:S05]  /*c4e0*/  BSYNC B1 ;  /* 0x0000000000017941 */ /* 0x000fea0003800000 */
.L_x_3739:
[----:B------:R-:W-:Y:S01]  /*c4f0*/  LEA R3, R0, 0x37800000, 0x17 ;  /* 0x3780000000037811 */ /* 0x000fe200078eb8ff */
[----:B------:R-:W-:-:S05]  /*c500*/  IMAD.SHL.U32 R0, R2, 0x200000, RZ ;  /* 0x0020000002007824 */ /* 0x000fca00078e00ff */
[----:B------:R-:W-:-:S07]  /*c510*/  LOP3.LUT R0, R3, R0, R4, 0xfe, !PT ;  /* 0x0000000003007212 */ /* 0x000fce00078efe04 */
.L_x_3738:
[----:B------:R-:W-:Y:S05]  /*c520*/  BSYNC B0 ;  /* 0x0000000000007941 */ /* 0x000fea0003800000 */
.L_x_3737:
[----:B------:R-:W-:Y:S01]  /*c530*/  FMUL.FTZ R0, R0, 1 ;  /* 0x3f80000000007820 */ /* 0x000fe20000410000 */
[----:B------:R-:W-:-:S03]  /*c540*/  CS2R R6, SRZ ;  /* 0x0000000000067805 */ /* 0x000fc6000001ff00 */
[----:B------:R0:W1:Y:S01]  /*c550*/  F2F.F64.F32 R4, R0 ;  /* 0x0000000000047310 */ /* 0x0000620000201800 */
[----:B------:R-:W-:Y:S05]  /*c560*/  BRA `(.L_x_3718) ;  /* 0x0000000000b47947 */ /* 0x000fea0003800000 */
.L_x_3730:
        /* <DEDUP_REMOVED lines=14> */
.L_x_3744:
[----:B------:R-:W-:Y:S05]  /*c650*/  BSYNC B0 ;  /* 0x0000000000007941 */ /* 0x000fea0003800000 */
.L_x_3743:
[----:B------:R-:W-:Y:S01]  /*c660*/  FMUL.FTZ R0, R0, 1 ;  /* 0x3f80000000007820 */ /* 0x000fe20000410000 */
[----:B------:R-:W-:-:S03]  /*c670*/  CS2R R6, SRZ ;  /* 0x0000000000067805 */ /* 0x000fc6000001ff00 */
[----:B------:R0:W1:Y:S01]  /*c680*/  F2F.F64.F32 R4, R0 ;  /* 0x0000000000047310 */ /* 0x0000620000201800 */
[----:B------:R-:W-:Y:S05]  /*c690*/  BRA `(.L_x_3718) ;  /* 0x0000000000687947 */ /* 0x000fea0003800000 */
.L_x_3717:
        /* <DEDUP_REMOVED lines=16> */
.L_x_3745:
[----:B------:R-:W-:Y:S02]  /*c7a0*/  CS2R R4, SRZ ;  /* 0x0000000000047805 */ /* 0x000fe4000001ff00 */
[----:B------:R-:W-:Y:S01]  /*c7b0*/  CS2R R6, SRZ ;  /* 0x0000000000067805 */ /* 0x000fe2000001ff00 */
[----:B------:R-:W-:Y:S06]  /*c7c0*/  BRA `(.L_x_3718) ;  /* 0x00000000001c7947 */ /* 0x000fec0003800000 */
.L_x_3742:
[----:B------:R-:W2:Y:S01]  /*c7d0*/  LDG.E.64 R4, desc[UR36][R2.64] ;  /* 0x0000002402047981 */ /* 0x000ea2000c1e1b00 */
[----:B------:R-:W-:Y:S01]  /*c7e0*/  CS2R R6, SRZ ;  /* 0x0000000000067805 */ /* 0x000fe2000001ff00 */
[----:B--2---:R-:W0:Y:S01]  /*c7f0*/  I2F.F64.U64 R4, R4 ;  /* 0x0000000400047312 */ /* 0x004e220000301800 */
[----:B------:R-:W-:Y:S05]  /*c800*/  BRA `(.L_x_3718) ;  /* 0x00000000000c7947 */ /* 0x000fea0003800000 */
.L_x_3741:
[----:B------:R-:W2:Y:S01]  /*c810*/  LDG.E R2, desc[UR36][R2.64] ;  /* 0x0000002402027981 */ /* 0x000ea2000c1e1900 */
[----:B------:R-:W-:Y:S01]  /*c820*/  CS2R R6, SRZ ;  /* 0x0000000000067805 */ /* 0x000fe2000001ff00 */
[----:B--2---:R0:W1:Y:S06]  /*c830*/  I2F.F64.U32 R4, R2 ;  /* 0x0000000200047312 */ /* 0x00406c0000201800 */
.L_x_3718:
[----:B------:R-:W3:Y:S01]  /*c840*/  LDC.U8 R10, c[0x0][0x440] ;  /* 0x00011000ff0a7b82 */ /* 0x000ee20000000000 */
[----:B012-45:R-:W-:Y:S01]  /*c850*/  DSETP.NEU.AND P4, PT, R4, -INF , PT ;  /* 0xfff000000400742a */ /* 0x037fe20003f8d000 */
[----:B------:R-:W-:Y:S01]  /*c860*/  ULDC.64 UR4, c[0x0][0x430] ;  /* 0x00010c0000047ab9 */ /* 0x000fe20000000a00 */
[----:B------:R-:W-:Y:S01]  /*c870*/  DSETP.NEU.AND P2, PT, R6, +INF , PT ;  /* 0x7ff000000600742a */ /* 0x000fe20003f4d000 */
[----:B------:R-:W-:Y:S01]  /*c880*/  ULDC.64 UR6, c[0x0][0x420] ;  /* 0x0001080000067ab9 */ /* 0x000fe20000000a00 */
[C---:B------:R-:W-:Y:S02]  /*c890*/  DSETP.NEU.AND P3, PT, R4.reuse, +INF , PT ;  /* 0x7ff000000400742a */ /* 0x040fe40003f6d000 */
[----:B------:R-:W-:Y:S01]  /*c8a0*/  DSETP.GTU.AND P0, PT, |R4|, +INF , PT ;  /* 0x7ff000000400742a */ /* 0x000fe20003f0c200 */
[----:B------:R-:W0:Y:S01]  /*c8b0*/  LDC.64 R8, c[0x0][0x428] ;  /* 0x00010a00ff087b82 */ /* 0x000e220000000a00 */
[----:B------:R-:W-:Y:S01]  /*c8c0*/  FSEL R3, R4, UR4, P4 ;  /* 0x0000000404037c08 */ /* 0x000fe2000a000000 */
[C---:B------:R-:W-:Y:S01]  /*c8d0*/  DSETP.GTU.AND P1, PT, |R6|.reuse, +INF , PT ;  /* 0x7ff000000600742a */ /* 0x040fe20003f2c200 */
[----:B---3--:R-:W-:Y:S01]  /*c8e0*/  FSEL R2, R5, UR5, P4 ;  /* 0x0000000505027c08 */ /* 0x008fe2000a000000 */
[----:B------:R-:W-:Y:S01]  /*c8f0*/  DSETP.NEU.AND P4, PT, R6, -INF , PT ;  /* 0xfff000000600742a */ /* 0x000fe20003f8d000 */
[----:B------:R-:W-:-:S02]  /*c900*/  PRMT R4, R10, 0x9910, RZ ;  /* 0x000099100a047816 */ /* 0x000fc400000000ff */
        /* <DEDUP_REMOVED lines=20> */
[----:B0-----:R-:W-:Y:S01]  /*ca50*/  STG.E.U8 desc[UR36][R16.64], R5 ;  /* 0x0000000510007986 */ /* 0x001fe2000c101124 */
[----:B------:R-:W-:Y:S05]  /*ca60*/  EXIT ;  /* 0x000000000000794d */ /* 0x000fea0003800000 */
.L_x_3749:
[----:B------:R-:W0:Y:S02]  /*ca70*/  F2I.S64.F64.TRUNC R4, R4 ;  /* 0x0000000400047311 */ /* 0x000e24000030d900 */
[----:B0-----:R-:W-:-:S05]  /*ca80*/  IMAD.MOV.U32 R3, RZ, RZ, R4 ;  /* 0x000000ffff037224 */ /* 0x001fca00078e0004 */
[----:B------:R-:W-:Y:S01]  /*ca90*/  STG.E.U8 desc[UR36][R16.64], R3 ;  /* 0x0000000310007986 */ /* 0x000fe2000c101124 */
[----:B------:R-:W-:Y:S05]  /*caa0*/  EXIT ;  /* 0x000000000000794d */ /* 0x000fea0003800000 */
.L_x_3748:
[----:B------:R-:W-:-:S13]  /*cab0*/  ISETP.NE.AND P0, PT, R3, 0x2, PT ;  /* 0x000000020300780c */ /* 0x000fda0003f05270 */
[----:B------:R-:W-:Y:S05]  /*cac0*/  @!P0 BRA `(.L_x_3751) ;  /* 0x0000000000288947 */ /* 0x000fea0003800000 */
[----:B------:R-:W-:-:S13]  /*cad0*/  ISETP.NE.AND P0, PT, R3, 0x3, PT ;  /* 0x000000030300780c */ /* 0x000fda0003f05270 */
[----:B------:R-:W-:Y:S05]  /*cae0*/  @!P0 BRA `(.L_x_3752) ;  /* 0x0000000000148947 */ /* 0x000fea0003800000 */
[----:B------:R-:W-:-:S13]  /*caf0*/  ISETP.NE.AND P0, PT, R3, 0x4, PT ;  /* 0x000000040300780c */ /* 0x000fda0003f05270 */
[----:B------:R-:W-:Y:S05]  /*cb00*/  @P0 BRA `(.L_x_3750) ;  /* 0x0000000c00980947 */ /* 0x000fea0003800000 */
[----:B------:R-:W0:Y:S02]  /*cb10*/  F2I.S64.F64.TRUNC R4, R4 ;  /* 0x0000000400047311 */ /* 0x000e24000030d900 */
[----:B0-----:R-:W-:Y:S01]  /*cb20*/  STG.E.64 desc[UR36][R16.64], R4 ;  /* 0x0000000410007986 */ /* 0x001fe2000c101b24 */
[----:B------:R-:W-:Y:S05]  /*cb30*/  EXIT ;  /* 0x000000000000794d */ /* 0x000fea0003800000 */
.L_x_3752:
[----:B------:R-:W0:Y:S02]  /*cb40*/  F2I.F64.TRUNC R5, R4 ;  /* 0x0000000400057311 */ /* 0x000e24000030d100 */
[----:B0-----:R-:W-:Y:S01]  /*cb50*/  STG.E desc[UR36][R16.64], R5 ;  /* 0x0000000510007986 */ /* 0x001fe2000c101924 */
[----:B------:R-:W-:Y:S05]  /*cb60*/  EXIT ;  /* 0x000000000000794d */ /* 0x000fea0003800000 */
.L_x_3751:
[----:B------:R-:W0:Y:S02]  /*cb70*/  F2I.F64.TRUNC R5, R4 ;  /* 0x0000000400057311 */ /* 0x000e24000030d100 */
[----:B0-----:R-:W-:Y:S01]  /*cb80*/  STG.E.U16 desc[UR36][R16.64], R5 ;  /* 0x0000000510007986 */ /* 0x001fe2000c101524 */
[----:B------:R-:W-:Y:S05]  /*cb90*/  EXIT ;  /* 0x000000000000794d */ /* 0x000fea0003800000 */
.L_x_3747:
        /* <DEDUP_REMOVED lines=11> */
[----:B------:R-:W-:Y:S01]  /*cc50*/  STG.E desc[UR36][R16.64], R3 ;  /* 0x0000000310007986 */ /* 0x000fe2000c101924 */
[----:B------:R-:W-:Y:S05]  /*cc60*/  EXIT ;  /* 0x000000000000794d */ /* 0x000fea0003800000 */
.L_x_3754:
[----:B------:R-:W-:Y:S01]  /*cc70*/  UMOV UR4, 0xf0000000 ;  /* 0xf000000000047882 */ /* 0x000fe20000000000 */
[----:B------:R-:W-:Y:S01]  /*cc80*/  UMOV UR5, 0x380fffff ;  /* 0x380fffff00057882 */ /* 0x000fe20000000000 */
[----:B------:R-:W0:Y:S01]  /*cc90*/  F2F.F32.F64 R0, R4 ;  /* 0x0000000400007310 */ /* 0x000e220000301000 */
[----:B------:R-:W-:-:S14]  /*cca0*/  DSETP.GEU.AND P0, PT, |R4|, UR4, PT ;  /* 0x0000000404007e2a */ /* 0x000fdc000bf0e200 */
[----:B0-----:R-:W-:-:S05]  /*ccb0*/  @!P0 FMUL R0, R0, 1.175494350822287508e-38 ;  /* 0x0080000000008820 */ /* 0x001fca0000400000 */
[----:B------:R-:W-:-:S05]  /*ccc0*/  F2FP.F16.F32.PACK_AB R0, RZ, R0 ;  /* 0x00000000ff00723e */ /* 0x000fca00000000ff */
[----:B------:R-:W-:Y:S01]  /*ccd0*/  STG.E.U16 desc[UR36][R16.64], R0 ;  /* 0x0000000010007986 */ /* 0x000fe2000c101524 */
[----:B------:R-:W-:Y:S05]  /*cce0*/  EXIT ;  /* 0x000000000000794d */ /* 0x000fea0003800000 */
.L_x_3753:
        /* <DEDUP_REMOVED lines=14> */
[----:B------:R-:W-:Y:S01]  /*cdd0*/  STG.E.64 desc[UR36][R16.64], R2 ;  /* 0x0000000210007986 */ /* 0x000fe2000c101b24 */
[----:B------:R-:W-:Y:S05]  /*cde0*/  EXIT ;  /* 0x000000000000794d */ /* 0x000fea0003800000 */
.L_x_3756:
        /* <DEDUP_REMOVED lines=9> */
[----:B------:R-:W-:Y:S01]  /*ce80*/  STG.E desc[UR36][R16.64], R3 ;  /* 0x0000000310007986 */ /* 0x000fe2000c101924 */
[----:B------:R-:W-:Y:S05]  /*ce90*/  EXIT ;  /* 0x000000000000794d */ /* 0x000fea0003800000 */
.L_x_3755:
[----:B------:R-:W-:Y:S01]  /*cea0*/  STG.E.64 desc[UR36][R16.64], R4 ;  /* 0x0000000410007986 */ /* 0x000fe2000c101b24 */
[----:B------:R-:W-:Y:S05]  /*ceb0*/  EXIT ;  /* 0x000000000000794d */ /* 0x000fea0003800000 */
.L_x_3746:
        /* <DEDUP_REMOVED lines=11> */
[----:B------:R-:W-:Y:S01]  /*cf70*/  STG.E.U8 desc[UR36][R16.64], R3 ;  /* 0x0000000310007986 */ /* 0x000fe2000c101124 */
[----:B------:R-:W-:Y:S05]  /*cf80*/  EXIT ;  /* 0x000000000000794d */ /* 0x000fea0003800000 */
.L_x_3759:
[----:B------:R-:W-:Y:S01]  /*cf90*/  STG.E.128 desc[UR36][R16.64], R4 ;  /* 0x0000000410007986 */ /* 0x000fe2000c101d24 */
[----:B------:R-:W-:Y:S05]  /*cfa0*/  EXIT ;  /* 0x000000000000794d */ /* 0x000fea0003800000 */
.L_x_3758:
        /* <DEDUP_REMOVED lines=25> */
.L_x_3763:
[----:B------:R-:W-:Y:S05]  /*d140*/  BSYNC B0 ;  /* 0x0000000000007941 */ /* 0x000fea0003800000 */
.L_x_3762:
[----:B------:R-:W-:-:S05]  /*d150*/  LOP3.LUT R3, R0, R3, RZ, 0xfc, !PT ;  /* 0x0000000300037212 */ /* 0x000fca00078efcff */
[----:B------:R-:W-:Y:S01]  /*d160*/  STG.E.U8 desc[UR36][R16.64], R3 ;  /* 0x0000000310007986 */ /* 0x000fe2000c101124 */
[----:B------:R-:W-:Y:S05]  /*d170*/  EXIT ;  /* 0x000000000000794d */ /* 0x000fea0003800000 */
.L_x_3761:
        /* <DEDUP_REMOVED lines=17> */
.L_x_3765:
[----:B------:R-:W-:Y:S01]  /*d290*/  IMAD.MOV.U32 R0, RZ, RZ, 0x7f ;  /* 0x0000007fff007424 */ /* 0x000fe200078e00ff */
[----:B------:R-:W-:-:S04]  /*d2a0*/  ISETP.GT.U32.AND P0, PT, R2, 0x7f800000, PT ;  /* 0x7f8000000200780c */ /* 0x000fc80003f04070 */
[----:B------:R-:W-:-:S09]  /*d2b0*/  SEL R0, R0, 0x7c, P0 ;  /* 0x0000007c00007807 */ /* 0x000fd20000000000 */
.L_x_3766:
[----:B------:R-:W-:Y:S05]  /*d2c0*/  BSYNC B0 ;  /* 0x0000000000007941 */ /* 0x000fea0003800000 */
.L_x_3764:
[----:B------:R-:W-:-:S04]  /*d2d0*/  LOP3.LUT R2, R3, 0x80000000, RZ, 0xc0, !PT ;  /* 0x8000000003027812 */ /* 0x000fc800078ec0ff */
[----:B------:R-:W-:-:S04]  /*d2e0*/  SHF.R.U32.HI R3, RZ, 0x18, R2 ;  /* 0x00000018ff037819 */ /* 0x000fc80000011602 */
[----:B------:R-:W-:-:S05]  /*d2f0*/  LOP3.LUT R3, R0, R3, RZ, 0xfc, !PT ;  /* 0x0000000300037212 */ /* 0x000fca00078efcff */
[----:B------:R-:W-:Y:S01]  /*d300*/  STG.E.U8 desc[UR36][R16.64], R3 ;  /* 0x0000000310007986 */ /* 0x000fe2000c101124 */
[----:B------:R-:W-:Y:S05]  /*d310*/  EXIT ;  /* 0x000000000000794d */ /* 0x000fea0003800000 */
.L_x_3760:
[----:B------:R-:W-:Y:S01]  /*d320*/  UMOV UR4, 0xf0000000 ;  /* 0xf000000000047882 */ /* 0x000fe20000000000 */
[----:B------:R-:W-:Y:S01]  /*d330*/  UMOV UR5, 0x380fffff ;  /* 0x380fffff00057882 */ /* 0x000fe20000000000 */
[----:B------:R-:W0:Y:S01]  /*d340*/  F2F.F32.F64 R0, R4 ;  /* 0x0000000400007310 */ /* 0x000e220000301000 */
[----:B------:R-:W-:-:S14]  /*d350*/  DSETP.GEU.AND P0, PT, |R4|, UR4, PT ;  /* 0x0000000404007e2a */ /* 0x000fdc000bf0e200 */
[----:B0-----:R-:W-:-:S05]  /*d360*/  @!P0 FMUL R0, R0, 1.175494350822287508e-38 ;  /* 0x0080000000008820 */ /* 0x001fca0000400000 */
[----:B------:R-:W-:-:S05]  /*d370*/  F2FP.BF16.F32.PACK_AB R0, RZ, R0 ;  /* 0x00000000ff00723e */ /* 0x000fca00000010ff */
[----:B------:R-:W-:Y:S01]  /*d380*/  STG.E.U16 desc[UR36][R16.64], R0 ;  /* 0x0000000010007986 */ /* 0x000fe2000c101524 */
[----:B------:R-:W-:Y:S05]  /*d390*/  EXIT ;  /* 0x000000000000794d */ /* 0x000fea0003800000 */
.L_x_3757:
        /* <DEDUP_REMOVED lines=9> */
[----:B0-----:R-:W-:Y:S01]  /*d430*/  STG.E.U16 desc[UR36][R16.64], R5 ;  /* 0x0000000510007986 */ /* 0x001fe2000c101524 */
[----:B------:R-:W-:Y:S05]  /*d440*/  EXIT ;  /* 0x000000000000794d */ /* 0x000fea0003800000 */
.L_x_3769:
        /* <DEDUP_REMOVED lines=21> */
.L_x_3772:
[----:B------:R-:W-:-:S04]  /*d5a0*/  LOP3.LUT R2, R3, 0x80000000, RZ, 0xc0, !PT ;  /* 0x8000000003027812 */ /* 0x000fc800078ec0ff */
[----:B------:R-:W-:-:S04]  /*d5b0*/  SHF.R.U32.HI R3, RZ, 0x18, R2 ;  /* 0x00000018ff037819 */ /* 0x000fc80000011602 */
[----:B------:R-:W-:-:S04]  /*d5c0*/  LOP3.LUT R0, R0, R3, RZ, 0xfc, !PT ;  /* 0x0000000300007212 */ /* 0x000fc800078efcff */
[----:B------:R-:W-:-:S07]  /*d5d0*/  PRMT R8, R0, 0x7610, R8 ;  /* 0x0000761000087816 */ /* 0x000fce0000000008 */
.L_x_3771:
[----:B------:R-:W-:Y:S05]  /*d5e0*/  BSYNC B0 ;  /* 0x0000000000007941 */ /* 0x000fea0003800000 */
.L_x_3770:
[----:B------:R-:W-:Y:S01]  /*d5f0*/  STG.E.U8 desc[UR36][R16.64], R8 ;  /* 0x0000000810007986 */ /* 0x000fe2000c101124 */
[----:B------:R-:W-:Y:S05]  /*d600*/  EXIT ;  /* 0x000000000000794d */ /* 0x000fea0003800000 */
.L_x_3768:
        /* <DEDUP_REMOVED lines=21> */
.L_x_3775:
[----:B------:R-:W-:-:S04]  /*d760*/  LOP3.LUT R2, R3, 0x80000000, RZ, 0xc0, !PT ;  /* 0x8000000003027812 */ /* 0x000fc800078ec0ff */
[----:B------:R-:W-:-:S04]  /*d770*/  SHF.R.U32.HI R3, RZ, 0x18, R2 ;  /* 0x00000018ff037819 */ /* 0x000fc80000011602 */
[----:B------:R-:W-:-:S04]  /*d780*/  LOP3.LUT R0, R0, R3, RZ, 0xfc, !PT ;  /* 0x0000000300007212 */ /* 0x000fc800078efcff */
[----:B------:R-:W-:-:S07]  /*d790*/  PRMT R8, R0, 0x7610, R8 ;  /* 0x0000761000087816 */ /* 0x000fce0000000008 */
.L_x_3774:
[----:B------:R-:W-:Y:S05]  /*d7a0*/  BSYNC B0 ;  /* 0x0000000000007941 */ /* 0x000fea0003800000 */
.L_x_3773:
[----:B------:R-:W-:Y:S01]  /*d7b0*/  STG.E.U8 desc[UR36][R16.64], R8 ;  /* 0x0000000810007986 */ /* 0x000fe2000c101124 */
[----:B------:R-:W-:Y:S05]  /*d7c0*/  EXIT ;  /* 0x000000000000794d */ /* 0x000fea0003800000 */
.L_x_3767:
        /* <DEDUP_REMOVED lines=26> */
.L_x_3750:
        /* <DEDUP_REMOVED lines=16> */
.L_x_3778:
[----:B------:R-:W-:Y:S05]  /*da70*/  EXIT ;  /* 0x000000000000794d */ /* 0x000fea0003800000 */
.L_x_3777:
[----:B------:R-:W0:Y:S02]  /*da80*/  F2I.U64.F64.TRUNC R4, R4 ;  /* 0x0000000400047311 */ /* 0x000e24000030d800 */
[----:B0-----:R-:W-:Y:S01]  /*da90*/  STG.E.64 desc[UR36][R16.64], R4 ;  /* 0x0000000410007986 */ /* 0x001fe2000c101b24 */
[----:B------:R-:W-:Y:S05]  /*daa0*/  EXIT ;  /* 0x000000000000794d */ /* 0x000fea0003800000 */
.L_x_3776:
[----:B------:R-:W0:Y:S02]  /*dab0*/  F2I.U32.F64.TRUNC R5, R4 ;  /* 0x0000000400057311 */ /* 0x000e24000030d000 */
[----:B0-----:R-:W-:Y:S01]  /*dac0*/  STG.E desc[UR36][R16.64], R5 ;  /* 0x0000000510007986 */ /* 0x001fe2000c101924 */
[----:B------:R-:W-:Y:S05]  /*dad0*/  EXIT ;  /* 0x000000000000794d */ /* 0x000fea0003800000 */
.L_x_3779:
        /* <DEDUP_REMOVED lines=10> */
.L_x_36151:


//--------------------- .text._ZN2at6native27unrolled_elementwise_kernelIZZZNS0_22nan_to_num_kernel_cudaERNS_18TensorIteratorBaseESt8optionalIdES5_S5_ENKUlvE_clEvENKUlvE_clEvEUlN3c107complexIdEEE_St5arrayIPcLm2EELi4E23TrivialOffsetCalculatorILi1EjESG_NS0_6memory12LoadWithCastILi1EEENSH_13StoreWithCastILi1EEEEEviT_T0_T2_T3_T4_T5_ --------------------------
	.section	.text._ZN2at6native27unrolled_elementwise_kernelIZZZNS0_22nan_to_num_kernel_cudaERNS_18TensorIteratorBaseESt8optionalIdES5_S5_ENKUlvE_clEvENKUlvE_clEvEUlN3c107complexIdEEE_St5arrayIPcLm2EELi4E23TrivialOffsetCalculatorILi1EjESG_NS0_6memory12LoadWithCastILi1EEENSH_13StoreWithCastILi1EEEEEviT_T0_T2_T3_T4_T5_,"ax",@progbits
	.align	128
        .global         _ZN2at6native27unrolled_elementwise_kernelIZZZNS0_22nan_to_num_kernel_cudaERNS_18TensorIteratorBaseESt8optionalIdES5_S5_ENKUlvE_clEvENKUlvE_clEvEUlN3c107complexIdEEE_St5arrayIPcLm2EELi4E23TrivialOffsetCalculatorILi1EjESG_NS0_6memory12LoadWithCastILi1EEENSH_13StoreWithCastILi1EEEEEviT_T0_T2_T3_T4_T5_
        .type           _ZN2at6native27unrolled_elementwise_kernelIZZZNS0_22nan_to_num_kernel_cudaERNS_18TensorIteratorBaseESt8optionalIdES5_S5_ENKUlvE_clEvENKUlvE_clEvEUlN3c107complexIdEEE_St5arrayIPcLm2EELi4E23TrivialOffsetCalculatorILi1EjESG_NS0_6memory12LoadWithCastILi1EEENSH_13StoreWithCastILi1EEEEEviT_T0_T2_T3_T4_T5_,@function
        .size           _ZN2at6native27unrolled_elementwise_kernelIZZZNS0_22nan_to_num_kernel_cudaERNS_18TensorIteratorBaseESt8optionalIdES5_S5_ENKUlvE_clEvENKUlvE_clEvEUlN3c107complexIdEEE_St5arrayIPcLm2EELi4E23TrivialOffsetCalculatorILi1EjESG_NS0_6memory12LoadWithCastILi1EEENSH_13StoreWithCastILi1EEEEEviT_T0_T2_T3_T4_T5_,(.L_x_36152 - _ZN2at6native27unrolled_elementwise_kernelIZZZNS0_22nan_to_num_kernel_cudaERNS_18TensorIteratorBaseESt8optionalIdES5_S5_ENKUlvE_clEvENKUlvE_clEvEUlN3c107complexIdEEE_St5arrayIPcLm2EELi4E23TrivialOffsetCalculatorILi1EjESG_NS0_6memory12LoadWithCastILi1EEENSH_13StoreWithCastILi1EEEEEviT_T0_T2_T3_T4_T5_)
        .other          _ZN2at6native27unrolled_elementwise_kernelIZZZNS0_22nan_to_num_kernel_cudaERNS_18TensorIteratorBaseESt8optionalIdES5_S5_ENKUlvE_clEvENKUlvE_clEvEUlN3c107complexIdEEE_St5arrayIPcLm2EELi4E23TrivialOffsetCalculatorILi1EjESG_NS0_6memory12LoadWithCastILi1EEENSH_13StoreWithCastILi1EEEEEviT_T0_T2_T3_T4_T5_,@"STO_CUDA_ENTRY STV_DEFAULT"
_ZN2at6native27unrolled_elementwise_kernelIZZZNS0_22nan_to_num_kernel_cudaERNS_18TensorIteratorBaseESt8optionalIdES5_S5_ENKUlvE_clEvENKUlvE_clEvEUlN3c107complexIdEEE_St5arrayIPcLm2EELi4E23TrivialOffsetCalculatorILi1EjESG_NS0_6memory12LoadWithCastILi1EEENSH_13StoreWithCastILi1EEEEEviT_T0_T2_T3_T4_T5_:
.text._ZN2at6native27unrolled_elementwise_kernelIZZZNS0_22nan_to_num_kernel_cudaERNS_18TensorIteratorBaseESt8optionalIdES5_S5_ENKUlvE_clEvENKUlvE_clEvEUlN3c107complexIdEEE_St5arrayIPcLm2EELi4E23TrivialOffsetCalculatorILi1EjESG_NS0_6memory12LoadWithCastILi1EEENSH_13StoreWithCastILi1EEEEEviT_T0_T2_T3_T4_T5_:
        /* <DEDUP_REMOVED lines=8> */
[----:B------:R-:W-:Y:S01]  /*0080*/  CS2R R24, SRZ ;  /* 0x0000000000187805 */ /* 0x000fe2000001ff00 */
[----:B------:R-:W3:Y:S01]  /*0090*/  LDC.U8 R28, c[0x0][0x24c] ;  /* 0x00009300ff1c7b82 */ /* 0x000ee20000000000 */
[----:B-1----:R-:W-:-:S05]  /*00a0*/  IMAD R36, R2, -0x200, R3 ;  /* 0xfffffe0002247824 */ /* 0x002fca00078e0203 */
[----:B--2---:R-:W-:-:S13]  /*00b0*/  ISETP.GE.AND P0, PT, R29, R36, PT ;  /* 0x000000241d00720c */ /* 0x004fda0003f06270 */
[----:B0--3--:R-:W-:Y:S05]  /*00c0*/  @P0 BRA `(.L_x_3781) ;  /* 0x0000001000340947 */ /* 0x009fea0003800000 */
[----:B------:R-:W0:Y:S01]  /*00d0*/  LDC.64 R4, c[0x0][0x240] ;  /* 0x00009000ff047b82 */ /* 0x000e220000000a00 */
        /* <DEDUP_REMOVED lines=21> */
.L_x_3785:
[----:B------:R-:W2:Y:S01]  /*0230*/  LDG.E.U8 R4, desc[UR36][R4.64] ;  /* 0x0000002404047981 */ /* 0x000ea2000c1e1100 */
[----:B------:R-:W-:Y:S01]  /*0240*/  CS2R R26, SRZ ;  /* 0x00000000001a7805 */ /* 0x000fe2000001ff00 */
[----:B--2---:R0:W1:Y:S01]  /*0250*/  I2F.F64.U16 R24, R4 ;  /* 0x0000000400187312 */ /* 0x0040620000101800 */
[----:B------:R-:W-:Y:S05]  /*0260*/  BRA `(.L_x_3787) ;  /* 0x0000000c00c87947 */ /* 0x000fea0003800000 */
.L_x_3784:
        /* <DEDUP_REMOVED lines=10> */
.L_x_3789:
[----:B------:R-:W2:Y:S01]  /*0310*/  LDG.E R4, desc[UR36][R4.64] ;  /* 0x0000002404047981 */ /* 0x000ea2000c1e1900 */
[----:B------:R-:W-:Y:S01]  /*0320*/  CS2R R26, SRZ ;  /* 0x00000000001a7805 */ /* 0x000fe2000001ff00 */
[----:B--2---:R1:W2:Y:S01]  /*0330*/  I2F.F64 R24, R4 ;  /* 0x0000000400187312 */ /* 0x0042a20000201c00 */
[----:B------:R-:W-:Y:S05]  /*0340*/  BRA `(.L_x_3787) ;  /* 0x0000000c00907947 */ /* 0x000fea0003800000 */
.L_x_3788:
[----:B------:R-:W2:Y:S01]  /*0350*/  LDG.E.U16 R4, desc[UR36][R4.64] ;  /* 0x0000002404047981 */ /* 0x000ea2000c1e1500 */
[----:B------:R-:W-:Y:S01]  /*0360*/  CS2R R26, SRZ ;  /* 0x00000000001a7805 */ /* 0x000fe2000001ff00 */
[----:B--2---:R3:W4:Y:S01]  /*0370*/  I2F.F64.S16 R24, R4 ;  /* 0x0000000400187312 */ /* 0x0047220000101c00 */
[----:B------:R-:W-:Y:S05]  /*0380*/  BRA `(.L_x_3787) ;  /* 0x0000000c00807947 */ /* 0x000fea0003800000 */
.L_x_3783:
        /* <DEDUP_REMOVED lines=11> */
.L_x_3791:
[----:B------:R-:W2:Y:S01]  /*0440*/  LDG.E.U16 R0, desc[UR36][R4.64] ;  /* 0x0000002404007981 */ /* 0x000ea2000c1e1500 */
[----:B------:R-:W-:Y:S01]  /*0450*/  CS2R R26, SRZ ;  /* 0x00000000001a7805 */ /* 0x000fe2000001ff00 */
[----:B--2---:R-:W-:-:S05]  /*0460*/  HADD2.F32 R0, -RZ, R0.H0_H0 ;  /* 0x20000000ff007230 */ /* 0x004fca0000004100 */
[----:B------:R-:W-:-:S04]  /*0470*/  FMUL.FTZ R0, R0, 1 ;  /* 0x3f80000000007820 */ /* 0x000fc80000410000 */
[----:B------:R0:W1:Y:S01]  /*0480*/  F2F.F64.F32 R24, R0 ;  /* 0x0000000000187310 */ /* 0x0000620000201800 */
[----:B------:R-:W-:Y:S05]  /*0490*/  BRA `(.L_x_3787) ;  /* 0x0000000c003c7947 */ /* 0x000fea0003800000 */
.L_x_3790:
        /* <DEDUP_REMOVED lines=12> */
.L_x_3793:
[----:B------:R-:W2:Y:S02]  /*0560*/  LDG.E R0, desc[UR36][R4.64] ;  /* 0x0000002404007981 */ /* 0x000ea4000c1e1900 */
[--C-:B--2---:R-:W-:Y:S02]  /*0570*/  HADD2.F32 R3, -RZ, R0.reuse.H1_H1 ;  /* 0x30000000ff037230 */ /* 0x104fe40000004100 */
[----:B------:R-:W-:-:S03]  /*0580*/  HADD2.F32 R0, -RZ, R0.H0_H0 ;  /* 0x20000000ff007230 */ /* 0x000fc60000004100 */
[----:B------:R-:W-:Y:S02]  /*0590*/  FMUL.FTZ R3, R3, 1 ;  /* 0x3f80000003037820 */ /* 0x000fe40000410000 */
[----:B------:R-:W-:Y:S02]  /*05a0*/  FMUL.FTZ R0, R0, 1 ;  /* 0x3f80000000007820 */ /* 0x000fe40000410000 */
[----:B------:R0:W1:Y:S08]  /*05b0*/  F2F.F64.F32 R26, R3 ;  /* 0x00000003001a7310 */ /* 0x0000700000201800 */
[----:B------:R0:W2:Y:S01]  /*05c0*/  F2F.F64.F32 R24, R0 ;  /* 0x0000000000187310 */ /* 0x0000a20000201800 */
[----:B------:R-:W-:Y:S05]  /*05d0*/  BRA `(.L_x_3787) ;  /* 0x0000000800ec7947 */ /* 0x000fea0003800000 */
.L_x_3792:
[----:B------:R0:W5:Y:S01]  /*05e0*/  LDG.E.64 R24, desc[UR36][R4.64] ;  /* 0x0000002404187981 */ /* 0x000162000c1e1b00 */
[----:B------:R-:W-:Y:S01]  /*05f0*/  CS2R R26, SRZ ;  /* 0x00000000001a7805 */ /* 0x000fe2000001ff00 */
[----:B------:R-:W-:Y:S06]  /*0600*/  BRA `(.L_x_3787) ;  /* 0x0000000800e07947 */ /* 0x000fec0003800000 */
.L_x_3782:
        /* <DEDUP_REMOVED lines=14> */
.L_x_3796:
[----:B------:R0:W5:Y:S01]  /*06f0*/  LDG.E.128 R24, desc[UR36][R4.64] ;  /* 0x0000002404187981 */ /* 0x000162000c1e1d00 */
[----:B------:R-:W-:Y:S05]  /*0700*/  BRA `(.L_x_3787) ;  /* 0x0000000800a07947 */ /* 0x000fea0003800000 */
.L_x_3795:
[----:B------:R-:W-:-:S13]  /*0710*/  ISETP.NE.AND P0, PT, R0, 0xf, PT ;  /* 0x0000000f0000780c */ /* 0x000fda0003f05270 */
[----:B------:R-:W-:Y:S05]  /*0720*/  @!P0 BRA `(.L_x_3797) ;  /* 0x0000000000ac8947 */ /* 0x000fea0003800000 */
[----:B------:R-:W-:-:S13]  /*0730*/  ISETP.NE.AND P0, PT, R0, 0x17, PT ;  /* 0x000000170000780c */ /* 0x000fda0003f05270 */
[----:B------:R-:W-:Y:S05]  /*0740*/  @!P0 BRA `(.L_x_3798) ;  /* 0x0000000000648947 */ /* 0x000fea0003800000 */
[----:B------:R-:W-:-:S13]  /*0750*/  ISETP.NE.AND P0, PT, R0, 0x18, PT ;  /* 0x000000180000780c */ /* 0x000fda0003f05270 */
[----:B------:R-:W-:Y:S05]  /*0760*/  @P0 BRA `(.L_x_3786) ;  /* 0x0000000800200947 */ /* 0x000fea0003800000 */
[----:B------:R-:W2:Y:S01]  /*0770*/  LDG.E.U8 R0, desc[UR36][R4.64] ;  /* 0x0000002404007981 */ /* 0x000ea2000c1e1100 */
[----:B------:R-:W-:Y:S01]  /*0780*/  IMAD.MOV.U32 R9, RZ, RZ, -0x800000 ;  /* 0xff800000ff097424 */ /* 0x000fe200078e00ff */
[----:B------:R-:W-:Y:S01]  /*0790*/  CS2R R26, SRZ ;  /* 0x00000000001a7805 */ /* 0x000fe2000001ff00 */
        /* <DEDUP_REMOVED lines=20> */
.L_x_3798:
[----:B------:R-:W2:Y:S01]  /*08e0*/  LDG.E.U8 R4, desc[UR36][R4.64] ;  /* 0x0000002404047981 */ /* 0x000ea2000c1e1100 */
[----:B------:R-:W-:Y:S01]  /*08f0*/  CS2R R26, SRZ ;  /* 0x00000000001a7805 */ /* 0x000fe2000001ff00 */
        /* <DEDUP_REMOVED lines=14> */
.L_x_3797:
[----:B------:R-:W2:Y:S01]  /*09e0*/  LDG.E.U16 R0, desc[UR36][R4.64] ;  /* 0x0000002404007981 */ /* 0x000ea2000c1e1500 */
[----:B------:R-:W-:Y:S01]  /*09f0*/  CS2R R26, SRZ ;  /* 0x00000000001a7805 */ /* 0x000fe2000001ff00 */
[----:B--2---:R-:W-:-:S04]  /*0a00*/  IMAD.U32 R0, R0, 0x10000, RZ ;  /* 0x0001000000007824 */ /* 0x004fc800078e00ff */
[----:B------:R-:W-:-:S04]  /*0a10*/  FMUL.FTZ R0, R0, 1 ;  /* 0x3f80000000007820 */ /* 0x000fc80000410000 */
[----:B------:R0:W1:Y:S01]  /*0a20*/  F2F.F64.F32 R24, R0 ;  /* 0x0000000000187310 */ /* 0x0000620000201800 */
[----:B------:R-:W-:Y:S05]  /*0a30*/  BRA `(.L_x_3787) ;  /* 0x0000000400d47947 */ /* 0x000fea0003800000 */
.L_x_3794:
        /* <DEDUP_REMOVED lines=12> */
.L_x_3801:
        /* <DEDUP_REMOVED lines=21> */
.L_x_3805:
[----:B------:R-:W-:Y:S05]  /*0c50*/  BSYNC B1 ;  /* 0x0000000000017941 */ /* 0x000fea0003800000 */
.L_x_3804:
[----:B------:R-:W-:Y:S01]  /*0c60*/  LEA R5, R0, 0x3b800000, 0x17 ;  /* 0x3b80000000057811 */ /* 0x000fe200078eb8ff */
[----:B------:R-:W-:-:S05]  /*0c70*/  IMAD.SHL.U32 R0, R3, 0x100000, RZ ;  /* 0x0010000003007824 */ /* 0x000fca00078e00ff */
[----:B------:R-:W-:-:S07]  /*0c80*/  LOP3.LUT R0, R5, R0, R6, 0xfe, !PT ;  /* 0x0000000005007212 */ /* 0x000fce00078efe06 */
.L_x_3803:
[----:B------:R-:W-:Y:S05]  /*0c90*/  BSYNC B0 ;  /* 0x0000000000007941 */ /* 0x000fea0003800000 */
.L_x_3802:
[----:B------:R-:W-:Y:S01]  /*0ca0*/  FMUL.FTZ R0, R0, 1 ;  /* 0x3f80000000007820 */ /* 0x000fe20000410000 */
[----:B------:R-:W-:-:S03]  /*0cb0*/  CS2R R26, SRZ ;  /* 0x00000000001a7805 */ /* 0x000fc6000001ff00 */
[----:B------:R0:W1:Y:S01]  /*0cc0*/  F2F.F64.F32 R24, R0 ;  /* 0x0000000000187310 */ /* 0x0000620000201800 */
[----:B------:R-:W-:Y:S05]  /*0cd0*/  BRA `(.L_x_3787) ;  /* 0x00000004002c7947 */ /* 0x000fea0003800000 */
.L_x_3800:
        /* <DEDUP_REMOVED lines=21> */
.L_x_3809:
[----:B------:R-:W-:Y:S05]  /*0e30*/  BSYNC B1 ;  /* 0x0000000000017941 */ /* 0x000fea0003800000 */
.L_x_3808:
[----:B------:R-:W-:Y:S01]  /*0e40*/  LEA R5, R0, 0x37800000, 0x17 ;  /* 0x3780000000057811 */ /* 0x000fe200078eb8ff */
[----:B------:R-:W-:-:S05]  /*0e50*/  IMAD.SHL.U32 R0, R3, 0x200000, RZ ;  /* 0x0020000003007824 */ /* 0x000fca00078e00ff */
[----:B------:R-:W-:-:S07]  /*0e60*/  LOP3.LUT R0, R5, R0, R6, 0xfe, !PT ;  /* 0x0000000005007212 */ /* 0x000fce00078efe06 */
.L_x_3807:
[----:B------:R-:W-:Y:S05]  /*0e70*/  BSYNC B0 ;  /* 0x0000000000007941 */ /* 0x000fea0003800000 */
.L_x_3806:
[----:B------:R-:W-:Y:S01]  /*0e80*/  FMUL.FTZ R0, R0, 1 ;  /* 0x3f80000000007820 */ /* 0x000fe20000410000 */
[----:B------:R-:W-:-:S03]  /*0e90*/  CS2R R26, SRZ ;  /* 0x00000000001a7805 */ /* 0x000fc6000001ff00 */
[----:B------:R0:W1:Y:S01]  /*0ea0*/  F2F.F64.F32 R24, R0 ;  /* 0x0000000000187310 */ /* 0x0000620000201800 */
[----:B------:R-:W-:Y:S05]  /*0eb0*/  BRA `(.L_x_3787) ;  /* 0x0000000000b47947 */ /* 0x000fea0003800000 */
.L_x_3799:
        /* <DEDUP_REMOVED lines=14> */
.L_x_3813:
[----:B------:R-:W-:Y:S05]  /*0fa0*/  BSYNC B0 ;  /* 0x0000000000007941 */ /* 0x000fea0003800000 */
.L_x_3812:
[----:B------:R-:W-:Y:S01]  /*0fb0*/  FMUL.FTZ R0, R0, 1 ;  /* 0x3f80000000007820 */ /* 0x000fe20000410000 */
[----:B------:R-:W-:-:S03]  /*0fc0*/  CS2R R26, SRZ ;  /* 0x00000000001a7805 */ /* 0x000fc6000001ff00 */
[----:B------:R0:W1:Y:S01]  /*0fd0*/  F2F.F64.F32 R24, R0 ;  /* 0x0000000000187310 */ /* 0x0000620000201800 */
[----:B------:R-:W-:Y:S05]  /*0fe0*/  BRA `(.L_x_3787) ;  /* 0x0000000000687947 */ /* 0x000fea0003800000 */
.L_x_3786:
        /* <DEDUP_REMOVED lines=16> */
.L_x_3814:
[----:B------:R-:W-:Y:S02]  /*10f0*/  CS2R R24, SRZ ;  /* 0x0000000000187805 */ /* 0x000fe4000001ff00 */
[----:B------:R-:W-:Y:S01]  /*1100*/  CS2R R26, SRZ ;  /* 0x00000000001a7805 */ /* 0x000fe2000001ff00 */
[----:B------:R-:W-:Y:S06]  /*1110*/  BRA `(.L_x_3787) ;  /* 0x00000000001c7947 */ /* 0x000fec0003800000 */
.L_x_3811:
[----:B------:R-:W2:Y:S01]  /*1120*/  LDG.E.64 R24, desc[UR36][R4.64] ;  /* 0x0000002404187981 */ /* 0x000ea2000c1e1b00 */
[----:B------:R-:W-:Y:S01]  /*1130*/  CS2R R26, SRZ ;  /* 0x00000000001a7805 */ /* 0x000fe2000001ff00 */
[----:B--2---:R-:W0:Y:S01]  /*1140*/  I2F.F64.U64 R24, R24 ;  /* 0x0000001800187312 */ /* 0x004e220000301800 */
[----:B------:R-:W-:Y:S05]  /*1150*/  BRA `(.L_x_3787) ;  /* 0x00000000000c7947 */ /* 0x000fea0003800000 */
.L_x_3810:
[----:B------:R-:W2:Y:S01]  /*1160*/  LDG.E R4, desc[UR36][R4.64] ;  /* 0x0000002404047981 */ /* 0x000ea2000c1e1900 */
[----:B------:R-:W-:Y:S01]  /*1170*/  CS2R R26, SRZ ;  /* 0x00000000001a7805 */ /* 0x000fe2000001ff00 */
[----:B--2---:R0:W1:Y:S06]  /*1180*/  I2F.F64.U32 R24, R4 ;  /* 0x0000000400187312 */ /* 0x00406c0000201800 */
.L_x_3787:
[----:B------:R-:W-:-:S07]  /*1190*/  VIADD R29, R29, 0x80 ;  /* 0x000000801d1d7836 */ /* 0x000fce0000000000 */
.L_x_3781:
[----:B------:R-:W-:Y:S05]  /*11a0*/  BSYNC B6 ;  /* 0x0000000000067941 */ /* 0x000fea0003800000 */
.L_x_3780:
[----:B------:R-:W-:Y:S01]  /*11b0*/  ISETP.GE.AND P0, PT, R29, R36, PT ;  /* 0x000000241d00720c */ /* 0x000fe20003f06270 */
[----:B------:R-:W-:Y:S01]  /*11c0*/  BSSY B6, `(.L_x_3815) ;  /* 0x0000111000067945 */ /* 0x000fe20003800000 */
[----:B------:R-:W-:-:S11]  /*11d0*/  CS2R R16, SRZ ;  /* 0x0000000000107805 */ /* 0x000fd6000001ff00 */
[----:B------:R-:W-:Y:S05]  /*11e0*/  @P0 BRA `(.L_x_3816) ;  /* 0x0000001000380947 */ /* 0x000fea0003800000 */
[----:B01-3--:R-:W0:Y:S01]  /*11f0*/  LDC.64 R4, c[0x0][0x240] ;  /* 0x00009000ff047b82 */ /* 0x00be220000000a00 */
        /* <DEDUP_REMOVED lines=17> */
[----:B------:R-:W3:Y:S01]  /*1310*/  LDG.E.S8 R4, desc[UR36][R4.64] ;  /* 0x0000002404047981 */ /* 0x000ee2000c1e1300 */
[----:B------:R-:W-:Y:S01]  /*1320*/  CS2R R18, SRZ ;  /* 0x0000000000127805 */ /* 0x000fe2000001ff00 */
[----:B---3--:R0:W1:Y:S01]  /*1330*/  I2F.F64.S16 R16, R4 ;  /* 0x0000000400107312 */ /* 0x0080620000101c00 */
[----:B------:R-:W-:Y:S05]  /*1340*/  BRA `(.L_x_3822) ;  /* 0x0000000c00dc7947 */ /* 0x000fea0003800000 */
.L_x_3820:
[----:B------:R-:W3:Y:S01]  /*1350*/  LDG.E.U8 R4, desc[UR36][R4.64] ;  /* 0x0000002404047981 */ /* 0x000ee2000c1e1100 */
[----:B------:R-:W-:Y:S01]  /*1360*/  CS2R R18, SRZ ;  /* 0x0000000000127805 */ /* 0x000fe2000001ff00 */
[----:B---3--:R0:W1:Y:S01]  /*1370*/  I2F.F64.U16 R16, R4 ;  /* 0x0000000400107312 */ /* 0x0080620000101800 */
[----:B------:R-:W-:Y:S05]  /*1380*/  BRA `(.L_x_3822) ;  /* 0x0000000c00cc7947 */ /* 0x000fea0003800000 */
.L_x_3819:
[----:B------:R-:W-:-:S13]  /*1390*/  ISETP.NE.AND P0, PT, R0, 0x2, PT ;  /* 0x000000020000780c */ /* 0x000fda0003f05270 */
[----:B------:R-:W-:Y:S05]  /*13a0*/  @!P0 BRA `(.L_x_3823) ;  /* 0x0000000000308947 */ /* 0x000fea0003800000 */
[----:B------:R-:W-:-:S13]  /*13b0*/  ISETP.NE.AND P0, PT, R0, 0x3, PT ;  /* 0x000000030000780c */ /* 0x000fda0003f05270 */
[----:B------:R-:W-:Y:S05]  /*13c0*/  @!P0 BRA `(.L_x_3824) ;  /* 0x0000000000188947 */ /* 0x000fea0003800000 */
[----:B------:R-:W-:-:S13]  /*13d0*/  ISETP.NE.AND P0, PT, R0, 0x4, PT ;  /* 0x000000040000780c */ /* 0x000fda0003f05270 */
[----:B------:R-:W-:Y:S05]  /*13e0*/  @P0 BRA `(.L_x_3821) ;  /* 0x0000000c004c0947 */ /* 0x000fea0003800000 */
[----:B------:R-:W3:Y:S01]  /*13f0*/  LDG.E.64 R16, desc[UR36][R4.64] ;  /* 0x0000002404107981 */ /* 0x000ee2000c1e1b00 */
[----:B------:R-:W-:Y:S01]  /*1400*/  CS2R R18, SRZ ;  /* 0x0000000000127805 */ /* 0x000fe2000001ff00 */
[----:B---3--:R-:W0:Y:S01]  /*1410*/  I2F.F64.S64 R16, R16 ;  /* 0x0000001000107312 */ /* 0x008e220000301c00 */
[----:B------:R-:W-:Y:S05]  /*1420*/  BRA `(.L_x_3822) ;  /* 0x0000000c00a47947 */ /* 0x000fea0003800000 */
.L_x_3824:
[----:B------:R-:W3:Y:S01]  /*1430*/  LDG.E R4, desc[UR36][R4.64] ;  /* 0x0000002404047981 */ /* 0x000ee2000c1e1900 */
[----:B------:R-:W-:Y:S01]  /*1440*/  CS2R R18, SRZ ;  /* 0x0000000000127805 */ /* 0x000fe2000001ff00 */
[----:B---3--:R0:W1:Y:S01]  /*1450*/  I2F.F64 R16, R4 ;  /* 0x0000000400107312 */ /* 0x0080620000201c00 */
[----:B------:R-:W-:Y:S05]  /*1460*/  BRA `(.L_x_3822) ;  /* 0x0000000c00947947 */ /* 0x000fea0003800000 */
.L_x_3823:
[----:B------:R-:W3:Y:S01]  /*1470*/  LDG.E.U16 R4, desc[UR36][R4.64] ;  /* 0x0000002404047981 */ /* 0x000ee2000c1e1500 */
[----:B------:R-:W-:Y:S01]  /*1480*/  CS2R R18, SRZ ;  /* 0x0000000000127805 */ /* 0x000fe2000001ff00 */
[----:B---3--:R0:W1:Y:S01]  /*1490*/  I2F.F64.S16 R16, R4 ;  /* 0x0000000400107312 */ /* 0x0080620000101c00 */
[----:B------:R-:W-:Y:S05]  /*14a0*/  BRA `(.L_x_3822) ;  /* 0x0000000c00847947 */ /* 0x000fea0003800000 */
.L_x_3818:
[----:B------:R-:W-:-:S13]  /*14b0*/  ISETP.GT.AND P0, PT, R0, 0x6, PT ;  /* 0x000000060000780c */ /* 0x000fda0003f04270 */
[----:B------:R-:W-:Y:S05]  /*14c0*/  @P0 BRA `(.L_x_3825) ;  /* 0x00000000003c0947 */ /* 0x000fea0003800000 */
[----:B------:R-:W-:-:S13]  /*14d0*/  ISETP.NE.AND P0, PT, R0, 0x5, PT ;  /* 0x000000050000780c */ /* 0x000fda0003f05270 */
[----:B------:R-:W-:Y:S05]  /*14e0*/  @!P0 BRA `(.L_x_3826) ;  /* 0x00000000001c8947 */ /* 0x000fea0003800000 */
[----:B------:R-:W-:-:S13]  /*14f0*/  ISETP.NE.AND P0, PT, R0, 0x6, PT ;  /* 0x000000060000780c */ /* 0x000fda0003f05270 */
[----:B------:R-:W-:Y:S05]  /*1500*/  @P0 BRA `(.L_x_3821) ;  /* 0x0000000c00040947 */ /* 0x000fea0003800000 */
[----:B------:R-:W3:Y:S01]  /*1510*/  LDG.E R16, desc[UR36][R4.64] ;  /* 0x0000002404107981 */ /* 0x000ee2000c1e1900 */
[----:B------:R-:W-:Y:S01]  /*1520*/  CS2R R18, SRZ ;  /* 0x0000000000127805 */ /* 0x000fe2000001ff00 */
[----:B---3--:R-:W-:-:S06]  /*1530*/  FMUL.FTZ R16, R16, 1 ;  /* 0x3f80000010107820 */ /* 0x008fcc0000410000 */
[----:B------:R-:W0:Y:S01]  /*1540*/  F2F.F64.F32 R16, R16 ;  /* 0x0000001000107310 */ /* 0x000e220000201800 */
[----:B------:R-:W-:Y:S05]  /*1550*/  BRA `(.L_x_3822) ;  /* 0x0000000c00587947 */ /* 0x000fea0003800000 */
.L_x_3826:
[----:B------:R-:W3:Y:S01]  /*1560*/  LDG.E.U16 R0, desc[UR36][R4.64] ;  /* 0x0000002404007981 */ /* 0x000ee2000c1e1500 */
[----:B------:R-:W-:Y:S01]  /*1570*/  CS2R R18, SRZ ;  /* 0x0000000000127805 */ /* 0x000fe2000001ff00 */
[----:B---3--:R-:W-:-:S05]  /*1580*/  HADD2.F32 R0, -RZ, R0.H0_H0 ;  /* 0x20000000ff007230 */ /* 0x008fca0000004100 */
[----:B------:R-:W-:-:S04]  /*1590*/  FMUL.FTZ R0, R0, 1 ;  /* 0x3f80000000007820 */ /* 0x000fc80000410000 */
[----:B------:R0:W1:Y:S01]  /*15a0*/  F2F.F64.F32 R16, R0 ;  /* 0x0000000000107310 */ /* 0x0000620000201800 */
[----:B------:R-:W-:Y:S05]  /*15b0*/  BRA `(.L_x_3822) ;  /* 0x0000000c00407947 */ /* 0x000fea0003800000 */
.L_x_3825:
[----:B------:R-:W-:-:S13]  /*15c0*/  ISETP.NE.AND P0, PT, R0, 0x7, PT ;  /* 0x000000070000780c */ /* 0x000fda0003f05270 */
[----:B------:R-:W-:Y:S05]  /*15d0*/  @!P0 BRA `(.L_x_3827) ;  /* 0x0000000000488947 */ /* 0x000fea0003800000 */
[----:B------:R-:W-:-:S13]  /*15e0*/  ISETP.NE.AND P0, PT, R0, 0x8, PT ;  /* 0x000000080000780c */ /* 0x000fda0003f05270 */
[----:B------:R-:W-:Y:S05]  /*15f0*/  @!P0 BRA `(.L_x_3828) ;  /* 0x0000000000208947 */ /* 0x000fea0003800000 */
[----:B------:R-:W-:-:S13]  /*1600*/  ISETP.NE.AND P0, PT, R0, 0x9, PT ;  /* 0x000000090000780c */ /* 0x000fda0003f05270 */
[----:B------:R-:W-:Y:S05]  /*1610*/  @P0 BRA `(.L_x_3821) ;  /* 0x0000000800c00947 */ /* 0x000fea0003800000 */
[----:B------:R-:W3:Y:S02]  /*1620*/  LDG.E.64 R4, desc[UR36][R4.64] ;  /* 0x0000002404047981 */ /* 0x000ee4000c1e1b00 */
[----:B---3--:R-:W-:Y:S01]  /*1630*/  FMUL.FTZ R18, R5, 1 ;  /* 0x3f80000005127820 */ /* 0x008fe20000410000 */
[----:B------:R-:W-:-:S05]  /*1640*/  FMUL.FTZ R16, R4, 1 ;  /* 0x3f80000004107820 */ /* 0x000fca0000410000 */
[----:B------:R-:W0:Y:S08]  /*1650*/  F2F.F64.F32 R18, R18 ;  /* 0x0000001200127310 */ /* 0x000e300000201800 */
[----:B------:R-:W1:Y:S01]  /*1660*/  F2F.F64.F32 R16, R16 ;  /* 0x0000001000107310 */ /* 0x000e620000201800 */
[----:B------:R-:W-:Y:S05]  /*1670*/  BRA `(.L_x_3822) ;  /* 0x0000000c00107947 */ /* 0x000fea0003800000 */
.L_x_3828:
[----:B------:R-:W3:Y:S02]  /*1680*/  LDG.E R0, desc[UR36][R4.64] ;  /* 0x0000002404007981 */ /* 0x000ee4000c1e1900 */
[--C-:B---3--:R-:W-:Y:S02]  /*1690*/  HADD2.F32 R3, -RZ, R0.reuse.H1_H1 ;  /* 0x30000000ff037230 */ /* 0x108fe40000004100 */
[----:B------:R-:W-:-:S03]  /*16a0*/  HADD2.F32 R0, -RZ, R0.H0_H0 ;  /* 0x20000000ff007230 */ /* 0x000fc60000004100 */
[----:B------:R-:W-:Y:S02]  /*16b0*/  FMUL.FTZ R3, R3, 1 ;  /* 0x3f80000003037820 */ /* 0x000fe40000410000 */
[----:B------:R-:W-:Y:S02]  /*16c0*/  FMUL.FTZ R0, R0, 1 ;  /* 0x3f80000000007820 */ /* 0x000fe40000410000 */
[----:B------:R0:W1:Y:S08]  /*16d0*/  F2F.F64.F32 R18, R3 ;  /* 0x0000000300127310 */ /* 0x0000700000201800 */
[----:B------:R0:W3:Y:S01]  /*16e0*/  F2F.F64.F32 R16, R0 ;  /* 0x0000000000107310 */ /* 0x0000e20000201800 */
[----:B------:R-:W-:Y:S05]  /*16f0*/  BRA `(.L_x_3822) ;  /* 0x0000000800f07947 */ /* 0x000fea0003800000 */
.L_x_3827:
[----:B------:R0:W5:Y:S01]  /*1700*/  LDG.E.64 R16, desc[UR36][R4.64] ;  /* 0x0000002404107981 */ /* 0x000162000c1e1b00 */
[----:B------:R-:W-:Y:S01]  /*1710*/  CS2R R18, SRZ ;  /* 0x0000000000127805 */ /* 0x000fe2000001ff00 */
[----:B------:R-:W-:Y:S06]  /*1720*/  BRA `(.L_x_3822) ;  /* 0x0000000800e47947 */ /* 0x000fec0003800000 */
.L_x_3817:
        /* <DEDUP_REMOVED lines=9> */
[----:B------:R-:W-:Y:S01]  /*17c0*/  CS2R R18, SRZ ;  /* 0x0000000000127805 */ /* 0x000fe2000001ff00 */
[----:B------:R-:W-:Y:S01]  /*17d0*/  IMAD.MOV.U32 R16, RZ, RZ, RZ ;  /* 0x000000ffff107224 */ /* 0x000fe200078e00ff */
[----:B---3--:R-:W-:-:S04]  /*17e0*/  ISETP.NE.AND P0, PT, R4, RZ, PT ;  /* 0x000000ff0400720c */ /* 0x008fc80003f05270 */
[----:B------:R-:W-:Y:S01]  /*17f0*/  FSEL R17, RZ, 1.875, !P0 ;  /* 0x3ff00000ff117808 */ /* 0x000fe20004000000 */
[----:B------:R-:W-:Y:S08]  /*1800*/  BRA `(.L_x_3822) ;  /* 0x0000000800ac7947 */ /* 0x000ff00003800000 */
.L_x_3831:
[----:B------:R0:W5:Y:S01]  /*1810*/  LDG.E.128 R16, desc[UR36][R4.64] ;  /* 0x0000002404107981 */ /* 0x000162000c1e1d00 */
[----:B------:R-:W-:Y:S05]  /*1820*/  BRA `(.L_x_3822) ;  /* 0x0000000800a47947 */ /* 0x000fea0003800000 */
.L_x_3830:
[----:B------:R-:W-:-:S13]  /*1830*/  ISETP.NE.AND P0, PT, R0, 0xf, PT ;  /* 0x0000000f0000780c */ /* 0x000fda0003f05270 */
[----:B------:R-:W-:Y:S05]  /*1840*/  @!P0 BRA `(.L_x_3832) ;  /* 0x0000000000b08947 */ /* 0x000fea0003800000 */
[----:B------:R-:W-:-:S13]  /*1850*/  ISETP.NE.AND P0, PT, R0, 0x17, PT ;  /* 0x000000170000780c */ /* 0x000fda0003f05270 */
[----:B------:R-:W-:Y:S05]  /*1860*/  @!P0 BRA `(.L_x_3833) ;  /* 0x0000000000648947 */ /* 0x000fea0003800000 */
[----:B------:R-:W-:-:S13]  /*1870*/  ISETP.NE.AND P0, PT, R0, 0x18, PT ;  /* 0x000000180000780c */ /* 0x000fda0003f05270 */
[----:B------:R-:W-:Y:S05]  /*1880*/  @P0 BRA `(.L_x_3821) ;  /* 0x0000000800240947 */ /* 0x000fea0003800000 */
[----:B------:R-:W3:Y:S01]  /*1890*/  LDG.E.U8 R0, desc[UR36][R4.64] ;  /* 0x0000002404007981 */ /* 0x000ee2000c1e1100 */
[----:B------:R-:W-:Y:S01]  /*18a0*/  IMAD.MOV.U32 R9, RZ, RZ, -0x800000 ;  /* 0xff800000ff097424 */ /* 0x000fe200078e00ff */
[----:B------:R-:W-:Y:S01]  /*18b0*/  CS2R R18, SRZ ;  /* 0x0000000000127805 */ /* 0x000fe2000001ff00 */
        /* <DEDUP_REMOVED lines=20> */
.L_x_3833:
[----:B------:R-:W3:Y:S01]  /*1a00*/  LDG.E.U8 R4, desc[UR36][R4.64] ;  /* 0x0000002404047981 */ /* 0x000ee2000c1e1100 */
[----:B------:R-:W-:Y:S01]  /*1a10*/  CS2R R18, SRZ ;  /* 0x0000000000127805 */ /* 0x000fe2000001ff00 */
[----:B---3--:R-:W-:-:S05]  /*1a20*/  IMAD.SHL.U32 R0, R4, 0x2000000, RZ ;  /* 0x0200000004007824 */ /* 0x008fca00078e00ff */
        /* <DEDUP_REMOVED lines=14> */
.L_x_3832:
[----:B------:R-:W3:Y:S01]  /*1b10*/  LDG.E.U16 R0, desc[UR36][R4.64] ;  /* 0x0000002404007981 */ /* 0x000ee2000c1e1500 */
[----:B------:R-:W-:Y:S01]  /*1b20*/  CS2R R18, SRZ ;  /* 0x0000000000127805 */ /* 0x000fe2000001ff00 */
[----:B---3--:R-:W-:-:S04]  /*1b30*/  IMAD.U32 R0, R0, 0x10000, RZ ;  /* 0x0001000000007824 */ /* 0x008fc800078e00ff */
[----:B------:R-:W-:-:S04]  /*1b40*/  FMUL.FTZ R0, R0, 1 ;  /* 0x3f80000000007820 */ /* 0x000fc80000410000 */
[----:B------:R0:W1:Y:S01]  /*1b50*/  F2F.F64.F32 R16, R0 ;  /* 0x0000000000107310 */ /* 0x0000620000201800 */
[----:B------:R-:W-:Y:S05]  /*1b60*/  BRA `(.L_x_3822) ;  /* 0x0000000400d47947 */ /* 0x000fea0003800000 */
.L_x_3829:
        /* <DEDUP_REMOVED lines=8> */
[----:B------:R-:W3:Y:S01]  /*1bf0*/  LDG.E.U16 R4, desc[UR36][R4.64] ;  /* 0x0000002404047981 */ /* 0x000ee2000c1e1500 */
[----:B------:R-:W-:Y:S01]  /*1c00*/  CS2R R18, SRZ ;  /* 0x0000000000127805 */ /* 0x000fe2000001ff00 */
[----:B---3--:R0:W1:Y:S01]  /*1c10*/  I2F.F64.U16 R16, R4 ;  /* 0x0000000400107312 */ /* 0x0080620000101800 */
[----:B------:R-:W-:Y:S05]  /*1c20*/  BRA `(.L_x_3822) ;  /* 0x0000000400a47947 */ /* 0x000fea0003800000 */
.L_x_3836:
        /* <DEDUP_REMOVED lines=21> */
.L_x_3840:
[----:B------:R-:W-:Y:S05]  /*1d80*/  BSYNC B1 ;  /* 0x0000000000017941 */ /* 0x000fea0003800000 */
.L_x_3839:
[----:B------:R-:W-:Y:S01]  /*1d90*/  LEA R5, R0, 0x3b800000, 0x17 ;  /* 0x3b80000000057811 */ /* 0x000fe200078eb8ff */
[----:B------:R-:W-:-:S05]  /*1da0*/  IMAD.SHL.U32 R0, R3, 0x100000, RZ ;  /* 0x0010000003007824 */ /* 0x000fca00078e00ff */
[----:B------:R-:W-:-:S07]  /*1db0*/  LOP3.LUT R0, R5, R0, R6, 0xfe, !PT ;  /* 0x0000000005007212 */ /* 0x000fce00078efe06 */
.L_x_3838:
[----:B------:R-:W-:Y:S05]  /*1dc0*/  BSYNC B0 ;  /* 0x0000000000007941 */ /* 0x000fea0003800000 */
.L_x_3837:
[----:B------:R-:W-:Y:S01]  /*1dd0*/  FMUL.FTZ R0, R0, 1 ;  /* 0x3f80000000007820 */ /* 0x000fe20000410000 */
[----:B------:R-:W-:-:S03]  /*1de0*/  CS2R R18, SRZ ;  /* 0x0000000000127805 */ /* 0x000fc6000001ff00 */
[----:B------:R0:W1:Y:S01]  /*1df0*/  F2F.F64.F32 R16, R0 ;  /* 0x0000000000107310 */ /* 0x0000620000201800 */
[----:B------:R-:W-:Y:S05]  /*1e00*/  BRA `(.L_x_3822) ;  /* 0x00000004002c7947 */ /* 0x000fea0003800000 */
.L_x_3835:
        /* <DEDUP_REMOVED lines=21> */
.L_x_3844:
[----:B------:R-:W-:Y:S05]  /*1f60*/  BSYNC B1 ;  /* 0x0000000000017941 */ /* 0x000fea0003800000 */
.L_x_3843:
[----:B------:R-:W-:Y:S01]  /*1f70*/  LEA R5, R0, 0x37800000, 0x17 ;  /* 0x3780000000057811 */ /* 0x000fe200078eb8ff */
[----:B------:R-:W-:-:S05]  /*1f80*/  IMAD.SHL.U32 R0, R3, 0x200000, RZ ;  /* 0x0020000003007824 */ /* 0x000fca00078e00ff */
[----:B------:R-:W-:-:S07]  /*1f90*/  LOP3.LUT R0, R5, R0, R6, 0xfe, !PT ;  /* 0x0000000005007212 */ /* 0x000fce00078efe06 */
.L_x_3842:
[----:B------:R-:W-:Y:S05]  /*1fa0*/  BSYNC B0 ;  /* 0x0000000000007941 */ /* 0x000fea0003800000 */
.L_x_3841:
[----:B------:R-:W-:Y:S01]  /*1fb0*/  FMUL.FTZ R0, R0, 1 ;  /* 0x3f80000000007820 */ /* 0x000fe20000410000 */
[----:B------:R-:W-:-:S03]  /*1fc0*/  CS2R R18, SRZ ;  /* 0x0000000000127805 */ /* 0x000fc6000001ff00 */
[----:B------:R0:W1:Y:S01]  /*1fd0*/  F2F.F64.F32 R16, R0 ;  /* 0x0000000000107310 */ /* 0x0000620000201800 */
[----:B------:R-:W-:Y:S05]  /*1fe0*/  BRA `(.L_x_3822) ;  /* 0x0000000000b47947 */ /* 0x000fea0003800000 */
.L_x_3834:
        /* <DEDUP_REMOVED lines=14> */
.L_x_3848:
[----:B------:R-:W-:Y:S05]  /*20d0*/  BSYNC B0 ;  /* 0x0000000000007941 */ /* 0x000fea0003800000 */
.L_x_3847:
[----:B------:R-:W-:Y:S01]  /*20e0*/  FMUL.FTZ R0, R0, 1 ;  /* 0x3f80000000007820 */ /* 0x000fe20000410000 */
[----:B------:R-:W-:-:S03]  /*20f0*/  CS2R R18, SRZ ;  /* 0x0000000000127805 */ /* 0x000fc6000001ff00 */
[----:B------:R0:W1:Y:S01]  /*2100*/  F2F.F64.F32 R16, R0 ;  /* 0x0000000000107310 */ /* 0x0000620000201800 */
[----:B------:R-:W-:Y:S05]  /*2110*/  BRA `(.L_x_3822) ;  /* 0x0000000000687947 */ /* 0x000fea0003800000 */
.L_x_3821:
        /* <DEDUP_REMOVED lines=16> */
.L_x_3849:
[----:B------:R-:W-:Y:S02]  /*2220*/  CS2R R16, SRZ ;  /* 0x0000000000107805 */ /* 0x000fe4000001ff00 */
[----:B------:R-:W-:Y:S01]  /*2230*/  CS2R R18, SRZ ;  /* 0x0000000000127805 */ /* 0x000fe2000001ff00 */
[----:B------:R-:W-:Y:S06]  /*2240*/  BRA `(.L_x_3822) ;  /* 0x00000000001c7947 */ /* 0x000fec0003800000 */
.L_x_3846:
[----:B------:R-:W3:Y:S01]  /*2250*/  LDG.E.64 R16, desc[UR36][R4.64] ;  /* 0x0000002404107981 */ /* 0x000ee2000c1e1b00 */
[----:B------:R-:W-:Y:S01]  /*2260*/  CS2R R18, SRZ ;  /* 0x0000000000127805 */ /* 0x000fe2000001ff00 */
[----:B---3--:R-:W0:Y:S01]  /*2270*/  I2F.F64.U64 R16, R16 ;  /* 0x0000001000107312 */ /* 0x008e220000301800 */
[----:B------:R-:W-:Y:S05]  /*2280*/  BRA `(.L_x_3822) ;  /* 0x00000000000c7947 */ /* 0x000fea0003800000 */
.L_x_3845:
[----:B------:R-:W3:Y:S01]  /*2290*/  LDG.E R4, desc[UR36][R4.64] ;  /* 0x0000002404047981 */ /* 0x000ee2000c1e1900 */
[----:B------:R-:W-:Y:S01]  /*22a0*/  CS2R R18, SRZ ;  /* 0x0000000000127805 */ /* 0x000fe2000001ff00 */
[----:B---3--:R0:W1:Y:S06]  /*22b0*/  I2F.F64.U32 R16, R4 ;  /* 0x0000000400107312 */ /* 0x00806c0000201800 */
.L_x_3822:
[----:B------:R-:W-:-:S07]  /*22c0*/  VIADD R29, R29, 0x80 ;  /* 0x000000801d1d7836 */ /* 0x000fce0000000000 */
.L_x_3816:
[----:B------:R-:W-:Y:S05]  /*22d0*/  BSYNC B6 ;  /* 0x0000000000067941 */ /* 0x000fea0003800000 */
.L_x_3815:
[----:B------:R-:W-:Y:S01]  /*22e0*/  ISETP.GE.AND P0, PT, R29, R36, PT ;  /* 0x000000241d00720c */ /* 0x000fe20003f06270 */
[----:B------:R-:W-:Y:S01]  /*22f0*/  BSSY B6, `(.L_x_3850) ;  /* 0x0000112000067945 */ /* 0x000fe20003800000 */
[----:B------:R-:W-:Y:S02]  /*2300*/  CS2R R22, SRZ ;  /* 0x0000000000167805 */ /* 0x000fe4000001ff00 */
[----:B------:R-:W-:Y:S02]  /*2310*/  CS2R R34, SRZ ;  /* 0x0000000000227805 */ /* 0x000fe4000001ff00 */
[----:B------:R-:W-:-:S07]  /*2320*/  CS2R R32, SRZ ;  /* 0x0000000000207805 */ /* 0x000fce000001ff00 */
        /* <DEDUP_REMOVED lines=23> */
.L_x_3855:
[----:B------:R-:W3:Y:S01]  /*24a0*/  LDG.E.U8 R4, desc[UR36][R4.64] ;  /* 0x0000002404047981 */ /* 0x000ee2000c1e1100 */
[----:B------:R-:W-:Y:S01]  /*24b0*/  CS2R R34, SRZ ;  /* 0x0000000000227805 */ /* 0x000fe2000001ff00 */
[----:B---3--:R0:W1:Y:S01]  /*24c0*/  I2F.F64.U16 R32, R4 ;  /* 0x0000000400207312 */ /* 0x0080620000101800 */
[----:B------:R-:W-:Y:S05]  /*24d0*/  BRA `(.L_x_3857) ;  /* 0x0000000c00c87947 */ /* 0x000fea0003800000 */
.L_x_3854:
        /* <DEDUP_REMOVED lines=10> */
.L_x_3859:
[----:B------:R-:W3:Y:S01]  /*2580*/  LDG.E R4, desc[UR36][R4.64] ;  /* 0x0000002404047981 */ /* 0x000ee2000c1e1900 */
[----:B------:R-:W-:Y:S01]  /*2590*/  CS2R R34, SRZ ;  /* 0x0000000000227805 */ /* 0x000fe2000001ff00 */
[----:B---3--:R0:W1:Y:S01]  /*25a0*/  I2F.F64 R32, R4 ;  /* 0x0000000400207312 */ /* 0x0080620000201c00 */
[----:B------:R-:W-:Y:S05]  /*25b0*/  BRA `(.L_x_3857) ;  /* 0x0000000c00907947 */ /* 0x000fea0003800000 */
.L_x_3858:
[----:B------:R-:W3:Y:S01]  /*25c0*/  LDG.E.U16 R4, desc[UR36][R4.64] ;  /* 0x0000002404047981 */ /* 0x000ee2000c1e1500 */
[----:B------:R-:W-:Y:S01]  /*25d0*/  CS2R R34, SRZ ;  /* 0x0000000000227805 */ /* 0x000fe2000001ff00 */
[----:B---3--:R0:W1:Y:S01]  /*25e0*/  I2F.F64.S16 R32, R4 ;  /* 0x0000000400207312 */ /* 0x0080620000101c00 */
[----:B------:R-:W-:Y:S05]  /*25f0*/  BRA `(.L_x_3857) ;  /* 0x0000000c00807947 */ /* 0x000fea0003800000 */
.L_x_3853:
        /* <DEDUP_REMOVED lines=11> */
.L_x_3861:
[----:B------:R-:W3:Y:S01]  /*26b0*/  LDG.E.U16 R0, desc[UR36][R4.64] ;  /* 0x0000002404007981 */ /* 0x000ee2000c1e1500 */
[----:B------:R-:W-:Y:S01]  /*26c0*/  CS2R R34, SRZ ;  /* 0x0000000000227805 */ /* 0x000fe2000001ff00 */
[----:B---3--:R-:W-:-:S05]  /*26d0*/  HADD2.F32 R0, -RZ, R0.H0_H0 ;  /* 0x20000000ff007230 */ /* 0x008fca0000004100 */
[----:B------:R-:W-:-:S04]  /*26e0*/  FMUL.FTZ R0, R0, 1 ;  /* 0x3f80000000007820 */ /* 0x000fc80000410000 */
[----:B------:R0:W1:Y:S01]  /*26f0*/  F2F.F64.F32 R32, R0 ;  /* 0x0000000000207310 */ /* 0x0000620000201800 */
[----:B------:R-:W-:Y:S05]  /*2700*/  BRA `(.L_x_3857) ;  /* 0x0000000c003c7947 */ /* 0x000fea0003800000 */
.L_x_3860:
        /* <DEDUP_REMOVED lines=12> */
.L_x_3863:
        /* <DEDUP_REMOVED lines=8> */
.L_x_3862:
[----:B------:R0:W5:Y:S01]  /*2850*/  LDG.E.64 R32, desc[UR36][R4.64] ;  /* 0x0000002404207981 */ /* 0x000162000c1e1b00 */
[----:B------:R-:W-:Y:S01]  /*2860*/  CS2R R34, SRZ ;  /* 0x0000000000227805 */ /* 0x000fe2000001ff00 */
[----:B------:R-:W-:Y:S06]  /*2870*/  BRA `(.L_x_3857) ;  /* 0x0000000800e07947 */ /* 0x000fec0003800000 */
.L_x_3852:
        /* <DEDUP_REMOVED lines=14> */
.L_x_3866:
[----:B------:R0:W5:Y:S01]  /*2960*/  LDG.E.128 R32, desc[UR36][R4.64] ;  /* 0x0000002404207981 */ /* 0x000162000c1e1d00 */
[----:B------:R-:W-:Y:S05]  /*2970*/  BRA `(.L_x_3857) ;  /* 0x0000000800a07947 */ /* 0x000fea0003800000 */
.L_x_3865:
        /* <DEDUP_REMOVED lines=29> */
.L_x_3868:
[----:B------:R-:W3:Y:S01]  /*2b50*/  LDG.E.U8 R4, desc[UR36][R4.64] ;  /* 0x0000002404047981 */ /* 0x000ee2000c1e1100 */
[----:B------:R-:W-:Y:S01]  /*2b60*/  CS2R R34, SRZ ;  /* 0x0000000000227805 */ /* 0x000fe2000001ff00 */
        /* <DEDUP_REMOVED lines=14> */
.L_x_3867:
[----:B------:R-:W3:Y:S01]  /*2c50*/  LDG.E.U16 R0, desc[UR36][R4.64] ;  /* 0x0000002404007981 */ /* 0x000ee2000c1e1500 */
[----:B------:R-:W-:Y:S01]  /*2c60*/  CS2R R34, SRZ ;  /* 0x0000000000227805 */ /* 0x000fe2000001ff00 */
[----:B---3--:R-:W-:-:S04]  /*2c70*/  IMAD.U32 R0, R0, 0x10000, RZ ;  /* 0x0001000000007824 */ /* 0x008fc800078e00ff */
[----:B------:R-:W-:-:S04]  /*2c80*/  FMUL.FTZ R0, R0, 1 ;  /* 0x3f80000000007820 */ /* 0x000fc80000410000 */
[----:B------:R0:W1:Y:S01]  /*2c90*/  F2F.F64.F32 R32, R0 ;  /* 0x0000000000207310 */ /* 0x0000620000201800 */
[----:B------:R-:W-:Y:S05]  /*2ca0*/  BRA `(.L_x_3857) ;  /* 0x0000000400d47947 */ /* 0x000fea0003800000 */
.L_x_3864:
        /* <DEDUP_REMOVED lines=12> */
.L_x_3871:
        /* <DEDUP_REMOVED lines=21> */
.L_x_3875:
[----:B------:R-:W-:Y:S05]  /*2ec0*/  BSYNC B1 ;  /* 0x0000000000017941 */ /* 0x000fea0003800000 */
.L_x_3874:
[----:B------:R-:W-:Y:S01]  /*2ed0*/  LEA R5, R0, 0x3b800000, 0x17 ;  /* 0x3b80000000057811 */ /* 0x000fe200078eb8ff */
[----:B------:R-:W-:-:S05]  /*2ee0*/  IMAD.SHL.U32 R0, R3, 0x100000, RZ ;  /* 0x0010000003007824 */ /* 0x000fca00078e00ff */
[----:B------:R-:W-:-:S07]  /*2ef0*/  LOP3.LUT R0, R5, R0, R6, 0xfe, !PT ;  /* 0x0000000005007212 */ /* 0x000fce00078efe06 */
.L_x_3873:
[----:B------:R-:W-:Y:S05]  /*2f00*/  BSYNC B0 ;  /* 0x0000000000007941 */ /* 0x000fea0003800000 */
.L_x_3872:
[----:B------:R-:W-:Y:S01]  /*2f10*/  FMUL.FTZ R0, R0, 1 ;  /* 0x3f80000000007820 */ /* 0x000fe20000410000 */
[----:B------:R-:W-:-:S03]  /*2f20*/  CS2R R34, SRZ ;  /* 0x0000000000227805 */ /* 0x000fc6000001ff00 */
[----:B------:R3:W0:Y:S01]  /*2f30*/  F2F.F64.F32 R32, R0 ;  /* 0x0000000000207310 */ /* 0x0006220000201800 */
[----:B------:R-:W-:Y:S05]  /*2f40*/  BRA `(.L_x_3857) ;  /* 0x00000004002c7947 */ /* 0x000fea0003800000 */
.L_x_3870:
        /* <DEDUP_REMOVED lines=21> */
.L_x_3879:
[----:B------:R-:W-:Y:S05]  /*30a0*/  BSYNC B1 ;  /* 0x0000000000017941 */ /* 0x000fea0003800000 */
.L_x_3878:
[----:B------:R-:W-:Y:S01]  /*30b0*/  LEA R5, R0, 0x37800000, 0x17 ;  /* 0x3780000000057811 */ /* 0x000fe200078eb8ff */
[----:B------:R-:W-:-:S05]  /*30c0*/  IMAD.SHL.U32 R0, R3, 0x200000, RZ ;  /* 0x0020000003007824 */ /* 0x000fca00078e00ff */
[----:B------:R-:W-:-:S07]  /*30d0*/  LOP3.LUT R0, R5, R0, R6, 0xfe, !PT ;  /* 0x0000000005007212 */ /* 0x000fce00078efe06 */
.L_x_3877:
[----:B------:R-:W-:Y:S05]  /*30e0*/  BSYNC B0 ;  /* 0x0000000000007941 */ /* 0x000fea0003800000 */
.L_x_3876:
[----:B------:R-:W-:Y:S01]  /*30f0*/  FMUL.FTZ R0, R0, 1 ;  /* 0x3f80000000007820 */ /* 0x000fe20000410000 */
[----:B------:R-:W-:-:S03]  /*3100*/  CS2R R34, SRZ ;  /* 0x0000000000227805 */ /* 0x000fc6000001ff00 */
[----:B------:R0:W1:Y:S01]  /*3110*/  F2F.F64.F32 R32, R0 ;  /* 0x0000000000207310 */ /* 0x0000620000201800 */
[----:B------:R-:W-:Y:S05]  /*3120*/  BRA `(.L_x_3857) ;  /* 0x0000000000b47947 */ /* 0x000fea0003800000 */
.L_x_3869:
        /* <DEDUP_REMOVED lines=14> */
.L_x_3883:
[----:B------:R-:W-:Y:S05]  /*3210*/  BSYNC B0 ;  /* 0x0000000000007941 */ /* 0x000fea0003800000 */
.L_x_3882:
[----:B------:R-:W-:Y:S01]  /*3220*/  FMUL.FTZ R0, R0, 1 ;  /* 0x3f80000000007820 */ /* 0x000fe20000410000 */
[----:B------:R-:W-:-:S03]  /*3230*/  CS2R R34, SRZ ;  /* 0x0000000000227805 */ /* 0x000fc6000001ff00 */
[----:B------:R0:W1:Y:S01]  /*3240*/  F2F.F64.F32 R32, R0 ;  /* 0x0000000000207310 */ /* 0x0000620000201800 */
[----:B------:R-:W-:Y:S05]  /*3250*/  BRA `(.L_x_3857) ;  /* 0x0000000000687947 */ /* 0x000fea0003800000 */
.L_x_3856:
        /* <DEDUP_REMOVED lines=16> */
.L_x_3884:
[----:B------:R-:W-:Y:S02]  /*3360*/  CS2R R32, SRZ ;  /* 0x0000000000207805 */ /* 0x000fe4000001ff00 */
[----:B------:R-:W-:Y:S01]  /*3370*/  CS2R R34, SRZ ;  /* 0x0000000000227805 */ /* 0x000fe2000001ff00 */
[----:B------:R-:W-:Y:S06]  /*3380*/  BRA `(.L_x_3857) ;  /* 0x00000000001c7947 */ /* 0x000fec0003800000 */
.L_x_3881:
[----:B------:R-:W3:Y:S01]  /*3390*/  LDG.E.64 R32, desc[UR36][R4.64] ;  /* 0x0000002404207981 */ /* 0x000ee2000c1e1b00 */
[----:B------:R-:W-:Y:S01]  /*33a0*/  CS2R R34, SRZ ;  /* 0x0000000000227805 */ /* 0x000fe2000001ff00 */
[----:B---3--:R-:W0:Y:S01]  /*33b0*/  I2F.F64.U64 R32, R32 ;  /* 0x0000002000207312 */ /* 0x008e220000301800 */
[----:B------:R-:W-:Y:S05]  /*33c0*/  BRA `(.L_x_3857) ;  /* 0x00000000000c7947 */ /* 0x000fea0003800000 */
.L_x_3880:
[----:B------:R-:W3:Y:S01]  /*33d0*/  LDG.E R4, desc[UR36][R4.64] ;  /* 0x0000002404047981 */ /* 0x000ee2000c1e1900 */
[----:B------:R-:W-:Y:S01]  /*33e0*/  CS2R R34, SRZ ;  /* 0x0000000000227805 */ /* 0x000fe2000001ff00 */
[----:B---3--:R0:W1:Y:S06]  /*33f0*/  I2F.F64.U32 R32, R4 ;  /* 0x0000000400207312 */ /* 0x00806c0000201800 */
.L_x_3857:
[----:B------:R-:W-:-:S07]  /*3400*/  VIADD R29, R29, 0x80 ;  /* 0x000000801d1d7836 */ /* 0x000fce0000000000 */
.L_x_3851:
[----:B------:R-:W-:Y:S05]  /*3410*/  BSYNC B6 ;  /* 0x0000000000067941 */ /* 0x000fea0003800000 */
.L_x_3850:
[----:B------:R-:W-:Y:S01]  /*3420*/  ISETP.GE.AND P0, PT, R29, R36, PT ;  /* 0x000000241d00720c */ /* 0x000fe20003f06270 */
[----:B------:R-:W-:Y:S01]  /*3430*/  BSSY B6, `(.L_x_3885) ;  /* 0x000010e000067945 */ /* 0x000fe20003800000 */
[----:B------:R-:W-:-:S11]  /*3440*/  CS2R R20, SRZ ;  /* 0x0000000000147805 */ /* 0x000fd6000001ff00 */
[----:B------:R-:W-:Y:S05]  /*3450*/  @P0 BRA `(.L_x_3886) ;  /* 0x00000010002c0947 */ /* 0x000fea0003800000 */
[----:B01-3--:R-:W0:Y:S01]  /*3460*/  LDC.64 R4, c[0x0][0x240] ;  /* 0x00009000ff047b82 */ /* 0x00be220000000a00 */
        /* <DEDUP_REMOVED lines=20> */
.L_x_3890:
[----:B------:R-:W3:Y:S01]  /*35b0*/  LDG.E.U8 R4, desc[UR36][R4.64] ;  /* 0x0000002404047981 */ /* 0x000ee2000c1e1100 */
[----:B------:R-:W-:Y:S01]  /*35c0*/  CS2R R22, SRZ ;  /* 0x0000000000167805 */ /* 0x000fe2000001ff00 */
[----:B---3--:R0:W1:Y:S01]  /*35d0*/  I2F.F64.U16 R20, R4 ;  /* 0x0000000400147312 */ /* 0x0080620000101800 */
[----:B------:R-:W-:Y:S05]  /*35e0*/  BRA `(.L_x_3886) ;  /* 0x0000000c00c87947 */ /* 0x000fea0003800000 */
.L_x_3889:
        /* <DEDUP_REMOVED lines=10> */
.L_x_3893:
[----:B------:R-:W3:Y:S01]  /*3690*/  LDG.E R4, desc[UR36][R4.64] ;  /* 0x0000002404047981 */ /* 0x000ee2000c1e1900 */
[----:B------:R-:W-:Y:S01]  /*36a0*/  CS2R R22, SRZ ;  /* 0x0000000000167805 */ /* 0x000fe2000001ff00 */
[----:B---3--:R0:W1:Y:S01]  /*36b0*/  I2F.F64 R20, R4 ;  /* 0x0000000400147312 */ /* 0x0080620000201c00 */
[----:B------:R-:W-:Y:S05]  /*36c0*/  BRA `(.L_x_3886) ;  /* 0x0000000c00907947 */ /* 0x000fea0003800000 */
.L_x_3892:
[----:B------:R-:W3:Y:S01]  /*36d0*/  LDG.E.U16 R4, desc[UR36][R4.64] ;  /* 0x0000002404047981 */ /* 0x000ee2000c1e1500 */
[----:B------:R-:W-:Y:S01]  /*36e0*/  CS2R R22, SRZ ;  /* 0x0000000000167805 */ /* 0x000fe2000001ff00 */
[----:B---3--:R0:W1:Y:S01]  /*36f0*/  I2F.F64.S16 R20, R4 ;  /* 0x0000000400147312 */ /* 0x0080620000101c00 */
[----:B------:R-:W-:Y:S05]  /*3700*/  BRA `(.L_x_3886) ;  /* 0x0000000c00807947 */ /* 0x000fea0003800000 */
.L_x_3888:
        /* <DEDUP_REMOVED lines=11> */
.L_x_3895:
[----:B------:R-:W3:Y:S01]  /*37c0*/  LDG.E.U16 R0, desc[UR36][R4.64] ;  /* 0x0000002404007981 */ /* 0x000ee2000c1e1500 */
[----:B------:R-:W-:Y:S01]  /*37d0*/  CS2R R22, SRZ ;  /* 0x0000000000167805 */ /* 0x000fe2000001ff00 */
[----:B---3--:R-:W-:-:S05]  /*37e0*/  HADD2.F32 R0, -RZ, R0.H0_H0 ;  /* 0x20000000ff007230 */ /* 0x008fca0000004100 */
[----:B------:R-:W-:-:S04]  /*37f0*/  FMUL.FTZ R0, R0, 1 ;  /* 0x3f80000000007820 */ /* 0x000fc80000410000 */
[----:B------:R0:W1:Y:S01]  /*3800*/  F2F.F64.F32 R20, R0 ;  /* 0x0000000000147310 */ /* 0x0000620000201800 */
[----:B------:R-:W-:Y:S05]  /*3810*/  BRA `(.L_x_3886) ;  /* 0x0000000c003c7947 */ /* 0x000fea0003800000 */
.L_x_3894:
        /* <DEDUP_REMOVED lines=12> */
.L_x_3897:
        /* <DEDUP_REMOVED lines=8> */
.L_x_3896:
[----:B------:R0:W5:Y:S01]  /*3960*/  LDG.E.64 R20, desc[UR36][R4.64] ;  /* 0x0000002404147981 */ /* 0x000162000c1e1b00 */
[----:B------:R-:W-:Y:S01]  /*3970*/  CS2R R22, SRZ ;  /* 0x0000000000167805 */ /* 0x000fe2000001ff00 */
[----:B------:R-:W-:Y:S06]  /*3980*/  BRA `(.L_x_3886) ;  /* 0x0000000800e07947 */ /* 0x000fec0003800000 */
.L_x_3887:
        /* <DEDUP_REMOVED lines=14> */
.L_x_3900:
[----:B------:R0:W5:Y:S01]  /*3a70*/  LDG.E.128 R20, desc[UR36][R4.64] ;  /* 0x0000002404147981 */ /* 0x000162000c1e1d00 */
[----:B------:R-:W-:Y:S05]  /*3a80*/  BRA `(.L_x_3886) ;  /* 0x0000000800a07947 */ /* 0x000fea0003800000 */
.L_x_3899:
        /* <DEDUP_REMOVED lines=29> */
.L_x_3902:
        /* <DEDUP_REMOVED lines=16> */
.L_x_3901:
[----:B------:R-:W3:Y:S01]  /*3d60*/  LDG.E.U16 R0, desc[UR36][R4.64] ;  /* 0x0000002404007981 */ /* 0x000ee2000c1e1500 */
[----:B------:R-:W-:Y:S01]  /*3d70*/  CS2R R22, SRZ ;  /* 0x0000000000167805 */ /* 0x000fe2000001ff00 */
[----:B---3--:R-:W-:-:S04]  /*3d80*/  IMAD.U32 R0, R0, 0x10000, RZ ;  /* 0x0001000000007824 */ /* 0x008fc800078e00ff */
[----:B------:R-:W-:-:S04]  /*3d90*/  FMUL.FTZ R0, R0, 1 ;  /* 0x3f80000000007820 */ /* 0x000fc80000410000 */
[----:B------:R0:W1:Y:S01]  /*3da0*/  F2F.F64.F32 R20, R0 ;  /* 0x0000000000147310 */ /* 0x0000620000201800 */
[----:B------:R-:W-:Y:S05]  /*3db0*/  BRA `(.L_x_3886) ;  /* 0x0000000400d47947 */ /* 0x000fea0003800000 */
.L_x_3898:
        /* <DEDUP_REMOVED lines=12> */
.L_x_3905:
        /* <DEDUP_REMOVED lines=21> */
.L_x_3909:
[----:B------:R-:W-:Y:S05]  /*3fd0*/  BSYNC B1 ;  /* 0x0000000000017941 */ /* 0x000fea0003800000 */
.L_x_3908:
[----:B------:R-:W-:Y:S01]  /*3fe0*/  LEA R5, R0, 0x3b800000, 0x17 ;  /* 0x3b80000000057811 */ /* 0x000fe200078eb8ff */
[----:B------:R-:W-:-:S05]  /*3ff0*/  IMAD.SHL.U32 R0, R3, 0x100000, RZ ;  /* 0x0010000003007824 */ /* 0x000fca00078e00ff */
[----:B------:R-:W-:-:S07]  /*4000*/  LOP3.LUT R0, R5, R0, R6, 0xfe, !PT ;  /* 0x0000000005007212 */ /* 0x000fce00078efe06 */
.L_x_3907:
[----:B------:R-:W-:Y:S05]  /*4010*/  BSYNC B0 ;  /* 0x0000000000007941 */ /* 0x000fea0003800000 */
.L_x_3906:
[----:B------:R-:W-:Y:S01]  /*4020*/  FMUL.FTZ R0, R0, 1 ;  /* 0x3f80000000007820 */ /* 0x000fe20000410000 */
[----:B------:R-:W-:-:S03]  /*4030*/  CS2R R22, SRZ ;  /* 0x0000000000167805 */ /* 0x000fc6000001ff00 */
[----:B------:R0:W1:Y:S01]  /*4040*/  F2F.F64.F32 R20, R0 ;  /* 0x0000000000147310 */ /* 0x0000620000201800 */
[----:B------:R-:W-:Y:S05]  /*4050*/  BRA `(.L_x_3886) ;  /* 0x00000004002c7947 */ /* 0x000fea0003800000 */
.L_x_3904:
        /* <DEDUP_REMOVED lines=21> */
.L_x_3913:
[----:B------:R-:W-:Y:S05]  /*41b0*/  BSYNC B1 ;  /* 0x0000000000017941 */ /* 0x000fea0003800000 */
.L_x_3912:
[----:B------:R-:W-:Y:S01]  /*41c0*/  LEA R5, R0, 0x37800000, 0x17 ;  /* 0x3780000000057811 */ /* 0x000fe200078eb8ff */
[----:B------:R-:W-:-:S05]  /*41d0*/  IMAD.SHL.U32 R0, R3, 0x200000, RZ ;  /* 0x0020000003007824 */ /* 0x000fca00078e00ff */
[----:B------:R-:W-:-:S07]  /*41e0*/  LOP3.LUT R0, R5, R0, R6, 0xfe, !PT ;  /* 0x0000000005007212 */ /* 0x000fce00078efe06 */
.L_x_3911:
[----:B------:R-:W-:Y:S05]  /*41f0*/  BSYNC B0 ;  /* 0x0000000000007941 */ /* 0x000fea0003800000 */
.L_x_3910:
[----:B------:R-:W-:Y:S01]  /*4200*/  FMUL.FTZ R0, R0, 1 ;  /* 0x3f80000000007820 */ /* 0x000fe20000410000 */
[----:B------:R-:W-:-:S03]  /*4210*/  CS2R R22, SRZ ;  /* 0x0000000000167805 */ /* 0x000fc6000001ff00 */
[----:B------:R0:W1:Y:S01]  /*4220*/  F2F.F64.F32 R20, R0 ;  /* 0x0000000000147310 */ /* 0x0000620000201800 */
[----:B------:R-:W-:Y:S05]  /*4230*/  BRA `(.L_x_3886) ;  /* 0x0000000000b47947 */ /* 0x000fea0003800000 */
.L_x_3903:
        /* <DEDUP_REMOVED lines=14> */
.L_x_3917:
[----:B------:R-:W-:Y:S05]  /*4320*/  BSYNC B0 ;  /* 0x0000000000007941 */ /* 0x000fea0003800000 */
.L_x_3916:
[----:B------:R-:W-:Y:S01]  /*4330*/  FMUL.FTZ R0, R0, 1 ;  /* 0x3f80000000007820 */ /* 0x000fe20000410000 */
[----:B------:R-:W-:-:S03]  /*4340*/  CS2R R22, SRZ ;  /* 0x0000000000167805 */ /* 0x000fc6000001ff00 */
[----:B------:R0:W1:Y:S01]  /*4350*/  F2F.F64.F32 R20, R0 ;  /* 0x0000000000147310 */ /* 0x0000620000201800 */
[----:B------:R-:W-:Y:S05]  /*4360*/  BRA `(.L_x_3886) ;  /* 0x0000000000687947 */ /* 0x000fea0003800000 */
.L_x_3891:
        /* <DEDUP_REMOVED lines=16> */
.L_x_3918:
[----:B------:R-:W-:Y:S02]  /*4470*/  CS2R R20, SRZ ;  /* 0x0000000000147805 */ /* 0x000fe4000001ff00 */
[----:B------:R-:W-:Y:S01]  /*4480*/  CS2R R22, SRZ ;  /* 0x0000000000167805 */ /* 0x000fe2000001ff00 */
[----:B------:R-:W-:Y:S06]  /*4490*/  BRA `(.L_x_3886) ;  /* 0x00000000001c7947 */ /* 0x000fec0003800000 */
.L_x_3915:
[----:B------:R-:W3:Y:S01]  /*44a0*/  LDG.E.64 R20, desc[UR36][R4.64] ;  /* 0x0000002404147981 */ /* 0x000ee2000c1e1b00 */
[----:B------:R-:W-:Y:S01]  /*44b0*/  CS2R R22, SRZ ;  /* 0x0000000000167805 */ /* 0x000fe2000001ff00 */
[----:B---3--:R-:W0:Y:S01]  /*44c0*/  I2F.F64.U64 R20, R20 ;  /* 0x0000001400147312 */ /* 0x008e220000301800 */
[----:B------:R-:W-:Y:S05]  /*44d0*/  BRA `(.L_x_3886) ;  /* 0x00000000000c7947 */ /* 0x000fea0003800000 */
.L_x_3914:
[----:B------:R-:W3:Y:S01]  /*44e0*/  LDG.E R4, desc[UR36][R4.64] ;  /* 0x0000002404047981 */ /* 0x000ee2000c1e1900 */
[----:B------:R-:W-:Y:S01]  /*44f0*/  CS2R R22, SRZ ;  /* 0x0000000000167805 */ /* 0x000fe2000001ff00 */
[----:B---3--:R0:W1:Y:S06]  /*4500*/  I2F.F64.U32 R20, R4 ;  /* 0x0000000400147312 */ /* 0x00806c0000201800 */
.L_x_3886:
[----:B------:R-:W-:Y:S05]  /*4510*/  BSYNC B6 ;  /* 0x0000000000067941 */ /* 0x000fea0003800000 */
.L_x_3885:
[----:B------:R-:W2:Y:S01]  /*4520*/  S2R R38, SR_TID.X ;  /* 0x0000000000267919 */ /* 0x000ea20000002100 */
[----:B------:R-:W-:Y:S01]  /*4530*/  BSSY B0, `(.L_x_3919) ;  /* 0x000001b000007945 */ /* 0x000fe20003800000 */
[----:B------:R-:W-:Y:S02]  /*4540*/  CS2R R30, SRZ ;  /* 0x00000000001e7805 */ /* 0x000fe4000001ff00 */
[----:B0-----:R-:W-:Y:S02]  /*4550*/  CS2R R6, SRZ ;  /* 0x0000000000067805 */ /* 0x001fe4000001ff00 */
[----:B-1-3--:R-:W-:Y:S02]  /*4560*/  CS2R R4, SRZ ;  /* 0x0000000000047805 */ /* 0x00afe4000001ff00 */
[----:B--2---:R-:W-:-:S13]  /*4570*/  ISETP.GE.AND P0, PT, R38, R36, PT ;  /* 0x000000242600720c */ /* 0x004fda0003f06270 */
[----:B------:R-:W-:Y:S05]  /*4580*/  @P0 BRA `(.L_x_3920) ;  /* 0x0000000000540947 */ /* 0x000fea0003800000 */
[----:B------:R-:W0:Y:S01]  /*4590*/  LDC.64 R4, c[0x0][0x220] ;  /* 0x00008800ff047b82 */ /* 0x000e220000000a00 */
[----:B----45:R-:W-:Y:S01]  /*45a0*/  DSETP.NEU.AND P2, PT, R24, -INF , PT ;  /* 0xfff000001800742a */ /* 0x030fe20003f4d000 */
[----:B------:R-:W-:Y:S01]  /*45b0*/  ULDC.64 UR4, c[0x0][0x228] ;  /* 0x00008a0000047ab9 */ /* 0x000fe20000000a00 */
[----:B------:R-:W-:Y:S01]  /*45c0*/  DSETP.NEU.AND P5, PT, R26, +INF , PT ;  /* 0x7ff000001a00742a */ /* 0x000fe20003fad000 */
[----:B------:R-:W-:Y:S01]  /*45d0*/  ULDC.64 UR6, c[0x0][0x218] ;  /* 0x0000860000067ab9 */ /* 0x000fe20000000a00 */
[C---:B------:R-:W-:Y:S02]  /*45e0*/  DSETP.NEU.AND P3, PT, R24.reuse, +INF , PT ;  /* 0x7ff000001800742a */ /* 0x040fe40003f6d000 */
[----:B------:R-:W-:Y:S01]  /*45f0*/  DSETP.GTU.AND P1, PT, |R24|, +INF , PT ;  /* 0x7ff000001800742a */ /* 0x000fe20003f2c200 */
[----:B------:R-:W-:Y:S01]  /*4600*/  FSEL R3, R24, UR4, P2 ;  /* 0x0000000418037c08 */ /* 0x000fe20009000000 */
[C---:B------:R-:W-:Y:S01]  /*4610*/  DSETP.NEU.AND P4, PT, R26.reuse, -INF , PT ;  /* 0xfff000001a00742a */ /* 0x040fe20003f8d000 */
[----:B------:R-:W-:Y:S01]  /*4620*/  FSEL R24, R25, UR5, P2 ;  /* 0x0000000519187c08 */ /* 0x000fe20009000000 */
[----:B------:R-:W-:Y:S01]  /*4630*/  DSETP.GTU.AND P2, PT, |R26|, +INF , PT ;  /* 0x7ff000001a00742a */ /* 0x000fe20003f4c200 */
[----:B0-----:R-:W-:-:S02]  /*4640*/  FSEL R0, R3, R4, P3 ;  /* 0x0000000403007208 */ /* 0x001fc40001800000 */
[----:B------:R-:W-:-:S03]  /*4650*/  FSEL R3, R24, R5, P3 ;  /* 0x0000000518037208 */ /* 0x000fc60001800000 */
[----:B------:R-:W-:Y:S02]  /*4660*/  @P5 FSEL R4, R26, UR4, P4 ;  /* 0x000000041a045c08 */ /* 0x000fe4000a000000 */
[----:B------:R-:W-:Y:S02]  /*4670*/  @P5 FSEL R5, R27, UR5, P4 ;  /* 0x000000051b055c08 */ /* 0x000fe4000a000000 */
[----:B------:R-:W-:Y:S02]  /*4680*/  FSEL R0, R0, UR6, !P1 ;  /* 0x0000000600007c08 */ /* 0x000fe4000c800000 */
[----:B------:R-:W-:Y:S02]  /*4690*/  FSEL R3, R3, UR7, !P1 ;  /* 0x0000000703037c08 */ /* 0x000fe4000c800000 */
[----:B------:R-:W-:Y:S01]  /*46a0*/  FSEL R6, R4, UR6, !P2 ;  /* 0x0000000604067c08 */ /* 0x000fe2000d000000 */
[----:B------:R-:W-:Y:S01]  /*46b0*/  IMAD.MOV.U32 R4, RZ, RZ, R0 ;  /* 0x000000ffff047224 */ /* 0x000fe200078e0000 */
[----:B------:R-:W-:Y:S01]  /*46c0*/  FSEL R7, R5, UR7, !P2 ;  /* 0x0000000705077c08 */ /* 0x000fe2000d000000 */
[----:B------:R-:W-:-:S07]  /*46d0*/  IMAD.MOV.U32 R5, RZ, RZ, R3 ;  /* 0x000000ffff057224 */ /* 0x000fce00078e0003 */
.L_x_3920:
[----:B------:R-:W-:Y:S05]  /*46e0*/  BSYNC B0 ;  /* 0x0000000000007941 */ /* 0x000fea0003800000 */
.L_x_3919:
[C---:B------:R-:W-:Y:S01]  /*46f0*/  VIADD R37, R38.reuse, 0x80 ;  /* 0x0000008026257836 */ /* 0x040fe20000000000 */
[----:B------:R-:W-:Y:S01]  /*4700*/  BSSY B0, `(.L_x_3921) ;  /* 0x0000019000007945 */ /* 0x000fe20003800000 */
[----:B------:R-:W-:Y:S01]  /*4710*/  VIADD R3, R38, 0x100 ;  /* 0x0000010026037836 */ /* 0x000fe20000000000 */
[----:B------:R-:W-:Y:S02]  /*4720*/  CS2R R28, SRZ ;  /* 0x00000000001c7805 */ /* 0x000fe4000001ff00 */
[-C--:B------:R-:W-:Y:S02]  /*4730*/  ISETP.GE.AND P2, PT, R37, R36.reuse, PT ;  /* 0x000000242500720c */ /* 0x080fe40003f46270 */
[----:B------:R-:W-:-:S11]  /*4740*/  ISETP.GE.AND P1, PT, R3, R36, PT ;  /* 0x000000240300720c */ /* 0x000fd60003f26270 */
[----:B------:R-:W-:Y:S05]  /*4750*/  @P2 BRA `(.L_x_3922) ;  /* 0x00000000004c2947 */ /* 0x000fea0003800000 */
[----:B------:R-:W0:Y:S01]  /*4760*/  LDC.64 R8, c[0x0][0x220] ;  /* 0x00008800ff087b82 */ /* 0x000e220000000a00 */
[----:B-----5:R-:W-:Y:S01]  /*4770*/  DSETP.NEU.AND P4, PT, R18, +INF , PT ;  /* 0x7ff000001200742a */ /* 0x020fe20003f8d000 */
[----:B------:R-:W-:Y:S01]  /*4780*/  ULDC.64 UR4, c[0x0][0x228] ;  /* 0x00008a0000047ab9 */ /* 0x000fe20000000a00 */
[C---:B------:R-:W-:Y:S01]  /*4790*/  DSETP.NEU.AND P6, PT, R16.reuse, -INF , PT ;  /* 0xfff000001000742a */ /* 0x040fe20003fcd000 */
[----:B------:R-:W-:Y:S01]  /*47a0*/  ULDC.64 UR6, c[0x0][0x218] ;  /* 0x0000860000067ab9 */ /* 0x000fe20000000a00 */
[C---:B------:R-:W-:Y:S02]  /*47b0*/  DSETP.NEU.AND P5, PT, R16.reuse, +INF , PT ;  /* 0x7ff000001000742a */ /* 0x040fe40003fad000 */
[----:B------:R-:W-:Y:S02]  /*47c0*/  DSETP.GTU.AND P2, PT, |R16|, +INF , PT ;  /* 0x7ff000001000742a */ /* 0x000fe40003f4c200 */
[----:B------:R-:W-:Y:S01]  /*47d0*/  DSETP.NEU.AND P3, PT, R18, -INF , PT ;  /* 0xfff000001200742a */ /* 0x000fe20003f6d000 */
[----:B------:R-:W-:-:S02]  /*47e0*/  FSEL R3, R16, UR4, P6 ;  /* 0x0000000410037c08 */ /* 0x000fc4000b000000 */
[----:B------:R-:W-:Y:S01]  /*47f0*/  FSEL R16, R17, UR5, P6 ;  /* 0x0000000511107c08 */ /* 0x000fe2000b000000 */
[----:B------:R-:W-:Y:S01]  /*4800*/  DSETP.GTU.AND P6, PT, |R18|, +INF , PT ;  /* 0x7ff000001200742a */ /* 0x000fe20003fcc200 */
[----:B0-----:R-:W-:Y:S02]  /*4810*/  FSEL R28, R3, R8, P5 ;  /* 0x00000008031c7208 */ /* 0x001fe40002800000 */
[----:B------:R-:W-:Y:S02]  /*4820*/  FSEL R29, R16, R9, P5 ;  /* 0x00000009101d7208 */ /* 0x000fe40002800000 */
[----:B------:R-:W-:Y:S02]  /*4830*/  @P4 FSEL R8, R18, UR4, P3 ;  /* 0x0000000412084c08 */ /* 0x000fe40009800000 */
[----:B------:R-:W-:Y:S02]  /*4840*/  @P4 FSEL R9, R19, UR5, P3 ;  /* 0x0000000513094c08 */ /* 0x000fe40009800000 */
[----:B------:R-:W-:-:S02]  /*4850*/  FSEL R28, R28, UR6, !P2 ;  /* 0x000000061c1c7c08 */ /* 0x000fc4000d000000 */
[----:B------:R-:W-:Y:S02]  /*4860*/  FSEL R29, R29, UR7, !P2 ;  /* 0x000000071d1d7c08 */ /* 0x000fe4000d000000 */
[----:B------:R-:W-:Y:S02]  /*4870*/  FSEL R30, R8, UR6, !P6 ;  /* 0x00000006081e7c08 */ /* 0x000fe4000f000000 */
[----:B------:R-:W-:-:S07]  /*4880*/  FSEL R31, R9, UR7, !P6 ;  /* 0x00000007091f7c08 */ /* 0x000fce000f000000 */
.L_x_3922:
[----:B------:R-:W-:Y:S05]  /*4890*/  BSYNC B0 ;  /* 0x0000000000007941 */ /* 0x000fea0003800000 */
.L_x_3921:
[----:B------:R-:W-:Y:S01]  /*48a0*/  BSSY B0, `(.L_x_3923) ;  /* 0x0000018000007945 */ /* 0x000fe20003800000 */
[----:B-----5:R-:W-:Y:S02]  /*48b0*/  CS2R R18, SRZ ;  /* 0x0000000000127805 */ /* 0x020fe4000001ff00 */
[----:B------:R-:W-:Y:S02]  /*48c0*/  CS2R R26, SRZ ;  /* 0x00000000001a7805 */ /* 0x000fe4000001ff00 */
[----:B----4-:R-:W-:Y:S01]  /*48d0*/  CS2R R24, SRZ ;  /* 0x0000000000187805 */ /* 0x010fe2000001ff00 */
[----:B------:R-:W-:Y:S06]  /*48e0*/  @P1 BRA `(.L_x_3924) ;  /* 0x00000000004c1947 */ /* 0x000fec0003800000 */
[----:B------:R-:W0:Y:S01]  /*48f0*/  LDC.64 R8, c[0x0][0x220] ;  /* 0x00008800ff087b82 */ /* 0x000e220000000a00 */
[----:B------:R-:W-:Y:S01]  /*4900*/  DSETP.NEU.AND P5, PT, R34, +INF , PT ;  /* 0x7ff000002200742a */ /* 0x000fe20003fad000 */
[----:B------:R-:W-:Y:S01]  /*4910*/  ULDC.64 UR4, c[0x0][0x228] ;  /* 0x00008a0000047ab9 */ /* 0x000fe20000000a00 */
[C---:B------:R-:W-:Y:S02]  /*4920*/  DSETP.NEU.AND P2, PT, R32.reuse, -INF , PT ;  /* 0xfff000002000742a */ /* 0x040fe40003f4d000 */
[C---:B------:R-:W-:Y:S02]  /*4930*/  DSETP.NEU.AND P3, PT, R32.reuse, +INF , PT ;  /* 0x7ff000002000742a */ /* 0x040fe40003f6d000 */
[----:B------:R-:W-:Y:S02]  /*4940*/  DSETP.GTU.AND P1, PT, |R32|, +INF , PT ;  /* 0x7ff000002000742a */ /* 0x000fe40003f2c200 */
[----:B------:R-:W-:Y:S01]  /*4950*/  FSEL R3, R32, UR4, P2 ;  /* 0x0000000420037c08 */ /* 0x000fe20009000000 */
[C---:B------:R-:W-:Y:S01]  /*4960*/  DSETP.NEU.AND P4, PT, R34.reuse, -INF , PT ;  /* 0xfff000002200742a */ /* 0x040fe20003f8d000 */
[----:B------:R-:W-:Y:S01]  /*4970*/  FSEL R32, R33, UR5, P2 ;  /* 0x0000000521207c08 */ /* 0x000fe20009000000 */
[----:B------:R-:W-:Y:S01]  /*4980*/  DSETP.GTU.AND P2, PT, |R34|, +INF , PT ;  /* 0x7ff000002200742a */ /* 0x000fe20003f4c200 */
[----:B0-----:R-:W-:-:S02]  /*4990*/  FSEL R24, R3, R8, P3 ;  /* 0x0000000803187208 */ /* 0x001fc40001800000 */
[----:B------:R-:W-:Y:S02]  /*49a0*/  FSEL R25, R32, R9, P3 ;  /* 0x0000000920197208 */ /* 0x000fe40001800000 */
[----:B------:R-:W-:Y:S02]  /*49b0*/  @P5 FSEL R8, R34, UR4, P4 ;  /* 0x0000000422085c08 */ /* 0x000fe4000a000000 */
[----:B------:R-:W-:Y:S01]  /*49c0*/  @P5 FSEL R9, R35, UR5, P4 ;  /* 0x0000000523095c08 */ /* 0x000fe2000a000000 */
[----:B------:R-:W-:Y:S02]  /*49d0*/  ULDC.64 UR4, c[0x0][0x218] ;  /* 0x0000860000047ab9 */ /* 0x000fe40000000a00 */
[----:B------:R-:W-:Y:S02]  /*49e0*/  FSEL R24, R24, UR4, !P1 ;  /* 0x0000000418187c08 */ /* 0x000fe4000c800000 */
[----:B------:R-:W-:Y:S02]  /*49f0*/  FSEL R25, R25, UR5, !P1 ;  /* 0x0000000519197c08 */ /* 0x000fe4000c800000 */
[----:B------:R-:W-:-:S02]  /*4a00*/  FSEL R26, R8, UR4, !P2 ;  /* 0x00000004081a7c08 */ /* 0x000fc4000d000000 */
[----:B------:R-:W-:-:S07]  /*4a10*/  FSEL R27, R9, UR5, !P2 ;  /* 0x00000005091b7c08 */ /* 0x000fce000d000000 */
.L_x_3924:
[----:B------:R-:W-:Y:S05]  /*4a20*/  BSYNC B0 ;  /* 0x0000000000007941 */ /* 0x000fea0003800000 */
.L_x_3923:
[----:B------:R-:W0:Y:S01]  /*4a30*/  LDC.U8 R32, c[0x0][0x254] ;  /* 0x00009500ff207b82 */ /* 0x000e220000000000 */
[----:B------:R-:W-:Y:S01]  /*4a40*/  VIADD R3, R38, 0x180 ;  /* 0x0000018026037836 */ /* 0x000fe20000000000 */
[----:B------:R-:W-:Y:S01]  /*4a50*/  BSSY B0, `(.L_x_3925) ;  /* 0x0000017000007945 */ /* 0x000fe20003800000 */
[----:B------:R-:W-:-:S03]  /*4a60*/  CS2R R16, SRZ ;  /* 0x0000000000107805 */ /* 0x000fc6000001ff00 */
[----:B------:R-:W-:-:S13]  /*4a70*/  ISETP.GE.AND P1, PT, R3, R36, PT ;  /* 0x000000240300720c */ /* 0x000fda0003f26270 */
[----:B------:R-:W-:Y:S05]  /*4a80*/  @P1 BRA `(.L_x_3926) ;  /* 0x00000000004c1947 */ /* 0x000fea0003800000 */
[----:B------:R-:W1:Y:S01]  /*4a90*/  LDC.64 R8, c[0x0][0x220] ;  /* 0x00008800ff087b82 */ /* 0x000e620000000a00 */
[----:B------:R-:W-:Y:S01]  /*4aa0*/  DSETP.NEU.AND P5, PT, R22, +INF , PT ;  /* 0x7ff000001600742a */ /* 0x000fe20003fad000 */
[----:B------:R-:W-:Y:S01]  /*4ab0*/  ULDC.64 UR4, c[0x0][0x228] ;  /* 0x00008a0000047ab9 */ /* 0x000fe20000000a00 */
[C---:B------:R-:W-:Y:S01]  /*4ac0*/  DSETP.NEU.AND P2, PT, R20.reuse, -INF , PT ;  /* 0xfff000001400742a */ /* 0x040fe20003f4d000 */
[----:B------:R-:W-:Y:S01]  /*4ad0*/  ULDC.64 UR6, c[0x0][0x218] ;  /* 0x0000860000067ab9 */ /* 0x000fe20000000a00 */
[C---:B------:R-:W-:Y:S02]  /*4ae0*/  DSETP.NEU.AND P3, PT, R20.reuse, +INF , PT ;  /* 0x7ff000001400742a */ /* 0x040fe40003f6d000 */
[----:B------:R-:W-:Y:S02]  /*4af0*/  DSETP.GTU.AND P1, PT, |R20|, +INF , PT ;  /* 0x7ff000001400742a */ /* 0x000fe40003f2c200 */
[----:B------:R-:W-:Y:S01]  /*4b00*/  FSEL R3, R20, UR4, P2 ;  /* 0x0000000414037c08 */ /* 0x000fe20009000000 */
[C---:B------:R-:W-:Y:S01]  /*4b10*/  DSETP.NEU.AND P4, PT, R22.reuse, -INF , PT ;  /* 0xfff000001600742a */ /* 0x040fe20003f8d000 */
[----:B------:R-:W-:Y:S01]  /*4b20*/  FSEL R20, R21, UR5, P2 ;  /* 0x0000000515147c08 */ /* 0x000fe20009000000 */
[----:B------:R-:W-:Y:S01]  /*4b30*/  DSETP.GTU.AND P2, PT, |R22|, +INF , PT ;  /* 0x7ff000001600742a */ /* 0x000fe20003f4c200 */
[----:B-1----:R-:W-:-:S02]  /*4b40*/  FSEL R16, R3, R8, P3 ;  /* 0x0000000803107208 */ /* 0x002fc40001800000 */
[----:B------:R-:W-:Y:S02]  /*4b50*/  FSEL R17, R20, R9, P3 ;  /* 0x0000000914117208 */ /* 0x000fe40001800000 */
[----:B------:R-:W-:Y:S02]  /*4b60*/  @P5 FSEL R8, R22, UR4, P4 ;  /* 0x0000000416085c08 */ /* 0x000fe4000a000000 */
[----:B------:R-:W-:Y:S02]  /*4b70*/  @P5 FSEL R9, R23, UR5, P4 ;  /* 0x0000000517095c08 */ /* 0x000fe4000a000000 */
[----:B------:R-:W-:Y:S02]  /*4b80*/  FSEL R16, R16, UR6, !P1 ;  /* 0x0000000610107c08 */ /* 0x000fe4000c800000 */
[----:B------:R-:W-:Y:S02]  /*4b90*/  FSEL R17, R17, UR7, !P1 ;  /* 0x0000000711117c08 */ /* 0x000fe4000c800000 */
[----:B------:R-:W-:-:S02]  /*4ba0*/  FSEL R18, R8, UR6, !P2 ;  /* 0x0000000608127c08 */ /* 0x000fc4000d000000 */
[----:B------:R-:W-:-:S07]  /*4bb0*/  FSEL R19, R9, UR7, !P2 ;  /* 0x0000000709137c08 */ /* 0x000fce000d000000 */
.L_x_3926:
[----:B------:R-:W-:Y:S05]  /*4bc0*/  BSYNC B0 ;  /* 0x0000000000007941 */ /* 0x000fea0003800000 */
.L_x_3925:
[----:B------:R-:W-:Y:S04]  /*4bd0*/  BSSY B6, `(.L_x_3927) ;  /* 0x0000130000067945 */ /* 0x000fe80003800000 */
[----:B------:R-:W-:Y:S05]  /*4be0*/  @P0 BRA `(.L_x_3928) ;  /* 0x0000001000b80947 */ /* 0x000fea0003800000 */
[----:B------:R-:W1:Y:S01]  /*4bf0*/  LDC.64 R8, c[0x0][0x238] ;  /* 0x00008e00ff087b82 */ /* 0x000e620000000a00 */
[----:B0-----:R-:W-:Y:S01]  /*4c00*/  PRMT R0, R32, 0x9910, RZ ;  /* 0x0000991020007816 */ /* 0x001fe200000000ff */
        /* <DEDUP_REMOVED lines=15> */
[----:B------:R-:W0:Y:S01]  /*4d00*/  F2I.F64.TRUNC R5, R4 ;  /* 0x0000000400057311 */ /* 0x000e22000030d100 */
[----:B------:R-:W-:Y:S01]  /*4d10*/  IMAD.MOV.U32 R38, RZ, RZ, R37 ;  /* 0x000000ffff267224 */ /* 0x000fe200078e0025 */
[----:B0-----:R4:W-:Y:S01]  /*4d20*/  STG.E.U8 desc[UR36][R8.64], R5 ;  /* 0x0000000508007986 */ /* 0x0019e2000c101124 */
[----:B------:R-:W-:Y:S05]  /*4d30*/  BRA `(.L_x_3928) ;  /* 0x0000001000647947 */ /* 0x000fea0003800000 */
.L_x_3932:
[----:B------:R-:W0:Y:S01]  /*4d40*/  F2I.S64.F64.TRUNC R4, R4 ;  /* 0x0000000400047311 */ /* 0x000e22000030d900 */
[----:B------:R-:W-:Y:S02]  /*4d50*/  IMAD.MOV.U32 R38, RZ, RZ, R37 ;  /* 0x000000ffff267224 */ /* 0x000fe400078e0025 */
[----:B0-----:R-:W-:-:S05]  /*4d60*/  IMAD.MOV.U32 R3, RZ, RZ, R4 ;  /* 0x000000ffff037224 */ /* 0x001fca00078e0004 */
[----:B------:R0:W-:Y:S01]  /*4d70*/  STG.E.U8 desc[UR36][R8.64], R3 ;  /* 0x0000000308007986 */ /* 0x0001e2000c101124 */
[----:B------:R-:W-:Y:S05]  /*4d80*/  BRA `(.L_x_3928) ;  /* 0x0000001000507947 */ /* 0x000fea0003800000 */
.L_x_3931:
[----:B------:R-:W-:-:S13]  /*4d90*/  ISETP.NE.AND P0, PT, R0, 0x2, PT ;  /* 0x000000020000780c */ /* 0x000fda0003f05270 */
[----:B------:R-:W-:Y:S05]  /*4da0*/  @!P0 BRA `(.L_x_3934) ;  /* 0x0000000000308947 */ /* 0x000fea0003800000 */
[----:B------:R-:W-:-:S13]  /*4db0*/  ISETP.NE.AND P0, PT, R0, 0x3, PT ;  /* 0x000000030000780c */ /* 0x000fda0003f05270 */
[----:B------:R-:W-:Y:S05]  /*4dc0*/  @!P0 BRA `(.L_x_3935) ;  /* 0x0000000000188947 */ /* 0x000fea0003800000 */
[----:B------:R-:W-:-:S13]  /*4dd0*/  ISETP.NE.AND P0, PT, R0, 0x4, PT ;  /* 0x000000040000780c */ /* 0x000fda0003f05270 */
[----:B------:R-:W-:Y:S05]  /*4de0*/  @P0 BRA `(.L_x_3933) ;  /* 0x0000000c00d40947 */ /* 0x000fea0003800000 */
[----:B------:R-:W0:Y:S01]  /*4df0*/  F2I.S64.F64.TRUNC R4, R4 ;  /* 0x0000000400047311 */ /* 0x000e22000030d900 */
[----:B------:R-:W-:Y:S01]  /*4e00*/  IMAD.MOV.U32 R38, RZ, RZ, R37 ;  /* 0x000000ffff267224 */ /* 0x000fe200078e0025 */
[----:B0-----:R2:W-:Y:S01]  /*4e10*/  STG.E.64 desc[UR36][R8.64], R4 ;  /* 0x0000000408007986 */ /* 0x0015e2000c101b24 */
[----:B------:R-:W-:Y:S05]  /*4e20*/  BRA `(.L_x_3928) ;  /* 0x0000001000287947 */ /* 0x000fea0003800000 */
.L_x_3935:
[----:B------:R-:W0:Y:S01]  /*4e30*/  F2I.F64.TRUNC R5, R4 ;  /* 0x0000000400057311 */ /* 0x000e22000030d100 */
[----:B------:R-:W-:Y:S01]  /*4e40*/  IMAD.MOV.U32 R38, RZ, RZ, R37 ;  /* 0x000000ffff267224 */ /* 0x000fe200078e0025 */
[----:B0-----:R3:W-:Y:S01]  /*4e50*/  STG.E desc[UR36][R8.64], R5 ;  /* 0x0000000508007986 */ /* 0x0017e2000c101924 */
[----:B------:R-:W-:Y:S05]  /*4e60*/  BRA `(.L_x_3928) ;  /* 0x0000001000187947 */ /* 0x000fea0003800000 */
.L_x_3934:
[----:B------:R-:W0:Y:S01]  /*4e70*/  F2I.F64.TRUNC R5, R4 ;  /* 0x0000000400057311 */ /* 0x000e22000030d100 */
[----:B------:R-:W-:Y:S01]  /*4e80*/  IMAD.MOV.U32 R38, RZ, RZ, R37 ;  /* 0x000000ffff267224 */ /* 0x000fe200078e0025 */
[----:B0-----:R1:W-:Y:S01]  /*4e90*/  STG.E.U16 desc[UR36][R8.64], R5 ;  /* 0x0000000508007986 */ /* 0x0013e2000c101524 */
[----:B------:R-:W-:Y:S05]  /*4ea0*/  BRA `(.L_x_3928) ;  /* 0x0000001000087947 */ /* 0x000fea0003800000 */
.L_x_3930:
        /* <DEDUP_REMOVED lines=10> */
[----:B------:R-:W-:-:S13]  /*4f50*/  IMAD.MOV.U32 R38, RZ, RZ, R37 ;  /* 0x000000ffff267224 */ /* 0x000fda00078e0025 */
[----:B0-----:R-:W-:-:S05]  /*4f60*/  @!P0 FMUL R3, R3, 1.175494350822287508e-38 ;  /* 0x0080000003038820 */ /* 0x001fca0000400000 */
[----:B------:R0:W-:Y:S01]  /*4f70*/  STG.E desc[UR36][R8.64], R3 ;  /* 0x0000000308007986 */ /* 0x0001e2000c101924 */
[----:B------:R-:W-:Y:S05]  /*4f80*/  BRA `(.L_x_3928) ;  /* 0x0000000c00d07947 */ /* 0x000fea0003800000 */
.L_x_3937:
[----:B------:R-:W-:Y:S01]  /*4f90*/  UMOV UR4, 0xf0000000 ;  /* 0xf000000000047882 */ /* 0x000fe20000000000 */
[----:B------:R-:W-:Y:S01]  /*4fa0*/  UMOV UR5, 0x380fffff ;  /* 0x380fffff00057882 */ /* 0x000fe20000000000 */
[----:B------:R-:W0:Y:S01]  /*4fb0*/  F2F.F32.F64 R0, R4 ;  /* 0x0000000400007310 */ /* 0x000e220000301000 */
[----:B------:R-:W-:Y:S01]  /*4fc0*/  DSETP.GEU.AND P0, PT, |R4|, UR4, PT ;  /* 0x0000000404007e2a */ /* 0x000fe2000bf0e200 */
[----:B------:R-:W-:-:S13]  /*4fd0*/  IMAD.MOV.U32 R38, RZ, RZ, R37 ;  /* 0x000000ffff267224 */ /* 0x000fda00078e0025 */
[----:B0-----:R-:W-:-:S05]  /*4fe0*/  @!P0 FMUL R0, R0, 1.175494350822287508e-38 ;  /* 0x0080000000008820 */ /* 0x001fca0000400000 */
[----:B------:R-:W-:-:S05]  /*4ff0*/  F2FP.F16.F32.PACK_AB R0, RZ, R0 ;  /* 0x00000000ff00723e */ /* 0x000fca00000000ff */
[----:B------:R0:W-:Y:S01]  /*5000*/  STG.E.U16 desc[UR36][R8.64], R0 ;  /* 0x0000000008007986 */ /* 0x0001e2000c101524 */
[----:B------:R-:W-:Y:S05]  /*5010*/  BRA `(.L_x_3928) ;  /* 0x0000000c00ac7947 */ /* 0x000fea0003800000 */
.L_x_3936:
        /* <DEDUP_REMOVED lines=10> */
[----:B------:R-:W-:Y:S01]  /*50c0*/  IMAD.MOV.U32 R38, RZ, RZ, R37 ;  /* 0x000000ffff267224 */ /* 0x000fe200078e0025 */
[----:B------:R-:W-:-:S05]  /*50d0*/  DSETP.GEU.AND P1, PT, |R4|, UR4, PT ;  /* 0x0000000404007e2a */ /* 0x000fca000bf2e200 */
[----:B------:R-:W1:Y:S07]  /*50e0*/  F2F.F32.F64 R10, R4 ;  /* 0x00000004000a7310 */ /* 0x000e6e0000301000 */
[----:B0-----:R-:W-:Y:S02]  /*50f0*/  @!P0 FMUL R11, R11, 1.175494350822287508e-38 ;  /* 0x008000000b0b8820 */ /* 0x001fe40000400000 */
[----:B-1----:R-:W-:-:S05]  /*5100*/  @!P1 FMUL R10, R10, 1.175494350822287508e-38 ;  /* 0x008000000a0a9820 */ /* 0x002fca0000400000 */
[----:B------:R0:W-:Y:S01]  /*5110*/  STG.E.64 desc[UR36][R8.64], R10 ;  /* 0x0000000a08007986 */ /* 0x0001e2000c101b24 */
[----:B------:R-:W-:Y:S05]  /*5120*/  BRA `(.L_x_3928) ;  /* 0x0000000c00687947 */ /* 0x000fea0003800000 */
.L_x_3939:
        /* <DEDUP_REMOVED lines=9> */
[----:B------:R-:W-:-:S05]  /*51c0*/  F2FP.F16.F32.PACK_AB R3, R0, R3 ;  /* 0x000000030003723e */ /* 0x000fca00000000ff */
[----:B------:R0:W-:Y:S01]  /*51d0*/  STG.E desc[UR36][R8.64], R3 ;  /* 0x0000000308007986 */ /* 0x0001e2000c101924 */
[----:B------:R-:W-:Y:S05]  /*51e0*/  BRA `(.L_x_3928) ;  /* 0x0000000c00387947 */ /* 0x000fea0003800000 */
.L_x_3938:
[----:B------:R0:W-:Y:S01]  /*51f0*/  STG.E.64 desc[UR36][R8.64], R4 ;  /* 0x0000000408007986 */ /* 0x0001e2000c101b24 */
[----:B------:R-:W-:Y:S01]  /*5200*/  IMAD.MOV.U32 R38, RZ, RZ, R37 ;  /* 0x000000ffff267224 */ /* 0x000fe200078e0025 */
[----:B------:R-:W-:Y:S06]  /*5210*/  BRA `(.L_x_3928) ;  /* 0x0000000c002c7947 */ /* 0x000fec0003800000 */
.L_x_3929:
        /* <DEDUP_REMOVED lines=8> */
[----:B------:R-:W-:Y:S01]  /*52a0*/  DSETP.NEU.AND P0, PT, R6, RZ, PT ;  /* 0x000000ff0600722a */ /* 0x000fe20003f0d000 */
[----:B------:R-:W-:-:S05]  /*52b0*/  IMAD.MOV.U32 R38, RZ, RZ, R37 ;  /* 0x000000ffff267224 */ /* 0x000fca00078e0025 */
[----:B------:R-:W-:-:S06]  /*52c0*/  DSETP.NEU.OR P0, PT, R4, RZ, P0 ;  /* 0x000000ff0400722a */ /* 0x000fcc000070d400 */
[----:B------:R-:W-:-:S05]  /*52d0*/  SEL R3, RZ, 0x1, !P0 ;  /* 0x00000001ff037807 */ /* 0x000fca0004000000 */
[----:B------:R0:W-:Y:S01]  /*52e0*/  STG.E.U8 desc[UR36][R8.64], R3 ;  /* 0x0000000308007986 */ /* 0x0001e2000c101124 */
[----:B------:R-:W-:Y:S05]  /*52f0*/  BRA `(.L_x_3928) ;  /* 0x0000000800f47947 */ /* 0x000fea0003800000 */
.L_x_3942:
[----:B------:R0:W-:Y:S01]  /*5300*/  STG.E.128 desc[UR36][R8.64], R4 ;  /* 0x0000000408007986 */ /* 0x0001e2000c101d24 */
[----:B------:R-:W-:Y:S01]  /*5310*/  IMAD.MOV.U32 R38, RZ, RZ, R37 ;  /* 0x000000ffff267224 */ /* 0x000fe200078e0025 */
[----:B------:R-:W-:Y:S06]  /*5320*/  BRA `(.L_x_3928) ;  /* 0x0000000800e87947 */ /* 0x000fec0003800000 */
.L_x_3941:
        /* <DEDUP_REMOVED lines=25> */
.L_x_3946:
[----:B------:R-:W-:Y:S05]  /*54c0*/  BSYNC B0 ;  /* 0x0000000000007941 */ /* 0x000fea0003800000 */
.L_x_3945:
[----:B------:R-:W-:Y:S01]  /*54d0*/  LOP3.LUT R7, R0, R7, RZ, 0xfc, !PT ;  /* 0x0000000700077212 */ /* 0x000fe200078efcff */
[----:B------:R-:W-:-:S04]  /*54e0*/  IMAD.MOV.U32 R38, RZ, RZ, R37 ;  /* 0x000000ffff267224 */ /* 0x000fc800078e0025 */
[----:B------:R0:W-:Y:S01]  /*54f0*/  STG.E.U8 desc[UR36][R8.64], R7 ;  /* 0x0000000708007986 */ /* 0x0001e2000c101124 */
[----:B------:R-:W-:Y:S05]  /*5500*/  BRA `(.L_x_3928) ;  /* 0x0000000800707947 */ /* 0x000fea0003800000 */
.L_x_3944:
        /* <DEDUP_REMOVED lines=17> */
.L_x_3948:
[----:B------:R-:W-:Y:S01]  /*5620*/  IMAD.MOV.U32 R0, RZ, RZ, 0x7f ;  /* 0x0000007fff007424 */ /* 0x000fe200078e00ff */
[----:B------:R-:W-:-:S04]  /*5630*/  ISETP.GT.U32.AND P0, PT, R3, 0x7f800000, PT ;  /* 0x7f8000000300780c */ /* 0x000fc80003f04070 */
[----:B------:R-:W-:-:S09]  /*5640*/  SEL R0, R0, 0x7c, P0 ;  /* 0x0000007c00007807 */ /* 0x000fd20000000000 */
.L_x_3949:
[----:B------:R-:W-:Y:S05]  /*5650*/  BSYNC B0 ;  /* 0x0000000000007941 */ /* 0x000fea0003800000 */
.L_x_3947:
[----:B------:R-:W-:Y:S01]  /*5660*/  LOP3.LUT R3, R7, 0x80000000, RZ, 0xc0, !PT ;  /* 0x8000000007037812 */ /* 0x000fe200078ec0ff */
[----:B------:R-:W-:-:S03]  /*5670*/  IMAD.MOV.U32 R38, RZ, RZ, R37 ;  /* 0x000000ffff267224 */ /* 0x000fc600078e0025 */
[----:B------:R-:W-:-:S04]  /*5680*/  SHF.R.U32.HI R3, RZ, 0x18, R3 ;  /* 0x00000018ff037819 */ /* 0x000fc80000011603 */
[----:B------:R-:W-:-:S05]  /*5690*/  LOP3.LUT R3, R0, R3, RZ, 0xfc, !PT ;  /* 0x0000000300037212 */ /* 0x000fca00078efcff */
[----:B------:R0:W-:Y:S01]  /*56a0*/  STG.E.U8 desc[UR36][R8.64], R3 ;  /* 0x0000000308007986 */ /* 0x0001e2000c101124 */
[----:B------:R-:W-:Y:S05]  /*56b0*/  BRA `(.L_x_3928) ;  /* 0x0000000800047947 */ /* 0x000fea0003800000 */
.L_x_3943:
[----:B------:R-:W-:Y:S01]  /*56c0*/  UMOV UR4, 0xf0000000 ;  /* 0xf000000000047882 */ /* 0x000fe20000000000 */
[----:B------:R-:W-:Y:S01]  /*56d0*/  UMOV UR5, 0x380fffff ;  /* 0x380fffff00057882 */ /* 0x000fe20000000000 */
[----:B------:R-:W0:Y:S01]  /*56e0*/  F2F.F32.F64 R0, R4 ;  /* 0x0000000400007310 */ /* 0x000e220000301000 */
[----:B------:R-:W-:Y:S01]  /*56f0*/  DSETP.GEU.AND P0, PT, |R4|, UR4, PT ;  /* 0x0000000404007e2a */ /* 0x000fe2000bf0e200 */
[----:B------:R-:W-:-:S13]  /*5700*/  IMAD.MOV.U32 R38, RZ, RZ, R37 ;  /* 0x000000ffff267224 */ /* 0x000fda00078e0025 */
[----:B0-----:R-:W-:-:S05]  /*5710*/  @!P0 FMUL R0, R0, 1.175494350822287508e-38 ;  /* 0x0080000000008820 */ /* 0x001fca0000400000 */
[----:B------:R-:W-:-:S05]  /*5720*/  F2FP.BF16.F32.PACK_AB R0, RZ, R0 ;  /* 0x00000000ff00723e */ /* 0x000fca00000010ff */
[----:B------:R0:W-:Y:S01]  /*5730*/  STG.E.U16 desc[UR36][R8.64], R0 ;  /* 0x0000000008007986 */ /* 0x0001e2000c101524 */
[----:B------:R-:W-:Y:S05]  /*5740*/  BRA `(.L_x_3928) ;  /* 0x0000000400e07947 */ /* 0x000fea0003800000 */
.L_x_3940:
        /* <DEDUP_REMOVED lines=8> */
[----:B------:R-:W0:Y:S01]  /*57d0*/  F2I.U32.F64.TRUNC R5, R4 ;  /* 0x0000000400057311 */ /* 0x000e22000030d000 */
[----:B------:R-:W-:Y:S01]  /*57e0*/  IMAD.MOV.U32 R38, RZ, RZ, R37 ;  /* 0x000000ffff267224 */ /* 0x000fe200078e0025 */
[----:B0-----:R0:W-:Y:S01]  /*57f0*/  STG.E.U16 desc[UR36][R8.64], R5 ;  /* 0x0000000508007986 */ /* 0x0011e2000c101524 */
[----:B------:R-:W-:Y:S05]  /*5800*/  BRA `(.L_x_3928) ;  /* 0x0000000400b07947 */ /* 0x000fea0003800000 */
.L_x_3952:
        /* <DEDUP_REMOVED lines=21> */
.L_x_3955:
[----:B------:R-:W-:-:S04]  /*5960*/  LOP3.LUT R0, R7, 0x80000000, RZ, 0xc0, !PT ;  /* 0x8000000007007812 */ /* 0x000fc800078ec0ff */
[----:B------:R-:W-:-:S04]  /*5970*/  SHF.R.U32.HI R0, RZ, 0x18, R0 ;  /* 0x00000018ff007819 */ /* 0x000fc80000011600 */
[----:B------:R-:W-:-:S07]  /*5980*/  LOP3.LUT R0, R3, R0, RZ, 0xfc, !PT ;  /* 0x0000000003007212 */ /* 0x000fce00078efcff */
.L_x_3954:
[----:B------:R-:W-:Y:S05]  /*5990*/  BSYNC B0 ;  /* 0x0000000000007941 */ /* 0x000fea0003800000 */
.L_x_3953:
[----:B------:R0:W-:Y:S01]  /*59a0*/  STG.E.U8 desc[UR36][R8.64], R0 ;  /* 0x0000000008007986 */ /* 0x0001e2000c101124 */
[----:B------:R-:W-:Y:S01]  /*59b0*/  IMAD.MOV.U32 R38, RZ, RZ, R37 ;  /* 0x000000ffff267224 */ /* 0x000fe200078e0025 */
[----:B------:R-:W-:Y:S06]  /*59c0*/  BRA `(.L_x_3928) ;  /* 0x0000000400407947 */ /* 0x000fec0003800000 */
.L_x_3951:
        /* <DEDUP_REMOVED lines=21> */
.L_x_3958:
[----:B------:R-:W-:-:S04]  /*5b20*/  LOP3.LUT R0, R7, 0x80000000, RZ, 0xc0, !PT ;  /* 0x8000000007007812 */ /* 0x000fc800078ec0ff */
[----:B------:R-:W-:-:S04]  /*5b30*/  SHF.R.U32.HI R0, RZ, 0x18, R0 ;  /* 0x00000018ff007819 */ /* 0x000fc80000011600 */
[----:B------:R-:W-:-:S07]  /*5b40*/  LOP3.LUT R0, R3, R0, RZ, 0xfc, !PT ;  /* 0x0000000003007212 */ /* 0x000fce00078efcff */
.L_x_3957:
[----:B------:R-:W-:Y:S05]  /*5b50*/  BSYNC B0 ;  /* 0x0000000000007941 */ /* 0x000fea0003800000 */
.L_x_3956:
[----:B------:R0:W-:Y:S01]  /*5b60*/  STG.E.U8 desc[UR36][R8.64], R0 ;  /* 0x0000000008007986 */ /* 0x0001e2000c101124 */
[----:B------:R-:W-:Y:S01]  /*5b70*/  IMAD.MOV.U32 R38, RZ, RZ, R37 ;  /* 0x000000ffff267224 */ /* 0x000fe200078e0025 */
[----:B------:R-:W-:Y:S06]  /*5b80*/  BRA `(.L_x_3928) ;  /* 0x0000000000d07947 */ /* 0x000fec0003800000 */
.L_x_3950:
        /* <DEDUP_REMOVED lines=27> */
.L_x_3933:
        /* <DEDUP_REMOVED lines=16> */
.L_x_3961:
[----:B------:R-:W-:Y:S01]  /*5e40*/  IMAD.MOV.U32 R38, RZ, RZ, R37 ;  /* 0x000000ffff267224 */ /* 0x000fe200078e0025 */
[----:B------:R-:W-:Y:S06]  /*5e50*/  BRA `(.L_x_3928) ;  /* 0x00000000001c7947 */ /* 0x000fec0003800000 */
.L_x_3960:
[----:B------:R-:W0:Y:S01]  /*5e60*/  F2I.U64.F64.TRUNC R4, R4 ;  /* 0x0000000400047311 */ /* 0x000e22000030d800 */
[----:B------:R-:W-:Y:S01]  /*5e70*/  IMAD.MOV.U32 R38, RZ, RZ, R37 ;  /* 0x000000ffff267224 */ /* 0x000fe200078e0025 */
[----:B0-----:R0:W-:Y:S01]  /*5e80*/  STG.E.64 desc[UR36][R8.64], R4 ;  /* 0x0000000408007986 */ /* 0x0011e2000c101b24 */
[----:B------:R-:W-:Y:S05]  /*5e90*/  BRA `(.L_x_3928) ;  /* 0x00000000000c7947 */ /* 0x000fea0003800000 */
.L_x_3959:
[----:B------:R-:W0:Y:S01]  /*5ea0*/  F2I.U32.F64.TRUNC R5, R4 ;  /* 0x0000000400057311 */ /* 0x000e22000030d000 */
[----:B------:R-:W-:Y:S01]  /*5eb0*/  IMAD.MOV.U32 R38, RZ, RZ, R37 ;  /* 0x000000ffff267224 */ /* 0x000fe200078e0025 */
[----:B0-----:R0:W-:Y:S06]  /*5ec0*/  STG.E desc[UR36][R8.64], R5 ;  /* 0x0000000508007986 */ /* 0x0011ec000c101924 */
.L_x_3928:
[----:B------:R-:W-:Y:S05]  /*5ed0*/  BSYNC B6 ;  /* 0x0000000000067941 */ /* 0x000fea0003800000 */
.L_x_3927:
[----:B------:R-:W-:Y:S01]  /*5ee0*/  ISETP.GE.AND P0, PT, R38, R36, PT ;  /* 0x000000242600720c */ /* 0x000fe20003f06270 */
[----:B------:R-:W-:-:S12]  /*5ef0*/  BSSY B6, `(.L_x_3962) ;  /* 0x0000238000067945 */ /* 0x000fd80003800000 */
        /* <DEDUP_REMOVED lines=22> */
.L_x_3967:
[----:B------:R-:W0:Y:S02]  /*6060*/  F2I.S64.F64.TRUNC R28, R28 ;  /* 0x0000001c001c7311 */ /* 0x000e24000030d900 */
[----:B0-----:R-:W-:-:S05]  /*6070*/  IMAD.MOV.U32 R3, RZ, RZ, R28 ;  /* 0x000000ffff037224 */ /* 0x001fca00078e001c */
[----:B------:R4:W-:Y:S01]  /*6080*/  STG.E.U8 desc[UR36][R4.64], R3 ;  /* 0x0000000304007986 */ /* 0x0009e2000c101124 */
[----:B------:R-:W-:Y:S05]  /*6090*/  BRA `(.L_x_3969) ;  /* 0x0000001000007947 */ /* 0x000fea0003800000 */
.L_x_3966:
        /* <DEDUP_REMOVED lines=9> */
.L_x_3971:
[----:B------:R-:W0:Y:S02]  /*6130*/  F2I.F64.TRUNC R29, R28 ;  /* 0x0000001c001d7311 */ /* 0x000e24000030d100 */
[----:B0-----:R2:W-:Y:S01]  /*6140*/  STG.E desc[UR36][R4.64], R29 ;  /* 0x0000001d04007986 */ /* 0x0015e2000c101924 */
[----:B------:R-:W-:Y:S05]  /*6150*/  BRA `(.L_x_3969) ;  /* 0x0000000c00d07947 */ /* 0x000fea0003800000 */
.L_x_3970:
[----:B------:R-:W0:Y:S02]  /*6160*/  F2I.F64.TRUNC R29, R28 ;  /* 0x0000001c001d7311 */ /* 0x000e24000030d100 */
[----:B0-----:R0:W-:Y:S01]  /*6170*/  STG.E.U16 desc[UR36][R4.64], R29 ;  /* 0x0000001d04007986 */ /* 0x0011e2000c101524 */
[----:B------:R-:W-:Y:S05]  /*6180*/  BRA `(.L_x_3969) ;  /* 0x0000000c00c47947 */ /* 0x000fea0003800000 */
.L_x_3965:
        /* <DEDUP_REMOVED lines=13> */
.L_x_3973:
        /* <DEDUP_REMOVED lines=8> */
.L_x_3972:
        /* <DEDUP_REMOVED lines=16> */
.L_x_3975:
        /* <DEDUP_REMOVED lines=11> */
.L_x_3974:
[----:B------:R0:W-:Y:S01]  /*6490*/  STG.E.64 desc[UR36][R4.64], R28 ;  /* 0x0000001c04007986 */ /* 0x0001e2000c101b24 */
[----:B------:R-:W-:Y:S05]  /*64a0*/  BRA `(.L_x_3969) ;  /* 0x0000000800fc7947 */ /* 0x000fea0003800000 */
.L_x_3964:
        /* <DEDUP_REMOVED lines=13> */
.L_x_3978:
[----:B------:R0:W-:Y:S01]  /*6580*/  STG.E.128 desc[UR36][R4.64], R28 ;  /* 0x0000001c04007986 */ /* 0x0001e2000c101d24 */
[----:B------:R-:W-:Y:S05]  /*6590*/  BRA `(.L_x_3969) ;  /* 0x0000000800c07947 */ /* 0x000fea0003800000 */
.L_x_3977:
        /* <DEDUP_REMOVED lines=25> */
.L_x_3982:
[----:B------:R-:W-:Y:S05]  /*6730*/  BSYNC B0 ;  /* 0x0000000000007941 */ /* 0x000fea0003800000 */
.L_x_3981:
[----:B------:R-:W-:-:S05]  /*6740*/  LOP3.LUT R7, R0, R7, RZ, 0xfc, !PT ;  /* 0x0000000700077212 */ /* 0x000fca00078efcff */
[----:B------:R0:W-:Y:S01]  /*6750*/  STG.E.U8 desc[UR36][R4.64], R7 ;  /* 0x0000000704007986 */ /* 0x0001e2000c101124 */
[----:B------:R-:W-:Y:S05]  /*6760*/  BRA `(.L_x_3969) ;  /* 0x00000008004c7947 */ /* 0x000fea0003800000 */
.L_x_3980:
        /* <DEDUP_REMOVED lines=17> */
.L_x_3984:
[----:B------:R-:W-:Y:S01]  /*6880*/  IMAD.MOV.U32 R0, RZ, RZ, 0x7f ;  /* 0x0000007fff007424 */ /* 0x000fe200078e00ff */
[----:B------:R-:W-:-:S04]  /*6890*/  ISETP.GT.U32.AND P0, PT, R3, 0x7f800000, PT ;  /* 0x7f8000000300780c */ /* 0x000fc80003f04070 */
[----:B------:R-:W-:-:S09]  /*68a0*/  SEL R0, R0, 0x7c, P0 ;  /* 0x0000007c00007807 */ /* 0x000fd20000000000 */
.L_x_3985:
[----:B------:R-:W-:Y:S05]  /*68b0*/  BSYNC B0 ;  /* 0x0000000000007941 */ /* 0x000fea0003800000 */
.L_x_3983:
[----:B------:R-:W-:-:S04]  /*68c0*/  LOP3.LUT R3, R7, 0x80000000, RZ, 0xc0, !PT ;  /* 0x8000000007037812 */ /* 0x000fc800078ec0ff */
[----:B------:R-:W-:-:S04]  /*68d0*/  SHF.R.U32.HI R3, RZ, 0x18, R3 ;  /* 0x00000018ff037819 */ /* 0x000fc80000011603 */
[----:B------:R-:W-:-:S05]  /*68e0*/  LOP3.LUT R3, R0, R3, RZ, 0xfc, !PT ;  /* 0x0000000300037212 */ /* 0x000fca00078efcff */
[----:B------:R0:W-:Y:S01]  /*68f0*/  STG.E.U8 desc[UR36][R4.64], R3 ;  /* 0x0000000304007986 */ /* 0x0001e2000c101124 */
[----:B------:R-:W-:Y:S05]  /*6900*/  BRA `(.L_x_3969) ;  /* 0x0000000400e47947 */ /* 0x000fea0003800000 */
.L_x_3979:
        /* <DEDUP_REMOVED lines=8> */
.L_x_3976:
        /* <DEDUP_REMOVED lines=11> */
.L_x_3988:
        /* <DEDUP_REMOVED lines=21> */
.L_x_3991:
[----:B------:R-:W-:-:S04]  /*6b90*/  LOP3.LUT R0, R7, 0x80000000, RZ, 0xc0, !PT ;  /* 0x8000000007007812 */ /* 0x000fc800078ec0ff */
[----:B------:R-:W-:-:S04]  /*6ba0*/  SHF.R.U32.HI R0, RZ, 0x18, R0 ;  /* 0x00000018ff007819 */ /* 0x000fc80000011600 */
[----:B------:R-:W-:-:S07]  /*6bb0*/  LOP3.LUT R0, R3, R0, RZ, 0xfc, !PT ;  /* 0x0000000003007212 */ /* 0x000fce00078efcff */
.L_x_3990:
[----:B------:R-:W-:Y:S05]  /*6bc0*/  BSYNC B0 ;  /* 0x0000000000007941 */ /* 0x000fea0003800000 */
.L_x_3989:
[----:B------:R0:W-:Y:S01]  /*6bd0*/  STG.E.U8 desc[UR36][R4.64], R0 ;  /* 0x0000000004007986 */ /* 0x0001e2000c101124 */
[----:B------:R-:W-:Y:S05]  /*6be0*/  BRA `(.L_x_3969) ;  /* 0x00000004002c7947 */ /* 0x000fea0003800000 */
.L_x_3987:
        /* <DEDUP_REMOVED lines=21> */
.L_x_3994:
[----:B------:R-:W-:-:S04]  /*6d40*/  LOP3.LUT R0, R7, 0x80000000, RZ, 0xc0, !PT ;  /* 0x8000000007007812 */ /* 0x000fc800078ec0ff */
[----:B------:R-:W-:-:S04]  /*6d50*/  SHF.R.U32.HI R0, RZ, 0x18, R0 ;  /* 0x00000018ff007819 */ /* 0x000fc80000011600 */
[----:B------:R-:W-:-:S07]  /*6d60*/  LOP3.LUT R0, R3, R0, RZ, 0xfc, !PT ;  /* 0x0000000003007212 */ /* 0x000fce00078efcff */
.L_x_3993:
[----:B------:R-:W-:Y:S05]  /*6d70*/  BSYNC B0 ;  /* 0x0000000000007941 */ /* 0x000fea0003800000 */
.L_x_3992:
[----:B------:R0:W-:Y:S01]  /*6d80*/  STG.E.U8 desc[UR36][R4.64], R0 ;  /* 0x0000000004007986 */ /* 0x0001e2000c101124 */
[----:B------:R-:W-:Y:S05]  /*6d90*/  BRA `(.L_x_3969) ;  /* 0x0000000000c07947 */ /* 0x000fea0003800000 */
.L_x_3986:
        /* <DEDUP_REMOVED lines=26> */
.L_x_3968:
        /* <DEDUP_REMOVED lines=16> */
.L_x_3997:
[----:B------:R-:W-:Y:S05]  /*7040*/  BRA `(.L_x_3969) ;  /* 0x0000000000147947 */ /* 0x000fea0003800000 */
.L_x_3996:
[----:B------:R-:W0:Y:S02]  /*7050*/  F2I.U64.F64.TRUNC R28, R28 ;  /* 0x0000001c001c7311 */ /* 0x000e24000030d800 */
[----:B0-----:R0:W-:Y:S01]  /*7060*/  STG.E.64 desc[UR36][R4.64], R28 ;  /* 0x0000001c04007986 */ /* 0x0011e2000c101b24 */
[----:B------:R-:W-:Y:S05]  /*7070*/  BRA `(.L_x_3969) ;  /* 0x0000000000087947 */ /* 0x000fea0003800000 */
.L_x_3995:
[----:B------:R-:W0:Y:S02]  /*7080*/  F2I.U32.F64.TRUNC R29, R28 ;  /* 0x0000001c001d7311 */ /* 0x000e24000030d000 */
[----:B0-----:R0:W-:Y:S02]  /*7090*/  STG.E desc[UR36][R4.64], R29 ;  /* 0x0000001d04007986 */ /* 0x0011e4000c101924 */
.L_x_3969:
        /* <DEDUP_REMOVED lines=24> */
.L_x_4001:
[----:B------:R-:W0:Y:S02]  /*7220*/  F2I.S64.F64.TRUNC R24, R24 ;  /* 0x0000001800187311 */ /* 0x000e24000030d900 */
[----:B0-----:R-:W-:-:S05]  /*7230*/  IMAD.MOV.U32 R3, RZ, RZ, R24 ;  /* 0x000000ffff037224 */ /* 0x001fca00078e0018 */
[----:B------:R0:W-:Y:S01]  /*7240*/  STG.E.U8 desc[UR36][R4.64], R3 ;  /* 0x0000000304007986 */ /* 0x0001e2000c101124 */
[----:B------:R-:W-:Y:S05]  /*7250*/  BRA `(.L_x_4003) ;  /* 0x0000001000007947 */ /* 0x000fea0003800000 */
.L_x_4000:
        /* <DEDUP_REMOVED lines=9> */
.L_x_4005:
[----:B------:R-:W0:Y:S02]  /*72f0*/  F2I.F64.TRUNC R25, R24 ;  /* 0x0000001800197311 */ /* 0x000e24000030d100 */
[----:B0-----:R0:W-:Y:S01]  /*7300*/  STG.E desc[UR36][R4.64], R25 ;  /* 0x0000001904007986 */ /* 0x0011e2000c101924 */
[----:B------:R-:W-:Y:S05]  /*7310*/  BRA `(.L_x_4003) ;  /* 0x0000000c00d07947 */ /* 0x000fea0003800000 */
.L_x_4004:
[----:B------:R-:W0:Y:S02]  /*7320*/  F2I.F64.TRUNC R25, R24 ;  /* 0x0000001800197311 */ /* 0x000e24000030d100 */
[----:B0-----:R0:W-:Y:S01]  /*7330*/  STG.E.U16 desc[UR36][R4.64], R25 ;  /* 0x0000001904007986 */ /* 0x0011e2000c101524 */
[----:B------:R-:W-:Y:S05]  /*7340*/  BRA `(.L_x_4003) ;  /* 0x0000000c00c47947 */ /* 0x000fea0003800000 */
.L_x_3999:
        /* <DEDUP_REMOVED lines=13> */
.L_x_4007:
        /* <DEDUP_REMOVED lines=8> */
.L_x_4006:
        /* <DEDUP_REMOVED lines=16> */
.L_x_4009:
        /* <DEDUP_REMOVED lines=11> */
.L_x_4008:
[----:B------:R0:W-:Y:S01]  /*7650*/  STG.E.64 desc[UR36][R4.64], R24 ;  /* 0x0000001804007986 */ /* 0x0001e2000c101b24 */
[----:B------:R-:W-:Y:S05]  /*7660*/  BRA `(.L_x_4003) ;  /* 0x0000000800fc7947 */ /* 0x000fea0003800000 */
.L_x_3998:
        /* <DEDUP_REMOVED lines=13> */
.L_x_4012:
[----:B------:R0:W-:Y:S01]  /*7740*/  STG.E.128 desc[UR36][R4.64], R24 ;  /* 0x0000001804007986 */ /* 0x0001e2000c101d24 */
[----:B------:R-:W-:Y:S05]  /*7750*/  BRA `(.L_x_4003) ;  /* 0x0000000800c07947 */ /* 0x000fea0003800000 */
.L_x_4011:
        /* <DEDUP_REMOVED lines=25> */
.L_x_4016:
[----:B------:R-:W-:Y:S05]  /*78f0*/  BSYNC B0 ;  /* 0x0000000000007941 */ /* 0x000fea0003800000 */
.L_x_4015:
[----:B------:R-:W-:-:S05]  /*7900*/  LOP3.LUT R7, R0, R7, RZ, 0xfc, !PT ;  /* 0x0000000700077212 */ /* 0x000fca00078efcff */
[----:B------:R0:W-:Y:S01]  /*7910*/  STG.E.U8 desc[UR36][R4.64], R7 ;  /* 0x0000000704007986 */ /* 0x0001e2000c101124 */
[----:B------:R-:W-:Y:S05]  /*7920*/  BRA `(.L_x_4003) ;  /* 0x00000008004c7947 */ /* 0x000fea0003800000 */
.L_x_4014:
        /* <DEDUP_REMOVED lines=17> */
.L_x_4018:
[----:B------:R-:W-:Y:S01]  /*7a40*/  IMAD.MOV.U32 R0, RZ, RZ, 0x7f ;  /* 0x0000007fff007424 */ /* 0x000fe200078e00ff */
[----:B------:R-:W-:-:S04]  /*7a50*/  ISETP.GT.U32.AND P0, PT, R3, 0x7f800000, PT ;  /* 0x7f8000000300780c */ /* 0x000fc80003f04070 */
[----:B------:R-:W-:-:S09]  /*7a60*/  SEL R0, R0, 0x7c, P0 ;  /* 0x0000007c00007807 */ /* 0x000fd20000000000 */
.L_x_4019:
[----:B------:R-:W-:Y:S05]  /*7a70*/  BSYNC B0 ;  /* 0x0000000000007941 */ /* 0x000fea0003800000 */
.L_x_4017:
[----:B------:R-:W-:-:S04]  /*7a80*/  LOP3.LUT R3, R7, 0x80000000, RZ, 0xc0, !PT ;  /* 0x8000000007037812 */ /* 0x000fc800078ec0ff */
[----:B------:R-:W-:-:S04]  /*7a90*/  SHF.R.U32.HI R3, RZ, 0x18, R3 ;  /* 0x00000018ff037819 */ /* 0x000fc80000011603 */
[----:B------:R-:W-:-:S05]  /*7aa0*/  LOP3.LUT R3, R0, R3, RZ, 0xfc, !PT ;  /* 0x0000000300037212 */ /* 0x000fca00078efcff */
[----:B------:R0:W-:Y:S01]  /*7ab0*/  STG.E.U8 desc[UR36][R4.64], R3 ;  /* 0x0000000304007986 */ /* 0x0001e2000c101124 */
[----:B------:R-:W-:Y:S05]  /*7ac0*/  BRA `(.L_x_4003) ;  /* 0x0000000400e47947 */ /* 0x000fea0003800000 */
.L_x_4013:
        /* <DEDUP_REMOVED lines=8> */
.L_x_4010:
        /* <DEDUP_REMOVED lines=11> */
.L_x_4022:
        /* <DEDUP_REMOVED lines=21> */
.L_x_4025:
[----:B------:R-:W-:-:S04]  /*7d50*/  LOP3.LUT R0, R7, 0x80000000, RZ, 0xc0, !PT ;  /* 0x8000000007007812 */ /* 0x000fc800078ec0ff */
[----:B------:R-:W-:-:S04]  /*7d60*/  SHF.R.U32.HI R0, RZ, 0x18, R0 ;  /* 0x00000018ff007819 */ /* 0x000fc80000011600 */
[----:B------:R-:W-:-:S07]  /*7d70*/  LOP3.LUT R0, R3, R0, RZ, 0xfc, !PT ;  /* 0x0000000003007212 */ /* 0x000fce00078efcff */
.L_x_4024:
[----:B------:R-:W-:Y:S05]  /*7d80*/  BSYNC B0 ;  /* 0x0000000000007941 */ /* 0x000fea0003800000 */
.L_x_4023:
[----:B------:R3:W-:Y:S01]  /*7d90*/  STG.E.U8 desc[UR36][R4.64], R0 ;  /* 0x0000000004007986 */ /* 0x0007e2000c101124 */
[----:B------:R-:W-:Y:S05]  /*7da0*/  BRA `(.L_x_4003) ;  /* 0x00000004002c7947 */ /* 0x000fea0003800000 */
.L_x_4021:
        /* <DEDUP_REMOVED lines=21> */
.L_x_4028:
[----:B------:R-:W-:-:S04]  /*7f00*/  LOP3.LUT R0, R7, 0x80000000, RZ, 0xc0, !PT ;  /* 0x8000000007007812 */ /* 0x000fc800078ec0ff */
[----:B------:R-:W-:-:S04]  /*7f10*/  SHF.R.U32.HI R0, RZ, 0x18, R0 ;  /* 0x00000018ff007819 */ /* 0x000fc80000011600 */
[----:B------:R-:W-:-:S07]  /*7f20*/  LOP3.LUT R0, R3, R0, RZ, 0xfc, !PT ;  /* 0x0000000003007212 */ /* 0x000fce00078efcff */
.L_x_4027:
[----:B------:R-:W-:Y:S05]  /*7f30*/  BSYNC B0 ;  /* 0x0000000000007941 */ /* 0x000fea0003800000 */
.L_x_4026:
[----:B------:R0:W-:Y:S01]  /*7f40*/  STG.E.U8 desc[UR36][R4.64], R0 ;  /* 0x0000000004007986 */ /* 0x0001e2000c101124 */
[----:B------:R-:W-:Y:S05]  /*7f50*/  BRA `(.L_x_4003) ;  /* 0x0000000000c07947 */ /* 0x000fea0003800000 */
.L_x_4020:
        /* <DEDUP_REMOVED lines=26> */
.L_x_4002:
        /* <DEDUP_REMOVED lines=16> */
.L_x_4031:
[----:B------:R-:W-:Y:S05]  /*8200*/  BRA `(.L_x_4003) ;  /* 0x0000000000147947 */ /* 0x000fea0003800000 */
.L_x_4030:
[----:B------:R-:W0:Y:S02]  /*8210*/  F2I.U64.F64.TRUNC R24, R24 ;  /* 0x0000001800187311 */ /* 0x000e24000030d800 */
[----:B0-----:R1:W-:Y:S01]  /*8220*/  STG.E.64 desc[UR36][R4.64], R24 ;  /* 0x0000001804007986 */ /* 0x0013e2000c101b24 */
[----:B------:R-:W-:Y:S05]  /*8230*/  BRA `(.L_x_4003) ;  /* 0x0000000000087947 */ /* 0x000fea0003800000 */
.L_x_4029:
[----:B------:R-:W0:Y:S02]  /*8240*/  F2I.U32.F64.TRUNC R25, R24 ;  /* 0x0000001800197311 */ /* 0x000e24000030d000 */
[----:B0-----:R2:W-:Y:S02]  /*8250*/  STG.E desc[UR36][R4.64], R25 ;  /* 0x0000001904007986 */ /* 0x0015e4000c101924 */
.L_x_4003:
[----:B------:R-:W-:-:S07]  /*8260*/  VIADD R38, R38, 0x80 ;  /* 0x0000008026267836 */ /* 0x000fce0000000000 */
.L_x_3963:
[----:B------:R-:W-:Y:S05]  /*8270*/  BSYNC B6 ;  /* 0x0000000000067941 */ /* 0x000fea0003800000 */
.L_x_3962:
        /* <DEDUP_REMOVED lines=22> */
.L_x_4035:
[----:B------:R-:W0:Y:S02]  /*83e0*/  F2I.S64.F64.TRUNC R16, R16 ;  /* 0x0000001000107311 */ /* 0x000e24000030d900 */
[----:B0-----:R-:W-:-:S05]  /*83f0*/  IMAD.MOV.U32 R5, RZ, RZ, R16 ;  /* 0x000000ffff057224 */ /* 0x001fca00078e0010 */
[----:B------:R-:W-:Y:S01]  /*8400*/  STG.E.U8 desc[UR36][R2.64], R5 ;  /* 0x0000000502007986 */ /* 0x000fe2000c101124 */
[----:B------:R-:W-:Y:S05]  /*8410*/  EXIT ;  /* 0x000000000000794d */ /* 0x000fea0003800000 */
.L_x_4034:
        /* <DEDUP_REMOVED lines=9> */
.L_x_4038:
[----:B------:R-:W0:Y:S02]  /*84b0*/  F2I.F64.TRUNC R17, R16 ;  /* 0x0000001000117311 */ /* 0x000e24000030d100 */
[----:B0-----:R-:W-:Y:S01]  /*84c0*/  STG.E desc[UR36][R2.64], R17 ;  /* 0x0000001102007986 */ /* 0x001fe2000c101924 */
[----:B------:R-:W-:Y:S05]  /*84d0*/  EXIT ;  /* 0x000000000000794d */ /* 0x000fea0003800000 */
.L_x_4037:
[----:B------:R-:W0:Y:S02]  /*84e0*/  F2I.F64.TRUNC R17, R16 ;  /* 0x0000001000117311 */ /* 0x000e24000030d100 */
[----:B0-----:R-:W-:Y:S01]  /*84f0*/  STG.E.U16 desc[UR36][R2.64], R17 ;  /* 0x0000001102007986 */ /* 0x001fe2000c101524 */
[----:B------:R-:W-:Y:S05]  /*8500*/  EXIT ;  /* 0x000000000000794d */ /* 0x000fea0003800000 */
.L_x_4033:
        /* <DEDUP_REMOVED lines=13> */
.L_x_4040:
        /* <DEDUP_REMOVED lines=8> */
.L_x_4039:
        /* <DEDUP_REMOVED lines=16> */
.L_x_4042:
        /* <DEDUP_REMOVED lines=11> */
.L_x_4041:
[----:B------:R-:W-:Y:S01]  /*8810*/  STG.E.64 desc[UR36][R2.64], R16 ;  /* 0x0000001002007986 */ /* 0x000fe2000c101b24 */
[----:B------:R-:W-:Y:S05]  /*8820*/  EXIT ;  /* 0x000000000000794d */ /* 0x000fea0003800000 */
.L_x_4032:
        /* <DEDUP_REMOVED lines=13> */
.L_x_4045:
[----:B------:R-:W-:Y:S01]  /*8900*/  STG.E.128 desc[UR36][R2.64], R16 ;  /* 0x0000001002007986 */ /* 0x000fe2000c101d24 */
[----:B------:R-:W-:Y:S05]  /*8910*/  EXIT ;  /* 0x000000000000794d */ /* 0x000fea0003800000 */
.L_x_4044:
        /* <DEDUP_REMOVED lines=25> */
.L_x_4049:
[----:B------:R-:W-:Y:S05]  /*8ab0*/  BSYNC B0 ;  /* 0x0000000000007941 */ /* 0x000fea0003800000 */
.L_x_4048:
[----:B------:R-:W-:-:S05]  /*8ac0*/  LOP3.LUT R5, R0, R5, RZ, 0xfc, !PT ;  /* 0x0000000500057212 */ /* 0x000fca00078efcff */
[----:B------:R-:W-:Y:S01]  /*8ad0*/  STG.E.U8 desc[UR36][R2.64], R5 ;  /* 0x0000000502007986 */ /* 0x000fe2000c101124 */
[----:B------:R-:W-:Y:S05]  /*8ae0*/  EXIT ;  /* 0x000000000000794d */ /* 0x000fea0003800000 */
.L_x_4047:
        /* <DEDUP_REMOVED lines=17> */
.L_x_4051:
[----:B------:R-:W-:Y:S01]  /*8c00*/  IMAD.MOV.U32 R0, RZ, RZ, 0x7f ;  /* 0x0000007fff007424 */ /* 0x000fe200078e00ff */
[----:B------:R-:W-:-:S04]  /*8c10*/  ISETP.GT.U32.AND P0, PT, R4, 0x7f800000, PT ;  /* 0x7f8000000400780c */ /* 0x000fc80003f04070 */
[----:B------:R-:W-:-:S09]  /*8c20*/  SEL R0, R0, 0x7c, P0 ;  /* 0x0000007c00007807 */ /* 0x000fd20000000000 */
.L_x_4052:
[----:B------:R-:W-:Y:S05]  /*8c30*/  BSYNC B0 ;  /* 0x0000000000007941 */ /* 0x000fea0003800000 */
.L_x_4050:
[----:B------:R-:W-:-:S04]  /*8c40*/  LOP3.LUT R4, R5, 0x80000000, RZ, 0xc0, !PT ;  /* 0x8000000005047812 */ /* 0x000fc800078ec0ff */
[----:B------:R-:W-:-:S04]  /*8c50*/  SHF.R.U32.HI R5, RZ, 0x18, R4 ;  /* 0x00000018ff057819 */ /* 0x000fc80000011604 */
[----:B------:R-:W-:-:S05]  /*8c60*/  LOP3.LUT R5, R0, R5, RZ, 0xfc, !PT ;  /* 0x0000000500057212 */ /* 0x000fca00078efcff */
[----:B------:R-:W-:Y:S01]  /*8c70*/  STG.E.U8 desc[UR36][R2.64], R5 ;  /* 0x0000000502007986 */ /* 0x000fe2000c101124 */
[----:B------:R-:W-:Y:S05]  /*8c80*/  EXIT ;  /* 0x000000000000794d */ /* 0x000fea0003800000 */
.L_x_4046:
        /* <DEDUP_REMOVED lines=8> */
.L_x_4043:
        /* <DEDUP_REMOVED lines=11> */
.L_x_4055:
        /* <DEDUP_REMOVED lines=21> */
.L_x_4058:
[----:B------:R-:W-:-:S04]  /*8f10*/  LOP3.LUT R0, R7, 0x80000000, RZ, 0xc0, !PT ;  /* 0x8000000007007812 */ /* 0x000fc800078ec0ff */
[----:B------:R-:W-:-:S04]  /*8f20*/  SHF.R.U32.HI R5, RZ, 0x18, R0 ;  /* 0x00000018ff057819 */ /* 0x000fc80000011600 */
[----:B------:R-:W-:-:S04]  /*8f30*/  LOP3.LUT R4, R4, R5, RZ, 0xfc, !PT ;  /* 0x0000000504047212 */ /* 0x000fc800078efcff */
[----:B------:R-:W-:-:S07]  /*8f40*/  PRMT R0, R4, 0x7610, R0 ;  /* 0x0000761004007816 */ /* 0x000fce0000000000 */
.L_x_4057:
[----:B------:R-:W-:Y:S05]  /*8f50*/  BSYNC B0 ;  /* 0x0000000000007941 */ /* 0x000fea0003800000 */
.L_x_4056:
[----:B------:R-:W-:Y:S01]  /*8f60*/  STG.E.U8 desc[UR36][R2.64], R0 ;  /* 0x0000000002007986 */ /* 0x000fe2000c101124 */
[----:B------:R-:W-:Y:S05]  /*8f70*/  EXIT ;  /* 0x000000000000794d */ /* 0x000fea0003800000 */
.L_x_4054:
        /* <DEDUP_REMOVED lines=21> */
.L_x_4061:
[----:B------:R-:W-:-:S04]  /*90d0*/  LOP3.LUT R0, R7, 0x80000000, RZ, 0xc0, !PT ;  /* 0x8000000007007812 */ /* 0x000fc800078ec0ff */
[----:B------:R-:W-:-:S04]  /*90e0*/  SHF.R.U32.HI R5, RZ, 0x18, R0 ;  /* 0x00000018ff057819 */ /* 0x000fc80000011600 */
[----:B------:R-:W-:-:S04]  /*90f0*/  LOP3.LUT R4, R4, R5, RZ, 0xfc, !PT ;  /* 0x0000000504047212 */ /* 0x000fc800078efcff */
[----:B------:R-:W-:-:S07]  /*9100*/  PRMT R0, R4, 0x7610, R0 ;  /* 0x0000761004007816 */ /* 0x000fce0000000000 */
.L_x_4060:
[----:B------:R-:W-:Y:S05]  /*9110*/  BSYNC B0 ;  /* 0x0000000000007941 */ /* 0x000fea0003800000 */
.L_x_4059:
[----:B------:R-:W-:Y:S01]  /*9120*/  STG.E.U8 desc[UR36][R2.64], R0 ;  /* 0x0000000002007986 */ /* 0x000fe2000c101124 */
[----:B------:R-:W-:Y:S05]  /*9130*/  EXIT ;  /* 0x000000000000794d */ /* 0x000fea0003800000 */
.L_x_4053:
        /* <DEDUP_REMOVED lines=26> */
.L_x_4036:
        /* <DEDUP_REMOVED lines=16> */
.L_x_4064:
[----:B------:R-:W-:Y:S05]  /*93e0*/  EXIT ;  /* 0x000000000000794d */ /* 0x000fea0003800000 */
.L_x_4063:
[----:B------:R-:W0:Y:S02]  /*93f0*/  F2I.U64.F64.TRUNC R16, R16 ;  /* 0x0000001000107311 */ /* 0x000e24000030d800 */
[----:B0-----:R-:W-:Y:S01]  /*9400*/  STG.E.64 desc[UR36][R2.64], R16 ;  /* 0x0000001002007986 */ /* 0x001fe2000c101b24 */
[----:B------:R-:W-:Y:S05]  /*9410*/  EXIT ;  /* 0x000000000000794d */ /* 0x000fea0003800000 */
.L_x_4062:
[----:B------:R-:W0:Y:S02]  /*9420*/  F2I.U32.F64.TRUNC R17, R16 ;  /* 0x0000001000117311 */ /* 0x000e24000030d000 */
[----:B0-----:R-:W-:Y:S01]  /*9430*/  STG.E desc[UR36][R2.64], R17 ;  /* 0x0000001102007986 */ /* 0x001fe2000c101924 */
[----:B------:R-:W-:Y:S05]  /*9440*/  EXIT ;  /* 0x000000000000794d */ /* 0x000fea0003800000 */
.L_x_4065:
        /* <DEDUP_REMOVED lines=11> */
.L_x_36152:


//--------------------- .text._ZN2at6native18elementwise_kernelILi128ELi2EZNS0_22gpu_kernel_impl_nocastIZZZNS0_22nan_to_num_kernel_cudaERNS_18TensorIteratorBaseESt8optionalIdES6_S6_ENKUlvE_clEvENKUlvE_clEvEUlN3c107complexIdEEE_EEvS4_RKT_EUliE_EEviT1_ --------------------------
	.section	.text._ZN2at6native18elementwise_kernelILi128ELi2EZNS0_22gpu_kernel_impl_nocastIZZZNS0_22nan_to_num_kernel_cudaERNS_18TensorIteratorBaseESt8optionalIdES6_S6_ENKUlvE_clEvENKUlvE_clEvEUlN3c107complexIdEEE_EEvS4_RKT_EUliE_EEviT1_,"ax",@progbits
	.align	128
        .global         _ZN2at6native18elementwise_kernelILi128ELi2EZNS0_22gpu_kernel_impl_nocastIZZZNS0_22nan_to_num_kernel_cudaERNS_18TensorIteratorBaseESt8optionalIdES6_S6_ENKUlvE_clEvENKUlvE_clEvEUlN3c107complexIdEEE_EEvS4_RKT_EUliE_EEviT1_
        .type           _ZN2at6native18elementwise_kernelILi128ELi2EZNS0_22gpu_kernel_impl_nocastIZZZNS0_22nan_to_num_kernel_cudaERNS_18TensorIteratorBaseESt8optionalIdES6_S6_ENKUlvE_clEvENKUlvE_clEvEUlN3c107complexIdEEE_EEvS4_RKT_EUliE_EEviT1_,@function
        .size           _ZN2at6native18elementwise_kernelILi128ELi2EZNS0_22gpu_kernel_impl_nocastIZZZNS0_22nan_to_num_kernel_cudaERNS_18TensorIteratorBaseESt8optionalIdES6_S6_ENKUlvE_clEvENKUlvE_clEvEUlN3c107complexIdEEE_EEvS4_RKT_EUliE_EEviT1_,(.L_x_36153 - _ZN2at6native18elementwise_kernelILi128ELi2EZNS0_22gpu_kernel_impl_nocastIZZZNS0_22nan_to_num_kernel_cudaERNS_18TensorIteratorBaseESt8optionalIdES6_S6_ENKUlvE_clEvENKUlvE_clEvEUlN3c107complexIdEEE_EEvS4_RKT_EUliE_EEviT1_)
        .other          _ZN2at6native18elementwise_kernelILi128ELi2EZNS0_22gpu_kernel_impl_nocastIZZZNS0_22nan_to_num_kernel_cudaERNS_18TensorIteratorBaseESt8optionalIdES6_S6_ENKUlvE_clEvENKUlvE_clEvEUlN3c107complexIdEEE_EEvS4_RKT_EUliE_EEviT1_,@"STO_CUDA_ENTRY STV_DEFAULT"
_ZN2at6native18elementwise_kernelILi128ELi2EZNS0_22gpu_kernel_impl_nocastIZZZNS0_22nan_to_num_kernel_cudaERNS_18TensorIteratorBaseESt8optionalIdES6_S6_ENKUlvE_clEvENKUlvE_clEvEUlN3c107complexIdEEE_EEvS4_RKT_EUliE_EEviT1_:
.text._ZN2at6native18elementwise_kernelILi128ELi2EZNS0_22gpu_kernel_impl_nocastIZZZNS0_22nan_to_num_kernel_cudaERNS_18TensorIteratorBaseESt8optionalIdES6_S6_ENKUlvE_clEvENKUlvE_clEvEUlN3c107complexIdEEE_EEvS4_RKT_EUliE_EEviT1_:
        /* <DEDUP_REMOVED lines=298> */
[----:B------:R-:W-:-:S03]  /*12a0*/  @P0 MOV R8, RZ ;  /* 0x000000ff00080202 */ /* 0x000fc60000000f00 */
[----:B------:R-:W1:Y:S01]  /*12b0*/  @P0 LDC R15, c[0x0][0x33c] ;  /* 0x0000cf00ff0f0b82 */ /* 0x000e620000000800 */
[----:B------:R-:W-:-:S07]  /*12c0*/  IMAD.MOV R11, RZ, RZ, -R9 ;  /* 0x000000ffff0b7224 */ /* 0x000fce00078e0a09 */
        /* <DEDUP_REMOVED lines=11> */
.L_x_4068:
[----:B------:R-:W-:Y:S01]  /*1380*/  ULDC.64 UR8, c[0x0][0x418] ;  /* 0x0001060000087ab9 */ /* 0x000fe20000000a00 */
[----:B------:R-:W0:Y:S01]  /*1390*/  LDC.64 R10, c[0x0][0x428] ;  /* 0x00010a00ff0a7b82 */ /* 0x000e220000000a00 */
[----:B------:R-:W-:Y:S01]  /*13a0*/  IADD3 R4, P0, R2, UR8, RZ ;  /* 0x0000000802047c10 */ /* 0x000fe2000ff1e0ff */
[----:B------:R-:W-:-:S03]  /*13b0*/  ULDC.64 UR10, c[0x0][0x430] ;  /* 0x00010c00000a7ab9 */ /* 0x000fc60000000a00 */
[----:B------:R-:W-:Y:S01]  /*13c0*/  IADD3.X R5, RZ, UR9, RZ, P0, !PT ;  /* 0x00000009ff057c10 */ /* 0x000fe200087fe4ff */
[----:B------:R-:W-:-:S05]  /*13d0*/  ULDC.64 UR8, c[0x0][0x410] ;  /* 0x0001040000087ab9 */ /* 0x000fca0000000a00 */
[----:B------:R-:W2:Y:S01]  /*13e0*/  LDG.E.128 R4, desc[UR4][R4.64] ;  /* 0x0000000404047981 */ /* 0x000ea2000c1e1d00 */
[----:B------:R-:W-:-:S04]  /*13f0*/  IADD3 R2, P5, R3, UR8, RZ ;  /* 0x0000000803027c10 */ /* 0x000fc8000ffbe0ff */
[----:B------:R-:W-:Y:S01]  /*1400*/  IADD3.X R3, RZ, UR9, RZ, P5, !PT ;  /* 0x00000009ff037c10 */ /* 0x000fe2000affe4ff */
[----:B--2---:R-:W-:Y:S02]  /*1410*/  DSETP.NEU.AND P3, PT, R6, +INF , PT ;  /* 0x7ff000000600742a */ /* 0x004fe40003f6d000 */
[C---:B------:R-:W-:Y:S02]  /*1420*/  DSETP.NEU.AND P4, PT, R4.reuse, -INF , PT ;  /* 0xfff000000400742a */ /* 0x040fe40003f8d000 */
[----:B------:R-:W-:Y:S02]  /*1430*/  DSETP.NEU.AND P0, PT, R4, +INF , PT ;  /* 0x7ff000000400742a */ /* 0x000fe40003f0d000 */
[----:B------:R-:W-:Y:S02]  /*1440*/  DSETP.NEU.AND P2, PT, R6, -INF , PT ;  /* 0xfff000000600742a */ /* 0x000fe40003f4d000 */
[----:B------:R-:W-:Y:S01]  /*1450*/  FSEL R9, R4, UR10, P4 ;  /* 0x0000000a04097c08 */ /* 0x000fe2000a000000 */
[----:B------:R-:W-:Y:S01]  /*1460*/  DSETP.GTU.AND P1, PT, |R4|, +INF , PT ;  /* 0x7ff000000400742a */ /* 0x000fe20003f2c200 */
[----:B------:R-:W-:Y:S01]  /*1470*/  FSEL R8, R5, UR11, P4 ;  /* 0x0000000b05087c08 */ /* 0x000fe2000a000000 */
[----:B------:R-:W-:Y:S01]  /*1480*/  DSETP.GTU.AND P4, PT, |R6|, +INF , PT ;  /* 0x7ff000000600742a */ /* 0x000fe20003f8c200 */
[----:B0-----:R-:W-:-:S02]  /*1490*/  FSEL R4, R9, R10, P0 ;  /* 0x0000000a09047208 */ /* 0x001fc40000000000 */
[----:B------:R-:W-:Y:S02]  /*14a0*/  FSEL R5, R8, R11, P0 ;  /* 0x0000000b08057208 */ /* 0x000fe40000000000 */
[----:B------:R-:W-:Y:S02]  /*14b0*/  @P3 FSEL R10, R6, UR10, P2 ;  /* 0x0000000a060a3c08 */ /* 0x000fe40009000000 */
[----:B------:R-:W-:Y:S01]  /*14c0*/  @P3 FSEL R11, R7, UR11, P2 ;  /* 0x0000000b070b3c08 */ /* 0x000fe20009000000 */
[----:B------:R-:W-:Y:S01]  /*14d0*/  ULDC.64 UR10, c[0x0][0x420] ;  /* 0x00010800000a7ab9 */ /* 0x000fe20000000a00 */
[----:B------:R-:W-:Y:S02]  /*14e0*/  IADD3 R9, R0, 0x80, RZ ;  /* 0x0000008000097810 */ /* 0x000fe40007ffe0ff */
[----:B------:R-:W-:Y:S02]  /*14f0*/  FSEL R4, R4, UR10, !P1 ;  /* 0x0000000a04047c08 */ /* 0x000fe4000c800000 */
[----:B------:R-:W-:-:S02]  /*1500*/  FSEL R5, R5, UR11, !P1 ;  /* 0x0000000b05057c08 */ /* 0x000fc4000c800000 */
[----:B------:R-:W-:Y:S02]  /*1510*/  FSEL R6, R10, UR10, !P4 ;  /* 0x0000000a0a067c08 */ /* 0x000fe4000e000000 */
[----:B------:R-:W-:-:S05]  /*1520*/  FSEL R7, R11, UR11, !P4 ;  /* 0x0000000b0b077c08 */ /* 0x000fca000e000000 */
[----:B------:R0:W-:Y:S02]  /*1530*/  STG.E.128 desc[UR4][R2.64], R4 ;  /* 0x0000000402007986 */ /* 0x0001e4000c101d04 */
.L_x_4067:
[----:B------:R-:W-:Y:S05]  /*1540*/  BSYNC B0 ;  /* 0x0000000000007941 */ /* 0x000fea0003800000 */
.L_x_4066:
[----:B------:R-:W-:-:S13]  /*1550*/  ISETP.GE.AND P0, PT, R9, UR6, PT ;  /* 0x0000000609007c0c */ /* 0x000fda000bf06270 */
[----:B------:R-:W-:Y:S05]  /*1560*/  @P0 EXIT ;  /* 0x000000000000094d */ /* 0x000fea0003800000 */
[----:B------:R-:W1:Y:S01]  /*1570*/  LDC R8, c[0x0][0x218] ;  /* 0x00008600ff087b82 */ /* 0x000e620000000800 */
[----:B------:R-:W-:Y:S01]  /*1580*/  MOV R0, RZ ;  /* 0x000000ff00007202 */ /* 0x000fe20000000f00 */
[----:B0-----:R-:W-:Y:S01]  /*1590*/  IMAD.MOV.U32 R3, RZ, RZ, RZ ;  /* 0x000000ffff037224 */ /* 0x001fe200078e00ff */
        /* <DEDUP_REMOVED lines=300> */
.L_x_4069:
        /* <DEDUP_REMOVED lines=25> */
[----:B------:R-:W-:-:S05]  /*29f0*/  FSEL R7, R11, UR9, !P4 ;  /* 0x000000090b077c08 */ /* 0x000fca000e000000 */
[----:B------:R-:W-:Y:S01]  /*2a00*/  STG.E.128 desc[UR4][R2.64], R4 ;  /* 0x0000000402007986 */ /* 0x000fe2000c101d04 */
[----:B------:R-:W-:Y:S05]  /*2a10*/  EXIT ;  /* 0x000000000000794d */ /* 0x000fea0003800000 */
.L_x_4070:
        /* <DEDUP_REMOVED lines=14> */
.L_x_36153:


//--------------------- .text._ZN2at6native27unrolled_elementwise_kernelIZZZNS0_22nan_to_num_kernel_cudaERNS_18TensorIteratorBaseESt8optionalIdES5_S5_ENKUlvE_clEvENKUlvE_clEvEUlN3c107complexIdEEE_St5arrayIPcLm2EELi4E23TrivialOffsetCalculatorILi1EjESG_NS0_6memory15LoadWithoutCastENSH_16StoreWithoutCastEEEviT_T0_T2_T3_T4_T5_ --------------------------
	.section	.text._ZN2at6native27unrolled_elementwise_kernelIZZZNS0_22nan_to_num_kernel_cudaERNS_18TensorIteratorBaseESt8optionalIdES5_S5_ENKUlvE_clEvENKUlvE_clEvEUlN3c107complexIdEEE_St5arrayIPcLm2EELi4E23TrivialOffsetCalculatorILi1EjESG_NS0_6memory15LoadWithoutCastENSH_16StoreWithoutCastEEEviT_T0_T2_T3_T4_T5_,"ax",@progbits
	.align	128
        .global         _ZN2at6native27unrolled_elementwise_kernelIZZZNS0_22nan_to_num_kernel_cudaERNS_18TensorIteratorBaseESt8optionalIdES5_S5_ENKUlvE_clEvENKUlvE_clEvEUlN3c107complexIdEEE_St5arrayIPcLm2EELi4E23TrivialOffsetCalculatorILi1EjESG_NS0_6memory15LoadWithoutCastENSH_16StoreWithoutCastEEEviT_T0_T2_T3_T4_T5_
        .type           _ZN2at6native27unrolled_elementwise_kernelIZZZNS0_22nan_to_num_kernel_cudaERNS_18TensorIteratorBaseESt8optionalIdES5_S5_ENKUlvE_clEvENKUlvE_clEvEUlN3c107complexIdEEE_St5arrayIPcLm2EELi4E23TrivialOffsetCalculatorILi1EjESG_NS0_6memory15LoadWithoutCastENSH_16StoreWithoutCastEEEviT_T0_T2_T3_T4_T5_,@function
        .size           _ZN2at6native27unrolled_elementwise_kernelIZZZNS0_22nan_to_num_kernel_cudaERNS_18TensorIteratorBaseESt8optionalIdES5_S5_ENKUlvE_clEvENKUlvE_clEvEUlN3c107complexIdEEE_St5arrayIPcLm2EELi4E23TrivialOffsetCalculatorILi1EjESG_NS0_6memory15LoadWithoutCastENSH_16StoreWithoutCastEEEviT_T0_T2_T3_T4_T5_,(.L_x_36154 - _ZN2at6native27unrolled_elementwise_kernelIZZZNS0_22nan_to_num_kernel_cudaERNS_18TensorIteratorBaseESt8optionalIdES5_S5_ENKUlvE_clEvENKUlvE_clEvEUlN3c107complexIdEEE_St5arrayIPcLm2EELi4E23TrivialOffsetCalculatorILi1EjESG_NS0_6memory15LoadWithoutCastENSH_16StoreWithoutCastEEEviT_T0_T2_T3_T4_T5_)
        .other          _ZN2at6native27unrolled_elementwise_kernelIZZZNS0_22nan_to_num_kernel_cudaERNS_18TensorIteratorBaseESt8optionalIdES5_S5_ENKUlvE_clEvENKUlvE_clEvEUlN3c107complexIdEEE_St5arrayIPcLm2EELi4E23TrivialOffsetCalculatorILi1EjESG_NS0_6memory15LoadWithoutCastENSH_16StoreWithoutCastEEEviT_T0_T2_T3_T4_T5_,@"STO_CUDA_ENTRY STV_DEFAULT"
_ZN2at6native27unrolled_elementwise_kernelIZZZNS0_22nan_to_num_kernel_cudaERNS_18TensorIteratorBaseESt8optionalIdES5_S5_ENKUlvE_clEvENKUlvE_clEvEUlN3c107complexIdEEE_St5arrayIPcLm2EELi4E23TrivialOffsetCalculatorILi1EjESG_NS0_6memory15LoadWithoutCastENSH_16StoreWithoutCastEEEviT_T0_T2_T3_T4_T5_:
.text._ZN2at6native27unrolled_elementwise_kernelIZZZNS0_22nan_to_num_kernel_cudaERNS_18TensorIteratorBaseESt8optionalIdES5_S5_ENKUlvE_clEvENKUlvE_clEvEUlN3c107complexIdEEE_St5arrayIPcLm2EELi4E23TrivialOffsetCalculatorILi1EjESG_NS0_6memory15LoadWithoutCastENSH_16StoreWithoutCastEEEviT_T0_T2_T3_T4_T5_:
[----:B------:R-:W-:Y:S01]  /*0000*/  LDC R1, c[0x0][0x28] ;  /* 0x00000a00ff017b82 */ /* 0x000fe20000000800 */
[----:B------:R-:W0:Y:S07]  /*0010*/  S2R R3, SR_CTAID.X ;  /* 0x0000000000037919 */ /* 0x000e2e0000002500 */
[----:B------:R-:W0:Y:S01]  /*0020*/  LDC R2, c[0x0][0x210] ;  /* 0x00008400ff027b82 */ /* 0x000e220000000800 */
[----:B------:R-:W-:Y:S02]  /*0030*/  CS2R R22, SRZ ;  /* 0x0000000000167805 */ /* 0x000fe4000001ff00 */
[----:B------:R-:W-:Y:S01]  /*0040*/  CS2R R20, SRZ ;  /* 0x0000000000147805 */ /* 0x000fe2000001ff00 */
[----:B------:R-:W1:Y:S01]  /*0050*/  S2R R0, SR_TID.X ;  /* 0x0000000000007919 */ /* 0x000e620000002100 */
[----:B------:R-:W-:Y:S01]  /*0060*/  ULDC.64 UR4, c[0x0][0x208] ;  /* 0x0000820000047ab9 */ /* 0x000fe20000000a00 */
[----:B------:R-:W-:-:S02]  /*0070*/  CS2R R18, SRZ ;  /* 0x0000000000127805 */ /* 0x000fc4000001ff00 */
[----:B------:R-:W-:Y:S01]  /*0080*/  CS2R R16, SRZ ;  /* 0x0000000000107805 */ /* 0x000fe2000001ff00 */
[----:B0-----:R-:W-:Y:S02]  /*0090*/  IMAD R29, R3, -0x200, R2 ;  /* 0xfffffe00031d7824 */ /* 0x001fe400078e0202 */
        /* <DEDUP_REMOVED lines=10> */
[----:B------:R-:W-:Y:S01]  /*0140*/  CS2R R26, SRZ ;  /* 0x00000000001a7805 */ /* 0x000fe2000001ff00 */
[----:B------:R-:W-:Y:S01]  /*0150*/  @!P3 VIADD R10, R10, 0x80 ;  /* 0x000000800a0ab836 */ /* 0x000fe20000000000 */
[----:B------:R-:W-:Y:S01]  /*0160*/  CS2R R24, SRZ ;  /* 0x0000000000187805 */ /* 0x000fe2000001ff00 */
[----:B------:R-:W1:Y:S01]  /*0170*/  @!P3 LDC.64 R6, c[0x0][0x240] ;  /* 0x00009000ff06bb82 */ /* 0x000e620000000a00 */
[----:B0-----:R-:W-:Y:S01]  /*0180*/  @!P0 IMAD.WIDE.U32 R4, R13, 0x10, R4 ;  /* 0x000000100d048825 */ /* 0x001fe200078e0004 */
[----:B------:R-:W-:Y:S02]  /*0190*/  CS2R R12, SRZ ;  /* 0x00000000000c7805 */ /* 0x000fe4000001ff00 */
[----:B------:R-:W-:Y:S02]  /*01a0*/  ISETP.GE.AND P1, PT, R10, R29, PT ;  /* 0x0000001d0a00720c */ /* 0x000fe40003f26270 */
[----:B------:R-:W5:Y:S11]  /*01b0*/  @!P0 LDG.E.128 R20, desc[UR4][R4.64] ;  /* 0x0000000404148981 */ /* 0x000f76000c1e1d00 */
[----:B------:R-:W0:Y:S01]  /*01c0*/  @!P1 LDC.64 R8, c[0x0][0x240] ;  /* 0x00009000ff089b82 */ /* 0x000e220000000a00 */
[----:B------:R-:W-:Y:S01]  /*01d0*/  @!P1 IMAD R11, R3, 0x200, R10 ;  /* 0x00000200030b9824 */ /* 0x000fe200078e020a */
[----:B------:R-:W-:Y:S01]  /*01e0*/  BSSY B0, `(.L_x_4071) ;  /* 0x0000020000007945 */ /* 0x000fe20003800000 */
[----:B-1----:R-:W-:Y:S01]  /*01f0*/  @!P3 IMAD.WIDE.U32 R6, R15, 0x10, R6 ;  /* 0x000000100f06b825 */ /* 0x002fe200078e0006 */
[----:B------:R-:W-:-:S04]  /*0200*/  CS2R R14, SRZ ;  /* 0x00000000000e7805 */ /* 0x000fc8000001ff00 */
[----:B------:R1:W5:Y:S01]  /*0210*/  @!P3 LDG.E.128 R16, desc[UR4][R6.64] ;  /* 0x000000040610b981 */ /* 0x000362000c1e1d00 */
[----:B0-----:R-:W-:Y:S02]  /*0220*/  @!P1 IMAD.WIDE.U32 R8, R11, 0x10, R8 ;  /* 0x000000100b089825 */ /* 0x001fe400078e0008 */
[----:B------:R-:W0:Y:S01]  /*0230*/  @!P2 LDC.64 R10, c[0x0][0x240] ;  /* 0x00009000ff0aab82 */ /* 0x000e220000000a00 */
[----:B-1----:R-:W-:Y:S02]  /*0240*/  CS2R R6, SRZ ;  /* 0x0000000000067805 */ /* 0x002fe4000001ff00 */
[----:B------:R1:W5:Y:S01]  /*0250*/  @!P1 LDG.E.128 R12, desc[UR4][R8.64] ;  /* 0x00000004080c9981 */ /* 0x000362000c1e1d00 */
[----:B0-----:R-:W-:-:S05]  /*0260*/  @!P2 IMAD.WIDE.U32 R4, R2, 0x10, R10 ;  /* 0x000000100204a825 */ /* 0x001fca00078e000a */
[----:B------:R0:W5:Y:S01]  /*0270*/  @!P2 LDG.E.128 R24, desc[UR4][R4.64] ;  /* 0x000000040418a981 */ /* 0x000162000c1e1d00 */
[----:B------:R-:W-:Y:S02]  /*0280*/  CS2R R10, SRZ ;  /* 0x00000000000a7805 */ /* 0x000fe4000001ff00 */
[----:B-1----:R-:W-:Y:S01]  /*0290*/  CS2R R8, SRZ ;  /* 0x0000000000087805 */ /* 0x002fe2000001ff00 */
[----:B------:R-:W-:Y:S06]  /*02a0*/  @P2 BRA `(.L_x_4072) ;  /* 0x00000000004c2947 */ /* 0x000fec0003800000 */
[----:B0-----:R-:W0:Y:S01]  /*02b0*/  LDC.64 R4, c[0x0][0x220] ;  /* 0x00008800ff047b82 */ /* 0x001e220000000a00 */
        /* <DEDUP_REMOVED lines=18> */
.L_x_4072:
[----:B------:R-:W-:Y:S05]  /*03e0*/  BSYNC B0 ;  /* 0x0000000000007941 */ /* 0x000fea0003800000 */
.L_x_4071:
[C---:B------:R-:W-:Y:S01]  /*03f0*/  VIADD R2, R0.reuse, 0x80 ;  /* 0x0000008000027836 */ /* 0x040fe20000000000 */
[----:B------:R-:W-:Y:S01]  /*0400*/  BSSY B0, `(.L_x_4073) ;  /* 0x000001b000007945 */ /* 0x000fe20003800000 */
[----:B0-----:R-:W-:-:S03]  /*0410*/  VIADD R4, R0, 0x100 ;  /* 0x0000010000047836 */ /* 0x001fc60000000000 */
[-C--:B------:R-:W-:Y:S02]  /*0420*/  ISETP.GE.AND P1, PT, R2, R29.reuse, PT ;  /* 0x0000001d0200720c */ /* 0x080fe40003f26270 */
[----:B------:R-:W-:Y:S02]  /*0430*/  ISETP.GE.AND P0, PT, R4, R29, PT ;  /* 0x0000001d0400720c */ /* 0x000fe40003f06270 */
[----:B------:R-:W-:-:S09]  /*0440*/  CS2R R4, SRZ ;  /* 0x0000000000047805 */ /* 0x000fd2000001ff00 */
        /* <DEDUP_REMOVED lines=22> */
.L_x_4074:
[----:B------:R-:W-:Y:S05]  /*05b0*/  BSYNC B0 ;  /* 0x0000000000007941 */ /* 0x000fea0003800000 */
.L_x_4073:
[----:B------:R-:W-:Y:S01]  /*05c0*/  BSSY B0, `(.L_x_4075) ;  /* 0x000001a000007945 */ /* 0x000fe20003800000 */
[----:B-----5:R-:W-:Y:S02]  /*05d0*/  CS2R R26, SRZ ;  /* 0x00000000001a7805 */ /* 0x020fe4000001ff00 */
[----:B------:R-:W-:Y:S02]  /*05e0*/  CS2R R22, SRZ ;  /* 0x0000000000167805 */ /* 0x000fe4000001ff00 */
[----:B------:R-:W-:Y:S01]  /*05f0*/  CS2R R20, SRZ ;  /* 0x0000000000147805 */ /* 0x000fe2000001ff00 */
[----:B------:R-:W-:Y:S06]  /*0600*/  @P0 BRA `(.L_x_4076) ;  /* 0x0000000000540947 */ /* 0x000fec0003800000 */
[----:B------:R-:W0:Y:S01]  /*0610*/  LDC.64 R20, c[0x0][0x220] ;  /* 0x00008800ff147b82 */ /* 0x000e220000000a00 */
[----:B------:R-:W-:Y:S01]  /*0620*/  DSETP.NEU.AND P4, PT, R18, +INF , PT ;  /* 0x7ff000001200742a */ /* 0x000fe20003f8d000 */
[----:B------:R-:W-:Y:S01]  /*0630*/  ULDC.64 UR6, c[0x0][0x228] ;  /* 0x00008a0000067ab9 */ /* 0x000fe20000000a00 */
        /* <DEDUP_REMOVED lines=14> */
[----:B------:R-:W-:Y:S01]  /*0720*/  FSEL R22, R20, UR6, !P1 ;  /* 0x0000000614167c08 */ /* 0x000fe2000c800000 */
[----:B------:R-:W-:Y:S01]  /*0730*/  IMAD.MOV.U32 R20, RZ, RZ, R16 ;  /* 0x000000ffff147224 */ /* 0x000fe200078e0010 */
[----:B------:R-:W-:Y:S01]  /*0740*/  FSEL R23, R21, UR7, !P1 ;  /* 0x0000000715177c08 */ /* 0x000fe2000c800000 */
[----:B------:R-:W-:-:S07]  /*0750*/  IMAD.MOV.U32 R21, RZ, RZ, R17 ;  /* 0x000000ffff157224 */ /* 0x000fce00078e0011 */
.L_x_4076:
[----:B------:R-:W-:Y:S05]  /*0760*/  BSYNC B0 ;  /* 0x0000000000007941 */ /* 0x000fea0003800000 */
.L_x_4075:
[C---:B------:R-:W-:Y:S01]  /*0770*/  VIADD R16, R0.reuse, 0x180 ;  /* 0x0000018000107836 */ /* 0x040fe20000000000 */
[----:B------:R-:W-:Y:S01]  /*0780*/  BSSY B0, `(.L_x_4077) ;  /* 0x0000018000007945 */ /* 0x000fe20003800000 */
[-C--:B------:R-:W-:Y:S02]  /*0790*/  ISETP.GE.AND P0, PT, R0, R29.reuse, PT ;  /* 0x0000001d0000720c */ /* 0x080fe40003f06270 */
[----:B------:R-:W-:Y:S02]  /*07a0*/  CS2R R24, SRZ ;  /* 0x0000000000187805 */ /* 0x000fe4000001ff00 */
[----:B------:R-:W-:-:S13]  /*07b0*/  ISETP.GE.AND P1, PT, R16, R29, PT ;  /* 0x0000001d1000720c */ /* 0x000fda0003f26270 */
[----:B------:R-:W-:Y:S05]  /*07c0*/  @P1 BRA `(.L_x_4078) ;  /* 0x00000000004c1947 */ /* 0x000fea0003800000 */
[----:B------:R-:W0:Y:S01]  /*07d0*/  LDC.64 R16, c[0x0][0x220] ;  /* 0x00008800ff107b82 */ /* 0x000e220000000a00 */
[----:B------:R-:W-:Y:S01]  /*07e0*/  DSETP.NEU.AND P3, PT, R14, +INF , PT ;  /* 0x7ff000000e00742a */ /* 0x000fe20003f6d000 */
        /* <DEDUP_REMOVED lines=17> */
.L_x_4078:
[----:B------:R-:W-:Y:S05]  /*0900*/  BSYNC B0 ;  /* 0x0000000000007941 */ /* 0x000fea0003800000 */
.L_x_4077:
[----:B------:R-:W-:Y:S04]  /*0910*/  BSSY B0, `(.L_x_4079) ;  /* 0x0000017000007945 */ /* 0x000fe80003800000 */
[----:B------:R-:W-:Y:S04]  /*0920*/  BSSY B1, `(.L_x_4080) ;  /* 0x000000f000017945 */ /* 0x000fe80003800000 */
[----:B------:R-:W-:Y:S05]  /*0930*/  @P0 BRA `(.L_x_4081) ;  /* 0x0000000000340947 */ /* 0x000fea0003800000 */
[----:B------:R-:W0:Y:S01]  /*0940*/  LDC.64 R12, c[0x0][0x238] ;  /* 0x00008e00ff0c7b82 */ /* 0x000e220000000a00 */
[----:B------:R-:W-:Y:S02]  /*0950*/  IMAD R15, R3, 0x200, R0 ;  /* 0x00000200030f7824 */ /* 0x000fe400078e0200 */
[----:B------:R-:W-:-:S05]  /*0960*/  IMAD.MOV.U32 R0, RZ, RZ, R2 ;  /* 0x000000ffff007224 */ /* 0x000fca00078e0002 */
[----:B------:R-:W-:-:S13]  /*0970*/  ISETP.GE.AND P0, PT, R0, R29, PT ;  /* 0x0000001d0000720c */ /* 0x000fda0003f06270 */
[----:B------:R-:W-:Y:S05]  /*0980*/  @P0 BREAK B1 ;  /* 0x0000000000010942 */ /* 0x000fea0003800000 */
[----:B0-----:R-:W-:-:S05]  /*0990*/  IMAD.WIDE.U32 R12, R15, 0x10, R12 ;  /* 0x000000100f0c7825 */ /* 0x001fca00078e000c */
[----:B------:R0:W-:Y:S01]  /*09a0*/  STG.E.128 desc[UR4][R12.64], R8 ;  /* 0x000000080c007986 */ /* 0x0001e2000c101d04 */
[----:B------:R-:W-:Y:S05]  /*09b0*/  @P0 BRA `(.L_x_4082) ;  /* 0x0000000000300947 */ /* 0x000fea0003800000 */
[----:B0-----:R-:W0:Y:S01]  /*09c0*/  LDC.64 R8, c[0x0][0x238] ;  /* 0x00008e00ff087b82 */ /* 0x001e220000000a00 */
[----:B------:R-:W-:Y:S02]  /*09d0*/  IMAD R11, R3, 0x200, R0 ;  /* 0x00000200030b7824 */ /* 0x000fe400078e0200 */
[----:B------:R-:W-:Y:S02]  /*09e0*/  VIADD R0, R0, 0x80 ;  /* 0x0000008000007836 */ /* 0x000fe40000000000 */
[----:B0-----:R-:W-:-:S05]  /*09f0*/  IMAD.WIDE.U32 R8, R11, 0x10, R8 ;  /* 0x000000100b087825 */ /* 0x001fca00078e0008 */
[----:B------:R0:W-:Y:S02]  /*0a00*/  STG.E.128 desc[UR4][R8.64], R4 ;  /* 0x0000000408007986 */ /* 0x0001e4000c101d04 */
.L_x_4081:
[----:B------:R-:W-:Y:S05]  /*0a10*/  BSYNC B1 ;  /* 0x0000000000017941 */ /* 0x000fea0003800000 */
.L_x_4080:
[----:B------:R-:W-:-:S13]  /*0a20*/  ISETP.GE.AND P0, PT, R0, R29, PT ;  /* 0x0000001d0000720c */ /* 0x000fda0003f06270 */
[----:B0-----:R-:W0:Y:S01]  /*0a30*/  @!P0 LDC.64 R4, c[0x0][0x238] ;  /* 0x00008e00ff048b82 */ /* 0x001e220000000a00 */
[----:B------:R-:W-:Y:S02]  /*0a40*/  @!P0 IMAD R7, R3, 0x200, R0 ;  /* 0x0000020003078824 */ /* 0x000fe400078e0200 */
[----:B------:R-:W-:Y:S02]  /*0a50*/  @!P0 VIADD R0, R0, 0x80 ;  /* 0x0000008000008836 */ /* 0x000fe40000000000 */
[----:B0-----:R-:W-:-:S05]  /*0a60*/  @!P0 IMAD.WIDE.U32 R4, R7, 0x10, R4 ;  /* 0x0000001007048825 */ /* 0x001fca00078e0004 */
[----:B------:R1:W-:Y:S02]  /*0a70*/  @!P0 STG.E.128 desc[UR4][R4.64], R20 ;  /* 0x0000001404008986 */ /* 0x0003e4000c101d04 */
.L_x_4082:
[----:B------:R-:W-:Y:S05]  /*0a80*/  BSYNC B0 ;  /* 0x0000000000007941 */ /* 0x000fea0003800000 */
.L_x_4079:
[----:B------:R-:W-:Y:S05]  /*0a90*/  WARPSYNC.ALL ;  /* 0x0000000000007948 */ /* 0x000fea0003800000 */
[----:B------:R-:W-:-:S13]  /*0aa0*/  ISETP.GE.AND P0, PT, R0, R29, PT ;  /* 0x0000001d0000720c */ /* 0x000fda0003f06270 */
[----:B------:R-:W-:Y:S05]  /*0ab0*/  @P0 EXIT ;  /* 0x000000000000094d */ /* 0x000fea0003800000 */
[----:B-1----:R-:W1:Y:S01]  /*0ac0*/  LDC.64 R4, c[0x0][0x238] ;  /* 0x00008e00ff047b82 */ /* 0x002e620000000a00 */
[----:B------:R-:W-:-:S04]  /*0ad0*/  IMAD R3, R3, 0x200, R0 ;  /* 0x0000020003037824 */ /* 0x000fc800078e0200 */
[----:B-1----:R-:W-:-:S05]  /*0ae0*/  IMAD.WIDE.U32 R2, R3, 0x10, R4 ;  /* 0x0000001003027825 */ /* 0x002fca00078e0004 */
[----:B------:R-:W-:Y:S01]  /*0af0*/  STG.E.128 desc[UR4][R2.64], R24 ;  /* 0x0000001802007986 */ /* 0x000fe2000c101d04 */
[----:B------:R-:W-:Y:S05]  /*0b00*/  EXIT ;  /* 0x000000000000794d */ /* 0x000fea0003800000 */
.L_x_4083:
        /* <DEDUP_REMOVED lines=15> */
.L_x_36154:


//--------------------- .text._ZN2at6native29vectorized_elementwise_kernelILi2EZZZNS0_22nan_to_num_kernel_cudaERNS_18TensorIteratorBaseESt8optionalIdES5_S5_ENKUlvE_clEvENKUlvE_clEvEUlN3c107complexIdEEE_St5arrayIPcLm2EEEEviT0_T1_ --------------------------
	.section	.text._ZN2at6native29vectorized_elementwise_kernelILi2EZZZNS0_22nan_to_num_kernel_cudaERNS_18TensorIteratorBaseESt8optionalIdES5_S5_ENKUlvE_clEvENKUlvE_clEvEUlN3c107complexIdEEE_St5arrayIPcLm2EEEEviT0_T1_,"ax",@progbits
	.align	128
        .global         _ZN2at6native29vectorized_elementwise_kernelILi2EZZZNS0_22nan_to_num_kernel_cudaERNS_18TensorIteratorBaseESt8optionalIdES5_S5_ENKUlvE_clEvENKUlvE_clEvEUlN3c107complexIdEEE_St5arrayIPcLm2EEEEviT0_T1_
        .type           _ZN2at6native29vectorized_elementwise_kernelILi2EZZZNS0_22nan_to_num_kernel_cudaERNS_18TensorIteratorBaseESt8optionalIdES5_S5_ENKUlvE_clEvENKUlvE_clEvEUlN3c107complexIdEEE_St5arrayIPcLm2EEEEviT0_T1_,@function
        .size           _ZN2at6native29vectorized_elementwise_kernelILi2EZZZNS0_22nan_to_num_kernel_cudaERNS_18TensorIteratorBaseESt8optionalIdES5_S5_ENKUlvE_clEvENKUlvE_clEvEUlN3c107complexIdEEE_St5arrayIPcLm2EEEEviT0_T1_,(.L_x_36155 - _ZN2at6native29vectorized_elementwise_kernelILi2EZZZNS0_22nan_to_num_kernel_cudaERNS_18TensorIteratorBaseESt8optionalIdES5_S5_ENKUlvE_clEvENKUlvE_clEvEUlN3c107complexIdEEE_St5arrayIPcLm2EEEEviT0_T1_)
        .other          _ZN2at6native29vectorized_elementwise_kernelILi2EZZZNS0_22nan_to_num_kernel_cudaERNS_18TensorIteratorBaseESt8optionalIdES5_S5_ENKUlvE_clEvENKUlvE_clEvEUlN3c107complexIdEEE_St5arrayIPcLm2EEEEviT0_T1_,@"STO_CUDA_ENTRY STV_DEFAULT"
_ZN2at6native29vectorized_elementwise_kernelILi2EZZZNS0_22nan_to_num_kernel_cudaERNS_18TensorIteratorBaseESt8optionalIdES5_S5_ENKUlvE_clEvENKUlvE_clEvEUlN3c107complexIdEEE_St5arrayIPcLm2EEEEviT0_T1_:
.text._ZN2at6native29vectorized_elementwise_kernelILi2EZZZNS0_22nan_to_num_kernel_cudaERNS_18TensorIteratorBaseESt8optionalIdES5_S5_ENKUlvE_clEvENKUlvE_clEvEUlN3c107complexIdEEE_St5arrayIPcLm2EEEEviT0_T1_:
        /* <DEDUP_REMOVED lines=17> */
[----:B------:R-:W5:Y:S04]  /*0110*/  LDG.E.128 R16, desc[UR4][R52.64+0x1010] ;  /* 0x0010100434107981 */ /* 0x000f68000c1e1d00 */
[----:B------:R-:W5:Y:S04]  /*0120*/  LDG.E.128 R12, desc[UR4][R52.64+0x2000] ;  /* 0x00200004340c7981 */ /* 0x000f68000c1e1d00 */
[----:B------:R-:W5:Y:S01]  /*0130*/  LDG.E.128 R8, desc[UR4][R52.64+0x2010] ;  /* 0x0020100434087981 */ /* 0x000f62000c1e1d00 */
[----:B---3--:R-:W-:-:S02]  /*0140*/  DSETP.GTU.AND P2, PT, |R24|, +INF , PT ;  /* 0x7ff000001800742a */ /* 0x008fc40003f4c200 */
[----:B------:R-:W-:Y:S02]  /*0150*/  DSETP.NEU.AND P0, PT, R24, -INF , PT ;  /* 0xfff000001800742a */ /* 0x000fe40003f0d000 */
[C---:B------:R-:W-:Y:S02]  /*0160*/  DSETP.GTU.AND P3, PT, |R26|.reuse, +INF , PT ;  /* 0x7ff000001a00742a */ /* 0x040fe40003f6c200 */
[----:B------:R-:W-:Y:S01]  /*0170*/  P2R R38, PR, RZ, 0x4 ;  /* 0x00000004ff267803 */ /* 0x000fe20000000000 */
[----:B------:R-:W-:Y:S01]  /*0180*/  DSETP.NEU.AND P2, PT, R26, -INF , PT ;  /* 0xfff000001a00742a */ /* 0x000fe20003f4d000 */
[----:B------:R-:W-:Y:S01]  /*0190*/  FSEL R33, R24, UR6, P0 ;  /* 0x0000000618217c08 */ /* 0x000fe20008000000 */
[----:B------:R-:W-:Y:S01]  /*01a0*/  DSETP.NEU.AND P1, PT, R24, +INF , PT ;  /* 0x7ff000001800742a */ /* 0x000fe20003f2d000 */
[----:B------:R-:W-:Y:S01]  /*01b0*/  FSEL R0, R25, UR7, P0 ;  /* 0x0000000719007c08 */ /* 0x000fe20008000000 */
[----:B----4-:R-:W-:Y:S01]  /*01c0*/  DSETP.GTU.AND P0, PT, |R4|, +INF , PT ;  /* 0x7ff000000400742a */ /* 0x010fe20003f0c200 */
[----:B------:R-:W-:Y:S01]  /*01d0*/  P2R R37, PR, RZ, 0x8 ;  /* 0x00000008ff257803 */ /* 0x000fe20000000000 */
[----:B------:R-:W-:Y:S01]  /*01e0*/  DSETP.NEU.AND P3, PT, R26, +INF , PT ;  /* 0x7ff000001a00742a */ /* 0x000fe20003f6d000 */
[----:B------:R-:W-:-:S02]  /*01f0*/  FSEL R3, R26, UR6, P2 ;  /* 0x000000061a037c08 */ /* 0x000fc40009000000 */
[----:B------:R-:W-:Y:S01]  /*0200*/  FSEL R24, R27, UR7, P2 ;  /* 0x000000071b187c08 */ /* 0x000fe20009000000 */
[----:B------:R-:W-:Y:S01]  /*0210*/  DSETP.NEU.AND P2, PT, R4, -INF , PT ;  /* 0xfff000000400742a */ /* 0x000fe20003f4d000 */
[-C--:B--2---:R-:W-:Y:S02]  /*0220*/  FSEL R33, R33, R30.reuse, P1 ;  /* 0x0000001e21217208 */ /* 0x084fe40000800000 */
[----:B------:R-:W-:Y:S01]  /*0230*/  FSEL R25, R0, R31, P1 ;  /* 0x0000001f00197208 */ /* 0x000fe20000800000 */
[----:B------:R-:W-:Y:S01]  /*0240*/  DSETP.NEU.AND P1, PT, R6, -INF , PT ;  /* 0xfff000000600742a */ /* 0x000fe20003f2d000 */
[----:B------:R-:W-:Y:S01]  /*0250*/  P2R R39, PR, RZ, 0x1 ;  /* 0x00000001ff277803 */ /* 0x000fe20000000000 */
[----:B------:R-:W-:Y:S01]  /*0260*/  DSETP.NEU.AND P0, PT, R4, +INF , PT ;  /* 0x7ff000000400742a */ /* 0x000fe20003f0d000 */
[----:B------:R-:W-:Y:S02]  /*0270*/  FSEL R29, R4, UR6, P2 ;  /* 0x00000006041d7c08 */ /* 0x000fe40009000000 */
[----:B------:R-:W-:Y:S01]  /*0280*/  FSEL R4, R5, UR7, P2 ;  /* 0x0000000705047c08 */ /* 0x000fe20009000000 */
[----:B------:R-:W-:Y:S01]  /*0290*/  DSETP.NEU.AND P2, PT, R6, +INF , PT ;  /* 0x7ff000000600742a */ /* 0x000fe20003f4d000 */
[----:B------:R-:W-:-:S02]  /*02a0*/  FSEL R34, R3, R30, P3 ;  /* 0x0000001e03227208 */ /* 0x000fc40001800000 */
[-C--:B------:R-:W-:Y:S01]  /*02b0*/  FSEL R24, R24, R31.reuse, P3 ;  /* 0x0000001f18187208 */ /* 0x080fe20001800000 */
[----:B------:R-:W-:Y:S01]  /*02c0*/  DSETP.GTU.AND P3, PT, |R6|, +INF , PT ;  /* 0x7ff000000600742a */ /* 0x000fe20003f6c200 */
[----:B------:R-:W-:Y:S02]  /*02d0*/  FSEL R3, R6, UR6, P1 ;  /* 0x0000000606037c08 */ /* 0x000fe40008800000 */
[----:B------:R-:W-:Y:S01]  /*02e0*/  FSEL R6, R7, UR7, P1 ;  /* 0x0000000707067c08 */ /* 0x000fe20008800000 */
[C---:B-----5:R-:W-:Y:S01]  /*02f0*/  DSETP.NEU.AND P1, PT, R20.reuse, +INF , PT ;  /* 0x7ff000001400742a */ /* 0x060fe20003f2d000 */
[-C--:B------:R-:W-:Y:S02]  /*0300*/  FSEL R29, R29, R30.reuse, P0 ;  /* 0x0000001e1d1d7208 */ /* 0x080fe40000000000 */
[----:B------:R-:W-:Y:S01]  /*0310*/  FSEL R7, R4, R31, P0 ;  /* 0x0000001f04077208 */ /* 0x000fe20000000000 */
[----:B------:R-:W-:Y:S01]  /*0320*/  DSETP.NEU.AND P0, PT, R20, -INF , PT ;  /* 0xfff000001400742a */ /* 0x000fe20003f0d000 */
[----:B------:R-:W-:-:S02]  /*0330*/  FSEL R32, R3, R30, P2 ;  /* 0x0000001e03207208 */ /* 0x000fc40001000000 */
[-C--:B------:R-:W-:Y:S01]  /*0340*/  FSEL R6, R6, R31.reuse, P2 ;  /* 0x0000001f06067208 */ /* 0x080fe20001000000 */
[C---:B------:R-:W-:Y:S01]  /*0350*/  DSETP.NEU.AND P2, PT, R22.reuse, -INF , PT ;  /* 0xfff000001600742a */ /* 0x040fe20003f4d000 */
[----:B------:R-:W-:Y:S02]  /*0360*/  P2R R40, PR, RZ, 0x8 ;  /* 0x00000008ff287803 */ /* 0x000fe40000000000 */
[----:B------:R-:W-:Y:S02]  /*0370*/  FSEL R3, R20, UR6, P0 ;  /* 0x0000000614037c08 */ /* 0x000fe40008000000 */
[----:B------:R-:W-:Y:S01]  /*0380*/  FSEL R0, R21, UR7, P0 ;  /* 0x0000000715007c08 */ /* 0x000fe20008000000 */
[----:B------:R-:W-:Y:S01]  /*0390*/  DSETP.NEU.AND P0, PT, R22, +INF , PT ;  /* 0x7ff000001600742a */ /* 0x000fe20003f0d000 */
[----:B------:R-:W-:Y:S02]  /*03a0*/  FSEL R28, R3, R30, P1 ;  /* 0x0000001e031c7208 */ /* 0x000fe40000800000 */
[----:B------:R-:W-:Y:S01]  /*03b0*/  FSEL R5, R0, R31, P1 ;  /* 0x0000001f00057208 */ /* 0x000fe20000800000 */
[----:B------:R-:W-:Y:S01]  /*03c0*/  DSETP.NEU.AND P1, PT, R16, -INF , PT ;  /* 0xfff000001000742a */ /* 0x000fe20003f2d000 */
[----:B------:R-:W-:-:S02]  /*03d0*/  FSEL R27, R22, UR6, P2 ;  /* 0x00000006161b7c08 */ /* 0x000fc40009000000 */
[----:B------:R-:W-:Y:S01]  /*03e0*/  FSEL R4, R23, UR7, P2 ;  /* 0x0000000717047c08 */ /* 0x000fe20009000000 */
[----:B------:R-:W-:Y:S01]  /*03f0*/  DSETP.NEU.AND P2, PT, R16, +INF , PT ;  /* 0x7ff000001000742a */ /* 0x000fe20003f4d000 */
[-C--:B------:R-:W-:Y:S02]  /*0400*/  FSEL R27, R27, R30.reuse, P0 ;  /* 0x0000001e1b1b7208 */ /* 0x080fe40000000000 */
[----:B------:R-:W-:Y:S01]  /*0410*/  FSEL R4, R4, R31, P0 ;  /* 0x0000001f04047208 */ /* 0x000fe20000000000 */
[C---:B------:R-:W-:Y:S01]  /*0420*/  DSETP.NEU.AND P0, PT, R18.reuse, -INF , PT ;  /* 0xfff000001200742a */ /* 0x040fe20003f0d000 */
[----:B------:R-:W-:Y:S02]  /*0430*/  FSEL R3, R16, UR6, P1 ;  /* 0x0000000610037c08 */ /* 0x000fe40008800000 */
[----:B------:R-:W-:Y:S01]  /*0440*/  FSEL R0, R17, UR7, P1 ;  /* 0x0000000711007c08 */ /* 0x000fe20008800000 */
[----:B------:R-:W-:Y:S01]  /*0450*/  DSETP.NEU.AND P1, PT, R18, +INF , PT ;  /* 0x7ff000001200742a */ /* 0x000fe20003f2d000 */
[----:B------:R-:W-:-:S02]  /*0460*/  FSEL R26, R3, R30, P2 ;  /* 0x0000001e031a7208 */ /* 0x000fc40001000000 */
[-C--:B------:R-:W-:Y:S01]  /*0470*/  FSEL R3, R0, R31.reuse, P2 ;  /* 0x0000001f00037208 */ /* 0x080fe20001000000 */
[C---:B------:R-:W-:Y:S01]  /*0480*/  DSETP.NEU.AND P2, PT, R12.reuse, -INF , PT ;  /* 0xfff000000c00742a */ /* 0x040fe20003f4d000 */
        /* <DEDUP_REMOVED lines=8> */
[----:B------:R-:W-:Y:S01]  /*0510*/  DSETP.GTU.AND P2, PT, |R20|, +INF , PT ;  /* 0x7ff000001400742a */ /* 0x000fe20003f4c200 */
[-C--:B------:R-:W-:Y:S02]  /*0520*/  FSEL R42, R35, R30.reuse, P0 ;  /* 0x0000001e232a7208 */ /* 0x080fe40000000000 */
[----:B------:R-:W-:Y:S01]  /*0530*/  FSEL R41, R36, R31, P0 ;  /* 0x0000001f24297208 */ /* 0x000fe20000000000 */
[----:B------:R-:W-:Y:S01]  /*0540*/  DSETP.NEU.AND P0, PT, R14, +INF , PT ;  /* 0x7ff000000e00742a */ /* 0x000fe20003f0d000 */
[----:B------:R-:W-:Y:S02]  /*0550*/  FSEL R21, R14, UR6, P1 ;  /* 0x000000060e157c08 */ /* 0x000fe40008800000 */
[----:B------:R-:W-:Y:S01]  /*0560*/  FSEL R20, R15, UR7, P1 ;  /* 0x000000070f147c08 */ /* 0x000fe20008800000 */
[----:B------:R-:W-:Y:S01]  /*0570*/  DSETP.NEU.AND P1, PT, R8, -INF , PT ;  /* 0xfff000000800742a */ /* 0x000fe20003f2d000 */
[----:B------:R-:W-:Y:S01]  /*0580*/  P2R R44, PR, RZ, 0x4 ;  /* 0x00000004ff2c7803 */ /* 0x000fe20000000000 */
[----:B------:R-:W-:Y:S01]  /*0590*/  DSETP.GTU.AND P2, PT, |R18|, +INF , PT ;  /* 0x7ff000001200742a */ /* 0x000fe20003f4c200 */
[----:B------:R-:W-:-:S02]  /*05a0*/  FSEL R36, R21, R30, P0 ;  /* 0x0000001e15247208 */ /* 0x000fc40000000000 */
[-C--:B------:R-:W-:Y:S01]  /*05b0*/  FSEL R35, R20, R31.reuse, P0 ;  /* 0x0000001f14237208 */ /* 0x080fe20000000000 */
[----:B------:R-:W-:Y:S01]  /*05c0*/  DSETP.NEU.AND P0, PT, R8, +INF , PT ;  /* 0x7ff000000800742a */ /* 0x000fe20003f0d000 */
[----:B------:R-:W-:Y:S02]  /*05d0*/  FSEL R21, R8, UR6, P1 ;  /* 0x0000000608157c08 */ /* 0x000fe40008800000 */
[----:B------:R-:W-:Y:S01]  /*05e0*/  FSEL R20, R9, UR7, P1 ;  /* 0x0000000709147c08 */ /* 0x000fe20008800000 */
[----:B------:R-:W-:Y:S02]  /*05f0*/  DSETP.NEU.AND P1, PT, R10, -INF , PT ;  /* 0xfff000000a00742a */ /* 0x000fe40003f2d000 */
[----:B------:R-:W-:Y:S02]  /*0600*/  FSEL R21, R21, R30, P0 ;  /* 0x0000001e15157208 */ /* 0x000fe40000000000 */
[----:B------:R-:W-:Y:S01]  /*0610*/  FSEL R20, R20, R31, P0 ;  /* 0x0000001f14147208 */ /* 0x000fe20000000000 */
[----:B------:R-:W-:Y:S01]  /*0620*/  DSETP.GTU.AND P0, PT, |R22|, +INF , PT ;  /* 0x7ff000001600742a */ /* 0x000fe20003f0c200 */
[----:B------:R-:W-:-:S02]  /*0630*/  FSEL R23, R10, UR6, P1 ;  /* 0x000000060a177c08 */ /* 0x000fc40008800000 */
[----:B------:R-:W-:Y:S01]  /*0640*/  FSEL R22, R11, UR7, P1 ;  /* 0x000000070b167c08 */ /* 0x000fe20008800000 */
[----:B------:R-:W-:Y:S02]  /*0650*/  DSETP.NEU.AND P1, PT, R10, +INF , PT ;  /* 0x7ff000000a00742a */ /* 0x000fe40003f2d000 */
[----:B------:R-:W-:Y:S02]  /*0660*/  P2R R43, PR, RZ, 0x1 ;  /* 0x00000001ff2b7803 */ /* 0x000fe40000000000 */
[----:B------:R-:W-:Y:S02]  /*0670*/  ISETP.NE.AND P0, PT, R44, RZ, PT ;  /* 0x000000ff2c00720c */ /* 0x000fe40003f05270 */
[----:B------:R-:W-:Y:S02]  /*0680*/  FSEL R23, R23, R30, P1 ;  /* 0x0000001e17177208 */ /* 0x000fe40000800000 */
[----:B------:R-:W-:Y:S01]  /*0690*/  FSEL R22, R22, R31, P1 ;  /* 0x0000001f16167208 */ /* 0x000fe20000800000 */
[----:B------:R-:W-:Y:S01]  /*06a0*/  DSETP.GTU.AND P1, PT, |R16|, +INF , PT ;  /* 0x7ff000001000742a */ /* 0x000fe20003f2c200 */
[----:B------:R-:W-:Y:S01]  /*06b0*/  P2R R44, PR, RZ, 0x1 ;  /* 0x00000001ff2c7803 */ /* 0x000fe20000000000 */
[----:B------:R-:W2:Y:S01]  /*06c0*/  LDG.E.128 R16, desc[UR4][R52.64+0x3000] ;  /* 0x0030000434107981 */ /* 0x000ea2000c1e1d00 */
[----:B------:R-:W-:Y:S01]  /*06d0*/  ISETP.NE.AND P0, PT, R39, RZ, PT ;  /* 0x000000ff2700720c */ /* 0x000fe20003f05270 */
[----:B------:R-:W-:-:S02]  /*06e0*/  DSETP.GTU.AND P3, PT, |R12|, +INF , PT ;  /* 0x7ff000000c00742a */ /* 0x000fc40003f6c200 */
[----:B------:R-:W-:Y:S02]  /*06f0*/  P2R R50, PR, RZ, 0x2 ;  /* 0x00000002ff327803 */ /* 0x000fe40000000000 */
[----:B------:R-:W-:Y:S02]  /*0700*/  P2R R46, PR, RZ, 0x1 ;  /* 0x00000001ff2e7803 */ /* 0x000fe40000000000 */
[----:B------:R-:W-:-:S04]  /*0710*/  ISETP.NE.AND P0, PT, R40, RZ, PT ;  /* 0x000000ff2800720c */ /* 0x000fc80003f05270 */
[----:B------:R-:W-:Y:S02]  /*0720*/  P2R R47, PR, RZ, 0x1 ;  /* 0x00000001ff2f7803 */ /* 0x000fe40000000000 */
[----:B------:R-:W-:-:S04]  /*0730*/  ISETP.NE.AND P0, PT, R38, RZ, PT ;  /* 0x000000ff2600720c */ /* 0x000fc80003f05270 */
[----:B------:R-:W-:Y:S02]  /*0740*/  P2R R48, PR, RZ, 0x1 ;  /* 0x00000001ff307803 */ /* 0x000fe40000000000 */
[----:B------:R-:W-:-:S04]  /*0750*/  ISETP.NE.AND P0, PT, R37, RZ, PT ;  /* 0x000000ff2500720c */ /* 0x000fc80003f05270 */
[----:B------:R-:W-:Y:S01]  /*0760*/  P2R R49, PR, RZ, 0x1 ;  /* 0x00000001ff317803 */ /* 0x000fe20000000000 */
[----:B--2---:R-:W-:-:S06]  /*0770*/  DSETP.NEU.AND P4, PT, R16, -INF , PT ;  /* 0xfff000001000742a */ /* 0x004fcc0003f8d000 */
[----:B------:R-:W-:Y:S02]  /*0780*/  FSEL R37, R16, UR6, P4 ;  /* 0x0000000610257c08 */ /* 0x000fe4000a000000 */
[----:B------:R-:W-:Y:S01]  /*0790*/  FSEL R12, R17, UR7, P4 ;  /* 0x00000007110c7c08 */ /* 0x000fe2000a000000 */
[----:B------:R-:W-:-:S06]  /*07a0*/  DSETP.NEU.AND P4, PT, R16, +INF , PT ;  /* 0x7ff000001000742a */ /* 0x000fcc0003f8d000 */
[----:B------:R-:W-:Y:S02]  /*07b0*/  FSEL R38, R37, R30, P4 ;  /* 0x0000001e25267208 */ /* 0x000fe40002000000 */
[----:B------:R-:W-:Y:S01]  /*07c0*/  FSEL R37, R12, R31, P4 ;  /* 0x0000001f0c257208 */ /* 0x000fe20002000000 */
[----:B------:R-:W-:Y:S01]  /*07d0*/  DSETP.GTU.AND P4, PT, |R14|, +INF , PT ;  /* 0x7ff000000e00742a */ /* 0x000fe20003f8c200 */
[----:B------:R-:W2:Y:S01]  /*07e0*/  LDG.E.128 R12, desc[UR4][R52.64+0x3010] ;  /* 0x00301004340c7981 */ /* 0x000ea2000c1e1d00 */
[----:B------:R-:W-:-:S06]  /*07f0*/  DSETP.NEU.AND P5, PT, R18, -INF , PT ;  /* 0xfff000001200742a */ /* 0x000fcc0003fad000 */
[----:B------:R-:W-:Y:S02]  /*0800*/  FSEL R39, R18, UR6, P5 ;  /* 0x0000000612277c08 */ /* 0x000fe4000a800000 */
[----:B------:R-:W-:Y:S01]  /*0810*/  FSEL R40, R19, UR7, P5 ;  /* 0x0000000713287c08 */ /* 0x000fe2000a800000 */
[----:B------:R-:W-:-:S06]  /*0820*/  DSETP.NEU.AND P5, PT, R18, +INF , PT ;  /* 0x7ff000001200742a */ /* 0x000fcc0003fad000 */
[----:B------:R-:W-:Y:S02]  /*0830*/  FSEL R39, R39, R30, P5 ;  /* 0x0000001e27277208 */ /* 0x000fe40002800000 */
[----:B------:R-:W-:Y:S01]  /*0840*/  FSEL R40, R40, R31, P5 ;  /* 0x0000001f28287208 */ /* 0x000fe20002800000 */
[----:B------:R-:W-:Y:S02]  /*0850*/  DSETP.GTU.AND P5, PT, |R8|, +INF , PT ;  /* 0x7ff000000800742a */ /* 0x000fe40003fac200 */
[----:B------:R-:W-:Y:S01]  /*0860*/  DSETP.GTU.AND P6, PT, |R10|, +INF , PT ;  /* 0x7ff000000a00742a */ /* 0x000fe20003fcc200 */
[----:B------:R-:W0:Y:S02]  /*0870*/  LDC.64 R10, c[0x0][0x238] ;  /* 0x00008e00ff0a7b82 */ /* 0x000e240000000a00 */
[----:B0-----:R-:W-:Y:S01]  /*0880*/  IMAD.WIDE.U32 R10, R45, 0x10, R10 ;  /* 0x000000102d0a7825 */ /* 0x001fe200078e000a */
[----:B--2---:R-:W-:Y:S02]  /*0890*/  DSETP.NEU.AND P0, PT, R12, -INF , PT ;  /* 0xfff000000c00742a */ /* 0x004fe40003f0d000 */
[----:B------:R-:W-:-:S04]  /*08a0*/  DSETP.NEU.AND P1, PT, R14, +INF , PT ;  /* 0x7ff000000e00742a */ /* 0x000fc80003f2d000 */
[----:B------:R-:W-:Y:S02]  /*08b0*/  FSEL R9, R12, UR6, P0 ;  /* 0x000000060c097c08 */ /* 0x000fe40008000000 */
[----:B------:R-:W-:Y:S01]  /*08c0*/  FSEL R8, R13, UR7, P0 ;  /* 0x000000070d087c08 */ /* 0x000fe20008000000 */
[----:B------:R-:W-:-:S06]  /*08d0*/  DSETP.NEU.AND P0, PT, R12, +INF , PT ;  /* 0x7ff000000c00742a */ /* 0x000fcc0003f0d000 */
[----:B------:R-:W-:Y:S02]  /*08e0*/  FSEL R9, R9, R30, P0 ;  /* 0x0000001e09097208 */ /* 0x000fe40000000000 */
[----:B------:R-:W-:Y:S01]  /*08f0*/  FSEL R8, R8, R31, P0 ;  /* 0x0000001f08087208 */ /* 0x000fe20000000000 */
[----:B------:R-:W-:-:S06]  /*0900*/  DSETP.NEU.AND P0, PT, R14, -INF , PT ;  /* 0xfff000000e00742a */ /* 0x000fcc0003f0d000 */
[----:B------:R-:W-:Y:S02]  /*0910*/  @P1 FSEL R30, R14, UR6, P0 ;  /* 0x000000060e1e1c08 */ /* 0x000fe40008000000 */
[----:B------:R-:W-:Y:S01]  /*0920*/  @P1 FSEL R31, R15, UR7, P0 ;  /* 0x000000070f1f1c08 */ /* 0x000fe20008000000 */
[----:B------:R-:W-:Y:S01]  /*0930*/  ULDC.64 UR6, c[0x0][0x218] ;  /* 0x0000860000067ab9 */ /* 0x000fe20000000a00 */
[----:B------:R-:W-:-:S04]  /*0940*/  ISETP.NE.AND P0, PT, R49, RZ, PT ;  /* 0x000000ff3100720c */ /* 0x000fc80003f05270 */
[----:B------:R-:W-:Y:S02]  /*0950*/  FSEL R34, R34, UR6, !P0 ;  /* 0x0000000622227c08 */ /* 0x000fe4000c000000 */
[----:B------:R-:W-:Y:S02]  /*0960*/  FSEL R49, R24, UR7, !P0 ;  /* 0x0000000718317c08 */ /* 0x000fe4000c000000 */
        /* <DEDUP_REMOVED lines=11> */
[----:B------:R-:W0:Y:S01]  /*0a20*/  S2R R5, SR_TID.X ;  /* 0x0000000000057919 */ /* 0x000e220000002100 */
[----:B------:R-:W-:Y:S02]  /*0a30*/  FSEL R28, R28, UR6, !P0 ;  /* 0x000000061c1c7c08 */ /* 0x000fe4000c000000 */
[----:B------:R-:W-:Y:S01]  /*0a40*/  ISETP.NE.AND P0, PT, R43, RZ, PT ;  /* 0x000000ff2b00720c */ /* 0x000fe20003f05270 */
[----:B------:R-:W-:Y:S02]  /*0a50*/  IMAD.MOV.U32 R6, RZ, RZ, R34 ;  /* 0x000000ffff067224 */ /* 0x000fe400078e0022 */
[----:B------:R-:W-:Y:S01]  /*0a60*/  IMAD.MOV.U32 R7, RZ, RZ, R49 ;  /* 0x000000ffff077224 */ /* 0x000fe200078e0031 */
[----:B------:R-:W-:Y:S01]  /*0a70*/  FSEL R44, R4, UR7, !P0 ;  /* 0x00000007042c7c08 */ /* 0x000fe2000c000000 */
[----:B------:R-:W-:Y:S01]  /*0a80*/  IMAD.MOV.U32 R4, RZ, RZ, R24 ;  /* 0x000000ffff047224 */ /* 0x000fe200078e0018 */
[----:B------:R-:W-:-:S02]  /*0a90*/  FSEL R27, R27, UR6, !P0 ;  /* 0x000000061b1b7c08 */ /* 0x000fc4000c000000 */
[----:B------:R-:W-:Y:S01]  /*0aa0*/  ISETP.NE.AND P1, PT, R50, RZ, PT ;  /* 0x000000ff3200720c */ /* 0x000fe20003f25270 */
[----:B------:R-:W-:Y:S01]  /*0ab0*/  DSETP.GTU.AND P0, PT, |R16|, +INF , PT ;  /* 0x7ff000001000742a */ /* 0x000fe20003f0c200 */
[----:B------:R-:W-:Y:S02]  /*0ac0*/  FSEL R0, R0, UR6, !P2 ;  /* 0x0000000600007c08 */ /* 0x000fe4000d000000 */
[----:B------:R-:W-:Y:S02]  /*0ad0*/  FSEL R26, R26, UR6, !P1 ;  /* 0x000000061a1a7c08 */ /* 0x000fe4000c800000 */
[----:B------:R-:W-:Y:S01]  /*0ae0*/  FSEL R3, R3, UR7, !P1 ;  /* 0x0000000703037c08 */ /* 0x000fe2000c800000 */
[----:B0-----:R-:W-:-:S04]  /*0af0*/  IMAD.WIDE R10, R5, 0x20, R10 ;  /* 0x00000020050a7825 */ /* 0x001fc800078e020a */
[----:B------:R-:W-:-:S05]  /*0b00*/  IMAD.MOV.U32 R5, RZ, RZ, R25 ;  /* 0x000000ffff057224 */ /* 0x000fca00078e0019 */
[----:B------:R0:W-:Y:S01]  /*0b10*/  STG.E.128 desc[UR4][R10.64], R4 ;  /* 0x000000040a007986 */ /* 0x0001e2000c101d04 */
[----:B------:R-:W-:Y:S02]  /*0b20*/  FSEL R17, R2, UR7, !P2 ;  /* 0x0000000702117c08 */ /* 0x000fe4000d000000 */
[----:B------:R-:W-:Y:S02]  /*0b30*/  FSEL R42, R42, UR6, !P3 ;  /* 0x000000062a2a7c08 */ /* 0x000fe4000d800000 */
[----:B------:R-:W-:Y:S01]  /*0b40*/  FSEL R43, R41, UR7, !P3 ;  /* 0x00000007292b7c08 */ /* 0x000fe2000d800000 */
[----:B0-----:R-:W-:Y:S02]  /*0b50*/  IMAD.MOV.U32 R4, RZ, RZ, R29 ;  /* 0x000000ffff047224 */ /* 0x001fe400078e001d */
[----:B------:R-:W-:Y:S02]  /*0b60*/  IMAD.MOV.U32 R5, RZ, RZ, R46 ;  /* 0x000000ffff057224 */ /* 0x000fe400078e002e */
[----:B------:R-:W-:-:S02]  /*0b70*/  IMAD.MOV.U32 R6, RZ, RZ, R32 ;  /* 0x000000ffff067224 */ /* 0x000fc400078e0020 */
[----:B------:R-:W-:-:S05]  /*0b80*/  IMAD.MOV.U32 R7, RZ, RZ, R33 ;  /* 0x000000ffff077224 */ /* 0x000fca00078e0021 */
[----:B------:R0:W-:Y:S01]  /*0b90*/  STG.E.128 desc[UR4][R10.64+0x10], R4 ;  /* 0x000010040a007986 */ /* 0x0001e2000c101d04 */
[----:B------:R-:W-:Y:S02]  /*0ba0*/  FSEL R36, R36, UR6, !P4 ;  /* 0x0000000624247c08 */ /* 0x000fe4000e000000 */
[----:B------:R-:W-:Y:S01]  /*0bb0*/  FSEL R35, R35, UR7, !P4 ;  /* 0x0000000723237c08 */ /* 0x000fe2000e000000 */
[----:B------:R-:W-:Y:S01]  /*0bc0*/  DSETP.GTU.AND P1, PT, |R18|, +INF , PT ;  /* 0x7ff000001200742a */ /* 0x000fe20003f2c200 */
[----:B------:R-:W-:Y:S01]  /*0bd0*/  FSEL R21, R21, UR6, !P5 ;  /* 0x0000000615157c08 */ /* 0x000fe2000e800000 */
[----:B0-----:R-:W-:Y:S02]  /*0be0*/  IMAD.MOV.U32 R4, RZ, RZ, R28 ;  /* 0x000000ffff047224 */ /* 0x001fe400078e001c */
[----:B------:R-:W-:Y:S02]  /*0bf0*/  IMAD.MOV.U32 R5, RZ, RZ, R47 ;  /* 0x000000ffff057224 */ /* 0x000fe400078e002f */
[----:B------:R-:W-:-:S02]  /*0c00*/  IMAD.MOV.U32 R6, RZ, RZ, R27 ;  /* 0x000000ffff067224 */ /* 0x000fc400078e001b */
        /* <DEDUP_REMOVED lines=10> */
[----:B------:R-:W-:Y:S01]  /*0cb0*/  DSETP.GTU.AND P2, PT, |R12|, +INF , PT ;  /* 0x7ff000000c00742a */ /* 0x000fe20003f4c200 */
[----:B------:R-:W-:Y:S01]  /*0cc0*/  FSEL R38, R38, UR6, !P0 ;  /* 0x0000000626267c08 */ /* 0x000fe2000c000000 */
[----:B------:R-:W-:Y:S01]  /*0cd0*/  DSETP.GTU.AND P3, PT, |R14|, +INF , PT ;  /* 0x7ff000000e00742a */ /* 0x000fe20003f6c200 */
[----:B------:R-:W-:Y:S02]  /*0ce0*/  FSEL R37, R37, UR7, !P0 ;  /* 0x0000000725257c08 */ /* 0x000fe4000c000000 */
[----:B------:R-:W-:Y:S02]  /*0cf0*/  FSEL R39, R39, UR6, !P1 ;  /* 0x0000000627277c08 */ /* 0x000fe4000c800000 */
[----:B------:R-:W-:Y:S01]  /*0d00*/  FSEL R40, R40, UR7, !P1 ;  /* 0x0000000728287c08 */ /* 0x000fe2000c800000 */
[----:B0-----:R-:W-:Y:S02]  /*0d10*/  IMAD.MOV.U32 R4, RZ, RZ, R42 ;  /* 0x000000ffff047224 */ /* 0x001fe400078e002a */
[----:B------:R-:W-:-:S02]  /*0d20*/  IMAD.MOV.U32 R5, RZ, RZ, R43 ;  /* 0x000000ffff057224 */ /* 0x000fc400078e002b */
[----:B------:R-:W-:Y:S02]  /*0d30*/  IMAD.MOV.U32 R6, RZ, RZ, R36 ;  /* 0x000000ffff067224 */ /* 0x000fe400078e0024 */
[----:B------:R-:W-:-:S05]  /*0d40*/  IMAD.MOV.U32 R7, RZ, RZ, R35 ;  /* 0x000000ffff077224 */ /* 0x000fca00078e0023 */
[----:B------:R0:W-:Y:S01]  /*0d50*/  STG.E.128 desc[UR4][R10.64+0x2000], R4 ;  /* 0x002000040a007986 */ /* 0x0001e2000c101d04 */
[----:B------:R-:W-:Y:S02]  /*0d60*/  FSEL R9, R9, UR6, !P2 ;  /* 0x0000000609097c08 */ /* 0x000fe4000d000000 */
[----:B------:R-:W-:Y:S02]  /*0d70*/  FSEL R8, R8, UR7, !P2 ;  /* 0x0000000708087c08 */ /* 0x000fe4000d000000 */
[----:B------:R-:W-:Y:S02]  /*0d80*/  FSEL R30, R30, UR6, !P3 ;  /* 0x000000061e1e7c08 */ /* 0x000fe4000d800000 */
[----:B------:R-:W-:Y:S01]  /*0d90*/  FSEL R31, R31, UR7, !P3 ;  /* 0x000000071f1f7c08 */ /* 0x000fe2000d800000 */
[----:B0-----:R-:W-:Y:S02]  /*0da0*/  IMAD.MOV.U32 R4, RZ, RZ, R21 ;  /* 0x000000ffff047224 */ /* 0x001fe400078e0015 */
[----:B------:R-:W-:-:S02]  /*0db0*/  IMAD.MOV.U32 R5, RZ, RZ, R20 ;  /* 0x000000ffff057224 */ /* 0x000fc400078e0014 */
[----:B------:R-:W-:Y:S02]  /*0dc0*/  IMAD.MOV.U32 R6, RZ, RZ, R23 ;  /* 0x000000ffff067224 */ /* 0x000fe400078e0017 */
[----:B------:R-:W-:-:S05]  /*0dd0*/  IMAD.MOV.U32 R7, RZ, RZ, R22 ;  /* 0x000000ffff077224 */ /* 0x000fca00078e0016 */
[----:B------:R0:W-:Y:S02]  /*0de0*/  STG.E.128 desc[UR4][R10.64+0x2010], R4 ;  /* 0x002010040a007986 */ /* 0x0001e4000c101d04 */
[----:B0-----:R-:W-:Y:S02]  /*0df0*/  IMAD.MOV.U32 R4, RZ, RZ, R38 ;  /* 0x000000ffff047224 */ /* 0x001fe400078e0026 */
[----:B------:R-:W-:Y:S02]  /*0e00*/  IMAD.MOV.U32 R5, RZ, RZ, R37 ;  /* 0x000000ffff057224 */ /* 0x000fe400078e0025 */
[----:B------:R-:W-:Y:S02]  /*0e10*/  IMAD.MOV.U32 R6, RZ, RZ, R39 ;  /* 0x000000ffff067224 */ /* 0x000fe400078e0027 */
[----:B------:R-:W-:-:S05]  /*0e20*/  IMAD.MOV.U32 R7, RZ, RZ, R40 ;  /* 0x000000ffff077224 */ /* 0x000fca00078e0028 */
[----:B------:R0:W-:Y:S02]  /*0e30*/  STG.E.128 desc[UR4][R10.64+0x3000], R4 ;  /* 0x003000040a007986 */ /* 0x0001e4000c101d04 */
[----:B0-----:R-:W-:Y:S02]  /*0e40*/  IMAD.MOV.U32 R4, RZ, RZ, R9 ;  /* 0x000000ffff047224 */ /* 0x001fe400078e0009 */
[----:B------:R-:W-:Y:S02]  /*0e50*/  IMAD.MOV.U32 R5, RZ, RZ, R8 ;  /* 0x000000ffff057224 */ /* 0x000fe400078e0008 */
[----:B------:R-:W-:Y:S02]  /*0e60*/  IMAD.MOV.U32 R6, RZ, RZ, R30 ;  /* 0x000000ffff067224 */ /* 0x000fe400078e001e */
[----:B------:R-:W-:-:S05]  /*0e70*/  IMAD.MOV.U32 R7, RZ, RZ, R31 ;  /* 0x000000ffff077224 */ /* 0x000fca00078e001f */
[----:B------:R-:W-:Y:S01]  /*0e80*/  STG.E.128 desc[UR4][R10.64+0x3010], R4 ;  /* 0x003010040a007986 */ /* 0x000fe2000c101d04 */
[----:B------:R-:W-:Y:S05]  /*0e90*/  EXIT ;  /* 0x000000000000794d */ /* 0x000fea0003800000 */
.L_x_4084:
[----:B------:R-:W0:Y:S01]  /*0ea0*/  S2R R0, SR_TID.X ;  /* 0x0000000000007919 */ /* 0x000e220000002100 */
[----:B------:R-:W-:Y:S02]  /*0eb0*/  CS2R R10, SRZ ;  /* 0x00000000000a7805 */ /* 0x000fe4000001ff00 */
[----:B------:R-:W-:Y:S02]  /*0ec0*/  CS2R R8, SRZ ;  /* 0x0000000000087805 */ /* 0x000fe4000001ff00 */
[----:B0-----:R-:W-:Y:S01]  /*0ed0*/  ISETP.GE.AND P0, PT, R0, R3, PT ;  /* 0x000000030000720c */ /* 0x001fe20003f06270 */
[----:B------:R-:W-:-:S12]  /*0ee0*/  IMAD.MOV.U32 R22, RZ, RZ, R0 ;  /* 0x000000ffff167224 */ /* 0x000fd800078e0000 */
[----:B------:R-:W-:Y:S01]  /*0ef0*/  @!P0 IMAD.IADD R2, R45, 0x1, R22 ;  /* 0x000000012d028824 */ /* 0x000fe200078e0216 */
[----:B------:R-:W0:Y:S01]  /*0f00*/  @!P0 LDC.64 R48, c[0x0][0x240] ;  /* 0x00009000ff308b82 */ /* 0x000e220000000a00 */
[----:B------:R-:W-:-:S05]  /*0f10*/  @!P0 VIADD R22, R22, 0x80 ;  /* 0x0000008016168836 */ /* 0x000fca0000000000 */
[----:B------:R-:W-:-:S13]  /*0f20*/  ISETP.GE.AND P6, PT, R22, R3, PT ;  /* 0x000000031600720c */ /* 0x000fda0003fc6270 */
[----:B------:R-:W-:Y:S01]  /*0f30*/  @!P6 IMAD.IADD R15, R45, 0x1, R22 ;  /* 0x000000012d0fe824 */ /* 0x000fe200078e0216 */
[----:B------:R-:W1:Y:S01]  /*0f40*/  @!P6 LDC.64 R4, c[0x0][0x240] ;  /* 0x00009000ff04eb82 */ /* 0x000e620000000a00 */
[----:B------:R-:W-:-:S05]  /*0f50*/  @!P6 VIADD R22, R22, 0x80 ;  /* 0x000000801616e836 */ /* 0x000fca0000000000 */
[----:B------:R-:W-:-:S13]  /*0f60*/  ISETP.GE.AND P5, PT, R22, R3, PT ;  /* 0x000000031600720c */ /* 0x000fda0003fa6270 */
[----:B------:R-:W-:Y:S01]  /*0f70*/  @!P5 IMAD.IADD R19, R45, 0x1, R22 ;  /* 0x000000012d13d824 */ /* 0x000fe200078e0216 */
[----:B------:R-:W2:Y:S01]  /*0f80*/  @!P5 LDC.64 R12, c[0x0][0x240] ;  /* 0x00009000ff0cdb82 */ /* 0x000ea20000000a00 */
[----:B------:R-:W-:Y:S02]  /*0f90*/  @!P5 VIADD R22, R22, 0x80 ;  /* 0x000000801616d836 */ /* 0x000fe40000000000 */
[----:B-1----:R-:W-:-:S03]  /*0fa0*/  @!P6 IMAD.WIDE.U32 R14, R15, 0x10, R4 ;  /* 0x000000100f0ee825 */ /* 0x002fc600078e0004 */
[C---:B------:R-:W-:Y:S02]  /*0fb0*/  ISETP.GE.AND P4, PT, R22.reuse, R3, PT ;  /* 0x000000031600720c */ /* 0x040fe40003f86270 */
[----:B------:R1:W5:Y:S11]  /*0fc0*/  @!P6 LDG.E.128 R8, desc[UR4][R14.64] ;  /* 0x000000040e08e981 */ /* 0x000376000c1e1d00 */
        /* <DEDUP_REMOVED lines=8> */
[----:B------:R-:W-:Y:S01]  /*1050*/  @!P2 IMAD.IADD R27, R45, 0x1, R22 ;  /* 0x000000012d1ba824 */ /* 0x000fe200078e0216 */
[----:B------:R-:W0:Y:S01]  /*1060*/  @!P2 LDC.64 R46, c[0x0][0x240] ;  /* 0x00009000ff2eab82 */ /* 0x000e220000000a00 */
[----:B------:R-:W-:-:S05]  /*1070*/  @!P2 VIADD R22, R22, 0x80 ;  /* 0x000000801616a836 */ /* 0x000fca0000000000 */
[----:B------:R-:W-:-:S13]  /*1080*/  ISETP.GE.AND P1, PT, R22, R3, PT ;  /* 0x000000031600720c */ /* 0x000fda0003f26270 */
[----:B------:R-:W-:Y:S01]  /*1090*/  @!P1 IMAD.IADD R53, R45, 0x1, R22 ;  /* 0x000000012d359824 */ /* 0x000fe200078e0216 */
[----:B------:R-:W0:Y:S01]  /*10a0*/  @!P1 LDC.64 R6, c[0x0][0x240] ;  /* 0x00009000ff069b82 */ /* 0x000e220000000a00 */
[----:B------:R-:W-:-:S05]  /*10b0*/  @!P1 VIADD R22, R22, 0x80 ;  /* 0x0000008016169836 */ /* 0x000fca0000000000 */
[----:B------:R-:W-:-:S13]  /*10c0*/  ISETP.GE.AND P6, PT, R22, R3, PT ;  /* 0x000000031600720c */ /* 0x000fda0003fc6270 */
[----:B------:R-:W0:Y:S01]  /*10d0*/  @!P6 LDC.64 R4, c[0x0][0x240] ;  /* 0x00009000ff04eb82 */ /* 0x000e220000000a00 */
[----:B------:R-:W-:Y:S02]  /*10e0*/  CS2R R38, SRZ ;  /* 0x0000000000267805 */ /* 0x000fe4000001ff00 */
[----:B------:R-:W-:Y:S01]  /*10f0*/  CS2R R36, SRZ ;  /* 0x0000000000247805 */ /* 0x000fe2000001ff00 */
[----:B--2---:R-:W-:-:S04]  /*1100*/  @!P5 IMAD.WIDE.U32 R12, R19, 0x10, R12 ;  /* 0x00000010130cd825 */ /* 0x004fc800078e000c */
[----:B------:R-:W-:Y:S01]  /*1110*/  @!P6 IMAD.IADD R51, R45, 0x1, R22 ;  /* 0x000000012d33e824 */ /* 0x000fe200078e0216 */
[----:B------:R2:W5:Y:S01]  /*1120*/  @!P5 LDG.E.128 R36, desc[UR4][R12.64] ;  /* 0x000000040c24d981 */ /* 0x000562000c1e1d00 */
[----:B---3--:R-:W-:Y:S01]  /*1130*/  @!P4 IMAD.WIDE.U32 R18, R23, 0x10, R16 ;  /* 0x000000101712c825 */ /* 0x008fe200078e0010 */
[----:B------:R-:W-:Y:S02]  /*1140*/  CS2R R34, SRZ ;  /* 0x0000000000227805 */ /* 0x000fe4000001ff00 */
[----:B------:R-:W-:Y:S02]  /*1150*/  CS2R R32, SRZ ;  /* 0x0000000000207805 */ /* 0x000fe4000001ff00 */
[----:B------:R-:W-:Y:S01]  /*1160*/  CS2R R30, SRZ ;  /* 0x00000000001e7805 */ /* 0x000fe2000001ff00 */
[----:B----4-:R-:W-:Y:S01]  /*1170*/  @!P3 IMAD.WIDE.U32 R16, R25, 0x10, R20 ;  /* 0x000000101910b825 */ /* 0x010fe200078e0014 */
[----:B------:R-:W-:Y:S02]  /*1180*/  CS2R R28, SRZ ;  /* 0x00000000001c7805 */ /* 0x000fe4000001ff00 */
[----:B------:R-:W-:-:S02]  /*1190*/  CS2R R24, SRZ ;  /* 0x0000000000187805 */ /* 0x000fc4000001ff00 */
[----:B-1----:R-:W-:Y:S01]  /*11a0*/  CS2R R14, SRZ ;  /* 0x00000000000e7805 */ /* 0x002fe2000001ff00 */
[----:B0-----:R-:W-:Y:S01]  /*11b0*/  @!P2 IMAD.WIDE.U32 R46, R27, 0x10, R46 ;  /* 0x000000101b2ea825 */ /* 0x001fe200078e002e */
[----:B------:R-:W-:Y:S02]  /*11c0*/  CS2R R26, SRZ ;  /* 0x00000000001a7805 */ /* 0x000fe4000001ff00 */
[----:B--2---:R-:W-:Y:S01]  /*11d0*/  CS2R R12, SRZ ;  /* 0x00000000000c7805 */ /* 0x004fe2000001ff00 */
[----:B------:R-:W-:Y:S01]  /*11e0*/  @!P1 IMAD.WIDE.U32 R52, R53, 0x10, R6 ;  /* 0x0000001035349825 */ /* 0x000fe200078e0006 */
[----:B------:R-:W-:Y:S01]  /*11f0*/  CS2R R6, SRZ ;  /* 0x0000000000067805 */ /* 0x000fe2000001ff00 */
[----:B------:R-:W5:Y:S02]  /*1200*/  @!P2 LDG.E.128 R32, desc[UR4][R46.64] ;  /* 0x000000042e20a981 */ /* 0x000f64000c1e1d00 */
[----:B------:R-:W-:Y:S01]  /*1210*/  @!P6 IMAD.WIDE.U32 R50, R51, 0x10, R4 ;  /* 0x000000103332e825 */ /* 0x000fe200078e0004 */
[----:B------:R-:W-:Y:S01]  /*1220*/  CS2R R4, SRZ ;  /* 0x0000000000047805 */ /* 0x000fe2000001ff00 */
[----:B------:R-:W5:Y:S02]  /*1230*/  @!P1 LDG.E.128 R28, desc[UR4][R52.64] ;  /* 0x00000004341c9981 */ /* 0x000f64000c1e1d00 */
[----:B------:R-:W-:-:S02]  /*1240*/  @!P0 IMAD.WIDE.U32 R48, R2, 0x10, R48 ;  /* 0x0000001002308825 */ /* 0x000fc400078e0030 */
[----:B------:R-:W5:Y:S04]  /*1250*/  @!P6 LDG.E.128 R24, desc[UR4][R50.64] ;  /* 0x000000043218e981 */ /* 0x000f68000c1e1d00 */
[----:B------:R-:W5:Y:S04]  /*1260*/  @!P3 LDG.E.128 R4, desc[UR4][R16.64] ;  /* 0x000000041004b981 */ /* 0x000f68000c1e1d00 */
[----:B------:R-:W5:Y:S01]  /*1270*/  @!P0 LDG.E.128 R12, desc[UR4][R48.64] ;  /* 0x00000004300c8981 */ /* 0x000f62000c1e1d00 */
[----:B------:R-:W-:Y:S02]  /*1280*/  CS2R R42, SRZ ;  /* 0x00000000002a7805 */ /* 0x000fe4000001ff00 */
[----:B------:R-:W-:Y:S01]  /*1290*/  CS2R R40, SRZ ;  /* 0x0000000000287805 */ /* 0x000fe2000001ff00 */
[----:B------:R-:W-:Y:S01]  /*12a0*/  BSSY B0, `(.L_x_4085) ;  /* 0x0000019000007945 */ /* 0x000fe20003800000 */
[----:B------:R-:W-:-:S02]  /*12b0*/  CS2R R22, SRZ ;  /* 0x0000000000167805 */ /* 0x000fc4000001ff00 */
[----:B------:R-:W-:Y:S02]  /*12c0*/  CS2R R20, SRZ ;  /* 0x0000000000147805 */ /* 0x000fe4000001ff00 */
[----:B------:R0:W5:Y:S02]  /*12d0*/  @!P4 LDG.E.128 R40, desc[UR4][R18.64] ;  /* 0x000000041228c981 */ /* 0x000164000c1e1d00 */
[----:B0-----:R-:W-:Y:S01]  /*12e0*/  CS2R R18, SRZ ;  /* 0x0000000000127805 */ /* 0x001fe2000001ff00 */
[----:B------:R-:W-:Y:S06]  /*12f0*/  @P0 BRA `(.L_x_4086) ;  /* 0x00000000004c0947 */ /* 0x000fec0003800000 */
        /* <DEDUP_REMOVED lines=17> */
[----:B------:R-:W-:-:S02]  /*1410*/  FSEL R22, R16, UR8, !P1 ;  /* 0x0000000810167c08 */ /* 0x000fc4000c800000 */
[----:B------:R-:W-:-:S07]  /*1420*/  FSEL R23, R17, UR9, !P1 ;  /* 0x0000000911177c08 */ /* 0x000fce000c800000 */
.L_x_4086:
[----:B------:R-:W-:Y:S05]  /*1430*/  BSYNC B0 ;  /* 0x0000000000007941 */ /* 0x000fea0003800000 */
.L_x_4085:
[C---:B------:R-:W-:Y:S01]  /*1440*/  VIADD R2, R0.reuse, 0x80 ;  /* 0x0000008000027836 */ /* 0x040fe20000000000 */
[----:B------:R-:W-:Y:S01]  /*1450*/  BSSY B0, `(.L_x_4087) ;  /* 0x0000019000007945 */ /* 0x000fe20003800000 */
[----:B-----5:R-:W-:Y:S01]  /*1460*/  VIADD R12, R0, 0x100 ;  /* 0x00000100000c7836 */ /* 0x020fe20000000000 */
[----:B------:R-:W-:Y:S02]  /*1470*/  CS2R R16, SRZ ;  /* 0x0000000000107805 */ /* 0x000fe4000001ff00 */
[-C--:B------:R-:W-:Y:S02]  /*1480*/  ISETP.GE.AND P1, PT, R2, R3.reuse, PT ;  /* 0x000000030200720c */ /* 0x080fe40003f26270 */
[----:B------:R-:W-:-:S11]  /*1490*/  ISETP.GE.AND P0, PT, R12, R3, PT ;  /* 0x000000030c00720c */ /* 0x000fd60003f06270 */
        /* <DEDUP_REMOVED lines=20> */
.L_x_4088:
[----:B------:R-:W-:Y:S05]  /*15e0*/  BSYNC B0 ;  /* 0x0000000000007941 */ /* 0x000fea0003800000 */
.L_x_4087:
[----:B------:R-:W-:Y:S01]  /*15f0*/  BSSY B0, `(.L_x_4089) ;  /* 0x0000018000007945 */ /* 0x000fe20003800000 */
[----:B------:R-:W-:Y:S02]  /*1600*/  CS2R R10, SRZ ;  /* 0x00000000000a7805 */ /* 0x000fe4000001ff00 */
[----:B------:R-:W-:Y:S02]  /*1610*/  CS2R R14, SRZ ;  /* 0x00000000000e7805 */ /* 0x000fe4000001ff00 */
[----:B------:R-:W-:Y:S01]  /*1620*/  CS2R R12, SRZ ;  /* 0x00000000000c7805 */ /* 0x000fe2000001ff00 */
        /* <DEDUP_REMOVED lines=20> */
.L_x_4090:
[----:B------:R-:W-:Y:S05]  /*1770*/  BSYNC B0 ;  /* 0x0000000000007941 */ /* 0x000fea0003800000 */
.L_x_4089:
[C---:B------:R-:W-:Y:S01]  /*1780*/  VIADD R8, R0.reuse, 0x180 ;  /* 0x0000018000087836 */ /* 0x040fe20000000000 */
[----:B------:R-:W-:Y:S01]  /*1790*/  BSSY B0, `(.L_x_4091) ;  /* 0x000001b000007945 */ /* 0x000fe20003800000 */
[----:B------:R-:W-:-:S03]  /*17a0*/  VIADD R36, R0, 0x200 ;  /* 0x0000020000247836 */ /* 0x000fc60000000000 */
[-C--:B------:R-:W-:Y:S02]  /*17b0*/  ISETP.GE.AND P1, PT, R8, R3.reuse, PT ;  /* 0x000000030800720c */ /* 0x080fe40003f26270 */
[----:B------:R-:W-:Y:S02]  /*17c0*/  CS2R R8, SRZ ;  /* 0x0000000000087805 */ /* 0x000fe4000001ff00 */
[----:B------:R-:W-:-:S09]  /*17d0*/  ISETP.GE.AND P0, PT, R36, R3, PT ;  /* 0x000000032400720c */ /* 0x000fd20003f06270 */
[----:B------:R-:W-:Y:S05]  /*17e0*/  @P1 BRA `(.L_x_4092) ;  /* 0x0000000000541947 */ /* 0x000fea0003800000 */
[----:B------:R-:W0:Y:S01]  /*17f0*/  LDC.64 R8, c[0x0][0x220] ;  /* 0x00008800ff087b82 */ /* 0x000e220000000a00 */
[----:B------:R-:W-:Y:S01]  /*1800*/  DSETP.NEU.AND P2, PT, R40, -INF , PT ;  /* 0xfff000002800742a */ /* 0x000fe20003f4d000 */
        /* <DEDUP_REMOVED lines=19> */
.L_x_4092:
[----:B------:R-:W-:Y:S05]  /*1940*/  BSYNC B0 ;  /* 0x0000000000007941 */ /* 0x000fea0003800000 */
.L_x_4091:
        /* <DEDUP_REMOVED lines=24> */
.L_x_4094:
[----:B------:R-:W-:Y:S05]  /*1ad0*/  BSYNC B0 ;  /* 0x0000000000007941 */ /* 0x000fea0003800000 */
.L_x_4093:
        /* <DEDUP_REMOVED lines=26> */
.L_x_4096:
[----:B------:R-:W-:Y:S05]  /*1c80*/  BSYNC B0 ;  /* 0x0000000000007941 */ /* 0x000fea0003800000 */
.L_x_4095:
        /* <DEDUP_REMOVED lines=26> */
.L_x_4098:
[----:B------:R-:W-:Y:S05]  /*1e30*/  BSYNC B0 ;  /* 0x0000000000007941 */ /* 0x000fea0003800000 */
.L_x_4097:
        /* <DEDUP_REMOVED lines=25> */
.L_x_4100:
[----:B------:R-:W-:Y:S05]  /*1fd0*/  BSYNC B0 ;  /* 0x0000000000007941 */ /* 0x000fea0003800000 */
.L_x_4099:
[----:B------:R-:W-:Y:S04]  /*1fe0*/  BSSY B0, `(.L_x_4101) ;  /* 0x0000033000007945 */ /* 0x000fe80003800000 */
[----:B------:R-:W-:Y:S04]  /*1ff0*/  BSSY B1, `(.L_x_4102) ;  /* 0x000002b000017945 */ /* 0x000fe80003800000 */
[----:B------:R-:W-:Y:S05]  /*2000*/  @P0 BRA `(.L_x_4103) ;  /* 0x0000000000300947 */ /* 0x000fea0003800000 */
[----:B------:R-:W0:Y:S01]  /*2010*/  LDC.64 R24, c[0x0][0x238] ;  /* 0x00008e00ff187b82 */ /* 0x000e220000000a00 */
[----:B------:R-:W-:Y:S02]  /*2020*/  IMAD.IADD R27, R45, 0x1, R0 ;  /* 0x000000012d1b7824 */ /* 0x000fe400078e0200 */
[----:B------:R-:W-:-:S05]  /*2030*/  IMAD.MOV.U32 R0, RZ, RZ, R2 ;  /* 0x000000ffff007224 */ /* 0x000fca00078e0002 */
[----:B------:R-:W-:Y:S01]  /*2040*/  ISETP.GE.AND P0, PT, R0, R3, PT ;  /* 0x000000030000720c */ /* 0x000fe20003f06270 */
[----:B0-----:R-:W-:-:S05]  /*2050*/  IMAD.WIDE.U32 R24, R27, 0x10, R24 ;  /* 0x000000101b187825 */ /* 0x001fca00078e0018 */
[----:B------:R0:W-:Y:S07]  /*2060*/  STG.E.128 desc[UR4][R24.64], R20 ;  /* 0x0000001418007986 */ /* 0x0001ee000c101d04 */
[----:B------:R-:W-:Y:S05]  /*2070*/  @P0 BRA `(.L_x_4104) ;  /* 0x0000000000300947 */ /* 0x000fea0003800000 */
[----:B0-----:R-:W0:Y:S01]  /*2080*/  LDC.64 R20, c[0x0][0x238] ;  /* 0x00008e00ff147b82 */ /* 0x001e220000000a00 */
[----:B------:R-:W-:Y:S02]  /*2090*/  IMAD.IADD R23, R45, 0x1, R0 ;  /* 0x000000012d177824 */ /* 0x000fe400078e0200 */
[----:B------:R-:W-:Y:S02]  /*20a0*/  VIADD R0, R0, 0x80 ;  /* 0x0000008000007836 */ /* 0x000fe40000000000 */
[----:B0-----:R-:W-:-:S05]  /*20b0*/  IMAD.WIDE.U32 R20, R23, 0x10, R20 ;  /* 0x0000001017147825 */ /* 0x001fca00078e0014 */
[----:B------:R0:W-:Y:S02]  /*20c0*/  STG.E.128 desc[UR4][R20.64], R16 ;  /* 0x0000001014007986 */ /* 0x0001e4000c101d04 */
.L_x_4103:
[----:B------:R-:W-:-:S13]  /*20d0*/  ISETP.GE.AND P0, PT, R0, R3, PT ;  /* 0x000000030000720c */ /* 0x000fda0003f06270 */
[----:B------:R-:W-:Y:S05]  /*20e0*/  @P0 BRA `(.L_x_4105) ;  /* 0x0000000000300947 */ /* 0x000fea0003800000 */
[----:B0-----:R-:W0:Y:S01]  /*20f0*/  LDC.64 R16, c[0x0][0x238] ;  /* 0x00008e00ff107b82 */ /* 0x001e220000000a00 */
[----:B------:R-:W-:Y:S02]  /*2100*/  IMAD.IADD R19, R45, 0x1, R0 ;  /* 0x000000012d137824 */ /* 0x000fe400078e0200 */
[----:B------:R-:W-:Y:S02]  /*2110*/  VIADD R0, R0, 0x80 ;  /* 0x0000008000007836 */ /* 0x000fe40000000000 */
[----:B0-----:R-:W-:-:S05]  /*2120*/  IMAD.WIDE.U32 R16, R19, 0x10, R16 ;  /* 0x0000001013107825 */ /* 0x001fca00078e0010 */
[----:B------:R1:W-:Y:S02]  /*2130*/  STG.E.128 desc[UR4][R16.64], R12 ;  /* 0x0000000c10007986 */ /* 0x0003e4000c101d04 */
.L_x_4104:
[----:B------:R-:W-:-:S13]  /*2140*/  ISETP.GE.AND P0, PT, R0, R3, PT ;  /* 0x000000030000720c */ /* 0x000fda0003f06270 */
[----:B------:R-:W-:Y:S05]  /*2150*/  @P0 BRA `(.L_x_4106) ;  /* 0x0000000000300947 */ /* 0x000fea0003800000 */
[----:B-1----:R-:W1:Y:S01]  /*2160*/  LDC.64 R12, c[0x0][0x238] ;  /* 0x00008e00ff0c7b82 */ /* 0x002e620000000a00 */
[----:B------:R-:W-:Y:S02]  /*2170*/  IMAD.IADD R15, R45, 0x1, R0 ;  /* 0x000000012d0f7824 */ /* 0x000fe400078e0200 */
[----:B------:R-:W-:Y:S02]  /*2180*/  VIADD R0, R0, 0x80 ;  /* 0x0000008000007836 */ /* 0x000fe40000000000 */
[----:B-1----:R-:W-:-:S05]  /*2190*/  IMAD.WIDE.U32 R12, R15, 0x10, R12 ;  /* 0x000000100f0c7825 */ /* 0x002fca00078e000c */
[----:B------:R1:W-:Y:S02]  /*21a0*/  STG.E.128 desc[UR4][R12.64], R8 ;  /* 0x000000080c007986 */ /* 0x0003e4000c101d04 */
.L_x_4105:
[----:B------:R-:W-:-:S13]  /*21b0*/  ISETP.GE.AND P0, PT, R0, R3, PT ;  /* 0x000000030000720c */ /* 0x000fda0003f06270 */
[----:B------:R-:W-:Y:S05]  /*21c0*/  @P0 BRA `(.L_x_4107) ;  /* 0x0000000000340947 */ /* 0x000fea0003800000 */
[----:B-1----:R-:W1:Y:S01]  /*21d0*/  LDC.64 R8, c[0x0][0x238] ;  /* 0x00008e00ff087b82 */ /* 0x002e620000000a00 */
[----:B------:R-:W-:Y:S02]  /*21e0*/  IMAD.IADD R11, R45, 0x1, R0 ;  /* 0x000000012d0b7824 */ /* 0x000fe400078e0200 */
[----:B------:R-:W-:Y:S02]  /*21f0*/  VIADD R0, R0, 0x80 ;  /* 0x0000008000007836 */ /* 0x000fe40000000000 */
[----:B-1----:R-:W-:-:S05]  /*2200*/  IMAD.WIDE.U32 R8, R11, 0x10, R8 ;  /* 0x000000100b087825 */ /* 0x002fca00078e0008 */
[----:B------:R2:W-:Y:S02]  /*2210*/  STG.E.128 desc[UR4][R8.64], R40 ;  /* 0x0000002808007986 */ /* 0x0005e4000c101d04 */
.L_x_4106:
[----:B------:R-:W-:-:S13]  /*2220*/  ISETP.GE.AND P0, PT, R0, R3, PT ;  /* 0x000000030000720c */ /* 0x000fda0003f06270 */
[----:B------:R-:W-:Y:S05]  /*2230*/  @P0 BREAK B1 ;  /* 0x0000000000010942 */ /* 0x000fea0003800000 */
[----:B------:R-:W-:Y:S05]  /*2240*/  @P0 BRA `(.L_x_4108) ;  /* 0x0000000000300947 */ /* 0x000fea0003800000 */
[----:B--2---:R-:W2:Y:S01]  /*2250*/  LDC.64 R8, c[0x0][0x238] ;  /* 0x00008e00ff087b82 */ /* 0x004ea20000000a00 */
[----:B------:R-:W-:Y:S02]  /*2260*/  IMAD.IADD R11, R45, 0x1, R0 ;  /* 0x000000012d0b7824 */ /* 0x000fe400078e0200 */
[----:B------:R-:W-:Y:S02]  /*2270*/  VIADD R0, R0, 0x80 ;  /* 0x0000008000007836 */ /* 0x000fe40000000000 */
[----:B--2---:R-:W-:-:S05]  /*2280*/  IMAD.WIDE.U32 R8, R11, 0x10, R8 ;  /* 0x000000100b087825 */ /* 0x004fca00078e0008 */
[----:B------:R2:W-:Y:S02]  /*2290*/  STG.E.128 desc[UR4][R8.64], R36 ;  /* 0x0000002408007986 */ /* 0x0005e4000c101d04 */
.L_x_4107:
[----:B------:R-:W-:Y:S05]  /*22a0*/  BSYNC B1 ;  /* 0x0000000000017941 */ /* 0x000fea0003800000 */
.L_x_4102:
[----:B------:R-:W-:-:S13]  /*22b0*/  ISETP.GE.AND P0, PT, R0, R3, PT ;  /* 0x000000030000720c */ /* 0x000fda0003f06270 */
[----:B-12---:R-:W1:Y:S01]  /*22c0*/  @!P0 LDC.64 R8, c[0x0][0x238] ;  /* 0x00008e00ff088b82 */ /* 0x006e620000000a00 */
[----:B------:R-:W-:Y:S02]  /*22d0*/  @!P0 IMAD.IADD R11, R45, 0x1, R0 ;  /* 0x000000012d0b8824 */ /* 0x000fe400078e0200 */
[----:B------:R-:W-:Y:S02]  /*22e0*/  @!P0 VIADD R0, R0, 0x80 ;  /* 0x0000008000008836 */ /* 0x000fe40000000000 */
[----:B-1----:R-:W-:-:S05]  /*22f0*/  @!P0 IMAD.WIDE.U32 R8, R11, 0x10, R8 ;  /* 0x000000100b088825 */ /* 0x002fca00078e0008 */
[----:B------:R3:W-:Y:S02]  /*2300*/  @!P0 STG.E.128 desc[UR4][R8.64], R4 ;  /* 0x0000000408008986 */ /* 0x0007e4000c101d04 */
.L_x_4108:
[----:B------:R-:W-:Y:S05]  /*2310*/  BSYNC B0 ;  /* 0x0000000000007941 */ /* 0x000fea0003800000 */
.L_x_4101:
[----:B------:R-:W-:Y:S05]  /*2320*/  WARPSYNC.ALL ;  /* 0x0000000000007948 */ /* 0x000fea0003800000 */
[----:B------:R-:W-:-:S13]  /*2330*/  ISETP.GE.AND P0, PT, R0, R3, PT ;  /* 0x000000030000720c */ /* 0x000fda0003f06270 */
[----:B------:R-:W-:Y:S05]  /*2340*/  @P0 EXIT ;  /* 0x000000000000094d */ /* 0x000fea0003800000 */
[----:B------:R-:W4:Y:S01]  /*2350*/  LDC.64 R2, c[0x0][0x238] ;  /* 0x00008e00ff027b82 */ /* 0x000f220000000a00 */
[----:B------:R-:W-:-:S04]  /*2360*/  IMAD.IADD R45, R45, 0x1, R0 ;  /* 0x000000012d2d7824 */ /* 0x000fc800078e0200 */
[----:B----4-:R-:W-:-:S05]  /*2370*/  IMAD.WIDE.U32 R2, R45, 0x10, R2 ;  /* 0x000000102d027825 */ /* 0x010fca00078e0002 */
[----:B------:R-:W-:Y:S01]  /*2380*/  STG.E.128 desc[UR4][R2.64], R32 ;  /* 0x0000002002007986 */ /* 0x000fe2000c101d04 */
[----:B------:R-:W-:Y:S05]  /*2390*/  EXIT ;  /* 0x000000000000794d */ /* 0x000fea0003800000 */
.L_x_4109:
        /* <DEDUP_REMOVED lines=14> */
.L_x_36155:


//--------------------- .text._ZN2at6native29vectorized_elementwise_kernelILi4EZZZNS0_22nan_to_num_kernel_cudaERNS_18TensorIteratorBaseESt8optionalIdES5_S5_ENKUlvE_clEvENKUlvE_clEvEUlN3c107complexIdEEE_St5arrayIPcLm2EEEEviT0_T1_ --------------------------
	.section	.text._ZN2at6native29vectorized_elementwise_kernelILi4EZZZNS0_22nan_to_num_kernel_cudaERNS_18TensorIteratorBaseESt8optionalIdES5_S5_ENKUlvE_clEvENKUlvE_clEvEUlN3c107complexIdEEE_St5arrayIPcLm2EEEEviT0_T1_,"ax",@progbits
	.align	128
        .global         _ZN2at6native29vectorized_elementwise_kernelILi4EZZZNS0_22nan_to_num_kernel_cudaERNS_18TensorIteratorBaseESt8optionalIdES5_S5_ENKUlvE_clEvENKUlvE_clEvEUlN3c107complexIdEEE_St5arrayIPcLm2EEEEviT0_T1_
        .type           _ZN2at6native29vectorized_elementwise_kernelILi4EZZZNS0_22nan_to_num_kernel_cudaERNS_18TensorIteratorBaseESt8optionalIdES5_S5_ENKUlvE_clEvENKUlvE_clEvEUlN3c107complexIdEEE_St5arrayIPcLm2EEEEviT0_T1_,@function
        .size           _ZN2at6native29vectorized_elementwise_kernelILi4EZZZNS0_22nan_to_num_kernel_cudaERNS_18TensorIteratorBaseESt8optionalIdES5_S5_ENKUlvE_clEvENKUlvE_clEvEUlN3c107complexIdEEE_St5arrayIPcLm2EEEEviT0_T1_,(.L_x_36156 - _ZN2at6native29vectorized_elementwise_kernelILi4EZZZNS0_22nan_to_num_kernel_cudaERNS_18TensorIteratorBaseESt8optionalIdES5_S5_ENKUlvE_clEvENKUlvE_clEvEUlN3c107complexIdEEE_St5arrayIPcLm2EEEEviT0_T1_)
        .other          _ZN2at6native29vectorized_elementwise_kernelILi4EZZZNS0_22nan_to_num_kernel_cudaERNS_18TensorIteratorBaseESt8optionalIdES5_S5_ENKUlvE_clEvENKUlvE_clEvEUlN3c107complexIdEEE_St5arrayIPcLm2EEEEviT0_T1_,@"STO_CUDA_ENTRY STV_DEFAULT"
_ZN2at6native29vectorized_elementwise_kernelILi4EZZZNS0_22nan_to_num_kernel_cudaERNS_18TensorIteratorBaseESt8optionalIdES5_S5_ENKUlvE_clEvENKUlvE_clEvEUlN3c107complexIdEEE_St5arrayIPcLm2EEEEviT0_T1_:
.text._ZN2at6native29vectorized_elementwise_kernelILi4EZZZNS0_22nan_to_num_kernel_cudaERNS_18TensorIteratorBaseESt8optionalIdES5_S5_ENKUlvE_clEvENKUlvE_clEvEUlN3c107complexIdEEE_St5arrayIPcLm2EEEEviT0_T1_:
        /* <DEDUP_REMOVED lines=234> */
.L_x_4110:
        /* <DEDUP_REMOVED lines=89> */
.L_x_4112:
[----:B------:R-:W-:Y:S05]  /*1430*/  BSYNC B0 ;  /* 0x0000000000007941 */ /* 0x000fea0003800000 */
.L_x_4111:
        /* <DEDUP_REMOVED lines=26> */
.L_x_4114:
[----:B------:R-:W-:Y:S05]  /*15e0*/  BSYNC B0 ;  /* 0x0000000000007941 */ /* 0x000fea0003800000 */
.L_x_4113:
        /* <DEDUP_REMOVED lines=24> */
.L_x_4116:
[----:B------:R-:W-:Y:S05]  /*1770*/  BSYNC B0 ;  /* 0x0000000000007941 */ /* 0x000fea0003800000 */
.L_x_4115:
        /* <DEDUP_REMOVED lines=28> */
.L_x_4118:
[----:B------:R-:W-:Y:S05]  /*1940*/  BSYNC B0 ;  /* 0x0000000000007941 */ /* 0x000fea0003800000 */
.L_x_4117:
        /* <DEDUP_REMOVED lines=24> */
.L_x_4120:
[----:B------:R-:W-:Y:S05]  /*1ad0*/  BSYNC B0 ;  /* 0x0000000000007941 */ /* 0x000fea0003800000 */
.L_x_4119:
        /* <DEDUP_REMOVED lines=26> */
.L_x_4122:
[----:B------:R-:W-:Y:S05]  /*1c80*/  BSYNC B0 ;  /* 0x0000000000007941 */ /* 0x000fea0003800000 */
.L_x_4121:
        /* <DEDUP_REMOVED lines=26> */
.L_x_4124:
[----:B------:R-:W-:Y:S05]  /*1e30*/  BSYNC B0 ;  /* 0x0000000000007941 */ /* 0x000fea0003800000 */
.L_x_4123:
        /* <DEDUP_REMOVED lines=25> */
.L_x_4126:
[----:B------:R-:W-:Y:S05]  /*1fd0*/  BSYNC B0 ;  /* 0x0000000000007941 */ /* 0x000fea0003800000 */
.L_x_4125:
        /* <DEDUP_REMOVED lines=15> */
.L_x_4129:
[----:B------:R-:W-:-:S13]  /*20d0*/  ISETP.GE.AND P0, PT, R0, R3, PT ;  /* 0x000000030000720c */ /* 0x000fda0003f06270 */
[----:B------:R-:W-:Y:S05]  /*20e0*/  @P0 BRA `(.L_x_4131) ;  /* 0x0000000000300947 */ /* 0x000fea0003800000 */
[----:B0-----:R-:W0:Y:S01]  /*20f0*/  LDC.64 R16, c[0x0][0x238] ;  /* 0x00008e00ff107b82 */ /* 0x001e220000000a00 */
[----:B------:R-:W-:Y:S02]  /*2100*/  IMAD.IADD R19, R45, 0x1, R0 ;  /* 0x000000012d137824 */ /* 0x000fe400078e0200 */
[----:B------:R-:W-:Y:S02]  /*2110*/  VIADD R0, R0, 0x80 ;  /* 0x0000008000007836 */ /* 0x000fe40000000000 */
[----:B0-----:R-:W-:-:S05]  /*2120*/  IMAD.WIDE.U32 R16, R19, 0x10, R16 ;  /* 0x0000001013107825 */ /* 0x001fca00078e0010 */
[----:B------:R1:W-:Y:S02]  /*2130*/  STG.E.128 desc[UR4][R16.64], R12 ;  /* 0x0000000c10007986 */ /* 0x0003e4000c101d04 */
.L_x_4130:
[----:B------:R-:W-:-:S13]  /*2140*/  ISETP.GE.AND P0, PT, R0, R3, PT ;  /* 0x000000030000720c */ /* 0x000fda0003f06270 */
[----:B------:R-:W-:Y:S05]  /*2150*/  @P0 BRA `(.L_x_4132) ;  /* 0x0000000000300947 */ /* 0x000fea0003800000 */
[----:B-1----:R-:W1:Y:S01]  /*2160*/  LDC.64 R12, c[0x0][0x238] ;  /* 0x00008e00ff0c7b82 */ /* 0x002e620000000a00 */
[----:B------:R-:W-:Y:S02]  /*2170*/  IMAD.IADD R15, R45, 0x1, R0 ;  /* 0x000000012d0f7824 */ /* 0x000fe400078e0200 */
[----:B------:R-:W-:Y:S02]  /*2180*/  VIADD R0, R0, 0x80 ;  /* 0x0000008000007836 */ /* 0x000fe40000000000 */
[----:B-1----:R-:W-:-:S05]  /*2190*/  IMAD.WIDE.U32 R12, R15, 0x10, R12 ;  /* 0x000000100f0c7825 */ /* 0x002fca00078e000c */
[----:B------:R1:W-:Y:S02]  /*21a0*/  STG.E.128 desc[UR4][R12.64], R8 ;  /* 0x000000080c007986 */ /* 0x0003e4000c101d04 */
.L_x_4131:
[----:B------:R-:W-:-:S13]  /*21b0*/  ISETP.GE.AND P0, PT, R0, R3, PT ;  /* 0x000000030000720c */ /* 0x000fda0003f06270 */
[----:B------:R-:W-:Y:S05]  /*21c0*/  @P0 BRA `(.L_x_4133) ;  /* 0x0000000000340947 */ /* 0x000fea0003800000 */
[----:B-1----:R-:W1:Y:S01]  /*21d0*/  LDC.64 R8, c[0x0][0x238] ;  /* 0x00008e00ff087b82 */ /* 0x002e620000000a00 */
[----:B------:R-:W-:Y:S02]  /*21e0*/  IMAD.IADD R11, R45, 0x1, R0 ;  /* 0x000000012d0b7824 */ /* 0x000fe400078e0200 */
[----:B------:R-:W-:Y:S02]  /*21f0*/  VIADD R0, R0, 0x80 ;  /* 0x0000008000007836 */ /* 0x000fe40000000000 */
[----:B-1----:R-:W-:-:S05]  /*2200*/  IMAD.WIDE.U32 R8, R11, 0x10, R8 ;  /* 0x000000100b087825 */ /* 0x002fca00078e0008 */
[----:B------:R2:W-:Y:S02]  /*2210*/  STG.E.128 desc[UR4][R8.64], R40 ;  /* 0x0000002808007986 */ /* 0x0005e4000c101d04 */
.L_x_4132:
        /* <DEDUP_REMOVED lines=8> */
.L_x_4133:
[----:B------:R-:W-:Y:S05]  /*22a0*/  BSYNC B1 ;  /* 0x0000000000017941 */ /* 0x000fea0003800000 */
.L_x_4128:
[----:B------:R-:W-:-:S13]  /*22b0*/  ISETP.GE.AND P0, PT, R0, R3, PT ;  /* 0x000000030000720c */ /* 0x000fda0003f06270 */
[----:B-12---:R-:W1:Y:S01]  /*22c0*/  @!P0 LDC.64 R8, c[0x0][0x238] ;  /* 0x00008e00ff088b82 */ /* 0x006e620000000a00 */
[----:B------:R-:W-:Y:S02]  /*22d0*/  @!P0 IMAD.IADD R11, R45, 0x1, R0 ;  /* 0x000000012d0b8824 */ /* 0x000fe400078e0200 */
[----:B------:R-:W-:Y:S02]  /*22e0*/  @!P0 VIADD R0, R0, 0x80 ;  /* 0x0000008000008836 */ /* 0x000fe40000000000 */
[----:B-1----:R-:W-:-:S05]  /*22f0*/  @!P0 IMAD.WIDE.U32 R8, R11, 0x10, R8 ;  /* 0x000000100b088825 */ /* 0x002fca00078e0008 */
[----:B------:R3:W-:Y:S02]  /*2300*/  @!P0 STG.E.128 desc[UR4][R8.64], R4 ;  /* 0x0000000408008986 */ /* 0x0007e4000c101d04 */
.L_x_4134:
[----:B------:R-:W-:Y:S05]  /*2310*/  BSYNC B0 ;  /* 0x0000000000007941 */ /* 0x000fea0003800000 */
.L_x_4127:
        /* <DEDUP_REMOVED lines=8> */
.L_x_4135:
        /* <DEDUP_REMOVED lines=14> */
.L_x_36156:


//--------------------- .text._ZN2at6native29vectorized_elementwise_kernelILi8EZZZNS0_22nan_to_num_kernel_cudaERNS_18TensorIteratorBaseESt8optionalIdES5_S5_ENKUlvE_clEvENKUlvE_clEvEUlN3c107complexIdEEE_St5arrayIPcLm2EEEEviT0_T1_ --------------------------
	.section	.text._ZN2at6native29vectorized_elementwise_kernelILi8EZZZNS0_22nan_to_num_kernel_cudaERNS_18TensorIteratorBaseESt8optionalIdES5_S5_ENKUlvE_clEvENKUlvE_clEvEUlN3c107complexIdEEE_St5arrayIPcLm2EEEEviT0_T1_,"ax",@progbits
	.align	128
        .global         _ZN2at6native29vectorized_elementwise_kernelILi8EZZZNS0_22nan_to_num_kernel_cudaERNS_18TensorIteratorBaseESt8optionalIdES5_S5_ENKUlvE_clEvENKUlvE_clEvEUlN3c107complexIdEEE_St5arrayIPcLm2EEEEviT0_T1_
        .type           _ZN2at6native29vectorized_elementwise_kernelILi8EZZZNS0_22nan_to_num_kernel_cudaERNS_18TensorIteratorBaseESt8optionalIdES5_S5_ENKUlvE_clEvENKUlvE_clEvEUlN3c107complexIdEEE_St5arrayIPcLm2EEEEviT0_T1_,@function
        .size           _ZN2at6native29vectorized_elementwise_kernelILi8EZZZNS0_22nan_to_num_kernel_cudaERNS_18TensorIteratorBaseESt8optionalIdES5_S5_ENKUlvE_clEvENKUlvE_clEvEUlN3c107complexIdEEE_St5arrayIPcLm2EEEEviT0_T1_,(.L_x_36157 - _ZN2at6native29vectorized_elementwise_kernelILi8EZZZNS0_22nan_to_num_kernel_cudaERNS_18TensorIteratorBaseESt8optionalIdES5_S5_ENKUlvE_clEvENKUlvE_clEvEUlN3c107complexIdEEE_St5arrayIPcLm2EEEEviT0_T1_)
        .other          _ZN2at6native29vectorized_elementwise_kernelILi8EZZZNS0_22nan_to_num_kernel_cudaERNS_18TensorIteratorBaseESt8optionalIdES5_S5_ENKUlvE_clEvENKUlvE_clEvEUlN3c107complexIdEEE_St5arrayIPcLm2EEEEviT0_T1_,@"STO_CUDA_ENTRY STV_DEFAULT"
_ZN2at6native29vectorized_elementwise_kernelILi8EZZZNS0_22nan_to_num_kernel_cudaERNS_18TensorIteratorBaseESt8optionalIdES5_S5_ENKUlvE_clEvENKUlvE_clEvEUlN3c107complexIdEEE_St5arrayIPcLm2EEEEviT0_T1_:
.text._ZN2at6native29vectorized_elementwise_kernelILi8EZZZNS0_22nan_to_num_kernel_cudaERNS_18TensorIteratorBaseESt8optionalIdES5_S5_ENKUlvE_clEvENKUlvE_clEvEUlN3c107complexIdEEE_St5arrayIPcLm2EEEEviT0_T1_:
        /* <DEDUP_REMOVED lines=17> */
[----:B------:R-:W2:Y:S04]  /*0110*/  LDG.E.128 R12, desc[UR4][R24.64+0x50] ;  /* 0x00005004180c7981 */ /* 0x000ea8000c1e1d00 */
[----:B------:R-:W5:Y:S04]  /*0120*/  LDG.E.128 R20, desc[UR4][R24.64+0x60] ;  /* 0x0000600418147981 */ /* 0x000f68000c1e1d00 */
[----:B------:R-:W5:Y:S01]  /*0130*/  LDG.E.128 R16, desc[UR4][R24.64+0x70] ;  /* 0x0000700418107981 */ /* 0x000f62000c1e1d00 */
[----:B---3--:R-:W-:-:S02]  /*0140*/  DSETP.GTU.AND P4, PT, |R30|, +INF , PT ;  /* 0x7ff000001e00742a */ /* 0x008fc40003f8c200 */
[----:B------:R-:W-:Y:S02]  /*0150*/  DSETP.GTU.AND P0, PT, |R28|, +INF , PT ;  /* 0x7ff000001c00742a */ /* 0x000fe40003f0c200 */
[----:B------:R-:W-:Y:S02]  /*0160*/  DSETP.NEU.AND P2, PT, R30, -INF , PT ;  /* 0xfff000001e00742a */ /* 0x000fe40003f4d000 */
[----:B------:R-:W-:Y:S01]  /*0170*/  P2R R27, PR, RZ, 0x10 ;  /* 0x00000010ff1b7803 */ /* 0x000fe20000000000 */
[----:B----4-:R-:W-:Y:S01]  /*0180*/  DSETP.NEU.AND P4, PT, R4, -INF , PT ;  /* 0xfff000000400742a */ /* 0x010fe20003f8d000 */
[----:B------:R-:W-:Y:S01]  /*0190*/  P2R R26, PR, RZ, 0x1 ;  /* 0x00000001ff1a7803 */ /* 0x000fe20000000000 */
[----:B------:R-:W-:Y:S01]  /*01a0*/  DSETP.NEU.AND P1, PT, R28, -INF , PT ;  /* 0xfff000001c00742a */ /* 0x000fe20003f2d000 */
[----:B------:R-:W-:Y:S01]  /*01b0*/  FSEL R3, R30, UR6, P2 ;  /* 0x000000061e037c08 */ /* 0x000fe20009000000 */
[----:B------:R-:W-:Y:S01]  /*01c0*/  DSETP.NEU.AND P0, PT, R30, +INF , PT ;  /* 0x7ff000001e00742a */ /* 0x000fe20003f0d000 */
[----:B------:R-:W-:Y:S01]  /*01d0*/  FSEL R30, R31, UR7, P2 ;  /* 0x000000071f1e7c08 */ /* 0x000fe20009000000 */
[----:B------:R-:W-:Y:S01]  /*01e0*/  DSETP.NEU.AND P2, PT, R4, +INF , PT ;  /* 0x7ff000000400742a */ /* 0x000fe20003f4d000 */
[----:B------:R-:W-:Y:S01]  /*01f0*/  FSEL R37, R4, UR6, P4 ;  /* 0x0000000604257c08 */ /* 0x000fe2000a000000 */
[----:B------:R-:W-:Y:S01]  /*0200*/  DSETP.NEU.AND P3, PT, R28, +INF , PT ;  /* 0x7ff000001c00742a */ /* 0x000fe20003f6d000 */
[----:B------:R-:W-:Y:S01]  /*0210*/  FSEL R42, R5, UR7, P4 ;  /* 0x00000007052a7c08 */ /* 0x000fe2000a000000 */
[----:B--2---:R-:W-:Y:S01]  /*0220*/  DSETP.GTU.AND P5, PT, |R12|, +INF , PT ;  /* 0x7ff000000c00742a */ /* 0x004fe20003fac200 */
[----:B------:R-:W-:-:S02]  /*0230*/  FSEL R35, R28, UR6, P1 ;  /* 0x000000061c237c08 */ /* 0x000fc40008800000 */
[----:B------:R-:W-:Y:S01]  /*0240*/  FSEL R40, R29, UR7, P1 ;  /* 0x000000071d287c08 */ /* 0x000fe20008800000 */
[C---:B------:R-:W-:Y:S01]  /*0250*/  DSETP.NEU.AND P1, PT, R6.reuse, -INF , PT ;  /* 0xfff000000600742a */ /* 0x040fe20003f2d000 */
[-C--:B------:R-:W-:Y:S02]  /*0260*/  FSEL R37, R37, R32.reuse, P2 ;  /* 0x0000002025257208 */ /* 0x080fe40001000000 */
[-C--:B------:R-:W-:Y:S01]  /*0270*/  FSEL R42, R42, R33.reuse, P2 ;  /* 0x000000212a2a7208 */ /* 0x080fe20001000000 */
[C---:B------:R-:W-:Y:S01]  /*0280*/  DSETP.GTU.AND P2, PT, |R6|.reuse, +INF , PT ;  /* 0x7ff000000600742a */ /* 0x040fe20003f4c200 */
[-C--:B------:R-:W-:Y:S02]  /*0290*/  FSEL R38, R3, R32.reuse, P0 ;  /* 0x0000002003267208 */ /* 0x080fe40000000000 */
[----:B------:R-:W-:Y:S02]  /*02a0*/  FSEL R29, R6, UR6, P1 ;  /* 0x00000006061d7c08 */ /* 0x000fe40008800000 */
[----:B------:R-:W-:Y:S01]  /*02b0*/  FSEL R0, R7, UR7, P1 ;  /* 0x0000000707007c08 */ /* 0x000fe20008800000 */
[----:B------:R-:W-:Y:S01]  /*02c0*/  DSETP.NEU.AND P1, PT, R6, +INF , PT ;  /* 0x7ff000000600742a */ /* 0x000fe20003f2d000 */
[----:B------:R-:W-:Y:S01]  /*02d0*/  P2R R48, PR, RZ, 0x4 ;  /* 0x00000004ff307803 */ /* 0x000fe20000000000 */
[----:B-----5:R-:W-:Y:S01]  /*02e0*/  DSETP.NEU.AND P2, PT, R8, -INF , PT ;  /* 0xfff000000800742a */ /* 0x020fe20003f4d000 */
[----:B------:R-:W-:Y:S01]  /*02f0*/  FSEL R39, R30, R33, P0 ;  /* 0x000000211e277208 */ /* 0x000fe20000000000 */
[----:B------:R-:W-:Y:S01]  /*0300*/  DSETP.NEU.AND P0, PT, R10, -INF , PT ;  /* 0xfff000000a00742a */ /* 0x000fe20003f0d000 */
[----:B------:R-:W-:-:S02]  /*0310*/  FSEL R44, R35, R32, P3 ;  /* 0x00000020232c7208 */ /* 0x000fc40001800000 */
[-C--:B------:R-:W-:Y:S02]  /*0320*/  FSEL R36, R29, R32.reuse, P1 ;  /* 0x000000201d247208 */ /* 0x080fe40000800000 */
[----:B------:R-:W-:Y:S01]  /*0330*/  FSEL R41, R0, R33, P1 ;  /* 0x0000002100297208 */ /* 0x000fe20000800000 */
[----:B------:R-:W-:Y:S01]  /*0340*/  DSETP.NEU.AND P1, PT, R8, +INF , PT ;  /* 0x7ff000000800742a */ /* 0x000fe20003f2d000 */
[----:B------:R-:W-:Y:S02]  /*0350*/  FSEL R43, R8, UR6, P2 ;  /* 0x00000006082b7c08 */ /* 0x000fe40009000000 */
[----:B------:R-:W-:Y:S01]  /*0360*/  FSEL R0, R9, UR7, P2 ;  /* 0x0000000709007c08 */ /* 0x000fe20009000000 */
[----:B------:R-:W-:Y:S01]  /*0370*/  DSETP.NEU.AND P2, PT, R10, +INF , PT ;  /* 0x7ff000000a00742a */ /* 0x000fe20003f4d000 */
[----:B------:R-:W-:Y:S02]  /*0380*/  FSEL R3, R10, UR6, P0 ;  /* 0x000000060a037c08 */ /* 0x000fe40008000000 */
[----:B------:R-:W-:-:S02]  /*0390*/  FSEL R43, R43, R32, P1 ;  /* 0x000000202b2b7208 */ /* 0x000fc40000800000 */
[-C--:B------:R-:W-:Y:S01]  /*03a0*/  FSEL R35, R0, R33.reuse, P1 ;  /* 0x0000002100237208 */ /* 0x080fe20000800000 */
[C---:B------:R-:W-:Y:S01]  /*03b0*/  DSETP.NEU.AND P1, PT, R12.reuse, -INF , PT ;  /* 0xfff000000c00742a */ /* 0x040fe20003f2d000 */
[----:B------:R-:W-:Y:S01]  /*03c0*/  FSEL R0, R11, UR7, P0 ;  /* 0x000000070b007c08 */ /* 0x000fe20008000000 */
[----:B------:R-:W-:Y:S01]  /*03d0*/  DSETP.NEU.AND P0, PT, R12, +INF , PT ;  /* 0x7ff000000c00742a */ /* 0x000fe20003f0d000 */
[-C--:B------:R-:W-:Y:S01]  /*03e0*/  FSEL R40, R40, R33.reuse, P3 ;  /* 0x0000002128287208 */ /* 0x080fe20001800000 */
[----:B------:R-:W-:Y:S01]  /*03f0*/  DSETP.GTU.AND P3, PT, |R4|, +INF , PT ;  /* 0x7ff000000400742a */ /* 0x000fe20003f6c200 */
        /* <DEDUP_REMOVED lines=18> */
[----:B------:R-:W-:Y:S01]  /*0520*/  P2R R47, PR, RZ, 0x8 ;  /* 0x00000008ff2f7803 */ /* 0x000fe20000000000 */
[----:B------:R-:W-:Y:S01]  /*0530*/  DSETP.GTU.AND P3, PT, |R20|, +INF , PT ;  /* 0x7ff000001400742a */ /* 0x000fe20003f6c200 */
[----:B------:R-:W-:Y:S02]  /*0540*/  FSEL R0, R29, R32, P2 ;  /* 0x000000201d007208 */ /* 0x000fe40001000000 */
[----:B------:R-:W-:Y:S01]  /*0550*/  FSEL R2, R2, R33, P2 ;  /* 0x0000002102027208 */ /* 0x000fe20001000000 */
[----:B------:R-:W-:Y:S01]  /*0560*/  DSETP.GTU.AND P2, PT, |R22|, +INF , PT ;  /* 0x7ff000001600742a */ /* 0x000fe20003f4c200 */
[----:B------:R-:W-:-:S02]  /*0570*/  FSEL R29, R22, UR6, P1 ;  /* 0x00000006161d7c08 */ /* 0x000fc40008800000 */
[----:B------:R-:W-:Y:S01]  /*0580*/  FSEL R30, R23, UR7, P1 ;  /* 0x00000007171e7c08 */ /* 0x000fe20008800000 */
[----:B------:R-:W-:Y:S01]  /*0590*/  DSETP.NEU.AND P1, PT, R16, -INF , PT ;  /* 0xfff000001000742a */ /* 0x000fe20003f2d000 */
[----:B------:R-:W2:Y:S01]  /*05a0*/  LDG.E.128 R20, desc[UR4][R24.64+0x30] ;  /* 0x0000300418147981 */ /* 0x000ea2000c1e1d00 */
[----:B------:R-:W-:Y:S02]  /*05b0*/  P2R R51, PR, RZ, 0x4 ;  /* 0x00000004ff337803 */ /* 0x000fe40000000000 */
[----:B------:R-:W-:Y:S02]  /*05c0*/  ISETP.NE.AND P2, PT, R47, RZ, PT ;  /* 0x000000ff2f00720c */ /* 0x000fe40003f45270 */
[----:B------:R-:W-:Y:S02]  /*05d0*/  FSEL R29, R29, R32, P0 ;  /* 0x000000201d1d7208 */ /* 0x000fe40000000000 */
[----:B------:R-:W-:Y:S02]  /*05e0*/  P2R R50, PR, RZ, 0x4 ;  /* 0x00000004ff327803 */ /* 0x000fe40000000000 */
[----:B------:R-:W-:-:S02]  /*05f0*/  ISETP.NE.AND P2, PT, R48, RZ, PT ;  /* 0x000000ff3000720c */ /* 0x000fc40003f45270 */
[----:B------:R-:W-:Y:S01]  /*0600*/  FSEL R30, R30, R33, P0 ;  /* 0x000000211e1e7208 */ /* 0x000fe20000000000 */
[----:B------:R-:W-:Y:S01]  /*0610*/  DSETP.NEU.AND P0, PT, R16, +INF , PT ;  /* 0x7ff000001000742a */ /* 0x000fe20003f0d000 */
[----:B------:R-:W-:Y:S02]  /*0620*/  P2R R48, PR, RZ, 0x4 ;  /* 0x00000004ff307803 */ /* 0x000fe40000000000 */
[----:B------:R-:W-:Y:S02]  /*0630*/  ISETP.NE.AND P2, PT, R27, RZ, PT ;  /* 0x000000ff1b00720c */ /* 0x000fe40003f45270 */
[----:B------:R-:W-:Y:S02]  /*0640*/  FSEL R31, R16, UR6, P1 ;  /* 0x00000006101f7c08 */ /* 0x000fe40008800000 */
[----:B------:R-:W-:Y:S02]  /*0650*/  P2R R49, PR, RZ, 0x4 ;  /* 0x00000004ff317803 */ /* 0x000fe40000000000 */
[----:B------:R-:W-:-:S02]  /*0660*/  ISETP.NE.AND P2, PT, R26, RZ, PT ;  /* 0x000000ff1a00720c */ /* 0x000fc40003f45270 */
[----:B------:R-:W3:Y:S01]  /*0670*/  LDG.E.128 R24, desc[UR4][R24.64+0x20] ;  /* 0x0000200418187981 */ /* 0x000ee2000c1e1d00 */
[----:B------:R-:W-:Y:S02]  /*0680*/  FSEL R34, R17, UR7, P1 ;  /* 0x0000000711227c08 */ /* 0x000fe40008800000 */
[----:B------:R-:W-:Y:S02]  /*0690*/  FSEL R31, R31, R32, P0 ;  /* 0x000000201f1f7208 */ /* 0x000fe40000000000 */
[----:B------:R-:W-:Y:S01]  /*06a0*/  FSEL R34, R34, R33, P0 ;  /* 0x0000002122227208 */ /* 0x000fe20000000000 */
[----:B------:R-:W-:Y:S01]  /*06b0*/  DSETP.GTU.AND P4, PT, |R8|, +INF , PT ;  /* 0x7ff000000800742a */ /* 0x000fe20003f8c200 */
[----:B------:R-:W-:Y:S01]  /*06c0*/  P2R R47, PR, RZ, 0x4 ;  /* 0x00000004ff2f7803 */ /* 0x000fe20000000000 */
[----:B------:R-:W-:Y:S01]  /*06d0*/  DSETP.GTU.AND P1, PT, |R16|, +INF , PT ;  /* 0x7ff000001000742a */ /* 0x000fe20003f2c200 */
[----:B------:R-:W-:Y:S01]  /*06e0*/  P2R R46, PR, RZ, 0x8 ;  /* 0x00000008ff2e7803 */ /* 0x000fe20000000000 */
[----:B--2---:R-:W-:-:S06]  /*06f0*/  DSETP.NEU.AND P0, PT, R20, -INF , PT ;  /* 0xfff000001400742a */ /* 0x004fcc0003f0d000 */
[----:B------:R-:W-:Y:S02]  /*0700*/  FSEL R13, R20, UR6, P0 ;  /* 0x00000006140d7c08 */ /* 0x000fe40008000000 */
[----:B------:R-:W-:Y:S01]  /*0710*/  FSEL R12, R21, UR7, P0 ;  /* 0x00000007150c7c08 */ /* 0x000fe20008000000 */
[----:B------:R-:W-:-:S06]  /*0720*/  DSETP.NEU.AND P0, PT, R20, +INF , PT ;  /* 0x7ff000001400742a */ /* 0x000fcc0003f0d000 */
[----:B------:R-:W-:Y:S02]  /*0730*/  FSEL R13, R13, R32, P0 ;  /* 0x000000200d0d7208 */ /* 0x000fe40000000000 */
[----:B------:R-:W-:Y:S01]  /*0740*/  FSEL R12, R12, R33, P0 ;  /* 0x000000210c0c7208 */ /* 0x000fe20000000000 */
[----:B------:R-:W-:-:S06]  /*0750*/  DSETP.NEU.AND P0, PT, R22, -INF , PT ;  /* 0xfff000001600742a */ /* 0x000fcc0003f0d000 */
[----:B------:R-:W-:Y:S02]  /*0760*/  FSEL R9, R22, UR6, P0 ;  /* 0x0000000616097c08 */ /* 0x000fe40008000000 */
[----:B------:R-:W-:Y:S01]  /*0770*/  FSEL R16, R23, UR7, P0 ;  /* 0x0000000717107c08 */ /* 0x000fe20008000000 */
[----:B------:R-:W-:Y:S02]  /*0780*/  DSETP.NEU.AND P0, PT, R22, +INF , PT ;  /* 0x7ff000001600742a */ /* 0x000fe40003f0d000 */
[----:B---3--:R-:W-:-:S04]  /*0790*/  DSETP.NEU.AND P6, PT, R24, -INF , PT ;  /* 0xfff000001800742a */ /* 0x008fc80003fcd000 */
[----:B------:R-:W-:Y:S02]  /*07a0*/  FSEL R8, R9, R32, P0 ;  /* 0x0000002009087208 */ /* 0x000fe40000000000 */
[----:B------:R-:W-:Y:S02]  /*07b0*/  FSEL R9, R16, R33, P0 ;  /* 0x0000002110097208 */ /* 0x000fe40000000000 */
[----:B------:R-:W-:Y:S02]  /*07c0*/  FSEL R17, R24, UR6, P6 ;  /* 0x0000000618117c08 */ /* 0x000fe4000b000000 */
[----:B------:R-:W-:Y:S01]  /*07d0*/  FSEL R16, R25, UR7, P6 ;  /* 0x0000000719107c08 */ /* 0x000fe2000b000000 */
[----:B------:R-:W-:Y:S02]  /*07e0*/  DSETP.NEU.AND P6, PT, R24, +INF , PT ;  /* 0x7ff000001800742a */ /* 0x000fe40003fcd000 */
[----:B------:R-:W-:Y:S02]  /*07f0*/  DSETP.GTU.AND P0, PT, |R20|, +INF , PT ;  /* 0x7ff000001400742a */ /* 0x000fe40003f0c200 */
[----:B------:R-:W-:-:S02]  /*0800*/  DSETP.GTU.AND P2, PT, |R24|, +INF , PT ;  /* 0x7ff000001800742a */ /* 0x000fc40003f4c200 */
[----:B------:R-:W-:Y:S02]  /*0810*/  FSEL R20, R17, R32, P6 ;  /* 0x0000002011147208 */ /* 0x000fe40003000000 */
[----:B------:R-:W-:Y:S01]  /*0820*/  FSEL R16, R16, R33, P6 ;  /* 0x0000002110107208 */ /* 0x000fe20003000000 */
[----:B------:R-:W-:Y:S01]  /*0830*/  DSETP.NEU.AND P6, PT, R26, -INF , PT ;  /* 0xfff000001a00742a */ /* 0x000fe20003fcd000 */
[----:B------:R-:W-:Y:S01]  /*0840*/  P2R R25, PR, RZ, 0x4 ;  /* 0x00000004ff197803 */ /* 0x000fe20000000000 */
        /* <DEDUP_REMOVED lines=10> */
[----:B------:R-:W-:Y:S01]  /*08f0*/  ISETP.NE.AND P6, PT, R25, RZ, PT ;  /* 0x000000ff1900720c */ /* 0x000fe20003fc5270 */
[----:B------:R-:W-:-:S03]  /*0900*/  DSETP.GTU.AND P3, PT, |R26|, +INF , PT ;  /* 0x7ff000001a00742a */ /* 0x000fc60003f6c200 */
[----:B------:R-:W-:Y:S02]  /*0910*/  FSEL R20, R20, UR6, !P6 ;  /* 0x0000000614147c08 */ /* 0x000fe4000f000000 */
[----:B------:R-:W-:Y:S01]  /*0920*/  FSEL R27, R16, UR7, !P6 ;  /* 0x00000007101b7c08 */ /* 0x000fe2000f000000 */
[----:B------:R-:W-:Y:S01]  /*0930*/  DSETP.GTU.AND P6, PT, |R22|, +INF , PT ;  /* 0x7ff000001600742a */ /* 0x000fe20003fcc200 */
[----:B------:R-:W0:Y:S01]  /*0940*/  LDC.64 R22, c[0x0][0x238] ;  /* 0x00008e00ff167b82 */ /* 0x000e220000000a00 */
[----:B------:R-:W-:-:S04]  /*0950*/  ISETP.NE.AND P2, PT, R47, RZ, PT ;  /* 0x000000ff2f00720c */ /* 0x000fc80003f45270 */
[----:B------:R-:W-:Y:S02]  /*0960*/  FSEL R44, R44, UR6, !P2 ;  /* 0x000000062c2c7c08 */ /* 0x000fe4000d000000 */
[----:B------:R-:W-:Y:S02]  /*0970*/  FSEL R17, R40, UR7, !P2 ;  /* 0x0000000728117c08 */ /* 0x000fe4000d000000 */
[----:B------:R-:W-:Y:S01]  /*0980*/  ISETP.NE.AND P2, PT, R49, RZ, PT ;  /* 0x000000ff3100720c */ /* 0x000fe20003f45270 */
[----:B0-----:R-:W-:Y:S02]  /*0990*/  IMAD.WIDE.U32 R22, R45, 0x10, R22 ;  /* 0x000000102d167825 */ /* 0x001fe400078e0016 */
[----:B------:R-:W0:Y:S01]  /*09a0*/  S2R R45, SR_TID.X ;  /* 0x00000000002d7919 */ /* 0x000e220000002100 */
[----:B------:R-:W-:Y:S02]  /*09b0*/  FSEL R38, R38, UR6, !P2 ;  /* 0x0000000626267c08 */ /* 0x000fe4000d000000 */
[----:B------:R-:W-:-:S02]  /*09c0*/  FSEL R39, R39, UR7, !P2 ;  /* 0x0000000727277c08 */ /* 0x000fc4000d000000 */
[----:B------:R-:W-:-:S04]  /*09d0*/  ISETP.NE.AND P2, PT, R48, RZ, PT ;  /* 0x000000ff3000720c */ /* 0x000fc80003f45270 */
[----:B------:R-:W-:Y:S02]  /*09e0*/  FSEL R36, R36, UR6, !P2 ;  /* 0x0000000624247c08 */ /* 0x000fe4000d000000 */
[----:B------:R-:W-:Y:S02]  /*09f0*/  FSEL R41, R41, UR7, !P2 ;  /* 0x0000000729297c08 */ /* 0x000fe4000d000000 */
[----:B------:R-:W-:Y:S02]  /*0a00*/  ISETP.NE.AND P2, PT, R50, RZ, PT ;  /* 0x000000ff3200720c */ /* 0x000fe40003f45270 */
[----:B------:R-:W-:Y:S02]  /*0a10*/  FSEL R25, R21, UR7, !P3 ;  /* 0x0000000715197c08 */ /* 0x000fe4000d800000 */
[----:B------:R-:W-:Y:S02]  /*0a20*/  FSEL R16, R13, UR6, !P0 ;  /* 0x000000060d107c08 */ /* 0x000fe4000c000000 */
[----:B------:R-:W-:Y:S01]  /*0a30*/  FSEL R21, R12, UR7, !P0 ;  /* 0x000000070c157c08 */ /* 0x000fe2000c000000 */
[----:B------:R-:W-:Y:S01]  /*0a40*/  DSETP.GTU.AND P0, PT, |R18|, +INF , PT ;  /* 0x7ff000001200742a */ /* 0x000fe20003f0c200 */
[----:B------:R-:W-:-:S02]  /*0a50*/  FSEL R37, R37, UR6, !P2 ;  /* 0x0000000625257c08 */ /* 0x000fc4000d000000 */
[----:B------:R-:W-:Y:S02]  /*0a60*/  FSEL R42, R42, UR7, !P2 ;  /* 0x000000072a2a7c08 */ /* 0x000fe4000d000000 */
[----:B------:R-:W-:Y:S02]  /*0a70*/  FSEL R18, R8, UR6, !P6 ;  /* 0x0000000608127c08 */ /* 0x000fe4000f000000 */
[----:B------:R-:W-:Y:S01]  /*0a80*/  FSEL R19, R9, UR7, !P6 ;  /* 0x0000000709137c08 */ /* 0x000fe2000f000000 */
[----:B------:R-:W-:Y:S01]  /*0a90*/  DSETP.GTU.AND P6, PT, |R14|, +INF , PT ;  /* 0x7ff000000e00742a */ /* 0x000fe20003fcc200 */
[----:B------:R-:W-:Y:S02]  /*0aa0*/  FSEL R14, R43, UR6, !P4 ;  /* 0x000000062b0e7c08 */ /* 0x000fe4000e000000 */
[----:B------:R-:W-:Y:S01]  /*0ab0*/  FSEL R15, R35, UR7, !P4 ;  /* 0x00000007230f7c08 */ /* 0x000fe2000e000000 */
[----:B------:R-:W-:Y:S01]  /*0ac0*/  DSETP.GTU.AND P4, PT, |R10|, +INF , PT ;  /* 0x7ff000000a00742a */ /* 0x000fe20003f8c200 */
[----:B0-----:R-:W-:-:S04]  /*0ad0*/  IMAD.WIDE R12, R45, 0x80, R22 ;  /* 0x000000802d0c7825 */ /* 0x001fc800078e0216 */
[----:B------:R-:W-:Y:S02]  /*0ae0*/  IMAD.MOV.U32 R8, RZ, RZ, R37 ;  /* 0x000000ffff087224 */ /* 0x000fe400078e0025 */
[----:B------:R-:W-:Y:S02]  /*0af0*/  IMAD.MOV.U32 R9, RZ, RZ, R42 ;  /* 0x000000ffff097224 */ /* 0x000fe400078e002a */
[----:B------:R-:W-:Y:S02]  /*0b00*/  IMAD.MOV.U32 R10, RZ, RZ, R36 ;  /* 0x000000ffff0a7224 */ /* 0x000fe400078e0024 */
[----:B------:R-:W-:Y:S01]  /*0b10*/  IMAD.MOV.U32 R11, RZ, RZ, R41 ;  /* 0x000000ffff0b7224 */ /* 0x000fe200078e0029 */
[----:B------:R-:W-:-:S04]  /*0b20*/  FSEL R24, R24, UR6, !P3 ;  /* 0x0000000618187c08 */ /* 0x000fc8000d800000 */
[----:B------:R0:W-:Y:S02]  /*0b30*/  STG.E.128 desc[UR4][R12.64], R8 ;  /* 0x000000080c007986 */ /* 0x0001e4000c101d04 */
[----:B0-----:R-:W-:Y:S02]  /*0b40*/  IMAD.MOV.U32 R8, RZ, RZ, R44 ;  /* 0x000000ffff087224 */ /* 0x001fe400078e002c */
[----:B------:R-:W-:Y:S02]  /*0b50*/  IMAD.MOV.U32 R9, RZ, RZ, R17 ;  /* 0x000000ffff097224 */ /* 0x000fe400078e0011 */
[----:B------:R-:W-:Y:S02]  /*0b60*/  IMAD.MOV.U32 R10, RZ, RZ, R38 ;  /* 0x000000ffff0a7224 */ /* 0x000fe400078e0026 */
        /* <DEDUP_REMOVED lines=11> */
[----:B------:R-:W-:Y:S02]  /*0c20*/  ISETP.NE.AND P2, PT, R51, RZ, PT ;  /* 0x000000ff3300720c */ /* 0x000fe40003f45270 */
[----:B------:R-:W-:Y:S01]  /*0c30*/  ISETP.NE.AND P3, PT, R46, RZ, PT ;  /* 0x000000ff2e00720c */ /* 0x000fe20003f65270 */
[----:B0-----:R-:W-:Y:S01]  /*0c40*/  IMAD.MOV.U32 R10, RZ, RZ, R18 ;  /* 0x000000ffff0a7224 */ /* 0x001fe200078e0012 */
[----:B------:R-:W-:Y:S01]  /*0c50*/  FSEL R18, R4, UR6, !P4 ;  /* 0x0000000604127c08 */ /* 0x000fe2000e000000 */
[----:B------:R-:W-:Y:S01]  /*0c60*/  IMAD.MOV.U32 R8, RZ, RZ, R16 ;  /* 0x000000ffff087224 */ /* 0x000fe200078e0010 */
[----:B------:R-:W-:Y:S01]  /*0c70*/  FSEL R16, R5, UR6, !P6 ;  /* 0x0000000605107c08 */ /* 0x000fe2000f000000 */
[----:B------:R-:W-:-:S02]  /*0c80*/  IMAD.MOV.U32 R4, RZ, RZ, R14 ;  /* 0x000000ffff047224 */ /* 0x000fc400078e000e */
[----:B------:R-:W-:Y:S02]  /*0c90*/  IMAD.MOV.U32 R5, RZ, RZ, R15 ;  /* 0x000000ffff057224 */ /* 0x000fe400078e000f */
[----:B------:R-:W-:Y:S01]  /*0ca0*/  IMAD.MOV.U32 R6, RZ, RZ, R18 ;  /* 0x000000ffff067224 */ /* 0x000fe200078e0012 */
[----:B------:R-:W-:Y:S02]  /*0cb0*/  FSEL R0, R0, UR6, !P3 ;  /* 0x0000000600007c08 */ /* 0x000fe4000d800000 */
[----:B------:R-:W-:Y:S02]  /*0cc0*/  FSEL R29, R29, UR6, !P2 ;  /* 0x000000061d1d7c08 */ /* 0x000fe4000d000000 */
[----:B------:R0:W-:Y:S01]  /*0cd0*/  STG.E.128 desc[UR4][R12.64+0x40], R4 ;  /* 0x000040040c007986 */ /* 0x0001e2000c101d04 */
[----:B------:R-:W-:Y:S02]  /*0ce0*/  FSEL R30, R30, UR7, !P2 ;  /* 0x000000071e1e7c08 */ /* 0x000fe4000d000000 */
[----:B------:R-:W-:-:S02]  /*0cf0*/  FSEL R31, R31, UR6, !P1 ;  /* 0x000000061f1f7c08 */ /* 0x000fc4000c800000 */
[----:B------:R-:W-:Y:S02]  /*0d00*/  FSEL R34, R34, UR7, !P1 ;  /* 0x0000000722227c08 */ /* 0x000fe4000c800000 */
[----:B------:R-:W-:Y:S02]  /*0d10*/  FSEL R32, R32, UR6, !P0 ;  /* 0x0000000620207c08 */ /* 0x000fe4000c000000 */
[----:B------:R-:W-:Y:S01]  /*0d20*/  FSEL R33, R33, UR7, !P0 ;  /* 0x0000000721217c08 */ /* 0x000fe2000c000000 */
[----:B0-----:R-:W-:Y:S02]  /*0d30*/  IMAD.MOV.U32 R4, RZ, RZ, R28 ;  /* 0x000000ffff047224 */ /* 0x001fe400078e001c */
[----:B------:R-:W-:Y:S02]  /*0d40*/  IMAD.MOV.U32 R5, RZ, RZ, R17 ;  /* 0x000000ffff057224 */ /* 0x000fe400078e0011 */
[----:B------:R-:W-:Y:S02]  /*0d50*/  IMAD.MOV.U32 R6, RZ, RZ, R16 ;  /* 0x000000ffff067224 */ /* 0x000fe400078e0010 */
[----:B------:R-:W-:Y:S01]  /*0d60*/  IMAD.MOV.U32 R7, RZ, RZ, R3 ;  /* 0x000000ffff077224 */ /* 0x000fe200078e0003 */
[----:B------:R-:W-:-:S04]  /*0d70*/  FSEL R3, R2, UR7, !P3 ;  /* 0x0000000702037c08 */ /* 0x000fc8000d800000 */
[----:B------:R0:W-:Y:S01]  /*0d80*/  STG.E.128 desc[UR4][R12.64+0x50], R4 ;  /* 0x000050040c007986 */ /* 0x0001e2000c101d04 */
[----:B------:R-:W-:Y:S02]  /*0d90*/  IMAD.MOV.U32 R9, RZ, RZ, R21 ;  /* 0x000000ffff097224 */ /* 0x000fe400078e0015 */
[----:B------:R-:W-:Y:S02]  /*0da0*/  IMAD.MOV.U32 R11, RZ, RZ, R19 ;  /* 0x000000ffff0b7224 */ /* 0x000fe400078e0013 */
[----:B0-----:R-:W-:Y:S02]  /*0db0*/  IMAD.MOV.U32 R4, RZ, RZ, R0 ;  /* 0x000000ffff047224 */ /* 0x001fe400078e0000 */
[----:B------:R-:W-:Y:S02]  /*0dc0*/  IMAD.MOV.U32 R5, RZ, RZ, R3 ;  /* 0x000000ffff057224 */ /* 0x000fe400078e0003 */
[----:B------:R-:W-:Y:S02]  /*0dd0*/  IMAD.MOV.U32 R6, RZ, RZ, R29 ;  /* 0x000000ffff067224 */ /* 0x000fe400078e001d */
[----:B------:R-:W-:-:S05]  /*0de0*/  IMAD.MOV.U32 R7, RZ, RZ, R30 ;  /* 0x000000ffff077224 */ /* 0x000fca00078e001e */
[----:B------:R0:W-:Y:S04]  /*0df0*/  STG.E.128 desc[UR4][R12.64+0x60], R4 ;  /* 0x000060040c007986 */ /* 0x0001e8000c101d04 */
[----:B------:R-:W-:Y:S01]  /*0e00*/  STG.E.128 desc[UR4][R12.64+0x30], R8 ;  /* 0x000030080c007986 */ /* 0x000fe2000c101d04 */
[----:B0-----:R-:W-:Y:S02]  /*0e10*/  IMAD.MOV.U32 R4, RZ, RZ, R31 ;  /* 0x000000ffff047224 */ /* 0x001fe400078e001f */
[----:B------:R-:W-:Y:S02]  /*0e20*/  IMAD.MOV.U32 R5, RZ, RZ, R34 ;  /* 0x000000ffff057224 */ /* 0x000fe400078e0022 */
[----:B------:R-:W-:Y:S02]  /*0e30*/  IMAD.MOV.U32 R6, RZ, RZ, R32 ;  /* 0x000000ffff067224 */ /* 0x000fe400078e0020 */
[----:B------:R-:W-:-:S05]  /*0e40*/  IMAD.MOV.U32 R7, RZ, RZ, R33 ;  /* 0x000000ffff077224 */ /* 0x000fca00078e0021 */
[----:B------:R-:W-:Y:S01]  /*0e50*/  STG.E.128 desc[UR4][R12.64+0x70], R4 ;  /* 0x000070040c007986 */ /* 0x000fe2000c101d04 */
[----:B------:R-:W-:Y:S05]  /*0e60*/  EXIT ;  /* 0x000000000000794d */ /* 0x000fea0003800000 */
.L_x_4136:
        /* <DEDUP_REMOVED lines=89> */
.L_x_4138:
[----:B------:R-:W-:Y:S05]  /*1400*/  BSYNC B0 ;  /* 0x0000000000007941 */ /* 0x000fea0003800000 */
.L_x_4137:
        /* <DEDUP_REMOVED lines=26> */
.L_x_4140:
[----:B------:R-:W-:Y:S05]  /*15b0*/  BSYNC B0 ;  /* 0x0000000000007941 */ /* 0x000fea0003800000 */
.L_x_4139:
        /* <DEDUP_REMOVED lines=24> */
.L_x_4142:
[----:B------:R-:W-:Y:S05]  /*1740*/  BSYNC B0 ;  /* 0x0000000000007941 */ /* 0x000fea0003800000 */
.L_x_4141:
        /* <DEDUP_REMOVED lines=28> */
.L_x_4144:
[----:B------:R-:W-:Y:S05]  /*1910*/  BSYNC B0 ;  /* 0x0000000000007941 */ /* 0x000fea0003800000 */
.L_x_4143:
        /* <DEDUP_REMOVED lines=24> */
.L_x_4146:
[----:B------:R-:W-:Y:S05]  /*1aa0*/  BSYNC B0 ;  /* 0x0000000000007941 */ /* 0x000fea0003800000 */
.L_x_4145:
        /* <DEDUP_REMOVED lines=26> */
.L_x_4148:
[----:B------:R-:W-:Y:S05]  /*1c50*/  BSYNC B0 ;  /* 0x0000000000007941 */ /* 0x000fea0003800000 */
.L_x_4147:
        /* <DEDUP_REMOVED lines=26> */
.L_x_4150:
[----:B------:R-:W-:Y:S05]  /*1e00*/  BSYNC B0 ;  /* 0x0000000000007941 */ /* 0x000fea0003800000 */
.L_x_4149:
        /* <DEDUP_REMOVED lines=25> */
.L_x_4152:
[----:B------:R-:W-:Y:S05]  /*1fa0*/  BSYNC B0 ;  /* 0x0000000000007941 */ /* 0x000fea0003800000 */
.L_x_4151:
        /* <DEDUP_REMOVED lines=15> */
.L_x_4155:
[----:B------:R-:W-:-:S13]  /*20a0*/  ISETP.GE.AND P0, PT, R0, R3, PT ;  /* 0x000000030000720c */ /* 0x000fda0003f06270 */
[----:B------:R-:W-:Y:S05]  /*20b0*/  @P0 BRA `(.L_x_4157) ;  /* 0x0000000000300947 */ /* 0x000fea0003800000 */
[----:B0-----:R-:W0:Y:S01]  /*20c0*/  LDC.64 R16, c[0x0][0x238] ;  /* 0x00008e00ff107b82 */ /* 0x001e220000000a00 */
[----:B------:R-:W-:Y:S02]  /*20d0*/  IMAD.IADD R19, R45, 0x1, R0 ;  /* 0x000000012d137824 */ /* 0x000fe400078e0200 */
[----:B------:R-:W-:Y:S02]  /*20e0*/  VIADD R0, R0, 0x80 ;  /* 0x0000008000007836 */ /* 0x000fe40000000000 */
[----:B0-----:R-:W-:-:S05]  /*20f0*/  IMAD.WIDE.U32 R16, R19, 0x10, R16 ;  /* 0x0000001013107825 */ /* 0x001fca00078e0010 */
[----:B------:R1:W-:Y:S02]  /*2100*/  STG.E.128 desc[UR4][R16.64], R12 ;  /* 0x0000000c10007986 */ /* 0x0003e4000c101d04 */
.L_x_4156:
[----:B------:R-:W-:-:S13]  /*2110*/  ISETP.GE.AND P0, PT, R0, R3, PT ;  /* 0x000000030000720c */ /* 0x000fda0003f06270 */
[----:B------:R-:W-:Y:S05]  /*2120*/  @P0 BRA `(.L_x_4158) ;  /* 0x0000000000300947 */ /* 0x000fea0003800000 */
[----:B-1----:R-:W1:Y:S01]  /*2130*/  LDC.64 R12, c[0x0][0x238] ;  /* 0x00008e00ff0c7b82 */ /* 0x002e620000000a00 */
[----:B------:R-:W-:Y:S02]  /*2140*/  IMAD.IADD R15, R45, 0x1, R0 ;  /* 0x000000012d0f7824 */ /* 0x000fe400078e0200 */
[----:B------:R-:W-:Y:S02]  /*2150*/  VIADD R0, R0, 0x80 ;  /* 0x0000008000007836 */ /* 0x000fe40000000000 */
[----:B-1----:R-:W-:-:S05]  /*2160*/  IMAD.WIDE.U32 R12, R15, 0x10, R12 ;  /* 0x000000100f0c7825 */ /* 0x002fca00078e000c */
[----:B------:R1:W-:Y:S02]  /*2170*/  STG.E.128 desc[UR4][R12.64], R8 ;  /* 0x000000080c007986 */ /* 0x0003e4000c101d04 */
.L_x_4157:
[----:B------:R-:W-:-:S13]  /*2180*/  ISETP.GE.AND P0, PT, R0, R3, PT ;  /* 0x000000030000720c */ /* 0x000fda0003f06270 */
[----:B------:R-:W-:Y:S05]  /*2190*/  @P0 BRA `(.L_x_4159) ;  /* 0x0000000000340947 */ /* 0x000fea0003800000 */
[----:B-1----:R-:W1:Y:S01]  /*21a0*/  LDC.64 R8, c[0x0][0x238] ;  /* 0x00008e00ff087b82 */ /* 0x002e620000000a00 */
[----:B------:R-:W-:Y:S02]  /*21b0*/  IMAD.IADD R11, R45, 0x1, R0 ;  /* 0x000000012d0b7824 */ /* 0x000fe400078e0200 */
[----:B------:R-:W-:Y:S02]  /*21c0*/  VIADD R0, R0, 0x80 ;  /* 0x0000008000007836 */ /* 0x000fe40000000000 */
[----:B-1----:R-:W-:-:S05]  /*21d0*/  IMAD.WIDE.U32 R8, R11, 0x10, R8 ;  /* 0x000000100b087825 */ /* 0x002fca00078e0008 */
[----:B------:R2:W-:Y:S02]  /*21e0*/  STG.E.128 desc[UR4][R8.64], R40 ;  /* 0x0000002808007986 */ /* 0x0005e4000c101d04 */
.L_x_4158:
        /* <DEDUP_REMOVED lines=8> */
.L_x_4159:
[----:B------:R-:W-:Y:S05]  /*2270*/  BSYNC B1 ;  /* 0x0000000000017941 */ /* 0x000fea0003800000 */
.L_x_4154:
[----:B------:R-:W-:-:S13]  /*2280*/  ISETP.GE.AND P0, PT, R0, R3, PT ;  /* 0x000000030000720c */ /* 0x000fda0003f06270 */
[----:B-12---:R-:W1:Y:S01]  /*2290*/  @!P0 LDC.64 R8, c[0x0][0x238] ;  /* 0x00008e00ff088b82 */ /* 0x006e620000000a00 */
[----:B------:R-:W-:Y:S02]  /*22a0*/  @!P0 IMAD.IADD R11, R45, 0x1, R0 ;  /* 0x000000012d0b8824 */ /* 0x000fe400078e0200 */
[----:B------:R-:W-:Y:S02]  /*22b0*/  @!P0 VIADD R0, R0, 0x80 ;  /* 0x0000008000008836 */ /* 0x000fe40000000000 */
[----:B-1----:R-:W-:-:S05]  /*22c0*/  @!P0 IMAD.WIDE.U32 R8, R11, 0x10, R8 ;  /* 0x000000100b088825 */ /* 0x002fca00078e0008 */
[----:B------:R3:W-:Y:S02]  /*22d0*/  @!P0 STG.E.128 desc[UR4][R8.64], R4 ;  /* 0x0000000408008986 */ /* 0x0007e4000c101d04 */
.L_x_4160:
[----:B------:R-:W-:Y:S05]  /*22e0*/  BSYNC B0 ;  /* 0x0000000000007941 */ /* 0x000fea0003800000 */
.L_x_4153:
        /* <DEDUP_REMOVED lines=8> */
.L_x_4161:
        /* <DEDUP_REMOVED lines=9> */
.L_x_36157:


//--------------------- .text._ZN2at6native18elementwise_kernelILi128ELi4EZNS0_15gpu_kernel_implIZZZNS0_21clamp_max_kernel_cudaERNS_18TensorIteratorBaseERKN3c106ScalarEENKUlvE_clEvENKUlvE7_clEvEUlNS5_8BFloat16EE_EEvS4_RKT_EUliE_EEviT1_ --------------------------
	.section	.text._ZN2at6native18elementwise_kernelILi128ELi4EZNS0_15gpu_kernel_implIZZZNS0_21clamp_max_kernel_cudaERNS_18TensorIteratorBaseERKN3c106ScalarEENKUlvE_clEvENKUlvE7_clEvEUlNS5_8BFloat16EE_EEvS4_RKT_EUliE_EEviT1_,"ax",@progbits
	.align	128
        .global         _ZN2at6native18elementwise_kernelILi128ELi4EZNS0_15gpu_kernel_implIZZZNS0_21clamp_max_kernel_cudaERNS_18TensorIteratorBaseERKN3c106ScalarEENKUlvE_clEvENKUlvE7_clEvEUlNS5_8BFloat16EE_EEvS4_RKT_EUliE_EEviT1_
        .type           _ZN2at6native18elementwise_kernelILi128ELi4EZNS0_15gpu_kernel_implIZZZNS0_21clamp_max_kernel_cudaERNS_18TensorIteratorBaseERKN3c106ScalarEENKUlvE_clEvENKUlvE7_clEvEUlNS5_8BFloat16EE_EEvS4_RKT_EUliE_EEviT1_,@function
        .size           _ZN2at6native18elementwise_kernelILi128ELi4EZNS0_15gpu_kernel_implIZZZNS0_21clamp_max_kernel_cudaERNS_18TensorIteratorBaseERKN3c106ScalarEENKUlvE_clEvENKUlvE7_clEvEUlNS5_8BFloat16EE_EEvS4_RKT_EUliE_EEviT1_,(.L_x_36158 - _ZN2at6native18elementwise_kernelILi128ELi4EZNS0_15gpu_kernel_implIZZZNS0_21clamp_max_kernel_cudaERNS_18TensorIteratorBaseERKN3c106ScalarEENKUlvE_clEvENKUlvE7_clEvEUlNS5_8BFloat16EE_EEvS4_RKT_EUliE_EEviT1_)
        .other          _ZN2at6native18elementwise_kernelILi128ELi4EZNS0_15gpu_kernel_implIZZZNS0_21clamp_max_kernel_cudaERNS_18TensorIteratorBaseERKN3c106ScalarEENKUlvE_clEvENKUlvE7_clEvEUlNS5_8BFloat16EE_EEvS4_RKT_EUliE_EEviT1_,@"STO_CUDA_ENTRY STV_DEFAULT"
_ZN2at6native18elementwise_kernelILi128ELi4EZNS0_15gpu_kernel_implIZZZNS0_21clamp_max_kernel_cudaERNS_18TensorIteratorBaseERKN3c106ScalarEENKUlvE_clEvENKUlvE7_clEvEUlNS5_8BFloat16EE_EEvS4_RKT_EUliE_EEviT1_:
.text._ZN2at6native18elementwise_kernelILi128ELi4EZNS0_15gpu_kernel_implIZZZNS0_21clamp_max_kernel_cudaERNS_18TensorIteratorBaseERKN3c106ScalarEENKUlvE_clEvENKUlvE7_clEvEUlNS5_8BFloat16EE_EEvS4_RKT_EUliE_EEviT1_:
        /* <DEDUP_REMOVED lines=313> */
.L_x_4164:
        /* <DEDUP_REMOVED lines=23> */
.L_x_4168:
[----:B------:R-:W2:Y:S02]  /*1500*/  LDG.E.U8 R2, desc[UR36][R2.64] ;  /* 0x0000002402027981 */ /* 0x000ea4000c1e1100 */
[----:B--2---:R-:W-:-:S04]  /*1510*/  I2FP.F32.U32 R0, R2 ;  /* 0x0000000200007245 */ /* 0x004fc80000201000 */
[----:B------:R-:W-:-:S04]  /*1520*/  F2FP.BF16.F32.PACK_AB R0, RZ, R0 ;  /* 0x00000000ff00723e */ /* 0x000fc800000010ff */
[----:B------:R-:W-:Y:S01]  /*1530*/  PRMT R5, R0, 0x7610, R5 ;  /* 0x0000761000057816 */ /* 0x000fe20000000005 */
[----:B------:R-:W-:Y:S06]  /*1540*/  BRA `(.L_x_4170) ;  /* 0x0000000c00c47947 */ /* 0x000fec0003800000 */
.L_x_4167:
        /* <DEDUP_REMOVED lines=11> */
.L_x_4172:
[----:B------:R-:W2:Y:S02]  /*1600*/  LDG.E R2, desc[UR36][R2.64] ;  /* 0x0000002402027981 */ /* 0x000ea4000c1e1900 */
[----:B--2---:R-:W-:-:S04]  /*1610*/  I2FP.F32.S32 R0, R2 ;  /* 0x0000000200007245 */ /* 0x004fc80000201400 */
[----:B------:R-:W-:-:S04]  /*1620*/  F2FP.BF16.F32.PACK_AB R0, RZ, R0 ;  /* 0x00000000ff00723e */ /* 0x000fc800000010ff */
[----:B------:R-:W-:Y:S01]  /*1630*/  PRMT R5, R0, 0x7610, R5 ;  /* 0x0000761000057816 */ /* 0x000fe20000000005 */
[----:B------:R-:W-:Y:S06]  /*1640*/  BRA `(.L_x_4170) ;  /* 0x0000000c00847947 */ /* 0x000fec0003800000 */
.L_x_4171:
[----:B------:R-:W2:Y:S02]  /*1650*/  LDG.E.U16 R2, desc[UR36][R2.64] ;  /* 0x0000002402027981 */ /* 0x000ea4000c1e1500 */
[----:B--2---:R-:W0:Y:S02]  /*1660*/  I2F.S16 R0, R2 ;  /* 0x0000000200007306 */ /* 0x004e240000101400 */
[----:B0-----:R-:W-:-:S04]  /*1670*/  F2FP.BF16.F32.PACK_AB R0, RZ, R0 ;  /* 0x00000000ff00723e */ /* 0x001fc800000010ff */
[----:B------:R-:W-:Y:S01]  /*1680*/  PRMT R5, R0, 0x7610, R5 ;  /* 0x0000761000057816 */ /* 0x000fe20000000005 */
[----:B------:R-:W-:Y:S06]  /*1690*/  BRA `(.L_x_4170) ;  /* 0x0000000c00707947 */ /* 0x000fec0003800000 */
.L_x_4166:
        /* <DEDUP_REMOVED lines=9> */
.L_x_4174:
[----:B------:R-:W2:Y:S02]  /*1730*/  LDG.E.U16 R0, desc[UR36][R2.64] ;  /* 0x0000002402007981 */ /* 0x000ea4000c1e1500 */
[----:B--2---:R-:W-:-:S05]  /*1740*/  HADD2.F32 R0, -RZ, R0.H0_H0 ;  /* 0x20000000ff007230 */ /* 0x004fca0000004100 */
[----:B------:R-:W-:-:S04]  /*1750*/  F2FP.BF16.F32.PACK_AB R0, RZ, R0 ;  /* 0x00000000ff00723e */ /* 0x000fc800000010ff */
[----:B------:R-:W-:Y:S01]  /*1760*/  PRMT R5, R0, 0x7610, R5 ;  /* 0x0000761000057816 */ /* 0x000fe20000000005 */
[----:B------:R-:W-:Y:S06]  /*1770*/  BRA `(.L_x_4170) ;  /* 0x0000000c00387947 */ /* 0x000fec0003800000 */
.L_x_4173:
        /* <DEDUP_REMOVED lines=9> */
.L_x_4176:
[----:B------:R-:W2:Y:S02]  /*1810*/  LDG.E.U16 R2, desc[UR36][R2.64] ;  /* 0x0000002402027981 */ /* 0x000ea4000c1e1500 */
[----:B--2---:R-:W-:-:S05]  /*1820*/  HADD2.F32 R0, -RZ, R2.H0_H0 ;  /* 0x20000002ff007230 */ /* 0x004fca0000004100 */
[----:B------:R-:W-:-:S04]  /*1830*/  F2FP.BF16.F32.PACK_AB R0, RZ, R0 ;  /* 0x00000000ff00723e */ /* 0x000fc800000010ff */
[----:B------:R-:W-:Y:S01]  /*1840*/  PRMT R5, R0, 0x7610, R5 ;  /* 0x0000761000057816 */ /* 0x000fe20000000005 */
[----:B------:R-:W-:Y:S06]  /*1850*/  BRA `(.L_x_4170) ;  /* 0x0000000c00007947 */ /* 0x000fec0003800000 */
.L_x_4175:
        /* <DEDUP_REMOVED lines=9> */
.L_x_4165:
        /* <DEDUP_REMOVED lines=14> */
.L_x_4179:
        /* <DEDUP_REMOVED lines=9> */
.L_x_4178:
        /* <DEDUP_REMOVED lines=25> */
[----:B------:R-:W-:Y:S01]  /*1bf0*/  F2FP.BF16.F32.PACK_AB R5, RZ, R5 ;  /* 0x00000005ff05723e */ /* 0x000fe200000010ff */
[----:B------:R-:W-:Y:S06]  /*1c00*/  BRA `(.L_x_4170) ;  /* 0x0000000800147947 */ /* 0x000fec0003800000 */
.L_x_4181:
        /* <DEDUP_REMOVED lines=15> */
.L_x_4180:
[----:B------:R0:W5:Y:S01]  /*1d00*/  LDG.E.U16 R5, desc[UR36][R2.64] ;  /* 0x0000002402057981 */ /* 0x000162000c1e1500 */
[----:B------:R-:W-:Y:S05]  /*1d10*/  BRA `(.L_x_4170) ;  /* 0x0000000400d07947 */ /* 0x000fea0003800000 */
.L_x_4177:
        /* <DEDUP_REMOVED lines=13> */
.L_x_4184:
        /* <DEDUP_REMOVED lines=21> */
.L_x_4188:
[----:B------:R-:W-:Y:S05]  /*1f40*/  BSYNC B1 ;  /* 0x0000000000017941 */ /* 0x000fea0003800000 */
.L_x_4187:
[----:B------:R-:W-:Y:S01]  /*1f50*/  LEA R3, R0, 0x3b800000, 0x17 ;  /* 0x3b80000000037811 */ /* 0x000fe200078eb8ff */
[----:B------:R-:W-:-:S05]  /*1f60*/  IMAD.SHL.U32 R0, R2, 0x100000, RZ ;  /* 0x0010000002007824 */ /* 0x000fca00078e00ff */
[----:B------:R-:W-:-:S07]  /*1f70*/  LOP3.LUT R0, R3, R0, R4, 0xfe, !PT ;  /* 0x0000000003007212 */ /* 0x000fce00078efe04 */
.L_x_4186:
[----:B------:R-:W-:Y:S05]  /*1f80*/  BSYNC B0 ;  /* 0x0000000000007941 */ /* 0x000fea0003800000 */
.L_x_4185:
[----:B------:R-:W-:-:S04]  /*1f90*/  F2FP.BF16.F32.PACK_AB R0, RZ, R0 ;  /* 0x00000000ff00723e */ /* 0x000fc800000010ff */
[----:B------:R-:W-:Y:S01]  /*1fa0*/  PRMT R5, R0, 0x7610, R5 ;  /* 0x0000761000057816 */ /* 0x000fe20000000005 */
[----:B------:R-:W-:Y:S06]  /*1fb0*/  BRA `(.L_x_4170) ;  /* 0x0000000400287947 */ /* 0x000fec0003800000 */
.L_x_4183:
        /* <DEDUP_REMOVED lines=21> */
.L_x_4192:
[----:B------:R-:W-:Y:S05]  /*2110*/  BSYNC B1 ;  /* 0x0000000000017941 */ /* 0x000fea0003800000 */
.L_x_4191:
[----:B------:R-:W-:Y:S01]  /*2120*/  LEA R3, R0, 0x37800000, 0x17 ;  /* 0x3780000000037811 */ /* 0x000fe200078eb8ff */
[----:B------:R-:W-:-:S05]  /*2130*/  IMAD.SHL.U32 R0, R2, 0x200000, RZ ;  /* 0x0020000002007824 */ /* 0x000fca00078e00ff */
[----:B------:R-:W-:-:S07]  /*2140*/  LOP3.LUT R0, R3, R0, R4, 0xfe, !PT ;  /* 0x0000000003007212 */ /* 0x000fce00078efe04 */
.L_x_4190:
[----:B------:R-:W-:Y:S05]  /*2150*/  BSYNC B0 ;  /* 0x0000000000007941 */ /* 0x000fea0003800000 */
.L_x_4189:
[----:B------:R-:W-:-:S04]  /*2160*/  F2FP.BF16.F32.PACK_AB R0, RZ, R0 ;  /* 0x00000000ff00723e */ /* 0x000fc800000010ff */
[----:B------:R-:W-:Y:S01]  /*2170*/  PRMT R5, R0, 0x7610, R5 ;  /* 0x0000761000057816 */ /* 0x000fe20000000005 */
[----:B------:R-:W-:Y:S06]  /*2180*/  BRA `(.L_x_4170) ;  /* 0x0000000000b47947 */ /* 0x000fec0003800000 */
.L_x_4182:
        /* <DEDUP_REMOVED lines=14> */
.L_x_4196:
[----:B------:R-:W-:Y:S05]  /*2270*/  BSYNC B0 ;  /* 0x0000000000007941 */ /* 0x000fea0003800000 */
.L_x_4195:
[----:B------:R-:W-:-:S04]  /*2280*/  F2FP.BF16.F32.PACK_AB R0, RZ, R0 ;  /* 0x00000000ff00723e */ /* 0x000fc800000010ff */
[----:B------:R-:W-:Y:S01]  /*2290*/  PRMT R5, R0, 0x7610, R5 ;  /* 0x0000761000057816 */ /* 0x000fe20000000005 */
[----:B------:R-:W-:Y:S06]  /*22a0*/  BRA `(.L_x_4170) ;  /* 0x00000000006c7947 */ /* 0x000fec0003800000 */
.L_x_4169:
        /* <DEDUP_REMOVED lines=16> */
.L_x_4197:
[----:B------:R-:W-:Y:S01]  /*23b0*/  PRMT R5, RZ, 0x7610, R5 ;  /* 0x00007610ff057816 */ /* 0x000fe20000000005 */
[----:B------:R-:W-:Y:S06]  /*23c0*/  BRA `(.L_x_4170) ;  /* 0x0000000000247947 */ /* 0x000fec0003800000 */
.L_x_4194:
[----:B------:R-:W2:Y:S02]  /*23d0*/  LDG.E.64 R2, desc[UR36][R2.64] ;  /* 0x0000002402027981 */ /* 0x000ea4000c1e1b00 */
[----:B--2---:R-:W0:Y:S02]  /*23e0*/  I2F.U64 R0, R2 ;  /* 0x0000000200007312 */ /* 0x004e240000301000 */
[----:B0-----:R-:W-:-:S04]  /*23f0*/  F2FP.BF16.F32.PACK_AB R0, RZ, R0 ;  /* 0x00000000ff00723e */ /* 0x001fc800000010ff */
[----:B------:R-:W-:Y:S01]  /*2400*/  PRMT R5, R0, 0x7610, R5 ;  /* 0x0000761000057816 */ /* 0x000fe20000000005 */
[----:B------:R-:W-:Y:S06]  /*2410*/  BRA `(.L_x_4170) ;  /* 0x0000000000107947 */ /* 0x000fec0003800000 */
.L_x_4193:
[----:B------:R-:W2:Y:S02]  /*2420*/  LDG.E R2, desc[UR36][R2.64] ;  /* 0x0000002402027981 */ /* 0x000ea4000c1e1900 */
[----:B--2---:R-:W-:-:S04]  /*2430*/  I2FP.F32.U32 R0, R2 ;  /* 0x0000000200007245 */ /* 0x004fc80000201000 */
[----:B------:R-:W-:-:S04]  /*2440*/  F2FP.BF16.F32.PACK_AB R0, RZ, R0 ;  /* 0x00000000ff00723e */ /* 0x000fc800000010ff */
[----:B------:R-:W-:-:S07]  /*2450*/  PRMT R5, R0, 0x7610, R5 ;  /* 0x0000761000057816 */ /* 0x000fce0000000005 */
.L_x_4170:
[----:B-----5:R-:W-:Y:S01]  /*2460*/  IMAD.U32 R0, R5, 0x10000, RZ ;  /* 0x0001000005007824 */ /* 0x020fe200078e00ff */
[----:B------:R-:W1:Y:S04]  /*2470*/  LDC.U8 R6, c[0x0][0x430] ;  /* 0x00010c00ff067b82 */ /* 0x000e680000000000 */
[----:B------:R-:W-:-:S13]  /*2480*/  FSETP.GTU.FTZ.AND P0, PT, |R0|, +INF , PT ;  /* 0x7f8000000000780b */ /* 0x000fda0003f1c200 */
[----:B0-----:R-:W0:Y:S01]  /*2490*/  @!P0 LDC.U16 R2, c[0x0][0x420] ;  /* 0x00010800ff028b82 */ /* 0x001e220000000400 */
[----:B-1----:R-:W-:Y:S01]  /*24a0*/  PRMT R4, R6, 0x9910, RZ ;  /* 0x0000991006047816 */ /* 0x002fe200000000ff */
[----:B0-----:R-:W-:-:S04]  /*24b0*/  @!P0 IMAD.U32 R3, R2, 0x10000, RZ ;  /* 0x0001000002038824 */ /* 0x001fc800078e00ff */
[----:B------:R-:W-:Y:S01]  /*24c0*/  IMAD.MOV.U32 R2, RZ, RZ, R4 ;  /* 0x000000ffff027224 */ /* 0x000fe200078e0004 */
[----:B------:R-:W-:-:S04]  /*24d0*/  @!P0 FMNMX.FTZ R3, R0, R3, PT ;  /* 0x0000000300038209 */ /* 0x000fc80003810000 */
[----:B------:R-:W-:Y:S02]  /*24e0*/  ISETP.GT.AND P1, PT, R2, 0x9, PT ;  /* 0x000000090200780c */ /* 0x000fe40003f24270 */
[----:B------:R-:W-:-:S04]  /*24f0*/  @!P0 F2FP.BF16.F32.PACK_AB R3, RZ, R3 ;  /* 0x00000003ff03823e */ /* 0x000fc800000010ff */
[----:B------:R-:W-:-:S07]  /*2500*/  @!P0 PRMT R5, R3, 0x7610, R5 ;  /* 0x0000761003058816 */ /* 0x000fce0000000005 */
        /* <DEDUP_REMOVED lines=13> */
.L_x_4201:
[----:B------:R-:W-:-:S06]  /*25e0*/  IMAD.U32 R3, R5, 0x10000, RZ ;  /* 0x0001000005037824 */ /* 0x000fcc00078e00ff */
[----:B------:R-:W0:Y:S02]  /*25f0*/  F2I.S64.TRUNC R2, R3 ;  /* 0x0000000300027311 */ /* 0x000e24000020d900 */
[----:B0-----:R3:W-:Y:S01]  /*2600*/  STG.E.U8 desc[UR36][R16.64], R2 ;  /* 0x0000000210007986 */ /* 0x0017e2000c101124 */
[----:B------:R-:W-:Y:S05]  /*2610*/  BRA `(.L_x_4203) ;  /* 0x0000000c00847947 */ /* 0x000fea0003800000 */
.L_x_4200:
        /* <DEDUP_REMOVED lines=10> */
.L_x_4205:
[----:B------:R-:W-:-:S06]  /*26c0*/  IMAD.U32 R5, R5, 0x10000, RZ ;  /* 0x0001000005057824 */ /* 0x000fcc00078e00ff */
[----:B------:R-:W0:Y:S02]  /*26d0*/  F2I.FTZ.TRUNC.NTZ R5, R5 ;  /* 0x0000000500057305 */ /* 0x000e24000021f100 */
[----:B0-----:R1:W-:Y:S01]  /*26e0*/  STG.E desc[UR36][R16.64], R5 ;  /* 0x0000000510007986 */ /* 0x0013e2000c101924 */
[----:B------:R-:W-:Y:S05]  /*26f0*/  BRA `(.L_x_4203) ;  /* 0x0000000c004c7947 */ /* 0x000fea0003800000 */
.L_x_4204:
[----:B------:R-:W-:-:S06]  /*2700*/  IMAD.U32 R5, R5, 0x10000, RZ ;  /* 0x0001000005057824 */ /* 0x000fcc00078e00ff */
[----:B------:R-:W0:Y:S02]  /*2710*/  F2I.FTZ.TRUNC.NTZ R5, R5 ;  /* 0x0000000500057305 */ /* 0x000e24000021f100 */
[----:B0-----:R2:W-:Y:S01]  /*2720*/  STG.E.U16 desc[UR36][R16.64], R5 ;  /* 0x0000000510007986 */ /* 0x0015e2000c101524 */
[----:B------:R-:W-:Y:S05]  /*2730*/  BRA `(.L_x_4203) ;  /* 0x0000000c003c7947 */ /* 0x000fea0003800000 */
.L_x_4199:
        /* <DEDUP_REMOVED lines=9> */
.L_x_4207:
[----:B------:R-:W-:-:S05]  /*27d0*/  IMAD.U32 R0, R5, 0x10000, RZ ;  /* 0x0001000005007824 */ /* 0x000fca00078e00ff */
[----:B------:R-:W-:-:S05]  /*27e0*/  F2FP.F16.F32.PACK_AB R0, RZ, R0 ;  /* 0x00000000ff00723e */ /* 0x000fca00000000ff */
[----:B------:R0:W-:Y:S01]  /*27f0*/  STG.E.U16 desc[UR36][R16.64], R0 ;  /* 0x0000000010007986 */ /* 0x0001e2000c101524 */
[----:B------:R-:W-:Y:S05]  /*2800*/  BRA `(.L_x_4203) ;  /* 0x0000000c00087947 */ /* 0x000fea0003800000 */
.L_x_4206:
        /* <DEDUP_REMOVED lines=10> */
.L_x_4209:
[----:B------:R-:W-:-:S05]  /*28b0*/  IMAD.U32 R5, R5, 0x10000, RZ ;  /* 0x0001000005057824 */ /* 0x000fca00078e00ff */
[----:B------:R-:W-:-:S04]  /*28c0*/  F2FP.F16.F32.PACK_AB R3, RZ, R5 ;  /* 0x00000005ff03723e */ /* 0x000fc800000000ff */
[----:B------:R-:W-:-:S05]  /*28d0*/  PRMT R3, R3, 0x5410, RZ ;  /* 0x0000541003037816 */ /* 0x000fca00000000ff */
[----:B------:R0:W-:Y:S01]  /*28e0*/  STG.E desc[UR36][R16.64], R3 ;  /* 0x0000000310007986 */ /* 0x0001e2000c101924 */
[----:B------:R-:W-:Y:S05]  /*28f0*/  BRA `(.L_x_4203) ;  /* 0x0000000800cc7947 */ /* 0x000fea0003800000 */
.L_x_4208:
[----:B------:R-:W-:-:S04]  /*2900*/  IMAD.U32 R2, R5, 0x10000, RZ ;  /* 0x0001000005027824 */ /* 0x000fc800078e00ff */
[----:B------:R-:W-:-:S06]  /*2910*/  FMUL.FTZ R2, R2, 1 ;  /* 0x3f80000002027820 */ /* 0x000fcc0000410000 */
[----:B------:R-:W0:Y:S02]  /*2920*/  F2F.F64.F32 R2, R2 ;  /* 0x0000000200027310 */ /* 0x000e240000201800 */
[----:B0-----:R0:W-:Y:S01]  /*2930*/  STG.E.64 desc[UR36][R16.64], R2 ;  /* 0x0000000210007986 */ /* 0x0011e2000c101b24 */
[----:B------:R-:W-:Y:S05]  /*2940*/  BRA `(.L_x_4203) ;  /* 0x0000000800b87947 */ /* 0x000fea0003800000 */
.L_x_4198:
        /* <DEDUP_REMOVED lines=13> */
.L_x_4212:
[----:B------:R-:W-:Y:S01]  /*2a20*/  IMAD.U32 R5, R5, 0x10000, RZ ;  /* 0x0001000005057824 */ /* 0x000fe200078e00ff */
[----:B------:R-:W-:-:S03]  /*2a30*/  CS2R R6, SRZ ;  /* 0x0000000000067805 */ /* 0x000fc6000001ff00 */
[----:B------:R-:W-:-:S06]  /*2a40*/  FMUL.FTZ R5, R5, 1 ;  /* 0x3f80000005057820 */ /* 0x000fcc0000410000 */
[----:B------:R-:W0:Y:S02]  /*2a50*/  F2F.F64.F32 R4, R5 ;  /* 0x0000000500047310 */ /* 0x000e240000201800 */
[----:B0-----:R0:W-:Y:S01]  /*2a60*/  STG.E.128 desc[UR36][R16.64], R4 ;  /* 0x0000000410007986 */ /* 0x0011e2000c101d24 */
[----:B------:R-:W-:Y:S05]  /*2a70*/  BRA `(.L_x_4203) ;  /* 0x00000008006c7947 */ /* 0x000fea0003800000 */
.L_x_4211:
        /* <DEDUP_REMOVED lines=21> */
.L_x_4216:
[----:B------:R-:W-:Y:S05]  /*2bd0*/  BSYNC B0 ;  /* 0x0000000000007941 */ /* 0x000fea0003800000 */
.L_x_4215:
[----:B------:R-:W-:-:S05]  /*2be0*/  LOP3.LUT R3, R0, R3, RZ, 0xfc, !PT ;  /* 0x0000000300037212 */ /* 0x000fca00078efcff */
[----:B------:R0:W-:Y:S01]  /*2bf0*/  STG.E.U8 desc[UR36][R16.64], R3 ;  /* 0x0000000310007986 */ /* 0x0001e2000c101124 */
[----:B------:R-:W-:Y:S05]  /*2c00*/  BRA `(.L_x_4203) ;  /* 0x0000000800087947 */ /* 0x000fea0003800000 */
.L_x_4214:
        /* <DEDUP_REMOVED lines=13> */
.L_x_4218:
[----:B------:R-:W-:Y:S01]  /*2ce0*/  IMAD.MOV.U32 R0, RZ, RZ, 0x7f ;  /* 0x0000007fff007424 */ /* 0x000fe200078e00ff */
[----:B------:R-:W-:-:S04]  /*2cf0*/  ISETP.GT.U32.AND P0, PT, R2, 0x7f800000, PT ;  /* 0x7f8000000200780c */ /* 0x000fc80003f04070 */
[----:B------:R-:W-:-:S09]  /*2d00*/  SEL R0, R0, 0x7c, P0 ;  /* 0x0000007c00007807 */ /* 0x000fd20000000000 */
.L_x_4219:
[----:B------:R-:W-:Y:S05]  /*2d10*/  BSYNC B0 ;  /* 0x0000000000007941 */ /* 0x000fea0003800000 */
.L_x_4217:
[----:B------:R-:W-:-:S04]  /*2d20*/  LOP3.LUT R2, R5, 0x80000000, RZ, 0xc0, !PT ;  /* 0x8000000005027812 */ /* 0x000fc800078ec0ff */
[----:B------:R-:W-:-:S04]  /*2d30*/  SHF.R.U32.HI R3, RZ, 0x18, R2 ;  /* 0x00000018ff037819 */ /* 0x000fc80000011602 */
[----:B------:R-:W-:-:S05]  /*2d40*/  LOP3.LUT R3, R0, R3, RZ, 0xfc, !PT ;  /* 0x0000000300037212 */ /* 0x000fca00078efcff */
[----:B------:R0:W-:Y:S01]  /*2d50*/  STG.E.U8 desc[UR36][R16.64], R3 ;  /* 0x0000000310007986 */ /* 0x0001e2000c101124 */
[----:B------:R-:W-:Y:S05]  /*2d60*/  BRA `(.L_x_4203) ;  /* 0x0000000400b07947 */ /* 0x000fea0003800000 */
.L_x_4213:
[----:B------:R0:W-:Y:S01]  /*2d70*/  STG.E.U16 desc[UR36][R16.64], R5 ;  /* 0x0000000510007986 */ /* 0x0001e2000c101524 */
[----:B------:R-:W-:Y:S05]  /*2d80*/  BRA `(.L_x_4203) ;  /* 0x0000000400a87947 */ /* 0x000fea0003800000 */
.L_x_4210:
        /* <DEDUP_REMOVED lines=12> */
.L_x_4222:
        /* <DEDUP_REMOVED lines=17> */
.L_x_4225:
[----:B------:R-:W-:-:S04]  /*2f60*/  LOP3.LUT R2, R5, 0x80000000, RZ, 0xc0, !PT ;  /* 0x8000000005027812 */ /* 0x000fc800078ec0ff */
[----:B------:R-:W-:-:S04]  /*2f70*/  SHF.R.U32.HI R3, RZ, 0x18, R2 ;  /* 0x00000018ff037819 */ /* 0x000fc80000011602 */
[----:B------:R-:W-:-:S04]  /*2f80*/  LOP3.LUT R0, R0, R3, RZ, 0xfc, !PT ;  /* 0x0000000300007212 */ /* 0x000fc800078efcff */
[----:B------:R-:W-:-:S07]  /*2f90*/  PRMT R8, R0, 0x7610, R8 ;  /* 0x0000761000087816 */ /* 0x000fce0000000008 */
.L_x_4224:
[----:B------:R-:W-:Y:S05]  /*2fa0*/  BSYNC B0 ;  /* 0x0000000000007941 */ /* 0x000fea0003800000 */
.L_x_4223:
[----:B------:R0:W-:Y:S01]  /*2fb0*/  STG.E.U8 desc[UR36][R16.64], R8 ;  /* 0x0000000810007986 */ /* 0x0001e2000c101124 */
[----:B------:R-:W-:Y:S05]  /*2fc0*/  BRA `(.L_x_4203) ;  /* 0x0000000400187947 */ /* 0x000fea0003800000 */
.L_x_4221:
        /* <DEDUP_REMOVED lines=17> */
.L_x_4228:
[----:B------:R-:W-:-:S04]  /*30e0*/  LOP3.LUT R2, R5, 0x80000000, RZ, 0xc0, !PT ;  /* 0x8000000005027812 */ /* 0x000fc800078ec0ff */
[----:B------:R-:W-:-:S04]  /*30f0*/  SHF.R.U32.HI R3, RZ, 0x18, R2 ;  /* 0x00000018ff037819 */ /* 0x000fc80000011602 */
[----:B------:R-:W-:-:S04]  /*3100*/  LOP3.LUT R0, R0, R3, RZ, 0xfc, !PT ;  /* 0x0000000300007212 */ /* 0x000fc800078efcff */
[----:B------:R-:W-:-:S07]  /*3110*/  PRMT R8, R0, 0x7610, R8 ;  /* 0x0000761000087816 */ /* 0x000fce0000000008 */
.L_x_4227:
[----:B------:R-:W-:Y:S05]  /*3120*/  BSYNC B0 ;  /* 0x0000000000007941 */ /* 0x000fea0003800000 */
.L_x_4226:
[----:B------:R0:W-:Y:S01]  /*3130*/  STG.E.U8 desc[UR36][R16.64], R8 ;  /* 0x0000000810007986 */ /* 0x0001e2000c101124 */
[----:B------:R-:W-:Y:S05]  /*3140*/  BRA `(.L_x_4203) ;  /* 0x0000000000b87947 */ /* 0x000fea0003800000 */
.L_x_4220:
        /* <DEDUP_REMOVED lines=22> */
.L_x_4202:
        /* <DEDUP_REMOVED lines=16> */
.L_x_4231:
[----:B------:R-:W-:Y:S05]  /*33b0*/  BRA `(.L_x_4203) ;  /* 0x00000000001c7947 */ /* 0x000fea0003800000 */
.L_x_4230:
[----:B------:R-:W-:-:S06]  /*33c0*/  IMAD.U32 R2, R5, 0x10000, RZ ;  /* 0x0001000005027824 */ /* 0x000fcc00078e00ff */
[----:B------:R-:W0:Y:S02]  /*33d0*/  F2I.U64.TRUNC R2, R2 ;  /* 0x0000000200027311 */ /* 0x000e24000020d800 */
[----:B0-----:R0:W-:Y:S01]  /*33e0*/  STG.E.64 desc[UR36][R16.64], R2 ;  /* 0x0000000210007986 */ /* 0x0011e2000c101b24 */
[----:B------:R-:W-:Y:S05]  /*33f0*/  BRA `(.L_x_4203) ;  /* 0x00000000000c7947 */ /* 0x000fea0003800000 */
.L_x_4229:
[----:B------:R-:W-:-:S06]  /*3400*/  IMAD.U32 R5, R5, 0x10000, RZ ;  /* 0x0001000005057824 */ /* 0x000fcc00078e00ff */
[----:B------:R-:W0:Y:S02]  /*3410*/  F2I.FTZ.U32.TRUNC.NTZ R5, R5 ;  /* 0x0000000500057305 */ /* 0x000e24000021f000 */
[----:B0-----:R0:W-:Y:S02]  /*3420*/  STG.E desc[UR36][R16.64], R5 ;  /* 0x0000000510007986 */ /* 0x0011e4000c101924 */
.L_x_4203:
[----:B------:R-:W-:-:S04]  /*3430*/  IMAD R18, R23, 0x200, R18 ;  /* 0x0000020017127824 */ /* 0x000fc800078e0212 */
[----:B------:R-:W-:-:S07]  /*3440*/  VIADD R19, R18, 0x80 ;  /* 0x0000008012137836 */ /* 0x000fce0000000000 */
.L_x_4163:
[----:B------:R-:W-:Y:S05]  /*3450*/  BSYNC B6 ;  /* 0x0000000000067941 */ /* 0x000fea0003800000 */
.L_x_4162:
        /* <DEDUP_REMOVED lines=307> */
.L_x_4234:
        /* <DEDUP_REMOVED lines=23> */
.L_x_4238:
[----:B------:R-:W2:Y:S02]  /*4900*/  LDG.E.U8 R2, desc[UR36][R2.64] ;  /* 0x0000002402027981 */ /* 0x000ea4000c1e1100 */
[----:B--2---:R-:W-:-:S04]  /*4910*/  I2FP.F32.U32 R0, R2 ;  /* 0x0000000200007245 */ /* 0x004fc80000201000 */
[----:B------:R-:W-:-:S04]  /*4920*/  F2FP.BF16.F32.PACK_AB R0, RZ, R0 ;  /* 0x00000000ff00723e */ /* 0x000fc800000010ff */
[----:B------:R-:W-:Y:S01]  /*4930*/  PRMT R5, R0, 0x7610, R5 ;  /* 0x0000761000057816 */ /* 0x000fe20000000005 */
[----:B------:R-:W-:Y:S06]  /*4940*/  BRA `(.L_x_4240) ;  /* 0x0000000c00c47947 */ /* 0x000fec0003800000 */
.L_x_4237:
        /* <DEDUP_REMOVED lines=11> */
.L_x_4242:
[----:B------:R-:W2:Y:S02]  /*4a00*/  LDG.E R2, desc[UR36][R2.64] ;  /* 0x0000002402027981 */ /* 0x000ea4000c1e1900 */
[----:B--2---:R-:W-:-:S04]  /*4a10*/  I2FP.F32.S32 R0, R2 ;  /* 0x0000000200007245 */ /* 0x004fc80000201400 */
[----:B------:R-:W-:-:S04]  /*4a20*/  F2FP.BF16.F32.PACK_AB R0, RZ, R0 ;  /* 0x00000000ff00723e */ /* 0x000fc800000010ff */
[----:B------:R-:W-:Y:S01]  /*4a30*/  PRMT R5, R0, 0x7610, R5 ;  /* 0x0000761000057816 */ /* 0x000fe20000000005 */
[----:B------:R-:W-:Y:S06]  /*4a40*/  BRA `(.L_x_4240) ;  /* 0x0000000c00847947 */ /* 0x000fec0003800000 */
.L_x_4241:
[----:B------:R-:W2:Y:S02]  /*4a50*/  LDG.E.U16 R2, desc[UR36][R2.64] ;  /* 0x0000002402027981 */ /* 0x000ea4000c1e1500 */
[----:B--2---:R-:W0:Y:S02]  /*4a60*/  I2F.S16 R0, R2 ;  /* 0x0000000200007306 */ /* 0x004e240000101400 */
[----:B0-----:R-:W-:-:S04]  /*4a70*/  F2FP.BF16.F32.PACK_AB R0, RZ, R0 ;  /* 0x00000000ff00723e */ /* 0x001fc800000010ff */
[----:B------:R-:W-:Y:S01]  /*4a80*/  PRMT R5, R0, 0x7610, R5 ;  /* 0x0000761000057816 */ /* 0x000fe20000000005 */
[----:B------:R-:W-:Y:S06]  /*4a90*/  BRA `(.L_x_4240) ;  /* 0x0000000c00707947 */ /* 0x000fec0003800000 */
.L_x_4236:
        /* <DEDUP_REMOVED lines=9> */
.L_x_4244:
[----:B------:R-:W2:Y:S02]  /*4b30*/  LDG.E.U16 R0, desc[UR36][R2.64] ;  /* 0x0000002402007981 */ /* 0x000ea4000c1e1500 */
[----:B--2---:R-:W-:-:S05]  /*4b40*/  HADD2.F32 R0, -RZ, R0.H0_H0 ;  /* 0x20000000ff007230 */ /* 0x004fca0000004100 */
[----:B------:R-:W-:-:S04]  /*4b50*/  F2FP.BF16.F32.PACK_AB R0, RZ, R0 ;  /* 0x00000000ff00723e */ /* 0x000fc800000010ff */
[----:B------:R-:W-:Y:S01]  /*4b60*/  PRMT R5, R0, 0x7610, R5 ;  /* 0x0000761000057816 */ /* 0x000fe20000000005 */
[----:B------:R-:W-:Y:S06]  /*4b70*/  BRA `(.L_x_4240) ;  /* 0x0000000c00387947 */ /* 0x000fec0003800000 */
.L_x_4243:
        /* <DEDUP_REMOVED lines=9> */
.L_x_4246:
[----:B------:R-:W2:Y:S02]  /*4c10*/  LDG.E.U16 R2, desc[UR36][R2.64] ;  /* 0x0000002402027981 */ /* 0x000ea4000c1e1500 */
[----:B--2---:R-:W-:-:S05]  /*4c20*/  HADD2.F32 R0, -RZ, R2.H0_H0 ;  /* 0x20000002ff007230 */ /* 0x004fca0000004100 */
[----:B------:R-:W-:-:S04]  /*4c30*/  F2FP.BF16.F32.PACK_AB R0, RZ, R0 ;  /* 0x00000000ff00723e */ /* 0x000fc800000010ff */
[----:B------:R-:W-:Y:S01]  /*4c40*/  PRMT R5, R0, 0x7610, R5 ;  /* 0x0000761000057816 */ /* 0x000fe20000000005 */
[----:B------:R-:W-:Y:S06]  /*4c50*/  BRA `(.L_x_4240) ;  /* 0x0000000c00007947 */ /* 0x000fec0003800000 */
.L_x_4245:
        /* <DEDUP_REMOVED lines=9> */
.L_x_4235:
        /* <DEDUP_REMOVED lines=14> */
.L_x_4249:
        /* <DEDUP_REMOVED lines=9> */
.L_x_4248:
        /* <DEDUP_REMOVED lines=27> */
.L_x_4251:
        /* <DEDUP_REMOVED lines=15> */
.L_x_4250:
[----:B------:R0:W5:Y:S01]  /*5100*/  LDG.E.U16 R5, desc[UR36][R2.64] ;  /* 0x0000002402057981 */ /* 0x000162000c1e1500 */
[----:B------:R-:W-:Y:S05]  /*5110*/  BRA `(.L_x_4240) ;  /* 0x0000000400d07947 */ /* 0x000fea0003800000 */
.L_x_4247:
        /* <DEDUP_REMOVED lines=13> */
.L_x_4254:
        /* <DEDUP_REMOVED lines=21> */
.L_x_4258:
[----:B------:R-:W-:Y:S05]  /*5340*/  BSYNC B1 ;  /* 0x0000000000017941 */ /* 0x000fea0003800000 */
.L_x_4257:
[----:B------:R-:W-:Y:S01]  /*5350*/  LEA R3, R0, 0x3b800000, 0x17 ;  /* 0x3b80000000037811 */ /* 0x000fe200078eb8ff */
[----:B------:R-:W-:-:S05]  /*5360*/  IMAD.SHL.U32 R0, R2, 0x100000, RZ ;  /* 0x0010000002007824 */ /* 0x000fca00078e00ff */
[----:B------:R-:W-:-:S07]  /*5370*/  LOP3.LUT R0, R3, R0, R4, 0xfe, !PT ;  /* 0x0000000003007212 */ /* 0x000fce00078efe04 */
.L_x_4256:
[----:B------:R-:W-:Y:S05]  /*5380*/  BSYNC B0 ;  /* 0x0000000000007941 */ /* 0x000fea0003800000 */
.L_x_4255:
[----:B------:R-:W-:-:S04]  /*5390*/  F2FP.BF16.F32.PACK_AB R0, RZ, R0 ;  /* 0x00000000ff00723e */ /* 0x000fc800000010ff */
[----:B------:R-:W-:Y:S01]  /*53a0*/  PRMT R5, R0, 0x7610, R5 ;  /* 0x0000761000057816 */ /* 0x000fe20000000005 */
[----:B------:R-:W-:Y:S06]  /*53b0*/  BRA `(.L_x_4240) ;  /* 0x0000000400287947 */ /* 0x000fec0003800000 */
.L_x_4253:
        /* <DEDUP_REMOVED lines=21> */
.L_x_4262:
[----:B------:R-:W-:Y:S05]  /*5510*/  BSYNC B1 ;  /* 0x0000000000017941 */ /* 0x000fea0003800000 */
.L_x_4261:
[----:B------:R-:W-:Y:S01]  /*5520*/  LEA R3, R0, 0x37800000, 0x17 ;  /* 0x3780000000037811 */ /* 0x000fe200078eb8ff */
[----:B------:R-:W-:-:S05]  /*5530*/  IMAD.SHL.U32 R0, R2, 0x200000, RZ ;  /* 0x0020000002007824 */ /* 0x000fca00078e00ff */
[----:B------:R-:W-:-:S07]  /*5540*/  LOP3.LUT R0, R3, R0, R4, 0xfe, !PT ;  /* 0x0000000003007212 */ /* 0x000fce00078efe04 */
.L_x_4260:
[----:B------:R-:W-:Y:S05]  /*5550*/  BSYNC B0 ;  /* 0x0000000000007941 */ /* 0x000fea0003800000 */
.L_x_4259:
[----:B------:R-:W-:-:S04]  /*5560*/  F2FP.BF16.F32.PACK_AB R0, RZ, R0 ;  /* 0x00000000ff00723e */ /* 0x000fc800000010ff */
[----:B------:R-:W-:Y:S01]  /*5570*/  PRMT R5, R0, 0x7610, R5 ;  /* 0x0000761000057816 */ /* 0x000fe20000000005 */
[----:B------:R-:W-:Y:S06]  /*5580*/  BRA `(.L_x_4240) ;  /* 0x0000000000b47947 */ /* 0x000fec0003800000 */
.L_x_4252:
        /* <DEDUP_REMOVED lines=14> */
.L_x_4266:
[----:B------:R-:W-:Y:S05]  /*5670*/  BSYNC B0 ;  /* 0x0000000000007941 */ /* 0x000fea0003800000 */
.L_x_4265:
[----:B------:R-:W-:-:S04]  /*5680*/  F2FP.BF16.F32.PACK_AB R0, RZ, R0 ;  /* 0x00000000ff00723e */ /* 0x000fc800000010ff */
[----:B------:R-:W-:Y:S01]  /*5690*/  PRMT R5, R0, 0x7610, R5 ;  /* 0x0000761000057816 */ /* 0x000fe20000000005 */
[----:B------:R-:W-:Y:S06]  /*56a0*/  BRA `(.L_x_4240) ;  /* 0x00000000006c7947 */ /* 0x000fec0003800000 */
.L_x_4239:
        /* <DEDUP_REMOVED lines=16> */
.L_x_4267:
[----:B------:R-:W-:Y:S01]  /*57b0*/  PRMT R5, RZ, 0x7610, R5 ;  /* 0x00007610ff057816 */ /* 0x000fe20000000005 */
[----:B------:R-:W-:Y:S06]  /*57c0*/  BRA `(.L_x_4240) ;  /* 0x0000000000247947 */ /* 0x000fec0003800000 */
.L_x_4264:
[----:B------:R-:W2:Y:S02]  /*57d0*/  LDG.E.64 R2, desc[UR36][R2.64] ;  /* 0x0000002402027981 */ /* 0x000ea4000c1e1b00 */
[----:B--2---:R-:W0:Y:S02]  /*57e0*/  I2F.U64 R0, R2 ;  /* 0x0000000200007312 */ /* 0x004e240000301000 */
[----:B0-----:R-:W-:-:S04]  /*57f0*/  F2FP.BF16.F32.PACK_AB R0, RZ, R0 ;  /* 0x00000000ff00723e */ /* 0x001fc800000010ff */
[----:B------:R-:W-:Y:S01]  /*5800*/  PRMT R5, R0, 0x7610, R5 ;  /* 0x0000761000057816 */ /* 0x000fe20000000005 */
[----:B------:R-:W-:Y:S06]  /*5810*/  BRA `(.L_x_4240) ;  /* 0x0000000000107947 */ /* 0x000fec0003800000 */
.L_x_4263:
[----:B------:R-:W2:Y:S02]  /*5820*/  LDG.E R2, desc[UR36][R2.64] ;  /* 0x0000002402027981 */ /* 0x000ea4000c1e1900 */
[----:B--2---:R-:W-:-:S04]  /*5830*/  I2FP.F32.U32 R0, R2 ;  /* 0x0000000200007245 */ /* 0x004fc80000201000 */
[----:B------:R-:W-:-:S04]  /*5840*/  F2FP.BF16.F32.PACK_AB R0, RZ, R0 ;  /* 0x00000000ff00723e */ /* 0x000fc800000010ff */
[----:B------:R-:W-:-:S07]  /*5850*/  PRMT R5, R0, 0x7610, R5 ;  /* 0x0000761000057816 */ /* 0x000fce0000000005 */
.L_x_4240:
        /* <DEDUP_REMOVED lines=24> */
.L_x_4271:
[----:B------:R-:W-:-:S06]  /*59e0*/  IMAD.U32 R3, R5, 0x10000, RZ ;  /* 0x0001000005037824 */ /* 0x000fcc00078e00ff */
[----:B------:R-:W0:Y:S02]  /*59f0*/  F2I.S64.TRUNC R2, R3 ;  /* 0x0000000300027311 */ /* 0x000e24000020d900 */
[----:B0-----:R0:W-:Y:S01]  /*5a00*/  STG.E.U8 desc[UR36][R16.64], R2 ;  /* 0x0000000210007986 */ /* 0x0011e2000c101124 */
[----:B------:R-:W-:Y:S05]  /*5a10*/  BRA `(.L_x_4273) ;  /* 0x0000000c00847947 */ /* 0x000fea0003800000 */
.L_x_4270:
        /* <DEDUP_REMOVED lines=10> */
.L_x_4275:
[----:B------:R-:W-:-:S06]  /*5ac0*/  IMAD.U32 R5, R5, 0x10000, RZ ;  /* 0x0001000005057824 */ /* 0x000fcc00078e00ff */
[----:B------:R-:W0:Y:S02]  /*5ad0*/  F2I.FTZ.TRUNC.NTZ R5, R5 ;  /* 0x0000000500057305 */ /* 0x000e24000021f100 */
[----:B0-----:R0:W-:Y:S01]  /*5ae0*/  STG.E desc[UR36][R16.64], R5 ;  /* 0x0000000510007986 */ /* 0x0011e2000c101924 */
[----:B------:R-:W-:Y:S05]  /*5af0*/  BRA `(.L_x_4273) ;  /* 0x0000000c004c7947 */ /* 0x000fea0003800000 */
.L_x_4274:
[----:B------:R-:W-:-:S06]  /*5b00*/  IMAD.U32 R5, R5, 0x10000, RZ ;  /* 0x0001000005057824 */ /* 0x000fcc00078e00ff */
[----:B------:R-:W0:Y:S02]  /*5b10*/  F2I.FTZ.TRUNC.NTZ R5, R5 ;  /* 0x0000000500057305 */ /* 0x000e24000021f100 */
[----:B0-----:R0:W-:Y:S01]  /*5b20*/  STG.E.U16 desc[UR36][R16.64], R5 ;  /* 0x0000000510007986 */ /* 0x0011e2000c101524 */
[----:B------:R-:W-:Y:S05]  /*5b30*/  BRA `(.L_x_4273) ;  /* 0x0000000c003c7947 */ /* 0x000fea0003800000 */
.L_x_4269:
        /* <DEDUP_REMOVED lines=9> */
.L_x_4277:
[----:B------:R-:W-:-:S05]  /*5bd0*/  IMAD.U32 R0, R5, 0x10000, RZ ;  /* 0x0001000005007824 */ /* 0x000fca00078e00ff */
[----:B------:R-:W-:-:S05]  /*5be0*/  F2FP.F16.F32.PACK_AB R0, RZ, R0 ;  /* 0x00000000ff00723e */ /* 0x000fca00000000ff */
[----:B------:R0:W-:Y:S01]  /*5bf0*/  STG.E.U16 desc[UR36][R16.64], R0 ;  /* 0x0000000010007986 */ /* 0x0001e2000c101524 */
[----:B------:R-:W-:Y:S05]  /*5c00*/  BRA `(.L_x_4273) ;  /* 0x0000000c00087947 */ /* 0x000fea0003800000 */
.L_x_4276:
        /* <DEDUP_REMOVED lines=10> */
.L_x_4279:
[----:B------:R-:W-:-:S05]  /*5cb0*/  IMAD.U32 R5, R5, 0x10000, RZ ;  /* 0x0001000005057824 */ /* 0x000fca00078e00ff */
[----:B------:R-:W-:-:S04]  /*5cc0*/  F2FP.F16.F32.PACK_AB R3, RZ, R5 ;  /* 0x00000005ff03723e */ /* 0x000fc800000000ff */
[----:B------:R-:W-:-:S05]  /*5cd0*/  PRMT R3, R3, 0x5410, RZ ;  /* 0x0000541003037816 */ /* 0x000fca00000000ff */
[----:B------:R0:W-:Y:S01]  /*5ce0*/  STG.E desc[UR36][R16.64], R3 ;  /* 0x0000000310007986 */ /* 0x0001e2000c101924 */
[----:B------:R-:W-:Y:S05]  /*5cf0*/  BRA `(.L_x_4273) ;  /* 0x0000000800cc7947 */ /* 0x000fea0003800000 */
.L_x_4278:
[----:B------:R-:W-:-:S04]  /*5d00*/  IMAD.U32 R2, R5, 0x10000, RZ ;  /* 0x0001000005027824 */ /* 0x000fc800078e00ff */
[----:B------:R-:W-:-:S06]  /*5d10*/  FMUL.FTZ R2, R2, 1 ;  /* 0x3f80000002027820 */ /* 0x000fcc0000410000 */
[----:B------:R-:W0:Y:S02]  /*5d20*/  F2F.F64.F32 R2, R2 ;  /* 0x0000000200027310 */ /* 0x000e240000201800 */
[----:B0-----:R0:W-:Y:S01]  /*5d30*/  STG.E.64 desc[UR36][R16.64], R2 ;  /* 0x0000000210007986 */ /* 0x0011e2000c101b24 */
[----:B------:R-:W-:Y:S05]  /*5d40*/  BRA `(.L_x_4273) ;  /* 0x0000000800b87947 */ /* 0x000fea0003800000 */
.L_x_4268:
        /* <DEDUP_REMOVED lines=13> */
.L_x_4282:
[----:B------:R-:W-:Y:S01]  /*5e20*/  IMAD.U32 R5, R5, 0x10000, RZ ;  /* 0x0001000005057824 */ /* 0x000fe200078e00ff */
[----:B------:R-:W-:-:S03]  /*5e30*/  CS2R R6, SRZ ;  /* 0x0000000000067805 */ /* 0x000fc6000001ff00 */
[----:B------:R-:W-:-:S06]  /*5e40*/  FMUL.FTZ R5, R5, 1 ;  /* 0x3f80000005057820 */ /* 0x000fcc0000410000 */
[----:B------:R-:W0:Y:S02]  /*5e50*/  F2F.F64.F32 R4, R5 ;  /* 0x0000000500047310 */ /* 0x000e240000201800 */
[----:B0-----:R0:W-:Y:S01]  /*5e60*/  STG.E.128 desc[UR36][R16.64], R4 ;  /* 0x0000000410007986 */ /* 0x0011e2000c101d24 */
[----:B------:R-:W-:Y:S05]  /*5e70*/  BRA `(.L_x_4273) ;  /* 0x00000008006c7947 */ /* 0x000fea0003800000 */
.L_x_4281:
        /* <DEDUP_REMOVED lines=21> */
.L_x_4286:
[----:B------:R-:W-:Y:S05]  /*5fd0*/  BSYNC B0 ;  /* 0x0000000000007941 */ /* 0x000fea0003800000 */
.L_x_4285:
[----:B------:R-:W-:-:S05]  /*5fe0*/  LOP3.LUT R3, R0, R3, RZ, 0xfc, !PT ;  /* 0x0000000300037212 */ /* 0x000fca00078efcff */
[----:B------:R0:W-:Y:S01]  /*5ff0*/  STG.E.U8 desc[UR36][R16.64], R3 ;  /* 0x0000000310007986 */ /* 0x0001e2000c101124 */
[----:B------:R-:W-:Y:S05]  /*6000*/  BRA `(.L_x_4273) ;  /* 0x0000000800087947 */ /* 0x000fea0003800000 */
.L_x_4284:
        /* <DEDUP_REMOVED lines=13> */
.L_x_4288:
[----:B------:R-:W-:Y:S01]  /*60e0*/  IMAD.MOV.U32 R0, RZ, RZ, 0x7f ;  /* 0x0000007fff007424 */ /* 0x000fe200078e00ff */
[----:B------:R-:W-:-:S04]  /*60f0*/  ISETP.GT.U32.AND P0, PT, R2, 0x7f800000, PT ;  /* 0x7f8000000200780c */ /* 0x000fc80003f04070 */
[----:B------:R-:W-:-:S09]  /*6100*/  SEL R0, R0, 0x7c, P0 ;  /* 0x0000007c00007807 */ /* 0x000fd20000000000 */
.L_x_4289:
[----:B------:R-:W-:Y:S05]  /*6110*/  BSYNC B0 ;  /* 0x0000000000007941 */ /* 0x000fea0003800000 */
.L_x_4287:
[----:B------:R-:W-:-:S04]  /*6120*/  LOP3.LUT R2, R5, 0x80000000, RZ, 0xc0, !PT ;  /* 0x8000000005027812 */ /* 0x000fc800078ec0ff */
[----:B------:R-:W-:-:S04]  /*6130*/  SHF.R.U32.HI R3, RZ, 0x18, R2 ;  /* 0x00000018ff037819 */ /* 0x000fc80000011602 */
[----:B------:R-:W-:-:S05]  /*6140*/  LOP3.LUT R3, R0, R3, RZ, 0xfc, !PT ;  /* 0x0000000300037212 */ /* 0x000fca00078efcff */
[----:B------:R0:W-:Y:S01]  /*6150*/  STG.E.U8 desc[UR36][R16.64], R3 ;  /* 0x0000000310007986 */ /* 0x0001e2000c101124 */
[----:B------:R-:W-:Y:S05]  /*6160*/  BRA `(.L_x_4273) ;  /* 0x0000000400b07947 */ /* 0x000fea0003800000 */
.L_x_4283:
[----:B------:R0:W-:Y:S01]  /*6170*/  STG.E.U16 desc[UR36][R16.64], R5 ;  /* 0x0000000510007986 */ /* 0x0001e2000c101524 */
[----:B------:R-:W-:Y:S05]  /*6180*/  BRA `(.L_x_4273) ;  /* 0x0000000400a87947 */ /* 0x000fea0003800000 */
.L_x_4280:
        /* <DEDUP_REMOVED lines=12> */
.L_x_4292:
        /* <DEDUP_REMOVED lines=17> */
.L_x_4295:
[----:B------:R-:W-:-:S04]  /*6360*/  LOP3.LUT R2, R5, 0x80000000, RZ, 0xc0, !PT ;  /* 0x8000000005027812 */ /* 0x000fc800078ec0ff */
[----:B------:R-:W-:-:S04]  /*6370*/  SHF.R.U32.HI R3, RZ, 0x18, R2 ;  /* 0x00000018ff037819 */ /* 0x000fc80000011602 */
[----:B------:R-:W-:-:S04]  /*6380*/  LOP3.LUT R0, R0, R3, RZ, 0xfc, !PT ;  /* 0x0000000300007212 */ /* 0x000fc800078efcff */
[----:B------:R-:W-:-:S07]  /*6390*/  PRMT R8, R0, 0x7610, R8 ;  /* 0x0000761000087816 */ /* 0x000fce0000000008 */
.L_x_4294:
[----:B------:R-:W-:Y:S05]  /*63a0*/  BSYNC B0 ;  /* 0x0000000000007941 */ /* 0x000fea0003800000 */
.L_x_4293:
[----:B------:R3:W-:Y:S01]  /*63b0*/  STG.E.U8 desc[UR36][R16.64], R8 ;  /* 0x0000000810007986 */ /* 0x0007e2000c101124 */
[----:B------:R-:W-:Y:S05]  /*63c0*/  BRA `(.L_x_4273) ;  /* 0x0000000400187947 */ /* 0x000fea0003800000 */
.L_x_4291:
        /* <DEDUP_REMOVED lines=17> */
.L_x_4298:
[----:B------:R-:W-:-:S04]  /*64e0*/  LOP3.LUT R2, R5, 0x80000000, RZ, 0xc0, !PT ;  /* 0x8000000005027812 */ /* 0x000fc800078ec0ff */
[----:B------:R-:W-:-:S04]  /*64f0*/  SHF.R.U32.HI R3, RZ, 0x18, R2 ;  /* 0x00000018ff037819 */ /* 0x000fc80000011602 */
[----:B------:R-:W-:-:S04]  /*6500*/  LOP3.LUT R0, R0, R3, RZ, 0xfc, !PT ;  /* 0x0000000300007212 */ /* 0x000fc800078efcff */
[----:B------:R-:W-:-:S07]  /*6510*/  PRMT R8, R0, 0x7610, R8 ;  /* 0x0000761000087816 */ /* 0x000fce0000000008 */
.L_x_4297:
[----:B------:R-:W-:Y:S05]  /*6520*/  BSYNC B0 ;  /* 0x0000000000007941 */ /* 0x000fea0003800000 */
.L_x_4296:
[----:B------:R0:W-:Y:S01]  /*6530*/  STG.E.U8 desc[UR36][R16.64], R8 ;  /* 0x0000000810007986 */ /* 0x0001e2000c101124 */
[----:B------:R-:W-:Y:S05]  /*6540*/  BRA `(.L_x_4273) ;  /* 0x0000000000b87947 */ /* 0x000fea0003800000 */
.L_x_4290:
        /* <DEDUP_REMOVED lines=22> */
.L_x_4272:
        /* <DEDUP_REMOVED lines=16> */
.L_x_4301:
[----:B------:R-:W-:Y:S05]  /*67b0*/  BRA `(.L_x_4273) ;  /* 0x00000000001c7947 */ /* 0x000fea0003800000 */
.L_x_4300:
[----:B------:R-:W-:-:S06]  /*67c0*/  IMAD.U32 R2, R5, 0x10000, RZ ;  /* 0x0001000005027824 */ /* 0x000fcc00078e00ff */
[----:B------:R-:W0:Y:S02]  /*67d0*/  F2I.U64.TRUNC R2, R2 ;  /* 0x0000000200027311 */ /* 0x000e24000020d800 */
[----:B0-----:R2:W-:Y:S01]  /*67e0*/  STG.E.64 desc[UR36][R16.64], R2 ;  /* 0x0000000210007986 */ /* 0x0015e2000c101b24 */
[----:B------:R-:W-:Y:S05]  /*67f0*/  BRA `(.L_x_4273) ;  /* 0x00000000000c7947 */ /* 0x000fea0003800000 */
.L_x_4299:
[----:B------:R-:W-:-:S06]  /*6800*/  IMAD.U32 R5, R5, 0x10000, RZ ;  /* 0x0001000005057824 */ /* 0x000fcc00078e00ff */
[----:B------:R-:W0:Y:S02]  /*6810*/  F2I.FTZ.U32.TRUNC.NTZ R5, R5 ;  /* 0x0000000500057305 */ /* 0x000e24000021f000 */
[----:B0-----:R0:W-:Y:S02]  /*6820*/  STG.E desc[UR36][R16.64], R5 ;  /* 0x0000000510007986 */ /* 0x0011e4000c101924 */
.L_x_4273:
[----:B------:R-:W-:-:S07]  /*6830*/  VIADD R19, R19, 0x80 ;  /* 0x0000008013137836 */ /* 0x000fce0000000000 */
.L_x_4233:
[----:B------:R-:W-:Y:S05]  /*6840*/  BSYNC B6 ;  /* 0x0000000000067941 */ /* 0x000fea0003800000 */
.L_x_4232:
        /* <DEDUP_REMOVED lines=307> */
.L_x_4304:
        /* <DEDUP_REMOVED lines=23> */
.L_x_4308:
[----:B------:R-:W2:Y:S02]  /*7cf0*/  LDG.E.U8 R2, desc[UR36][R2.64] ;  /* 0x0000002402027981 */ /* 0x000ea4000c1e1100 */
[----:B--2---:R-:W-:-:S04]  /*7d00*/  I2FP.F32.U32 R0, R2 ;  /* 0x0000000200007245 */ /* 0x004fc80000201000 */
[----:B------:R-:W-:-:S04]  /*7d10*/  F2FP.BF16.F32.PACK_AB R0, RZ, R0 ;  /* 0x00000000ff00723e */ /* 0x000fc800000010ff */
[----:B------:R-:W-:Y:S01]  /*7d20*/  PRMT R5, R0, 0x7610, R5 ;  /* 0x0000761000057816 */ /* 0x000fe20000000005 */
[----:B------:R-:W-:Y:S06]  /*7d30*/  BRA `(.L_x_4310) ;  /* 0x0000000c00c47947 */ /* 0x000fec0003800000 */
.L_x_4307:
        /* <DEDUP_REMOVED lines=11> */
.L_x_4312:
[----:B------:R-:W2:Y:S02]  /*7df0*/  LDG.E R2, desc[UR36][R2.64] ;  /* 0x0000002402027981 */ /* 0x000ea4000c1e1900 */
[----:B--2---:R-:W-:-:S04]  /*7e00*/  I2FP.F32.S32 R0, R2 ;  /* 0x0000000200007245 */ /* 0x004fc80000201400 */
[----:B------:R-:W-:-:S04]  /*7e10*/  F2FP.BF16.F32.PACK_AB R0, RZ, R0 ;  /* 0x00000000ff00723e */ /* 0x000fc800000010ff */
[----:B------:R-:W-:Y:S01]  /*7e20*/  PRMT R5, R0, 0x7610, R5 ;  /* 0x0000761000057816 */ /* 0x000fe20000000005 */
[----:B------:R-:W-:Y:S06]  /*7e30*/  BRA `(.L_x_4310) ;  /* 0x0000000c00847947 */ /* 0x000fec0003800000 */
.L_x_4311:
[----:B------:R-:W2:Y:S02]  /*7e40*/  LDG.E.U16 R2, desc[UR36][R2.64] ;  /* 0x0000002402027981 */ /* 0x000ea4000c1e1500 */
[----:B--2---:R-:W0:Y:S02]  /*7e50*/  I2F.S16 R0, R2 ;  /* 0x0000000200007306 */ /* 0x004e240000101400 */
[----:B0-----:R-:W-:-:S04]  /*7e60*/  F2FP.BF16.F32.PACK_AB R0, RZ, R0 ;  /* 0x00000000ff00723e */ /* 0x001fc800000010ff */
[----:B------:R-:W-:Y:S01]  /*7e70*/  PRMT R5, R0, 0x7610, R5 ;  /* 0x0000761000057816 */ /* 0x000fe20000000005 */
[----:B------:R-:W-:Y:S06]  /*7e80*/  BRA `(.L_x_4310) ;  /* 0x0000000c00707947 */ /* 0x000fec0003800000 */
.L_x_4306:
        /* <DEDUP_REMOVED lines=9> */
.L_x_4314:
[----:B------:R-:W2:Y:S02]  /*7f20*/  LDG.E.U16 R0, desc[UR36][R2.64] ;  /* 0x0000002402007981 */ /* 0x000ea4000c1e1500 */
[----:B--2---:R-:W-:-:S05]  /*7f30*/  HADD2.F32 R0, -RZ, R0.H0_H0 ;  /* 0x20000000ff007230 */ /* 0x004fca0000004100 */
[----:B------:R-:W-:-:S04]  /*7f40*/  F2FP.BF16.F32.PACK_AB R0, RZ, R0 ;  /* 0x00000000ff00723e */ /* 0x000fc800000010ff */
[----:B------:R-:W-:Y:S01]  /*7f50*/  PRMT R5, R0, 0x7610, R5 ;  /* 0x0000761000057816 */ /* 0x000fe20000000005 */
[----:B------:R-:W-:Y:S06]  /*7f60*/  BRA `(.L_x_4310) ;  /* 0x0000000c00387947 */ /* 0x000fec0003800000 */
.L_x_4313:
        /* <DEDUP_REMOVED lines=9> */
.L_x_4316:
[----:B------:R-:W2:Y:S02]  /*8000*/  LDG.E.U16 R2, desc[UR36][R2.64] ;  /* 0x0000002402027981 */ /* 0x000ea4000c1e1500 */
[----:B--2---:R-:W-:-:S05]  /*8010*/  HADD2.F32 R0, -RZ, R2.H0_H0 ;  /* 0x20000002ff007230 */ /* 0x004fca0000004100 */
[----:B------:R-:W-:-:S04]  /*8020*/  F2FP.BF16.F32.PACK_AB R0, RZ, R0 ;  /* 0x00000000ff00723e */ /* 0x000fc800000010ff */
[----:B------:R-:W-:Y:S01]  /*8030*/  PRMT R5, R0, 0x7610, R5 ;  /* 0x0000761000057816 */ /* 0x000fe20000000005 */
[----:B------:R-:W-:Y:S06]  /*8040*/  BRA `(.L_x_4310) ;  /* 0x0000000c00007947 */ /* 0x000fec0003800000 */
.L_x_4315:
        /* <DEDUP_REMOVED lines=9> */
.L_x_4305:
        /* <DEDUP_REMOVED lines=14> */
.L_x_4319:
        /* <DEDUP_REMOVED lines=9> */
.L_x_4318:
        /* <DEDUP_REMOVED lines=27> */
.L_x_4321:
        /* <DEDUP_REMOVED lines=15> */
.L_x_4320:
[----:B------:R0:W5:Y:S01]  /*84f0*/  LDG.E.U16 R5, desc[UR36][R2.64] ;  /* 0x0000002402057981 */ /* 0x000162000c1e1500 */
[----:B------:R-:W-:Y:S05]  /*8500*/  BRA `(.L_x_4310) ;  /* 0x0000000400d07947 */ /* 0x000fea0003800000 */
.L_x_4317:
        /* <DEDUP_REMOVED lines=13> */
.L_x_4324:
        /* <DEDUP_REMOVED lines=21> */
.L_x_4328:
[----:B------:R-:W-:Y:S05]  /*8730*/  BSYNC B1 ;  /* 0x0000000000017941 */ /* 0x000fea0003800000 */
.L_x_4327:
[----:B------:R-:W-:Y:S01]  /*8740*/  LEA R3, R0, 0x3b800000, 0x17 ;  /* 0x3b80000000037811 */ /* 0x000fe200078eb8ff */
[----:B------:R-:W-:-:S05]  /*8750*/  IMAD.SHL.U32 R0, R2, 0x100000, RZ ;  /* 0x0010000002007824 */ /* 0x000fca00078e00ff */
[----:B------:R-:W-:-:S07]  /*8760*/  LOP3.LUT R0, R3, R0, R4, 0xfe, !PT ;  /* 0x0000000003007212 */ /* 0x000fce00078efe04 */
.L_x_4326:
[----:B------:R-:W-:Y:S05]  /*8770*/  BSYNC B0 ;  /* 0x0000000000007941 */ /* 0x000fea0003800000 */
.L_x_4325:
[----:B------:R-:W-:-:S04]  /*8780*/  F2FP.BF16.F32.PACK_AB R0, RZ, R0 ;  /* 0x00000000ff00723e */ /* 0x000fc800000010ff */
[----:B------:R-:W-:Y:S01]  /*8790*/  PRMT R5, R0, 0x7610, R5 ;  /* 0x0000761000057816 */ /* 0x000fe20000000005 */
[----:B------:R-:W-:Y:S06]  /*87a0*/  BRA `(.L_x_4310) ;  /* 0x0000000400287947 */ /* 0x000fec0003800000 */
.L_x_4323:
        /* <DEDUP_REMOVED lines=21> */
.L_x_4332:
[----:B------:R-:W-:Y:S05]  /*8900*/  BSYNC B1 ;  /* 0x0000000000017941 */ /* 0x000fea0003800000 */
.L_x_4331:
[----:B------:R-:W-:Y:S01]  /*8910*/  LEA R3, R0, 0x37800000, 0x17 ;  /* 0x3780000000037811 */ /* 0x000fe200078eb8ff */
[----:B------:R-:W-:-:S05]  /*8920*/  IMAD.SHL.U32 R0, R2, 0x200000, RZ ;  /* 0x0020000002007824 */ /* 0x000fca00078e00ff */
[----:B------:R-:W-:-:S07]  /*8930*/  LOP3.LUT R0, R3, R0, R4, 0xfe, !PT ;  /* 0x0000000003007212 */ /* 0x000fce00078efe04 */
.L_x_4330:
[----:B------:R-:W-:Y:S05]  /*8940*/  BSYNC B0 ;  /* 0x0000000000007941 */ /* 0x000fea0003800000 */
.L_x_4329:
[----:B------:R-:W-:-:S04]  /*8950*/  F2FP.BF16.F32.PACK_AB R0, RZ, R0 ;  /* 0x00000000ff00723e */ /* 0x000fc800000010ff */
[----:B------:R-:W-:Y:S01]  /*8960*/  PRMT R5, R0, 0x7610, R5 ;  /* 0x0000761000057816 */ /* 0x000fe20000000005 */
[----:B------:R-:W-:Y:S06]  /*8970*/  BRA `(.L_x_4310) ;  /* 0x0000000000b47947 */ /* 0x000fec0003800000 */
.L_x_4322:
        /* <DEDUP_REMOVED lines=14> */
.L_x_4336:
[----:B------:R-:W-:Y:S05]  /*8a60*/  BSYNC B0 ;  /* 0x0000000000007941 */ /* 0x000fea0003800000 */
.L_x_4335:
[----:B------:R-:W-:-:S04]  /*8a70*/  F2FP.BF16.F32.PACK_AB R0, RZ, R0 ;  /* 0x00000000ff00723e */ /* 0x000fc800000010ff */
[----:B------:R-:W-:Y:S01]  /*8a80*/  PRMT R5, R0, 0x7610, R5 ;  /* 0x0000761000057816 */ /* 0x000fe20000000005 */
[----:B------:R-:W-:Y:S06]  /*8a90*/  BRA `(.L_x_4310) ;  /* 0x00000000006c7947 */ /* 0x000fec0003800000 */
.L_x_4309:
        /* <DEDUP_REMOVED lines=16> */
.L_x_4337:
[----:B------:R-:W-:Y:S01]  /*8ba0*/  PRMT R5, RZ, 0x7610, R5 ;  /* 0x00007610ff057816 */ /* 0x000fe20000000005 */
[----:B------:R-:W-:Y:S06]  /*8bb0*/  BRA `(.L_x_4310) ;  /* 0x0000000000247947 */ /* 0x000fec0003800000 */
.L_x_4334:
[----:B------:R-:W2:Y:S02]  /*8bc0*/  LDG.E.64 R2, desc[UR36][R2.64] ;  /* 0x0000002402027981 */ /* 0x000ea4000c1e1b00 */
[----:B--2---:R-:W0:Y:S02]  /*8bd0*/  I2F.U64 R0, R2 ;  /* 0x0000000200007312 */ /* 0x004e240000301000 */
[----:B0-----:R-:W-:-:S04]  /*8be0*/  F2FP.BF16.F32.PACK_AB R0, RZ, R0 ;  /* 0x00000000ff00723e */ /* 0x001fc800000010ff */
[----:B------:R-:W-:Y:S01]  /*8bf0*/  PRMT R5, R0, 0x7610, R5 ;  /* 0x0000761000057816 */ /* 0x000fe20000000005 */
[----:B------:R-:W-:Y:S06]  /*8c00*/  BRA `(.L_x_4310) ;  /* 0x0000000000107947 */ /* 0x000fec0003800000 */
.L_x_4333:
[----:B------:R-:W2:Y:S02]  /*8c10*/  LDG.E R2, desc[UR36][R2.64] ;  /* 0x0000002402027981 */ /* 0x000ea4000c1e1900 */
[----:B--2---:R-:W-:-:S04]  /*8c20*/  I2FP.F32.U32 R0, R2 ;  /* 0x0000000200007245 */ /* 0x004fc80000201000 */
[----:B------:R-:W-:-:S04]  /*8c30*/  F2FP.BF16.F32.PACK_AB R0, RZ, R0 ;  /* 0x00000000ff00723e */ /* 0x000fc800000010ff */
[----:B------:R-:W-:-:S07]  /*8c40*/  PRMT R5, R0, 0x7610, R5 ;  /* 0x0000761000057816 */ /* 0x000fce0000000005 */
.L_x_4310:
        /* <DEDUP_REMOVED lines=24> */
.L_x_4341:
[----:B------:R-:W-:-:S06]  /*8dd0*/  IMAD.U32 R3, R5, 0x10000, RZ ;  /* 0x0001000005037824 */ /* 0x000fcc00078e00ff */
[----:B------:R-:W0:Y:S02]  /*8de0*/  F2I.S64.TRUNC R2, R3 ;  /* 0x0000000300027311 */ /* 0x000e24000020d900 */
[----:B0-----:R3:W-:Y:S01]  /*8df0*/  STG.E.U8 desc[UR36][R16.64], R2 ;  /* 0x0000000210007986 */ /* 0x0017e2000c101124 */
[----:B------:R-:W-:Y:S05]  /*8e00*/  BRA `(.L_x_4343) ;  /* 0x0000000c00847947 */ /* 0x000fea0003800000 */
.L_x_4340:
        /* <DEDUP_REMOVED lines=10> */
.L_x_4345:
[----:B------:R-:W-:-:S06]  /*8eb0*/  IMAD.U32 R5, R5, 0x10000, RZ ;  /* 0x0001000005057824 */ /* 0x000fcc00078e00ff */
[----:B------:R-:W0:Y:S02]  /*8ec0*/  F2I.FTZ.TRUNC.NTZ R5, R5 ;  /* 0x0000000500057305 */ /* 0x000e24000021f100 */
[----:B0-----:R2:W-:Y:S01]  /*8ed0*/  STG.E desc[UR36][R16.64], R5 ;  /* 0x0000000510007986 */ /* 0x0015e2000c101924 */
[----:B------:R-:W-:Y:S05]  /*8ee0*/  BRA `(.L_x_4343) ;  /* 0x0000000c004c7947 */ /* 0x000fea0003800000 */
.L_x_4344:
[----:B------:R-:W-:-:S06]  /*8ef0*/  IMAD.U32 R5, R5, 0x10000, RZ ;  /* 0x0001000005057824 */ /* 0x000fcc00078e00ff */
[----:B------:R-:W0:Y:S02]  /*8f00*/  F2I.FTZ.TRUNC.NTZ R5, R5 ;  /* 0x0000000500057305 */ /* 0x000e24000021f100 */
[----:B0-----:R0:W-:Y:S01]  /*8f10*/  STG.E.U16 desc[UR36][R16.64], R5 ;  /* 0x0000000510007986 */ /* 0x0011e2000c101524 */
[----:B------:R-:W-:Y:S05]  /*8f20*/  BRA `(.L_x_4343) ;  /* 0x0000000c003c7947 */ /* 0x000fea0003800000 */
.L_x_4339:
        /* <DEDUP_REMOVED lines=9> */
.L_x_4347:
[----:B------:R-:W-:-:S05]  /*8fc0*/  IMAD.U32 R0, R5, 0x10000, RZ ;  /* 0x0001000005007824 */ /* 0x000fca00078e00ff */
[----:B------:R-:W-:-:S05]  /*8fd0*/  F2FP.F16.F32.PACK_AB R0, RZ, R0 ;  /* 0x00000000ff00723e */ /* 0x000fca00000000ff */
[----:B------:R0:W-:Y:S01]  /*8fe0*/  STG.E.U16 desc[UR36][R16.64], R0 ;  /* 0x0000000010007986 */ /* 0x0001e2000c101524 */
[----:B------:R-:W-:Y:S05]  /*8ff0*/  BRA `(.L_x_4343) ;  /* 0x0000000c00087947 */ /* 0x000fea0003800000 */
.L_x_4346:
        /* <DEDUP_REMOVED lines=10> */
.L_x_4349:
[----:B------:R-:W-:-:S05]  /*90a0*/  IMAD.U32 R5, R5, 0x10000, RZ ;  /* 0x0001000005057824 */ /* 0x000fca00078e00ff */
[----:B------:R-:W-:-:S04]  /*90b0*/  F2FP.F16.F32.PACK_AB R3, RZ, R5 ;  /* 0x00000005ff03723e */ /* 0x000fc800000000ff */
[----:B------:R-:W-:-:S05]  /*90c0*/  PRMT R3, R3, 0x5410, RZ ;  /* 0x0000541003037816 */ /* 0x000fca00000000ff */
[----:B------:R0:W-:Y:S01]  /*90d0*/  STG.E desc[UR36][R16.64], R3 ;  /* 0x0000000310007986 */ /* 0x0001e2000c101924 */
[----:B------:R-:W-:Y:S05]  /*90e0*/  BRA `(.L_x_4343) ;  /* 0x0000000800cc7947 */ /* 0x000fea0003800000 */
.L_x_4348:
[----:B------:R-:W-:-:S04]  /*90f0*/  IMAD.U32 R2, R5, 0x10000, RZ ;  /* 0x0001000005027824 */ /* 0x000fc800078e00ff */
[----:B------:R-:W-:-:S06]  /*9100*/  FMUL.FTZ R2, R2, 1 ;  /* 0x3f80000002027820 */ /* 0x000fcc0000410000 */
[----:B------:R-:W0:Y:S02]  /*9110*/  F2F.F64.F32 R2, R2 ;  /* 0x0000000200027310 */ /* 0x000e240000201800 */
[----:B0-----:R0:W-:Y:S01]  /*9120*/  STG.E.64 desc[UR36][R16.64], R2 ;  /* 0x0000000210007986 */ /* 0x0011e2000c101b24 */
[----:B------:R-:W-:Y:S05]  /*9130*/  BRA `(.L_x_4343) ;  /* 0x0000000800b87947 */ /* 0x000fea0003800000 */
.L_x_4338:
        /* <DEDUP_REMOVED lines=13> */
.L_x_4352:
[----:B------:R-:W-:Y:S01]  /*9210*/  IMAD.U32 R5, R5, 0x10000, RZ ;  /* 0x0001000005057824 */ /* 0x000fe200078e00ff */
[----:B------:R-:W-:-:S03]  /*9220*/  CS2R R6, SRZ ;  /* 0x0000000000067805 */ /* 0x000fc6000001ff00 */
[----:B------:R-:W-:-:S06]  /*9230*/  FMUL.FTZ R5, R5, 1 ;  /* 0x3f80000005057820 */ /* 0x000fcc0000410000 */
[----:B------:R-:W0:Y:S02]  /*9240*/  F2F.F64.F32 R4, R5 ;  /* 0x0000000500047310 */ /* 0x000e240000201800 */
[----:B0-----:R0:W-:Y:S01]  /*9250*/  STG.E.128 desc[UR36][R16.64], R4 ;  /* 0x0000000410007986 */ /* 0x0011e2000c101d24 */
[----:B------:R-:W-:Y:S05]  /*9260*/  BRA `(.L_x_4343) ;  /* 0x00000008006c7947 */ /* 0x000fea0003800000 */
.L_x_4351:
        /* <DEDUP_REMOVED lines=21> */
.L_x_4356:
[----:B------:R-:W-:Y:S05]  /*93c0*/  BSYNC B0 ;  /* 0x0000000000007941 */ /* 0x000fea0003800000 */
.L_x_4355:
[----:B------:R-:W-:-:S05]  /*93d0*/  LOP3.LUT R3, R0, R3, RZ, 0xfc, !PT ;  /* 0x0000000300037212 */ /* 0x000fca00078efcff */
[----:B------:R0:W-:Y:S01]  /*93e0*/  STG.E.U8 desc[UR36][R16.64], R3 ;  /* 0x0000000310007986 */ /* 0x0001e2000c101124 */
[----:B------:R-:W-:Y:S05]  /*93f0*/  BRA `(.L_x_4343) ;  /* 0x0000000800087947 */ /* 0x000fea0003800000 */
.L_x_4354:
        /* <DEDUP_REMOVED lines=13> */
.L_x_4358:
[----:B------:R-:W-:Y:S01]  /*94d0*/  IMAD.MOV.U32 R0, RZ, RZ, 0x7f ;  /* 0x0000007fff007424 */ /* 0x000fe200078e00ff */
[----:B------:R-:W-:-:S04]  /*94e0*/  ISETP.GT.U32.AND P0, PT, R2, 0x7f800000, PT ;  /* 0x7f8000000200780c */ /* 0x000fc80003f04070 */
[----:B------:R-:W-:-:S09]  /*94f0*/  SEL R0, R0, 0x7c, P0 ;  /* 0x0000007c00007807 */ /* 0x000fd20000000000 */
.L_x_4359:
[----:B------:R-:W-:Y:S05]  /*9500*/  BSYNC B0 ;  /* 0x0000000000007941 */ /* 0x000fea0003800000 */
.L_x_4357:
[----:B------:R-:W-:-:S04]  /*9510*/  LOP3.LUT R2, R5, 0x80000000, RZ, 0xc0, !PT ;  /* 0x8000000005027812 */ /* 0x000fc800078ec0ff */
[----:B------:R-:W-:-:S04]  /*9520*/  SHF.R.U32.HI R3, RZ, 0x18, R2 ;  /* 0x00000018ff037819 */ /* 0x000fc80000011602 */
[----:B------:R-:W-:-:S05]  /*9530*/  LOP3.LUT R3, R0, R3, RZ, 0xfc, !PT ;  /* 0x0000000300037212 */ /* 0x000fca00078efcff */
[----:B------:R0:W-:Y:S01]  /*9540*/  STG.E.U8 desc[UR36][R16.64], R3 ;  /* 0x0000000310007986 */ /* 0x0001e2000c101124 */
[----:B------:R-:W-:Y:S05]  /*9550*/  BRA `(.L_x_4343) ;  /* 0x0000000400b07947 */ /* 0x000fea0003800000 */
.L_x_4353:
[----:B------:R0:W-:Y:S01]  /*9560*/  STG.E.U16 desc[UR36][R16.64], R5 ;  /* 0x0000000510007986 */ /* 0x0001e2000c101524 */
[----:B------:R-:W-:Y:S05]  /*9570*/  BRA `(.L_x_4343) ;  /* 0x0000000400a87947 */ /* 0x000fea0003800000 */
.L_x_4350:
        /* <DEDUP_REMOVED lines=12> */
.L_x_4362:
        /* <DEDUP_REMOVED lines=17> */
.L_x_4365:
[----:B------:R-:W-:-:S04]  /*9750*/  LOP3.LUT R2, R5, 0x80000000, RZ, 0xc0, !PT ;  /* 0x8000000005027812 */ /* 0x000fc800078ec0ff */
[----:B------:R-:W-:-:S04]  /*9760*/  SHF.R.U32.HI R3, RZ, 0x18, R2 ;  /* 0x00000018ff037819 */ /* 0x000fc80000011602 */
[----:B------:R-:W-:-:S04]  /*9770*/  LOP3.LUT R0, R0, R3, RZ, 0xfc, !PT ;  /* 0x0000000300007212 */ /* 0x000fc800078efcff */
[----:B------:R-:W-:-:S07]  /*9780*/  PRMT R8, R0, 0x7610, R8 ;  /* 0x0000761000087816 */ /* 0x000fce0000000008 */
.L_x_4364:
[----:B------:R-:W-:Y:S05]  /*9790*/  BSYNC B0 ;  /* 0x0000000000007941 */ /* 0x000fea0003800000 */
.L_x_4363:
[----:B------:R0:W-:Y:S01]  /*97a0*/  STG.E.U8 desc[UR36][R16.64], R8 ;  /* 0x0000000810007986 */ /* 0x0001e2000c101124 */
[----:B------:R-:W-:Y:S05]  /*97b0*/  BRA `(.L_x_4343) ;  /* 0x0000000400187947 */ /* 0x000fea0003800000 */
.L_x_4361:
        /* <DEDUP_REMOVED lines=17> */
.L_x_4368:
[----:B------:R-:W-:-:S04]  /*98d0*/  LOP3.LUT R2, R5, 0x80000000, RZ, 0xc0, !PT ;  /* 0x8000000005027812 */ /* 0x000fc800078ec0ff */
[----:B------:R-:W-:-:S04]  /*98e0*/  SHF.R.U32.HI R3, RZ, 0x18, R2 ;  /* 0x00000018ff037819 */ /* 0x000fc80000011602 */
[----:B------:R-:W-:-:S04]  /*98f0*/  LOP3.LUT R0, R0, R3, RZ, 0xfc, !PT ;  /* 0x0000000300007212 */ /* 0x000fc800078efcff */
[----:B------:R-:W-:-:S07]  /*9900*/  PRMT R8, R0, 0x7610, R8 ;  /* 0x0000761000087816 */ /* 0x000fce0000000008 */
.L_x_4367:
[----:B------:R-:W-:Y:S05]  /*9910*/  BSYNC B0 ;  /* 0x0000000000007941 */ /* 0x000fea0003800000 */
.L_x_4366:
[----:B------:R0:W-:Y:S01]  /*9920*/  STG.E.U8 desc[UR36][R16.64], R8 ;  /* 0x0000000810007986 */ /* 0x0001e2000c101124 */
[----:B------:R-:W-:Y:S05]  /*9930*/  BRA `(.L_x_4343) ;  /* 0x0000000000b87947 */ /* 0x000fea0003800000 */
.L_x_4360:
        /* <DEDUP_REMOVED lines=22> */
.L_x_4342:
        /* <DEDUP_REMOVED lines=16> */
.L_x_4371:
[----:B------:R-:W-:Y:S05]  /*9ba0*/  BRA `(.L_x_4343) ;  /* 0x00000000001c7947 */ /* 0x000fea0003800000 */
.L_x_4370:
[----:B------:R-:W-:-:S06]  /*9bb0*/  IMAD.U32 R2, R5, 0x10000, RZ ;  /* 0x0001000005027824 */ /* 0x000fcc00078e00ff */
[----:B------:R-:W0:Y:S02]  /*9bc0*/  F2I.U64.TRUNC R2, R2 ;  /* 0x0000000200027311 */ /* 0x000e24000020d800 */
[----:B0-----:R0:W-:Y:S01]  /*9bd0*/  STG.E.64 desc[UR36][R16.64], R2 ;  /* 0x0000000210007986 */ /* 0x0011e2000c101b24 */
[----:B------:R-:W-:Y:S05]  /*9be0*/  BRA `(.L_x_4343) ;  /* 0x00000000000c7947 */ /* 0x000fea0003800000 */
.L_x_4369:
[----:B------:R-:W-:-:S06]  /*9bf0*/  IMAD.U32 R5, R5, 0x10000, RZ ;  /* 0x0001000005057824 */ /* 0x000fcc00078e00ff */
[----:B------:R-:W0:Y:S02]  /*9c00*/  F2I.FTZ.U32.TRUNC.NTZ R5, R5 ;  /* 0x0000000500057305 */ /* 0x000e24000021f000 */
[----:B0-----:R0:W-:Y:S02]  /*9c10*/  STG.E desc[UR36][R16.64], R5 ;  /* 0x0000000510007986 */ /* 0x0011e4000c101924 */
.L_x_4343:
[----:B------:R-:W-:-:S07]  /*9c20*/  VIADD R19, R19, 0x80 ;  /* 0x0000008013137836 */ /* 0x000fce0000000000 */
.L_x_4303:
[----:B------:R-:W-:Y:S05]  /*9c30*/  BSYNC B6 ;  /* 0x0000000000067941 */ /* 0x000fea0003800000 */
.L_x_4302:
        /* <DEDUP_REMOVED lines=306> */
.L_x_4372:
        /* <DEDUP_REMOVED lines=23> */
.L_x_4376:
[----:B------:R-:W2:Y:S02]  /*b0d0*/  LDG.E.U8 R2, desc[UR36][R2.64] ;  /* 0x0000002402027981 */ /* 0x000ea4000c1e1100 */
[----:B--2---:R-:W-:-:S04]  /*b0e0*/  I2FP.F32.U32 R0, R2 ;  /* 0x0000000200007245 */ /* 0x004fc80000201000 */
[----:B------:R-:W-:-:S04]  /*b0f0*/  F2FP.BF16.F32.PACK_AB R0, RZ, R0 ;  /* 0x00000000ff00723e */ /* 0x000fc800000010ff */
[----:B------:R-:W-:Y:S01]  /*b100*/  PRMT R5, R0, 0x7610, R5 ;  /* 0x0000761000057816 */ /* 0x000fe20000000005 */
[----:B------:R-:W-:Y:S06]  /*b110*/  BRA `(.L_x_4378) ;  /* 0x0000000c00c47947 */ /* 0x000fec0003800000 */
.L_x_4375:
        /* <DEDUP_REMOVED lines=11> */
.L_x_4380:
[----:B------:R-:W2:Y:S02]  /*b1d0*/  LDG.E R2, desc[UR36][R2.64] ;  /* 0x0000002402027981 */ /* 0x000ea4000c1e1900 */
[----:B--2---:R-:W-:-:S04]  /*b1e0*/  I2FP.F32.S32 R0, R2 ;  /* 0x0000000200007245 */ /* 0x004fc80000201400 */
[----:B------:R-:W-:-:S04]  /*b1f0*/  F2FP.BF16.F32.PACK_AB R0, RZ, R0 ;  /* 0x00000000ff00723e */ /* 0x000fc800000010ff */
[----:B------:R-:W-:Y:S01]  /*b200*/  PRMT R5, R0, 0x7610, R5 ;  /* 0x0000761000057816 */ /* 0x000fe20000000005 */
[----:B------:R-:W-:Y:S06]  /*b210*/  BRA `(.L_x_4378) ;  /* 0x0000000c00847947 */ /* 0x000fec0003800000 */
.L_x_4379:
[----:B------:R-:W2:Y:S02]  /*b220*/  LDG.E.U16 R2, desc[UR36][R2.64] ;  /* 0x0000002402027981 */ /* 0x000ea4000c1e1500 */
[----:B--2---:R-:W0:Y:S02]  /*b230*/  I2F.S16 R0, R2 ;  /* 0x0000000200007306 */ /* 0x004e240000101400 */
[----:B0-----:R-:W-:-:S04]  /*b240*/  F2FP.BF16.F32.PACK_AB R0, RZ, R0 ;  /* 0x00000000ff00723e */ /* 0x001fc800000010ff */
[----:B------:R-:W-:Y:S01]  /*b250*/  PRMT R5, R0, 0x7610, R5 ;  /* 0x0000761000057816 */ /* 0x000fe20000000005 */
[----:B------:R-:W-:Y:S06]  /*b260*/  BRA `(.L_x_4378) ;  /* 0x0000000c00707947 */ /* 0x000fec0003800000 */
.L_x_4374:
        /* <DEDUP_REMOVED lines=9> */
.L_x_4382:
[----:B------:R-:W2:Y:S02]  /*b300*/  LDG.E.U16 R0, desc[UR36][R2.64] ;  /* 0x0000002402007981 */ /* 0x000ea4000c1e1500 */
[----:B--2---:R-:W-:-:S05]  /*b310*/  HADD2.F32 R0, -RZ, R0.H0_H0 ;  /* 0x20000000ff007230 */ /* 0x004fca0000004100 */
[----:B------:R-:W-:-:S04]  /*b320*/  F2FP.BF16.F32.PACK_AB R0, RZ, R0 ;  /* 0x00000000ff00723e */ /* 0x000fc800000010ff */
[----:B------:R-:W-:Y:S01]  /*b330*/  PRMT R5, R0, 0x7610, R5 ;  /* 0x0000761000057816 */ /* 0x000fe20000000005 */
[----:B------:R-:W-:Y:S06]  /*b340*/  BRA `(.L_x_4378) ;  /* 0x0000000c00387947 */ /* 0x000fec0003800000 */
.L_x_4381:
        /* <DEDUP_REMOVED lines=9> */
.L_x_4384:
[----:B------:R-:W2:Y:S02]  /*b3e0*/  LDG.E.U16 R2, desc[UR36][R2.64] ;  /* 0x0000002402027981 */ /* 0x000ea4000c1e1500 */
[----:B--2---:R-:W-:-:S05]  /*b3f0*/  HADD2.F32 R0, -RZ, R2.H0_H0 ;  /* 0x20000002ff007230 */ /* 0x004fca0000004100 */
[----:B------:R-:W-:-:S04]  /*b400*/  F2FP.BF16.F32.PACK_AB R0, RZ, R0 ;  /* 0x00000000ff00723e */ /* 0x000fc800000010ff */
[----:B------:R-:W-:Y:S01]  /*b410*/  PRMT R5, R0, 0x7610, R5 ;  /* 0x0000761000057816 */ /* 0x000fe20000000005 */
[----:B------:R-:W-:Y:S06]  /*b420*/  BRA `(.L_x_4378) ;  /* 0x0000000c00007947 */ /* 0x000fec0003800000 */
.L_x_4383:
        /* <DEDUP_REMOVED lines=9> */
.L_x_4373:
        /* <DEDUP_REMOVED lines=14> */
.L_x_4387:
        /* <DEDUP_REMOVED lines=9> */
.L_x_4386:
        /* <DEDUP_REMOVED lines=27> */
.L_x_4389:
        /* <DEDUP_REMOVED lines=15> */
.L_x_4388:
[----:B------:R0:W5:Y:S01]  /*b8d0*/  LDG.E.U16 R5, desc[UR36][R2.64] ;  /* 0x0000002402057981 */ /* 0x000162000c1e1500 */
[----:B------:R-:W-:Y:S05]  /*b8e0*/  BRA `(.L_x_4378) ;  /* 0x0000000400d07947 */ /* 0x000fea0003800000 */
.L_x_4385:
        /* <DEDUP_REMOVED lines=13> */
.L_x_4392:
        /* <DEDUP_REMOVED lines=21> */
.L_x_4396:
[----:B------:R-:W-:Y:S05]  /*bb10*/  BSYNC B1 ;  /* 0x0000000000017941 */ /* 0x000fea0003800000 */
.L_x_4395:
[----:B------:R-:W-:Y:S01]  /*bb20*/  LEA R3, R0, 0x3b800000, 0x17 ;  /* 0x3b80000000037811 */ /* 0x000fe200078eb8ff */
[----:B------:R-:W-:-:S05]  /*bb30*/  IMAD.SHL.U32 R0, R2, 0x100000, RZ ;  /* 0x0010000002007824 */ /* 0x000fca00078e00ff */
[----:B------:R-:W-:-:S07]  /*bb40*/  LOP3.LUT R0, R3, R0, R4, 0xfe, !PT ;  /* 0x0000000003007212 */ /* 0x000fce00078efe04 */
.L_x_4394:
[----:B------:R-:W-:Y:S05]  /*bb50*/  BSYNC B0 ;  /* 0x0000000000007941 */ /* 0x000fea0003800000 */
.L_x_4393:
[----:B------:R-:W-:-:S04]  /*bb60*/  F2FP.BF16.F32.PACK_AB R0, RZ, R0 ;  /* 0x00000000ff00723e */ /* 0x000fc800000010ff */
[----:B------:R-:W-:Y:S01]  /*bb70*/  PRMT R5, R0, 0x7610, R5 ;  /* 0x0000761000057816 */ /* 0x000fe20000000005 */
[----:B------:R-:W-:Y:S06]  /*bb80*/  BRA `(.L_x_4378) ;  /* 0x0000000400287947 */ /* 0x000fec0003800000 */
.L_x_4391:
        /* <DEDUP_REMOVED lines=21> */
.L_x_4400:
[----:B------:R-:W-:Y:S05]  /*bce0*/  BSYNC B1 ;  /* 0x0000000000017941 */ /* 0x000fea0003800000 */
.L_x_4399:
[----:B------:R-:W-:Y:S01]  /*bcf0*/  LEA R3, R0, 0x37800000, 0x17 ;  /* 0x3780000000037811 */ /* 0x000fe200078eb8ff */
[----:B------:R-:W-:-:S05]  /*bd00*/  IMAD.SHL.U32 R0, R2, 0x200000, RZ ;  /* 0x0020000002007824 */ /* 0x000fca00078e00ff */
[----:B------:R-:W-:-:S07]  /*bd10*/  LOP3.LUT R0, R3, R0, R4, 0xfe, !PT ;  /* 0x0000000003007212 */ /* 0x000fce00078efe04 */
.L_x_4398:
[----:B------:R-:W-:Y:S05]  /*bd20*/  BSYNC B0 ;  /* 0x0000000000007941 */ /* 0x000fea0003800000 */
.L_x_4397:
[----:B------:R-:W-:-:S04]  /*bd30*/  F2FP.BF16.F32.PACK_AB R0, RZ, R0 ;  /* 0x00000000ff00723e */ /* 0x000fc800000010ff */
[----:B------:R-:W-:Y:S01]  /*bd40*/  PRMT R5, R0, 0x7610, R5 ;  /* 0x0000761000057816 */ /* 0x000fe20000000005 */
[----:B------:R-:W-:Y:S06]  /*bd50*/  BRA `(.L_x_4378) ;  /* 0x0000000000b47947 */ /* 0x000fec0003800000 */
.L_x_4390:
        /* <DEDUP_REMOVED lines=14> */
.L_x_4404:
[----:B------:R-:W-:Y:S05]  /*be40*/  BSYNC B0 ;  /* 0x0000000000007941 */ /* 0x000fea0003800000 */
.L_x_4403:
[----:B------:R-:W-:-:S04]  /*be50*/  F2FP.BF16.F32.PACK_AB R0, RZ, R0 ;  /* 0x00000000ff00723e */ /* 0x000fc800000010ff */
[----:B------:R-:W-:Y:S01]  /*be60*/  PRMT R5, R0, 0x7610, R5 ;  /* 0x0000761000057816 */ /* 0x000fe20000000005 */
[----:B------:R-:W-:Y:S06]  /*be70*/  BRA `(.L_x_4378) ;  /* 0x00000000006c7947 */ /* 0x000fec0003800000 */
.L_x_4377:
        /* <DEDUP_REMOVED lines=16> */
.L_x_4405:
[----:B------:R-:W-:Y:S01]  /*bf80*/  PRMT R5, RZ, 0x7610, R5 ;  /* 0x00007610ff057816 */ /* 0x000fe20000000005 */
[----:B------:R-:W-:Y:S06]  /*bf90*/  BRA `(.L_x_4378) ;  /* 0x0000000000247947 */ /* 0x000fec0003800000 */
.L_x_4402:
[----:B------:R-:W2:Y:S02]  /*bfa0*/  LDG.E.64 R2, desc[UR36][R2.64] ;  /* 0x0000002402027981 */ /* 0x000ea4000c1e1b00 */
[----:B--2---:R-:W0:Y:S02]  /*bfb0*/  I2F.U64 R0, R2 ;  /* 0x0000000200007312 */ /* 0x004e240000301000 */
[----:B0-----:R-:W-:-:S04]  /*bfc0*/  F2FP.BF16.F32.PACK_AB R0, RZ, R0 ;  /* 0x00000000ff00723e */ /* 0x001fc800000010ff */
[----:B------:R-:W-:Y:S01]  /*bfd0*/  PRMT R5, R0, 0x7610, R5 ;  /* 0x0000761000057816 */ /* 0x000fe20000000005 */
[----:B------:R-:W-:Y:S06]  /*bfe0*/  BRA `(.L_x_4378) ;  /* 0x0000000000107947 */ /* 0x000fec0003800000 */
.L_x_4401:
[----:B------:R-:W2:Y:S02]  /*bff0*/  LDG.E R2, desc[UR36][R2.64] ;  /* 0x0000002402027981 */ /* 0x000ea4000c1e1900 */
[----:B--2---:R-:W-:-:S04]  /*c000*/  I2FP.F32.U32 R0, R2 ;  /* 0x0000000200007245 */ /* 0x004fc80000201000 */
[----:B------:R-:W-:-:S04]  /*c010*/  F2FP.BF16.F32.PACK_AB R0, RZ, R0 ;  /* 0x00000000ff00723e */ /* 0x000fc800000010ff */
[----:B------:R-:W-:-:S07]  /*c020*/  PRMT R5, R0, 0x7610, R5 ;  /* 0x0000761000057816 */ /* 0x000fce0000000005 */
.L_x_4378:
        /* <DEDUP_REMOVED lines=24> */
.L_x_4409:
[----:B------:R-:W-:-:S06]  /*c1b0*/  IMAD.U32 R3, R5, 0x10000, RZ ;  /* 0x0001000005037824 */ /* 0x000fcc00078e00ff */
[----:B------:R-:W0:Y:S02]  /*c1c0*/  F2I.S64.TRUNC R2, R3 ;  /* 0x0000000300027311 */ /* 0x000e24000020d900 */
[----:B0-----:R-:W-:Y:S01]  /*c1d0*/  STG.E.U8 desc[UR36][R16.64], R2 ;  /* 0x0000000210007986 */ /* 0x001fe2000c101124 */
[----:B------:R-:W-:Y:S05]  /*c1e0*/  EXIT ;  /* 0x000000000000794d */ /* 0x000fea0003800000 */
.L_x_4408:
        /* <DEDUP_REMOVED lines=10> */
.L_x_4412:
[----:B------:R-:W-:-:S06]  /*c290*/  IMAD.U32 R5, R5, 0x10000, RZ ;  /* 0x0001000005057824 */ /* 0x000fcc00078e00ff */
[----:B------:R-:W0:Y:S02]  /*c2a0*/  F2I.FTZ.TRUNC.NTZ R5, R5 ;  /* 0x0000000500057305 */ /* 0x000e24000021f100 */
[----:B0-----:R-:W-:Y:S01]  /*c2b0*/  STG.E desc[UR36][R16.64], R5 ;  /* 0x0000000510007986 */ /* 0x001fe2000c101924 */
[----:B------:R-:W-:Y:S05]  /*c2c0*/  EXIT ;  /* 0x000000000000794d */ /* 0x000fea0003800000 */
.L_x_4411:
[----:B------:R-:W-:-:S06]  /*c2d0*/  IMAD.U32 R5, R5, 0x10000, RZ ;  /* 0x0001000005057824 */ /* 0x000fcc00078e00ff */
[----:B------:R-:W0:Y:S02]  /*c2e0*/  F2I.FTZ.TRUNC.NTZ R5, R5 ;  /* 0x0000000500057305 */ /* 0x000e24000021f100 */
[----:B0-----:R-:W-:Y:S01]  /*c2f0*/  STG.E.U16 desc[UR36][R16.64], R5 ;  /* 0x0000000510007986 */ /* 0x001fe2000c101524 */
[----:B------:R-:W-:Y:S05]  /*c300*/  EXIT ;  /* 0x000000000000794d */ /* 0x000fea0003800000 */
.L_x_4407:
        /* <DEDUP_REMOVED lines=9> */
.L_x_4414:
[----:B------:R-:W-:-:S05]  /*c3a0*/  IMAD.U32 R0, R5, 0x10000, RZ ;  /* 0x0001000005007824 */ /* 0x000fca00078e00ff */
[----:B------:R-:W-:-:S05]  /*c3b0*/  F2FP.F16.F32.PACK_AB R0, RZ, R0 ;  /* 0x00000000ff00723e */ /* 0x000fca00000000ff */
[----:B------:R-:W-:Y:S01]  /*c3c0*/  STG.E.U16 desc[UR36][R16.64], R0 ;  /* 0x0000000010007986 */ /* 0x000fe2000c101524 */
[----:B------:R-:W-:Y:S05]  /*c3d0*/  EXIT ;  /* 0x000000000000794d */ /* 0x000fea0003800000 */
.L_x_4413:
        /* <DEDUP_REMOVED lines=10> */
.L_x_4416:
[----:B------:R-:W-:-:S05]  /*c480*/  IMAD.U32 R5, R5, 0x10000, RZ ;  /* 0x0001000005057824 */ /* 0x000fca00078e00ff */
[----:B------:R-:W-:-:S04]  /*c490*/  F2FP.F16.F32.PACK_AB R3, RZ, R5 ;  /* 0x00000005ff03723e */ /* 0x000fc800000000ff */
[----:B------:R-:W-:-:S05]  /*c4a0*/  PRMT R3, R3, 0x5410, RZ ;  /* 0x0000541003037816 */ /* 0x000fca00000000ff */
[----:B------:R-:W-:Y:S01]  /*c4b0*/  STG.E desc[UR36][R16.64], R3 ;  /* 0x0000000310007986 */ /* 0x000fe2000c101924 */
[----:B------:R-:W-:Y:S05]  /*c4c0*/  EXIT ;  /* 0x000000000000794d */ /* 0x000fea0003800000 */
.L_x_4415:
[----:B------:R-:W-:-:S04]  /*c4d0*/  IMAD.U32 R2, R5, 0x10000, RZ ;  /* 0x0001000005027824 */ /* 0x000fc800078e00ff */
[----:B------:R-:W-:-:S06]  /*c4e0*/  FMUL.FTZ R2, R2, 1 ;  /* 0x3f80000002027820 */ /* 0x000fcc0000410000 */
[----:B------:R-:W0:Y:S02]  /*c4f0*/  F2F.F64.F32 R2, R2 ;  /* 0x0000000200027310 */ /* 0x000e240000201800 */
[----:B0-----:R-:W-:Y:S01]  /*c500*/  STG.E.64 desc[UR36][R16.64], R2 ;  /* 0x0000000210007986 */ /* 0x001fe2000c101b24 */
[----:B------:R-:W-:Y:S05]  /*c510*/  EXIT ;  /* 0x000000000000794d */ /* 0x000fea0003800000 */
.L_x_4406:
        /* <DEDUP_REMOVED lines=13> */
.L_x_4419:
[----:B------:R-:W-:Y:S01]  /*c5f0*/  IMAD.U32 R5, R5, 0x10000, RZ ;  /* 0x0001000005057824 */ /* 0x000fe200078e00ff */
[----:B------:R-:W-:-:S03]  /*c600*/  CS2R R6, SRZ ;  /* 0x0000000000067805 */ /* 0x000fc6000001ff00 */
[----:B------:R-:W-:-:S06]  /*c610*/  FMUL.FTZ R5, R5, 1 ;  /* 0x3f80000005057820 */ /* 0x000fcc0000410000 */
[----:B------:R-:W0:Y:S02]  /*c620*/  F2F.F64.F32 R4, R5 ;  /* 0x0000000500047310 */ /* 0x000e240000201800 */
[----:B0-----:R-:W-:Y:S01]  /*c630*/  STG.E.128 desc[UR36][R16.64], R4 ;  /* 0x0000000410007986 */ /* 0x001fe2000c101d24 */
[----:B------:R-:W-:Y:S05]  /*c640*/  EXIT ;  /* 0x000000000000794d */ /* 0x000fea0003800000 */
.L_x_4418:
        /* <DEDUP_REMOVED lines=21> */
.L_x_4423:
[----:B------:R-:W-:Y:S05]  /*c7a0*/  BSYNC B0 ;  /* 0x0000000000007941 */ /* 0x000fea0003800000 */
.L_x_4422:
[----:B------:R-:W-:-:S05]  /*c7b0*/  LOP3.LUT R3, R0, R3, RZ, 0xfc, !PT ;  /* 0x0000000300037212 */ /* 0x000fca00078efcff */
[----:B------:R-:W-:Y:S01]  /*c7c0*/  STG.E.U8 desc[UR36][R16.64], R3 ;  /* 0x0000000310007986 */ /* 0x000fe2000c101124 */
[----:B------:R-:W-:Y:S05]  /*c7d0*/  EXIT ;  /* 0x000000000000794d */ /* 0x000fea0003800000 */
.L_x_4421:
        /* <DEDUP_REMOVED lines=13> */
.L_x_4425:
[----:B------:R-:W-:Y:S01]  /*c8b0*/  IMAD.MOV.U32 R0, RZ, RZ, 0x7f ;  /* 0x0000007fff007424 */ /* 0x000fe200078e00ff */
[----:B------:R-:W-:-:S04]  /*c8c0*/  ISETP.GT.U32.AND P0, PT, R2, 0x7f800000, PT ;  /* 0x7f8000000200780c */ /* 0x000fc80003f04070 */
[----:B------:R-:W-:-:S09]  /*c8d0*/  SEL R0, R0, 0x7c, P0 ;  /* 0x0000007c00007807 */ /* 0x000fd20000000000 */
.L_x_4426:
[----:B------:R-:W-:Y:S05]  /*c8e0*/  BSYNC B0 ;  /* 0x0000000000007941 */ /* 0x000fea0003800000 */
.L_x_4424:
[----:B------:R-:W-:-:S04]  /*c8f0*/  LOP3.LUT R2, R5, 0x80000000, RZ, 0xc0, !PT ;  /* 0x8000000005027812 */ /* 0x000fc800078ec0ff */
[----:B------:R-:W-:-:S04]  /*c900*/  SHF.R.U32.HI R3, RZ, 0x18, R2 ;  /* 0x00000018ff037819 */ /* 0x000fc80000011602 */
[----:B------:R-:W-:-:S05]  /*c910*/  LOP3.LUT R3, R0, R3, RZ, 0xfc, !PT ;  /* 0x0000000300037212 */ /* 0x000fca00078efcff */
[----:B------:R-:W-:Y:S01]  /*c920*/  STG.E.U8 desc[UR36][R16.64], R3 ;  /* 0x0000000310007986 */ /* 0x000fe2000c101124 */
[----:B------:R-:W-:Y:S05]  /*c930*/  EXIT ;  /* 0x000000000000794d */ /* 0x000fea0003800000 */
.L_x_4420:
[----:B------:R-:W-:Y:S01]  /*c940*/  STG.E.U16 desc[UR36][R16.64], R5 ;  /* 0x0000000510007986 */ /* 0x000fe2000c101524 */
[----:B------:R-:W-:Y:S05]  /*c950*/  EXIT ;  /* 0x000000000000794d */ /* 0x000fea0003800000 */
.L_x_4417:
        /* <DEDUP_REMOVED lines=12> */
.L_x_4429:
        /* <DEDUP_REMOVED lines=17> */
.L_x_4432:
[----:B------:R-:W-:-:S04]  /*cb30*/  LOP3.LUT R2, R5, 0x80000000, RZ, 0xc0, !PT ;  /* 0x8000000005027812 */ /* 0x000fc800078ec0ff */
[----:B------:R-:W-:-:S04]  /*cb40*/  SHF.R.U32.HI R3, RZ, 0x18, R2 ;  /* 0x00000018ff037819 */ /* 0x000fc80000011602 */
[----:B------:R-:W-:-:S04]  /*cb50*/  LOP3.LUT R0, R0, R3, RZ, 0xfc, !PT ;  /* 0x0000000300007212 */ /* 0x000fc800078efcff */
[----:B------:R-:W-:-:S07]  /*cb60*/  PRMT R8, R0, 0x7610, R8 ;  /* 0x0000761000087816 */ /* 0x000fce0000000008 */
.L_x_4431:
[----:B------:R-:W-:Y:S05]  /*cb70*/  BSYNC B0 ;  /* 0x0000000000007941 */ /* 0x000fea0003800000 */
.L_x_4430:
[----:B------:R-:W-:Y:S01]  /*cb80*/  STG.E.U8 desc[UR36][R16.64], R8 ;  /* 0x0000000810007986 */ /* 0x000fe2000c101124 */
[----:B------:R-:W-:Y:S05]  /*cb90*/  EXIT ;  /* 0x000000000000794d */ /* 0x000fea0003800000 */
.L_x_4428:
        /* <DEDUP_REMOVED lines=17> */
.L_x_4435:
[----:B------:R-:W-:-:S04]  /*ccb0*/  LOP3.LUT R2, R5, 0x80000000, RZ, 0xc0, !PT ;  /* 0x8000000005027812 */ /* 0x000fc800078ec0ff */
[----:B------:R-:W-:-:S04]  /*ccc0*/  SHF.R.U32.HI R3, RZ, 0x18, R2 ;  /* 0x00000018ff037819 */ /* 0x000fc80000011602 */
[----:B------:R-:W-:-:S04]  /*ccd0*/  LOP3.LUT R0, R0, R3, RZ, 0xfc, !PT ;  /* 0x0000000300007212 */ /* 0x000fc800078efcff */
[----:B------:R-:W-:-:S07]  /*cce0*/  PRMT R8, R0, 0x7610, R8 ;  /* 0x0000761000087816 */ /* 0x000fce0000000008 */
.L_x_4434:
[----:B------:R-:W-:Y:S05]  /*ccf0*/  BSYNC B0 ;  /* 0x0000000000007941 */ /* 0x000fea0003800000 */
.L_x_4433:
[----:B------:R-:W-:Y:S01]  /*cd00*/  STG.E.U8 desc[UR36][R16.64], R8 ;  /* 0x0000000810007986 */ /* 0x000fe2000c101124 */
[----:B------:R-:W-:Y:S05]  /*cd10*/  EXIT ;  /* 0x000000000000794d */ /* 0x000fea0003800000 */
.L_x_4427:
        /* <DEDUP_REMOVED lines=22> */
.L_x_4410:
        /* <DEDUP_REMOVED lines=16> */
.L_x_4438:
[----:B------:R-:W-:Y:S05]  /*cf80*/  EXIT ;  /* 0x000000000000794d */ /* 0x000fea0003800000 */
.L_x_4437:
[----:B------:R-:W-:-:S06]  /*cf90*/  IMAD.U32 R2, R5, 0x10000, RZ ;  /* 0x0001000005027824 */ /* 0x000fcc00078e00ff */
[----:B------:R-:W0:Y:S02]  /*cfa0*/  F2I.U64.TRUNC R2, R2 ;  /* 0x0000000200027311 */ /* 0x000e24000020d800 */
[----:B0-----:R-:W-:Y:S01]  /*cfb0*/  STG.E.64 desc[UR36][R16.64], R2 ;  /* 0x0000000210007986 */ /* 0x001fe2000c101b24 */
[----:B------:R-:W-:Y:S05]  /*cfc0*/  EXIT ;  /* 0x000000000000794d */ /* 0x000fea0003800000 */
.L_x_4436:
[----:B------:R-:W-:-:S06]  /*cfd0*/  IMAD.U32 R5, R5, 0x10000, RZ ;  /* 0x0001000005057824 */ /* 0x000fcc00078e00ff */
[----:B------:R-:W0:Y:S02]  /*cfe0*/  F2I.FTZ.U32.TRUNC.NTZ R5, R5 ;  /* 0x0000000500057305 */ /* 0x000e24000021f000 */
[----:B0-----:R-:W-:Y:S01]  /*cff0*/  STG.E desc[UR36][R16.64], R5 ;  /* 0x0000000510007986 */ /* 0x001fe2000c101924 */
[----:B------:R-:W-:Y:S05]  /*d000*/  EXIT ;  /* 0x000000000000794d */ /* 0x000fea0003800000 */
.L_x_4439:
        /* <DEDUP_REMOVED lines=15> */
.L_x_36158:


//--------------------- .text._ZN2at6native27unrolled_elementwise_kernelIZZZNS0_21clamp_max_kernel_cudaERNS_18TensorIteratorBaseERKN3c106ScalarEENKUlvE_clEvENKUlvE7_clEvEUlNS4_8BFloat16EE_St5arrayIPcLm2EELi4E23TrivialOffsetCalculatorILi1EjESG_NS0_6memory12LoadWithCastILi1EEENSH_13StoreWithCastILi1EEEEEviT_T0_T2_T3_T4_T5_ --------------------------
	.section	.text._ZN2at6native27unrolled_elementwise_kernelIZZZNS0_21clamp_max_kernel_cudaERNS_18TensorIteratorBaseERKN3c106ScalarEENKUlvE_clEvENKUlvE7_clEvEUlNS4_8BFloat16EE_St5arrayIPcLm2EELi4E23TrivialOffsetCalculatorILi1EjESG_NS0_6memory12LoadWithCastILi1EEENSH_13StoreWithCastILi1EEEEEviT_T0_T2_T3_T4_T5_,"ax",@progbits
	.align	128
        .global         _ZN2at6native27unrolled_elementwise_kernelIZZZNS0_21clamp_max_kernel_cudaERNS_18TensorIteratorBaseERKN3c106ScalarEENKUlvE_clEvENKUlvE7_clEvEUlNS4_8BFloat16EE_St5arrayIPcLm2EELi4E23TrivialOffsetCalculatorILi1EjESG_NS0_6memory12LoadWithCastILi1EEENSH_13StoreWithCastILi1EEEEEviT_T0_T2_T3_T4_T5_
        .type           _ZN2at6native27unrolled_elementwise_kernelIZZZNS0_21clamp_max_kernel_cudaERNS_18TensorIteratorBaseERKN3c106ScalarEENKUlvE_clEvENKUlvE7_clEvEUlNS4_8BFloat16EE_St5arrayIPcLm2EELi4E23TrivialOffsetCalculatorILi1EjESG_NS0_6memory12LoadWithCastILi1EEENSH_13StoreWithCastILi1EEEEEviT_T0_T2_T3_T4_T5_,@function
        .size           _ZN2at6native27unrolled_elementwise_kernelIZZZNS0_21clamp_max_kernel_cudaERNS_18TensorIteratorBaseERKN3c106ScalarEENKUlvE_clEvENKUlvE7_clEvEUlNS4_8BFloat16EE_St5arrayIPcLm2EELi4E23TrivialOffsetCalculatorILi1EjESG_NS0_6memory12LoadWithCastILi1EEENSH_13StoreWithCastILi1EEEEEviT_T0_T2_T3_T4_T5_,(.L_x_36159 - _ZN2at6native27unrolled_elementwise_kernelIZZZNS0_21clamp_max_kernel_cudaERNS_18TensorIteratorBaseERKN3c106ScalarEENKUlvE_clEvENKUlvE7_clEvEUlNS4_8BFloat16EE_St5arrayIPcLm2EELi4E23TrivialOffsetCalculatorILi1EjESG_NS0_6memory12LoadWithCastILi1EEENSH_13StoreWithCastILi1EEEEEviT_T0_T2_T3_T4_T5_)
        .other          _ZN2at6native27unrolled_elementwise_kernelIZZZNS0_21clamp_max_kernel_cudaERNS_18TensorIteratorBaseERKN3c106ScalarEENKUlvE_clEvENKUlvE7_clEvEUlNS4_8BFloat16EE_St5arrayIPcLm2EELi4E23TrivialOffsetCalculatorILi1EjESG_NS0_6memory12LoadWithCastILi1EEENSH_13StoreWithCastILi1EEEEEviT_T0_T2_T3_T4_T5_,@"STO_CUDA_ENTRY STV_DEFAULT"
_ZN2at6native27unrolled_elementwise_kernelIZZZNS0_21clamp_max_kernel_cudaERNS_18TensorIteratorBaseERKN3c106ScalarEENKUlvE_clEvENKUlvE7_clEvEUlNS4_8BFloat16EE_St5arrayIPcLm2EELi4E23TrivialOffsetCalculatorILi1EjESG_NS0_6memory12LoadWithCastILi1EEENSH_13StoreWithCastILi1EEEEEviT_T0_T2_T3_T4_T5_:
.text._ZN2at6native27unrolled_elementwise_kernelIZZZNS0_21clamp_max_kernel_cudaERNS_18TensorIteratorBaseERKN3c106ScalarEENKUlvE_clEvENKUlvE7_clEvEUlNS4_8BFloat16EE_St5arrayIPcLm2EELi4E23TrivialOffsetCalculatorILi1EjESG_NS0_6memory12LoadWithCastILi1EEENSH_13StoreWithCastILi1EEEEEviT_T0_T2_T3_T4_T5_:
[----:B------:R-:W0:Y:S01]  /*0000*/  LDC R1, c[0x0][0x28] ;  /* 0x00000a00ff017b82 */ /* 0x000e220000000800 */
[----:B------:R-:W1:Y:S07]  /*0010*/  S2R R2, SR_CTAID.X ;  /* 0x0000000000027919 */ /* 0x000e6e0000002500 */
[----:B------:R-:W1:Y:S01]  /*0020*/  LDC R3, c[0x0][0x210] ;  /* 0x00008400ff037b82 */ /* 0x000e620000000800 */
[----:B------:R-:W-:Y:S01]  /*0030*/  ULDC.64 UR36, c[0x0][0x208] ;  /* 0x0000820000247ab9 */ /* 0x000fe20000000a00 */
[----:B------:R-:W-:Y:S01]  /*0040*/  BSSY B6, `(.L_x_4440) ;  /* 0x0000118000067945 */ /* 0x000fe20003800000 */
[----:B------:R-:W2:Y:S01]  /*0050*/  S2R R19, SR_TID.X ;  /* 0x0000000000137919 */ /* 0x000ea20000002100 */
[----:B------:R-:W-:-:S02]  /*0060*/  PRMT R22, RZ, 0x7610, R22 ;  /* 0x00007610ff167816 */ /* 0x000fc40000000016 */
[----:B------:R-:W-:Y:S02]  /*0070*/  PRMT R24, RZ, 0x7610, R24 ;  /* 0x00007610ff187816 */ /* 0x000fe40000000018 */
        /* <DEDUP_REMOVED lines=26> */
.L_x_4445:
[----:B------:R-:W2:Y:S02]  /*0220*/  LDG.E.U8 R4, desc[UR36][R4.64] ;  /* 0x0000002404047981 */ /* 0x000ea4000c1e1100 */
[----:B--2---:R-:W-:-:S04]  /*0230*/  I2FP.F32.U32 R0, R4 ;  /* 0x0000000400007245 */ /* 0x004fc80000201000 */
[----:B------:R-:W-:-:S04]  /*0240*/  F2FP.BF16.F32.PACK_AB R0, RZ, R0 ;  /* 0x00000000ff00723e */ /* 0x000fc800000010ff */
[----:B------:R-:W-:Y:S01]  /*0250*/  PRMT R24, R0, 0x7610, R24 ;  /* 0x0000761000187816 */ /* 0x000fe20000000018 */
[----:B------:R-:W-:Y:S06]  /*0260*/  BRA `(.L_x_4447) ;  /* 0x0000000c00cc7947 */ /* 0x000fec0003800000 */
.L_x_4444:
        /* <DEDUP_REMOVED lines=11> */
.L_x_4449:
[----:B------:R-:W2:Y:S02]  /*0320*/  LDG.E R4, desc[UR36][R4.64] ;  /* 0x0000002404047981 */ /* 0x000ea4000c1e1900 */
[----:B--2---:R-:W-:-:S04]  /*0330*/  I2FP.F32.S32 R0, R4 ;  /* 0x0000000400007245 */ /* 0x004fc80000201400 */
[----:B------:R-:W-:-:S04]  /*0340*/  F2FP.BF16.F32.PACK_AB R0, RZ, R0 ;  /* 0x00000000ff00723e */ /* 0x000fc800000010ff */
[----:B------:R-:W-:Y:S01]  /*0350*/  PRMT R24, R0, 0x7610, R24 ;  /* 0x0000761000187816 */ /* 0x000fe20000000018 */
[----:B------:R-:W-:Y:S06]  /*0360*/  BRA `(.L_x_4447) ;  /* 0x0000000c008c7947 */ /* 0x000fec0003800000 */
.L_x_4448:
[----:B------:R-:W2:Y:S02]  /*0370*/  LDG.E.U16 R4, desc[UR36][R4.64] ;  /* 0x0000002404047981 */ /* 0x000ea4000c1e1500 */
[----:B--2---:R-:W0:Y:S02]  /*0380*/  I2F.S16 R0, R4 ;  /* 0x0000000400007306 */ /* 0x004e240000101400 */
[----:B0-----:R-:W-:-:S04]  /*0390*/  F2FP.BF16.F32.PACK_AB R0, RZ, R0 ;  /* 0x00000000ff00723e */ /* 0x001fc800000010ff */
[----:B------:R-:W-:Y:S01]  /*03a0*/  PRMT R24, R0, 0x7610, R24 ;  /* 0x0000761000187816 */ /* 0x000fe20000000018 */
[----:B------:R-:W-:Y:S06]  /*03b0*/  BRA `(.L_x_4447) ;  /* 0x0000000c00787947 */ /* 0x000fec0003800000 */
.L_x_4443:
        /* <DEDUP_REMOVED lines=9> */
.L_x_4451:
[----:B------:R-:W2:Y:S02]  /*0450*/  LDG.E.U16 R0, desc[UR36][R4.64] ;  /* 0x0000002404007981 */ /* 0x000ea4000c1e1500 */
[----:B--2---:R-:W-:-:S05]  /*0460*/  HADD2.F32 R0, -RZ, R0.H0_H0 ;  /* 0x20000000ff007230 */ /* 0x004fca0000004100 */
[----:B------:R-:W-:-:S04]  /*0470*/  F2FP.BF16.F32.PACK_AB R0, RZ, R0 ;  /* 0x00000000ff00723e */ /* 0x000fc800000010ff */
[----:B------:R-:W-:Y:S01]  /*0480*/  PRMT R24, R0, 0x7610, R24 ;  /* 0x0000761000187816 */ /* 0x000fe20000000018 */
[----:B------:R-:W-:Y:S06]  /*0490*/  BRA `(.L_x_4447) ;  /* 0x0000000c00407947 */ /* 0x000fec0003800000 */
.L_x_4450:
        /* <DEDUP_REMOVED lines=9> */
.L_x_4453:
[----:B------:R-:W2:Y:S02]  /*0530*/  LDG.E.U16 R4, desc[UR36][R4.64] ;  /* 0x0000002404047981 */ /* 0x000ea4000c1e1500 */
[----:B--2---:R-:W-:-:S05]  /*0540*/  HADD2.F32 R0, -RZ, R4.H0_H0 ;  /* 0x20000004ff007230 */ /* 0x004fca0000004100 */
[----:B------:R-:W-:-:S04]  /*0550*/  F2FP.BF16.F32.PACK_AB R0, RZ, R0 ;  /* 0x00000000ff00723e */ /* 0x000fc800000010ff */
[----:B------:R-:W-:Y:S01]  /*0560*/  PRMT R24, R0, 0x7610, R24 ;  /* 0x0000761000187816 */ /* 0x000fe20000000018 */
[----:B------:R-:W-:Y:S06]  /*0570*/  BRA `(.L_x_4447) ;  /* 0x0000000c00087947 */ /* 0x000fec0003800000 */
.L_x_4452:
        /* <DEDUP_REMOVED lines=9> */
.L_x_4442:
        /* <DEDUP_REMOVED lines=14> */
.L_x_4456:
        /* <DEDUP_REMOVED lines=9> */
.L_x_4455:
        /* <DEDUP_REMOVED lines=28> */
.L_x_4458:
        /* <DEDUP_REMOVED lines=16> */
.L_x_4457:
[----:B------:R0:W5:Y:S01]  /*0a40*/  LDG.E.U16 R24, desc[UR36][R4.64] ;  /* 0x0000002404187981 */ /* 0x000162000c1e1500 */
[----:B------:R-:W-:Y:S05]  /*0a50*/  BRA `(.L_x_4447) ;  /* 0x0000000400d07947 */ /* 0x000fea0003800000 */
.L_x_4454:
        /* <DEDUP_REMOVED lines=13> */
.L_x_4461:
        /* <DEDUP_REMOVED lines=21> */
.L_x_4465:
[----:B------:R-:W-:Y:S05]  /*0c80*/  BSYNC B1 ;  /* 0x0000000000017941 */ /* 0x000fea0003800000 */
.L_x_4464:
[----:B------:R-:W-:Y:S01]  /*0c90*/  LEA R5, R0, 0x3b800000, 0x17 ;  /* 0x3b80000000057811 */ /* 0x000fe200078eb8ff */
[----:B------:R-:W-:-:S05]  /*0ca0*/  IMAD.SHL.U32 R0, R3, 0x100000, RZ ;  /* 0x0010000003007824 */ /* 0x000fca00078e00ff */
[----:B------:R-:W-:-:S07]  /*0cb0*/  LOP3.LUT R0, R5, R0, R6, 0xfe, !PT ;  /* 0x0000000005007212 */ /* 0x000fce00078efe06 */
.L_x_4463:
[----:B------:R-:W-:Y:S05]  /*0cc0*/  BSYNC B0 ;  /* 0x0000000000007941 */ /* 0x000fea0003800000 */
.L_x_4462:
[----:B------:R-:W-:-:S04]  /*0cd0*/  F2FP.BF16.F32.PACK_AB R0, RZ, R0 ;  /* 0x00000000ff00723e */ /* 0x000fc800000010ff */
[----:B------:R-:W-:Y:S01]  /*0ce0*/  PRMT R24, R0, 0x7610, R24 ;  /* 0x0000761000187816 */ /* 0x000fe20000000018 */
[----:B------:R-:W-:Y:S06]  /*0cf0*/  BRA `(.L_x_4447) ;  /* 0x0000000400287947 */ /* 0x000fec0003800000 */
.L_x_4460:
        /* <DEDUP_REMOVED lines=21> */
.L_x_4469:
[----:B------:R-:W-:Y:S05]  /*0e50*/  BSYNC B1 ;  /* 0x0000000000017941 */ /* 0x000fea0003800000 */
.L_x_4468:
[----:B------:R-:W-:Y:S01]  /*0e60*/  LEA R5, R0, 0x37800000, 0x17 ;  /* 0x3780000000057811 */ /* 0x000fe200078eb8ff */
[----:B------:R-:W-:-:S05]  /*0e70*/  IMAD.SHL.U32 R0, R3, 0x200000, RZ ;  /* 0x0020000003007824 */ /* 0x000fca00078e00ff */
[----:B------:R-:W-:-:S07]  /*0e80*/  LOP3.LUT R0, R5, R0, R6, 0xfe, !PT ;  /* 0x0000000005007212 */ /* 0x000fce00078efe06 */
.L_x_4467:
[----:B------:R-:W-:Y:S05]  /*0e90*/  BSYNC B0 ;  /* 0x0000000000007941 */ /* 0x000fea0003800000 */
.L_x_4466:
[----:B------:R-:W-:-:S04]  /*0ea0*/  F2FP.BF16.F32.PACK_AB R0, RZ, R0 ;  /* 0x00000000ff00723e */ /* 0x000fc800000010ff */
[----:B------:R-:W-:Y:S01]  /*0eb0*/  PRMT R24, R0, 0x7610, R24 ;  /* 0x0000761000187816 */ /* 0x000fe20000000018 */
[----:B------:R-:W-:Y:S06]  /*0ec0*/  BRA `(.L_x_4447) ;  /* 0x0000000000b47947 */ /* 0x000fec0003800000 */
.L_x_4459:
        /* <DEDUP_REMOVED lines=14> */
.L_x_4473:
[----:B------:R-:W-:Y:S05]  /*0fb0*/  BSYNC B0 ;  /* 0x0000000000007941 */ /* 0x000fea0003800000 */
.L_x_4472:
[----:B------:R-:W-:-:S04]  /*0fc0*/  F2FP.BF16.F32.PACK_AB R0, RZ, R0 ;  /* 0x00000000ff00723e */ /* 0x000fc800000010ff */
[----:B------:R-:W-:Y:S01]  /*0fd0*/  PRMT R24, R0, 0x7610, R24 ;  /* 0x0000761000187816 */ /* 0x000fe20000000018 */
[----:B------:R-:W-:Y:S06]  /*0fe0*/  BRA `(.L_x_4447) ;  /* 0x00000000006c7947 */ /* 0x000fec0003800000 */
.L_x_4446:
        /* <DEDUP_REMOVED lines=16> */
.L_x_4474:
[----:B------:R-:W-:Y:S01]  /*10f0*/  PRMT R24, RZ, 0x7610, R24 ;  /* 0x00007610ff187816 */ /* 0x000fe20000000018 */
[----:B------:R-:W-:Y:S06]  /*1100*/  BRA `(.L_x_4447) ;  /* 0x0000000000247947 */ /* 0x000fec0003800000 */
.L_x_4471:
[----:B------:R-:W2:Y:S02]  /*1110*/  LDG.E.64 R4, desc[UR36][R4.64] ;  /* 0x0000002404047981 */ /* 0x000ea4000c1e1b00 */
[----:B--2---:R-:W0:Y:S02]  /*1120*/  I2F.U64 R0, R4 ;  /* 0x0000000400007312 */ /* 0x004e240000301000 */
[----:B0-----:R-:W-:-:S04]  /*1130*/  F2FP.BF16.F32.PACK_AB R0, RZ, R0 ;  /* 0x00000000ff00723e */ /* 0x001fc800000010ff */
[----:B------:R-:W-:Y:S01]  /*1140*/  PRMT R24, R0, 0x7610, R24 ;  /* 0x0000761000187816 */ /* 0x000fe20000000018 */
[----:B------:R-:W-:Y:S06]  /*1150*/  BRA `(.L_x_4447) ;  /* 0x0000000000107947 */ /* 0x000fec0003800000 */
.L_x_4470:
[----:B------:R-:W2:Y:S02]  /*1160*/  LDG.E R4, desc[UR36][R4.64] ;  /* 0x0000002404047981 */ /* 0x000ea4000c1e1900 */
[----:B--2---:R-:W-:-:S04]  /*1170*/  I2FP.F32.U32 R0, R4 ;  /* 0x0000000400007245 */ /* 0x004fc80000201000 */
[----:B------:R-:W-:-:S04]  /*1180*/  F2FP.BF16.F32.PACK_AB R0, RZ, R0 ;  /* 0x00000000ff00723e */ /* 0x000fc800000010ff */
[----:B------:R-:W-:-:S07]  /*1190*/  PRMT R24, R0, 0x7610, R24 ;  /* 0x0000761000187816 */ /* 0x000fce0000000018 */
.L_x_4447:
[----:B------:R-:W1:Y:S02]  /*11a0*/  S2R R19, SR_TID.X ;  /* 0x0000000000137919 */ /* 0x000e640000002100 */
[----:B-1----:R-:W-:-:S07]  /*11b0*/  VIADD R19, R19, 0x80 ;  /* 0x0000008013137836 */ /* 0x002fce0000000000 */
.L_x_4441:
[----:B------:R-:W-:Y:S05]  /*11c0*/  BSYNC B6 ;  /* 0x0000000000067941 */ /* 0x000fea0003800000 */
.L_x_4440:
        /* <DEDUP_REMOVED lines=26> */
.L_x_4480:
[----:B------:R-:W2:Y:S02]  /*1370*/  LDG.E.U8 R4, desc[UR36][R4.64] ;  /* 0x0000002404047981 */ /* 0x000ea4000c1e1100 */
[----:B--2---:R-:W-:-:S04]  /*1380*/  I2FP.F32.U32 R0, R4 ;  /* 0x0000000400007245 */ /* 0x004fc80000201000 */
[----:B------:R-:W-:-:S04]  /*1390*/  F2FP.BF16.F32.PACK_AB R0, RZ, R0 ;  /* 0x00000000ff00723e */ /* 0x000fc800000010ff */
[----:B------:R-:W-:Y:S01]  /*13a0*/  PRMT R22, R0, 0x7610, R22 ;  /* 0x0000761000167816 */ /* 0x000fe20000000016 */
[----:B------:R-:W-:Y:S06]  /*13b0*/  BRA `(.L_x_4482) ;  /* 0x0000000c00c87947 */ /* 0x000fec0003800000 */
.L_x_4479:
        /* <DEDUP_REMOVED lines=11> */
.L_x_4484:
[----:B------:R-:W2:Y:S02]  /*1470*/  LDG.E R4, desc[UR36][R4.64] ;  /* 0x0000002404047981 */ /* 0x000ea4000c1e1900 */
[----:B--2---:R-:W-:-:S04]  /*1480*/  I2FP.F32.S32 R0, R4 ;  /* 0x0000000400007245 */ /* 0x004fc80000201400 */
[----:B------:R-:W-:-:S04]  /*1490*/  F2FP.BF16.F32.PACK_AB R0, RZ, R0 ;  /* 0x00000000ff00723e */ /* 0x000fc800000010ff */
[----:B------:R-:W-:Y:S01]  /*14a0*/  PRMT R22, R0, 0x7610, R22 ;  /* 0x0000761000167816 */ /* 0x000fe20000000016 */
[----:B------:R-:W-:Y:S06]  /*14b0*/  BRA `(.L_x_4482) ;  /* 0x0000000c00887947 */ /* 0x000fec0003800000 */
.L_x_4483:
[----:B------:R-:W2:Y:S02]  /*14c0*/  LDG.E.U16 R4, desc[UR36][R4.64] ;  /* 0x0000002404047981 */ /* 0x000ea4000c1e1500 */
[----:B--2---:R-:W0:Y:S02]  /*14d0*/  I2F.S16 R0, R4 ;  /* 0x0000000400007306 */ /* 0x004e240000101400 */
[----:B0-----:R-:W-:-:S04]  /*14e0*/  F2FP.BF16.F32.PACK_AB R0, RZ, R0 ;  /* 0x00000000ff00723e */ /* 0x001fc800000010ff */
[----:B------:R-:W-:Y:S01]  /*14f0*/  PRMT R22, R0, 0x7610, R22 ;  /* 0x0000761000167816 */ /* 0x000fe20000000016 */
[----:B------:R-:W-:Y:S06]  /*1500*/  BRA `(.L_x_4482) ;  /* 0x0000000c00747947 */ /* 0x000fec0003800000 */
.L_x_4478:
        /* <DEDUP_REMOVED lines=9> */
.L_x_4486:
[----:B------:R-:W2:Y:S02]  /*15a0*/  LDG.E.U16 R0, desc[UR36][R4.64] ;  /* 0x0000002404007981 */ /* 0x000ea4000c1e1500 */
[----:B--2---:R-:W-:-:S05]  /*15b0*/  HADD2.F32 R0, -RZ, R0.H0_H0 ;  /* 0x20000000ff007230 */ /* 0x004fca0000004100 */
[----:B------:R-:W-:-:S04]  /*15c0*/  F2FP.BF16.F32.PACK_AB R0, RZ, R0 ;  /* 0x00000000ff00723e */ /* 0x000fc800000010ff */
[----:B------:R-:W-:Y:S01]  /*15d0*/  PRMT R22, R0, 0x7610, R22 ;  /* 0x0000761000167816 */ /* 0x000fe20000000016 */
[----:B------:R-:W-:Y:S06]  /*15e0*/  BRA `(.L_x_4482) ;  /* 0x0000000c003c7947 */ /* 0x000fec0003800000 */
.L_x_4485:
        /* <DEDUP_REMOVED lines=9> */
.L_x_4488:
[----:B------:R-:W2:Y:S02]  /*1680*/  LDG.E.U16 R4, desc[UR36][R4.64] ;  /* 0x0000002404047981 */ /* 0x000ea4000c1e1500 */
[----:B--2---:R-:W-:-:S05]  /*1690*/  HADD2.F32 R0, -RZ, R4.H0_H0 ;  /* 0x20000004ff007230 */ /* 0x004fca0000004100 */
[----:B------:R-:W-:-:S04]  /*16a0*/  F2FP.BF16.F32.PACK_AB R0, RZ, R0 ;  /* 0x00000000ff00723e */ /* 0x000fc800000010ff */
[----:B------:R-:W-:Y:S01]  /*16b0*/  PRMT R22, R0, 0x7610, R22 ;  /* 0x0000761000167816 */ /* 0x000fe20000000016 */
[----:B------:R-:W-:Y:S06]  /*16c0*/  BRA `(.L_x_4482) ;  /* 0x0000000c00047947 */ /* 0x000fec0003800000 */
.L_x_4487:
        /* <DEDUP_REMOVED lines=9> */
.L_x_4477:
        /* <DEDUP_REMOVED lines=14> */
.L_x_4491:
        /* <DEDUP_REMOVED lines=9> */
.L_x_4490:
        /* <DEDUP_REMOVED lines=28> */
.L_x_4493:
        /* <DEDUP_REMOVED lines=15> */
.L_x_4492:
[----:B------:R0:W5:Y:S01]  /*1b80*/  LDG.E.U16 R22, desc[UR36][R4.64] ;  /* 0x0000002404167981 */ /* 0x000162000c1e1500 */
[----:B------:R-:W-:Y:S05]  /*1b90*/  BRA `(.L_x_4482) ;  /* 0x0000000400d07947 */ /* 0x000fea0003800000 */
.L_x_4489:
        /* <DEDUP_REMOVED lines=13> */
.L_x_4496:
        /* <DEDUP_REMOVED lines=21> */
.L_x_4500:
[----:B------:R-:W-:Y:S05]  /*1dc0*/  BSYNC B1 ;  /* 0x0000000000017941 */ /* 0x000fea0003800000 */
.L_x_4499:
[----:B------:R-:W-:Y:S01]  /*1dd0*/  LEA R5, R0, 0x3b800000, 0x17 ;  /* 0x3b80000000057811 */ /* 0x000fe200078eb8ff */
[----:B------:R-:W-:-:S05]  /*1de0*/  IMAD.SHL.U32 R0, R3, 0x100000, RZ ;  /* 0x0010000003007824 */ /* 0x000fca00078e00ff */
[----:B------:R-:W-:-:S07]  /*1df0*/  LOP3.LUT R0, R5, R0, R6, 0xfe, !PT ;  /* 0x0000000005007212 */ /* 0x000fce00078efe06 */
.L_x_4498:
[----:B------:R-:W-:Y:S05]  /*1e00*/  BSYNC B0 ;  /* 0x0000000000007941 */ /* 0x000fea0003800000 */
.L_x_4497:
[----:B------:R-:W-:-:S04]  /*1e10*/  F2FP.BF16.F32.PACK_AB R0, RZ, R0 ;  /* 0x00000000ff00723e */ /* 0x000fc800000010ff */
[----:B------:R-:W-:Y:S01]  /*1e20*/  PRMT R22, R0, 0x7610, R22 ;  /* 0x0000761000167816 */ /* 0x000fe20000000016 */
[----:B------:R-:W-:Y:S06]  /*1e30*/  BRA `(.L_x_4482) ;  /* 0x0000000400287947 */ /* 0x000fec0003800000 */
.L_x_4495:
        /* <DEDUP_REMOVED lines=21> */
.L_x_4504:
[----:B------:R-:W-:Y:S05]  /*1f90*/  BSYNC B1 ;  /* 0x0000000000017941 */ /* 0x000fea0003800000 */
.L_x_4503:
[----:B------:R-:W-:Y:S01]  /*1fa0*/  LEA R5, R0, 0x37800000, 0x17 ;  /* 0x3780000000057811 */ /* 0x000fe200078eb8ff */
[----:B------:R-:W-:-:S05]  /*1fb0*/  IMAD.SHL.U32 R0, R3, 0x200000, RZ ;  /* 0x0020000003007824 */ /* 0x000fca00078e00ff */
[----:B------:R-:W-:-:S07]  /*1fc0*/  LOP3.LUT R0, R5, R0, R6, 0xfe, !PT ;  /* 0x0000000005007212 */ /* 0x000fce00078efe06 */
.L_x_4502:
[----:B------:R-:W-:Y:S05]  /*1fd0*/  BSYNC B0 ;  /* 0x0000000000007941 */ /* 0x000fea0003800000 */
.L_x_4501:
[----:B------:R-:W-:-:S04]  /*1fe0*/  F2FP.BF16.F32.PACK_AB R0, RZ, R0 ;  /* 0x00000000ff00723e */ /* 0x000fc800000010ff */
[----:B------:R-:W-:Y:S01]  /*1ff0*/  PRMT R22, R0, 0x7610, R22 ;  /* 0x0000761000167816 */ /* 0x000fe20000000016 */
[----:B------:R-:W-:Y:S06]  /*2000*/  BRA `(.L_x_4482) ;  /* 0x0000000000b47947 */ /* 0x000fec0003800000 */
.L_x_4494:
        /* <DEDUP_REMOVED lines=14> */
.L_x_4508:
[----:B------:R-:W-:Y:S05]  /*20f0*/  BSYNC B0 ;  /* 0x0000000000007941 */ /* 0x000fea0003800000 */
.L_x_4507:
[----:B------:R-:W-:-:S04]  /*2100*/  F2FP.BF16.F32.PACK_AB R0, RZ, R0 ;  /* 0x00000000ff00723e */ /* 0x000fc800000010ff */
[----:B------:R-:W-:Y:S01]  /*2110*/  PRMT R22, R0, 0x7610, R22 ;  /* 0x0000761000167816 */ /* 0x000fe20000000016 */
[----:B------:R-:W-:Y:S06]  /*2120*/  BRA `(.L_x_4482) ;  /* 0x00000000006c7947 */ /* 0x000fec0003800000 */
.L_x_4481:
        /* <DEDUP_REMOVED lines=16> */
.L_x_4509:
[----:B------:R-:W-:Y:S01]  /*2230*/  PRMT R22, RZ, 0x7610, R22 ;  /* 0x00007610ff167816 */ /* 0x000fe20000000016 */
[----:B------:R-:W-:Y:S06]  /*2240*/  BRA `(.L_x_4482) ;  /* 0x0000000000247947 */ /* 0x000fec0003800000 */
.L_x_4506:
[----:B------:R-:W2:Y:S02]  /*2250*/  LDG.E.64 R4, desc[UR36][R4.64] ;  /* 0x0000002404047981 */ /* 0x000ea4000c1e1b00 */
[----:B--2---:R-:W0:Y:S02]  /*2260*/  I2F.U64 R0, R4 ;  /* 0x0000000400007312 */ /* 0x004e240000301000 */
[----:B0-----:R-:W-:-:S04]  /*2270*/  F2FP.BF16.F32.PACK_AB R0, RZ, R0 ;  /* 0x00000000ff00723e */ /* 0x001fc800000010ff */
[----:B------:R-:W-:Y:S01]  /*2280*/  PRMT R22, R0, 0x7610, R22 ;  /* 0x0000761000167816 */ /* 0x000fe20000000016 */
[----:B------:R-:W-:Y:S06]  /*2290*/  BRA `(.L_x_4482) ;  /* 0x0000000000107947 */ /* 0x000fec0003800000 */
.L_x_4505:
[----:B------:R-:W2:Y:S02]  /*22a0*/  LDG.E R4, desc[UR36][R4.64] ;  /* 0x0000002404047981 */ /* 0x000ea4000c1e1900 */
[----:B--2---:R-:W-:-:S04]  /*22b0*/  I2FP.F32.U32 R0, R4 ;  /* 0x0000000400007245 */ /* 0x004fc80000201000 */
[----:B------:R-:W-:-:S04]  /*22c0*/  F2FP.BF16.F32.PACK_AB R0, RZ, R0 ;  /* 0x00000000ff00723e */ /* 0x000fc800000010ff */
[----:B------:R-:W-:-:S07]  /*22d0*/  PRMT R22, R0, 0x7610, R22 ;  /* 0x0000761000167816 */ /* 0x000fce0000000016 */
.L_x_4482:
[----:B------:R-:W-:-:S07]  /*22e0*/  VIADD R19, R19, 0x80 ;  /* 0x0000008013137836 */ /* 0x000fce0000000000 */
.L_x_4476:
[----:B------:R-:W-:Y:S05]  /*22f0*/  BSYNC B6 ;  /* 0x0000000000067941 */ /* 0x000fea0003800000 */
.L_x_4475:
        /* <DEDUP_REMOVED lines=28> */
.L_x_4515:
[----:B------:R-:W2:Y:S02]  /*24c0*/  LDG.E.U8 R4, desc[UR36][R4.64] ;  /* 0x0000002404047981 */ /* 0x000ea4000c1e1100 */
[----:B--2---:R-:W-:-:S04]  /*24d0*/  I2FP.F32.U32 R0, R4 ;  /* 0x0000000400007245 */ /* 0x004fc80000201000 */
[----:B------:R-:W-:-:S04]  /*24e0*/  F2FP.BF16.F32.PACK_AB R0, RZ, R0 ;  /* 0x00000000ff00723e */ /* 0x000fc800000010ff */
[----:B------:R-:W-:Y:S01]  /*24f0*/  PRMT R18, R0, 0x7610, R18 ;  /* 0x0000761000127816 */ /* 0x000fe20000000012 */
[----:B------:R-:W-:Y:S06]  /*2500*/  BRA `(.L_x_4517) ;  /* 0x0000000c00c87947 */ /* 0x000fec0003800000 */
.L_x_4514:
        /* <DEDUP_REMOVED lines=11> */
.L_x_4519:
[----:B------:R-:W2:Y:S02]  /*25c0*/  LDG.E R4, desc[UR36][R4.64] ;  /* 0x0000002404047981 */ /* 0x000ea4000c1e1900 */
[----:B--2---:R-:W-:-:S04]  /*25d0*/  I2FP.F32.S32 R0, R4 ;  /* 0x0000000400007245 */ /* 0x004fc80000201400 */
[----:B------:R-:W-:-:S04]  /*25e0*/  F2FP.BF16.F32.PACK_AB R0, RZ, R0 ;  /* 0x00000000ff00723e */ /* 0x000fc800000010ff */
[----:B------:R-:W-:Y:S01]  /*25f0*/  PRMT R18, R0, 0x7610, R18 ;  /* 0x0000761000127816 */ /* 0x000fe20000000012 */
[----:B------:R-:W-:Y:S06]  /*2600*/  BRA `(.L_x_4517) ;  /* 0x0000000c00887947 */ /* 0x000fec0003800000 */
.L_x_4518:
[----:B------:R-:W2:Y:S02]  /*2610*/  LDG.E.U16 R4, desc[UR36][R4.64] ;  /* 0x0000002404047981 */ /* 0x000ea4000c1e1500 */
[----:B--2---:R-:W0:Y:S02]  /*2620*/  I2F.S16 R0, R4 ;  /* 0x0000000400007306 */ /* 0x004e240000101400 */
[----:B0-----:R-:W-:-:S04]  /*2630*/  F2FP.BF16.F32.PACK_AB R0, RZ, R0 ;  /* 0x00000000ff00723e */ /* 0x001fc800000010ff */
[----:B------:R-:W-:Y:S01]  /*2640*/  PRMT R18, R0, 0x7610, R18 ;  /* 0x0000761000127816 */ /* 0x000fe20000000012 */
[----:B------:R-:W-:Y:S06]  /*2650*/  BRA `(.L_x_4517) ;  /* 0x0000000c00747947 */ /* 0x000fec0003800000 */
.L_x_4513:
        /* <DEDUP_REMOVED lines=9> */
.L_x_4521:
[----:B------:R-:W2:Y:S02]  /*26f0*/  LDG.E.U16 R0, desc[UR36][R4.64] ;  /* 0x0000002404007981 */ /* 0x000ea4000c1e1500 */
[----:B--2---:R-:W-:-:S05]  /*2700*/  HADD2.F32 R0, -RZ, R0.H0_H0 ;  /* 0x20000000ff007230 */ /* 0x004fca0000004100 */
[----:B------:R-:W-:-:S04]  /*2710*/  F2FP.BF16.F32.PACK_AB R0, RZ, R0 ;  /* 0x00000000ff00723e */ /* 0x000fc800000010ff */
[----:B------:R-:W-:Y:S01]  /*2720*/  PRMT R18, R0, 0x7610, R18 ;  /* 0x0000761000127816 */ /* 0x000fe20000000012 */
[----:B------:R-:W-:Y:S06]  /*2730*/  BRA `(.L_x_4517) ;  /* 0x0000000c003c7947 */ /* 0x000fec0003800000 */
.L_x_4520:
        /* <DEDUP_REMOVED lines=9> */
.L_x_4523:
[----:B------:R-:W2:Y:S02]  /*27d0*/  LDG.E.U16 R4, desc[UR36][R4.64] ;  /* 0x0000002404047981 */ /* 0x000ea4000c1e1500 */
[----:B--2---:R-:W-:-:S05]  /*27e0*/  HADD2.F32 R0, -RZ, R4.H0_H0 ;  /* 0x20000004ff007230 */ /* 0x004fca0000004100 */
[----:B------:R-:W-:-:S04]  /*27f0*/  F2FP.BF16.F32.PACK_AB R0, RZ, R0 ;  /* 0x00000000ff00723e */ /* 0x000fc800000010ff */
[----:B------:R-:W-:Y:S01]  /*2800*/  PRMT R18, R0, 0x7610, R18 ;  /* 0x0000761000127816 */ /* 0x000fe20000000012 */
[----:B------:R-:W-:Y:S06]  /*2810*/  BRA `(.L_x_4517) ;  /* 0x0000000c00047947 */ /* 0x000fec0003800000 */
.L_x_4522:
        /* <DEDUP_REMOVED lines=9> */
.L_x_4512:
        /* <DEDUP_REMOVED lines=14> */
.L_x_4526:
        /* <DEDUP_REMOVED lines=9> */
.L_x_4525:
        /* <DEDUP_REMOVED lines=28> */
.L_x_4528:
        /* <DEDUP_REMOVED lines=15> */
.L_x_4527:
[----:B------:R0:W5:Y:S01]  /*2cd0*/  LDG.E.U16 R18, desc[UR36][R4.64] ;  /* 0x0000002404127981 */ /* 0x000162000c1e1500 */
[----:B------:R-:W-:Y:S05]  /*2ce0*/  BRA `(.L_x_4517) ;  /* 0x0000000400d07947 */ /* 0x000fea0003800000 */
.L_x_4524:
        /* <DEDUP_REMOVED lines=13> */
.L_x_4531:
        /* <DEDUP_REMOVED lines=21> */
.L_x_4535:
[----:B------:R-:W-:Y:S05]  /*2f10*/  BSYNC B1 ;  /* 0x0000000000017941 */ /* 0x000fea0003800000 */
.L_x_4534:
[----:B------:R-:W-:Y:S01]  /*2f20*/  LEA R5, R0, 0x3b800000, 0x17 ;  /* 0x3b80000000057811 */ /* 0x000fe200078eb8ff */
[----:B------:R-:W-:-:S05]  /*2f30*/  IMAD.SHL.U32 R0, R3, 0x100000, RZ ;  /* 0x0010000003007824 */ /* 0x000fca00078e00ff */
[----:B------:R-:W-:-:S07]  /*2f40*/  LOP3.LUT R0, R5, R0, R6, 0xfe, !PT ;  /* 0x0000000005007212 */ /* 0x000fce00078efe06 */
.L_x_4533:
[----:B------:R-:W-:Y:S05]  /*2f50*/  BSYNC B0 ;  /* 0x0000000000007941 */ /* 0x000fea0003800000 */
.L_x_4532:
[----:B------:R-:W-:-:S04]  /*2f60*/  F2FP.BF16.F32.PACK_AB R0, RZ, R0 ;  /* 0x00000000ff00723e */ /* 0x000fc800000010ff */
[----:B------:R-:W-:Y:S01]  /*2f70*/  PRMT R18, R0, 0x7610, R18 ;  /* 0x0000761000127816 */ /* 0x000fe20000000012 */
[----:B------:R-:W-:Y:S06]  /*2f80*/  BRA `(.L_x_4517) ;  /* 0x0000000400287947 */ /* 0x000fec0003800000 */
.L_x_4530:
        /* <DEDUP_REMOVED lines=21> */
.L_x_4539:
[----:B------:R-:W-:Y:S05]  /*30e0*/  BSYNC B1 ;  /* 0x0000000000017941 */ /* 0x000fea0003800000 */
.L_x_4538:
[----:B------:R-:W-:Y:S01]  /*30f0*/  LEA R5, R0, 0x37800000, 0x17 ;  /* 0x3780000000057811 */ /* 0x000fe200078eb8ff */
[----:B------:R-:W-:-:S05]  /*3100*/  IMAD.SHL.U32 R0, R3, 0x200000, RZ ;  /* 0x0020000003007824 */ /* 0x000fca00078e00ff */
[----:B------:R-:W-:-:S07]  /*3110*/  LOP3.LUT R0, R5, R0, R6, 0xfe, !PT ;  /* 0x0000000005007212 */ /* 0x000fce00078efe06 */
.L_x_4537:
[----:B------:R-:W-:Y:S05]  /*3120*/  BSYNC B0 ;  /* 0x0000000000007941 */ /* 0x000fea0003800000 */
.L_x_4536:
[----:B------:R-:W-:-:S04]  /*3130*/  F2FP.BF16.F32.PACK_AB R0, RZ, R0 ;  /* 0x00000000ff00723e */ /* 0x000fc800000010ff */
[----:B------:R-:W-:Y:S01]  /*3140*/  PRMT R18, R0, 0x7610, R18 ;  /* 0x0000761000127816 */ /* 0x000fe20000000012 */
[----:B------:R-:W-:Y:S06]  /*3150*/  BRA `(.L_x_4517) ;  /* 0x0000000000b47947 */ /* 0x000fec0003800000 */
.L_x_4529:
        /* <DEDUP_REMOVED lines=14> */
.L_x_4543:
[----:B------:R-:W-:Y:S05]  /*3240*/  BSYNC B0 ;  /* 0x0000000000007941 */ /* 0x000fea0003800000 */
.L_x_4542:
[----:B------:R-:W-:-:S04]  /*3250*/  F2FP.BF16.F32.PACK_AB R0, RZ, R0 ;  /* 0x00000000ff00723e */ /* 0x000fc800000010ff */
[----:B------:R-:W-:Y:S01]  /*3260*/  PRMT R18, R0, 0x7610, R18 ;  /* 0x0000761000127816 */ /* 0x000fe20000000012 */
[----:B------:R-:W-:Y:S06]  /*3270*/  BRA `(.L_x_4517) ;  /* 0x00000000006c7947 */ /* 0x000fec0003800000 */
.L_x_4516:
        /* <DEDUP_REMOVED lines=16> */
.L_x_4544:
[----:B------:R-:W-:Y:S01]  /*3380*/  PRMT R18, RZ, 0x7610, R18 ;  /* 0x00007610ff127816 */ /* 0x000fe20000000012 */
[----:B------:R-:W-:Y:S06]  /*3390*/  BRA `(.L_x_4517) ;  /* 0x0000000000247947 */ /* 0x000fec0003800000 */
.L_x_4541:
[----:B------:R-:W2:Y:S02]  /*33a0*/  LDG.E.64 R4, desc[UR36][R4.64] ;  /* 0x0000002404047981 */ /* 0x000ea4000c1e1b00 */
[----:B--2---:R-:W0:Y:S02]  /*33b0*/  I2F.U64 R0, R4 ;  /* 0x0000000400007312 */ /* 0x004e240000301000 */
[----:B0-----:R-:W-:-:S04]  /*33c0*/  F2FP.BF16.F32.PACK_AB R0, RZ, R0 ;  /* 0x00000000ff00723e */ /* 0x001fc800000010ff */
[----:B------:R-:W-:Y:S01]  /*33d0*/  PRMT R18, R0, 0x7610, R18 ;  /* 0x0000761000127816 */ /* 0x000fe20000000012 */
[----:B------:R-:W-:Y:S06]  /*33e0*/  BRA `(.L_x_4517) ;  /* 0x0000000000107947 */ /* 0x000fec0003800000 */
.L_x_4540:
[----:B------:R-:W2:Y:S02]  /*33f0*/  LDG.E R4, desc[UR36][R4.64] ;  /* 0x0000002404047981 */ /* 0x000ea4000c1e1900 */
[----:B--2---:R-:W-:-:S04]  /*3400*/  I2FP.F32.U32 R0, R4 ;  /* 0x0000000400007245 */ /* 0x004fc80000201000 */
[----:B------:R-:W-:-:S04]  /*3410*/  F2FP.BF16.F32.PACK_AB R0, RZ, R0 ;  /* 0x00000000ff00723e */ /* 0x000fc800000010ff */
[----:B------:R-:W-:-:S07]  /*3420*/  PRMT R18, R0, 0x7610, R18 ;  /* 0x0000761000127816 */ /* 0x000fce0000000012 */
.L_x_4517:
[----:B------:R-:W-:-:S07]  /*3430*/  VIADD R19, R19, 0x80 ;  /* 0x0000008013137836 */ /* 0x000fce0000000000 */
.L_x_4511:
[----:B------:R-:W-:Y:S05]  /*3440*/  BSYNC B6 ;  /* 0x0000000000067941 */ /* 0x000fea0003800000 */
.L_x_4510:
        /* <DEDUP_REMOVED lines=25> */
.L_x_4550:
[----:B------:R-:W2:Y:S02]  /*35e0*/  LDG.E.U8 R4, desc[UR36][R4.64] ;  /* 0x0000002404047981 */ /* 0x000ea4000c1e1100 */
[----:B--2---:R-:W-:-:S04]  /*35f0*/  I2FP.F32.U32 R0, R4 ;  /* 0x0000000400007245 */ /* 0x004fc80000201000 */
[----:B------:R-:W-:-:S04]  /*3600*/  F2FP.BF16.F32.PACK_AB R0, RZ, R0 ;  /* 0x00000000ff00723e */ /* 0x000fc800000010ff */
[----:B------:R-:W-:Y:S01]  /*3610*/  PRMT R17, R0, 0x7610, R17 ;  /* 0x0000761000117816 */ /* 0x000fe20000000011 */
[----:B------:R-:W-:Y:S06]  /*3620*/  BRA `(.L_x_4546) ;  /* 0x0000000c00c87947 */ /* 0x000fec0003800000 */
.L_x_4549:
        /* <DEDUP_REMOVED lines=11> */
.L_x_4553:
[----:B------:R-:W2:Y:S02]  /*36e0*/  LDG.E R4, desc[UR36][R4.64] ;  /* 0x0000002404047981 */ /* 0x000ea4000c1e1900 */
[----:B--2---:R-:W-:-:S04]  /*36f0*/  I2FP.F32.S32 R0, R4 ;  /* 0x0000000400007245 */ /* 0x004fc80000201400 */
[----:B------:R-:W-:-:S04]  /*3700*/  F2FP.BF16.F32.PACK_AB R0, RZ, R0 ;  /* 0x00000000ff00723e */ /* 0x000fc800000010ff */
[----:B------:R-:W-:Y:S01]  /*3710*/  PRMT R17, R0, 0x7610, R17 ;  /* 0x0000761000117816 */ /* 0x000fe20000000011 */
[----:B------:R-:W-:Y:S06]  /*3720*/  BRA `(.L_x_4546) ;  /* 0x0000000c00887947 */ /* 0x000fec0003800000 */
.L_x_4552:
[----:B------:R-:W2:Y:S02]  /*3730*/  LDG.E.U16 R4, desc[UR36][R4.64] ;  /* 0x0000002404047981 */ /* 0x000ea4000c1e1500 */
[----:B--2---:R-:W0:Y:S02]  /*3740*/  I2F.S16 R0, R4 ;  /* 0x0000000400007306 */ /* 0x004e240000101400 */
[----:B0-----:R-:W-:-:S04]  /*3750*/  F2FP.BF16.F32.PACK_AB R0, RZ, R0 ;  /* 0x00000000ff00723e */ /* 0x001fc800000010ff */
[----:B------:R-:W-:Y:S01]  /*3760*/  PRMT R17, R0, 0x7610, R17 ;  /* 0x0000761000117816 */ /* 0x000fe20000000011 */
[----:B------:R-:W-:Y:S06]  /*3770*/  BRA `(.L_x_4546) ;  /* 0x0000000c00747947 */ /* 0x000fec0003800000 */
.L_x_4548:
        /* <DEDUP_REMOVED lines=9> */
.L_x_4555:
[----:B------:R-:W2:Y:S02]  /*3810*/  LDG.E.U16 R0, desc[UR36][R4.64] ;  /* 0x0000002404007981 */ /* 0x000ea4000c1e1500 */
[----:B--2---:R-:W-:-:S05]  /*3820*/  HADD2.F32 R0, -RZ, R0.H0_H0 ;  /* 0x20000000ff007230 */ /* 0x004fca0000004100 */
[----:B------:R-:W-:-:S04]  /*3830*/  F2FP.BF16.F32.PACK_AB R0, RZ, R0 ;  /* 0x00000000ff00723e */ /* 0x000fc800000010ff */
[----:B------:R-:W-:Y:S01]  /*3840*/  PRMT R17, R0, 0x7610, R17 ;  /* 0x0000761000117816 */ /* 0x000fe20000000011 */
[----:B------:R-:W-:Y:S06]  /*3850*/  BRA `(.L_x_4546) ;  /* 0x0000000c003c7947 */ /* 0x000fec0003800000 */
.L_x_4554:
        /* <DEDUP_REMOVED lines=9> */
.L_x_4557:
[----:B------:R-:W2:Y:S02]  /*38f0*/  LDG.E.U16 R4, desc[UR36][R4.64] ;  /* 0x0000002404047981 */ /* 0x000ea4000c1e1500 */
[----:B--2---:R-:W-:-:S05]  /*3900*/  HADD2.F32 R0, -RZ, R4.H0_H0 ;  /* 0x20000004ff007230 */ /* 0x004fca0000004100 */
[----:B------:R-:W-:-:S04]  /*3910*/  F2FP.BF16.F32.PACK_AB R0, RZ, R0 ;  /* 0x00000000ff00723e */ /* 0x000fc800000010ff */
[----:B------:R-:W-:Y:S01]  /*3920*/  PRMT R17, R0, 0x7610, R17 ;  /* 0x0000761000117816 */ /* 0x000fe20000000011 */
[----:B------:R-:W-:Y:S06]  /*3930*/  BRA `(.L_x_4546) ;  /* 0x0000000c00047947 */ /* 0x000fec0003800000 */
.L_x_4556:
        /* <DEDUP_REMOVED lines=9> */
.L_x_4547:
        /* <DEDUP_REMOVED lines=14> */
.L_x_4560:
        /* <DEDUP_REMOVED lines=9> */
.L_x_4559:
        /* <DEDUP_REMOVED lines=28> */
.L_x_4562:
        /* <DEDUP_REMOVED lines=15> */
.L_x_4561:
[----:B------:R1:W5:Y:S01]  /*3df0*/  LDG.E.U16 R17, desc[UR36][R4.64] ;  /* 0x0000002404117981 */ /* 0x000362000c1e1500 */
[----:B------:R-:W-:Y:S05]  /*3e00*/  BRA `(.L_x_4546) ;  /* 0x0000000400d07947 */ /* 0x000fea0003800000 */
.L_x_4558:
        /* <DEDUP_REMOVED lines=13> */
.L_x_4565:
        /* <DEDUP_REMOVED lines=21> */
.L_x_4569:
[----:B------:R-:W-:Y:S05]  /*4030*/  BSYNC B1 ;  /* 0x0000000000017941 */ /* 0x000fea0003800000 */
.L_x_4568:
[----:B------:R-:W-:Y:S01]  /*4040*/  LEA R5, R0, 0x3b800000, 0x17 ;  /* 0x3b80000000057811 */ /* 0x000fe200078eb8ff */
[----:B------:R-:W-:-:S05]  /*4050*/  IMAD.SHL.U32 R0, R3, 0x100000, RZ ;  /* 0x0010000003007824 */ /* 0x000fca00078e00ff */
[----:B------:R-:W-:-:S07]  /*4060*/  LOP3.LUT R0, R5, R0, R6, 0xfe, !PT ;  /* 0x0000000005007212 */ /* 0x000fce00078efe06 */
.L_x_4567:
[----:B------:R-:W-:Y:S05]  /*4070*/  BSYNC B0 ;  /* 0x0000000000007941 */ /* 0x000fea0003800000 */
.L_x_4566:
[----:B------:R-:W-:-:S04]  /*4080*/  F2FP.BF16.F32.PACK_AB R0, RZ, R0 ;  /* 0x00000000ff00723e */ /* 0x000fc800000010ff */
[----:B------:R-:W-:Y:S01]  /*4090*/  PRMT R17, R0, 0x7610, R17 ;  /* 0x0000761000117816 */ /* 0x000fe20000000011 */
[----:B------:R-:W-:Y:S06]  /*40a0*/  BRA `(.L_x_4546) ;  /* 0x0000000400287947 */ /* 0x000fec0003800000 */
.L_x_4564:
        /* <DEDUP_REMOVED lines=21> */
.L_x_4573:
[----:B------:R-:W-:Y:S05]  /*4200*/  BSYNC B1 ;  /* 0x0000000000017941 */ /* 0x000fea0003800000 */
.L_x_4572:
[----:B------:R-:W-:Y:S01]  /*4210*/  LEA R5, R0, 0x37800000, 0x17 ;  /* 0x3780000000057811 */ /* 0x000fe200078eb8ff */
[----:B------:R-:W-:-:S05]  /*4220*/  IMAD.SHL.U32 R0, R3, 0x200000, RZ ;  /* 0x0020000003007824 */ /* 0x000fca00078e00ff */
[----:B------:R-:W-:-:S07]  /*4230*/  LOP3.LUT R0, R5, R0, R6, 0xfe, !PT ;  /* 0x0000000005007212 */ /* 0x000fce00078efe06 */
.L_x_4571:
[----:B------:R-:W-:Y:S05]  /*4240*/  BSYNC B0 ;  /* 0x0000000000007941 */ /* 0x000fea0003800000 */
.L_x_4570:
[----:B------:R-:W-:-:S04]  /*4250*/  F2FP.BF16.F32.PACK_AB R0, RZ, R0 ;  /* 0x00000000ff00723e */ /* 0x000fc800000010ff */
[----:B------:R-:W-:Y:S01]  /*4260*/  PRMT R17, R0, 0x7610, R17 ;  /* 0x0000761000117816 */ /* 0x000fe20000000011 */
[----:B------:R-:W-:Y:S06]  /*4270*/  BRA `(.L_x_4546) ;  /* 0x0000000000b47947 */ /* 0x000fec0003800000 */
.L_x_4563:
        /* <DEDUP_REMOVED lines=14> */
.L_x_4577:
[----:B------:R-:W-:Y:S05]  /*4360*/  BSYNC B0 ;  /* 0x0000000000007941 */ /* 0x000fea0003800000 */
.L_x_4576:
[----:B------:R-:W-:-:S04]  /*4370*/  F2FP.BF16.F32.PACK_AB R0, RZ, R0 ;  /* 0x00000000ff00723e */ /* 0x000fc800000010ff */
[----:B------:R-:W-:Y:S01]  /*4380*/  PRMT R17, R0, 0x7610, R17 ;  /* 0x0000761000117816 */ /* 0x000fe20000000011 */
[----:B------:R-:W-:Y:S06]  /*4390*/  BRA `(.L_x_4546) ;  /* 0x00000000006c7947 */ /* 0x000fec0003800000 */
.L_x_4551:
        /* <DEDUP_REMOVED lines=16> */
.L_x_4578:
[----:B------:R-:W-:Y:S01]  /*44a0*/  PRMT R17, RZ, 0x7610, R17 ;  /* 0x00007610ff117816 */ /* 0x000fe20000000011 */
[----:B------:R-:W-:Y:S06]  /*44b0*/  BRA `(.L_x_4546) ;  /* 0x0000000000247947 */ /* 0x000fec0003800000 */
.L_x_4575:
[----:B------:R-:W2:Y:S02]  /*44c0*/  LDG.E.64 R4, desc[UR36][R4.64] ;  /* 0x0000002404047981 */ /* 0x000ea4000c1e1b00 */
[----:B--2---:R-:W0:Y:S02]  /*44d0*/  I2F.U64 R0, R4 ;  /* 0x0000000400007312 */ /* 0x004e240000301000 */
[----:B0-----:R-:W-:-:S04]  /*44e0*/  F2FP.BF16.F32.PACK_AB R0, RZ, R0 ;  /* 0x00000000ff00723e */ /* 0x001fc800000010ff */
[----:B------:R-:W-:Y:S01]  /*44f0*/  PRMT R17, R0, 0x7610, R17 ;  /* 0x0000761000117816 */ /* 0x000fe20000000011 */
[----:B------:R-:W-:Y:S06]  /*4500*/  BRA `(.L_x_4546) ;  /* 0x0000000000107947 */ /* 0x000fec0003800000 */
.L_x_4574:
[----:B------:R-:W2:Y:S02]  /*4510*/  LDG.E R4, desc[UR36][R4.64] ;  /* 0x0000002404047981 */ /* 0x000ea4000c1e1900 */
[----:B--2---:R-:W-:-:S04]  /*4520*/  I2FP.F32.U32 R0, R4 ;  /* 0x0000000400007245 */ /* 0x004fc80000201000 */
[----:B------:R-:W-:-:S04]  /*4530*/  F2FP.BF16.F32.PACK_AB R0, RZ, R0 ;  /* 0x00000000ff00723e */ /* 0x000fc800000010ff */
[----:B------:R-:W-:-:S07]  /*4540*/  PRMT R17, R0, 0x7610, R17 ;  /* 0x0000761000117816 */ /* 0x000fce0000000011 */
.L_x_4546:
[----:B------:R-:W-:Y:S05]  /*4550*/  BSYNC B6 ;  /* 0x0000000000067941 */ /* 0x000fea0003800000 */
.L_x_4545:
[----:B------:R-:W2:Y:S01]  /*4560*/  S2R R23, SR_TID.X ;  /* 0x0000000000177919 */ /* 0x000ea20000002100 */
[----:B------:R-:W3:Y:S01]  /*4570*/  LDC.U16 R8, c[0x0][0x218] ;  /* 0x00008600ff087b82 */ /* 0x000ee20000000400 */
[----:B01---5:R-:W-:Y:S01]  /*4580*/  IMAD.U32 R5, R18, 0x10000, RZ ;  /* 0x0001000012057824 */ /* 0x023fe200078e00ff */
[----:B------:R-:W-:Y:S01]  /*4590*/  BSSY B6, `(.L_x_4579) ;  /* 0x0000132000067945 */ /* 0x000fe20003800000 */
[----:B------:R-:W-:Y:S02]  /*45a0*/  IMAD.U32 R0, R24, 0x10000, RZ ;  /* 0x0001000018007824 */ /* 0x000fe400078e00ff */
[----:B------:R-:W-:Y:S01]  /*45b0*/  IMAD.U32 R6, R17, 0x10000, RZ ;  /* 0x0001000011067824 */ /* 0x000fe200078e00ff */
[----:B------:R-:W-:Y:S01]  /*45c0*/  FSETP.GTU.FTZ.AND P3, PT, |R5|, +INF , PT ;  /* 0x7f8000000500780b */ /* 0x000fe20003f7c200 */
[----:B------:R-:W-:Y:S01]  /*45d0*/  IMAD.U32 R4, R22, 0x10000, RZ ;  /* 0x0001000016047824 */ /* 0x000fe200078e00ff */
[----:B------:R-:W-:Y:S01]  /*45e0*/  FSETP.GTU.FTZ.AND P2, PT, |R0|, +INF , PT ;  /* 0x7f8000000000780b */ /* 0x000fe20003f5c200 */
[----:B------:R-:W0:Y:S01]  /*45f0*/  LDC.U8 R19, c[0x0][0x244] ;  /* 0x00009100ff137b82 */ /* 0x000e220000000000 */
[----:B------:R-:W-:-:S02]  /*4600*/  FSETP.GTU.FTZ.AND P0, PT, |R6|, +INF , PT ;  /* 0x7f8000000600780b */ /* 0x000fc40003f1c200 */
[----:B------:R-:W-:Y:S01]  /*4610*/  FSETP.GTU.FTZ.AND P1, PT, |R4|, +INF , PT ;  /* 0x7f8000000400780b */ /* 0x000fe20003f3c200 */
[C---:B--2---:R-:W-:Y:S01]  /*4620*/  VIADD R3, R23.reuse, 0x100 ;  /* 0x0000010017037836 */ /* 0x044fe20000000000 */
[CC--:B------:R-:W-:Y:S01]  /*4630*/  ISETP.GE.OR P2, PT, R23.reuse, R16.reuse, P2 ;  /* 0x000000101700720c */ /* 0x0c0fe20001746670 */
[C---:B------:R-:W-:Y:S01]  /*4640*/  VIADD R25, R23.reuse, 0x80 ;  /* 0x0000008017197836 */ /* 0x040fe20000000000 */
[CC--:B------:R-:W-:Y:S01]  /*4650*/  ISETP.GE.AND P4, PT, R23.reuse, R16.reuse, PT ;  /* 0x000000101700720c */ /* 0x0c0fe20003f86270 */
[----:B------:R-:W-:Y:S01]  /*4660*/  VIADD R7, R23, 0x180 ;  /* 0x0000018017077836 */ /* 0x000fe20000000000 */
[-C--:B------:R-:W-:Y:S02]  /*4670*/  ISETP.GE.OR P3, PT, R3, R16.reuse, P3 ;  /* 0x000000100300720c */ /* 0x080fe40001f66670 */
[-C--:B------:R-:W-:Y:S02]  /*4680*/  ISETP.GE.OR P1, PT, R25, R16.reuse, P1 ;  /* 0x000000101900720c */ /* 0x080fe40000f26670 */
[----:B------:R-:W-:-:S05]  /*4690*/  ISETP.GE.OR P0, PT, R7, R16, P0 ;  /* 0x000000100700720c */ /* 0x000fca0000706670 */
[----:B---3--:R-:W-:-:S04]  /*46a0*/  @!P2 IMAD.U32 R3, R8, 0x10000, RZ ;  /* 0x000100000803a824 */ /* 0x008fc800078e00ff */
[----:B------:R-:W-:Y:S01]  /*46b0*/  @!P3 IMAD.U32 R10, R8, 0x10000, RZ ;  /* 0x00010000080ab824 */ /* 0x000fe200078e00ff */
[----:B------:R-:W-:Y:S01]  /*46c0*/  @!P2 FMNMX.FTZ R3, R0, R3, PT ;  /* 0x000000030003a209 */ /* 0x000fe20003810000 */
[C---:B------:R-:W-:Y:S02]  /*46d0*/  @!P1 IMAD.U32 R7, R8.reuse, 0x10000, RZ ;  /* 0x0001000008079824 */ /* 0x040fe400078e00ff */
[----:B------:R-:W-:Y:S01]  /*46e0*/  @!P0 IMAD.U32 R9, R8, 0x10000, RZ ;  /* 0x0001000008098824 */ /* 0x000fe200078e00ff */
[----:B------:R-:W-:Y:S02]  /*46f0*/  @!P3 FMNMX.FTZ R5, R10, R5, PT ;  /* 0x000000050a05b209 */ /* 0x000fe40003810000 */
[----:B------:R-:W-:Y:S02]  /*4700*/  @!P1 FMNMX.FTZ R4, R7, R4, PT ;  /* 0x0000000407049209 */ /* 0x000fe40003810000 */
[----:B------:R-:W-:Y:S02]  /*4710*/  @!P0 FMNMX.FTZ R6, R9, R6, PT ;  /* 0x0000000609068209 */ /* 0x000fe40003810000 */
[----:B------:R-:W-:-:S02]  /*4720*/  @!P2 F2FP.BF16.F32.PACK_AB R3, RZ, R3 ;  /* 0x00000003ff03a23e */ /* 0x000fc400000010ff */
[----:B------:R-:W-:Y:S02]  /*4730*/  @!P3 F2FP.BF16.F32.PACK_AB R5, RZ, R5 ;  /* 0x00000005ff05b23e */ /* 0x000fe400000010ff */
[----:B------:R-:W-:Y:S02]  /*4740*/  @!P1 F2FP.BF16.F32.PACK_AB R4, RZ, R4 ;  /* 0x00000004ff04923e */ /* 0x000fe400000010ff */
[----:B------:R-:W-:Y:S02]  /*4750*/  @!P0 F2FP.BF16.F32.PACK_AB R6, RZ, R6 ;  /* 0x00000006ff06823e */ /* 0x000fe400000010ff */
[----:B------:R-:W-:Y:S02]  /*4760*/  @!P2 PRMT R24, R3, 0x7610, R24 ;  /* 0x000076100318a816 */ /* 0x000fe40000000018 */
[----:B------:R-:W-:Y:S02]  /*4770*/  @!P3 PRMT R18, R5, 0x7610, R18 ;  /* 0x000076100512b816 */ /* 0x000fe40000000012 */
[----:B------:R-:W-:-:S02]  /*4780*/  @!P1 PRMT R22, R4, 0x7610, R22 ;  /* 0x0000761004169816 */ /* 0x000fc40000000016 */
[----:B------:R-:W-:Y:S01]  /*4790*/  @!P0 PRMT R17, R6, 0x7610, R17 ;  /* 0x0000761006118816 */ /* 0x000fe20000000011 */
[----:B0-----:R-:W-:Y:S06]  /*47a0*/  @P4 BRA `(.L_x_4580) ;  /* 0x0000001000404947 */ /* 0x001fec0003800000 */
        /* <DEDUP_REMOVED lines=18> */
[----:B------:R-:W-:Y:S02]  /*48d0*/  IMAD.MOV.U32 R23, RZ, RZ, R25 ;  /* 0x000000ffff177224 */ /* 0x000fe400078e0019 */
[----:B------:R-:W0:Y:S02]  /*48e0*/  F2I.FTZ.TRUNC.NTZ R3, R24 ;  /* 0x0000001800037305 */ /* 0x000e24000021f100 */
[----:B0-----:R0:W-:Y:S01]  /*48f0*/  STG.E.U8 desc[UR36][R8.64], R3 ;  /* 0x0000000308007986 */ /* 0x0011e2000c101124 */
[----:B------:R-:W-:Y:S05]  /*4900*/  BRA `(.L_x_4580) ;  /* 0x0000000c00e87947 */ /* 0x000fea0003800000 */
.L_x_4584:
[----:B------:R-:W-:Y:S02]  /*4910*/  IMAD.U32 R5, R24, 0x10000, RZ ;  /* 0x0001000018057824 */ /* 0x000fe400078e00ff */
[----:B------:R-:W-:-:S04]  /*4920*/  IMAD.MOV.U32 R23, RZ, RZ, R25 ;  /* 0x000000ffff177224 */ /* 0x000fc800078e0019 */
[----:B------:R-:W0:Y:S02]  /*4930*/  F2I.S64.TRUNC R4, R5 ;  /* 0x0000000500047311 */ /* 0x000e24000020d900 */
[----:B0-----:R0:W-:Y:S01]  /*4940*/  STG.E.U8 desc[UR36][R8.64], R4 ;  /* 0x0000000408007986 */ /* 0x0011e2000c101124 */
[----:B------:R-:W-:Y:S05]  /*4950*/  BRA `(.L_x_4580) ;  /* 0x0000000c00d47947 */ /* 0x000fea0003800000 */
.L_x_4583:
        /* <DEDUP_REMOVED lines=8> */
[----:B------:R-:W0:Y:S02]  /*49e0*/  F2I.S64.TRUNC R4, R4 ;  /* 0x0000000400047311 */ /* 0x000e24000020d900 */
[----:B0-----:R0:W-:Y:S01]  /*49f0*/  STG.E.64 desc[UR36][R8.64], R4 ;  /* 0x0000000408007986 */ /* 0x0011e2000c101b24 */
[----:B------:R-:W-:Y:S05]  /*4a00*/  BRA `(.L_x_4580) ;  /* 0x0000000c00a87947 */ /* 0x000fea0003800000 */
.L_x_4587:
[----:B------:R-:W-:Y:S02]  /*4a10*/  IMAD.U32 R24, R24, 0x10000, RZ ;  /* 0x0001000018187824 */ /* 0x000fe400078e00ff */
[----:B------:R-:W-:Y:S02]  /*4a20*/  IMAD.MOV.U32 R23, RZ, RZ, R25 ;  /* 0x000000ffff177224 */ /* 0x000fe400078e0019 */
[----:B------:R-:W0:Y:S02]  /*4a30*/  F2I.FTZ.TRUNC.NTZ R3, R24 ;  /* 0x0000001800037305 */ /* 0x000e24000021f100 */
[----:B0-----:R0:W-:Y:S01]  /*4a40*/  STG.E desc[UR36][R8.64], R3 ;  /* 0x0000000308007986 */ /* 0x0011e2000c101924 */
[----:B------:R-:W-:Y:S05]  /*4a50*/  BRA `(.L_x_4580) ;  /* 0x0000000c00947947 */ /* 0x000fea0003800000 */
.L_x_4586:
[----:B------:R-:W-:Y:S02]  /*4a60*/  IMAD.U32 R24, R24, 0x10000, RZ ;  /* 0x0001000018187824 */ /* 0x000fe400078e00ff */
[----:B------:R-:W-:Y:S02]  /*4a70*/  IMAD.MOV.U32 R23, RZ, RZ, R25 ;  /* 0x000000ffff177224 */ /* 0x000fe400078e0019 */
[----:B------:R-:W0:Y:S02]  /*4a80*/  F2I.FTZ.TRUNC.NTZ R3, R24 ;  /* 0x0000001800037305 */ /* 0x000e24000021f100 */
[----:B0-----:R0:W-:Y:S01]  /*4a90*/  STG.E.U16 desc[UR36][R8.64], R3 ;  /* 0x0000000308007986 */ /* 0x0011e2000c101524 */
[----:B------:R-:W-:Y:S05]  /*4aa0*/  BRA `(.L_x_4580) ;  /* 0x0000000c00807947 */ /* 0x000fea0003800000 */
.L_x_4582:
        /* <DEDUP_REMOVED lines=10> */
.L_x_4589:
[----:B------:R-:W-:Y:S02]  /*4b50*/  IMAD.U32 R0, R24, 0x10000, RZ ;  /* 0x0001000018007824 */ /* 0x000fe400078e00ff */
[----:B------:R-:W-:-:S03]  /*4b60*/  IMAD.MOV.U32 R23, RZ, RZ, R25 ;  /* 0x000000ffff177224 */ /* 0x000fc600078e0019 */
[----:B------:R-:W-:-:S05]  /*4b70*/  F2FP.F16.F32.PACK_AB R0, RZ, R0 ;  /* 0x00000000ff00723e */ /* 0x000fca00000000ff */
[----:B------:R0:W-:Y:S01]  /*4b80*/  STG.E.U16 desc[UR36][R8.64], R0 ;  /* 0x0000000008007986 */ /* 0x0001e2000c101524 */
[----:B------:R-:W-:Y:S05]  /*4b90*/  BRA `(.L_x_4580) ;  /* 0x0000000c00447947 */ /* 0x000fea0003800000 */
.L_x_4588:
[----:B------:R-:W-:-:S13]  /*4ba0*/  ISETP.NE.AND P0, PT, R0, 0x7, PT ;  /* 0x000000070000780c */ /* 0x000fda0003f05270 */
[----:B------:R-:W-:Y:S05]  /*4bb0*/  @!P0 BRA `(.L_x_4590) ;  /* 0x00000000003c8947 */ /* 0x000fea0003800000 */
[----:B------:R-:W-:-:S13]  /*4bc0*/  ISETP.NE.AND P0, PT, R0, 0x8, PT ;  /* 0x000000080000780c */ /* 0x000fda0003f05270 */
[----:B------:R-:W-:Y:S05]  /*4bd0*/  @!P0 BRA `(.L_x_4591) ;  /* 0x00000000001c8947 */ /* 0x000fea0003800000 */
[----:B------:R-:W-:-:S13]  /*4be0*/  ISETP.NE.AND P0, PT, R0, 0x9, PT ;  /* 0x000000090000780c */ /* 0x000fda0003f05270 */
[----:B------:R-:W-:Y:S05]  /*4bf0*/  @P0 BRA `(.L_x_4585) ;  /* 0x0000000800c00947 */ /* 0x000fea0003800000 */
[----:B------:R-:W-:Y:S02]  /*4c00*/  IMAD.U32 R4, R24, 0x10000, RZ ;  /* 0x0001000018047824 */ /* 0x000fe400078e00ff */
[----:B------:R-:W-:Y:S02]  /*4c10*/  IMAD.MOV.U32 R5, RZ, RZ, RZ ;  /* 0x000000ffff057224 */ /* 0x000fe400078e00ff */
[----:B------:R-:W-:-:S03]  /*4c20*/  IMAD.MOV.U32 R23, RZ, RZ, R25 ;  /* 0x000000ffff177224 */ /* 0x000fc600078e0019 */
[----:B------:R0:W-:Y:S01]  /*4c30*/  STG.E.64 desc[UR36][R8.64], R4 ;  /* 0x0000000408007986 */ /* 0x0001e2000c101b24 */
[----:B------:R-:W-:Y:S05]  /*4c40*/  BRA `(.L_x_4580) ;  /* 0x0000000c00187947 */ /* 0x000fea0003800000 */
.L_x_4591:
[----:B------:R-:W-:Y:S02]  /*4c50*/  IMAD.U32 R24, R24, 0x10000, RZ ;  /* 0x0001000018187824 */ /* 0x000fe400078e00ff */
[----:B------:R-:W-:-:S03]  /*4c60*/  IMAD.MOV.U32 R23, RZ, RZ, R25 ;  /* 0x000000ffff177224 */ /* 0x000fc600078e0019 */
[----:B------:R-:W-:-:S04]  /*4c70*/  F2FP.F16.F32.PACK_AB R3, RZ, R24 ;  /* 0x00000018ff03723e */ /* 0x000fc800000000ff */
[----:B------:R-:W-:-:S05]  /*4c80*/  PRMT R3, R3, 0x5410, RZ ;  /* 0x0000541003037816 */ /* 0x000fca00000000ff */
[----:B------:R0:W-:Y:S01]  /*4c90*/  STG.E desc[UR36][R8.64], R3 ;  /* 0x0000000308007986 */ /* 0x0001e2000c101924 */
[----:B------:R-:W-:Y:S05]  /*4ca0*/  BRA `(.L_x_4580) ;  /* 0x0000000c00007947 */ /* 0x000fea0003800000 */
.L_x_4590:
[----:B------:R-:W-:Y:S02]  /*4cb0*/  IMAD.U32 R4, R24, 0x10000, RZ ;  /* 0x0001000018047824 */ /* 0x000fe400078e00ff */
[----:B------:R-:W-:Y:S02]  /*4cc0*/  IMAD.MOV.U32 R23, RZ, RZ, R25 ;  /* 0x000000ffff177224 */ /* 0x000fe400078e0019 */
[----:B------:R-:W-:-:S06]  /*4cd0*/  FMUL.FTZ R4, R4, 1 ;  /* 0x3f80000004047820 */ /* 0x000fcc0000410000 */
[----:B------:R-:W0:Y:S02]  /*4ce0*/  F2F.F64.F32 R4, R4 ;  /* 0x0000000400047310 */ /* 0x000e240000201800 */
[----:B0-----:R0:W-:Y:S01]  /*4cf0*/  STG.E.64 desc[UR36][R8.64], R4 ;  /* 0x0000000408007986 */ /* 0x0011e2000c101b24 */
[----:B------:R-:W-:Y:S05]  /*4d00*/  BRA `(.L_x_4580) ;  /* 0x0000000800e87947 */ /* 0x000fea0003800000 */
.L_x_4581:
        /* <DEDUP_REMOVED lines=14> */
.L_x_4594:
[----:B------:R-:W-:Y:S01]  /*4df0*/  IMAD.U32 R24, R24, 0x10000, RZ ;  /* 0x0001000018187824 */ /* 0x000fe200078e00ff */
[----:B------:R-:W-:Y:S01]  /*4e00*/  CS2R R6, SRZ ;  /* 0x0000000000067805 */ /* 0x000fe2000001ff00 */
[----:B------:R-:W-:Y:S02]  /*4e10*/  IMAD.MOV.U32 R23, RZ, RZ, R25 ;  /* 0x000000ffff177224 */ /* 0x000fe400078e0019 */
[----:B------:R-:W-:-:S06]  /*4e20*/  FMUL.FTZ R4, R24, 1 ;  /* 0x3f80000018047820 */ /* 0x000fcc0000410000 */
[----:B------:R-:W0:Y:S02]  /*4e30*/  F2F.F64.F32 R4, R4 ;  /* 0x0000000400047310 */ /* 0x000e240000201800 */
[----:B0-----:R0:W-:Y:S01]  /*4e40*/  STG.E.128 desc[UR36][R8.64], R4 ;  /* 0x0000000408007986 */ /* 0x0011e2000c101d24 */
[----:B------:R-:W-:Y:S05]  /*4e50*/  BRA `(.L_x_4580) ;  /* 0x0000000800947947 */ /* 0x000fea0003800000 */
.L_x_4593:
        /* <DEDUP_REMOVED lines=21> */
.L_x_4598:
[----:B------:R-:W-:Y:S05]  /*4fb0*/  BSYNC B0 ;  /* 0x0000000000007941 */ /* 0x000fea0003800000 */
.L_x_4597:
[----:B------:R-:W-:Y:S01]  /*4fc0*/  LOP3.LUT R5, R0, R5, RZ, 0xfc, !PT ;  /* 0x0000000500057212 */ /* 0x000fe200078efcff */
[----:B------:R-:W-:-:S04]  /*4fd0*/  IMAD.MOV.U32 R23, RZ, RZ, R25 ;  /* 0x000000ffff177224 */ /* 0x000fc800078e0019 */
[----:B------:R0:W-:Y:S01]  /*4fe0*/  STG.E.U8 desc[UR36][R8.64], R5 ;  /* 0x0000000508007986 */ /* 0x0001e2000c101124 */
[----:B------:R-:W-:Y:S05]  /*4ff0*/  BRA `(.L_x_4580) ;  /* 0x00000008002c7947 */ /* 0x000fea0003800000 */
.L_x_4596:
        /* <DEDUP_REMOVED lines=13> */
.L_x_4600:
[----:B------:R-:W-:Y:S01]  /*50d0*/  IMAD.MOV.U32 R0, RZ, RZ, 0x7f ;  /* 0x0000007fff007424 */ /* 0x000fe200078e00ff */
[----:B------:R-:W-:-:S04]  /*50e0*/  ISETP.GT.U32.AND P0, PT, R3, 0x7f800000, PT ;  /* 0x7f8000000300780c */ /* 0x000fc80003f04070 */
[----:B------:R-:W-:-:S09]  /*50f0*/  SEL R0, R0, 0x7c, P0 ;  /* 0x0000007c00007807 */ /* 0x000fd20000000000 */
.L_x_4601:
[----:B------:R-:W-:Y:S05]  /*5100*/  BSYNC B0 ;  /* 0x0000000000007941 */ /* 0x000fea0003800000 */
.L_x_4599:
[----:B------:R-:W-:Y:S01]  /*5110*/  LOP3.LUT R3, R5, 0x80000000, RZ, 0xc0, !PT ;  /* 0x8000000005037812 */ /* 0x000fe200078ec0ff */
[----:B------:R-:W-:-:S03]  /*5120*/  IMAD.MOV.U32 R23, RZ, RZ, R25 ;  /* 0x000000ffff177224 */ /* 0x000fc600078e0019 */
[----:B------:R-:W-:-:S04]  /*5130*/  SHF.R.U32.HI R3, RZ, 0x18, R3 ;  /* 0x00000018ff037819 */ /* 0x000fc80000011603 */
[----:B------:R-:W-:-:S05]  /*5140*/  LOP3.LUT R3, R0, R3, RZ, 0xfc, !PT ;  /* 0x0000000300037212 */ /* 0x000fca00078efcff */
[----:B------:R0:W-:Y:S01]  /*5150*/  STG.E.U8 desc[UR36][R8.64], R3 ;  /* 0x0000000308007986 */ /* 0x0001e2000c101124 */
[----:B------:R-:W-:Y:S05]  /*5160*/  BRA `(.L_x_4580) ;  /* 0x0000000400d07947 */ /* 0x000fea0003800000 */
.L_x_4595:
[----:B------:R0:W-:Y:S01]  /*5170*/  STG.E.U16 desc[UR36][R8.64], R24 ;  /* 0x0000001808007986 */ /* 0x0001e2000c101524 */
[----:B------:R-:W-:Y:S01]  /*5180*/  IMAD.MOV.U32 R23, RZ, RZ, R25 ;  /* 0x000000ffff177224 */ /* 0x000fe200078e0019 */
[----:B------:R-:W-:Y:S06]  /*5190*/  BRA `(.L_x_4580) ;  /* 0x0000000400c47947 */ /* 0x000fec0003800000 */
.L_x_4592:
        /* <DEDUP_REMOVED lines=10> */
[----:B------:R-:W0:Y:S02]  /*5240*/  F2I.FTZ.U32.TRUNC.NTZ R3, R3 ;  /* 0x0000000300037305 */ /* 0x000e24000021f000 */
[----:B0-----:R4:W-:Y:S01]  /*5250*/  STG.E.U16 desc[UR36][R8.64], R3 ;  /* 0x0000000308007986 */ /* 0x0019e2000c101524 */
[----:B------:R-:W-:Y:S05]  /*5260*/  BRA `(.L_x_4580) ;  /* 0x0000000400907947 */ /* 0x000fea0003800000 */
.L_x_4604:
        /* <DEDUP_REMOVED lines=17> */
.L_x_4607:
[----:B------:R-:W-:-:S04]  /*5380*/  LOP3.LUT R3, R5, 0x80000000, RZ, 0xc0, !PT ;  /* 0x8000000005037812 */ /* 0x000fc800078ec0ff */
[----:B------:R-:W-:-:S04]  /*5390*/  SHF.R.U32.HI R3, RZ, 0x18, R3 ;  /* 0x00000018ff037819 */ /* 0x000fc80000011603 */
[----:B------:R-:W-:-:S04]  /*53a0*/  LOP3.LUT R0, R0, R3, RZ, 0xfc, !PT ;  /* 0x0000000300007212 */ /* 0x000fc800078efcff */
[----:B------:R-:W-:-:S07]  /*53b0*/  PRMT R4, R0, 0x7610, R4 ;  /* 0x0000761000047816 */ /* 0x000fce0000000004 */
.L_x_4606:
[----:B------:R-:W-:Y:S05]  /*53c0*/  BSYNC B0 ;  /* 0x0000000000007941 */ /* 0x000fea0003800000 */
.L_x_4605:
[----:B------:R3:W-:Y:S01]  /*53d0*/  STG.E.U8 desc[UR36][R8.64], R4 ;  /* 0x0000000408007986 */ /* 0x0007e2000c101124 */
[----:B------:R-:W-:Y:S01]  /*53e0*/  IMAD.MOV.U32 R23, RZ, RZ, R25 ;  /* 0x000000ffff177224 */ /* 0x000fe200078e0019 */
[----:B------:R-:W-:Y:S06]  /*53f0*/  BRA `(.L_x_4580) ;  /* 0x00000004002c7947 */ /* 0x000fec0003800000 */
.L_x_4603:
        /* <DEDUP_REMOVED lines=17> */
.L_x_4610:
[----:B------:R-:W-:-:S04]  /*5510*/  LOP3.LUT R3, R5, 0x80000000, RZ, 0xc0, !PT ;  /* 0x8000000005037812 */ /* 0x000fc800078ec0ff */
[----:B------:R-:W-:-:S04]  /*5520*/  SHF.R.U32.HI R3, RZ, 0x18, R3 ;  /* 0x00000018ff037819 */ /* 0x000fc80000011603 */
[----:B------:R-:W-:-:S04]  /*5530*/  LOP3.LUT R0, R0, R3, RZ, 0xfc, !PT ;  /* 0x0000000300007212 */ /* 0x000fc800078efcff */
[----:B------:R-:W-:-:S07]  /*5540*/  PRMT R4, R0, 0x7610, R4 ;  /* 0x0000761000047816 */ /* 0x000fce0000000004 */
.L_x_4609:
[----:B------:R-:W-:Y:S05]  /*5550*/  BSYNC B0 ;  /* 0x0000000000007941 */ /* 0x000fea0003800000 */
.L_x_4608:
[----:B------:R0:W-:Y:S01]  /*5560*/  STG.E.U8 desc[UR36][R8.64], R4 ;  /* 0x0000000408007986 */ /* 0x0001e2000c101124 */
[----:B------:R-:W-:Y:S01]  /*5570*/  IMAD.MOV.U32 R23, RZ, RZ, R25 ;  /* 0x000000ffff177224 */ /* 0x000fe200078e0019 */
[----:B------:R-:W-:Y:S06]  /*5580*/  BRA `(.L_x_4580) ;  /* 0x0000000000c87947 */ /* 0x000fec0003800000 */
.L_x_4602:
        /* <DEDUP_REMOVED lines=23> */
.L_x_4585:
        /* <DEDUP_REMOVED lines=16> */
.L_x_4613:
[----:B------:R-:W-:Y:S01]  /*5800*/  IMAD.MOV.U32 R23, RZ, RZ, R25 ;  /* 0x000000ffff177224 */ /* 0x000fe200078e0019 */
[----:B------:R-:W-:Y:S06]  /*5810*/  BRA `(.L_x_4580) ;  /* 0x0000000000247947 */ /* 0x000fec0003800000 */
.L_x_4612:
[----:B------:R-:W-:Y:S02]  /*5820*/  IMAD.U32 R4, R24, 0x10000, RZ ;  /* 0x0001000018047824 */ /* 0x000fe400078e00ff */
[----:B------:R-:W-:-:S04]  /*5830*/  IMAD.MOV.U32 R23, RZ, RZ, R25 ;  /* 0x000000ffff177224 */ /* 0x000fc800078e0019 */
[----:B------:R-:W0:Y:S02]  /*5840*/  F2I.U64.TRUNC R4, R4 ;  /* 0x0000000400047311 */ /* 0x000e24000020d800 */
[----:B0-----:R2:W-:Y:S01]  /*5850*/  STG.E.64 desc[UR36][R8.64], R4 ;  /* 0x0000000408007986 */ /* 0x0015e2000c101b24 */
[----:B------:R-:W-:Y:S05]  /*5860*/  BRA `(.L_x_4580) ;  /* 0x0000000000107947 */ /* 0x000fea0003800000 */
.L_x_4611:
[----:B------:R-:W-:Y:S02]  /*5870*/  IMAD.U32 R24, R24, 0x10000, RZ ;  /* 0x0001000018187824 */ /* 0x000fe400078e00ff */
[----:B------:R-:W-:Y:S02]  /*5880*/  IMAD.MOV.U32 R23, RZ, RZ, R25 ;  /* 0x000000ffff177224 */ /* 0x000fe400078e0019 */
[----:B------:R-:W0:Y:S02]  /*5890*/  F2I.FTZ.U32.TRUNC.NTZ R3, R24 ;  /* 0x0000001800037305 */ /* 0x000e24000021f000 */
[----:B0-----:R0:W-:Y:S03]  /*58a0*/  STG.E desc[UR36][R8.64], R3 ;  /* 0x0000000308007986 */ /* 0x0011e6000c101924 */
.L_x_4580:
[----:B------:R-:W-:Y:S05]  /*58b0*/  BSYNC B6 ;  /* 0x0000000000067941 */ /* 0x000fea0003800000 */
.L_x_4579:
        /* <DEDUP_REMOVED lines=25> */
.L_x_4619:
[----:B------:R-:W-:-:S06]  /*5a50*/  IMAD.U32 R5, R22, 0x10000, RZ ;  /* 0x0001000016057824 */ /* 0x000fcc00078e00ff */
[----:B------:R-:W0:Y:S02]  /*5a60*/  F2I.S64.TRUNC R4, R5 ;  /* 0x0000000500047311 */ /* 0x000e24000020d900 */
[----:B0-----:R0:W-:Y:S01]  /*5a70*/  STG.E.U8 desc[UR36][R8.64], R4 ;  /* 0x0000000408007986 */ /* 0x0011e2000c101124 */
[----:B------:R-:W-:Y:S05]  /*5a80*/  BRA `(.L_x_4621) ;  /* 0x0000000c00847947 */ /* 0x000fea0003800000 */
.L_x_4618:
        /* <DEDUP_REMOVED lines=10> */
.L_x_4623:
[----:B------:R-:W-:-:S04]  /*5b30*/  IMAD.U32 R22, R22, 0x10000, RZ ;  /* 0x0001000016167824 */ /* 0x000fc800078e00ff */
[----:B------:R-:W0:Y:S02]  /*5b40*/  F2I.FTZ.TRUNC.NTZ R3, R22 ;  /* 0x0000001600037305 */ /* 0x000e24000021f100 */
[----:B0-----:R0:W-:Y:S01]  /*5b50*/  STG.E desc[UR36][R8.64], R3 ;  /* 0x0000000308007986 */ /* 0x0011e2000c101924 */
[----:B------:R-:W-:Y:S05]  /*5b60*/  BRA `(.L_x_4621) ;  /* 0x0000000c004c7947 */ /* 0x000fea0003800000 */
.L_x_4622:
[----:B------:R-:W-:-:S04]  /*5b70*/  IMAD.U32 R22, R22, 0x10000, RZ ;  /* 0x0001000016167824 */ /* 0x000fc800078e00ff */
[----:B------:R-:W0:Y:S02]  /*5b80*/  F2I.FTZ.TRUNC.NTZ R3, R22 ;  /* 0x0000001600037305 */ /* 0x000e24000021f100 */
[----:B0-----:R0:W-:Y:S01]  /*5b90*/  STG.E.U16 desc[UR36][R8.64], R3 ;  /* 0x0000000308007986 */ /* 0x0011e2000c101524 */
[----:B------:R-:W-:Y:S05]  /*5ba0*/  BRA `(.L_x_4621) ;  /* 0x0000000c003c7947 */ /* 0x000fea0003800000 */
.L_x_4617:
        /* <DEDUP_REMOVED lines=9> */
.L_x_4625:
[----:B------:R-:W-:-:S05]  /*5c40*/  IMAD.U32 R0, R22, 0x10000, RZ ;  /* 0x0001000016007824 */ /* 0x000fca00078e00ff */
[----:B------:R-:W-:-:S05]  /*5c50*/  F2FP.F16.F32.PACK_AB R0, RZ, R0 ;  /* 0x00000000ff00723e */ /* 0x000fca00000000ff */
[----:B------:R0:W-:Y:S01]  /*5c60*/  STG.E.U16 desc[UR36][R8.64], R0 ;  /* 0x0000000008007986 */ /* 0x0001e2000c101524 */
[----:B------:R-:W-:Y:S05]  /*5c70*/  BRA `(.L_x_4621) ;  /* 0x0000000c00087947 */ /* 0x000fea0003800000 */
.L_x_4624:
        /* <DEDUP_REMOVED lines=10> */
.L_x_4627:
[----:B------:R-:W-:-:S05]  /*5d20*/  IMAD.U32 R22, R22, 0x10000, RZ ;  /* 0x0001000016167824 */ /* 0x000fca00078e00ff */
[----:B------:R-:W-:-:S04]  /*5d30*/  F2FP.F16.F32.PACK_AB R3, RZ, R22 ;  /* 0x00000016ff03723e */ /* 0x000fc800000000ff */
[----:B------:R-:W-:-:S05]  /*5d40*/  PRMT R3, R3, 0x5410, RZ ;  /* 0x0000541003037816 */ /* 0x000fca00000000ff */
[----:B------:R0:W-:Y:S01]  /*5d50*/  STG.E desc[UR36][R8.64], R3 ;  /* 0x0000000308007986 */ /* 0x0001e2000c101924 */
[----:B------:R-:W-:Y:S05]  /*5d60*/  BRA `(.L_x_4621) ;  /* 0x0000000800cc7947 */ /* 0x000fea0003800000 */
.L_x_4626:
[----:B------:R-:W-:-:S04]  /*5d70*/  IMAD.U32 R4, R22, 0x10000, RZ ;  /* 0x0001000016047824 */ /* 0x000fc800078e00ff */
[----:B------:R-:W-:-:S06]  /*5d80*/  FMUL.FTZ R4, R4, 1 ;  /* 0x3f80000004047820 */ /* 0x000fcc0000410000 */
[----:B------:R-:W0:Y:S02]  /*5d90*/  F2F.F64.F32 R4, R4 ;  /* 0x0000000400047310 */ /* 0x000e240000201800 */
[----:B0-----:R0:W-:Y:S01]  /*5da0*/  STG.E.64 desc[UR36][R8.64], R4 ;  /* 0x0000000408007986 */ /* 0x0011e2000c101b24 */
[----:B------:R-:W-:Y:S05]  /*5db0*/  BRA `(.L_x_4621) ;  /* 0x0000000800b87947 */ /* 0x000fea0003800000 */
.L_x_4616:
        /* <DEDUP_REMOVED lines=13> */
.L_x_4630:
[----:B------:R-:W-:Y:S01]  /*5e90*/  IMAD.U32 R22, R22, 0x10000, RZ ;  /* 0x0001000016167824 */ /* 0x000fe200078e00ff */
[----:B------:R-:W-:-:S03]  /*5ea0*/  CS2R R6, SRZ ;  /* 0x0000000000067805 */ /* 0x000fc6000001ff00 */
[----:B------:R-:W-:-:S06]  /*5eb0*/  FMUL.FTZ R4, R22, 1 ;  /* 0x3f80000016047820 */ /* 0x000fcc0000410000 */
[----:B------:R-:W0:Y:S02]  /*5ec0*/  F2F.F64.F32 R4, R4 ;  /* 0x0000000400047310 */ /* 0x000e240000201800 */
[----:B0-----:R0:W-:Y:S01]  /*5ed0*/  STG.E.128 desc[UR36][R8.64], R4 ;  /* 0x0000000408007986 */ /* 0x0011e2000c101d24 */
[----:B------:R-:W-:Y:S05]  /*5ee0*/  BRA `(.L_x_4621) ;  /* 0x00000008006c7947 */ /* 0x000fea0003800000 */
.L_x_4629:
        /* <DEDUP_REMOVED lines=21> */
.L_x_4634:
[----:B------:R-:W-:Y:S05]  /*6040*/  BSYNC B0 ;  /* 0x0000000000007941 */ /* 0x000fea0003800000 */
.L_x_4633:
[----:B------:R-:W-:-:S05]  /*6050*/  LOP3.LUT R5, R0, R5, RZ, 0xfc, !PT ;  /* 0x0000000500057212 */ /* 0x000fca00078efcff */
[----:B------:R0:W-:Y:S01]  /*6060*/  STG.E.U8 desc[UR36][R8.64], R5 ;  /* 0x0000000508007986 */ /* 0x0001e2000c101124 */
[----:B------:R-:W-:Y:S05]  /*6070*/  BRA `(.L_x_4621) ;  /* 0x0000000800087947 */ /* 0x000fea0003800000 */
.L_x_4632:
        /* <DEDUP_REMOVED lines=13> */
.L_x_4636:
[----:B------:R-:W-:Y:S01]  /*6150*/  IMAD.MOV.U32 R0, RZ, RZ, 0x7f ;  /* 0x0000007fff007424 */ /* 0x000fe200078e00ff */
[----:B------:R-:W-:-:S04]  /*6160*/  ISETP.GT.U32.AND P0, PT, R3, 0x7f800000, PT ;  /* 0x7f8000000300780c */ /* 0x000fc80003f04070 */
[----:B------:R-:W-:-:S09]  /*6170*/  SEL R0, R0, 0x7c, P0 ;  /* 0x0000007c00007807 */ /* 0x000fd20000000000 */
.L_x_4637:
[----:B------:R-:W-:Y:S05]  /*6180*/  BSYNC B0 ;  /* 0x0000000000007941 */ /* 0x000fea0003800000 */
.L_x_4635:
[----:B------:R-:W-:-:S04]  /*6190*/  LOP3.LUT R3, R5, 0x80000000, RZ, 0xc0, !PT ;  /* 0x8000000005037812 */ /* 0x000fc800078ec0ff */
[----:B------:R-:W-:-:S04]  /*61a0*/  SHF.R.U32.HI R3, RZ, 0x18, R3 ;  /* 0x00000018ff037819 */ /* 0x000fc80000011603 */
[----:B------:R-:W-:-:S05]  /*61b0*/  LOP3.LUT R3, R0, R3, RZ, 0xfc, !PT ;  /* 0x0000000300037212 */ /* 0x000fca00078efcff */
[----:B------:R0:W-:Y:S01]  /*61c0*/  STG.E.U8 desc[UR36][R8.64], R3 ;  /* 0x0000000308007986 */ /* 0x0001e2000c101124 */
[----:B------:R-:W-:Y:S05]  /*61d0*/  BRA `(.L_x_4621) ;  /* 0x0000000400b07947 */ /* 0x000fea0003800000 */
.L_x_4631:
[----:B------:R0:W-:Y:S01]  /*61e0*/  STG.E.U16 desc[UR36][R8.64], R22 ;  /* 0x0000001608007986 */ /* 0x0001e2000c101524 */
[----:B------:R-:W-:Y:S05]  /*61f0*/  BRA `(.L_x_4621) ;  /* 0x0000000400a87947 */ /* 0x000fea0003800000 */
.L_x_4628:
        /* <DEDUP_REMOVED lines=12> */
.L_x_4640:
        /* <DEDUP_REMOVED lines=17> */
.L_x_4643:
[----:B------:R-:W-:-:S04]  /*63d0*/  LOP3.LUT R3, R5, 0x80000000, RZ, 0xc0, !PT ;  /* 0x8000000005037812 */ /* 0x000fc800078ec0ff */
[----:B------:R-:W-:-:S04]  /*63e0*/  SHF.R.U32.HI R3, RZ, 0x18, R3 ;  /* 0x00000018ff037819 */ /* 0x000fc80000011603 */
[----:B------:R-:W-:-:S04]  /*63f0*/  LOP3.LUT R0, R0, R3, RZ, 0xfc, !PT ;  /* 0x0000000300007212 */ /* 0x000fc800078efcff */
[----:B------:R-:W-:-:S07]  /*6400*/  PRMT R4, R0, 0x7610, R4 ;  /* 0x0000761000047816 */ /* 0x000fce0000000004 */
.L_x_4642:
[----:B------:R-:W-:Y:S05]  /*6410*/  BSYNC B0 ;  /* 0x0000000000007941 */ /* 0x000fea0003800000 */
.L_x_4641:
[----:B------:R3:W-:Y:S01]  /*6420*/  STG.E.U8 desc[UR36][R8.64], R4 ;  /* 0x0000000408007986 */ /* 0x0007e2000c101124 */
[----:B------:R-:W-:Y:S05]  /*6430*/  BRA `(.L_x_4621) ;  /* 0x0000000400187947 */ /* 0x000fea0003800000 */
.L_x_4639:
        /* <DEDUP_REMOVED lines=17> */
.L_x_4646:
[----:B------:R-:W-:-:S04]  /*6550*/  LOP3.LUT R3, R5, 0x80000000, RZ, 0xc0, !PT ;  /* 0x8000000005037812 */ /* 0x000fc800078ec0ff */
[----:B------:R-:W-:-:S04]  /*6560*/  SHF.R.U32.HI R3, RZ, 0x18, R3 ;  /* 0x00000018ff037819 */ /* 0x000fc80000011603 */
[----:B------:R-:W-:-:S04]  /*6570*/  LOP3.LUT R0, R0, R3, RZ, 0xfc, !PT ;  /* 0x0000000300007212 */ /* 0x000fc800078efcff */
[----:B------:R-:W-:-:S07]  /*6580*/  PRMT R4, R0, 0x7610, R4 ;  /* 0x0000761000047816 */ /* 0x000fce0000000004 */
.L_x_4645:
[----:B------:R-:W-:Y:S05]  /*6590*/  BSYNC B0 ;  /* 0x0000000000007941 */ /* 0x000fea0003800000 */
.L_x_4644:
[----:B------:R0:W-:Y:S01]  /*65a0*/  STG.E.U8 desc[UR36][R8.64], R4 ;  /* 0x0000000408007986 */ /* 0x0001e2000c101124 */
[----:B------:R-:W-:Y:S05]  /*65b0*/  BRA `(.L_x_4621) ;  /* 0x0000000000b87947 */ /* 0x000fea0003800000 */
.L_x_4638:
        /* <DEDUP_REMOVED lines=22> */
.L_x_4620:
        /* <DEDUP_REMOVED lines=16> */
.L_x_4649:
[----:B------:R-:W-:Y:S05]  /*6820*/  BRA `(.L_x_4621) ;  /* 0x00000000001c7947 */ /* 0x000fea0003800000 */
.L_x_4648:
[----:B------:R-:W-:-:S06]  /*6830*/  IMAD.U32 R4, R22, 0x10000, RZ ;  /* 0x0001000016047824 */ /* 0x000fcc00078e00ff */
[----:B------:R-:W0:Y:S02]  /*6840*/  F2I.U64.TRUNC R4, R4 ;  /* 0x0000000400047311 */ /* 0x000e24000020d800 */
[----:B0-----:R2:W-:Y:S01]  /*6850*/  STG.E.64 desc[UR36][R8.64], R4 ;  /* 0x0000000408007986 */ /* 0x0015e2000c101b24 */
[----:B------:R-:W-:Y:S05]  /*6860*/  BRA `(.L_x_4621) ;  /* 0x00000000000c7947 */ /* 0x000fea0003800000 */
.L_x_4647:
[----:B------:R-:W-:-:S04]  /*6870*/  IMAD.U32 R22, R22, 0x10000, RZ ;  /* 0x0001000016167824 */ /* 0x000fc800078e00ff */
[----:B------:R-:W0:Y:S02]  /*6880*/  F2I.FTZ.U32.TRUNC.NTZ R3, R22 ;  /* 0x0000001600037305 */ /* 0x000e24000021f000 */
[----:B0-----:R0:W-:Y:S02]  /*6890*/  STG.E desc[UR36][R8.64], R3 ;  /* 0x0000000308007986 */ /* 0x0011e4000c101924 */
.L_x_4621:
        /* <DEDUP_REMOVED lines=25> */
.L_x_4653:
[----:B------:R-:W-:-:S06]  /*6a30*/  IMAD.U32 R5, R18, 0x10000, RZ ;  /* 0x0001000012057824 */ /* 0x000fcc00078e00ff */
[----:B------:R-:W0:Y:S02]  /*6a40*/  F2I.S64.TRUNC R4, R5 ;  /* 0x0000000500047311 */ /* 0x000e24000020d900 */
[----:B0-----:R3:W-:Y:S01]  /*6a50*/  STG.E.U8 desc[UR36][R8.64], R4 ;  /* 0x0000000408007986 */ /* 0x0017e2000c101124 */
[----:B------:R-:W-:Y:S05]  /*6a60*/  BRA `(.L_x_4655) ;  /* 0x0000000c00847947 */ /* 0x000fea0003800000 */
.L_x_4652:
        /* <DEDUP_REMOVED lines=10> */
.L_x_4657:
[----:B------:R-:W-:-:S04]  /*6b10*/  IMAD.U32 R18, R18, 0x10000, RZ ;  /* 0x0001000012127824 */ /* 0x000fc800078e00ff */
[----:B------:R-:W0:Y:S02]  /*6b20*/  F2I.FTZ.TRUNC.NTZ R3, R18 ;  /* 0x0000001200037305 */ /* 0x000e24000021f100 */
[----:B0-----:R2:W-:Y:S01]  /*6b30*/  STG.E desc[UR36][R8.64], R3 ;  /* 0x0000000308007986 */ /* 0x0015e2000c101924 */
[----:B------:R-:W-:Y:S05]  /*6b40*/  BRA `(.L_x_4655) ;  /* 0x0000000c004c7947 */ /* 0x000fea0003800000 */
.L_x_4656:
[----:B------:R-:W-:-:S04]  /*6b50*/  IMAD.U32 R18, R18, 0x10000, RZ ;  /* 0x0001000012127824 */ /* 0x000fc800078e00ff */
[----:B------:R-:W0:Y:S02]  /*6b60*/  F2I.FTZ.TRUNC.NTZ R3, R18 ;  /* 0x0000001200037305 */ /* 0x000e24000021f100 */
[----:B0-----:R0:W-:Y:S01]  /*6b70*/  STG.E.U16 desc[UR36][R8.64], R3 ;  /* 0x0000000308007986 */ /* 0x0011e2000c101524 */
[----:B------:R-:W-:Y:S05]  /*6b80*/  BRA `(.L_x_4655) ;  /* 0x0000000c003c7947 */ /* 0x000fea0003800000 */
.L_x_4651:
        /* <DEDUP_REMOVED lines=9> */
.L_x_4659:
[----:B------:R-:W-:-:S05]  /*6c20*/  IMAD.U32 R0, R18, 0x10000, RZ ;  /* 0x0001000012007824 */ /* 0x000fca00078e00ff */
[----:B------:R-:W-:-:S05]  /*6c30*/  F2FP.F16.F32.PACK_AB R0, RZ, R0 ;  /* 0x00000000ff00723e */ /* 0x000fca00000000ff */
[----:B------:R0:W-:Y:S01]  /*6c40*/  STG.E.U16 desc[UR36][R8.64], R0 ;  /* 0x0000000008007986 */ /* 0x0001e2000c101524 */
[----:B------:R-:W-:Y:S05]  /*6c50*/  BRA `(.L_x_4655) ;  /* 0x0000000c00087947 */ /* 0x000fea0003800000 */
.L_x_4658:
        /* <DEDUP_REMOVED lines=10> */
.L_x_4661:
[----:B------:R-:W-:-:S05]  /*6d00*/  IMAD.U32 R18, R18, 0x10000, RZ ;  /* 0x0001000012127824 */ /* 0x000fca00078e00ff */
[----:B------:R-:W-:-:S04]  /*6d10*/  F2FP.F16.F32.PACK_AB R3, RZ, R18 ;  /* 0x00000012ff03723e */ /* 0x000fc800000000ff */
[----:B------:R-:W-:-:S05]  /*6d20*/  PRMT R3, R3, 0x5410, RZ ;  /* 0x0000541003037816 */ /* 0x000fca00000000ff */
[----:B------:R0:W-:Y:S01]  /*6d30*/  STG.E desc[UR36][R8.64], R3 ;  /* 0x0000000308007986 */ /* 0x0001e2000c101924 */
[----:B------:R-:W-:Y:S05]  /*6d40*/  BRA `(.L_x_4655) ;  /* 0x0000000800cc7947 */ /* 0x000fea0003800000 */
.L_x_4660:
[----:B------:R-:W-:-:S04]  /*6d50*/  IMAD.U32 R4, R18, 0x10000, RZ ;  /* 0x0001000012047824 */ /* 0x000fc800078e00ff */
[----:B------:R-:W-:-:S06]  /*6d60*/  FMUL.FTZ R4, R4, 1 ;  /* 0x3f80000004047820 */ /* 0x000fcc0000410000 */
[----:B------:R-:W0:Y:S02]  /*6d70*/  F2F.F64.F32 R4, R4 ;  /* 0x0000000400047310 */ /* 0x000e240000201800 */
[----:B0-----:R0:W-:Y:S01]  /*6d80*/  STG.E.64 desc[UR36][R8.64], R4 ;  /* 0x0000000408007986 */ /* 0x0011e2000c101b24 */
[----:B------:R-:W-:Y:S05]  /*6d90*/  BRA `(.L_x_4655) ;  /* 0x0000000800b87947 */ /* 0x000fea0003800000 */
.L_x_4650:
        /* <DEDUP_REMOVED lines=13> */
.L_x_4664:
[----:B------:R-:W-:Y:S01]  /*6e70*/  IMAD.U32 R18, R18, 0x10000, RZ ;  /* 0x0001000012127824 */ /* 0x000fe200078e00ff */
[----:B------:R-:W-:-:S03]  /*6e80*/  CS2R R6, SRZ ;  /* 0x0000000000067805 */ /* 0x000fc6000001ff00 */
[----:B------:R-:W-:-:S06]  /*6e90*/  FMUL.FTZ R4, R18, 1 ;  /* 0x3f80000012047820 */ /* 0x000fcc0000410000 */
[----:B------:R-:W0:Y:S02]  /*6ea0*/  F2F.F64.F32 R4, R4 ;  /* 0x0000000400047310 */ /* 0x000e240000201800 */
[----:B0-----:R0:W-:Y:S01]  /*6eb0*/  STG.E.128 desc[UR36][R8.64], R4 ;  /* 0x0000000408007986 */ /* 0x0011e2000c101d24 */
[----:B------:R-:W-:Y:S05]  /*6ec0*/  BRA `(.L_x_4655) ;  /* 0x00000008006c7947 */ /* 0x000fea0003800000 */
.L_x_4663:
        /* <DEDUP_REMOVED lines=21> */
.L_x_4668:
[----:B------:R-:W-:Y:S05]  /*7020*/  BSYNC B0 ;  /* 0x0000000000007941 */ /* 0x000fea0003800000 */
.L_x_4667:
[----:B------:R-:W-:-:S05]  /*7030*/  LOP3.LUT R5, R0, R5, RZ, 0xfc, !PT ;  /* 0x0000000500057212 */ /* 0x000fca00078efcff */
[----:B------:R0:W-:Y:S01]  /*7040*/  STG.E.U8 desc[UR36][R8.64], R5 ;  /* 0x0000000508007986 */ /* 0x0001e2000c101124 */
[----:B------:R-:W-:Y:S05]  /*7050*/  BRA `(.L_x_4655) ;  /* 0x0000000800087947 */ /* 0x000fea0003800000 */
.L_x_4666:
        /* <DEDUP_REMOVED lines=13> */
.L_x_4670:
[----:B------:R-:W-:Y:S01]  /*7130*/  IMAD.MOV.U32 R0, RZ, RZ, 0x7f ;  /* 0x0000007fff007424 */ /* 0x000fe200078e00ff */
[----:B------:R-:W-:-:S04]  /*7140*/  ISETP.GT.U32.AND P0, PT, R3, 0x7f800000, PT ;  /* 0x7f8000000300780c */ /* 0x000fc80003f04070 */
[----:B------:R-:W-:-:S09]  /*7150*/  SEL R0, R0, 0x7c, P0 ;  /* 0x0000007c00007807 */ /* 0x000fd20000000000 */
.L_x_4671:
[----:B------:R-:W-:Y:S05]  /*7160*/  BSYNC B0 ;  /* 0x0000000000007941 */ /* 0x000fea0003800000 */
.L_x_4669:
[----:B------:R-:W-:-:S04]  /*7170*/  LOP3.LUT R3, R5, 0x80000000, RZ, 0xc0, !PT ;  /* 0x8000000005037812 */ /* 0x000fc800078ec0ff */
[----:B------:R-:W-:-:S04]  /*7180*/  SHF.R.U32.HI R3, RZ, 0x18, R3 ;  /* 0x00000018ff037819 */ /* 0x000fc80000011603 */
[----:B------:R-:W-:-:S05]  /*7190*/  LOP3.LUT R3, R0, R3, RZ, 0xfc, !PT ;  /* 0x0000000300037212 */ /* 0x000fca00078efcff */
[----:B------:R0:W-:Y:S01]  /*71a0*/  STG.E.U8 desc[UR36][R8.64], R3 ;  /* 0x0000000308007986 */ /* 0x0001e2000c101124 */
[----:B------:R-:W-:Y:S05]  /*71b0*/  BRA `(.L_x_4655) ;  /* 0x0000000400b07947 */ /* 0x000fea0003800000 */
.L_x_4665:
[----:B------:R0:W-:Y:S01]  /*71c0*/  STG.E.U16 desc[UR36][R8.64], R18 ;  /* 0x0000001208007986 */ /* 0x0001e2000c101524 */
[----:B------:R-:W-:Y:S05]  /*71d0*/  BRA `(.L_x_4655) ;  /* 0x0000000400a87947 */ /* 0x000fea0003800000 */
.L_x_4662:
        /* <DEDUP_REMOVED lines=12> */
.L_x_4674:
        /* <DEDUP_REMOVED lines=17> */
.L_x_4677:
[----:B------:R-:W-:-:S04]  /*73b0*/  LOP3.LUT R3, R5, 0x80000000, RZ, 0xc0, !PT ;  /* 0x8000000005037812 */ /* 0x000fc800078ec0ff */
[----:B------:R-:W-:-:S04]  /*73c0*/  SHF.R.U32.HI R3, RZ, 0x18, R3 ;  /* 0x00000018ff037819 */ /* 0x000fc80000011603 */
[----:B------:R-:W-:-:S04]  /*73d0*/  LOP3.LUT R0, R0, R3, RZ, 0xfc, !PT ;  /* 0x0000000300007212 */ /* 0x000fc800078efcff */
[----:B------:R-:W-:-:S07]  /*73e0*/  PRMT R4, R0, 0x7610, R4 ;  /* 0x0000761000047816 */ /* 0x000fce0000000004 */
.L_x_4676:
[----:B------:R-:W-:Y:S05]  /*73f0*/  BSYNC B0 ;  /* 0x0000000000007941 */ /* 0x000fea0003800000 */
.L_x_4675:
[----:B------:R0:W-:Y:S01]  /*7400*/  STG.E.U8 desc[UR36][R8.64], R4 ;  /* 0x0000000408007986 */ /* 0x0001e2000c101124 */
[----:B------:R-:W-:Y:S05]  /*7410*/  BRA `(.L_x_4655) ;  /* 0x0000000400187947 */ /* 0x000fea0003800000 */
.L_x_4673:
        /* <DEDUP_REMOVED lines=17> */
.L_x_4680:
[----:B------:R-:W-:-:S04]  /*7530*/  LOP3.LUT R3, R5, 0x80000000, RZ, 0xc0, !PT ;  /* 0x8000000005037812 */ /* 0x000fc800078ec0ff */
[----:B------:R-:W-:-:S04]  /*7540*/  SHF.R.U32.HI R3, RZ, 0x18, R3 ;  /* 0x00000018ff037819 */ /* 0x000fc80000011603 */
[----:B------:R-:W-:-:S04]  /*7550*/  LOP3.LUT R0, R0, R3, RZ, 0xfc, !PT ;  /* 0x0000000300007212 */ /* 0x000fc800078efcff */
[----:B------:R-:W-:-:S07]  /*7560*/  PRMT R4, R0, 0x7610, R4 ;  /* 0x0000761000047816 */ /* 0x000fce0000000004 */
.L_x_4679:
[----:B------:R-:W-:Y:S05]  /*7570*/  BSYNC B0 ;  /* 0x0000000000007941 */ /* 0x000fea0003800000 */
.L_x_4678:
[----:B------:R0:W-:Y:S01]  /*7580*/  STG.E.U8 desc[UR36][R8.64], R4 ;  /* 0x0000000408007986 */ /* 0x0001e2000c101124 */
[----:B------:R-:W-:Y:S05]  /*7590*/  BRA `(.L_x_4655) ;  /* 0x0000000000b87947 */ /* 0x000fea0003800000 */
.L_x_4672:
        /* <DEDUP_REMOVED lines=22> */
.L_x_4654:
        /* <DEDUP_REMOVED lines=16> */
.L_x_4683:
[----:B------:R-:W-:Y:S05]  /*7800*/  BRA `(.L_x_4655) ;  /* 0x00000000001c7947 */ /* 0x000fea0003800000 */
.L_x_4682:
[----:B------:R-:W-:-:S06]  /*7810*/  IMAD.U32 R4, R18, 0x10000, RZ ;  /* 0x0001000012047824 */ /* 0x000fcc00078e00ff */
[----:B------:R-:W0:Y:S02]  /*7820*/  F2I.U64.TRUNC R4, R4 ;  /* 0x0000000400047311 */ /* 0x000e24000020d800 */
[----:B0-----:R0:W-:Y:S01]  /*7830*/  STG.E.64 desc[UR36][R8.64], R4 ;  /* 0x0000000408007986 */ /* 0x0011e2000c101b24 */
[----:B------:R-:W-:Y:S05]  /*7840*/  BRA `(.L_x_4655) ;  /* 0x00000000000c7947 */ /* 0x000fea0003800000 */
.L_x_4681:
[----:B------:R-:W-:-:S04]  /*7850*/  IMAD.U32 R18, R18, 0x10000, RZ ;  /* 0x0001000012127824 */ /* 0x000fc800078e00ff */
[----:B------:R-:W0:Y:S02]  /*7860*/  F2I.FTZ.U32.TRUNC.NTZ R3, R18 ;  /* 0x0000001200037305 */ /* 0x000e24000021f000 */
[----:B0-----:R0:W-:Y:S02]  /*7870*/  STG.E desc[UR36][R8.64], R3 ;  /* 0x0000000308007986 */ /* 0x0011e4000c101924 */
.L_x_4655:
[----:B------:R-:W-:-:S07]  /*7880*/  VIADD R23, R23, 0x80 ;  /* 0x0000008017177836 */ /* 0x000fce0000000000 */
.L_x_4615:
[----:B------:R-:W-:Y:S05]  /*7890*/  BSYNC B6 ;  /* 0x0000000000067941 */ /* 0x000fea0003800000 */
.L_x_4614:
[----:B------:R-:W-:-:S13]  /*78a0*/  ISETP.GE.AND P0, PT, R23, R16, PT ;  /* 0x000000101700720c */ /* 0x000fda0003f06270 */
[----:B------:R-:W-:Y:S05]  /*78b0*/  @P0 EXIT ;  /* 0x000000000000094d */ /* 0x000fea0003800000 */
[----:B0123--:R-:W0:Y:S01]  /*78c0*/  LDC.64 R4, c[0x0][0x228] ;  /* 0x00008a00ff047b82 */ /* 0x00fe220000000a00 */
[----:B------:R-:W-:Y:S01]  /*78d0*/  PRMT R0, R19, 0x9910, RZ ;  /* 0x0000991013007816 */ /* 0x000fe200000000ff */
        /* <DEDUP_REMOVED lines=19> */
.L_x_4687:
[----:B------:R-:W-:-:S06]  /*7a10*/  IMAD.U32 R5, R17, 0x10000, RZ ;  /* 0x0001000011057824 */ /* 0x000fcc00078e00ff */
[----:B------:R-:W0:Y:S02]  /*7a20*/  F2I.S64.TRUNC R4, R5 ;  /* 0x0000000500047311 */ /* 0x000e24000020d900 */
[----:B0-----:R-:W-:Y:S01]  /*7a30*/  STG.E.U8 desc[UR36][R2.64], R4 ;  /* 0x0000000402007986 */ /* 0x001fe2000c101124 */
[----:B------:R-:W-:Y:S05]  /*7a40*/  EXIT ;  /* 0x000000000000794d */ /* 0x000fea0003800000 */
.L_x_4686:
        /* <DEDUP_REMOVED lines=10> */
.L_x_4690:
[----:B------:R-:W-:-:S06]  /*7af0*/  IMAD.U32 R17, R17, 0x10000, RZ ;  /* 0x0001000011117824 */ /* 0x000fcc00078e00ff */
[----:B------:R-:W0:Y:S02]  /*7b00*/  F2I.FTZ.TRUNC.NTZ R17, R17 ;  /* 0x0000001100117305 */ /* 0x000e24000021f100 */
[----:B0-----:R-:W-:Y:S01]  /*7b10*/  STG.E desc[UR36][R2.64], R17 ;  /* 0x0000001102007986 */ /* 0x001fe2000c101924 */
[----:B------:R-:W-:Y:S05]  /*7b20*/  EXIT ;  /* 0x000000000000794d */ /* 0x000fea0003800000 */
.L_x_4689:
[----:B------:R-:W-:-:S06]  /*7b30*/  IMAD.U32 R17, R17, 0x10000, RZ ;  /* 0x0001000011117824 */ /* 0x000fcc00078e00ff */
[----:B------:R-:W0:Y:S02]  /*7b40*/  F2I.FTZ.TRUNC.NTZ R17, R17 ;  /* 0x0000001100117305 */ /* 0x000e24000021f100 */
[----:B0-----:R-:W-:Y:S01]  /*7b50*/  STG.E.U16 desc[UR36][R2.64], R17 ;  /* 0x0000001102007986 */ /* 0x001fe2000c101524 */
[----:B------:R-:W-:Y:S05]  /*7b60*/  EXIT ;  /* 0x000000000000794d */ /* 0x000fea0003800000 */
.L_x_4685:
        /* <DEDUP_REMOVED lines=9> */
.L_x_4692:
[----:B------:R-:W-:-:S05]  /*7c00*/  IMAD.U32 R0, R17, 0x10000, RZ ;  /* 0x0001000011007824 */ /* 0x000fca00078e00ff */
[----:B------:R-:W-:-:S05]  /*7c10*/  F2FP.F16.F32.PACK_AB R0, RZ, R0 ;  /* 0x00000000ff00723e */ /* 0x000fca00000000ff */
[----:B------:R-:W-:Y:S01]  /*7c20*/  STG.E.U16 desc[UR36][R2.64], R0 ;  /* 0x0000000002007986 */ /* 0x000fe2000c101524 */
[----:B------:R-:W-:Y:S05]  /*7c30*/  EXIT ;  /* 0x000000000000794d */ /* 0x000fea0003800000 */
.L_x_4691:
        /* <DEDUP_REMOVED lines=10> */
.L_x_4694:
[----:B------:R-:W-:-:S05]  /*7ce0*/  IMAD.U32 R17, R17, 0x10000, RZ ;  /* 0x0001000011117824 */ /* 0x000fca00078e00ff */
[----:B------:R-:W-:-:S04]  /*7cf0*/  F2FP.F16.F32.PACK_AB R5, RZ, R17 ;  /* 0x00000011ff05723e */ /* 0x000fc800000000ff */
[----:B------:R-:W-:-:S05]  /*7d00*/  PRMT R5, R5, 0x5410, RZ ;  /* 0x0000541005057816 */ /* 0x000fca00000000ff */
[----:B------:R-:W-:Y:S01]  /*7d10*/  STG.E desc[UR36][R2.64], R5 ;  /* 0x0000000502007986 */ /* 0x000fe2000c101924 */
[----:B------:R-:W-:Y:S05]  /*7d20*/  EXIT ;  /* 0x000000000000794d */ /* 0x000fea0003800000 */
.L_x_4693:
[----:B------:R-:W-:-:S04]  /*7d30*/  IMAD.U32 R4, R17, 0x10000, RZ ;  /* 0x0001000011047824 */ /* 0x000fc800078e00ff */
[----:B------:R-:W-:-:S06]  /*7d40*/  FMUL.FTZ R4, R4, 1 ;  /* 0x3f80000004047820 */ /* 0x000fcc0000410000 */
[----:B------:R-:W0:Y:S02]  /*7d50*/  F2F.F64.F32 R4, R4 ;  /* 0x0000000400047310 */ /* 0x000e240000201800 */
[----:B0-----:R-:W-:Y:S01]  /*7d60*/  STG.E.64 desc[UR36][R2.64], R4 ;  /* 0x0000000402007986 */ /* 0x001fe2000c101b24 */
[----:B------:R-:W-:Y:S05]  /*7d70*/  EXIT ;  /* 0x000000000000794d */ /* 0x000fea0003800000 */
.L_x_4684:
        /* <DEDUP_REMOVED lines=13> */
.L_x_4697:
[----:B------:R-:W-:Y:S01]  /*7e50*/  IMAD.U32 R17, R17, 0x10000, RZ ;  /* 0x0001000011117824 */ /* 0x000fe200078e00ff */
[----:B------:R-:W-:-:S03]  /*7e60*/  CS2R R6, SRZ ;  /* 0x0000000000067805 */ /* 0x000fc6000001ff00 */
[----:B------:R-:W-:-:S06]  /*7e70*/  FMUL.FTZ R4, R17, 1 ;  /* 0x3f80000011047820 */ /* 0x000fcc0000410000 */
[----:B------:R-:W0:Y:S02]  /*7e80*/  F2F.F64.F32 R4, R4 ;  /* 0x0000000400047310 */ /* 0x000e240000201800 */
[----:B0-----:R-:W-:Y:S01]  /*7e90*/  STG.E.128 desc[UR36][R2.64], R4 ;  /* 0x0000000402007986 */ /* 0x001fe2000c101d24 */
[----:B------:R-:W-:Y:S05]  /*7ea0*/  EXIT ;  /* 0x000000000000794d */ /* 0x000fea0003800000 */
.L_x_4696:
        /* <DEDUP_REMOVED lines=21> */
.L_x_4701:
[----:B------:R-:W-:Y:S05]  /*8000*/  BSYNC B0 ;  /* 0x0000000000007941 */ /* 0x000fea0003800000 */
.L_x_4700:
[----:B------:R-:W-:-:S05]  /*8010*/  LOP3.LUT R5, R0, R5, RZ, 0xfc, !PT ;  /* 0x0000000500057212 */ /* 0x000fca00078efcff */
[----:B------:R-:W-:Y:S01]  /*8020*/  STG.E.U8 desc[UR36][R2.64], R5 ;  /* 0x0000000502007986 */ /* 0x000fe2000c101124 */
[----:B------:R-:W-:Y:S05]  /*8030*/  EXIT ;  /* 0x000000000000794d */ /* 0x000fea0003800000 */
.L_x_4699:
        /* <DEDUP_REMOVED lines=13> */
.L_x_4703:
[----:B------:R-:W-:Y:S01]  /*8110*/  IMAD.MOV.U32 R0, RZ, RZ, 0x7f ;  /* 0x0000007fff007424 */ /* 0x000fe200078e00ff */
[----:B------:R-:W-:-:S04]  /*8120*/  ISETP.GT.U32.AND P0, PT, R4, 0x7f800000, PT ;  /* 0x7f8000000400780c */ /* 0x000fc80003f04070 */
[----:B------:R-:W-:-:S09]  /*8130*/  SEL R0, R0, 0x7c, P0 ;  /* 0x0000007c00007807 */ /* 0x000fd20000000000 */
.L_x_4704:
[----:B------:R-:W-:Y:S05]  /*8140*/  BSYNC B0 ;  /* 0x0000000000007941 */ /* 0x000fea0003800000 */
.L_x_4702:
[----:B------:R-:W-:-:S04]  /*8150*/  LOP3.LUT R4, R17, 0x80000000, RZ, 0xc0, !PT ;  /* 0x8000000011047812 */ /* 0x000fc800078ec0ff */
[----:B------:R-:W-:-:S04]  /*8160*/  SHF.R.U32.HI R5, RZ, 0x18, R4 ;  /* 0x00000018ff057819 */ /* 0x000fc80000011604 */
[----:B------:R-:W-:-:S05]  /*8170*/  LOP3.LUT R5, R0, R5, RZ, 0xfc, !PT ;  /* 0x0000000500057212 */ /* 0x000fca00078efcff */
[----:B------:R-:W-:Y:S01]  /*8180*/  STG.E.U8 desc[UR36][R2.64], R5 ;  /* 0x0000000502007986 */ /* 0x000fe2000c101124 */
[----:B------:R-:W-:Y:S05]  /*8190*/  EXIT ;  /* 0x000000000000794d */ /* 0x000fea0003800000 */
.L_x_4698:
[----:B------:R-:W-:Y:S01]  /*81a0*/  STG.E.U16 desc[UR36][R2.64], R17 ;  /* 0x0000001102007986 */ /* 0x000fe2000c101524 */
[----:B------:R-:W-:Y:S05]  /*81b0*/  EXIT ;  /* 0x000000000000794d */ /* 0x000fea0003800000 */
.L_x_4695:
        /* <DEDUP_REMOVED lines=12> */
.L_x_4707:
        /* <DEDUP_REMOVED lines=17> */
.L_x_4710:
[----:B------:R-:W-:-:S04]  /*8390*/  LOP3.LUT R0, R17, 0x80000000, RZ, 0xc0, !PT ;  /* 0x8000000011007812 */ /* 0x000fc800078ec0ff */
[----:B------:R-:W-:-:S04]  /*83a0*/  SHF.R.U32.HI R5, RZ, 0x18, R0 ;  /* 0x00000018ff057819 */ /* 0x000fc80000011600 */
[----:B------:R-:W-:-:S04]  /*83b0*/  LOP3.LUT R4, R4, R5, RZ, 0xfc, !PT ;  /* 0x0000000504047212 */ /* 0x000fc800078efcff */
[----:B------:R-:W-:-:S07]  /*83c0*/  PRMT R0, R4, 0x7610, R0 ;  /* 0x0000761004007816 */ /* 0x000fce0000000000 */
.L_x_4709:
[----:B------:R-:W-:Y:S05]  /*83d0*/  BSYNC B0 ;  /* 0x0000000000007941 */ /* 0x000fea0003800000 */
.L_x_4708:
[----:B------:R-:W-:Y:S01]  /*83e0*/  STG.E.U8 desc[UR36][R2.64], R0 ;  /* 0x0000000002007986 */ /* 0x000fe2000c101124 */
[----:B------:R-:W-:Y:S05]  /*83f0*/  EXIT ;  /* 0x000000000000794d */ /* 0x000fea0003800000 */
.L_x_4706:
        /* <DEDUP_REMOVED lines=17> */
.L_x_4713:
[----:B------:R-:W-:-:S04]  /*8510*/  LOP3.LUT R0, R17, 0x80000000, RZ, 0xc0, !PT ;  /* 0x8000000011007812 */ /* 0x000fc800078ec0ff */
[----:B------:R-:W-:-:S04]  /*8520*/  SHF.R.U32.HI R5, RZ, 0x18, R0 ;  /* 0x00000018ff057819 */ /* 0x000fc80000011600 */
[----:B------:R-:W-:-:S04]  /*8530*/  LOP3.LUT R4, R4, R5, RZ, 0xfc, !PT ;  /* 0x0000000504047212 */ /* 0x000fc800078efcff */
[----:B------:R-:W-:-:S07]  /*8540*/  PRMT R0, R4, 0x7610, R0 ;  /* 0x0000761004007816 */ /* 0x000fce0000000000 */
.L_x_4712:
[----:B------:R-:W-:Y:S05]  /*8550*/  BSYNC B0 ;  /* 0x0000000000007941 */ /* 0x000fea0003800000 */
.L_x_4711:
[----:B------:R-:W-:Y:S01]  /*8560*/  STG.E.U8 desc[UR36][R2.64], R0 ;  /* 0x0000000002007986 */ /* 0x000fe2000c101124 */
[----:B------:R-:W-:Y:S05]  /*8570*/  EXIT ;  /* 0x000000000000794d */ /* 0x000fea0003800000 */
.L_x_4705:
        /* <DEDUP_REMOVED lines=22> */
.L_x_4688:
        /* <DEDUP_REMOVED lines=16> */
.L_x_4716:
[----:B------:R-:W-:Y:S05]  /*87e0*/  EXIT ;  /* 0x000000000000794d */ /* 0x000fea0003800000 */
.L_x_4715:
[----:B------:R-:W-:-:S06]  /*87f0*/  IMAD.U32 R4, R17, 0x10000, RZ ;  /* 0x0001000011047824 */ /* 0x000fcc00078e00ff */
[----:B------:R-:W0:Y:S02]  /*8800*/  F2I.U64.TRUNC R4, R4 ;  /* 0x0000000400047311 */ /* 0x000e24000020d800 */
[----:B0-----:R-:W-:Y:S01]  /*8810*/  STG.E.64 desc[UR36][R2.64], R4 ;  /* 0x0000000402007986 */ /* 0x001fe2000c101b24 */
[----:B------:R-:W-:Y:S05]  /*8820*/  EXIT ;  /* 0x000000000000794d */ /* 0x000fea0003800000 */
.L_x_4714:
[----:B------:R-:W-:-:S06]  /*8830*/  IMAD.U32 R17, R17, 0x10000, RZ ;  /* 0x0001000011117824 */ /* 0x000fcc00078e00ff */
[----:B------:R-:W0:Y:S02]  /*8840*/  F2I.FTZ.U32.TRUNC.NTZ R17, R17 ;  /* 0x0000001100117305 */ /* 0x000e24000021f000 */
[----:B0-----:R-:W-:Y:S01]  /*8850*/  STG.E desc[UR36][R2.64], R17 ;  /* 0x0000001102007986 */ /* 0x001fe2000c101924 */
[----:B------:R-:W-:Y:S05]  /*8860*/  EXIT ;  /* 0x000000000000794d */ /* 0x000fea0003800000 */
.L_x_4717:
        /* <DEDUP_REMOVED lines=9> */
.L_x_36159:


//--------------------- .text._ZN2at6native18elementwise_kernelILi128ELi4EZNS0_22gpu_kernel_impl_nocastIZZZNS0_21clamp_max_kernel_cudaERNS_18TensorIteratorBaseERKN3c106ScalarEENKUlvE_clEvENKUlvE7_clEvEUlNS5_8BFloat16EE_EEvS4_RKT_EUliE_EEviT1_ --------------------------
	.section	.text._ZN2at6native18elementwise_kernelILi128ELi4EZNS0_22gpu_kernel_impl_nocastIZZZNS0_21clamp_max_kernel_cudaERNS_18TensorIteratorBaseERKN3c106ScalarEENKUlvE_clEvENKUlvE7_clEvEUlNS5_8BFloat16EE_EEvS4_RKT_EUliE_EEviT1_,"ax",@progbits
	.align	128
        .global         _ZN2at6native18elementwise_kernelILi128ELi4EZNS0_22gpu_kernel_impl_nocastIZZZNS0_21clamp_max_kernel_cudaERNS_18TensorIteratorBaseERKN3c106ScalarEENKUlvE_clEvENKUlvE7_clEvEUlNS5_8BFloat16EE_EEvS4_RKT_EUliE_EEviT1_
        .type           _ZN2at6native18elementwise_kernelILi128ELi4EZNS0_22gpu_kernel_impl_nocastIZZZNS0_21clamp_max_kernel_cudaERNS_18TensorIteratorBaseERKN3c106ScalarEENKUlvE_clEvENKUlvE7_clEvEUlNS5_8BFloat16EE_EEvS4_RKT_EUliE_EEviT1_,@function
        .size           _ZN2at6native18elementwise_kernelILi128ELi4EZNS0_22gpu_kernel_impl_nocastIZZZNS0_21clamp_max_kernel_cudaERNS_18TensorIteratorBaseERKN3c106ScalarEENKUlvE_clEvENKUlvE7_clEvEUlNS5_8BFloat16EE_EEvS4_RKT_EUliE_EEviT1_,(.L_x_36160 - _ZN2at6native18elementwise_kernelILi128ELi4EZNS0_22gpu_kernel_impl_nocastIZZZNS0_21clamp_max_kernel_cudaERNS_18TensorIteratorBaseERKN3c106ScalarEENKUlvE_clEvENKUlvE7_clEvEUlNS5_8BFloat16EE_EEvS4_RKT_EUliE_EEviT1_)
        .other          _ZN2at6native18elementwise_kernelILi128ELi4EZNS0_22gpu_kernel_impl_nocastIZZZNS0_21clamp_max_kernel_cudaERNS_18TensorIteratorBaseERKN3c106ScalarEENKUlvE_clEvENKUlvE7_clEvEUlNS5_8BFloat16EE_EEvS4_RKT_EUliE_EEviT1_,@"STO_CUDA_ENTRY STV_DEFAULT"
_ZN2at6native18elementwise_kernelILi128ELi4EZNS0_22gpu_kernel_impl_nocastIZZZNS0_21clamp_max_kernel_cudaERNS_18TensorIteratorBaseERKN3c106ScalarEENKUlvE_clEvENKUlvE7_clEvEUlNS5_8BFloat16EE_EEvS4_RKT_EUliE_EEviT1_:
.text._ZN2at6native18elementwise_kernelILi128ELi4EZNS0_22gpu_kernel_impl_nocastIZZZNS0_21clamp_max_kernel_cudaERNS_18TensorIteratorBaseERKN3c106ScalarEENKUlvE_clEvENKUlvE7_clEvEUlNS5_8BFloat16EE_EEvS4_RKT_EUliE_EEviT1_:
[----:B------:R-:W-:Y:S01]  /*0000*/  LDC R1, c[0x0][0x28] ;  /* 0x00000a00ff017b82 */ /* 0x000fe20000000800 */
[----:B------:R-:W0:Y:S07]  /*0010*/  S2R R3, SR_CTAID.X ;  /* 0x0000000000037919 */ /* 0x000e2e0000002500 */
[----:B------:R-:W1:Y:S01]  /*0020*/  LDC.U16 R0, c[0x0][0x420] ;  /* 0x00010800ff007b82 */ /* 0x000e620000000400 */
[----:B------:R-:W-:Y:S01]  /*0030*/  ULDC UR6, c[0x0][0x210] ;  /* 0x0000840000067ab9 */ /* 0x000fe20000000800 */
[----:B------:R-:W-:Y:S01]  /*0040*/  ULDC.64 UR4, c[0x0][0x208] ;  /* 0x0000820000047ab9 */ /* 0x000fe20000000a00 */
[----:B------:R-:W0:Y:S01]  /*0050*/  S2R R2, SR_TID.X ;  /* 0x0000000000027919 */ /* 0x000e220000002100 */
[----:B------:R-:W-:Y:S01]  /*0060*/  BSSY B0, `(.L_x_4718) ;  /* 0x0000143000007945 */ /* 0x000fe20003800000 */
[----:B0-----:R-:W-:-:S04]  /*0070*/  LEA R3, R3, R2, 0x9 ;  /* 0x0000000203037211 */ /* 0x001fc800078e48ff */
[----:B------:R-:W-:-:S13]  /*0080*/  ISETP.GE.AND P0, PT, R3, UR6, PT ;  /* 0x0000000603007c0c */ /* 0x000fda000bf06270 */
[----:B-1----:R-:W-:Y:S05]  /*0090*/  @P0 BRA `(.L_x_4719) ;  /* 0x0000001000fc0947 */ /* 0x002fea0003800000 */
[----:B------:R-:W0:Y:S01]  /*00a0*/  LDC R10, c[0x0][0x218] ;  /* 0x00008600ff0a7b82 */ /* 0x000e220000000800 */
[----:B------:R-:W-:Y:S01]  /*00b0*/  HFMA2.MMA R2, -RZ, RZ, 0, 0 ;  /* 0x00000000ff027435 */ /* 0x000fe200000001ff */
[----:B------:R-:W-:Y:S02]  /*00c0*/  MOV R5, RZ ;  /* 0x000000ff00057202 */ /* 0x000fe40000000f00 */
[----:B0-----:R-:W-:-:S13]  /*00d0*/  ISETP.NE.AND P0, PT, R10, RZ, PT ;  /* 0x000000ff0a00720c */ /* 0x001fda0003f05270 */
[----:B------:R-:W-:Y:S05]  /*00e0*/  @!P0 BRA `(.L_x_4720) ;  /* 0x0000001000a88947 */ /* 0x000fea0003800000 */
[----:B------:R-:W-:Y:S01]  /*00f0*/  MOV R4, RZ ;  /* 0x000000ff00047202 */ /* 0x000fe20000000f00 */
[----:B------:R-:W-:Y:S01]  /*0100*/  ULDC.64 UR8, c[0x0][0x220] ;  /* 0x0000880000087ab9 */ /* 0x000fe20000000a00 */
[----:B------:R-:W-:Y:S01]  /*0110*/  MOV R5, R3 ;  /* 0x0000000300057202 */ /* 0x000fe20000000f00 */
[----:B------:R-:W-:Y:S01]  /*0120*/  ULDC UR7, c[0x0][0x21c] ;  /* 0x0000870000077ab9 */ /* 0x000fe20000000800 */
[----:B------:R-:W-:Y:S01]  /*0130*/  ISETP.NE.AND P0, PT, R10, 0x1, PT ;  /* 0x000000010a00780c */ /* 0x000fe20003f05270 */
        /* <DEDUP_REMOVED lines=293> */
.L_x_4720:
[----:B------:R-:W-:Y:S02]  /*1390*/  ULDC.64 UR8, c[0x0][0x418] ;  /* 0x0001060000087ab9 */ /* 0x000fe40000000a00 */
[----:B------:R-:W-:-:S04]  /*13a0*/  IADD3 R6, P0, R2, UR8, RZ ;  /* 0x0000000802067c10 */ /* 0x000fc8000ff1e0ff */
[----:B------:R-:W-:Y:S01]  /*13b0*/  IADD3.X R7, RZ, UR9, RZ, P0, !PT ;  /* 0x00000009ff077c10 */ /* 0x000fe200087fe4ff */
[----:B------:R-:W-:-:S04]  /*13c0*/  ULDC.64 UR8, c[0x0][0x410] ;  /* 0x0001040000087ab9 */ /* 0x000fc80000000a00 */
[----:B------:R-:W2:Y:S01]  /*13d0*/  LDG.E.U16 R9, desc[UR4][R6.64] ;  /* 0x0000000406097981 */ /* 0x000ea2000c1e1500 */
[----:B------:R-:W-:Y:S02]  /*13e0*/  IADD3 R4, P1, R5, UR8, RZ ;  /* 0x0000000805047c10 */ /* 0x000fe4000ff3e0ff */
[----:B------:R-:W-:Y:S02]  /*13f0*/  IADD3 R3, R3, 0x80, RZ ;  /* 0x0000008003037810 */ /* 0x000fe40007ffe0ff */
[----:B------:R-:W-:Y:S01]  /*1400*/  IADD3.X R5, RZ, UR9, RZ, P1, !PT ;  /* 0x00000009ff057c10 */ /* 0x000fe20008ffe4ff */
[----:B--2---:R-:W-:-:S05]  /*1410*/  IMAD.U32 R2, R9, 0x10000, RZ ;  /* 0x0001000009027824 */ /* 0x004fca00078e00ff */
[----:B------:R-:W-:-:S13]  /*1420*/  FSETP.GTU.FTZ.AND P0, PT, |R2|, +INF , PT ;  /* 0x7f8000000200780b */ /* 0x000fda0003f1c200 */
[----:B------:R-:W-:Y:S02]  /*1430*/  @!P0 SHF.L.U32 R2, R9, 0x10, RZ ;  /* 0x0000001009028819 */ /* 0x000fe400000006ff */
[----:B------:R-:W-:-:S04]  /*1440*/  @!P0 SHF.L.U32 R11, R0, 0x10, RZ ;  /* 0x00000010000b8819 */ /* 0x000fc800000006ff */
[----:B------:R-:W-:-:S04]  /*1450*/  @!P0 FMNMX.FTZ R2, R2, R11, PT ;  /* 0x0000000b02028209 */ /* 0x000fc80003810000 */
[----:B------:R-:W-:-:S04]  /*1460*/  @!P0 F2FP.BF16.F32.PACK_AB R2, RZ, R2 ;  /* 0x00000002ff02823e */ /* 0x000fc800000010ff */
[----:B------:R-:W-:-:S05]  /*1470*/  @!P0 PRMT R9, R2, 0x7610, R9 ;  /* 0x0000761002098816 */ /* 0x000fca0000000009 */
[----:B------:R0:W-:Y:S02]  /*1480*/  STG.E.U16 desc[UR4][R4.64], R9 ;  /* 0x0000000904007986 */ /* 0x0001e4000c101504 */
.L_x_4719:
[----:B------:R-:W-:Y:S05]  /*1490*/  BSYNC B0 ;  /* 0x0000000000007941 */ /* 0x000fea0003800000 */
.L_x_4718:
[----:B------:R-:W-:Y:S01]  /*14a0*/  ISETP.GE.AND P0, PT, R3, UR6, PT ;  /* 0x0000000603007c0c */ /* 0x000fe2000bf06270 */
[----:B------:R-:W-:-:S12]  /*14b0*/  BSSY B0, `(.L_x_4721) ;  /* 0x0000280000007945 */ /* 0x000fd80003800000 */
[----:B------:R-:W-:Y:S05]  /*14c0*/  @P0 BRA `(.L_x_4722) ;  /* 0x0000002400f80947 */ /* 0x000fea0003800000 */
[----:B0-----:R-:W0:Y:S01]  /*14d0*/  LDC R4, c[0x0][0x218] ;  /* 0x00008600ff047b82 */ /* 0x001e220000000800 */
[----:B------:R-:W-:Y:S01]  /*14e0*/  HFMA2.MMA R2, -RZ, RZ, 0, 0 ;  /* 0x00000000ff027435 */ /* 0x000fe200000001ff */
[----:B------:R-:W-:Y:S02]  /*14f0*/  MOV R5, RZ ;  /* 0x000000ff00057202 */ /* 0x000fe40000000f00 */
[----:B0-----:R-:W-:-:S13]  /*1500*/  ISETP.NE.AND P0, PT, R4, RZ, PT ;  /* 0x000000ff0400720c */ /* 0x001fda0003f05270 */
[----:B------:R-:W-:Y:S05]  /*1510*/  @!P0 BRA `(.L_x_4723) ;  /* 0x0000001000a48947 */ /* 0x000fea0003800000 */
        /* <DEDUP_REMOVED lines=283> */
[----:B------:R-:W-:Y:S02]  /*26d0*/  @P0 MOV R10, RZ ;  /* 0x000000ff000a0202 */ /* 0x000fe40000000f00 */
        /* <DEDUP_REMOVED lines=13> */
.L_x_4723:
        /* <DEDUP_REMOVED lines=14> */
[----:B------:R-:W-:Y:S02]  /*2890*/  @!P0 PRMT R9, R2, 0x7610, R9 ;  /* 0x0000761002098816 */ /* 0x000fe40000000009 */
[----:B------:R-:W-:-:S03]  /*28a0*/  ISETP.GE.AND P0, PT, R3, UR6, PT ;  /* 0x0000000603007c0c */ /* 0x000fc6000bf06270 */
[----:B------:R1:W-:Y:S10]  /*28b0*/  STG.E.U16 desc[UR4][R4.64], R9 ;  /* 0x0000000904007986 */ /* 0x0003f4000c101504 */
[----:B------:R-:W-:Y:S05]  /*28c0*/  @P0 BRA `(.L_x_4722) ;  /* 0x0000001000f80947 */ /* 0x000fea0003800000 */
[----:B-1----:R-:W0:Y:S01]  /*28d0*/  LDC R4, c[0x0][0x218] ;  /* 0x00008600ff047b82 */ /* 0x002e220000000800 */
        /* <DEDUP_REMOVED lines=296> */
[----:B------:R-:W-:-:S05]  /*3b60*/  @P0 SHF.R.U32.HI R4, RZ, R13, R4 ;  /* 0x0000000dff040219 */ /* 0x000fca0000011604 */
[----:B------:R-:W-:-:S04]  /*3b70*/  @P0 IMAD.MOV R10, RZ, RZ, -R4 ;  /* 0x000000ffff0a0224 */ /* 0x000fc800078e0a04 */
[----:B-1----:R-:W-:-:S04]  /*3b80*/  @P0 IMAD R10, R15, R10, R11 ;  /* 0x0000000a0f0a0224 */ /* 0x002fc800078e020b */
[C---:B--2---:R-:W-:Y:S02]  /*3b90*/  @P0 IMAD R5, R10.reuse, R8, R5 ;  /* 0x000000080a050224 */ /* 0x044fe400078e0205 */
[----:B------:R-:W-:-:S07]  /*3ba0*/  @P0 IMAD R2, R10, R9, R2 ;  /* 0x000000090a020224 */ /* 0x000fce00078e0202 */
.L_x_4724:
[----:B------:R-:W-:Y:S02]  /*3bb0*/  ULDC.64 UR8, c[0x0][0x418] ;  /* 0x0001060000087ab9 */ /* 0x000fe40000000a00 */
[----:B------:R-:W-:-:S04]  /*3bc0*/  IADD3 R6, P0, R2, UR8, RZ ;  /* 0x0000000802067c10 */ /* 0x000fc8000ff1e0ff */
[----:B------:R-:W-:Y:S01]  /*3bd0*/  IADD3.X R7, RZ, UR9, RZ, P0, !PT ;  /* 0x00000009ff077c10 */ /* 0x000fe200087fe4ff */
[----:B------:R-:W-:-:S04]  /*3be0*/  ULDC.64 UR8, c[0x0][0x410] ;  /* 0x0001040000087ab9 */ /* 0x000fc80000000a00 */
[----:B------:R-:W2:Y:S01]  /*3bf0*/  LDG.E.U16 R9, desc[UR4][R6.64] ;  /* 0x0000000406097981 */ /* 0x000ea2000c1e1500 */
[----:B------:R-:W-:Y:S02]  /*3c00*/  IADD3 R4, P1, R5, UR8, RZ ;  /* 0x0000000805047c10 */ /* 0x000fe4000ff3e0ff */
[----:B------:R-:W-:Y:S02]  /*3c10*/  IADD3 R3, R3, 0x80, RZ ;  /* 0x0000008003037810 */ /* 0x000fe40007ffe0ff */
[----:B------:R-:W-:Y:S02]  /*3c20*/  IADD3.X R5, RZ, UR9, RZ, P1, !PT ;  /* 0x00000009ff057c10 */ /* 0x000fe40008ffe4ff */
[----:B--2---:R-:W-:-:S04]  /*3c30*/  SHF.L.U32 R2, R9, 0x10, RZ ;  /* 0x0000001009027819 */ /* 0x004fc800000006ff */
[----:B------:R-:W-:-:S13]  /*3c40*/  FSETP.GTU.FTZ.AND P0, PT, |R2|, +INF , PT ;  /* 0x7f8000000200780b */ /* 0x000fda0003f1c200 */
[----:B------:R-:W-:Y:S02]  /*3c50*/  @!P0 SHF.L.U32 R2, R9, 0x10, RZ ;  /* 0x0000001009028819 */ /* 0x000fe400000006ff */
[----:B------:R-:W-:-:S04]  /*3c60*/  @!P0 SHF.L.U32 R11, R0, 0x10, RZ ;  /* 0x00000010000b8819 */ /* 0x000fc800000006ff */
[----:B------:R-:W-:-:S04]  /*3c70*/  @!P0 FMNMX.FTZ R2, R11, R2, PT ;  /* 0x000000020b028209 */ /* 0x000fc80003810000 */
[----:B------:R-:W-:-:S04]  /*3c80*/  @!P0 F2FP.BF16.F32.PACK_AB R2, RZ, R2 ;  /* 0x00000002ff02823e */ /* 0x000fc800000010ff */
[----:B------:R-:W-:-:S05]  /*3c90*/  @!P0 PRMT R9, R2, 0x7610, R9 ;  /* 0x0000761002098816 */ /* 0x000fca0000000009 */
[----:B------:R2:W-:Y:S02]  /*3ca0*/  STG.E.U16 desc[UR4][R4.64], R9 ;  /* 0x0000000904007986 */ /* 0x0005e4000c101504 */
.L_x_4722:
[----:B------:R-:W-:Y:S05]  /*3cb0*/  BSYNC B0 ;  /* 0x0000000000007941 */ /* 0x000fea0003800000 */
.L_x_4721:
[----:B------:R-:W-:-:S13]  /*3cc0*/  ISETP.GE.AND P0, PT, R3, UR6, PT ;  /* 0x0000000603007c0c */ /* 0x000fda000bf06270 */
[----:B------:R-:W-:Y:S05]  /*3cd0*/  @P0 EXIT ;  /* 0x000000000000094d */ /* 0x000fea0003800000 */
[----:B012---:R-:W0:Y:S01]  /*3ce0*/  LDC R4, c[0x0][0x218] ;  /* 0x00008600ff047b82 */ /* 0x007e220000000800 */
[----:B------:R-:W-:Y:S01]  /*3cf0*/  MOV R2, RZ ;  /* 0x000000ff00027202 */ /* 0x000fe20000000f00 */
[----:B------:R-:W-:Y:S01]  /*3d00*/  IMAD.MOV.U32 R5, RZ, RZ, RZ ;  /* 0x000000ffff057224 */ /* 0x000fe200078e00ff */
        /* <DEDUP_REMOVED lines=285> */
[----:B------:R-:W-:Y:S01]  /*4ee0*/  @P0 IMAD.MOV.U32 R10, RZ, RZ, RZ ;  /* 0x000000ffff0a0224 */ /* 0x000fe200078e00ff */
        /* <DEDUP_REMOVED lines=13> */
.L_x_4725:
[----:B------:R-:W-:Y:S02]  /*4fc0*/  ULDC.64 UR6, c[0x0][0x418] ;  /* 0x0001060000067ab9 */ /* 0x000fe40000000a00 */
[----:B------:R-:W-:-:S04]  /*4fd0*/  IADD3 R2, P0, R2, UR6, RZ ;  /* 0x0000000602027c10 */ /* 0x000fc8000ff1e0ff */
[----:B------:R-:W-:Y:S01]  /*4fe0*/  IADD3.X R3, RZ, UR7, RZ, P0, !PT ;  /* 0x00000007ff037c10 */ /* 0x000fe200087fe4ff */
[----:B------:R-:W-:-:S04]  /*4ff0*/  ULDC.64 UR6, c[0x0][0x410] ;  /* 0x0001040000067ab9 */ /* 0x000fc80000000a00 */
[----:B------:R-:W2:Y:S02]  /*5000*/  LDG.E.U16 R7, desc[UR4][R2.64] ;  /* 0x0000000402077981 */ /* 0x000ea4000c1e1500 */
[----:B--2---:R-:W-:-:S04]  /*5010*/  SHF.L.U32 R4, R7, 0x10, RZ ;  /* 0x0000001007047819 */ /* 0x004fc800000006ff */
[----:B------:R-:W-:Y:S02]  /*5020*/  FSETP.GTU.FTZ.AND P0, PT, |R4|, +INF , PT ;  /* 0x7f8000000400780b */ /* 0x000fe40003f1c200 */
[----:B------:R-:W-:-:S04]  /*5030*/  IADD3 R4, P1, R5, UR6, RZ ;  /* 0x0000000605047c10 */ /* 0x000fc8000ff3e0ff */
[----:B------:R-:W-:-:S07]  /*5040*/  IADD3.X R5, RZ, UR7, RZ, P1, !PT ;  /* 0x00000007ff057c10 */ /* 0x000fce0008ffe4ff */
[----:B------:R-:W-:Y:S02]  /*5050*/  @!P0 SHF.L.U32 R9, R0, 0x10, RZ ;  /* 0x0000001000098819 */ /* 0x000fe400000006ff */
[----:B------:R-:W-:-:S04]  /*5060*/  @!P0 SHF.L.U32 R0, R7, 0x10, RZ ;  /* 0x0000001007008819 */ /* 0x000fc800000006ff */
[----:B------:R-:W-:-:S04]  /*5070*/  @!P0 FMNMX.FTZ R0, R9, R0, PT ;  /* 0x0000000009008209 */ /* 0x000fc80003810000 */
[----:B------:R-:W-:-:S04]  /*5080*/  @!P0 F2FP.BF16.F32.PACK_AB R0, RZ, R0 ;  /* 0x00000000ff00823e */ /* 0x000fc800000010ff */
[----:B------:R-:W-:-:S05]  /*5090*/  @!P0 PRMT R7, R0, 0x7610, R7 ;  /* 0x0000761000078816 */ /* 0x000fca0000000007 */
[----:B------:R-:W-:Y:S01]  /*50a0*/  STG.E.U16 desc[UR4][R4.64], R7 ;  /* 0x0000000704007986 */ /* 0x000fe2000c101504 */
[----:B------:R-:W-:Y:S05]  /*50b0*/  EXIT ;  /* 0x000000000000794d */ /* 0x000fea0003800000 */
.L_x_4726:
        /* <DEDUP_REMOVED lines=12> */
.L_x_36160:


//--------------------- .text._ZN2at6native27unrolled_elementwise_kernelIZZZNS0_21clamp_max_kernel_cudaERNS_18TensorIteratorBaseERKN3c106ScalarEENKUlvE_clEvENKUlvE7_clEvEUlNS4_8BFloat16EE_St5arrayIPcLm2EELi4E23TrivialOffsetCalculatorILi1EjESG_NS0_6memory15LoadWithoutCastENSH_16StoreWithoutCastEEEviT_T0_T2_T3_T4_T5_ --------------------------
	.section	.text._ZN2at6native27unrolled_elementwise_kernelIZZZNS0_21clamp_max_kernel_cudaERNS_18TensorIteratorBaseERKN3c106ScalarEENKUlvE_clEvENKUlvE7_clEvEUlNS4_8BFloat16EE_St5arrayIPcLm2EELi4E23TrivialOffsetCalculatorILi1EjESG_NS0_6memory15LoadWithoutCastENSH_16StoreWithoutCastEEEviT_T0_T2_T3_T4_T5_,"ax",@progbits
	.align	128
        .global         _ZN2at6native27unrolled_elementwise_kernelIZZZNS0_21clamp_max_kernel_cudaERNS_18TensorIteratorBaseERKN3c106ScalarEENKUlvE_clEvENKUlvE7_clEvEUlNS4_8BFloat16EE_St5arrayIPcLm2EELi4E23TrivialOffsetCalculatorILi1EjESG_NS0_6memory15LoadWithoutCastENSH_16StoreWithoutCastEEEviT_T0_T2_T3_T4_T5_
        .type           _ZN2at6native27unrolled_elementwise_kernelIZZZNS0_21clamp_max_kernel_cudaERNS_18TensorIteratorBaseERKN3c106ScalarEENKUlvE_clEvENKUlvE7_clEvEUlNS4_8BFloat16EE_St5arrayIPcLm2EELi4E23TrivialOffsetCalculatorILi1EjESG_NS0_6memory15LoadWithoutCastENSH_16StoreWithoutCastEEEviT_T0_T2_T3_T4_T5_,@function
        .size           _ZN2at6native27unrolled_elementwise_kernelIZZZNS0_21clamp_max_kernel_cudaERNS_18TensorIteratorBaseERKN3c106ScalarEENKUlvE_clEvENKUlvE7_clEvEUlNS4_8BFloat16EE_St5arrayIPcLm2EELi4E23TrivialOffsetCalculatorILi1EjESG_NS0_6memory15LoadWithoutCastENSH_16StoreWithoutCastEEEviT_T0_T2_T3_T4_T5_,(.L_x_36161 - _ZN2at6native27unrolled_elementwise_kernelIZZZNS0_21clamp_max_kernel_cudaERNS_18TensorIteratorBaseERKN3c106ScalarEENKUlvE_clEvENKUlvE7_clEvEUlNS4_8BFloat16EE_St5arrayIPcLm2EELi4E23TrivialOffsetCalculatorILi1EjESG_NS0_6memory15LoadWithoutCastENSH_16StoreWithoutCastEEEviT_T0_T2_T3_T4_T5_)
        .other          _ZN2at6native27unrolled_elementwise_kernelIZZZNS0_21clamp_max_kernel_cudaERNS_18TensorIteratorBaseERKN3c106ScalarEENKUlvE_clEvENKUlvE7_clEvEUlNS4_8BFloat16EE_St5arrayIPcLm2EELi4E23TrivialOffsetCalculatorILi1EjESG_NS0_6memory15LoadWithoutCastENSH_16StoreWithoutCastEEEviT_T0_T2_T3_T4_T5_,@"STO_CUDA_ENTRY STV_DEFAULT"
_ZN2at6native27unrolled_elementwise_kernelIZZZNS0_21clamp_max_kernel_cudaERNS_18TensorIteratorBaseERKN3c106ScalarEENKUlvE_clEvENKUlvE7_clEvEUlNS4_8BFloat16EE_St5arrayIPcLm2EELi4E23TrivialOffsetCalculatorILi1EjESG_NS0_6memory15LoadWithoutCastENSH_16StoreWithoutCastEEEviT_T0_T2_T3_T4_T5_:
.text._ZN2at6native27unrolled_elementwise_kernelIZZZNS0_21clamp_max_kernel_cudaERNS_18TensorIteratorBaseERKN3c106ScalarEENKUlvE_clEvENKUlvE7_clEvEUlNS4_8BFloat16EE_St5arrayIPcLm2EELi4E23TrivialOffsetCalculatorILi1EjESG_NS0_6memory15LoadWithoutCastENSH_16StoreWithoutCastEEEviT_T0_T2_T3_T4_T5_:
        /* <DEDUP_REMOVED lines=15> */
[----:B0-----:R-:W-:Y:S01]  /*00f0*/  @!P3 IMAD.WIDE.U32 R8, R3, 0x2, R8 ;  /* 0x000000020308b825 */ /* 0x001fe200078e0008 */
[----:B------:R-:W-:Y:S02]  /*0100*/  PRMT R3, RZ, 0x7610, R3 ;  /* 0x00007610ff037816 */ /* 0x000fe40000000003 */
[----:B------:R-:W-:-:S13]  /*0110*/  ISETP.GE.AND P2, PT, R19, R2, PT ;  /* 0x000000021300720c */ /* 0x000fda0003f46270 */
[----:B------:R-:W0:Y:S01]  /*0120*/  @!P2 LDC.64 R10, c[0x0][0x230] ;  /* 0x00008c00ff0aab82 */ /* 0x000e220000000a00 */
[----:B------:R-:W-:Y:S01]  /*0130*/  @!P2 IMAD R17, R0, 0x200, R19 ;  /* 0x000002000011a824 */ /* 0x000fe200078e0213 */
[----:B------:R-:W-:Y:S01]  /*0140*/  PRMT R4, RZ, 0x7610, R4 ;  /* 0x00007610ff047816 */ /* 0x000fe20000000004 */
[----:B-1----:R-:W-:Y:S01]  /*0150*/  @!P0 IMAD.WIDE.U32 R14, R15, 0x2, R6 ;  /* 0x000000020f0e8825 */ /* 0x002fe200078e0006 */
[----:B------:R-:W-:Y:S02]  /*0160*/  PRMT R6, RZ, 0x7610, R6 ;  /* 0x00007610ff067816 */ /* 0x000fe40000000006 */
[----:B------:R-:W-:Y:S02]  /*0170*/  @!P2 IADD3 R19, R19, 0x80, RZ ;  /* 0x000000801313a810 */ /* 0x000fe40007ffe0ff */
[----:B------:R-:W2:Y:S04]  /*0180*/  @!P0 LDG.E.U16 R3, desc[UR4][R14.64] ;  /* 0x000000040e038981 */ /* 0x000ea8000c1e1500 */
[----:B------:R1:W3:Y:S01]  /*0190*/  @!P3 LDG.E.U16 R6, desc[UR4][R8.64] ;  /* 0x000000040806b981 */ /* 0x0002e2000c1e1500 */
[----:B------:R-:W-:Y:S01]  /*01a0*/  ISETP.GE.AND P1, PT, R19, R2, PT ;  /* 0x000000021300720c */ /* 0x000fe20003f26270 */
[----:B0-----:R-:W-:-:S12]  /*01b0*/  @!P2 IMAD.WIDE.U32 R16, R17, 0x2, R10 ;  /* 0x000000021110a825 */ /* 0x001fd800078e000a */
[----:B------:R-:W0:Y:S01]  /*01c0*/  @!P1 LDC.64 R12, c[0x0][0x230] ;  /* 0x00008c00ff0c9b82 */ /* 0x000e220000000a00 */
[----:B------:R-:W4:Y:S01]  /*01d0*/  @!P2 LDG.E.U16 R4, desc[UR4][R16.64] ;  /* 0x000000041004a981 */ /* 0x000f22000c1e1500 */
[----:B------:R-:W-:-:S04]  /*01e0*/  @!P1 IMAD R7, R0, 0x200, R19 ;  /* 0x0000020000079824 */ /* 0x000fc800078e0213 */
[----:B0-----:R-:W-:Y:S01]  /*01f0*/  @!P1 IMAD.WIDE.U32 R12, R7, 0x2, R12 ;  /* 0x00000002070c9825 */ /* 0x001fe200078e000c */
[----:B------:R-:W-:-:S06]  /*0200*/  PRMT R7, RZ, 0x7610, R7 ;  /* 0x00007610ff077816 */ /* 0x000fcc0000000007 */
[----:B------:R0:W5:Y:S01]  /*0210*/  @!P1 LDG.E.U16 R7, desc[UR4][R12.64] ;  /* 0x000000040c079981 */ /* 0x000162000c1e1500 */
[----:B------:R-:W4:Y:S01]  /*0220*/  LDC.U16 R10, c[0x0][0x218] ;  /* 0x00008600ff0a7b82 */ /* 0x000f220000000400 */
[----:B------:R-:W-:-:S04]  /*0230*/  IMAD.MOV.U32 R11, RZ, RZ, R5 ;  /* 0x000000ffff0b7224 */ /* 0x000fc800078e0005 */
[C---:B-1----:R-:W-:Y:S02]  /*0240*/  VIADD R9, R11.reuse, 0x80 ;  /* 0x000000800b097836 */ /* 0x042fe40000000000 */
[----:B0-----:R-:W-:Y:S01]  /*0250*/  VIADD R13, R11, 0x100 ;  /* 0x000001000b0d7836 */ /* 0x001fe20000000000 */
[----:B------:R-:W-:Y:S01]  /*0260*/  BSSY B0, `(.L_x_4727) ;  /* 0x0000029000007945 */ /* 0x000fe20003800000 */
[----:B--2---:R-:W-:Y:S02]  /*0270*/  IMAD.U32 R15, R3, 0x10000, RZ ;  /* 0x00010000030f7824 */ /* 0x004fe400078e00ff */
[----:B---3--:R-:W-:-:S03]  /*0280*/  IMAD.U32 R14, R6, 0x10000, RZ ;  /* 0x00010000060e7824 */ /* 0x008fc600078e00ff */
[----:B------:R-:W-:Y:S02]  /*0290*/  FSETP.GTU.FTZ.AND P1, PT, |R15|, +INF , PT ;  /* 0x7f8000000f00780b */ /* 0x000fe40003f3c200 */
[----:B------:R-:W-:-:S04]  /*02a0*/  FSETP.GTU.FTZ.AND P0, PT, |R14|, +INF , PT ;  /* 0x7f8000000e00780b */ /* 0x000fc80003f1c200 */
[-C--:B------:R-:W-:Y:S02]  /*02b0*/  ISETP.GE.OR P0, PT, R5, R2.reuse, P0 ;  /* 0x000000020500720c */ /* 0x080fe40000706670 */
[----:B------:R-:W-:Y:S02]  /*02c0*/  ISETP.GE.OR P1, PT, R9, R2, P1 ;  /* 0x000000020900720c */ /* 0x000fe40000f26670 */
[----:B------:R-:W0:Y:S01]  /*02d0*/  @!P3 LDC.64 R8, c[0x0][0x228] ;  /* 0x00008a00ff08bb82 */ /* 0x000e220000000a00 */
[----:B----4-:R-:W-:-:S04]  /*02e0*/  SHF.L.U32 R16, R4, 0x10, RZ ;  /* 0x0000001004107819 */ /* 0x010fc800000006ff */
[----:B------:R-:W-:-:S04]  /*02f0*/  FSETP.GTU.FTZ.AND P2, PT, |R16|, +INF , PT ;  /* 0x7f8000001000780b */ /* 0x000fc80003f5c200 */
[----:B------:R-:W-:Y:S01]  /*0300*/  ISETP.GE.OR P2, PT, R13, R2, P2 ;  /* 0x000000020d00720c */ /* 0x000fe20001746670 */
[C---:B------:R-:W-:Y:S02]  /*0310*/  @!P0 IMAD.U32 R13, R10.reuse, 0x10000, RZ ;  /* 0x000100000a0d8824 */ /* 0x040fe400078e00ff */
[----:B------:R-:W-:-:S03]  /*0320*/  @!P1 IMAD.U32 R12, R10, 0x10000, RZ ;  /* 0x000100000a0c9824 */ /* 0x000fc600078e00ff */
[----:B------:R-:W-:Y:S02]  /*0330*/  @!P0 FMNMX.FTZ R13, R14, R13, PT ;  /* 0x0000000d0e0d8209 */ /* 0x000fe40003810000 */
[----:B------:R-:W-:Y:S02]  /*0340*/  @!P1 FMNMX.FTZ R15, R12, R15, PT ;  /* 0x0000000f0c0f9209 */ /* 0x000fe40003810000 */
[----:B------:R-:W-:Y:S01]  /*0350*/  @!P0 F2FP.BF16.F32.PACK_AB R12, RZ, R13 ;  /* 0x0000000dff0c823e */ /* 0x000fe200000010ff */
[----:B------:R-:W-:Y:S01]  /*0360*/  VIADD R13, R11, 0x180 ;  /* 0x000001800b0d7836 */ /* 0x000fe20000000000 */
[----:B------:R-:W-:Y:S01]  /*0370*/  @!P3 IADD3 R11, R5, 0x80, RZ ;  /* 0x00000080050bb810 */ /* 0x000fe20007ffe0ff */
[----:B------:R-:W-:Y:S01]  /*0380*/  @!P3 IMAD R5, R0, 0x200, R5 ;  /* 0x000002000005b824 */ /* 0x000fe200078e0205 */
[----:B------:R-:W-:-:S03]  /*0390*/  @!P0 PRMT R6, R12, 0x7610, R6 ;  /* 0x000076100c068816 */ /* 0x000fc60000000006 */
[----:B0-----:R-:W-:-:S05]  /*03a0*/  @!P3 IMAD.WIDE.U32 R8, R5, 0x2, R8 ;  /* 0x000000020508b825 */ /* 0x001fca00078e0008 */
[----:B------:R0:W-:Y:S01]  /*03b0*/  @!P3 STG.E.U16 desc[UR4][R8.64], R6 ;  /* 0x000000060800b986 */ /* 0x0001e2000c101504 */
[----:B------:R-:W-:Y:S01]  /*03c0*/  ISETP.GE.AND P0, PT, R11, R2, PT ;  /* 0x000000020b00720c */ /* 0x000fe20003f06270 */
[----:B------:R-:W-:Y:S01]  /*03d0*/  @!P2 IMAD.U32 R17, R10, 0x10000, RZ ;  /* 0x000100000a11a824 */ /* 0x000fe200078e00ff */
[----:B------:R-:W-:-:S04]  /*03e0*/  @!P1 F2FP.BF16.F32.PACK_AB R15, RZ, R15 ;  /* 0x0000000fff0f923e */ /* 0x000fc800000010ff */
[----:B------:R-:W-:-:S04]  /*03f0*/  @!P2 FMNMX.FTZ R16, R17, R16, PT ;  /* 0x000000101110a209 */ /* 0x000fc80003810000 */
[----:B------:R-:W-:Y:S01]  /*0400*/  @!P2 F2FP.BF16.F32.PACK_AB R16, RZ, R16 ;  /* 0x00000010ff10a23e */ /* 0x000fe200000010ff */
[----:B-----5:R-:W-:Y:S01]  /*0410*/  IMAD.U32 R5, R7, 0x10000, RZ ;  /* 0x0001000007057824 */ /* 0x020fe200078e00ff */
[----:B------:R-:W-:Y:S02]  /*0420*/  @!P1 PRMT R3, R15, 0x7610, R3 ;  /* 0x000076100f039816 */ /* 0x000fe40000000003 */
[----:B------:R-:W-:Y:S01]  /*0430*/  @!P2 PRMT R4, R16, 0x7610, R4 ;  /* 0x000076101004a816 */ /* 0x000fe20000000004 */
[----:B0-----:R-:W-:Y:S06]  /*0440*/  @P0 BRA `(.L_x_4728) ;  /* 0x0000000000280947 */ /* 0x001fec0003800000 */
[----:B------:R-:W0:Y:S01]  /*0450*/  LDC.64 R14, c[0x0][0x228] ;  /* 0x00008a00ff0e7b82 */ /* 0x000e220000000a00 */
[----:B------:R-:W-:Y:S02]  /*0460*/  IMAD R9, R0, 0x200, R11 ;  /* 0x0000020000097824 */ /* 0x000fe400078e020b */
[----:B------:R-:W-:-:S05]  /*0470*/  VIADD R11, R11, 0x80 ;  /* 0x000000800b0b7836 */ /* 0x000fca0000000000 */
[----:B------:R-:W-:-:S13]  /*0480*/  ISETP.GE.AND P0, PT, R11, R2, PT ;  /* 0x000000020b00720c */ /* 0x000fda0003f06270 */
[----:B------:R-:W-:Y:S01]  /*0490*/  @!P0 LEA R17, R0, R11, 0x9 ;  /* 0x0000000b00118211 */ /* 0x000fe200078e48ff */
[----:B------:R-:W-:Y:S02]  /*04a0*/  @!P0 VIADD R11, R11, 0x80 ;  /* 0x000000800b0b8836 */ /* 0x000fe40000000000 */
[----:B0-----:R-:W-:-:S04]  /*04b0*/  IMAD.WIDE.U32 R8, R9, 0x2, R14 ;  /* 0x0000000209087825 */ /* 0x001fc800078e000e */
[----:B------:R-:W-:Y:S01]  /*04c0*/  @!P0 IMAD.WIDE.U32 R14, R17, 0x2, R14 ;  /* 0x00000002110e8825 */ /* 0x000fe200078e000e */
[----:B------:R0:W-:Y:S04]  /*04d0*/  STG.E.U16 desc[UR4][R8.64], R3 ;  /* 0x0000000308007986 */ /* 0x0001e8000c101504 */
[----:B------:R0:W-:Y:S02]  /*04e0*/  @!P0 STG.E.U16 desc[UR4][R14.64], R4 ;  /* 0x000000040e008986 */ /* 0x0001e4000c101504 */
.L_x_4728:
[----:B------:R-:W-:Y:S05]  /*04f0*/  BSYNC B0 ;  /* 0x0000000000007941 */ /* 0x000fea0003800000 */
.L_x_4727:
[----:B------:R-:W-:Y:S02]  /*0500*/  ISETP.GE.AND P1, PT, R11, R2, PT ;  /* 0x000000020b00720c */ /* 0x000fe40003f26270 */
[----:B------:R-:W-:-:S04]  /*0510*/  FSETP.GTU.FTZ.AND P0, PT, |R5|, +INF , PT ;  /* 0x7f8000000500780b */ /* 0x000fc80003f1c200 */
[----:B------:R-:W-:-:S07]  /*0520*/  ISETP.GE.OR P0, PT, R13, R2, P0 ;  /* 0x000000020d00720c */ /* 0x000fce0000706670 */
[----:B------:R-:W-:Y:S06]  /*0530*/  @P1 EXIT ;  /* 0x000000000000194d */ /* 0x000fec0003800000 */
[----:B0-----:R-:W0:Y:S01]  /*0540*/  LDC.64 R2, c[0x0][0x228] ;  /* 0x00008a00ff027b82 */ /* 0x001e220000000a00 */
[----:B------:R-:W-:Y:S02]  /*0550*/  @!P0 IMAD.U32 R10, R10, 0x10000, RZ ;  /* 0x000100000a0a8824 */ /* 0x000fe400078e00ff */
[----:B------:R-:W-:-:S03]  /*0560*/  IMAD R11, R0, 0x200, R11 ;  /* 0x00000200000b7824 */ /* 0x000fc600078e020b */
[----:B------:R-:W-:-:S04]  /*0570*/  @!P0 FMNMX.FTZ R5, R10, R5, PT ;  /* 0x000000050a058209 */ /* 0x000fc80003810000 */
[----:B------:R-:W-:-:S04]  /*0580*/  @!P0 F2FP.BF16.F32.PACK_AB R5, RZ, R5 ;  /* 0x00000005ff05823e */ /* 0x000fc800000010ff */
[----:B------:R-:W-:Y:S01]  /*0590*/  @!P0 PRMT R7, R5, 0x7610, R7 ;  /* 0x0000761005078816 */ /* 0x000fe20000000007 */
[----:B0-----:R-:W-:-:S05]  /*05a0*/  IMAD.WIDE.U32 R2, R11, 0x2, R2 ;  /* 0x000000020b027825 */ /* 0x001fca00078e0002 */
[----:B------:R-:W-:Y:S01]  /*05b0*/  STG.E.U16 desc[UR4][R2.64], R7 ;  /* 0x0000000702007986 */ /* 0x000fe2000c101504 */
[----:B------:R-:W-:Y:S05]  /*05c0*/  EXIT ;  /* 0x000000000000794d */ /* 0x000fea0003800000 */
.L_x_4729:
        /* <DEDUP_REMOVED lines=11> */
.L_x_36161:


//--------------------- .text._ZN2at6native29vectorized_elementwise_kernelILi2EZZZNS0_21clamp_max_kernel_cudaERNS_18TensorIteratorBaseERKN3c106ScalarEENKUlvE_clEvENKUlvE7_clEvEUlNS4_8BFloat16EE_St5arrayIPcLm2EEEEviT0_T1_ --------------------------
	.section	.text._ZN2at6native29vectorized_elementwise_kernelILi2EZZZNS0_21clamp_max_kernel_cudaERNS_18TensorIteratorBaseERKN3c106ScalarEENKUlvE_clEvENKUlvE7_clEvEUlNS4_8BFloat16EE_St5arrayIPcLm2EEEEviT0_T1_,"ax",@progbits
	.align	128
        .global         _ZN2at6native29vectorized_elementwise_kernelILi2EZZZNS0_21clamp_max_kernel_cudaERNS_18TensorIteratorBaseERKN3c106ScalarEENKUlvE_clEvENKUlvE7_clEvEUlNS4_8BFloat16EE_St5arrayIPcLm2EEEEviT0_T1_
        .type           _ZN2at6native29vectorized_elementwise_kernelILi2EZZZNS0_21clamp_max_kernel_cudaERNS_18TensorIteratorBaseERKN3c106ScalarEENKUlvE_clEvENKUlvE7_clEvEUlNS4_8BFloat16EE_St5arrayIPcLm2EEEEviT0_T1_,@function
        .size           _ZN2at6native29vectorized_elementwise_kernelILi2EZZZNS0_21clamp_max_kernel_cudaERNS_18TensorIteratorBaseERKN3c106ScalarEENKUlvE_clEvENKUlvE7_clEvEUlNS4_8BFloat16EE_St5arrayIPcLm2EEEEviT0_T1_,(.L_x_36162 - _ZN2at6native29vectorized_elementwise_kernelILi2EZZZNS0_21clamp_max_kernel_cudaERNS_18TensorIteratorBaseERKN3c106ScalarEENKUlvE_clEvENKUlvE7_clEvEUlNS4_8BFloat16EE_St5arrayIPcLm2EEEEviT0_T1_)
        .other          _ZN2at6native29vectorized_elementwise_kernelILi2EZZZNS0_21clamp_max_kernel_cudaERNS_18TensorIteratorBaseERKN3c106ScalarEENKUlvE_clEvENKUlvE7_clEvEUlNS4_8BFloat16EE_St5arrayIPcLm2EEEEviT0_T1_,@"STO_CUDA_ENTRY STV_DEFAULT"
_ZN2at6native29vectorized_elementwise_kernelILi2EZZZNS0_21clamp_max_kernel_cudaERNS_18TensorIteratorBaseERKN3c106ScalarEENKUlvE_clEvENKUlvE7_clEvEUlNS4_8BFloat16EE_St5arrayIPcLm2EEEEviT0_T1_:
.text._ZN2at6native29vectorized_elementwise_kernelILi2EZZZNS0_21clamp_max_kernel_cudaERNS_18TensorIteratorBaseERKN3c106ScalarEENKUlvE_clEvENKUlvE7_clEvEUlNS4_8BFloat16EE_St5arrayIPcLm2EEEEviT0_T1_:
[----:B------:R-:W-:Y:S01]  /*0000*/  LDC R1, c[0x0][0x28] ;  /* 0x00000a00ff017b82 */ /* 0x000fe20000000800 */
[----:B------:R-:W0:Y:S01]  /*0010*/  S2R R10, SR_CTAID.X ;  /* 0x00000000000a7919 */ /* 0x000e220000002500 */
[----:B------:R-:W-:-:S06]  /*0020*/  ULDC UR4, c[0x0][0x210] ;  /* 0x0000840000047ab9 */ /* 0x000fcc0000000800 */
[----:B------:R-:W1:Y:S01]  /*0030*/  LDC.U16 R0, c[0x0][0x218] ;  /* 0x00008600ff007b82 */ /* 0x000e620000000400 */
        /* <DEDUP_REMOVED lines=10> */
[----:B------:R-:W3:Y:S04]  /*00e0*/  LDG.E R9, desc[UR4][R2.64] ;  /* 0x0000000402097981 */ /* 0x000ee8000c1e1900 */
[----:B------:R-:W4:Y:S04]  /*00f0*/  LDG.E R13, desc[UR4][R2.64+0x400] ;  /* 0x00040004020d7981 */ /* 0x000f28000c1e1900 */
[----:B------:R0:W5:Y:S02]  /*0100*/  LDG.E R14, desc[UR4][R2.64+0x600] ;  /* 0x00060004020e7981 */ /* 0x000164000c1e1900 */
[----:B0-----:R-:W0:Y:S02]  /*0110*/  LDC.64 R2, c[0x0][0x228] ;  /* 0x00008a00ff027b82 */ /* 0x001e240000000a00 */
[----:B0-----:R-:W-:-:S04]  /*0120*/  IMAD.WIDE.U32 R2, R10, 0x2, R2 ;  /* 0x000000020a027825 */ /* 0x001fc800078e0002 */
[----:B------:R-:W-:Y:S01]  /*0130*/  IMAD.WIDE R2, R5, 0x4, R2 ;  /* 0x0000000405027825 */ /* 0x000fe200078e0202 */
[C---:B--2---:R-:W-:Y:S02]  /*0140*/  PRMT R7, R4.reuse, 0x7610, R7 ;  /* 0x0000761004077816 */ /* 0x044fe40000000007 */
[----:B------:R-:W-:Y:S01]  /*0150*/  PRMT R4, R4, 0x7632, R4 ;  /* 0x0000763204047816 */ /* 0x000fe20000000004 */
[----:B---3--:R-:W-:Y:S02]  /*0160*/  IMAD.U32 R6, R9, 0x10000, RZ ;  /* 0x0001000009067824 */ /* 0x008fe400078e00ff */
[----:B------:R-:W-:Y:S02]  /*0170*/  IMAD.U32 R8, R7, 0x10000, RZ ;  /* 0x0001000007087824 */ /* 0x000fe400078e00ff */
[----:B------:R-:W-:Y:S01]  /*0180*/  IMAD.U32 R12, R4, 0x10000, RZ ;  /* 0x00010000040c7824 */ /* 0x000fe200078e00ff */
[----:B------:R-:W-:Y:S02]  /*0190*/  FSETP.GTU.FTZ.AND P1, PT, |R6|, +INF , PT ;  /* 0x7f8000000600780b */ /* 0x000fe40003f3c200 */
[----:B------:R-:W-:-:S02]  /*01a0*/  FSETP.GTU.FTZ.AND P3, PT, |R8|, +INF , PT ;  /* 0x7f8000000800780b */ /* 0x000fc40003f7c200 */
[----:B------:R-:W-:Y:S02]  /*01b0*/  FSETP.GTU.FTZ.AND P2, PT, |R12|, +INF , PT ;  /* 0x7f8000000c00780b */ /* 0x000fe40003f5c200 */
[----:B------:R-:W-:-:S05]  /*01c0*/  PRMT R6, R9, 0x7632, R6 ;  /* 0x0000763209067816 */ /* 0x000fca0000000006 */
[----:B------:R-:W-:-:S04]  /*01d0*/  IMAD.U32 R19, R6, 0x10000, RZ ;  /* 0x0001000006137824 */ /* 0x000fc800078e00ff */
[C---:B-1----:R-:W-:Y:S01]  /*01e0*/  @!P3 IMAD.U32 R11, R0.reuse, 0x10000, RZ ;  /* 0x00010000000bb824 */ /* 0x042fe200078e00ff */
[----:B------:R-:W-:Y:S01]  /*01f0*/  FSETP.GTU.FTZ.AND P0, PT, |R19|, +INF , PT ;  /* 0x7f8000001300780b */ /* 0x000fe20003f1c200 */
[----:B------:R-:W-:-:S03]  /*0200*/  @!P2 IMAD.U32 R15, R0, 0x10000, RZ ;  /* 0x00010000000fa824 */ /* 0x000fc600078e00ff */
[----:B------:R-:W-:Y:S01]  /*0210*/  @!P3 FMNMX.FTZ R8, R11, R8, PT ;  /* 0x000000080b08b209 */ /* 0x000fe20003810000 */
[----:B------:R-:W-:Y:S01]  /*0220*/  @!P1 IMAD.U32 R11, R0, 0x10000, RZ ;  /* 0x00010000000b9824 */ /* 0x000fe200078e00ff */
[----:B------:R-:W-:Y:S02]  /*0230*/  @!P2 FMNMX.FTZ R20, R15, R12, PT ;  /* 0x0000000c0f14a209 */ /* 0x000fe40003810000 */
[----:B------:R-:W-:Y:S01]  /*0240*/  @!P3 F2FP.BF16.F32.PACK_AB R16, RZ, R8 ;  /* 0x00000008ff10b23e */ /* 0x000fe200000010ff */
[----:B------:R-:W-:Y:S01]  /*0250*/  @!P1 IMAD.U32 R8, R9, 0x10000, RZ ;  /* 0x0001000009089824 */ /* 0x000fe200078e00ff */
[----:B-----5:R-:W-:Y:S02]  /*0260*/  PRMT R12, R14, 0x7632, R12 ;  /* 0x000076320e0c7816 */ /* 0x020fe4000000000c */
[----:B------:R-:W-:Y:S01]  /*0270*/  @!P3 PRMT R7, R16, 0x7610, R7 ;  /* 0x000076101007b816 */ /* 0x000fe20000000007 */
[----:B------:R-:W-:Y:S01]  /*0280*/  @!P0 IMAD.U32 R22, R0, 0x10000, RZ ;  /* 0x0001000000168824 */ /* 0x000fe200078e00ff */
[----:B------:R-:W-:-:S02]  /*0290*/  @!P1 FMNMX.FTZ R18, R8, R11, PT ;  /* 0x0000000b08129209 */ /* 0x000fc40003810000 */
[C---:B----4-:R-:W-:Y:S02]  /*02a0*/  PRMT R8, R13.reuse, 0x7610, R8 ;  /* 0x000076100d087816 */ /* 0x050fe40000000008 */
[----:B------:R-:W-:Y:S02]  /*02b0*/  PRMT R11, R13, 0x7632, R11 ;  /* 0x000076320d0b7816 */ /* 0x000fe4000000000b */
[----:B------:R-:W-:Y:S01]  /*02c0*/  PRMT R13, R14, 0x7610, R13 ;  /* 0x000076100e0d7816 */ /* 0x000fe2000000000d */
[----:B------:R-:W-:Y:S01]  /*02d0*/  IMAD.U32 R17, R8, 0x10000, RZ ;  /* 0x0001000008117824 */ /* 0x000fe200078e00ff */
[----:B------:R-:W-:Y:S01]  /*02e0*/  @!P0 FMNMX.FTZ R19, R22, R19, PT ;  /* 0x0000001316138209 */ /* 0x000fe20003810000 */
[----:B------:R-:W-:Y:S01]  /*02f0*/  IMAD.U32 R16, R11, 0x10000, RZ ;  /* 0x000100000b107824 */ /* 0x000fe200078e00ff */
[----:B------:R-:W-:Y:S01]  /*0300*/  @!P1 F2FP.BF16.F32.PACK_AB R18, RZ, R18 ;  /* 0x00000012ff12923e */ /* 0x000fe200000010ff */
[----:B------:R-:W-:Y:S01]  /*0310*/  IMAD.U32 R15, R13, 0x10000, RZ ;  /* 0x000100000d0f7824 */ /* 0x000fe200078e00ff */
[----:B------:R-:W-:Y:S01]  /*0320*/  FSETP.GTU.FTZ.AND P3, PT, |R17|, +INF , PT ;  /* 0x7f8000001100780b */ /* 0x000fe20003f7c200 */
[----:B------:R-:W-:Y:S01]  /*0330*/  IMAD.U32 R14, R12, 0x10000, RZ ;  /* 0x000100000c0e7824 */ /* 0x000fe200078e00ff */
[----:B------:R-:W-:-:S02]  /*0340*/  FSETP.GTU.FTZ.AND P4, PT, |R16|, +INF , PT ;  /* 0x7f8000001000780b */ /* 0x000fc40003f9c200 */
[----:B------:R-:W-:Y:S02]  /*0350*/  FSETP.GTU.FTZ.AND P5, PT, |R15|, +INF , PT ;  /* 0x7f8000000f00780b */ /* 0x000fe40003fbc200 */
[----:B------:R-:W-:Y:S02]  /*0360*/  FSETP.GTU.FTZ.AND P6, PT, |R14|, +INF , PT ;  /* 0x7f8000000e00780b */ /* 0x000fe40003fdc200 */
[----:B------:R-:W-:Y:S02]  /*0370*/  @!P0 F2FP.BF16.F32.PACK_AB R19, RZ, R19 ;  /* 0x00000013ff13823e */ /* 0x000fe400000010ff */
[----:B------:R-:W-:Y:S02]  /*0380*/  @!P1 PRMT R9, R18, 0x7610, R9 ;  /* 0x0000761012099816 */ /* 0x000fe40000000009 */
[----:B------:R-:W-:Y:S01]  /*0390*/  @!P0 PRMT R6, R19, 0x7610, R6 ;  /* 0x0000761013068816 */ /* 0x000fe20000000006 */
[C---:B------:R-:W-:Y:S01]  /*03a0*/  @!P3 IMAD.U32 R10, R0.reuse, 0x10000, RZ ;  /* 0x00010000000ab824 */ /* 0x040fe200078e00ff */
[----:B------:R-:W-:Y:S01]  /*03b0*/  @!P2 F2FP.BF16.F32.PACK_AB R20, RZ, R20 ;  /* 0x00000014ff14a23e */ /* 0x000fe200000010ff */
[C---:B------:R-:W-:Y:S01]  /*03c0*/  @!P4 IMAD.U32 R19, R0.reuse, 0x10000, RZ ;  /* 0x000100000013c824 */ /* 0x040fe200078e00ff */
[----:B------:R-:W-:Y:S01]  /*03d0*/  PRMT R9, R9, 0x5410, R6 ;  /* 0x0000541009097816 */ /* 0x000fe20000000006 */
[----:B------:R-:W-:Y:S01]  /*03e0*/  @!P5 IMAD.U32 R18, R0, 0x10000, RZ ;  /* 0x000100000012d824 */ /* 0x000fe200078e00ff */
[----:B------:R-:W-:Y:S01]  /*03f0*/  @!P3 FMNMX.FTZ R17, R10, R17, PT ;  /* 0x000000110a11b209 */ /* 0x000fe20003810000 */
[----:B------:R-:W-:Y:S01]  /*0400*/  @!P6 IMAD.U32 R21, R0, 0x10000, RZ ;  /* 0x000100000015e824 */ /* 0x000fe200078e00ff */
[----:B------:R-:W-:Y:S01]  /*0410*/  @!P4 FMNMX.FTZ R16, R19, R16, PT ;  /* 0x000000101310c209 */ /* 0x000fe20003810000 */
[----:B------:R-:W-:Y:S01]  /*0420*/  STG.E desc[UR4][R2.64], R9 ;  /* 0x0000000902007986 */ /* 0x000fe2000c101904 */
[----:B------:R-:W-:-:S02]  /*0430*/  @!P5 FMNMX.FTZ R15, R18, R15, PT ;  /* 0x0000000f120fd209 */ /* 0x000fc40003810000 */
[----:B------:R-:W-:Y:S02]  /*0440*/  @!P6 FMNMX.FTZ R14, R21, R14, PT ;  /* 0x0000000e150ee209 */ /* 0x000fe40003810000 */
[----:B------:R-:W-:Y:S02]  /*0450*/  @!P3 F2FP.BF16.F32.PACK_AB R17, RZ, R17 ;  /* 0x00000011ff11b23e */ /* 0x000fe400000010ff */
[----:B------:R-:W-:Y:S02]  /*0460*/  @!P4 F2FP.BF16.F32.PACK_AB R16, RZ, R16 ;  /* 0x00000010ff10c23e */ /* 0x000fe400000010ff */
[----:B------:R-:W-:Y:S02]  /*0470*/  @!P5 F2FP.BF16.F32.PACK_AB R15, RZ, R15 ;  /* 0x0000000fff0fd23e */ /* 0x000fe400000010ff */
[----:B------:R-:W-:Y:S02]  /*0480*/  @!P6 F2FP.BF16.F32.PACK_AB R14, RZ, R14 ;  /* 0x0000000eff0ee23e */ /* 0x000fe400000010ff */
[----:B------:R-:W-:-:S02]  /*0490*/  @!P2 PRMT R4, R20, 0x7610, R4 ;  /* 0x000076101404a816 */ /* 0x000fc40000000004 */
[----:B------:R-:W-:Y:S02]  /*04a0*/  @!P3 PRMT R8, R17, 0x7610, R8 ;  /* 0x000076101108b816 */ /* 0x000fe40000000008 */
[----:B------:R-:W-:Y:S02]  /*04b0*/  @!P4 PRMT R11, R16, 0x7610, R11 ;  /* 0x00007610100bc816 */ /* 0x000fe4000000000b */
[----:B------:R-:W-:Y:S02]  /*04c0*/  @!P5 PRMT R13, R15, 0x7610, R13 ;  /* 0x000076100f0dd816 */ /* 0x000fe4000000000d */
[----:B------:R-:W-:Y:S02]  /*04d0*/  @!P6 PRMT R12, R14, 0x7610, R12 ;  /* 0x000076100e0ce816 */ /* 0x000fe4000000000c */
[----:B------:R-:W-:Y:S02]  /*04e0*/  PRMT R7, R7, 0x5410, R4 ;  /* 0x0000541007077816 */ /* 0x000fe40000000004 */
[----:B------:R-:W-:-:S02]  /*04f0*/  PRMT R11, R8, 0x5410, R11 ;  /* 0x00005410080b7816 */ /* 0x000fc4000000000b */
[----:B------:R-:W-:Y:S01]  /*0500*/  PRMT R13, R13, 0x5410, R12 ;  /* 0x000054100d0d7816 */ /* 0x000fe2000000000c */
[----:B------:R-:W-:Y:S04]  /*0510*/  STG.E desc[UR4][R2.64+0x200], R7 ;  /* 0x0002000702007986 */ /* 0x000fe8000c101904 */
[----:B------:R-:W-:Y:S04]  /*0520*/  STG.E desc[UR4][R2.64+0x400], R11 ;  /* 0x0004000b02007986 */ /* 0x000fe8000c101904 */
[----:B------:R-:W-:Y:S01]  /*0530*/  STG.E desc[UR4][R2.64+0x600], R13 ;  /* 0x0006000d02007986 */ /* 0x000fe2000c101904 */
[----:B------:R-:W-:Y:S05]  /*0540*/  EXIT ;  /* 0x000000000000794d */ /* 0x000fea0003800000 */
.L_x_4730:
[----:B------:R-:W0:Y:S01]  /*0550*/  S2R R18, SR_TID.X ;  /* 0x0000000000127919 */ /* 0x000e220000002100 */
[----:B------:R-:W-:Y:S01]  /*0560*/  BSSY B0, `(.L_x_4731) ;  /* 0x0000016000007945 */ /* 0x000fe20003800000 */
[----:B------:R-:W-:Y:S02]  /*0570*/  PRMT R12, RZ, 0x7610, R12 ;  /* 0x00007610ff0c7816 */ /* 0x000fe4000000000c */
[----:B------:R-:W-:Y:S02]  /*0580*/  PRMT R13, RZ, 0x7610, R13 ;  /* 0x00007610ff0d7816 */ /* 0x000fe4000000000d */
[----:B0-----:R-:W-:Y:S01]  /*0590*/  ISETP.GE.AND P5, PT, R18, R11, PT ;  /* 0x0000000b1200720c */ /* 0x001fe20003fa6270 */
[----:B------:R-:W-:-:S12]  /*05a0*/  IMAD.MOV.U32 R17, RZ, RZ, R18 ;  /* 0x000000ffff117224 */ /* 0x000fd800078e0012 */
[----:B------:R-:W-:Y:S02]  /*05b0*/  @!P5 IMAD.IADD R8, R10, 0x1, R17 ;  /* 0x000000010a08d824 */ /* 0x000fe400078e0211 */
[----:B------:R-:W-:-:S05]  /*05c0*/  @!P5 VIADD R17, R17, 0x80 ;  /* 0x000000801111d836 */ /* 0x000fca0000000000 */
[----:B------:R-:W-:-:S13]  /*05d0*/  ISETP.GE.AND P0, PT, R17, R11, PT ;  /* 0x0000000b1100720c */ /* 0x000fda0003f06270 */
[----:B------:R-:W-:Y:S02]  /*05e0*/  @!P0 IMAD.IADD R19, R10, 0x1, R17 ;  /* 0x000000010a138824 */ /* 0x000fe400078e0211 */
[----:B------:R-:W-:-:S05]  /*05f0*/  @!P0 VIADD R17, R17, 0x80 ;  /* 0x0000008011118836 */ /* 0x000fca0000000000 */
[----:B------:R-:W-:-:S13]  /*0600*/  ISETP.GE.AND P1, PT, R17, R11, PT ;  /* 0x0000000b1100720c */ /* 0x000fda0003f26270 */
[----:B------:R-:W-:Y:S05]  /*0610*/  @P1 BRA `(.L_x_4732) ;  /* 0x0000000000281947 */ /* 0x000fea0003800000 */
[----:B------:R-:W0:Y:S01]  /*0620*/  LDC.64 R2, c[0x0][0x230] ;  /* 0x00008c00ff027b82 */ /* 0x000e220000000a00 */
[----:B------:R-:W-:Y:S02]  /*0630*/  IMAD.IADD R5, R10, 0x1, R17 ;  /* 0x000000010a057824 */ /* 0x000fe400078e0211 */
[----:B------:R-:W-:-:S05]  /*0640*/  VIADD R17, R17, 0x80 ;  /* 0x0000008011117836 */ /* 0x000fca0000000000 */
[----:B------:R-:W-:-:S13]  /*0650*/  ISETP.GE.AND P1, PT, R17, R11, PT ;  /* 0x0000000b1100720c */ /* 0x000fda0003f26270 */
[----:B------:R-:W-:Y:S02]  /*0660*/  @!P1 IMAD.IADD R7, R10, 0x1, R17 ;  /* 0x000000010a079824 */ /* 0x000fe400078e0211 */
[----:B0-----:R-:W-:-:S04]  /*0670*/  IMAD.WIDE.U32 R4, R5, 0x2, R2 ;  /* 0x0000000205047825 */ /* 0x001fc800078e0002 */
[----:B------:R-:W-:Y:S01]  /*0680*/  @!P1 IMAD.WIDE.U32 R2, R7, 0x2, R2 ;  /* 0x0000000207029825 */ /* 0x000fe200078e0002 */
[----:B------:R0:W5:Y:S04]  /*0690*/  LDG.E.U16 R13, desc[UR4][R4.64] ;  /* 0x00000004040d7981 */ /* 0x000168000c1e1500 */
[----:B------:R0:W5:Y:S01]  /*06a0*/  @!P1 LDG.E.U16 R12, desc[UR4][R2.64] ;  /* 0x00000004020c9981 */ /* 0x000162000c1e1500 */
[----:B------:R-:W-:-:S07]  /*06b0*/  @!P1 VIADD R17, R17, 0x80 ;  /* 0x0000008011119836 */ /* 0x000fce0000000000 */
.L_x_4732:
[----:B------:R-:W-:Y:S05]  /*06c0*/  BSYNC B0 ;  /* 0x0000000000007941 */ /* 0x000fea0003800000 */
.L_x_4731:
[----:B------:R-:W-:Y:S01]  /*06d0*/  ISETP.GE.AND P1, PT, R17, R11, PT ;  /* 0x0000000b1100720c */ /* 0x000fe20003f26270 */
[----:B------:R-:W-:Y:S01]  /*06e0*/  BSSY B0, `(.L_x_4733) ;  /* 0x000000e000007945 */ /* 0x000fe20003800000 */
[----:B------:R-:W-:Y:S02]  /*06f0*/  PRMT R14, RZ, 0x7610, R14 ;  /* 0x00007610ff0e7816 */ /* 0x000fe4000000000e */
[----:B------:R-:W-:-:S09]  /*0700*/  PRMT R15, RZ, 0x7610, R15 ;  /* 0x00007610ff0f7816 */ /* 0x000fd2000000000f */
[----:B------:R-:W-:Y:S05]  /*0710*/  @P1 BRA `(.L_x_4734) ;  /* 0x0000000000281947 */ /* 0x000fea0003800000 */
[----:B0-----:R-:W0:Y:S01]  /*0720*/  LDC.64 R2, c[0x0][0x230] ;  /* 0x00008c00ff027b82 */ /* 0x001e220000000a00 */
        /* <DEDUP_REMOVED lines=9> */
.L_x_4734:
[----:B------:R-:W-:Y:S05]  /*07c0*/  BSYNC B0 ;  /* 0x0000000000007941 */ /* 0x000fea0003800000 */
.L_x_4733:
[----:B------:R-:W-:Y:S01]  /*07d0*/  ISETP.GE.AND P2, PT, R17, R11, PT ;  /* 0x0000000b1100720c */ /* 0x000fe20003f46270 */
[----:B0-2---:R-:W0:Y:S01]  /*07e0*/  @!P5 LDC.64 R2, c[0x0][0x230] ;  /* 0x00008c00ff02db82 */ /* 0x005e220000000a00 */
[----:B------:R-:W-:-:S07]  /*07f0*/  PRMT R16, RZ, 0x7610, R16 ;  /* 0x00007610ff107816 */ /* 0x000fce0000000010 */
[----:B------:R-:W2:Y:S04]  /*0800*/  @!P0 LDC.64 R6, c[0x0][0x230] ;  /* 0x00008c00ff068b82 */ /* 0x000ea80000000a00 */
[----:B------:R-:W-:Y:S02]  /*0810*/  @!P2 IMAD.IADD R23, R10, 0x1, R17 ;  /* 0x000000010a17a824 */ /* 0x000fe400078e0211 */
[----:B------:R-:W-:Y:S02]  /*0820*/  @!P2 VIADD R17, R17, 0x80 ;  /* 0x000000801111a836 */ /* 0x000fe40000000000 */
[----:B------:R-:W3:Y:S03]  /*0830*/  @!P2 LDC.64 R4, c[0x0][0x230] ;  /* 0x00008c00ff04ab82 */ /* 0x000ee60000000a00 */
[----:B------:R-:W-:Y:S01]  /*0840*/  ISETP.GE.AND P1, PT, R17, R11, PT ;  /* 0x0000000b1100720c */ /* 0x000fe20003f26270 */
[----:B0-----:R-:W-:-:S05]  /*0850*/  @!P5 IMAD.WIDE.U32 R8, R8, 0x2, R2 ;  /* 0x000000020808d825 */ /* 0x001fca00078e0002 */
[----:B------:R0:W4:Y:S07]  /*0860*/  @!P5 LDG.E.U16 R16, desc[UR4][R8.64] ;  /* 0x000000040810d981 */ /* 0x00012e000c1e1500 */
[----:B------:R-:W1:Y:S01]  /*0870*/  @!P1 LDC.64 R2, c[0x0][0x230] ;  /* 0x00008c00ff029b82 */ /* 0x000e620000000a00 */
[----:B--2---:R-:W-:Y:S01]  /*0880*/  @!P0 IMAD.WIDE.U32 R20, R19, 0x2, R6 ;  /* 0x0000000213148825 */ /* 0x004fe200078e0006 */
[----:B------:R-:W-:-:S03]  /*0890*/  PRMT R6, RZ, 0x7610, R6 ;  /* 0x00007610ff067816 */ /* 0x000fc60000000006 */
[--C-:B------:R-:W-:Y:S01]  /*08a0*/  @!P1 IMAD.IADD R7, R10, 0x1, R17.reuse ;  /* 0x000000010a079824 */ /* 0x100fe200078e0211 */
[----:B------:R-:W-:Y:S02]  /*08b0*/  PRMT R17, RZ, 0x7610, R17 ;  /* 0x00007610ff117816 */ /* 0x000fe40000000011 */
[----:B------:R2:W4:Y:S01]  /*08c0*/  @!P0 LDG.E.U16 R6, desc[UR4][R20.64] ;  /* 0x0000000414068981 */ /* 0x000522000c1e1500 */
[----:B---3--:R-:W-:-:S05]  /*08d0*/  @!P2 IMAD.WIDE.U32 R4, R23, 0x2, R4 ;  /* 0x000000021704a825 */ /* 0x008fca00078e0004 */
[----:B------:R3:W4:Y:S01]  /*08e0*/  @!P2 LDG.E.U16 R17, desc[UR4][R4.64] ;  /* 0x000000040411a981 */ /* 0x000722000c1e1500 */
[----:B-1----:R-:W-:Y:S01]  /*08f0*/  @!P1 IMAD.WIDE.U32 R2, R7, 0x2, R2 ;  /* 0x0000000207029825 */ /* 0x002fe200078e0002 */
[----:B------:R-:W-:-:S06]  /*0900*/  PRMT R7, RZ, 0x7610, R7 ;  /* 0x00007610ff077816 */ /* 0x000fcc0000000007 */
[----:B------:R1:W4:Y:S01]  /*0910*/  @!P1 LDG.E.U16 R7, desc[UR4][R2.64] ;  /* 0x0000000402079981 */ /* 0x000322000c1e1500 */
[----:B-----5:R-:W-:Y:S02]  /*0920*/  IMAD.U32 R19, R13, 0x10000, RZ ;  /* 0x000100000d137824 */ /* 0x020fe400078e00ff */
[----:B0-----:R-:W-:Y:S02]  /*0930*/  VIADD R8, R18, 0x100 ;  /* 0x0000010012087836 */ /* 0x001fe40000000000 */
[----:B--2---:R-:W-:Y:S01]  /*0940*/  IMAD.U32 R20, R12, 0x10000, RZ ;  /* 0x000100000c147824 */ /* 0x004fe200078e00ff */
[----:B------:R-:W-:-:S04]  /*0950*/  FSETP.GTU.FTZ.AND P2, PT, |R19|, +INF , PT ;  /* 0x7f8000001300780b */ /* 0x000fc80003f5c200 */
[----:B------:R-:W-:Y:S01]  /*0960*/  ISETP.GE.OR P2, PT, R8, R11, P2 ;  /* 0x0000000b0800720c */ /* 0x000fe20001746670 */
[----:B------:R-:W-:Y:S01]  /*0970*/  VIADD R8, R18, 0x180 ;  /* 0x0000018012087836 */ /* 0x000fe20000000000 */
[----:B------:R-:W-:-:S04]  /*0980*/  FSETP.GTU.FTZ.AND P3, PT, |R20|, +INF , PT ;  /* 0x7f8000001400780b */ /* 0x000fc80003f7c200 */
[----:B------:R-:W-:Y:S01]  /*0990*/  ISETP.GE.OR P3, PT, R8, R11, P3 ;  /* 0x0000000b0800720c */ /* 0x000fe20001f66670 */
[----:B---3--:R-:W-:-:S06]  /*09a0*/  IMAD.U32 R4, R15, 0x10000, RZ ;  /* 0x000100000f047824 */ /* 0x008fcc00078e00ff */
[----:B-1----:R-:W-:Y:S01]  /*09b0*/  @!P2 IMAD.U32 R2, R0, 0x10000, RZ ;  /* 0x000100000002a824 */ /* 0x002fe200078e00ff */
[----:B------:R-:W-:-:S04]  /*09c0*/  FSETP.GTU.FTZ.AND P1, PT, |R4|, +INF , PT ;  /* 0x7f8000000400780b */ /* 0x000fc80003f3c200 */
[----:B------:R-:W-:Y:S01]  /*09d0*/  @!P2 FMNMX.FTZ R19, R19, R2, PT ;  /* 0x000000021313a209 */ /* 0x000fe20003810000 */
[----:B------:R-:W-:Y:S02]  /*09e0*/  @!P3 IMAD.U32 R3, R0, 0x10000, RZ ;  /* 0x000100000003b824 */ /* 0x000fe400078e00ff */
[----:B------:R-:W-:Y:S01]  /*09f0*/  VIADD R2, R18, 0x200 ;  /* 0x0000020012027836 */ /* 0x000fe20000000000 */
[----:B------:R-:W-:Y:S01]  /*0a00*/  @!P2 F2FP.BF16.F32.PACK_AB R19, RZ, R19 ;  /* 0x00000013ff13a23e */ /* 0x000fe200000010ff */
[----:B------:R-:W-:Y:S01]  /*0a10*/  IMAD.U32 R8, R14, 0x10000, RZ ;  /* 0x000100000e087824 */ /* 0x000fe200078e00ff */
[----:B------:R-:W-:Y:S02]  /*0a20*/  @!P3 FMNMX.FTZ R20, R20, R3, PT ;  /* 0x000000031414b209 */ /* 0x000fe40003810000 */
[----:B------:R-:W-:Y:S02]  /*0a30*/  ISETP.GE.OR P1, PT, R2, R11, P1 ;  /* 0x0000000b0200720c */ /* 0x000fe40000f26670 */
[----:B------:R-:W0:Y:S01]  /*0a40*/  @!P5 LDC.64 R2, c[0x0][0x228] ;  /* 0x00008a00ff02db82 */ /* 0x000e220000000a00 */
[----:B------:R-:W-:-:S02]  /*0a50*/  @!P2 PRMT R13, R19, 0x7610, R13 ;  /* 0x00007610130da816 */ /* 0x000fc4000000000d */
[----:B------:R-:W-:Y:S01]  /*0a60*/  @!P3 F2FP.BF16.F32.PACK_AB R19, RZ, R20 ;  /* 0x00000014ff13b23e */ /* 0x000fe200000010ff */
[----:B------:R-:W-:Y:S01]  /*0a70*/  VIADD R20, R18, 0x280 ;  /* 0x0000028012147836 */ /* 0x000fe20000000000 */
[----:B------:R-:W-:Y:S01]  /*0a80*/  FSETP.GTU.FTZ.AND P2, PT, |R8|, +INF , PT ;  /* 0x7f8000000800780b */ /* 0x000fe20003f5c200 */
[----:B------:R-:W-:Y:S01]  /*0a90*/  VIADD R22, R18, 0x80 ;  /* 0x0000008012167836 */ /* 0x000fe20000000000 */
[----:B------:R-:W-:Y:S02]  /*0aa0*/  @!P3 PRMT R12, R19, 0x7610, R12 ;  /* 0x00007610130cb816 */ /* 0x000fe4000000000c */
[----:B------:R-:W-:Y:S01]  /*0ab0*/  ISETP.GE.OR P2, PT, R20, R11, P2 ;  /* 0x0000000b1400720c */ /* 0x000fe20001746670 */
[----:B------:R-:W-:Y:S02]  /*0ac0*/  @!P5 IMAD.IADD R21, R10, 0x1, R18 ;  /* 0x000000010a15d824 */ /* 0x000fe400078e0212 */
[----:B------:R-:W-:-:S05]  /*0ad0*/  @!P1 IMAD.U32 R23, R0, 0x10000, RZ ;  /* 0x0001000000179824 */ /* 0x000fca00078e00ff */
[----:B------:R-:W-:Y:S01]  /*0ae0*/  @!P1 FMNMX.FTZ R4, R4, R23, PT ;  /* 0x0000001704049209 */ /* 0x000fe20003810000 */
[----:B0-----:R-:W-:-:S04]  /*0af0*/  @!P5 IMAD.WIDE.U32 R2, R21, 0x2, R2 ;  /* 0x000000021502d825 */ /* 0x001fc800078e0002 */
[----:B------:R-:W-:Y:S01]  /*0b00*/  @!P2 IMAD.U32 R21, R0, 0x10000, RZ ;  /* 0x000100000015a824 */ /* 0x000fe200078e00ff */
[----:B------:R-:W-:Y:S04]  /*0b10*/  BSSY B0, `(.L_x_4735) ;  /* 0x0000052000007945 */ /* 0x000fe80003800000 */
[----:B------:R-:W-:Y:S01]  /*0b20*/  @!P2 FMNMX.FTZ R8, R8, R21, PT ;  /* 0x000000150808a209 */ /* 0x000fe20003810000 */
[----:B------:R-:W-:Y:S03]  /*0b30*/  BSSY B1, `(.L_x_4736) ;  /* 0x0000049000017945 */ /* 0x000fe60003800000 */
[----:B------:R-:W-:-:S04]  /*0b40*/  @!P2 F2FP.BF16.F32.PACK_AB R8, RZ, R8 ;  /* 0x00000008ff08a23e */ /* 0x000fc800000010ff */
[----:B------:R-:W-:Y:S01]  /*0b50*/  @!P2 PRMT R14, R8, 0x7610, R14 ;  /* 0x00007610080ea816 */ /* 0x000fe2000000000e */
[----:B----4-:R-:W-:-:S05]  /*0b60*/  IMAD.U32 R9, R16, 0x10000, RZ ;  /* 0x0001000010097824 */ /* 0x010fca00078e00ff */
[----:B------:R-:W-:-:S04]  /*0b70*/  FSETP.GTU.FTZ.AND P0, PT, |R9|, +INF , PT ;  /* 0x7f8000000900780b */ /* 0x000fc80003f1c200 */
[----:B------:R-:W-:Y:S01]  /*0b80*/  ISETP.GE.OR P0, PT, R18, R11, P0 ;  /* 0x0000000b1200720c */ /* 0x000fe20000706670 */
[----:B------:R-:W-:-:S05]  /*0b90*/  IMAD.U32 R5, R6, 0x10000, RZ ;  /* 0x0001000006057824 */ /* 0x000fca00078e00ff */
[----:B------:R-:W-:Y:S01]  /*0ba0*/  FSETP.GTU.FTZ.AND P4, PT, |R5|, +INF , PT ;  /* 0x7f8000000500780b */ /* 0x000fe20003f9c200 */
[----:B------:R-:W-:-:S06]  /*0bb0*/  IMAD.U32 R19, R17, 0x10000, RZ ;  /* 0x0001000011137824 */ /* 0x000fcc00078e00ff */
[----:B------:R-:W-:Y:S01]  /*0bc0*/  @!P0 IMAD.U32 R24, R0, 0x10000, RZ ;  /* 0x0001000000188824 */ /* 0x000fe200078e00ff */
[----:B------:R-:W-:-:S04]  /*0bd0*/  ISETP.GE.OR P4, PT, R22, R11, P4 ;  /* 0x0000000b1600720c */ /* 0x000fc80002786670 */
[----:B------:R-:W-:Y:S01]  /*0be0*/  @!P0 FMNMX.FTZ R20, R9, R24, PT ;  /* 0x0000001809148209 */ /* 0x000fe20003810000 */
[C---:B------:R-:W-:Y:S01]  /*0bf0*/  VIADD R22, R18.reuse, 0x300 ;  /* 0x0000030012167836 */ /* 0x040fe20000000000 */
[----:B------:R-:W-:Y:S01]  /*0c00*/  FSETP.GTU.FTZ.AND P3, PT, |R19|, +INF , PT ;  /* 0x7f8000001300780b */ /* 0x000fe20003f7c200 */
[----:B------:R-:W-:Y:S02]  /*0c10*/  VIADD R24, R18, 0x380 ;  /* 0x0000038012187836 */ /* 0x000fe40000000000 */
[----:B------:R-:W-:Y:S01]  /*0c20*/  IMAD.U32 R9, R7, 0x10000, RZ ;  /* 0x0001000007097824 */ /* 0x000fe200078e00ff */
[----:B------:R-:W-:-:S04]  /*0c30*/  ISETP.GE.OR P3, PT, R22, R11, P3 ;  /* 0x0000000b1600720c */ /* 0x000fc80001f66670 */
[----:B------:R-:W-:Y:S02]  /*0c40*/  FSETP.GTU.FTZ.AND P6, PT, |R9|, +INF , PT ;  /* 0x7f8000000900780b */ /* 0x000fe40003fdc200 */
[----:B------:R-:W-:Y:S02]  /*0c50*/  @!P0 F2FP.BF16.F32.PACK_AB R20, RZ, R20 ;  /* 0x00000014ff14823e */ /* 0x000fe400000010ff */
[----:B------:R-:W-:Y:S01]  /*0c60*/  ISETP.GE.OR P6, PT, R24, R11, P6 ;  /* 0x0000000b1800720c */ /* 0x000fe200037c6670 */
[----:B------:R-:W-:Y:S01]  /*0c70*/  @!P5 VIADD R18, R18, 0x80 ;  /* 0x000000801212d836 */ /* 0x000fe20000000000 */
[----:B------:R-:W-:-:S03]  /*0c80*/  @!P0 PRMT R16, R20, 0x7610, R16 ;  /* 0x0000761014108816 */ /* 0x000fc60000000010 */
[----:B------:R-:W-:Y:S01]  /*0c90*/  @!P3 IMAD.U32 R20, R0, 0x10000, RZ ;  /* 0x000100000014b824 */ /* 0x000fe200078e00ff */
[----:B------:R-:W-:Y:S01]  /*0ca0*/  ISETP.GE.AND P0, PT, R18, R11, PT ;  /* 0x0000000b1200720c */ /* 0x000fe20003f06270 */
[----:B------:R0:W-:Y:S03]  /*0cb0*/  @!P5 STG.E.U16 desc[UR4][R2.64], R16 ;  /* 0x000000100200d986 */ /* 0x0001e6000c101504 */
[----:B------:R-:W-:Y:S02]  /*0cc0*/  @!P3 FMNMX.FTZ R19, R19, R20, PT ;  /* 0x000000141313b209 */ /* 0x000fe40003810000 */
[----:B0-----:R-:W-:Y:S01]  /*0cd0*/  @!P1 F2FP.BF16.F32.PACK_AB R3, RZ, R4 ;  /* 0x00000004ff03923e */ /* 0x001fe200000010ff */
[C---:B------:R-:W-:Y:S02]  /*0ce0*/  @!P4 IMAD.U32 R4, R0.reuse, 0x10000, RZ ;  /* 0x000100000004c824 */ /* 0x040fe400078e00ff */
[----:B------:R-:W-:-:S03]  /*0cf0*/  @!P6 IMAD.U32 R0, R0, 0x10000, RZ ;  /* 0x000100000000e824 */ /* 0x000fc600078e00ff */
[----:B------:R-:W-:Y:S02]  /*0d00*/  @!P4 FMNMX.FTZ R5, R5, R4, PT ;  /* 0x000000040505c209 */ /* 0x000fe40003810000 */
[----:B------:R-:W-:Y:S02]  /*0d10*/  @!P6 FMNMX.FTZ R9, R9, R0, PT ;  /* 0x000000000909e209 */ /* 0x000fe40003810000 */
[----:B------:R-:W-:Y:S02]  /*0d20*/  @!P4 F2FP.BF16.F32.PACK_AB R5, RZ, R5 ;  /* 0x00000005ff05c23e */ /* 0x000fe400000010ff */
[----:B------:R-:W-:Y:S02]  /*0d30*/  @!P3 F2FP.BF16.F32.PACK_AB R19, RZ, R19 ;  /* 0x00000013ff13b23e */ /* 0x000fe400000010ff */
[----:B------:R-:W-:Y:S02]  /*0d40*/  @!P6 F2FP.BF16.F32.PACK_AB R9, RZ, R9 ;  /* 0x00000009ff09e23e */ /* 0x000fe400000010ff */
[----:B------:R-:W-:-:S02]  /*0d50*/  @!P1 PRMT R15, R3, 0x7610, R15 ;  /* 0x00007610030f9816 */ /* 0x000fc4000000000f */
[----:B------:R-:W-:Y:S02]  /*0d60*/  @!P4 PRMT R6, R5, 0x7610, R6 ;  /* 0x000076100506c816 */ /* 0x000fe40000000006 */
[----:B------:R-:W-:Y:S02]  /*0d70*/  @!P3 PRMT R17, R19, 0x7610, R17 ;  /* 0x000076101311b816 */ /* 0x000fe40000000011 */
[----:B------:R-:W-:Y:S01]  /*0d80*/  @!P6 PRMT R7, R9, 0x7610, R7 ;  /* 0x000076100907e816 */ /* 0x000fe20000000007 */
[----:B------:R-:W-:Y:S06]  /*0d90*/  @P0 BRA `(.L_x_4737) ;  /* 0x0000000000300947 */ /* 0x000fec0003800000 */
        /* <DEDUP_REMOVED lines=12> */
.L_x_4737:
[----:B------:R-:W-:-:S13]  /*0e60*/  ISETP.GE.AND P0, PT, R18, R11, PT ;  /* 0x0000000b1200720c */ /* 0x000fda0003f06270 */
[----:B------:R-:W-:Y:S05]  /*0e70*/  @P0 BRA `(.L_x_4739) ;  /* 0x0000000000300947 */ /* 0x000fea0003800000 */
[----:B0-----:R-:W0:Y:S01]  /*0e80*/  LDC.64 R2, c[0x0][0x228] ;  /* 0x00008a00ff027b82 */ /* 0x001e220000000a00 */
[----:B------:R-:W-:Y:S02]  /*0e90*/  IMAD.IADD R5, R10, 0x1, R18 ;  /* 0x000000010a057824 */ /* 0x000fe400078e0212 */
[----:B------:R-:W-:Y:S02]  /*0ea0*/  VIADD R18, R18, 0x80 ;  /* 0x0000008012127836 */ /* 0x000fe40000000000 */
[----:B0-----:R-:W-:-:S05]  /*0eb0*/  IMAD.WIDE.U32 R2, R5, 0x2, R2 ;  /* 0x0000000205027825 */ /* 0x001fca00078e0002 */
[----:B------:R1:W-:Y:S02]  /*0ec0*/  STG.E.U16 desc[UR4][R2.64], R12 ;  /* 0x0000000c02007986 */ /* 0x0003e4000c101504 */
.L_x_4738:
[----:B------:R-:W-:-:S13]  /*0ed0*/  ISETP.GE.AND P0, PT, R18, R11, PT ;  /* 0x0000000b1200720c */ /* 0x000fda0003f06270 */
[----:B------:R-:W-:Y:S05]  /*0ee0*/  @P0 BRA `(.L_x_4740) ;  /* 0x0000000000340947 */ /* 0x000fea0003800000 */
[----:B01----:R-:W0:Y:S01]  /*0ef0*/  LDC.64 R2, c[0x0][0x228] ;  /* 0x00008a00ff027b82 */ /* 0x003e220000000a00 */
[----:B------:R-:W-:Y:S02]  /*0f00*/  IMAD.IADD R5, R10, 0x1, R18 ;  /* 0x000000010a057824 */ /* 0x000fe400078e0212 */
[----:B------:R-:W-:Y:S02]  /*0f10*/  VIADD R18, R18, 0x80 ;  /* 0x0000008012127836 */ /* 0x000fe40000000000 */
[----:B0-----:R-:W-:-:S05]  /*0f20*/  IMAD.WIDE.U32 R2, R5, 0x2, R2 ;  /* 0x0000000205027825 */ /* 0x001fca00078e0002 */
[----:B------:R1:W-:Y:S02]  /*0f30*/  STG.E.U16 desc[UR4][R2.64], R15 ;  /* 0x0000000f02007986 */ /* 0x0003e4000c101504 */
.L_x_4739:
[----:B------:R-:W-:-:S13]  /*0f40*/  ISETP.GE.AND P0, PT, R18, R11, PT ;  /* 0x0000000b1200720c */ /* 0x000fda0003f06270 */
[----:B------:R-:W-:Y:S05]  /*0f50*/  @P0 BREAK B1 ;  /* 0x0000000000010942 */ /* 0x000fea0003800000 */
[----:B------:R-:W-:Y:S05]  /*0f60*/  @P0 BRA `(.L_x_4741) ;  /* 0x0000000000300947 */ /* 0x000fea0003800000 */
[----:B01----:R-:W0:Y:S01]  /*0f70*/  LDC.64 R2, c[0x0][0x228] ;  /* 0x00008a00ff027b82 */ /* 0x003e220000000a00 */
[----:B------:R-:W-:Y:S02]  /*0f80*/  IMAD.IADD R5, R10, 0x1, R18 ;  /* 0x000000010a057824 */ /* 0x000fe400078e0212 */
[----:B------:R-:W-:Y:S02]  /*0f90*/  VIADD R18, R18, 0x80 ;  /* 0x0000008012127836 */ /* 0x000fe40000000000 */
[----:B0-----:R-:W-:-:S05]  /*0fa0*/  IMAD.WIDE.U32 R2, R5, 0x2, R2 ;  /* 0x0000000205027825 */ /* 0x001fca00078e0002 */
[----:B------:R2:W-:Y:S02]  /*0fb0*/  STG.E.U16 desc[UR4][R2.64], R14 ;  /* 0x0000000e02007986 */ /* 0x0005e4000c101504 */
.L_x_4740:
[----:B------:R-:W-:Y:S05]  /*0fc0*/  BSYNC B1 ;  /* 0x0000000000017941 */ /* 0x000fea0003800000 */
.L_x_4736:
[----:B------:R-:W-:-:S13]  /*0fd0*/  ISETP.GE.AND P0, PT, R18, R11, PT ;  /* 0x0000000b1200720c */ /* 0x000fda0003f06270 */
[----:B012---:R-:W0:Y:S01]  /*0fe0*/  @!P0 LDC.64 R2, c[0x0][0x228] ;  /* 0x00008a00ff028b82 */ /* 0x007e220000000a00 */
[----:B------:R-:W-:Y:S02]  /*0ff0*/  @!P0 IMAD.IADD R5, R10, 0x1, R18 ;  /* 0x000000010a058824 */ /* 0x000fe400078e0212 */
[----:B------:R-:W-:Y:S02]  /*1000*/  @!P0 VIADD R18, R18, 0x80 ;  /* 0x0000008012128836 */ /* 0x000fe40000000000 */
[----:B0-----:R-:W-:-:S05]  /*1010*/  @!P0 IMAD.WIDE.U32 R2, R5, 0x2, R2 ;  /* 0x0000000205028825 */ /* 0x001fca00078e0002 */
[----:B------:R2:W-:Y:S02]  /*1020*/  @!P0 STG.E.U16 desc[UR4][R2.64], R17 ;  /* 0x0000001102008986 */ /* 0x0005e4000c101504 */
.L_x_4741:
[----:B------:R-:W-:Y:S05]  /*1030*/  BSYNC B0 ;  /* 0x0000000000007941 */ /* 0x000fea0003800000 */
.L_x_4735:
[----:B------:R-:W-:Y:S05]  /*1040*/  WARPSYNC.ALL ;  /* 0x0000000000007948 */ /* 0x000fea0003800000 */
[----:B------:R-:W-:-:S13]  /*1050*/  ISETP.GE.AND P0, PT, R18, R11, PT ;  /* 0x0000000b1200720c */ /* 0x000fda0003f06270 */
[----:B------:R-:W-:Y:S05]  /*1060*/  @P0 EXIT ;  /* 0x000000000000094d */ /* 0x000fea0003800000 */
[----:B012---:R-:W0:Y:S01]  /*1070*/  LDC.64 R2, c[0x0][0x228] ;  /* 0x00008a00ff027b82 */ /* 0x007e220000000a00 */
[----:B------:R-:W-:-:S04]  /*1080*/  IMAD.IADD R5, R10, 0x1, R18 ;  /* 0x000000010a057824 */ /* 0x000fc800078e0212 */
[----:B0-----:R-:W-:-:S05]  /*1090*/  IMAD.WIDE.U32 R2, R5, 0x2, R2 ;  /* 0x0000000205027825 */ /* 0x001fca00078e0002 */
[----:B------:R-:W-:Y:S01]  /*10a0*/  STG.E.U16 desc[UR4][R2.64], R7 ;  /* 0x0000000702007986 */ /* 0x000fe2000c101504 */
[----:B------:R-:W-:Y:S05]  /*10b0*/  EXIT ;  /* 0x000000000000794d */ /* 0x000fea0003800000 */
.L_x_4742:
        /* <DEDUP_REMOVED lines=12> */
.L_x_36162:


//--------------------- .text._ZN2at6native29vectorized_elementwise_kernelILi4EZZZNS0_21clamp_max_kernel_cudaERNS_18TensorIteratorBaseERKN3c106ScalarEENKUlvE_clEvENKUlvE7_clEvEUlNS4_8BFloat16EE_St5arrayIPcLm2EEEEviT0_T1_ --------------------------
	.section	.text._ZN2at6native29vectorized_elementwise_kernelILi4EZZZNS0_21clamp_max_kernel_cudaERNS_18TensorIteratorBaseERKN3c106ScalarEENKUlvE_clEvENKUlvE7_clEvEUlNS4_8BFloat16EE_St5arrayIPcLm2EEEEviT0_T1_,"ax",@progbits
	.align	128
        .global         _ZN2at6native29vectorized_elementwise_kernelILi4EZZZNS0_21clamp_max_kernel_cudaERNS_18TensorIteratorBaseERKN3c106ScalarEENKUlvE_clEvENKUlvE7_clEvEUlNS4_8BFloat16EE_St5arrayIPcLm2EEEEviT0_T1_
        .type           _ZN2at6native29vectorized_elementwise_kernelILi4EZZZNS0_21clamp_max_kernel_cudaERNS_18TensorIteratorBaseERKN3c106ScalarEENKUlvE_clEvENKUlvE7_clEvEUlNS4_8BFloat16EE_St5arrayIPcLm2EEEEviT0_T1_,@function
        .size           _ZN2at6native29vectorized_elementwise_kernelILi4EZZZNS0_21clamp_max_kernel_cudaERNS_18TensorIteratorBaseERKN3c106ScalarEENKUlvE_clEvENKUlvE7_clEvEUlNS4_8BFloat16EE_St5arrayIPcLm2EEEEviT0_T1_,(.L_x_36163 - _ZN2at6native29vectorized_elementwise_kernelILi4EZZZNS0_21clamp_max_kernel_cudaERNS_18TensorIteratorBaseERKN3c106ScalarEENKUlvE_clEvENKUlvE7_clEvEUlNS4_8BFloat16EE_St5arrayIPcLm2EEEEviT0_T1_)
        .other          _ZN2at6native29vectorized_elementwise_kernelILi4EZZZNS0_21clamp_max_kernel_cudaERNS_18TensorIteratorBaseERKN3c106ScalarEENKUlvE_clEvENKUlvE7_clEvEUlNS4_8BFloat16EE_St5arrayIPcLm2EEEEviT0_T1_,@"STO_CUDA_ENTRY STV_DEFAULT"
_ZN2at6native29vectorized_elementwise_kernelILi4EZZZNS0_21clamp_max_kernel_cudaERNS_18TensorIteratorBaseERKN3c106ScalarEENKUlvE_clEvENKUlvE7_clEvEUlNS4_8BFloat16EE_St5arrayIPcLm2EEEEviT0_T1_:
.text._ZN2at6native29vectorized_elementwise_kernelILi4EZZZNS0_21clamp_max_kernel_cudaERNS_18TensorIteratorBaseERKN3c106ScalarEENKUlvE_clEvENKUlvE7_clEvEUlNS4_8BFloat16EE_St5arrayIPcLm2EEEEviT0_T1_:
        /* <DEDUP_REMOVED lines=13> */
[----:B------:R-:W2:Y:S04]  /*00d0*/  LDG.E.64 R16, desc[UR4][R12.64] ;  /* 0x000000040c107981 */ /* 0x000ea8000c1e1b00 */
[----:B------:R1:W3:Y:S01]  /*00e0*/  LDG.E.64 R2, desc[UR4][R12.64+0x400] ;  /* 0x000400040c027981 */ /* 0x0002e2000c1e1b00 */
[C---:B--2---:R-:W-:Y:S01]  /*00f0*/  IMAD.U32 R6, R16.reuse, 0x10000, RZ ;  /* 0x0001000010067824 */ /* 0x044fe200078e00ff */
[----:B------:R-:W-:Y:S02]  /*0100*/  PRMT R5, R16, 0x7632, R5 ;  /* 0x0000763210057816 */ /* 0x000fe40000000005 */
[----:B------:R-:W-:Y:S02]  /*0110*/  PRMT R8, R17, 0x7610, R8 ;  /* 0x0000761011087816 */ /* 0x000fe40000000008 */
[----:B------:R-:W-:Y:S01]  /*0120*/  FSETP.GTU.FTZ.AND P3, PT, |R6|, +INF , PT ;  /* 0x7f8000000600780b */ /* 0x000fe20003f7c200 */
[----:B------:R-:W-:Y:S01]  /*0130*/  IMAD.U32 R11, R5, 0x10000, RZ ;  /* 0x00010000050b7824 */ /* 0x000fe200078e00ff */
[----:B------:R-:W-:Y:S01]  /*0140*/  PRMT R6, R16, 0x7610, R6 ;  /* 0x0000761010067816 */ /* 0x000fe20000000006 */
[----:B------:R-:W-:Y:S01]  /*0150*/  IMAD.U32 R14, R8, 0x10000, RZ ;  /* 0x00010000080e7824 */ /* 0x000fe200078e00ff */
[----:B------:R-:W-:-:S02]  /*0160*/  PRMT R7, R17, 0x7632, R7 ;  /* 0x0000763211077816 */ /* 0x000fc40000000007 */
[----:B------:R-:W-:Y:S02]  /*0170*/  FSETP.GTU.FTZ.AND P2, PT, |R11|, +INF , PT ;  /* 0x7f8000000b00780b */ /* 0x000fe40003f5c200 */
[----:B------:R-:W-:Y:S01]  /*0180*/  FSETP.GTU.FTZ.AND P1, PT, |R14|, +INF , PT ;  /* 0x7f8000000e00780b */ /* 0x000fe20003f3c200 */
[----:B------:R-:W-:-:S04]  /*0190*/  IMAD.U32 R19, R7, 0x10000, RZ ;  /* 0x0001000007137824 */ /* 0x000fc800078e00ff */
[----:B------:R-:W-:Y:S01]  /*01a0*/  @!P3 IMAD.U32 R9, R6, 0x10000, RZ ;  /* 0x000100000609b824 */ /* 0x000fe200078e00ff */
[----:B------:R-:W-:Y:S01]  /*01b0*/  FSETP.GTU.FTZ.AND P0, PT, |R19|, +INF , PT ;  /* 0x7f8000001300780b */ /* 0x000fe20003f1c200 */
[----:B-1----:R-:W-:-:S05]  /*01c0*/  @!P3 IMAD.U32 R12, R0, 0x10000, RZ ;  /* 0x00010000000cb824 */ /* 0x002fca00078e00ff */
[----:B------:R-:W-:Y:S01]  /*01d0*/  @!P3 FMNMX.FTZ R9, R9, R12, PT ;  /* 0x0000000c0909b209 */ /* 0x000fe20003810000 */
[C---:B------:R-:W-:Y:S02]  /*01e0*/  @!P2 IMAD.U32 R12, R0.reuse, 0x10000, RZ ;  /* 0x00010000000ca824 */ /* 0x040fe400078e00ff */
[----:B------:R-:W-:Y:S01]  /*01f0*/  @!P1 IMAD.U32 R13, R0, 0x10000, RZ ;  /* 0x00010000000d9824 */ /* 0x000fe200078e00ff */
[----:B------:R-:W-:Y:S02]  /*0200*/  @!P3 F2FP.BF16.F32.PACK_AB R9, RZ, R9 ;  /* 0x00000009ff09b23e */ /* 0x000fe400000010ff */
[----:B------:R-:W-:Y:S01]  /*0210*/  @!P2 FMNMX.FTZ R17, R12, R11, PT ;  /* 0x0000000b0c11a209 */ /* 0x000fe20003810000 */
[----:B------:R-:W-:Y:S01]  /*0220*/  @!P0 IMAD.U32 R22, R0, 0x10000, RZ ;  /* 0x0001000000168824 */ /* 0x000fe200078e00ff */
[----:B------:R-:W-:Y:S02]  /*0230*/  @!P1 FMNMX.FTZ R18, R13, R14, PT ;  /* 0x0000000e0d129209 */ /* 0x000fe40003810000 */
[----:B------:R-:W-:-:S02]  /*0240*/  @!P3 PRMT R6, R9, 0x7610, R6 ;  /* 0x000076100906b816 */ /* 0x000fc40000000006 */
[C---:B---3--:R-:W-:Y:S02]  /*0250*/  PRMT R12, R2.reuse, 0x7610, R12 ;  /* 0x00007610020c7816 */ /* 0x048fe4000000000c */
[----:B------:R-:W-:Y:S02]  /*0260*/  PRMT R9, R2, 0x7632, R9 ;  /* 0x0000763202097816 */ /* 0x000fe40000000009 */
[C---:B------:R-:W-:Y:S01]  /*0270*/  PRMT R14, R3.reuse, 0x7610, R14 ;  /* 0x00007610030e7816 */ /* 0x040fe2000000000e */
[----:B------:R-:W-:Y:S01]  /*0280*/  IMAD.U32 R20, R12, 0x10000, RZ ;  /* 0x000100000c147824 */ /* 0x000fe200078e00ff */
[----:B------:R-:W-:Y:S01]  /*0290*/  PRMT R11, R3, 0x7632, R11 ;  /* 0x00007632030b7816 */ /* 0x000fe2000000000b */
[----:B------:R-:W-:Y:S01]  /*02a0*/  IMAD.U32 R16, R9, 0x10000, RZ ;  /* 0x0001000009107824 */ /* 0x000fe200078e00ff */
[----:B------:R-:W0:Y:S01]  /*02b0*/  LDC.64 R2, c[0x0][0x228] ;  /* 0x00008a00ff027b82 */ /* 0x000e220000000a00 */
[----:B------:R-:W-:Y:S01]  /*02c0*/  IMAD.U32 R15, R14, 0x10000, RZ ;  /* 0x000100000e0f7824 */ /* 0x000fe200078e00ff */
[----:B------:R-:W-:Y:S01]  /*02d0*/  FSETP.GTU.FTZ.AND P3, PT, |R20|, +INF , PT ;  /* 0x7f8000001400780b */ /* 0x000fe20003f7c200 */
[----:B------:R-:W-:Y:S01]  /*02e0*/  IMAD.U32 R13, R11, 0x10000, RZ ;  /* 0x000100000b0d7824 */ /* 0x000fe200078e00ff */
[----:B------:R-:W-:-:S02]  /*02f0*/  FSETP.GTU.FTZ.AND P4, PT, |R16|, +INF , PT ;  /* 0x7f8000001000780b */ /* 0x000fc40003f9c200 */
[----:B------:R-:W-:Y:S02]  /*0300*/  FSETP.GTU.FTZ.AND P5, PT, |R15|, +INF , PT ;  /* 0x7f8000000f00780b */ /* 0x000fe40003fbc200 */
[----:B------:R-:W-:Y:S02]  /*0310*/  FSETP.GTU.FTZ.AND P6, PT, |R13|, +INF , PT ;  /* 0x7f8000000d00780b */ /* 0x000fe40003fdc200 */
[----:B------:R-:W-:Y:S02]  /*0320*/  @!P0 FMNMX.FTZ R19, R22, R19, PT ;  /* 0x0000001316138209 */ /* 0x000fe40003810000 */
[----:B------:R-:W-:Y:S02]  /*0330*/  @!P2 F2FP.BF16.F32.PACK_AB R17, RZ, R17 ;  /* 0x00000011ff11a23e */ /* 0x000fe400000010ff */
[----:B------:R-:W-:Y:S02]  /*0340*/  @!P1 F2FP.BF16.F32.PACK_AB R18, RZ, R18 ;  /* 0x00000012ff12923e */ /* 0x000fe400000010ff */
[----:B------:R-:W-:-:S02]  /*0350*/  @!P0 F2FP.BF16.F32.PACK_AB R19, RZ, R19 ;  /* 0x00000013ff13823e */ /* 0x000fc400000010ff */
[----:B------:R-:W-:Y:S01]  /*0360*/  @!P2 PRMT R5, R17, 0x7610, R5 ;  /* 0x000076101105a816 */ /* 0x000fe20000000005 */
[----:B------:R-:W-:Y:S01]  /*0370*/  @!P3 IMAD.U32 R17, R0, 0x10000, RZ ;  /* 0x000100000011b824 */ /* 0x000fe200078e00ff */
[----:B------:R-:W-:Y:S01]  /*0380*/  @!P1 PRMT R8, R18, 0x7610, R8 ;  /* 0x0000761012089816 */ /* 0x000fe20000000008 */
[C---:B------:R-:W-:Y:S01]  /*0390*/  @!P5 IMAD.U32 R18, R0.reuse, 0x10000, RZ ;  /* 0x000100000012d824 */ /* 0x040fe200078e00ff */
[----:B------:R-:W-:Y:S01]  /*03a0*/  @!P0 PRMT R7, R19, 0x7610, R7 ;  /* 0x0000761013078816 */ /* 0x000fe20000000007 */
[C---:B------:R-:W-:Y:S01]  /*03b0*/  @!P4 IMAD.U32 R19, R0.reuse, 0x10000, RZ ;  /* 0x000100000013c824 */ /* 0x040fe200078e00ff */
[----:B------:R-:W-:Y:S01]  /*03c0*/  @!P3 FMNMX.FTZ R20, R17, R20, PT ;  /* 0x000000141114b209 */ /* 0x000fe20003810000 */
[----:B------:R-:W-:Y:S01]  /*03d0*/  @!P6 IMAD.U32 R0, R0, 0x10000, RZ ;  /* 0x000100000000e824 */ /* 0x000fe200078e00ff */
[----:B------:R-:W-:Y:S01]  /*03e0*/  @!P5 FMNMX.FTZ R15, R18, R15, PT ;  /* 0x0000000f120fd209 */ /* 0x000fe20003810000 */
[----:B0-----:R-:W-:Y:S01]  /*03f0*/  IMAD.WIDE.U32 R2, R10, 0x2, R2 ;  /* 0x000000020a027825 */ /* 0x001fe200078e0002 */
[----:B------:R-:W-:-:S02]  /*0400*/  @!P4 FMNMX.FTZ R16, R19, R16, PT ;  /* 0x000000101310c209 */ /* 0x000fc40003810000 */
[----:B------:R-:W-:Y:S02]  /*0410*/  @!P6 FMNMX.FTZ R13, R0, R13, PT ;  /* 0x0000000d000de209 */ /* 0x000fe40003810000 */
[----:B------:R-:W-:Y:S01]  /*0420*/  @!P3 F2FP.BF16.F32.PACK_AB R20, RZ, R20 ;  /* 0x00000014ff14b23e */ /* 0x000fe200000010ff */
[----:B------:R-:W-:Y:S01]  /*0430*/  IMAD.WIDE R2, R4, 0x8, R2 ;  /* 0x0000000804027825 */ /* 0x000fe200078e0202 */
[----:B------:R-:W-:Y:S02]  /*0440*/  @!P4 F2FP.BF16.F32.PACK_AB R16, RZ, R16 ;  /* 0x00000010ff10c23e */ /* 0x000fe400000010ff */
[----:B------:R-:W-:Y:S02]  /*0450*/  @!P5 F2FP.BF16.F32.PACK_AB R15, RZ, R15 ;  /* 0x0000000fff0fd23e */ /* 0x000fe400000010ff */
[----:B------:R-:W-:Y:S02]  /*0460*/  @!P6 F2FP.BF16.F32.PACK_AB R13, RZ, R13 ;  /* 0x0000000dff0de23e */ /* 0x000fe400000010ff */
[----:B------:R-:W-:-:S02]  /*0470*/  @!P3 PRMT R12, R20, 0x7610, R12 ;  /* 0x00007610140cb816 */ /* 0x000fc4000000000c */
[----:B------:R-:W-:Y:S02]  /*0480*/  @!P4 PRMT R9, R16, 0x7610, R9 ;  /* 0x000076101009c816 */ /* 0x000fe40000000009 */
[----:B------:R-:W-:Y:S02]  /*0490*/  @!P5 PRMT R14, R15, 0x7610, R14 ;  /* 0x000076100f0ed816 */ /* 0x000fe4000000000e */
[----:B------:R-:W-:Y:S02]  /*04a0*/  @!P6 PRMT R11, R13, 0x7610, R11 ;  /* 0x000076100d0be816 */ /* 0x000fe4000000000b */
[----:B------:R-:W-:Y:S02]  /*04b0*/  PRMT R6, R6, 0x5410, R5 ;  /* 0x0000541006067816 */ /* 0x000fe40000000005 */
[----:B------:R-:W-:Y:S02]  /*04c0*/  PRMT R7, R8, 0x5410, R7 ;  /* 0x0000541008077816 */ /* 0x000fe40000000007 */
[----:B------:R-:W-:-:S02]  /*04d0*/  PRMT R10, R12, 0x5410, R9 ;  /* 0x000054100c0a7816 */ /* 0x000fc40000000009 */
[----:B------:R-:W-:Y:S01]  /*04e0*/  PRMT R11, R14, 0x5410, R11 ;  /* 0x000054100e0b7816 */ /* 0x000fe2000000000b */
[----:B------:R-:W-:Y:S04]  /*04f0*/  STG.E.64 desc[UR4][R2.64], R6 ;  /* 0x0000000602007986 */ /* 0x000fe8000c101b04 */
[----:B------:R-:W-:Y:S01]  /*0500*/  STG.E.64 desc[UR4][R2.64+0x400], R10 ;  /* 0x0004000a02007986 */ /* 0x000fe2000c101b04 */
[----:B------:R-:W-:Y:S05]  /*0510*/  EXIT ;  /* 0x000000000000794d */ /* 0x000fea0003800000 */
.L_x_4743:
        /* <DEDUP_REMOVED lines=23> */
.L_x_4745:
[----:B------:R-:W-:Y:S05]  /*0690*/  BSYNC B0 ;  /* 0x0000000000007941 */ /* 0x000fea0003800000 */
.L_x_4744:
        /* <DEDUP_REMOVED lines=15> */
.L_x_4747:
[----:B------:R-:W-:Y:S05]  /*0790*/  BSYNC B0 ;  /* 0x0000000000007941 */ /* 0x000fea0003800000 */
.L_x_4746:
        /* <DEDUP_REMOVED lines=105> */
.L_x_4750:
[----:B------:R-:W-:-:S13]  /*0e30*/  ISETP.GE.AND P0, PT, R18, R11, PT ;  /* 0x0000000b1200720c */ /* 0x000fda0003f06270 */
[----:B------:R-:W-:Y:S05]  /*0e40*/  @P0 BRA `(.L_x_4752) ;  /* 0x0000000000300947 */ /* 0x000fea0003800000 */
[----:B0-----:R-:W0:Y:S01]  /*0e50*/  LDC.64 R2, c[0x0][0x228] ;  /* 0x00008a00ff027b82 */ /* 0x001e220000000a00 */
[----:B------:R-:W-:Y:S02]  /*0e60*/  IMAD.IADD R5, R10, 0x1, R18 ;  /* 0x000000010a057824 */ /* 0x000fe400078e0212 */
[----:B------:R-:W-:Y:S02]  /*0e70*/  VIADD R18, R18, 0x80 ;  /* 0x0000008012127836 */ /* 0x000fe40000000000 */
[----:B0-----:R-:W-:-:S05]  /*0e80*/  IMAD.WIDE.U32 R2, R5, 0x2, R2 ;  /* 0x0000000205027825 */ /* 0x001fca00078e0002 */
[----:B------:R1:W-:Y:S02]  /*0e90*/  STG.E.U16 desc[UR4][R2.64], R12 ;  /* 0x0000000c02007986 */ /* 0x0003e4000c101504 */
.L_x_4751:
[----:B------:R-:W-:-:S13]  /*0ea0*/  ISETP.GE.AND P0, PT, R18, R11, PT ;  /* 0x0000000b1200720c */ /* 0x000fda0003f06270 */
[----:B------:R-:W-:Y:S05]  /*0eb0*/  @P0 BRA `(.L_x_4753) ;  /* 0x0000000000340947 */ /* 0x000fea0003800000 */
[----:B01----:R-:W0:Y:S01]  /*0ec0*/  LDC.64 R2, c[0x0][0x228] ;  /* 0x00008a00ff027b82 */ /* 0x003e220000000a00 */
[----:B------:R-:W-:Y:S02]  /*0ed0*/  IMAD.IADD R5, R10, 0x1, R18 ;  /* 0x000000010a057824 */ /* 0x000fe400078e0212 */
[----:B------:R-:W-:Y:S02]  /*0ee0*/  VIADD R18, R18, 0x80 ;  /* 0x0000008012127836 */ /* 0x000fe40000000000 */
[----:B0-----:R-:W-:-:S05]  /*0ef0*/  IMAD.WIDE.U32 R2, R5, 0x2, R2 ;  /* 0x0000000205027825 */ /* 0x001fca00078e0002 */
[----:B------:R1:W-:Y:S02]  /*0f00*/  STG.E.U16 desc[UR4][R2.64], R15 ;  /* 0x0000000f02007986 */ /* 0x0003e4000c101504 */
.L_x_4752:
        /* <DEDUP_REMOVED lines=8> */
.L_x_4753:
[----:B------:R-:W-:Y:S05]  /*0f90*/  BSYNC B1 ;  /* 0x0000000000017941 */ /* 0x000fea0003800000 */
.L_x_4749:
[----:B------:R-:W-:-:S13]  /*0fa0*/  ISETP.GE.AND P0, PT, R18, R11, PT ;  /* 0x0000000b1200720c */ /* 0x000fda0003f06270 */
[----:B012---:R-:W0:Y:S01]  /*0fb0*/  @!P0 LDC.64 R2, c[0x0][0x228] ;  /* 0x00008a00ff028b82 */ /* 0x007e220000000a00 */
[----:B------:R-:W-:Y:S02]  /*0fc0*/  @!P0 IMAD.IADD R5, R10, 0x1, R18 ;  /* 0x000000010a058824 */ /* 0x000fe400078e0212 */
[----:B------:R-:W-:Y:S02]  /*0fd0*/  @!P0 VIADD R18, R18, 0x80 ;  /* 0x0000008012128836 */ /* 0x000fe40000000000 */
[----:B0-----:R-:W-:-:S05]  /*0fe0*/  @!P0 IMAD.WIDE.U32 R2, R5, 0x2, R2 ;  /* 0x0000000205028825 */ /* 0x001fca00078e0002 */
[----:B------:R2:W-:Y:S02]  /*0ff0*/  @!P0 STG.E.U16 desc[UR4][R2.64], R17 ;  /* 0x0000001102008986 */ /* 0x0005e4000c101504 */
.L_x_4754:
[----:B------:R-:W-:Y:S05]  /*1000*/  BSYNC B0 ;  /* 0x0000000000007941 */ /* 0x000fea0003800000 */
.L_x_4748:
        /* <DEDUP_REMOVED lines=8> */
.L_x_4755:
        /* <DEDUP_REMOVED lines=15> */
.L_x_36163:


//--------------------- .text._ZN2at6native29vectorized_elementwise_kernelILi8EZZZNS0_21clamp_max_kernel_cudaERNS_18TensorIteratorBaseERKN3c106ScalarEENKUlvE_clEvENKUlvE7_clEvEUlNS4_8BFloat16EE_St5arrayIPcLm2EEEEviT0_T1_ --------------------------
	.section	.text._ZN2at6native29vectorized_elementwise_kernelILi8EZZZNS0_21clamp_max_kernel_cudaERNS_18TensorIteratorBaseERKN3c106ScalarEENKUlvE_clEvENKUlvE7_clEvEUlNS4_8BFloat16EE_St5arrayIPcLm2EEEEviT0_T1_,"ax",@progbits
	.align	128
        .global         _ZN2at6native29vectorized_elementwise_kernelILi8EZZZNS0_21clamp_max_kernel_cudaERNS_18TensorIteratorBaseERKN3c106ScalarEENKUlvE_clEvENKUlvE7_clEvEUlNS4_8BFloat16EE_St5arrayIPcLm2EEEEviT0_T1_
        .type           _ZN2at6native29vectorized_elementwise_kernelILi8EZZZNS0_21clamp_max_kernel_cudaERNS_18TensorIteratorBaseERKN3c106ScalarEENKUlvE_clEvENKUlvE7_clEvEUlNS4_8BFloat16EE_St5arrayIPcLm2EEEEviT0_T1_,@function
        .size           _ZN2at6native29vectorized_elementwise_kernelILi8EZZZNS0_21clamp_max_kernel_cudaERNS_18TensorIteratorBaseERKN3c106ScalarEENKUlvE_clEvENKUlvE7_clEvEUlNS4_8BFloat16EE_St5arrayIPcLm2EEEEviT0_T1_,(.L_x_36164 - _ZN2at6native29vectorized_elementwise_kernelILi8EZZZNS0_21clamp_max_kernel_cudaERNS_18TensorIteratorBaseERKN3c106ScalarEENKUlvE_clEvENKUlvE7_clEvEUlNS4_8BFloat16EE_St5arrayIPcLm2EEEEviT0_T1_)
        .other          _ZN2at6native29vectorized_elementwise_kernelILi8EZZZNS0_21clamp_max_kernel_cudaERNS_18TensorIteratorBaseERKN3c106ScalarEENKUlvE_clEvENKUlvE7_clEvEUlNS4_8BFloat16EE_St5arrayIPcLm2EEEEviT0_T1_,@"STO_CUDA_ENTRY STV_DEFAULT"
_ZN2at6native29vectorized_elementwise_kernelILi8EZZZNS0_21clamp_max_kernel_cudaERNS_18TensorIteratorBaseERKN3c106ScalarEENKUlvE_clEvENKUlvE7_clEvEUlNS4_8BFloat16EE_St5arrayIPcLm2EEEEviT0_T1_:
.text._ZN2at6native29vectorized_elementwise_kernelILi8EZZZNS0_21clamp_max_kernel_cudaERNS_18TensorIteratorBaseERKN3c106ScalarEENKUlvE_clEvENKUlvE7_clEvEUlNS4_8BFloat16EE_St5arrayIPcLm2EEEEviT0_T1_:
        /* <DEDUP_REMOVED lines=12> */
[----:B0-----:R-:W-:-:S06]  /*00c0*/  IMAD.WIDE.U32 R4, R3, 0x10, R4 ;  /* 0x0000001003047825 */ /* 0x001fcc00078e0004 */
[----:B------:R-:W2:Y:S02]  /*00d0*/  LDG.E.128 R4, desc[UR4][R4.64] ;  /* 0x0000000404047981 */ /* 0x000ea4000c1e1d00 */
        /* <DEDUP_REMOVED lines=8> */
[----:B------:R-:W-:Y:S02]  /*0160*/  PRMT R6, R6, 0x7632, R6 ;  /* 0x0000763206067816 */ /* 0x000fe40000000006 */
[----:B------:R-:W-:Y:S01]  /*0170*/  FSETP.GTU.FTZ.AND P5, PT, |R17|, +INF , PT ;  /* 0x7f8000001100780b */ /* 0x000fe20003fbc200 */
[----:B------:R-:W-:Y:S01]  /*0180*/  IMAD.U32 R19, R10, 0x10000, RZ ;  /* 0x000100000a137824 */ /* 0x000fe200078e00ff */
[----:B------:R-:W-:Y:S01]  /*0190*/  FSETP.GTU.FTZ.AND P2, PT, |R18|, +INF , PT ;  /* 0x7f8000001200780b */ /* 0x000fe20003f5c200 */
[----:B------:R-:W-:Y:S02]  /*01a0*/  IMAD.U32 R16, R6, 0x10000, RZ ;  /* 0x0001000006107824 */ /* 0x000fe400078e00ff */
[----:B------:R-:W-:Y:S01]  /*01b0*/  @!P6 IMAD.U32 R11, R8, 0x10000, RZ ;  /* 0x00010000080be824 */ /* 0x000fe200078e00ff */
[----:B------:R-:W-:Y:S01]  /*01c0*/  FSETP.GTU.FTZ.AND P4, PT, |R19|, +INF , PT ;  /* 0x7f8000001300780b */ /* 0x000fe20003f9c200 */
[----:B-1----:R-:W-:Y:S01]  /*01d0*/  @!P6 IMAD.U32 R12, R2, 0x10000, RZ ;  /* 0x00010000020ce824 */ /* 0x002fe200078e00ff */
[----:B------:R-:W-:-:S04]  /*01e0*/  FSETP.GTU.FTZ.AND P1, PT, |R16|, +INF , PT ;  /* 0x7f8000001000780b */ /* 0x000fc80003f3c200 */
[----:B------:R-:W-:Y:S01]  /*01f0*/  @!P6 FMNMX.FTZ R14, R11, R12, PT ;  /* 0x0000000c0b0ee209 */ /* 0x000fe20003810000 */
[C---:B------:R-:W-:Y:S01]  /*0200*/  @!P5 IMAD.U32 R22, R2.reuse, 0x10000, RZ ;  /* 0x000100000216d824 */ /* 0x040fe200078e00ff */
[----:B------:R-:W-:Y:S01]  /*0210*/  PRMT R11, R5, 0x7632, R11 ;  /* 0x00007632050b7816 */ /* 0x000fe2000000000b */
[----:B------:R-:W-:Y:S01]  /*0220*/  @!P2 IMAD.U32 R23, R2, 0x10000, RZ ;  /* 0x000100000217a824 */ /* 0x000fe200078e00ff */
[C---:B------:R-:W-:Y:S02]  /*0230*/  PRMT R12, R7.reuse, 0x7610, R12 ;  /* 0x00007610070c7816 */ /* 0x040fe4000000000c */
[----:B------:R-:W-:Y:S01]  /*0240*/  PRMT R7, R7, 0x7632, R7 ;  /* 0x0000763207077816 */ /* 0x000fe20000000007 */
[----:B------:R-:W-:Y:S01]  /*0250*/  IMAD.U32 R20, R11, 0x10000, RZ ;  /* 0x000100000b147824 */ /* 0x000fe200078e00ff */
[----:B------:R-:W-:Y:S01]  /*0260*/  @!P6 F2FP.BF16.F32.PACK_AB R4, RZ, R14 ;  /* 0x0000000eff04e23e */ /* 0x000fe200000010ff */
[----:B------:R-:W-:Y:S01]  /*0270*/  IMAD.U32 R15, R12, 0x10000, RZ ;  /* 0x000100000c0f7824 */ /* 0x000fe200078e00ff */
[----:B------:R-:W-:Y:S01]  /*0280*/  @!P5 FMNMX.FTZ R17, R22, R17, PT ;  /* 0x000000111611d209 */ /* 0x000fe20003810000 */
[----:B------:R-:W-:Y:S01]  /*0290*/  IMAD.U32 R14, R7, 0x10000, RZ ;  /* 0x00010000070e7824 */ /* 0x000fe200078e00ff */
[----:B------:R-:W-:Y:S01]  /*02a0*/  FSETP.GTU.FTZ.AND P3, PT, |R20|, +INF , PT ;  /* 0x7f8000001400780b */ /* 0x000fe20003f7c200 */
[----:B------:R-:W-:Y:S01]  /*02b0*/  @!P4 IMAD.U32 R24, R2, 0x10000, RZ ;  /* 0x000100000218c824 */ /* 0x000fe200078e00ff */
[----:B------:R-:W-:Y:S01]  /*02c0*/  @!P6 PRMT R8, R4, 0x7610, R8 ;  /* 0x000076100408e816 */ /* 0x000fe20000000008 */
[----:B------:R-:W-:Y:S01]  /*02d0*/  @!P1 IMAD.U32 R25, R2, 0x10000, RZ ;  /* 0x0001000002199824 */ /* 0x000fe200078e00ff */
[----:B------:R-:W0:Y:S01]  /*02e0*/  LDC.64 R4, c[0x0][0x228] ;  /* 0x00008a00ff047b82 */ /* 0x000e220000000a00 */
[----:B------:R-:W-:-:S02]  /*02f0*/  FSETP.GTU.FTZ.AND P0, PT, |R15|, +INF , PT ;  /* 0x7f8000000f00780b */ /* 0x000fc40003f1c200 */
[----:B------:R-:W-:Y:S02]  /*0300*/  FSETP.GTU.FTZ.AND P6, PT, |R14|, +INF , PT ;  /* 0x7f8000000e00780b */ /* 0x000fe40003fdc200 */
[----:B------:R-:W-:Y:S02]  /*0310*/  @!P4 FMNMX.FTZ R19, R24, R19, PT ;  /* 0x000000131813c209 */ /* 0x000fe40003810000 */
[----:B------:R-:W-:Y:S02]  /*0320*/  @!P2 FMNMX.FTZ R18, R23, R18, PT ;  /* 0x000000121712a209 */ /* 0x000fe40003810000 */
[C---:B------:R-:W-:Y:S01]  /*0330*/  @!P3 IMAD.U32 R21, R2.reuse, 0x10000, RZ ;  /* 0x000100000215b824 */ /* 0x040fe200078e00ff */
[----:B------:R-:W-:Y:S02]  /*0340*/  @!P1 FMNMX.FTZ R16, R25, R16, PT ;  /* 0x0000001019109209 */ /* 0x000fe40003810000 */
[----:B------:R-:W-:Y:S02]  /*0350*/  @!P5 F2FP.BF16.F32.PACK_AB R17, RZ, R17 ;  /* 0x00000011ff11d23e */ /* 0x000fe400000010ff */
[----:B------:R-:W-:Y:S01]  /*0360*/  @!P3 FMNMX.FTZ R20, R21, R20, PT ;  /* 0x000000141514b209 */ /* 0x000fe20003810000 */
[C---:B------:R-:W-:Y:S01]  /*0370*/  @!P0 IMAD.U32 R22, R2.reuse, 0x10000, RZ ;  /* 0x0001000002168824 */ /* 0x040fe200078e00ff */
[----:B------:R-:W-:Y:S01]  /*0380*/  @!P4 F2FP.BF16.F32.PACK_AB R19, RZ, R19 ;  /* 0x00000013ff13c23e */ /* 0x000fe200000010ff */
[----:B------:R-:W-:Y:S01]  /*0390*/  @!P6 IMAD.U32 R21, R2, 0x10000, RZ ;  /* 0x000100000215e824 */ /* 0x000fe200078e00ff */
[----:B------:R-:W-:-:S02]  /*03a0*/  @!P3 F2FP.BF16.F32.PACK_AB R20, RZ, R20 ;  /* 0x00000014ff14b23e */ /* 0x000fc400000010ff */
[----:B------:R-:W-:Y:S02]  /*03b0*/  @!P0 FMNMX.FTZ R15, R22, R15, PT ;  /* 0x0000000f160f8209 */ /* 0x000fe40003810000 */
[----:B------:R-:W-:Y:S02]  /*03c0*/  @!P6 FMNMX.FTZ R14, R21, R14, PT ;  /* 0x0000000e150ee209 */ /* 0x000fe40003810000 */
[----:B------:R-:W-:Y:S01]  /*03d0*/  @!P2 F2FP.BF16.F32.PACK_AB R18, RZ, R18 ;  /* 0x00000012ff12a23e */ /* 0x000fe200000010ff */
[----:B0-----:R-:W-:Y:S01]  /*03e0*/  IMAD.WIDE.U32 R4, R0, 0x2, R4 ;  /* 0x0000000200047825 */ /* 0x001fe200078e0004 */
[----:B------:R-:W-:Y:S02]  /*03f0*/  @!P1 F2FP.BF16.F32.PACK_AB R16, RZ, R16 ;  /* 0x00000010ff10923e */ /* 0x000fe400000010ff */
[----:B------:R-:W-:Y:S02]  /*0400*/  @!P0 F2FP.BF16.F32.PACK_AB R15, RZ, R15 ;  /* 0x0000000fff0f823e */ /* 0x000fe400000010ff */
[----:B------:R-:W-:Y:S01]  /*0410*/  @!P6 F2FP.BF16.F32.PACK_AB R14, RZ, R14 ;  /* 0x0000000eff0ee23e */ /* 0x000fe200000010ff */
[----:B------:R-:W-:Y:S01]  /*0420*/  IMAD.WIDE R2, R3, 0x10, R4 ;  /* 0x0000001003027825 */ /* 0x000fe200078e0204 */
[----:B------:R-:W-:-:S02]  /*0430*/  @!P5 PRMT R9, R17, 0x7610, R9 ;  /* 0x000076101109d816 */ /* 0x000fc40000000009 */
[----:B------:R-:W-:Y:S02]  /*0440*/  @!P4 PRMT R10, R19, 0x7610, R10 ;  /* 0x00007610130ac816 */ /* 0x000fe4000000000a */
[----:B------:R-:W-:Y:S02]  /*0450*/  @!P3 PRMT R11, R20, 0x7610, R11 ;  /* 0x00007610140bb816 */ /* 0x000fe4000000000b */
[----:B------:R-:W-:Y:S02]  /*0460*/  @!P2 PRMT R13, R18, 0x7610, R13 ;  /* 0x00007610120da816 */ /* 0x000fe4000000000d */
[----:B------:R-:W-:Y:S02]  /*0470*/  @!P1 PRMT R6, R16, 0x7610, R6 ;  /* 0x0000761010069816 */ /* 0x000fe40000000006 */
[----:B------:R-:W-:Y:S02]  /*0480*/  @!P0 PRMT R12, R15, 0x7610, R12 ;  /* 0x000076100f0c8816 */ /* 0x000fe4000000000c */
[----:B------:R-:W-:-:S02]  /*0490*/  @!P6 PRMT R7, R14, 0x7610, R7 ;  /* 0x000076100e07e816 */ /* 0x000fc40000000007 */
[----:B------:R-:W-:Y:S02]  /*04a0*/  PRMT R4, R8, 0x5410, R9 ;  /* 0x0000541008047816 */ /* 0x000fe40000000009 */
[----:B------:R-:W-:Y:S02]  /*04b0*/  PRMT R5, R10, 0x5410, R11 ;  /* 0x000054100a057816 */ /* 0x000fe4000000000b */
[----:B------:R-:W-:Y:S02]  /*04c0*/  PRMT R6, R13, 0x5410, R6 ;  /* 0x000054100d067816 */ /* 0x000fe40000000006 */
[----:B------:R-:W-:-:S05]  /*04d0*/  PRMT R7, R12, 0x5410, R7 ;  /* 0x000054100c077816 */ /* 0x000fca0000000007 */
[----:B------:R-:W-:Y:S01]  /*04e0*/  STG.E.128 desc[UR4][R2.64], R4 ;  /* 0x0000000402007986 */ /* 0x000fe2000c101d04 */
[----:B------:R-:W-:Y:S05]  /*04f0*/  EXIT ;  /* 0x000000000000794d */ /* 0x000fea0003800000 */
.L_x_4756:
        /* <DEDUP_REMOVED lines=23> */
.L_x_4758:
[----:B------:R-:W-:Y:S05]  /*0670*/  BSYNC B0 ;  /* 0x0000000000007941 */ /* 0x000fea0003800000 */
.L_x_4757:
        /* <DEDUP_REMOVED lines=15> */
.L_x_4760:
[----:B------:R-:W-:Y:S05]  /*0770*/  BSYNC B0 ;  /* 0x0000000000007941 */ /* 0x000fea0003800000 */
.L_x_4759:
        /* <DEDUP_REMOVED lines=105> */
.L_x_4763:
[----:B------:R-:W-:-:S13]  /*0e10*/  ISETP.GE.AND P0, PT, R18, R3, PT ;  /* 0x000000031200720c */ /* 0x000fda0003f06270 */
[----:B------:R-:W-:Y:S05]  /*0e20*/  @P0 BRA `(.L_x_4765) ;  /* 0x0000000000300947 */ /* 0x000fea0003800000 */
[----:B0-----:R-:W0:Y:S01]  /*0e30*/  LDC.64 R4, c[0x0][0x228] ;  /* 0x00008a00ff047b82 */ /* 0x001e220000000a00 */
[----:B------:R-:W-:Y:S02]  /*0e40*/  IMAD.IADD R7, R0, 0x1, R18 ;  /* 0x0000000100077824 */ /* 0x000fe400078e0212 */
[----:B------:R-:W-:Y:S02]  /*0e50*/  VIADD R18, R18, 0x80 ;  /* 0x0000008012127836 */ /* 0x000fe40000000000 */
[----:B0-----:R-:W-:-:S05]  /*0e60*/  IMAD.WIDE.U32 R4, R7, 0x2, R4 ;  /* 0x0000000207047825 */ /* 0x001fca00078e0004 */
[----:B------:R1:W-:Y:S02]  /*0e70*/  STG.E.U16 desc[UR4][R4.64], R12 ;  /* 0x0000000c04007986 */ /* 0x0003e4000c101504 */
.L_x_4764:
[----:B------:R-:W-:-:S13]  /*0e80*/  ISETP.GE.AND P0, PT, R18, R3, PT ;  /* 0x000000031200720c */ /* 0x000fda0003f06270 */
[----:B------:R-:W-:Y:S05]  /*0e90*/  @P0 BRA `(.L_x_4766) ;  /* 0x0000000000340947 */ /* 0x000fea0003800000 */
[----:B01----:R-:W0:Y:S01]  /*0ea0*/  LDC.64 R4, c[0x0][0x228] ;  /* 0x00008a00ff047b82 */ /* 0x003e220000000a00 */
[----:B------:R-:W-:Y:S02]  /*0eb0*/  IMAD.IADD R7, R0, 0x1, R18 ;  /* 0x0000000100077824 */ /* 0x000fe400078e0212 */
[----:B------:R-:W-:Y:S02]  /*0ec0*/  VIADD R18, R18, 0x80 ;  /* 0x0000008012127836 */ /* 0x000fe40000000000 */
[----:B0-----:R-:W-:-:S05]  /*0ed0*/  IMAD.WIDE.U32 R4, R7, 0x2, R4 ;  /* 0x0000000207047825 */ /* 0x001fca00078e0004 */
[----:B------:R1:W-:Y:S02]  /*0ee0*/  STG.E.U16 desc[UR4][R4.64], R15 ;  /* 0x0000000f04007986 */ /* 0x0003e4000c101504 */
.L_x_4765:
        /* <DEDUP_REMOVED lines=8> */
.L_x_4766:
[----:B------:R-:W-:Y:S05]  /*0f70*/  BSYNC B1 ;  /* 0x0000000000017941 */ /* 0x000fea0003800000 */
.L_x_4762:
[----:B------:R-:W-:-:S13]  /*0f80*/  ISETP.GE.AND P0, PT, R18, R3, PT ;  /* 0x000000031200720c */ /* 0x000fda0003f06270 */
[----:B012---:R-:W0:Y:S01]  /*0f90*/  @!P0 LDC.64 R4, c[0x0][0x228] ;  /* 0x00008a00ff048b82 */ /* 0x007e220000000a00 */
[----:B------:R-:W-:Y:S02]  /*0fa0*/  @!P0 IMAD.IADD R7, R0, 0x1, R18 ;  /* 0x0000000100078824 */ /* 0x000fe400078e0212 */
[----:B------:R-:W-:Y:S02]  /*0fb0*/  @!P0 VIADD R18, R18, 0x80 ;  /* 0x0000008012128836 */ /* 0x000fe40000000000 */
[----:B0-----:R-:W-:-:S05]  /*0fc0*/  @!P0 IMAD.WIDE.U32 R4, R7, 0x2, R4 ;  /* 0x0000000207048825 */ /* 0x001fca00078e0004 */
[----:B------:R2:W-:Y:S02]  /*0fd0*/  @!P0 STG.E.U16 desc[UR4][R4.64], R17 ;  /* 0x0000001104008986 */ /* 0x0005e4000c101504 */
.L_x_4767:
[----:B------:R-:W-:Y:S05]  /*0fe0*/  BSYNC B0 ;  /* 0x0000000000007941 */ /* 0x000fea0003800000 */
.L_x_4761:
[----:B------:R-:W-:Y:S05]  /*0ff0*/  WARPSYNC.ALL ;  /* 0x0000000000007948 */ /* 0x000fea0003800000 */
[----:B------:R-:W-:-:S13]  /*1000*/  ISETP.GE.AND P0, PT, R18, R3, PT ;  /* 0x000000031200720c */ /* 0x000fda0003f06270 */
[----:B------:R-:W-:Y:S05]  /*1010*/  @P0 EXIT ;  /* 0x000000000000094d */ /* 0x000fea0003800000 */
[----:B------:R-:W3:Y:S01]  /*1020*/  LDC.64 R2, c[0x0][0x228] ;  /* 0x00008a00ff027b82 */ /* 0x000ee20000000a00 */
[----:B012---:R-:W-:-:S04]  /*1030*/  IMAD.IADD R5, R0, 0x1, R18 ;  /* 0x0000000100057824 */ /* 0x007fc800078e0212 */
[----:B---3--:R-:W-:-:S05]  /*1040*/  IMAD.WIDE.U32 R2, R5, 0x2, R2 ;  /* 0x0000000205027825 */ /* 0x008fca00078e0002 */
[----:B------:R-:W-:Y:S01]  /*1050*/  STG.E.U16 desc[UR4][R2.64], R9 ;  /* 0x0000000902007986 */ /* 0x000fe2000c101504 */
[----:B------:R-:W-:Y:S05]  /*1060*/  EXIT ;  /* 0x000000000000794d */ /* 0x000fea0003800000 */
.L_x_4768:
        /* <DEDUP_REMOVED lines=9> */
.L_x_36164:


//--------------------- .text._ZN2at6native18elementwise_kernelILi128ELi4EZNS0_15gpu_kernel_implIZZZNS0_21clamp_max_kernel_cudaERNS_18TensorIteratorBaseERKN3c106ScalarEENKUlvE_clEvENKUlvE6_clEvEUlNS5_4HalfEE_EEvS4_RKT_EUliE_EEviT1_ --------------------------
	.section	.text._ZN2at6native18elementwise_kernelILi128ELi4EZNS0_15gpu_kernel_implIZZZNS0_21clamp_max_kernel_cudaERNS_18TensorIteratorBaseERKN3c106ScalarEENKUlvE_clEvENKUlvE6_clEvEUlNS5_4HalfEE_EEvS4_RKT_EUliE_EEviT1_,"ax",@progbits
	.align	128
        .global         _ZN2at6native18elementwise_kernelILi128ELi4EZNS0_15gpu_kernel_implIZZZNS0_21clamp_max_kernel_cudaERNS_18TensorIteratorBaseERKN3c106ScalarEENKUlvE_clEvENKUlvE6_clEvEUlNS5_4HalfEE_EEvS4_RKT_EUliE_EEviT1_
        .type           _ZN2at6native18elementwise_kernelILi128ELi4EZNS0_15gpu_kernel_implIZZZNS0_21clamp_max_kernel_cudaERNS_18TensorIteratorBaseERKN3c106ScalarEENKUlvE_clEvENKUlvE6_clEvEUlNS5_4HalfEE_EEvS4_RKT_EUliE_EEviT1_,@function
        .size           _ZN2at6native18elementwise_kernelILi128ELi4EZNS0_15gpu_kernel_implIZZZNS0_21clamp_max_kernel_cudaERNS_18TensorIteratorBaseERKN3c106ScalarEENKUlvE_clEvENKUlvE6_clEvEUlNS5_4HalfEE_EEvS4_RKT_EUliE_EEviT1_,(.L_x_36165 - _ZN2at6native18elementwise_kernelILi128ELi4EZNS0_15gpu_kernel_implIZZZNS0_21clamp_max_kernel_cudaERNS_18TensorIteratorBaseERKN3c106ScalarEENKUlvE_clEvENKUlvE6_clEvEUlNS5_4HalfEE_EEvS4_RKT_EUliE_EEviT1_)
        .other          _ZN2at6native18elementwise_kernelILi128ELi4EZNS0_15gpu_kernel_implIZZZNS0_21clamp_max_kernel_cudaERNS_18TensorIteratorBaseERKN3c106ScalarEENKUlvE_clEvENKUlvE6_clEvEUlNS5_4HalfEE_EEvS4_RKT_EUliE_EEviT1_,@"STO_CUDA_ENTRY STV_DEFAULT"
_ZN2at6native18elementwise_kernelILi128ELi4EZNS0_15gpu_kernel_implIZZZNS0_21clamp_max_kernel_cudaERNS_18TensorIteratorBaseERKN3c106ScalarEENKUlvE_clEvENKUlvE6_clEvEUlNS5_4HalfEE_EEvS4_RKT_EUliE_EEviT1_:
.text._ZN2at6native18elementwise_kernelILi128ELi4EZNS0_15gpu_kernel_implIZZZNS0_21clamp_max_kernel_cudaERNS_18TensorIteratorBaseERKN3c106ScalarEENKUlvE_clEvENKUlvE6_clEvEUlNS5_4HalfEE_EEvS4_RKT_EUliE_EEviT1_:
        /* <DEDUP_REMOVED lines=313> */
.L_x_4771:
        /* <DEDUP_REMOVED lines=23> */
.L_x_4775:
[----:B------:R-:W2:Y:S02]  /*1500*/  LDG.E.U8 R2, desc[UR36][R2.64] ;  /* 0x0000002402027981 */ /* 0x000ea4000c1e1100 */
[----:B--2---:R-:W-:-:S04]  /*1510*/  I2FP.F32.U32 R0, R2 ;  /* 0x0000000200007245 */ /* 0x004fc80000201000 */
[----:B------:R-:W-:-:S04]  /*1520*/  F2FP.F16.F32.PACK_AB R0, RZ, R0 ;  /* 0x00000000ff00723e */ /* 0x000fc800000000ff */
[----:B------:R-:W-:Y:S01]  /*1530*/  PRMT R5, R0, 0x7610, R5 ;  /* 0x0000761000057816 */ /* 0x000fe20000000005 */
[----:B------:R-:W-:Y:S06]  /*1540*/  BRA `(.L_x_4777) ;  /* 0x0000000c00b87947 */ /* 0x000fec0003800000 */
.L_x_4774:
        /* <DEDUP_REMOVED lines=11> */
.L_x_4779:
[----:B------:R-:W2:Y:S02]  /*1600*/  LDG.E R2, desc[UR36][R2.64] ;  /* 0x0000002402027981 */ /* 0x000ea4000c1e1900 */
[----:B--2---:R-:W-:-:S04]  /*1610*/  I2FP.F32.S32 R0, R2 ;  /* 0x0000000200007245 */ /* 0x004fc80000201400 */
[----:B------:R-:W-:-:S04]  /*1620*/  F2FP.F16.F32.PACK_AB R0, RZ, R0 ;  /* 0x00000000ff00723e */ /* 0x000fc800000000ff */
[----:B------:R-:W-:Y:S01]  /*1630*/  PRMT R5, R0, 0x7610, R5 ;  /* 0x0000761000057816 */ /* 0x000fe20000000005 */
[----:B------:R-:W-:Y:S06]  /*1640*/  BRA `(.L_x_4777) ;  /* 0x0000000c00787947 */ /* 0x000fec0003800000 */
.L_x_4778:
[----:B------:R-:W2:Y:S02]  /*1650*/  LDG.E.U16 R2, desc[UR36][R2.64] ;  /* 0x0000002402027981 */ /* 0x000ea4000c1e1500 */
[----:B--2---:R-:W0:Y:S02]  /*1660*/  I2F.S16 R0, R2 ;  /* 0x0000000200007306 */ /* 0x004e240000101400 */
[----:B0-----:R-:W-:-:S04]  /*1670*/  F2FP.F16.F32.PACK_AB R0, RZ, R0 ;  /* 0x00000000ff00723e */ /* 0x001fc800000000ff */
[----:B------:R-:W-:Y:S01]  /*1680*/  PRMT R5, R0, 0x7610, R5 ;  /* 0x0000761000057816 */ /* 0x000fe20000000005 */
[----:B------:R-:W-:Y:S06]  /*1690*/  BRA `(.L_x_4777) ;  /* 0x0000000c00647947 */ /* 0x000fec0003800000 */
.L_x_4773:
        /* <DEDUP_REMOVED lines=9> */
.L_x_4781:
[----:B------:R0:W5:Y:S01]  /*1730*/  LDG.E.U16 R5, desc[UR36][R2.64] ;  /* 0x0000002402057981 */ /* 0x000162000c1e1500 */
[----:B------:R-:W-:Y:S05]  /*1740*/  BRA `(.L_x_4777) ;  /* 0x0000000c00387947 */ /* 0x000fea0003800000 */
.L_x_4780:
        /* <DEDUP_REMOVED lines=9> */
.L_x_4783:
[----:B------:R1:W5:Y:S01]  /*17e0*/  LDG.E.U16 R5, desc[UR36][R2.64] ;  /* 0x0000002402057981 */ /* 0x000362000c1e1500 */
[----:B------:R-:W-:Y:S05]  /*17f0*/  BRA `(.L_x_4777) ;  /* 0x0000000c000c7947 */ /* 0x000fea0003800000 */
.L_x_4782:
        /* <DEDUP_REMOVED lines=9> */
.L_x_4772:
        /* <DEDUP_REMOVED lines=14> */
.L_x_4786:
        /* <DEDUP_REMOVED lines=9> */
.L_x_4785:
        /* <DEDUP_REMOVED lines=25> */
[----:B------:R-:W-:Y:S01]  /*1b90*/  F2FP.F16.F32.PACK_AB R5, RZ, R5 ;  /* 0x00000005ff05723e */ /* 0x000fe200000000ff */
[----:B------:R-:W-:Y:S06]  /*1ba0*/  BRA `(.L_x_4777) ;  /* 0x0000000800207947 */ /* 0x000fec0003800000 */
.L_x_4788:
        /* <DEDUP_REMOVED lines=15> */
.L_x_4787:
[----:B------:R-:W2:Y:S02]  /*1ca0*/  LDG.E.U16 R0, desc[UR36][R2.64] ;  /* 0x0000002402007981 */ /* 0x000ea4000c1e1500 */
[----:B--2---:R-:W-:-:S05]  /*1cb0*/  IMAD.U32 R0, R0, 0x10000, RZ ;  /* 0x0001000000007824 */ /* 0x004fca00078e00ff */
[----:B------:R-:W-:-:S04]  /*1cc0*/  F2FP.F16.F32.PACK_AB R0, RZ, R0 ;  /* 0x00000000ff00723e */ /* 0x000fc800000000ff */
[----:B------:R-:W-:Y:S01]  /*1cd0*/  PRMT R5, R0, 0x7610, R5 ;  /* 0x0000761000057816 */ /* 0x000fe20000000005 */
[----:B------:R-:W-:Y:S06]  /*1ce0*/  BRA `(.L_x_4777) ;  /* 0x0000000400d07947 */ /* 0x000fec0003800000 */
.L_x_4784:
        /* <DEDUP_REMOVED lines=13> */
.L_x_4791:
        /* <DEDUP_REMOVED lines=21> */
.L_x_4795:
[----:B------:R-:W-:Y:S05]  /*1f10*/  BSYNC B1 ;  /* 0x0000000000017941 */ /* 0x000fea0003800000 */
.L_x_4794:
[----:B------:R-:W-:Y:S01]  /*1f20*/  LEA R3, R0, 0x3b800000, 0x17 ;  /* 0x3b80000000037811 */ /* 0x000fe200078eb8ff */
[----:B------:R-:W-:-:S05]  /*1f30*/  IMAD.SHL.U32 R0, R2, 0x100000, RZ ;  /* 0x0010000002007824 */ /* 0x000fca00078e00ff */
[----:B------:R-:W-:-:S07]  /*1f40*/  LOP3.LUT R0, R3, R0, R4, 0xfe, !PT ;  /* 0x0000000003007212 */ /* 0x000fce00078efe04 */
.L_x_4793:
[----:B------:R-:W-:Y:S05]  /*1f50*/  BSYNC B0 ;  /* 0x0000000000007941 */ /* 0x000fea0003800000 */
.L_x_4792:
[----:B------:R-:W-:-:S04]  /*1f60*/  F2FP.F16.F32.PACK_AB R0, RZ, R0 ;  /* 0x00000000ff00723e */ /* 0x000fc800000000ff */
[----:B------:R-:W-:Y:S01]  /*1f70*/  PRMT R5, R0, 0x7610, R5 ;  /* 0x0000761000057816 */ /* 0x000fe20000000005 */
[----:B------:R-:W-:Y:S06]  /*1f80*/  BRA `(.L_x_4777) ;  /* 0x0000000400287947 */ /* 0x000fec0003800000 */
.L_x_4790:
        /* <DEDUP_REMOVED lines=21> */
.L_x_4799:
[----:B------:R-:W-:Y:S05]  /*20e0*/  BSYNC B1 ;  /* 0x0000000000017941 */ /* 0x000fea0003800000 */
.L_x_4798:
[----:B------:R-:W-:Y:S01]  /*20f0*/  LEA R3, R0, 0x37800000, 0x17 ;  /* 0x3780000000037811 */ /* 0x000fe200078eb8ff */
[----:B------:R-:W-:-:S05]  /*2100*/  IMAD.SHL.U32 R0, R2, 0x200000, RZ ;  /* 0x0020000002007824 */ /* 0x000fca00078e00ff */
[----:B------:R-:W-:-:S07]  /*2110*/  LOP3.LUT R0, R3, R0, R4, 0xfe, !PT ;  /* 0x0000000003007212 */ /* 0x000fce00078efe04 */
.L_x_4797:
[----:B------:R-:W-:Y:S05]  /*2120*/  BSYNC B0 ;  /* 0x0000000000007941 */ /* 0x000fea0003800000 */
.L_x_4796:
[----:B------:R-:W-:-:S04]  /*2130*/  F2FP.F16.F32.PACK_AB R0, RZ, R0 ;  /* 0x00000000ff00723e */ /* 0x000fc800000000ff */
[----:B------:R-:W-:Y:S01]  /*2140*/  PRMT R5, R0, 0x7610, R5 ;  /* 0x0000761000057816 */ /* 0x000fe20000000005 */
[----:B------:R-:W-:Y:S06]  /*2150*/  BRA `(.L_x_4777) ;  /* 0x0000000000b47947 */ /* 0x000fec0003800000 */
.L_x_4789:
        /* <DEDUP_REMOVED lines=14> */
.L_x_4803:
[----:B------:R-:W-:Y:S05]  /*2240*/  BSYNC B0 ;  /* 0x0000000000007941 */ /* 0x000fea0003800000 */
.L_x_4802:
[----:B------:R-:W-:-:S04]  /*2250*/  F2FP.F16.F32.PACK_AB R0, RZ, R0 ;  /* 0x00000000ff00723e */ /* 0x000fc800000000ff */
[----:B------:R-:W-:Y:S01]  /*2260*/  PRMT R5, R0, 0x7610, R5 ;  /* 0x0000761000057816 */ /* 0x000fe20000000005 */
[----:B------:R-:W-:Y:S06]  /*2270*/  BRA `(.L_x_4777) ;  /* 0x00000000006c7947 */ /* 0x000fec0003800000 */
.L_x_4776:
        /* <DEDUP_REMOVED lines=16> */
.L_x_4804:
[----:B------:R-:W-:Y:S01]  /*2380*/  PRMT R5, RZ, 0x7610, R5 ;  /* 0x00007610ff057816 */ /* 0x000fe20000000005 */
[----:B------:R-:W-:Y:S06]  /*2390*/  BRA `(.L_x_4777) ;  /* 0x0000000000247947 */ /* 0x000fec0003800000 */
.L_x_4801:
[----:B------:R-:W2:Y:S02]  /*23a0*/  LDG.E.64 R2, desc[UR36][R2.64] ;  /* 0x0000002402027981 */ /* 0x000ea4000c1e1b00 */
[----:B--2---:R-:W0:Y:S02]  /*23b0*/  I2F.U64 R0, R2 ;  /* 0x0000000200007312 */ /* 0x004e240000301000 */
[----:B0-----:R-:W-:-:S04]  /*23c0*/  F2FP.F16.F32.PACK_AB R0, RZ, R0 ;  /* 0x00000000ff00723e */ /* 0x001fc800000000ff */
[----:B------:R-:W-:Y:S01]  /*23d0*/  PRMT R5, R0, 0x7610, R5 ;  /* 0x0000761000057816 */ /* 0x000fe20000000005 */
[----:B------:R-:W-:Y:S06]  /*23e0*/  BRA `(.L_x_4777) ;  /* 0x0000000000107947 */ /* 0x000fec0003800000 */
.L_x_4800:
[----:B------:R-:W2:Y:S02]  /*23f0*/  LDG.E R2, desc[UR36][R2.64] ;  /* 0x0000002402027981 */ /* 0x000ea4000c1e1900 */
[----:B--2---:R-:W-:-:S04]  /*2400*/  I2FP.F32.U32 R0, R2 ;  /* 0x0000000200007245 */ /* 0x004fc80000201000 */
[----:B------:R-:W-:-:S04]  /*2410*/  F2FP.F16.F32.PACK_AB R0, RZ, R0 ;  /* 0x00000000ff00723e */ /* 0x000fc800000000ff */
[----:B------:R-:W-:-:S07]  /*2420*/  PRMT R5, R0, 0x7610, R5 ;  /* 0x0000761000057816 */ /* 0x000fce0000000005 */
.L_x_4777:
[----:B-----5:R-:W-:Y:S01]  /*2430*/  HADD2.F32 R0, -RZ, R5.H0_H0 ;  /* 0x20000005ff007230 */ /* 0x020fe20000004100 */
[----:B------:R-:W2:Y:S04]  /*2440*/  LDC.U8 R4, c[0x0][0x430] ;  /* 0x00010c00ff047b82 */ /* 0x000ea80000000000 */
[----:B------:R-:W-:-:S13]  /*2450*/  FSETP.GTU.FTZ.AND P0, PT, |R0|, +INF , PT ;  /* 0x7f8000000000780b */ /* 0x000fda0003f1c200 */
[----:B01----:R-:W0:Y:S01]  /*2460*/  @!P0 LDC.U16 R3, c[0x0][0x420] ;  /* 0x00010800ff038b82 */ /* 0x003e220000000400 */
[----:B--2---:R-:W-:-:S04]  /*2470*/  PRMT R2, R4, 0x9910, RZ ;  /* 0x0000991004027816 */ /* 0x004fc800000000ff */
[----:B------:R-:W-:Y:S01]  /*2480*/  ISETP.GT.AND P1, PT, R2, 0x9, PT ;  /* 0x000000090200780c */ /* 0x000fe20003f24270 */
[----:B0-----:R-:W-:-:S05]  /*2490*/  @!P0 HADD2.F32 R3, -RZ, R3.H0_H0 ;  /* 0x20000003ff038230 */ /* 0x001fca0000004100 */
[----:B------:R-:W-:-:S04]  /*24a0*/  @!P0 FMNMX.FTZ R3, R0, R3, PT ;  /* 0x0000000300038209 */ /* 0x000fc80003810000 */
[----:B------:R-:W-:-:S04]  /*24b0*/  @!P0 F2FP.F16.F32.PACK_AB R3, RZ, R3 ;  /* 0x00000003ff03823e */ /* 0x000fc800000000ff */
[----:B------:R-:W-:Y:S01]  /*24c0*/  @!P0 PRMT R5, R3, 0x7610, R5 ;  /* 0x0000761003058816 */ /* 0x000fe20000000005 */
        /* <DEDUP_REMOVED lines=13> */
.L_x_4808:
[----:B------:R-:W-:-:S06]  /*25a0*/  HADD2.F32 R3, -RZ, R5.H0_H0 ;  /* 0x20000005ff037230 */ /* 0x000fcc0000004100 */
[----:B------:R-:W0:Y:S02]  /*25b0*/  F2I.S64.TRUNC R2, R3 ;  /* 0x0000000300027311 */ /* 0x000e24000020d900 */
[----:B0-----:R3:W-:Y:S01]  /*25c0*/  STG.E.U8 desc[UR36][R16.64], R2 ;  /* 0x0000000210007986 */ /* 0x0017e2000c101124 */
[----:B------:R-:W-:Y:S05]  /*25d0*/  BRA `(.L_x_4810) ;  /* 0x0000000c00847947 */ /* 0x000fea0003800000 */
.L_x_4807:
        /* <DEDUP_REMOVED lines=10> */
.L_x_4812:
[----:B------:R-:W-:-:S06]  /*2680*/  HADD2.F32 R5, -RZ, R5.H0_H0 ;  /* 0x20000005ff057230 */ /* 0x000fcc0000004100 */
[----:B------:R-:W0:Y:S02]  /*2690*/  F2I.FTZ.TRUNC.NTZ R5, R5 ;  /* 0x0000000500057305 */ /* 0x000e24000021f100 */
[----:B0-----:R1:W-:Y:S01]  /*26a0*/  STG.E desc[UR36][R16.64], R5 ;  /* 0x0000000510007986 */ /* 0x0013e2000c101924 */
[----:B------:R-:W-:Y:S05]  /*26b0*/  BRA `(.L_x_4810) ;  /* 0x0000000c004c7947 */ /* 0x000fea0003800000 */
.L_x_4811:
[----:B------:R-:W-:-:S06]  /*26c0*/  HADD2.F32 R5, -RZ, R5.H0_H0 ;  /* 0x20000005ff057230 */ /* 0x000fcc0000004100 */
[----:B------:R-:W0:Y:S02]  /*26d0*/  F2I.FTZ.TRUNC.NTZ R5, R5 ;  /* 0x0000000500057305 */ /* 0x000e24000021f100 */
[----:B0-----:R2:W-:Y:S01]  /*26e0*/  STG.E.U16 desc[UR36][R16.64], R5 ;  /* 0x0000000510007986 */ /* 0x0015e2000c101524 */
[----:B------:R-:W-:Y:S05]  /*26f0*/  BRA `(.L_x_4810) ;  /* 0x0000000c003c7947 */ /* 0x000fea0003800000 */
.L_x_4806:
        /* <DEDUP_REMOVED lines=9> */
.L_x_4814:
[----:B------:R0:W-:Y:S01]  /*2790*/  STG.E.U16 desc[UR36][R16.64], R5 ;  /* 0x0000000510007986 */ /* 0x0001e2000c101524 */
[----:B------:R-:W-:Y:S05]  /*27a0*/  BRA `(.L_x_4810) ;  /* 0x0000000c00107947 */ /* 0x000fea0003800000 */
.L_x_4813:
        /* <DEDUP_REMOVED lines=10> */
.L_x_4816:
[----:B------:R-:W-:-:S05]  /*2850*/  HADD2.F32 R0, -RZ, R5.H0_H0 ;  /* 0x20000005ff007230 */ /* 0x000fca0000004100 */
[----:B------:R-:W-:-:S04]  /*2860*/  F2FP.F16.F32.PACK_AB R0, RZ, R0 ;  /* 0x00000000ff00723e */ /* 0x000fc800000000ff */
[----:B------:R-:W-:-:S05]  /*2870*/  PRMT R0, R0, 0x5410, RZ ;  /* 0x0000541000007816 */ /* 0x000fca00000000ff */
[----:B------:R0:W-:Y:S01]  /*2880*/  STG.E desc[UR36][R16.64], R0 ;  /* 0x0000000010007986 */ /* 0x0001e2000c101924 */
[----:B------:R-:W-:Y:S05]  /*2890*/  BRA `(.L_x_4810) ;  /* 0x0000000800d47947 */ /* 0x000fea0003800000 */
.L_x_4815:
[----:B------:R-:W-:-:S05]  /*28a0*/  HADD2.F32 R2, -RZ, R5.H0_H0 ;  /* 0x20000005ff027230 */ /* 0x000fca0000004100 */
[----:B------:R-:W-:-:S06]  /*28b0*/  FMUL.FTZ R2, R2, 1 ;  /* 0x3f80000002027820 */ /* 0x000fcc0000410000 */
[----:B------:R-:W0:Y:S02]  /*28c0*/  F2F.F64.F32 R2, R2 ;  /* 0x0000000200027310 */ /* 0x000e240000201800 */
[----:B0-----:R0:W-:Y:S01]  /*28d0*/  STG.E.64 desc[UR36][R16.64], R2 ;  /* 0x0000000210007986 */ /* 0x0011e2000c101b24 */
[----:B------:R-:W-:Y:S05]  /*28e0*/  BRA `(.L_x_4810) ;  /* 0x0000000800c07947 */ /* 0x000fea0003800000 */
.L_x_4805:
        /* <DEDUP_REMOVED lines=13> */
.L_x_4819:
[----:B------:R-:W-:Y:S01]  /*29c0*/  HADD2.F32 R5, -RZ, R5.H0_H0 ;  /* 0x20000005ff057230 */ /* 0x000fe20000004100 */
[----:B------:R-:W-:-:S04]  /*29d0*/  CS2R R6, SRZ ;  /* 0x0000000000067805 */ /* 0x000fc8000001ff00 */
[----:B------:R-:W-:-:S06]  /*29e0*/  FMUL.FTZ R5, R5, 1 ;  /* 0x3f80000005057820 */ /* 0x000fcc0000410000 */
[----:B------:R-:W0:Y:S02]  /*29f0*/  F2F.F64.F32 R4, R5 ;  /* 0x0000000500047310 */ /* 0x000e240000201800 */
[----:B0-----:R0:W-:Y:S01]  /*2a00*/  STG.E.128 desc[UR36][R16.64], R4 ;  /* 0x0000000410007986 */ /* 0x0011e2000c101d24 */
[----:B------:R-:W-:Y:S05]  /*2a10*/  BRA `(.L_x_4810) ;  /* 0x0000000800747947 */ /* 0x000fea0003800000 */
.L_x_4818:
        /* <DEDUP_REMOVED lines=21> */
.L_x_4823:
[----:B------:R-:W-:Y:S05]  /*2b70*/  BSYNC B0 ;  /* 0x0000000000007941 */ /* 0x000fea0003800000 */
.L_x_4822:
[----:B------:R-:W-:-:S05]  /*2b80*/  LOP3.LUT R3, R0, R3, RZ, 0xfc, !PT ;  /* 0x0000000300037212 */ /* 0x000fca00078efcff */
[----:B------:R0:W-:Y:S01]  /*2b90*/  STG.E.U8 desc[UR36][R16.64], R3 ;  /* 0x0000000310007986 */ /* 0x0001e2000c101124 */
[----:B------:R-:W-:Y:S05]  /*2ba0*/  BRA `(.L_x_4810) ;  /* 0x0000000800107947 */ /* 0x000fea0003800000 */
.L_x_4821:
        /* <DEDUP_REMOVED lines=13> */
.L_x_4825:
[----:B------:R-:W-:Y:S01]  /*2c80*/  IMAD.MOV.U32 R0, RZ, RZ, 0x7f ;  /* 0x0000007fff007424 */ /* 0x000fe200078e00ff */
[----:B------:R-:W-:-:S04]  /*2c90*/  ISETP.GT.U32.AND P0, PT, R2, 0x7f800000, PT ;  /* 0x7f8000000200780c */ /* 0x000fc80003f04070 */
[----:B------:R-:W-:-:S09]  /*2ca0*/  SEL R0, R0, 0x7c, P0 ;  /* 0x0000007c00007807 */ /* 0x000fd20000000000 */
.L_x_4826:
[----:B------:R-:W-:Y:S05]  /*2cb0*/  BSYNC B0 ;  /* 0x0000000000007941 */ /* 0x000fea0003800000 */
.L_x_4824:
[----:B------:R-:W-:-:S04]  /*2cc0*/  LOP3.LUT R2, R5, 0x80000000, RZ, 0xc0, !PT ;  /* 0x8000000005027812 */ /* 0x000fc800078ec0ff */
[----:B------:R-:W-:-:S04]  /*2cd0*/  SHF.R.U32.HI R3, RZ, 0x18, R2 ;  /* 0x00000018ff037819 */ /* 0x000fc80000011602 */
[----:B------:R-:W-:-:S05]  /*2ce0*/  LOP3.LUT R3, R0, R3, RZ, 0xfc, !PT ;  /* 0x0000000300037212 */ /* 0x000fca00078efcff */
[----:B------:R0:W-:Y:S01]  /*2cf0*/  STG.E.U8 desc[UR36][R16.64], R3 ;  /* 0x0000000310007986 */ /* 0x0001e2000c101124 */
[----:B------:R-:W-:Y:S05]  /*2d00*/  BRA `(.L_x_4810) ;  /* 0x0000000400b87947 */ /* 0x000fea0003800000 */
.L_x_4820:
[----:B------:R-:W-:-:S05]  /*2d10*/  HADD2.F32 R0, -RZ, R5.H0_H0 ;  /* 0x20000005ff007230 */ /* 0x000fca0000004100 */
[----:B------:R-:W-:-:S05]  /*2d20*/  F2FP.BF16.F32.PACK_AB R0, RZ, R0 ;  /* 0x00000000ff00723e */ /* 0x000fca00000010ff */
[----:B------:R0:W-:Y:S01]  /*2d30*/  STG.E.U16 desc[UR36][R16.64], R0 ;  /* 0x0000000010007986 */ /* 0x0001e2000c101524 */
[----:B------:R-:W-:Y:S05]  /*2d40*/  BRA `(.L_x_4810) ;  /* 0x0000000400a87947 */ /* 0x000fea0003800000 */
.L_x_4817:
        /* <DEDUP_REMOVED lines=12> */
.L_x_4829:
        /* <DEDUP_REMOVED lines=17> */
.L_x_4832:
[----:B------:R-:W-:-:S04]  /*2f20*/  LOP3.LUT R2, R5, 0x80000000, RZ, 0xc0, !PT ;  /* 0x8000000005027812 */ /* 0x000fc800078ec0ff */
[----:B------:R-:W-:-:S04]  /*2f30*/  SHF.R.U32.HI R3, RZ, 0x18, R2 ;  /* 0x00000018ff037819 */ /* 0x000fc80000011602 */
[----:B------:R-:W-:-:S04]  /*2f40*/  LOP3.LUT R0, R0, R3, RZ, 0xfc, !PT ;  /* 0x0000000300007212 */ /* 0x000fc800078efcff */
[----:B------:R-:W-:-:S07]  /*2f50*/  PRMT R8, R0, 0x7610, R8 ;  /* 0x0000761000087816 */ /* 0x000fce0000000008 */
.L_x_4831:
[----:B------:R-:W-:Y:S05]  /*2f60*/  BSYNC B0 ;  /* 0x0000000000007941 */ /* 0x000fea0003800000 */
.L_x_4830:
[----:B------:R0:W-:Y:S01]  /*2f70*/  STG.E.U8 desc[UR36][R16.64], R8 ;  /* 0x0000000810007986 */ /* 0x0001e2000c101124 */
[----:B------:R-:W-:Y:S05]  /*2f80*/  BRA `(.L_x_4810) ;  /* 0x0000000400187947 */ /* 0x000fea0003800000 */
.L_x_4828:
        /* <DEDUP_REMOVED lines=17> */
.L_x_4835:
[----:B------:R-:W-:-:S04]  /*30a0*/  LOP3.LUT R2, R5, 0x80000000, RZ, 0xc0, !PT ;  /* 0x8000000005027812 */ /* 0x000fc800078ec0ff */
[----:B------:R-:W-:-:S04]  /*30b0*/  SHF.R.U32.HI R3, RZ, 0x18, R2 ;  /* 0x00000018ff037819 */ /* 0x000fc80000011602 */
[----:B------:R-:W-:-:S04]  /*30c0*/  LOP3.LUT R0, R0, R3, RZ, 0xfc, !PT ;  /* 0x0000000300007212 */ /* 0x000fc800078efcff */
[----:B------:R-:W-:-:S07]  /*30d0*/  PRMT R8, R0, 0x7610, R8 ;  /* 0x0000761000087816 */ /* 0x000fce0000000008 */
.L_x_4834:
[----:B------:R-:W-:Y:S05]  /*30e0*/  BSYNC B0 ;  /* 0x0000000000007941 */ /* 0x000fea0003800000 */
.L_x_4833:
[----:B------:R0:W-:Y:S01]  /*30f0*/  STG.E.U8 desc[UR36][R16.64], R8 ;  /* 0x0000000810007986 */ /* 0x0001e2000c101124 */
[----:B------:R-:W-:Y:S05]  /*3100*/  BRA `(.L_x_4810) ;  /* 0x0000000000b87947 */ /* 0x000fea0003800000 */
.L_x_4827:
        /* <DEDUP_REMOVED lines=22> */
.L_x_4809:
        /* <DEDUP_REMOVED lines=16> */
.L_x_4838:
[----:B------:R-:W-:Y:S05]  /*3370*/  BRA `(.L_x_4810) ;  /* 0x00000000001c7947 */ /* 0x000fea0003800000 */
.L_x_4837:
[----:B------:R-:W-:-:S06]  /*3380*/  HADD2.F32 R2, -RZ, R5.H0_H0 ;  /* 0x20000005ff027230 */ /* 0x000fcc0000004100 */
[----:B------:R-:W0:Y:S02]  /*3390*/  F2I.U64.TRUNC R2, R2 ;  /* 0x0000000200027311 */ /* 0x000e24000020d800 */
[----:B0-----:R0:W-:Y:S01]  /*33a0*/  STG.E.64 desc[UR36][R16.64], R2 ;  /* 0x0000000210007986 */ /* 0x0011e2000c101b24 */
[----:B------:R-:W-:Y:S05]  /*33b0*/  BRA `(.L_x_4810) ;  /* 0x00000000000c7947 */ /* 0x000fea0003800000 */
.L_x_4836:
[----:B------:R-:W-:-:S06]  /*33c0*/  HADD2.F32 R5, -RZ, R5.H0_H0 ;  /* 0x20000005ff057230 */ /* 0x000fcc0000004100 */
[----:B------:R-:W0:Y:S02]  /*33d0*/  F2I.FTZ.U32.TRUNC.NTZ R5, R5 ;  /* 0x0000000500057305 */ /* 0x000e24000021f000 */
[----:B0-----:R0:W-:Y:S02]  /*33e0*/  STG.E desc[UR36][R16.64], R5 ;  /* 0x0000000510007986 */ /* 0x0011e4000c101924 */
.L_x_4810:
[----:B------:R-:W-:-:S04]  /*33f0*/  IMAD R18, R23, 0x200, R18 ;  /* 0x0000020017127824 */ /* 0x000fc800078e0212 */
[----:B------:R-:W-:-:S07]  /*3400*/  VIADD R19, R18, 0x80 ;  /* 0x0000008012137836 */ /* 0x000fce0000000000 */
.L_x_4770:
[----:B------:R-:W-:Y:S05]  /*3410*/  BSYNC B6 ;  /* 0x0000000000067941 */ /* 0x000fea0003800000 */
.L_x_4769:
        /* <DEDUP_REMOVED lines=307> */
.L_x_4841:
        /* <DEDUP_REMOVED lines=23> */
.L_x_4845:
[----:B------:R-:W2:Y:S02]  /*48c0*/  LDG.E.U8 R2, desc[UR36][R2.64] ;  /* 0x0000002402027981 */ /* 0x000ea4000c1e1100 */
[----:B--2---:R-:W-:-:S04]  /*48d0*/  I2FP.F32.U32 R0, R2 ;  /* 0x0000000200007245 */ /* 0x004fc80000201000 */
[----:B------:R-:W-:-:S04]  /*48e0*/  F2FP.F16.F32.PACK_AB R0, RZ, R0 ;  /* 0x00000000ff00723e */ /* 0x000fc800000000ff */
[----:B------:R-:W-:Y:S01]  /*48f0*/  PRMT R5, R0, 0x7610, R5 ;  /* 0x0000761000057816 */ /* 0x000fe20000000005 */
[----:B------:R-:W-:Y:S06]  /*4900*/  BRA `(.L_x_4847) ;  /* 0x0000000c00b87947 */ /* 0x000fec0003800000 */
.L_x_4844:
        /* <DEDUP_REMOVED lines=11> */
.L_x_4849:
[----:B------:R-:W2:Y:S02]  /*49c0*/  LDG.E R2, desc[UR36][R2.64] ;  /* 0x0000002402027981 */ /* 0x000ea4000c1e1900 */
[----:B--2---:R-:W-:-:S04]  /*49d0*/  I2FP.F32.S32 R0, R2 ;  /* 0x0000000200007245 */ /* 0x004fc80000201400 */
[----:B------:R-:W-:-:S04]  /*49e0*/  F2FP.F16.F32.PACK_AB R0, RZ, R0 ;  /* 0x00000000ff00723e */ /* 0x000fc800000000ff */
[----:B------:R-:W-:Y:S01]  /*49f0*/  PRMT R5, R0, 0x7610, R5 ;  /* 0x0000761000057816 */ /* 0x000fe20000000005 */
[----:B------:R-:W-:Y:S06]  /*4a00*/  BRA `(.L_x_4847) ;  /* 0x0000000c00787947 */ /* 0x000fec0003800000 */
.L_x_4848:
[----:B------:R-:W2:Y:S02]  /*4a10*/  LDG.E.U16 R2, desc[UR36][R2.64] ;  /* 0x0000002402027981 */ /* 0x000ea4000c1e1500 */
[----:B--2---:R-:W0:Y:S02]  /*4a20*/  I2F.S16 R0, R2 ;  /* 0x0000000200007306 */ /* 0x004e240000101400 */
[----:B0-----:R-:W-:-:S04]  /*4a30*/  F2FP.F16.F32.PACK_AB R0, RZ, R0 ;  /* 0x00000000ff00723e */ /* 0x001fc800000000ff */
[----:B------:R-:W-:Y:S01]  /*4a40*/  PRMT R5, R0, 0x7610, R5 ;  /* 0x0000761000057816 */ /* 0x000fe20000000005 */
[----:B------:R-:W-:Y:S06]  /*4a50*/  BRA `(.L_x_4847) ;  /* 0x0000000c00647947 */ /* 0x000fec0003800000 */
.L_x_4843:
        /* <DEDUP_REMOVED lines=9> */
.L_x_4851:
[----:B------:R0:W5:Y:S01]  /*4af0*/  LDG.E.U16 R5, desc[UR36][R2.64] ;  /* 0x0000002402057981 */ /* 0x000162000c1e1500 */
[----:B------:R-:W-:Y:S05]  /*4b00*/  BRA `(.L_x_4847) ;  /* 0x0000000c00387947 */ /* 0x000fea0003800000 */
.L_x_4850:
        /* <DEDUP_REMOVED lines=9> */
.L_x_4853:
[----:B------:R1:W5:Y:S01]  /*4ba0*/  LDG.E.U16 R5, desc[UR36][R2.64] ;  /* 0x0000002402057981 */ /* 0x000362000c1e1500 */
[----:B------:R-:W-:Y:S05]  /*4bb0*/  BRA `(.L_x_4847) ;  /* 0x0000000c000c7947 */ /* 0x000fea0003800000 */
.L_x_4852:
        /* <DEDUP_REMOVED lines=9> */
.L_x_4842:
        /* <DEDUP_REMOVED lines=14> */
.L_x_4856:
        /* <DEDUP_REMOVED lines=9> */
.L_x_4855:
        /* <DEDUP_REMOVED lines=27> */
.L_x_4858:
        /* <DEDUP_REMOVED lines=15> */
.L_x_4857:
[----:B------:R-:W2:Y:S02]  /*5060*/  LDG.E.U16 R0, desc[UR36][R2.64] ;  /* 0x0000002402007981 */ /* 0x000ea4000c1e1500 */
[----:B--2---:R-:W-:-:S05]  /*5070*/  IMAD.U32 R0, R0, 0x10000, RZ ;  /* 0x0001000000007824 */ /* 0x004fca00078e00ff */
[----:B------:R-:W-:-:S04]  /*5080*/  F2FP.F16.F32.PACK_AB R0, RZ, R0 ;  /* 0x00000000ff00723e */ /* 0x000fc800000000ff */
[----:B------:R-:W-:Y:S01]  /*5090*/  PRMT R5, R0, 0x7610, R5 ;  /* 0x0000761000057816 */ /* 0x000fe20000000005 */
[----:B------:R-:W-:Y:S06]  /*50a0*/  BRA `(.L_x_4847) ;  /* 0x0000000400d07947 */ /* 0x000fec0003800000 */
.L_x_4854:
        /* <DEDUP_REMOVED lines=13> */
.L_x_4861:
        /* <DEDUP_REMOVED lines=21> */
.L_x_4865:
[----:B------:R-:W-:Y:S05]  /*52d0*/  BSYNC B1 ;  /* 0x0000000000017941 */ /* 0x000fea0003800000 */
.L_x_4864:
[----:B------:R-:W-:Y:S01]  /*52e0*/  LEA R3, R0, 0x3b800000, 0x17 ;  /* 0x3b80000000037811 */ /* 0x000fe200078eb8ff */
[----:B------:R-:W-:-:S05]  /*52f0*/  IMAD.SHL.U32 R0, R2, 0x100000, RZ ;  /* 0x0010000002007824 */ /* 0x000fca00078e00ff */
[----:B------:R-:W-:-:S07]  /*5300*/  LOP3.LUT R0, R3, R0, R4, 0xfe, !PT ;  /* 0x0000000003007212 */ /* 0x000fce00078efe04 */
.L_x_4863:
[----:B------:R-:W-:Y:S05]  /*5310*/  BSYNC B0 ;  /* 0x0000000000007941 */ /* 0x000fea0003800000 */
.L_x_4862:
[----:B------:R-:W-:-:S04]  /*5320*/  F2FP.F16.F32.PACK_AB R0, RZ, R0 ;  /* 0x00000000ff00723e */ /* 0x000fc800000000ff */
[----:B------:R-:W-:Y:S01]  /*5330*/  PRMT R5, R0, 0x7610, R5 ;  /* 0x0000761000057816 */ /* 0x000fe20000000005 */
[----:B------:R-:W-:Y:S06]  /*5340*/  BRA `(.L_x_4847) ;  /* 0x0000000400287947 */ /* 0x000fec0003800000 */
.L_x_4860:
        /* <DEDUP_REMOVED lines=21> */
.L_x_4869:
[----:B------:R-:W-:Y:S05]  /*54a0*/  BSYNC B1 ;  /* 0x0000000000017941 */ /* 0x000fea0003800000 */
.L_x_4868:
[----:B------:R-:W-:Y:S01]  /*54b0*/  LEA R3, R0, 0x37800000, 0x17 ;  /* 0x3780000000037811 */ /* 0x000fe200078eb8ff */
[----:B------:R-:W-:-:S05]  /*54c0*/  IMAD.SHL.U32 R0, R2, 0x200000, RZ ;  /* 0x0020000002007824 */ /* 0x000fca00078e00ff */
[----:B------:R-:W-:-:S07]  /*54d0*/  LOP3.LUT R0, R3, R0, R4, 0xfe, !PT ;  /* 0x0000000003007212 */ /* 0x000fce00078efe04 */
.L_x_4867:
[----:B------:R-:W-:Y:S05]  /*54e0*/  BSYNC B0 ;  /* 0x0000000000007941 */ /* 0x000fea0003800000 */
.L_x_4866:
[----:B------:R-:W-:-:S04]  /*54f0*/  F2FP.F16.F32.PACK_AB R0, RZ, R0 ;  /* 0x00000000ff00723e */ /* 0x000fc800000000ff */
[----:B------:R-:W-:Y:S01]  /*5500*/  PRMT R5, R0, 0x7610, R5 ;  /* 0x0000761000057816 */ /* 0x000fe20000000005 */
[----:B------:R-:W-:Y:S06]  /*5510*/  BRA `(.L_x_4847) ;  /* 0x0000000000b47947 */ /* 0x000fec0003800000 */
.L_x_4859:
        /* <DEDUP_REMOVED lines=14> */
.L_x_4873:
[----:B------:R-:W-:Y:S05]  /*5600*/  BSYNC B0 ;  /* 0x0000000000007941 */ /* 0x000fea0003800000 */
.L_x_4872:
[----:B------:R-:W-:-:S04]  /*5610*/  F2FP.F16.F32.PACK_AB R0, RZ, R0 ;  /* 0x00000000ff00723e */ /* 0x000fc800000000ff */
[----:B------:R-:W-:Y:S01]  /*5620*/  PRMT R5, R0, 0x7610, R5 ;  /* 0x0000761000057816 */ /* 0x000fe20000000005 */
[----:B------:R-:W-:Y:S06]  /*5630*/  BRA `(.L_x_4847) ;  /* 0x00000000006c7947 */ /* 0x000fec0003800000 */
.L_x_4846:
        /* <DEDUP_REMOVED lines=16> */
.L_x_4874:
[----:B------:R-:W-:Y:S01]  /*5740*/  PRMT R5, RZ, 0x7610, R5 ;  /* 0x00007610ff057816 */ /* 0x000fe20000000005 */
[----:B------:R-:W-:Y:S06]  /*5750*/  BRA `(.L_x_4847) ;  /* 0x0000000000247947 */ /* 0x000fec0003800000 */
.L_x_4871:
[----:B------:R-:W2:Y:S02]  /*5760*/  LDG.E.64 R2, desc[UR36][R2.64] ;  /* 0x0000002402027981 */ /* 0x000ea4000c1e1b00 */
[----:B--2---:R-:W0:Y:S02]  /*5770*/  I2F.U64 R0, R2 ;  /* 0x0000000200007312 */ /* 0x004e240000301000 */
[----:B0-----:R-:W-:-:S04]  /*5780*/  F2FP.F16.F32.PACK_AB R0, RZ, R0 ;  /* 0x00000000ff00723e */ /* 0x001fc800000000ff */
[----:B------:R-:W-:Y:S01]  /*5790*/  PRMT R5, R0, 0x7610, R5 ;  /* 0x0000761000057816 */ /* 0x000fe20000000005 */
[----:B------:R-:W-:Y:S06]  /*57a0*/  BRA `(.L_x_4847) ;  /* 0x0000000000107947 */ /* 0x000fec0003800000 */
.L_x_4870:
[----:B------:R-:W2:Y:S02]  /*57b0*/  LDG.E R2, desc[UR36][R2.64] ;  /* 0x0000002402027981 */ /* 0x000ea4000c1e1900 */
[----:B--2---:R-:W-:-:S04]  /*57c0*/  I2FP.F32.U32 R0, R2 ;  /* 0x0000000200007245 */ /* 0x004fc80000201000 */
[----:B------:R-:W-:-:S04]  /*57d0*/  F2FP.F16.F32.PACK_AB R0, RZ, R0 ;  /* 0x00000000ff00723e */ /* 0x000fc800000000ff */
[----:B------:R-:W-:-:S07]  /*57e0*/  PRMT R5, R0, 0x7610, R5 ;  /* 0x0000761000057816 */ /* 0x000fce0000000005 */
.L_x_4847:
[----:B-----5:R-:W-:Y:S01]  /*57f0*/  HADD2.F32 R0, -RZ, R5.H0_H0 ;  /* 0x20000005ff007230 */ /* 0x020fe20000004100 */
[----:B------:R-:W2:Y:S04]  /*5800*/  LDC.U8 R6, c[0x0][0x430] ;  /* 0x00010c00ff067b82 */ /* 0x000ea80000000000 */
[----:B------:R-:W-:-:S13]  /*5810*/  FSETP.GTU.FTZ.AND P0, PT, |R0|, +INF , PT ;  /* 0x7f8000000000780b */ /* 0x000fda0003f1c200 */
[----:B01----:R-:W0:Y:S01]  /*5820*/  @!P0 LDC.U16 R2, c[0x0][0x420] ;  /* 0x00010800ff028b82 */ /* 0x003e220000000400 */
[----:B--2---:R-:W-:Y:S01]  /*5830*/  PRMT R4, R6, 0x9910, RZ ;  /* 0x0000991006047816 */ /* 0x004fe200000000ff */
[----:B0-----:R-:W-:-:S04]  /*5840*/  @!P0 HADD2.F32 R3, -RZ, R2.H0_H0 ;  /* 0x20000002ff038230 */ /* 0x001fc80000004100 */
[----:B------:R-:W-:Y:S01]  /*5850*/  IMAD.MOV.U32 R2, RZ, RZ, R4 ;  /* 0x000000ffff027224 */ /* 0x000fe200078e0004 */
[----:B------:R-:W-:-:S04]  /*5860*/  @!P0 FMNMX.FTZ R0, R3, R0, PT ;  /* 0x0000000003008209 */ /* 0x000fc80003810000 */
[----:B------:R-:W-:Y:S02]  /*5870*/  ISETP.GT.AND P1, PT, R2, 0x9, PT ;  /* 0x000000090200780c */ /* 0x000fe40003f24270 */
[----:B------:R-:W-:-:S04]  /*5880*/  @!P0 F2FP.F16.F32.PACK_AB R0, RZ, R0 ;  /* 0x00000000ff00823e */ /* 0x000fc800000000ff */
        /* <DEDUP_REMOVED lines=14> */
.L_x_4878:
[----:B------:R-:W-:-:S06]  /*5970*/  HADD2.F32 R3, -RZ, R5.H0_H0 ;  /* 0x20000005ff037230 */ /* 0x000fcc0000004100 */
[----:B------:R-:W0:Y:S02]  /*5980*/  F2I.S64.TRUNC R2, R3 ;  /* 0x0000000300027311 */ /* 0x000e24000020d900 */
[----:B0-----:R0:W-:Y:S01]  /*5990*/  STG.E.U8 desc[UR36][R16.64], R2 ;  /* 0x0000000210007986 */ /* 0x0011e2000c101124 */
[----:B------:R-:W-:Y:S05]  /*59a0*/  BRA `(.L_x_4880) ;  /* 0x0000000c00847947 */ /* 0x000fea0003800000 */
.L_x_4877:
        /* <DEDUP_REMOVED lines=10> */
.L_x_4882:
[----:B------:R-:W-:-:S06]  /*5a50*/  HADD2.F32 R5, -RZ, R5.H0_H0 ;  /* 0x20000005ff057230 */ /* 0x000fcc0000004100 */
[----:B------:R-:W0:Y:S02]  /*5a60*/  F2I.FTZ.TRUNC.NTZ R5, R5 ;  /* 0x0000000500057305 */ /* 0x000e24000021f100 */
[----:B0-----:R0:W-:Y:S01]  /*5a70*/  STG.E desc[UR36][R16.64], R5 ;  /* 0x0000000510007986 */ /* 0x0011e2000c101924 */
[----:B------:R-:W-:Y:S05]  /*5a80*/  BRA `(.L_x_4880) ;  /* 0x0000000c004c7947 */ /* 0x000fea0003800000 */
.L_x_4881:
[----:B------:R-:W-:-:S06]  /*5a90*/  HADD2.F32 R5, -RZ, R5.H0_H0 ;  /* 0x20000005ff057230 */ /* 0x000fcc0000004100 */
[----:B------:R-:W0:Y:S02]  /*5aa0*/  F2I.FTZ.TRUNC.NTZ R5, R5 ;  /* 0x0000000500057305 */ /* 0x000e24000021f100 */
[----:B0-----:R0:W-:Y:S01]  /*5ab0*/  STG.E.U16 desc[UR36][R16.64], R5 ;  /* 0x0000000510007986 */ /* 0x0011e2000c101524 */
[----:B------:R-:W-:Y:S05]  /*5ac0*/  BRA `(.L_x_4880) ;  /* 0x0000000c003c7947 */ /* 0x000fea0003800000 */
.L_x_4876:
        /* <DEDUP_REMOVED lines=9> */
.L_x_4884:
[----:B------:R0:W-:Y:S01]  /*5b60*/  STG.E.U16 desc[UR36][R16.64], R5 ;  /* 0x0000000510007986 */ /* 0x0001e2000c101524 */
[----:B------:R-:W-:Y:S05]  /*5b70*/  BRA `(.L_x_4880) ;  /* 0x0000000c00107947 */ /* 0x000fea0003800000 */
.L_x_4883:
        /* <DEDUP_REMOVED lines=10> */
.L_x_4886:
[----:B------:R-:W-:-:S05]  /*5c20*/  HADD2.F32 R0, -RZ, R5.H0_H0 ;  /* 0x20000005ff007230 */ /* 0x000fca0000004100 */
[----:B------:R-:W-:-:S04]  /*5c30*/  F2FP.F16.F32.PACK_AB R0, RZ, R0 ;  /* 0x00000000ff00723e */ /* 0x000fc800000000ff */
[----:B------:R-:W-:-:S05]  /*5c40*/  PRMT R0, R0, 0x5410, RZ ;  /* 0x0000541000007816 */ /* 0x000fca00000000ff */
[----:B------:R0:W-:Y:S01]  /*5c50*/  STG.E desc[UR36][R16.64], R0 ;  /* 0x0000000010007986 */ /* 0x0001e2000c101924 */
[----:B------:R-:W-:Y:S05]  /*5c60*/  BRA `(.L_x_4880) ;  /* 0x0000000800d47947 */ /* 0x000fea0003800000 */
.L_x_4885:
[----:B------:R-:W-:-:S05]  /*5c70*/  HADD2.F32 R2, -RZ, R5.H0_H0 ;  /* 0x20000005ff027230 */ /* 0x000fca0000004100 */
[----:B------:R-:W-:-:S06]  /*5c80*/  FMUL.FTZ R2, R2, 1 ;  /* 0x3f80000002027820 */ /* 0x000fcc0000410000 */
[----:B------:R-:W0:Y:S02]  /*5c90*/  F2F.F64.F32 R2, R2 ;  /* 0x0000000200027310 */ /* 0x000e240000201800 */
[----:B0-----:R0:W-:Y:S01]  /*5ca0*/  STG.E.64 desc[UR36][R16.64], R2 ;  /* 0x0000000210007986 */ /* 0x0011e2000c101b24 */
[----:B------:R-:W-:Y:S05]  /*5cb0*/  BRA `(.L_x_4880) ;  /* 0x0000000800c07947 */ /* 0x000fea0003800000 */
.L_x_4875:
        /* <DEDUP_REMOVED lines=13> */
.L_x_4889:
[----:B------:R-:W-:Y:S01]  /*5d90*/  HADD2.F32 R5, -RZ, R5.H0_H0 ;  /* 0x20000005ff057230 */ /* 0x000fe20000004100 */
[----:B------:R-:W-:-:S04]  /*5da0*/  CS2R R6, SRZ ;  /* 0x0000000000067805 */ /* 0x000fc8000001ff00 */
[----:B------:R-:W-:-:S06]  /*5db0*/  FMUL.FTZ R5, R5, 1 ;  /* 0x3f80000005057820 */ /* 0x000fcc0000410000 */
[----:B------:R-:W0:Y:S02]  /*5dc0*/  F2F.F64.F32 R4, R5 ;  /* 0x0000000500047310 */ /* 0x000e240000201800 */
[----:B0-----:R0:W-:Y:S01]  /*5dd0*/  STG.E.128 desc[UR36][R16.64], R4 ;  /* 0x0000000410007986 */ /* 0x0011e2000c101d24 */
[----:B------:R-:W-:Y:S05]  /*5de0*/  BRA `(.L_x_4880) ;  /* 0x0000000800747947 */ /* 0x000fea0003800000 */
.L_x_4888:
        /* <DEDUP_REMOVED lines=21> */
.L_x_4893:
[----:B------:R-:W-:Y:S05]  /*5f40*/  BSYNC B0 ;  /* 0x0000000000007941 */ /* 0x000fea0003800000 */
.L_x_4892:
[----:B------:R-:W-:-:S05]  /*5f50*/  LOP3.LUT R3, R0, R3, RZ, 0xfc, !PT ;  /* 0x0000000300037212 */ /* 0x000fca00078efcff */
[----:B------:R0:W-:Y:S01]  /*5f60*/  STG.E.U8 desc[UR36][R16.64], R3 ;  /* 0x0000000310007986 */ /* 0x0001e2000c101124 */
[----:B------:R-:W-:Y:S05]  /*5f70*/  BRA `(.L_x_4880) ;  /* 0x0000000800107947 */ /* 0x000fea0003800000 */
.L_x_4891:
        /* <DEDUP_REMOVED lines=13> */
.L_x_4895:
[----:B------:R-:W-:Y:S01]  /*6050*/  IMAD.MOV.U32 R0, RZ, RZ, 0x7f ;  /* 0x0000007fff007424 */ /* 0x000fe200078e00ff */
[----:B------:R-:W-:-:S04]  /*6060*/  ISETP.GT.U32.AND P0, PT, R2, 0x7f800000, PT ;  /* 0x7f8000000200780c */ /* 0x000fc80003f04070 */
[----:B------:R-:W-:-:S09]  /*6070*/  SEL R0, R0, 0x7c, P0 ;  /* 0x0000007c00007807 */ /* 0x000fd20000000000 */
.L_x_4896:
[----:B------:R-:W-:Y:S05]  /*6080*/  BSYNC B0 ;  /* 0x0000000000007941 */ /* 0x000fea0003800000 */
.L_x_4894:
[----:B------:R-:W-:-:S04]  /*6090*/  LOP3.LUT R2, R5, 0x80000000, RZ, 0xc0, !PT ;  /* 0x8000000005027812 */ /* 0x000fc800078ec0ff */
[----:B------:R-:W-:-:S04]  /*60a0*/  SHF.R.U32.HI R3, RZ, 0x18, R2 ;  /* 0x00000018ff037819 */ /* 0x000fc80000011602 */
[----:B------:R-:W-:-:S05]  /*60b0*/  LOP3.LUT R3, R0, R3, RZ, 0xfc, !PT ;  /* 0x0000000300037212 */ /* 0x000fca00078efcff */
[----:B------:R0:W-:Y:S01]  /*60c0*/  STG.E.U8 desc[UR36][R16.64], R3 ;  /* 0x0000000310007986 */ /* 0x0001e2000c101124 */
[----:B------:R-:W-:Y:S05]  /*60d0*/  BRA `(.L_x_4880) ;  /* 0x0000000400b87947 */ /* 0x000fea0003800000 */
.L_x_4890:
[----:B------:R-:W-:-:S05]  /*60e0*/  HADD2.F32 R0, -RZ, R5.H0_H0 ;  /* 0x20000005ff007230 */ /* 0x000fca0000004100 */
[----:B------:R-:W-:-:S05]  /*60f0*/  F2FP.BF16.F32.PACK_AB R0, RZ, R0 ;  /* 0x00000000ff00723e */ /* 0x000fca00000010ff */
[----:B------:R0:W-:Y:S01]  /*6100*/  STG.E.U16 desc[UR36][R16.64], R0 ;  /* 0x0000000010007986 */ /* 0x0001e2000c101524 */
[----:B------:R-:W-:Y:S05]  /*6110*/  BRA `(.L_x_4880) ;  /* 0x0000000400a87947 */ /* 0x000fea0003800000 */
.L_x_4887:
        /* <DEDUP_REMOVED lines=12> */
.L_x_4899:
        /* <DEDUP_REMOVED lines=17> */
.L_x_4902:
[----:B------:R-:W-:-:S04]  /*62f0*/  LOP3.LUT R2, R5, 0x80000000, RZ, 0xc0, !PT ;  /* 0x8000000005027812 */ /* 0x000fc800078ec0ff */
[----:B------:R-:W-:-:S04]  /*6300*/  SHF.R.U32.HI R3, RZ, 0x18, R2 ;  /* 0x00000018ff037819 */ /* 0x000fc80000011602 */
[----:B------:R-:W-:-:S04]  /*6310*/  LOP3.LUT R0, R0, R3, RZ, 0xfc, !PT ;  /* 0x0000000300007212 */ /* 0x000fc800078efcff */
[----:B------:R-:W-:-:S07]  /*6320*/  PRMT R8, R0, 0x7610, R8 ;  /* 0x0000761000087816 */ /* 0x000fce0000000008 */
.L_x_4901:
[----:B------:R-:W-:Y:S05]  /*6330*/  BSYNC B0 ;  /* 0x0000000000007941 */ /* 0x000fea0003800000 */
.L_x_4900:
[----:B------:R3:W-:Y:S01]  /*6340*/  STG.E.U8 desc[UR36][R16.64], R8 ;  /* 0x0000000810007986 */ /* 0x0007e2000c101124 */
[----:B------:R-:W-:Y:S05]  /*6350*/  BRA `(.L_x_4880) ;  /* 0x0000000400187947 */ /* 0x000fea0003800000 */
.L_x_4898:
        /* <DEDUP_REMOVED lines=17> */
.L_x_4905:
[----:B------:R-:W-:-:S04]  /*6470*/  LOP3.LUT R2, R5, 0x80000000, RZ, 0xc0, !PT ;  /* 0x8000000005027812 */ /* 0x000fc800078ec0ff */
[----:B------:R-:W-:-:S04]  /*6480*/  SHF.R.U32.HI R3, RZ, 0x18, R2 ;  /* 0x00000018ff037819 */ /* 0x000fc80000011602 */
[----:B------:R-:W-:-:S04]  /*6490*/  LOP3.LUT R0, R0, R3, RZ, 0xfc, !PT ;  /* 0x0000000300007212 */ /* 0x000fc800078efcff */
[----:B------:R-:W-:-:S07]  /*64a0*/  PRMT R8, R0, 0x7610, R8 ;  /* 0x0000761000087816 */ /* 0x000fce0000000008 */
.L_x_4904:
[----:B------:R-:W-:Y:S05]  /*64b0*/  BSYNC B0 ;  /* 0x0000000000007941 */ /* 0x000fea0003800000 */
.L_x_4903:
[----:B------:R0:W-:Y:S01]  /*64c0*/  STG.E.U8 desc[UR36][R16.64], R8 ;  /* 0x0000000810007986 */ /* 0x0001e2000c101124 */
[----:B------:R-:W-:Y:S05]  /*64d0*/  BRA `(.L_x_4880) ;  /* 0x0000000000b87947 */ /* 0x000fea0003800000 */
.L_x_4897:
        /* <DEDUP_REMOVED lines=22> */
.L_x_4879:
        /* <DEDUP_REMOVED lines=16> */
.L_x_4908:
[----:B------:R-:W-:Y:S05]  /*6740*/  BRA `(.L_x_4880) ;  /* 0x00000000001c7947 */ /* 0x000fea0003800000 */
.L_x_4907:
[----:B------:R-:W-:-:S06]  /*6750*/  HADD2.F32 R2, -RZ, R5.H0_H0 ;  /* 0x20000005ff027230 */ /* 0x000fcc0000004100 */
[----:B------:R-:W0:Y:S02]  /*6760*/  F2I.U64.TRUNC R2, R2 ;  /* 0x0000000200027311 */ /* 0x000e24000020d800 */
[----:B0-----:R2:W-:Y:S01]  /*6770*/  STG.E.64 desc[UR36][R16.64], R2 ;  /* 0x0000000210007986 */ /* 0x0015e2000c101b24 */
[----:B------:R-:W-:Y:S05]  /*6780*/  BRA `(.L_x_4880) ;  /* 0x00000000000c7947 */ /* 0x000fea0003800000 */
.L_x_4906:
[----:B------:R-:W-:-:S06]  /*6790*/  HADD2.F32 R5, -RZ, R5.H0_H0 ;  /* 0x20000005ff057230 */ /* 0x000fcc0000004100 */
[----:B------:R-:W0:Y:S02]  /*67a0*/  F2I.FTZ.U32.TRUNC.NTZ R5, R5 ;  /* 0x0000000500057305 */ /* 0x000e24000021f000 */
[----:B0-----:R0:W-:Y:S02]  /*67b0*/  STG.E desc[UR36][R16.64], R5 ;  /* 0x0000000510007986 */ /* 0x0011e4000c101924 */
.L_x_4880:
[----:B------:R-:W-:-:S07]  /*67c0*/  VIADD R19, R19, 0x80 ;  /* 0x0000008013137836 */ /* 0x000fce0000000000 */
.L_x_4840:
[----:B------:R-:W-:Y:S05]  /*67d0*/  BSYNC B6 ;  /* 0x0000000000067941 */ /* 0x000fea0003800000 */
.L_x_4839:
        /* <DEDUP_REMOVED lines=307> */
.L_x_4911:
        /* <DEDUP_REMOVED lines=23> */
.L_x_4915:
[----:B------:R-:W2:Y:S02]  /*7c80*/  LDG.E.U8 R2, desc[UR36][R2.64] ;  /* 0x0000002402027981 */ /* 0x000ea4000c1e1100 */
[----:B--2---:R-:W-:-:S04]  /*7c90*/  I2FP.F32.U32 R0, R2 ;  /* 0x0000000200007245 */ /* 0x004fc80000201000 */
[----:B------:R-:W-:-:S04]  /*7ca0*/  F2FP.F16.F32.PACK_AB R0, RZ, R0 ;  /* 0x00000000ff00723e */ /* 0x000fc800000000ff */
[----:B------:R-:W-:Y:S01]  /*7cb0*/  PRMT R5, R0, 0x7610, R5 ;  /* 0x0000761000057816 */ /* 0x000fe20000000005 */
[----:B------:R-:W-:Y:S06]  /*7cc0*/  BRA `(.L_x_4917) ;  /* 0x0000000c00b87947 */ /* 0x000fec0003800000 */
.L_x_4914:
        /* <DEDUP_REMOVED lines=11> */
.L_x_4919:
[----:B------:R-:W2:Y:S02]  /*7d80*/  LDG.E R2, desc[UR36][R2.64] ;  /* 0x0000002402027981 */ /* 0x000ea4000c1e1900 */
[----:B--2---:R-:W-:-:S04]  /*7d90*/  I2FP.F32.S32 R0, R2 ;  /* 0x0000000200007245 */ /* 0x004fc80000201400 */
[----:B------:R-:W-:-:S04]  /*7da0*/  F2FP.F16.F32.PACK_AB R0, RZ, R0 ;  /* 0x00000000ff00723e */ /* 0x000fc800000000ff */
[----:B------:R-:W-:Y:S01]  /*7db0*/  PRMT R5, R0, 0x7610, R5 ;  /* 0x0000761000057816 */ /* 0x000fe20000000005 */
[----:B------:R-:W-:Y:S06]  /*7dc0*/  BRA `(.L_x_4917) ;  /* 0x0000000c00787947 */ /* 0x000fec0003800000 */
.L_x_4918:
[----:B------:R-:W2:Y:S02]  /*7dd0*/  LDG.E.U16 R2, desc[UR36][R2.64] ;  /* 0x0000002402027981 */ /* 0x000ea4000c1e1500 */
[----:B--2---:R-:W0:Y:S02]  /*7de0*/  I2F.S16 R0, R2 ;  /* 0x0000000200007306 */ /* 0x004e240000101400 */
[----:B0-----:R-:W-:-:S04]  /*7df0*/  F2FP.F16.F32.PACK_AB R0, RZ, R0 ;  /* 0x00000000ff00723e */ /* 0x001fc800000000ff */
[----:B------:R-:W-:Y:S01]  /*7e00*/  PRMT R5, R0, 0x7610, R5 ;  /* 0x0000761000057816 */ /* 0x000fe20000000005 */
[----:B------:R-:W-:Y:S06]  /*7e10*/  BRA `(.L_x_4917) ;  /* 0x0000000c00647947 */ /* 0x000fec0003800000 */
.L_x_4913:
        /* <DEDUP_REMOVED lines=9> */
.L_x_4921:
[----:B------:R1:W5:Y:S01]  /*7eb0*/  LDG.E.U16 R5, desc[UR36][R2.64] ;  /* 0x0000002402057981 */ /* 0x000362000c1e1500 */
[----:B------:R-:W-:Y:S05]  /*7ec0*/  BRA `(.L_x_4917) ;  /* 0x0000000c00387947 */ /* 0x000fea0003800000 */
.L_x_4920:
        /* <DEDUP_REMOVED lines=9> */
.L_x_4923:
[----:B------:R0:W5:Y:S01]  /*7f60*/  LDG.E.U16 R5, desc[UR36][R2.64] ;  /* 0x0000002402057981 */ /* 0x000162000c1e1500 */
[----:B------:R-:W-:Y:S05]  /*7f70*/  BRA `(.L_x_4917) ;  /* 0x0000000c000c7947 */ /* 0x000fea0003800000 */
.L_x_4922:
        /* <DEDUP_REMOVED lines=9> */
.L_x_4912:
        /* <DEDUP_REMOVED lines=14> */
.L_x_4926:
        /* <DEDUP_REMOVED lines=9> */
.L_x_4925:
        /* <DEDUP_REMOVED lines=27> */
.L_x_4928:
        /* <DEDUP_REMOVED lines=15> */
.L_x_4927:
[----:B------:R-:W2:Y:S02]  /*8420*/  LDG.E.U16 R0, desc[UR36][R2.64] ;  /* 0x0000002402007981 */ /* 0x000ea4000c1e1500 */
[----:B--2---:R-:W-:-:S05]  /*8430*/  IMAD.U32 R0, R0, 0x10000, RZ ;  /* 0x0001000000007824 */ /* 0x004fca00078e00ff */
[----:B------:R-:W-:-:S04]  /*8440*/  F2FP.F16.F32.PACK_AB R0, RZ, R0 ;  /* 0x00000000ff00723e */ /* 0x000fc800000000ff */
[----:B------:R-:W-:Y:S01]  /*8450*/  PRMT R5, R0, 0x7610, R5 ;  /* 0x0000761000057816 */ /* 0x000fe20000000005 */
[----:B------:R-:W-:Y:S06]  /*8460*/  BRA `(.L_x_4917) ;  /* 0x0000000400d07947 */ /* 0x000fec0003800000 */
.L_x_4924:
        /* <DEDUP_REMOVED lines=13> */
.L_x_4931:
        /* <DEDUP_REMOVED lines=21> */
.L_x_4935:
[----:B------:R-:W-:Y:S05]  /*8690*/  BSYNC B1 ;  /* 0x0000000000017941 */ /* 0x000fea0003800000 */
.L_x_4934:
[----:B------:R-:W-:Y:S01]  /*86a0*/  LEA R3, R0, 0x3b800000, 0x17 ;  /* 0x3b80000000037811 */ /* 0x000fe200078eb8ff */
[----:B------:R-:W-:-:S05]  /*86b0*/  IMAD.SHL.U32 R0, R2, 0x100000, RZ ;  /* 0x0010000002007824 */ /* 0x000fca00078e00ff */
[----:B------:R-:W-:-:S07]  /*86c0*/  LOP3.LUT R0, R3, R0, R4, 0xfe, !PT ;  /* 0x0000000003007212 */ /* 0x000fce00078efe04 */
.L_x_4933:
[----:B------:R-:W-:Y:S05]  /*86d0*/  BSYNC B0 ;  /* 0x0000000000007941 */ /* 0x000fea0003800000 */
.L_x_4932:
[----:B------:R-:W-:-:S04]  /*86e0*/  F2FP.F16.F32.PACK_AB R0, RZ, R0 ;  /* 0x00000000ff00723e */ /* 0x000fc800000000ff */
[----:B------:R-:W-:Y:S01]  /*86f0*/  PRMT R5, R0, 0x7610, R5 ;  /* 0x0000761000057816 */ /* 0x000fe20000000005 */
[----:B------:R-:W-:Y:S06]  /*8700*/  BRA `(.L_x_4917) ;  /* 0x0000000400287947 */ /* 0x000fec0003800000 */
.L_x_4930:
        /* <DEDUP_REMOVED lines=21> */
.L_x_4939:
[----:B------:R-:W-:Y:S05]  /*8860*/  BSYNC B1 ;  /* 0x0000000000017941 */ /* 0x000fea0003800000 */
.L_x_4938:
[----:B------:R-:W-:Y:S01]  /*8870*/  LEA R3, R0, 0x37800000, 0x17 ;  /* 0x3780000000037811 */ /* 0x000fe200078eb8ff */
[----:B------:R-:W-:-:S05]  /*8880*/  IMAD.SHL.U32 R0, R2, 0x200000, RZ ;  /* 0x0020000002007824 */ /* 0x000fca00078e00ff */
[----:B------:R-:W-:-:S07]  /*8890*/  LOP3.LUT R0, R3, R0, R4, 0xfe, !PT ;  /* 0x0000000003007212 */ /* 0x000fce00078efe04 */
.L_x_4937:
[----:B------:R-:W-:Y:S05]  /*88a0*/  BSYNC B0 ;  /* 0x0000000000007941 */ /* 0x000fea0003800000 */
.L_x_4936:
[----:B------:R-:W-:-:S04]  /*88b0*/  F2FP.F16.F32.PACK_AB R0, RZ, R0 ;  /* 0x00000000ff00723e */ /* 0x000fc800000000ff */
[----:B------:R-:W-:Y:S01]  /*88c0*/  PRMT R5, R0, 0x7610, R5 ;  /* 0x0000761000057816 */ /* 0x000fe20000000005 */
[----:B------:R-:W-:Y:S06]  /*88d0*/  BRA `(.L_x_4917) ;  /* 0x0000000000b47947 */ /* 0x000fec0003800000 */
.L_x_4929:
        /* <DEDUP_REMOVED lines=14> */
.L_x_4943:
[----:B------:R-:W-:Y:S05]  /*89c0*/  BSYNC B0 ;  /* 0x0000000000007941 */ /* 0x000fea0003800000 */
.L_x_4942:
[----:B------:R-:W-:-:S04]  /*89d0*/  F2FP.F16.F32.PACK_AB R0, RZ, R0 ;  /* 0x00000000ff00723e */ /* 0x000fc800000000ff */
[----:B------:R-:W-:Y:S01]  /*89e0*/  PRMT R5, R0, 0x7610, R5 ;  /* 0x0000761000057816 */ /* 0x000fe20000000005 */
[----:B------:R-:W-:Y:S06]  /*89f0*/  BRA `(.L_x_4917) ;  /* 0x00000000006c7947 */ /* 0x000fec0003800000 */
.L_x_4916:
        /* <DEDUP_REMOVED lines=16> */
.L_x_4944:
[----:B------:R-:W-:Y:S01]  /*8b00*/  PRMT R5, RZ, 0x7610, R5 ;  /* 0x00007610ff057816 */ /* 0x000fe20000000005 */
[----:B------:R-:W-:Y:S06]  /*8b10*/  BRA `(.L_x_4917) ;  /* 0x0000000000247947 */ /* 0x000fec0003800000 */
.L_x_4941:
[----:B------:R-:W2:Y:S02]  /*8b20*/  LDG.E.64 R2, desc[UR36][R2.64] ;  /* 0x0000002402027981 */ /* 0x000ea4000c1e1b00 */
[----:B--2---:R-:W0:Y:S02]  /*8b30*/  I2F.U64 R0, R2 ;  /* 0x0000000200007312 */ /* 0x004e240000301000 */
[----:B0-----:R-:W-:-:S04]  /*8b40*/  F2FP.F16.F32.PACK_AB R0, RZ, R0 ;  /* 0x00000000ff00723e */ /* 0x001fc800000000ff */
[----:B------:R-:W-:Y:S01]  /*8b50*/  PRMT R5, R0, 0x7610, R5 ;  /* 0x0000761000057816 */ /* 0x000fe20000000005 */
[----:B------:R-:W-:Y:S06]  /*8b60*/  BRA `(.L_x_4917) ;  /* 0x0000000000107947 */ /* 0x000fec0003800000 */
.L_x_4940:
[----:B------:R-:W2:Y:S02]  /*8b70*/  LDG.E R2, desc[UR36][R2.64] ;  /* 0x0000002402027981 */ /* 0x000ea4000c1e1900 */
[----:B--2---:R-:W-:-:S04]  /*8b80*/  I2FP.F32.U32 R0, R2 ;  /* 0x0000000200007245 */ /* 0x004fc80000201000 */
[----:B------:R-:W-:-:S04]  /*8b90*/  F2FP.F16.F32.PACK_AB R0, RZ, R0 ;  /* 0x00000000ff00723e */ /* 0x000fc800000000ff */
[----:B------:R-:W-:-:S07]  /*8ba0*/  PRMT R5, R0, 0x7610, R5 ;  /* 0x0000761000057816 */ /* 0x000fce0000000005 */
.L_x_4917:
        /* <DEDUP_REMOVED lines=24> */
.L_x_4948:
[----:B------:R-:W-:-:S06]  /*8d30*/  HADD2.F32 R3, -RZ, R5.H0_H0 ;  /* 0x20000005ff037230 */ /* 0x000fcc0000004100 */
[----:B------:R-:W0:Y:S02]  /*8d40*/  F2I.S64.TRUNC R2, R3 ;  /* 0x0000000300027311 */ /* 0x000e24000020d900 */
[----:B0-----:R3:W-:Y:S01]  /*8d50*/  STG.E.U8 desc[UR36][R16.64], R2 ;  /* 0x0000000210007986 */ /* 0x0017e2000c101124 */
[----:B------:R-:W-:Y:S05]  /*8d60*/  BRA `(.L_x_4950) ;  /* 0x0000000c00847947 */ /* 0x000fea0003800000 */
.L_x_4947:
        /* <DEDUP_REMOVED lines=10> */
.L_x_4952:
[----:B------:R-:W-:-:S06]  /*8e10*/  HADD2.F32 R5, -RZ, R5.H0_H0 ;  /* 0x20000005ff057230 */ /* 0x000fcc0000004100 */
[----:B------:R-:W0:Y:S02]  /*8e20*/  F2I.FTZ.TRUNC.NTZ R5, R5 ;  /* 0x0000000500057305 */ /* 0x000e24000021f100 */
[----:B0-----:R2:W-:Y:S01]  /*8e30*/  STG.E desc[UR36][R16.64], R5 ;  /* 0x0000000510007986 */ /* 0x0015e2000c101924 */
[----:B------:R-:W-:Y:S05]  /*8e40*/  BRA `(.L_x_4950) ;  /* 0x0000000c004c7947 */ /* 0x000fea0003800000 */
.L_x_4951:
[----:B------:R-:W-:-:S06]  /*8e50*/  HADD2.F32 R5, -RZ, R5.H0_H0 ;  /* 0x20000005ff057230 */ /* 0x000fcc0000004100 */
[----:B------:R-:W0:Y:S02]  /*8e60*/  F2I.FTZ.TRUNC.NTZ R5, R5 ;  /* 0x0000000500057305 */ /* 0x000e24000021f100 */
[----:B0-----:R0:W-:Y:S01]  /*8e70*/  STG.E.U16 desc[UR36][R16.64], R5 ;  /* 0x0000000510007986 */ /* 0x0011e2000c101524 */
[----:B------:R-:W-:Y:S05]  /*8e80*/  BRA `(.L_x_4950) ;  /* 0x0000000c003c7947 */ /* 0x000fea0003800000 */
.L_x_4946:
        /* <DEDUP_REMOVED lines=9> */
.L_x_4954:
[----:B------:R0:W-:Y:S01]  /*8f20*/  STG.E.U16 desc[UR36][R16.64], R5 ;  /* 0x0000000510007986 */ /* 0x0001e2000c101524 */
[----:B------:R-:W-:Y:S05]  /*8f30*/  BRA `(.L_x_4950) ;  /* 0x0000000c00107947 */ /* 0x000fea0003800000 */
.L_x_4953:
        /* <DEDUP_REMOVED lines=10> */
.L_x_4956:
[----:B------:R-:W-:-:S05]  /*8fe0*/  HADD2.F32 R0, -RZ, R5.H0_H0 ;  /* 0x20000005ff007230 */ /* 0x000fca0000004100 */
[----:B------:R-:W-:-:S04]  /*8ff0*/  F2FP.F16.F32.PACK_AB R0, RZ, R0 ;  /* 0x00000000ff00723e */ /* 0x000fc800000000ff */
[----:B------:R-:W-:-:S05]  /*9000*/  PRMT R0, R0, 0x5410, RZ ;  /* 0x0000541000007816 */ /* 0x000fca00000000ff */
[----:B------:R0:W-:Y:S01]  /*9010*/  STG.E desc[UR36][R16.64], R0 ;  /* 0x0000000010007986 */ /* 0x0001e2000c101924 */
[----:B------:R-:W-:Y:S05]  /*9020*/  BRA `(.L_x_4950) ;  /* 0x0000000800d47947 */ /* 0x000fea0003800000 */
.L_x_4955:
[----:B------:R-:W-:-:S05]  /*9030*/  HADD2.F32 R2, -RZ, R5.H0_H0 ;  /* 0x20000005ff027230 */ /* 0x000fca0000004100 */
[----:B------:R-:W-:-:S06]  /*9040*/  FMUL.FTZ R2, R2, 1 ;  /* 0x3f80000002027820 */ /* 0x000fcc0000410000 */
[----:B------:R-:W0:Y:S02]  /*9050*/  F2F.F64.F32 R2, R2 ;  /* 0x0000000200027310 */ /* 0x000e240000201800 */
[----:B0-----:R0:W-:Y:S01]  /*9060*/  STG.E.64 desc[UR36][R16.64], R2 ;  /* 0x0000000210007986 */ /* 0x0011e2000c101b24 */
[----:B------:R-:W-:Y:S05]  /*9070*/  BRA `(.L_x_4950) ;  /* 0x0000000800c07947 */ /* 0x000fea0003800000 */
.L_x_4945:
        /* <DEDUP_REMOVED lines=13> */
.L_x_4959:
[----:B------:R-:W-:Y:S01]  /*9150*/  HADD2.F32 R5, -RZ, R5.H0_H0 ;  /* 0x20000005ff057230 */ /* 0x000fe20000004100 */
[----:B------:R-:W-:-:S04]  /*9160*/  CS2R R6, SRZ ;  /* 0x0000000000067805 */ /* 0x000fc8000001ff00 */
[----:B------:R-:W-:-:S06]  /*9170*/  FMUL.FTZ R5, R5, 1 ;  /* 0x3f80000005057820 */ /* 0x000fcc0000410000 */
[----:B------:R-:W0:Y:S02]  /*9180*/  F2F.F64.F32 R4, R5 ;  /* 0x0000000500047310 */ /* 0x000e240000201800 */
[----:B0-----:R0:W-:Y:S01]  /*9190*/  STG.E.128 desc[UR36][R16.64], R4 ;  /* 0x0000000410007986 */ /* 0x0011e2000c101d24 */
[----:B------:R-:W-:Y:S05]  /*91a0*/  BRA `(.L_x_4950) ;  /* 0x0000000800747947 */ /* 0x000fea0003800000 */
.L_x_4958:
        /* <DEDUP_REMOVED lines=21> */
.L_x_4963:
[----:B------:R-:W-:Y:S05]  /*9300*/  BSYNC B0 ;  /* 0x0000000000007941 */ /* 0x000fea0003800000 */
.L_x_4962:
[----:B------:R-:W-:-:S05]  /*9310*/  LOP3.LUT R3, R0, R3, RZ, 0xfc, !PT ;  /* 0x0000000300037212 */ /* 0x000fca00078efcff */
[----:B------:R0:W-:Y:S01]  /*9320*/  STG.E.U8 desc[UR36][R16.64], R3 ;  /* 0x0000000310007986 */ /* 0x0001e2000c101124 */
[----:B------:R-:W-:Y:S05]  /*9330*/  BRA `(.L_x_4950) ;  /* 0x0000000800107947 */ /* 0x000fea0003800000 */
.L_x_4961:
        /* <DEDUP_REMOVED lines=13> */
.L_x_4965:
[----:B------:R-:W-:Y:S01]  /*9410*/  IMAD.MOV.U32 R0, RZ, RZ, 0x7f ;  /* 0x0000007fff007424 */ /* 0x000fe200078e00ff */
[----:B------:R-:W-:-:S04]  /*9420*/  ISETP.GT.U32.AND P0, PT, R2, 0x7f800000, PT ;  /* 0x7f8000000200780c */ /* 0x000fc80003f04070 */
[----:B------:R-:W-:-:S09]  /*9430*/  SEL R0, R0, 0x7c, P0 ;  /* 0x0000007c00007807 */ /* 0x000fd20000000000 */
.L_x_4966:
[----:B------:R-:W-:Y:S05]  /*9440*/  BSYNC B0 ;  /* 0x0000000000007941 */ /* 0x000fea0003800000 */
.L_x_4964:
[----:B------:R-:W-:-:S04]  /*9450*/  LOP3.LUT R2, R5, 0x80000000, RZ, 0xc0, !PT ;  /* 0x8000000005027812 */ /* 0x000fc800078ec0ff */
[----:B------:R-:W-:-:S04]  /*9460*/  SHF.R.U32.HI R3, RZ, 0x18, R2 ;  /* 0x00000018ff037819 */ /* 0x000fc80000011602 */
[----:B------:R-:W-:-:S05]  /*9470*/  LOP3.LUT R3, R0, R3, RZ, 0xfc, !PT ;  /* 0x0000000300037212 */ /* 0x000fca00078efcff */
[----:B------:R0:W-:Y:S01]  /*9480*/  STG.E.U8 desc[UR36][R16.64], R3 ;  /* 0x0000000310007986 */ /* 0x0001e2000c101124 */
[----:B------:R-:W-:Y:S05]  /*9490*/  BRA `(.L_x_4950) ;  /* 0x0000000400b87947 */ /* 0x000fea0003800000 */
.L_x_4960:
[----:B------:R-:W-:-:S05]  /*94a0*/  HADD2.F32 R0, -RZ, R5.H0_H0 ;  /* 0x20000005ff007230 */ /* 0x000fca0000004100 */
[----:B------:R-:W-:-:S05]  /*94b0*/  F2FP.BF16.F32.PACK_AB R0, RZ, R0 ;  /* 0x00000000ff00723e */ /* 0x000fca00000010ff */
[----:B------:R0:W-:Y:S01]  /*94c0*/  STG.E.U16 desc[UR36][R16.64], R0 ;  /* 0x0000000010007986 */ /* 0x0001e2000c101524 */
[----:B------:R-:W-:Y:S05]  /*94d0*/  BRA `(.L_x_4950) ;  /* 0x0000000400a87947 */ /* 0x000fea0003800000 */
.L_x_4957:
        /* <DEDUP_REMOVED lines=12> */
.L_x_4969:
        /* <DEDUP_REMOVED lines=17> */
.L_x_4972:
[----:B------:R-:W-:-:S04]  /*96b0*/  LOP3.LUT R2, R5, 0x80000000, RZ, 0xc0, !PT ;  /* 0x8000000005027812 */ /* 0x000fc800078ec0ff */
[----:B------:R-:W-:-:S04]  /*96c0*/  SHF.R.U32.HI R3, RZ, 0x18, R2 ;  /* 0x00000018ff037819 */ /* 0x000fc80000011602 */
[----:B------:R-:W-:-:S04]  /*96d0*/  LOP3.LUT R0, R0, R3, RZ, 0xfc, !PT ;  /* 0x0000000300007212 */ /* 0x000fc800078efcff */
[----:B------:R-:W-:-:S07]  /*96e0*/  PRMT R8, R0, 0x7610, R8 ;  /* 0x0000761000087816 */ /* 0x000fce0000000008 */
.L_x_4971:
[----:B------:R-:W-:Y:S05]  /*96f0*/  BSYNC B0 ;  /* 0x0000000000007941 */ /* 0x000fea0003800000 */
.L_x_4970:
[----:B------:R0:W-:Y:S01]  /*9700*/  STG.E.U8 desc[UR36][R16.64], R8 ;  /* 0x0000000810007986 */ /* 0x0001e2000c101124 */
[----:B------:R-:W-:Y:S05]  /*9710*/  BRA `(.L_x_4950) ;  /* 0x0000000400187947 */ /* 0x000fea0003800000 */
.L_x_4968:
        /* <DEDUP_REMOVED lines=17> */
.L_x_4975:
[----:B------:R-:W-:-:S04]  /*9830*/  LOP3.LUT R2, R5, 0x80000000, RZ, 0xc0, !PT ;  /* 0x8000000005027812 */ /* 0x000fc800078ec0ff */
[----:B------:R-:W-:-:S04]  /*9840*/  SHF.R.U32.HI R3, RZ, 0x18, R2 ;  /* 0x00000018ff037819 */ /* 0x000fc80000011602 */
[----:B------:R-:W-:-:S04]  /*9850*/  LOP3.LUT R0, R0, R3, RZ, 0xfc, !PT ;  /* 0x0000000300007212 */ /* 0x000fc800078efcff */
[----:B------:R-:W-:-:S07]  /*9860*/  PRMT R8, R0, 0x7610, R8 ;  /* 0x0000761000087816 */ /* 0x000fce0000000008 */
.L_x_4974:
[----:B------:R-:W-:Y:S05]  /*9870*/  BSYNC B0 ;  /* 0x0000000000007941 */ /* 0x000fea0003800000 */
.L_x_4973:
[----:B------:R0:W-:Y:S01]  /*9880*/  STG.E.U8 desc[UR36][R16.64], R8 ;  /* 0x0000000810007986 */ /* 0x0001e2000c101124 */
[----:B------:R-:W-:Y:S05]  /*9890*/  BRA `(.L_x_4950) ;  /* 0x0000000000b87947 */ /* 0x000fea0003800000 */
.L_x_4967:
        /* <DEDUP_REMOVED lines=22> */
.L_x_4949:
        /* <DEDUP_REMOVED lines=16> */
.L_x_4978:
[----:B------:R-:W-:Y:S05]  /*9b00*/  BRA `(.L_x_4950) ;  /* 0x00000000001c7947 */ /* 0x000fea0003800000 */
.L_x_4977:
[----:B------:R-:W-:-:S06]  /*9b10*/  HADD2.F32 R2, -RZ, R5.H0_H0 ;  /* 0x20000005ff027230 */ /* 0x000fcc0000004100 */
[----:B------:R-:W0:Y:S02]  /*9b20*/  F2I.U64.TRUNC R2, R2 ;  /* 0x0000000200027311 */ /* 0x000e24000020d800 */
[----:B0-----:R0:W-:Y:S01]  /*9b30*/  STG.E.64 desc[UR36][R16.64], R2 ;  /* 0x0000000210007986 */ /* 0x0011e2000c101b24 */
[----:B------:R-:W-:Y:S05]  /*9b40*/  BRA `(.L_x_4950) ;  /* 0x00000000000c7947 */ /* 0x000fea0003800000 */
.L_x_4976:
[----:B------:R-:W-:-:S06]  /*9b50*/  HADD2.F32 R5, -RZ, R5.H0_H0 ;  /* 0x20000005ff057230 */ /* 0x000fcc0000004100 */
[----:B------:R-:W0:Y:S02]  /*9b60*/  F2I.FTZ.U32.TRUNC.NTZ R5, R5 ;  /* 0x0000000500057305 */ /* 0x000e24000021f000 */
[----:B0-----:R0:W-:Y:S02]  /*9b70*/  STG.E desc[UR36][R16.64], R5 ;  /* 0x0000000510007986 */ /* 0x0011e4000c101924 */
.L_x_4950:
[----:B------:R-:W-:-:S07]  /*9b80*/  VIADD R19, R19, 0x80 ;  /* 0x0000008013137836 */ /* 0x000fce0000000000 */
.L_x_4910:
[----:B------:R-:W-:Y:S05]  /*9b90*/  BSYNC B6 ;  /* 0x0000000000067941 */ /* 0x000fea0003800000 */
.L_x_4909:
        /* <DEDUP_REMOVED lines=306> */
.L_x_4979:
        /* <DEDUP_REMOVED lines=23> */
.L_x_4983:
[----:B------:R-:W2:Y:S02]  /*b030*/  LDG.E.U8 R2, desc[UR36][R2.64] ;  /* 0x0000002402027981 */ /* 0x000ea4000c1e1100 */
[----:B--2---:R-:W-:-:S04]  /*b040*/  I2FP.F32.U32 R0, R2 ;  /* 0x0000000200007245 */ /* 0x004fc80000201000 */
[----:B------:R-:W-:-:S04]  /*b050*/  F2FP.F16.F32.PACK_AB R0, RZ, R0 ;  /* 0x00000000ff00723e */ /* 0x000fc800000000ff */
[----:B------:R-:W-:Y:S01]  /*b060*/  PRMT R5, R0, 0x7610, R5 ;  /* 0x0000761000057816 */ /* 0x000fe20000000005 */
[----:B------:R-:W-:Y:S06]  /*b070*/  BRA `(.L_x_4985) ;  /* 0x0000000c00b87947 */ /* 0x000fec0003800000 */
.L_x_4982:
        /* <DEDUP_REMOVED lines=11> */
.L_x_4987:
[----:B------:R-:W2:Y:S02]  /*b130*/  LDG.E R2, desc[UR36][R2.64] ;  /* 0x0000002402027981 */ /* 0x000ea4000c1e1900 */
[----:B--2---:R-:W-:-:S04]  /*b140*/  I2FP.F32.S32 R0, R2 ;  /* 0x0000000200007245 */ /* 0x004fc80000201400 */
[----:B------:R-:W-:-:S04]  /*b150*/  F2FP.F16.F32.PACK_AB R0, RZ, R0 ;  /* 0x00000000ff00723e */ /* 0x000fc800000000ff */
[----:B------:R-:W-:Y:S01]  /*b160*/  PRMT R5, R0, 0x7610, R5 ;  /* 0x0000761000057816 */ /* 0x000fe20000000005 */
[----:B------:R-:W-:Y:S06]  /*b170*/  BRA `(.L_x_4985) ;  /* 0x0000000c00787947 */ /* 0x000fec0003800000 */
.L_x_4986:
[----:B------:R-:W2:Y:S02]  /*b180*/  LDG.E.U16 R2, desc[UR36][R2.64] ;  /* 0x0000002402027981 */ /* 0x000ea4000c1e1500 */
[----:B--2---:R-:W0:Y:S02]  /*b190*/  I2F.S16 R0, R2 ;  /* 0x0000000200007306 */ /* 0x004e240000101400 */
[----:B0-----:R-:W-:-:S04]  /*b1a0*/  F2FP.F16.F32.PACK_AB R0, RZ, R0 ;  /* 0x00000000ff00723e */ /* 0x001fc800000000ff */
[----:B------:R-:W-:Y:S01]  /*b1b0*/  PRMT R5, R0, 0x7610, R5 ;  /* 0x0000761000057816 */ /* 0x000fe20000000005 */
[----:B------:R-:W-:Y:S06]  /*b1c0*/  BRA `(.L_x_4985) ;  /* 0x0000000c00647947 */ /* 0x000fec0003800000 */
.L_x_4981:
        /* <DEDUP_REMOVED lines=9> */
.L_x_4989:
[----:B------:R1:W5:Y:S01]  /*b260*/  LDG.E.U16 R5, desc[UR36][R2.64] ;  /* 0x0000002402057981 */ /* 0x000362000c1e1500 */
[----:B------:R-:W-:Y:S05]  /*b270*/  BRA `(.L_x_4985) ;  /* 0x0000000c00387947 */ /* 0x000fea0003800000 */
.L_x_4988:
        /* <DEDUP_REMOVED lines=9> */
.L_x_4991:
[----:B------:R0:W5:Y:S01]  /*b310*/  LDG.E.U16 R5, desc[UR36][R2.64] ;  /* 0x0000002402057981 */ /* 0x000162000c1e1500 */
[----:B------:R-:W-:Y:S05]  /*b320*/  BRA `(.L_x_4985) ;  /* 0x0000000c000c7947 */ /* 0x000fea0003800000 */
.L_x_4990:
        /* <DEDUP_REMOVED lines=9> */
.L_x_4980:
        /* <DEDUP_REMOVED lines=14> */
.L_x_4994:
        /* <DEDUP_REMOVED lines=9> */
.L_x_4993:
        /* <DEDUP_REMOVED lines=27> */
.L_x_4996:
        /* <DEDUP_REMOVED lines=15> */
.L_x_4995:
[----:B------:R-:W2:Y:S02]  /*b7d0*/  LDG.E.U16 R0, desc[UR36][R2.64] ;  /* 0x0000002402007981 */ /* 0x000ea4000c1e1500 */
[----:B--2---:R-:W-:-:S05]  /*b7e0*/  IMAD.U32 R0, R0, 0x10000, RZ ;  /* 0x0001000000007824 */ /* 0x004fca00078e00ff */
[----:B------:R-:W-:-:S04]  /*b7f0*/  F2FP.F16.F32.PACK_AB R0, RZ, R0 ;  /* 0x00000000ff00723e */ /* 0x000fc800000000ff */
[----:B------:R-:W-:Y:S01]  /*b800*/  PRMT R5, R0, 0x7610, R5 ;  /* 0x0000761000057816 */ /* 0x000fe20000000005 */
[----:B------:R-:W-:Y:S06]  /*b810*/  BRA `(.L_x_4985) ;  /* 0x0000000400d07947 */ /* 0x000fec0003800000 */
.L_x_4992:
        /* <DEDUP_REMOVED lines=13> */
.L_x_4999:
        /* <DEDUP_REMOVED lines=21> */
.L_x_5003:
[----:B------:R-:W-:Y:S05]  /*ba40*/  BSYNC B1 ;  /* 0x0000000000017941 */ /* 0x000fea0003800000 */
.L_x_5002:
[----:B------:R-:W-:Y:S01]  /*ba50*/  LEA R3, R0, 0x3b800000, 0x17 ;  /* 0x3b80000000037811 */ /* 0x000fe200078eb8ff */
[----:B------:R-:W-:-:S05]  /*ba60*/  IMAD.SHL.U32 R0, R2, 0x100000, RZ ;  /* 0x0010000002007824 */ /* 0x000fca00078e00ff */
[----:B------:R-:W-:-:S07]  /*ba70*/  LOP3.LUT R0, R3, R0, R4, 0xfe, !PT ;  /* 0x0000000003007212 */ /* 0x000fce00078efe04 */
.L_x_5001:
[----:B------:R-:W-:Y:S05]  /*ba80*/  BSYNC B0 ;  /* 0x0000000000007941 */ /* 0x000fea0003800000 */
.L_x_5000:
[----:B------:R-:W-:-:S04]  /*ba90*/  F2FP.F16.F32.PACK_AB R0, RZ, R0 ;  /* 0x00000000ff00723e */ /* 0x000fc800000000ff */
[----:B------:R-:W-:Y:S01]  /*baa0*/  PRMT R5, R0, 0x7610, R5 ;  /* 0x0000761000057816 */ /* 0x000fe20000000005 */
[----:B------:R-:W-:Y:S06]  /*bab0*/  BRA `(.L_x_4985) ;  /* 0x0000000400287947 */ /* 0x000fec0003800000 */
.L_x_4998:
        /* <DEDUP_REMOVED lines=21> */
.L_x_5007:
[----:B------:R-:W-:Y:S05]  /*bc10*/  BSYNC B1 ;  /* 0x0000000000017941 */ /* 0x000fea0003800000 */
.L_x_5006:
[----:B------:R-:W-:Y:S01]  /*bc20*/  LEA R3, R0, 0x37800000, 0x17 ;  /* 0x3780000000037811 */ /* 0x000fe200078eb8ff */
[----:B------:R-:W-:-:S05]  /*bc30*/  IMAD.SHL.U32 R0, R2, 0x200000, RZ ;  /* 0x0020000002007824 */ /* 0x000fca00078e00ff */
[----:B------:R-:W-:-:S07]  /*bc40*/  LOP3.LUT R0, R3, R0, R4, 0xfe, !PT ;  /* 0x0000000003007212 */ /* 0x000fce00078efe04 */
.L_x_5005:
[----:B------:R-:W-:Y:S05]  /*bc50*/  BSYNC B0 ;  /* 0x0000000000007941 */ /* 0x000fea0003800000 */
.L_x_5004:
[----:B------:R-:W-:-:S04]  /*bc60*/  F2FP.F16.F32.PACK_AB R0, RZ, R0 ;  /* 0x00000000ff00723e */ /* 0x000fc800000000ff */
[----:B------:R-:W-:Y:S01]  /*bc70*/  PRMT R5, R0, 0x7610, R5 ;  /* 0x0000761000057816 */ /* 0x000fe20000000005 */
[----:B------:R-:W-:Y:S06]  /*bc80*/  BRA `(.L_x_4985) ;  /* 0x0000000000b47947 */ /* 0x000fec0003800000 */
.L_x_4997:
        /* <DEDUP_REMOVED lines=14> */
.L_x_5011:
[----:B------:R-:W-:Y:S05]  /*bd70*/  BSYNC B0 ;  /* 0x0000000000007941 */ /* 0x000fea0003800000 */
.L_x_5010:
[----:B------:R-:W-:-:S04]  /*bd80*/  F2FP.F16.F32.PACK_AB R0, RZ, R0 ;  /* 0x00000000ff00723e */ /* 0x000fc800000000ff */
[----:B------:R-:W-:Y:S01]  /*bd90*/  PRMT R5, R0, 0x7610, R5 ;  /* 0x0000761000057816 */ /* 0x000fe20000000005 */
[----:B------:R-:W-:Y:S06]  /*bda0*/  BRA `(.L_x_4985) ;  /* 0x00000000006c7947 */ /* 0x000fec0003800000 */
.L_x_4984:
        /* <DEDUP_REMOVED lines=16> */
.L_x_5012:
[----:B------:R-:W-:Y:S01]  /*beb0*/  PRMT R5, RZ, 0x7610, R5 ;  /* 0x00007610ff057816 */ /* 0x000fe20000000005 */
[----:B------:R-:W-:Y:S06]  /*bec0*/  BRA `(.L_x_4985) ;  /* 0x0000000000247947 */ /* 0x000fec0003800000 */
.L_x_5009:
[----:B------:R-:W2:Y:S02]  /*bed0*/  LDG.E.64 R2, desc[UR36][R2.64] ;  /* 0x0000002402027981 */ /* 0x000ea4000c1e1b00 */
[----:B--2---:R-:W0:Y:S02]  /*bee0*/  I2F.U64 R0, R2 ;  /* 0x0000000200007312 */ /* 0x004e240000301000 */
[----:B0-----:R-:W-:-:S04]  /*bef0*/  F2FP.F16.F32.PACK_AB R0, RZ, R0 ;  /* 0x00000000ff00723e */ /* 0x001fc800000000ff */
[----:B------:R-:W-:Y:S01]  /*bf00*/  PRMT R5, R0, 0x7610, R5 ;  /* 0x0000761000057816 */ /* 0x000fe20000000005 */
[----:B------:R-:W-:Y:S06]  /*bf10*/  BRA `(.L_x_4985) ;  /* 0x0000000000107947 */ /* 0x000fec0003800000 */
.L_x_5008:
[----:B------:R-:W2:Y:S02]  /*bf20*/  LDG.E R2, desc[UR36][R2.64] ;  /* 0x0000002402027981 */ /* 0x000ea4000c1e1900 */
[----:B--2---:R-:W-:-:S04]  /*bf30*/  I2FP.F32.U32 R0, R2 ;  /* 0x0000000200007245 */ /* 0x004fc80000201000 */
[----:B------:R-:W-:-:S04]  /*bf40*/  F2FP.F16.F32.PACK_AB R0, RZ, R0 ;  /* 0x00000000ff00723e */ /* 0x000fc800000000ff */
[----:B------:R-:W-:-:S07]  /*bf50*/  PRMT R5, R0, 0x7610, R5 ;  /* 0x0000761000057816 */ /* 0x000fce0000000005 */
.L_x_4985:
        /* <DEDUP_REMOVED lines=24> */
.L_x_5016:
[----:B------:R-:W-:-:S06]  /*c0e0*/  HADD2.F32 R3, -RZ, R5.H0_H0 ;  /* 0x20000005ff037230 */ /* 0x000fcc0000004100 */
[----:B------:R-:W0:Y:S02]  /*c0f0*/  F2I.S64.TRUNC R2, R3 ;  /* 0x0000000300027311 */ /* 0x000e24000020d900 */
[----:B0-----:R-:W-:Y:S01]  /*c100*/  STG.E.U8 desc[UR36][R16.64], R2 ;  /* 0x0000000210007986 */ /* 0x001fe2000c101124 */
[----:B------:R-:W-:Y:S05]  /*c110*/  EXIT ;  /* 0x000000000000794d */ /* 0x000fea0003800000 */
.L_x_5015:
        /* <DEDUP_REMOVED lines=10> */
.L_x_5019:
[----:B------:R-:W-:-:S06]  /*c1c0*/  HADD2.F32 R5, -RZ, R5.H0_H0 ;  /* 0x20000005ff057230 */ /* 0x000fcc0000004100 */
[----:B------:R-:W0:Y:S02]  /*c1d0*/  F2I.FTZ.TRUNC.NTZ R5, R5 ;  /* 0x0000000500057305 */ /* 0x000e24000021f100 */
[----:B0-----:R-:W-:Y:S01]  /*c1e0*/  STG.E desc[UR36][R16.64], R5 ;  /* 0x0000000510007986 */ /* 0x001fe2000c101924 */
[----:B------:R-:W-:Y:S05]  /*c1f0*/  EXIT ;  /* 0x000000000000794d */ /* 0x000fea0003800000 */
.L_x_5018:
[----:B------:R-:W-:-:S06]  /*c200*/  HADD2.F32 R5, -RZ, R5.H0_H0 ;  /* 0x20000005ff057230 */ /* 0x000fcc0000004100 */
[----:B------:R-:W0:Y:S02]  /*c210*/  F2I.FTZ.TRUNC.NTZ R5, R5 ;  /* 0x0000000500057305 */ /* 0x000e24000021f100 */
[----:B0-----:R-:W-:Y:S01]  /*c220*/  STG.E.U16 desc[UR36][R16.64], R5 ;  /* 0x0000000510007986 */ /* 0x001fe2000c101524 */
[----:B------:R-:W-:Y:S05]  /*c230*/  EXIT ;  /* 0x000000000000794d */ /* 0x000fea0003800000 */
.L_x_5014:
        /* <DEDUP_REMOVED lines=9> */
.L_x_5021:
[----:B------:R-:W-:Y:S01]  /*c2d0*/  STG.E.U16 desc[UR36][R16.64], R5 ;  /* 0x0000000510007986 */ /* 0x000fe2000c101524 */
[----:B------:R-:W-:Y:S05]  /*c2e0*/  EXIT ;  /* 0x000000000000794d */ /* 0x000fea0003800000 */
.L_x_5020:
        /* <DEDUP_REMOVED lines=10> */
.L_x_5023:
[----:B------:R-:W-:-:S05]  /*c390*/  HADD2.F32 R0, -RZ, R5.H0_H0 ;  /* 0x20000005ff007230 */ /* 0x000fca0000004100 */
[----:B------:R-:W-:-:S04]  /*c3a0*/  F2FP.F16.F32.PACK_AB R0, RZ, R0 ;  /* 0x00000000ff00723e */ /* 0x000fc800000000ff */
[----:B------:R-:W-:-:S05]  /*c3b0*/  PRMT R0, R0, 0x5410, RZ ;  /* 0x0000541000007816 */ /* 0x000fca00000000ff */
[----:B------:R-:W-:Y:S01]  /*c3c0*/  STG.E desc[UR36][R16.64], R0 ;  /* 0x0000000010007986 */ /* 0x000fe2000c101924 */
[----:B------:R-:W-:Y:S05]  /*c3d0*/  EXIT ;  /* 0x000000000000794d */ /* 0x000fea0003800000 */
.L_x_5022:
[----:B------:R-:W-:-:S05]  /*c3e0*/  HADD2.F32 R2, -RZ, R5.H0_H0 ;  /* 0x20000005ff027230 */ /* 0x000fca0000004100 */
[----:B------:R-:W-:-:S06]  /*c3f0*/  FMUL.FTZ R2, R2, 1 ;  /* 0x3f80000002027820 */ /* 0x000fcc0000410000 */
[----:B------:R-:W0:Y:S02]  /*c400*/  F2F.F64.F32 R2, R2 ;  /* 0x0000000200027310 */ /* 0x000e240000201800 */
[----:B0-----:R-:W-:Y:S01]  /*c410*/  STG.E.64 desc[UR36][R16.64], R2 ;  /* 0x0000000210007986 */ /* 0x001fe2000c101b24 */
[----:B------:R-:W-:Y:S05]  /*c420*/  EXIT ;  /* 0x000000000000794d */ /* 0x000fea0003800000 */
.L_x_5013:
        /* <DEDUP_REMOVED lines=13> */
.L_x_5026:
[----:B------:R-:W-:Y:S01]  /*c500*/  HADD2.F32 R5, -RZ, R5.H0_H0 ;  /* 0x20000005ff057230 */ /* 0x000fe20000004100 */
[----:B------:R-:W-:-:S04]  /*c510*/  CS2R R6, SRZ ;  /* 0x0000000000067805 */ /* 0x000fc8000001ff00 */
[----:B------:R-:W-:-:S06]  /*c520*/  FMUL.FTZ R5, R5, 1 ;  /* 0x3f80000005057820 */ /* 0x000fcc0000410000 */
[----:B------:R-:W0:Y:S02]  /*c530*/  F2F.F64.F32 R4, R5 ;  /* 0x0000000500047310 */ /* 0x000e240000201800 */
[----:B0-----:R-:W-:Y:S01]  /*c540*/  STG.E.128 desc[UR36][R16.64], R4 ;  /* 0x0000000410007986 */ /* 0x001fe2000c101d24 */
[----:B------:R-:W-:Y:S05]  /*c550*/  EXIT ;  /* 0x000000000000794d */ /* 0x000fea0003800000 */
.L_x_5025:
        /* <DEDUP_REMOVED lines=21> */
.L_x_5030:
[----:B------:R-:W-:Y:S05]  /*c6b0*/  BSYNC B0 ;  /* 0x0000000000007941 */ /* 0x000fea0003800000 */
.L_x_5029:
[----:B------:R-:W-:-:S05]  /*c6c0*/  LOP3.LUT R3, R0, R3, RZ, 0xfc, !PT ;  /* 0x0000000300037212 */ /* 0x000fca00078efcff */
[----:B------:R-:W-:Y:S01]  /*c6d0*/  STG.E.U8 desc[UR36][R16.64], R3 ;  /* 0x0000000310007986 */ /* 0x000fe2000c101124 */
[----:B------:R-:W-:Y:S05]  /*c6e0*/  EXIT ;  /* 0x000000000000794d */ /* 0x000fea0003800000 */
.L_x_5028:
        /* <DEDUP_REMOVED lines=13> */
.L_x_5032:
[----:B------:R-:W-:Y:S01]  /*c7c0*/  IMAD.MOV.U32 R0, RZ, RZ, 0x7f ;  /* 0x0000007fff007424 */ /* 0x000fe200078e00ff */
[----:B------:R-:W-:-:S04]  /*c7d0*/  ISETP.GT.U32.AND P0, PT, R2, 0x7f800000, PT ;  /* 0x7f8000000200780c */ /* 0x000fc80003f04070 */
[----:B------:R-:W-:-:S09]  /*c7e0*/  SEL R0, R0, 0x7c, P0 ;  /* 0x0000007c00007807 */ /* 0x000fd20000000000 */
.L_x_5033:
[----:B------:R-:W-:Y:S05]  /*c7f0*/  BSYNC B0 ;  /* 0x0000000000007941 */ /* 0x000fea0003800000 */
.L_x_5031:
[----:B------:R-:W-:-:S04]  /*c800*/  LOP3.LUT R2, R5, 0x80000000, RZ, 0xc0, !PT ;  /* 0x8000000005027812 */ /* 0x000fc800078ec0ff */
[----:B------:R-:W-:-:S04]  /*c810*/  SHF.R.U32.HI R3, RZ, 0x18, R2 ;  /* 0x00000018ff037819 */ /* 0x000fc80000011602 */
[----:B------:R-:W-:-:S05]  /*c820*/  LOP3.LUT R3, R0, R3, RZ, 0xfc, !PT ;  /* 0x0000000300037212 */ /* 0x000fca00078efcff */
[----:B------:R-:W-:Y:S01]  /*c830*/  STG.E.U8 desc[UR36][R16.64], R3 ;  /* 0x0000000310007986 */ /* 0x000fe2000c101124 */
[----:B------:R-:W-:Y:S05]  /*c840*/  EXIT ;  /* 0x000000000000794d */ /* 0x000fea0003800000 */
.L_x_5027:
[----:B------:R-:W-:-:S05]  /*c850*/  HADD2.F32 R0, -RZ, R5.H0_H0 ;  /* 0x20000005ff007230 */ /* 0x000fca0000004100 */
[----:B------:R-:W-:-:S05]  /*c860*/  F2FP.BF16.F32.PACK_AB R0, RZ, R0 ;  /* 0x00000000ff00723e */ /* 0x000fca00000010ff */
[----:B------:R-:W-:Y:S01]  /*c870*/  STG.E.U16 desc[UR36][R16.64], R0 ;  /* 0x0000000010007986 */ /* 0x000fe2000c101524 */
[----:B------:R-:W-:Y:S05]  /*c880*/  EXIT ;  /* 0x000000000000794d */ /* 0x000fea0003800000 */
.L_x_5024:
        /* <DEDUP_REMOVED lines=12> */
.L_x_5036:
        /* <DEDUP_REMOVED lines=17> */
.L_x_5039:
[----:B------:R-:W-:-:S04]  /*ca60*/  LOP3.LUT R2, R5, 0x80000000, RZ, 0xc0, !PT ;  /* 0x8000000005027812 */ /* 0x000fc800078ec0ff */
[----:B------:R-:W-:-:S04]  /*ca70*/  SHF.R.U32.HI R3, RZ, 0x18, R2 ;  /* 0x00000018ff037819 */ /* 0x000fc80000011602 */
[----:B------:R-:W-:-:S04]  /*ca80*/  LOP3.LUT R0, R0, R3, RZ, 0xfc, !PT ;  /* 0x0000000300007212 */ /* 0x000fc800078efcff */
[----:B------:R-:W-:-:S07]  /*ca90*/  PRMT R8, R0, 0x7610, R8 ;  /* 0x0000761000087816 */ /* 0x000fce0000000008 */
.L_x_5038:
[----:B------:R-:W-:Y:S05]  /*caa0*/  BSYNC B0 ;  /* 0x0000000000007941 */ /* 0x000fea0003800000 */
.L_x_5037:
[----:B------:R-:W-:Y:S01]  /*cab0*/  STG.E.U8 desc[UR36][R16.64], R8 ;  /* 0x0000000810007986 */ /* 0x000fe2000c101124 */
[----:B------:R-:W-:Y:S05]  /*cac0*/  EXIT ;  /* 0x000000000000794d */ /* 0x000fea0003800000 */
.L_x_5035:
        /* <DEDUP_REMOVED lines=17> */
.L_x_5042:
[----:B------:R-:W-:-:S04]  /*cbe0*/  LOP3.LUT R2, R5, 0x80000000, RZ, 0xc0, !PT ;  /* 0x8000000005027812 */ /* 0x000fc800078ec0ff */
[----:B------:R-:W-:-:S04]  /*cbf0*/  SHF.R.U32.HI R3, RZ, 0x18, R2 ;  /* 0x00000018ff037819 */ /* 0x000fc80000011602 */
[----:B------:R-:W-:-:S04]  /*cc00*/  LOP3.LUT R0, R0, R3, RZ, 0xfc, !PT ;  /* 0x0000000300007212 */ /* 0x000fc800078efcff */
[----:B------:R-:W-:-:S07]  /*cc10*/  PRMT R8, R0, 0x7610, R8 ;  /* 0x0000761000087816 */ /* 0x000fce0000000008 */
.L_x_5041:
[----:B------:R-:W-:Y:S05]  /*cc20*/  BSYNC B0 ;  /* 0x0000000000007941 */ /* 0x000fea0003800000 */
.L_x_5040:
[----:B------:R-:W-:Y:S01]  /*cc30*/  STG.E.U8 desc[UR36][R16.64], R8 ;  /* 0x0000000810007986 */ /* 0x000fe2000c101124 */
[----:B------:R-:W-:Y:S05]  /*cc40*/  EXIT ;  /* 0x000000000000794d */ /* 0x000fea0003800000 */
.L_x_5034:
        /* <DEDUP_REMOVED lines=22> */
.L_x_5017:
        /* <DEDUP_REMOVED lines=16> */
.L_x_5045:
[----:B------:R-:W-:Y:S05]  /*ceb0*/  EXIT ;  /* 0x000000000000794d */ /* 0x000fea0003800000 */
.L_x_5044:
[----:B------:R-:W-:-:S06]  /*cec0*/  HADD2.F32 R2, -RZ, R5.H0_H0 ;  /* 0x20000005ff027230 */ /* 0x000fcc0000004100 */
[----:B------:R-:W0:Y:S02]  /*ced0*/  F2I.U64.TRUNC R2, R2 ;  /* 0x0000000200027311 */ /* 0x000e24000020d800 */
[----:B0-----:R-:W-:Y:S01]  /*cee0*/  STG.E.64 desc[UR36][R16.64], R2 ;  /* 0x0000000210007986 */ /* 0x001fe2000c101b24 */
[----:B------:R-:W-:Y:S05]  /*cef0*/  EXIT ;  /* 0x000000000000794d */ /* 0x000fea0003800000 */
.L_x_5043:
[----:B------:R-:W-:-:S06]  /*cf00*/  HADD2.F32 R5, -RZ, R5.H0_H0 ;  /* 0x20000005ff057230 */ /* 0x000fcc0000004100 */
[----:B------:R-:W0:Y:S02]  /*cf10*/  F2I.FTZ.U32.TRUNC.NTZ R5, R5 ;  /* 0x0000000500057305 */ /* 0x000e24000021f000 */
[----:B0-----:R-:W-:Y:S01]  /*cf20*/  STG.E desc[UR36][R16.64], R5 ;  /* 0x0000000510007986 */ /* 0x001fe2000c101924 */
[----:B------:R-:W-:Y:S05]  /*cf30*/  EXIT ;  /* 0x000000000000794d */ /* 0x000fea0003800000 */
.L_x_5046:
        /* <DEDUP_REMOVED lines=12> */
.L_x_36165:


//--------------------- .text._ZN2at6native27unrolled_elementwise_kernelIZZZNS0_21clamp_max_kernel_cudaERNS_18TensorIteratorBaseERKN3c106ScalarEENKUlvE_clEvENKUlvE6_clEvEUlNS4_4HalfEE_St5arrayIPcLm2EELi4E23TrivialOffsetCalculatorILi1EjESG_NS0_6memory12LoadWithCastILi1EEENSH_13StoreWithCastILi1EEEEEviT_T0_T2_T3_T4_T5_ --------------------------
	.section	.text._ZN2at6native27unrolled_elementwise_kernelIZZZNS0_21clamp_max_kernel_cudaERNS_18TensorIteratorBaseERKN3c106ScalarEENKUlvE_clEvENKUlvE6_clEvEUlNS4_4HalfEE_St5arrayIPcLm2EELi4E23TrivialOffsetCalculatorILi1EjESG_NS0_6memory12LoadWithCastILi1EEENSH_13StoreWithCastILi1EEEEEviT_T0_T2_T3_T4_T5_,"ax",@progbits
	.align	128
        .global         _ZN2at6native27unrolled_elementwise_kernelIZZZNS0_21clamp_max_kernel_cudaERNS_18TensorIteratorBaseERKN3c106ScalarEENKUlvE_clEvENKUlvE6_clEvEUlNS4_4HalfEE_St5arrayIPcLm2EELi4E23TrivialOffsetCalculatorILi1EjESG_NS0_6memory12LoadWithCastILi1EEENSH_13StoreWithCastILi1EEEEEviT_T0_T2_T3_T4_T5_
        .type           _ZN2at6native27unrolled_elementwise_kernelIZZZNS0_21clamp_max_kernel_cudaERNS_18TensorIteratorBaseERKN3c106ScalarEENKUlvE_clEvENKUlvE6_clEvEUlNS4_4HalfEE_St5arrayIPcLm2EELi4E23TrivialOffsetCalculatorILi1EjESG_NS0_6memory12LoadWithCastILi1EEENSH_13StoreWithCastILi1EEEEEviT_T0_T2_T3_T4_T5_,@function
        .size           _ZN2at6native27unrolled_elementwise_kernelIZZZNS0_21clamp_max_kernel_cudaERNS_18TensorIteratorBaseERKN3c106ScalarEENKUlvE_clEvENKUlvE6_clEvEUlNS4_4HalfEE_St5arrayIPcLm2EELi4E23TrivialOffsetCalculatorILi1EjESG_NS0_6memory12LoadWithCastILi1EEENSH_13StoreWithCastILi1EEEEEviT_T0_T2_T3_T4_T5_,(.L_x_36166 - _ZN2at6native27unrolled_elementwise_kernelIZZZNS0_21clamp_max_kernel_cudaERNS_18TensorIteratorBaseERKN3c106ScalarEENKUlvE_clEvENKUlvE6_clEvEUlNS4_4HalfEE_St5arrayIPcLm2EELi4E23TrivialOffsetCalculatorILi1EjESG_NS0_6memory12LoadWithCastILi1EEENSH_13StoreWithCastILi1EEEEEviT_T0_T2_T3_T4_T5_)
        .other          _ZN2at6native27unrolled_elementwise_kernelIZZZNS0_21clamp_max_kernel_cudaERNS_18TensorIteratorBaseERKN3c106ScalarEENKUlvE_clEvENKUlvE6_clEvEUlNS4_4HalfEE_St5arrayIPcLm2EELi4E23TrivialOffsetCalculatorILi1EjESG_NS0_6memory12LoadWithCastILi1EEENSH_13StoreWithCastILi1EEEEEviT_T0_T2_T3_T4_T5_,@"STO_CUDA_ENTRY STV_DEFAULT"
_ZN2at6native27unrolled_elementwise_kernelIZZZNS0_21clamp_max_kernel_cudaERNS_18TensorIteratorBaseERKN3c106ScalarEENKUlvE_clEvENKUlvE6_clEvEUlNS4_4HalfEE_St5arrayIPcLm2EELi4E23TrivialOffsetCalculatorILi1EjESG_NS0_6memory12LoadWithCastILi1EEENSH_13StoreWithCastILi1EEEEEviT_T0_T2_T3_T4_T5_:
.text._ZN2at6native27unrolled_elementwise_kernelIZZZNS0_21clamp_max_kernel_cudaERNS_18TensorIteratorBaseERKN3c106ScalarEENKUlvE_clEvENKUlvE6_clEvEUlNS4_4HalfEE_St5arrayIPcLm2EELi4E23TrivialOffsetCalculatorILi1EjESG_NS0_6memory12LoadWithCastILi1EEENSH_13StoreWithCastILi1EEEEEviT_T0_T2_T3_T4_T5_:
        /* <DEDUP_REMOVED lines=34> */
.L_x_5052:
[----:B------:R-:W2:Y:S02]  /*0220*/  LDG.E.U8 R4, desc[UR36][R4.64] ;  /* 0x0000002404047981 */ /* 0x000ea4000c1e1100 */
[----:B--2---:R-:W-:-:S04]  /*0230*/  I2FP.F32.U32 R0, R4 ;  /* 0x0000000400007245 */ /* 0x004fc80000201000 */
[----:B------:R-:W-:-:S04]  /*0240*/  F2FP.F16.F32.PACK_AB R0, RZ, R0 ;  /* 0x00000000ff00723e */ /* 0x000fc800000000ff */
[----:B------:R-:W-:Y:S01]  /*0250*/  PRMT R24, R0, 0x7610, R24 ;  /* 0x0000761000187816 */ /* 0x000fe20000000018 */
[----:B------:R-:W-:Y:S06]  /*0260*/  BRA `(.L_x_5054) ;  /* 0x0000000c00c07947 */ /* 0x000fec0003800000 */
.L_x_5051:
        /* <DEDUP_REMOVED lines=11> */
.L_x_5056:
[----:B------:R-:W2:Y:S02]  /*0320*/  LDG.E R4, desc[UR36][R4.64] ;  /* 0x0000002404047981 */ /* 0x000ea4000c1e1900 */
[----:B--2---:R-:W-:-:S04]  /*0330*/  I2FP.F32.S32 R0, R4 ;  /* 0x0000000400007245 */ /* 0x004fc80000201400 */
[----:B------:R-:W-:-:S04]  /*0340*/  F2FP.F16.F32.PACK_AB R0, RZ, R0 ;  /* 0x00000000ff00723e */ /* 0x000fc800000000ff */
[----:B------:R-:W-:Y:S01]  /*0350*/  PRMT R24, R0, 0x7610, R24 ;  /* 0x0000761000187816 */ /* 0x000fe20000000018 */
[----:B------:R-:W-:Y:S06]  /*0360*/  BRA `(.L_x_5054) ;  /* 0x0000000c00807947 */ /* 0x000fec0003800000 */
.L_x_5055:
[----:B------:R-:W2:Y:S02]  /*0370*/  LDG.E.U16 R4, desc[UR36][R4.64] ;  /* 0x0000002404047981 */ /* 0x000ea4000c1e1500 */
[----:B--2---:R-:W0:Y:S02]  /*0380*/  I2F.S16 R0, R4 ;  /* 0x0000000400007306 */ /* 0x004e240000101400 */
[----:B0-----:R-:W-:-:S04]  /*0390*/  F2FP.F16.F32.PACK_AB R0, RZ, R0 ;  /* 0x00000000ff00723e */ /* 0x001fc800000000ff */
[----:B------:R-:W-:Y:S01]  /*03a0*/  PRMT R24, R0, 0x7610, R24 ;  /* 0x0000761000187816 */ /* 0x000fe20000000018 */
[----:B------:R-:W-:Y:S06]  /*03b0*/  BRA `(.L_x_5054) ;  /* 0x0000000c006c7947 */ /* 0x000fec0003800000 */
.L_x_5050:
        /* <DEDUP_REMOVED lines=9> */
.L_x_5058:
[----:B------:R1:W5:Y:S01]  /*0450*/  LDG.E.U16 R24, desc[UR36][R4.64] ;  /* 0x0000002404187981 */ /* 0x000362000c1e1500 */
[----:B------:R-:W-:Y:S05]  /*0460*/  BRA `(.L_x_5054) ;  /* 0x0000000c00407947 */ /* 0x000fea0003800000 */
.L_x_5057:
        /* <DEDUP_REMOVED lines=9> */
.L_x_5060:
[----:B------:R0:W5:Y:S01]  /*0500*/  LDG.E.U16 R24, desc[UR36][R4.64] ;  /* 0x0000002404187981 */ /* 0x000162000c1e1500 */
[----:B------:R-:W-:Y:S05]  /*0510*/  BRA `(.L_x_5054) ;  /* 0x0000000c00147947 */ /* 0x000fea0003800000 */
.L_x_5059:
        /* <DEDUP_REMOVED lines=9> */
.L_x_5049:
        /* <DEDUP_REMOVED lines=14> */
.L_x_5063:
        /* <DEDUP_REMOVED lines=9> */
.L_x_5062:
        /* <DEDUP_REMOVED lines=28> */
.L_x_5065:
        /* <DEDUP_REMOVED lines=16> */
.L_x_5064:
[----:B------:R-:W2:Y:S02]  /*09e0*/  LDG.E.U16 R0, desc[UR36][R4.64] ;  /* 0x0000002404007981 */ /* 0x000ea4000c1e1500 */
[----:B--2---:R-:W-:-:S05]  /*09f0*/  IMAD.U32 R0, R0, 0x10000, RZ ;  /* 0x0001000000007824 */ /* 0x004fca00078e00ff */
[----:B------:R-:W-:-:S04]  /*0a00*/  F2FP.F16.F32.PACK_AB R0, RZ, R0 ;  /* 0x00000000ff00723e */ /* 0x000fc800000000ff */
[----:B------:R-:W-:Y:S01]  /*0a10*/  PRMT R24, R0, 0x7610, R24 ;  /* 0x0000761000187816 */ /* 0x000fe20000000018 */
[----:B------:R-:W-:Y:S06]  /*0a20*/  BRA `(.L_x_5054) ;  /* 0x0000000400d07947 */ /* 0x000fec0003800000 */
.L_x_5061:
        /* <DEDUP_REMOVED lines=13> */
.L_x_5068:
        /* <DEDUP_REMOVED lines=21> */
.L_x_5072:
[----:B------:R-:W-:Y:S05]  /*0c50*/  BSYNC B1 ;  /* 0x0000000000017941 */ /* 0x000fea0003800000 */
.L_x_5071:
[----:B------:R-:W-:Y:S01]  /*0c60*/  LEA R5, R0, 0x3b800000, 0x17 ;  /* 0x3b80000000057811 */ /* 0x000fe200078eb8ff */
[----:B------:R-:W-:-:S05]  /*0c70*/  IMAD.SHL.U32 R0, R3, 0x100000, RZ ;  /* 0x0010000003007824 */ /* 0x000fca00078e00ff */
[----:B------:R-:W-:-:S07]  /*0c80*/  LOP3.LUT R0, R5, R0, R6, 0xfe, !PT ;  /* 0x0000000005007212 */ /* 0x000fce00078efe06 */
.L_x_5070:
[----:B------:R-:W-:Y:S05]  /*0c90*/  BSYNC B0 ;  /* 0x0000000000007941 */ /* 0x000fea0003800000 */
.L_x_5069:
[----:B------:R-:W-:-:S04]  /*0ca0*/  F2FP.F16.F32.PACK_AB R0, RZ, R0 ;  /* 0x00000000ff00723e */ /* 0x000fc800000000ff */
[----:B------:R-:W-:Y:S01]  /*0cb0*/  PRMT R24, R0, 0x7610, R24 ;  /* 0x0000761000187816 */ /* 0x000fe20000000018 */
[----:B------:R-:W-:Y:S06]  /*0cc0*/  BRA `(.L_x_5054) ;  /* 0x0000000400287947 */ /* 0x000fec0003800000 */
.L_x_5067:
        /* <DEDUP_REMOVED lines=21> */
.L_x_5076:
[----:B------:R-:W-:Y:S05]  /*0e20*/  BSYNC B1 ;  /* 0x0000000000017941 */ /* 0x000fea0003800000 */
.L_x_5075:
[----:B------:R-:W-:Y:S01]  /*0e30*/  LEA R5, R0, 0x37800000, 0x17 ;  /* 0x3780000000057811 */ /* 0x000fe200078eb8ff */
[----:B------:R-:W-:-:S05]  /*0e40*/  IMAD.SHL.U32 R0, R3, 0x200000, RZ ;  /* 0x0020000003007824 */ /* 0x000fca00078e00ff */
[----:B------:R-:W-:-:S07]  /*0e50*/  LOP3.LUT R0, R5, R0, R6, 0xfe, !PT ;  /* 0x0000000005007212 */ /* 0x000fce00078efe06 */
.L_x_5074:
[----:B------:R-:W-:Y:S05]  /*0e60*/  BSYNC B0 ;  /* 0x0000000000007941 */ /* 0x000fea0003800000 */
.L_x_5073:
[----:B------:R-:W-:-:S04]  /*0e70*/  F2FP.F16.F32.PACK_AB R0, RZ, R0 ;  /* 0x00000000ff00723e */ /* 0x000fc800000000ff */
[----:B------:R-:W-:Y:S01]  /*0e80*/  PRMT R24, R0, 0x7610, R24 ;  /* 0x0000761000187816 */ /* 0x000fe20000000018 */
[----:B------:R-:W-:Y:S06]  /*0e90*/  BRA `(.L_x_5054) ;  /* 0x0000000000b47947 */ /* 0x000fec0003800000 */
.L_x_5066:
        /* <DEDUP_REMOVED lines=14> */
.L_x_5080:
[----:B------:R-:W-:Y:S05]  /*0f80*/  BSYNC B0 ;  /* 0x0000000000007941 */ /* 0x000fea0003800000 */
.L_x_5079:
[----:B------:R-:W-:-:S04]  /*0f90*/  F2FP.F16.F32.PACK_AB R0, RZ, R0 ;  /* 0x00000000ff00723e */ /* 0x000fc800000000ff */
[----:B------:R-:W-:Y:S01]  /*0fa0*/  PRMT R24, R0, 0x7610, R24 ;  /* 0x0000761000187816 */ /* 0x000fe20000000018 */
[----:B------:R-:W-:Y:S06]  /*0fb0*/  BRA `(.L_x_5054) ;  /* 0x00000000006c7947 */ /* 0x000fec0003800000 */
.L_x_5053:
        /* <DEDUP_REMOVED lines=16> */
.L_x_5081:
[----:B------:R-:W-:Y:S01]  /*10c0*/  PRMT R24, RZ, 0x7610, R24 ;  /* 0x00007610ff187816 */ /* 0x000fe20000000018 */
[----:B------:R-:W-:Y:S06]  /*10d0*/  BRA `(.L_x_5054) ;  /* 0x0000000000247947 */ /* 0x000fec0003800000 */
.L_x_5078:
[----:B------:R-:W2:Y:S02]  /*10e0*/  LDG.E.64 R4, desc[UR36][R4.64] ;  /* 0x0000002404047981 */ /* 0x000ea4000c1e1b00 */
[----:B--2---:R-:W0:Y:S02]  /*10f0*/  I2F.U64 R0, R4 ;  /* 0x0000000400007312 */ /* 0x004e240000301000 */
[----:B0-----:R-:W-:-:S04]  /*1100*/  F2FP.F16.F32.PACK_AB R0, RZ, R0 ;  /* 0x00000000ff00723e */ /* 0x001fc800000000ff */
[----:B------:R-:W-:Y:S01]  /*1110*/  PRMT R24, R0, 0x7610, R24 ;  /* 0x0000761000187816 */ /* 0x000fe20000000018 */
[----:B------:R-:W-:Y:S06]  /*1120*/  BRA `(.L_x_5054) ;  /* 0x0000000000107947 */ /* 0x000fec0003800000 */
.L_x_5077:
[----:B------:R-:W2:Y:S02]  /*1130*/  LDG.E R4, desc[UR36][R4.64] ;  /* 0x0000002404047981 */ /* 0x000ea4000c1e1900 */
[----:B--2---:R-:W-:-:S04]  /*1140*/  I2FP.F32.U32 R0, R4 ;  /* 0x0000000400007245 */ /* 0x004fc80000201000 */
[----:B------:R-:W-:-:S04]  /*1150*/  F2FP.F16.F32.PACK_AB R0, RZ, R0 ;  /* 0x00000000ff00723e */ /* 0x000fc800000000ff */
[----:B------:R-:W-:-:S07]  /*1160*/  PRMT R24, R0, 0x7610, R24 ;  /* 0x0000761000187816 */ /* 0x000fce0000000018 */
.L_x_5054:
[----:B------:R-:W2:Y:S02]  /*1170*/  S2R R19, SR_TID.X ;  /* 0x0000000000137919 */ /* 0x000ea40000002100 */
[----:B--2---:R-:W-:-:S07]  /*1180*/  VIADD R19, R19, 0x80 ;  /* 0x0000008013137836 */ /* 0x004fce0000000000 */
.L_x_5048:
[----:B------:R-:W-:Y:S05]  /*1190*/  BSYNC B6 ;  /* 0x0000000000067941 */ /* 0x000fea0003800000 */
.L_x_5047:
        /* <DEDUP_REMOVED lines=26> */
.L_x_5087:
[----:B------:R-:W2:Y:S02]  /*1340*/  LDG.E.U8 R4, desc[UR36][R4.64] ;  /* 0x0000002404047981 */ /* 0x000ea4000c1e1100 */
[----:B--2---:R-:W-:-:S04]  /*1350*/  I2FP.F32.U32 R0, R4 ;  /* 0x0000000400007245 */ /* 0x004fc80000201000 */
[----:B------:R-:W-:-:S04]  /*1360*/  F2FP.F16.F32.PACK_AB R0, RZ, R0 ;  /* 0x00000000ff00723e */ /* 0x000fc800000000ff */
[----:B------:R-:W-:Y:S01]  /*1370*/  PRMT R22, R0, 0x7610, R22 ;  /* 0x0000761000167816 */ /* 0x000fe20000000016 */
[----:B------:R-:W-:Y:S06]  /*1380*/  BRA `(.L_x_5089) ;  /* 0x0000000c00bc7947 */ /* 0x000fec0003800000 */
.L_x_5086:
        /* <DEDUP_REMOVED lines=11> */
.L_x_5091:
[----:B------:R-:W2:Y:S02]  /*1440*/  LDG.E R4, desc[UR36][R4.64] ;  /* 0x0000002404047981 */ /* 0x000ea4000c1e1900 */
[----:B--2---:R-:W-:-:S04]  /*1450*/  I2FP.F32.S32 R0, R4 ;  /* 0x0000000400007245 */ /* 0x004fc80000201400 */
[----:B------:R-:W-:-:S04]  /*1460*/  F2FP.F16.F32.PACK_AB R0, RZ, R0 ;  /* 0x00000000ff00723e */ /* 0x000fc800000000ff */
[----:B------:R-:W-:Y:S01]  /*1470*/  PRMT R22, R0, 0x7610, R22 ;  /* 0x0000761000167816 */ /* 0x000fe20000000016 */
[----:B------:R-:W-:Y:S06]  /*1480*/  BRA `(.L_x_5089) ;  /* 0x0000000c007c7947 */ /* 0x000fec0003800000 */
.L_x_5090:
[----:B------:R-:W2:Y:S02]  /*1490*/  LDG.E.U16 R4, desc[UR36][R4.64] ;  /* 0x0000002404047981 */ /* 0x000ea4000c1e1500 */
[----:B--2---:R-:W0:Y:S02]  /*14a0*/  I2F.S16 R0, R4 ;  /* 0x0000000400007306 */ /* 0x004e240000101400 */
[----:B0-----:R-:W-:-:S04]  /*14b0*/  F2FP.F16.F32.PACK_AB R0, RZ, R0 ;  /* 0x00000000ff00723e */ /* 0x001fc800000000ff */
[----:B------:R-:W-:Y:S01]  /*14c0*/  PRMT R22, R0, 0x7610, R22 ;  /* 0x0000761000167816 */ /* 0x000fe20000000016 */
[----:B------:R-:W-:Y:S06]  /*14d0*/  BRA `(.L_x_5089) ;  /* 0x0000000c00687947 */ /* 0x000fec0003800000 */
.L_x_5085:
        /* <DEDUP_REMOVED lines=9> */
.L_x_5093:
[----:B------:R0:W5:Y:S01]  /*1570*/  LDG.E.U16 R22, desc[UR36][R4.64] ;  /* 0x0000002404167981 */ /* 0x000162000c1e1500 */
[----:B------:R-:W-:Y:S05]  /*1580*/  BRA `(.L_x_5089) ;  /* 0x0000000c003c7947 */ /* 0x000fea0003800000 */
.L_x_5092:
        /* <DEDUP_REMOVED lines=9> */
.L_x_5095:
[----:B------:R1:W5:Y:S01]  /*1620*/  LDG.E.U16 R22, desc[UR36][R4.64] ;  /* 0x0000002404167981 */ /* 0x000362000c1e1500 */
[----:B------:R-:W-:Y:S05]  /*1630*/  BRA `(.L_x_5089) ;  /* 0x0000000c00107947 */ /* 0x000fea0003800000 */
.L_x_5094:
        /* <DEDUP_REMOVED lines=9> */
.L_x_5084:
        /* <DEDUP_REMOVED lines=14> */
.L_x_5098:
        /* <DEDUP_REMOVED lines=9> */
.L_x_5097:
        /* <DEDUP_REMOVED lines=28> */
.L_x_5100:
        /* <DEDUP_REMOVED lines=15> */
.L_x_5099:
[----:B------:R-:W2:Y:S02]  /*1af0*/  LDG.E.U16 R0, desc[UR36][R4.64] ;  /* 0x0000002404007981 */ /* 0x000ea4000c1e1500 */
[----:B--2---:R-:W-:-:S05]  /*1b00*/  IMAD.U32 R0, R0, 0x10000, RZ ;  /* 0x0001000000007824 */ /* 0x004fca00078e00ff */
[----:B------:R-:W-:-:S04]  /*1b10*/  F2FP.F16.F32.PACK_AB R0, RZ, R0 ;  /* 0x00000000ff00723e */ /* 0x000fc800000000ff */
[----:B------:R-:W-:Y:S01]  /*1b20*/  PRMT R22, R0, 0x7610, R22 ;  /* 0x0000761000167816 */ /* 0x000fe20000000016 */
[----:B------:R-:W-:Y:S06]  /*1b30*/  BRA `(.L_x_5089) ;  /* 0x0000000400d07947 */ /* 0x000fec0003800000 */
.L_x_5096:
        /* <DEDUP_REMOVED lines=13> */
.L_x_5103:
        /* <DEDUP_REMOVED lines=21> */
.L_x_5107:
[----:B------:R-:W-:Y:S05]  /*1d60*/  BSYNC B1 ;  /* 0x0000000000017941 */ /* 0x000fea0003800000 */
.L_x_5106:
[----:B------:R-:W-:Y:S01]  /*1d70*/  LEA R5, R0, 0x3b800000, 0x17 ;  /* 0x3b80000000057811 */ /* 0x000fe200078eb8ff */
[----:B------:R-:W-:-:S05]  /*1d80*/  IMAD.SHL.U32 R0, R3, 0x100000, RZ ;  /* 0x0010000003007824 */ /* 0x000fca00078e00ff */
[----:B------:R-:W-:-:S07]  /*1d90*/  LOP3.LUT R0, R5, R0, R6, 0xfe, !PT ;  /* 0x0000000005007212 */ /* 0x000fce00078efe06 */
.L_x_5105:
[----:B------:R-:W-:Y:S05]  /*1da0*/  BSYNC B0 ;  /* 0x0000000000007941 */ /* 0x000fea0003800000 */
.L_x_5104:
[----:B------:R-:W-:-:S04]  /*1db0*/  F2FP.F16.F32.PACK_AB R0, RZ, R0 ;  /* 0x00000000ff00723e */ /* 0x000fc800000000ff */
[----:B------:R-:W-:Y:S01]  /*1dc0*/  PRMT R22, R0, 0x7610, R22 ;  /* 0x0000761000167816 */ /* 0x000fe20000000016 */
[----:B------:R-:W-:Y:S06]  /*1dd0*/  BRA `(.L_x_5089) ;  /* 0x0000000400287947 */ /* 0x000fec0003800000 */
.L_x_5102:
        /* <DEDUP_REMOVED lines=21> */
.L_x_5111:
[----:B------:R-:W-:Y:S05]  /*1f30*/  BSYNC B1 ;  /* 0x0000000000017941 */ /* 0x000fea0003800000 */
.L_x_5110:
[----:B------:R-:W-:Y:S01]  /*1f40*/  LEA R5, R0, 0x37800000, 0x17 ;  /* 0x3780000000057811 */ /* 0x000fe200078eb8ff */
[----:B------:R-:W-:-:S05]  /*1f50*/  IMAD.SHL.U32 R0, R3, 0x200000, RZ ;  /* 0x0020000003007824 */ /* 0x000fca00078e00ff */
[----:B------:R-:W-:-:S07]  /*1f60*/  LOP3.LUT R0, R5, R0, R6, 0xfe, !PT ;  /* 0x0000000005007212 */ /* 0x000fce00078efe06 */
.L_x_5109:
[----:B------:R-:W-:Y:S05]  /*1f70*/  BSYNC B0 ;  /* 0x0000000000007941 */ /* 0x000fea0003800000 */
.L_x_5108:
[----:B------:R-:W-:-:S04]  /*1f80*/  F2FP.F16.F32.PACK_AB R0, RZ, R0 ;  /* 0x00000000ff00723e */ /* 0x000fc800000000ff */
[----:B------:R-:W-:Y:S01]  /*1f90*/  PRMT R22, R0, 0x7610, R22 ;  /* 0x0000761000167816 */ /* 0x000fe20000000016 */
[----:B------:R-:W-:Y:S06]  /*1fa0*/  BRA `(.L_x_5089) ;  /* 0x0000000000b47947 */ /* 0x000fec0003800000 */
.L_x_5101:
        /* <DEDUP_REMOVED lines=14> */
.L_x_5115:
[----:B------:R-:W-:Y:S05]  /*2090*/  BSYNC B0 ;  /* 0x0000000000007941 */ /* 0x000fea0003800000 */
.L_x_5114:
[----:B------:R-:W-:-:S04]  /*20a0*/  F2FP.F16.F32.PACK_AB R0, RZ, R0 ;  /* 0x00000000ff00723e */ /* 0x000fc800000000ff */
[----:B------:R-:W-:Y:S01]  /*20b0*/  PRMT R22, R0, 0x7610, R22 ;  /* 0x0000761000167816 */ /* 0x000fe20000000016 */
[----:B------:R-:W-:Y:S06]  /*20c0*/  BRA `(.L_x_5089) ;  /* 0x00000000006c7947 */ /* 0x000fec0003800000 */
.L_x_5088:
        /* <DEDUP_REMOVED lines=16> */
.L_x_5116:
[----:B------:R-:W-:Y:S01]  /*21d0*/  PRMT R22, RZ, 0x7610, R22 ;  /* 0x00007610ff167816 */ /* 0x000fe20000000016 */
[----:B------:R-:W-:Y:S06]  /*21e0*/  BRA `(.L_x_5089) ;  /* 0x0000000000247947 */ /* 0x000fec0003800000 */
.L_x_5113:
[----:B------:R-:W2:Y:S02]  /*21f0*/  LDG.E.64 R4, desc[UR36][R4.64] ;  /* 0x0000002404047981 */ /* 0x000ea4000c1e1b00 */
[----:B--2---:R-:W0:Y:S02]  /*2200*/  I2F.U64 R0, R4 ;  /* 0x0000000400007312 */ /* 0x004e240000301000 */
[----:B0-----:R-:W-:-:S04]  /*2210*/  F2FP.F16.F32.PACK_AB R0, RZ, R0 ;  /* 0x00000000ff00723e */ /* 0x001fc800000000ff */
[----:B------:R-:W-:Y:S01]  /*2220*/  PRMT R22, R0, 0x7610, R22 ;  /* 0x0000761000167816 */ /* 0x000fe20000000016 */
[----:B------:R-:W-:Y:S06]  /*2230*/  BRA `(.L_x_5089) ;  /* 0x0000000000107947 */ /* 0x000fec0003800000 */
.L_x_5112:
[----:B------:R-:W2:Y:S02]  /*2240*/  LDG.E R4, desc[UR36][R4.64] ;  /* 0x0000002404047981 */ /* 0x000ea4000c1e1900 */
[----:B--2---:R-:W-:-:S04]  /*2250*/  I2FP.F32.U32 R0, R4 ;  /* 0x0000000400007245 */ /* 0x004fc80000201000 */
[----:B------:R-:W-:-:S04]  /*2260*/  F2FP.F16.F32.PACK_AB R0, RZ, R0 ;  /* 0x00000000ff00723e */ /* 0x000fc800000000ff */
[----:B------:R-:W-:-:S07]  /*2270*/  PRMT R22, R0, 0x7610, R22 ;  /* 0x0000761000167816 */ /* 0x000fce0000000016 */
.L_x_5089:
[----:B------:R-:W-:-:S07]  /*2280*/  VIADD R19, R19, 0x80 ;  /* 0x0000008013137836 */ /* 0x000fce0000000000 */
.L_x_5083:
[----:B------:R-:W-:Y:S05]  /*2290*/  BSYNC B6 ;  /* 0x0000000000067941 */ /* 0x000fea0003800000 */
.L_x_5082:
        /* <DEDUP_REMOVED lines=28> */
.L_x_5122:
[----:B------:R-:W2:Y:S02]  /*2460*/  LDG.E.U8 R4, desc[UR36][R4.64] ;  /* 0x0000002404047981 */ /* 0x000ea4000c1e1100 */
[----:B--2---:R-:W-:-:S04]  /*2470*/  I2FP.F32.U32 R0, R4 ;  /* 0x0000000400007245 */ /* 0x004fc80000201000 */
[----:B------:R-:W-:-:S04]  /*2480*/  F2FP.F16.F32.PACK_AB R0, RZ, R0 ;  /* 0x00000000ff00723e */ /* 0x000fc800000000ff */
[----:B------:R-:W-:Y:S01]  /*2490*/  PRMT R18, R0, 0x7610, R18 ;  /* 0x0000761000127816 */ /* 0x000fe20000000012 */
[----:B------:R-:W-:Y:S06]  /*24a0*/  BRA `(.L_x_5124) ;  /* 0x0000000c00bc7947 */ /* 0x000fec0003800000 */
.L_x_5121:
        /* <DEDUP_REMOVED lines=11> */
.L_x_5126:
[----:B------:R-:W2:Y:S02]  /*2560*/  LDG.E R4, desc[UR36][R4.64] ;  /* 0x0000002404047981 */ /* 0x000ea4000c1e1900 */
[----:B--2---:R-:W-:-:S04]  /*2570*/  I2FP.F32.S32 R0, R4 ;  /* 0x0000000400007245 */ /* 0x004fc80000201400 */
[----:B------:R-:W-:-:S04]  /*2580*/  F2FP.F16.F32.PACK_AB R0, RZ, R0 ;  /* 0x00000000ff00723e */ /* 0x000fc800000000ff */
[----:B------:R-:W-:Y:S01]  /*2590*/  PRMT R18, R0, 0x7610, R18 ;  /* 0x0000761000127816 */ /* 0x000fe20000000012 */
[----:B------:R-:W-:Y:S06]  /*25a0*/  BRA `(.L_x_5124) ;  /* 0x0000000c007c7947 */ /* 0x000fec0003800000 */
.L_x_5125:
[----:B------:R-:W2:Y:S02]  /*25b0*/  LDG.E.U16 R4, desc[UR36][R4.64] ;  /* 0x0000002404047981 */ /* 0x000ea4000c1e1500 */
[----:B--2---:R-:W0:Y:S02]  /*25c0*/  I2F.S16 R0, R4 ;  /* 0x0000000400007306 */ /* 0x004e240000101400 */
[----:B0-----:R-:W-:-:S04]  /*25d0*/  F2FP.F16.F32.PACK_AB R0, RZ, R0 ;  /* 0x00000000ff00723e */ /* 0x001fc800000000ff */
[----:B------:R-:W-:Y:S01]  /*25e0*/  PRMT R18, R0, 0x7610, R18 ;  /* 0x0000761000127816 */ /* 0x000fe20000000012 */
[----:B------:R-:W-:Y:S06]  /*25f0*/  BRA `(.L_x_5124) ;  /* 0x0000000c00687947 */ /* 0x000fec0003800000 */
.L_x_5120:
        /* <DEDUP_REMOVED lines=9> */
.L_x_5128:
[----:B------:R0:W5:Y:S01]  /*2690*/  LDG.E.U16 R18, desc[UR36][R4.64] ;  /* 0x0000002404127981 */ /* 0x000162000c1e1500 */
[----:B------:R-:W-:Y:S05]  /*26a0*/  BRA `(.L_x_5124) ;  /* 0x0000000c003c7947 */ /* 0x000fea0003800000 */
.L_x_5127:
        /* <DEDUP_REMOVED lines=9> */
.L_x_5130:
[----:B------:R1:W5:Y:S01]  /*2740*/  LDG.E.U16 R18, desc[UR36][R4.64] ;  /* 0x0000002404127981 */ /* 0x000362000c1e1500 */
[----:B------:R-:W-:Y:S05]  /*2750*/  BRA `(.L_x_5124) ;  /* 0x0000000c00107947 */ /* 0x000fea0003800000 */
.L_x_5129:
        /* <DEDUP_REMOVED lines=9> */
.L_x_5119:
        /* <DEDUP_REMOVED lines=14> */
.L_x_5133:
        /* <DEDUP_REMOVED lines=9> */
.L_x_5132:
        /* <DEDUP_REMOVED lines=28> */
.L_x_5135:
        /* <DEDUP_REMOVED lines=15> */
.L_x_5134:
[----:B------:R-:W2:Y:S02]  /*2c10*/  LDG.E.U16 R0, desc[UR36][R4.64] ;  /* 0x0000002404007981 */ /* 0x000ea4000c1e1500 */
[----:B--2---:R-:W-:-:S05]  /*2c20*/  IMAD.U32 R0, R0, 0x10000, RZ ;  /* 0x0001000000007824 */ /* 0x004fca00078e00ff */
[----:B------:R-:W-:-:S04]  /*2c30*/  F2FP.F16.F32.PACK_AB R0, RZ, R0 ;  /* 0x00000000ff00723e */ /* 0x000fc800000000ff */
[----:B------:R-:W-:Y:S01]  /*2c40*/  PRMT R18, R0, 0x7610, R18 ;  /* 0x0000761000127816 */ /* 0x000fe20000000012 */
[----:B------:R-:W-:Y:S06]  /*2c50*/  BRA `(.L_x_5124) ;  /* 0x0000000400d07947 */ /* 0x000fec0003800000 */
.L_x_5131:
        /* <DEDUP_REMOVED lines=13> */
.L_x_5138:
        /* <DEDUP_REMOVED lines=21> */
.L_x_5142:
[----:B------:R-:W-:Y:S05]  /*2e80*/  BSYNC B1 ;  /* 0x0000000000017941 */ /* 0x000fea0003800000 */
.L_x_5141:
[----:B------:R-:W-:Y:S01]  /*2e90*/  LEA R5, R0, 0x3b800000, 0x17 ;  /* 0x3b80000000057811 */ /* 0x000fe200078eb8ff */
[----:B------:R-:W-:-:S05]  /*2ea0*/  IMAD.SHL.U32 R0, R3, 0x100000, RZ ;  /* 0x0010000003007824 */ /* 0x000fca00078e00ff */
[----:B------:R-:W-:-:S07]  /*2eb0*/  LOP3.LUT R0, R5, R0, R6, 0xfe, !PT ;  /* 0x0000000005007212 */ /* 0x000fce00078efe06 */
.L_x_5140:
[----:B------:R-:W-:Y:S05]  /*2ec0*/  BSYNC B0 ;  /* 0x0000000000007941 */ /* 0x000fea0003800000 */
.L_x_5139:
[----:B------:R-:W-:-:S04]  /*2ed0*/  F2FP.F16.F32.PACK_AB R0, RZ, R0 ;  /* 0x00000000ff00723e */ /* 0x000fc800000000ff */
[----:B------:R-:W-:Y:S01]  /*2ee0*/  PRMT R18, R0, 0x7610, R18 ;  /* 0x0000761000127816 */ /* 0x000fe20000000012 */
[----:B------:R-:W-:Y:S06]  /*2ef0*/  BRA `(.L_x_5124) ;  /* 0x0000000400287947 */ /* 0x000fec0003800000 */
.L_x_5137:
        /* <DEDUP_REMOVED lines=21> */
.L_x_5146:
[----:B------:R-:W-:Y:S05]  /*3050*/  BSYNC B1 ;  /* 0x0000000000017941 */ /* 0x000fea0003800000 */
.L_x_5145:
[----:B------:R-:W-:Y:S01]  /*3060*/  LEA R5, R0, 0x37800000, 0x17 ;  /* 0x3780000000057811 */ /* 0x000fe200078eb8ff */
[----:B------:R-:W-:-:S05]  /*3070*/  IMAD.SHL.U32 R0, R3, 0x200000, RZ ;  /* 0x0020000003007824 */ /* 0x000fca00078e00ff */
[----:B------:R-:W-:-:S07]  /*3080*/  LOP3.LUT R0, R5, R0, R6, 0xfe, !PT ;  /* 0x0000000005007212 */ /* 0x000fce00078efe06 */
.L_x_5144:
[----:B------:R-:W-:Y:S05]  /*3090*/  BSYNC B0 ;  /* 0x0000000000007941 */ /* 0x000fea0003800000 */
.L_x_5143:
[----:B------:R-:W-:-:S04]  /*30a0*/  F2FP.F16.F32.PACK_AB R0, RZ, R0 ;  /* 0x00000000ff00723e */ /* 0x000fc800000000ff */
[----:B------:R-:W-:Y:S01]  /*30b0*/  PRMT R18, R0, 0x7610, R18 ;  /* 0x0000761000127816 */ /* 0x000fe20000000012 */
[----:B------:R-:W-:Y:S06]  /*30c0*/  BRA `(.L_x_5124) ;  /* 0x0000000000b47947 */ /* 0x000fec0003800000 */
.L_x_5136:
        /* <DEDUP_REMOVED lines=14> */
.L_x_5150:
[----:B------:R-:W-:Y:S05]  /*31b0*/  BSYNC B0 ;  /* 0x0000000000007941 */ /* 0x000fea0003800000 */
.L_x_5149:
[----:B------:R-:W-:-:S04]  /*31c0*/  F2FP.F16.F32.PACK_AB R0, RZ, R0 ;  /* 0x00000000ff00723e */ /* 0x000fc800000000ff */
[----:B------:R-:W-:Y:S01]  /*31d0*/  PRMT R18, R0, 0x7610, R18 ;  /* 0x0000761000127816 */ /* 0x000fe20000000012 */
[----:B------:R-:W-:Y:S06]  /*31e0*/  BRA `(.L_x_5124) ;  /* 0x00000000006c7947 */ /* 0x000fec0003800000 */
.L_x_5123:
        /* <DEDUP_REMOVED lines=16> */
.L_x_5151:
[----:B------:R-:W-:Y:S01]  /*32f0*/  PRMT R18, RZ, 0x7610, R18 ;  /* 0x00007610ff127816 */ /* 0x000fe20000000012 */
[----:B------:R-:W-:Y:S06]  /*3300*/  BRA `(.L_x_5124) ;  /* 0x0000000000247947 */ /* 0x000fec0003800000 */
.L_x_5148:
[----:B------:R-:W2:Y:S02]  /*3310*/  LDG.E.64 R4, desc[UR36][R4.64] ;  /* 0x0000002404047981 */ /* 0x000ea4000c1e1b00 */
[----:B--2---:R-:W0:Y:S02]  /*3320*/  I2F.U64 R0, R4 ;  /* 0x0000000400007312 */ /* 0x004e240000301000 */
[----:B0-----:R-:W-:-:S04]  /*3330*/  F2FP.F16.F32.PACK_AB R0, RZ, R0 ;  /* 0x00000000ff00723e */ /* 0x001fc800000000ff */
[----:B------:R-:W-:Y:S01]  /*3340*/  PRMT R18, R0, 0x7610, R18 ;  /* 0x0000761000127816 */ /* 0x000fe20000000012 */
[----:B------:R-:W-:Y:S06]  /*3350*/  BRA `(.L_x_5124) ;  /* 0x0000000000107947 */ /* 0x000fec0003800000 */
.L_x_5147:
[----:B------:R-:W2:Y:S02]  /*3360*/  LDG.E R4, desc[UR36][R4.64] ;  /* 0x0000002404047981 */ /* 0x000ea4000c1e1900 */
[----:B--2---:R-:W-:-:S04]  /*3370*/  I2FP.F32.U32 R0, R4 ;  /* 0x0000000400007245 */ /* 0x004fc80000201000 */
[----:B------:R-:W-:-:S04]  /*3380*/  F2FP.F16.F32.PACK_AB R0, RZ, R0 ;  /* 0x00000000ff00723e */ /* 0x000fc800000000ff */
[----:B------:R-:W-:-:S07]  /*3390*/  PRMT R18, R0, 0x7610, R18 ;  /* 0x0000761000127816 */ /* 0x000fce0000000012 */
.L_x_5124:
[----:B------:R-:W-:-:S07]  /*33a0*/  VIADD R19, R19, 0x80 ;  /* 0x0000008013137836 */ /* 0x000fce0000000000 */
.L_x_5118:
[----:B------:R-:W-:Y:S05]  /*33b0*/  BSYNC B6 ;  /* 0x0000000000067941 */ /* 0x000fea0003800000 */
.L_x_5117:
        /* <DEDUP_REMOVED lines=25> */
.L_x_5157:
[----:B------:R-:W2:Y:S02]  /*3550*/  LDG.E.U8 R4, desc[UR36][R4.64] ;  /* 0x0000002404047981 */ /* 0x000ea4000c1e1100 */
[----:B--2---:R-:W-:-:S04]  /*3560*/  I2FP.F32.U32 R0, R4 ;  /* 0x0000000400007245 */ /* 0x004fc80000201000 */
[----:B------:R-:W-:-:S04]  /*3570*/  F2FP.F16.F32.PACK_AB R0, RZ, R0 ;  /* 0x00000000ff00723e */ /* 0x000fc800000000ff */
[----:B------:R-:W-:Y:S01]  /*3580*/  PRMT R17, R0, 0x7610, R17 ;  /* 0x0000761000117816 */ /* 0x000fe20000000011 */
[----:B------:R-:W-:Y:S06]  /*3590*/  BRA `(.L_x_5153) ;  /* 0x0000000c00bc7947 */ /* 0x000fec0003800000 */
.L_x_5156:
        /* <DEDUP_REMOVED lines=11> */
.L_x_5160:
[----:B------:R-:W2:Y:S02]  /*3650*/  LDG.E R4, desc[UR36][R4.64] ;  /* 0x0000002404047981 */ /* 0x000ea4000c1e1900 */
[----:B--2---:R-:W-:-:S04]  /*3660*/  I2FP.F32.S32 R0, R4 ;  /* 0x0000000400007245 */ /* 0x004fc80000201400 */
[----:B------:R-:W-:-:S04]  /*3670*/  F2FP.F16.F32.PACK_AB R0, RZ, R0 ;  /* 0x00000000ff00723e */ /* 0x000fc800000000ff */
[----:B------:R-:W-:Y:S01]  /*3680*/  PRMT R17, R0, 0x7610, R17 ;  /* 0x0000761000117816 */ /* 0x000fe20000000011 */
[----:B------:R-:W-:Y:S06]  /*3690*/  BRA `(.L_x_5153) ;  /* 0x0000000c007c7947 */ /* 0x000fec0003800000 */
.L_x_5159:
[----:B------:R-:W2:Y:S02]  /*36a0*/  LDG.E.U16 R4, desc[UR36][R4.64] ;  /* 0x0000002404047981 */ /* 0x000ea4000c1e1500 */
[----:B--2---:R-:W0:Y:S02]  /*36b0*/  I2F.S16 R0, R4 ;  /* 0x0000000400007306 */ /* 0x004e240000101400 */
[----:B0-----:R-:W-:-:S04]  /*36c0*/  F2FP.F16.F32.PACK_AB R0, RZ, R0 ;  /* 0x00000000ff00723e */ /* 0x001fc800000000ff */
[----:B------:R-:W-:Y:S01]  /*36d0*/  PRMT R17, R0, 0x7610, R17 ;  /* 0x0000761000117816 */ /* 0x000fe20000000011 */
[----:B------:R-:W-:Y:S06]  /*36e0*/  BRA `(.L_x_5153) ;  /* 0x0000000c00687947 */ /* 0x000fec0003800000 */
.L_x_5155:
        /* <DEDUP_REMOVED lines=9> */
.L_x_5162:
[----:B------:R2:W5:Y:S01]  /*3780*/  LDG.E.U16 R17, desc[UR36][R4.64] ;  /* 0x0000002404117981 */ /* 0x000562000c1e1500 */
[----:B------:R-:W-:Y:S05]  /*3790*/  BRA `(.L_x_5153) ;  /* 0x0000000c003c7947 */ /* 0x000fea0003800000 */
.L_x_5161:
        /* <DEDUP_REMOVED lines=9> */
.L_x_5164:
[----:B------:R3:W5:Y:S01]  /*3830*/  LDG.E.U16 R17, desc[UR36][R4.64] ;  /* 0x0000002404117981 */ /* 0x000762000c1e1500 */
[----:B------:R-:W-:Y:S05]  /*3840*/  BRA `(.L_x_5153) ;  /* 0x0000000c00107947 */ /* 0x000fea0003800000 */
.L_x_5163:
        /* <DEDUP_REMOVED lines=9> */
.L_x_5154:
        /* <DEDUP_REMOVED lines=14> */
.L_x_5167:
        /* <DEDUP_REMOVED lines=9> */
.L_x_5166:
        /* <DEDUP_REMOVED lines=28> */
.L_x_5169:
        /* <DEDUP_REMOVED lines=15> */
.L_x_5168:
[----:B------:R-:W2:Y:S02]  /*3d00*/  LDG.E.U16 R0, desc[UR36][R4.64] ;  /* 0x0000002404007981 */ /* 0x000ea4000c1e1500 */
[----:B--2---:R-:W-:-:S05]  /*3d10*/  IMAD.U32 R0, R0, 0x10000, RZ ;  /* 0x0001000000007824 */ /* 0x004fca00078e00ff */
[----:B------:R-:W-:-:S04]  /*3d20*/  F2FP.F16.F32.PACK_AB R0, RZ, R0 ;  /* 0x00000000ff00723e */ /* 0x000fc800000000ff */
[----:B------:R-:W-:Y:S01]  /*3d30*/  PRMT R17, R0, 0x7610, R17 ;  /* 0x0000761000117816 */ /* 0x000fe20000000011 */
[----:B------:R-:W-:Y:S06]  /*3d40*/  BRA `(.L_x_5153) ;  /* 0x0000000400d07947 */ /* 0x000fec0003800000 */
.L_x_5165:
        /* <DEDUP_REMOVED lines=13> */
.L_x_5172:
        /* <DEDUP_REMOVED lines=21> */
.L_x_5176:
[----:B------:R-:W-:Y:S05]  /*3f70*/  BSYNC B1 ;  /* 0x0000000000017941 */ /* 0x000fea0003800000 */
.L_x_5175:
[----:B------:R-:W-:Y:S01]  /*3f80*/  LEA R5, R0, 0x3b800000, 0x17 ;  /* 0x3b80000000057811 */ /* 0x000fe200078eb8ff */
[----:B------:R-:W-:-:S05]  /*3f90*/  IMAD.SHL.U32 R0, R3, 0x100000, RZ ;  /* 0x0010000003007824 */ /* 0x000fca00078e00ff */
[----:B------:R-:W-:-:S07]  /*3fa0*/  LOP3.LUT R0, R5, R0, R6, 0xfe, !PT ;  /* 0x0000000005007212 */ /* 0x000fce00078efe06 */
.L_x_5174:
[----:B------:R-:W-:Y:S05]  /*3fb0*/  BSYNC B0 ;  /* 0x0000000000007941 */ /* 0x000fea0003800000 */
.L_x_5173:
[----:B------:R-:W-:-:S04]  /*3fc0*/  F2FP.F16.F32.PACK_AB R0, RZ, R0 ;  /* 0x00000000ff00723e */ /* 0x000fc800000000ff */
[----:B------:R-:W-:Y:S01]  /*3fd0*/  PRMT R17, R0, 0x7610, R17 ;  /* 0x0000761000117816 */ /* 0x000fe20000000011 */
[----:B------:R-:W-:Y:S06]  /*3fe0*/  BRA `(.L_x_5153) ;  /* 0x0000000400287947 */ /* 0x000fec0003800000 */
.L_x_5171:
        /* <DEDUP_REMOVED lines=21> */
.L_x_5180:
[----:B------:R-:W-:Y:S05]  /*4140*/  BSYNC B1 ;  /* 0x0000000000017941 */ /* 0x000fea0003800000 */
.L_x_5179:
[----:B------:R-:W-:Y:S01]  /*4150*/  LEA R5, R0, 0x37800000, 0x17 ;  /* 0x3780000000057811 */ /* 0x000fe200078eb8ff */
[----:B------:R-:W-:-:S05]  /*4160*/  IMAD.SHL.U32 R0, R3, 0x200000, RZ ;  /* 0x0020000003007824 */ /* 0x000fca00078e00ff */
[----:B------:R-:W-:-:S07]  /*4170*/  LOP3.LUT R0, R5, R0, R6, 0xfe, !PT ;  /* 0x0000000005007212 */ /* 0x000fce00078efe06 */
.L_x_5178:
[----:B------:R-:W-:Y:S05]  /*4180*/  BSYNC B0 ;  /* 0x0000000000007941 */ /* 0x000fea0003800000 */
.L_x_5177:
[----:B------:R-:W-:-:S04]  /*4190*/  F2FP.F16.F32.PACK_AB R0, RZ, R0 ;  /* 0x00000000ff00723e */ /* 0x000fc800000000ff */
[----:B------:R-:W-:Y:S01]  /*41a0*/  PRMT R17, R0, 0x7610, R17 ;  /* 0x0000761000117816 */ /* 0x000fe20000000011 */
[----:B------:R-:W-:Y:S06]  /*41b0*/  BRA `(.L_x_5153) ;  /* 0x0000000000b47947 */ /* 0x000fec0003800000 */
.L_x_5170:
        /* <DEDUP_REMOVED lines=14> */
.L_x_5184:
[----:B------:R-:W-:Y:S05]  /*42a0*/  BSYNC B0 ;  /* 0x0000000000007941 */ /* 0x000fea0003800000 */
.L_x_5183:
[----:B------:R-:W-:-:S04]  /*42b0*/  F2FP.F16.F32.PACK_AB R0, RZ, R0 ;  /* 0x00000000ff00723e */ /* 0x000fc800000000ff */
[----:B------:R-:W-:Y:S01]  /*42c0*/  PRMT R17, R0, 0x7610, R17 ;  /* 0x0000761000117816 */ /* 0x000fe20000000011 */
[----:B------:R-:W-:Y:S06]  /*42d0*/  BRA `(.L_x_5153) ;  /* 0x00000000006c7947 */ /* 0x000fec0003800000 */
.L_x_5158:
        /* <DEDUP_REMOVED lines=16> */
.L_x_5185:
[----:B------:R-:W-:Y:S01]  /*43e0*/  PRMT R17, RZ, 0x7610, R17 ;  /* 0x00007610ff117816 */ /* 0x000fe20000000011 */
[----:B------:R-:W-:Y:S06]  /*43f0*/  BRA `(.L_x_5153) ;  /* 0x0000000000247947 */ /* 0x000fec0003800000 */
.L_x_5182:
[----:B------:R-:W2:Y:S02]  /*4400*/  LDG.E.64 R4, desc[UR36][R4.64] ;  /* 0x0000002404047981 */ /* 0x000ea4000c1e1b00 */
[----:B--2---:R-:W0:Y:S02]  /*4410*/  I2F.U64 R0, R4 ;  /* 0x0000000400007312 */ /* 0x004e240000301000 */
[----:B0-----:R-:W-:-:S04]  /*4420*/  F2FP.F16.F32.PACK_AB R0, RZ, R0 ;  /* 0x00000000ff00723e */ /* 0x001fc800000000ff */
[----:B------:R-:W-:Y:S01]  /*4430*/  PRMT R17, R0, 0x7610, R17 ;  /* 0x0000761000117816 */ /* 0x000fe20000000011 */
[----:B------:R-:W-:Y:S06]  /*4440*/  BRA `(.L_x_5153) ;  /* 0x0000000000107947 */ /* 0x000fec0003800000 */
.L_x_5181:
[----:B------:R-:W2:Y:S02]  /*4450*/  LDG.E R4, desc[UR36][R4.64] ;  /* 0x0000002404047981 */ /* 0x000ea4000c1e1900 */
[----:B--2---:R-:W-:-:S04]  /*4460*/  I2FP.F32.U32 R0, R4 ;  /* 0x0000000400007245 */ /* 0x004fc80000201000 */
[----:B------:R-:W-:-:S04]  /*4470*/  F2FP.F16.F32.PACK_AB R0, RZ, R0 ;  /* 0x00000000ff00723e */ /* 0x000fc800000000ff */
[----:B------:R-:W-:-:S07]  /*4480*/  PRMT R17, R0, 0x7610, R17 ;  /* 0x0000761000117816 */ /* 0x000fce0000000011 */
.L_x_5153:
[----:B------:R-:W-:Y:S05]  /*4490*/  BSYNC B6 ;  /* 0x0000000000067941 */ /* 0x000fea0003800000 */
.L_x_5152:
[----:B------:R-:W4:Y:S01]  /*44a0*/  S2R R23, SR_TID.X ;  /* 0x0000000000177919 */ /* 0x000f220000002100 */
[----:B0123-5:R-:W-:Y:S01]  /*44b0*/  HADD2.F32 R5, -RZ, R18.H0_H0 ;  /* 0x20000012ff057230 */ /* 0x02ffe20000004100 */
[----:B------:R-:W0:Y:S01]  /*44c0*/  LDC.U8 R19, c[0x0][0x244] ;  /* 0x00009100ff137b82 */ /* 0x000e220000000000 */
[----:B------:R-:W-:Y:S01]  /*44d0*/  HADD2.F32 R6, -RZ, R17.H0_H0 ;  /* 0x20000011ff067230 */ /* 0x000fe20000004100 */
[----:B------:R-:W-:Y:S01]  /*44e0*/  BSSY B6, `(.L_x_5186) ;  /* 0x0000134000067945 */ /* 0x000fe20003800000 */
[----:B------:R-:W-:Y:S01]  /*44f0*/  HADD2.F32 R0, -RZ, R24.H0_H0 ;  /* 0x20000018ff007230 */ /* 0x000fe20000004100 */
[----:B------:R-:W-:Y:S01]  /*4500*/  FSETP.GTU.FTZ.AND P2, PT, |R5|, +INF , PT ;  /* 0x7f8000000500780b */ /* 0x000fe20003f5c200 */
[----:B------:R-:W-:Y:S01]  /*4510*/  HADD2.F32 R4, -RZ, R22.H0_H0 ;  /* 0x20000016ff047230 */ /* 0x000fe20000004100 */
[----:B------:R-:W-:Y:S02]  /*4520*/  FSETP.GTU.FTZ.AND P3, PT, |R6|, +INF , PT ;  /* 0x7f8000000600780b */ /* 0x000fe40003f7c200 */
[----:B------:R-:W-:-:S02]  /*4530*/  FSETP.GTU.FTZ.AND P1, PT, |R0|, +INF , PT ;  /* 0x7f8000000000780b */ /* 0x000fc40003f3c200 */
[----:B------:R-:W-:Y:S01]  /*4540*/  FSETP.GTU.FTZ.AND P0, PT, |R4|, +INF , PT ;  /* 0x7f8000000400780b */ /* 0x000fe20003f1c200 */
[C---:B----4-:R-:W-:Y:S01]  /*4550*/  VIADD R3, R23.reuse, 0x100 ;  /* 0x0000010017037836 */ /* 0x050fe20000000000 */
[CC--:B------:R-:W-:Y:S01]  /*4560*/  ISETP.GE.OR P1, PT, R23.reuse, R16.reuse, P1 ;  /* 0x000000101700720c */ /* 0x0c0fe20000f26670 */
[C---:B------:R-:W-:Y:S01]  /*4570*/  VIADD R7, R23.reuse, 0x180 ;  /* 0x0000018017077836 */ /* 0x040fe20000000000 */
[CC--:B------:R-:W-:Y:S01]  /*4580*/  ISETP.GE.AND P4, PT, R23.reuse, R16.reuse, PT ;  /* 0x000000101700720c */ /* 0x0c0fe20003f86270 */
[----:B------:R-:W-:Y:S01]  /*4590*/  VIADD R25, R23, 0x80 ;  /* 0x0000008017197836 */ /* 0x000fe20000000000 */
[-C--:B------:R-:W-:Y:S02]  /*45a0*/  ISETP.GE.OR P2, PT, R3, R16.reuse, P2 ;  /* 0x000000100300720c */ /* 0x080fe40001746670 */
[-C--:B------:R-:W-:Y:S02]  /*45b0*/  ISETP.GE.OR P3, PT, R7, R16.reuse, P3 ;  /* 0x000000100700720c */ /* 0x080fe40001f66670 */
[----:B------:R-:W-:-:S05]  /*45c0*/  ISETP.GE.OR P0, PT, R25, R16, P0 ;  /* 0x000000101900720c */ /* 0x000fca0000706670 */
[----:B------:R-:W1:Y:S08]  /*45d0*/  @!P1 LDC.U16 R3, c[0x0][0x218] ;  /* 0x00008600ff039b82 */ /* 0x000e700000000400 */
[----:B------:R-:W2:Y:S08]  /*45e0*/  @!P2 LDC.U16 R8, c[0x0][0x218] ;  /* 0x00008600ff08ab82 */ /* 0x000eb00000000400 */
[----:B------:R-:W3:Y:S08]  /*45f0*/  @!P3 LDC.U16 R9, c[0x0][0x218] ;  /* 0x00008600ff09bb82 */ /* 0x000ef00000000400 */
[----:B------:R-:W4:Y:S01]  /*4600*/  @!P0 LDC.U16 R7, c[0x0][0x218] ;  /* 0x00008600ff078b82 */ /* 0x000f220000000400 */
[----:B-1----:R-:W-:-:S05]  /*4610*/  @!P1 HADD2.F32 R3, -RZ, R3.H0_H0 ;  /* 0x20000003ff039230 */ /* 0x002fca0000004100 */
[----:B------:R-:W-:Y:S01]  /*4620*/  @!P1 FMNMX.FTZ R3, R0, R3, PT ;  /* 0x0000000300039209 */ /* 0x000fe20003810000 */
[----:B--2---:R-:W-:-:S03]  /*4630*/  @!P2 HADD2.F32 R8, -RZ, R8.H0_H0 ;  /* 0x20000008ff08a230 */ /* 0x004fc60000004100 */
[----:B------:R-:W-:Y:S02]  /*4640*/  @!P1 F2FP.F16.F32.PACK_AB R3, RZ, R3 ;  /* 0x00000003ff03923e */ /* 0x000fe400000000ff */
[----:B------:R-:W-:Y:S02]  /*4650*/  @!P2 FMNMX.FTZ R5, R8, R5, PT ;  /* 0x000000050805a209 */ /* 0x000fe40003810000 */
[----:B------:R-:W-:Y:S01]  /*4660*/  @!P1 PRMT R24, R3, 0x7610, R24 ;  /* 0x0000761003189816 */ /* 0x000fe20000000018 */
[----:B---3--:R-:W-:Y:S01]  /*4670*/  @!P3 HADD2.F32 R9, -RZ, R9.H0_H0 ;  /* 0x20000009ff09b230 */ /* 0x008fe20000004100 */
[----:B------:R-:W-:-:S04]  /*4680*/  @!P2 F2FP.F16.F32.PACK_AB R5, RZ, R5 ;  /* 0x00000005ff05a23e */ /* 0x000fc800000000ff */
[----:B------:R-:W-:Y:S02]  /*4690*/  @!P3 FMNMX.FTZ R6, R9, R6, PT ;  /* 0x000000060906b209 */ /* 0x000fe40003810000 */
[----:B------:R-:W-:Y:S01]  /*46a0*/  @!P2 PRMT R18, R5, 0x7610, R18 ;  /* 0x000076100512a816 */ /* 0x000fe20000000012 */
[----:B----4-:R-:W-:Y:S01]  /*46b0*/  @!P0 HADD2.F32 R7, -RZ, R7.H0_H0 ;  /* 0x20000007ff078230 */ /* 0x010fe20000004100 */
[----:B------:R-:W-:-:S04]  /*46c0*/  @!P3 F2FP.F16.F32.PACK_AB R6, RZ, R6 ;  /* 0x00000006ff06b23e */ /* 0x000fc800000000ff */
[----:B------:R-:W-:Y:S02]  /*46d0*/  @!P0 FMNMX.FTZ R4, R7, R4, PT ;  /* 0x0000000407048209 */ /* 0x000fe40003810000 */
[----:B------:R-:W-:Y:S02]  /*46e0*/  @!P3 PRMT R17, R6, 0x7610, R17 ;  /* 0x000076100611b816 */ /* 0x000fe40000000011 */
[----:B------:R-:W-:-:S04]  /*46f0*/  @!P0 F2FP.F16.F32.PACK_AB R4, RZ, R4 ;  /* 0x00000004ff04823e */ /* 0x000fc800000000ff */
        /* <DEDUP_REMOVED lines=20> */
[----:B------:R-:W-:Y:S02]  /*4840*/  IMAD.MOV.U32 R23, RZ, RZ, R25 ;  /* 0x000000ffff177224 */ /* 0x000fe400078e0019 */
[----:B------:R-:W0:Y:S02]  /*4850*/  F2I.FTZ.TRUNC.NTZ R3, R24 ;  /* 0x0000001800037305 */ /* 0x000e24000021f100 */
[----:B0-----:R0:W-:Y:S01]  /*4860*/  STG.E.U8 desc[UR36][R8.64], R3 ;  /* 0x0000000308007986 */ /* 0x0011e2000c101124 */
[----:B------:R-:W-:Y:S05]  /*4870*/  BRA `(.L_x_5187) ;  /* 0x0000000c00e87947 */ /* 0x000fea0003800000 */
.L_x_5191:
[----:B------:R-:W-:Y:S02]  /*4880*/  HADD2.F32 R5, -RZ, R24.H0_H0 ;  /* 0x20000018ff057230 */ /* 0x000fe40000004100 */
[----:B------:R-:W-:-:S04]  /*4890*/  IMAD.MOV.U32 R23, RZ, RZ, R25 ;  /* 0x000000ffff177224 */ /* 0x000fc800078e0019 */
[----:B------:R-:W0:Y:S02]  /*48a0*/  F2I.S64.TRUNC R4, R5 ;  /* 0x0000000500047311 */ /* 0x000e24000020d900 */
[----:B0-----:R0:W-:Y:S01]  /*48b0*/  STG.E.U8 desc[UR36][R8.64], R4 ;  /* 0x0000000408007986 */ /* 0x0011e2000c101124 */
[----:B------:R-:W-:Y:S05]  /*48c0*/  BRA `(.L_x_5187) ;  /* 0x0000000c00d47947 */ /* 0x000fea0003800000 */
.L_x_5190:
        /* <DEDUP_REMOVED lines=11> */
.L_x_5194:
[----:B------:R-:W-:Y:S02]  /*4980*/  HADD2.F32 R24, -RZ, R24.H0_H0 ;  /* 0x20000018ff187230 */ /* 0x000fe40000004100 */
[----:B------:R-:W-:Y:S02]  /*4990*/  IMAD.MOV.U32 R23, RZ, RZ, R25 ;  /* 0x000000ffff177224 */ /* 0x000fe400078e0019 */
[----:B------:R-:W0:Y:S02]  /*49a0*/  F2I.FTZ.TRUNC.NTZ R3, R24 ;  /* 0x0000001800037305 */ /* 0x000e24000021f100 */
[----:B0-----:R0:W-:Y:S01]  /*49b0*/  STG.E desc[UR36][R8.64], R3 ;  /* 0x0000000308007986 */ /* 0x0011e2000c101924 */
[----:B------:R-:W-:Y:S05]  /*49c0*/  BRA `(.L_x_5187) ;  /* 0x0000000c00947947 */ /* 0x000fea0003800000 */
.L_x_5193:
[----:B------:R-:W-:Y:S02]  /*49d0*/  HADD2.F32 R24, -RZ, R24.H0_H0 ;  /* 0x20000018ff187230 */ /* 0x000fe40000004100 */
[----:B------:R-:W-:Y:S02]  /*49e0*/  IMAD.MOV.U32 R23, RZ, RZ, R25 ;  /* 0x000000ffff177224 */ /* 0x000fe400078e0019 */
[----:B------:R-:W0:Y:S02]  /*49f0*/  F2I.FTZ.TRUNC.NTZ R3, R24 ;  /* 0x0000001800037305 */ /* 0x000e24000021f100 */
[----:B0-----:R0:W-:Y:S01]  /*4a00*/  STG.E.U16 desc[UR36][R8.64], R3 ;  /* 0x0000000308007986 */ /* 0x0011e2000c101524 */
[----:B------:R-:W-:Y:S05]  /*4a10*/  BRA `(.L_x_5187) ;  /* 0x0000000c00807947 */ /* 0x000fea0003800000 */
.L_x_5189:
        /* <DEDUP_REMOVED lines=10> */
.L_x_5196:
[----:B------:R0:W-:Y:S01]  /*4ac0*/  STG.E.U16 desc[UR36][R8.64], R24 ;  /* 0x0000001808007986 */ /* 0x0001e2000c101524 */
[----:B------:R-:W-:Y:S01]  /*4ad0*/  IMAD.MOV.U32 R23, RZ, RZ, R25 ;  /* 0x000000ffff177224 */ /* 0x000fe200078e0019 */
[----:B------:R-:W-:Y:S06]  /*4ae0*/  BRA `(.L_x_5187) ;  /* 0x0000000c004c7947 */ /* 0x000fec0003800000 */
.L_x_5195:
        /* <DEDUP_REMOVED lines=11> */
.L_x_5198:
[----:B------:R-:W-:Y:S02]  /*4ba0*/  HADD2.F32 R0, -RZ, R24.H0_H0 ;  /* 0x20000018ff007230 */ /* 0x000fe40000004100 */
[----:B------:R-:W-:-:S03]  /*4bb0*/  IMAD.MOV.U32 R23, RZ, RZ, R25 ;  /* 0x000000ffff177224 */ /* 0x000fc600078e0019 */
[----:B------:R-:W-:-:S04]  /*4bc0*/  F2FP.F16.F32.PACK_AB R0, RZ, R0 ;  /* 0x00000000ff00723e */ /* 0x000fc800000000ff */
[----:B------:R-:W-:-:S05]  /*4bd0*/  PRMT R0, R0, 0x5410, RZ ;  /* 0x0000541000007816 */ /* 0x000fca00000000ff */
[----:B------:R0:W-:Y:S01]  /*4be0*/  STG.E desc[UR36][R8.64], R0 ;  /* 0x0000000008007986 */ /* 0x0001e2000c101924 */
[----:B------:R-:W-:Y:S05]  /*4bf0*/  BRA `(.L_x_5187) ;  /* 0x0000000c00087947 */ /* 0x000fea0003800000 */
.L_x_5197:
[----:B------:R-:W-:Y:S02]  /*4c00*/  HADD2.F32 R4, -RZ, R24.H0_H0 ;  /* 0x20000018ff047230 */ /* 0x000fe40000004100 */
[----:B------:R-:W-:-:S03]  /*4c10*/  IMAD.MOV.U32 R23, RZ, RZ, R25 ;  /* 0x000000ffff177224 */ /* 0x000fc600078e0019 */
[----:B------:R-:W-:-:S06]  /*4c20*/  FMUL.FTZ R4, R4, 1 ;  /* 0x3f80000004047820 */ /* 0x000fcc0000410000 */
[----:B------:R-:W0:Y:S02]  /*4c30*/  F2F.F64.F32 R4, R4 ;  /* 0x0000000400047310 */ /* 0x000e240000201800 */
[----:B0-----:R0:W-:Y:S01]  /*4c40*/  STG.E.64 desc[UR36][R8.64], R4 ;  /* 0x0000000408007986 */ /* 0x0011e2000c101b24 */
[----:B------:R-:W-:Y:S05]  /*4c50*/  BRA `(.L_x_5187) ;  /* 0x0000000800f07947 */ /* 0x000fea0003800000 */
.L_x_5188:
        /* <DEDUP_REMOVED lines=14> */
.L_x_5201:
[----:B------:R-:W-:Y:S01]  /*4d40*/  HADD2.F32 R24, -RZ, R24.H0_H0 ;  /* 0x20000018ff187230 */ /* 0x000fe20000004100 */
[----:B------:R-:W-:Y:S01]  /*4d50*/  CS2R R6, SRZ ;  /* 0x0000000000067805 */ /* 0x000fe2000001ff00 */
[----:B------:R-:W-:-:S03]  /*4d60*/  IMAD.MOV.U32 R23, RZ, RZ, R25 ;  /* 0x000000ffff177224 */ /* 0x000fc600078e0019 */
[----:B------:R-:W-:-:S06]  /*4d70*/  FMUL.FTZ R4, R24, 1 ;  /* 0x3f80000018047820 */ /* 0x000fcc0000410000 */
[----:B------:R-:W0:Y:S02]  /*4d80*/  F2F.F64.F32 R4, R4 ;  /* 0x0000000400047310 */ /* 0x000e240000201800 */
[----:B0-----:R0:W-:Y:S01]  /*4d90*/  STG.E.128 desc[UR36][R8.64], R4 ;  /* 0x0000000408007986 */ /* 0x0011e2000c101d24 */
[----:B------:R-:W-:Y:S05]  /*4da0*/  BRA `(.L_x_5187) ;  /* 0x00000008009c7947 */ /* 0x000fea0003800000 */
.L_x_5200:
        /* <DEDUP_REMOVED lines=21> */
.L_x_5205:
[----:B------:R-:W-:Y:S05]  /*4f00*/  BSYNC B0 ;  /* 0x0000000000007941 */ /* 0x000fea0003800000 */
.L_x_5204:
[----:B------:R-:W-:Y:S01]  /*4f10*/  LOP3.LUT R5, R0, R5, RZ, 0xfc, !PT ;  /* 0x0000000500057212 */ /* 0x000fe200078efcff */
[----:B------:R-:W-:-:S04]  /*4f20*/  IMAD.MOV.U32 R23, RZ, RZ, R25 ;  /* 0x000000ffff177224 */ /* 0x000fc800078e0019 */
[----:B------:R0:W-:Y:S01]  /*4f30*/  STG.E.U8 desc[UR36][R8.64], R5 ;  /* 0x0000000508007986 */ /* 0x0001e2000c101124 */
[----:B------:R-:W-:Y:S05]  /*4f40*/  BRA `(.L_x_5187) ;  /* 0x0000000800347947 */ /* 0x000fea0003800000 */
.L_x_5203:
        /* <DEDUP_REMOVED lines=13> */
.L_x_5207:
[----:B------:R-:W-:Y:S01]  /*5020*/  IMAD.MOV.U32 R0, RZ, RZ, 0x7f ;  /* 0x0000007fff007424 */ /* 0x000fe200078e00ff */
[----:B------:R-:W-:-:S04]  /*5030*/  ISETP.GT.U32.AND P0, PT, R3, 0x7f800000, PT ;  /* 0x7f8000000300780c */ /* 0x000fc80003f04070 */
[----:B------:R-:W-:-:S09]  /*5040*/  SEL R0, R0, 0x7c, P0 ;  /* 0x0000007c00007807 */ /* 0x000fd20000000000 */
.L_x_5208:
[----:B------:R-:W-:Y:S05]  /*5050*/  BSYNC B0 ;  /* 0x0000000000007941 */ /* 0x000fea0003800000 */
.L_x_5206:
[----:B------:R-:W-:Y:S01]  /*5060*/  LOP3.LUT R3, R5, 0x80000000, RZ, 0xc0, !PT ;  /* 0x8000000005037812 */ /* 0x000fe200078ec0ff */
[----:B------:R-:W-:-:S03]  /*5070*/  IMAD.MOV.U32 R23, RZ, RZ, R25 ;  /* 0x000000ffff177224 */ /* 0x000fc600078e0019 */
[----:B------:R-:W-:-:S04]  /*5080*/  SHF.R.U32.HI R3, RZ, 0x18, R3 ;  /* 0x00000018ff037819 */ /* 0x000fc80000011603 */
[----:B------:R-:W-:-:S05]  /*5090*/  LOP3.LUT R3, R0, R3, RZ, 0xfc, !PT ;  /* 0x0000000300037212 */ /* 0x000fca00078efcff */
[----:B------:R0:W-:Y:S01]  /*50a0*/  STG.E.U8 desc[UR36][R8.64], R3 ;  /* 0x0000000308007986 */ /* 0x0001e2000c101124 */
[----:B------:R-:W-:Y:S05]  /*50b0*/  BRA `(.L_x_5187) ;  /* 0x0000000400d87947 */ /* 0x000fea0003800000 */
.L_x_5202:
[----:B------:R-:W-:Y:S02]  /*50c0*/  HADD2.F32 R0, -RZ, R24.H0_H0 ;  /* 0x20000018ff007230 */ /* 0x000fe40000004100 */
[----:B------:R-:W-:-:S03]  /*50d0*/  IMAD.MOV.U32 R23, RZ, RZ, R25 ;  /* 0x000000ffff177224 */ /* 0x000fc600078e0019 */
[----:B------:R-:W-:-:S05]  /*50e0*/  F2FP.BF16.F32.PACK_AB R0, RZ, R0 ;  /* 0x00000000ff00723e */ /* 0x000fca00000010ff */
[----:B------:R0:W-:Y:S01]  /*50f0*/  STG.E.U16 desc[UR36][R8.64], R0 ;  /* 0x0000000008007986 */ /* 0x0001e2000c101524 */
[----:B------:R-:W-:Y:S05]  /*5100*/  BRA `(.L_x_5187) ;  /* 0x0000000400c47947 */ /* 0x000fea0003800000 */
.L_x_5199:
        /* <DEDUP_REMOVED lines=13> */
.L_x_5211:
        /* <DEDUP_REMOVED lines=17> */
.L_x_5214:
[----:B------:R-:W-:-:S04]  /*52f0*/  LOP3.LUT R3, R5, 0x80000000, RZ, 0xc0, !PT ;  /* 0x8000000005037812 */ /* 0x000fc800078ec0ff */
[----:B------:R-:W-:-:S04]  /*5300*/  SHF.R.U32.HI R3, RZ, 0x18, R3 ;  /* 0x00000018ff037819 */ /* 0x000fc80000011603 */
[----:B------:R-:W-:-:S04]  /*5310*/  LOP3.LUT R0, R0, R3, RZ, 0xfc, !PT ;  /* 0x0000000300007212 */ /* 0x000fc800078efcff */
[----:B------:R-:W-:-:S07]  /*5320*/  PRMT R4, R0, 0x7610, R4 ;  /* 0x0000761000047816 */ /* 0x000fce0000000004 */
.L_x_5213:
[----:B------:R-:W-:Y:S05]  /*5330*/  BSYNC B0 ;  /* 0x0000000000007941 */ /* 0x000fea0003800000 */
.L_x_5212:
[----:B------:R3:W-:Y:S01]  /*5340*/  STG.E.U8 desc[UR36][R8.64], R4 ;  /* 0x0000000408007986 */ /* 0x0007e2000c101124 */
[----:B------:R-:W-:Y:S01]  /*5350*/  IMAD.MOV.U32 R23, RZ, RZ, R25 ;  /* 0x000000ffff177224 */ /* 0x000fe200078e0019 */
[----:B------:R-:W-:Y:S06]  /*5360*/  BRA `(.L_x_5187) ;  /* 0x00000004002c7947 */ /* 0x000fec0003800000 */
.L_x_5210:
        /* <DEDUP_REMOVED lines=17> */
.L_x_5217:
[----:B------:R-:W-:-:S04]  /*5480*/  LOP3.LUT R3, R5, 0x80000000, RZ, 0xc0, !PT ;  /* 0x8000000005037812 */ /* 0x000fc800078ec0ff */
[----:B------:R-:W-:-:S04]  /*5490*/  SHF.R.U32.HI R3, RZ, 0x18, R3 ;  /* 0x00000018ff037819 */ /* 0x000fc80000011603 */
[----:B------:R-:W-:-:S04]  /*54a0*/  LOP3.LUT R0, R0, R3, RZ, 0xfc, !PT ;  /* 0x0000000300007212 */ /* 0x000fc800078efcff */
[----:B------:R-:W-:-:S07]  /*54b0*/  PRMT R4, R0, 0x7610, R4 ;  /* 0x0000761000047816 */ /* 0x000fce0000000004 */
.L_x_5216:
[----:B------:R-:W-:Y:S05]  /*54c0*/  BSYNC B0 ;  /* 0x0000000000007941 */ /* 0x000fea0003800000 */
.L_x_5215:
[----:B------:R0:W-:Y:S01]  /*54d0*/  STG.E.U8 desc[UR36][R8.64], R4 ;  /* 0x0000000408007986 */ /* 0x0001e2000c101124 */
[----:B------:R-:W-:Y:S01]  /*54e0*/  IMAD.MOV.U32 R23, RZ, RZ, R25 ;  /* 0x000000ffff177224 */ /* 0x000fe200078e0019 */
[----:B------:R-:W-:Y:S06]  /*54f0*/  BRA `(.L_x_5187) ;  /* 0x0000000000c87947 */ /* 0x000fec0003800000 */
.L_x_5209:
        /* <DEDUP_REMOVED lines=23> */
.L_x_5192:
        /* <DEDUP_REMOVED lines=16> */
.L_x_5220:
[----:B------:R-:W-:Y:S01]  /*5770*/  IMAD.MOV.U32 R23, RZ, RZ, R25 ;  /* 0x000000ffff177224 */ /* 0x000fe200078e0019 */
[----:B------:R-:W-:Y:S06]  /*5780*/  BRA `(.L_x_5187) ;  /* 0x0000000000247947 */ /* 0x000fec0003800000 */
.L_x_5219:
[----:B------:R-:W-:Y:S02]  /*5790*/  HADD2.F32 R4, -RZ, R24.H0_H0 ;  /* 0x20000018ff047230 */ /* 0x000fe40000004100 */
[----:B------:R-:W-:-:S04]  /*57a0*/  IMAD.MOV.U32 R23, RZ, RZ, R25 ;  /* 0x000000ffff177224 */ /* 0x000fc800078e0019 */
[----:B------:R-:W0:Y:S02]  /*57b0*/  F2I.U64.TRUNC R4, R4 ;  /* 0x0000000400047311 */ /* 0x000e24000020d800 */
[----:B0-----:R2:W-:Y:S01]  /*57c0*/  STG.E.64 desc[UR36][R8.64], R4 ;  /* 0x0000000408007986 */ /* 0x0015e2000c101b24 */
[----:B------:R-:W-:Y:S05]  /*57d0*/  BRA `(.L_x_5187) ;  /* 0x0000000000107947 */ /* 0x000fea0003800000 */
.L_x_5218:
[----:B------:R-:W-:Y:S02]  /*57e0*/  HADD2.F32 R24, -RZ, R24.H0_H0 ;  /* 0x20000018ff187230 */ /* 0x000fe40000004100 */
[----:B------:R-:W-:Y:S02]  /*57f0*/  IMAD.MOV.U32 R23, RZ, RZ, R25 ;  /* 0x000000ffff177224 */ /* 0x000fe400078e0019 */
[----:B------:R-:W0:Y:S02]  /*5800*/  F2I.FTZ.U32.TRUNC.NTZ R3, R24 ;  /* 0x0000001800037305 */ /* 0x000e24000021f000 */
[----:B0-----:R0:W-:Y:S03]  /*5810*/  STG.E desc[UR36][R8.64], R3 ;  /* 0x0000000308007986 */ /* 0x0011e6000c101924 */
.L_x_5187:
[----:B------:R-:W-:Y:S05]  /*5820*/  BSYNC B6 ;  /* 0x0000000000067941 */ /* 0x000fea0003800000 */
.L_x_5186:
        /* <DEDUP_REMOVED lines=25> */
.L_x_5226:
[----:B------:R-:W-:-:S06]  /*59c0*/  HADD2.F32 R5, -RZ, R22.H0_H0 ;  /* 0x20000016ff057230 */ /* 0x000fcc0000004100 */
[----:B------:R-:W0:Y:S02]  /*59d0*/  F2I.S64.TRUNC R4, R5 ;  /* 0x0000000500047311 */ /* 0x000e24000020d900 */
[----:B0-----:R0:W-:Y:S01]  /*59e0*/  STG.E.U8 desc[UR36][R8.64], R4 ;  /* 0x0000000408007986 */ /* 0x0011e2000c101124 */
[----:B------:R-:W-:Y:S05]  /*59f0*/  BRA `(.L_x_5228) ;  /* 0x0000000c00847947 */ /* 0x000fea0003800000 */
.L_x_5225:
        /* <DEDUP_REMOVED lines=10> */
.L_x_5230:
[----:B------:R-:W-:-:S04]  /*5aa0*/  HADD2.F32 R22, -RZ, R22.H0_H0 ;  /* 0x20000016ff167230 */ /* 0x000fc80000004100 */
[----:B------:R-:W0:Y:S02]  /*5ab0*/  F2I.FTZ.TRUNC.NTZ R3, R22 ;  /* 0x0000001600037305 */ /* 0x000e24000021f100 */
[----:B0-----:R0:W-:Y:S01]  /*5ac0*/  STG.E desc[UR36][R8.64], R3 ;  /* 0x0000000308007986 */ /* 0x0011e2000c101924 */
[----:B------:R-:W-:Y:S05]  /*5ad0*/  BRA `(.L_x_5228) ;  /* 0x0000000c004c7947 */ /* 0x000fea0003800000 */
.L_x_5229:
[----:B------:R-:W-:-:S04]  /*5ae0*/  HADD2.F32 R22, -RZ, R22.H0_H0 ;  /* 0x20000016ff167230 */ /* 0x000fc80000004100 */
[----:B------:R-:W0:Y:S02]  /*5af0*/  F2I.FTZ.TRUNC.NTZ R3, R22 ;  /* 0x0000001600037305 */ /* 0x000e24000021f100 */
[----:B0-----:R0:W-:Y:S01]  /*5b00*/  STG.E.U16 desc[UR36][R8.64], R3 ;  /* 0x0000000308007986 */ /* 0x0011e2000c101524 */
[----:B------:R-:W-:Y:S05]  /*5b10*/  BRA `(.L_x_5228) ;  /* 0x0000000c003c7947 */ /* 0x000fea0003800000 */
.L_x_5224:
        /* <DEDUP_REMOVED lines=9> */
.L_x_5232:
[----:B------:R0:W-:Y:S01]  /*5bb0*/  STG.E.U16 desc[UR36][R8.64], R22 ;  /* 0x0000001608007986 */ /* 0x0001e2000c101524 */
[----:B------:R-:W-:Y:S05]  /*5bc0*/  BRA `(.L_x_5228) ;  /* 0x0000000c00107947 */ /* 0x000fea0003800000 */
.L_x_5231:
        /* <DEDUP_REMOVED lines=10> */
.L_x_5234:
[----:B------:R-:W-:-:S05]  /*5c70*/  HADD2.F32 R0, -RZ, R22.H0_H0 ;  /* 0x20000016ff007230 */ /* 0x000fca0000004100 */
[----:B------:R-:W-:-:S04]  /*5c80*/  F2FP.F16.F32.PACK_AB R0, RZ, R0 ;  /* 0x00000000ff00723e */ /* 0x000fc800000000ff */
[----:B------:R-:W-:-:S05]  /*5c90*/  PRMT R0, R0, 0x5410, RZ ;  /* 0x0000541000007816 */ /* 0x000fca00000000ff */
[----:B------:R0:W-:Y:S01]  /*5ca0*/  STG.E desc[UR36][R8.64], R0 ;  /* 0x0000000008007986 */ /* 0x0001e2000c101924 */
[----:B------:R-:W-:Y:S05]  /*5cb0*/  BRA `(.L_x_5228) ;  /* 0x0000000800d47947 */ /* 0x000fea0003800000 */
.L_x_5233:
[----:B------:R-:W-:-:S05]  /*5cc0*/  HADD2.F32 R4, -RZ, R22.H0_H0 ;  /* 0x20000016ff047230 */ /* 0x000fca0000004100 */
[----:B------:R-:W-:-:S06]  /*5cd0*/  FMUL.FTZ R4, R4, 1 ;  /* 0x3f80000004047820 */ /* 0x000fcc0000410000 */
[----:B------:R-:W0:Y:S02]  /*5ce0*/  F2F.F64.F32 R4, R4 ;  /* 0x0000000400047310 */ /* 0x000e240000201800 */
[----:B0-----:R0:W-:Y:S01]  /*5cf0*/  STG.E.64 desc[UR36][R8.64], R4 ;  /* 0x0000000408007986 */ /* 0x0011e2000c101b24 */
[----:B------:R-:W-:Y:S05]  /*5d00*/  BRA `(.L_x_5228) ;  /* 0x0000000800c07947 */ /* 0x000fea0003800000 */
.L_x_5223:
        /* <DEDUP_REMOVED lines=13> */
.L_x_5237:
[----:B------:R-:W-:Y:S01]  /*5de0*/  HADD2.F32 R22, -RZ, R22.H0_H0 ;  /* 0x20000016ff167230 */ /* 0x000fe20000004100 */
[----:B------:R-:W-:-:S04]  /*5df0*/  CS2R R6, SRZ ;  /* 0x0000000000067805 */ /* 0x000fc8000001ff00 */
[----:B------:R-:W-:-:S06]  /*5e00*/  FMUL.FTZ R4, R22, 1 ;  /* 0x3f80000016047820 */ /* 0x000fcc0000410000 */
[----:B------:R-:W0:Y:S02]  /*5e10*/  F2F.F64.F32 R4, R4 ;  /* 0x0000000400047310 */ /* 0x000e240000201800 */
[----:B0-----:R0:W-:Y:S01]  /*5e20*/  STG.E.128 desc[UR36][R8.64], R4 ;  /* 0x0000000408007986 */ /* 0x0011e2000c101d24 */
[----:B------:R-:W-:Y:S05]  /*5e30*/  BRA `(.L_x_5228) ;  /* 0x0000000800747947 */ /* 0x000fea0003800000 */
.L_x_5236:
        /* <DEDUP_REMOVED lines=21> */
.L_x_5241:
[----:B------:R-:W-:Y:S05]  /*5f90*/  BSYNC B0 ;  /* 0x0000000000007941 */ /* 0x000fea0003800000 */
.L_x_5240:
[----:B------:R-:W-:-:S05]  /*5fa0*/  LOP3.LUT R5, R0, R5, RZ, 0xfc, !PT ;  /* 0x0000000500057212 */ /* 0x000fca00078efcff */
[----:B------:R0:W-:Y:S01]  /*5fb0*/  STG.E.U8 desc[UR36][R8.64], R5 ;  /* 0x0000000508007986 */ /* 0x0001e2000c101124 */
[----:B------:R-:W-:Y:S05]  /*5fc0*/  BRA `(.L_x_5228) ;  /* 0x0000000800107947 */ /* 0x000fea0003800000 */
.L_x_5239:
        /* <DEDUP_REMOVED lines=13> */
.L_x_5243:
[----:B------:R-:W-:Y:S01]  /*60a0*/  IMAD.MOV.U32 R0, RZ, RZ, 0x7f ;  /* 0x0000007fff007424 */ /* 0x000fe200078e00ff */
[----:B------:R-:W-:-:S04]  /*60b0*/  ISETP.GT.U32.AND P0, PT, R3, 0x7f800000, PT ;  /* 0x7f8000000300780c */ /* 0x000fc80003f04070 */
[----:B------:R-:W-:-:S09]  /*60c0*/  SEL R0, R0, 0x7c, P0 ;  /* 0x0000007c00007807 */ /* 0x000fd20000000000 */
.L_x_5244:
[----:B------:R-:W-:Y:S05]  /*60d0*/  BSYNC B0 ;  /* 0x0000000000007941 */ /* 0x000fea0003800000 */
.L_x_5242:
[----:B------:R-:W-:-:S04]  /*60e0*/  LOP3.LUT R3, R5, 0x80000000, RZ, 0xc0, !PT ;  /* 0x8000000005037812 */ /* 0x000fc800078ec0ff */
[----:B------:R-:W-:-:S04]  /*60f0*/  SHF.R.U32.HI R3, RZ, 0x18, R3 ;  /* 0x00000018ff037819 */ /* 0x000fc80000011603 */
[----:B------:R-:W-:-:S05]  /*6100*/  LOP3.LUT R3, R0, R3, RZ, 0xfc, !PT ;  /* 0x0000000300037212 */ /* 0x000fca00078efcff */
[----:B------:R0:W-:Y:S01]  /*6110*/  STG.E.U8 desc[UR36][R8.64], R3 ;  /* 0x0000000308007986 */ /* 0x0001e2000c101124 */
[----:B------:R-:W-:Y:S05]  /*6120*/  BRA `(.L_x_5228) ;  /* 0x0000000400b87947 */ /* 0x000fea0003800000 */
.L_x_5238:
[----:B------:R-:W-:-:S05]  /*6130*/  HADD2.F32 R0, -RZ, R22.H0_H0 ;  /* 0x20000016ff007230 */ /* 0x000fca0000004100 */
[----:B------:R-:W-:-:S05]  /*6140*/  F2FP.BF16.F32.PACK_AB R0, RZ, R0 ;  /* 0x00000000ff00723e */ /* 0x000fca00000010ff */
[----:B------:R0:W-:Y:S01]  /*6150*/  STG.E.U16 desc[UR36][R8.64], R0 ;  /* 0x0000000008007986 */ /* 0x0001e2000c101524 */
[----:B------:R-:W-:Y:S05]  /*6160*/  BRA `(.L_x_5228) ;  /* 0x0000000400a87947 */ /* 0x000fea0003800000 */
.L_x_5235:
        /* <DEDUP_REMOVED lines=12> */
.L_x_5247:
        /* <DEDUP_REMOVED lines=17> */
.L_x_5250:
[----:B------:R-:W-:-:S04]  /*6340*/  LOP3.LUT R3, R5, 0x80000000, RZ, 0xc0, !PT ;  /* 0x8000000005037812 */ /* 0x000fc800078ec0ff */
[----:B------:R-:W-:-:S04]  /*6350*/  SHF.R.U32.HI R3, RZ, 0x18, R3 ;  /* 0x00000018ff037819 */ /* 0x000fc80000011603 */
[----:B------:R-:W-:-:S04]  /*6360*/  LOP3.LUT R0, R0, R3, RZ, 0xfc, !PT ;  /* 0x0000000300007212 */ /* 0x000fc800078efcff */
[----:B------:R-:W-:-:S07]  /*6370*/  PRMT R4, R0, 0x7610, R4 ;  /* 0x0000761000047816 */ /* 0x000fce0000000004 */
.L_x_5249:
[----:B------:R-:W-:Y:S05]  /*6380*/  BSYNC B0 ;  /* 0x0000000000007941 */ /* 0x000fea0003800000 */
.L_x_5248:
[----:B------:R3:W-:Y:S01]  /*6390*/  STG.E.U8 desc[UR36][R8.64], R4 ;  /* 0x0000000408007986 */ /* 0x0007e2000c101124 */
[----:B------:R-:W-:Y:S05]  /*63a0*/  BRA `(.L_x_5228) ;  /* 0x0000000400187947 */ /* 0x000fea0003800000 */
.L_x_5246:
        /* <DEDUP_REMOVED lines=17> */
.L_x_5253:
[----:B------:R-:W-:-:S04]  /*64c0*/  LOP3.LUT R3, R5, 0x80000000, RZ, 0xc0, !PT ;  /* 0x8000000005037812 */ /* 0x000fc800078ec0ff */
[----:B------:R-:W-:-:S04]  /*64d0*/  SHF.R.U32.HI R3, RZ, 0x18, R3 ;  /* 0x00000018ff037819 */ /* 0x000fc80000011603 */
[----:B------:R-:W-:-:S04]  /*64e0*/  LOP3.LUT R0, R0, R3, RZ, 0xfc, !PT ;  /* 0x0000000300007212 */ /* 0x000fc800078efcff */
[----:B------:R-:W-:-:S07]  /*64f0*/  PRMT R4, R0, 0x7610, R4 ;  /* 0x0000761000047816 */ /* 0x000fce0000000004 */
.L_x_5252:
[----:B------:R-:W-:Y:S05]  /*6500*/  BSYNC B0 ;  /* 0x0000000000007941 */ /* 0x000fea0003800000 */
.L_x_5251:
[----:B------:R0:W-:Y:S01]  /*6510*/  STG.E.U8 desc[UR36][R8.64], R4 ;  /* 0x0000000408007986 */ /* 0x0001e2000c101124 */
[----:B------:R-:W-:Y:S05]  /*6520*/  BRA `(.L_x_5228) ;  /* 0x0000000000b87947 */ /* 0x000fea0003800000 */
.L_x_5245:
        /* <DEDUP_REMOVED lines=22> */
.L_x_5227:
        /* <DEDUP_REMOVED lines=16> */
.L_x_5256:
[----:B------:R-:W-:Y:S05]  /*6790*/  BRA `(.L_x_5228) ;  /* 0x00000000001c7947 */ /* 0x000fea0003800000 */
.L_x_5255:
[----:B------:R-:W-:-:S06]  /*67a0*/  HADD2.F32 R4, -RZ, R22.H0_H0 ;  /* 0x20000016ff047230 */ /* 0x000fcc0000004100 */
[----:B------:R-:W0:Y:S02]  /*67b0*/  F2I.U64.TRUNC R4, R4 ;  /* 0x0000000400047311 */ /* 0x000e24000020d800 */
[----:B0-----:R2:W-:Y:S01]  /*67c0*/  STG.E.64 desc[UR36][R8.64], R4 ;  /* 0x0000000408007986 */ /* 0x0015e2000c101b24 */
[----:B------:R-:W-:Y:S05]  /*67d0*/  BRA `(.L_x_5228) ;  /* 0x00000000000c7947 */ /* 0x000fea0003800000 */
.L_x_5254:
[----:B------:R-:W-:-:S04]  /*67e0*/  HADD2.F32 R22, -RZ, R22.H0_H0 ;  /* 0x20000016ff167230 */ /* 0x000fc80000004100 */
[----:B------:R-:W0:Y:S02]  /*67f0*/  F2I.FTZ.U32.TRUNC.NTZ R3, R22 ;  /* 0x0000001600037305 */ /* 0x000e24000021f000 */
[----:B0-----:R0:W-:Y:S02]  /*6800*/  STG.E desc[UR36][R8.64], R3 ;  /* 0x0000000308007986 */ /* 0x0011e4000c101924 */
.L_x_5228:
        /* <DEDUP_REMOVED lines=25> */
.L_x_5260:
[----:B------:R-:W-:-:S06]  /*69a0*/  HADD2.F32 R5, -RZ, R18.H0_H0 ;  /* 0x20000012ff057230 */ /* 0x000fcc0000004100 */
[----:B------:R-:W0:Y:S02]  /*69b0*/  F2I.S64.TRUNC R4, R5 ;  /* 0x0000000500047311 */ /* 0x000e24000020d900 */
[----:B0-----:R3:W-:Y:S01]  /*69c0*/  STG.E.U8 desc[UR36][R8.64], R4 ;  /* 0x0000000408007986 */ /* 0x0017e2000c101124 */
[----:B------:R-:W-:Y:S05]  /*69d0*/  BRA `(.L_x_5262) ;  /* 0x0000000c00847947 */ /* 0x000fea0003800000 */
.L_x_5259:
        /* <DEDUP_REMOVED lines=10> */
.L_x_5264:
[----:B------:R-:W-:-:S04]  /*6a80*/  HADD2.F32 R18, -RZ, R18.H0_H0 ;  /* 0x20000012ff127230 */ /* 0x000fc80000004100 */
[----:B------:R-:W0:Y:S02]  /*6a90*/  F2I.FTZ.TRUNC.NTZ R3, R18 ;  /* 0x0000001200037305 */ /* 0x000e24000021f100 */
[----:B0-----:R2:W-:Y:S01]  /*6aa0*/  STG.E desc[UR36][R8.64], R3 ;  /* 0x0000000308007986 */ /* 0x0015e2000c101924 */
[----:B------:R-:W-:Y:S05]  /*6ab0*/  BRA `(.L_x_5262) ;  /* 0x0000000c004c7947 */ /* 0x000fea0003800000 */
.L_x_5263:
[----:B------:R-:W-:-:S04]  /*6ac0*/  HADD2.F32 R18, -RZ, R18.H0_H0 ;  /* 0x20000012ff127230 */ /* 0x000fc80000004100 */
[----:B------:R-:W0:Y:S02]  /*6ad0*/  F2I.FTZ.TRUNC.NTZ R3, R18 ;  /* 0x0000001200037305 */ /* 0x000e24000021f100 */
[----:B0-----:R0:W-:Y:S01]  /*6ae0*/  STG.E.U16 desc[UR36][R8.64], R3 ;  /* 0x0000000308007986 */ /* 0x0011e2000c101524 */
[----:B------:R-:W-:Y:S05]  /*6af0*/  BRA `(.L_x_5262) ;  /* 0x0000000c003c7947 */ /* 0x000fea0003800000 */
.L_x_5258:
        /* <DEDUP_REMOVED lines=9> */
.L_x_5266:
[----:B------:R0:W-:Y:S01]  /*6b90*/  STG.E.U16 desc[UR36][R8.64], R18 ;  /* 0x0000001208007986 */ /* 0x0001e2000c101524 */
[----:B------:R-:W-:Y:S05]  /*6ba0*/  BRA `(.L_x_5262) ;  /* 0x0000000c00107947 */ /* 0x000fea0003800000 */
.L_x_5265:
        /* <DEDUP_REMOVED lines=10> */
.L_x_5268:
[----:B------:R-:W-:-:S05]  /*6c50*/  HADD2.F32 R0, -RZ, R18.H0_H0 ;  /* 0x20000012ff007230 */ /* 0x000fca0000004100 */
[----:B------:R-:W-:-:S04]  /*6c60*/  F2FP.F16.F32.PACK_AB R0, RZ, R0 ;  /* 0x00000000ff00723e */ /* 0x000fc800000000ff */
[----:B------:R-:W-:-:S05]  /*6c70*/  PRMT R0, R0, 0x5410, RZ ;  /* 0x0000541000007816 */ /* 0x000fca00000000ff */
[----:B------:R0:W-:Y:S01]  /*6c80*/  STG.E desc[UR36][R8.64], R0 ;  /* 0x0000000008007986 */ /* 0x0001e2000c101924 */
[----:B------:R-:W-:Y:S05]  /*6c90*/  BRA `(.L_x_5262) ;  /* 0x0000000800d47947 */ /* 0x000fea0003800000 */
.L_x_5267:
[----:B------:R-:W-:-:S05]  /*6ca0*/  HADD2.F32 R4, -RZ, R18.H0_H0 ;  /* 0x20000012ff047230 */ /* 0x000fca0000004100 */
[----:B------:R-:W-:-:S06]  /*6cb0*/  FMUL.FTZ R4, R4, 1 ;  /* 0x3f80000004047820 */ /* 0x000fcc0000410000 */
[----:B------:R-:W0:Y:S02]  /*6cc0*/  F2F.F64.F32 R4, R4 ;  /* 0x0000000400047310 */ /* 0x000e240000201800 */
[----:B0-----:R0:W-:Y:S01]  /*6cd0*/  STG.E.64 desc[UR36][R8.64], R4 ;  /* 0x0000000408007986 */ /* 0x0011e2000c101b24 */
[----:B------:R-:W-:Y:S05]  /*6ce0*/  BRA `(.L_x_5262) ;  /* 0x0000000800c07947 */ /* 0x000fea0003800000 */
.L_x_5257:
        /* <DEDUP_REMOVED lines=13> */
.L_x_5271:
[----:B------:R-:W-:Y:S01]  /*6dc0*/  HADD2.F32 R18, -RZ, R18.H0_H0 ;  /* 0x20000012ff127230 */ /* 0x000fe20000004100 */
[----:B------:R-:W-:-:S04]  /*6dd0*/  CS2R R6, SRZ ;  /* 0x0000000000067805 */ /* 0x000fc8000001ff00 */
[----:B------:R-:W-:-:S06]  /*6de0*/  FMUL.FTZ R4, R18, 1 ;  /* 0x3f80000012047820 */ /* 0x000fcc0000410000 */
[----:B------:R-:W0:Y:S02]  /*6df0*/  F2F.F64.F32 R4, R4 ;  /* 0x0000000400047310 */ /* 0x000e240000201800 */
[----:B0-----:R0:W-:Y:S01]  /*6e00*/  STG.E.128 desc[UR36][R8.64], R4 ;  /* 0x0000000408007986 */ /* 0x0011e2000c101d24 */
[----:B------:R-:W-:Y:S05]  /*6e10*/  BRA `(.L_x_5262) ;  /* 0x0000000800747947 */ /* 0x000fea0003800000 */
.L_x_5270:
        /* <DEDUP_REMOVED lines=21> */
.L_x_5275:
[----:B------:R-:W-:Y:S05]  /*6f70*/  BSYNC B0 ;  /* 0x0000000000007941 */ /* 0x000fea0003800000 */
.L_x_5274:
[----:B------:R-:W-:-:S05]  /*6f80*/  LOP3.LUT R5, R0, R5, RZ, 0xfc, !PT ;  /* 0x0000000500057212 */ /* 0x000fca00078efcff */
[----:B------:R0:W-:Y:S01]  /*6f90*/  STG.E.U8 desc[UR36][R8.64], R5 ;  /* 0x0000000508007986 */ /* 0x0001e2000c101124 */
[----:B------:R-:W-:Y:S05]  /*6fa0*/  BRA `(.L_x_5262) ;  /* 0x0000000800107947 */ /* 0x000fea0003800000 */
.L_x_5273:
        /* <DEDUP_REMOVED lines=13> */
.L_x_5277:
[----:B------:R-:W-:Y:S01]  /*7080*/  IMAD.MOV.U32 R0, RZ, RZ, 0x7f ;  /* 0x0000007fff007424 */ /* 0x000fe200078e00ff */
[----:B------:R-:W-:-:S04]  /*7090*/  ISETP.GT.U32.AND P0, PT, R3, 0x7f800000, PT ;  /* 0x7f8000000300780c */ /* 0x000fc80003f04070 */
[----:B------:R-:W-:-:S09]  /*70a0*/  SEL R0, R0, 0x7c, P0 ;  /* 0x0000007c00007807 */ /* 0x000fd20000000000 */
.L_x_5278:
[----:B------:R-:W-:Y:S05]  /*70b0*/  BSYNC B0 ;  /* 0x0000000000007941 */ /* 0x000fea0003800000 */
.L_x_5276:
[----:B------:R-:W-:-:S04]  /*70c0*/  LOP3.LUT R3, R5, 0x80000000, RZ, 0xc0, !PT ;  /* 0x8000000005037812 */ /* 0x000fc800078ec0ff */
[----:B------:R-:W-:-:S04]  /*70d0*/  SHF.R.U32.HI R3, RZ, 0x18, R3 ;  /* 0x00000018ff037819 */ /* 0x000fc80000011603 */
[----:B------:R-:W-:-:S05]  /*70e0*/  LOP3.LUT R3, R0, R3, RZ, 0xfc, !PT ;  /* 0x0000000300037212 */ /* 0x000fca00078efcff */
[----:B------:R0:W-:Y:S01]  /*70f0*/  STG.E.U8 desc[UR36][R8.64], R3 ;  /* 0x0000000308007986 */ /* 0x0001e2000c101124 */
[----:B------:R-:W-:Y:S05]  /*7100*/  BRA `(.L_x_5262) ;  /* 0x0000000400b87947 */ /* 0x000fea0003800000 */
.L_x_5272:
[----:B------:R-:W-:-:S05]  /*7110*/  HADD2.F32 R0, -RZ, R18.H0_H0 ;  /* 0x20000012ff007230 */ /* 0x000fca0000004100 */
[----:B------:R-:W-:-:S05]  /*7120*/  F2FP.BF16.F32.PACK_AB R0, RZ, R0 ;  /* 0x00000000ff00723e */ /* 0x000fca00000010ff */
[----:B------:R0:W-:Y:S01]  /*7130*/  STG.E.U16 desc[UR36][R8.64], R0 ;  /* 0x0000000008007986 */ /* 0x0001e2000c101524 */
[----:B------:R-:W-:Y:S05]  /*7140*/  BRA `(.L_x_5262) ;  /* 0x0000000400a87947 */ /* 0x000fea0003800000 */
.L_x_5269:
        /* <DEDUP_REMOVED lines=12> */
.L_x_5281:
        /* <DEDUP_REMOVED lines=17> */
.L_x_5284:
[----:B------:R-:W-:-:S04]  /*7320*/  LOP3.LUT R3, R5, 0x80000000, RZ, 0xc0, !PT ;  /* 0x8000000005037812 */ /* 0x000fc800078ec0ff */
[----:B------:R-:W-:-:S04]  /*7330*/  SHF.R.U32.HI R3, RZ, 0x18, R3 ;  /* 0x00000018ff037819 */ /* 0x000fc80000011603 */
[----:B------:R-:W-:-:S04]  /*7340*/  LOP3.LUT R0, R0, R3, RZ, 0xfc, !PT ;  /* 0x0000000300007212 */ /* 0x000fc800078efcff */
[----:B------:R-:W-:-:S07]  /*7350*/  PRMT R4, R0, 0x7610, R4 ;  /* 0x0000761000047816 */ /* 0x000fce0000000004 */
.L_x_5283:
[----:B------:R-:W-:Y:S05]  /*7360*/  BSYNC B0 ;  /* 0x0000000000007941 */ /* 0x000fea0003800000 */
.L_x_5282:
[----:B------:R0:W-:Y:S01]  /*7370*/  STG.E.U8 desc[UR36][R8.64], R4 ;  /* 0x0000000408007986 */ /* 0x0001e2000c101124 */
[----:B------:R-:W-:Y:S05]  /*7380*/  BRA `(.L_x_5262) ;  /* 0x0000000400187947 */ /* 0x000fea0003800000 */
.L_x_5280:
        /* <DEDUP_REMOVED lines=17> */
.L_x_5287:
[----:B------:R-:W-:-:S04]  /*74a0*/  LOP3.LUT R3, R5, 0x80000000, RZ, 0xc0, !PT ;  /* 0x8000000005037812 */ /* 0x000fc800078ec0ff */
[----:B------:R-:W-:-:S04]  /*74b0*/  SHF.R.U32.HI R3, RZ, 0x18, R3 ;  /* 0x00000018ff037819 */ /* 0x000fc80000011603 */
[----:B------:R-:W-:-:S04]  /*74c0*/  LOP3.LUT R0, R0, R3, RZ, 0xfc, !PT ;  /* 0x0000000300007212 */ /* 0x000fc800078efcff */
[----:B------:R-:W-:-:S07]  /*74d0*/  PRMT R4, R0, 0x7610, R4 ;  /* 0x0000761000047816 */ /* 0x000fce0000000004 */
.L_x_5286:
[----:B------:R-:W-:Y:S05]  /*74e0*/  BSYNC B0 ;  /* 0x0000000000007941 */ /* 0x000fea0003800000 */
.L_x_5285:
[----:B------:R0:W-:Y:S01]  /*74f0*/  STG.E.U8 desc[UR36][R8.64], R4 ;  /* 0x0000000408007986 */ /* 0x0001e2000c101124 */
[----:B------:R-:W-:Y:S05]  /*7500*/  BRA `(.L_x_5262) ;  /* 0x0000000000b87947 */ /* 0x000fea0003800000 */
.L_x_5279:
        /* <DEDUP_REMOVED lines=22> */
.L_x_5261:
        /* <DEDUP_REMOVED lines=16> */
.L_x_5290:
[----:B------:R-:W-:Y:S05]  /*7770*/  BRA `(.L_x_5262) ;  /* 0x00000000001c7947 */ /* 0x000fea0003800000 */
.L_x_5289:
[----:B------:R-:W-:-:S06]  /*7780*/  HADD2.F32 R4, -RZ, R18.H0_H0 ;  /* 0x20000012ff047230 */ /* 0x000fcc0000004100 */
[----:B------:R-:W0:Y:S02]  /*7790*/  F2I.U64.TRUNC R4, R4 ;  /* 0x0000000400047311 */ /* 0x000e24000020d800 */
[----:B0-----:R0:W-:Y:S01]  /*77a0*/  STG.E.64 desc[UR36][R8.64], R4 ;  /* 0x0000000408007986 */ /* 0x0011e2000c101b24 */
[----:B------:R-:W-:Y:S05]  /*77b0*/  BRA `(.L_x_5262) ;  /* 0x00000000000c7947 */ /* 0x000fea0003800000 */
.L_x_5288:
[----:B------:R-:W-:-:S04]  /*77c0*/  HADD2.F32 R18, -RZ, R18.H0_H0 ;  /* 0x20000012ff127230 */ /* 0x000fc80000004100 */
[----:B------:R-:W0:Y:S02]  /*77d0*/  F2I.FTZ.U32.TRUNC.NTZ R3, R18 ;  /* 0x0000001200037305 */ /* 0x000e24000021f000 */
[----:B0-----:R0:W-:Y:S02]  /*77e0*/  STG.E desc[UR36][R8.64], R3 ;  /* 0x0000000308007986 */ /* 0x0011e4000c101924 */
.L_x_5262:
[----:B------:R-:W-:-:S07]  /*77f0*/  VIADD R23, R23, 0x80 ;  /* 0x0000008017177836 */ /* 0x000fce0000000000 */
.L_x_5222:
[----:B------:R-:W-:Y:S05]  /*7800*/  BSYNC B6 ;  /* 0x0000000000067941 */ /* 0x000fea0003800000 */
.L_x_5221:
        /* <DEDUP_REMOVED lines=23> */
.L_x_5294:
[----:B------:R-:W-:-:S06]  /*7980*/  HADD2.F32 R5, -RZ, R17.H0_H0 ;  /* 0x20000011ff057230 */ /* 0x000fcc0000004100 */
[----:B------:R-:W0:Y:S02]  /*7990*/  F2I.S64.TRUNC R4, R5 ;  /* 0x0000000500047311 */ /* 0x000e24000020d900 */
[----:B0-----:R-:W-:Y:S01]  /*79a0*/  STG.E.U8 desc[UR36][R2.64], R4 ;  /* 0x0000000402007986 */ /* 0x001fe2000c101124 */
[----:B------:R-:W-:Y:S05]  /*79b0*/  EXIT ;  /* 0x000000000000794d */ /* 0x000fea0003800000 */
.L_x_5293:
        /* <DEDUP_REMOVED lines=10> */
.L_x_5297:
[----:B------:R-:W-:-:S06]  /*7a60*/  HADD2.F32 R17, -RZ, R17.H0_H0 ;  /* 0x20000011ff117230 */ /* 0x000fcc0000004100 */
[----:B------:R-:W0:Y:S02]  /*7a70*/  F2I.FTZ.TRUNC.NTZ R17, R17 ;  /* 0x0000001100117305 */ /* 0x000e24000021f100 */
[----:B0-----:R-:W-:Y:S01]  /*7a80*/  STG.E desc[UR36][R2.64], R17 ;  /* 0x0000001102007986 */ /* 0x001fe2000c101924 */
[----:B------:R-:W-:Y:S05]  /*7a90*/  EXIT ;  /* 0x000000000000794d */ /* 0x000fea0003800000 */
.L_x_5296:
[----:B------:R-:W-:-:S06]  /*7aa0*/  HADD2.F32 R17, -RZ, R17.H0_H0 ;  /* 0x20000011ff117230 */ /* 0x000fcc0000004100 */
[----:B------:R-:W0:Y:S02]  /*7ab0*/  F2I.FTZ.TRUNC.NTZ R17, R17 ;  /* 0x0000001100117305 */ /* 0x000e24000021f100 */
[----:B0-----:R-:W-:Y:S01]  /*7ac0*/  STG.E.U16 desc[UR36][R2.64], R17 ;  /* 0x0000001102007986 */ /* 0x001fe2000c101524 */
[----:B------:R-:W-:Y:S05]  /*7ad0*/  EXIT ;  /* 0x000000000000794d */ /* 0x000fea0003800000 */
.L_x_5292:
        /* <DEDUP_REMOVED lines=9> */
.L_x_5299:
[----:B------:R-:W-:Y:S01]  /*7b70*/  STG.E.U16 desc[UR36][R2.64], R17 ;  /* 0x0000001102007986 */ /* 0x000fe2000c101524 */
[----:B------:R-:W-:Y:S05]  /*7b80*/  EXIT ;  /* 0x000000000000794d */ /* 0x000fea0003800000 */
.L_x_5298:
        /* <DEDUP_REMOVED lines=10> */
.L_x_5301:
[----:B------:R-:W-:-:S05]  /*7c30*/  HADD2.F32 R0, -RZ, R17.H0_H0 ;  /* 0x20000011ff007230 */ /* 0x000fca0000004100 */
[----:B------:R-:W-:-:S04]  /*7c40*/  F2FP.F16.F32.PACK_AB R0, RZ, R0 ;  /* 0x00000000ff00723e */ /* 0x000fc800000000ff */
[----:B------:R-:W-:-:S05]  /*7c50*/  PRMT R0, R0, 0x5410, RZ ;  /* 0x0000541000007816 */ /* 0x000fca00000000ff */
[----:B------:R-:W-:Y:S01]  /*7c60*/  STG.E desc[UR36][R2.64], R0 ;  /* 0x0000000002007986 */ /* 0x000fe2000c101924 */
[----:B------:R-:W-:Y:S05]  /*7c70*/  EXIT ;  /* 0x000000000000794d */ /* 0x000fea0003800000 */
.L_x_5300:
[----:B------:R-:W-:-:S05]  /*7c80*/  HADD2.F32 R4, -RZ, R17.H0_H0 ;  /* 0x20000011ff047230 */ /* 0x000fca0000004100 */
[----:B------:R-:W-:-:S06]  /*7c90*/  FMUL.FTZ R4, R4, 1 ;  /* 0x3f80000004047820 */ /* 0x000fcc0000410000 */
[----:B------:R-:W0:Y:S02]  /*7ca0*/  F2F.F64.F32 R4, R4 ;  /* 0x0000000400047310 */ /* 0x000e240000201800 */
[----:B0-----:R-:W-:Y:S01]  /*7cb0*/  STG.E.64 desc[UR36][R2.64], R4 ;  /* 0x0000000402007986 */ /* 0x001fe2000c101b24 */
[----:B------:R-:W-:Y:S05]  /*7cc0*/  EXIT ;  /* 0x000000000000794d */ /* 0x000fea0003800000 */
.L_x_5291:
        /* <DEDUP_REMOVED lines=13> */
.L_x_5304:
[----:B------:R-:W-:Y:S01]  /*7da0*/  HADD2.F32 R17, -RZ, R17.H0_H0 ;  /* 0x20000011ff117230 */ /* 0x000fe20000004100 */
[----:B------:R-:W-:-:S04]  /*7db0*/  CS2R R6, SRZ ;  /* 0x0000000000067805 */ /* 0x000fc8000001ff00 */
[----:B------:R-:W-:-:S06]  /*7dc0*/  FMUL.FTZ R4, R17, 1 ;  /* 0x3f80000011047820 */ /* 0x000fcc0000410000 */
[----:B------:R-:W0:Y:S02]  /*7dd0*/  F2F.F64.F32 R4, R4 ;  /* 0x0000000400047310 */ /* 0x000e240000201800 */
[----:B0-----:R-:W-:Y:S01]  /*7de0*/  STG.E.128 desc[UR36][R2.64], R4 ;  /* 0x0000000402007986 */ /* 0x001fe2000c101d24 */
[----:B------:R-:W-:Y:S05]  /*7df0*/  EXIT ;  /* 0x000000000000794d */ /* 0x000fea0003800000 */
.L_x_5303:
        /* <DEDUP_REMOVED lines=21> */
.L_x_5308:
[----:B------:R-:W-:Y:S05]  /*7f50*/  BSYNC B0 ;  /* 0x0000000000007941 */ /* 0x000fea0003800000 */
.L_x_5307:
[----:B------:R-:W-:-:S05]  /*7f60*/  LOP3.LUT R5, R0, R5, RZ, 0xfc, !PT ;  /* 0x0000000500057212 */ /* 0x000fca00078efcff */
[----:B------:R-:W-:Y:S01]  /*7f70*/  STG.E.U8 desc[UR36][R2.64], R5 ;  /* 0x0000000502007986 */ /* 0x000fe2000c101124 */
[----:B------:R-:W-:Y:S05]  /*7f80*/  EXIT ;  /* 0x000000000000794d */ /* 0x000fea0003800000 */
.L_x_5306:
        /* <DEDUP_REMOVED lines=13> */
.L_x_5310:
[----:B------:R-:W-:Y:S01]  /*8060*/  IMAD.MOV.U32 R0, RZ, RZ, 0x7f ;  /* 0x0000007fff007424 */ /* 0x000fe200078e00ff */
[----:B------:R-:W-:-:S04]  /*8070*/  ISETP.GT.U32.AND P0, PT, R4, 0x7f800000, PT ;  /* 0x7f8000000400780c */ /* 0x000fc80003f04070 */
[----:B------:R-:W-:-:S09]  /*8080*/  SEL R0, R0, 0x7c, P0 ;  /* 0x0000007c00007807 */ /* 0x000fd20000000000 */
.L_x_5311:
[----:B------:R-:W-:Y:S05]  /*8090*/  BSYNC B0 ;  /* 0x0000000000007941 */ /* 0x000fea0003800000 */
.L_x_5309:
[----:B------:R-:W-:-:S04]  /*80a0*/  LOP3.LUT R4, R17, 0x80000000, RZ, 0xc0, !PT ;  /* 0x8000000011047812 */ /* 0x000fc800078ec0ff */
[----:B------:R-:W-:-:S04]  /*80b0*/  SHF.R.U32.HI R5, RZ, 0x18, R4 ;  /* 0x00000018ff057819 */ /* 0x000fc80000011604 */
[----:B------:R-:W-:-:S05]  /*80c0*/  LOP3.LUT R5, R0, R5, RZ, 0xfc, !PT ;  /* 0x0000000500057212 */ /* 0x000fca00078efcff */
[----:B------:R-:W-:Y:S01]  /*80d0*/  STG.E.U8 desc[UR36][R2.64], R5 ;  /* 0x0000000502007986 */ /* 0x000fe2000c101124 */
[----:B------:R-:W-:Y:S05]  /*80e0*/  EXIT ;  /* 0x000000000000794d */ /* 0x000fea0003800000 */
.L_x_5305:
[----:B------:R-:W-:-:S05]  /*80f0*/  HADD2.F32 R0, -RZ, R17.H0_H0 ;  /* 0x20000011ff007230 */ /* 0x000fca0000004100 */
[----:B------:R-:W-:-:S05]  /*8100*/  F2FP.BF16.F32.PACK_AB R0, RZ, R0 ;  /* 0x00000000ff00723e */ /* 0x000fca00000010ff */
[----:B------:R-:W-:Y:S01]  /*8110*/  STG.E.U16 desc[UR36][R2.64], R0 ;  /* 0x0000000002007986 */ /* 0x000fe2000c101524 */
[----:B------:R-:W-:Y:S05]  /*8120*/  EXIT ;  /* 0x000000000000794d */ /* 0x000fea0003800000 */
.L_x_5302:
        /* <DEDUP_REMOVED lines=12> */
.L_x_5314:
        /* <DEDUP_REMOVED lines=17> */
.L_x_5317:
[----:B------:R-:W-:-:S04]  /*8300*/  LOP3.LUT R0, R17, 0x80000000, RZ, 0xc0, !PT ;  /* 0x8000000011007812 */ /* 0x000fc800078ec0ff */
[----:B------:R-:W-:-:S04]  /*8310*/  SHF.R.U32.HI R5, RZ, 0x18, R0 ;  /* 0x00000018ff057819 */ /* 0x000fc80000011600 */
[----:B------:R-:W-:-:S04]  /*8320*/  LOP3.LUT R4, R4, R5, RZ, 0xfc, !PT ;  /* 0x0000000504047212 */ /* 0x000fc800078efcff */
[----:B------:R-:W-:-:S07]  /*8330*/  PRMT R0, R4, 0x7610, R0 ;  /* 0x0000761004007816 */ /* 0x000fce0000000000 */
.L_x_5316:
[----:B------:R-:W-:Y:S05]  /*8340*/  BSYNC B0 ;  /* 0x0000000000007941 */ /* 0x000fea0003800000 */
.L_x_5315:
[----:B------:R-:W-:Y:S01]  /*8350*/  STG.E.U8 desc[UR36][R2.64], R0 ;  /* 0x0000000002007986 */ /* 0x000fe2000c101124 */
[----:B------:R-:W-:Y:S05]  /*8360*/  EXIT ;  /* 0x000000000000794d */ /* 0x000fea0003800000 */
.L_x_5313:
        /* <DEDUP_REMOVED lines=17> */
.L_x_5320:
[----:B------:R-:W-:-:S04]  /*8480*/  LOP3.LUT R0, R17, 0x80000000, RZ, 0xc0, !PT ;  /* 0x8000000011007812 */ /* 0x000fc800078ec0ff */
[----:B------:R-:W-:-:S04]  /*8490*/  SHF.R.U32.HI R5, RZ, 0x18, R0 ;  /* 0x00000018ff057819 */ /* 0x000fc80000011600 */
[----:B------:R-:W-:-:S04]  /*84a0*/  LOP3.LUT R4, R4, R5, RZ, 0xfc, !PT ;  /* 0x0000000504047212 */ /* 0x000fc800078efcff */
[----:B------:R-:W-:-:S07]  /*84b0*/  PRMT R0, R4, 0x7610, R0 ;  /* 0x0000761004007816 */ /* 0x000fce0000000000 */
.L_x_5319:
[----:B------:R-:W-:Y:S05]  /*84c0*/  BSYNC B0 ;  /* 0x0000000000007941 */ /* 0x000fea0003800000 */
.L_x_5318:
[----:B------:R-:W-:Y:S01]  /*84d0*/  STG.E.U8 desc[UR36][R2.64], R0 ;  /* 0x0000000002007986 */ /* 0x000fe2000c101124 */
[----:B------:R-:W-:Y:S05]  /*84e0*/  EXIT ;  /* 0x000000000000794d */ /* 0x000fea0003800000 */
.L_x_5312:
        /* <DEDUP_REMOVED lines=22> */
.L_x_5295:
        /* <DEDUP_REMOVED lines=16> */
.L_x_5323:
[----:B------:R-:W-:Y:S05]  /*8750*/  EXIT ;  /* 0x000000000000794d */ /* 0x000fea0003800000 */
.L_x_5322:
[----:B------:R-:W-:-:S06]  /*8760*/  HADD2.F32 R4, -RZ, R17.H0_H0 ;  /* 0x20000011ff047230 */ /* 0x000fcc0000004100 */
[----:B------:R-:W0:Y:S02]  /*8770*/  F2I.U64.TRUNC R4, R4 ;  /* 0x0000000400047311 */ /* 0x000e24000020d800 */
[----:B0-----:R-:W-:Y:S01]  /*8780*/  STG.E.64 desc[UR36][R2.64], R4 ;  /* 0x0000000402007986 */ /* 0x001fe2000c101b24 */
[----:B------:R-:W-:Y:S05]  /*8790*/  EXIT ;  /* 0x000000000000794d */ /* 0x000fea0003800000 */
.L_x_5321:
[----:B------:R-:W-:-:S06]  /*87a0*/  HADD2.F32 R17, -RZ, R17.H0_H0 ;  /* 0x20000011ff117230 */ /* 0x000fcc0000004100 */
[----:B------:R-:W0:Y:S02]  /*87b0*/  F2I.FTZ.U32.TRUNC.NTZ R17, R17 ;  /* 0x0000001100117305 */ /* 0x000e24000021f000 */
[----:B0-----:R-:W-:Y:S01]  /*87c0*/  STG.E desc[UR36][R2.64], R17 ;  /* 0x0000001102007986 */ /* 0x001fe2000c101924 */
[----:B------:R-:W-:Y:S05]  /*87d0*/  EXIT ;  /* 0x000000000000794d */ /* 0x000fea0003800000 */
.L_x_5324:
        /* <DEDUP_REMOVED lines=10> */
.L_x_36166:


//--------------------- .text._ZN2at6native18elementwise_kernelILi128ELi4EZNS0_22gpu_kernel_impl_nocastIZZZNS0_21clamp_max_kernel_cudaERNS_18TensorIteratorBaseERKN3c106ScalarEENKUlvE_clEvENKUlvE6_clEvEUlNS5_4HalfEE_EEvS4_RKT_EUliE_EEviT1_ --------------------------
	.section	.text._ZN2at6native18elementwise_kernelILi128ELi4EZNS0_22gpu_kernel_impl_nocastIZZZNS0_21clamp_max_kernel_cudaERNS_18TensorIteratorBaseERKN3c106ScalarEENKUlvE_clEvENKUlvE6_clEvEUlNS5_4HalfEE_EEvS4_RKT_EUliE_EEviT1_,"ax",@progbits
	.align	128
        .global         _ZN2at6native18elementwise_kernelILi128ELi4EZNS0_22gpu_kernel_impl_nocastIZZZNS0_21clamp_max_kernel_cudaERNS_18TensorIteratorBaseERKN3c106ScalarEENKUlvE_clEvENKUlvE6_clEvEUlNS5_4HalfEE_EEvS4_RKT_EUliE_EEviT1_
        .type           _ZN2at6native18elementwise_kernelILi128ELi4EZNS0_22gpu_kernel_impl_nocastIZZZNS0_21clamp_max_kernel_cudaERNS_18TensorIteratorBaseERKN3c106ScalarEENKUlvE_clEvENKUlvE6_clEvEUlNS5_4HalfEE_EEvS4_RKT_EUliE_EEviT1_,@function
        .size           _ZN2at6native18elementwise_kernelILi128ELi4EZNS0_22gpu_kernel_impl_nocastIZZZNS0_21clamp_max_kernel_cudaERNS_18TensorIteratorBaseERKN3c106ScalarEENKUlvE_clEvENKUlvE6_clEvEUlNS5_4HalfEE_EEvS4_RKT_EUliE_EEviT1_,(.L_x_36167 - _ZN2at6native18elementwise_kernelILi128ELi4EZNS0_22gpu_kernel_impl_nocastIZZZNS0_21clamp_max_kernel_cudaERNS_18TensorIteratorBaseERKN3c106ScalarEENKUlvE_clEvENKUlvE6_clEvEUlNS5_4HalfEE_EEvS4_RKT_EUliE_EEviT1_)
        .other          _ZN2at6native18elementwise_kernelILi128ELi4EZNS0_22gpu_kernel_impl_nocastIZZZNS0_21clamp_max_kernel_cudaERNS_18TensorIteratorBaseERKN3c106ScalarEENKUlvE_clEvENKUlvE6_clEvEUlNS5_4HalfEE_EEvS4_RKT_EUliE_EEviT1_,@"STO_CUDA_ENTRY STV_DEFAULT"
_ZN2at6native18elementwise_kernelILi128ELi4EZNS0_22gpu_kernel_impl_nocastIZZZNS0_21clamp_max_kernel_cudaERNS_18TensorIteratorBaseERKN3c106ScalarEENKUlvE_clEvENKUlvE6_clEvEUlNS5_4HalfEE_EEvS4_RKT_EUliE_EEviT1_:
.text._ZN2at6native18elementwise_kernelILi128ELi4EZNS0_22gpu_kernel_impl_nocastIZZZNS0_21clamp_max_kernel_cudaERNS_18TensorIteratorBaseERKN3c106ScalarEENKUlvE_clEvENKUlvE6_clEvEUlNS5_4HalfEE_EEvS4_RKT_EUliE_EEviT1_:
        /* <DEDUP_REMOVED lines=311> */
.L_x_5327:
[----:B------:R-:W-:Y:S02]  /*1370*/  ULDC.64 UR8, c[0x0][0x418] ;  /* 0x0001060000087ab9 */ /* 0x000fe40000000a00 */
[----:B------:R-:W-:-:S04]  /*1380*/  IADD3 R4, P0, R2, UR8, RZ ;  /* 0x0000000802047c10 */ /* 0x000fc8000ff1e0ff */
[----:B------:R-:W-:Y:S01]  /*1390*/  IADD3.X R5, RZ, UR9, RZ, P0, !PT ;  /* 0x00000009ff057c10 */ /* 0x000fe200087fe4ff */
[----:B------:R-:W-:-:S05]  /*13a0*/  ULDC.64 UR8, c[0x0][0x410] ;  /* 0x0001040000087ab9 */ /* 0x000fca0000000a00 */
[----:B------:R-:W2:Y:S01]  /*13b0*/  LDG.E.U16 R5, desc[UR4][R4.64] ;  /* 0x0000000404057981 */ /* 0x000ea2000c1e1500 */
[----:B------:R-:W-:Y:S01]  /*13c0*/  IADD3 R0, R0, 0x80, RZ ;  /* 0x0000008000007810 */ /* 0x000fe20007ffe0ff */
[----:B--2---:R-:W-:-:S05]  /*13d0*/  HADD2.F32 R2, -RZ, R5.H0_H0 ;  /* 0x20000005ff027230 */ /* 0x004fca0000004100 */
[----:B------:R-:W-:-:S13]  /*13e0*/  FSETP.GTU.FTZ.AND P0, PT, |R2|, +INF , PT ;  /* 0x7f8000000200780b */ /* 0x000fda0003f1c200 */
[----:B------:R-:W0:Y:S01]  /*13f0*/  @!P0 LDC.U16 R7, c[0x0][0x420] ;  /* 0x00010800ff078b82 */ /* 0x000e220000000400 */
[----:B------:R-:W-:Y:S02]  /*1400*/  @!P0 HADD2.F32 R2, -RZ, R5.H0_H0 ;  /* 0x20000005ff028230 */ /* 0x000fe40000004100 */
[----:B0-----:R-:W-:-:S05]  /*1410*/  @!P0 HADD2.F32 R7, -RZ, R7.H0_H0 ;  /* 0x20000007ff078230 */ /* 0x001fca0000004100 */
[----:B------:R-:W-:Y:S02]  /*1420*/  @!P0 FMNMX.FTZ R7, R2, R7, PT ;  /* 0x0000000702078209 */ /* 0x000fe40003810000 */
[----:B------:R-:W-:Y:S02]  /*1430*/  IADD3 R2, P1, R3, UR8, RZ ;  /* 0x0000000803027c10 */ /* 0x000fe4000ff3e0ff */
[----:B------:R-:W-:Y:S02]  /*1440*/  @!P0 F2FP.F16.F32.PACK_AB R7, RZ, R7 ;  /* 0x00000007ff07823e */ /* 0x000fe400000000ff */
[----:B------:R-:W-:Y:S02]  /*1450*/  IADD3.X R3, RZ, UR9, RZ, P1, !PT ;  /* 0x00000009ff037c10 */ /* 0x000fe40008ffe4ff */
[----:B------:R-:W-:-:S05]  /*1460*/  @!P0 PRMT R5, R7, 0x7610, R5 ;  /* 0x0000761007058816 */ /* 0x000fca0000000005 */
[----:B------:R0:W-:Y:S02]  /*1470*/  STG.E.U16 desc[UR4][R2.64], R5 ;  /* 0x0000000502007986 */ /* 0x0001e4000c101504 */
.L_x_5326:
[----:B------:R-:W-:Y:S05]  /*1480*/  BSYNC B0 ;  /* 0x0000000000007941 */ /* 0x000fea0003800000 */
.L_x_5325:
[----:B------:R-:W-:Y:S01]  /*1490*/  ISETP.GE.AND P0, PT, R0, UR6, PT ;  /* 0x0000000600007c0c */ /* 0x000fe2000bf06270 */
[----:B------:R-:W-:-:S12]  /*14a0*/  BSSY B0, `(.L_x_5328) ;  /* 0x0000282000007945 */ /* 0x000fd80003800000 */
[----:B------:R-:W-:Y:S05]  /*14b0*/  @P0 BRA `(.L_x_5329) ;  /* 0x0000002800000947 */ /* 0x000fea0003800000 */
[----:B------:R-:W1:Y:S01]  /*14c0*/  LDC R8, c[0x0][0x218] ;  /* 0x00008600ff087b82 */ /* 0x000e620000000800 */
[----:B0-----:R-:W-:Y:S02]  /*14d0*/  CS2R R2, SRZ ;  /* 0x0000000000027805 */ /* 0x001fe4000001ff00 */
[----:B-1----:R-:W-:-:S13]  /*14e0*/  ISETP.NE.AND P0, PT, R8, RZ, PT ;  /* 0x000000ff0800720c */ /* 0x002fda0003f05270 */
[----:B------:R-:W-:Y:S05]  /*14f0*/  @!P0 BRA `(.L_x_5330) ;  /* 0x0000001000a88947 */ /* 0x000fea0003800000 */
[----:B------:R-:W-:Y:S01]  /*1500*/  MOV R3, R0 ;  /* 0x0000000000037202 */ /* 0x000fe20000000f00 */
        /* <DEDUP_REMOVED lines=284> */
[C---:B------:R-:W-:Y:S01]  /*26d0*/  IADD3 R11, -R9.reuse, RZ, RZ ;  /* 0x000000ff090b7210 */ /* 0x040fe20007ffe1ff */
        /* <DEDUP_REMOVED lines=12> */
.L_x_5330:
        /* <DEDUP_REMOVED lines=15> */
[----:B------:R-:W-:Y:S02]  /*2890*/  @!P0 PRMT R5, R6, 0x7610, R5 ;  /* 0x0000761006058816 */ /* 0x000fe40000000005 */
[----:B------:R-:W-:-:S03]  /*28a0*/  ISETP.GE.AND P0, PT, R0, UR6, PT ;  /* 0x0000000600007c0c */ /* 0x000fc6000bf06270 */
[----:B------:R1:W-:Y:S10]  /*28b0*/  STG.E.U16 desc[UR4][R2.64], R5 ;  /* 0x0000000502007986 */ /* 0x0003f4000c101504 */
[----:B------:R-:W-:Y:S05]  /*28c0*/  @P0 BRA `(.L_x_5329) ;  /* 0x0000001000fc0947 */ /* 0x000fea0003800000 */
[----:B------:R-:W0:Y:S01]  /*28d0*/  LDC R8, c[0x0][0x218] ;  /* 0x00008600ff087b82 */ /* 0x000e220000000800 */
[----:B-1----:R-:W-:Y:S02]  /*28e0*/  CS2R R2, SRZ ;  /* 0x0000000000027805 */ /* 0x002fe4000001ff00 */
[----:B0-----:R-:W-:-:S13]  /*28f0*/  ISETP.NE.AND P0, PT, R8, RZ, PT ;  /* 0x000000ff0800720c */ /* 0x001fda0003f05270 */
[----:B------:R-:W-:Y:S05]  /*2900*/  @!P0 BRA `(.L_x_5331) ;  /* 0x0000001000a88947 */ /* 0x000fea0003800000 */
[----:B------:R-:W-:Y:S01]  /*2910*/  HFMA2.MMA R2, -RZ, RZ, 0, 0 ;  /* 0x00000000ff027435 */ /* 0x000fe200000001ff */
[----:B------:R-:W-:Y:S01]  /*2920*/  IMAD.MOV.U32 R3, RZ, RZ, R0 ;  /* 0x000000ffff037224 */ /* 0x000fe200078e0000 */
        /* <DEDUP_REMOVED lines=280> */
[----:B------:R-:W-:-:S03]  /*3ab0*/  SHF.R.U32.HI R9, RZ, UR7, R8 ;  /* 0x00000007ff097c19 */ /* 0x000fc60008011608 */
        /* <DEDUP_REMOVED lines=15> */
.L_x_5331:
        /* <DEDUP_REMOVED lines=17> */
.L_x_5329:
[----:B------:R-:W-:Y:S05]  /*3cc0*/  BSYNC B0 ;  /* 0x0000000000007941 */ /* 0x000fea0003800000 */
.L_x_5328:
[----:B------:R-:W-:-:S13]  /*3cd0*/  ISETP.GE.AND P0, PT, R0, UR6, PT ;  /* 0x0000000600007c0c */ /* 0x000fda000bf06270 */
[----:B------:R-:W-:Y:S05]  /*3ce0*/  @P0 EXIT ;  /* 0x000000000000094d */ /* 0x000fea0003800000 */
[----:B------:R-:W3:Y:S01]  /*3cf0*/  LDC R8, c[0x0][0x218] ;  /* 0x00008600ff087b82 */ /* 0x000ee20000000800 */
[----:B012---:R-:W-:Y:S02]  /*3d00*/  CS2R R2, SRZ ;  /* 0x0000000000027805 */ /* 0x007fe4000001ff00 */
[----:B---3--:R-:W-:-:S13]  /*3d10*/  ISETP.NE.AND P0, PT, R8, RZ, PT ;  /* 0x000000ff0800720c */ /* 0x008fda0003f05270 */
[----:B------:R-:W-:Y:S05]  /*3d20*/  @!P0 BRA `(.L_x_5332) ;  /* 0x0000001000a88947 */ /* 0x000fea0003800000 */
[----:B------:R-:W-:Y:S01]  /*3d30*/  MOV R2, RZ ;  /* 0x000000ff00027202 */ /* 0x000fe20000000f00 */
[----:B------:R-:W-:Y:S01]  /*3d40*/  ULDC.64 UR6, c[0x0][0x220] ;  /* 0x0000880000067ab9 */ /* 0x000fe20000000a00 */
[----:B------:R-:W-:Y:S02]  /*3d50*/  MOV R3, R0 ;  /* 0x0000000000037202 */ /* 0x000fe40000000f00 */
[----:B------:R-:W-:Y:S01]  /*3d60*/  ISETP.NE.AND P0, PT, R8, 0x1, PT ;  /* 0x000000010800780c */ /* 0x000fe20003f05270 */
        /* <DEDUP_REMOVED lines=294> */
.L_x_5332:
[----:B------:R-:W-:Y:S02]  /*4fd0*/  ULDC.64 UR6, c[0x0][0x418] ;  /* 0x0001060000067ab9 */ /* 0x000fe40000000a00 */
[----:B------:R-:W-:-:S04]  /*4fe0*/  IADD3 R4, P0, R2, UR6, RZ ;  /* 0x0000000602047c10 */ /* 0x000fc8000ff1e0ff */
[----:B------:R-:W-:Y:S01]  /*4ff0*/  IADD3.X R5, RZ, UR7, RZ, P0, !PT ;  /* 0x00000007ff057c10 */ /* 0x000fe200087fe4ff */
[----:B------:R-:W-:-:S05]  /*5000*/  ULDC.64 UR6, c[0x0][0x410] ;  /* 0x0001040000067ab9 */ /* 0x000fca0000000a00 */
[----:B------:R-:W2:Y:S02]  /*5010*/  LDG.E.U16 R5, desc[UR4][R4.64] ;  /* 0x0000000404057981 */ /* 0x000ea4000c1e1500 */
[----:B--2---:R-:W-:-:S05]  /*5020*/  HADD2.F32 R0, -RZ, R5.H0_H0 ;  /* 0x20000005ff007230 */ /* 0x004fca0000004100 */
[----:B------:R-:W-:-:S13]  /*5030*/  FSETP.GTU.FTZ.AND P0, PT, |R0|, +INF , PT ;  /* 0x7f8000000000780b */ /* 0x000fda0003f1c200 */
[----:B------:R-:W0:Y:S01]  /*5040*/  @!P0 LDC.U16 R2, c[0x0][0x420] ;  /* 0x00010800ff028b82 */ /* 0x000e220000000400 */
[----:B------:R-:W-:Y:S02]  /*5050*/  @!P0 HADD2.F32 R0, -RZ, R5.H0_H0 ;  /* 0x20000005ff008230 */ /* 0x000fe40000004100 */
[----:B0-----:R-:W-:Y:S01]  /*5060*/  @!P0 HADD2.F32 R7, -RZ, R2.H0_H0 ;  /* 0x20000002ff078230 */ /* 0x001fe20000004100 */
[----:B------:R-:W-:-:S04]  /*5070*/  IADD3 R2, P1, R3, UR6, RZ ;  /* 0x0000000603027c10 */ /* 0x000fc8000ff3e0ff */
[----:B------:R-:W-:Y:S02]  /*5080*/  @!P0 FMNMX.FTZ R0, R7, R0, PT ;  /* 0x0000000007008209 */ /* 0x000fe40003810000 */
[----:B------:R-:W-:Y:S02]  /*5090*/  IADD3.X R3, RZ, UR7, RZ, P1, !PT ;  /* 0x00000007ff037c10 */ /* 0x000fe40008ffe4ff */
[----:B------:R-:W-:-:S04]  /*50a0*/  @!P0 F2FP.F16.F32.PACK_AB R0, RZ, R0 ;  /* 0x00000000ff00823e */ /* 0x000fc800000000ff */
[----:B------:R-:W-:-:S05]  /*50b0*/  @!P0 PRMT R5, R0, 0x7610, R5 ;  /* 0x0000761000058816 */ /* 0x000fca0000000005 */
[----:B------:R-:W-:Y:S01]  /*50c0*/  STG.E.U16 desc[UR4][R2.64], R5 ;  /* 0x0000000502007986 */ /* 0x000fe2000c101504 */
[----:B------:R-:W-:Y:S05]  /*50d0*/  EXIT ;  /* 0x000000000000794d */ /* 0x000fea0003800000 */
.L_x_5333:
        /* <DEDUP_REMOVED lines=10> */
.L_x_36167:


//--------------------- .text._ZN2at6native27unrolled_elementwise_kernelIZZZNS0_21clamp_max_kernel_cudaERNS_18TensorIteratorBaseERKN3c106ScalarEENKUlvE_clEvENKUlvE6_clEvEUlNS4_4HalfEE_St5arrayIPcLm2EELi4E23TrivialOffsetCalculatorILi1EjESG_NS0_6memory15LoadWithoutCastENSH_16StoreWithoutCastEEEviT_T0_T2_T3_T4_T5_ --------------------------
	.section	.text._ZN2at6native27unrolled_elementwise_kernelIZZZNS0_21clamp_max_kernel_cudaERNS_18TensorIteratorBaseERKN3c106ScalarEENKUlvE_clEvENKUlvE6_clEvEUlNS4_4HalfEE_St5arrayIPcLm2EELi4E23TrivialOffsetCalculatorILi1EjESG_NS0_6memory15LoadWithoutCastENSH_16StoreWithoutCastEEEviT_T0_T2_T3_T4_T5_,"ax",@progbits
	.align	128
        .global         _ZN2at6native27unrolled_elementwise_kernelIZZZNS0_21clamp_max_kernel_cudaERNS_18TensorIteratorBaseERKN3c106ScalarEENKUlvE_clEvENKUlvE6_clEvEUlNS4_4HalfEE_St5arrayIPcLm2EELi4E23TrivialOffsetCalculatorILi1EjESG_NS0_6memory15LoadWithoutCastENSH_16StoreWithoutCastEEEviT_T0_T2_T3_T4_T5_
        .type           _ZN2at6native27unrolled_elementwise_kernelIZZZNS0_21clamp_max_kernel_cudaERNS_18TensorIteratorBaseERKN3c106ScalarEENKUlvE_clEvENKUlvE6_clEvEUlNS4_4HalfEE_St5arrayIPcLm2EELi4E23TrivialOffsetCalculatorILi1EjESG_NS0_6memory15LoadWithoutCastENSH_16StoreWithoutCastEEEviT_T0_T2_T3_T4_T5_,@function
        .size           _ZN2at6native27unrolled_elementwise_kernelIZZZNS0_21clamp_max_kernel_cudaERNS_18TensorIteratorBaseERKN3c106ScalarEENKUlvE_clEvENKUlvE6_clEvEUlNS4_4HalfEE_St5arrayIPcLm2EELi4E23TrivialOffsetCalculatorILi1EjESG_NS0_6memory15LoadWithoutCastENSH_16StoreWithoutCastEEEviT_T0_T2_T3_T4_T5_,(.L_x_36168 - _ZN2at6native27unrolled_elementwise_kernelIZZZNS0_21clamp_max_kernel_cudaERNS_18TensorIteratorBaseERKN3c106ScalarEENKUlvE_clEvENKUlvE6_clEvEUlNS4_4HalfEE_St5arrayIPcLm2EELi4E23TrivialOffsetCalculatorILi1EjESG_NS0_6memory15LoadWithoutCastENSH_16StoreWithoutCastEEEviT_T0_T2_T3_T4_T5_)
        .other          _ZN2at6native27unrolled_elementwise_kernelIZZZNS0_21clamp_max_kernel_cudaERNS_18TensorIteratorBaseERKN3c106ScalarEENKUlvE_clEvENKUlvE6_clEvEUlNS4_4HalfEE_St5arrayIPcLm2EELi4E23TrivialOffsetCalculatorILi1EjESG_NS0_6memory15LoadWithoutCastENSH_16StoreWithoutCastEEEviT_T0_T2_T3_T4_T5_,@"STO_CUDA_ENTRY STV_DEFAULT"
_ZN2at6native27unrolled_elementwise_kernelIZZZNS0_21clamp_max_kernel_cudaERNS_18TensorIteratorBaseERKN3c106ScalarEENKUlvE_clEvENKUlvE6_clEvEUlNS4_4HalfEE_St5arrayIPcLm2EELi4E23TrivialOffsetCalculatorILi1EjESG_NS0_6memory15LoadWithoutCastENSH_16StoreWithoutCastEEEviT_T0_T2_T3_T4_T5_:
.text._ZN2at6native27unrolled_elementwise_kernelIZZZNS0_21clamp_max_kernel_cudaERNS_18TensorIteratorBaseERKN3c106ScalarEENKUlvE_clEvENKUlvE6_clEvEUlNS4_4HalfEE_St5arrayIPcLm2EELi4E23TrivialOffsetCalculatorILi1EjESG_NS0_6memory15LoadWithoutCastENSH_16StoreWithoutCastEEEviT_T0_T2_T3_T4_T5_:
[----:B------:R-:W-:Y:S01]  /*0000*/  LDC R1, c[0x0][0x28] ;  /* 0x00000a00ff017b82 */ /* 0x000fe20000000800 */
[----:B------:R-:W0:Y:S07]  /*0010*/  S2R R0, SR_CTAID.X ;  /* 0x0000000000007919 */ /* 0x000e2e0000002500 */
[----:B------:R-:W0:Y:S01]  /*0020*/  LDC R5, c[0x0][0x210] ;  /* 0x00008400ff057b82 */ /* 0x000e220000000800 */
[----:B------:R-:W-:Y:S01]  /*0030*/  PRMT R6, RZ, 0x7610, R6 ;  /* 0x00007610ff067816 */ /* 0x000fe20000000006 */
        /* <DEDUP_REMOVED lines=12> */
[----:B------:R-:W-:Y:S01]  /*0100*/  ISETP.GE.AND P2, PT, R7, R2, PT ;  /* 0x000000020700720c */ /* 0x000fe20003f46270 */
[----:B0-----:R-:W-:-:S05]  /*0110*/  @!P4 IMAD.WIDE.U32 R10, R9, 0x2, R10 ;  /* 0x00000002090ac825 */ /* 0x001fca00078e000a */
[----:B------:R0:W2:Y:S07]  /*0120*/  @!P4 LDG.E.U16 R6, desc[UR4][R10.64] ;  /* 0x000000040a06c981 */ /* 0x0000ae000c1e1500 */
[----:B------:R-:W-:Y:S01]  /*0130*/  @!P2 IMAD R17, R0, 0x200, R7 ;  /* 0x000002000011a824 */ /* 0x000fe200078e0207 */
[----:B------:R-:W3:Y:S01]  /*0140*/  @!P2 LDC.64 R14, c[0x0][0x230] ;  /* 0x00008c00ff0eab82 */ /* 0x000ee20000000a00 */
[----:B------:R-:W-:-:S05]  /*0150*/  @!P2 VIADD R7, R7, 0x80 ;  /* 0x000000800707a836 */ /* 0x000fca0000000000 */
[----:B------:R-:W-:Y:S01]  /*0160*/  ISETP.GE.AND P1, PT, R7, R2, PT ;  /* 0x000000020700720c */ /* 0x000fe20003f26270 */
[----:B-1----:R-:W-:-:S12]  /*0170*/  @!P0 IMAD.WIDE.U32 R12, R13, 0x2, R4 ;  /* 0x000000020d0c8825 */ /* 0x002fd800078e0004 */
[----:B------:R-:W1:Y:S01]  /*0180*/  @!P1 LDC.64 R8, c[0x0][0x230] ;  /* 0x00008c00ff089b82 */ /* 0x000e620000000a00 */
[----:B------:R-:W-:Y:S01]  /*0190*/  PRMT R4, RZ, 0x7610, R4 ;  /* 0x00007610ff047816 */ /* 0x000fe20000000004 */
[----:B------:R-:W-:-:S05]  /*01a0*/  @!P1 IMAD R7, R0, 0x200, R7 ;  /* 0x0000020000079824 */ /* 0x000fca00078e0207 */
[----:B------:R4:W5:Y:S01]  /*01b0*/  @!P0 LDG.E.U16 R4, desc[UR4][R12.64] ;  /* 0x000000040c048981 */ /* 0x000962000c1e1500 */
[----:B------:R-:W-:Y:S01]  /*01c0*/  PRMT R5, RZ, 0x7610, R5 ;  /* 0x00007610ff057816 */ /* 0x000fe20000000005 */
[----:B---3--:R-:W-:-:S05]  /*01d0*/  @!P2 IMAD.WIDE.U32 R14, R17, 0x2, R14 ;  /* 0x00000002110ea825 */ /* 0x008fca00078e000e */
[----:B------:R3:W5:Y:S01]  /*01e0*/  @!P2 LDG.E.U16 R5, desc[UR4][R14.64] ;  /* 0x000000040e05a981 */ /* 0x000762000c1e1500 */
[----:B-1----:R-:W-:Y:S01]  /*01f0*/  @!P1 IMAD.WIDE.U32 R8, R7, 0x2, R8 ;  /* 0x0000000207089825 */ /* 0x002fe200078e0008 */
[----:B------:R-:W-:-:S06]  /*0200*/  PRMT R7, RZ, 0x7610, R7 ;  /* 0x00007610ff077816 */ /* 0x000fcc0000000007 */
[----:B------:R1:W5:Y:S01]  /*0210*/  @!P1 LDG.E.U16 R7, desc[UR4][R8.64] ;  /* 0x0000000408079981 */ /* 0x000362000c1e1500 */
[----:B0-----:R-:W-:-:S05]  /*0220*/  MOV R11, R3 ;  /* 0x00000003000b7202 */ /* 0x001fca0000000f00 */
[C---:B----4-:R-:W-:Y:S02]  /*0230*/  VIADD R13, R11.reuse, 0x80 ;  /* 0x000000800b0d7836 */ /* 0x050fe40000000000 */
[C---:B---3--:R-:W-:Y:S02]  /*0240*/  VIADD R15, R11.reuse, 0x100 ;  /* 0x000001000b0f7836 */ /* 0x048fe40000000000 */
[----:B-1----:R-:W-:Y:S01]  /*0250*/  VIADD R9, R11, 0x180 ;  /* 0x000001800b097836 */ /* 0x002fe20000000000 */
[----:B------:R-:W-:Y:S01]  /*0260*/  @!P4 IADD3 R11, R3, 0x80, RZ ;  /* 0x00000080030bc810 */ /* 0x000fe20007ffe0ff */
[----:B------:R-:W-:Y:S01]  /*0270*/  BSSY B0, `(.L_x_5334) ;  /* 0x000002d000007945 */ /* 0x000fe20003800000 */
[----:B--2---:R-:W-:-:S05]  /*0280*/  HADD2.F32 R16, -RZ, R6.H0_H0 ;  /* 0x20000006ff107230 */ /* 0x004fca0000004100 */
[----:B------:R-:W-:-:S04]  /*0290*/  FSETP.GTU.FTZ.AND P0, PT, |R16|, +INF , PT ;  /* 0x7f8000001000780b */ /* 0x000fc80003f1c200 */
[----:B------:R-:W-:Y:S01]  /*02a0*/  ISETP.GE.OR P0, PT, R3, R2, P0 ;  /* 0x000000020300720c */ /* 0x000fe20000706670 */
[----:B-----5:R-:W-:-:S05]  /*02b0*/  HADD2.F32 R17, -RZ, R4.H0_H0 ;  /* 0x20000004ff117230 */ /* 0x020fca0000004100 */
[----:B------:R-:W-:-:S04]  /*02c0*/  FSETP.GTU.FTZ.AND P1, PT, |R17|, +INF , PT ;  /* 0x7f8000001100780b */ /* 0x000fc80003f3c200 */
[----:B------:R-:W-:-:S03]  /*02d0*/  ISETP.GE.OR P1, PT, R13, R2, P1 ;  /* 0x000000020d00720c */ /* 0x000fc60000f26670 */
[----:B------:R-:W0:Y:S01]  /*02e0*/  @!P0 LDC.U16 R13, c[0x0][0x218] ;  /* 0x00008600ff0d8b82 */ /* 0x000e220000000400 */
[----:B------:R-:W-:-:S05]  /*02f0*/  HADD2.F32 R18, -RZ, R5.H0_H0 ;  /* 0x20000005ff127230 */ /* 0x000fca0000004100 */
[----:B------:R-:W-:Y:S01]  /*0300*/  FSETP.GTU.FTZ.AND P2, PT, |R18|, +INF , PT ;  /* 0x7f8000001200780b */ /* 0x000fe20003f5c200 */
[----:B------:R-:W-:-:S03]  /*0310*/  HADD2.F32 R10, -RZ, R7.H0_H0 ;  /* 0x20000007ff0a7230 */ /* 0x000fc60000004100 */
[----:B------:R-:W-:Y:S01]  /*0320*/  ISETP.GE.OR P2, PT, R15, R2, P2 ;  /* 0x000000020f00720c */ /* 0x000fe20001746670 */
[----:B------:R-:W1:Y:S01]  /*0330*/  @!P1 LDC.U16 R14, c[0x0][0x218] ;  /* 0x00008600ff0e9b82 */ /* 0x000e620000000400 */
[----:B------:R-:W-:-:S04]  /*0340*/  FSETP.GTU.FTZ.AND P3, PT, |R10|, +INF , PT ;  /* 0x7f8000000a00780b */ /* 0x000fc80003f7c200 */
[----:B------:R-:W-:-:S03]  /*0350*/  ISETP.GE.OR P3, PT, R9, R2, P3 ;  /* 0x000000020900720c */ /* 0x000fc60001f66670 */
[----:B------:R-:W2:Y:S01]  /*0360*/  @!P4 LDC.64 R8, c[0x0][0x228] ;  /* 0x00008a00ff08cb82 */ /* 0x000ea20000000a00 */
[----:B0-----:R-:W-:-:S07]  /*0370*/  @!P0 HADD2.F32 R13, -RZ, R13.H0_H0 ;  /* 0x2000000dff0d8230 */ /* 0x001fce0000004100 */
[----:B------:R-:W0:Y:S01]  /*0380*/  @!P2 LDC.U16 R15, c[0x0][0x218] ;  /* 0x00008600ff0fab82 */ /* 0x000e220000000400 */
[----:B------:R-:W-:Y:S01]  /*0390*/  @!P0 FMNMX.FTZ R13, R16, R13, PT ;  /* 0x0000000d100d8209 */ /* 0x000fe20003810000 */
[----:B------:R-:W-:-:S03]  /*03a0*/  @!P4 IMAD R3, R0, 0x200, R3 ;  /* 0x000002000003c824 */ /* 0x000fc600078e0203 */
[----:B------:R-:W-:-:S03]  /*03b0*/  @!P0 F2FP.F16.F32.PACK_AB R13, RZ, R13 ;  /* 0x0000000dff0d823e */ /* 0x000fc600000000ff */
[----:B------:R-:W3:Y:S01]  /*03c0*/  @!P3 LDC.U16 R12, c[0x0][0x218] ;  /* 0x00008600ff0cbb82 */ /* 0x000ee20000000400 */
[----:B------:R-:W-:Y:S01]  /*03d0*/  @!P0 PRMT R6, R13, 0x7610, R6 ;  /* 0x000076100d068816 */ /* 0x000fe20000000006 */
[----:B--2---:R-:W-:-:S05]  /*03e0*/  @!P4 IMAD.WIDE.U32 R8, R3, 0x2, R8 ;  /* 0x000000020308c825 */ /* 0x004fca00078e0008 */
[----:B------:R2:W-:Y:S01]  /*03f0*/  @!P4 STG.E.U16 desc[UR4][R8.64], R6 ;  /* 0x000000060800c986 */ /* 0x0005e2000c101504 */
[----:B------:R-:W-:Y:S01]  /*0400*/  ISETP.GE.AND P0, PT, R11, R2, PT ;  /* 0x000000020b00720c */ /* 0x000fe20003f06270 */
[----:B-1----:R-:W-:Y:S02]  /*0410*/  @!P1 HADD2.F32 R14, -RZ, R14.H0_H0 ;  /* 0x2000000eff0e9230 */ /* 0x002fe40000004100 */
[----:B0-----:R-:W-:-:S03]  /*0420*/  @!P2 HADD2.F32 R15, -RZ, R15.H0_H0 ;  /* 0x2000000fff0fa230 */ /* 0x001fc60000004100 */
[----:B------:R-:W-:Y:S02]  /*0430*/  @!P1 FMNMX.FTZ R17, R14, R17, PT ;  /* 0x000000110e119209 */ /* 0x000fe40003810000 */
[----:B------:R-:W-:Y:S02]  /*0440*/  @!P2 FMNMX.FTZ R18, R15, R18, PT ;  /* 0x000000120f12a209 */ /* 0x000fe40003810000 */
[----:B------:R-:W-:Y:S02]  /*0450*/  @!P1 F2FP.F16.F32.PACK_AB R17, RZ, R17 ;  /* 0x00000011ff11923e */ /* 0x000fe400000000ff */
[----:B------:R-:W-:Y:S02]  /*0460*/  @!P2 F2FP.F16.F32.PACK_AB R18, RZ, R18 ;  /* 0x00000012ff12a23e */ /* 0x000fe400000000ff */
[----:B------:R-:W-:Y:S02]  /*0470*/  @!P1 PRMT R4, R17, 0x7610, R4 ;  /* 0x0000761011049816 */ /* 0x000fe40000000004 */
[----:B------:R-:W-:Y:S01]  /*0480*/  @!P2 PRMT R5, R18, 0x7610, R5 ;  /* 0x000076101205a816 */ /* 0x000fe20000000005 */
[----:B--23--:R-:W-:Y:S06]  /*0490*/  @P0 BRA `(.L_x_5335) ;  /* 0x0000000000280947 */ /* 0x00cfec0003800000 */
        /* <DEDUP_REMOVED lines=10> */
.L_x_5335:
[----:B------:R-:W-:Y:S05]  /*0540*/  BSYNC B0 ;  /* 0x0000000000007941 */ /* 0x000fea0003800000 */
.L_x_5334:
[----:B------:R-:W-:-:S13]  /*0550*/  ISETP.GE.AND P0, PT, R11, R2, PT ;  /* 0x000000020b00720c */ /* 0x000fda0003f06270 */
[----:B------:R-:W-:Y:S05]  /*0560*/  @P0 EXIT ;  /* 0x000000000000094d */ /* 0x000fea0003800000 */
[----:B------:R-:W1:Y:S01]  /*0570*/  LDC.64 R2, c[0x0][0x228] ;  /* 0x00008a00ff027b82 */ /* 0x000e620000000a00 */
[----:B0-----:R-:W-:Y:S02]  /*0580*/  @!P3 HADD2.F32 R5, -RZ, R12.H0_H0 ;  /* 0x2000000cff05b230 */ /* 0x001fe40000004100 */
[----:B------:R-:W-:-:S03]  /*0590*/  IMAD R11, R0, 0x200, R11 ;  /* 0x00000200000b7824 */ /* 0x000fc600078e020b */
[----:B------:R-:W-:-:S04]  /*05a0*/  @!P3 FMNMX.FTZ R10, R5, R10, PT ;  /* 0x0000000a050ab209 */ /* 0x000fc80003810000 */
[----:B------:R-:W-:-:S04]  /*05b0*/  @!P3 F2FP.F16.F32.PACK_AB R10, RZ, R10 ;  /* 0x0000000aff0ab23e */ /* 0x000fc800000000ff */
[----:B------:R-:W-:Y:S01]  /*05c0*/  @!P3 PRMT R7, R10, 0x7610, R7 ;  /* 0x000076100a07b816 */ /* 0x000fe20000000007 */
[----:B-1----:R-:W-:-:S05]  /*05d0*/  IMAD.WIDE.U32 R2, R11, 0x2, R2 ;  /* 0x000000020b027825 */ /* 0x002fca00078e0002 */
[----:B------:R-:W-:Y:S01]  /*05e0*/  STG.E.U16 desc[UR4][R2.64], R7 ;  /* 0x0000000702007986 */ /* 0x000fe2000c101504 */
[----:B------:R-:W-:Y:S05]  /*05f0*/  EXIT ;  /* 0x000000000000794d */ /* 0x000fea0003800000 */
.L_x_5336:
        /* <DEDUP_REMOVED lines=16> */
.L_x_36168:


//--------------------- .text._ZN2at6native29vectorized_elementwise_kernelILi2EZZZNS0_21clamp_max_kernel_cudaERNS_18TensorIteratorBaseERKN3c106ScalarEENKUlvE_clEvENKUlvE6_clEvEUlNS4_4HalfEE_St5arrayIPcLm2EEEEviT0_T1_ --------------------------
	.section	.text._ZN2at6native29vectorized_elementwise_kernelILi2EZZZNS0_21clamp_max_kernel_cudaERNS_18TensorIteratorBaseERKN3c106ScalarEENKUlvE_clEvENKUlvE6_clEvEUlNS4_4HalfEE_St5arrayIPcLm2EEEEviT0_T1_,"ax",@progbits
	.align	128
        .global         _ZN2at6native29vectorized_elementwise_kernelILi2EZZZNS0_21clamp_max_kernel_cudaERNS_18TensorIteratorBaseERKN3c106ScalarEENKUlvE_clEvENKUlvE6_clEvEUlNS4_4HalfEE_St5arrayIPcLm2EEEEviT0_T1_
        .type           _ZN2at6native29vectorized_elementwise_kernelILi2EZZZNS0_21clamp_max_kernel_cudaERNS_18TensorIteratorBaseERKN3c106ScalarEENKUlvE_clEvENKUlvE6_clEvEUlNS4_4HalfEE_St5arrayIPcLm2EEEEviT0_T1_,@function
        .size           _ZN2at6native29vectorized_elementwise_kernelILi2EZZZNS0_21clamp_max_kernel_cudaERNS_18TensorIteratorBaseERKN3c106ScalarEENKUlvE_clEvENKUlvE6_clEvEUlNS4_4HalfEE_St5arrayIPcLm2EEEEviT0_T1_,(.L_x_36169 - _ZN2at6native29vectorized_elementwise_kernelILi2EZZZNS0_21clamp_max_kernel_cudaERNS_18TensorIteratorBaseERKN3c106ScalarEENKUlvE_clEvENKUlvE6_clEvEUlNS4_4HalfEE_St5arrayIPcLm2EEEEviT0_T1_)
        .other          _ZN2at6native29vectorized_elementwise_kernelILi2EZZZNS0_21clamp_max_kernel_cudaERNS_18TensorIteratorBaseERKN3c106ScalarEENKUlvE_clEvENKUlvE6_clEvEUlNS4_4HalfEE_St5arrayIPcLm2EEEEviT0_T1_,@"STO_CUDA_ENTRY STV_DEFAULT"
_ZN2at6native29vectorized_elementwise_kernelILi2EZZZNS0_21clamp_max_kernel_cudaERNS_18TensorIteratorBaseERKN3c106ScalarEENKUlvE_clEvENKUlvE6_clEvEUlNS4_4HalfEE_St5arrayIPcLm2EEEEviT0_T1_:
.text._ZN2at6native29vectorized_elementwise_kernelILi2EZZZNS0_21clamp_max_kernel_cudaERNS_18TensorIteratorBaseERKN3c106ScalarEENKUlvE_clEvENKUlvE6_clEvEUlNS4_4HalfEE_St5arrayIPcLm2EEEEviT0_T1_:
        /* <DEDUP_REMOVED lines=9> */
[----:B------:R-:W1:Y:S02]  /*0090*/  LDC.64 R2, c[0x0][0x230] ;  /* 0x00008c00ff027b82 */ /* 0x000e640000000a00 */
[----:B-1----:R-:W-:-:S04]  /*00a0*/  IMAD.WIDE R2, R0, 0x2, R2 ;  /* 0x0000000200027825 */ /* 0x002fc800078e0202 */
[----:B0-----:R-:W-:-:S05]  /*00b0*/  IMAD.WIDE.U32 R2, R5, 0x4, R2 ;  /* 0x0000000405027825 */ /* 0x001fca00078e0002 */
[----:B------:R-:W2:Y:S04]  /*00c0*/  LDG.E R6, desc[UR4][R2.64] ;  /* 0x0000000402067981 */ /* 0x000ea8000c1e1900 */
[----:B------:R-:W3:Y:S04]  /*00d0*/  LDG.E R14, desc[UR4][R2.64+0x200] ;  /* 0x00020004020e7981 */ /* 0x000ee8000c1e1900 */
[----:B------:R-:W4:Y:S04]  /*00e0*/  LDG.E R13, desc[UR4][R2.64+0x400] ;  /* 0x00040004020d7981 */ /* 0x000f28000c1e1900 */
[----:B------:R0:W5:Y:S02]  /*00f0*/  LDG.E R11, desc[UR4][R2.64+0x600] ;  /* 0x00060004020b7981 */ /* 0x000164000c1e1900 */
[----:B0-----:R-:W0:Y:S02]  /*0100*/  LDC.64 R2, c[0x0][0x228] ;  /* 0x00008a00ff027b82 */ /* 0x001e240000000a00 */
[----:B0-----:R-:W-:-:S04]  /*0110*/  IMAD.WIDE.U32 R2, R0, 0x2, R2 ;  /* 0x0000000200027825 */ /* 0x001fc800078e0002 */
[----:B------:R-:W-:-:S04]  /*0120*/  IMAD.WIDE R2, R5, 0x4, R2 ;  /* 0x0000000405027825 */ /* 0x000fc800078e0202 */
[----:B--2---:R-:W-:-:S05]  /*0130*/  HADD2.F32 R4, -RZ, R6.H0_H0 ;  /* 0x20000006ff047230 */ /* 0x004fca0000004100 */
[----:B------:R-:W-:Y:S02]  /*0140*/  FSETP.GTU.FTZ.AND P1, PT, |R4|, +INF , PT ;  /* 0x7f8000000400780b */ /* 0x000fe40003f3c200 */
[C---:B------:R-:W-:Y:S02]  /*0150*/  PRMT R4, R6.reuse, 0x7610, R4 ;  /* 0x0000761006047816 */ /* 0x040fe40000000004 */
[----:B----4-:R-:W-:Y:S02]  /*0160*/  PRMT R12, R13, 0x7610, R12 ;  /* 0x000076100d0c7816 */ /* 0x010fe4000000000c */
[----:B------:R-:W-:Y:S02]  /*0170*/  PRMT R6, R6, 0x7632, R6 ;  /* 0x0000763206067816 */ /* 0x000fe40000000006 */
[----:B-----5:R-:W-:Y:S01]  /*0180*/  PRMT R10, R11, 0x7610, R10 ;  /* 0x000076100b0a7816 */ /* 0x020fe2000000000a */
[----:B------:R-:W-:Y:S01]  /*0190*/  HADD2.F32 R19, -RZ, R12.H0_H0 ;  /* 0x2000000cff137230 */ /* 0x000fe20000004100 */
[----:B------:R-:W-:Y:S01]  /*01a0*/  PRMT R13, R13, 0x7632, R13 ;  /* 0x000076320d0d7816 */ /* 0x000fe2000000000d */
[----:B------:R-:W-:Y:S01]  /*01b0*/  HADD2.F32 R7, -RZ, R6.H0_H0 ;  /* 0x20000006ff077230 */ /* 0x000fe20000004100 */
[----:B------:R-:W-:Y:S01]  /*01c0*/  PRMT R11, R11, 0x7632, R11 ;  /* 0x000076320b0b7816 */ /* 0x000fe2000000000b */
[----:B------:R-:W0:Y:S01]  /*01d0*/  @!P1 LDC.U16 R9, c[0x0][0x218] ;  /* 0x00008600ff099b82 */ /* 0x000e220000000400 */
[----:B------:R-:W-:Y:S01]  /*01e0*/  @!P1 HADD2.F32 R8, -RZ, R4.H0_H0 ;  /* 0x20000004ff089230 */ /* 0x000fe20000004100 */
[----:B------:R-:W-:Y:S01]  /*01f0*/  FSETP.GTU.FTZ.AND P3, PT, |R19|, +INF , PT ;  /* 0x7f8000001300780b */ /* 0x000fe20003f7c200 */
[----:B------:R-:W-:Y:S01]  /*0200*/  HADD2.F32 R18, -RZ, R13.H0_H0 ;  /* 0x2000000dff127230 */ /* 0x000fe20000004100 */
[----:B------:R-:W-:Y:S01]  /*0210*/  FSETP.GTU.FTZ.AND P0, PT, |R7|, +INF , PT ;  /* 0x7f8000000700780b */ /* 0x000fe20003f1c200 */
[----:B------:R-:W-:-:S02]  /*0220*/  HADD2.F32 R17, -RZ, R11.H0_H0 ;  /* 0x2000000bff117230 */ /* 0x000fc40000004100 */
[----:B------:R-:W-:Y:S01]  /*0230*/  HADD2.F32 R16, -RZ, R10.H0_H0 ;  /* 0x2000000aff107230 */ /* 0x000fe20000004100 */
[----:B------:R-:W-:Y:S02]  /*0240*/  FSETP.GTU.FTZ.AND P4, PT, |R18|, +INF , PT ;  /* 0x7f8000001200780b */ /* 0x000fe40003f9c200 */
[----:B------:R-:W-:Y:S02]  /*0250*/  FSETP.GTU.FTZ.AND P6, PT, |R17|, +INF , PT ;  /* 0x7f8000001100780b */ /* 0x000fe40003fdc200 */
[----:B------:R-:W-:-:S03]  /*0260*/  FSETP.GTU.FTZ.AND P5, PT, |R16|, +INF , PT ;  /* 0x7f8000001000780b */ /* 0x000fc60003fbc200 */
[----:B------:R-:W1:Y:S08]  /*0270*/  @!P3 LDC.U16 R24, c[0x0][0x218] ;  /* 0x00008600ff18bb82 */ /* 0x000e700000000400 */
[----:B------:R-:W2:Y:S01]  /*0280*/  @!P0 LDC.U16 R26, c[0x0][0x218] ;  /* 0x00008600ff1a8b82 */ /* 0x000ea20000000400 */
[----:B0-----:R-:W-:-:S05]  /*0290*/  @!P1 HADD2.F32 R9, -RZ, R9.H0_H0 ;  /* 0x20000009ff099230 */ /* 0x001fca0000004100 */
[----:B------:R-:W-:Y:S02]  /*02a0*/  @!P1 FMNMX.FTZ R9, R8, R9, PT ;  /* 0x0000000908099209 */ /* 0x000fe40003810000 */
[C---:B---3--:R-:W-:Y:S01]  /*02b0*/  PRMT R8, R14.reuse, 0x7610, R8 ;  /* 0x000076100e087816 */ /* 0x048fe20000000008 */
[----:B------:R-:W0:Y:S01]  /*02c0*/  @!P4 LDC.U16 R23, c[0x0][0x218] ;  /* 0x00008600ff17cb82 */ /* 0x000e220000000400 */
[----:B------:R-:W-:Y:S02]  /*02d0*/  PRMT R14, R14, 0x7632, R14 ;  /* 0x000076320e0e7816 */ /* 0x000fe4000000000e */
[----:B------:R-:W-:Y:S01]  /*02e0*/  @!P1 F2FP.F16.F32.PACK_AB R4, RZ, R9 ;  /* 0x00000009ff04923e */ /* 0x000fe200000000ff */
[----:B------:R-:W-:Y:S02]  /*02f0*/  HADD2.F32 R25, -RZ, R8.H0_H0 ;  /* 0x20000008ff197230 */ /* 0x000fe40000004100 */
[----:B------:R-:W-:Y:S02]  /*0300*/  HADD2.F32 R20, -RZ, R14.H0_H0 ;  /* 0x2000000eff147230 */ /* 0x000fe40000004100 */
[----:B------:R-:W3:Y:S01]  /*0310*/  @!P6 LDC.U16 R22, c[0x0][0x218] ;  /* 0x00008600ff16eb82 */ /* 0x000ee20000000400 */
[----:B------:R-:W-:Y:S01]  /*0320*/  FSETP.GTU.FTZ.AND P1, PT, |R25|, +INF , PT ;  /* 0x7f8000001900780b */ /* 0x000fe20003f3c200 */
[----:B-1----:R-:W-:Y:S01]  /*0330*/  @!P3 HADD2.F32 R24, -RZ, R24.H0_H0 ;  /* 0x20000018ff18b230 */ /* 0x002fe20000004100 */
[----:B------:R-:W-:Y:S01]  /*0340*/  FSETP.GTU.FTZ.AND P2, PT, |R20|, +INF , PT ;  /* 0x7f8000001400780b */ /* 0x000fe20003f5c200 */
[----:B--2---:R-:W-:-:S04]  /*0350*/  @!P0 HADD2.F32 R26, -RZ, R26.H0_H0 ;  /* 0x2000001aff1a8230 */ /* 0x004fc80000004100 */
[----:B------:R-:W1:Y:S01]  /*0360*/  @!P5 LDC.U16 R21, c[0x0][0x218] ;  /* 0x00008600ff15db82 */ /* 0x000e620000000400 */
[----:B------:R-:W-:Y:S02]  /*0370*/  @!P3 FMNMX.FTZ R19, R24, R19, PT ;  /* 0x000000131813b209 */ /* 0x000fe40003810000 */
[----:B------:R-:W-:Y:S02]  /*0380*/  @!P0 FMNMX.FTZ R7, R26, R7, PT ;  /* 0x000000071a078209 */ /* 0x000fe40003810000 */
[----:B------:R-:W-:-:S03]  /*0390*/  @!P3 F2FP.F16.F32.PACK_AB R12, RZ, R19 ;  /* 0x00000013ff0cb23e */ /* 0x000fc600000000ff */
[----:B------:R-:W2:Y:S01]  /*03a0*/  @!P1 LDC.U16 R9, c[0x0][0x218] ;  /* 0x00008600ff099b82 */ /* 0x000ea20000000400 */
[----:B0-----:R-:W-:Y:S01]  /*03b0*/  @!P4 HADD2.F32 R23, -RZ, R23.H0_H0 ;  /* 0x20000017ff17c230 */ /* 0x001fe20000004100 */
[----:B------:R-:W-:-:S04]  /*03c0*/  @!P0 F2FP.F16.F32.PACK_AB R6, RZ, R7 ;  /* 0x00000007ff06823e */ /* 0x000fc800000000ff */
[----:B------:R-:W-:Y:S02]  /*03d0*/  @!P4 FMNMX.FTZ R18, R23, R18, PT ;  /* 0x000000121712c209 */ /* 0x000fe40003810000 */
[----:B------:R-:W0:Y:S01]  /*03e0*/  @!P2 LDC.U16 R15, c[0x0][0x218] ;  /* 0x00008600ff0fab82 */ /* 0x000e220000000400 */
[----:B---3--:R-:W-:Y:S01]  /*03f0*/  @!P6 HADD2.F32 R22, -RZ, R22.H0_H0 ;  /* 0x20000016ff16e230 */ /* 0x008fe20000004100 */
[----:B------:R-:W-:Y:S02]  /*0400*/  @!P4 F2FP.F16.F32.PACK_AB R13, RZ, R18 ;  /* 0x00000012ff0dc23e */ /* 0x000fe400000000ff */
[----:B------:R-:W-:Y:S02]  /*0410*/  PRMT R4, R4, 0x5410, R6 ;  /* 0x0000541004047816 */ /* 0x000fe40000000006 */
[----:B------:R-:W-:Y:S01]  /*0420*/  @!P6 FMNMX.FTZ R17, R22, R17, PT ;  /* 0x000000111611e209 */ /* 0x000fe20003810000 */
[----:B-1----:R-:W-:Y:S01]  /*0430*/  @!P5 HADD2.F32 R21, -RZ, R21.H0_H0 ;  /* 0x20000015ff15d230 */ /* 0x002fe20000004100 */
[----:B------:R-:W-:Y:S01]  /*0440*/  PRMT R12, R12, 0x5410, R13 ;  /* 0x000054100c0c7816 */ /* 0x000fe2000000000d */
[----:B------:R-:W-:Y:S01]  /*0450*/  STG.E desc[UR4][R2.64], R4 ;  /* 0x0000000402007986 */ /* 0x000fe2000c101904 */
[----:B------:R-:W-:-:S02]  /*0460*/  @!P6 F2FP.F16.F32.PACK_AB R11, RZ, R17 ;  /* 0x00000011ff0be23e */ /* 0x000fc400000000ff */
[----:B------:R-:W-:Y:S01]  /*0470*/  @!P5 FMNMX.FTZ R16, R21, R16, PT ;  /* 0x000000101510d209 */ /* 0x000fe20003810000 */
[----:B------:R-:W-:Y:S01]  /*0480*/  STG.E desc[UR4][R2.64+0x400], R12 ;  /* 0x0004000c02007986 */ /* 0x000fe2000c101904 */
[----:B--2---:R-:W-:Y:S02]  /*0490*/  @!P1 HADD2.F32 R0, -RZ, R9.H0_H0 ;  /* 0x20000009ff009230 */ /* 0x004fe40000004100 */
[----:B------:R-:W-:-:S03]  /*04a0*/  @!P5 F2FP.F16.F32.PACK_AB R10, RZ, R16 ;  /* 0x00000010ff0ad23e */ /* 0x000fc600000000ff */
[----:B------:R-:W-:Y:S02]  /*04b0*/  @!P1 FMNMX.FTZ R25, R0, R25, PT ;  /* 0x0000001900199209 */ /* 0x000fe40003810000 */
[----:B------:R-:W-:Y:S01]  /*04c0*/  PRMT R10, R10, 0x5410, R11 ;  /* 0x000054100a0a7816 */ /* 0x000fe2000000000b */
[----:B0-----:R-:W-:Y:S01]  /*04d0*/  @!P2 HADD2.F32 R15, -RZ, R15.H0_H0 ;  /* 0x2000000fff0fa230 */ /* 0x001fe20000004100 */
[----:B------:R-:W-:-:S03]  /*04e0*/  @!P1 F2FP.F16.F32.PACK_AB R8, RZ, R25 ;  /* 0x00000019ff08923e */ /* 0x000fc600000000ff */
[----:B------:R-:W-:Y:S01]  /*04f0*/  STG.E desc[UR4][R2.64+0x600], R10 ;  /* 0x0006000a02007986 */ /* 0x000fe2000c101904 */
[----:B------:R-:W-:-:S04]  /*0500*/  @!P2 FMNMX.FTZ R20, R15, R20, PT ;  /* 0x000000140f14a209 */ /* 0x000fc80003810000 */
[----:B------:R-:W-:-:S04]  /*0510*/  @!P2 F2FP.F16.F32.PACK_AB R14, RZ, R20 ;  /* 0x00000014ff0ea23e */ /* 0x000fc800000000ff */
[----:B------:R-:W-:-:S05]  /*0520*/  PRMT R8, R8, 0x5410, R14 ;  /* 0x0000541008087816 */ /* 0x000fca000000000e */
[----:B------:R-:W-:Y:S01]  /*0530*/  STG.E desc[UR4][R2.64+0x200], R8 ;  /* 0x0002000802007986 */ /* 0x000fe2000c101904 */
[----:B------:R-:W-:Y:S05]  /*0540*/  EXIT ;  /* 0x000000000000794d */ /* 0x000fea0003800000 */
.L_x_5337:
[----:B------:R-:W0:Y:S01]  /*0550*/  S2R R11, SR_TID.X ;  /* 0x00000000000b7919 */ /* 0x000e220000002100 */
[----:B------:R-:W-:Y:S02]  /*0560*/  PRMT R5, RZ, 0x7610, R5 ;  /* 0x00007610ff057816 */ /* 0x000fe40000000005 */
[----:B0-----:R-:W-:Y:S01]  /*0570*/  ISETP.GE.AND P6, PT, R11, R4, PT ;  /* 0x000000040b00720c */ /* 0x001fe20003fc6270 */
[----:B------:R-:W-:-:S12]  /*0580*/  IMAD.MOV.U32 R15, RZ, RZ, R11 ;  /* 0x000000ffff0f7224 */ /* 0x000fd800078e000b */
[----:B------:R-:W-:Y:S02]  /*0590*/  @!P6 IMAD.IADD R13, R0, 0x1, R15 ;  /* 0x00000001000de824 */ /* 0x000fe400078e020f */
[----:B------:R-:W-:-:S05]  /*05a0*/  @!P6 VIADD R15, R15, 0x80 ;  /* 0x000000800f0fe836 */ /* 0x000fca0000000000 */
[----:B------:R-:W-:-:S13]  /*05b0*/  ISETP.GE.AND P0, PT, R15, R4, PT ;  /* 0x000000040f00720c */ /* 0x000fda0003f06270 */
[----:B------:R-:W0:Y:S01]  /*05c0*/  @!P0 LDC.64 R2, c[0x0][0x230] ;  /* 0x00008c00ff028b82 */ /* 0x000e220000000a00 */
[----:B------:R-:W-:Y:S02]  /*05d0*/  @!P0 IMAD.IADD R9, R0, 0x1, R15 ;  /* 0x0000000100098824 */ /* 0x000fe400078e020f */
[----:B------:R-:W-:Y:S01]  /*05e0*/  @!P0 VIADD R15, R15, 0x80 ;  /* 0x000000800f0f8836 */ /* 0x000fe20000000000 */
[----:B------:R-:W-:Y:S01]  /*05f0*/  BSSY B0, `(.L_x_5338) ;  /* 0x0000012000007945 */ /* 0x000fe20003800000 */
[----:B0-----:R-:W-:-:S03]  /*0600*/  @!P0 IMAD.WIDE.U32 R8, R9, 0x2, R2 ;  /* 0x0000000209088825 */ /* 0x001fc600078e0002 */
[----:B------:R-:W0:Y:S02]  /*0610*/  @!P6 LDC.64 R2, c[0x0][0x230] ;  /* 0x00008c00ff02eb82 */ /* 0x000e240000000a00 */
[----:B------:R1:W5:Y:S01]  /*0620*/  @!P0 LDG.E.U16 R5, desc[UR4][R8.64] ;  /* 0x0000000408058981 */ /* 0x000362000c1e1500 */
[----:B------:R-:W-:Y:S02]  /*0630*/  ISETP.GE.AND P0, PT, R15, R4, PT ;  /* 0x000000040f00720c */ /* 0x000fe40003f06270 */
[----:B------:R-:W-:Y:S02]  /*0640*/  PRMT R6, RZ, 0x7610, R6 ;  /* 0x00007610ff067816 */ /* 0x000fe40000000006 */
[----:B------:R-:W-:-:S09]  /*0650*/  PRMT R7, RZ, 0x7610, R7 ;  /* 0x00007610ff077816 */ /* 0x000fd20000000007 */
[----:B-1----:R-:W-:Y:S05]  /*0660*/  @P0 BRA `(.L_x_5339) ;  /* 0x0000000000280947 */ /* 0x002fea0003800000 */
[----:B------:R-:W1:Y:S01]  /*0670*/  LDC.64 R8, c[0x0][0x230] ;  /* 0x00008c00ff087b82 */ /* 0x000e620000000a00 */
[----:B------:R-:W-:Y:S02]  /*0680*/  IMAD.IADD R17, R0, 0x1, R15 ;  /* 0x0000000100117824 */ /* 0x000fe400078e020f */
[----:B------:R-:W-:-:S05]  /*0690*/  VIADD R15, R15, 0x80 ;  /* 0x000000800f0f7836 */ /* 0x000fca0000000000 */
[----:B------:R-:W-:-:S13]  /*06a0*/  ISETP.GE.AND P0, PT, R15, R4, PT ;  /* 0x000000040f00720c */ /* 0x000fda0003f06270 */
[----:B------:R-:W-:Y:S02]  /*06b0*/  @!P0 IMAD.IADD R7, R0, 0x1, R15 ;  /* 0x0000000100078824 */ /* 0x000fe400078e020f */
[----:B-1----:R-:W-:-:S04]  /*06c0*/  IMAD.WIDE.U32 R16, R17, 0x2, R8 ;  /* 0x0000000211107825 */ /* 0x002fc800078e0008 */
[----:B------:R-:W-:Y:S02]  /*06d0*/  @!P0 IMAD.WIDE.U32 R8, R7, 0x2, R8 ;  /* 0x0000000207088825 */ /* 0x000fe400078e0008 */
[----:B------:R1:W5:Y:S04]  /*06e0*/  LDG.E.U16 R7, desc[UR4][R16.64] ;  /* 0x0000000410077981 */ /* 0x000368000c1e1500 */
[----:B------:R1:W5:Y:S01]  /*06f0*/  @!P0 LDG.E.U16 R6, desc[UR4][R8.64] ;  /* 0x0000000408068981 */ /* 0x000362000c1e1500 */
[----:B------:R-:W-:-:S07]  /*0700*/  @!P0 VIADD R15, R15, 0x80 ;  /* 0x000000800f0f8836 */ /* 0x000fce0000000000 */
.L_x_5339:
[----:B------:R-:W-:Y:S05]  /*0710*/  BSYNC B0 ;  /* 0x0000000000007941 */ /* 0x000fea0003800000 */
.L_x_5338:
[----:B------:R-:W-:Y:S01]  /*0720*/  ISETP.GE.AND P0, PT, R15, R4, PT ;  /* 0x000000040f00720c */ /* 0x000fe20003f06270 */
[----:B------:R-:W-:Y:S01]  /*0730*/  BSSY B0, `(.L_x_5340) ;  /* 0x000000e000007945 */ /* 0x000fe20003800000 */
[----:B-1----:R-:W-:Y:S02]  /*0740*/  PRMT R8, RZ, 0x7610, R8 ;  /* 0x00007610ff087816 */ /* 0x002fe40000000008 */
[----:B------:R-:W-:-:S09]  /*0750*/  PRMT R9, RZ, 0x7610, R9 ;  /* 0x00007610ff097816 */ /* 0x000fd20000000009 */
[----:B------:R-:W-:Y:S05]  /*0760*/  @P0 BRA `(.L_x_5341) ;  /* 0x0000000000280947 */ /* 0x000fea0003800000 */
        /* <DEDUP_REMOVED lines=10> */
.L_x_5341:
[----:B------:R-:W-:Y:S05]  /*0810*/  BSYNC B0 ;  /* 0x0000000000007941 */ /* 0x000fea0003800000 */
.L_x_5340:
[----:B------:R-:W-:Y:S01]  /*0820*/  ISETP.GE.AND P1, PT, R15, R4, PT ;  /* 0x000000040f00720c */ /* 0x000fe20003f26270 */
[----:B01----:R-:W-:Y:S01]  /*0830*/  @!P6 IMAD.WIDE.U32 R18, R13, 0x2, R2 ;  /* 0x000000020d12e825 */ /* 0x003fe200078e0002 */
[----:B------:R-:W-:-:S06]  /*0840*/  PRMT R13, RZ, 0x7610, R13 ;  /* 0x00007610ff0d7816 */ /* 0x000fcc000000000d */
[----:B------:R0:W2:Y:S05]  /*0850*/  @!P6 LDG.E.U16 R13, desc[UR4][R18.64] ;  /* 0x00000004120de981 */ /* 0x0000aa000c1e1500 */
[----:B------:R-:W-:Y:S01]  /*0860*/  @!P1 IMAD.IADD R21, R0, 0x1, R15 ;  /* 0x0000000100159824 */ /* 0x000fe200078e020f */
[----:B------:R-:W1:Y:S01]  /*0870*/  @!P1 LDC.64 R2, c[0x0][0x230] ;  /* 0x00008c00ff029b82 */ /* 0x000e620000000a00 */
[----:B------:R-:W-:-:S05]  /*0880*/  @!P1 VIADD R15, R15, 0x80 ;  /* 0x000000800f0f9836 */ /* 0x000fca0000000000 */
[----:B------:R-:W-:-:S13]  /*0890*/  ISETP.GE.AND P0, PT, R15, R4, PT ;  /* 0x000000040f00720c */ /* 0x000fda0003f06270 */
[----:B------:R-:W3:Y:S01]  /*08a0*/  @!P0 LDC.64 R16, c[0x0][0x230] ;  /* 0x00008c00ff108b82 */ /* 0x000ee20000000a00 */
[----:B------:R-:W-:Y:S01]  /*08b0*/  @!P0 IMAD.IADD R15, R0, 0x1, R15 ;  /* 0x00000001000f8824 */ /* 0x000fe200078e020f */
[----:B------:R-:W-:Y:S02]  /*08c0*/  PRMT R10, RZ, 0x7610, R10 ;  /* 0x00007610ff0a7816 */ /* 0x000fe4000000000a */
[----:B------:R-:W-:Y:S01]  /*08d0*/  PRMT R12, RZ, 0x7610, R12 ;  /* 0x00007610ff0c7816 */ /* 0x000fe2000000000c */
[----:B-1----:R-:W-:-:S05]  /*08e0*/  @!P1 IMAD.WIDE.U32 R2, R21, 0x2, R2 ;  /* 0x0000000215029825 */ /* 0x002fca00078e0002 */
[----:B------:R1:W4:Y:S01]  /*08f0*/  @!P1 LDG.E.U16 R10, desc[UR4][R2.64] ;  /* 0x00000004020a9981 */ /* 0x000322000c1e1500 */
[----:B---3--:R-:W-:-:S05]  /*0900*/  @!P0 IMAD.WIDE.U32 R16, R15, 0x2, R16 ;  /* 0x000000020f108825 */ /* 0x008fca00078e0010 */
[----:B------:R3:W4:Y:S01]  /*0910*/  @!P0 LDG.E.U16 R12, desc[UR4][R16.64] ;  /* 0x00000004100c8981 */ /* 0x000722000c1e1500 */
[----:B-----5:R-:W-:Y:S02]  /*0920*/  HADD2.F32 R20, -RZ, R7.H0_H0 ;  /* 0x20000007ff147230 */ /* 0x020fe40000004100 */
[C---:B0-----:R-:W-:Y:S02]  /*0930*/  VIADD R19, R11.reuse, 0x100 ;  /* 0x000001000b137836 */ /* 0x041fe40000000000 */
[----:B------:R-:W-:Y:S01]  /*0940*/  HADD2.F32 R18, -RZ, R5.H0_H0 ;  /* 0x20000005ff127230 */ /* 0x000fe20000004100 */
[----:B------:R-:W-:Y:S01]  /*0950*/  FSETP.GTU.FTZ.AND P1, PT, |R20|, +INF , PT ;  /* 0x7f8000001400780b */ /* 0x000fe20003f3c200 */
[----:B------:R-:W-:-:S03]  /*0960*/  VIADD R15, R11, 0x80 ;  /* 0x000000800b0f7836 */ /* 0x000fc60000000000 */
[----:B------:R-:W-:Y:S02]  /*0970*/  ISETP.GE.OR P2, PT, R19, R4, P1 ;  /* 0x000000041300720c */ /* 0x000fe40000f46670 */
[----:B------:R-:W-:-:S04]  /*0980*/  FSETP.GTU.FTZ.AND P0, PT, |R18|, +INF , PT ;  /* 0x7f8000001200780b */ /* 0x000fc80003f1c200 */
[----:B------:R-:W-:-:S07]  /*0990*/  ISETP.GE.OR P0, PT, R15, R4, P0 ;  /* 0x000000040f00720c */ /* 0x000fce0000706670 */
[----:B------:R-:W0:Y:S08]  /*09a0*/  @!P2 LDC.U16 R14, c[0x0][0x218] ;  /* 0x00008600ff0eab82 */ /* 0x000e300000000400 */
[----:B-1----:R-:W1:Y:S01]  /*09b0*/  @!P0 LDC.U16 R2, c[0x0][0x218] ;  /* 0x00008600ff028b82 */ /* 0x002e620000000400 */
[----:B0-----:R-:W-:Y:S02]  /*09c0*/  @!P2 HADD2.F32 R15, -RZ, R14.H0_H0 ;  /* 0x2000000eff0fa230 */ /* 0x001fe40000004100 */
[----:B------:R-:W-:-:S03]  /*09d0*/  HADD2.F32 R14, -RZ, R6.H0_H0 ;  /* 0x20000006ff0e7230 */ /* 0x000fc60000004100 */
[----:B------:R-:W-:Y:S01]  /*09e0*/  @!P2 FMNMX.FTZ R20, R20, R15, PT ;  /* 0x0000000f1414a209 */ /* 0x000fe20003810000 */
[----:B-1----:R-:W-:-:S03]  /*09f0*/  @!P0 HADD2.F32 R3, -RZ, R2.H0_H0 ;  /* 0x20000002ff038230 */ /* 0x002fc60000004100 */
[----:B------:R-:W-:Y:S02]  /*0a00*/  @!P2 F2FP.F16.F32.PACK_AB R2, RZ, R20 ;  /* 0x00000014ff02a23e */ /* 0x000fe400000000ff */
[----:B------:R-:W-:Y:S01]  /*0a10*/  @!P0 FMNMX.FTZ R18, R18, R3, PT ;  /* 0x0000000312128209 */ /* 0x000fe20003810000 */
[----:B------:R-:W-:Y:S01]  /*0a20*/  VIADD R3, R11, 0x180 ;  /* 0x000001800b037836 */ /* 0x000fe20000000000 */
[----:B------:R-:W-:Y:S02]  /*0a30*/  FSETP.GTU.FTZ.AND P3, PT, |R14|, +INF , PT ;  /* 0x7f8000000e00780b */ /* 0x000fe40003f7c200 */
[----:B------:R-:W-:Y:S01]  /*0a40*/  @!P0 F2FP.F16.F32.PACK_AB R18, RZ, R18 ;  /* 0x00000012ff12823e */ /* 0x000fe200000000ff */
[----:B------:R-:W-:Y:S01]  /*0a50*/  HADD2.F32 R15, -RZ, R9.H0_H0 ;  /* 0x20000009ff0f7230 */ /* 0x000fe20000004100 */
[-C--:B------:R-:W-:Y:S01]  /*0a60*/  ISETP.GE.OR P3, PT, R3, R4.reuse, P3 ;  /* 0x000000040300720c */ /* 0x080fe20001f66670 */
[----:B---3--:R-:W-:Y:S01]  /*0a70*/  HADD2.F32 R16, -RZ, R8.H0_H0 ;  /* 0x20000008ff107230 */ /* 0x008fe20000004100 */
[----:B------:R-:W-:Y:S01]  /*0a80*/  @!P0 PRMT R5, R18, 0x7610, R5 ;  /* 0x0000761012058816 */ /* 0x000fe20000000005 */
[C---:B------:R-:W-:Y:S01]  /*0a90*/  VIADD R3, R11.reuse, 0x200 ;  /* 0x000002000b037836 */ /* 0x040fe20000000000 */
[----:B------:R-:W-:Y:S01]  /*0aa0*/  @!P2 PRMT R7, R2, 0x7610, R7 ;  /* 0x000076100207a816 */ /* 0x000fe20000000007 */
[----:B------:R-:W-:Y:S01]  /*0ab0*/  VIADD R21, R11, 0x280 ;  /* 0x000002800b157836 */ /* 0x000fe20000000000 */
[----:B------:R-:W-:Y:S01]  /*0ac0*/  FSETP.GTU.FTZ.AND P0, PT, |R15|, +INF , PT ;  /* 0x7f8000000f00780b */ /* 0x000fe20003f1c200 */
[C---:B------:R-:W-:Y:S01]  /*0ad0*/  VIADD R23, R11.reuse, 0x300 ;  /* 0x000003000b177836 */ /* 0x040fe20000000000 */
[----:B------:R-:W-:Y:S01]  /*0ae0*/  FSETP.GTU.FTZ.AND P2, PT, |R16|, +INF , PT ;  /* 0x7f8000001000780b */ /* 0x000fe20003f5c200 */
[----:B------:R-:W-:Y:S01]  /*0af0*/  VIADD R25, R11, 0x380 ;  /* 0x000003800b197836 */ /* 0x000fe20000000000 */
[----:B------:R-:W-:-:S02]  /*0b00*/  ISETP.GE.OR P0, PT, R3, R4, P0 ;  /* 0x000000040300720c */ /* 0x000fc40000706670 */
[----:B------:R-:W-:Y:S01]  /*0b10*/  ISETP.GE.OR P2, PT, R21, R4, P2 ;  /* 0x000000041500720c */ /* 0x000fe20001746670 */
[----:B------:R-:W0:Y:S10]  /*0b20*/  @!P6 LDC.64 R2, c[0x0][0x228] ;  /* 0x00008a00ff02eb82 */ /* 0x000e340000000a00 */
[----:B------:R-:W1:Y:S08]  /*0b30*/  @!P0 LDC.U16 R21, c[0x0][0x218] ;  /* 0x00008600ff158b82 */ /* 0x000e700000000400 */
[----:B------:R-:W3:Y:S01]  /*0b40*/  @!P2 LDC.U16 R22, c[0x0][0x218] ;  /* 0x00008600ff16ab82 */ /* 0x000ee20000000400 */
[----:B------:R-:W-:Y:S04]  /*0b50*/  BSSY B0, `(.L_x_5342) ;  /* 0x0000056000007945 */ /* 0x000fe80003800000 */
[----:B------:R-:W-:Y:S01]  /*0b60*/  BSSY B1, `(.L_x_5343) ;  /* 0x000004e000017945 */ /* 0x000fe20003800000 */
[----:B--2---:R-:W-:-:S05]  /*0b70*/  HADD2.F32 R19, -RZ, R13.H0_H0 ;  /* 0x2000000dff137230 */ /* 0x004fca0000004100 */
[----:B------:R-:W-:-:S04]  /*0b80*/  FSETP.GTU.FTZ.AND P1, PT, |R19|, +INF , PT ;  /* 0x7f8000001300780b */ /* 0x000fc80003f3c200 */
[----:B------:R-:W-:-:S13]  /*0b90*/  ISETP.GE.OR P1, PT, R11, R4, P1 ;  /* 0x000000040b00720c */ /* 0x000fda0000f26670 */
[----:B------:R-:W2:Y:S01]  /*0ba0*/  @!P1 LDC.U16 R20, c[0x0][0x218] ;  /* 0x00008600ff149b82 */ /* 0x000ea20000000400 */
[----:B----4-:R-:W-:-:S05]  /*0bb0*/  HADD2.F32 R17, -RZ, R10.H0_H0 ;  /* 0x2000000aff117230 */ /* 0x010fca0000004100 */
[----:B------:R-:W-:-:S04]  /*0bc0*/  FSETP.GTU.FTZ.AND P5, PT, |R17|, +INF , PT ;  /* 0x7f8000001100780b */ /* 0x000fc80003fbc200 */
[----:B------:R-:W-:Y:S02]  /*0bd0*/  ISETP.GE.OR P5, PT, R23, R4, P5 ;  /* 0x000000041700720c */ /* 0x000fe40002fa6670 */
[----:B------:R-:W4:Y:S01]  /*0be0*/  @!P3 LDC.U16 R23, c[0x0][0x218] ;  /* 0x00008600ff17bb82 */ /* 0x000f220000000400 */
[----:B------:R-:W-:-:S05]  /*0bf0*/  HADD2.F32 R18, -RZ, R12.H0_H0 ;  /* 0x2000000cff127230 */ /* 0x000fca0000004100 */
[----:B------:R-:W-:-:S04]  /*0c00*/  FSETP.GTU.FTZ.AND P4, PT, |R18|, +INF , PT ;  /* 0x7f8000001200780b */ /* 0x000fc80003f9c200 */
[----:B------:R-:W-:Y:S01]  /*0c10*/  ISETP.GE.OR P4, PT, R25, R4, P4 ;  /* 0x000000041900720c */ /* 0x000fe20002786670 */
[----:B--2---:R-:W-:-:S05]  /*0c20*/  @!P1 HADD2.F32 R20, -RZ, R20.H0_H0 ;  /* 0x20000014ff149230 */ /* 0x004fca0000004100 */
[----:B------:R-:W-:Y:S02]  /*0c30*/  @!P1 FMNMX.FTZ R24, R19, R20, PT ;  /* 0x0000001413189209 */ /* 0x000fe40003810000 */
[----:B------:R-:W2:Y:S08]  /*0c40*/  @!P5 LDC.U16 R20, c[0x0][0x218] ;  /* 0x00008600ff14db82 */ /* 0x000eb00000000400 */
[----:B------:R-:W3:Y:S01]  /*0c50*/  @!P4 LDC.U16 R19, c[0x0][0x218] ;  /* 0x00008600ff13cb82 */ /* 0x000ee20000000400 */
[----:B------:R-:W-:Y:S01]  /*0c60*/  @!P1 F2FP.F16.F32.PACK_AB R24, RZ, R24 ;  /* 0x00000018ff18923e */ /* 0x000fe200000000ff */
[----:B------:R-:W-:-:S02]  /*0c70*/  @!P6 IMAD.IADD R25, R0, 0x1, R11 ;  /* 0x000000010019e824 */ /* 0x000fc400078e020b */
[----:B----4-:R-:W-:Y:S01]  /*0c80*/  @!P3 HADD2.F32 R23, -RZ, R23.H0_H0 ;  /* 0x20000017ff17b230 */ /* 0x010fe20000004100 */
[----:B------:R-:W-:Y:S01]  /*0c90*/  @!P1 PRMT R13, R24, 0x7610, R13 ;  /* 0x00007610180d9816 */ /* 0x000fe2000000000d */
[----:B0-----:R-:W-:-:S03]  /*0ca0*/  @!P6 IMAD.WIDE.U32 R2, R25, 0x2, R2 ;  /* 0x000000021902e825 */ /* 0x001fc600078e0002 */
[----:B------:R-:W-:Y:S01]  /*0cb0*/  @!P3 FMNMX.FTZ R14, R14, R23, PT ;  /* 0x000000170e0eb209 */ /* 0x000fe20003810000 */
[----:B------:R-:W-:Y:S01]  /*0cc0*/  @!P6 VIADD R11, R11, 0x80 ;  /* 0x000000800b0be836 */ /* 0x000fe20000000000 */
[----:B------:R0:W-:Y:S04]  /*0cd0*/  @!P6 STG.E.U16 desc[UR4][R2.64], R13 ;  /* 0x0000000d0200e986 */ /* 0x0001e8000c101504 */
[----:B------:R-:W-:Y:S01]  /*0ce0*/  ISETP.GE.AND P1, PT, R11, R4, PT ;  /* 0x000000040b00720c */ /* 0x000fe20003f26270 */
[----:B--2---:R-:W-:Y:S01]  /*0cf0*/  @!P5 HADD2.F32 R20, -RZ, R20.H0_H0 ;  /* 0x20000014ff14d230 */ /* 0x004fe20000004100 */
[----:B0-----:R-:W-:Y:S01]  /*0d00*/  @!P3 F2FP.F16.F32.PACK_AB R3, RZ, R14 ;  /* 0x0000000eff03b23e */ /* 0x001fe200000000ff */
[----:B-1----:R-:W-:Y:S02]  /*0d10*/  @!P0 HADD2.F32 R14, -RZ, R21.H0_H0 ;  /* 0x20000015ff0e8230 */ /* 0x002fe40000004100 */
[----:B---3--:R-:W-:-:S02]  /*0d20*/  @!P2 HADD2.F32 R21, -RZ, R22.H0_H0 ;  /* 0x20000016ff15a230 */ /* 0x008fc40000004100 */
[----:B------:R-:W-:Y:S01]  /*0d30*/  @!P4 HADD2.F32 R19, -RZ, R19.H0_H0 ;  /* 0x20000013ff13c230 */ /* 0x000fe20000004100 */
[----:B------:R-:W-:Y:S02]  /*0d40*/  @!P0 FMNMX.FTZ R15, R15, R14, PT ;  /* 0x0000000e0f0f8209 */ /* 0x000fe40003810000 */
[----:B------:R-:W-:Y:S02]  /*0d50*/  @!P2 FMNMX.FTZ R16, R16, R21, PT ;  /* 0x000000151010a209 */ /* 0x000fe40003810000 */
[----:B------:R-:W-:Y:S02]  /*0d60*/  @!P5 FMNMX.FTZ R17, R17, R20, PT ;  /* 0x000000141111d209 */ /* 0x000fe40003810000 */
[----:B------:R-:W-:Y:S02]  /*0d70*/  @!P4 FMNMX.FTZ R18, R18, R19, PT ;  /* 0x000000131212c209 */ /* 0x000fe40003810000 */
[----:B------:R-:W-:Y:S02]  /*0d80*/  @!P0 F2FP.F16.F32.PACK_AB R15, RZ, R15 ;  /* 0x0000000fff0f823e */ /* 0x000fe400000000ff */
[----:B------:R-:W-:-:S02]  /*0d90*/  @!P2 F2FP.F16.F32.PACK_AB R16, RZ, R16 ;  /* 0x00000010ff10a23e */ /* 0x000fc400000000ff */
[----:B------:R-:W-:Y:S02]  /*0da0*/  @!P5 F2FP.F16.F32.PACK_AB R17, RZ, R17 ;  /* 0x00000011ff11d23e */ /* 0x000fe400000000ff */
[----:B------:R-:W-:Y:S02]  /*0db0*/  @!P4 F2FP.F16.F32.PACK_AB R18, RZ, R18 ;  /* 0x00000012ff12c23e */ /* 0x000fe400000000ff */
[----:B------:R-:W-:Y:S02]  /*0dc0*/  @!P3 PRMT R6, R3, 0x7610, R6 ;  /* 0x000076100306b816 */ /* 0x000fe40000000006 */
[----:B------:R-:W-:Y:S02]  /*0dd0*/  @!P0 PRMT R9, R15, 0x7610, R9 ;  /* 0x000076100f098816 */ /* 0x000fe40000000009 */
[----:B------:R-:W-:Y:S02]  /*0de0*/  @!P2 PRMT R8, R16, 0x7610, R8 ;  /* 0x000076101008a816 */ /* 0x000fe40000000008 */
[----:B------:R-:W-:-:S02]  /*0df0*/  @!P5 PRMT R10, R17, 0x7610, R10 ;  /* 0x00007610110ad816 */ /* 0x000fc4000000000a */
        /* <DEDUP_REMOVED lines=14> */
.L_x_5344:
[----:B------:R-:W-:-:S13]  /*0ee0*/  ISETP.GE.AND P0, PT, R11, R4, PT ;  /* 0x000000040b00720c */ /* 0x000fda0003f06270 */
[----:B------:R-:W-:Y:S05]  /*0ef0*/  @P0 BRA `(.L_x_5346) ;  /* 0x0000000000300947 */ /* 0x000fea0003800000 */
[----:B0-----:R-:W0:Y:S01]  /*0f00*/  LDC.64 R2, c[0x0][0x228] ;  /* 0x00008a00ff027b82 */ /* 0x001e220000000a00 */
[----:B------:R-:W-:Y:S02]  /*0f10*/  IMAD.IADD R5, R0, 0x1, R11 ;  /* 0x0000000100057824 */ /* 0x000fe400078e020b */
[----:B------:R-:W-:Y:S02]  /*0f20*/  VIADD R11, R11, 0x80 ;  /* 0x000000800b0b7836 */ /* 0x000fe40000000000 */
[----:B0-----:R-:W-:-:S05]  /*0f30*/  IMAD.WIDE.U32 R2, R5, 0x2, R2 ;  /* 0x0000000205027825 */ /* 0x001fca00078e0002 */
[----:B------:R1:W-:Y:S02]  /*0f40*/  STG.E.U16 desc[UR4][R2.64], R6 ;  /* 0x0000000602007986 */ /* 0x0003e4000c101504 */
.L_x_5345:
[----:B------:R-:W-:-:S13]  /*0f50*/  ISETP.GE.AND P0, PT, R11, R4, PT ;  /* 0x000000040b00720c */ /* 0x000fda0003f06270 */
[----:B------:R-:W-:Y:S05]  /*0f60*/  @P0 BRA `(.L_x_5347) ;  /* 0x0000000000340947 */ /* 0x000fea0003800000 */
[----:B01----:R-:W0:Y:S01]  /*0f70*/  LDC.64 R2, c[0x0][0x228] ;  /* 0x00008a00ff027b82 */ /* 0x003e220000000a00 */
[----:B------:R-:W-:Y:S02]  /*0f80*/  IMAD.IADD R5, R0, 0x1, R11 ;  /* 0x0000000100057824 */ /* 0x000fe400078e020b */
[----:B------:R-:W-:Y:S02]  /*0f90*/  VIADD R11, R11, 0x80 ;  /* 0x000000800b0b7836 */ /* 0x000fe40000000000 */
[----:B0-----:R-:W-:-:S05]  /*0fa0*/  IMAD.WIDE.U32 R2, R5, 0x2, R2 ;  /* 0x0000000205027825 */ /* 0x001fca00078e0002 */
[----:B------:R1:W-:Y:S02]  /*0fb0*/  STG.E.U16 desc[UR4][R2.64], R9 ;  /* 0x0000000902007986 */ /* 0x0003e4000c101504 */
.L_x_5346:
        /* <DEDUP_REMOVED lines=8> */
.L_x_5347:
[----:B------:R-:W-:Y:S05]  /*1040*/  BSYNC B1 ;  /* 0x0000000000017941 */ /* 0x000fea0003800000 */
.L_x_5343:
[----:B------:R-:W-:-:S13]  /*1050*/  ISETP.GE.AND P0, PT, R11, R4, PT ;  /* 0x000000040b00720c */ /* 0x000fda0003f06270 */
[----:B012---:R-:W0:Y:S01]  /*1060*/  @!P0 LDC.64 R2, c[0x0][0x228] ;  /* 0x00008a00ff028b82 */ /* 0x007e220000000a00 */
[----:B------:R-:W-:Y:S02]  /*1070*/  @!P0 IMAD.IADD R5, R0, 0x1, R11 ;  /* 0x0000000100058824 */ /* 0x000fe400078e020b */
[----:B------:R-:W-:Y:S02]  /*1080*/  @!P0 VIADD R11, R11, 0x80 ;  /* 0x000000800b0b8836 */ /* 0x000fe40000000000 */
[----:B0-----:R-:W-:-:S05]  /*1090*/  @!P0 IMAD.WIDE.U32 R2, R5, 0x2, R2 ;  /* 0x0000000205028825 */ /* 0x001fca00078e0002 */
[----:B------:R2:W-:Y:S02]  /*10a0*/  @!P0 STG.E.U16 desc[UR4][R2.64], R10 ;  /* 0x0000000a02008986 */ /* 0x0005e4000c101504 */
.L_x_5348:
[----:B------:R-:W-:Y:S05]  /*10b0*/  BSYNC B0 ;  /* 0x0000000000007941 */ /* 0x000fea0003800000 */
.L_x_5342:
        /* <DEDUP_REMOVED lines=8> */
.L_x_5349:
        /* <DEDUP_REMOVED lines=12> */
.L_x_36169:


//--------------------- .text._ZN2at6native29vectorized_elementwise_kernelILi4EZZZNS0_21clamp_max_kernel_cudaERNS_18TensorIteratorBaseERKN3c106ScalarEENKUlvE_clEvENKUlvE6_clEvEUlNS4_4HalfEE_St5arrayIPcLm2EEEEviT0_T1_ --------------------------
	.section	.text._ZN2at6native29vectorized_elementwise_kernelILi4EZZZNS0_21clamp_max_kernel_cudaERNS_18TensorIteratorBaseERKN3c106ScalarEENKUlvE_clEvENKUlvE6_clEvEUlNS4_4HalfEE_St5arrayIPcLm2EEEEviT0_T1_,"ax",@progbits
	.align	128
        .global         _ZN2at6native29vectorized_elementwise_kernelILi4EZZZNS0_21clamp_max_kernel_cudaERNS_18TensorIteratorBaseERKN3c106ScalarEENKUlvE_clEvENKUlvE6_clEvEUlNS4_4HalfEE_St5arrayIPcLm2EEEEviT0_T1_
        .type           _ZN2at6native29vectorized_elementwise_kernelILi4EZZZNS0_21clamp_max_kernel_cudaERNS_18TensorIteratorBaseERKN3c106ScalarEENKUlvE_clEvENKUlvE6_clEvEUlNS4_4HalfEE_St5arrayIPcLm2EEEEviT0_T1_,@function
        .size           _ZN2at6native29vectorized_elementwise_kernelILi4EZZZNS0_21clamp_max_kernel_cudaERNS_18TensorIteratorBaseERKN3c106ScalarEENKUlvE_clEvENKUlvE6_clEvEUlNS4_4HalfEE_St5arrayIPcLm2EEEEviT0_T1_,(.L_x_36170 - _ZN2at6native29vectorized_elementwise_kernelILi4EZZZNS0_21clamp_max_kernel_cudaERNS_18TensorIteratorBaseERKN3c106ScalarEENKUlvE_clEvENKUlvE6_clEvEUlNS4_4HalfEE_St5arrayIPcLm2EEEEviT0_T1_)
        .other          _ZN2at6native29vectorized_elementwise_kernelILi4EZZZNS0_21clamp_max_kernel_cudaERNS_18TensorIteratorBaseERKN3c106ScalarEENKUlvE_clEvENKUlvE6_clEvEUlNS4_4HalfEE_St5arrayIPcLm2EEEEviT0_T1_,@"STO_CUDA_ENTRY STV_DEFAULT"
_ZN2at6native29vectorized_elementwise_kernelILi4EZZZNS0_21clamp_max_kernel_cudaERNS_18TensorIteratorBaseERKN3c106ScalarEENKUlvE_clEvENKUlvE6_clEvEUlNS4_4HalfEE_St5arrayIPcLm2EEEEviT0_T1_:
.text._ZN2at6native29vectorized_elementwise_kernelILi4EZZZNS0_21clamp_max_kernel_cudaERNS_18TensorIteratorBaseERKN3c106ScalarEENKUlvE_clEvENKUlvE6_clEvEUlNS4_4HalfEE_St5arrayIPcLm2EEEEviT0_T1_:
        /* <DEDUP_REMOVED lines=12> */
[----:B------:R-:W2:Y:S04]  /*00c0*/  LDG.E.64 R14, desc[UR4][R10.64] ;  /* 0x000000040a0e7981 */ /* 0x000ea8000c1e1b00 */
[----:B------:R-:W3:Y:S01]  /*00d0*/  LDG.E.64 R2, desc[UR4][R10.64+0x400] ;  /* 0x000400040a027981 */ /* 0x000ee2000c1e1b00 */
[----:B--2---:R-:W-:Y:S01]  /*00e0*/  HADD2.F32 R4, -RZ, R14.H0_H0 ;  /* 0x2000000eff047230 */ /* 0x004fe20000004100 */
[----:B------:R-:W-:Y:S02]  /*00f0*/  PRMT R6, R14, 0x7610, R6 ;  /* 0x000076100e067816 */ /* 0x000fe40000000006 */
[----:B------:R-:W-:Y:S02]  /*0100*/  PRMT R8, R15, 0x7610, R8 ;  /* 0x000076100f087816 */ /* 0x000fe40000000008 */
[----:B------:R-:W-:-:S02]  /*0110*/  FSETP.GTU.FTZ.AND P0, PT, |R4|, +INF , PT ;  /* 0x7f8000000400780b */ /* 0x000fc40003f1c200 */
[----:B---3--:R-:W-:Y:S01]  /*0120*/  PRMT R11, R3, 0x7610, R11 ;  /* 0x00007610030b7816 */ /* 0x008fe2000000000b */
[----:B------:R-:W-:Y:S01]  /*0130*/  HADD2.F32 R19, -RZ, R8.H0_H0 ;  /* 0x20000008ff137230 */ /* 0x000fe20000004100 */
[----:B------:R-:W-:Y:S02]  /*0140*/  PRMT R4, R14, 0x7632, R4 ;  /* 0x000076320e047816 */ /* 0x000fe40000000004 */
[----:B------:R-:W-:Y:S01]  /*0150*/  PRMT R5, R15, 0x7632, R5 ;  /* 0x000076320f057816 */ /* 0x000fe20000000005 */
[----:B------:R-:W-:Y:S01]  /*0160*/  HADD2.F32 R15, -RZ, R11.H0_H0 ;  /* 0x2000000bff0f7230 */ /* 0x000fe20000004100 */
[----:B------:R-:W-:Y:S02]  /*0170*/  PRMT R10, R3, 0x7632, R10 ;  /* 0x00007632030a7816 */ /* 0x000fe4000000000a */
[----:B------:R-:W-:Y:S01]  /*0180*/  FSETP.GTU.FTZ.AND P1, PT, |R19|, +INF , PT ;  /* 0x7f8000001300780b */ /* 0x000fe20003f3c200 */
[----:B------:R-:W-:Y:S01]  /*0190*/  HADD2.F32 R17, -RZ, R5.H0_H0 ;  /* 0x20000005ff117230 */ /* 0x000fe20000004100 */
[----:B------:R-:W-:Y:S01]  /*01a0*/  FSETP.GTU.FTZ.AND P5, PT, |R15|, +INF , PT ;  /* 0x7f8000000f00780b */ /* 0x000fe20003fbc200 */
[----:B------:R-:W0:Y:S01]  /*01b0*/  @!P0 LDC.U16 R12, c[0x0][0x218] ;  /* 0x00008600ff0c8b82 */ /* 0x000e220000000400 */
[----:B------:R-:W-:-:S02]  /*01c0*/  @!P0 HADD2.F32 R9, -RZ, R6.H0_H0 ;  /* 0x20000006ff098230 */ /* 0x000fc40000004100 */
[----:B------:R-:W-:Y:S01]  /*01d0*/  HADD2.F32 R14, -RZ, R10.H0_H0 ;  /* 0x2000000aff0e7230 */ /* 0x000fe20000004100 */
[----:B------:R-:W-:-:S04]  /*01e0*/  FSETP.GTU.FTZ.AND P2, PT, |R17|, +INF , PT ;  /* 0x7f8000001100780b */ /* 0x000fc80003f5c200 */
[----:B------:R-:W-:Y:S02]  /*01f0*/  FSETP.GTU.FTZ.AND P6, PT, |R14|, +INF , PT ;  /* 0x7f8000000e00780b */ /* 0x000fe40003fdc200 */
[----:B------:R-:W1:Y:S08]  /*0200*/  @!P1 LDC.U16 R25, c[0x0][0x218] ;  /* 0x00008600ff199b82 */ /* 0x000e700000000400 */
[----:B------:R-:W2:Y:S01]  /*0210*/  @!P5 LDC.U16 R23, c[0x0][0x218] ;  /* 0x00008600ff17db82 */ /* 0x000ea20000000400 */
[----:B0-----:R-:W-:-:S07]  /*0220*/  @!P0 HADD2.F32 R12, -RZ, R12.H0_H0 ;  /* 0x2000000cff0c8230 */ /* 0x001fce0000004100 */
[----:B------:R-:W0:Y:S01]  /*0230*/  @!P2 LDC.U16 R27, c[0x0][0x218] ;  /* 0x00008600ff1bab82 */ /* 0x000e220000000400 */
[----:B------:R-:W-:Y:S02]  /*0240*/  @!P0 FMNMX.FTZ R13, R9, R12, PT ;  /* 0x0000000c090d8209 */ /* 0x000fe40003810000 */
[C---:B------:R-:W-:Y:S02]  /*0250*/  PRMT R9, R2.reuse, 0x7632, R9 ;  /* 0x0000763202097816 */ /* 0x040fe40000000009 */
[----:B------:R-:W-:-:S03]  /*0260*/  PRMT R12, R2, 0x7610, R12 ;  /* 0x00007610020c7816 */ /* 0x000fc6000000000c */
[----:B------:R-:W3:Y:S01]  /*0270*/  @!P6 LDC.U16 R22, c[0x0][0x218] ;  /* 0x00008600ff16eb82 */ /* 0x000ee20000000400 */
[----:B------:R-:W-:Y:S01]  /*0280*/  @!P0 F2FP.F16.F32.PACK_AB R6, RZ, R13 ;  /* 0x0000000dff06823e */ /* 0x000fe200000000ff */
[----:B------:R-:W-:Y:S02]  /*0290*/  HADD2.F32 R16, -RZ, R9.H0_H0 ;  /* 0x20000009ff107230 */ /* 0x000fe40000004100 */
[----:B------:R-:W-:Y:S02]  /*02a0*/  HADD2.F32 R18, -RZ, R12.H0_H0 ;  /* 0x2000000cff127230 */ /* 0x000fe40000004100 */
[----:B------:R-:W-:Y:S01]  /*02b0*/  HADD2.F32 R13, -RZ, R4.H0_H0 ;  /* 0x20000004ff0d7230 */ /* 0x000fe20000004100 */
[----:B------:R-:W-:Y:S01]  /*02c0*/  FSETP.GTU.FTZ.AND P4, PT, |R16|, +INF , PT ;  /* 0x7f8000001000780b */ /* 0x000fe20003f9c200 */
[----:B------:R-:W4:Y:S01]  /*02d0*/  LDC.64 R2, c[0x0][0x228] ;  /* 0x00008a00ff027b82 */ /* 0x000f220000000a00 */
[----:B------:R-:W-:Y:S01]  /*02e0*/  FSETP.GTU.FTZ.AND P3, PT, |R18|, +INF , PT ;  /* 0x7f8000001200780b */ /* 0x000fe20003f7c200 */
[----:B-1----:R-:W-:Y:S01]  /*02f0*/  @!P1 HADD2.F32 R26, -RZ, R25.H0_H0 ;  /* 0x20000019ff1a9230 */ /* 0x002fe20000004100 */
[----:B------:R-:W-:Y:S01]  /*0300*/  FSETP.GTU.FTZ.AND P0, PT, |R13|, +INF , PT ;  /* 0x7f8000000d00780b */ /* 0x000fe20003f1c200 */
[----:B0-----:R-:W-:-:S08]  /*0310*/  @!P2 HADD2.F32 R28, -RZ, R27.H0_H0 ;  /* 0x2000001bff1ca230 */ /* 0x001fd00000004100 */
[----:B------:R-:W0:Y:S01]  /*0320*/  @!P4 LDC.U16 R24, c[0x0][0x218] ;  /* 0x00008600ff18cb82 */ /* 0x000e220000000400 */
[----:B------:R-:W-:-:S04]  /*0330*/  @!P2 FMNMX.FTZ R17, R28, R17, PT ;  /* 0x000000111c11a209 */ /* 0x000fc80003810000 */
[----:B------:R-:W-:-:S03]  /*0340*/  @!P2 F2FP.F16.F32.PACK_AB R5, RZ, R17 ;  /* 0x00000011ff05a23e */ /* 0x000fc600000000ff */
[----:B------:R-:W1:Y:S01]  /*0350*/  @!P3 LDC.U16 R20, c[0x0][0x218] ;  /* 0x00008600ff14bb82 */ /* 0x000e620000000400 */
[----:B----4-:R-:W-:Y:S01]  /*0360*/  IMAD.WIDE.U32 R2, R0, 0x2, R2 ;  /* 0x0000000200027825 */ /* 0x010fe200078e0002 */
[----:B------:R-:W-:-:S06]  /*0370*/  @!P1 FMNMX.FTZ R0, R26, R19, PT ;  /* 0x000000131a009209 */ /* 0x000fcc0003810000 */
[----:B------:R-:W4:Y:S01]  /*0380*/  @!P0 LDC.U16 R21, c[0x0][0x218] ;  /* 0x00008600ff158b82 */ /* 0x000f220000000400 */
[----:B------:R-:W-:Y:S01]  /*0390*/  @!P1 F2FP.F16.F32.PACK_AB R8, RZ, R0 ;  /* 0x00000000ff08923e */ /* 0x000fe200000000ff */
[----:B------:R-:W-:-:S03]  /*03a0*/  IMAD.WIDE R2, R7, 0x8, R2 ;  /* 0x0000000807027825 */ /* 0x000fc600078e0202 */
[----:B------:R-:W-:Y:S01]  /*03b0*/  PRMT R7, R8, 0x5410, R5 ;  /* 0x0000541008077816 */ /* 0x000fe20000000005 */
[----:B0-----:R-:W-:Y:S02]  /*03c0*/  @!P4 HADD2.F32 R25, -RZ, R24.H0_H0 ;  /* 0x20000018ff19c230 */ /* 0x001fe40000004100 */
[----:B--2---:R-:W-:Y:S02]  /*03d0*/  @!P5 HADD2.F32 R24, -RZ, R23.H0_H0 ;  /* 0x20000017ff18d230 */ /* 0x004fe40000004100 */
[----:B---3--:R-:W-:Y:S01]  /*03e0*/  @!P6 HADD2.F32 R23, -RZ, R22.H0_H0 ;  /* 0x20000016ff17e230 */ /* 0x008fe20000004100 */
[----:B------:R-:W-:Y:S02]  /*03f0*/  @!P4 FMNMX.FTZ R16, R25, R16, PT ;  /* 0x000000101910c209 */ /* 0x000fe40003810000 */
[----:B------:R-:W-:Y:S01]  /*0400*/  @!P5 FMNMX.FTZ R15, R24, R15, PT ;  /* 0x0000000f180fd209 */ /* 0x000fe20003810000 */
[----:B-1----:R-:W-:Y:S01]  /*0410*/  @!P3 HADD2.F32 R19, -RZ, R20.H0_H0 ;  /* 0x20000014ff13b230 */ /* 0x002fe20000004100 */
[----:B------:R-:W-:-:S02]  /*0420*/  @!P6 FMNMX.FTZ R14, R23, R14, PT ;  /* 0x0000000e170ee209 */ /* 0x000fc40003810000 */
[----:B------:R-:W-:Y:S02]  /*0430*/  @!P4 F2FP.F16.F32.PACK_AB R9, RZ, R16 ;  /* 0x00000010ff09c23e */ /* 0x000fe400000000ff */
[----:B------:R-:W-:Y:S02]  /*0440*/  @!P3 FMNMX.FTZ R18, R19, R18, PT ;  /* 0x000000121312b209 */ /* 0x000fe40003810000 */
[----:B------:R-:W-:Y:S01]  /*0450*/  @!P5 F2FP.F16.F32.PACK_AB R11, RZ, R15 ;  /* 0x0000000fff0bd23e */ /* 0x000fe200000000ff */
[----:B----4-:R-:W-:Y:S01]  /*0460*/  @!P0 HADD2.F32 R20, -RZ, R21.H0_H0 ;  /* 0x20000015ff148230 */ /* 0x010fe20000004100 */
[----:B------:R-:W-:Y:S02]  /*0470*/  @!P3 F2FP.F16.F32.PACK_AB R12, RZ, R18 ;  /* 0x00000012ff0cb23e */ /* 0x000fe400000000ff */
[----:B------:R-:W-:Y:S02]  /*0480*/  @!P6 F2FP.F16.F32.PACK_AB R10, RZ, R14 ;  /* 0x0000000eff0ae23e */ /* 0x000fe400000000ff */
[----:B------:R-:W-:-:S02]  /*0490*/  @!P0 FMNMX.FTZ R13, R20, R13, PT ;  /* 0x0000000d140d8209 */ /* 0x000fc40003810000 */
[----:B------:R-:W-:Y:S02]  /*04a0*/  PRMT R12, R12, 0x5410, R9 ;  /* 0x000054100c0c7816 */ /* 0x000fe40000000009 */
[----:B------:R-:W-:Y:S02]  /*04b0*/  @!P0 F2FP.F16.F32.PACK_AB R4, RZ, R13 ;  /* 0x0000000dff04823e */ /* 0x000fe400000000ff */
[----:B------:R-:W-:Y:S02]  /*04c0*/  PRMT R13, R11, 0x5410, R10 ;  /* 0x000054100b0d7816 */ /* 0x000fe4000000000a */
[----:B------:R-:W-:-:S03]  /*04d0*/  PRMT R6, R6, 0x5410, R4 ;  /* 0x0000541006067816 */ /* 0x000fc60000000004 */
[----:B------:R-:W-:Y:S04]  /*04e0*/  STG.E.64 desc[UR4][R2.64+0x400], R12 ;  /* 0x0004000c02007986 */ /* 0x000fe8000c101b04 */
[----:B------:R-:W-:Y:S01]  /*04f0*/  STG.E.64 desc[UR4][R2.64], R6 ;  /* 0x0000000602007986 */ /* 0x000fe2000c101b04 */
[----:B------:R-:W-:Y:S05]  /*0500*/  EXIT ;  /* 0x000000000000794d */ /* 0x000fea0003800000 */
.L_x_5350:
        /* <DEDUP_REMOVED lines=28> */
.L_x_5352:
[----:B------:R-:W-:Y:S05]  /*06d0*/  BSYNC B0 ;  /* 0x0000000000007941 */ /* 0x000fea0003800000 */
.L_x_5351:
        /* <DEDUP_REMOVED lines=15> */
.L_x_5354:
[----:B------:R-:W-:Y:S05]  /*07d0*/  BSYNC B0 ;  /* 0x0000000000007941 */ /* 0x000fea0003800000 */
.L_x_5353:
        /* <DEDUP_REMOVED lines=108> */
.L_x_5357:
[----:B------:R-:W-:-:S13]  /*0ea0*/  ISETP.GE.AND P0, PT, R11, R4, PT ;  /* 0x000000040b00720c */ /* 0x000fda0003f06270 */
[----:B------:R-:W-:Y:S05]  /*0eb0*/  @P0 BRA `(.L_x_5359) ;  /* 0x0000000000300947 */ /* 0x000fea0003800000 */
[----:B0-----:R-:W0:Y:S01]  /*0ec0*/  LDC.64 R2, c[0x0][0x228] ;  /* 0x00008a00ff027b82 */ /* 0x001e220000000a00 */
[----:B------:R-:W-:Y:S02]  /*0ed0*/  IMAD.IADD R5, R0, 0x1, R11 ;  /* 0x0000000100057824 */ /* 0x000fe400078e020b */
[----:B------:R-:W-:Y:S02]  /*0ee0*/  VIADD R11, R11, 0x80 ;  /* 0x000000800b0b7836 */ /* 0x000fe40000000000 */
[----:B0-----:R-:W-:-:S05]  /*0ef0*/  IMAD.WIDE.U32 R2, R5, 0x2, R2 ;  /* 0x0000000205027825 */ /* 0x001fca00078e0002 */
[----:B------:R1:W-:Y:S02]  /*0f00*/  STG.E.U16 desc[UR4][R2.64], R6 ;  /* 0x0000000602007986 */ /* 0x0003e4000c101504 */
.L_x_5358:
[----:B------:R-:W-:-:S13]  /*0f10*/  ISETP.GE.AND P0, PT, R11, R4, PT ;  /* 0x000000040b00720c */ /* 0x000fda0003f06270 */
[----:B------:R-:W-:Y:S05]  /*0f20*/  @P0 BRA `(.L_x_5360) ;  /* 0x0000000000340947 */ /* 0x000fea0003800000 */
[----:B01----:R-:W0:Y:S01]  /*0f30*/  LDC.64 R2, c[0x0][0x228] ;  /* 0x00008a00ff027b82 */ /* 0x003e220000000a00 */
[----:B------:R-:W-:Y:S02]  /*0f40*/  IMAD.IADD R5, R0, 0x1, R11 ;  /* 0x0000000100057824 */ /* 0x000fe400078e020b */
[----:B------:R-:W-:Y:S02]  /*0f50*/  VIADD R11, R11, 0x80 ;  /* 0x000000800b0b7836 */ /* 0x000fe40000000000 */
[----:B0-----:R-:W-:-:S05]  /*0f60*/  IMAD.WIDE.U32 R2, R5, 0x2, R2 ;  /* 0x0000000205027825 */ /* 0x001fca00078e0002 */
[----:B------:R1:W-:Y:S02]  /*0f70*/  STG.E.U16 desc[UR4][R2.64], R9 ;  /* 0x0000000902007986 */ /* 0x0003e4000c101504 */
.L_x_5359:
        /* <DEDUP_REMOVED lines=8> */
.L_x_5360:
[----:B------:R-:W-:Y:S05]  /*1000*/  BSYNC B1 ;  /* 0x0000000000017941 */ /* 0x000fea0003800000 */
.L_x_5356:
[----:B------:R-:W-:-:S13]  /*1010*/  ISETP.GE.AND P0, PT, R11, R4, PT ;  /* 0x000000040b00720c */ /* 0x000fda0003f06270 */
[----:B012---:R-:W0:Y:S01]  /*1020*/  @!P0 LDC.64 R2, c[0x0][0x228] ;  /* 0x00008a00ff028b82 */ /* 0x007e220000000a00 */
[----:B------:R-:W-:Y:S02]  /*1030*/  @!P0 IMAD.IADD R5, R0, 0x1, R11 ;  /* 0x0000000100058824 */ /* 0x000fe400078e020b */
[----:B------:R-:W-:Y:S02]  /*1040*/  @!P0 VIADD R11, R11, 0x80 ;  /* 0x000000800b0b8836 */ /* 0x000fe40000000000 */
[----:B0-----:R-:W-:-:S05]  /*1050*/  @!P0 IMAD.WIDE.U32 R2, R5, 0x2, R2 ;  /* 0x0000000205028825 */ /* 0x001fca00078e0002 */
[----:B------:R2:W-:Y:S02]  /*1060*/  @!P0 STG.E.U16 desc[UR4][R2.64], R10 ;  /* 0x0000000a02008986 */ /* 0x0005e4000c101504 */
.L_x_5361:
[----:B------:R-:W-:Y:S05]  /*1070*/  BSYNC B0 ;  /* 0x0000000000007941 */ /* 0x000fea0003800000 */
.L_x_5355:
        /* <DEDUP_REMOVED lines=8> */
.L_x_5362:
        /* <DEDUP_REMOVED lines=16> */
.L_x_36170:


//--------------------- .text._ZN2at6native29vectorized_elementwise_kernelILi8EZZZNS0_21clamp_max_kernel_cudaERNS_18TensorIteratorBaseERKN3c106ScalarEENKUlvE_clEvENKUlvE6_clEvEUlNS4_4HalfEE_St5arrayIPcLm2EEEEviT0_T1_ --------------------------
	.section	.text._ZN2at6native29vectorized_elementwise_kernelILi8EZZZNS0_21clamp_max_kernel_cudaERNS_18TensorIteratorBaseERKN3c106ScalarEENKUlvE_clEvENKUlvE6_clEvEUlNS4_4HalfEE_St5arrayIPcLm2EEEEviT0_T1_,"ax",@progbits
	.align	128
        .global         _ZN2at6native29vectorized_elementwise_kernelILi8EZZZNS0_21clamp_max_kernel_cudaERNS_18TensorIteratorBaseERKN3c106ScalarEENKUlvE_clEvENKUlvE6_clEvEUlNS4_4HalfEE_St5arrayIPcLm2EEEEviT0_T1_
        .type           _ZN2at6native29vectorized_elementwise_kernelILi8EZZZNS0_21clamp_max_kernel_cudaERNS_18TensorIteratorBaseERKN3c106ScalarEENKUlvE_clEvENKUlvE6_clEvEUlNS4_4HalfEE_St5arrayIPcLm2EEEEviT0_T1_,@function
        .size           _ZN2at6native29vectorized_elementwise_kernelILi8EZZZNS0_21clamp_max_kernel_cudaERNS_18TensorIteratorBaseERKN3c106ScalarEENKUlvE_clEvENKUlvE6_clEvEUlNS4_4HalfEE_St5arrayIPcLm2EEEEviT0_T1_,(.L_x_36171 - _ZN2at6native29vectorized_elementwise_kernelILi8EZZZNS0_21clamp_max_kernel_cudaERNS_18TensorIteratorBaseERKN3c106ScalarEENKUlvE_clEvENKUlvE6_clEvEUlNS4_4HalfEE_St5arrayIPcLm2EEEEviT0_T1_)
        .other          _ZN2at6native29vectorized_elementwise_kernelILi8EZZZNS0_21clamp_max_kernel_cudaERNS_18TensorIteratorBaseERKN3c106ScalarEENKUlvE_clEvENKUlvE6_clEvEUlNS4_4HalfEE_St5arrayIPcLm2EEEEviT0_T1_,@"STO_CUDA_ENTRY STV_DEFAULT"
_ZN2at6native29vectorized_elementwise_kernelILi8EZZZNS0_21clamp_max_kernel_cudaERNS_18TensorIteratorBaseERKN3c106ScalarEENKUlvE_clEvENKUlvE6_clEvEUlNS4_4HalfEE_St5arrayIPcLm2EEEEviT0_T1_:
.text._ZN2at6native29vectorized_elementwise_kernelILi8EZZZNS0_21clamp_max_kernel_cudaERNS_18TensorIteratorBaseERKN3c106ScalarEENKUlvE_clEvENKUlvE6_clEvEUlNS4_4HalfEE_St5arrayIPcLm2EEEEviT0_T1_:
        /* <DEDUP_REMOVED lines=12> */
[----:B------:R0:W2:Y:S02]  /*00c0*/  LDG.E.128 R4, desc[UR4][R2.64] ;  /* 0x0000000402047981 */ /* 0x0000a4000c1e1d00 */
[----:B0-----:R-:W0:Y:S02]  /*00d0*/  LDC.64 R2, c[0x0][0x228] ;  /* 0x00008a00ff027b82 */ /* 0x001e240000000a00 */
[----:B0-----:R-:W-:-:S04]  /*00e0*/  IMAD.WIDE.U32 R2, R0, 0x2, R2 ;  /* 0x0000000200027825 */ /* 0x001fc800078e0002 */
[----:B------:R-:W-:-:S04]  /*00f0*/  IMAD.WIDE R2, R9, 0x10, R2 ;  /* 0x0000001009027825 */ /* 0x000fc800078e0202 */
[----:B--2---:R-:W-:Y:S01]  /*0100*/  HADD2.F32 R8, -RZ, R4.H0_H0 ;  /* 0x20000004ff087230 */ /* 0x004fe20000004100 */
[----:B------:R-:W-:Y:S02]  /*0110*/  PRMT R12, R5, 0x7610, R12 ;  /* 0x00007610050c7816 */ /* 0x000fe4000000000c */
[----:B------:R-:W-:Y:S02]  /*0120*/  PRMT R10, R7, 0x7610, R10 ;  /* 0x00007610070a7816 */ /* 0x000fe4000000000a */
[----:B------:R-:W-:Y:S01]  /*0130*/  FSETP.GTU.FTZ.AND P0, PT, |R8|, +INF , PT ;  /* 0x7f8000000800780b */ /* 0x000fe20003f1c200 */
[----:B------:R-:W-:Y:S01]  /*0140*/  HADD2.F32 R19, -RZ, R12.H0_H0 ;  /* 0x2000000cff137230 */ /* 0x000fe20000004100 */
[----:B------:R-:W-:Y:S01]  /*0150*/  PRMT R5, R5, 0x7632, R5 ;  /* 0x0000763205057816 */ /* 0x000fe20000000005 */
[----:B------:R-:W-:Y:S01]  /*0160*/  HADD2.F32 R15, -RZ, R10.H0_H0 ;  /* 0x2000000aff0f7230 */ /* 0x000fe20000004100 */
[----:B------:R-:W-:Y:S02]  /*0170*/  PRMT R7, R7, 0x7632, R7 ;  /* 0x0000763207077816 */ /* 0x000fe40000000007 */
[----:B------:R-:W-:Y:S01]  /*0180*/  FSETP.GTU.FTZ.AND P1, PT, |R19|, +INF , PT ;  /* 0x7f8000001300780b */ /* 0x000fe20003f3c200 */
[----:B------:R-:W-:Y:S01]  /*0190*/  HADD2.F32 R17, -RZ, R5.H0_H0 ;  /* 0x20000005ff117230 */ /* 0x000fe20000004100 */
[----:B------:R-:W-:Y:S01]  /*01a0*/  FSETP.GTU.FTZ.AND P5, PT, |R15|, +INF , PT ;  /* 0x7f8000000f00780b */ /* 0x000fe20003fbc200 */
[----:B------:R-:W-:-:S03]  /*01b0*/  HADD2.F32 R14, -RZ, R7.H0_H0 ;  /* 0x20000007ff0e7230 */ /* 0x000fc60000004100 */
[----:B------:R-:W-:Y:S01]  /*01c0*/  FSETP.GTU.FTZ.AND P2, PT, |R17|, +INF , PT ;  /* 0x7f8000001100780b */ /* 0x000fe20003f5c200 */
[----:B------:R-:W0:Y:S01]  /*01d0*/  @!P0 LDC.U16 R11, c[0x0][0x218] ;  /* 0x00008600ff0b8b82 */ /* 0x000e220000000400 */
[----:B------:R-:W-:Y:S01]  /*01e0*/  @!P0 HADD2.F32 R8, -RZ, R4.H0_H0 ;  /* 0x20000004ff088230 */ /* 0x000fe20000004100 */
[----:B------:R-:W-:-:S06]  /*01f0*/  FSETP.GTU.FTZ.AND P6, PT, |R14|, +INF , PT ;  /* 0x7f8000000e00780b */ /* 0x000fcc0003fdc200 */
[----:B------:R-:W1:Y:S08]  /*0200*/  @!P1 LDC.U16 R25, c[0x0][0x218] ;  /* 0x00008600ff199b82 */ /* 0x000e700000000400 */
[----:B------:R-:W2:Y:S01]  /*0210*/  @!P5 LDC.U16 R23, c[0x0][0x218] ;  /* 0x00008600ff17db82 */ /* 0x000ea20000000400 */
[----:B0-----:R-:W-:-:S07]  /*0220*/  @!P0 HADD2.F32 R11, -RZ, R11.H0_H0 ;  /* 0x2000000bff0b8230 */ /* 0x001fce0000004100 */
[----:B------:R-:W0:Y:S01]  /*0230*/  @!P2 LDC.U16 R27, c[0x0][0x218] ;  /* 0x00008600ff1bab82 */ /* 0x000e220000000400 */
[----:B------:R-:W-:Y:S02]  /*0240*/  @!P0 FMNMX.FTZ R13, R8, R11, PT ;  /* 0x0000000b080d8209 */ /* 0x000fe40003810000 */
[C---:B------:R-:W-:Y:S01]  /*0250*/  PRMT R11, R6.reuse, 0x7610, R11 ;  /* 0x00007610060b7816 */ /* 0x040fe2000000000b */
[----:B-1----:R-:W-:Y:S01]  /*0260*/  @!P1 HADD2.F32 R26, -RZ, R25.H0_H0 ;  /* 0x20000019ff1a9230 */ /* 0x002fe20000004100 */
[----:B------:R-:W-:-:S03]  /*0270*/  PRMT R6, R6, 0x7632, R6 ;  /* 0x0000763206067816 */ /* 0x000fc60000000006 */
[----:B------:R-:W1:Y:S01]  /*0280*/  @!P6 LDC.U16 R22, c[0x0][0x218] ;  /* 0x00008600ff16eb82 */ /* 0x000e620000000400 */
[----:B------:R-:W-:Y:S01]  /*0290*/  PRMT R8, R4, 0x7632, R8 ;  /* 0x0000763204087816 */ /* 0x000fe20000000008 */
[----:B------:R-:W-:Y:S01]  /*02a0*/  HADD2.F32 R18, -RZ, R11.H0_H0 ;  /* 0x2000000bff127230 */ /* 0x000fe20000004100 */
[----:B------:R-:W-:Y:S01]  /*02b0*/  @!P0 F2FP.F16.F32.PACK_AB R4, RZ, R13 ;  /* 0x0000000dff04823e */ /* 0x000fe200000000ff */
[----:B------:R-:W-:Y:S01]  /*02c0*/  HADD2.F32 R16, -RZ, R6.H0_H0 ;  /* 0x20000006ff107230 */ /* 0x000fe20000004100 */
[----:B------:R-:W-:Y:S01]  /*02d0*/  @!P1 FMNMX.FTZ R0, R26, R19, PT ;  /* 0x000000131a009209 */ /* 0x000fe20003810000 */
[----:B------:R-:W-:Y:S01]  /*02e0*/  HADD2.F32 R13, -RZ, R8.H0_H0 ;  /* 0x20000008ff0d7230 */ /* 0x000fe20000004100 */
[----:B------:R-:W-:Y:S02]  /*02f0*/  FSETP.GTU.FTZ.AND P3, PT, |R18|, +INF , PT ;  /* 0x7f8000001200780b */ /* 0x000fe40003f7c200 */
[----:B------:R-:W-:Y:S02]  /*0300*/  FSETP.GTU.FTZ.AND P4, PT, |R16|, +INF , PT ;  /* 0x7f8000001000780b */ /* 0x000fe40003f9c200 */
[----:B------:R-:W-:-:S02]  /*0310*/  FSETP.GTU.FTZ.AND P0, PT, |R13|, +INF , PT ;  /* 0x7f8000000d00780b */ /* 0x000fc40003f1c200 */
[----:B------:R-:W-:Y:S01]  /*0320*/  @!P1 F2FP.F16.F32.PACK_AB R12, RZ, R0 ;  /* 0x00000000ff0c923e */ /* 0x000fe200000000ff */
[----:B0-----:R-:W-:-:S06]  /*0330*/  @!P2 HADD2.F32 R28, -RZ, R27.H0_H0 ;  /* 0x2000001bff1ca230 */ /* 0x001fcc0000004100 */
[----:B------:R-:W0:Y:S01]  /*0340*/  @!P3 LDC.U16 R20, c[0x0][0x218] ;  /* 0x00008600ff14bb82 */ /* 0x000e220000000400 */
[----:B------:R-:W-:-:S04]  /*0350*/  @!P2 FMNMX.FTZ R17, R28, R17, PT ;  /* 0x000000111c11a209 */ /* 0x000fc80003810000 */
[----:B------:R-:W-:-:S03]  /*0360*/  @!P2 F2FP.F16.F32.PACK_AB R5, RZ, R17 ;  /* 0x00000011ff05a23e */ /* 0x000fc600000000ff */
[----:B------:R-:W3:Y:S01]  /*0370*/  @!P4 LDC.U16 R24, c[0x0][0x218] ;  /* 0x00008600ff18cb82 */ /* 0x000ee20000000400 */
[----:B------:R-:W-:-:S07]  /*0380*/  PRMT R5, R12, 0x5410, R5 ;  /* 0x000054100c057816 */ /* 0x000fce0000000005 */
[----:B------:R-:W4:Y:S01]  /*0390*/  @!P0 LDC.U16 R21, c[0x0][0x218] ;  /* 0x00008600ff158b82 */ /* 0x000f220000000400 */
[----:B0-----:R-:W-:-:S05]  /*03a0*/  @!P3 HADD2.F32 R19, -RZ, R20.H0_H0 ;  /* 0x20000014ff13b230 */ /* 0x001fca0000004100 */
[----:B------:R-:W-:Y:S01]  /*03b0*/  @!P3 FMNMX.FTZ R18, R19, R18, PT ;  /* 0x000000121312b209 */ /* 0x000fe20003810000 */
[----:B---3--:R-:W-:-:S03]  /*03c0*/  @!P4 HADD2.F32 R25, -RZ, R24.H0_H0 ;  /* 0x20000018ff19c230 */ /* 0x008fc60000004100 */
[----:B------:R-:W-:Y:S01]  /*03d0*/  @!P3 F2FP.F16.F32.PACK_AB R11, RZ, R18 ;  /* 0x00000012ff0bb23e */ /* 0x000fe200000000ff */
[----:B--2---:R-:W-:Y:S02]  /*03e0*/  @!P5 HADD2.F32 R24, -RZ, R23.H0_H0 ;  /* 0x20000017ff18d230 */ /* 0x004fe40000004100 */
[----:B-1----:R-:W-:Y:S01]  /*03f0*/  @!P6 HADD2.F32 R23, -RZ, R22.H0_H0 ;  /* 0x20000016ff17e230 */ /* 0x002fe20000004100 */
[----:B------:R-:W-:Y:S02]  /*0400*/  @!P4 FMNMX.FTZ R16, R25, R16, PT ;  /* 0x000000101910c209 */ /* 0x000fe40003810000 */
[----:B------:R-:W-:Y:S01]  /*0410*/  @!P5 FMNMX.FTZ R15, R24, R15, PT ;  /* 0x0000000f180fd209 */ /* 0x000fe20003810000 */
[----:B----4-:R-:W-:Y:S01]  /*0420*/  @!P0 HADD2.F32 R20, -RZ, R21.H0_H0 ;  /* 0x20000015ff148230 */ /* 0x010fe20000004100 */
[----:B------:R-:W-:Y:S02]  /*0430*/  @!P6 FMNMX.FTZ R14, R23, R14, PT ;  /* 0x0000000e170ee209 */ /* 0x000fe40003810000 */
[----:B------:R-:W-:-:S02]  /*0440*/  @!P4 F2FP.F16.F32.PACK_AB R6, RZ, R16 ;  /* 0x00000010ff06c23e */ /* 0x000fc400000000ff */
[----:B------:R-:W-:Y:S02]  /*0450*/  @!P0 FMNMX.FTZ R13, R20, R13, PT ;  /* 0x0000000d140d8209 */ /* 0x000fe40003810000 */
[----:B------:R-:W-:Y:S02]  /*0460*/  @!P5 F2FP.F16.F32.PACK_AB R10, RZ, R15 ;  /* 0x0000000fff0ad23e */ /* 0x000fe400000000ff */
[----:B------:R-:W-:Y:S02]  /*0470*/  @!P6 F2FP.F16.F32.PACK_AB R7, RZ, R14 ;  /* 0x0000000eff07e23e */ /* 0x000fe400000000ff */
[----:B------:R-:W-:Y:S02]  /*0480*/  @!P0 F2FP.F16.F32.PACK_AB R8, RZ, R13 ;  /* 0x0000000dff08823e */ /* 0x000fe400000000ff */
[----:B------:R-:W-:Y:S02]  /*0490*/  PRMT R6, R11, 0x5410, R6 ;  /* 0x000054100b067816 */ /* 0x000fe40000000006 */
[----:B------:R-:W-:-:S02]  /*04a0*/  PRMT R7, R10, 0x5410, R7 ;  /* 0x000054100a077816 */ /* 0x000fc40000000007 */
[----:B------:R-:W-:-:S05]  /*04b0*/  PRMT R4, R4, 0x5410, R8 ;  /* 0x0000541004047816 */ /* 0x000fca0000000008 */
[----:B------:R-:W-:Y:S01]  /*04c0*/  STG.E.128 desc[UR4][R2.64], R4 ;  /* 0x0000000402007986 */ /* 0x000fe2000c101d04 */
[----:B------:R-:W-:Y:S05]  /*04d0*/  EXIT ;  /* 0x000000000000794d */ /* 0x000fea0003800000 */
.L_x_5363:
        /* <DEDUP_REMOVED lines=28> */
.L_x_5365:
[----:B------:R-:W-:Y:S05]  /*06a0*/  BSYNC B0 ;  /* 0x0000000000007941 */ /* 0x000fea0003800000 */
.L_x_5364:
        /* <DEDUP_REMOVED lines=15> */
.L_x_5367:
[----:B------:R-:W-:Y:S05]  /*07a0*/  BSYNC B0 ;  /* 0x0000000000007941 */ /* 0x000fea0003800000 */
.L_x_5366:
        /* <DEDUP_REMOVED lines=108> */
.L_x_5370:
[----:B------:R-:W-:-:S13]  /*0e70*/  ISETP.GE.AND P0, PT, R11, R4, PT ;  /* 0x000000040b00720c */ /* 0x000fda0003f06270 */
[----:B------:R-:W-:Y:S05]  /*0e80*/  @P0 BRA `(.L_x_5372) ;  /* 0x0000000000300947 */ /* 0x000fea0003800000 */
[----:B0-----:R-:W0:Y:S01]  /*0e90*/  LDC.64 R2, c[0x0][0x228] ;  /* 0x00008a00ff027b82 */ /* 0x001e220000000a00 */
[----:B------:R-:W-:Y:S02]  /*0ea0*/  IMAD.IADD R5, R0, 0x1, R11 ;  /* 0x0000000100057824 */ /* 0x000fe400078e020b */
[----:B------:R-:W-:Y:S02]  /*0eb0*/  VIADD R11, R11, 0x80 ;  /* 0x000000800b0b7836 */ /* 0x000fe40000000000 */
[----:B0-----:R-:W-:-:S05]  /*0ec0*/  IMAD.WIDE.U32 R2, R5, 0x2, R2 ;  /* 0x0000000205027825 */ /* 0x001fca00078e0002 */
[----:B------:R1:W-:Y:S02]  /*0ed0*/  STG.E.U16 desc[UR4][R2.64], R6 ;  /* 0x0000000602007986 */ /* 0x0003e4000c101504 */
.L_x_5371:
[----:B------:R-:W-:-:S13]  /*0ee0*/  ISETP.GE.AND P0, PT, R11, R4, PT ;  /* 0x000000040b00720c */ /* 0x000fda0003f06270 */
[----:B------:R-:W-:Y:S05]  /*0ef0*/  @P0 BRA `(.L_x_5373) ;  /* 0x0000000000340947 */ /* 0x000fea0003800000 */
[----:B01----:R-:W0:Y:S01]  /*0f00*/  LDC.64 R2, c[0x0][0x228] ;  /* 0x00008a00ff027b82 */ /* 0x003e220000000a00 */
[----:B------:R-:W-:Y:S02]  /*0f10*/  IMAD.IADD R5, R0, 0x1, R11 ;  /* 0x0000000100057824 */ /* 0x000fe400078e020b */
[----:B------:R-:W-:Y:S02]  /*0f20*/  VIADD R11, R11, 0x80 ;  /* 0x000000800b0b7836 */ /* 0x000fe40000000000 */
[----:B0-----:R-:W-:-:S05]  /*0f30*/  IMAD.WIDE.U32 R2, R5, 0x2, R2 ;  /* 0x0000000205027825 */ /* 0x001fca00078e0002 */
[----:B------:R1:W-:Y:S02]  /*0f40*/  STG.E.U16 desc[UR4][R2.64], R9 ;  /* 0x0000000902007986 */ /* 0x0003e4000c101504 */
.L_x_5372:
        /* <DEDUP_REMOVED lines=8> */
.L_x_5373:
[----:B------:R-:W-:Y:S05]  /*0fd0*/  BSYNC B1 ;  /* 0x0000000000017941 */ /* 0x000fea0003800000 */
.L_x_5369:
[----:B------:R-:W-:-:S13]  /*0fe0*/  ISETP.GE.AND P0, PT, R11, R4, PT ;  /* 0x000000040b00720c */ /* 0x000fda0003f06270 */
[----:B012---:R-:W0:Y:S01]  /*0ff0*/  @!P0 LDC.64 R2, c[0x0][0x228] ;  /* 0x00008a00ff028b82 */ /* 0x007e220000000a00 */
[----:B------:R-:W-:Y:S02]  /*1000*/  @!P0 IMAD.IADD R5, R0, 0x1, R11 ;  /* 0x0000000100058824 */ /* 0x000fe400078e020b */
[----:B------:R-:W-:Y:S02]  /*1010*/  @!P0 VIADD R11, R11, 0x80 ;  /* 0x000000800b0b8836 */ /* 0x000fe40000000000 */
[----:B0-----:R-:W-:-:S05]  /*1020*/  @!P0 IMAD.WIDE.U32 R2, R5, 0x2, R2 ;  /* 0x0000000205028825 */ /* 0x001fca00078e0002 */
[----:B------:R2:W-:Y:S02]  /*1030*/  @!P0 STG.E.U16 desc[UR4][R2.64], R10 ;  /* 0x0000000a02008986 */ /* 0x0005e4000c101504 */
.L_x_5374:
[----:B------:R-:W-:Y:S05]  /*1040*/  BSYNC B0 ;  /* 0x0000000000007941 */ /* 0x000fea0003800000 */
.L_x_5368:
        /* <DEDUP_REMOVED lines=8> */
.L_x_5375:
        /* <DEDUP_REMOVED lines=11> */
.L_x_36171:


//--------------------- .text._ZN2at6native18elementwise_kernelILi128ELi4EZNS0_15gpu_kernel_implIZZZNS0_21clamp_max_kernel_cudaERNS_18TensorIteratorBaseERKN3c106ScalarEENKUlvE_clEvENKUlvE5_clEvEUlfE_EEvS4_RKT_EUliE_EEviT1_ --------------------------
	.section	.text._ZN2at6native18elementwise_kernelILi128ELi4EZNS0_15gpu_kernel_implIZZZNS0_21clamp_max_kernel_cudaERNS_18TensorIteratorBaseERKN3c106ScalarEENKUlvE_clEvENKUlvE5_clEvEUlfE_EEvS4_RKT_EUliE_EEviT1_,"ax",@progbits
	.align	128
        .global         _ZN2at6native18elementwise_kernelILi128ELi4EZNS0_15gpu_kernel_implIZZZNS0_21clamp_max_kernel_cudaERNS_18TensorIteratorBaseERKN3c106ScalarEENKUlvE_clEvENKUlvE5_clEvEUlfE_EEvS4_RKT_EUliE_EEviT1_
        .type           _ZN2at6native18elementwise_kernelILi128ELi4EZNS0_15gpu_kernel_implIZZZNS0_21clamp_max_kernel_cudaERNS_18TensorIteratorBaseERKN3c106ScalarEENKUlvE_clEvENKUlvE5_clEvEUlfE_EEvS4_RKT_EUliE_EEviT1_,@function
        .size           _ZN2at6native18elementwise_kernelILi128ELi4EZNS0_15gpu_kernel_implIZZZNS0_21clamp_max_kernel_cudaERNS_18TensorIteratorBaseERKN3c106ScalarEENKUlvE_clEvENKUlvE5_clEvEUlfE_EEvS4_RKT_EUliE_EEviT1_,(.L_x_36172 - _ZN2at6native18elementwise_kernelILi128ELi4EZNS0_15gpu_kernel_implIZZZNS0_21clamp_max_kernel_cudaERNS_18TensorIteratorBaseERKN3c106ScalarEENKUlvE_clEvENKUlvE5_clEvEUlfE_EEvS4_RKT_EUliE_EEviT1_)
        .other          _ZN2at6native18elementwise_kernelILi128ELi4EZNS0_15gpu_kernel_implIZZZNS0_21clamp_max_kernel_cudaERNS_18TensorIteratorBaseERKN3c106ScalarEENKUlvE_clEvENKUlvE5_clEvEUlfE_EEvS4_RKT_EUliE_EEviT1_,@"STO_CUDA_ENTRY STV_DEFAULT"
_ZN2at6native18elementwise_kernelILi128ELi4EZNS0_15gpu_kernel_implIZZZNS0_21clamp_max_kernel_cudaERNS_18TensorIteratorBaseERKN3c106ScalarEENKUlvE_clEvENKUlvE5_clEvEUlfE_EEvS4_RKT_EUliE_EEviT1_:
.text._ZN2at6native18elementwise_kernelILi128ELi4EZNS0_15gpu_kernel_implIZZZNS0_21clamp_max_kernel_cudaERNS_18TensorIteratorBaseERKN3c106ScalarEENKUlvE_clEvENKUlvE5_clEvEUlfE_EEvS4_RKT_EUliE_EEviT1_:
        /* <DEDUP_REMOVED lines=313> */
.L_x_5378:
        /* <DEDUP_REMOVED lines=22> */
.L_x_5383:
[----:B------:R-:W2:Y:S02]  /*14f0*/  LDG.E.U8 R2, desc[UR36][R4.64] ;  /* 0x0000002404027981 */ /* 0x000ea4000c1e1100 */
[----:B--2---:R-:W-:Y:S01]  /*1500*/  I2FP.F32.U32 R2, R2 ;  /* 0x0000000200027245 */ /* 0x004fe20000201000 */
[----:B------:R-:W-:Y:S06]  /*1510*/  BRA `(.L_x_5385) ;  /* 0x0000000c002c7947 */ /* 0x000fec0003800000 */
.L_x_5382:
        /* <DEDUP_REMOVED lines=9> */
.L_x_5387:
[----:B------:R-:W2:Y:S02]  /*15b0*/  LDG.E R2, desc[UR36][R4.64] ;  /* 0x0000002404027981 */ /* 0x000ea4000c1e1900 */
[----:B--2---:R-:W-:Y:S01]  /*15c0*/  I2FP.F32.S32 R2, R2 ;  /* 0x0000000200027245 */ /* 0x004fe20000201400 */
[----:B------:R-:W-:Y:S06]  /*15d0*/  BRA `(.L_x_5385) ;  /* 0x0000000800fc7947 */ /* 0x000fec0003800000 */
.L_x_5386:
[----:B------:R-:W2:Y:S02]  /*15e0*/  LDG.E.U16 R2, desc[UR36][R4.64] ;  /* 0x0000002404027981 */ /* 0x000ea4000c1e1500 */
[----:B--2---:R-:W0:Y:S01]  /*15f0*/  I2F.S16 R2, R2 ;  /* 0x0000000200027306 */ /* 0x004e220000101400 */
[----:B------:R-:W-:Y:S05]  /*1600*/  BRA `(.L_x_5385) ;  /* 0x0000000800f07947 */ /* 0x000fea0003800000 */
.L_x_5381:
        /* <DEDUP_REMOVED lines=8> */
.L_x_5389:
[----:B------:R-:W2:Y:S02]  /*1690*/  LDG.E.U16 R2, desc[UR36][R4.64] ;  /* 0x0000002404027981 */ /* 0x000ea4000c1e1500 */
[----:B--2---:R-:W-:Y:S01]  /*16a0*/  HADD2.F32 R2, -RZ, R2.H0_H0 ;  /* 0x20000002ff027230 */ /* 0x004fe20000004100 */
[----:B------:R-:W-:Y:S06]  /*16b0*/  BRA `(.L_x_5385) ;  /* 0x0000000800c47947 */ /* 0x000fec0003800000 */
.L_x_5388:
        /* <DEDUP_REMOVED lines=8> */
.L_x_5391:
[----:B------:R-:W2:Y:S02]  /*1740*/  LDG.E.U16 R2, desc[UR36][R4.64] ;  /* 0x0000002404027981 */ /* 0x000ea4000c1e1500 */
[----:B--2---:R-:W-:Y:S01]  /*1750*/  HADD2.F32 R2, -RZ, R2.H0_H0 ;  /* 0x20000002ff027230 */ /* 0x004fe20000004100 */
[----:B------:R-:W-:Y:S06]  /*1760*/  BRA `(.L_x_5385) ;  /* 0x0000000800987947 */ /* 0x000fec0003800000 */
.L_x_5390:
[----:B------:R-:W2:Y:S01]  /*1770*/  LDG.E.64 R4, desc[UR36][R4.64] ;  /* 0x0000002404047981 */ /* 0x000ea2000c1e1b00 */
[----:B------:R-:W-:Y:S01]  /*1780*/  UMOV UR4, 0xf0000000 ;  /* 0xf000000000047882 */ /* 0x000fe20000000000 */
[----:B------:R-:W-:Y:S01]  /*1790*/  UMOV UR5, 0x380fffff ;  /* 0x380fffff00057882 */ /* 0x000fe20000000000 */
[----:B--2---:R-:W0:Y:S01]  /*17a0*/  F2F.F32.F64 R2, R4 ;  /* 0x0000000400027310 */ /* 0x004e220000301000 */
[----:B------:R-:W-:-:S14]  /*17b0*/  DSETP.GEU.AND P0, PT, |R4|, UR4, PT ;  /* 0x0000000404007e2a */ /* 0x000fdc000bf0e200 */
[----:B0-----:R-:W-:Y:S01]  /*17c0*/  @!P0 FMUL R2, R2, 1.175494350822287508e-38 ;  /* 0x0080000002028820 */ /* 0x001fe20000400000 */
[----:B------:R-:W-:Y:S06]  /*17d0*/  BRA `(.L_x_5385) ;  /* 0x00000008007c7947 */ /* 0x000fec0003800000 */
.L_x_5380:
        /* <DEDUP_REMOVED lines=12> */
.L_x_5394:
[----:B------:R-:W2:Y:S01]  /*18a0*/  LDG.E.64 R4, desc[UR36][R4.64] ;  /* 0x0000002404047981 */ /* 0x000ea2000c1e1b00 */
[----:B------:R-:W-:Y:S01]  /*18b0*/  UMOV UR4, 0xf0000000 ;  /* 0xf000000000047882 */ /* 0x000fe20000000000 */
[----:B------:R-:W-:Y:S01]  /*18c0*/  UMOV UR5, 0x380fffff ;  /* 0x380fffff00057882 */ /* 0x000fe20000000000 */
[----:B--2---:R-:W0:Y:S01]  /*18d0*/  F2F.F32.F64 R2, R4 ;  /* 0x0000000400027310 */ /* 0x004e220000301000 */
[----:B------:R-:W-:-:S14]  /*18e0*/  DSETP.GEU.AND P0, PT, |R4|, UR4, PT ;  /* 0x0000000404007e2a */ /* 0x000fdc000bf0e200 */
[----:B0-----:R-:W-:Y:S01]  /*18f0*/  @!P0 FMUL R2, R2, 1.175494350822287508e-38 ;  /* 0x0080000002028820 */ /* 0x001fe20000400000 */
[----:B------:R-:W-:Y:S06]  /*1900*/  BRA `(.L_x_5385) ;  /* 0x0000000800307947 */ /* 0x000fec0003800000 */
.L_x_5393:
        /* <DEDUP_REMOVED lines=26> */
.L_x_5396:
        /* <DEDUP_REMOVED lines=11> */
[----:B------:R-:W-:Y:S01]  /*1b60*/  LOP3.LUT R2, R2, 0x80000000, R3, 0xf8, !PT ;  /* 0x8000000002027812 */ /* 0x000fe200078ef803 */
[----:B------:R-:W-:Y:S06]  /*1b70*/  BRA `(.L_x_5385) ;  /* 0x0000000400947947 */ /* 0x000fec0003800000 */
.L_x_5395:
[----:B------:R-:W2:Y:S02]  /*1b80*/  LDG.E.U16 R2, desc[UR36][R4.64] ;  /* 0x0000002404027981 */ /* 0x000ea4000c1e1500 */
[----:B--2---:R-:W-:Y:S01]  /*1b90*/  IMAD.U32 R2, R2, 0x10000, RZ ;  /* 0x0001000002027824 */ /* 0x004fe200078e00ff */
[----:B------:R-:W-:Y:S06]  /*1ba0*/  BRA `(.L_x_5385) ;  /* 0x0000000400887947 */ /* 0x000fec0003800000 */
.L_x_5392:
        /* <DEDUP_REMOVED lines=11> */
.L_x_5399:
        /* <DEDUP_REMOVED lines=20> */
.L_x_5401:
[----:B------:R-:W-:Y:S05]  /*1da0*/  BSYNC B0 ;  /* 0x0000000000007941 */ /* 0x000fea0003800000 */
.L_x_5400:
[----:B------:R-:W-:Y:S01]  /*1db0*/  IMAD.SHL.U32 R2, R2, 0x100000, RZ ;  /* 0x0010000002027824 */ /* 0x000fe200078e00ff */
[----:B------:R-:W-:-:S04]  /*1dc0*/  LEA R3, R0, 0x3b800000, 0x17 ;  /* 0x3b80000000037811 */ /* 0x000fc800078eb8ff */
[----:B------:R-:W-:Y:S01]  /*1dd0*/  LOP3.LUT R2, R3, R2, R4, 0xfe, !PT ;  /* 0x0000000203027212 */ /* 0x000fe200078efe04 */
[----:B------:R-:W-:Y:S06]  /*1de0*/  BRA `(.L_x_5385) ;  /* 0x0000000000f87947 */ /* 0x000fec0003800000 */
.L_x_5398:
        /* <DEDUP_REMOVED lines=20> */
.L_x_5403:
[----:B------:R-:W-:Y:S05]  /*1f30*/  BSYNC B0 ;  /* 0x0000000000007941 */ /* 0x000fea0003800000 */
.L_x_5402:
[----:B------:R-:W-:Y:S01]  /*1f40*/  IMAD.SHL.U32 R2, R2, 0x200000, RZ ;  /* 0x0020000002027824 */ /* 0x000fe200078e00ff */
[----:B------:R-:W-:-:S04]  /*1f50*/  LEA R3, R0, 0x37800000, 0x17 ;  /* 0x3780000000037811 */ /* 0x000fc800078eb8ff */
[----:B------:R-:W-:Y:S01]  /*1f60*/  LOP3.LUT R2, R3, R2, R4, 0xfe, !PT ;  /* 0x0000000203027212 */ /* 0x000fe200078efe04 */
[----:B------:R-:W-:Y:S06]  /*1f70*/  BRA `(.L_x_5385) ;  /* 0x0000000000947947 */ /* 0x000fec0003800000 */
.L_x_5397:
        /* <DEDUP_REMOVED lines=14> */
.L_x_5384:
        /* <DEDUP_REMOVED lines=16> */
.L_x_5406:
[----:B------:R-:W-:Y:S01]  /*2160*/  IMAD.MOV.U32 R2, RZ, RZ, RZ ;  /* 0x000000ffff027224 */ /* 0x000fe200078e00ff */
[----:B------:R-:W-:Y:S06]  /*2170*/  BRA `(.L_x_5385) ;  /* 0x0000000000147947 */ /* 0x000fec0003800000 */
.L_x_5405:
[----:B------:R-:W2:Y:S02]  /*2180*/  LDG.E.64 R2, desc[UR36][R4.64] ;  /* 0x0000002404027981 */ /* 0x000ea4000c1e1b00 */
[----:B--2---:R0:W1:Y:S01]  /*2190*/  I2F.U64 R2, R2 ;  /* 0x0000000200027312 */ /* 0x0040620000301000 */
[----:B------:R-:W-:Y:S05]  /*21a0*/  BRA `(.L_x_5385) ;  /* 0x0000000000087947 */ /* 0x000fea0003800000 */
.L_x_5404:
[----:B------:R-:W2:Y:S02]  /*21b0*/  LDG.E R2, desc[UR36][R4.64] ;  /* 0x0000002404027981 */ /* 0x000ea4000c1e1900 */
[----:B--2---:R-:W-:-:S07]  /*21c0*/  I2FP.F32.U32 R2, R2 ;  /* 0x0000000200027245 */ /* 0x004fce0000201000 */
.L_x_5385:
[----:B------:R-:W-:Y:S05]  /*21d0*/  BSYNC B6 ;  /* 0x0000000000067941 */ /* 0x000fea0003800000 */
.L_x_5379:
[----:B--23--:R-:W2:Y:S01]  /*21e0*/  LDC.U8 R4, c[0x0][0x430] ;  /* 0x00010c00ff047b82 */ /* 0x00cea20000000000 */
[----:B01---5:R-:W-:-:S13]  /*21f0*/  FSETP.GTU.FTZ.AND P0, PT, |R2|, +INF , PT ;  /* 0x7f8000000200780b */ /* 0x023fda0003f1c200 */
[----:B----4-:R-:W0:Y:S01]  /*2200*/  @!P0 LDC R3, c[0x0][0x420] ;  /* 0x00010800ff038b82 */ /* 0x010e220000000800 */
[----:B--2---:R-:W-:-:S04]  /*2210*/  PRMT R0, R4, 0x9910, RZ ;  /* 0x0000991004007816 */ /* 0x004fc800000000ff */
[----:B------:R-:W-:Y:S02]  /*2220*/  ISETP.GT.AND P1, PT, R0, 0x9, PT ;  /* 0x000000090000780c */ /* 0x000fe40003f24270 */
[----:B0-----:R-:W-:-:S11]  /*2230*/  @!P0 FMNMX.FTZ R2, R2, R3, PT ;  /* 0x0000000302028209 */ /* 0x001fd60003810000 */
        /* <DEDUP_REMOVED lines=12> */
.L_x_5410:
[----:B------:R-:W0:Y:S02]  /*2300*/  F2I.S64.TRUNC R2, R2 ;  /* 0x0000000200027311 */ /* 0x000e24000020d900 */
[----:B0-----:R-:W-:-:S05]  /*2310*/  IMAD.MOV.U32 R5, RZ, RZ, R2 ;  /* 0x000000ffff057224 */ /* 0x001fca00078e0002 */
[----:B------:R0:W-:Y:S01]  /*2320*/  STG.E.U8 desc[UR36][R16.64], R5 ;  /* 0x0000000510007986 */ /* 0x0001e2000c101124 */
[----:B------:R-:W-:Y:S05]  /*2330*/  BRA `(.L_x_5412) ;  /* 0x0000000c00407947 */ /* 0x000fea0003800000 */
.L_x_5409:
        /* <DEDUP_REMOVED lines=9> */
.L_x_5414:
[----:B------:R-:W0:Y:S02]  /*23d0*/  F2I.FTZ.TRUNC.NTZ R3, R2 ;  /* 0x0000000200037305 */ /* 0x000e24000021f100 */
[----:B0-----:R0:W-:Y:S01]  /*23e0*/  STG.E desc[UR36][R16.64], R3 ;  /* 0x0000000310007986 */ /* 0x0011e2000c101924 */
[----:B------:R-:W-:Y:S05]  /*23f0*/  BRA `(.L_x_5412) ;  /* 0x0000000c00107947 */ /* 0x000fea0003800000 */
.L_x_5413:
[----:B------:R-:W0:Y:S02]  /*2400*/  F2I.FTZ.TRUNC.NTZ R3, R2 ;  /* 0x0000000200037305 */ /* 0x000e24000021f100 */
[----:B0-----:R0:W-:Y:S01]  /*2410*/  STG.E.U16 desc[UR36][R16.64], R3 ;  /* 0x0000000310007986 */ /* 0x0011e2000c101524 */
[----:B------:R-:W-:Y:S05]  /*2420*/  BRA `(.L_x_5412) ;  /* 0x0000000c00047947 */ /* 0x000fea0003800000 */
.L_x_5408:
        /* <DEDUP_REMOVED lines=8> */
.L_x_5416:
[----:B------:R-:W-:-:S05]  /*24b0*/  F2FP.F16.F32.PACK_AB R2, RZ, R2 ;  /* 0x00000002ff02723e */ /* 0x000fca00000000ff */
[----:B------:R0:W-:Y:S01]  /*24c0*/  STG.E.U16 desc[UR36][R16.64], R2 ;  /* 0x0000000210007986 */ /* 0x0001e2000c101524 */
[----:B------:R-:W-:Y:S05]  /*24d0*/  BRA `(.L_x_5412) ;  /* 0x0000000800d87947 */ /* 0x000fea0003800000 */
.L_x_5415:
        /* <DEDUP_REMOVED lines=9> */
.L_x_5418:
[----:B------:R-:W-:-:S04]  /*2570*/  F2FP.F16.F32.PACK_AB R3, RZ, R2 ;  /* 0x00000002ff03723e */ /* 0x000fc800000000ff */
[----:B------:R-:W-:-:S05]  /*2580*/  PRMT R3, R3, 0x5410, RZ ;  /* 0x0000541003037816 */ /* 0x000fca00000000ff */
[----:B------:R0:W-:Y:S01]  /*2590*/  STG.E desc[UR36][R16.64], R3 ;  /* 0x0000000310007986 */ /* 0x0001e2000c101924 */
[----:B------:R-:W-:Y:S05]  /*25a0*/  BRA `(.L_x_5412) ;  /* 0x0000000800a47947 */ /* 0x000fea0003800000 */
.L_x_5417:
[----:B------:R-:W-:-:S06]  /*25b0*/  FMUL.FTZ R2, R2, 1 ;  /* 0x3f80000002027820 */ /* 0x000fcc0000410000 */
[----:B------:R-:W0:Y:S02]  /*25c0*/  F2F.F64.F32 R2, R2 ;  /* 0x0000000200027310 */ /* 0x000e240000201800 */
[----:B0-----:R0:W-:Y:S01]  /*25d0*/  STG.E.64 desc[UR36][R16.64], R2 ;  /* 0x0000000210007986 */ /* 0x0011e2000c101b24 */
[----:B------:R-:W-:Y:S05]  /*25e0*/  BRA `(.L_x_5412) ;  /* 0x0000000800947947 */ /* 0x000fea0003800000 */
.L_x_5407:
        /* <DEDUP_REMOVED lines=12> */
.L_x_5421:
[----:B------:R-:W-:Y:S01]  /*26b0*/  FMUL.FTZ R4, R2, 1 ;  /* 0x3f80000002047820 */ /* 0x000fe20000410000 */
[----:B------:R-:W-:-:S05]  /*26c0*/  CS2R R6, SRZ ;  /* 0x0000000000067805 */ /* 0x000fca000001ff00 */
[----:B------:R-:W0:Y:S02]  /*26d0*/  F2F.F64.F32 R4, R4 ;  /* 0x0000000400047310 */ /* 0x000e240000201800 */
[----:B0-----:R0:W-:Y:S01]  /*26e0*/  STG.E.128 desc[UR36][R16.64], R4 ;  /* 0x0000000410007986 */ /* 0x0011e2000c101d24 */
[----:B------:R-:W-:Y:S05]  /*26f0*/  BRA `(.L_x_5412) ;  /* 0x0000000800507947 */ /* 0x000fea0003800000 */
.L_x_5420:
        /* <DEDUP_REMOVED lines=20> */
.L_x_5425:
[----:B------:R-:W-:Y:S05]  /*2840*/  BSYNC B0 ;  /* 0x0000000000007941 */ /* 0x000fea0003800000 */
.L_x_5424:
[----:B------:R-:W-:-:S05]  /*2850*/  LOP3.LUT R5, R0, R5, RZ, 0xfc, !PT ;  /* 0x0000000500057212 */ /* 0x000fca00078efcff */
[----:B------:R0:W-:Y:S01]  /*2860*/  STG.E.U8 desc[UR36][R16.64], R5 ;  /* 0x0000000510007986 */ /* 0x0001e2000c101124 */
[----:B------:R-:W-:Y:S05]  /*2870*/  BRA `(.L_x_5412) ;  /* 0x0000000400f07947 */ /* 0x000fea0003800000 */
.L_x_5423:
        /* <DEDUP_REMOVED lines=12> */
.L_x_5427:
[----:B------:R-:W-:Y:S01]  /*2940*/  IMAD.MOV.U32 R0, RZ, RZ, 0x7f ;  /* 0x0000007fff007424 */ /* 0x000fe200078e00ff */
[----:B------:R-:W-:-:S04]  /*2950*/  ISETP.GT.U32.AND P0, PT, R4, 0x7f800000, PT ;  /* 0x7f8000000400780c */ /* 0x000fc80003f04070 */
[----:B------:R-:W-:-:S09]  /*2960*/  SEL R0, R0, 0x7c, P0 ;  /* 0x0000007c00007807 */ /* 0x000fd20000000000 */
.L_x_5428:
[----:B------:R-:W-:Y:S05]  /*2970*/  BSYNC B0 ;  /* 0x0000000000007941 */ /* 0x000fea0003800000 */
.L_x_5426:
[----:B------:R-:W-:-:S04]  /*2980*/  LOP3.LUT R2, R2, 0x80000000, RZ, 0xc0, !PT ;  /* 0x8000000002027812 */ /* 0x000fc800078ec0ff */
[----:B------:R-:W-:-:S04]  /*2990*/  SHF.R.U32.HI R3, RZ, 0x18, R2 ;  /* 0x00000018ff037819 */ /* 0x000fc80000011602 */
[----:B------:R-:W-:-:S05]  /*29a0*/  LOP3.LUT R3, R0, R3, RZ, 0xfc, !PT ;  /* 0x0000000300037212 */ /* 0x000fca00078efcff */
[----:B------:R0:W-:Y:S01]  /*29b0*/  STG.E.U8 desc[UR36][R16.64], R3 ;  /* 0x0000000310007986 */ /* 0x0001e2000c101124 */
[----:B------:R-:W-:Y:S05]  /*29c0*/  BRA `(.L_x_5412) ;  /* 0x00000004009c7947 */ /* 0x000fea0003800000 */
.L_x_5422:
[----:B------:R-:W-:-:S05]  /*29d0*/  F2FP.BF16.F32.PACK_AB R2, RZ, R2 ;  /* 0x00000002ff02723e */ /* 0x000fca00000010ff */
[----:B------:R0:W-:Y:S01]  /*29e0*/  STG.E.U16 desc[UR36][R16.64], R2 ;  /* 0x0000000210007986 */ /* 0x0001e2000c101524 */
[----:B------:R-:W-:Y:S05]  /*29f0*/  BRA `(.L_x_5412) ;  /* 0x0000000400907947 */ /* 0x000fea0003800000 */
.L_x_5419:
        /* <DEDUP_REMOVED lines=11> */
.L_x_5431:
        /* <DEDUP_REMOVED lines=16> */
.L_x_5434:
[----:B------:R-:W-:-:S04]  /*2bb0*/  LOP3.LUT R2, R2, 0x80000000, RZ, 0xc0, !PT ;  /* 0x8000000002027812 */ /* 0x000fc800078ec0ff */
[----:B------:R-:W-:-:S04]  /*2bc0*/  SHF.R.U32.HI R3, RZ, 0x18, R2 ;  /* 0x00000018ff037819 */ /* 0x000fc80000011602 */
[----:B------:R-:W-:-:S04]  /*2bd0*/  LOP3.LUT R0, R0, R3, RZ, 0xfc, !PT ;  /* 0x0000000300007212 */ /* 0x000fc800078efcff */
[----:B------:R-:W-:-:S07]  /*2be0*/  PRMT R8, R0, 0x7610, R8 ;  /* 0x0000761000087816 */ /* 0x000fce0000000008 */
.L_x_5433:
[----:B------:R-:W-:Y:S05]  /*2bf0*/  BSYNC B0 ;  /* 0x0000000000007941 */ /* 0x000fea0003800000 */
.L_x_5432:
[----:B------:R0:W-:Y:S01]  /*2c00*/  STG.E.U8 desc[UR36][R16.64], R8 ;  /* 0x0000000810007986 */ /* 0x0001e2000c101124 */
[----:B------:R-:W-:Y:S05]  /*2c10*/  BRA `(.L_x_5412) ;  /* 0x0000000400087947 */ /* 0x000fea0003800000 */
.L_x_5430:
        /* <DEDUP_REMOVED lines=16> */
.L_x_5437:
[----:B------:R-:W-:-:S04]  /*2d20*/  LOP3.LUT R2, R2, 0x80000000, RZ, 0xc0, !PT ;  /* 0x8000000002027812 */ /* 0x000fc800078ec0ff */
[----:B------:R-:W-:-:S04]  /*2d30*/  SHF.R.U32.HI R3, RZ, 0x18, R2 ;  /* 0x00000018ff037819 */ /* 0x000fc80000011602 */
[----:B------:R-:W-:-:S04]  /*2d40*/  LOP3.LUT R0, R0, R3, RZ, 0xfc, !PT ;  /* 0x0000000300007212 */ /* 0x000fc800078efcff */
[----:B------:R-:W-:-:S07]  /*2d50*/  PRMT R8, R0, 0x7610, R8 ;  /* 0x0000761000087816 */ /* 0x000fce0000000008 */
.L_x_5436:
[----:B------:R-:W-:Y:S05]  /*2d60*/  BSYNC B0 ;  /* 0x0000000000007941 */ /* 0x000fea0003800000 */
.L_x_5435:
[----:B------:R3:W-:Y:S01]  /*2d70*/  STG.E.U8 desc[UR36][R16.64], R8 ;  /* 0x0000000810007986 */ /* 0x0007e2000c101124 */
[----:B------:R-:W-:Y:S05]  /*2d80*/  BRA `(.L_x_5412) ;  /* 0x0000000000ac7947 */ /* 0x000fea0003800000 */
.L_x_5429:
        /* <DEDUP_REMOVED lines=21> */
.L_x_5411:
        /* <DEDUP_REMOVED lines=16> */
.L_x_5440:
[----:B------:R-:W-:Y:S05]  /*2fe0*/  BRA `(.L_x_5412) ;  /* 0x0000000000147947 */ /* 0x000fea0003800000 */
.L_x_5439:
[----:B------:R-:W0:Y:S02]  /*2ff0*/  F2I.U64.TRUNC R2, R2 ;  /* 0x0000000200027311 */ /* 0x000e24000020d800 */
[----:B0-----:R2:W-:Y:S01]  /*3000*/  STG.E.64 desc[UR36][R16.64], R2 ;  /* 0x0000000210007986 */ /* 0x0015e2000c101b24 */
[----:B------:R-:W-:Y:S05]  /*3010*/  BRA `(.L_x_5412) ;  /* 0x0000000000087947 */ /* 0x000fea0003800000 */
.L_x_5438:
[----:B------:R-:W0:Y:S02]  /*3020*/  F2I.FTZ.U32.TRUNC.NTZ R3, R2 ;  /* 0x0000000200037305 */ /* 0x000e24000021f000 */
[----:B0-----:R0:W-:Y:S02]  /*3030*/  STG.E desc[UR36][R16.64], R3 ;  /* 0x0000000310007986 */ /* 0x0011e4000c101924 */
.L_x_5412:
[----:B------:R-:W-:-:S04]  /*3040*/  IMAD R18, R23, 0x200, R18 ;  /* 0x0000020017127824 */ /* 0x000fc800078e0212 */
[----:B------:R-:W-:-:S07]  /*3050*/  VIADD R19, R18, 0x80 ;  /* 0x0000008012137836 */ /* 0x000fce0000000000 */
.L_x_5377:
[----:B------:R-:W-:Y:S05]  /*3060*/  BSYNC B7 ;  /* 0x0000000000077941 */ /* 0x000fea0003800000 */
.L_x_5376:
        /* <DEDUP_REMOVED lines=307> */
.L_x_5443:
        /* <DEDUP_REMOVED lines=22> */
.L_x_5448:
[----:B------:R-:W2:Y:S02]  /*4500*/  LDG.E.U8 R2, desc[UR36][R4.64] ;  /* 0x0000002404027981 */ /* 0x000ea4000c1e1100 */
[----:B--2---:R-:W-:Y:S01]  /*4510*/  I2FP.F32.U32 R2, R2 ;  /* 0x0000000200027245 */ /* 0x004fe20000201000 */
[----:B------:R-:W-:Y:S06]  /*4520*/  BRA `(.L_x_5450) ;  /* 0x0000000c002c7947 */ /* 0x000fec0003800000 */
.L_x_5447:
        /* <DEDUP_REMOVED lines=9> */
.L_x_5452:
[----:B------:R-:W2:Y:S02]  /*45c0*/  LDG.E R2, desc[UR36][R4.64] ;  /* 0x0000002404027981 */ /* 0x000ea4000c1e1900 */
[----:B--2---:R-:W-:Y:S01]  /*45d0*/  I2FP.F32.S32 R2, R2 ;  /* 0x0000000200027245 */ /* 0x004fe20000201400 */
[----:B------:R-:W-:Y:S06]  /*45e0*/  BRA `(.L_x_5450) ;  /* 0x0000000800fc7947 */ /* 0x000fec0003800000 */
.L_x_5451:
[----:B------:R-:W2:Y:S02]  /*45f0*/  LDG.E.U16 R2, desc[UR36][R4.64] ;  /* 0x0000002404027981 */ /* 0x000ea4000c1e1500 */
[----:B--2---:R-:W1:Y:S01]  /*4600*/  I2F.S16 R2, R2 ;  /* 0x0000000200027306 */ /* 0x004e620000101400 */
[----:B------:R-:W-:Y:S05]  /*4610*/  BRA `(.L_x_5450) ;  /* 0x0000000800f07947 */ /* 0x000fea0003800000 */
.L_x_5446:
        /* <DEDUP_REMOVED lines=8> */
.L_x_5454:
[----:B------:R-:W2:Y:S02]  /*46a0*/  LDG.E.U16 R2, desc[UR36][R4.64] ;  /* 0x0000002404027981 */ /* 0x000ea4000c1e1500 */
[----:B--2---:R-:W-:Y:S01]  /*46b0*/  HADD2.F32 R2, -RZ, R2.H0_H0 ;  /* 0x20000002ff027230 */ /* 0x004fe20000004100 */
[----:B------:R-:W-:Y:S06]  /*46c0*/  BRA `(.L_x_5450) ;  /* 0x0000000800c47947 */ /* 0x000fec0003800000 */
.L_x_5453:
        /* <DEDUP_REMOVED lines=8> */
.L_x_5456:
[----:B------:R-:W2:Y:S02]  /*4750*/  LDG.E.U16 R2, desc[UR36][R4.64] ;  /* 0x0000002404027981 */ /* 0x000ea4000c1e1500 */
[----:B--2---:R-:W-:Y:S01]  /*4760*/  HADD2.F32 R2, -RZ, R2.H0_H0 ;  /* 0x20000002ff027230 */ /* 0x004fe20000004100 */
[----:B------:R-:W-:Y:S06]  /*4770*/  BRA `(.L_x_5450) ;  /* 0x0000000800987947 */ /* 0x000fec0003800000 */
.L_x_5455:
[----:B------:R-:W2:Y:S01]  /*4780*/  LDG.E.64 R4, desc[UR36][R4.64] ;  /* 0x0000002404047981 */ /* 0x000ea2000c1e1b00 */
[----:B------:R-:W-:Y:S01]  /*4790*/  UMOV UR4, 0xf0000000 ;  /* 0xf000000000047882 */ /* 0x000fe20000000000 */
[----:B------:R-:W-:Y:S01]  /*47a0*/  UMOV UR5, 0x380fffff ;  /* 0x380fffff00057882 */ /* 0x000fe20000000000 */
[----:B--2---:R-:W0:Y:S01]  /*47b0*/  F2F.F32.F64 R2, R4 ;  /* 0x0000000400027310 */ /* 0x004e220000301000 */
[----:B------:R-:W-:-:S14]  /*47c0*/  DSETP.GEU.AND P0, PT, |R4|, UR4, PT ;  /* 0x0000000404007e2a */ /* 0x000fdc000bf0e200 */
[----:B0-----:R-:W-:Y:S01]  /*47d0*/  @!P0 FMUL R2, R2, 1.175494350822287508e-38 ;  /* 0x0080000002028820 */ /* 0x001fe20000400000 */
[----:B------:R-:W-:Y:S06]  /*47e0*/  BRA `(.L_x_5450) ;  /* 0x00000008007c7947 */ /* 0x000fec0003800000 */
.L_x_5445:
        /* <DEDUP_REMOVED lines=12> */
.L_x_5459:
[----:B------:R-:W2:Y:S01]  /*48b0*/  LDG.E.64 R4, desc[UR36][R4.64] ;  /* 0x0000002404047981 */ /* 0x000ea2000c1e1b00 */
[----:B------:R-:W-:Y:S01]  /*48c0*/  UMOV UR4, 0xf0000000 ;  /* 0xf000000000047882 */ /* 0x000fe20000000000 */
[----:B------:R-:W-:Y:S01]  /*48d0*/  UMOV UR5, 0x380fffff ;  /* 0x380fffff00057882 */ /* 0x000fe20000000000 */
[----:B--2---:R-:W0:Y:S01]  /*48e0*/  F2F.F32.F64 R2, R4 ;  /* 0x0000000400027310 */ /* 0x004e220000301000 */
[----:B------:R-:W-:-:S14]  /*48f0*/  DSETP.GEU.AND P0, PT, |R4|, UR4, PT ;  /* 0x0000000404007e2a */ /* 0x000fdc000bf0e200 */
[----:B0-----:R-:W-:Y:S01]  /*4900*/  @!P0 FMUL R2, R2, 1.175494350822287508e-38 ;  /* 0x0080000002028820 */ /* 0x001fe20000400000 */
[----:B------:R-:W-:Y:S06]  /*4910*/  BRA `(.L_x_5450) ;  /* 0x0000000800307947 */ /* 0x000fec0003800000 */
.L_x_5458:
        /* <DEDUP_REMOVED lines=26> */
.L_x_5461:
        /* <DEDUP_REMOVED lines=13> */
.L_x_5460:
[----:B------:R-:W2:Y:S02]  /*4b90*/  LDG.E.U16 R2, desc[UR36][R4.64] ;  /* 0x0000002404027981 */ /* 0x000ea4000c1e1500 */
[----:B--2---:R-:W-:Y:S01]  /*4ba0*/  IMAD.U32 R2, R2, 0x10000, RZ ;  /* 0x0001000002027824 */ /* 0x004fe200078e00ff */
[----:B------:R-:W-:Y:S06]  /*4bb0*/  BRA `(.L_x_5450) ;  /* 0x0000000400887947 */ /* 0x000fec0003800000 */
.L_x_5457:
        /* <DEDUP_REMOVED lines=11> */
.L_x_5464:
        /* <DEDUP_REMOVED lines=20> */
.L_x_5466:
[----:B------:R-:W-:Y:S05]  /*4db0*/  BSYNC B0 ;  /* 0x0000000000007941 */ /* 0x000fea0003800000 */
.L_x_5465:
[----:B------:R-:W-:Y:S01]  /*4dc0*/  IMAD.SHL.U32 R2, R2, 0x100000, RZ ;  /* 0x0010000002027824 */ /* 0x000fe200078e00ff */
[----:B------:R-:W-:-:S04]  /*4dd0*/  LEA R3, R0, 0x3b800000, 0x17 ;  /* 0x3b80000000037811 */ /* 0x000fc800078eb8ff */
[----:B------:R-:W-:Y:S01]  /*4de0*/  LOP3.LUT R2, R3, R2, R4, 0xfe, !PT ;  /* 0x0000000203027212 */ /* 0x000fe200078efe04 */
[----:B------:R-:W-:Y:S06]  /*4df0*/  BRA `(.L_x_5450) ;  /* 0x0000000000f87947 */ /* 0x000fec0003800000 */
.L_x_5463:
        /* <DEDUP_REMOVED lines=20> */
.L_x_5468:
[----:B------:R-:W-:Y:S05]  /*4f40*/  BSYNC B0 ;  /* 0x0000000000007941 */ /* 0x000fea0003800000 */
.L_x_5467:
[----:B------:R-:W-:Y:S01]  /*4f50*/  IMAD.SHL.U32 R2, R2, 0x200000, RZ ;  /* 0x0020000002027824 */ /* 0x000fe200078e00ff */
[----:B------:R-:W-:-:S04]  /*4f60*/  LEA R3, R0, 0x37800000, 0x17 ;  /* 0x3780000000037811 */ /* 0x000fc800078eb8ff */
[----:B------:R-:W-:Y:S01]  /*4f70*/  LOP3.LUT R2, R3, R2, R4, 0xfe, !PT ;  /* 0x0000000203027212 */ /* 0x000fe200078efe04 */
[----:B------:R-:W-:Y:S06]  /*4f80*/  BRA `(.L_x_5450) ;  /* 0x0000000000947947 */ /* 0x000fec0003800000 */
.L_x_5462:
        /* <DEDUP_REMOVED lines=14> */
.L_x_5449:
        /* <DEDUP_REMOVED lines=16> */
.L_x_5471:
[----:B------:R-:W-:Y:S01]  /*5170*/  IMAD.MOV.U32 R2, RZ, RZ, RZ ;  /* 0x000000ffff027224 */ /* 0x000fe200078e00ff */
[----:B------:R-:W-:Y:S06]  /*5180*/  BRA `(.L_x_5450) ;  /* 0x0000000000147947 */ /* 0x000fec0003800000 */
.L_x_5470:
[----:B------:R-:W2:Y:S02]  /*5190*/  LDG.E.64 R2, desc[UR36][R4.64] ;  /* 0x0000002404027981 */ /* 0x000ea4000c1e1b00 */
[----:B--2---:R0:W1:Y:S01]  /*51a0*/  I2F.U64 R2, R2 ;  /* 0x0000000200027312 */ /* 0x0040620000301000 */
[----:B------:R-:W-:Y:S05]  /*51b0*/  BRA `(.L_x_5450) ;  /* 0x0000000000087947 */ /* 0x000fea0003800000 */
.L_x_5469:
[----:B------:R-:W2:Y:S02]  /*51c0*/  LDG.E R2, desc[UR36][R4.64] ;  /* 0x0000002404027981 */ /* 0x000ea4000c1e1900 */
[----:B--2---:R-:W-:-:S07]  /*51d0*/  I2FP.F32.U32 R2, R2 ;  /* 0x0000000200027245 */ /* 0x004fce0000201000 */
.L_x_5450:
[----:B------:R-:W-:Y:S05]  /*51e0*/  BSYNC B6 ;  /* 0x0000000000067941 */ /* 0x000fea0003800000 */
.L_x_5444:
[----:B0---4-:R-:W0:Y:S01]  /*51f0*/  LDC.U8 R4, c[0x0][0x430] ;  /* 0x00010c00ff047b82 */ /* 0x011e220000000000 */
[----:B-1-3-5:R-:W-:-:S13]  /*5200*/  FSETP.GTU.FTZ.AND P0, PT, |R2|, +INF , PT ;  /* 0x7f8000000200780b */ /* 0x02afda0003f1c200 */
[----:B--2---:R-:W1:Y:S01]  /*5210*/  @!P0 LDC R3, c[0x0][0x420] ;  /* 0x00010800ff038b82 */ /* 0x004e620000000800 */
[----:B0-----:R-:W-:-:S04]  /*5220*/  PRMT R0, R4, 0x9910, RZ ;  /* 0x0000991004007816 */ /* 0x001fc800000000ff */
[----:B------:R-:W-:Y:S02]  /*5230*/  ISETP.GT.AND P1, PT, R0, 0x9, PT ;  /* 0x000000090000780c */ /* 0x000fe40003f24270 */
[----:B-1----:R-:W-:-:S11]  /*5240*/  @!P0 FMNMX.FTZ R2, R2, R3, PT ;  /* 0x0000000302028209 */ /* 0x002fd60003810000 */
        /* <DEDUP_REMOVED lines=12> */
.L_x_5475:
[----:B------:R-:W0:Y:S02]  /*5310*/  F2I.S64.TRUNC R2, R2 ;  /* 0x0000000200027311 */ /* 0x000e24000020d900 */
[----:B0-----:R-:W-:-:S05]  /*5320*/  IMAD.MOV.U32 R5, RZ, RZ, R2 ;  /* 0x000000ffff057224 */ /* 0x001fca00078e0002 */
[----:B------:R4:W-:Y:S01]  /*5330*/  STG.E.U8 desc[UR36][R16.64], R5 ;  /* 0x0000000510007986 */ /* 0x0009e2000c101124 */
[----:B------:R-:W-:Y:S05]  /*5340*/  BRA `(.L_x_5477) ;  /* 0x0000000c00407947 */ /* 0x000fea0003800000 */
.L_x_5474:
        /* <DEDUP_REMOVED lines=9> */
.L_x_5479:
[----:B------:R-:W0:Y:S02]  /*53e0*/  F2I.FTZ.TRUNC.NTZ R3, R2 ;  /* 0x0000000200037305 */ /* 0x000e24000021f100 */
[----:B0-----:R2:W-:Y:S01]  /*53f0*/  STG.E desc[UR36][R16.64], R3 ;  /* 0x0000000310007986 */ /* 0x0015e2000c101924 */
[----:B------:R-:W-:Y:S05]  /*5400*/  BRA `(.L_x_5477) ;  /* 0x0000000c00107947 */ /* 0x000fea0003800000 */
.L_x_5478:
[----:B------:R-:W0:Y:S02]  /*5410*/  F2I.FTZ.TRUNC.NTZ R3, R2 ;  /* 0x0000000200037305 */ /* 0x000e24000021f100 */
[----:B0-----:R0:W-:Y:S01]  /*5420*/  STG.E.U16 desc[UR36][R16.64], R3 ;  /* 0x0000000310007986 */ /* 0x0011e2000c101524 */
[----:B------:R-:W-:Y:S05]  /*5430*/  BRA `(.L_x_5477) ;  /* 0x0000000c00047947 */ /* 0x000fea0003800000 */
.L_x_5473:
        /* <DEDUP_REMOVED lines=8> */
.L_x_5481:
[----:B------:R-:W-:-:S05]  /*54c0*/  F2FP.F16.F32.PACK_AB R2, RZ, R2 ;  /* 0x00000002ff02723e */ /* 0x000fca00000000ff */
[----:B------:R0:W-:Y:S01]  /*54d0*/  STG.E.U16 desc[UR36][R16.64], R2 ;  /* 0x0000000210007986 */ /* 0x0001e2000c101524 */
[----:B------:R-:W-:Y:S05]  /*54e0*/  BRA `(.L_x_5477) ;  /* 0x0000000800d87947 */ /* 0x000fea0003800000 */
.L_x_5480:
        /* <DEDUP_REMOVED lines=9> */
.L_x_5483:
[----:B------:R-:W-:-:S04]  /*5580*/  F2FP.F16.F32.PACK_AB R3, RZ, R2 ;  /* 0x00000002ff03723e */ /* 0x000fc800000000ff */
[----:B------:R-:W-:-:S05]  /*5590*/  PRMT R3, R3, 0x5410, RZ ;  /* 0x0000541003037816 */ /* 0x000fca00000000ff */
[----:B------:R0:W-:Y:S01]  /*55a0*/  STG.E desc[UR36][R16.64], R3 ;  /* 0x0000000310007986 */ /* 0x0001e2000c101924 */
[----:B------:R-:W-:Y:S05]  /*55b0*/  BRA `(.L_x_5477) ;  /* 0x0000000800a47947 */ /* 0x000fea0003800000 */
.L_x_5482:
[----:B------:R-:W-:-:S06]  /*55c0*/  FMUL.FTZ R2, R2, 1 ;  /* 0x3f80000002027820 */ /* 0x000fcc0000410000 */
[----:B------:R-:W0:Y:S02]  /*55d0*/  F2F.F64.F32 R2, R2 ;  /* 0x0000000200027310 */ /* 0x000e240000201800 */
[----:B0-----:R0:W-:Y:S01]  /*55e0*/  STG.E.64 desc[UR36][R16.64], R2 ;  /* 0x0000000210007986 */ /* 0x0011e2000c101b24 */
[----:B------:R-:W-:Y:S05]  /*55f0*/  BRA `(.L_x_5477) ;  /* 0x0000000800947947 */ /* 0x000fea0003800000 */
.L_x_5472:
        /* <DEDUP_REMOVED lines=12> */
.L_x_5486:
[----:B------:R-:W-:Y:S01]  /*56c0*/  FMUL.FTZ R4, R2, 1 ;  /* 0x3f80000002047820 */ /* 0x000fe20000410000 */
[----:B------:R-:W-:-:S05]  /*56d0*/  CS2R R6, SRZ ;  /* 0x0000000000067805 */ /* 0x000fca000001ff00 */
[----:B------:R-:W0:Y:S02]  /*56e0*/  F2F.F64.F32 R4, R4 ;  /* 0x0000000400047310 */ /* 0x000e240000201800 */
[----:B0-----:R0:W-:Y:S01]  /*56f0*/  STG.E.128 desc[UR36][R16.64], R4 ;  /* 0x0000000410007986 */ /* 0x0011e2000c101d24 */
[----:B------:R-:W-:Y:S05]  /*5700*/  BRA `(.L_x_5477) ;  /* 0x0000000800507947 */ /* 0x000fea0003800000 */
.L_x_5485:
        /* <DEDUP_REMOVED lines=20> */
.L_x_5490:
[----:B------:R-:W-:Y:S05]  /*5850*/  BSYNC B0 ;  /* 0x0000000000007941 */ /* 0x000fea0003800000 */
.L_x_5489:
[----:B------:R-:W-:-:S05]  /*5860*/  LOP3.LUT R5, R0, R5, RZ, 0xfc, !PT ;  /* 0x0000000500057212 */ /* 0x000fca00078efcff */
[----:B------:R0:W-:Y:S01]  /*5870*/  STG.E.U8 desc[UR36][R16.64], R5 ;  /* 0x0000000510007986 */ /* 0x0001e2000c101124 */
[----:B------:R-:W-:Y:S05]  /*5880*/  BRA `(.L_x_5477) ;  /* 0x0000000400f07947 */ /* 0x000fea0003800000 */
.L_x_5488:
        /* <DEDUP_REMOVED lines=12> */
.L_x_5492:
[----:B------:R-:W-:Y:S01]  /*5950*/  IMAD.MOV.U32 R0, RZ, RZ, 0x7f ;  /* 0x0000007fff007424 */ /* 0x000fe200078e00ff */
[----:B------:R-:W-:-:S04]  /*5960*/  ISETP.GT.U32.AND P0, PT, R4, 0x7f800000, PT ;  /* 0x7f8000000400780c */ /* 0x000fc80003f04070 */
[----:B------:R-:W-:-:S09]  /*5970*/  SEL R0, R0, 0x7c, P0 ;  /* 0x0000007c00007807 */ /* 0x000fd20000000000 */
.L_x_5493:
[----:B------:R-:W-:Y:S05]  /*5980*/  BSYNC B0 ;  /* 0x0000000000007941 */ /* 0x000fea0003800000 */
.L_x_5491:
[----:B------:R-:W-:-:S04]  /*5990*/  LOP3.LUT R2, R2, 0x80000000, RZ, 0xc0, !PT ;  /* 0x8000000002027812 */ /* 0x000fc800078ec0ff */
[----:B------:R-:W-:-:S04]  /*59a0*/  SHF.R.U32.HI R3, RZ, 0x18, R2 ;  /* 0x00000018ff037819 */ /* 0x000fc80000011602 */
[----:B------:R-:W-:-:S05]  /*59b0*/  LOP3.LUT R3, R0, R3, RZ, 0xfc, !PT ;  /* 0x0000000300037212 */ /* 0x000fca00078efcff */
[----:B------:R0:W-:Y:S01]  /*59c0*/  STG.E.U8 desc[UR36][R16.64], R3 ;  /* 0x0000000310007986 */ /* 0x0001e2000c101124 */
[----:B------:R-:W-:Y:S05]  /*59d0*/  BRA `(.L_x_5477) ;  /* 0x00000004009c7947 */ /* 0x000fea0003800000 */
.L_x_5487:
[----:B------:R-:W-:-:S05]  /*59e0*/  F2FP.BF16.F32.PACK_AB R2, RZ, R2 ;  /* 0x00000002ff02723e */ /* 0x000fca00000010ff */
[----:B------:R0:W-:Y:S01]  /*59f0*/  STG.E.U16 desc[UR36][R16.64], R2 ;  /* 0x0000000210007986 */ /* 0x0001e2000c101524 */
[----:B------:R-:W-:Y:S05]  /*5a00*/  BRA `(.L_x_5477) ;  /* 0x0000000400907947 */ /* 0x000fea0003800000 */
.L_x_5484:
        /* <DEDUP_REMOVED lines=11> */
.L_x_5496:
        /* <DEDUP_REMOVED lines=16> */
.L_x_5499:
[----:B------:R-:W-:-:S04]  /*5bc0*/  LOP3.LUT R2, R2, 0x80000000, RZ, 0xc0, !PT ;  /* 0x8000000002027812 */ /* 0x000fc800078ec0ff */
[----:B------:R-:W-:-:S04]  /*5bd0*/  SHF.R.U32.HI R3, RZ, 0x18, R2 ;  /* 0x00000018ff037819 */ /* 0x000fc80000011602 */
[----:B------:R-:W-:-:S04]  /*5be0*/  LOP3.LUT R0, R0, R3, RZ, 0xfc, !PT ;  /* 0x0000000300007212 */ /* 0x000fc800078efcff */
[----:B------:R-:W-:-:S07]  /*5bf0*/  PRMT R8, R0, 0x7610, R8 ;  /* 0x0000761000087816 */ /* 0x000fce0000000008 */
.L_x_5498:
[----:B------:R-:W-:Y:S05]  /*5c00*/  BSYNC B0 ;  /* 0x0000000000007941 */ /* 0x000fea0003800000 */
.L_x_5497:
[----:B------:R0:W-:Y:S01]  /*5c10*/  STG.E.U8 desc[UR36][R16.64], R8 ;  /* 0x0000000810007986 */ /* 0x0001e2000c101124 */
[----:B------:R-:W-:Y:S05]  /*5c20*/  BRA `(.L_x_5477) ;  /* 0x0000000400087947 */ /* 0x000fea0003800000 */
.L_x_5495:
        /* <DEDUP_REMOVED lines=16> */
.L_x_5502:
[----:B------:R-:W-:-:S04]  /*5d30*/  LOP3.LUT R2, R2, 0x80000000, RZ, 0xc0, !PT ;  /* 0x8000000002027812 */ /* 0x000fc800078ec0ff */
[----:B------:R-:W-:-:S04]  /*5d40*/  SHF.R.U32.HI R3, RZ, 0x18, R2 ;  /* 0x00000018ff037819 */ /* 0x000fc80000011602 */
[----:B------:R-:W-:-:S04]  /*5d50*/  LOP3.LUT R0, R0, R3, RZ, 0xfc, !PT ;  /* 0x0000000300007212 */ /* 0x000fc800078efcff */
[----:B------:R-:W-:-:S07]  /*5d60*/  PRMT R8, R0, 0x7610, R8 ;  /* 0x0000761000087816 */ /* 0x000fce0000000008 */
.L_x_5501:
[----:B------:R-:W-:Y:S05]  /*5d70*/  BSYNC B0 ;  /* 0x0000000000007941 */ /* 0x000fea0003800000 */
.L_x_5500:
[----:B------:R0:W-:Y:S01]  /*5d80*/  STG.E.U8 desc[UR36][R16.64], R8 ;  /* 0x0000000810007986 */ /* 0x0001e2000c101124 */
[----:B------:R-:W-:Y:S05]  /*5d90*/  BRA `(.L_x_5477) ;  /* 0x0000000000ac7947 */ /* 0x000fea0003800000 */
.L_x_5494:
        /* <DEDUP_REMOVED lines=21> */
.L_x_5476:
        /* <DEDUP_REMOVED lines=16> */
.L_x_5505:
[----:B------:R-:W-:Y:S05]  /*5ff0*/  BRA `(.L_x_5477) ;  /* 0x0000000000147947 */ /* 0x000fea0003800000 */
.L_x_5504:
[----:B------:R-:W0:Y:S02]  /*6000*/  F2I.U64.TRUNC R2, R2 ;  /* 0x0000000200027311 */ /* 0x000e24000020d800 */
[----:B0-----:R0:W-:Y:S01]  /*6010*/  STG.E.64 desc[UR36][R16.64], R2 ;  /* 0x0000000210007986 */ /* 0x0011e2000c101b24 */
[----:B------:R-:W-:Y:S05]  /*6020*/  BRA `(.L_x_5477) ;  /* 0x0000000000087947 */ /* 0x000fea0003800000 */
.L_x_5503:
[----:B------:R-:W0:Y:S02]  /*6030*/  F2I.FTZ.U32.TRUNC.NTZ R3, R2 ;  /* 0x0000000200037305 */ /* 0x000e24000021f000 */
[----:B0-----:R0:W-:Y:S02]  /*6040*/  STG.E desc[UR36][R16.64], R3 ;  /* 0x0000000310007986 */ /* 0x0011e4000c101924 */
.L_x_5477:
[----:B------:R-:W-:-:S07]  /*6050*/  VIADD R19, R19, 0x80 ;  /* 0x0000008013137836 */ /* 0x000fce0000000000 */
.L_x_5442:
[----:B------:R-:W-:Y:S05]  /*6060*/  BSYNC B7 ;  /* 0x0000000000077941 */ /* 0x000fea0003800000 */
.L_x_5441:
        /* <DEDUP_REMOVED lines=307> */
.L_x_5508:
        /* <DEDUP_REMOVED lines=22> */
.L_x_5513:
[----:B------:R-:W2:Y:S02]  /*7500*/  LDG.E.U8 R2, desc[UR36][R4.64] ;  /* 0x0000002404027981 */ /* 0x000ea4000c1e1100 */
[----:B--2---:R-:W-:Y:S01]  /*7510*/  I2FP.F32.U32 R2, R2 ;  /* 0x0000000200027245 */ /* 0x004fe20000201000 */
[----:B------:R-:W-:Y:S06]  /*7520*/  BRA `(.L_x_5515) ;  /* 0x0000000c002c7947 */ /* 0x000fec0003800000 */
.L_x_5512:
        /* <DEDUP_REMOVED lines=9> */
.L_x_5517:
[----:B------:R-:W2:Y:S02]  /*75c0*/  LDG.E R2, desc[UR36][R4.64] ;  /* 0x0000002404027981 */ /* 0x000ea4000c1e1900 */
[----:B--2---:R-:W-:Y:S01]  /*75d0*/  I2FP.F32.S32 R2, R2 ;  /* 0x0000000200027245 */ /* 0x004fe20000201400 */
[----:B------:R-:W-:Y:S06]  /*75e0*/  BRA `(.L_x_5515) ;  /* 0x0000000800fc7947 */ /* 0x000fec0003800000 */
.L_x_5516:
[----:B------:R-:W2:Y:S02]  /*75f0*/  LDG.E.U16 R2, desc[UR36][R4.64] ;  /* 0x0000002404027981 */ /* 0x000ea4000c1e1500 */
[----:B--2---:R-:W0:Y:S01]  /*7600*/  I2F.S16 R2, R2 ;  /* 0x0000000200027306 */ /* 0x004e220000101400 */
[----:B------:R-:W-:Y:S05]  /*7610*/  BRA `(.L_x_5515) ;  /* 0x0000000800f07947 */ /* 0x000fea0003800000 */
.L_x_5511:
        /* <DEDUP_REMOVED lines=8> */
.L_x_5519:
[----:B------:R-:W2:Y:S02]  /*76a0*/  LDG.E.U16 R2, desc[UR36][R4.64] ;  /* 0x0000002404027981 */ /* 0x000ea4000c1e1500 */
[----:B--2---:R-:W-:Y:S01]  /*76b0*/  HADD2.F32 R2, -RZ, R2.H0_H0 ;  /* 0x20000002ff027230 */ /* 0x004fe20000004100 */
[----:B------:R-:W-:Y:S06]  /*76c0*/  BRA `(.L_x_5515) ;  /* 0x0000000800c47947 */ /* 0x000fec0003800000 */
.L_x_5518:
        /* <DEDUP_REMOVED lines=8> */
.L_x_5521:
[----:B------:R-:W2:Y:S02]  /*7750*/  LDG.E.U16 R2, desc[UR36][R4.64] ;  /* 0x0000002404027981 */ /* 0x000ea4000c1e1500 */
[----:B--2---:R-:W-:Y:S01]  /*7760*/  HADD2.F32 R2, -RZ, R2.H0_H0 ;  /* 0x20000002ff027230 */ /* 0x004fe20000004100 */
[----:B------:R-:W-:Y:S06]  /*7770*/  BRA `(.L_x_5515) ;  /* 0x0000000800987947 */ /* 0x000fec0003800000 */
.L_x_5520:
[----:B------:R-:W2:Y:S01]  /*7780*/  LDG.E.64 R4, desc[UR36][R4.64] ;  /* 0x0000002404047981 */ /* 0x000ea2000c1e1b00 */
[----:B------:R-:W-:Y:S01]  /*7790*/  UMOV UR4, 0xf0000000 ;  /* 0xf000000000047882 */ /* 0x000fe20000000000 */
[----:B------:R-:W-:Y:S01]  /*77a0*/  UMOV UR5, 0x380fffff ;  /* 0x380fffff00057882 */ /* 0x000fe20000000000 */
[----:B--2---:R-:W0:Y:S01]  /*77b0*/  F2F.F32.F64 R2, R4 ;  /* 0x0000000400027310 */ /* 0x004e220000301000 */
[----:B------:R-:W-:-:S14]  /*77c0*/  DSETP.GEU.AND P0, PT, |R4|, UR4, PT ;  /* 0x0000000404007e2a */ /* 0x000fdc000bf0e200 */
[----:B0-----:R-:W-:Y:S01]  /*77d0*/  @!P0 FMUL R2, R2, 1.175494350822287508e-38 ;  /* 0x0080000002028820 */ /* 0x001fe20000400000 */
[----:B------:R-:W-:Y:S06]  /*77e0*/  BRA `(.L_x_5515) ;  /* 0x00000008007c7947 */ /* 0x000fec0003800000 */
.L_x_5510:
        /* <DEDUP_REMOVED lines=12> */
.L_x_5524:
[----:B------:R-:W2:Y:S01]  /*78b0*/  LDG.E.64 R4, desc[UR36][R4.64] ;  /* 0x0000002404047981 */ /* 0x000ea2000c1e1b00 */
[----:B------:R-:W-:Y:S01]  /*78c0*/  UMOV UR4, 0xf0000000 ;  /* 0xf000000000047882 */ /* 0x000fe20000000000 */
[----:B------:R-:W-:Y:S01]  /*78d0*/  UMOV UR5, 0x380fffff ;  /* 0x380fffff00057882 */ /* 0x000fe20000000000 */
[----:B--2---:R-:W0:Y:S01]  /*78e0*/  F2F.F32.F64 R2, R4 ;  /* 0x0000000400027310 */ /* 0x004e220000301000 */
[----:B------:R-:W-:-:S14]  /*78f0*/  DSETP.GEU.AND P0, PT, |R4|, UR4, PT ;  /* 0x0000000404007e2a */ /* 0x000fdc000bf0e200 */
[----:B0-----:R-:W-:Y:S01]  /*7900*/  @!P0 FMUL R2, R2, 1.175494350822287508e-38 ;  /* 0x0080000002028820 */ /* 0x001fe20000400000 */
[----:B------:R-:W-:Y:S06]  /*7910*/  BRA `(.L_x_5515) ;  /* 0x0000000800307947 */ /* 0x000fec0003800000 */
.L_x_5523:
        /* <DEDUP_REMOVED lines=26> */
.L_x_5526:
        /* <DEDUP_REMOVED lines=13> */
.L_x_5525:
[----:B------:R-:W2:Y:S02]  /*7b90*/  LDG.E.U16 R2, desc[UR36][R4.64] ;  /* 0x0000002404027981 */ /* 0x000ea4000c1e1500 */
[----:B--2---:R-:W-:Y:S01]  /*7ba0*/  IMAD.U32 R2, R2, 0x10000, RZ ;  /* 0x0001000002027824 */ /* 0x004fe200078e00ff */
[----:B------:R-:W-:Y:S06]  /*7bb0*/  BRA `(.L_x_5515) ;  /* 0x0000000400887947 */ /* 0x000fec0003800000 */
.L_x_5522:
        /* <DEDUP_REMOVED lines=11> */
.L_x_5529:
        /* <DEDUP_REMOVED lines=20> */
.L_x_5531:
[----:B------:R-:W-:Y:S05]  /*7db0*/  BSYNC B0 ;  /* 0x0000000000007941 */ /* 0x000fea0003800000 */
.L_x_5530:
[----:B------:R-:W-:Y:S01]  /*7dc0*/  IMAD.SHL.U32 R2, R2, 0x100000, RZ ;  /* 0x0010000002027824 */ /* 0x000fe200078e00ff */
[----:B------:R-:W-:-:S04]  /*7dd0*/  LEA R3, R0, 0x3b800000, 0x17 ;  /* 0x3b80000000037811 */ /* 0x000fc800078eb8ff */
[----:B------:R-:W-:Y:S01]  /*7de0*/  LOP3.LUT R2, R3, R2, R4, 0xfe, !PT ;  /* 0x0000000203027212 */ /* 0x000fe200078efe04 */
[----:B------:R-:W-:Y:S06]  /*7df0*/  BRA `(.L_x_5515) ;  /* 0x0000000000f87947 */ /* 0x000fec0003800000 */
.L_x_5528:
        /* <DEDUP_REMOVED lines=20> */
.L_x_5533:
[----:B------:R-:W-:Y:S05]  /*7f40*/  BSYNC B0 ;  /* 0x0000000000007941 */ /* 0x000fea0003800000 */
.L_x_5532:
[----:B------:R-:W-:Y:S01]  /*7f50*/  IMAD.SHL.U32 R2, R2, 0x200000, RZ ;  /* 0x0020000002027824 */ /* 0x000fe200078e00ff */
[----:B------:R-:W-:-:S04]  /*7f60*/  LEA R3, R0, 0x37800000, 0x17 ;  /* 0x3780000000037811 */ /* 0x000fc800078eb8ff */
[----:B------:R-:W-:Y:S01]  /*7f70*/  LOP3.LUT R2, R3, R2, R4, 0xfe, !PT ;  /* 0x0000000203027212 */ /* 0x000fe200078efe04 */
[----:B------:R-:W-:Y:S06]  /*7f80*/  BRA `(.L_x_5515) ;  /* 0x0000000000947947 */ /* 0x000fec0003800000 */
.L_x_5527:
        /* <DEDUP_REMOVED lines=14> */
.L_x_5514:
        /* <DEDUP_REMOVED lines=16> */
.L_x_5536:
[----:B------:R-:W-:Y:S01]  /*8170*/  IMAD.MOV.U32 R2, RZ, RZ, RZ ;  /* 0x000000ffff027224 */ /* 0x000fe200078e00ff */
[----:B------:R-:W-:Y:S06]  /*8180*/  BRA `(.L_x_5515) ;  /* 0x0000000000147947 */ /* 0x000fec0003800000 */
.L_x_5535:
[----:B------:R-:W2:Y:S02]  /*8190*/  LDG.E.64 R2, desc[UR36][R4.64] ;  /* 0x0000002404027981 */ /* 0x000ea4000c1e1b00 */
[----:B--2---:R0:W1:Y:S01]  /*81a0*/  I2F.U64 R2, R2 ;  /* 0x0000000200027312 */ /* 0x0040620000301000 */
[----:B------:R-:W-:Y:S05]  /*81b0*/  BRA `(.L_x_5515) ;  /* 0x0000000000087947 */ /* 0x000fea0003800000 */
.L_x_5534:
[----:B------:R-:W2:Y:S02]  /*81c0*/  LDG.E R2, desc[UR36][R4.64] ;  /* 0x0000002404027981 */ /* 0x000ea4000c1e1900 */
[----:B--2---:R-:W-:-:S07]  /*81d0*/  I2FP.F32.U32 R2, R2 ;  /* 0x0000000200027245 */ /* 0x004fce0000201000 */
.L_x_5515:
[----:B------:R-:W-:Y:S05]  /*81e0*/  BSYNC B6 ;  /* 0x0000000000067941 */ /* 0x000fea0003800000 */
.L_x_5509:
[----:B0---4-:R-:W0:Y:S01]  /*81f0*/  LDC.U8 R4, c[0x0][0x430] ;  /* 0x00010c00ff047b82 */ /* 0x011e220000000000 */
[----:B-123-5:R-:W-:-:S13]  /*8200*/  FSETP.GTU.FTZ.AND P0, PT, |R2|, +INF , PT ;  /* 0x7f8000000200780b */ /* 0x02efda0003f1c200 */
[----:B------:R-:W1:Y:S01]  /*8210*/  @!P0 LDC R3, c[0x0][0x420] ;  /* 0x00010800ff038b82 */ /* 0x000e620000000800 */
        /* <DEDUP_REMOVED lines=15> */
.L_x_5540:
[----:B------:R-:W0:Y:S02]  /*8310*/  F2I.S64.TRUNC R2, R2 ;  /* 0x0000000200027311 */ /* 0x000e24000020d900 */
[----:B0-----:R-:W-:-:S05]  /*8320*/  IMAD.MOV.U32 R5, RZ, RZ, R2 ;  /* 0x000000ffff057224 */ /* 0x001fca00078e0002 */
[----:B------:R0:W-:Y:S01]  /*8330*/  STG.E.U8 desc[UR36][R16.64], R5 ;  /* 0x0000000510007986 */ /* 0x0001e2000c101124 */
[----:B------:R-:W-:Y:S05]  /*8340*/  BRA `(.L_x_5542) ;  /* 0x0000000c00407947 */ /* 0x000fea0003800000 */
.L_x_5539:
        /* <DEDUP_REMOVED lines=9> */
.L_x_5544:
[----:B------:R-:W0:Y:S02]  /*83e0*/  F2I.FTZ.TRUNC.NTZ R3, R2 ;  /* 0x0000000200037305 */ /* 0x000e24000021f100 */
[----:B0-----:R0:W-:Y:S01]  /*83f0*/  STG.E desc[UR36][R16.64], R3 ;  /* 0x0000000310007986 */ /* 0x0011e2000c101924 */
[----:B------:R-:W-:Y:S05]  /*8400*/  BRA `(.L_x_5542) ;  /* 0x0000000c00107947 */ /* 0x000fea0003800000 */
.L_x_5543:
[----:B------:R-:W0:Y:S02]  /*8410*/  F2I.FTZ.TRUNC.NTZ R3, R2 ;  /* 0x0000000200037305 */ /* 0x000e24000021f100 */
[----:B0-----:R0:W-:Y:S01]  /*8420*/  STG.E.U16 desc[UR36][R16.64], R3 ;  /* 0x0000000310007986 */ /* 0x0011e2000c101524 */
[----:B------:R-:W-:Y:S05]  /*8430*/  BRA `(.L_x_5542) ;  /* 0x0000000c00047947 */ /* 0x000fea0003800000 */
.L_x_5538:
        /* <DEDUP_REMOVED lines=8> */
.L_x_5546:
[----:B------:R-:W-:-:S05]  /*84c0*/  F2FP.F16.F32.PACK_AB R2, RZ, R2 ;  /* 0x00000002ff02723e */ /* 0x000fca00000000ff */
[----:B------:R0:W-:Y:S01]  /*84d0*/  STG.E.U16 desc[UR36][R16.64], R2 ;  /* 0x0000000210007986 */ /* 0x0001e2000c101524 */
[----:B------:R-:W-:Y:S05]  /*84e0*/  BRA `(.L_x_5542) ;  /* 0x0000000800d87947 */ /* 0x000fea0003800000 */
.L_x_5545:
        /* <DEDUP_REMOVED lines=9> */
.L_x_5548:
[----:B------:R-:W-:-:S04]  /*8580*/  F2FP.F16.F32.PACK_AB R3, RZ, R2 ;  /* 0x00000002ff03723e */ /* 0x000fc800000000ff */
[----:B------:R-:W-:-:S05]  /*8590*/  PRMT R3, R3, 0x5410, RZ ;  /* 0x0000541003037816 */ /* 0x000fca00000000ff */
[----:B------:R0:W-:Y:S01]  /*85a0*/  STG.E desc[UR36][R16.64], R3 ;  /* 0x0000000310007986 */ /* 0x0001e2000c101924 */
[----:B------:R-:W-:Y:S05]  /*85b0*/  BRA `(.L_x_5542) ;  /* 0x0000000800a47947 */ /* 0x000fea0003800000 */
.L_x_5547:
[----:B------:R-:W-:-:S06]  /*85c0*/  FMUL.FTZ R2, R2, 1 ;  /* 0x3f80000002027820 */ /* 0x000fcc0000410000 */
[----:B------:R-:W0:Y:S02]  /*85d0*/  F2F.F64.F32 R2, R2 ;  /* 0x0000000200027310 */ /* 0x000e240000201800 */
[----:B0-----:R0:W-:Y:S01]  /*85e0*/  STG.E.64 desc[UR36][R16.64], R2 ;  /* 0x0000000210007986 */ /* 0x0011e2000c101b24 */
[----:B------:R-:W-:Y:S05]  /*85f0*/  BRA `(.L_x_5542) ;  /* 0x0000000800947947 */ /* 0x000fea0003800000 */
.L_x_5537:
        /* <DEDUP_REMOVED lines=12> */
.L_x_5551:
[----:B------:R-:W-:Y:S01]  /*86c0*/  FMUL.FTZ R4, R2, 1 ;  /* 0x3f80000002047820 */ /* 0x000fe20000410000 */
[----:B------:R-:W-:-:S05]  /*86d0*/  CS2R R6, SRZ ;  /* 0x0000000000067805 */ /* 0x000fca000001ff00 */
[----:B------:R-:W0:Y:S02]  /*86e0*/  F2F.F64.F32 R4, R4 ;  /* 0x0000000400047310 */ /* 0x000e240000201800 */
[----:B0-----:R0:W-:Y:S01]  /*86f0*/  STG.E.128 desc[UR36][R16.64], R4 ;  /* 0x0000000410007986 */ /* 0x0011e2000c101d24 */
[----:B------:R-:W-:Y:S05]  /*8700*/  BRA `(.L_x_5542) ;  /* 0x0000000800507947 */ /* 0x000fea0003800000 */
.L_x_5550:
        /* <DEDUP_REMOVED lines=20> */
.L_x_5555:
[----:B------:R-:W-:Y:S05]  /*8850*/  BSYNC B0 ;  /* 0x0000000000007941 */ /* 0x000fea0003800000 */
.L_x_5554:
[----:B------:R-:W-:-:S05]  /*8860*/  LOP3.LUT R5, R0, R5, RZ, 0xfc, !PT ;  /* 0x0000000500057212 */ /* 0x000fca00078efcff */
[----:B------:R0:W-:Y:S01]  /*8870*/  STG.E.U8 desc[UR36][R16.64], R5 ;  /* 0x0000000510007986 */ /* 0x0001e2000c101124 */
[----:B------:R-:W-:Y:S05]  /*8880*/  BRA `(.L_x_5542) ;  /* 0x0000000400f07947 */ /* 0x000fea0003800000 */
.L_x_5553:
        /* <DEDUP_REMOVED lines=12> */
.L_x_5557:
[----:B------:R-:W-:Y:S01]  /*8950*/  IMAD.MOV.U32 R0, RZ, RZ, 0x7f ;  /* 0x0000007fff007424 */ /* 0x000fe200078e00ff */
[----:B------:R-:W-:-:S04]  /*8960*/  ISETP.GT.U32.AND P0, PT, R4, 0x7f800000, PT ;  /* 0x7f8000000400780c */ /* 0x000fc80003f04070 */
[----:B------:R-:W-:-:S09]  /*8970*/  SEL R0, R0, 0x7c, P0 ;  /* 0x0000007c00007807 */ /* 0x000fd20000000000 */
.L_x_5558:
[----:B------:R-:W-:Y:S05]  /*8980*/  BSYNC B0 ;  /* 0x0000000000007941 */ /* 0x000fea0003800000 */
.L_x_5556:
[----:B------:R-:W-:-:S04]  /*8990*/  LOP3.LUT R2, R2, 0x80000000, RZ, 0xc0, !PT ;  /* 0x8000000002027812 */ /* 0x000fc800078ec0ff */
[----:B------:R-:W-:-:S04]  /*89a0*/  SHF.R.U32.HI R3, RZ, 0x18, R2 ;  /* 0x00000018ff037819 */ /* 0x000fc80000011602 */
[----:B------:R-:W-:-:S05]  /*89b0*/  LOP3.LUT R3, R0, R3, RZ, 0xfc, !PT ;  /* 0x0000000300037212 */ /* 0x000fca00078efcff */
[----:B------:R0:W-:Y:S01]  /*89c0*/  STG.E.U8 desc[UR36][R16.64], R3 ;  /* 0x0000000310007986 */ /* 0x0001e2000c101124 */
[----:B------:R-:W-:Y:S05]  /*89d0*/  BRA `(.L_x_5542) ;  /* 0x00000004009c7947 */ /* 0x000fea0003800000 */
.L_x_5552:
[----:B------:R-:W-:-:S05]  /*89e0*/  F2FP.BF16.F32.PACK_AB R2, RZ, R2 ;  /* 0x00000002ff02723e */ /* 0x000fca00000010ff */
[----:B------:R0:W-:Y:S01]  /*89f0*/  STG.E.U16 desc[UR36][R16.64], R2 ;  /* 0x0000000210007986 */ /* 0x0001e2000c101524 */
[----:B------:R-:W-:Y:S05]  /*8a00*/  BRA `(.L_x_5542) ;  /* 0x0000000400907947 */ /* 0x000fea0003800000 */
.L_x_5549:
        /* <DEDUP_REMOVED lines=11> */
.L_x_5561:
        /* <DEDUP_REMOVED lines=16> */
.L_x_5564:
[----:B------:R-:W-:-:S04]  /*8bc0*/  LOP3.LUT R2, R2, 0x80000000, RZ, 0xc0, !PT ;  /* 0x8000000002027812 */ /* 0x000fc800078ec0ff */
[----:B------:R-:W-:-:S04]  /*8bd0*/  SHF.R.U32.HI R3, RZ, 0x18, R2 ;  /* 0x00000018ff037819 */ /* 0x000fc80000011602 */
[----:B------:R-:W-:-:S04]  /*8be0*/  LOP3.LUT R0, R0, R3, RZ, 0xfc, !PT ;  /* 0x0000000300007212 */ /* 0x000fc800078efcff */
[----:B------:R-:W-:-:S07]  /*8bf0*/  PRMT R8, R0, 0x7610, R8 ;  /* 0x0000761000087816 */ /* 0x000fce0000000008 */
.L_x_5563:
[----:B------:R-:W-:Y:S05]  /*8c00*/  BSYNC B0 ;  /* 0x0000000000007941 */ /* 0x000fea0003800000 */
.L_x_5562:
[----:B------:R3:W-:Y:S01]  /*8c10*/  STG.E.U8 desc[UR36][R16.64], R8 ;  /* 0x0000000810007986 */ /* 0x0007e2000c101124 */
[----:B------:R-:W-:Y:S05]  /*8c20*/  BRA `(.L_x_5542) ;  /* 0x0000000400087947 */ /* 0x000fea0003800000 */
.L_x_5560:
        /* <DEDUP_REMOVED lines=16> */
.L_x_5567:
[----:B------:R-:W-:-:S04]  /*8d30*/  LOP3.LUT R2, R2, 0x80000000, RZ, 0xc0, !PT ;  /* 0x8000000002027812 */ /* 0x000fc800078ec0ff */
[----:B------:R-:W-:-:S04]  /*8d40*/  SHF.R.U32.HI R3, RZ, 0x18, R2 ;  /* 0x00000018ff037819 */ /* 0x000fc80000011602 */
[----:B------:R-:W-:-:S04]  /*8d50*/  LOP3.LUT R0, R0, R3, RZ, 0xfc, !PT ;  /* 0x0000000300007212 */ /* 0x000fc800078efcff */
[----:B------:R-:W-:-:S07]  /*8d60*/  PRMT R8, R0, 0x7610, R8 ;  /* 0x0000761000087816 */ /* 0x000fce0000000008 */
.L_x_5566:
[----:B------:R-:W-:Y:S05]  /*8d70*/  BSYNC B0 ;  /* 0x0000000000007941 */ /* 0x000fea0003800000 */
.L_x_5565:
[----:B------:R0:W-:Y:S01]  /*8d80*/  STG.E.U8 desc[UR36][R16.64], R8 ;  /* 0x0000000810007986 */ /* 0x0001e2000c101124 */
[----:B------:R-:W-:Y:S05]  /*8d90*/  BRA `(.L_x_5542) ;  /* 0x0000000000ac7947 */ /* 0x000fea0003800000 */
.L_x_5559:
        /* <DEDUP_REMOVED lines=21> */
.L_x_5541:
        /* <DEDUP_REMOVED lines=16> */
.L_x_5570:
[----:B------:R-:W-:Y:S05]  /*8ff0*/  BRA `(.L_x_5542) ;  /* 0x0000000000147947 */ /* 0x000fea0003800000 */
.L_x_5569:
[----:B------:R-:W0:Y:S02]  /*9000*/  F2I.U64.TRUNC R2, R2 ;  /* 0x0000000200027311 */ /* 0x000e24000020d800 */
[----:B0-----:R2:W-:Y:S01]  /*9010*/  STG.E.64 desc[UR36][R16.64], R2 ;  /* 0x0000000210007986 */ /* 0x0015e2000c101b24 */
[----:B------:R-:W-:Y:S05]  /*9020*/  BRA `(.L_x_5542) ;  /* 0x0000000000087947 */ /* 0x000fea0003800000 */
.L_x_5568:
[----:B------:R-:W0:Y:S02]  /*9030*/  F2I.FTZ.U32.TRUNC.NTZ R3, R2 ;  /* 0x0000000200037305 */ /* 0x000e24000021f000 */
[----:B0-----:R0:W-:Y:S02]  /*9040*/  STG.E desc[UR36][R16.64], R3 ;  /* 0x0000000310007986 */ /* 0x0011e4000c101924 */
.L_x_5542:
[----:B------:R-:W-:-:S07]  /*9050*/  VIADD R19, R19, 0x80 ;  /* 0x0000008013137836 */ /* 0x000fce0000000000 */
.L_x_5507:
[----:B------:R-:W-:Y:S05]  /*9060*/  BSYNC B7 ;  /* 0x0000000000077941 */ /* 0x000fea0003800000 */
.L_x_5506:
        /* <DEDUP_REMOVED lines=306> */
.L_x_5571:
        /* <DEDUP_REMOVED lines=22> */
.L_x_5576:
[----:B------:R-:W2:Y:S02]  /*a4f0*/  LDG.E.U8 R2, desc[UR36][R4.64] ;  /* 0x0000002404027981 */ /* 0x000ea4000c1e1100 */
[----:B--2---:R-:W-:Y:S01]  /*a500*/  I2FP.F32.U32 R2, R2 ;  /* 0x0000000200027245 */ /* 0x004fe20000201000 */
[----:B------:R-:W-:Y:S06]  /*a510*/  BRA `(.L_x_5578) ;  /* 0x0000000c002c7947 */ /* 0x000fec0003800000 */
.L_x_5575:
        /* <DEDUP_REMOVED lines=9> */
.L_x_5580:
[----:B------:R-:W2:Y:S02]  /*a5b0*/  LDG.E R2, desc[UR36][R4.64] ;  /* 0x0000002404027981 */ /* 0x000ea4000c1e1900 */
[----:B--2---:R-:W-:Y:S01]  /*a5c0*/  I2FP.F32.S32 R2, R2 ;  /* 0x0000000200027245 */ /* 0x004fe20000201400 */
[----:B------:R-:W-:Y:S06]  /*a5d0*/  BRA `(.L_x_5578) ;  /* 0x0000000800fc7947 */ /* 0x000fec0003800000 */
.L_x_5579:
[----:B------:R-:W2:Y:S02]  /*a5e0*/  LDG.E.U16 R2, desc[UR36][R4.64] ;  /* 0x0000002404027981 */ /* 0x000ea4000c1e1500 */
[----:B--2---:R-:W0:Y:S01]  /*a5f0*/  I2F.S16 R2, R2 ;  /* 0x0000000200027306 */ /* 0x004e220000101400 */
[----:B------:R-:W-:Y:S05]  /*a600*/  BRA `(.L_x_5578) ;  /* 0x0000000800f07947 */ /* 0x000fea0003800000 */
.L_x_5574:
        /* <DEDUP_REMOVED lines=8> */
.L_x_5582:
[----:B------:R-:W2:Y:S02]  /*a690*/  LDG.E.U16 R2, desc[UR36][R4.64] ;  /* 0x0000002404027981 */ /* 0x000ea4000c1e1500 */
[----:B--2---:R-:W-:Y:S01]  /*a6a0*/  HADD2.F32 R2, -RZ, R2.H0_H0 ;  /* 0x20000002ff027230 */ /* 0x004fe20000004100 */
[----:B------:R-:W-:Y:S06]  /*a6b0*/  BRA `(.L_x_5578) ;  /* 0x0000000800c47947 */ /* 0x000fec0003800000 */
.L_x_5581:
        /* <DEDUP_REMOVED lines=8> */
.L_x_5584:
[----:B------:R-:W2:Y:S02]  /*a740*/  LDG.E.U16 R2, desc[UR36][R4.64] ;  /* 0x0000002404027981 */ /* 0x000ea4000c1e1500 */
[----:B--2---:R-:W-:Y:S01]  /*a750*/  HADD2.F32 R2, -RZ, R2.H0_H0 ;  /* 0x20000002ff027230 */ /* 0x004fe20000004100 */
[----:B------:R-:W-:Y:S06]  /*a760*/  BRA `(.L_x_5578) ;  /* 0x0000000800987947 */ /* 0x000fec0003800000 */
.L_x_5583:
[----:B------:R-:W2:Y:S01]  /*a770*/  LDG.E.64 R4, desc[UR36][R4.64] ;  /* 0x0000002404047981 */ /* 0x000ea2000c1e1b00 */
[----:B------:R-:W-:Y:S01]  /*a780*/  UMOV UR4, 0xf0000000 ;  /* 0xf000000000047882 */ /* 0x000fe20000000000 */
[----:B------:R-:W-:Y:S01]  /*a790*/  UMOV UR5, 0x380fffff ;  /* 0x380fffff00057882 */ /* 0x000fe20000000000 */
[----:B--2---:R-:W0:Y:S01]  /*a7a0*/  F2F.F32.F64 R2, R4 ;  /* 0x0000000400027310 */ /* 0x004e220000301000 */
[----:B------:R-:W-:-:S14]  /*a7b0*/  DSETP.GEU.AND P0, PT, |R4|, UR4, PT ;  /* 0x0000000404007e2a */ /* 0x000fdc000bf0e200 */
[----:B0-----:R-:W-:Y:S01]  /*a7c0*/  @!P0 FMUL R2, R2, 1.175494350822287508e-38 ;  /* 0x0080000002028820 */ /* 0x001fe20000400000 */
[----:B------:R-:W-:Y:S06]  /*a7d0*/  BRA `(.L_x_5578) ;  /* 0x00000008007c7947 */ /* 0x000fec0003800000 */
.L_x_5573:
        /* <DEDUP_REMOVED lines=12> */
.L_x_5587:
[----:B------:R-:W2:Y:S01]  /*a8a0*/  LDG.E.64 R4, desc[UR36][R4.64] ;  /* 0x0000002404047981 */ /* 0x000ea2000c1e1b00 */
[----:B------:R-:W-:Y:S01]  /*a8b0*/  UMOV UR4, 0xf0000000 ;  /* 0xf000000000047882 */ /* 0x000fe20000000000 */
[----:B------:R-:W-:Y:S01]  /*a8c0*/  UMOV UR5, 0x380fffff ;  /* 0x380fffff00057882 */ /* 0x000fe20000000000 */
[----:B--2---:R-:W0:Y:S01]  /*a8d0*/  F2F.F32.F64 R2, R4 ;  /* 0x0000000400027310 */ /* 0x004e220000301000 */
[----:B------:R-:W-:-:S14]  /*a8e0*/  DSETP.GEU.AND P0, PT, |R4|, UR4, PT ;  /* 0x0000000404007e2a */ /* 0x000fdc000bf0e200 */
[----:B0-----:R-:W-:Y:S01]  /*a8f0*/  @!P0 FMUL R2, R2, 1.175494350822287508e-38 ;  /* 0x0080000002028820 */ /* 0x001fe20000400000 */
[----:B------:R-:W-:Y:S06]  /*a900*/  BRA `(.L_x_5578) ;  /* 0x0000000800307947 */ /* 0x000fec0003800000 */
.L_x_5586:
        /* <DEDUP_REMOVED lines=26> */
.L_x_5589:
        /* <DEDUP_REMOVED lines=13> */
.L_x_5588:
[----:B------:R-:W2:Y:S02]  /*ab80*/  LDG.E.U16 R2, desc[UR36][R4.64] ;  /* 0x0000002404027981 */ /* 0x000ea4000c1e1500 */
[----:B--2---:R-:W-:Y:S01]  /*ab90*/  IMAD.U32 R2, R2, 0x10000, RZ ;  /* 0x0001000002027824 */ /* 0x004fe200078e00ff */
[----:B------:R-:W-:Y:S06]  /*aba0*/  BRA `(.L_x_5578) ;  /* 0x0000000400887947 */ /* 0x000fec0003800000 */
.L_x_5585:
        /* <DEDUP_REMOVED lines=11> */
.L_x_5592:
        /* <DEDUP_REMOVED lines=20> */
.L_x_5594:
[----:B------:R-:W-:Y:S05]  /*ada0*/  BSYNC B0 ;  /* 0x0000000000007941 */ /* 0x000fea0003800000 */
.L_x_5593:
[----:B------:R-:W-:Y:S01]  /*adb0*/  IMAD.SHL.U32 R2, R2, 0x100000, RZ ;  /* 0x0010000002027824 */ /* 0x000fe200078e00ff */
[----:B------:R-:W-:-:S04]  /*adc0*/  LEA R3, R0, 0x3b800000, 0x17 ;  /* 0x3b80000000037811 */ /* 0x000fc800078eb8ff */
[----:B------:R-:W-:Y:S01]  /*add0*/  LOP3.LUT R2, R3, R2, R4, 0xfe, !PT ;  /* 0x0000000203027212 */ /* 0x000fe200078efe04 */
[----:B------:R-:W-:Y:S06]  /*ade0*/  BRA `(.L_x_5578) ;  /* 0x0000000000f87947 */ /* 0x000fec0003800000 */
.L_x_5591:
        /* <DEDUP_REMOVED lines=20> */
.L_x_5596:
[----:B------:R-:W-:Y:S05]  /*af30*/  BSYNC B0 ;  /* 0x0000000000007941 */ /* 0x000fea0003800000 */
.L_x_5595:
[----:B------:R-:W-:Y:S01]  /*af40*/  IMAD.SHL.U32 R2, R2, 0x200000, RZ ;  /* 0x0020000002027824 */ /* 0x000fe200078e00ff */
[----:B------:R-:W-:-:S04]  /*af50*/  LEA R3, R0, 0x37800000, 0x17 ;  /* 0x3780000000037811 */ /* 0x000fc800078eb8ff */
[----:B------:R-:W-:Y:S01]  /*af60*/  LOP3.LUT R2, R3, R2, R4, 0xfe, !PT ;  /* 0x0000000203027212 */ /* 0x000fe200078efe04 */
[----:B------:R-:W-:Y:S06]  /*af70*/  BRA `(.L_x_5578) ;  /* 0x0000000000947947 */ /* 0x000fec0003800000 */
.L_x_5590:
        /* <DEDUP_REMOVED lines=14> */
.L_x_5577:
        /* <DEDUP_REMOVED lines=16> */
.L_x_5599:
[----:B------:R-:W-:Y:S01]  /*b160*/  IMAD.MOV.U32 R2, RZ, RZ, RZ ;  /* 0x000000ffff027224 */ /* 0x000fe200078e00ff */
[----:B------:R-:W-:Y:S06]  /*b170*/  BRA `(.L_x_5578) ;  /* 0x0000000000147947 */ /* 0x000fec0003800000 */
.L_x_5598:
[----:B------:R-:W2:Y:S02]  /*b180*/  LDG.E.64 R2, desc[UR36][R4.64] ;  /* 0x0000002404027981 */ /* 0x000ea4000c1e1b00 */
[----:B--2---:R0:W1:Y:S01]  /*b190*/  I2F.U64 R2, R2 ;  /* 0x0000000200027312 */ /* 0x0040620000301000 */
[----:B------:R-:W-:Y:S05]  /*b1a0*/  BRA `(.L_x_5578) ;  /* 0x0000000000087947 */ /* 0x000fea0003800000 */
.L_x_5597:
[----:B------:R-:W2:Y:S02]  /*b1b0*/  LDG.E R2, desc[UR36][R4.64] ;  /* 0x0000002404027981 */ /* 0x000ea4000c1e1900 */
[----:B--2---:R-:W-:-:S07]  /*b1c0*/  I2FP.F32.U32 R2, R2 ;  /* 0x0000000200027245 */ /* 0x004fce0000201000 */
.L_x_5578:
[----:B------:R-:W-:Y:S05]  /*b1d0*/  BSYNC B6 ;  /* 0x0000000000067941 */ /* 0x000fea0003800000 */
.L_x_5572:
[----:B01----:R-:W0:Y:S01]  /*b1e0*/  LDC.U8 R4, c[0x0][0x430] ;  /* 0x00010c00ff047b82 */ /* 0x003e220000000000 */
[----:B--2-45:R-:W-:-:S13]  /*b1f0*/  FSETP.GTU.FTZ.AND P0, PT, |R2|, +INF , PT ;  /* 0x7f8000000200780b */ /* 0x034fda0003f1c200 */
[----:B---3--:R-:W1:Y:S01]  /*b200*/  @!P0 LDC R3, c[0x0][0x420] ;  /* 0x00010800ff038b82 */ /* 0x008e620000000800 */
        /* <DEDUP_REMOVED lines=15> */
.L_x_5603:
[----:B------:R-:W0:Y:S02]  /*b300*/  F2I.S64.TRUNC R2, R2 ;  /* 0x0000000200027311 */ /* 0x000e24000020d900 */
[----:B0-----:R-:W-:-:S05]  /*b310*/  IMAD.MOV.U32 R5, RZ, RZ, R2 ;  /* 0x000000ffff057224 */ /* 0x001fca00078e0002 */
[----:B------:R-:W-:Y:S01]  /*b320*/  STG.E.U8 desc[UR36][R16.64], R5 ;  /* 0x0000000510007986 */ /* 0x000fe2000c101124 */
[----:B------:R-:W-:Y:S05]  /*b330*/  EXIT ;  /* 0x000000000000794d */ /* 0x000fea0003800000 */
.L_x_5602:
        /* <DEDUP_REMOVED lines=9> */
.L_x_5606:
[----:B------:R-:W0:Y:S02]  /*b3d0*/  F2I.FTZ.TRUNC.NTZ R3, R2 ;  /* 0x0000000200037305 */ /* 0x000e24000021f100 */
[----:B0-----:R-:W-:Y:S01]  /*b3e0*/  STG.E desc[UR36][R16.64], R3 ;  /* 0x0000000310007986 */ /* 0x001fe2000c101924 */
[----:B------:R-:W-:Y:S05]  /*b3f0*/  EXIT ;  /* 0x000000000000794d */ /* 0x000fea0003800000 */
.L_x_5605:
[----:B------:R-:W0:Y:S02]  /*b400*/  F2I.FTZ.TRUNC.NTZ R3, R2 ;  /* 0x0000000200037305 */ /* 0x000e24000021f100 */
[----:B0-----:R-:W-:Y:S01]  /*b410*/  STG.E.U16 desc[UR36][R16.64], R3 ;  /* 0x0000000310007986 */ /* 0x001fe2000c101524 */
[----:B------:R-:W-:Y:S05]  /*b420*/  EXIT ;  /* 0x000000000000794d */ /* 0x000fea0003800000 */
.L_x_5601:
        /* <DEDUP_REMOVED lines=8> */
.L_x_5608:
[----:B------:R-:W-:-:S05]  /*b4b0*/  F2FP.F16.F32.PACK_AB R2, RZ, R2 ;  /* 0x00000002ff02723e */ /* 0x000fca00000000ff */
[----:B------:R-:W-:Y:S01]  /*b4c0*/  STG.E.U16 desc[UR36][R16.64], R2 ;  /* 0x0000000210007986 */ /* 0x000fe2000c101524 */
[----:B------:R-:W-:Y:S05]  /*b4d0*/  EXIT ;  /* 0x000000000000794d */ /* 0x000fea0003800000 */
.L_x_5607:
        /* <DEDUP_REMOVED lines=9> */
.L_x_5610:
[----:B------:R-:W-:-:S04]  /*b570*/  F2FP.F16.F32.PACK_AB R3, RZ, R2 ;  /* 0x00000002ff03723e */ /* 0x000fc800000000ff */
[----:B------:R-:W-:-:S05]  /*b580*/  PRMT R3, R3, 0x5410, RZ ;  /* 0x0000541003037816 */ /* 0x000fca00000000ff */
[----:B------:R-:W-:Y:S01]  /*b590*/  STG.E desc[UR36][R16.64], R3 ;  /* 0x0000000310007986 */ /* 0x000fe2000c101924 */
[----:B------:R-:W-:Y:S05]  /*b5a0*/  EXIT ;  /* 0x000000000000794d */ /* 0x000fea0003800000 */
.L_x_5609:
[----:B------:R-:W-:-:S06]  /*b5b0*/  FMUL.FTZ R2, R2, 1 ;  /* 0x3f80000002027820 */ /* 0x000fcc0000410000 */
[----:B------:R-:W0:Y:S02]  /*b5c0*/  F2F.F64.F32 R2, R2 ;  /* 0x0000000200027310 */ /* 0x000e240000201800 */
[----:B0-----:R-:W-:Y:S01]  /*b5d0*/  STG.E.64 desc[UR36][R16.64], R2 ;  /* 0x0000000210007986 */ /* 0x001fe2000c101b24 */
[----:B------:R-:W-:Y:S05]  /*b5e0*/  EXIT ;  /* 0x000000000000794d */ /* 0x000fea0003800000 */
.L_x_5600:
        /* <DEDUP_REMOVED lines=12> */
.L_x_5613:
[----:B------:R-:W-:Y:S01]  /*b6b0*/  FMUL.FTZ R4, R2, 1 ;  /* 0x3f80000002047820 */ /* 0x000fe20000410000 */
[----:B------:R-:W-:-:S05]  /*b6c0*/  CS2R R6, SRZ ;  /* 0x0000000000067805 */ /* 0x000fca000001ff00 */
[----:B------:R-:W0:Y:S02]  /*b6d0*/  F2F.F64.F32 R4, R4 ;  /* 0x0000000400047310 */ /* 0x000e240000201800 */
[----:B0-----:R-:W-:Y:S01]  /*b6e0*/  STG.E.128 desc[UR36][R16.64], R4 ;  /* 0x0000000410007986 */ /* 0x001fe2000c101d24 */
[----:B------:R-:W-:Y:S05]  /*b6f0*/  EXIT ;  /* 0x000000000000794d */ /* 0x000fea0003800000 */
.L_x_5612:
        /* <DEDUP_REMOVED lines=20> */
.L_x_5617:
[----:B------:R-:W-:Y:S05]  /*b840*/  BSYNC B0 ;  /* 0x0000000000007941 */ /* 0x000fea0003800000 */
.L_x_5616:
[----:B------:R-:W-:-:S05]  /*b850*/  LOP3.LUT R5, R0, R5, RZ, 0xfc, !PT ;  /* 0x0000000500057212 */ /* 0x000fca00078efcff */
[----:B------:R-:W-:Y:S01]  /*b860*/  STG.E.U8 desc[UR36][R16.64], R5 ;  /* 0x0000000510007986 */ /* 0x000fe2000c101124 */
[----:B------:R-:W-:Y:S05]  /*b870*/  EXIT ;  /* 0x000000000000794d */ /* 0x000fea0003800000 */
.L_x_5615:
        /* <DEDUP_REMOVED lines=12> */
.L_x_5619:
[----:B------:R-:W-:Y:S01]  /*b940*/  IMAD.MOV.U32 R0, RZ, RZ, 0x7f ;  /* 0x0000007fff007424 */ /* 0x000fe200078e00ff */
[----:B------:R-:W-:-:S04]  /*b950*/  ISETP.GT.U32.AND P0, PT, R4, 0x7f800000, PT ;  /* 0x7f8000000400780c */ /* 0x000fc80003f04070 */
[----:B------:R-:W-:-:S09]  /*b960*/  SEL R0, R0, 0x7c, P0 ;  /* 0x0000007c00007807 */ /* 0x000fd20000000000 */
.L_x_5620:
[----:B------:R-:W-:Y:S05]  /*b970*/  BSYNC B0 ;  /* 0x0000000000007941 */ /* 0x000fea0003800000 */
.L_x_5618:
[----:B------:R-:W-:-:S04]  /*b980*/  LOP3.LUT R2, R2, 0x80000000, RZ, 0xc0, !PT ;  /* 0x8000000002027812 */ /* 0x000fc800078ec0ff */
[----:B------:R-:W-:-:S04]  /*b990*/  SHF.R.U32.HI R3, RZ, 0x18, R2 ;  /* 0x00000018ff037819 */ /* 0x000fc80000011602 */
[----:B------:R-:W-:-:S05]  /*b9a0*/  LOP3.LUT R3, R0, R3, RZ, 0xfc, !PT ;  /* 0x0000000300037212 */ /* 0x000fca00078efcff */
[----:B------:R-:W-:Y:S01]  /*b9b0*/  STG.E.U8 desc[UR36][R16.64], R3 ;  /* 0x0000000310007986 */ /* 0x000fe2000c101124 */
[----:B------:R-:W-:Y:S05]  /*b9c0*/  EXIT ;  /* 0x000000000000794d */ /* 0x000fea0003800000 */
.L_x_5614:
[----:B------:R-:W-:-:S05]  /*b9d0*/  F2FP.BF16.F32.PACK_AB R2, RZ, R2 ;  /* 0x00000002ff02723e */ /* 0x000fca00000010ff */
[----:B------:R-:W-:Y:S01]  /*b9e0*/  STG.E.U16 desc[UR36][R16.64], R2 ;  /* 0x0000000210007986 */ /* 0x000fe2000c101524 */
[----:B------:R-:W-:Y:S05]  /*b9f0*/  EXIT ;  /* 0x000000000000794d */ /* 0x000fea0003800000 */
.L_x_5611:
        /* <DEDUP_REMOVED lines=11> */
.L_x_5623:
        /* <DEDUP_REMOVED lines=16> */
.L_x_5626:
[----:B------:R-:W-:-:S04]  /*bbb0*/  LOP3.LUT R2, R2, 0x80000000, RZ, 0xc0, !PT ;  /* 0x8000000002027812 */ /* 0x000fc800078ec0ff */
[----:B------:R-:W-:-:S04]  /*bbc0*/  SHF.R.U32.HI R3, RZ, 0x18, R2 ;  /* 0x00000018ff037819 */ /* 0x000fc80000011602 */
[----:B------:R-:W-:-:S04]  /*bbd0*/  LOP3.LUT R0, R0, R3, RZ, 0xfc, !PT ;  /* 0x0000000300007212 */ /* 0x000fc800078efcff */
[----:B------:R-:W-:-:S07]  /*bbe0*/  PRMT R8, R0, 0x7610, R8 ;  /* 0x0000761000087816 */ /* 0x000fce0000000008 */
.L_x_5625:
[----:B------:R-:W-:Y:S05]  /*bbf0*/  BSYNC B0 ;  /* 0x0000000000007941 */ /* 0x000fea0003800000 */
.L_x_5624:
[----:B------:R-:W-:Y:S01]  /*bc00*/  STG.E.U8 desc[UR36][R16.64], R8 ;  /* 0x0000000810007986 */ /* 0x000fe2000c101124 */
[----:B------:R-:W-:Y:S05]  /*bc10*/  EXIT ;  /* 0x000000000000794d */ /* 0x000fea0003800000 */
.L_x_5622:
        /* <DEDUP_REMOVED lines=16> */
.L_x_5629:
[----:B------:R-:W-:-:S04]  /*bd20*/  LOP3.LUT R2, R2, 0x80000000, RZ, 0xc0, !PT ;  /* 0x8000000002027812 */ /* 0x000fc800078ec0ff */
[----:B------:R-:W-:-:S04]  /*bd30*/  SHF.R.U32.HI R3, RZ, 0x18, R2 ;  /* 0x00000018ff037819 */ /* 0x000fc80000011602 */
[----:B------:R-:W-:-:S04]  /*bd40*/  LOP3.LUT R0, R0, R3, RZ, 0xfc, !PT ;  /* 0x0000000300007212 */ /* 0x000fc800078efcff */
[----:B------:R-:W-:-:S07]  /*bd50*/  PRMT R8, R0, 0x7610, R8 ;  /* 0x0000761000087816 */ /* 0x000fce0000000008 */
.L_x_5628:
[----:B------:R-:W-:Y:S05]  /*bd60*/  BSYNC B0 ;  /* 0x0000000000007941 */ /* 0x000fea0003800000 */
.L_x_5627:
[----:B------:R-:W-:Y:S01]  /*bd70*/  STG.E.U8 desc[UR36][R16.64], R8 ;  /* 0x0000000810007986 */ /* 0x000fe2000c101124 */
[----:B------:R-:W-:Y:S05]  /*bd80*/  EXIT ;  /* 0x000000000000794d */ /* 0x000fea0003800000 */
.L_x_5621:
        /* <DEDUP_REMOVED lines=21> */
.L_x_5604:
        /* <DEDUP_REMOVED lines=16> */
.L_x_5632:
[----:B------:R-:W-:Y:S05]  /*bfe0*/  EXIT ;  /* 0x000000000000794d */ /* 0x000fea0003800000 */
.L_x_5631:
[----:B------:R-:W0:Y:S02]  /*bff0*/  F2I.U64.TRUNC R2, R2 ;  /* 0x0000000200027311 */ /* 0x000e24000020d800 */
[----:B0-----:R-:W-:Y:S01]  /*c000*/  STG.E.64 desc[UR36][R16.64], R2 ;  /* 0x0000000210007986 */ /* 0x001fe2000c101b24 */
[----:B------:R-:W-:Y:S05]  /*c010*/  EXIT ;  /* 0x000000000000794d */ /* 0x000fea0003800000 */
.L_x_5630:
[----:B------:R-:W0:Y:S02]  /*c020*/  F2I.FTZ.U32.TRUNC.NTZ R3, R2 ;  /* 0x0000000200037305 */ /* 0x000e24000021f000 */
[----:B0-----:R-:W-:Y:S01]  /*c030*/  STG.E desc[UR36][R16.64], R3 ;  /* 0x0000000310007986 */ /* 0x001fe2000c101924 */
[----:B------:R-:W-:Y:S05]  /*c040*/  EXIT ;  /* 0x000000000000794d */ /* 0x000fea0003800000 */
.L_x_5633:
        /* <DEDUP_REMOVED lines=11> */
.L_x_36172:


//--------------------- .text._ZN2at6native27unrolled_elementwise_kernelIZZZNS0_21clamp_max_kernel_cudaERNS_18TensorIteratorBaseERKN3c106ScalarEENKUlvE_clEvENKUlvE5_clEvEUlfE_St5arrayIPcLm2EELi4E23TrivialOffsetCalculatorILi1EjESF_NS0_6memory12LoadWithCastILi1EEENSG_13StoreWithCastILi1EEEEEviT_T0_T2_T3_T4_T5_ --------------------------
	.section	.text._ZN2at6native27unrolled_elementwise_kernelIZZZNS0_21clamp_max_kernel_cudaERNS_18TensorIteratorBaseERKN3c106ScalarEENKUlvE_clEvENKUlvE5_clEvEUlfE_St5arrayIPcLm2EELi4E23TrivialOffsetCalculatorILi1EjESF_NS0_6memory12LoadWithCastILi1EEENSG_13StoreWithCastILi1EEEEEviT_T0_T2_T3_T4_T5_,"ax",@progbits
	.align	128
        .global         _ZN2at6native27unrolled_elementwise_kernelIZZZNS0_21clamp_max_kernel_cudaERNS_18TensorIteratorBaseERKN3c106ScalarEENKUlvE_clEvENKUlvE5_clEvEUlfE_St5arrayIPcLm2EELi4E23TrivialOffsetCalculatorILi1EjESF_NS0_6memory12LoadWithCastILi1EEENSG_13StoreWithCastILi1EEEEEviT_T0_T2_T3_T4_T5_
        .type           _ZN2at6native27unrolled_elementwise_kernelIZZZNS0_21clamp_max_kernel_cudaERNS_18TensorIteratorBaseERKN3c106ScalarEENKUlvE_clEvENKUlvE5_clEvEUlfE_St5arrayIPcLm2EELi4E23TrivialOffsetCalculatorILi1EjESF_NS0_6memory12LoadWithCastILi1EEENSG_13StoreWithCastILi1EEEEEviT_T0_T2_T3_T4_T5_,@function
        .size           _ZN2at6native27unrolled_elementwise_kernelIZZZNS0_21clamp_max_kernel_cudaERNS_18TensorIteratorBaseERKN3c106ScalarEENKUlvE_clEvENKUlvE5_clEvEUlfE_St5arrayIPcLm2EELi4E23TrivialOffsetCalculatorILi1EjESF_NS0_6memory12LoadWithCastILi1EEENSG_13StoreWithCastILi1EEEEEviT_T0_T2_T3_T4_T5_,(.L_x_36173 - _ZN2at6native27unrolled_elementwise_kernelIZZZNS0_21clamp_max_kernel_cudaERNS_18TensorIteratorBaseERKN3c106ScalarEENKUlvE_clEvENKUlvE5_clEvEUlfE_St5arrayIPcLm2EELi4E23TrivialOffsetCalculatorILi1EjESF_NS0_6memory12LoadWithCastILi1EEENSG_13StoreWithCastILi1EEEEEviT_T0_T2_T3_T4_T5_)
        .other          _ZN2at6native27unrolled_elementwise_kernelIZZZNS0_21clamp_max_kernel_cudaERNS_18TensorIteratorBaseERKN3c106ScalarEENKUlvE_clEvENKUlvE5_clEvEUlfE_St5arrayIPcLm2EELi4E23TrivialOffsetCalculatorILi1EjESF_NS0_6memory12LoadWithCastILi1EEENSG_13StoreWithCastILi1EEEEEviT_T0_T2_T3_T4_T5_,@"STO_CUDA_ENTRY STV_DEFAULT"
_ZN2at6native27unrolled_elementwise_kernelIZZZNS0_21clamp_max_kernel_cudaERNS_18TensorIteratorBaseERKN3c106ScalarEENKUlvE_clEvENKUlvE5_clEvEUlfE_St5arrayIPcLm2EELi4E23TrivialOffsetCalculatorILi1EjESF_NS0_6memory12LoadWithCastILi1EEENSG_13StoreWithCastILi1EEEEEviT_T0_T2_T3_T4_T5_:
.text._ZN2at6native27unrolled_elementwise_kernelIZZZNS0_21clamp_max_kernel_cudaERNS_18TensorIteratorBaseERKN3c106ScalarEENKUlvE_clEvENKUlvE5_clEvEUlfE_St5arrayIPcLm2EELi4E23TrivialOffsetCalculatorILi1EjESF_NS0_6memory12LoadWithCastILi1EEENSG_13StoreWithCastILi1EEEEEviT_T0_T2_T3_T4_T5_:
[----:B------:R-:W0:Y:S01]  /*0000*/  LDC R1, c[0x0][0x28] ;  /* 0x00000a00ff017b82 */ /* 0x000e220000000800 */
[----:B------:R-:W1:Y:S07]  /*0010*/  S2R R2, SR_CTAID.X ;  /* 0x0000000000027919 */ /* 0x000e6e0000002500 */
[----:B------:R-:W1:Y:S01]  /*0020*/  LDC R3, c[0x0][0x210] ;  /* 0x00008400ff037b82 */ /* 0x000e620000000800 */
[----:B------:R-:W-:Y:S01]  /*0030*/  ULDC.64 UR36, c[0x0][0x208] ;  /* 0x0000820000247ab9 */ /* 0x000fe20000000a00 */
[----:B------:R-:W-:Y:S01]  /*0040*/  BSSY B7, `(.L_x_5634) ;  /* 0x00000ef000077945 */ /* 0x000fe20003800000 */
[----:B------:R-:W2:Y:S01]  /*0050*/  S2R R17, SR_TID.X ;  /* 0x0000000000117919 */ /* 0x000ea20000002100 */
[----:B------:R-:W-:-:S02]  /*0060*/  IMAD.MOV.U32 R22, RZ, RZ, RZ ;  /* 0x000000ffff167224 */ /* 0x000fc400078e00ff */
[----:B------:R-:W-:Y:S02]  /*0070*/  IMAD.MOV.U32 R18, RZ, RZ, RZ ;  /* 0x000000ffff127224 */ /* 0x000fe400078e00ff */
        /* <DEDUP_REMOVED lines=25> */
.L_x_5640:
[----:B------:R-:W2:Y:S02]  /*0210*/  LDG.E.U8 R4, desc[UR36][R4.64] ;  /* 0x0000002404047981 */ /* 0x000ea4000c1e1100 */
[----:B--2---:R-:W-:Y:S01]  /*0220*/  I2FP.F32.U32 R18, R4 ;  /* 0x0000000400127245 */ /* 0x004fe20000201000 */
[----:B------:R-:W-:Y:S06]  /*0230*/  BRA `(.L_x_5642) ;  /* 0x0000000c00307947 */ /* 0x000fec0003800000 */
.L_x_5639:
        /* <DEDUP_REMOVED lines=9> */
.L_x_5644:
[----:B------:R-:W2:Y:S02]  /*02d0*/  LDG.E R4, desc[UR36][R4.64] ;  /* 0x0000002404047981 */ /* 0x000ea4000c1e1900 */
[----:B--2---:R-:W-:Y:S01]  /*02e0*/  I2FP.F32.S32 R18, R4 ;  /* 0x0000000400127245 */ /* 0x004fe20000201400 */
[----:B------:R-:W-:Y:S06]  /*02f0*/  BRA `(.L_x_5642) ;  /* 0x0000000c00007947 */ /* 0x000fec0003800000 */
.L_x_5643:
[----:B------:R-:W2:Y:S02]  /*0300*/  LDG.E.U16 R4, desc[UR36][R4.64] ;  /* 0x0000002404047981 */ /* 0x000ea4000c1e1500 */
[----:B--2---:R2:W3:Y:S01]  /*0310*/  I2F.S16 R18, R4 ;  /* 0x0000000400127306 */ /* 0x0044e20000101400 */
[----:B------:R-:W-:Y:S05]  /*0320*/  BRA `(.L_x_5642) ;  /* 0x0000000800f47947 */ /* 0x000fea0003800000 */
.L_x_5638:
        /* <DEDUP_REMOVED lines=8> */
.L_x_5646:
[----:B------:R-:W2:Y:S02]  /*03b0*/  LDG.E.U16 R4, desc[UR36][R4.64] ;  /* 0x0000002404047981 */ /* 0x000ea4000c1e1500 */
[----:B--2---:R-:W-:Y:S01]  /*03c0*/  HADD2.F32 R18, -RZ, R4.H0_H0 ;  /* 0x20000004ff127230 */ /* 0x004fe20000004100 */
[----:B------:R-:W-:Y:S06]  /*03d0*/  BRA `(.L_x_5642) ;  /* 0x0000000800c87947 */ /* 0x000fec0003800000 */
.L_x_5645:
        /* <DEDUP_REMOVED lines=8> */
.L_x_5648:
[----:B------:R-:W2:Y:S02]  /*0460*/  LDG.E.U16 R4, desc[UR36][R4.64] ;  /* 0x0000002404047981 */ /* 0x000ea4000c1e1500 */
[----:B--2---:R-:W-:Y:S01]  /*0470*/  HADD2.F32 R18, -RZ, R4.H0_H0 ;  /* 0x20000004ff127230 */ /* 0x004fe20000004100 */
[----:B------:R-:W-:Y:S06]  /*0480*/  BRA `(.L_x_5642) ;  /* 0x00000008009c7947 */ /* 0x000fec0003800000 */
.L_x_5647:
[----:B------:R-:W2:Y:S01]  /*0490*/  LDG.E.64 R4, desc[UR36][R4.64] ;  /* 0x0000002404047981 */ /* 0x000ea2000c1e1b00 */
[----:B------:R-:W-:Y:S01]  /*04a0*/  UMOV UR4, 0xf0000000 ;  /* 0xf000000000047882 */ /* 0x000fe20000000000 */
[----:B------:R-:W-:Y:S01]  /*04b0*/  UMOV UR5, 0x380fffff ;  /* 0x380fffff00057882 */ /* 0x000fe20000000000 */
[----:B--2---:R-:W0:Y:S01]  /*04c0*/  F2F.F32.F64 R18, R4 ;  /* 0x0000000400127310 */ /* 0x004e220000301000 */
[----:B------:R-:W-:-:S14]  /*04d0*/  DSETP.GEU.AND P0, PT, |R4|, UR4, PT ;  /* 0x0000000404007e2a */ /* 0x000fdc000bf0e200 */
[----:B0-----:R-:W-:Y:S01]  /*04e0*/  @!P0 FMUL R18, R18, 1.175494350822287508e-38 ;  /* 0x0080000012128820 */ /* 0x001fe20000400000 */
[----:B------:R-:W-:Y:S06]  /*04f0*/  BRA `(.L_x_5642) ;  /* 0x0000000800807947 */ /* 0x000fec0003800000 */
.L_x_5637:
        /* <DEDUP_REMOVED lines=12> */
.L_x_5651:
[----:B------:R-:W2:Y:S01]  /*05c0*/  LDG.E.64 R4, desc[UR36][R4.64] ;  /* 0x0000002404047981 */ /* 0x000ea2000c1e1b00 */
[----:B------:R-:W-:Y:S01]  /*05d0*/  UMOV UR4, 0xf0000000 ;  /* 0xf000000000047882 */ /* 0x000fe20000000000 */
[----:B------:R-:W-:Y:S01]  /*05e0*/  UMOV UR5, 0x380fffff ;  /* 0x380fffff00057882 */ /* 0x000fe20000000000 */
[----:B--2---:R-:W0:Y:S01]  /*05f0*/  F2F.F32.F64 R18, R4 ;  /* 0x0000000400127310 */ /* 0x004e220000301000 */
[----:B------:R-:W-:-:S14]  /*0600*/  DSETP.GEU.AND P0, PT, |R4|, UR4, PT ;  /* 0x0000000404007e2a */ /* 0x000fdc000bf0e200 */
[----:B0-----:R-:W-:Y:S01]  /*0610*/  @!P0 FMUL R18, R18, 1.175494350822287508e-38 ;  /* 0x0080000012128820 */ /* 0x001fe20000400000 */
[----:B------:R-:W-:Y:S06]  /*0620*/  BRA `(.L_x_5642) ;  /* 0x0000000800347947 */ /* 0x000fec0003800000 */
.L_x_5650:
        /* <DEDUP_REMOVED lines=26> */
.L_x_5653:
        /* <DEDUP_REMOVED lines=14> */
.L_x_5652:
[----:B------:R-:W2:Y:S02]  /*08b0*/  LDG.E.U16 R4, desc[UR36][R4.64] ;  /* 0x0000002404047981 */ /* 0x000ea4000c1e1500 */
[----:B--2---:R-:W-:Y:S01]  /*08c0*/  IMAD.U32 R18, R4, 0x10000, RZ ;  /* 0x0001000004127824 */ /* 0x004fe200078e00ff */
[----:B------:R-:W-:Y:S06]  /*08d0*/  BRA `(.L_x_5642) ;  /* 0x0000000400887947 */ /* 0x000fec0003800000 */
.L_x_5649:
        /* <DEDUP_REMOVED lines=11> */
.L_x_5656:
        /* <DEDUP_REMOVED lines=20> */
.L_x_5658:
[----:B------:R-:W-:Y:S05]  /*0ad0*/  BSYNC B0 ;  /* 0x0000000000007941 */ /* 0x000fea0003800000 */
.L_x_5657:
[----:B------:R-:W-:Y:S01]  /*0ae0*/  IMAD.SHL.U32 R3, R3, 0x100000, RZ ;  /* 0x0010000003037824 */ /* 0x000fe200078e00ff */
[----:B------:R-:W-:-:S04]  /*0af0*/  LEA R5, R0, 0x3b800000, 0x17 ;  /* 0x3b80000000057811 */ /* 0x000fc800078eb8ff */
[----:B------:R-:W-:Y:S01]  /*0b00*/  LOP3.LUT R18, R5, R3, R18, 0xfe, !PT ;  /* 0x0000000305127212 */ /* 0x000fe200078efe12 */
[----:B------:R-:W-:Y:S06]  /*0b10*/  BRA `(.L_x_5642) ;  /* 0x0000000000f87947 */ /* 0x000fec0003800000 */
.L_x_5655:
        /* <DEDUP_REMOVED lines=20> */
.L_x_5660:
[----:B------:R-:W-:Y:S05]  /*0c60*/  BSYNC B0 ;  /* 0x0000000000007941 */ /* 0x000fea0003800000 */
.L_x_5659:
[----:B------:R-:W-:Y:S01]  /*0c70*/  IMAD.SHL.U32 R3, R3, 0x200000, RZ ;  /* 0x0020000003037824 */ /* 0x000fe200078e00ff */
[----:B------:R-:W-:-:S04]  /*0c80*/  LEA R5, R0, 0x37800000, 0x17 ;  /* 0x3780000000057811 */ /* 0x000fc800078eb8ff */
[----:B------:R-:W-:Y:S01]  /*0c90*/  LOP3.LUT R18, R5, R3, R18, 0xfe, !PT ;  /* 0x0000000305127212 */ /* 0x000fe200078efe12 */
[----:B------:R-:W-:Y:S06]  /*0ca0*/  BRA `(.L_x_5642) ;  /* 0x0000000000947947 */ /* 0x000fec0003800000 */
.L_x_5654:
        /* <DEDUP_REMOVED lines=14> */
.L_x_5641:
        /* <DEDUP_REMOVED lines=16> */
.L_x_5663:
[----:B------:R-:W-:Y:S01]  /*0e90*/  IMAD.MOV.U32 R18, RZ, RZ, RZ ;  /* 0x000000ffff127224 */ /* 0x000fe200078e00ff */
[----:B------:R-:W-:Y:S06]  /*0ea0*/  BRA `(.L_x_5642) ;  /* 0x0000000000147947 */ /* 0x000fec0003800000 */
.L_x_5662:
[----:B------:R-:W2:Y:S02]  /*0eb0*/  LDG.E.64 R4, desc[UR36][R4.64] ;  /* 0x0000002404047981 */ /* 0x000ea4000c1e1b00 */
[----:B--2---:R0:W1:Y:S01]  /*0ec0*/  I2F.U64 R18, R4 ;  /* 0x0000000400127312 */ /* 0x0040620000301000 */
[----:B------:R-:W-:Y:S05]  /*0ed0*/  BRA `(.L_x_5642) ;  /* 0x0000000000087947 */ /* 0x000fea0003800000 */
.L_x_5661:
[----:B------:R-:W2:Y:S02]  /*0ee0*/  LDG.E R4, desc[UR36][R4.64] ;  /* 0x0000002404047981 */ /* 0x000ea4000c1e1900 */
[----:B--2---:R-:W-:-:S07]  /*0ef0*/  I2FP.F32.U32 R18, R4 ;  /* 0x0000000400127245 */ /* 0x004fce0000201000 */
.L_x_5642:
[----:B------:R-:W-:Y:S05]  /*0f00*/  BSYNC B6 ;  /* 0x0000000000067941 */ /* 0x000fea0003800000 */
.L_x_5636:
[----:B------:R-:W2:Y:S02]  /*0f10*/  S2R R17, SR_TID.X ;  /* 0x0000000000117919 */ /* 0x000ea40000002100 */
[----:B--2---:R-:W-:-:S07]  /*0f20*/  VIADD R17, R17, 0x80 ;  /* 0x0000008011117836 */ /* 0x004fce0000000000 */
.L_x_5635:
[----:B------:R-:W-:Y:S05]  /*0f30*/  BSYNC B7 ;  /* 0x0000000000077941 */ /* 0x000fea0003800000 */
.L_x_5634:
        /* <DEDUP_REMOVED lines=25> */
.L_x_5670:
[----:B------:R-:W2:Y:S02]  /*10d0*/  LDG.E.U8 R4, desc[UR36][R4.64] ;  /* 0x0000002404047981 */ /* 0x000ea4000c1e1100 */
[----:B--2---:R-:W-:Y:S01]  /*10e0*/  I2FP.F32.U32 R22, R4 ;  /* 0x0000000400167245 */ /* 0x004fe20000201000 */
[----:B------:R-:W-:Y:S06]  /*10f0*/  BRA `(.L_x_5672) ;  /* 0x0000000c002c7947 */ /* 0x000fec0003800000 */
.L_x_5669:
        /* <DEDUP_REMOVED lines=9> */
.L_x_5674:
[----:B------:R-:W2:Y:S02]  /*1190*/  LDG.E R4, desc[UR36][R4.64] ;  /* 0x0000002404047981 */ /* 0x000ea4000c1e1900 */
[----:B--2---:R-:W-:Y:S01]  /*11a0*/  I2FP.F32.S32 R22, R4 ;  /* 0x0000000400167245 */ /* 0x004fe20000201400 */
[----:B------:R-:W-:Y:S06]  /*11b0*/  BRA `(.L_x_5672) ;  /* 0x0000000800fc7947 */ /* 0x000fec0003800000 */
.L_x_5673:
[----:B------:R-:W2:Y:S02]  /*11c0*/  LDG.E.U16 R4, desc[UR36][R4.64] ;  /* 0x0000002404047981 */ /* 0x000ea4000c1e1500 */
[----:B--2---:R0:W2:Y:S01]  /*11d0*/  I2F.S16 R22, R4 ;  /* 0x0000000400167306 */ /* 0x0040a20000101400 */
[----:B------:R-:W-:Y:S05]  /*11e0*/  BRA `(.L_x_5672) ;  /* 0x0000000800f07947 */ /* 0x000fea0003800000 */
.L_x_5668:
        /* <DEDUP_REMOVED lines=8> */
.L_x_5676:
[----:B------:R-:W2:Y:S02]  /*1270*/  LDG.E.U16 R4, desc[UR36][R4.64] ;  /* 0x0000002404047981 */ /* 0x000ea4000c1e1500 */
[----:B--2---:R-:W-:Y:S01]  /*1280*/  HADD2.F32 R22, -RZ, R4.H0_H0 ;  /* 0x20000004ff167230 */ /* 0x004fe20000004100 */
[----:B------:R-:W-:Y:S06]  /*1290*/  BRA `(.L_x_5672) ;  /* 0x0000000800c47947 */ /* 0x000fec0003800000 */
.L_x_5675:
        /* <DEDUP_REMOVED lines=8> */
.L_x_5678:
[----:B------:R-:W2:Y:S02]  /*1320*/  LDG.E.U16 R4, desc[UR36][R4.64] ;  /* 0x0000002404047981 */ /* 0x000ea4000c1e1500 */
[----:B--2---:R-:W-:Y:S01]  /*1330*/  HADD2.F32 R22, -RZ, R4.H0_H0 ;  /* 0x20000004ff167230 */ /* 0x004fe20000004100 */
[----:B------:R-:W-:Y:S06]  /*1340*/  BRA `(.L_x_5672) ;  /* 0x0000000800987947 */ /* 0x000fec0003800000 */
.L_x_5677:
[----:B------:R-:W2:Y:S01]  /*1350*/  LDG.E.64 R4, desc[UR36][R4.64] ;  /* 0x0000002404047981 */ /* 0x000ea2000c1e1b00 */
[----:B------:R-:W-:Y:S01]  /*1360*/  UMOV UR4, 0xf0000000 ;  /* 0xf000000000047882 */ /* 0x000fe20000000000 */
[----:B------:R-:W-:Y:S01]  /*1370*/  UMOV UR5, 0x380fffff ;  /* 0x380fffff00057882 */ /* 0x000fe20000000000 */
[----:B--2---:R-:W0:Y:S01]  /*1380*/  F2F.F32.F64 R22, R4 ;  /* 0x0000000400167310 */ /* 0x004e220000301000 */
[----:B------:R-:W-:-:S14]  /*1390*/  DSETP.GEU.AND P0, PT, |R4|, UR4, PT ;  /* 0x0000000404007e2a */ /* 0x000fdc000bf0e200 */
[----:B0-----:R-:W-:Y:S01]  /*13a0*/  @!P0 FMUL R22, R22, 1.175494350822287508e-38 ;  /* 0x0080000016168820 */ /* 0x001fe20000400000 */
[----:B------:R-:W-:Y:S06]  /*13b0*/  BRA `(.L_x_5672) ;  /* 0x00000008007c7947 */ /* 0x000fec0003800000 */
.L_x_5667:
        /* <DEDUP_REMOVED lines=12> */
.L_x_5681:
[----:B------:R-:W2:Y:S01]  /*1480*/  LDG.E.64 R4, desc[UR36][R4.64] ;  /* 0x0000002404047981 */ /* 0x000ea2000c1e1b00 */
[----:B------:R-:W-:Y:S01]  /*1490*/  UMOV UR4, 0xf0000000 ;  /* 0xf000000000047882 */ /* 0x000fe20000000000 */
[----:B------:R-:W-:Y:S01]  /*14a0*/  UMOV UR5, 0x380fffff ;  /* 0x380fffff00057882 */ /* 0x000fe20000000000 */
[----:B--2---:R-:W0:Y:S01]  /*14b0*/  F2F.F32.F64 R22, R4 ;  /* 0x0000000400167310 */ /* 0x004e220000301000 */
[----:B------:R-:W-:-:S14]  /*14c0*/  DSETP.GEU.AND P0, PT, |R4|, UR4, PT ;  /* 0x0000000404007e2a */ /* 0x000fdc000bf0e200 */
[----:B0-----:R-:W-:Y:S01]  /*14d0*/  @!P0 FMUL R22, R22, 1.175494350822287508e-38 ;  /* 0x0080000016168820 */ /* 0x001fe20000400000 */
[----:B------:R-:W-:Y:S06]  /*14e0*/  BRA `(.L_x_5672) ;  /* 0x0000000800307947 */ /* 0x000fec0003800000 */
.L_x_5680:
        /* <DEDUP_REMOVED lines=26> */
.L_x_5683:
        /* <DEDUP_REMOVED lines=13> */
.L_x_5682:
[----:B------:R-:W2:Y:S02]  /*1760*/  LDG.E.U16 R4, desc[UR36][R4.64] ;  /* 0x0000002404047981 */ /* 0x000ea4000c1e1500 */
[----:B--2---:R-:W-:Y:S01]  /*1770*/  IMAD.U32 R22, R4, 0x10000, RZ ;  /* 0x0001000004167824 */ /* 0x004fe200078e00ff */
[----:B------:R-:W-:Y:S06]  /*1780*/  BRA `(.L_x_5672) ;  /* 0x0000000400887947 */ /* 0x000fec0003800000 */
.L_x_5679:
        /* <DEDUP_REMOVED lines=11> */
.L_x_5686:
        /* <DEDUP_REMOVED lines=20> */
.L_x_5688:
[----:B------:R-:W-:Y:S05]  /*1980*/  BSYNC B0 ;  /* 0x0000000000007941 */ /* 0x000fea0003800000 */
.L_x_5687:
[----:B------:R-:W-:Y:S01]  /*1990*/  IMAD.SHL.U32 R3, R3, 0x100000, RZ ;  /* 0x0010000003037824 */ /* 0x000fe200078e00ff */
[----:B------:R-:W-:-:S04]  /*19a0*/  LEA R5, R0, 0x3b800000, 0x17 ;  /* 0x3b80000000057811 */ /* 0x000fc800078eb8ff */
[----:B------:R-:W-:Y:S01]  /*19b0*/  LOP3.LUT R22, R5, R3, R22, 0xfe, !PT ;  /* 0x0000000305167212 */ /* 0x000fe200078efe16 */
[----:B------:R-:W-:Y:S06]  /*19c0*/  BRA `(.L_x_5672) ;  /* 0x0000000000f87947 */ /* 0x000fec0003800000 */
.L_x_5685:
        /* <DEDUP_REMOVED lines=20> */
.L_x_5690:
[----:B------:R-:W-:Y:S05]  /*1b10*/  BSYNC B0 ;  /* 0x0000000000007941 */ /* 0x000fea0003800000 */
.L_x_5689:
[----:B------:R-:W-:Y:S01]  /*1b20*/  IMAD.SHL.U32 R3, R3, 0x200000, RZ ;  /* 0x0020000003037824 */ /* 0x000fe200078e00ff */
[----:B------:R-:W-:-:S04]  /*1b30*/  LEA R5, R0, 0x37800000, 0x17 ;  /* 0x3780000000057811 */ /* 0x000fc800078eb8ff */
[----:B------:R-:W-:Y:S01]  /*1b40*/  LOP3.LUT R22, R5, R3, R22, 0xfe, !PT ;  /* 0x0000000305167212 */ /* 0x000fe200078efe16 */
[----:B------:R-:W-:Y:S06]  /*1b50*/  BRA `(.L_x_5672) ;  /* 0x0000000000947947 */ /* 0x000fec0003800000 */
.L_x_5684:
        /* <DEDUP_REMOVED lines=14> */
.L_x_5671:
        /* <DEDUP_REMOVED lines=16> */
.L_x_5693:
[----:B------:R-:W-:Y:S01]  /*1d40*/  IMAD.MOV.U32 R22, RZ, RZ, RZ ;  /* 0x000000ffff167224 */ /* 0x000fe200078e00ff */
[----:B------:R-:W-:Y:S06]  /*1d50*/  BRA `(.L_x_5672) ;  /* 0x0000000000147947 */ /* 0x000fec0003800000 */
.L_x_5692:
[----:B------:R-:W2:Y:S02]  /*1d60*/  LDG.E.64 R22, desc[UR36][R4.64] ;  /* 0x0000002404167981 */ /* 0x000ea4000c1e1b00 */
[----:B--2---:R0:W2:Y:S01]  /*1d70*/  I2F.U64 R22, R22 ;  /* 0x0000001600167312 */ /* 0x0040a20000301000 */
[----:B------:R-:W-:Y:S05]  /*1d80*/  BRA `(.L_x_5672) ;  /* 0x0000000000087947 */ /* 0x000fea0003800000 */
.L_x_5691:
[----:B------:R-:W2:Y:S02]  /*1d90*/  LDG.E R4, desc[UR36][R4.64] ;  /* 0x0000002404047981 */ /* 0x000ea4000c1e1900 */
[----:B--2---:R-:W-:-:S07]  /*1da0*/  I2FP.F32.U32 R22, R4 ;  /* 0x0000000400167245 */ /* 0x004fce0000201000 */
.L_x_5672:
[----:B------:R-:W-:Y:S05]  /*1db0*/  BSYNC B6 ;  /* 0x0000000000067941 */ /* 0x000fea0003800000 */
.L_x_5666:
[----:B------:R-:W-:-:S07]  /*1dc0*/  VIADD R17, R17, 0x80 ;  /* 0x0000008011117836 */ /* 0x000fce0000000000 */
.L_x_5665:
[----:B------:R-:W-:Y:S05]  /*1dd0*/  BSYNC B7 ;  /* 0x0000000000077941 */ /* 0x000fea0003800000 */
.L_x_5664:
        /* <DEDUP_REMOVED lines=27> */
.L_x_5700:
[----:B------:R-:W2:Y:S02]  /*1f90*/  LDG.E.U8 R4, desc[UR36][R4.64] ;  /* 0x0000002404047981 */ /* 0x000ea4000c1e1100 */
[----:B--2---:R-:W-:Y:S01]  /*1fa0*/  I2FP.F32.U32 R24, R4 ;  /* 0x0000000400187245 */ /* 0x004fe20000201000 */
[----:B------:R-:W-:Y:S06]  /*1fb0*/  BRA `(.L_x_5702) ;  /* 0x0000000c002c7947 */ /* 0x000fec0003800000 */
.L_x_5699:
        /* <DEDUP_REMOVED lines=9> */
.L_x_5704:
[----:B------:R-:W2:Y:S02]  /*2050*/  LDG.E R4, desc[UR36][R4.64] ;  /* 0x0000002404047981 */ /* 0x000ea4000c1e1900 */
[----:B--2---:R-:W-:Y:S01]  /*2060*/  I2FP.F32.S32 R24, R4 ;  /* 0x0000000400187245 */ /* 0x004fe20000201400 */
[----:B------:R-:W-:Y:S06]  /*2070*/  BRA `(.L_x_5702) ;  /* 0x0000000800fc7947 */ /* 0x000fec0003800000 */
.L_x_5703:
[----:B------:R-:W2:Y:S02]  /*2080*/  LDG.E.U16 R4, desc[UR36][R4.64] ;  /* 0x0000002404047981 */ /* 0x000ea4000c1e1500 */
[----:B--2---:R4:W0:Y:S01]  /*2090*/  I2F.S16 R24, R4 ;  /* 0x0000000400187306 */ /* 0x0048220000101400 */
[----:B------:R-:W-:Y:S05]  /*20a0*/  BRA `(.L_x_5702) ;  /* 0x0000000800f07947 */ /* 0x000fea0003800000 */
.L_x_5698:
        /* <DEDUP_REMOVED lines=8> */
.L_x_5706:
[----:B------:R-:W2:Y:S02]  /*2130*/  LDG.E.U16 R4, desc[UR36][R4.64] ;  /* 0x0000002404047981 */ /* 0x000ea4000c1e1500 */
[----:B--2---:R-:W-:Y:S01]  /*2140*/  HADD2.F32 R24, -RZ, R4.H0_H0 ;  /* 0x20000004ff187230 */ /* 0x004fe20000004100 */
[----:B------:R-:W-:Y:S06]  /*2150*/  BRA `(.L_x_5702) ;  /* 0x0000000800c47947 */ /* 0x000fec0003800000 */
.L_x_5705:
        /* <DEDUP_REMOVED lines=8> */
.L_x_5708:
[----:B------:R-:W2:Y:S02]  /*21e0*/  LDG.E.U16 R4, desc[UR36][R4.64] ;  /* 0x0000002404047981 */ /* 0x000ea4000c1e1500 */
[----:B--2---:R-:W-:Y:S01]  /*21f0*/  HADD2.F32 R24, -RZ, R4.H0_H0 ;  /* 0x20000004ff187230 */ /* 0x004fe20000004100 */
[----:B------:R-:W-:Y:S06]  /*2200*/  BRA `(.L_x_5702) ;  /* 0x0000000800987947 */ /* 0x000fec0003800000 */
.L_x_5707:
[----:B------:R-:W2:Y:S01]  /*2210*/  LDG.E.64 R4, desc[UR36][R4.64] ;  /* 0x0000002404047981 */ /* 0x000ea2000c1e1b00 */
[----:B------:R-:W-:Y:S01]  /*2220*/  UMOV UR4, 0xf0000000 ;  /* 0xf000000000047882 */ /* 0x000fe20000000000 */
[----:B------:R-:W-:Y:S01]  /*2230*/  UMOV UR5, 0x380fffff ;  /* 0x380fffff00057882 */ /* 0x000fe20000000000 */
[----:B--2---:R-:W0:Y:S01]  /*2240*/  F2F.F32.F64 R24, R4 ;  /* 0x0000000400187310 */ /* 0x004e220000301000 */
[----:B------:R-:W-:-:S14]  /*2250*/  DSETP.GEU.AND P0, PT, |R4|, UR4, PT ;  /* 0x0000000404007e2a */ /* 0x000fdc000bf0e200 */
[----:B0-----:R-:W-:Y:S01]  /*2260*/  @!P0 FMUL R24, R24, 1.175494350822287508e-38 ;  /* 0x0080000018188820 */ /* 0x001fe20000400000 */
[----:B------:R-:W-:Y:S06]  /*2270*/  BRA `(.L_x_5702) ;  /* 0x00000008007c7947 */ /* 0x000fec0003800000 */
.L_x_5697:
        /* <DEDUP_REMOVED lines=12> */
.L_x_5711:
[----:B------:R-:W2:Y:S01]  /*2340*/  LDG.E.64 R4, desc[UR36][R4.64] ;  /* 0x0000002404047981 */ /* 0x000ea2000c1e1b00 */
[----:B------:R-:W-:Y:S01]  /*2350*/  UMOV UR4, 0xf0000000 ;  /* 0xf000000000047882 */ /* 0x000fe20000000000 */
[----:B------:R-:W-:Y:S01]  /*2360*/  UMOV UR5, 0x380fffff ;  /* 0x380fffff00057882 */ /* 0x000fe20000000000 */
[----:B--2---:R-:W0:Y:S01]  /*2370*/  F2F.F32.F64 R24, R4 ;  /* 0x0000000400187310 */ /* 0x004e220000301000 */
[----:B------:R-:W-:-:S14]  /*2380*/  DSETP.GEU.AND P0, PT, |R4|, UR4, PT ;  /* 0x0000000404007e2a */ /* 0x000fdc000bf0e200 */
[----:B0-----:R-:W-:Y:S01]  /*2390*/  @!P0 FMUL R24, R24, 1.175494350822287508e-38 ;  /* 0x0080000018188820 */ /* 0x001fe20000400000 */
[----:B------:R-:W-:Y:S06]  /*23a0*/  BRA `(.L_x_5702) ;  /* 0x0000000800307947 */ /* 0x000fec0003800000 */
.L_x_5710:
        /* <DEDUP_REMOVED lines=26> */
.L_x_5713:
        /* <DEDUP_REMOVED lines=13> */
.L_x_5712:
[----:B------:R-:W2:Y:S02]  /*2620*/  LDG.E.U16 R4, desc[UR36][R4.64] ;  /* 0x0000002404047981 */ /* 0x000ea4000c1e1500 */
[----:B--2---:R-:W-:Y:S01]  /*2630*/  IMAD.U32 R24, R4, 0x10000, RZ ;  /* 0x0001000004187824 */ /* 0x004fe200078e00ff */
[----:B------:R-:W-:Y:S06]  /*2640*/  BRA `(.L_x_5702) ;  /* 0x0000000400887947 */ /* 0x000fec0003800000 */
.L_x_5709:
        /* <DEDUP_REMOVED lines=11> */
.L_x_5716:
        /* <DEDUP_REMOVED lines=20> */
.L_x_5718:
[----:B------:R-:W-:Y:S05]  /*2840*/  BSYNC B0 ;  /* 0x0000000000007941 */ /* 0x000fea0003800000 */
.L_x_5717:
[----:B------:R-:W-:Y:S01]  /*2850*/  IMAD.SHL.U32 R3, R3, 0x100000, RZ ;  /* 0x0010000003037824 */ /* 0x000fe200078e00ff */
[----:B------:R-:W-:-:S04]  /*2860*/  LEA R5, R0, 0x3b800000, 0x17 ;  /* 0x3b80000000057811 */ /* 0x000fc800078eb8ff */
[----:B------:R-:W-:Y:S01]  /*2870*/  LOP3.LUT R24, R5, R3, R24, 0xfe, !PT ;  /* 0x0000000305187212 */ /* 0x000fe200078efe18 */
[----:B------:R-:W-:Y:S06]  /*2880*/  BRA `(.L_x_5702) ;  /* 0x0000000000f87947 */ /* 0x000fec0003800000 */
.L_x_5715:
        /* <DEDUP_REMOVED lines=20> */
.L_x_5720:
[----:B------:R-:W-:Y:S05]  /*29d0*/  BSYNC B0 ;  /* 0x0000000000007941 */ /* 0x000fea0003800000 */
.L_x_5719:
[----:B------:R-:W-:Y:S01]  /*29e0*/  IMAD.SHL.U32 R3, R3, 0x200000, RZ ;  /* 0x0020000003037824 */ /* 0x000fe200078e00ff */
[----:B------:R-:W-:-:S04]  /*29f0*/  LEA R5, R0, 0x37800000, 0x17 ;  /* 0x3780000000057811 */ /* 0x000fc800078eb8ff */
[----:B------:R-:W-:Y:S01]  /*2a00*/  LOP3.LUT R24, R5, R3, R24, 0xfe, !PT ;  /* 0x0000000305187212 */ /* 0x000fe200078efe18 */
[----:B------:R-:W-:Y:S06]  /*2a10*/  BRA `(.L_x_5702) ;  /* 0x0000000000947947 */ /* 0x000fec0003800000 */
.L_x_5714:
        /* <DEDUP_REMOVED lines=14> */
.L_x_5701:
        /* <DEDUP_REMOVED lines=16> */
.L_x_5723:
[----:B------:R-:W-:Y:S01]  /*2c00*/  IMAD.MOV.U32 R24, RZ, RZ, RZ ;  /* 0x000000ffff187224 */ /* 0x000fe200078e00ff */
[----:B------:R-:W-:Y:S06]  /*2c10*/  BRA `(.L_x_5702) ;  /* 0x0000000000147947 */ /* 0x000fec0003800000 */
.L_x_5722:
[----:B------:R-:W2:Y:S02]  /*2c20*/  LDG.E.64 R24, desc[UR36][R4.64] ;  /* 0x0000002404187981 */ /* 0x000ea4000c1e1b00 */
[----:B--2---:R0:W2:Y:S01]  /*2c30*/  I2F.U64 R24, R24 ;  /* 0x0000001800187312 */ /* 0x0040a20000301000 */
[----:B------:R-:W-:Y:S05]  /*2c40*/  BRA `(.L_x_5702) ;  /* 0x0000000000087947 */ /* 0x000fea0003800000 */
.L_x_5721:
[----:B------:R-:W2:Y:S02]  /*2c50*/  LDG.E R4, desc[UR36][R4.64] ;  /* 0x0000002404047981 */ /* 0x000ea4000c1e1900 */
[----:B--2---:R-:W-:-:S07]  /*2c60*/  I2FP.F32.U32 R24, R4 ;  /* 0x0000000400187245 */ /* 0x004fce0000201000 */
.L_x_5702:
[----:B------:R-:W-:Y:S05]  /*2c70*/  BSYNC B6 ;  /* 0x0000000000067941 */ /* 0x000fea0003800000 */
.L_x_5696:
[----:B------:R-:W-:-:S07]  /*2c80*/  VIADD R17, R17, 0x80 ;  /* 0x0000008011117836 */ /* 0x000fce0000000000 */
.L_x_5695:
[----:B------:R-:W-:Y:S05]  /*2c90*/  BSYNC B7 ;  /* 0x0000000000077941 */ /* 0x000fea0003800000 */
.L_x_5694:
        /* <DEDUP_REMOVED lines=23> */
.L_x_5729:
[----:B------:R-:W2:Y:S02]  /*2e10*/  LDG.E.U8 R4, desc[UR36][R4.64] ;  /* 0x0000002404047981 */ /* 0x000ea4000c1e1100 */
[----:B--2---:R-:W-:Y:S01]  /*2e20*/  I2FP.F32.U32 R16, R4 ;  /* 0x0000000400107245 */ /* 0x004fe20000201000 */
[----:B------:R-:W-:Y:S06]  /*2e30*/  BRA `(.L_x_5725) ;  /* 0x0000000c00207947 */ /* 0x000fec0003800000 */
.L_x_5728:
        /* <DEDUP_REMOVED lines=9> */
.L_x_5732:
[----:B------:R-:W2:Y:S02]  /*2ed0*/  LDG.E R4, desc[UR36][R4.64] ;  /* 0x0000002404047981 */ /* 0x000ea4000c1e1900 */
[----:B--2---:R-:W-:Y:S01]  /*2ee0*/  I2FP.F32.S32 R16, R4 ;  /* 0x0000000400107245 */ /* 0x004fe20000201400 */
[----:B------:R-:W-:Y:S06]  /*2ef0*/  BRA `(.L_x_5725) ;  /* 0x0000000800f07947 */ /* 0x000fec0003800000 */
.L_x_5731:
[----:B------:R-:W2:Y:S02]  /*2f00*/  LDG.E.U16 R4, desc[UR36][R4.64] ;  /* 0x0000002404047981 */ /* 0x000ea4000c1e1500 */
[----:B--2---:R0:W2:Y:S01]  /*2f10*/  I2F.S16 R16, R4 ;  /* 0x0000000400107306 */ /* 0x0040a20000101400 */
[----:B------:R-:W-:Y:S05]  /*2f20*/  BRA `(.L_x_5725) ;  /* 0x0000000800e47947 */ /* 0x000fea0003800000 */
.L_x_5727:
        /* <DEDUP_REMOVED lines=8> */
.L_x_5734:
[----:B------:R-:W2:Y:S02]  /*2fb0*/  LDG.E.U16 R4, desc[UR36][R4.64] ;  /* 0x0000002404047981 */ /* 0x000ea4000c1e1500 */
[----:B--2---:R-:W-:Y:S01]  /*2fc0*/  HADD2.F32 R16, -RZ, R4.H0_H0 ;  /* 0x20000004ff107230 */ /* 0x004fe20000004100 */
[----:B------:R-:W-:Y:S06]  /*2fd0*/  BRA `(.L_x_5725) ;  /* 0x0000000800b87947 */ /* 0x000fec0003800000 */
.L_x_5733:
        /* <DEDUP_REMOVED lines=8> */
.L_x_5736:
[----:B------:R-:W2:Y:S02]  /*3060*/  LDG.E.U16 R4, desc[UR36][R4.64] ;  /* 0x0000002404047981 */ /* 0x000ea4000c1e1500 */
[----:B--2---:R-:W-:Y:S01]  /*3070*/  HADD2.F32 R16, -RZ, R4.H0_H0 ;  /* 0x20000004ff107230 */ /* 0x004fe20000004100 */
[----:B------:R-:W-:Y:S06]  /*3080*/  BRA `(.L_x_5725) ;  /* 0x00000008008c7947 */ /* 0x000fec0003800000 */
.L_x_5735:
[----:B------:R-:W2:Y:S01]  /*3090*/  LDG.E.64 R4, desc[UR36][R4.64] ;  /* 0x0000002404047981 */ /* 0x000ea2000c1e1b00 */
[----:B------:R-:W-:Y:S01]  /*30a0*/  UMOV UR4, 0xf0000000 ;  /* 0xf000000000047882 */ /* 0x000fe20000000000 */
[----:B------:R-:W-:Y:S01]  /*30b0*/  UMOV UR5, 0x380fffff ;  /* 0x380fffff00057882 */ /* 0x000fe20000000000 */
[----:B--2---:R-:W0:Y:S01]  /*30c0*/  F2F.F32.F64 R16, R4 ;  /* 0x0000000400107310 */ /* 0x004e220000301000 */
[----:B------:R-:W-:-:S14]  /*30d0*/  DSETP.GEU.AND P0, PT, |R4|, UR4, PT ;  /* 0x0000000404007e2a */ /* 0x000fdc000bf0e200 */
[----:B0-----:R-:W-:Y:S01]  /*30e0*/  @!P0 FMUL R16, R16, 1.175494350822287508e-38 ;  /* 0x0080000010108820 */ /* 0x001fe20000400000 */
[----:B------:R-:W-:Y:S06]  /*30f0*/  BRA `(.L_x_5725) ;  /* 0x0000000800707947 */ /* 0x000fec0003800000 */
.L_x_5726:
        /* <DEDUP_REMOVED lines=12> */
.L_x_5739:
[----:B------:R-:W2:Y:S01]  /*31c0*/  LDG.E.64 R4, desc[UR36][R4.64] ;  /* 0x0000002404047981 */ /* 0x000ea2000c1e1b00 */
[----:B------:R-:W-:Y:S01]  /*31d0*/  UMOV UR4, 0xf0000000 ;  /* 0xf000000000047882 */ /* 0x000fe20000000000 */
[----:B------:R-:W-:Y:S01]  /*31e0*/  UMOV UR5, 0x380fffff ;  /* 0x380fffff00057882 */ /* 0x000fe20000000000 */
[----:B--2---:R-:W0:Y:S01]  /*31f0*/  F2F.F32.F64 R16, R4 ;  /* 0x0000000400107310 */ /* 0x004e220000301000 */
[----:B------:R-:W-:-:S14]  /*3200*/  DSETP.GEU.AND P0, PT, |R4|, UR4, PT ;  /* 0x0000000404007e2a */ /* 0x000fdc000bf0e200 */
[----:B0-----:R-:W-:Y:S01]  /*3210*/  @!P0 FMUL R16, R16, 1.175494350822287508e-38 ;  /* 0x0080000010108820 */ /* 0x001fe20000400000 */
[----:B------:R-:W-:Y:S06]  /*3220*/  BRA `(.L_x_5725) ;  /* 0x0000000800247947 */ /* 0x000fec0003800000 */
.L_x_5738:
        /* <DEDUP_REMOVED lines=26> */
.L_x_5741:
        /* <DEDUP_REMOVED lines=13> */
.L_x_5740:
[----:B------:R-:W2:Y:S02]  /*34a0*/  LDG.E.U16 R4, desc[UR36][R4.64] ;  /* 0x0000002404047981 */ /* 0x000ea4000c1e1500 */
[----:B--2---:R-:W-:Y:S01]  /*34b0*/  IMAD.U32 R16, R4, 0x10000, RZ ;  /* 0x0001000004107824 */ /* 0x004fe200078e00ff */
[----:B------:R-:W-:Y:S06]  /*34c0*/  BRA `(.L_x_5725) ;  /* 0x00000004007c7947 */ /* 0x000fec0003800000 */
.L_x_5737:
        /* <DEDUP_REMOVED lines=11> */
.L_x_5744:
        /* <DEDUP_REMOVED lines=19> */
.L_x_5746:
[----:B------:R-:W-:Y:S05]  /*36b0*/  BSYNC B0 ;  /* 0x0000000000007941 */ /* 0x000fea0003800000 */
.L_x_5745:
[----:B------:R-:W-:Y:S01]  /*36c0*/  IMAD.SHL.U32 R3, R3, 0x100000, RZ ;  /* 0x0010000003037824 */ /* 0x000fe200078e00ff */
[----:B------:R-:W-:-:S04]  /*36d0*/  LEA R5, R0, 0x3b800000, 0x17 ;  /* 0x3b80000000057811 */ /* 0x000fc800078eb8ff */
[----:B------:R-:W-:Y:S01]  /*36e0*/  LOP3.LUT R16, R5, R3, R16, 0xfe, !PT ;  /* 0x0000000305107212 */ /* 0x000fe200078efe10 */
[----:B------:R-:W-:Y:S06]  /*36f0*/  BRA `(.L_x_5725) ;  /* 0x0000000000f07947 */ /* 0x000fec0003800000 */
.L_x_5743:
        /* <DEDUP_REMOVED lines=19> */
.L_x_5748:
[----:B------:R-:W-:Y:S05]  /*3830*/  BSYNC B0 ;  /* 0x0000000000007941 */ /* 0x000fea0003800000 */
.L_x_5747:
[----:B------:R-:W-:Y:S01]  /*3840*/  IMAD.SHL.U32 R3, R3, 0x200000, RZ ;  /* 0x0020000003037824 */ /* 0x000fe200078e00ff */
[----:B------:R-:W-:-:S04]  /*3850*/  LEA R5, R0, 0x37800000, 0x17 ;  /* 0x3780000000057811 */ /* 0x000fc800078eb8ff */
[----:B------:R-:W-:Y:S01]  /*3860*/  LOP3.LUT R16, R5, R3, R16, 0xfe, !PT ;  /* 0x0000000305107212 */ /* 0x000fe200078efe10 */
[----:B------:R-:W-:Y:S06]  /*3870*/  BRA `(.L_x_5725) ;  /* 0x0000000000907947 */ /* 0x000fec0003800000 */
.L_x_5742:
        /* <DEDUP_REMOVED lines=14> */
.L_x_5730:
        /* <DEDUP_REMOVED lines=16> */
.L_x_5751:
[----:B------:R-:W-:Y:S05]  /*3a60*/  BRA `(.L_x_5725) ;  /* 0x0000000000147947 */ /* 0x000fea0003800000 */
.L_x_5750:
[----:B------:R-:W2:Y:S02]  /*3a70*/  LDG.E.64 R16, desc[UR36][R4.64] ;  /* 0x0000002404107981 */ /* 0x000ea4000c1e1b00 */
[----:B--2---:R0:W2:Y:S01]  /*3a80*/  I2F.U64 R16, R16 ;  /* 0x0000001000107312 */ /* 0x0040a20000301000 */
[----:B------:R-:W-:Y:S05]  /*3a90*/  BRA `(.L_x_5725) ;  /* 0x0000000000087947 */ /* 0x000fea0003800000 */
.L_x_5749:
[----:B------:R-:W2:Y:S02]  /*3aa0*/  LDG.E R4, desc[UR36][R4.64] ;  /* 0x0000002404047981 */ /* 0x000ea4000c1e1900 */
[----:B--2---:R-:W-:-:S07]  /*3ab0*/  I2FP.F32.U32 R16, R4 ;  /* 0x0000000400107245 */ /* 0x004fce0000201000 */
.L_x_5725:
[----:B------:R-:W-:Y:S05]  /*3ac0*/  BSYNC B6 ;  /* 0x0000000000067941 */ /* 0x000fea0003800000 */
.L_x_5724:
[----:B------:R-:W4:Y:S01]  /*3ad0*/  S2R R27, SR_TID.X ;  /* 0x00000000001b7919 */ /* 0x000f220000002100 */
[----:B0-2--5:R-:W-:Y:S01]  /*3ae0*/  FSETP.GTU.FTZ.AND P2, PT, |R24|, +INF , PT ;  /* 0x7f8000001800780b */ /* 0x025fe20003f5c200 */
[----:B------:R-:W0:Y:S01]  /*3af0*/  LDC.U8 R17, c[0x0][0x244] ;  /* 0x00009100ff117b82 */ /* 0x000e220000000000 */
[----:B------:R-:W-:Y:S01]  /*3b00*/  FSETP.GTU.FTZ.AND P3, PT, |R16|, +INF , PT ;  /* 0x7f8000001000780b */ /* 0x000fe20003f7c200 */
[----:B------:R-:W-:Y:S01]  /*3b10*/  BSSY B6, `(.L_x_5752) ;  /* 0x0000113000067945 */ /* 0x000fe20003800000 */
[----:B-1-3--:R-:W-:Y:S02]  /*3b20*/  FSETP.GTU.FTZ.AND P1, PT, |R18|, +INF , PT ;  /* 0x7f8000001200780b */ /* 0x00afe40003f3c200 */
[----:B------:R-:W-:Y:S01]  /*3b30*/  FSETP.GTU.FTZ.AND P0, PT, |R22|, +INF , PT ;  /* 0x7f8000001600780b */ /* 0x000fe20003f1c200 */
[C---:B----4-:R-:W-:Y:S01]  /*3b40*/  VIADD R3, R27.reuse, 0x100 ;  /* 0x000001001b037836 */ /* 0x050fe20000000000 */
[CC--:B------:R-:W-:Y:S01]  /*3b50*/  ISETP.GE.OR P1, PT, R27.reuse, R26.reuse, P1 ;  /* 0x0000001a1b00720c */ /* 0x0c0fe20000f26670 */
[C---:B------:R-:W-:Y:S01]  /*3b60*/  VIADD R5, R27.reuse, 0x180 ;  /* 0x000001801b057836 */ /* 0x040fe20000000000 */
[CC--:B------:R-:W-:Y:S01]  /*3b70*/  ISETP.GE.AND P4, PT, R27.reuse, R26.reuse, PT ;  /* 0x0000001a1b00720c */ /* 0x0c0fe20003f86270 */
[----:B------:R-:W-:Y:S01]  /*3b80*/  VIADD R23, R27, 0x80 ;  /* 0x000000801b177836 */ /* 0x000fe20000000000 */
[----:B------:R-:W-:-:S02]  /*3b90*/  ISETP.GE.OR P2, PT, R3, R26, P2 ;  /* 0x0000001a0300720c */ /* 0x000fc40001746670 */
[-C--:B------:R-:W-:Y:S02]  /*3ba0*/  ISETP.GE.OR P3, PT, R5, R26.reuse, P3 ;  /* 0x0000001a0500720c */ /* 0x080fe40001f66670 */
[----:B------:R-:W-:-:S05]  /*3bb0*/  ISETP.GE.OR P0, PT, R23, R26, P0 ;  /* 0x0000001a1700720c */ /* 0x000fca0000706670 */
[----:B------:R-:W1:Y:S08]  /*3bc0*/  @!P1 LDC R3, c[0x0][0x218] ;  /* 0x00008600ff039b82 */ /* 0x000e700000000800 */
[----:B------:R-:W2:Y:S08]  /*3bd0*/  @!P2 LDC R7, c[0x0][0x218] ;  /* 0x00008600ff07ab82 */ /* 0x000eb00000000800 */
[----:B------:R-:W3:Y:S08]  /*3be0*/  @!P3 LDC R9, c[0x0][0x218] ;  /* 0x00008600ff09bb82 */ /* 0x000ef00000000800 */
[----:B------:R-:W4:Y:S01]  /*3bf0*/  @!P0 LDC R5, c[0x0][0x218] ;  /* 0x00008600ff058b82 */ /* 0x000f220000000800 */
[----:B-1----:R-:W-:-:S02]  /*3c00*/  @!P1 FMNMX.FTZ R18, R18, R3, PT ;  /* 0x0000000312129209 */ /* 0x002fc40003810000 */
[----:B--2---:R-:W-:Y:S02]  /*3c10*/  @!P2 FMNMX.FTZ R24, R24, R7, PT ;  /* 0x000000071818a209 */ /* 0x004fe40003810000 */
[----:B---3--:R-:W-:Y:S02]  /*3c20*/  @!P3 FMNMX.FTZ R16, R16, R9, PT ;  /* 0x000000091010b209 */ /* 0x008fe40003810000 */
[----:B----4-:R-:W-:Y:S01]  /*3c30*/  @!P0 FMNMX.FTZ R22, R22, R5, PT ;  /* 0x0000000516168209 */ /* 0x010fe20003810000 */
[----:B0-----:R-:W-:Y:S06]  /*3c40*/  @P4 BRA `(.L_x_5753) ;  /* 0x0000000c00fc4947 */ /* 0x001fec0003800000 */
        /* <DEDUP_REMOVED lines=22> */
.L_x_5757:
[----:B------:R-:W0:Y:S01]  /*3db0*/  F2I.S64.TRUNC R18, R18 ;  /* 0x0000001200127311 */ /* 0x000e22000020d900 */
[----:B------:R-:W-:Y:S02]  /*3dc0*/  IMAD.MOV.U32 R27, RZ, RZ, R23 ;  /* 0x000000ffff1b7224 */ /* 0x000fe400078e0017 */
[----:B0-----:R-:W-:-:S05]  /*3dd0*/  IMAD.MOV.U32 R3, RZ, RZ, R18 ;  /* 0x000000ffff037224 */ /* 0x001fca00078e0012 */
[----:B------:R0:W-:Y:S01]  /*3de0*/  STG.E.U8 desc[UR36][R8.64], R3 ;  /* 0x0000000308007986 */ /* 0x0001e2000c101124 */
[----:B------:R-:W-:Y:S05]  /*3df0*/  BRA `(.L_x_5753) ;  /* 0x0000000c00907947 */ /* 0x000fea0003800000 */
.L_x_5756:
        /* <DEDUP_REMOVED lines=10> */
.L_x_5760:
[----:B------:R-:W0:Y:S01]  /*3ea0*/  F2I.FTZ.TRUNC.NTZ R3, R18 ;  /* 0x0000001200037305 */ /* 0x000e22000021f100 */
[----:B------:R-:W-:Y:S01]  /*3eb0*/  IMAD.MOV.U32 R27, RZ, RZ, R23 ;  /* 0x000000ffff1b7224 */ /* 0x000fe200078e0017 */
[----:B0-----:R0:W-:Y:S01]  /*3ec0*/  STG.E desc[UR36][R8.64], R3 ;  /* 0x0000000308007986 */ /* 0x0011e2000c101924 */
[----:B------:R-:W-:Y:S05]  /*3ed0*/  BRA `(.L_x_5753) ;  /* 0x0000000c00587947 */ /* 0x000fea0003800000 */
.L_x_5759:
[----:B------:R-:W0:Y:S01]  /*3ee0*/  F2I.FTZ.TRUNC.NTZ R3, R18 ;  /* 0x0000001200037305 */ /* 0x000e22000021f100 */
[----:B------:R-:W-:Y:S01]  /*3ef0*/  IMAD.MOV.U32 R27, RZ, RZ, R23 ;  /* 0x000000ffff1b7224 */ /* 0x000fe200078e0017 */
[----:B0-----:R0:W-:Y:S01]  /*3f00*/  STG.E.U16 desc[UR36][R8.64], R3 ;  /* 0x0000000308007986 */ /* 0x0011e2000c101524 */
[----:B------:R-:W-:Y:S05]  /*3f10*/  BRA `(.L_x_5753) ;  /* 0x0000000c00487947 */ /* 0x000fea0003800000 */
.L_x_5755:
        /* <DEDUP_REMOVED lines=9> */
.L_x_5762:
[----:B------:R-:W-:Y:S01]  /*3fb0*/  F2FP.F16.F32.PACK_AB R18, RZ, R18 ;  /* 0x00000012ff12723e */ /* 0x000fe200000000ff */
[----:B------:R-:W-:-:S04]  /*3fc0*/  IMAD.MOV.U32 R27, RZ, RZ, R23 ;  /* 0x000000ffff1b7224 */ /* 0x000fc800078e0017 */
[----:B------:R0:W-:Y:S01]  /*3fd0*/  STG.E.U16 desc[UR36][R8.64], R18 ;  /* 0x0000001208007986 */ /* 0x0001e2000c101524 */
[----:B------:R-:W-:Y:S05]  /*3fe0*/  BRA `(.L_x_5753) ;  /* 0x0000000c00147947 */ /* 0x000fea0003800000 */
.L_x_5761:
        /* <DEDUP_REMOVED lines=10> */
.L_x_5764:
[----:B------:R-:W-:Y:S01]  /*4090*/  F2FP.F16.F32.PACK_AB R3, RZ, R18 ;  /* 0x00000012ff03723e */ /* 0x000fe200000000ff */
[----:B------:R-:W-:-:S03]  /*40a0*/  IMAD.MOV.U32 R27, RZ, RZ, R23 ;  /* 0x000000ffff1b7224 */ /* 0x000fc600078e0017 */
[----:B------:R-:W-:-:S05]  /*40b0*/  PRMT R3, R3, 0x5410, RZ ;  /* 0x0000541003037816 */ /* 0x000fca00000000ff */
[----:B------:R0:W-:Y:S01]  /*40c0*/  STG.E desc[UR36][R8.64], R3 ;  /* 0x0000000308007986 */ /* 0x0001e2000c101924 */
[----:B------:R-:W-:Y:S05]  /*40d0*/  BRA `(.L_x_5753) ;  /* 0x0000000800d87947 */ /* 0x000fea0003800000 */
.L_x_5763:
[----:B------:R-:W-:Y:S01]  /*40e0*/  FMUL.FTZ R4, R18, 1 ;  /* 0x3f80000012047820 */ /* 0x000fe20000410000 */
[----:B------:R-:W-:-:S05]  /*40f0*/  IMAD.MOV.U32 R27, RZ, RZ, R23 ;  /* 0x000000ffff1b7224 */ /* 0x000fca00078e0017 */
[----:B------:R-:W0:Y:S02]  /*4100*/  F2F.F64.F32 R4, R4 ;  /* 0x0000000400047310 */ /* 0x000e240000201800 */
[----:B0-----:R0:W-:Y:S01]  /*4110*/  STG.E.64 desc[UR36][R8.64], R4 ;  /* 0x0000000408007986 */ /* 0x0011e2000c101b24 */
[----:B------:R-:W-:Y:S05]  /*4120*/  BRA `(.L_x_5753) ;  /* 0x0000000800c47947 */ /* 0x000fea0003800000 */
.L_x_5754:
        /* <DEDUP_REMOVED lines=13> */
.L_x_5767:
[----:B------:R-:W-:Y:S01]  /*4200*/  FMUL.FTZ R4, R18, 1 ;  /* 0x3f80000012047820 */ /* 0x000fe20000410000 */
[----:B------:R-:W-:Y:S01]  /*4210*/  CS2R R6, SRZ ;  /* 0x0000000000067805 */ /* 0x000fe2000001ff00 */
[----:B------:R-:W-:-:S04]  /*4220*/  IMAD.MOV.U32 R27, RZ, RZ, R23 ;  /* 0x000000ffff1b7224 */ /* 0x000fc800078e0017 */
[----:B------:R-:W0:Y:S02]  /*4230*/  F2F.F64.F32 R4, R4 ;  /* 0x0000000400047310 */ /* 0x000e240000201800 */
[----:B0-----:R0:W-:Y:S01]  /*4240*/  STG.E.128 desc[UR36][R8.64], R4 ;  /* 0x0000000408007986 */ /* 0x0011e2000c101d24 */
[----:B------:R-:W-:Y:S05]  /*4250*/  BRA `(.L_x_5753) ;  /* 0x0000000800787947 */ /* 0x000fea0003800000 */
.L_x_5766:
        /* <DEDUP_REMOVED lines=20> */
.L_x_5771:
[----:B------:R-:W-:Y:S05]  /*43a0*/  BSYNC B0 ;  /* 0x0000000000007941 */ /* 0x000fea0003800000 */
.L_x_5770:
[----:B------:R-:W-:Y:S01]  /*43b0*/  LOP3.LUT R5, R0, R5, RZ, 0xfc, !PT ;  /* 0x0000000500057212 */ /* 0x000fe200078efcff */
[----:B------:R-:W-:-:S04]  /*43c0*/  IMAD.MOV.U32 R27, RZ, RZ, R23 ;  /* 0x000000ffff1b7224 */ /* 0x000fc800078e0017 */
[----:B------:R0:W-:Y:S01]  /*43d0*/  STG.E.U8 desc[UR36][R8.64], R5 ;  /* 0x0000000508007986 */ /* 0x0001e2000c101124 */
[----:B------:R-:W-:Y:S05]  /*43e0*/  BRA `(.L_x_5753) ;  /* 0x0000000800147947 */ /* 0x000fea0003800000 */
.L_x_5769:
        /* <DEDUP_REMOVED lines=12> */
.L_x_5773:
[----:B------:R-:W-:Y:S01]  /*44b0*/  IMAD.MOV.U32 R0, RZ, RZ, 0x7f ;  /* 0x0000007fff007424 */ /* 0x000fe200078e00ff */
[----:B------:R-:W-:-:S04]  /*44c0*/  ISETP.GT.U32.AND P0, PT, R4, 0x7f800000, PT ;  /* 0x7f8000000400780c */ /* 0x000fc80003f04070 */
[----:B------:R-:W-:-:S09]  /*44d0*/  SEL R0, R0, 0x7c, P0 ;  /* 0x0000007c00007807 */ /* 0x000fd20000000000 */
.L_x_5774:
[----:B------:R-:W-:Y:S05]  /*44e0*/  BSYNC B0 ;  /* 0x0000000000007941 */ /* 0x000fea0003800000 */
.L_x_5772:
[----:B------:R-:W-:Y:S01]  /*44f0*/  LOP3.LUT R18, R18, 0x80000000, RZ, 0xc0, !PT ;  /* 0x8000000012127812 */ /* 0x000fe200078ec0ff */
[----:B------:R-:W-:-:S03]  /*4500*/  IMAD.MOV.U32 R27, RZ, RZ, R23 ;  /* 0x000000ffff1b7224 */ /* 0x000fc600078e0017 */
[----:B------:R-:W-:-:S04]  /*4510*/  SHF.R.U32.HI R3, RZ, 0x18, R18 ;  /* 0x00000018ff037819 */ /* 0x000fc80000011612 */
[----:B------:R-:W-:-:S05]  /*4520*/  LOP3.LUT R3, R0, R3, RZ, 0xfc, !PT ;  /* 0x0000000300037212 */ /* 0x000fca00078efcff */
[----:B------:R0:W-:Y:S01]  /*4530*/  STG.E.U8 desc[UR36][R8.64], R3 ;  /* 0x0000000308007986 */ /* 0x0001e2000c101124 */
[----:B------:R-:W-:Y:S05]  /*4540*/  BRA `(.L_x_5753) ;  /* 0x0000000400bc7947 */ /* 0x000fea0003800000 */
.L_x_5768:
[----:B------:R-:W-:Y:S01]  /*4550*/  F2FP.BF16.F32.PACK_AB R18, RZ, R18 ;  /* 0x00000012ff12723e */ /* 0x000fe200000010ff */
[----:B------:R-:W-:-:S04]  /*4560*/  IMAD.MOV.U32 R27, RZ, RZ, R23 ;  /* 0x000000ffff1b7224 */ /* 0x000fc800078e0017 */
[----:B------:R0:W-:Y:S01]  /*4570*/  STG.E.U16 desc[UR36][R8.64], R18 ;  /* 0x0000001208007986 */ /* 0x0001e2000c101524 */
[----:B------:R-:W-:Y:S05]  /*4580*/  BRA `(.L_x_5753) ;  /* 0x0000000400ac7947 */ /* 0x000fea0003800000 */
.L_x_5765:
        /* <DEDUP_REMOVED lines=12> */
.L_x_5777:
        /* <DEDUP_REMOVED lines=16> */
.L_x_5780:
[----:B------:R-:W-:-:S04]  /*4750*/  LOP3.LUT R18, R18, 0x80000000, RZ, 0xc0, !PT ;  /* 0x8000000012127812 */ /* 0x000fc800078ec0ff */
[----:B------:R-:W-:-:S04]  /*4760*/  SHF.R.U32.HI R3, RZ, 0x18, R18 ;  /* 0x00000018ff037819 */ /* 0x000fc80000011612 */
[----:B------:R-:W-:-:S04]  /*4770*/  LOP3.LUT R0, R0, R3, RZ, 0xfc, !PT ;  /* 0x0000000300007212 */ /* 0x000fc800078efcff */
[----:B------:R-:W-:-:S07]  /*4780*/  PRMT R4, R0, 0x7610, R4 ;  /* 0x0000761000047816 */ /* 0x000fce0000000004 */
.L_x_5779:
[----:B------:R-:W-:Y:S05]  /*4790*/  BSYNC B0 ;  /* 0x0000000000007941 */ /* 0x000fea0003800000 */
.L_x_5778:
[----:B------:R3:W-:Y:S01]  /*47a0*/  STG.E.U8 desc[UR36][R8.64], R4 ;  /* 0x0000000408007986 */ /* 0x0007e2000c101124 */
[----:B------:R-:W-:Y:S01]  /*47b0*/  IMAD.MOV.U32 R27, RZ, RZ, R23 ;  /* 0x000000ffff1b7224 */ /* 0x000fe200078e0017 */
[----:B------:R-:W-:Y:S06]  /*47c0*/  BRA `(.L_x_5753) ;  /* 0x00000004001c7947 */ /* 0x000fec0003800000 */
.L_x_5776:
        /* <DEDUP_REMOVED lines=16> */
.L_x_5783:
[----:B------:R-:W-:-:S04]  /*48d0*/  LOP3.LUT R18, R18, 0x80000000, RZ, 0xc0, !PT ;  /* 0x8000000012127812 */ /* 0x000fc800078ec0ff */
[----:B------:R-:W-:-:S04]  /*48e0*/  SHF.R.U32.HI R3, RZ, 0x18, R18 ;  /* 0x00000018ff037819 */ /* 0x000fc80000011612 */
[----:B------:R-:W-:-:S04]  /*48f0*/  LOP3.LUT R0, R0, R3, RZ, 0xfc, !PT ;  /* 0x0000000300007212 */ /* 0x000fc800078efcff */
[----:B------:R-:W-:-:S07]  /*4900*/  PRMT R4, R0, 0x7610, R4 ;  /* 0x0000761000047816 */ /* 0x000fce0000000004 */
.L_x_5782:
[----:B------:R-:W-:Y:S05]  /*4910*/  BSYNC B0 ;  /* 0x0000000000007941 */ /* 0x000fea0003800000 */
.L_x_5781:
[----:B------:R0:W-:Y:S01]  /*4920*/  STG.E.U8 desc[UR36][R8.64], R4 ;  /* 0x0000000408007986 */ /* 0x0001e2000c101124 */
[----:B------:R-:W-:Y:S01]  /*4930*/  IMAD.MOV.U32 R27, RZ, RZ, R23 ;  /* 0x000000ffff1b7224 */ /* 0x000fe200078e0017 */
[----:B------:R-:W-:Y:S06]  /*4940*/  BRA `(.L_x_5753) ;  /* 0x0000000000bc7947 */ /* 0x000fec0003800000 */
.L_x_5775:
        /* <DEDUP_REMOVED lines=22> */
.L_x_5758:
        /* <DEDUP_REMOVED lines=16> */
.L_x_5786:
[----:B------:R-:W-:Y:S01]  /*4bb0*/  IMAD.MOV.U32 R27, RZ, RZ, R23 ;  /* 0x000000ffff1b7224 */ /* 0x000fe200078e0017 */
[----:B------:R-:W-:Y:S06]  /*4bc0*/  BRA `(.L_x_5753) ;  /* 0x00000000001c7947 */ /* 0x000fec0003800000 */
.L_x_5785:
[----:B------:R-:W0:Y:S01]  /*4bd0*/  F2I.U64.TRUNC R18, R18 ;  /* 0x0000001200127311 */ /* 0x000e22000020d800 */
[----:B------:R-:W-:Y:S01]  /*4be0*/  IMAD.MOV.U32 R27, RZ, RZ, R23 ;  /* 0x000000ffff1b7224 */ /* 0x000fe200078e0017 */
[----:B0-----:R2:W-:Y:S01]  /*4bf0*/  STG.E.64 desc[UR36][R8.64], R18 ;  /* 0x0000001208007986 */ /* 0x0015e2000c101b24 */
[----:B------:R-:W-:Y:S05]  /*4c00*/  BRA `(.L_x_5753) ;  /* 0x00000000000c7947 */ /* 0x000fea0003800000 */
.L_x_5784:
[----:B------:R-:W0:Y:S01]  /*4c10*/  F2I.FTZ.U32.TRUNC.NTZ R3, R18 ;  /* 0x0000001200037305 */ /* 0x000e22000021f000 */
[----:B------:R-:W-:Y:S01]  /*4c20*/  IMAD.MOV.U32 R27, RZ, RZ, R23 ;  /* 0x000000ffff1b7224 */ /* 0x000fe200078e0017 */
[----:B0-----:R0:W-:Y:S06]  /*4c30*/  STG.E desc[UR36][R8.64], R3 ;  /* 0x0000000308007986 */ /* 0x0011ec000c101924 */
.L_x_5753:
[----:B------:R-:W-:Y:S05]  /*4c40*/  BSYNC B6 ;  /* 0x0000000000067941 */ /* 0x000fea0003800000 */
.L_x_5752:
        /* <DEDUP_REMOVED lines=24> */
.L_x_5792:
[----:B------:R-:W0:Y:S02]  /*4dd0*/  F2I.S64.TRUNC R22, R22 ;  /* 0x0000001600167311 */ /* 0x000e24000020d900 */
[----:B0-----:R-:W-:-:S05]  /*4de0*/  IMAD.MOV.U32 R3, RZ, RZ, R22 ;  /* 0x000000ffff037224 */ /* 0x001fca00078e0016 */
[----:B------:R0:W-:Y:S01]  /*4df0*/  STG.E.U8 desc[UR36][R8.64], R3 ;  /* 0x0000000308007986 */ /* 0x0001e2000c101124 */
[----:B------:R-:W-:Y:S05]  /*4e00*/  BRA `(.L_x_5794) ;  /* 0x0000000c00407947 */ /* 0x000fea0003800000 */
.L_x_5791:
        /* <DEDUP_REMOVED lines=9> */
.L_x_5796:
[----:B------:R-:W0:Y:S02]  /*4ea0*/  F2I.FTZ.TRUNC.NTZ R3, R22 ;  /* 0x0000001600037305 */ /* 0x000e24000021f100 */
[----:B0-----:R0:W-:Y:S01]  /*4eb0*/  STG.E desc[UR36][R8.64], R3 ;  /* 0x0000000308007986 */ /* 0x0011e2000c101924 */
[----:B------:R-:W-:Y:S05]  /*4ec0*/  BRA `(.L_x_5794) ;  /* 0x0000000c00107947 */ /* 0x000fea0003800000 */
.L_x_5795:
[----:B------:R-:W0:Y:S02]  /*4ed0*/  F2I.FTZ.TRUNC.NTZ R3, R22 ;  /* 0x0000001600037305 */ /* 0x000e24000021f100 */
[----:B0-----:R0:W-:Y:S01]  /*4ee0*/  STG.E.U16 desc[UR36][R8.64], R3 ;  /* 0x0000000308007986 */ /* 0x0011e2000c101524 */
[----:B------:R-:W-:Y:S05]  /*4ef0*/  BRA `(.L_x_5794) ;  /* 0x0000000c00047947 */ /* 0x000fea0003800000 */
.L_x_5790:
        /* <DEDUP_REMOVED lines=8> */
.L_x_5798:
[----:B------:R-:W-:-:S05]  /*4f80*/  F2FP.F16.F32.PACK_AB R22, RZ, R22 ;  /* 0x00000016ff16723e */ /* 0x000fca00000000ff */
[----:B------:R0:W-:Y:S01]  /*4f90*/  STG.E.U16 desc[UR36][R8.64], R22 ;  /* 0x0000001608007986 */ /* 0x0001e2000c101524 */
[----:B------:R-:W-:Y:S05]  /*4fa0*/  BRA `(.L_x_5794) ;  /* 0x0000000800d87947 */ /* 0x000fea0003800000 */
.L_x_5797:
        /* <DEDUP_REMOVED lines=9> */
.L_x_5800:
[----:B------:R-:W-:-:S04]  /*5040*/  F2FP.F16.F32.PACK_AB R3, RZ, R22 ;  /* 0x00000016ff03723e */ /* 0x000fc800000000ff */
[----:B------:R-:W-:-:S05]  /*5050*/  PRMT R3, R3, 0x5410, RZ ;  /* 0x0000541003037816 */ /* 0x000fca00000000ff */
[----:B------:R0:W-:Y:S01]  /*5060*/  STG.E desc[UR36][R8.64], R3 ;  /* 0x0000000308007986 */ /* 0x0001e2000c101924 */
[----:B------:R-:W-:Y:S05]  /*5070*/  BRA `(.L_x_5794) ;  /* 0x0000000800a47947 */ /* 0x000fea0003800000 */
.L_x_5799:
[----:B------:R-:W-:-:S06]  /*5080*/  FMUL.FTZ R4, R22, 1 ;  /* 0x3f80000016047820 */ /* 0x000fcc0000410000 */
[----:B------:R-:W0:Y:S02]  /*5090*/  F2F.F64.F32 R4, R4 ;  /* 0x0000000400047310 */ /* 0x000e240000201800 */
[----:B0-----:R0:W-:Y:S01]  /*50a0*/  STG.E.64 desc[UR36][R8.64], R4 ;  /* 0x0000000408007986 */ /* 0x0011e2000c101b24 */
[----:B------:R-:W-:Y:S05]  /*50b0*/  BRA `(.L_x_5794) ;  /* 0x0000000800947947 */ /* 0x000fea0003800000 */
.L_x_5789:
        /* <DEDUP_REMOVED lines=12> */
.L_x_5803:
[----:B------:R-:W-:Y:S01]  /*5180*/  FMUL.FTZ R4, R22, 1 ;  /* 0x3f80000016047820 */ /* 0x000fe20000410000 */
[----:B------:R-:W-:-:S05]  /*5190*/  CS2R R6, SRZ ;  /* 0x0000000000067805 */ /* 0x000fca000001ff00 */
[----:B------:R-:W0:Y:S02]  /*51a0*/  F2F.F64.F32 R4, R4 ;  /* 0x0000000400047310 */ /* 0x000e240000201800 */
[----:B0-----:R0:W-:Y:S01]  /*51b0*/  STG.E.128 desc[UR36][R8.64], R4 ;  /* 0x0000000408007986 */ /* 0x0011e2000c101d24 */
[----:B------:R-:W-:Y:S05]  /*51c0*/  BRA `(.L_x_5794) ;  /* 0x0000000800507947 */ /* 0x000fea0003800000 */
.L_x_5802:
        /* <DEDUP_REMOVED lines=20> */
.L_x_5807:
[----:B------:R-:W-:Y:S05]  /*5310*/  BSYNC B0 ;  /* 0x0000000000007941 */ /* 0x000fea0003800000 */
.L_x_5806:
[----:B------:R-:W-:-:S05]  /*5320*/  LOP3.LUT R5, R0, R5, RZ, 0xfc, !PT ;  /* 0x0000000500057212 */ /* 0x000fca00078efcff */
[----:B------:R0:W-:Y:S01]  /*5330*/  STG.E.U8 desc[UR36][R8.64], R5 ;  /* 0x0000000508007986 */ /* 0x0001e2000c101124 */
[----:B------:R-:W-:Y:S05]  /*5340*/  BRA `(.L_x_5794) ;  /* 0x0000000400f07947 */ /* 0x000fea0003800000 */
.L_x_5805:
        /* <DEDUP_REMOVED lines=12> */
.L_x_5809:
[----:B------:R-:W-:Y:S01]  /*5410*/  IMAD.MOV.U32 R0, RZ, RZ, 0x7f ;  /* 0x0000007fff007424 */ /* 0x000fe200078e00ff */
[----:B------:R-:W-:-:S04]  /*5420*/  ISETP.GT.U32.AND P0, PT, R4, 0x7f800000, PT ;  /* 0x7f8000000400780c */ /* 0x000fc80003f04070 */
[----:B------:R-:W-:-:S09]  /*5430*/  SEL R0, R0, 0x7c, P0 ;  /* 0x0000007c00007807 */ /* 0x000fd20000000000 */
.L_x_5810:
[----:B------:R-:W-:Y:S05]  /*5440*/  BSYNC B0 ;  /* 0x0000000000007941 */ /* 0x000fea0003800000 */
.L_x_5808:
[----:B------:R-:W-:-:S04]  /*5450*/  LOP3.LUT R22, R22, 0x80000000, RZ, 0xc0, !PT ;  /* 0x8000000016167812 */ /* 0x000fc800078ec0ff */
[----:B------:R-:W-:-:S04]  /*5460*/  SHF.R.U32.HI R3, RZ, 0x18, R22 ;  /* 0x00000018ff037819 */ /* 0x000fc80000011616 */
[----:B------:R-:W-:-:S05]  /*5470*/  LOP3.LUT R3, R0, R3, RZ, 0xfc, !PT ;  /* 0x0000000300037212 */ /* 0x000fca00078efcff */
[----:B------:R0:W-:Y:S01]  /*5480*/  STG.E.U8 desc[UR36][R8.64], R3 ;  /* 0x0000000308007986 */ /* 0x0001e2000c101124 */
[----:B------:R-:W-:Y:S05]  /*5490*/  BRA `(.L_x_5794) ;  /* 0x00000004009c7947 */ /* 0x000fea0003800000 */
.L_x_5804:
[----:B------:R-:W-:-:S05]  /*54a0*/  F2FP.BF16.F32.PACK_AB R22, RZ, R22 ;  /* 0x00000016ff16723e */ /* 0x000fca00000010ff */
[----:B------:R0:W-:Y:S01]  /*54b0*/  STG.E.U16 desc[UR36][R8.64], R22 ;  /* 0x0000001608007986 */ /* 0x0001e2000c101524 */
[----:B------:R-:W-:Y:S05]  /*54c0*/  BRA `(.L_x_5794) ;  /* 0x0000000400907947 */ /* 0x000fea0003800000 */
.L_x_5801:
        /* <DEDUP_REMOVED lines=11> */
.L_x_5813:
        /* <DEDUP_REMOVED lines=16> */
.L_x_5816:
[----:B------:R-:W-:-:S04]  /*5680*/  LOP3.LUT R22, R22, 0x80000000, RZ, 0xc0, !PT ;  /* 0x8000000016167812 */ /* 0x000fc800078ec0ff */
[----:B------:R-:W-:-:S04]  /*5690*/  SHF.R.U32.HI R3, RZ, 0x18, R22 ;  /* 0x00000018ff037819 */ /* 0x000fc80000011616 */
[----:B------:R-:W-:-:S04]  /*56a0*/  LOP3.LUT R0, R0, R3, RZ, 0xfc, !PT ;  /* 0x0000000300007212 */ /* 0x000fc800078efcff */
[----:B------:R-:W-:-:S07]  /*56b0*/  PRMT R4, R0, 0x7610, R4 ;  /* 0x0000761000047816 */ /* 0x000fce0000000004 */
.L_x_5815:
[----:B------:R-:W-:Y:S05]  /*56c0*/  BSYNC B0 ;  /* 0x0000000000007941 */ /* 0x000fea0003800000 */
.L_x_5814:
[----:B------:R3:W-:Y:S01]  /*56d0*/  STG.E.U8 desc[UR36][R8.64], R4 ;  /* 0x0000000408007986 */ /* 0x0007e2000c101124 */
[----:B------:R-:W-:Y:S05]  /*56e0*/  BRA `(.L_x_5794) ;  /* 0x0000000400087947 */ /* 0x000fea0003800000 */
.L_x_5812:
        /* <DEDUP_REMOVED lines=16> */
.L_x_5819:
[----:B------:R-:W-:-:S04]  /*57f0*/  LOP3.LUT R22, R22, 0x80000000, RZ, 0xc0, !PT ;  /* 0x8000000016167812 */ /* 0x000fc800078ec0ff */
[----:B------:R-:W-:-:S04]  /*5800*/  SHF.R.U32.HI R3, RZ, 0x18, R22 ;  /* 0x00000018ff037819 */ /* 0x000fc80000011616 */
[----:B------:R-:W-:-:S04]  /*5810*/  LOP3.LUT R0, R0, R3, RZ, 0xfc, !PT ;  /* 0x0000000300007212 */ /* 0x000fc800078efcff */
[----:B------:R-:W-:-:S07]  /*5820*/  PRMT R4, R0, 0x7610, R4 ;  /* 0x0000761000047816 */ /* 0x000fce0000000004 */
.L_x_5818:
[----:B------:R-:W-:Y:S05]  /*5830*/  BSYNC B0 ;  /* 0x0000000000007941 */ /* 0x000fea0003800000 */
.L_x_5817:
[----:B------:R0:W-:Y:S01]  /*5840*/  STG.E.U8 desc[UR36][R8.64], R4 ;  /* 0x0000000408007986 */ /* 0x0001e2000c101124 */
[----:B------:R-:W-:Y:S05]  /*5850*/  BRA `(.L_x_5794) ;  /* 0x0000000000ac7947 */ /* 0x000fea0003800000 */
.L_x_5811:
        /* <DEDUP_REMOVED lines=21> */
.L_x_5793:
        /* <DEDUP_REMOVED lines=16> */
.L_x_5822:
[----:B------:R-:W-:Y:S05]  /*5ab0*/  BRA `(.L_x_5794) ;  /* 0x0000000000147947 */ /* 0x000fea0003800000 */
.L_x_5821:
[----:B------:R-:W0:Y:S02]  /*5ac0*/  F2I.U64.TRUNC R22, R22 ;  /* 0x0000001600167311 */ /* 0x000e24000020d800 */
[----:B0-----:R2:W-:Y:S01]  /*5ad0*/  STG.E.64 desc[UR36][R8.64], R22 ;  /* 0x0000001608007986 */ /* 0x0015e2000c101b24 */
[----:B------:R-:W-:Y:S05]  /*5ae0*/  BRA `(.L_x_5794) ;  /* 0x0000000000087947 */ /* 0x000fea0003800000 */
.L_x_5820:
[----:B------:R-:W0:Y:S02]  /*5af0*/  F2I.FTZ.U32.TRUNC.NTZ R3, R22 ;  /* 0x0000001600037305 */ /* 0x000e24000021f000 */
[----:B0-----:R0:W-:Y:S02]  /*5b00*/  STG.E desc[UR36][R8.64], R3 ;  /* 0x0000000308007986 */ /* 0x0011e4000c101924 */
.L_x_5794:
        /* <DEDUP_REMOVED lines=24> */
.L_x_5826:
[----:B------:R-:W0:Y:S02]  /*5c90*/  F2I.S64.TRUNC R24, R24 ;  /* 0x0000001800187311 */ /* 0x000e24000020d900 */
[----:B0-----:R-:W-:-:S05]  /*5ca0*/  IMAD.MOV.U32 R3, RZ, RZ, R24 ;  /* 0x000000ffff037224 */ /* 0x001fca00078e0018 */
[----:B------:R0:W-:Y:S01]  /*5cb0*/  STG.E.U8 desc[UR36][R8.64], R3 ;  /* 0x0000000308007986 */ /* 0x0001e2000c101124 */
[----:B------:R-:W-:Y:S05]  /*5cc0*/  BRA `(.L_x_5828) ;  /* 0x0000000c00407947 */ /* 0x000fea0003800000 */
.L_x_5825:
        /* <DEDUP_REMOVED lines=9> */
.L_x_5830:
[----:B------:R-:W0:Y:S02]  /*5d60*/  F2I.FTZ.TRUNC.NTZ R3, R24 ;  /* 0x0000001800037305 */ /* 0x000e24000021f100 */
[----:B0-----:R3:W-:Y:S01]  /*5d70*/  STG.E desc[UR36][R8.64], R3 ;  /* 0x0000000308007986 */ /* 0x0017e2000c101924 */
[----:B------:R-:W-:Y:S05]  /*5d80*/  BRA `(.L_x_5828) ;  /* 0x0000000c00107947 */ /* 0x000fea0003800000 */
.L_x_5829:
[----:B------:R-:W0:Y:S02]  /*5d90*/  F2I.FTZ.TRUNC.NTZ R3, R24 ;  /* 0x0000001800037305 */ /* 0x000e24000021f100 */
[----:B0-----:R2:W-:Y:S01]  /*5da0*/  STG.E.U16 desc[UR36][R8.64], R3 ;  /* 0x0000000308007986 */ /* 0x0015e2000c101524 */
[----:B------:R-:W-:Y:S05]  /*5db0*/  BRA `(.L_x_5828) ;  /* 0x0000000c00047947 */ /* 0x000fea0003800000 */
.L_x_5824:
        /* <DEDUP_REMOVED lines=8> */
.L_x_5832:
[----:B------:R-:W-:-:S05]  /*5e40*/  F2FP.F16.F32.PACK_AB R24, RZ, R24 ;  /* 0x00000018ff18723e */ /* 0x000fca00000000ff */
[----:B------:R0:W-:Y:S01]  /*5e50*/  STG.E.U16 desc[UR36][R8.64], R24 ;  /* 0x0000001808007986 */ /* 0x0001e2000c101524 */
[----:B------:R-:W-:Y:S05]  /*5e60*/  BRA `(.L_x_5828) ;  /* 0x0000000800d87947 */ /* 0x000fea0003800000 */
.L_x_5831:
        /* <DEDUP_REMOVED lines=9> */
.L_x_5834:
[----:B------:R-:W-:-:S04]  /*5f00*/  F2FP.F16.F32.PACK_AB R3, RZ, R24 ;  /* 0x00000018ff03723e */ /* 0x000fc800000000ff */
[----:B------:R-:W-:-:S05]  /*5f10*/  PRMT R3, R3, 0x5410, RZ ;  /* 0x0000541003037816 */ /* 0x000fca00000000ff */
[----:B------:R0:W-:Y:S01]  /*5f20*/  STG.E desc[UR36][R8.64], R3 ;  /* 0x0000000308007986 */ /* 0x0001e2000c101924 */
[----:B------:R-:W-:Y:S05]  /*5f30*/  BRA `(.L_x_5828) ;  /* 0x0000000800a47947 */ /* 0x000fea0003800000 */
.L_x_5833:
[----:B------:R-:W-:-:S06]  /*5f40*/  FMUL.FTZ R4, R24, 1 ;  /* 0x3f80000018047820 */ /* 0x000fcc0000410000 */
[----:B------:R-:W0:Y:S02]  /*5f50*/  F2F.F64.F32 R4, R4 ;  /* 0x0000000400047310 */ /* 0x000e240000201800 */
[----:B0-----:R0:W-:Y:S01]  /*5f60*/  STG.E.64 desc[UR36][R8.64], R4 ;  /* 0x0000000408007986 */ /* 0x0011e2000c101b24 */
[----:B------:R-:W-:Y:S05]  /*5f70*/  BRA `(.L_x_5828) ;  /* 0x0000000800947947 */ /* 0x000fea0003800000 */
.L_x_5823:
        /* <DEDUP_REMOVED lines=12> */
.L_x_5837:
[----:B------:R-:W-:Y:S01]  /*6040*/  FMUL.FTZ R4, R24, 1 ;  /* 0x3f80000018047820 */ /* 0x000fe20000410000 */
[----:B------:R-:W-:-:S05]  /*6050*/  CS2R R6, SRZ ;  /* 0x0000000000067805 */ /* 0x000fca000001ff00 */
[----:B------:R-:W0:Y:S02]  /*6060*/  F2F.F64.F32 R4, R4 ;  /* 0x0000000400047310 */ /* 0x000e240000201800 */
[----:B0-----:R0:W-:Y:S01]  /*6070*/  STG.E.128 desc[UR36][R8.64], R4 ;  /* 0x0000000408007986 */ /* 0x0011e2000c101d24 */
[----:B------:R-:W-:Y:S05]  /*6080*/  BRA `(.L_x_5828) ;  /* 0x0000000800507947 */ /* 0x000fea0003800000 */
.L_x_5836:
        /* <DEDUP_REMOVED lines=20> */
.L_x_5841:
[----:B------:R-:W-:Y:S05]  /*61d0*/  BSYNC B0 ;  /* 0x0000000000007941 */ /* 0x000fea0003800000 */
.L_x_5840:
[----:B------:R-:W-:-:S05]  /*61e0*/  LOP3.LUT R5, R0, R5, RZ, 0xfc, !PT ;  /* 0x0000000500057212 */ /* 0x000fca00078efcff */
[----:B------:R0:W-:Y:S01]  /*61f0*/  STG.E.U8 desc[UR36][R8.64], R5 ;  /* 0x0000000508007986 */ /* 0x0001e2000c101124 */
[----:B------:R-:W-:Y:S05]  /*6200*/  BRA `(.L_x_5828) ;  /* 0x0000000400f07947 */ /* 0x000fea0003800000 */
.L_x_5839:
        /* <DEDUP_REMOVED lines=12> */
.L_x_5843:
[----:B------:R-:W-:Y:S01]  /*62d0*/  IMAD.MOV.U32 R0, RZ, RZ, 0x7f ;  /* 0x0000007fff007424 */ /* 0x000fe200078e00ff */
[----:B------:R-:W-:-:S04]  /*62e0*/  ISETP.GT.U32.AND P0, PT, R4, 0x7f800000, PT ;  /* 0x7f8000000400780c */ /* 0x000fc80003f04070 */
[----:B------:R-:W-:-:S09]  /*62f0*/  SEL R0, R0, 0x7c, P0 ;  /* 0x0000007c00007807 */ /* 0x000fd20000000000 */
.L_x_5844:
[----:B------:R-:W-:Y:S05]  /*6300*/  BSYNC B0 ;  /* 0x0000000000007941 */ /* 0x000fea0003800000 */
.L_x_5842:
[----:B------:R-:W-:-:S04]  /*6310*/  LOP3.LUT R24, R24, 0x80000000, RZ, 0xc0, !PT ;  /* 0x8000000018187812 */ /* 0x000fc800078ec0ff */
[----:B------:R-:W-:-:S04]  /*6320*/  SHF.R.U32.HI R3, RZ, 0x18, R24 ;  /* 0x00000018ff037819 */ /* 0x000fc80000011618 */
[----:B------:R-:W-:-:S05]  /*6330*/  LOP3.LUT R3, R0, R3, RZ, 0xfc, !PT ;  /* 0x0000000300037212 */ /* 0x000fca00078efcff */
[----:B------:R0:W-:Y:S01]  /*6340*/  STG.E.U8 desc[UR36][R8.64], R3 ;  /* 0x0000000308007986 */ /* 0x0001e2000c101124 */
[----:B------:R-:W-:Y:S05]  /*6350*/  BRA `(.L_x_5828) ;  /* 0x00000004009c7947 */ /* 0x000fea0003800000 */
.L_x_5838:
[----:B------:R-:W-:-:S05]  /*6360*/  F2FP.BF16.F32.PACK_AB R24, RZ, R24 ;  /* 0x00000018ff18723e */ /* 0x000fca00000010ff */
[----:B------:R0:W-:Y:S01]  /*6370*/  STG.E.U16 desc[UR36][R8.64], R24 ;  /* 0x0000001808007986 */ /* 0x0001e2000c101524 */
[----:B------:R-:W-:Y:S05]  /*6380*/  BRA `(.L_x_5828) ;  /* 0x0000000400907947 */ /* 0x000fea0003800000 */
.L_x_5835:
        /* <DEDUP_REMOVED lines=11> */
.L_x_5847:
        /* <DEDUP_REMOVED lines=16> */
.L_x_5850:
[----:B------:R-:W-:-:S04]  /*6540*/  LOP3.LUT R24, R24, 0x80000000, RZ, 0xc0, !PT ;  /* 0x8000000018187812 */ /* 0x000fc800078ec0ff */
[----:B------:R-:W-:-:S04]  /*6550*/  SHF.R.U32.HI R3, RZ, 0x18, R24 ;  /* 0x00000018ff037819 */ /* 0x000fc80000011618 */
[----:B------:R-:W-:-:S04]  /*6560*/  LOP3.LUT R0, R0, R3, RZ, 0xfc, !PT ;  /* 0x0000000300007212 */ /* 0x000fc800078efcff */
[----:B------:R-:W-:-:S07]  /*6570*/  PRMT R4, R0, 0x7610, R4 ;  /* 0x0000761000047816 */ /* 0x000fce0000000004 */
.L_x_5849:
[----:B------:R-:W-:Y:S05]  /*6580*/  BSYNC B0 ;  /* 0x0000000000007941 */ /* 0x000fea0003800000 */
.L_x_5848:
[----:B------:R0:W-:Y:S01]  /*6590*/  STG.E.U8 desc[UR36][R8.64], R4 ;  /* 0x0000000408007986 */ /* 0x0001e2000c101124 */
[----:B------:R-:W-:Y:S05]  /*65a0*/  BRA `(.L_x_5828) ;  /* 0x0000000400087947 */ /* 0x000fea0003800000 */
.L_x_5846:
        /* <DEDUP_REMOVED lines=16> */
.L_x_5853:
[----:B------:R-:W-:-:S04]  /*66b0*/  LOP3.LUT R24, R24, 0x80000000, RZ, 0xc0, !PT ;  /* 0x8000000018187812 */ /* 0x000fc800078ec0ff */
[----:B------:R-:W-:-:S04]  /*66c0*/  SHF.R.U32.HI R3, RZ, 0x18, R24 ;  /* 0x00000018ff037819 */ /* 0x000fc80000011618 */
[----:B------:R-:W-:-:S04]  /*66d0*/  LOP3.LUT R0, R0, R3, RZ, 0xfc, !PT ;  /* 0x0000000300007212 */ /* 0x000fc800078efcff */
[----:B------:R-:W-:-:S07]  /*66e0*/  PRMT R4, R0, 0x7610, R4 ;  /* 0x0000761000047816 */ /* 0x000fce0000000004 */
.L_x_5852:
[----:B------:R-:W-:Y:S05]  /*66f0*/  BSYNC B0 ;  /* 0x0000000000007941 */ /* 0x000fea0003800000 */
.L_x_5851:
[----:B------:R0:W-:Y:S01]  /*6700*/  STG.E.U8 desc[UR36][R8.64], R4 ;  /* 0x0000000408007986 */ /* 0x0001e2000c101124 */
[----:B------:R-:W-:Y:S05]  /*6710*/  BRA `(.L_x_5828) ;  /* 0x0000000000ac7947 */ /* 0x000fea0003800000 */
.L_x_5845:
        /* <DEDUP_REMOVED lines=21> */
.L_x_5827:
        /* <DEDUP_REMOVED lines=16> */
.L_x_5856:
[----:B------:R-:W-:Y:S05]  /*6970*/  BRA `(.L_x_5828) ;  /* 0x0000000000147947 */ /* 0x000fea0003800000 */
.L_x_5855:
[----:B------:R-:W0:Y:S02]  /*6980*/  F2I.U64.TRUNC R24, R24 ;  /* 0x0000001800187311 */ /* 0x000e24000020d800 */
[----:B0-----:R0:W-:Y:S01]  /*6990*/  STG.E.64 desc[UR36][R8.64], R24 ;  /* 0x0000001808007986 */ /* 0x0011e2000c101b24 */
[----:B------:R-:W-:Y:S05]  /*69a0*/  BRA `(.L_x_5828) ;  /* 0x0000000000087947 */ /* 0x000fea0003800000 */
.L_x_5854:
[----:B------:R-:W0:Y:S02]  /*69b0*/  F2I.FTZ.U32.TRUNC.NTZ R3, R24 ;  /* 0x0000001800037305 */ /* 0x000e24000021f000 */
[----:B0-----:R0:W-:Y:S02]  /*69c0*/  STG.E desc[UR36][R8.64], R3 ;  /* 0x0000000308007986 */ /* 0x0011e4000c101924 */
.L_x_5828:
[----:B------:R-:W-:-:S07]  /*69d0*/  VIADD R27, R27, 0x80 ;  /* 0x000000801b1b7836 */ /* 0x000fce0000000000 */
.L_x_5788:
[----:B------:R-:W-:Y:S05]  /*69e0*/  BSYNC B6 ;  /* 0x0000000000067941 */ /* 0x000fea0003800000 */
.L_x_5787:
[----:B------:R-:W-:-:S13]  /*69f0*/  ISETP.GE.AND P0, PT, R27, R26, PT ;  /* 0x0000001a1b00720c */ /* 0x000fda0003f06270 */
[----:B------:R-:W-:Y:S05]  /*6a00*/  @P0 EXIT ;  /* 0x000000000000094d */ /* 0x000fea0003800000 */
[----:B0--3--:R-:W0:Y:S01]  /*6a10*/  LDC.64 R4, c[0x0][0x228] ;  /* 0x00008a00ff047b82 */ /* 0x009e220000000a00 */
[----:B------:R-:W-:Y:S01]  /*6a20*/  PRMT R0, R17, 0x9910, RZ ;  /* 0x0000991011007816 */ /* 0x000fe200000000ff */
[----:B------:R-:W-:Y:S01]  /*6a30*/  IMAD R2, R2, 0x200, R27 ;  /* 0x0000020002027824 */ /* 0x000fe200078e021b */
[----:B------:R-:W-:Y:S02]  /*6a40*/  ULDC UR4, c[0x0][0x248] ;  /* 0x0000920000047ab9 */ /* 0x000fe40000000800 */
[----:B------:R-:W-:Y:S01]  /*6a50*/  ISETP.GT.AND P1, PT, R0, 0x9, PT ;  /* 0x000000090000780c */ /* 0x000fe20003f24270 */
[----:B-12-4-:R-:W-:-:S05]  /*6a60*/  IMAD R3, R2, UR4, RZ ;  /* 0x0000000402037c24 */ /* 0x016fca000f8e02ff */
        /* <DEDUP_REMOVED lines=14> */
.L_x_5860:
[----:B------:R-:W0:Y:S02]  /*6b50*/  F2I.S64.TRUNC R16, R16 ;  /* 0x0000001000107311 */ /* 0x000e24000020d900 */
[----:B0-----:R-:W-:-:S05]  /*6b60*/  IMAD.MOV.U32 R5, RZ, RZ, R16 ;  /* 0x000000ffff057224 */ /* 0x001fca00078e0010 */
[----:B------:R-:W-:Y:S01]  /*6b70*/  STG.E.U8 desc[UR36][R2.64], R5 ;  /* 0x0000000502007986 */ /* 0x000fe2000c101124 */
[----:B------:R-:W-:Y:S05]  /*6b80*/  EXIT ;  /* 0x000000000000794d */ /* 0x000fea0003800000 */
.L_x_5859:
        /* <DEDUP_REMOVED lines=9> */
.L_x_5863:
[----:B------:R-:W0:Y:S02]  /*6c20*/  F2I.FTZ.TRUNC.NTZ R5, R16 ;  /* 0x0000001000057305 */ /* 0x000e24000021f100 */
[----:B0-----:R-:W-:Y:S01]  /*6c30*/  STG.E desc[UR36][R2.64], R5 ;  /* 0x0000000502007986 */ /* 0x001fe2000c101924 */
[----:B------:R-:W-:Y:S05]  /*6c40*/  EXIT ;  /* 0x000000000000794d */ /* 0x000fea0003800000 */
.L_x_5862:
[----:B------:R-:W0:Y:S02]  /*6c50*/  F2I.FTZ.TRUNC.NTZ R5, R16 ;  /* 0x0000001000057305 */ /* 0x000e24000021f100 */
[----:B0-----:R-:W-:Y:S01]  /*6c60*/  STG.E.U16 desc[UR36][R2.64], R5 ;  /* 0x0000000502007986 */ /* 0x001fe2000c101524 */
[----:B------:R-:W-:Y:S05]  /*6c70*/  EXIT ;  /* 0x000000000000794d */ /* 0x000fea0003800000 */
.L_x_5858:
        /* <DEDUP_REMOVED lines=8> */
.L_x_5865:
[----:B------:R-:W-:-:S05]  /*6d00*/  F2FP.F16.F32.PACK_AB R16, RZ, R16 ;  /* 0x00000010ff10723e */ /* 0x000fca00000000ff */
[----:B------:R-:W-:Y:S01]  /*6d10*/  STG.E.U16 desc[UR36][R2.64], R16 ;  /* 0x0000001002007986 */ /* 0x000fe2000c101524 */
[----:B------:R-:W-:Y:S05]  /*6d20*/  EXIT ;  /* 0x000000000000794d */ /* 0x000fea0003800000 */
.L_x_5864:
        /* <DEDUP_REMOVED lines=9> */
.L_x_5867:
[----:B------:R-:W-:-:S04]  /*6dc0*/  F2FP.F16.F32.PACK_AB R5, RZ, R16 ;  /* 0x00000010ff05723e */ /* 0x000fc800000000ff */
[----:B------:R-:W-:-:S05]  /*6dd0*/  PRMT R5, R5, 0x5410, RZ ;  /* 0x0000541005057816 */ /* 0x000fca00000000ff */
[----:B------:R-:W-:Y:S01]  /*6de0*/  STG.E desc[UR36][R2.64], R5 ;  /* 0x0000000502007986 */ /* 0x000fe2000c101924 */
[----:B------:R-:W-:Y:S05]  /*6df0*/  EXIT ;  /* 0x000000000000794d */ /* 0x000fea0003800000 */
.L_x_5866:
[----:B------:R-:W-:-:S06]  /*6e00*/  FMUL.FTZ R4, R16, 1 ;  /* 0x3f80000010047820 */ /* 0x000fcc0000410000 */
[----:B------:R-:W0:Y:S02]  /*6e10*/  F2F.F64.F32 R4, R4 ;  /* 0x0000000400047310 */ /* 0x000e240000201800 */
[----:B0-----:R-:W-:Y:S01]  /*6e20*/  STG.E.64 desc[UR36][R2.64], R4 ;  /* 0x0000000402007986 */ /* 0x001fe2000c101b24 */
[----:B------:R-:W-:Y:S05]  /*6e30*/  EXIT ;  /* 0x000000000000794d */ /* 0x000fea0003800000 */
.L_x_5857:
        /* <DEDUP_REMOVED lines=12> */
.L_x_5870:
[----:B------:R-:W-:Y:S01]  /*6f00*/  FMUL.FTZ R4, R16, 1 ;  /* 0x3f80000010047820 */ /* 0x000fe20000410000 */
[----:B------:R-:W-:-:S05]  /*6f10*/  CS2R R6, SRZ ;  /* 0x0000000000067805 */ /* 0x000fca000001ff00 */
[----:B------:R-:W0:Y:S02]  /*6f20*/  F2F.F64.F32 R4, R4 ;  /* 0x0000000400047310 */ /* 0x000e240000201800 */
[----:B0-----:R-:W-:Y:S01]  /*6f30*/  STG.E.128 desc[UR36][R2.64], R4 ;  /* 0x0000000402007986 */ /* 0x001fe2000c101d24 */
[----:B------:R-:W-:Y:S05]  /*6f40*/  EXIT ;  /* 0x000000000000794d */ /* 0x000fea0003800000 */
.L_x_5869:
        /* <DEDUP_REMOVED lines=20> */
.L_x_5874:
[----:B------:R-:W-:Y:S05]  /*7090*/  BSYNC B0 ;  /* 0x0000000000007941 */ /* 0x000fea0003800000 */
.L_x_5873:
[----:B------:R-:W-:-:S05]  /*70a0*/  LOP3.LUT R7, R0, R7, RZ, 0xfc, !PT ;  /* 0x0000000700077212 */ /* 0x000fca00078efcff */
[----:B------:R-:W-:Y:S01]  /*70b0*/  STG.E.U8 desc[UR36][R2.64], R7 ;  /* 0x0000000702007986 */ /* 0x000fe2000c101124 */
[----:B------:R-:W-:Y:S05]  /*70c0*/  EXIT ;  /* 0x000000000000794d */ /* 0x000fea0003800000 */
.L_x_5872:
        /* <DEDUP_REMOVED lines=12> */
.L_x_5876:
[----:B------:R-:W-:Y:S01]  /*7190*/  IMAD.MOV.U32 R0, RZ, RZ, 0x7f ;  /* 0x0000007fff007424 */ /* 0x000fe200078e00ff */
[----:B------:R-:W-:-:S04]  /*71a0*/  ISETP.GT.U32.AND P0, PT, R4, 0x7f800000, PT ;  /* 0x7f8000000400780c */ /* 0x000fc80003f04070 */
[----:B------:R-:W-:-:S09]  /*71b0*/  SEL R0, R0, 0x7c, P0 ;  /* 0x0000007c00007807 */ /* 0x000fd20000000000 */
.L_x_5877:
[----:B------:R-:W-:Y:S05]  /*71c0*/  BSYNC B0 ;  /* 0x0000000000007941 */ /* 0x000fea0003800000 */
.L_x_5875:
[----:B------:R-:W-:-:S04]  /*71d0*/  LOP3.LUT R16, R16, 0x80000000, RZ, 0xc0, !PT ;  /* 0x8000000010107812 */ /* 0x000fc800078ec0ff */
[----:B------:R-:W-:-:S04]  /*71e0*/  SHF.R.U32.HI R5, RZ, 0x18, R16 ;  /* 0x00000018ff057819 */ /* 0x000fc80000011610 */
[----:B------:R-:W-:-:S05]  /*71f0*/  LOP3.LUT R5, R0, R5, RZ, 0xfc, !PT ;  /* 0x0000000500057212 */ /* 0x000fca00078efcff */
[----:B------:R-:W-:Y:S01]  /*7200*/  STG.E.U8 desc[UR36][R2.64], R5 ;  /* 0x0000000502007986 */ /* 0x000fe2000c101124 */
[----:B------:R-:W-:Y:S05]  /*7210*/  EXIT ;  /* 0x000000000000794d */ /* 0x000fea0003800000 */
.L_x_5871:
[----:B------:R-:W-:-:S05]  /*7220*/  F2FP.BF16.F32.PACK_AB R16, RZ, R16 ;  /* 0x00000010ff10723e */ /* 0x000fca00000010ff */
[----:B------:R-:W-:Y:S01]  /*7230*/  STG.E.U16 desc[UR36][R2.64], R16 ;  /* 0x0000001002007986 */ /* 0x000fe2000c101524 */
[----:B------:R-:W-:Y:S05]  /*7240*/  EXIT ;  /* 0x000000000000794d */ /* 0x000fea0003800000 */
.L_x_5868:
        /* <DEDUP_REMOVED lines=11> */
.L_x_5880:
        /* <DEDUP_REMOVED lines=16> */
.L_x_5883:
[----:B------:R-:W-:-:S04]  /*7400*/  LOP3.LUT R16, R16, 0x80000000, RZ, 0xc0, !PT ;  /* 0x8000000010107812 */ /* 0x000fc800078ec0ff */
[----:B------:R-:W-:-:S04]  /*7410*/  SHF.R.U32.HI R5, RZ, 0x18, R16 ;  /* 0x00000018ff057819 */ /* 0x000fc80000011610 */
[----:B------:R-:W-:-:S04]  /*7420*/  LOP3.LUT R4, R4, R5, RZ, 0xfc, !PT ;  /* 0x0000000504047212 */ /* 0x000fc800078efcff */
[----:B------:R-:W-:-:S07]  /*7430*/  PRMT R0, R4, 0x7610, R0 ;  /* 0x0000761004007816 */ /* 0x000fce0000000000 */
.L_x_5882:
[----:B------:R-:W-:Y:S05]  /*7440*/  BSYNC B0 ;  /* 0x0000000000007941 */ /* 0x000fea0003800000 */
.L_x_5881:
[----:B------:R-:W-:Y:S01]  /*7450*/  STG.E.U8 desc[UR36][R2.64], R0 ;  /* 0x0000000002007986 */ /* 0x000fe2000c101124 */
[----:B------:R-:W-:Y:S05]  /*7460*/  EXIT ;  /* 0x000000000000794d */ /* 0x000fea0003800000 */
.L_x_5879:
        /* <DEDUP_REMOVED lines=16> */
.L_x_5886:
[----:B------:R-:W-:-:S04]  /*7570*/  LOP3.LUT R16, R16, 0x80000000, RZ, 0xc0, !PT ;  /* 0x8000000010107812 */ /* 0x000fc800078ec0ff */
[----:B------:R-:W-:-:S04]  /*7580*/  SHF.R.U32.HI R5, RZ, 0x18, R16 ;  /* 0x00000018ff057819 */ /* 0x000fc80000011610 */
[----:B------:R-:W-:-:S04]  /*7590*/  LOP3.LUT R4, R4, R5, RZ, 0xfc, !PT ;  /* 0x0000000504047212 */ /* 0x000fc800078efcff */
[----:B------:R-:W-:-:S07]  /*75a0*/  PRMT R0, R4, 0x7610, R0 ;  /* 0x0000761004007816 */ /* 0x000fce0000000000 */
.L_x_5885:
[----:B------:R-:W-:Y:S05]  /*75b0*/  BSYNC B0 ;  /* 0x0000000000007941 */ /* 0x000fea0003800000 */
.L_x_5884:
[----:B------:R-:W-:Y:S01]  /*75c0*/  STG.E.U8 desc[UR36][R2.64], R0 ;  /* 0x0000000002007986 */ /* 0x000fe2000c101124 */
[----:B------:R-:W-:Y:S05]  /*75d0*/  EXIT ;  /* 0x000000000000794d */ /* 0x000fea0003800000 */
.L_x_5878:
        /* <DEDUP_REMOVED lines=21> */
.L_x_5861:
        /* <DEDUP_REMOVED lines=16> */
.L_x_5889:
[----:B------:R-:W-:Y:S05]  /*7830*/  EXIT ;  /* 0x000000000000794d */ /* 0x000fea0003800000 */
.L_x_5888:
[----:B------:R-:W0:Y:S02]  /*7840*/  F2I.U64.TRUNC R16, R16 ;  /* 0x0000001000107311 */ /* 0x000e24000020d800 */
[----:B0-----:R-:W-:Y:S01]  /*7850*/  STG.E.64 desc[UR36][R2.64], R16 ;  /* 0x0000001002007986 */ /* 0x001fe2000c101b24 */
[----:B------:R-:W-:Y:S05]  /*7860*/  EXIT ;  /* 0x000000000000794d */ /* 0x000fea0003800000 */
.L_x_5887:
[----:B------:R-:W0:Y:S02]  /*7870*/  F2I.FTZ.U32.TRUNC.NTZ R5, R16 ;  /* 0x0000001000057305 */ /* 0x000e24000021f000 */
[----:B0-----:R-:W-:Y:S01]  /*7880*/  STG.E desc[UR36][R2.64], R5 ;  /* 0x0000000502007986 */ /* 0x001fe2000c101924 */
[----:B------:R-:W-:Y:S05]  /*7890*/  EXIT ;  /* 0x000000000000794d */ /* 0x000fea0003800000 */
.L_x_5890:
        /* <DEDUP_REMOVED lines=14> */
.L_x_36173:


//--------------------- .text._ZN2at6native18elementwise_kernelILi128ELi2EZNS0_22gpu_kernel_impl_nocastIZZZNS0_21clamp_max_kernel_cudaERNS_18TensorIteratorBaseERKN3c106ScalarEENKUlvE_clEvENKUlvE5_clEvEUlfE_EEvS4_RKT_EUliE_EEviT1_ --------------------------
	.section	.text._ZN2at6native18elementwise_kernelILi128ELi2EZNS0_22gpu_kernel_impl_nocastIZZZNS0_21clamp_max_kernel_cudaERNS_18TensorIteratorBaseERKN3c106ScalarEENKUlvE_clEvENKUlvE5_clEvEUlfE_EEvS4_RKT_EUliE_EEviT1_,"ax",@progbits
	.align	128
        .global         _ZN2at6native18elementwise_kernelILi128ELi2EZNS0_22gpu_kernel_impl_nocastIZZZNS0_21clamp_max_kernel_cudaERNS_18TensorIteratorBaseERKN3c106ScalarEENKUlvE_clEvENKUlvE5_clEvEUlfE_EEvS4_RKT_EUliE_EEviT1_
        .type           _ZN2at6native18elementwise_kernelILi128ELi2EZNS0_22gpu_kernel_impl_nocastIZZZNS0_21clamp_max_kernel_cudaERNS_18TensorIteratorBaseERKN3c106ScalarEENKUlvE_clEvENKUlvE5_clEvEUlfE_EEvS4_RKT_EUliE_EEviT1_,@function
        .size           _ZN2at6native18elementwise_kernelILi128ELi2EZNS0_22gpu_kernel_impl_nocastIZZZNS0_21clamp_max_kernel_cudaERNS_18TensorIteratorBaseERKN3c106ScalarEENKUlvE_clEvENKUlvE5_clEvEUlfE_EEvS4_RKT_EUliE_EEviT1_,(.L_x_36174 - _ZN2at6native18elementwise_kernelILi128ELi2EZNS0_22gpu_kernel_impl_nocastIZZZNS0_21clamp_max_kernel_cudaERNS_18TensorIteratorBaseERKN3c106ScalarEENKUlvE_clEvENKUlvE5_clEvEUlfE_EEvS4_RKT_EUliE_EEviT1_)
        .other          _ZN2at6native18elementwise_kernelILi128ELi2EZNS0_22gpu_kernel_impl_nocastIZZZNS0_21clamp_max_kernel_cudaERNS_18TensorIteratorBaseERKN3c106ScalarEENKUlvE_clEvENKUlvE5_clEvEUlfE_EEvS4_RKT_EUliE_EEviT1_,@"STO_CUDA_ENTRY STV_DEFAULT"
_ZN2at6native18elementwise_kernelILi128ELi2EZNS0_22gpu_kernel_impl_nocastIZZZNS0_21clamp_max_kernel_cudaERNS_18TensorIteratorBaseERKN3c106ScalarEENKUlvE_clEvENKUlvE5_clEvEUlfE_EEvS4_RKT_EUliE_EEviT1_:
.text._ZN2at6native18elementwise_kernelILi128ELi2EZNS0_22gpu_kernel_impl_nocastIZZZNS0_21clamp_max_kernel_cudaERNS_18TensorIteratorBaseERKN3c106ScalarEENKUlvE_clEvENKUlvE5_clEvEUlfE_EEvS4_RKT_EUliE_EEviT1_:
        /* <DEDUP_REMOVED lines=312> */
.L_x_5893:
[----:B------:R-:W-:Y:S02]  /*1380*/  ULDC.64 UR8, c[0x0][0x418] ;  /* 0x0001060000087ab9 */ /* 0x000fe40000000a00 */
[----:B------:R-:W-:-:S04]  /*1390*/  IADD3 R4, P0, R2, UR8, RZ ;  /* 0x0000000802047c10 */ /* 0x000fc8000ff1e0ff */
[----:B------:R-:W-:Y:S01]  /*13a0*/  IADD3.X R5, RZ, UR9, RZ, P0, !PT ;  /* 0x00000009ff057c10 */ /* 0x000fe200087fe4ff */
[----:B------:R-:W-:-:S04]  /*13b0*/  ULDC.64 UR8, c[0x0][0x410] ;  /* 0x0001040000087ab9 */ /* 0x000fc80000000a00 */
[----:B------:R-:W2:Y:S01]  /*13c0*/  LDG.E R9, desc[UR4][R4.64] ;  /* 0x0000000404097981 */ /* 0x000ea2000c1e1900 */
[----:B------:R-:W-:Y:S02]  /*13d0*/  IADD3 R2, P1, R3, UR8, RZ ;  /* 0x0000000803027c10 */ /* 0x000fe4000ff3e0ff */
[----:B------:R-:W-:-:S03]  /*13e0*/  IADD3 R7, R0, 0x80, RZ ;  /* 0x0000008000077810 */ /* 0x000fc60007ffe0ff */
[----:B------:R-:W-:Y:S01]  /*13f0*/  IMAD.X R3, RZ, RZ, UR9, P1 ;  /* 0x00000009ff037e24 */ /* 0x000fe200088e06ff */
[----:B--2---:R-:W-:-:S13]  /*1400*/  FSETP.GTU.FTZ.AND P0, PT, |R9|, +INF , PT ;  /* 0x7f8000000900780b */ /* 0x004fda0003f1c200 */
[----:B------:R-:W0:Y:S02]  /*1410*/  @!P0 LDC R6, c[0x0][0x420] ;  /* 0x00010800ff068b82 */ /* 0x000e240000000800 */
[----:B0-----:R-:W-:-:S05]  /*1420*/  @!P0 FMNMX.FTZ R9, R9, R6, PT ;  /* 0x0000000609098209 */ /* 0x001fca0003810000 */
[----:B------:R0:W-:Y:S02]  /*1430*/  STG.E desc[UR4][R2.64], R9 ;  /* 0x0000000902007986 */ /* 0x0001e4000c101904 */
.L_x_5892:
[----:B------:R-:W-:Y:S05]  /*1440*/  BSYNC B0 ;  /* 0x0000000000007941 */ /* 0x000fea0003800000 */
.L_x_5891:
[----:B------:R-:W-:-:S13]  /*1450*/  ISETP.GE.AND P0, PT, R7, UR6, PT ;  /* 0x0000000607007c0c */ /* 0x000fda000bf06270 */
[----:B------:R-:W-:Y:S05]  /*1460*/  @P0 EXIT ;  /* 0x000000000000094d */ /* 0x000fea0003800000 */
[----:B------:R-:W1:Y:S01]  /*1470*/  LDC R8, c[0x0][0x218] ;  /* 0x00008600ff087b82 */ /* 0x000e620000000800 */
[----:B------:R-:W-:Y:S01]  /*1480*/  HFMA2.MMA R0, -RZ, RZ, 0, 0 ;  /* 0x00000000ff007435 */ /* 0x000fe200000001ff */
[----:B0-----:R-:W-:Y:S02]  /*1490*/  MOV R3, RZ ;  /* 0x000000ff00037202 */ /* 0x001fe40000000f00 */
[----:B-1----:R-:W-:-:S13]  /*14a0*/  ISETP.NE.AND P0, PT, R8, RZ, PT ;  /* 0x000000ff0800720c */ /* 0x002fda0003f05270 */
        /* <DEDUP_REMOVED lines=287> */
[----:B------:R-:W-:Y:S01]  /*26a0*/  IADD3 R4, -R7, RZ, RZ ;  /* 0x000000ff07047210 */ /* 0x000fe20007ffe1ff */
[----:B------:R-:W1:Y:S04]  /*26b0*/  @P0 LDC R11, c[0x0][0x33c] ;  /* 0x0000cf00ff0b0b82 */ /* 0x000e680000000800 */
[----:B------:R-:W-:-:S04]  /*26c0*/  IMAD R4, R4, UR8, R5 ;  /* 0x0000000804047c24 */ /* 0x000fc8000f8e0205 */
        /* <DEDUP_REMOVED lines=9> */
.L_x_5894:
[----:B------:R-:W-:Y:S02]  /*2760*/  ULDC.64 UR6, c[0x0][0x418] ;  /* 0x0001060000067ab9 */ /* 0x000fe40000000a00 */
[----:B------:R-:W-:-:S04]  /*2770*/  IADD3 R4, P0, R0, UR6, RZ ;  /* 0x0000000600047c10 */ /* 0x000fc8000ff1e0ff */
[----:B------:R-:W-:Y:S01]  /*2780*/  IADD3.X R5, RZ, UR7, RZ, P0, !PT ;  /* 0x00000007ff057c10 */ /* 0x000fe200087fe4ff */
[----:B------:R-:W-:-:S04]  /*2790*/  ULDC.64 UR6, c[0x0][0x410] ;  /* 0x0001040000067ab9 */ /* 0x000fc80000000a00 */
[----:B------:R-:W2:Y:S01]  /*27a0*/  LDG.E R7, desc[UR4][R4.64] ;  /* 0x0000000404077981 */ /* 0x000ea2000c1e1900 */
[----:B------:R-:W-:-:S04]  /*27b0*/  IADD3 R2, P1, R3, UR6, RZ ;  /* 0x0000000603027c10 */ /* 0x000fc8000ff3e0ff */
[----:B------:R-:W-:Y:S02]  /*27c0*/  IADD3.X R3, RZ, UR7, RZ, P1, !PT ;  /* 0x00000007ff037c10 */ /* 0x000fe40008ffe4ff */
[----:B--2---:R-:W-:-:S13]  /*27d0*/  FSETP.GTU.FTZ.AND P0, PT, |R7|, +INF , PT ;  /* 0x7f8000000700780b */ /* 0x004fda0003f1c200 */
[----:B------:R-:W0:Y:S02]  /*27e0*/  @!P0 LDC R0, c[0x0][0x420] ;  /* 0x00010800ff008b82 */ /* 0x000e240000000800 */
[----:B0-----:R-:W-:-:S05]  /*27f0*/  @!P0 FMNMX.FTZ R7, R7, R0, PT ;  /* 0x0000000007078209 */ /* 0x001fca0003810000 */
[----:B------:R-:W-:Y:S01]  /*2800*/  STG.E desc[UR4][R2.64], R7 ;  /* 0x0000000702007986 */ /* 0x000fe2000c101904 */
[----:B------:R-:W-:Y:S05]  /*2810*/  EXIT ;  /* 0x000000000000794d */ /* 0x000fea0003800000 */
.L_x_5895:
        /* <DEDUP_REMOVED lines=14> */
.L_x_36174:


//--------------------- .text._ZN2at6native27unrolled_elementwise_kernelIZZZNS0_21clamp_max_kernel_cudaERNS_18TensorIteratorBaseERKN3c106ScalarEENKUlvE_clEvENKUlvE5_clEvEUlfE_St5arrayIPcLm2EELi4E23TrivialOffsetCalculatorILi1EjESF_NS0_6memory15LoadWithoutCastENSG_16StoreWithoutCastEEEviT_T0_T2_T3_T4_T5_ --------------------------
	.section	.text._ZN2at6native27unrolled_elementwise_kernelIZZZNS0_21clamp_max_kernel_cudaERNS_18TensorIteratorBaseERKN3c106ScalarEENKUlvE_clEvENKUlvE5_clEvEUlfE_St5arrayIPcLm2EELi4E23TrivialOffsetCalculatorILi1EjESF_NS0_6memory15LoadWithoutCastENSG_16StoreWithoutCastEEEviT_T0_T2_T3_T4_T5_,"ax",@progbits
	.align	128
        .global         _ZN2at6native27unrolled_elementwise_kernelIZZZNS0_21clamp_max_kernel_cudaERNS_18TensorIteratorBaseERKN3c106ScalarEENKUlvE_clEvENKUlvE5_clEvEUlfE_St5arrayIPcLm2EELi4E23TrivialOffsetCalculatorILi1EjESF_NS0_6memory15LoadWithoutCastENSG_16StoreWithoutCastEEEviT_T0_T2_T3_T4_T5_
        .type           _ZN2at6native27unrolled_elementwise_kernelIZZZNS0_21clamp_max_kernel_cudaERNS_18TensorIteratorBaseERKN3c106ScalarEENKUlvE_clEvENKUlvE5_clEvEUlfE_St5arrayIPcLm2EELi4E23TrivialOffsetCalculatorILi1EjESF_NS0_6memory15LoadWithoutCastENSG_16StoreWithoutCastEEEviT_T0_T2_T3_T4_T5_,@function
        .size           _ZN2at6native27unrolled_elementwise_kernelIZZZNS0_21clamp_max_kernel_cudaERNS_18TensorIteratorBaseERKN3c106ScalarEENKUlvE_clEvENKUlvE5_clEvEUlfE_St5arrayIPcLm2EELi4E23TrivialOffsetCalculatorILi1EjESF_NS0_6memory15LoadWithoutCastENSG_16StoreWithoutCastEEEviT_T0_T2_T3_T4_T5_,(.L_x_36175 - _ZN2at6native27unrolled_elementwise_kernelIZZZNS0_21clamp_max_kernel_cudaERNS_18TensorIteratorBaseERKN3c106ScalarEENKUlvE_clEvENKUlvE5_clEvEUlfE_St5arrayIPcLm2EELi4E23TrivialOffsetCalculatorILi1EjESF_NS0_6memory15LoadWithoutCastENSG_16StoreWithoutCastEEEviT_T0_T2_T3_T4_T5_)
        .other          _ZN2at6native27unrolled_elementwise_kernelIZZZNS0_21clamp_max_kernel_cudaERNS_18TensorIteratorBaseERKN3c106ScalarEENKUlvE_clEvENKUlvE5_clEvEUlfE_St5arrayIPcLm2EELi4E23TrivialOffsetCalculatorILi1EjESF_NS0_6memory15LoadWithoutCastENSG_16StoreWithoutCastEEEviT_T0_T2_T3_T4_T5_,@"STO_CUDA_ENTRY STV_DEFAULT"
_ZN2at6native27unrolled_elementwise_kernelIZZZNS0_21clamp_max_kernel_cudaERNS_18TensorIteratorBaseERKN3c106ScalarEENKUlvE_clEvENKUlvE5_clEvEUlfE_St5arrayIPcLm2EELi4E23TrivialOffsetCalculatorILi1EjESF_NS0_6memory15LoadWithoutCastENSG_16StoreWithoutCastEEEviT_T0_T2_T3_T4_T5_:
.text._ZN2at6native27unrolled_elementwise_kernelIZZZNS0_21clamp_max_kernel_cudaERNS_18TensorIteratorBaseERKN3c106ScalarEENKUlvE_clEvENKUlvE5_clEvEUlfE_St5arrayIPcLm2EELi4E23TrivialOffsetCalculatorILi1EjESF_NS0_6memory15LoadWithoutCastENSG_16StoreWithoutCastEEEviT_T0_T2_T3_T4_T5_:
[----:B------:R-:W-:Y:S01]  /*0000*/  LDC R1, c[0x0][0x28] ;  /* 0x00000a00ff017b82 */ /* 0x000fe20000000800 */
[----:B------:R-:W0:Y:S07]  /*0010*/  S2R R0, SR_CTAID.X ;  /* 0x0000000000007919 */ /* 0x000e2e0000002500 */
[----:B------:R-:W0:Y:S01]  /*0020*/  LDC R5, c[0x0][0x210] ;  /* 0x00008400ff057b82 */ /* 0x000e220000000800 */
[----:B------:R-:W-:Y:S01]  /*0030*/  HFMA2.MMA R6, -RZ, RZ, 0, 0 ;  /* 0x00000000ff067435 */ /* 0x000fe200000001ff */
        /* <DEDUP_REMOVED lines=9> */
[----:B------:R-:W-:Y:S01]  /*00d0*/  @!P0 LEA R15, R0, R7, 0x9 ;  /* 0x00000007000f8211 */ /* 0x000fe200078e48ff */
[----:B------:R-:W-:Y:S01]  /*00e0*/  @!P0 VIADD R7, R7, 0x80 ;  /* 0x0000008007078836 */ /* 0x000fe20000000000 */
[----:B------:R-:W1:Y:S01]  /*00f0*/  @!P0 LDC.64 R4, c[0x0][0x230] ;  /* 0x00008c00ff048b82 */ /* 0x000e620000000a00 */
[----:B0-----:R-:W-:-:S03]  /*0100*/  @!P4 IMAD.WIDE.U32 R8, R13, 0x4, R8 ;  /* 0x000000040d08c825 */ /* 0x001fc600078e0008 */
[----:B------:R-:W-:Y:S02]  /*0110*/  ISETP.GE.AND P2, PT, R7, R2, PT ;  /* 0x000000020700720c */ /* 0x000fe40003f46270 */
[----:B------:R0:W2:Y:S11]  /*0120*/  @!P4 LDG.E R6, desc[UR4][R8.64] ;  /* 0x000000040806c981 */ /* 0x0000b6000c1e1900 */
[----:B------:R-:W3:Y:S01]  /*0130*/  @!P2 LDC.64 R10, c[0x0][0x230] ;  /* 0x00008c00ff0aab82 */ /* 0x000ee20000000a00 */
[----:B------:R-:W-:-:S02]  /*0140*/  @!P2 IMAD R17, R0, 0x200, R7 ;  /* 0x000002000011a824 */ /* 0x000fc400078e0207 */
[----:B------:R-:W-:Y:S02]  /*0150*/  @!P2 VIADD R7, R7, 0x80 ;  /* 0x000000800707a836 */ /* 0x000fe40000000000 */
[----:B-1----:R-:W-:-:S03]  /*0160*/  @!P0 IMAD.WIDE.U32 R12, R15, 0x4, R4 ;  /* 0x000000040f0c8825 */ /* 0x002fc600078e0004 */
[----:B------:R-:W-:Y:S02]  /*0170*/  ISETP.GE.AND P1, PT, R7, R2, PT ;  /* 0x000000020700720c */ /* 0x000fe40003f26270 */
[----:B------:R-:W-:-:S06]  /*0180*/  CS2R R4, SRZ ;  /* 0x0000000000047805 */ /* 0x000fcc000001ff00 */
[----:B------:R-:W4:Y:S01]  /*0190*/  @!P0 LDG.E R4, desc[UR4][R12.64] ;  /* 0x000000040c048981 */ /* 0x000f22000c1e1900 */
[----:B---3--:R-:W-:-:S04]  /*01a0*/  @!P2 IMAD.WIDE.U32 R14, R17, 0x4, R10 ;  /* 0x00000004110ea825 */ /* 0x008fc800078e000a */
[----:B------:R-:W1:Y:S01]  /*01b0*/  @!P1 LDC.64 R10, c[0x0][0x230] ;  /* 0x00008c00ff0a9b82 */ /* 0x000e620000000a00 */
[----:B------:R-:W3:Y:S01]  /*01c0*/  @!P2 LDG.E R5, desc[UR4][R14.64] ;  /* 0x000000040e05a981 */ /* 0x000ee2000c1e1900 */
[----:B------:R-:W-:-:S04]  /*01d0*/  @!P1 IMAD R7, R0, 0x200, R7 ;  /* 0x0000020000079824 */ /* 0x000fc800078e0207 */
[----:B-1----:R-:W-:-:S04]  /*01e0*/  @!P1 IMAD.WIDE.U32 R10, R7, 0x4, R10 ;  /* 0x00000004070a9825 */ /* 0x002fc800078e000a */
[----:B------:R-:W-:-:S06]  /*01f0*/  IMAD.MOV.U32 R7, RZ, RZ, RZ ;  /* 0x000000ffff077224 */ /* 0x000fcc00078e00ff */
[----:B------:R1:W5:Y:S01]  /*0200*/  @!P1 LDG.E R7, desc[UR4][R10.64] ;  /* 0x000000040a079981 */ /* 0x000362000c1e1900 */
[----:B0-----:R-:W-:Y:S01]  /*0210*/  MOV R9, R3 ;  /* 0x0000000300097202 */ /* 0x001fe20000000f00 */
[----:B-1----:R-:W0:Y:S04]  /*0220*/  @!P4 LDC.64 R10, c[0x0][0x228] ;  /* 0x00008a00ff0acb82 */ /* 0x002e280000000a00 */
[C---:B------:R-:W-:Y:S02]  /*0230*/  VIADD R17, R9.reuse, 0x80 ;  /* 0x0000008009117836 */ /* 0x040fe40000000000 */
[C---:B------:R-:W-:Y:S01]  /*0240*/  VIADD R19, R9.reuse, 0x100 ;  /* 0x0000010009137836 */ /* 0x040fe20000000000 */
[----:B------:R-:W-:Y:S01]  /*0250*/  IADD3 R13, R9, 0x180, RZ ;  /* 0x00000180090d7810 */ /* 0x000fe20007ffe0ff */
[----:B------:R-:W-:Y:S01]  /*0260*/  @!P4 VIADD R9, R3, 0x80 ;  /* 0x000000800309c836 */ /* 0x000fe20000000000 */
[----:B------:R-:W-:Y:S01]  /*0270*/  BSSY B0, `(.L_x_5896) ;  /* 0x000001e000007945 */ /* 0x000fe20003800000 */
[----:B--2---:R-:W-:-:S04]  /*0280*/  FSETP.GTU.FTZ.AND P0, PT, |R6|, +INF , PT ;  /* 0x7f8000000600780b */ /* 0x004fc80003f1c200 */
[----:B------:R-:W-:-:S13]  /*0290*/  ISETP.GE.OR P0, PT, R3, R2, P0 ;  /* 0x000000020300720c */ /* 0x000fda0000706670 */
[----:B------:R-:W1:Y:S01]  /*02a0*/  @!P0 LDC R15, c[0x0][0x218] ;  /* 0x00008600ff0f8b82 */ /* 0x000e620000000800 */
[----:B----4-:R-:W-:-:S04]  /*02b0*/  FSETP.GTU.FTZ.AND P1, PT, |R4|, +INF , PT ;  /* 0x7f8000000400780b */ /* 0x010fc80003f3c200 */
[----:B------:R-:W-:Y:S02]  /*02c0*/  ISETP.GE.OR P1, PT, R17, R2, P1 ;  /* 0x000000021100720c */ /* 0x000fe40000f26670 */
[----:B---3--:R-:W-:Y:S01]  /*02d0*/  FSETP.GTU.FTZ.AND P2, PT, |R5|, +INF , PT ;  /* 0x7f8000000500780b */ /* 0x008fe20003f5c200 */
[----:B------:R-:W-:Y:S01]  /*02e0*/  @!P4 IMAD R3, R0, 0x200, R3 ;  /* 0x000002000003c824 */ /* 0x000fe200078e0203 */
[----:B-1----:R-:W-:-:S09]  /*02f0*/  @!P0 FMNMX.FTZ R6, R6, R15, PT ;  /* 0x0000000f06068209 */ /* 0x002fd20003810000 */
[----:B------:R-:W1:Y:S01]  /*0300*/  @!P1 LDC R17, c[0x0][0x218] ;  /* 0x00008600ff119b82 */ /* 0x000e620000000800 */
[----:B------:R-:W-:Y:S01]  /*0310*/  ISETP.GE.OR P2, PT, R19, R2, P2 ;  /* 0x000000021300720c */ /* 0x000fe20001746670 */
[----:B0-----:R-:W-:-:S05]  /*0320*/  @!P4 IMAD.WIDE.U32 R10, R3, 0x4, R10 ;  /* 0x00000004030ac825 */ /* 0x001fca00078e000a */
[----:B------:R0:W-:Y:S07]  /*0330*/  @!P4 STG.E desc[UR4][R10.64], R6 ;  /* 0x000000060a00c986 */ /* 0x0001ee000c101904 */
[----:B------:R-:W2:Y:S01]  /*0340*/  @!P2 LDC R8, c[0x0][0x218] ;  /* 0x00008600ff08ab82 */ /* 0x000ea20000000800 */
[----:B------:R-:W-:Y:S02]  /*0350*/  ISETP.GE.AND P0, PT, R9, R2, PT ;  /* 0x000000020900720c */ /* 0x000fe40003f06270 */
[----:B-----5:R-:W-:-:S02]  /*0360*/  FSETP.GTU.FTZ.AND P3, PT, |R7|, +INF , PT ;  /* 0x7f8000000700780b */ /* 0x020fc40003f7c200 */
[----:B-1----:R-:W-:Y:S02]  /*0370*/  @!P1 FMNMX.FTZ R4, R4, R17, PT ;  /* 0x0000001104049209 */ /* 0x002fe40003810000 */
[----:B------:R-:W-:Y:S02]  /*0380*/  ISETP.GE.OR P3, PT, R13, R2, P3 ;  /* 0x000000020d00720c */ /* 0x000fe40001f66670 */
[----:B--2---:R-:W-:-:S05]  /*0390*/  @!P2 FMNMX.FTZ R5, R5, R8, PT ;  /* 0x000000080505a209 */ /* 0x004fca0003810000 */
[----:B0-----:R-:W-:Y:S06]  /*03a0*/  @P0 BRA `(.L_x_5897) ;  /* 0x0000000000280947 */ /* 0x001fec0003800000 */
[----:B------:R-:W0:Y:S01]  /*03b0*/  LDC.64 R12, c[0x0][0x228] ;  /* 0x00008a00ff0c7b82 */ /* 0x000e220000000a00 */
[----:B------:R-:W-:Y:S01]  /*03c0*/  LEA R11, R0, R9, 0x9 ;  /* 0x00000009000b7211 */ /* 0x000fe200078e48ff */
[----:B------:R-:W-:-:S05]  /*03d0*/  VIADD R9, R9, 0x80 ;  /* 0x0000008009097836 */ /* 0x000fca0000000000 */
[----:B------:R-:W-:-:S13]  /*03e0*/  ISETP.GE.AND P0, PT, R9, R2, PT ;  /* 0x000000020900720c */ /* 0x000fda0003f06270 */
[----:B------:R-:W-:Y:S01]  /*03f0*/  @!P0 IMAD R3, R0, 0x200, R9 ;  /* 0x0000020000038824 */ /* 0x000fe200078e0209 */
[----:B------:R-:W-:Y:S01]  /*0400*/  @!P0 IADD3 R9, R9, 0x80, RZ ;  /* 0x0000008009098810 */ /* 0x000fe20007ffe0ff */
[----:B0-----:R-:W-:-:S04]  /*0410*/  IMAD.WIDE.U32 R10, R11, 0x4, R12 ;  /* 0x000000040b0a7825 */ /* 0x001fc800078e000c */
[----:B------:R-:W-:Y:S01]  /*0420*/  @!P0 IMAD.WIDE.U32 R12, R3, 0x4, R12 ;  /* 0x00000004030c8825 */ /* 0x000fe200078e000c */
[----:B------:R0:W-:Y:S04]  /*0430*/  STG.E desc[UR4][R10.64], R4 ;  /* 0x000000040a007986 */ /* 0x0001e8000c101904 */
[----:B------:R0:W-:Y:S02]  /*0440*/  @!P0 STG.E desc[UR4][R12.64], R5 ;  /* 0x000000050c008986 */ /* 0x0001e4000c101904 */
.L_x_5897:
[----:B------:R-:W-:Y:S05]  /*0450*/  BSYNC B0 ;  /* 0x0000000000007941 */ /* 0x000fea0003800000 */
.L_x_5896:
[----:B0-----:R-:W0:Y:S01]  /*0460*/  @!P3 LDC R4, c[0x0][0x218] ;  /* 0x00008600ff04bb82 */ /* 0x001e220000000800 */
[----:B------:R-:W-:-:S13]  /*0470*/  ISETP.GE.AND P0, PT, R9, R2, PT ;  /* 0x000000020900720c */ /* 0x000fda0003f06270 */
[----:B------:R-:W-:Y:S05]  /*0480*/  @P0 EXIT ;  /* 0x000000000000094d */ /* 0x000fea0003800000 */
[----:B------:R-:W1:Y:S01]  /*0490*/  LDC.64 R2, c[0x0][0x228] ;  /* 0x00008a00ff027b82 */ /* 0x000e620000000a00 */
[----:B------:R-:W-:Y:S01]  /*04a0*/  IMAD R9, R0, 0x200, R9 ;  /* 0x0000020000097824 */ /* 0x000fe200078e0209 */
[----:B0-----:R-:W-:-:S03]  /*04b0*/  @!P3 FMNMX.FTZ R7, R7, R4, PT ;  /* 0x000000040707b209 */ /* 0x001fc60003810000 */
[----:B-1----:R-:W-:-:S05]  /*04c0*/  IMAD.WIDE.U32 R2, R9, 0x4, R2 ;  /* 0x0000000409027825 */ /* 0x002fca00078e0002 */
[----:B------:R-:W-:Y:S01]  /*04d0*/  STG.E desc[UR4][R2.64], R7 ;  /* 0x0000000702007986 */ /* 0x000fe2000c101904 */
[----:B------:R-:W-:Y:S05]  /*04e0*/  EXIT ;  /* 0x000000000000794d */ /* 0x000fea0003800000 */
.L_x_5898:
        /* <DEDUP_REMOVED lines=9> */
.L_x_36175:


//--------------------- .text._ZN2at6native29vectorized_elementwise_kernelILi2EZZZNS0_21clamp_max_kernel_cudaERNS_18TensorIteratorBaseERKN3c106ScalarEENKUlvE_clEvENKUlvE5_clEvEUlfE_St5arrayIPcLm2EEEEviT0_T1_ --------------------------
	.section	.text._ZN2at6native29vectorized_elementwise_kernelILi2EZZZNS0_21clamp_max_kernel_cudaERNS_18TensorIteratorBaseERKN3c106ScalarEENKUlvE_clEvENKUlvE5_clEvEUlfE_St5arrayIPcLm2EEEEviT0_T1_,"ax",@progbits
	.align	128
        .global         _ZN2at6native29vectorized_elementwise_kernelILi2EZZZNS0_21clamp_max_kernel_cudaERNS_18TensorIteratorBaseERKN3c106ScalarEENKUlvE_clEvENKUlvE5_clEvEUlfE_St5arrayIPcLm2EEEEviT0_T1_
        .type           _ZN2at6native29vectorized_elementwise_kernelILi2EZZZNS0_21clamp_max_kernel_cudaERNS_18TensorIteratorBaseERKN3c106ScalarEENKUlvE_clEvENKUlvE5_clEvEUlfE_St5arrayIPcLm2EEEEviT0_T1_,@function
        .size           _ZN2at6native29vectorized_elementwise_kernelILi2EZZZNS0_21clamp_max_kernel_cudaERNS_18TensorIteratorBaseERKN3c106ScalarEENKUlvE_clEvENKUlvE5_clEvEUlfE_St5arrayIPcLm2EEEEviT0_T1_,(.L_x_36176 - _ZN2at6native29vectorized_elementwise_kernelILi2EZZZNS0_21clamp_max_kernel_cudaERNS_18TensorIteratorBaseERKN3c106ScalarEENKUlvE_clEvENKUlvE5_clEvEUlfE_St5arrayIPcLm2EEEEviT0_T1_)
        .other          _ZN2at6native29vectorized_elementwise_kernelILi2EZZZNS0_21clamp_max_kernel_cudaERNS_18TensorIteratorBaseERKN3c106ScalarEENKUlvE_clEvENKUlvE5_clEvEUlfE_St5arrayIPcLm2EEEEviT0_T1_,@"STO_CUDA_ENTRY STV_DEFAULT"
_ZN2at6native29vectorized_elementwise_kernelILi2EZZZNS0_21clamp_max_kernel_cudaERNS_18TensorIteratorBaseERKN3c106ScalarEENKUlvE_clEvENKUlvE5_clEvEUlfE_St5arrayIPcLm2EEEEviT0_T1_:
.text._ZN2at6native29vectorized_elementwise_kernelILi2EZZZNS0_21clamp_max_kernel_cudaERNS_18TensorIteratorBaseERKN3c106ScalarEENKUlvE_clEvENKUlvE5_clEvEUlfE_St5arrayIPcLm2EEEEviT0_T1_:
        /* <DEDUP_REMOVED lines=13> */
[----:B------:R-:W3:Y:S04]  /*00d0*/  LDG.E.64 R2, desc[UR4][R10.64+0x400] ;  /* 0x000400040a027981 */ /* 0x000ee8000c1e1b00 */
[----:B------:R-:W4:Y:S04]  /*00e0*/  LDG.E.64 R4, desc[UR4][R10.64+0x800] ;  /* 0x000800040a047981 */ /* 0x000f28000c1e1b00 */
[----:B------:R-:W5:Y:S01]  /*00f0*/  LDG.E.64 R8, desc[UR4][R10.64+0xc00] ;  /* 0x000c00040a087981 */ /* 0x000f62000c1e1b00 */
[----:B--2---:R-:W-:-:S02]  /*0100*/  FSETP.GTU.FTZ.AND P0, PT, |R6|, +INF , PT ;  /* 0x7f8000000600780b */ /* 0x004fc40003f1c200 */
[----:B---3--:R-:W-:Y:S02]  /*0110*/  FSETP.GTU.FTZ.AND P1, PT, |R2|, +INF , PT ;  /* 0x7f8000000200780b */ /* 0x008fe40003f3c200 */
[----:B------:R-:W-:Y:S02]  /*0120*/  FSETP.GTU.FTZ.AND P2, PT, |R3|, +INF , PT ;  /* 0x7f8000000300780b */ /* 0x000fe40003f5c200 */
[----:B----4-:R-:W-:Y:S02]  /*0130*/  FSETP.GTU.FTZ.AND P3, PT, |R4|, +INF , PT ;  /* 0x7f8000000400780b */ /* 0x010fe40003f7c200 */
[----:B------:R-:W-:Y:S02]  /*0140*/  FSETP.GTU.FTZ.AND P4, PT, |R5|, +INF , PT ;  /* 0x7f8000000500780b */ /* 0x000fe40003f9c200 */
[----:B-----5:R-:W-:-:S03]  /*0150*/  FSETP.GTU.FTZ.AND P5, PT, |R8|, +INF , PT ;  /* 0x7f8000000800780b */ /* 0x020fc60003fbc200 */
[----:B------:R-:W0:Y:S01]  /*0160*/  @!P0 LDC R13, c[0x0][0x218] ;  /* 0x00008600ff0d8b82 */ /* 0x000e220000000800 */
[----:B------:R-:W-:-:S07]  /*0170*/  FSETP.GTU.FTZ.AND P6, PT, |R9|, +INF , PT ;  /* 0x7f8000000900780b */ /* 0x000fce0003fdc200 */
[----:B------:R-:W1:Y:S08]  /*0180*/  @!P1 LDC R17, c[0x0][0x218] ;  /* 0x00008600ff119b82 */ /* 0x000e700000000800 */
[----:B------:R-:W2:Y:S01]  /*0190*/  @!P2 LDC R16, c[0x0][0x218] ;  /* 0x00008600ff10ab82 */ /* 0x000ea20000000800 */
[----:B0-----:R-:W-:-:S07]  /*01a0*/  @!P0 FMNMX.FTZ R6, R6, R13, PT ;  /* 0x0000000d06068209 */ /* 0x001fce0003810000 */
[----:B------:R-:W0:Y:S01]  /*01b0*/  @!P3 LDC R19, c[0x0][0x218] ;  /* 0x00008600ff13bb82 */ /* 0x000e220000000800 */
[----:B------:R-:W-:Y:S02]  /*01c0*/  FSETP.GTU.FTZ.AND P0, PT, |R7|, +INF , PT ;  /* 0x7f8000000700780b */ /* 0x000fe40003f1c200 */
[----:B-1----:R-:W-:-:S05]  /*01d0*/  @!P1 FMNMX.FTZ R2, R2, R17, PT ;  /* 0x0000001102029209 */ /* 0x002fca0003810000 */
[----:B------:R-:W1:Y:S01]  /*01e0*/  LDC.64 R12, c[0x0][0x228] ;  /* 0x00008a00ff0c7b82 */ /* 0x000e620000000a00 */
[----:B--2---:R-:W-:-:S07]  /*01f0*/  @!P2 FMNMX.FTZ R3, R3, R16, PT ;  /* 0x000000100303a209 */ /* 0x004fce0003810000 */
[----:B------:R-:W2:Y:S08]  /*0200*/  @!P0 LDC R14, c[0x0][0x218] ;  /* 0x00008600ff0e8b82 */ /* 0x000eb00000000800 */
[----:B------:R-:W3:Y:S01]  /*0210*/  @!P4 LDC R18, c[0x0][0x218] ;  /* 0x00008600ff12cb82 */ /* 0x000ee20000000800 */
[----:B0-----:R-:W-:-:S07]  /*0220*/  @!P3 FMNMX.FTZ R4, R4, R19, PT ;  /* 0x000000130404b209 */ /* 0x001fce0003810000 */
[----:B------:R-:W0:Y:S01]  /*0230*/  @!P5 LDC R21, c[0x0][0x218] ;  /* 0x00008600ff15db82 */ /* 0x000e220000000800 */
[----:B-1----:R-:W-:-:S04]  /*0240*/  IMAD.WIDE.U32 R10, R0, 0x4, R12 ;  /* 0x00000004000a7825 */ /* 0x002fc800078e000c */
[----:B------:R-:W-:-:S03]  /*0250*/  IMAD.WIDE R10, R15, 0x8, R10 ;  /* 0x000000080f0a7825 */ /* 0x000fc600078e020a */
[----:B------:R-:W1:Y:S01]  /*0260*/  @!P6 LDC R20, c[0x0][0x218] ;  /* 0x00008600ff14eb82 */ /* 0x000e620000000800 */
[----:B--2---:R-:W-:Y:S01]  /*0270*/  @!P0 FMNMX.FTZ R7, R7, R14, PT ;  /* 0x0000000e07078209 */ /* 0x004fe20003810000 */
[----:B------:R-:W-:Y:S01]  /*0280*/  STG.E.64 desc[UR4][R10.64+0x400], R2 ;  /* 0x000400020a007986 */ /* 0x000fe2000c101b04 */
[----:B---3--:R-:W-:-:S03]  /*0290*/  @!P4 FMNMX.FTZ R5, R5, R18, PT ;  /* 0x000000120505c209 */ /* 0x008fc60003810000 */
[----:B------:R-:W-:Y:S04]  /*02a0*/  STG.E.64 desc[UR4][R10.64], R6 ;  /* 0x000000060a007986 */ /* 0x000fe8000c101b04 */
[----:B------:R-:W-:Y:S01]  /*02b0*/  STG.E.64 desc[UR4][R10.64+0x800], R4 ;  /* 0x000800040a007986 */ /* 0x000fe2000c101b04 */
[----:B0-----:R-:W-:Y:S02]  /*02c0*/  @!P5 FMNMX.FTZ R8, R8, R21, PT ;  /* 0x000000150808d209 */ /* 0x001fe40003810000 */
[----:B-1----:R-:W-:-:S05]  /*02d0*/  @!P6 FMNMX.FTZ R9, R9, R20, PT ;  /* 0x000000140909e209 */ /* 0x002fca0003810000 */
[----:B------:R-:W-:Y:S01]  /*02e0*/  STG.E.64 desc[UR4][R10.64+0xc00], R8 ;  /* 0x000c00080a007986 */ /* 0x000fe2000c101b04 */
[----:B------:R-:W-:Y:S05]  /*02f0*/  EXIT ;  /* 0x000000000000794d */ /* 0x000fea0003800000 */
.L_x_5899:
[----:B------:R-:W0:Y:S01]  /*0300*/  S2R R7, SR_TID.X ;  /* 0x0000000000077919 */ /* 0x000e220000002100 */
[----:B------:R-:W-:Y:S01]  /*0310*/  BSSY B0, `(.L_x_5900) ;  /* 0x0000018000007945 */ /* 0x000fe20003800000 */
[----:B------:R-:W-:Y:S02]  /*0320*/  IMAD.MOV.U32 R3, RZ, RZ, RZ ;  /* 0x000000ffff037224 */ /* 0x000fe400078e00ff */
[----:B------:R-:W-:Y:S01]  /*0330*/  IMAD.MOV.U32 R4, RZ, RZ, RZ ;  /* 0x000000ffff047224 */ /* 0x000fe200078e00ff */
        /* <DEDUP_REMOVED lines=10> */
[----:B------:R-:W-:Y:S05]  /*03e0*/  @P1 BRA `(.L_x_5901) ;  /* 0x0000000000281947 */ /* 0x000fea0003800000 */
[----:B------:R-:W2:Y:S01]  /*03f0*/  LDC.64 R4, c[0x0][0x230] ;  /* 0x00008c00ff047b82 */ /* 0x000ea20000000a00 */
[----:B------:R-:W-:Y:S01]  /*0400*/  IMAD.IADD R19, R0, 0x1, R13 ;  /* 0x0000000100137824 */ /* 0x000fe200078e020d */
[----:B------:R-:W-:-:S04]  /*0410*/  IADD3 R13, R13, 0x80, RZ ;  /* 0x000000800d0d7810 */ /* 0x000fc80007ffe0ff */
[----:B------:R-:W-:-:S13]  /*0420*/  ISETP.GE.AND P1, PT, R13, R2, PT ;  /* 0x000000020d00720c */ /* 0x000fda0003f26270 */
[----:B------:R-:W-:Y:S02]  /*0430*/  @!P1 IMAD.IADD R21, R0, 0x1, R13 ;  /* 0x0000000100159824 */ /* 0x000fe400078e020d */
[----:B--2---:R-:W-:-:S04]  /*0440*/  IMAD.WIDE.U32 R18, R19, 0x4, R4 ;  /* 0x0000000413127825 */ /* 0x004fc800078e0004 */
[----:B------:R-:W-:Y:S02]  /*0450*/  @!P1 IMAD.WIDE.U32 R20, R21, 0x4, R4 ;  /* 0x0000000415149825 */ /* 0x000fe400078e0004 */
[----:B------:R2:W5:Y:S04]  /*0460*/  LDG.E R4, desc[UR4][R18.64] ;  /* 0x0000000412047981 */ /* 0x000568000c1e1900 */
[----:B------:R2:W5:Y:S01]  /*0470*/  @!P1 LDG.E R3, desc[UR4][R20.64] ;  /* 0x0000000414039981 */ /* 0x000562000c1e1900 */
[----:B------:R-:W-:-:S07]  /*0480*/  @!P1 VIADD R13, R13, 0x80 ;  /* 0x000000800d0d9836 */ /* 0x000fce0000000000 */
.L_x_5901:
[----:B------:R-:W-:Y:S05]  /*0490*/  BSYNC B0 ;  /* 0x0000000000007941 */ /* 0x000fea0003800000 */
.L_x_5900:
[----:B------:R-:W-:Y:S01]  /*04a0*/  ISETP.GE.AND P1, PT, R13, R2, PT ;  /* 0x000000020d00720c */ /* 0x000fe20003f26270 */
[----:B------:R-:W-:Y:S01]  /*04b0*/  BSSY B0, `(.L_x_5902) ;  /* 0x000000e000007945 */ /* 0x000fe20003800000 */
[----:B------:R-:W-:Y:S02]  /*04c0*/  IMAD.MOV.U32 R5, RZ, RZ, RZ ;  /* 0x000000ffff057224 */ /* 0x000fe400078e00ff */
[----:B------:R-:W-:-:S09]  /*04d0*/  IMAD.MOV.U32 R6, RZ, RZ, RZ ;  /* 0x000000ffff067224 */ /* 0x000fd200078e00ff */
[----:B------:R-:W-:Y:S05]  /*04e0*/  @P1 BRA `(.L_x_5903) ;  /* 0x0000000000281947 */ /* 0x000fea0003800000 */
[----:B--2---:R-:W2:Y:S01]  /*04f0*/  LDC.64 R18, c[0x0][0x230] ;  /* 0x00008c00ff127b82 */ /* 0x004ea20000000a00 */
[----:B------:R-:W-:Y:S02]  /*0500*/  IMAD.IADD R21, R0, 0x1, R13 ;  /* 0x0000000100157824 */ /* 0x000fe400078e020d */
[----:B------:R-:W-:-:S05]  /*0510*/  VIADD R13, R13, 0x80 ;  /* 0x000000800d0d7836 */ /* 0x000fca0000000000 */
[----:B------:R-:W-:-:S13]  /*0520*/  ISETP.GE.AND P1, PT, R13, R2, PT ;  /* 0x000000020d00720c */ /* 0x000fda0003f26270 */
[----:B------:R-:W-:Y:S02]  /*0530*/  @!P1 IMAD.IADD R23, R0, 0x1, R13 ;  /* 0x0000000100179824 */ /* 0x000fe400078e020d */
[----:B--2---:R-:W-:-:S04]  /*0540*/  IMAD.WIDE.U32 R20, R21, 0x4, R18 ;  /* 0x0000000415147825 */ /* 0x004fc800078e0012 */
[----:B------:R-:W-:Y:S01]  /*0550*/  @!P1 IMAD.WIDE.U32 R18, R23, 0x4, R18 ;  /* 0x0000000417129825 */ /* 0x000fe200078e0012 */
[----:B------:R3:W5:Y:S04]  /*0560*/  LDG.E R6, desc[UR4][R20.64] ;  /* 0x0000000414067981 */ /* 0x000768000c1e1900 */
[----:B------:R3:W5:Y:S01]  /*0570*/  @!P1 LDG.E R5, desc[UR4][R18.64] ;  /* 0x0000000412059981 */ /* 0x000762000c1e1900 */
[----:B------:R-:W-:-:S07]  /*0580*/  @!P1 IADD3 R13, R13, 0x80, RZ ;  /* 0x000000800d0d9810 */ /* 0x000fce0007ffe0ff */
.L_x_5903:
[----:B------:R-:W-:Y:S05]  /*0590*/  BSYNC B0 ;  /* 0x0000000000007941 */ /* 0x000fea0003800000 */
.L_x_5902:
[----:B------:R-:W-:Y:S01]  /*05a0*/  ISETP.GE.AND P1, PT, R13, R2, PT ;  /* 0x000000020d00720c */ /* 0x000fe20003f26270 */
[----:B-123--:R-:W-:-:S04]  /*05b0*/  @!P0 IMAD.WIDE.U32 R18, R15, 0x4, R8 ;  /* 0x000000040f128825 */ /* 0x00efc800078e0008 */
[----:B------:R-:W-:Y:S02]  /*05c0*/  IMAD.MOV.U32 R8, RZ, RZ, RZ ;  /* 0x000000ffff087224 */ /* 0x000fe400078e00ff */
[----:B0-----:R-:W-:Y:S01]  /*05d0*/  @!P6 IMAD.WIDE.U32 R16, R17, 0x4, R10 ;  /* 0x000000041110e825 */ /* 0x001fe200078e000a */
[----:B------:R-:W-:-:S03]  /*05e0*/  CS2R R10, SRZ ;  /* 0x00000000000a7805 */ /* 0x000fc6000001ff00 */
[----:B------:R-:W2:Y:S02]  /*05f0*/  @!P0 LDG.E R8, desc[UR4][R18.64] ;  /* 0x0000000412088981 */ /* 0x000ea4000c1e1900 */
[----:B------:R-:W-:Y:S01]  /*0600*/  @!P1 IMAD.IADD R23, R0, 0x1, R13 ;  /* 0x0000000100179824 */ /* 0x000fe200078e020d */
[----:B------:R-:W0:Y:S01]  /*0610*/  @!P1 LDC.64 R20, c[0x0][0x230] ;  /* 0x00008c00ff149b82 */ /* 0x000e220000000a00 */
[----:B------:R-:W-:Y:S01]  /*0620*/  @!P1 VIADD R13, R13, 0x80 ;  /* 0x000000800d0d9836 */ /* 0x000fe20000000000 */
[----:B------:R1:W3:Y:S04]  /*0630*/  @!P6 LDG.E R11, desc[UR4][R16.64] ;  /* 0x00000004100be981 */ /* 0x0002e8000c1e1900 */
[----:B------:R-:W-:-:S13]  /*0640*/  ISETP.GE.AND P0, PT, R13, R2, PT ;  /* 0x000000020d00720c */ /* 0x000fda0003f06270 */
[----:B------:R-:W4:Y:S01]  /*0650*/  @!P0 LDC.64 R14, c[0x0][0x230] ;  /* 0x00008c00ff0e8b82 */ /* 0x000f220000000a00 */
[----:B------:R-:W-:Y:S02]  /*0660*/  @!P0 IMAD.IADD R9, R0, 0x1, R13 ;  /* 0x0000000100098824 */ /* 0x000fe400078e020d */
[----:B0-----:R-:W-:-:S05]  /*0670*/  @!P1 IMAD.WIDE.U32 R12, R23, 0x4, R20 ;  /* 0x00000004170c9825 */ /* 0x001fca00078e0014 */
[----:B------:R0:W3:Y:S01]  /*0680*/  @!P1 LDG.E R10, desc[UR4][R12.64] ;  /* 0x000000040c0a9981 */ /* 0x0000e2000c1e1900 */
[----:B----4-:R-:W-:-:S04]  /*0690*/  @!P0 IMAD.WIDE.U32 R14, R9, 0x4, R14 ;  /* 0x00000004090e8825 */ /* 0x010fc800078e000e */
[----:B------:R-:W-:-:S06]  /*06a0*/  IMAD.MOV.U32 R9, RZ, RZ, RZ ;  /* 0x000000ffff097224 */ /* 0x000fcc00078e00ff */
[----:B------:R4:W3:Y:S01]  /*06b0*/  @!P0 LDG.E R9, desc[UR4][R14.64] ;  /* 0x000000040e098981 */ /* 0x0008e2000c1e1900 */
[C---:B-1----:R-:W-:Y:S01]  /*06c0*/  VIADD R17, R7.reuse, 0x80 ;  /* 0x0000008007117836 */ /* 0x042fe20000000000 */
[----:B-----5:R-:W-:Y:S02]  /*06d0*/  FSETP.GTU.FTZ.AND P3, PT, |R4|, +INF , PT ;  /* 0x7f8000000400780b */ /* 0x020fe40003f7c200 */
[C---:B0-----:R-:W-:Y:S01]  /*06e0*/  IADD3 R13, R7.reuse, 0x180, RZ ;  /* 0x00000180070d7810 */ /* 0x041fe20007ffe0ff */
[C---:B------:R-:W-:Y:S02]  /*06f0*/  VIADD R21, R7.reuse, 0x380 ;  /* 0x0000038007157836 */ /* 0x040fe40000000000 */
[----:B----4-:R-:W-:Y:S01]  /*0700*/  VIADD R15, R7, 0x200 ;  /* 0x00000200070f7836 */ /* 0x010fe20000000000 */
[----:B------:R-:W-:Y:S04]  /*0710*/  BSSY B0, `(.L_x_5904) ;  /* 0x0000054000007945 */ /* 0x000fe80003800000 */
[----:B------:R-:W-:Y:S01]  /*0720*/  BSSY B1, `(.L_x_5905) ;  /* 0x000004c000017945 */ /* 0x000fe20003800000 */
[----:B--2---:R-:W-:-:S04]  /*0730*/  FSETP.GTU.FTZ.AND P1, PT, |R8|, +INF , PT ;  /* 0x7f8000000800780b */ /* 0x004fc80003f3c200 */
[----:B------:R-:W-:Y:S02]  /*0740*/  ISETP.GE.OR P1, PT, R17, R2, P1 ;  /* 0x000000021100720c */ /* 0x000fe40000f26670 */
[----:B---3--:R-:W-:-:S04]  /*0750*/  FSETP.GTU.FTZ.AND P0, PT, |R11|, +INF , PT ;  /* 0x7f8000000b00780b */ /* 0x008fc80003f1c200 */
[----:B------:R-:W-:-:S07]  /*0760*/  ISETP.GE.OR P2, PT, R7, R2, P0 ;  /* 0x000000020700720c */ /* 0x000fce0000746670 */
[----:B------:R-:W0:Y:S08]  /*0770*/  @!P1 LDC R19, c[0x0][0x218] ;  /* 0x00008600ff139b82 */ /* 0x000e300000000800 */
[----:B------:R-:W1:Y:S01]  /*0780*/  @!P2 LDC R16, c[0x0][0x218] ;  /* 0x00008600ff10ab82 */ /* 0x000e620000000800 */
[----:B------:R-:W-:Y:S01]  /*0790*/  VIADD R17, R7, 0x100 ;  /* 0x0000010007117836 */ /* 0x000fe20000000000 */
[----:B------:R-:W-:-:S04]  /*07a0*/  FSETP.GTU.FTZ.AND P0, PT, |R3|, +INF , PT ;  /* 0x7f8000000300780b */ /* 0x000fc80003f1c200 */
[-C--:B------:R-:W-:Y:S02]  /*07b0*/  ISETP.GE.OR P3, PT, R17, R2.reuse, P3 ;  /* 0x000000021100720c */ /* 0x080fe40001f66670 */
[----:B------:R-:W-:Y:S02]  /*07c0*/  ISETP.GE.OR P0, PT, R13, R2, P0 ;  /* 0x000000020d00720c */ /* 0x000fe40000706670 */
[----:B------:R-:W2:Y:S01]  /*07d0*/  @!P6 LDC.64 R12, c[0x0][0x228] ;  /* 0x00008a00ff0ceb82 */ /* 0x000ea20000000a00 */
[----:B------:R-:W-:Y:S01]  /*07e0*/  VIADD R17, R7, 0x280 ;  /* 0x0000028007117836 */ /* 0x000fe20000000000 */
[----:B0-----:R-:W-:Y:S02]  /*07f0*/  @!P1 FMNMX.FTZ R8, R8, R19, PT ;  /* 0x0000001308089209 */ /* 0x001fe40003810000 */
[----:B------:R-:W-:Y:S01]  /*0800*/  FSETP.GTU.FTZ.AND P1, PT, |R5|, +INF , PT ;  /* 0x7f8000000500780b */ /* 0x000fe20003f3c200 */
[----:B------:R-:W-:Y:S01]  /*0810*/  VIADD R19, R7, 0x300 ;  /* 0x0000030007137836 */ /* 0x000fe20000000000 */
[----:B------:R-:W-:-:S05]  /*0820*/  FSETP.GTU.FTZ.AND P5, PT, |R10|, +INF , PT ;  /* 0x7f8000000a00780b */ /* 0x000fca0003fbc200 */
[----:B------:R-:W0:Y:S01]  /*0830*/  @!P0 LDC R14, c[0x0][0x218] ;  /* 0x00008600ff0e8b82 */ /* 0x000e220000000800 */
[----:B------:R-:W-:Y:S02]  /*0840*/  ISETP.GE.OR P1, PT, R17, R2, P1 ;  /* 0x000000021100720c */ /* 0x000fe40000f26670 */
[----:B-1----:R-:W-:Y:S02]  /*0850*/  @!P2 FMNMX.FTZ R11, R11, R16, PT ;  /* 0x000000100b0ba209 */ /* 0x002fe40003810000 */
[----:B------:R-:W-:-:S03]  /*0860*/  FSETP.GTU.FTZ.AND P2, PT, |R6|, +INF , PT ;  /* 0x7f8000000600780b */ /* 0x000fc60003f5c200 */
[----:B------:R-:W1:Y:S01]  /*0870*/  @!P3 LDC R17, c[0x0][0x218] ;  /* 0x00008600ff11bb82 */ /* 0x000e620000000800 */
[----:B------:R-:W-:Y:S02]  /*0880*/  FSETP.GTU.FTZ.AND P4, PT, |R9|, +INF , PT ;  /* 0x7f8000000900780b */ /* 0x000fe40003f9c200 */
[-C--:B------:R-:W-:Y:S02]  /*0890*/  ISETP.GE.OR P2, PT, R15, R2.reuse, P2 ;  /* 0x000000020f00720c */ /* 0x080fe40001746670 */
[-C--:B------:R-:W-:Y:S02]  /*08a0*/  ISETP.GE.OR P5, PT, R19, R2.reuse, P5 ;  /* 0x000000021300720c */ /* 0x080fe40002fa6670 */
[----:B------:R-:W-:Y:S01]  /*08b0*/  ISETP.GE.OR P4, PT, R21, R2, P4 ;  /* 0x000000021500720c */ /* 0x000fe20002786670 */
[----:B------:R-:W-:Y:S01]  /*08c0*/  @!P6 IMAD.IADD R15, R0, 0x1, R7 ;  /* 0x00000001000fe824 */ /* 0x000fe200078e0207 */
[----:B------:R-:W3:Y:S03]  /*08d0*/  @!P1 LDC R16, c[0x0][0x218] ;  /* 0x00008600ff109b82 */ /* 0x000ee60000000800 */
[----:B--2---:R-:W-:-:S05]  /*08e0*/  @!P6 IMAD.WIDE.U32 R12, R15, 0x4, R12 ;  /* 0x000000040f0ce825 */ /* 0x004fca00078e000c */
[----:B------:R-:W2:Y:S01]  /*08f0*/  @!P2 LDC R19, c[0x0][0x218] ;  /* 0x00008600ff13ab82 */ /* 0x000ea20000000800 */
[----:B------:R4:W-:Y:S01]  /*0900*/  @!P6 STG.E desc[UR4][R12.64], R11 ;  /* 0x0000000b0c00e986 */ /* 0x0009e2000c101904 */
[----:B------:R-:W-:-:S06]  /*0910*/  @!P6 VIADD R7, R7, 0x80 ;  /* 0x000000800707e836 */ /* 0x000fcc0000000000 */
[----:B------:R-:W4:Y:S08]  /*0920*/  @!P5 LDC R21, c[0x0][0x218] ;  /* 0x00008600ff15db82 */ /* 0x000f300000000800 */
[----:B------:R-:W4:Y:S01]  /*0930*/  @!P4 LDC R18, c[0x0][0x218] ;  /* 0x00008600ff12cb82 */ /* 0x000f220000000800 */
[----:B-1----:R-:W-:Y:S02]  /*0940*/  @!P3 FMNMX.FTZ R4, R4, R17, PT ;  /* 0x000000110404b209 */ /* 0x002fe40003810000 */
[----:B------:R-:W-:-:S02]  /*0950*/  ISETP.GE.AND P3, PT, R7, R2, PT ;  /* 0x000000020700720c */ /* 0x000fc40003f66270 */
[----:B0-----:R-:W-:Y:S02]  /*0960*/  @!P0 FMNMX.FTZ R3, R3, R14, PT ;  /* 0x0000000e03038209 */ /* 0x001fe40003810000 */
[----:B---3--:R-:W-:Y:S02]  /*0970*/  @!P1 FMNMX.FTZ R5, R5, R16, PT ;  /* 0x0000001005059209 */ /* 0x008fe40003810000 */
[----:B--2---:R-:W-:Y:S02]  /*0980*/  @!P2 FMNMX.FTZ R6, R6, R19, PT ;  /* 0x000000130606a209 */ /* 0x004fe40003810000 */
[----:B----4-:R-:W-:Y:S02]  /*0990*/  @!P5 FMNMX.FTZ R10, R10, R21, PT ;  /* 0x000000150a0ad209 */ /* 0x010fe40003810000 */
[----:B------:R-:W-:-:S03]  /*09a0*/  @!P4 FMNMX.FTZ R9, R9, R18, PT ;  /* 0x000000120909c209 */ /* 0x000fc60003810000 */
[----:B------:R-:W-:Y:S05]  /*09b0*/  @P3 BRA `(.L_x_5906) ;  /* 0x0000000000303947 */ /* 0x000fea0003800000 */
[----:B------:R-:W0:Y:S01]  /*09c0*/  LDC.64 R12, c[0x0][0x228] ;  /* 0x00008a00ff0c7b82 */ /* 0x000e220000000a00 */
[----:B------:R-:W-:Y:S01]  /*09d0*/  IADD3 R11, R0, R7, RZ ;  /* 0x00000007000b7210 */ /* 0x000fe20007ffe0ff */
        /* <DEDUP_REMOVED lines=10> */
.L_x_5906:
[----:B------:R-:W-:-:S13]  /*0a80*/  ISETP.GE.AND P0, PT, R7, R2, PT ;  /* 0x000000020700720c */ /* 0x000fda0003f06270 */
[----:B------:R-:W-:Y:S05]  /*0a90*/  @P0 BRA `(.L_x_5908) ;  /* 0x0000000000300947 */ /* 0x000fea0003800000 */
[----:B0-----:R-:W0:Y:S01]  /*0aa0*/  LDC.64 R12, c[0x0][0x228] ;  /* 0x00008a00ff0c7b82 */ /* 0x001e220000000a00 */
[----:B------:R-:W-:Y:S02]  /*0ab0*/  IMAD.IADD R11, R0, 0x1, R7 ;  /* 0x00000001000b7824 */ /* 0x000fe400078e0207 */
[----:B------:R-:W-:Y:S02]  /*0ac0*/  VIADD R7, R7, 0x80 ;  /* 0x0000008007077836 */ /* 0x000fe40000000000 */
[----:B0-----:R-:W-:-:S05]  /*0ad0*/  IMAD.WIDE.U32 R12, R11, 0x4, R12 ;  /* 0x000000040b0c7825 */ /* 0x001fca00078e000c */
[----:B------:R1:W-:Y:S02]  /*0ae0*/  STG.E desc[UR4][R12.64], R3 ;  /* 0x000000030c007986 */ /* 0x0003e4000c101904 */
.L_x_5907:
[----:B------:R-:W-:-:S13]  /*0af0*/  ISETP.GE.AND P0, PT, R7, R2, PT ;  /* 0x000000020700720c */ /* 0x000fda0003f06270 */
[----:B------:R-:W-:Y:S05]  /*0b00*/  @P0 BRA `(.L_x_5909) ;  /* 0x0000000000340947 */ /* 0x000fea0003800000 */
[----:B01----:R-:W0:Y:S01]  /*0b10*/  LDC.64 R12, c[0x0][0x228] ;  /* 0x00008a00ff0c7b82 */ /* 0x003e220000000a00 */
[----:B------:R-:W-:Y:S01]  /*0b20*/  IMAD.IADD R3, R0, 0x1, R7 ;  /* 0x0000000100037824 */ /* 0x000fe200078e0207 */
[----:B------:R-:W-:-:S03]  /*0b30*/  IADD3 R7, R7, 0x80, RZ ;  /* 0x0000008007077810 */ /* 0x000fc60007ffe0ff */
[----:B0-----:R-:W-:-:S05]  /*0b40*/  IMAD.WIDE.U32 R12, R3, 0x4, R12 ;  /* 0x00000004030c7825 */ /* 0x001fca00078e000c */
[----:B------:R1:W-:Y:S02]  /*0b50*/  STG.E desc[UR4][R12.64], R6 ;  /* 0x000000060c007986 */ /* 0x0003e4000c101904 */
.L_x_5908:
        /* <DEDUP_REMOVED lines=8> */
.L_x_5909:
[----:B------:R-:W-:Y:S05]  /*0be0*/  BSYNC B1 ;  /* 0x0000000000017941 */ /* 0x000fea0003800000 */
.L_x_5905:
[----:B------:R-:W-:-:S13]  /*0bf0*/  ISETP.GE.AND P0, PT, R7, R2, PT ;  /* 0x000000020700720c */ /* 0x000fda0003f06270 */
[----:B--2---:R-:W2:Y:S01]  /*0c00*/  @!P0 LDC.64 R4, c[0x0][0x228] ;  /* 0x00008a00ff048b82 */ /* 0x004ea20000000a00 */
[----:B-1----:R-:W-:Y:S02]  /*0c10*/  @!P0 IMAD.IADD R3, R0, 0x1, R7 ;  /* 0x0000000100038824 */ /* 0x002fe400078e0207 */
[----:B------:R-:W-:Y:S02]  /*0c20*/  @!P0 VIADD R7, R7, 0x80 ;  /* 0x0000008007078836 */ /* 0x000fe40000000000 */
[----:B--2---:R-:W-:-:S05]  /*0c30*/  @!P0 IMAD.WIDE.U32 R4, R3, 0x4, R4 ;  /* 0x0000000403048825 */ /* 0x004fca00078e0004 */
[----:B------:R2:W-:Y:S02]  /*0c40*/  @!P0 STG.E desc[UR4][R4.64], R10 ;  /* 0x0000000a04008986 */ /* 0x0005e4000c101904 */
.L_x_5910:
[----:B------:R-:W-:Y:S05]  /*0c50*/  BSYNC B0 ;  /* 0x0000000000007941 */ /* 0x000fea0003800000 */
.L_x_5904:
[----:B------:R-:W-:Y:S05]  /*0c60*/  WARPSYNC.ALL ;  /* 0x0000000000007948 */ /* 0x000fea0003800000 */
[----:B------:R-:W-:-:S13]  /*0c70*/  ISETP.GE.AND P0, PT, R7, R2, PT ;  /* 0x000000020700720c */ /* 0x000fda0003f06270 */
[----:B------:R-:W-:Y:S05]  /*0c80*/  @P0 EXIT ;  /* 0x000000000000094d */ /* 0x000fea0003800000 */
[----:B------:R-:W3:Y:S01]  /*0c90*/  LDC.64 R2, c[0x0][0x228] ;  /* 0x00008a00ff027b82 */ /* 0x000ee20000000a00 */
[----:B------:R-:W-:-:S04]  /*0ca0*/  IMAD.IADD R7, R0, 0x1, R7 ;  /* 0x0000000100077824 */ /* 0x000fc800078e0207 */
[----:B---3--:R-:W-:-:S05]  /*0cb0*/  IMAD.WIDE.U32 R2, R7, 0x4, R2 ;  /* 0x0000000407027825 */ /* 0x008fca00078e0002 */
[----:B------:R-:W-:Y:S01]  /*0cc0*/  STG.E desc[UR4][R2.64], R9 ;  /* 0x0000000902007986 */ /* 0x000fe2000c101904 */
[----:B------:R-:W-:Y:S05]  /*0cd0*/  EXIT ;  /* 0x000000000000794d */ /* 0x000fea0003800000 */
.L_x_5911:
        /* <DEDUP_REMOVED lines=10> */
.L_x_36176:


//--------------------- .text._ZN2at6native29vectorized_elementwise_kernelILi4EZZZNS0_21clamp_max_kernel_cudaERNS_18TensorIteratorBaseERKN3c106ScalarEENKUlvE_clEvENKUlvE5_clEvEUlfE_St5arrayIPcLm2EEEEviT0_T1_ --------------------------
	.section	.text._ZN2at6native29vectorized_elementwise_kernelILi4EZZZNS0_21clamp_max_kernel_cudaERNS_18TensorIteratorBaseERKN3c106ScalarEENKUlvE_clEvENKUlvE5_clEvEUlfE_St5arrayIPcLm2EEEEviT0_T1_,"ax",@progbits
	.align	128
        .global         _ZN2at6native29vectorized_elementwise_kernelILi4EZZZNS0_21clamp_max_kernel_cudaERNS_18TensorIteratorBaseERKN3c106ScalarEENKUlvE_clEvENKUlvE5_clEvEUlfE_St5arrayIPcLm2EEEEviT0_T1_
        .type           _ZN2at6native29vectorized_elementwise_kernelILi4EZZZNS0_21clamp_max_kernel_cudaERNS_18TensorIteratorBaseERKN3c106ScalarEENKUlvE_clEvENKUlvE5_clEvEUlfE_St5arrayIPcLm2EEEEviT0_T1_,@function
        .size           _ZN2at6native29vectorized_elementwise_kernelILi4EZZZNS0_21clamp_max_kernel_cudaERNS_18TensorIteratorBaseERKN3c106ScalarEENKUlvE_clEvENKUlvE5_clEvEUlfE_St5arrayIPcLm2EEEEviT0_T1_,(.L_x_36177 - _ZN2at6native29vectorized_elementwise_kernelILi4EZZZNS0_21clamp_max_kernel_cudaERNS_18TensorIteratorBaseERKN3c106ScalarEENKUlvE_clEvENKUlvE5_clEvEUlfE_St5arrayIPcLm2EEEEviT0_T1_)
        .other          _ZN2at6native29vectorized_elementwise_kernelILi4EZZZNS0_21clamp_max_kernel_cudaERNS_18TensorIteratorBaseERKN3c106ScalarEENKUlvE_clEvENKUlvE5_clEvEUlfE_St5arrayIPcLm2EEEEviT0_T1_,@"STO_CUDA_ENTRY STV_DEFAULT"
_ZN2at6native29vectorized_elementwise_kernelILi4EZZZNS0_21clamp_max_kernel_cudaERNS_18TensorIteratorBaseERKN3c106ScalarEENKUlvE_clEvENKUlvE5_clEvEUlfE_St5arrayIPcLm2EEEEviT0_T1_:
.text._ZN2at6native29vectorized_elementwise_kernelILi4EZZZNS0_21clamp_max_kernel_cudaERNS_18TensorIteratorBaseERKN3c106ScalarEENKUlvE_clEvENKUlvE5_clEvEUlfE_St5arrayIPcLm2EEEEviT0_T1_:
        /* <DEDUP_REMOVED lines=11> */
[----:B0-----:R-:W-:Y:S02]  /*00b0*/  IMAD.WIDE.U32 R12, R15, 0x10, R2 ;  /* 0x000000100f0c7825 */ /* 0x001fe400078e0002 */
[----:B------:R-:W0:Y:S03]  /*00c0*/  LDC.64 R2, c[0x0][0x228] ;  /* 0x00008a00ff027b82 */ /* 0x000e260000000a00 */
[----:B------:R-:W2:Y:S04]  /*00d0*/  LDG.E.128 R4, desc[UR4][R12.64] ;  /* 0x000000040c047981 */ /* 0x000ea8000c1e1d00 */
[----:B------:R-:W3:Y:S01]  /*00e0*/  LDG.E.128 R8, desc[UR4][R12.64+0x800] ;  /* 0x000800040c087981 */ /* 0x000ee2000c1e1d00 */
[----:B0-----:R-:W-:-:S04]  /*00f0*/  IMAD.WIDE.U32 R2, R0, 0x4, R2 ;  /* 0x0000000400027825 */ /* 0x001fc800078e0002 */
[----:B------:R-:W-:Y:S01]  /*0100*/  IMAD.WIDE R2, R15, 0x10, R2 ;  /* 0x000000100f027825 */ /* 0x000fe200078e0202 */
[----:B--2---:R-:W-:Y:S02]  /*0110*/  FSETP.GTU.FTZ.AND P0, PT, |R4|, +INF , PT ;  /* 0x7f8000000400780b */ /* 0x004fe40003f1c200 */
[----:B------:R-:W-:Y:S02]  /*0120*/  FSETP.GTU.FTZ.AND P1, PT, |R6|, +INF , PT ;  /* 0x7f8000000600780b */ /* 0x000fe40003f3c200 */
[----:B------:R-:W-:Y:S02]  /*0130*/  FSETP.GTU.FTZ.AND P2, PT, |R7|, +INF , PT ;  /* 0x7f8000000700780b */ /* 0x000fe40003f5c200 */
[----:B---3--:R-:W-:Y:S02]  /*0140*/  FSETP.GTU.FTZ.AND P3, PT, |R8|, +INF , PT ;  /* 0x7f8000000800780b */ /* 0x008fe40003f7c200 */
[----:B------:R-:W-:Y:S02]  /*0150*/  FSETP.GTU.FTZ.AND P4, PT, |R9|, +INF , PT ;  /* 0x7f8000000900780b */ /* 0x000fe40003f9c200 */
[----:B------:R-:W-:-:S02]  /*0160*/  FSETP.GTU.FTZ.AND P5, PT, |R10|, +INF , PT ;  /* 0x7f8000000a00780b */ /* 0x000fc40003fbc200 */
[----:B------:R-:W-:Y:S01]  /*0170*/  FSETP.GTU.FTZ.AND P6, PT, |R11|, +INF , PT ;  /* 0x7f8000000b00780b */ /* 0x000fe20003fdc200 */
[----:B------:R-:W0:Y:S08]  /*0180*/  @!P0 LDC R17, c[0x0][0x218] ;  /* 0x00008600ff118b82 */ /* 0x000e300000000800 */
[----:B------:R-:W1:Y:S08]  /*0190*/  @!P1 LDC R13, c[0x0][0x218] ;  /* 0x00008600ff0d9b82 */ /* 0x000e700000000800 */
[----:B------:R-:W2:Y:S01]  /*01a0*/  @!P2 LDC R14, c[0x0][0x218] ;  /* 0x00008600ff0eab82 */ /* 0x000ea20000000800 */
[----:B0-----:R-:W-:-:S07]  /*01b0*/  @!P0 FMNMX.FTZ R4, R4, R17, PT ;  /* 0x0000001104048209 */ /* 0x001fce0003810000 */
[----:B------:R-:W0:Y:S01]  /*01c0*/  @!P4 LDC R16, c[0x0][0x218] ;  /* 0x00008600ff10cb82 */ /* 0x000e220000000800 */
[----:B------:R-:W-:Y:S02]  /*01d0*/  FSETP.GTU.FTZ.AND P0, PT, |R5|, +INF , PT ;  /* 0x7f8000000500780b */ /* 0x000fe40003f1c200 */
[----:B-1----:R-:W-:-:S05]  /*01e0*/  @!P1 FMNMX.FTZ R6, R6, R13, PT ;  /* 0x0000000d06069209 */ /* 0x002fca0003810000 */
[----:B------:R-:W1:Y:S01]  /*01f0*/  @!P3 LDC R17, c[0x0][0x218] ;  /* 0x00008600ff11bb82 */ /* 0x000e620000000800 */
[----:B--2---:R-:W-:-:S07]  /*0200*/  @!P2 FMNMX.FTZ R7, R7, R14, PT ;  /* 0x0000000e0707a209 */ /* 0x004fce0003810000 */
[----:B------:R-:W2:Y:S08]  /*0210*/  @!P0 LDC R12, c[0x0][0x218] ;  /* 0x00008600ff0c8b82 */ /* 0x000eb00000000800 */
[----:B------:R-:W3:Y:S01]  /*0220*/  @!P5 LDC R19, c[0x0][0x218] ;  /* 0x00008600ff13db82 */ /* 0x000ee20000000800 */
[----:B0-----:R-:W-:-:S07]  /*0230*/  @!P4 FMNMX.FTZ R9, R9, R16, PT ;  /* 0x000000100909c209 */ /* 0x001fce0003810000 */
[----:B------:R-:W0:Y:S01]  /*0240*/  @!P6 LDC R18, c[0x0][0x218] ;  /* 0x00008600ff12eb82 */ /* 0x000e220000000800 */
[----:B-1----:R-:W-:Y:S02]  /*0250*/  @!P3 FMNMX.FTZ R8, R8, R17, PT ;  /* 0x000000110808b209 */ /* 0x002fe40003810000 */
[----:B--2---:R-:W-:-:S05]  /*0260*/  @!P0 FMNMX.FTZ R5, R5, R12, PT ;  /* 0x0000000c05058209 */ /* 0x004fca0003810000 */
[----:B------:R-:W-:Y:S01]  /*0270*/  STG.E.128 desc[UR4][R2.64], R4 ;  /* 0x0000000402007986 */ /* 0x000fe2000c101d04 */
[----:B---3--:R-:W-:Y:S02]  /*0280*/  @!P5 FMNMX.FTZ R10, R10, R19, PT ;  /* 0x000000130a0ad209 */ /* 0x008fe40003810000 */
[----:B0-----:R-:W-:-:S05]  /*0290*/  @!P6 FMNMX.FTZ R11, R11, R18, PT ;  /* 0x000000120b0be209 */ /* 0x001fca0003810000 */
[----:B------:R-:W-:Y:S01]  /*02a0*/  STG.E.128 desc[UR4][R2.64+0x800], R8 ;  /* 0x0008000802007986 */ /* 0x000fe2000c101d04 */
[----:B------:R-:W-:Y:S05]  /*02b0*/  EXIT ;  /* 0x000000000000794d */ /* 0x000fea0003800000 */
.L_x_5912:
        /* <DEDUP_REMOVED lines=25> */
.L_x_5914:
[----:B------:R-:W-:Y:S05]  /*0450*/  BSYNC B0 ;  /* 0x0000000000007941 */ /* 0x000fea0003800000 */
.L_x_5913:
        /* <DEDUP_REMOVED lines=15> */
.L_x_5916:
[----:B------:R-:W-:Y:S05]  /*0550*/  BSYNC B0 ;  /* 0x0000000000007941 */ /* 0x000fea0003800000 */
.L_x_5915:
        /* <DEDUP_REMOVED lines=78> */
.L_x_5919:
[----:B------:R-:W-:-:S13]  /*0a40*/  ISETP.GE.AND P0, PT, R7, R2, PT ;  /* 0x000000020700720c */ /* 0x000fda0003f06270 */
[----:B------:R-:W-:Y:S05]  /*0a50*/  @P0 BRA `(.L_x_5921) ;  /* 0x0000000000300947 */ /* 0x000fea0003800000 */
[----:B0-----:R-:W0:Y:S01]  /*0a60*/  LDC.64 R12, c[0x0][0x228] ;  /* 0x00008a00ff0c7b82 */ /* 0x001e220000000a00 */
[----:B------:R-:W-:Y:S02]  /*0a70*/  IMAD.IADD R11, R0, 0x1, R7 ;  /* 0x00000001000b7824 */ /* 0x000fe400078e0207 */
[----:B------:R-:W-:Y:S02]  /*0a80*/  VIADD R7, R7, 0x80 ;  /* 0x0000008007077836 */ /* 0x000fe40000000000 */
[----:B0-----:R-:W-:-:S05]  /*0a90*/  IMAD.WIDE.U32 R12, R11, 0x4, R12 ;  /* 0x000000040b0c7825 */ /* 0x001fca00078e000c */
[----:B------:R1:W-:Y:S02]  /*0aa0*/  STG.E desc[UR4][R12.64], R3 ;  /* 0x000000030c007986 */ /* 0x0003e4000c101904 */
.L_x_5920:
[----:B------:R-:W-:-:S13]  /*0ab0*/  ISETP.GE.AND P0, PT, R7, R2, PT ;  /* 0x000000020700720c */ /* 0x000fda0003f06270 */
[----:B------:R-:W-:Y:S05]  /*0ac0*/  @P0 BRA `(.L_x_5922) ;  /* 0x0000000000340947 */ /* 0x000fea0003800000 */
[----:B01----:R-:W0:Y:S01]  /*0ad0*/  LDC.64 R12, c[0x0][0x228] ;  /* 0x00008a00ff0c7b82 */ /* 0x003e220000000a00 */
[----:B------:R-:W-:Y:S01]  /*0ae0*/  IMAD.IADD R3, R0, 0x1, R7 ;  /* 0x0000000100037824 */ /* 0x000fe200078e0207 */
[----:B------:R-:W-:-:S03]  /*0af0*/  IADD3 R7, R7, 0x80, RZ ;  /* 0x0000008007077810 */ /* 0x000fc60007ffe0ff */
[----:B0-----:R-:W-:-:S05]  /*0b00*/  IMAD.WIDE.U32 R12, R3, 0x4, R12 ;  /* 0x00000004030c7825 */ /* 0x001fca00078e000c */
[----:B------:R1:W-:Y:S02]  /*0b10*/  STG.E desc[UR4][R12.64], R6 ;  /* 0x000000060c007986 */ /* 0x0003e4000c101904 */
.L_x_5921:
        /* <DEDUP_REMOVED lines=8> */
.L_x_5922:
[----:B------:R-:W-:Y:S05]  /*0ba0*/  BSYNC B1 ;  /* 0x0000000000017941 */ /* 0x000fea0003800000 */
.L_x_5918:
[----:B------:R-:W-:-:S13]  /*0bb0*/  ISETP.GE.AND P0, PT, R7, R2, PT ;  /* 0x000000020700720c */ /* 0x000fda0003f06270 */
[----:B--2---:R-:W2:Y:S01]  /*0bc0*/  @!P0 LDC.64 R4, c[0x0][0x228] ;  /* 0x00008a00ff048b82 */ /* 0x004ea20000000a00 */
[----:B-1----:R-:W-:Y:S02]  /*0bd0*/  @!P0 IMAD.IADD R3, R0, 0x1, R7 ;  /* 0x0000000100038824 */ /* 0x002fe400078e0207 */
[----:B------:R-:W-:Y:S02]  /*0be0*/  @!P0 VIADD R7, R7, 0x80 ;  /* 0x0000008007078836 */ /* 0x000fe40000000000 */
[----:B--2---:R-:W-:-:S05]  /*0bf0*/  @!P0 IMAD.WIDE.U32 R4, R3, 0x4, R4 ;  /* 0x0000000403048825 */ /* 0x004fca00078e0004 */
[----:B------:R2:W-:Y:S02]  /*0c00*/  @!P0 STG.E desc[UR4][R4.64], R10 ;  /* 0x0000000a04008986 */ /* 0x0005e4000c101904 */
.L_x_5923:
[----:B------:R-:W-:Y:S05]  /*0c10*/  BSYNC B0 ;  /* 0x0000000000007941 */ /* 0x000fea0003800000 */
.L_x_5917:
        /* <DEDUP_REMOVED lines=8> */
.L_x_5924:
        /* <DEDUP_REMOVED lines=14> */
.L_x_36177:


//--------------------- .text._ZN2at6native29vectorized_elementwise_kernelILi8EZZZNS0_21clamp_max_kernel_cudaERNS_18TensorIteratorBaseERKN3c106ScalarEENKUlvE_clEvENKUlvE5_clEvEUlfE_St5arrayIPcLm2EEEEviT0_T1_ --------------------------
	.section	.text._ZN2at6native29vectorized_elementwise_kernelILi8EZZZNS0_21clamp_max_kernel_cudaERNS_18TensorIteratorBaseERKN3c106ScalarEENKUlvE_clEvENKUlvE5_clEvEUlfE_St5arrayIPcLm2EEEEviT0_T1_,"ax",@progbits
	.align	128
        .global         _ZN2at6native29vectorized_elementwise_kernelILi8EZZZNS0_21clamp_max_kernel_cudaERNS_18TensorIteratorBaseERKN3c106ScalarEENKUlvE_clEvENKUlvE5_clEvEUlfE_St5arrayIPcLm2EEEEviT0_T1_
        .type           _ZN2at6native29vectorized_elementwise_kernelILi8EZZZNS0_21clamp_max_kernel_cudaERNS_18TensorIteratorBaseERKN3c106ScalarEENKUlvE_clEvENKUlvE5_clEvEUlfE_St5arrayIPcLm2EEEEviT0_T1_,@function
        .size           _ZN2at6native29vectorized_elementwise_kernelILi8EZZZNS0_21clamp_max_kernel_cudaERNS_18TensorIteratorBaseERKN3c106ScalarEENKUlvE_clEvENKUlvE5_clEvEUlfE_St5arrayIPcLm2EEEEviT0_T1_,(.L_x_36178 - _ZN2at6native29vectorized_elementwise_kernelILi8EZZZNS0_21clamp_max_kernel_cudaERNS_18TensorIteratorBaseERKN3c106ScalarEENKUlvE_clEvENKUlvE5_clEvEUlfE_St5arrayIPcLm2EEEEviT0_T1_)
        .other          _ZN2at6native29vectorized_elementwise_kernelILi8EZZZNS0_21clamp_max_kernel_cudaERNS_18TensorIteratorBaseERKN3c106ScalarEENKUlvE_clEvENKUlvE5_clEvEUlfE_St5arrayIPcLm2EEEEviT0_T1_,@"STO_CUDA_ENTRY STV_DEFAULT"
_ZN2at6native29vectorized_elementwise_kernelILi8EZZZNS0_21clamp_max_kernel_cudaERNS_18TensorIteratorBaseERKN3c106ScalarEENKUlvE_clEvENKUlvE5_clEvEUlfE_St5arrayIPcLm2EEEEviT0_T1_:
.text._ZN2at6native29vectorized_elementwise_kernelILi8EZZZNS0_21clamp_max_kernel_cudaERNS_18TensorIteratorBaseERKN3c106ScalarEENKUlvE_clEvENKUlvE5_clEvEUlfE_St5arrayIPcLm2EEEEviT0_T1_:
        /* <DEDUP_REMOVED lines=44> */
.L_x_5925:
        /* <DEDUP_REMOVED lines=25> */
.L_x_5927:
[----:B------:R-:W-:Y:S05]  /*0450*/  BSYNC B0 ;  /* 0x0000000000007941 */ /* 0x000fea0003800000 */
.L_x_5926:
        /* <DEDUP_REMOVED lines=15> */
.L_x_5929:
[----:B------:R-:W-:Y:S05]  /*0550*/  BSYNC B0 ;  /* 0x0000000000007941 */ /* 0x000fea0003800000 */
.L_x_5928:
        /* <DEDUP_REMOVED lines=78> */
.L_x_5932:
[----:B------:R-:W-:-:S13]  /*0a40*/  ISETP.GE.AND P0, PT, R7, R2, PT ;  /* 0x000000020700720c */ /* 0x000fda0003f06270 */
[----:B------:R-:W-:Y:S05]  /*0a50*/  @P0 BRA `(.L_x_5934) ;  /* 0x0000000000300947 */ /* 0x000fea0003800000 */
[----:B0-----:R-:W0:Y:S01]  /*0a60*/  LDC.64 R12, c[0x0][0x228] ;  /* 0x00008a00ff0c7b82 */ /* 0x001e220000000a00 */
[----:B------:R-:W-:Y:S02]  /*0a70*/  IMAD.IADD R11, R0, 0x1, R7 ;  /* 0x00000001000b7824 */ /* 0x000fe400078e0207 */
[----:B------:R-:W-:Y:S02]  /*0a80*/  VIADD R7, R7, 0x80 ;  /* 0x0000008007077836 */ /* 0x000fe40000000000 */
[----:B0-----:R-:W-:-:S05]  /*0a90*/  IMAD.WIDE.U32 R12, R11, 0x4, R12 ;  /* 0x000000040b0c7825 */ /* 0x001fca00078e000c */
[----:B------:R1:W-:Y:S02]  /*0aa0*/  STG.E desc[UR4][R12.64], R3 ;  /* 0x000000030c007986 */ /* 0x0003e4000c101904 */
.L_x_5933:
[----:B------:R-:W-:-:S13]  /*0ab0*/  ISETP.GE.AND P0, PT, R7, R2, PT ;  /* 0x000000020700720c */ /* 0x000fda0003f06270 */
[----:B------:R-:W-:Y:S05]  /*0ac0*/  @P0 BRA `(.L_x_5935) ;  /* 0x0000000000340947 */ /* 0x000fea0003800000 */
[----:B01----:R-:W0:Y:S01]  /*0ad0*/  LDC.64 R12, c[0x0][0x228] ;  /* 0x00008a00ff0c7b82 */ /* 0x003e220000000a00 */
[----:B------:R-:W-:Y:S01]  /*0ae0*/  IMAD.IADD R3, R0, 0x1, R7 ;  /* 0x0000000100037824 */ /* 0x000fe200078e0207 */
[----:B------:R-:W-:-:S03]  /*0af0*/  IADD3 R7, R7, 0x80, RZ ;  /* 0x0000008007077810 */ /* 0x000fc60007ffe0ff */
[----:B0-----:R-:W-:-:S05]  /*0b00*/  IMAD.WIDE.U32 R12, R3, 0x4, R12 ;  /* 0x00000004030c7825 */ /* 0x001fca00078e000c */
[----:B------:R1:W-:Y:S02]  /*0b10*/  STG.E desc[UR4][R12.64], R6 ;  /* 0x000000060c007986 */ /* 0x0003e4000c101904 */
.L_x_5934:
        /* <DEDUP_REMOVED lines=8> */
.L_x_5935:
[----:B------:R-:W-:Y:S05]  /*0ba0*/  BSYNC B1 ;  /* 0x0000000000017941 */ /* 0x000fea0003800000 */
.L_x_5931:
[----:B------:R-:W-:-:S13]  /*0bb0*/  ISETP.GE.AND P0, PT, R7, R2, PT ;  /* 0x000000020700720c */ /* 0x000fda0003f06270 */
[----:B--2---:R-:W2:Y:S01]  /*0bc0*/  @!P0 LDC.64 R4, c[0x0][0x228] ;  /* 0x00008a00ff048b82 */ /* 0x004ea20000000a00 */
[----:B-1----:R-:W-:Y:S02]  /*0bd0*/  @!P0 IMAD.IADD R3, R0, 0x1, R7 ;  /* 0x0000000100038824 */ /* 0x002fe400078e0207 */
[----:B------:R-:W-:Y:S02]  /*0be0*/  @!P0 VIADD R7, R7, 0x80 ;  /* 0x0000008007078836 */ /* 0x000fe40000000000 */
[----:B--2---:R-:W-:-:S05]  /*0bf0*/  @!P0 IMAD.WIDE.U32 R4, R3, 0x4, R4 ;  /* 0x0000000403048825 */ /* 0x004fca00078e0004 */
[----:B------:R2:W-:Y:S02]  /*0c00*/  @!P0 STG.E desc[UR4][R4.64], R10 ;  /* 0x0000000a04008986 */ /* 0x0005e4000c101904 */
.L_x_5936:
[----:B------:R-:W-:Y:S05]  /*0c10*/  BSYNC B0 ;  /* 0x0000000000007941 */ /* 0x000fea0003800000 */
.L_x_5930:
        /* <DEDUP_REMOVED lines=8> */
.L_x_5937:
        /* <DEDUP_REMOVED lines=14> */
.L_x_36178:


//--------------------- .text._ZN2at6native18elementwise_kernelILi128ELi4EZNS0_15gpu_kernel_implIZZZNS0_21clamp_max_kernel_cudaERNS_18TensorIteratorBaseERKN3c106ScalarEENKUlvE_clEvENKUlvE4_clEvEUldE_EEvS4_RKT_EUliE_EEviT1_ --------------------------
	.section	.text._ZN2at6native18elementwise_kernelILi128ELi4EZNS0_15gpu_kernel_implIZZZNS0_21clamp_max_kernel_cudaERNS_18TensorIteratorBaseERKN3c106ScalarEENKUlvE_clEvENKUlvE4_clEvEUldE_EEvS4_RKT_EUliE_EEviT1_,"ax",@progbits
	.align	128
        .global         _ZN2at6native18elementwise_kernelILi128ELi4EZNS0_15gpu_kernel_implIZZZNS0_21clamp_max_kernel_cudaERNS_18TensorIteratorBaseERKN3c106ScalarEENKUlvE_clEvENKUlvE4_clEvEUldE_EEvS4_RKT_EUliE_EEviT1_
        .type           _ZN2at6native18elementwise_kernelILi128ELi4EZNS0_15gpu_kernel_implIZZZNS0_21clamp_max_kernel_cudaERNS_18TensorIteratorBaseERKN3c106ScalarEENKUlvE_clEvENKUlvE4_clEvEUldE_EEvS4_RKT_EUliE_EEviT1_,@function
        .size           _ZN2at6native18elementwise_kernelILi128ELi4EZNS0_15gpu_kernel_implIZZZNS0_21clamp_max_kernel_cudaERNS_18TensorIteratorBaseERKN3c106ScalarEENKUlvE_clEvENKUlvE4_clEvEUldE_EEvS4_RKT_EUliE_EEviT1_,(.L_x_36179 - _ZN2at6native18elementwise_kernelILi128ELi4EZNS0_15gpu_kernel_implIZZZNS0_21clamp_max_kernel_cudaERNS_18TensorIteratorBaseERKN3c106ScalarEENKUlvE_clEvENKUlvE4_clEvEUldE_EEvS4_RKT_EUliE_EEviT1_)
        .other          _ZN2at6native18elementwise_kernelILi128ELi4EZNS0_15gpu_kernel_implIZZZNS0_21clamp_max_kernel_cudaERNS_18TensorIteratorBaseERKN3c106ScalarEENKUlvE_clEvENKUlvE4_clEvEUldE_EEvS4_RKT_EUliE_EEviT1_,@"STO_CUDA_ENTRY STV_DEFAULT"
_ZN2at6native18elementwise_kernelILi128ELi4EZNS0_15gpu_kernel_implIZZZNS0_21clamp_max_kernel_cudaERNS_18TensorIteratorBaseERKN3c106ScalarEENKUlvE_clEvENKUlvE4_clEvEUldE_EEvS4_RKT_EUliE_EEviT1_:
.text._ZN2at6native18elementwise_kernelILi128ELi4EZNS0_15gpu_kernel_implIZZZNS0_21clamp_max_kernel_cudaERNS_18TensorIteratorBaseERKN3c106ScalarEENKUlvE_clEvENKUlvE4_clEvEUldE_EEvS4_RKT_EUliE_EEviT1_:
        /* <DEDUP_REMOVED lines=313> */
.L_x_5940:
        /* <DEDUP_REMOVED lines=21> */
.L_x_5944:
[----:B------:R-:W2:Y:S02]  /*14e0*/  LDG.E.U8 R2, desc[UR36][R2.64] ;  /* 0x0000002402027981 */ /* 0x000ea4000c1e1100 */
[----:B--2---:R0:W1:Y:S01]  /*14f0*/  I2F.F64.U16 R4, R2 ;  /* 0x0000000200047312 */ /* 0x0040620000101800 */
[----:B------:R-:W-:Y:S05]  /*1500*/  BRA `(.L_x_5946) ;  /* 0x0000000c00707947 */ /* 0x000fea0003800000 */
.L_x_5943:
        /* <DEDUP_REMOVED lines=9> */
.L_x_5948:
[----:B------:R-:W2:Y:S02]  /*15a0*/  LDG.E R2, desc[UR36][R2.64] ;  /* 0x0000002402027981 */ /* 0x000ea4000c1e1900 */
[----:B--2---:R0:W1:Y:S01]  /*15b0*/  I2F.F64 R4, R2 ;  /* 0x0000000200047312 */ /* 0x0040620000201c00 */
[----:B------:R-:W-:Y:S05]  /*15c0*/  BRA `(.L_x_5946) ;  /* 0x0000000c00407947 */ /* 0x000fea0003800000 */
.L_x_5947:
[----:B------:R-:W2:Y:S02]  /*15d0*/  LDG.E.U16 R2, desc[UR36][R2.64] ;  /* 0x0000002402027981 */ /* 0x000ea4000c1e1500 */
[----:B--2---:R0:W1:Y:S01]  /*15e0*/  I2F.F64.S16 R4, R2 ;  /* 0x0000000200047312 */ /* 0x0040620000101c00 */
[----:B------:R-:W-:Y:S05]  /*15f0*/  BRA `(.L_x_5946) ;  /* 0x0000000c00347947 */ /* 0x000fea0003800000 */
.L_x_5942:
        /* <DEDUP_REMOVED lines=10> */
.L_x_5950:
[----:B------:R-:W2:Y:S02]  /*16a0*/  LDG.E.U16 R0, desc[UR36][R2.64] ;  /* 0x0000002402007981 */ /* 0x000ea4000c1e1500 */
[----:B--2---:R-:W-:-:S05]  /*16b0*/  HADD2.F32 R0, -RZ, R0.H0_H0 ;  /* 0x20000000ff007230 */ /* 0x004fca0000004100 */
[----:B------:R-:W-:-:S04]  /*16c0*/  FMUL.FTZ R0, R0, 1 ;  /* 0x3f80000000007820 */ /* 0x000fc80000410000 */
[----:B------:R0:W1:Y:S01]  /*16d0*/  F2F.F64.F32 R4, R0 ;  /* 0x0000000000047310 */ /* 0x0000620000201800 */
[----:B------:R-:W-:Y:S05]  /*16e0*/  BRA `(.L_x_5946) ;  /* 0x0000000800f87947 */ /* 0x000fea0003800000 */
.L_x_5949:
        /* <DEDUP_REMOVED lines=10> */
.L_x_5952:
[----:B------:R-:W2:Y:S02]  /*1790*/  LDG.E.U16 R2, desc[UR36][R2.64] ;  /* 0x0000002402027981 */ /* 0x000ea4000c1e1500 */
[----:B--2---:R-:W-:-:S05]  /*17a0*/  HADD2.F32 R0, -RZ, R2.H0_H0 ;  /* 0x20000002ff007230 */ /* 0x004fca0000004100 */
[----:B------:R-:W-:-:S04]  /*17b0*/  FMUL.FTZ R0, R0, 1 ;  /* 0x3f80000000007820 */ /* 0x000fc80000410000 */
[----:B------:R0:W1:Y:S01]  /*17c0*/  F2F.F64.F32 R4, R0 ;  /* 0x0000000000047310 */ /* 0x0000620000201800 */
[----:B------:R-:W-:Y:S05]  /*17d0*/  BRA `(.L_x_5946) ;  /* 0x0000000800bc7947 */ /* 0x000fea0003800000 */
.L_x_5951:
[----:B------:R0:W5:Y:S01]  /*17e0*/  LDG.E.64 R4, desc[UR36][R2.64] ;  /* 0x0000002402047981 */ /* 0x000162000c1e1b00 */
[----:B------:R-:W-:Y:S05]  /*17f0*/  BRA `(.L_x_5946) ;  /* 0x0000000800b47947 */ /* 0x000fea0003800000 */
.L_x_5941:
        /* <DEDUP_REMOVED lines=13> */
.L_x_5955:
[----:B------:R0:W5:Y:S01]  /*18d0*/  LDG.E.64 R4, desc[UR36][R2.64] ;  /* 0x0000002402047981 */ /* 0x000162000c1e1b00 */
[----:B------:R-:W-:Y:S05]  /*18e0*/  BRA `(.L_x_5946) ;  /* 0x0000000800787947 */ /* 0x000fea0003800000 */
.L_x_5954:
        /* <DEDUP_REMOVED lines=11> */
[C---:B------:R-:W-:Y:S01]  /*19a0*/  IADD3 R6, R4.reuse, 0x1000000, RZ ;  /* 0x0100000004067810 */ /* 0x040fe20007ffe0ff */
        /* <DEDUP_REMOVED lines=13> */
[----:B------:R-:W-:-:S06]  /*1a80*/  FMUL.FTZ R5, R5, 1 ;  /* 0x3f80000005057820 */ /* 0x000fcc0000410000 */
[----:B------:R-:W0:Y:S01]  /*1a90*/  F2F.F64.F32 R4, R5 ;  /* 0x0000000500047310 */ /* 0x000e220000201800 */
[----:B------:R-:W-:Y:S05]  /*1aa0*/  BRA `(.L_x_5946) ;  /* 0x0000000800087947 */ /* 0x000fea0003800000 */
.L_x_5957:
        /* <DEDUP_REMOVED lines=15> */
.L_x_5956:
[----:B------:R-:W2:Y:S02]  /*1ba0*/  LDG.E.U16 R0, desc[UR36][R2.64] ;  /* 0x0000002402007981 */ /* 0x000ea4000c1e1500 */
[----:B--2---:R-:W-:-:S04]  /*1bb0*/  IMAD.U32 R0, R0, 0x10000, RZ ;  /* 0x0001000000007824 */ /* 0x004fc800078e00ff */
[----:B------:R-:W-:-:S04]  /*1bc0*/  FMUL.FTZ R0, R0, 1 ;  /* 0x3f80000000007820 */ /* 0x000fc80000410000 */
[----:B------:R0:W1:Y:S01]  /*1bd0*/  F2F.F64.F32 R4, R0 ;  /* 0x0000000000047310 */ /* 0x0000620000201800 */
[----:B------:R-:W-:Y:S05]  /*1be0*/  BRA `(.L_x_5946) ;  /* 0x0000000400b87947 */ /* 0x000fea0003800000 */
.L_x_5953:
        /* <DEDUP_REMOVED lines=11> */
.L_x_5960:
        /* <DEDUP_REMOVED lines=21> */
.L_x_5964:
[----:B------:R-:W-:Y:S05]  /*1df0*/  BSYNC B1 ;  /* 0x0000000000017941 */ /* 0x000fea0003800000 */
.L_x_5963:
[----:B------:R-:W-:Y:S01]  /*1e00*/  LEA R3, R0, 0x3b800000, 0x17 ;  /* 0x3b80000000037811 */ /* 0x000fe200078eb8ff */
[----:B------:R-:W-:-:S05]  /*1e10*/  IMAD.SHL.U32 R0, R2, 0x100000, RZ ;  /* 0x0010000002007824 */ /* 0x000fca00078e00ff */
[----:B------:R-:W-:-:S07]  /*1e20*/  LOP3.LUT R0, R3, R0, R4, 0xfe, !PT ;  /* 0x0000000003007212 */ /* 0x000fce00078efe04 */
.L_x_5962:
[----:B------:R-:W-:Y:S05]  /*1e30*/  BSYNC B0 ;  /* 0x0000000000007941 */ /* 0x000fea0003800000 */
.L_x_5961:
[----:B------:R-:W-:-:S04]  /*1e40*/  FMUL.FTZ R0, R0, 1 ;  /* 0x3f80000000007820 */ /* 0x000fc80000410000 */
[----:B------:R2:W3:Y:S01]  /*1e50*/  F2F.F64.F32 R4, R0 ;  /* 0x0000000000047310 */ /* 0x0004e20000201800 */
[----:B------:R-:W-:Y:S05]  /*1e60*/  BRA `(.L_x_5946) ;  /* 0x0000000400187947 */ /* 0x000fea0003800000 */
.L_x_5959:
        /* <DEDUP_REMOVED lines=21> */
.L_x_5968:
[----:B------:R-:W-:Y:S05]  /*1fc0*/  BSYNC B1 ;  /* 0x0000000000017941 */ /* 0x000fea0003800000 */
.L_x_5967:
[----:B------:R-:W-:Y:S01]  /*1fd0*/  LEA R3, R0, 0x37800000, 0x17 ;  /* 0x3780000000037811 */ /* 0x000fe200078eb8ff */
[----:B------:R-:W-:-:S05]  /*1fe0*/  IMAD.SHL.U32 R0, R2, 0x200000, RZ ;  /* 0x0020000002007824 */ /* 0x000fca00078e00ff */
[----:B------:R-:W-:-:S07]  /*1ff0*/  LOP3.LUT R0, R3, R0, R4, 0xfe, !PT ;  /* 0x0000000003007212 */ /* 0x000fce00078efe04 */
.L_x_5966:
[----:B------:R-:W-:Y:S05]  /*2000*/  BSYNC B0 ;  /* 0x0000000000007941 */ /* 0x000fea0003800000 */
.L_x_5965:
[----:B------:R-:W-:-:S04]  /*2010*/  FMUL.FTZ R0, R0, 1 ;  /* 0x3f80000000007820 */ /* 0x000fc80000410000 */
[----:B------:R4:W0:Y:S01]  /*2020*/  F2F.F64.F32 R4, R0 ;  /* 0x0000000000047310 */ /* 0x0008220000201800 */
[----:B------:R-:W-:Y:S05]  /*2030*/  BRA `(.L_x_5946) ;  /* 0x0000000000a47947 */ /* 0x000fea0003800000 */
.L_x_5958:
        /* <DEDUP_REMOVED lines=14> */
.L_x_5972:
[----:B------:R-:W-:Y:S05]  /*2120*/  BSYNC B0 ;  /* 0x0000000000007941 */ /* 0x000fea0003800000 */
.L_x_5971:
[----:B------:R-:W-:-:S04]  /*2130*/  FMUL.FTZ R0, R0, 1 ;  /* 0x3f80000000007820 */ /* 0x000fc80000410000 */
[----:B------:R0:W1:Y:S01]  /*2140*/  F2F.F64.F32 R4, R0 ;  /* 0x0000000000047310 */ /* 0x0000620000201800 */
[----:B------:R-:W-:Y:S05]  /*2150*/  BRA `(.L_x_5946) ;  /* 0x00000000005c7947 */ /* 0x000fea0003800000 */
.L_x_5945:
        /* <DEDUP_REMOVED lines=16> */
.L_x_5973:
[----:B------:R-:W-:Y:S01]  /*2260*/  CS2R R4, SRZ ;  /* 0x0000000000047805 */ /* 0x000fe2000001ff00 */
[----:B------:R-:W-:Y:S06]  /*2270*/  BRA `(.L_x_5946) ;  /* 0x0000000000147947 */ /* 0x000fec0003800000 */
.L_x_5970:
[----:B------:R-:W2:Y:S02]  /*2280*/  LDG.E.64 R4, desc[UR36][R2.64] ;  /* 0x0000002402047981 */ /* 0x000ea4000c1e1b00 */
[----:B--2---:R-:W0:Y:S01]  /*2290*/  I2F.F64.U64 R4, R4 ;  /* 0x0000000400047312 */ /* 0x004e220000301800 */
[----:B------:R-:W-:Y:S05]  /*22a0*/  BRA `(.L_x_5946) ;  /* 0x0000000000087947 */ /* 0x000fea0003800000 */
.L_x_5969:
[----:B------:R-:W2:Y:S02]  /*22b0*/  LDG.E R2, desc[UR36][R2.64] ;  /* 0x0000002402027981 */ /* 0x000ea4000c1e1900 */
[----:B--2---:R0:W1:Y:S02]  /*22c0*/  I2F.F64.U32 R4, R2 ;  /* 0x0000000200047312 */ /* 0x0040640000201800 */
.L_x_5946:
[----:B01-3-5:R-:W-:Y:S01]  /*22d0*/  DSETP.GTU.AND P0, PT, |R4|, +INF , PT ;  /* 0x7ff000000400742a */ /* 0x02bfe20003f0c200 */
[----:B------:R-:W2:-:S13]  /*22e0*/  LDC.U8 R8, c[0x0][0x430] ;  /* 0x00010c00ff087b82 */ /* 0x000e9a0000000000 */
[----:B------:R-:W0:Y:S01]  /*22f0*/  @!P0 LDC.64 R2, c[0x0][0x420] ;  /* 0x00010800ff028b82 */ /* 0x000e220000000a00 */
[----:B--2-4-:R-:W-:-:S04]  /*2300*/  PRMT R0, R8, 0x9910, RZ ;  /* 0x0000991008007816 */ /* 0x014fc800000000ff */
[----:B------:R-:W-:Y:S01]  /*2310*/  ISETP.GT.AND P1, PT, R0, 0x9, PT ;  /* 0x000000090000780c */ /* 0x000fe20003f24270 */
[----:B0-----:R-:W-:Y:S01]  /*2320*/  @!P0 DSETP.MIN.AND P2, P3, R4, R2, PT ;  /* 0x000000020400822a */ /* 0x001fe20003b40000 */
[----:B------:R-:W-:Y:S01]  /*2330*/  @!P0 IMAD.MOV.U32 R7, RZ, RZ, R2 ;  /* 0x000000ffff078224 */ /* 0x000fe200078e0002 */
[----:B------:R-:W-:-:S04]  /*2340*/  @!P0 MOV R2, R5 ;  /* 0x0000000500028202 */ /* 0x000fc80000000f00 */
[----:B------:R-:W-:Y:S01]  /*2350*/  @!P0 FSEL R6, R2, R3, P2 ;  /* 0x0000000302068208 */ /* 0x000fe20001000000 */
[----:B------:R-:W-:Y:S01]  /*2360*/  @!P0 IMAD.MOV.U32 R2, RZ, RZ, R4 ;  /* 0x000000ffff028224 */ /* 0x000fe200078e0004 */
[----:B------:R-:W-:-:S04]  /*2370*/  @!P0 LOP3.LUT R3, R3, 0x80000, RZ, 0xfc, !PT ;  /* 0x0008000003038812 */ /* 0x000fc800078efcff */
[----:B------:R-:W-:Y:S02]  /*2380*/  @!P0 SEL R7, R2, R7, P2 ;  /* 0x0000000702078207 */ /* 0x000fe40001000000 */
[----:B------:R-:W-:-:S03]  /*2390*/  @!P0 SEL R6, R3, R6, P3 ;  /* 0x0000000603068207 */ /* 0x000fc60001800000 */
[----:B------:R-:W-:Y:S02]  /*23a0*/  @!P0 IMAD.MOV.U32 R4, RZ, RZ, R7 ;  /* 0x000000ffff048224 */ /* 0x000fe400078e0007 */
[----:B------:R-:W-:Y:S01]  /*23b0*/  @!P0 IMAD.MOV.U32 R5, RZ, RZ, R6 ;  /* 0x000000ffff058224 */ /* 0x000fe200078e0006 */
        /* <DEDUP_REMOVED lines=12> */
.L_x_5977:
[----:B------:R-:W0:Y:S02]  /*2480*/  F2I.S64.F64.TRUNC R4, R4 ;  /* 0x0000000400047311 */ /* 0x000e24000030d900 */
[----:B0-----:R-:W-:-:S05]  /*2490*/  IMAD.MOV.U32 R3, RZ, RZ, R4 ;  /* 0x000000ffff037224 */ /* 0x001fca00078e0004 */
[----:B------:R3:W-:Y:S01]  /*24a0*/  STG.E.U8 desc[UR36][R16.64], R3 ;  /* 0x0000000310007986 */ /* 0x0007e2000c101124 */
[----:B------:R-:W-:Y:S05]  /*24b0*/  BRA `(.L_x_5979) ;  /* 0x0000000c00f87947 */ /* 0x000fea0003800000 */
.L_x_5976:
        /* <DEDUP_REMOVED lines=9> */
.L_x_5981:
[----:B------:R-:W0:Y:S02]  /*2550*/  F2I.F64.TRUNC R5, R4 ;  /* 0x0000000400057311 */ /* 0x000e24000030d100 */
[----:B0-----:R1:W-:Y:S01]  /*2560*/  STG.E desc[UR36][R16.64], R5 ;  /* 0x0000000510007986 */ /* 0x0013e2000c101924 */
[----:B------:R-:W-:Y:S05]  /*2570*/  BRA `(.L_x_5979) ;  /* 0x0000000c00c87947 */ /* 0x000fea0003800000 */
.L_x_5980:
[----:B------:R-:W0:Y:S02]  /*2580*/  F2I.F64.TRUNC R5, R4 ;  /* 0x0000000400057311 */ /* 0x000e24000030d100 */
[----:B0-----:R2:W-:Y:S01]  /*2590*/  STG.E.U16 desc[UR36][R16.64], R5 ;  /* 0x0000000510007986 */ /* 0x0015e2000c101524 */
[----:B------:R-:W-:Y:S05]  /*25a0*/  BRA `(.L_x_5979) ;  /* 0x0000000c00bc7947 */ /* 0x000fea0003800000 */
.L_x_5975:
        /* <DEDUP_REMOVED lines=13> */
.L_x_5983:
        /* <DEDUP_REMOVED lines=8> */
.L_x_5982:
        /* <DEDUP_REMOVED lines=14> */
.L_x_5985:
        /* <DEDUP_REMOVED lines=9> */
.L_x_5984:
[----:B------:R0:W-:Y:S01]  /*2870*/  STG.E.64 desc[UR36][R16.64], R4 ;  /* 0x0000000410007986 */ /* 0x0001e2000c101b24 */
[----:B------:R-:W-:Y:S05]  /*2880*/  BRA `(.L_x_5979) ;  /* 0x0000000c00047947 */ /* 0x000fea0003800000 */
.L_x_5974:
        /* <DEDUP_REMOVED lines=12> */
.L_x_5988:
[----:B------:R-:W-:-:S05]  /*2950*/  CS2R R6, SRZ ;  /* 0x0000000000067805 */ /* 0x000fca000001ff00 */
[----:B------:R0:W-:Y:S01]  /*2960*/  STG.E.128 desc[UR36][R16.64], R4 ;  /* 0x0000000410007986 */ /* 0x0001e2000c101d24 */
[----:B------:R-:W-:Y:S05]  /*2970*/  BRA `(.L_x_5979) ;  /* 0x0000000800c87947 */ /* 0x000fea0003800000 */
.L_x_5987:
        /* <DEDUP_REMOVED lines=25> */
.L_x_5992:
[----:B------:R-:W-:Y:S05]  /*2b10*/  BSYNC B0 ;  /* 0x0000000000007941 */ /* 0x000fea0003800000 */
.L_x_5991:
[----:B------:R-:W-:-:S05]  /*2b20*/  LOP3.LUT R3, R0, R3, RZ, 0xfc, !PT ;  /* 0x0000000300037212 */ /* 0x000fca00078efcff */
[----:B------:R0:W-:Y:S01]  /*2b30*/  STG.E.U8 desc[UR36][R16.64], R3 ;  /* 0x0000000310007986 */ /* 0x0001e2000c101124 */
[----:B------:R-:W-:Y:S05]  /*2b40*/  BRA `(.L_x_5979) ;  /* 0x0000000800547947 */ /* 0x000fea0003800000 */
.L_x_5990:
        /* <DEDUP_REMOVED lines=17> */
.L_x_5994:
[----:B------:R-:W-:Y:S01]  /*2c60*/  IMAD.MOV.U32 R0, RZ, RZ, 0x7f ;  /* 0x0000007fff007424 */ /* 0x000fe200078e00ff */
[----:B------:R-:W-:-:S04]  /*2c70*/  ISETP.GT.U32.AND P0, PT, R2, 0x7f800000, PT ;  /* 0x7f8000000200780c */ /* 0x000fc80003f04070 */
[----:B------:R-:W-:-:S09]  /*2c80*/  SEL R0, R0, 0x7c, P0 ;  /* 0x0000007c00007807 */ /* 0x000fd20000000000 */
.L_x_5995:
[----:B------:R-:W-:Y:S05]  /*2c90*/  BSYNC B0 ;  /* 0x0000000000007941 */ /* 0x000fea0003800000 */
.L_x_5993:
[----:B------:R-:W-:-:S04]  /*2ca0*/  LOP3.LUT R2, R3, 0x80000000, RZ, 0xc0, !PT ;  /* 0x8000000003027812 */ /* 0x000fc800078ec0ff */
[----:B------:R-:W-:-:S04]  /*2cb0*/  SHF.R.U32.HI R3, RZ, 0x18, R2 ;  /* 0x00000018ff037819 */ /* 0x000fc80000011602 */
[----:B------:R-:W-:-:S05]  /*2cc0*/  LOP3.LUT R3, R0, R3, RZ, 0xfc, !PT ;  /* 0x0000000300037212 */ /* 0x000fca00078efcff */
[----:B------:R0:W-:Y:S01]  /*2cd0*/  STG.E.U8 desc[UR36][R16.64], R3 ;  /* 0x0000000310007986 */ /* 0x0001e2000c101124 */
[----:B------:R-:W-:Y:S05]  /*2ce0*/  BRA `(.L_x_5979) ;  /* 0x0000000400ec7947 */ /* 0x000fea0003800000 */
.L_x_5989:
        /* <DEDUP_REMOVED lines=8> */
.L_x_5986:
        /* <DEDUP_REMOVED lines=11> */
.L_x_5998:
        /* <DEDUP_REMOVED lines=21> */
.L_x_6001:
[----:B------:R-:W-:-:S04]  /*2f70*/  LOP3.LUT R2, R3, 0x80000000, RZ, 0xc0, !PT ;  /* 0x8000000003027812 */ /* 0x000fc800078ec0ff */
[----:B------:R-:W-:-:S04]  /*2f80*/  SHF.R.U32.HI R3, RZ, 0x18, R2 ;  /* 0x00000018ff037819 */ /* 0x000fc80000011602 */
[----:B------:R-:W-:-:S04]  /*2f90*/  LOP3.LUT R0, R0, R3, RZ, 0xfc, !PT ;  /* 0x0000000300007212 */ /* 0x000fc800078efcff */
[----:B------:R-:W-:-:S07]  /*2fa0*/  PRMT R8, R0, 0x7610, R8 ;  /* 0x0000761000087816 */ /* 0x000fce0000000008 */
.L_x_6000:
[----:B------:R-:W-:Y:S05]  /*2fb0*/  BSYNC B0 ;  /* 0x0000000000007941 */ /* 0x000fea0003800000 */
.L_x_5999:
[----:B------:R0:W-:Y:S01]  /*2fc0*/  STG.E.U8 desc[UR36][R16.64], R8 ;  /* 0x0000000810007986 */ /* 0x0001e2000c101124 */
[----:B------:R-:W-:Y:S05]  /*2fd0*/  BRA `(.L_x_5979) ;  /* 0x0000000400307947 */ /* 0x000fea0003800000 */
.L_x_5997:
        /* <DEDUP_REMOVED lines=21> */
.L_x_6004:
[----:B------:R-:W-:-:S04]  /*3130*/  LOP3.LUT R2, R3, 0x80000000, RZ, 0xc0, !PT ;  /* 0x8000000003027812 */ /* 0x000fc800078ec0ff */
[----:B------:R-:W-:-:S04]  /*3140*/  SHF.R.U32.HI R3, RZ, 0x18, R2 ;  /* 0x00000018ff037819 */ /* 0x000fc80000011602 */
[----:B------:R-:W-:-:S04]  /*3150*/  LOP3.LUT R0, R0, R3, RZ, 0xfc, !PT ;  /* 0x0000000300007212 */ /* 0x000fc800078efcff */
[----:B------:R-:W-:-:S07]  /*3160*/  PRMT R8, R0, 0x7610, R8 ;  /* 0x0000761000087816 */ /* 0x000fce0000000008 */
.L_x_6003:
[----:B------:R-:W-:Y:S05]  /*3170*/  BSYNC B0 ;  /* 0x0000000000007941 */ /* 0x000fea0003800000 */
.L_x_6002:
[----:B------:R0:W-:Y:S01]  /*3180*/  STG.E.U8 desc[UR36][R16.64], R8 ;  /* 0x0000000810007986 */ /* 0x0001e2000c101124 */
[----:B------:R-:W-:Y:S05]  /*3190*/  BRA `(.L_x_5979) ;  /* 0x0000000000c07947 */ /* 0x000fea0003800000 */
.L_x_5996:
        /* <DEDUP_REMOVED lines=22> */
[----:B------:R-:W-:-:S05]  /*3300*/  @!P0 IMAD.MOV R0, RZ, RZ, R2 ;  /* 0x000000ffff008224 */ /* 0x000fca00078e0202 */
[----:B------:R-:W-:-:S05]  /*3310*/  @P2 MOV R3, R0 ;  /* 0x0000000000032202 */ /* 0x000fca0000000f00 */
[----:B------:R0:W-:Y:S01]  /*3320*/  STG.E.U8 desc[UR36][R16.64], R3 ;  /* 0x0000000310007986 */ /* 0x0001e2000c101124 */
[----:B------:R-:W-:Y:S05]  /*3330*/  BRA `(.L_x_5979) ;  /* 0x0000000000587947 */ /* 0x000fea0003800000 */
.L_x_5978:
        /* <DEDUP_REMOVED lines=16> */
.L_x_6007:
[----:B------:R-:W-:Y:S05]  /*3440*/  BRA `(.L_x_5979) ;  /* 0x0000000000147947 */ /* 0x000fea0003800000 */
.L_x_6006:
[----:B------:R-:W0:Y:S02]  /*3450*/  F2I.U64.F64.TRUNC R4, R4 ;  /* 0x0000000400047311 */ /* 0x000e24000030d800 */
[----:B0-----:R0:W-:Y:S01]  /*3460*/  STG.E.64 desc[UR36][R16.64], R4 ;  /* 0x0000000410007986 */ /* 0x0011e2000c101b24 */
[----:B------:R-:W-:Y:S05]  /*3470*/  BRA `(.L_x_5979) ;  /* 0x0000000000087947 */ /* 0x000fea0003800000 */
.L_x_6005:
[----:B------:R-:W0:Y:S02]  /*3480*/  F2I.U32.F64.TRUNC R5, R4 ;  /* 0x0000000400057311 */ /* 0x000e24000030d000 */
[----:B0-----:R0:W-:Y:S02]  /*3490*/  STG.E desc[UR36][R16.64], R5 ;  /* 0x0000000510007986 */ /* 0x0011e4000c101924 */
.L_x_5979:
[----:B------:R-:W-:-:S04]  /*34a0*/  IMAD R18, R23, 0x200, R18 ;  /* 0x0000020017127824 */ /* 0x000fc800078e0212 */
[----:B------:R-:W-:-:S07]  /*34b0*/  VIADD R19, R18, 0x80 ;  /* 0x0000008012137836 */ /* 0x000fce0000000000 */
.L_x_5939:
[----:B------:R-:W-:Y:S05]  /*34c0*/  BSYNC B6 ;  /* 0x0000000000067941 */ /* 0x000fea0003800000 */
.L_x_5938:
        /* <DEDUP_REMOVED lines=307> */
.L_x_6010:
        /* <DEDUP_REMOVED lines=21> */
.L_x_6014:
[----:B------:R-:W2:Y:S02]  /*4950*/  LDG.E.U8 R2, desc[UR36][R2.64] ;  /* 0x0000002402027981 */ /* 0x000ea4000c1e1100 */
[----:B--2---:R0:W1:Y:S01]  /*4960*/  I2F.F64.U16 R4, R2 ;  /* 0x0000000200047312 */ /* 0x0040620000101800 */
[----:B------:R-:W-:Y:S05]  /*4970*/  BRA `(.L_x_6016) ;  /* 0x0000000c00707947 */ /* 0x000fea0003800000 */
.L_x_6013:
        /* <DEDUP_REMOVED lines=9> */
.L_x_6018:
[----:B------:R-:W2:Y:S02]  /*4a10*/  LDG.E R2, desc[UR36][R2.64] ;  /* 0x0000002402027981 */ /* 0x000ea4000c1e1900 */
[----:B--2---:R0:W1:Y:S01]  /*4a20*/  I2F.F64 R4, R2 ;  /* 0x0000000200047312 */ /* 0x0040620000201c00 */
[----:B------:R-:W-:Y:S05]  /*4a30*/  BRA `(.L_x_6016) ;  /* 0x0000000c00407947 */ /* 0x000fea0003800000 */
.L_x_6017:
[----:B------:R-:W2:Y:S02]  /*4a40*/  LDG.E.U16 R2, desc[UR36][R2.64] ;  /* 0x0000002402027981 */ /* 0x000ea4000c1e1500 */
[----:B--2---:R0:W1:Y:S01]  /*4a50*/  I2F.F64.S16 R4, R2 ;  /* 0x0000000200047312 */ /* 0x0040620000101c00 */
[----:B------:R-:W-:Y:S05]  /*4a60*/  BRA `(.L_x_6016) ;  /* 0x0000000c00347947 */ /* 0x000fea0003800000 */
.L_x_6012:
        /* <DEDUP_REMOVED lines=10> */
.L_x_6020:
[----:B------:R-:W2:Y:S02]  /*4b10*/  LDG.E.U16 R0, desc[UR36][R2.64] ;  /* 0x0000002402007981 */ /* 0x000ea4000c1e1500 */
[----:B--2---:R-:W-:-:S05]  /*4b20*/  HADD2.F32 R0, -RZ, R0.H0_H0 ;  /* 0x20000000ff007230 */ /* 0x004fca0000004100 */
[----:B------:R-:W-:-:S04]  /*4b30*/  FMUL.FTZ R0, R0, 1 ;  /* 0x3f80000000007820 */ /* 0x000fc80000410000 */
[----:B------:R0:W1:Y:S01]  /*4b40*/  F2F.F64.F32 R4, R0 ;  /* 0x0000000000047310 */ /* 0x0000620000201800 */
[----:B------:R-:W-:Y:S05]  /*4b50*/  BRA `(.L_x_6016) ;  /* 0x0000000800f87947 */ /* 0x000fea0003800000 */
.L_x_6019:
        /* <DEDUP_REMOVED lines=10> */
.L_x_6022:
[----:B------:R-:W2:Y:S02]  /*4c00*/  LDG.E.U16 R2, desc[UR36][R2.64] ;  /* 0x0000002402027981 */ /* 0x000ea4000c1e1500 */
[----:B--2---:R-:W-:-:S05]  /*4c10*/  HADD2.F32 R0, -RZ, R2.H0_H0 ;  /* 0x20000002ff007230 */ /* 0x004fca0000004100 */
[----:B------:R-:W-:-:S04]  /*4c20*/  FMUL.FTZ R0, R0, 1 ;  /* 0x3f80000000007820 */ /* 0x000fc80000410000 */
[----:B------:R0:W1:Y:S01]  /*4c30*/  F2F.F64.F32 R4, R0 ;  /* 0x0000000000047310 */ /* 0x0000620000201800 */
[----:B------:R-:W-:Y:S05]  /*4c40*/  BRA `(.L_x_6016) ;  /* 0x0000000800bc7947 */ /* 0x000fea0003800000 */
.L_x_6021:
[----:B------:R0:W5:Y:S01]  /*4c50*/  LDG.E.64 R4, desc[UR36][R2.64] ;  /* 0x0000002402047981 */ /* 0x000162000c1e1b00 */
[----:B------:R-:W-:Y:S05]  /*4c60*/  BRA `(.L_x_6016) ;  /* 0x0000000800b47947 */ /* 0x000fea0003800000 */
.L_x_6011:
        /* <DEDUP_REMOVED lines=13> */
.L_x_6025:
[----:B------:R0:W5:Y:S01]  /*4d40*/  LDG.E.64 R4, desc[UR36][R2.64] ;  /* 0x0000002402047981 */ /* 0x000162000c1e1b00 */
[----:B------:R-:W-:Y:S05]  /*4d50*/  BRA `(.L_x_6016) ;  /* 0x0000000800787947 */ /* 0x000fea0003800000 */
.L_x_6024:
        /* <DEDUP_REMOVED lines=28> */
.L_x_6027:
[----:B------:R-:W2:Y:S02]  /*4f20*/  LDG.E.U8 R2, desc[UR36][R2.64] ;  /* 0x0000002402027981 */ /* 0x000ea4000c1e1100 */
[C---:B--2---:R-:W-:Y:S01]  /*4f30*/  IMAD.SHL.U32 R0, R2.reuse, 0x2000000, RZ ;  /* 0x0200000002007824 */ /* 0x044fe200078e00ff */
[----:B------:R-:W-:-:S04]  /*4f40*/  SHF.L.U32 R5, R2, 0x18, RZ ;  /* 0x0000001802057819 */ /* 0x000fc800000006ff */
        /* <DEDUP_REMOVED lines=12> */
.L_x_6026:
[----:B------:R-:W2:Y:S02]  /*5010*/  LDG.E.U16 R0, desc[UR36][R2.64] ;  /* 0x0000002402007981 */ /* 0x000ea4000c1e1500 */
[----:B--2---:R-:W-:-:S04]  /*5020*/  IMAD.U32 R0, R0, 0x10000, RZ ;  /* 0x0001000000007824 */ /* 0x004fc800078e00ff */
[----:B------:R-:W-:-:S04]  /*5030*/  FMUL.FTZ R0, R0, 1 ;  /* 0x3f80000000007820 */ /* 0x000fc80000410000 */
[----:B------:R0:W1:Y:S01]  /*5040*/  F2F.F64.F32 R4, R0 ;  /* 0x0000000000047310 */ /* 0x0000620000201800 */
[----:B------:R-:W-:Y:S05]  /*5050*/  BRA `(.L_x_6016) ;  /* 0x0000000400b87947 */ /* 0x000fea0003800000 */
.L_x_6023:
        /* <DEDUP_REMOVED lines=11> */
.L_x_6030:
        /* <DEDUP_REMOVED lines=21> */
.L_x_6034:
[----:B------:R-:W-:Y:S05]  /*5260*/  BSYNC B1 ;  /* 0x0000000000017941 */ /* 0x000fea0003800000 */
.L_x_6033:
[----:B------:R-:W-:Y:S01]  /*5270*/  LEA R3, R0, 0x3b800000, 0x17 ;  /* 0x3b80000000037811 */ /* 0x000fe200078eb8ff */
[----:B------:R-:W-:-:S05]  /*5280*/  IMAD.SHL.U32 R0, R2, 0x100000, RZ ;  /* 0x0010000002007824 */ /* 0x000fca00078e00ff */
[----:B------:R-:W-:-:S07]  /*5290*/  LOP3.LUT R0, R3, R0, R4, 0xfe, !PT ;  /* 0x0000000003007212 */ /* 0x000fce00078efe04 */
.L_x_6032:
[----:B------:R-:W-:Y:S05]  /*52a0*/  BSYNC B0 ;  /* 0x0000000000007941 */ /* 0x000fea0003800000 */
.L_x_6031:
[----:B------:R-:W-:-:S04]  /*52b0*/  FMUL.FTZ R0, R0, 1 ;  /* 0x3f80000000007820 */ /* 0x000fc80000410000 */
[----:B------:R2:W3:Y:S01]  /*52c0*/  F2F.F64.F32 R4, R0 ;  /* 0x0000000000047310 */ /* 0x0004e20000201800 */
[----:B------:R-:W-:Y:S05]  /*52d0*/  BRA `(.L_x_6016) ;  /* 0x0000000400187947 */ /* 0x000fea0003800000 */
.L_x_6029:
        /* <DEDUP_REMOVED lines=21> */
.L_x_6038:
[----:B------:R-:W-:Y:S05]  /*5430*/  BSYNC B1 ;  /* 0x0000000000017941 */ /* 0x000fea0003800000 */
.L_x_6037:
[----:B------:R-:W-:Y:S01]  /*5440*/  LEA R3, R0, 0x37800000, 0x17 ;  /* 0x3780000000037811 */ /* 0x000fe200078eb8ff */
[----:B------:R-:W-:-:S05]  /*5450*/  IMAD.SHL.U32 R0, R2, 0x200000, RZ ;  /* 0x0020000002007824 */ /* 0x000fca00078e00ff */
[----:B------:R-:W-:-:S07]  /*5460*/  LOP3.LUT R0, R3, R0, R4, 0xfe, !PT ;  /* 0x0000000003007212 */ /* 0x000fce00078efe04 */
.L_x_6036:
[----:B------:R-:W-:Y:S05]  /*5470*/  BSYNC B0 ;  /* 0x0000000000007941 */ /* 0x000fea0003800000 */
.L_x_6035:
[----:B------:R-:W-:-:S04]  /*5480*/  FMUL.FTZ R0, R0, 1 ;  /* 0x3f80000000007820 */ /* 0x000fc80000410000 */
[----:B------:R4:W0:Y:S01]  /*5490*/  F2F.F64.F32 R4, R0 ;  /* 0x0000000000047310 */ /* 0x0008220000201800 */
[----:B------:R-:W-:Y:S05]  /*54a0*/  BRA `(.L_x_6016) ;  /* 0x0000000000a47947 */ /* 0x000fea0003800000 */
.L_x_6028:
        /* <DEDUP_REMOVED lines=14> */
.L_x_6042:
[----:B------:R-:W-:Y:S05]  /*5590*/  BSYNC B0 ;  /* 0x0000000000007941 */ /* 0x000fea0003800000 */
.L_x_6041:
[----:B------:R-:W-:-:S04]  /*55a0*/  FMUL.FTZ R0, R0, 1 ;  /* 0x3f80000000007820 */ /* 0x000fc80000410000 */
[----:B------:R0:W1:Y:S01]  /*55b0*/  F2F.F64.F32 R4, R0 ;  /* 0x0000000000047310 */ /* 0x0000620000201800 */
[----:B------:R-:W-:Y:S05]  /*55c0*/  BRA `(.L_x_6016) ;  /* 0x00000000005c7947 */ /* 0x000fea0003800000 */
.L_x_6015:
[----:B------:R-:W-:Y:S01]  /*55d0*/  MOV R2, 0x1c0 ;  /* 0x000001c000027802 */ /* 0x000fe20000000f00 */
[----:B------:R-:W-:Y:S01]  /*55e0*/  ULDC.64 UR4, c[0x4][0x1a0] ;  /* 0x0100680000047ab9 */ /* 0x000fe20000000a00 */
[----:B------:R-:W-:Y:S01]  /*55f0*/  ULDC.64 UR6, c[0x4][0x60] ;  /* 0x0100180000067ab9 */ /* 0x000fe20000000a00 */
[----:B------:R-:W-:Y:S01]  /*5600*/  MOV R4, UR4 ;  /* 0x0000000400047c02 */ /* 0x000fe20008000f00 */
[----:B------:R-:W-:Y:S01]  /*5610*/  IMAD.U32 R5, RZ, RZ, UR5 ;  /* 0x00000005ff057e24 */ /* 0x000fe2000f8e00ff */
        /* <DEDUP_REMOVED lines=11> */
.L_x_6043:
[----:B------:R-:W-:Y:S01]  /*56d0*/  CS2R R4, SRZ ;  /* 0x0000000000047805 */ /* 0x000fe2000001ff00 */
[----:B------:R-:W-:Y:S06]  /*56e0*/  BRA `(.L_x_6016) ;  /* 0x0000000000147947 */ /* 0x000fec0003800000 */
.L_x_6040:
[----:B------:R-:W2:Y:S02]  /*56f0*/  LDG.E.64 R4, desc[UR36][R2.64] ;  /* 0x0000002402047981 */ /* 0x000ea4000c1e1b00 */
[----:B--2---:R-:W0:Y:S01]  /*5700*/  I2F.F64.U64 R4, R4 ;  /* 0x0000000400047312 */ /* 0x004e220000301800 */
[----:B------:R-:W-:Y:S05]  /*5710*/  BRA `(.L_x_6016) ;  /* 0x0000000000087947 */ /* 0x000fea0003800000 */
.L_x_6039:
[----:B------:R-:W2:Y:S02]  /*5720*/  LDG.E R2, desc[UR36][R2.64] ;  /* 0x0000002402027981 */ /* 0x000ea4000c1e1900 */
[----:B--2---:R0:W1:Y:S02]  /*5730*/  I2F.F64.U32 R4, R2 ;  /* 0x0000000200047312 */ /* 0x0040640000201800 */
.L_x_6016:
[----:B01-3-5:R-:W-:Y:S01]  /*5740*/  DSETP.GTU.AND P0, PT, |R4|, +INF , PT ;  /* 0x7ff000000400742a */ /* 0x02bfe20003f0c200 */
[----:B------:R-:W2:-:S13]  /*5750*/  LDC.U8 R8, c[0x0][0x430] ;  /* 0x00010c00ff087b82 */ /* 0x000e9a0000000000 */
[----:B------:R-:W0:Y:S01]  /*5760*/  @!P0 LDC.64 R2, c[0x0][0x420] ;  /* 0x00010800ff028b82 */ /* 0x000e220000000a00 */
[----:B--2-4-:R-:W-:-:S04]  /*5770*/  PRMT R0, R8, 0x9910, RZ ;  /* 0x0000991008007816 */ /* 0x014fc800000000ff */
[----:B------:R-:W-:Y:S01]  /*5780*/  ISETP.GT.AND P1, PT, R0, 0x9, PT ;  /* 0x000000090000780c */ /* 0x000fe20003f24270 */
[----:B0-----:R-:W-:Y:S01]  /*5790*/  @!P0 DSETP.MIN.AND P2, P3, R4, R2, PT ;  /* 0x000000020400822a */ /* 0x001fe20003b40000 */
[----:B------:R-:W-:Y:S02]  /*57a0*/  @!P0 IMAD.MOV.U32 R7, RZ, RZ, R2 ;  /* 0x000000ffff078224 */ /* 0x000fe400078e0002 */
[----:B------:R-:W-:-:S05]  /*57b0*/  @!P0 IMAD.MOV.U32 R2, RZ, RZ, R5 ;  /* 0x000000ffff028224 */ /* 0x000fca00078e0005 */
        /* <DEDUP_REMOVED lines=19> */
.L_x_6047:
[----:B------:R-:W0:Y:S02]  /*58f0*/  F2I.S64.F64.TRUNC R4, R4 ;  /* 0x0000000400047311 */ /* 0x000e24000030d900 */
[----:B0-----:R-:W-:-:S05]  /*5900*/  IMAD.MOV.U32 R3, RZ, RZ, R4 ;  /* 0x000000ffff037224 */ /* 0x001fca00078e0004 */
[----:B------:R0:W-:Y:S01]  /*5910*/  STG.E.U8 desc[UR36][R16.64], R3 ;  /* 0x0000000310007986 */ /* 0x0001e2000c101124 */
[----:B------:R-:W-:Y:S05]  /*5920*/  BRA `(.L_x_6049) ;  /* 0x0000000c00f87947 */ /* 0x000fea0003800000 */
.L_x_6046:
        /* <DEDUP_REMOVED lines=9> */
.L_x_6051:
[----:B------:R-:W0:Y:S02]  /*59c0*/  F2I.F64.TRUNC R5, R4 ;  /* 0x0000000400057311 */ /* 0x000e24000030d100 */
[----:B0-----:R0:W-:Y:S01]  /*59d0*/  STG.E desc[UR36][R16.64], R5 ;  /* 0x0000000510007986 */ /* 0x0011e2000c101924 */
[----:B------:R-:W-:Y:S05]  /*59e0*/  BRA `(.L_x_6049) ;  /* 0x0000000c00c87947 */ /* 0x000fea0003800000 */
.L_x_6050:
[----:B------:R-:W0:Y:S02]  /*59f0*/  F2I.F64.TRUNC R5, R4 ;  /* 0x0000000400057311 */ /* 0x000e24000030d100 */
[----:B0-----:R0:W-:Y:S01]  /*5a00*/  STG.E.U16 desc[UR36][R16.64], R5 ;  /* 0x0000000510007986 */ /* 0x0011e2000c101524 */
[----:B------:R-:W-:Y:S05]  /*5a10*/  BRA `(.L_x_6049) ;  /* 0x0000000c00bc7947 */ /* 0x000fea0003800000 */
.L_x_6045:
        /* <DEDUP_REMOVED lines=13> */
.L_x_6053:
        /* <DEDUP_REMOVED lines=8> */
.L_x_6052:
        /* <DEDUP_REMOVED lines=10> */
[----:B------:R-:W-:-:S13]  /*5c10*/  MOV R3, RZ ;  /* 0x000000ff00037202 */ /* 0x000fda0000000f00 */
[----:B0-----:R-:W-:-:S05]  /*5c20*/  @!P0 FMUL R2, R2, 1.175494350822287508e-38 ;  /* 0x0080000002028820 */ /* 0x001fca0000400000 */
[----:B------:R0:W-:Y:S01]  /*5c30*/  STG.E.64 desc[UR36][R16.64], R2 ;  /* 0x0000000210007986 */ /* 0x0001e2000c101b24 */
[----:B------:R-:W-:Y:S05]  /*5c40*/  BRA `(.L_x_6049) ;  /* 0x0000000c00307947 */ /* 0x000fea0003800000 */
.L_x_6055:
        /* <DEDUP_REMOVED lines=9> */
.L_x_6054:
[----:B------:R0:W-:Y:S01]  /*5ce0*/  STG.E.64 desc[UR36][R16.64], R4 ;  /* 0x0000000410007986 */ /* 0x0001e2000c101b24 */
[----:B------:R-:W-:Y:S05]  /*5cf0*/  BRA `(.L_x_6049) ;  /* 0x0000000c00047947 */ /* 0x000fea0003800000 */
.L_x_6044:
        /* <DEDUP_REMOVED lines=12> */
.L_x_6058:
[----:B------:R-:W-:-:S05]  /*5dc0*/  CS2R R6, SRZ ;  /* 0x0000000000067805 */ /* 0x000fca000001ff00 */
[----:B------:R0:W-:Y:S01]  /*5dd0*/  STG.E.128 desc[UR36][R16.64], R4 ;  /* 0x0000000410007986 */ /* 0x0001e2000c101d24 */
[----:B------:R-:W-:Y:S05]  /*5de0*/  BRA `(.L_x_6049) ;  /* 0x0000000800c87947 */ /* 0x000fea0003800000 */
.L_x_6057:
        /* <DEDUP_REMOVED lines=25> */
.L_x_6062:
[----:B------:R-:W-:Y:S05]  /*5f80*/  BSYNC B0 ;  /* 0x0000000000007941 */ /* 0x000fea0003800000 */
.L_x_6061:
[----:B------:R-:W-:-:S05]  /*5f90*/  LOP3.LUT R3, R0, R3, RZ, 0xfc, !PT ;  /* 0x0000000300037212 */ /* 0x000fca00078efcff */
[----:B------:R0:W-:Y:S01]  /*5fa0*/  STG.E.U8 desc[UR36][R16.64], R3 ;  /* 0x0000000310007986 */ /* 0x0001e2000c101124 */
[----:B------:R-:W-:Y:S05]  /*5fb0*/  BRA `(.L_x_6049) ;  /* 0x0000000800547947 */ /* 0x000fea0003800000 */
.L_x_6060:
        /* <DEDUP_REMOVED lines=17> */
.L_x_6064:
[----:B------:R-:W-:Y:S01]  /*60d0*/  IMAD.MOV.U32 R0, RZ, RZ, 0x7f ;  /* 0x0000007fff007424 */ /* 0x000fe200078e00ff */
[----:B------:R-:W-:-:S04]  /*60e0*/  ISETP.GT.U32.AND P0, PT, R2, 0x7f800000, PT ;  /* 0x7f8000000200780c */ /* 0x000fc80003f04070 */
[----:B------:R-:W-:-:S09]  /*60f0*/  SEL R0, R0, 0x7c, P0 ;  /* 0x0000007c00007807 */ /* 0x000fd20000000000 */
.L_x_6065:
[----:B------:R-:W-:Y:S05]  /*6100*/  BSYNC B0 ;  /* 0x0000000000007941 */ /* 0x000fea0003800000 */
.L_x_6063:
[----:B------:R-:W-:-:S04]  /*6110*/  LOP3.LUT R2, R3, 0x80000000, RZ, 0xc0, !PT ;  /* 0x8000000003027812 */ /* 0x000fc800078ec0ff */
[----:B------:R-:W-:-:S04]  /*6120*/  SHF.R.U32.HI R3, RZ, 0x18, R2 ;  /* 0x00000018ff037819 */ /* 0x000fc80000011602 */
[----:B------:R-:W-:-:S05]  /*6130*/  LOP3.LUT R3, R0, R3, RZ, 0xfc, !PT ;  /* 0x0000000300037212 */ /* 0x000fca00078efcff */
[----:B------:R0:W-:Y:S01]  /*6140*/  STG.E.U8 desc[UR36][R16.64], R3 ;  /* 0x0000000310007986 */ /* 0x0001e2000c101124 */
[----:B------:R-:W-:Y:S05]  /*6150*/  BRA `(.L_x_6049) ;  /* 0x0000000400ec7947 */ /* 0x000fea0003800000 */
.L_x_6059:
        /* <DEDUP_REMOVED lines=8> */
.L_x_6056:
        /* <DEDUP_REMOVED lines=11> */
.L_x_6068:
        /* <DEDUP_REMOVED lines=21> */
.L_x_6071:
[----:B------:R-:W-:-:S04]  /*63e0*/  LOP3.LUT R2, R3, 0x80000000, RZ, 0xc0, !PT ;  /* 0x8000000003027812 */ /* 0x000fc800078ec0ff */
[----:B------:R-:W-:-:S04]  /*63f0*/  SHF.R.U32.HI R3, RZ, 0x18, R2 ;  /* 0x00000018ff037819 */ /* 0x000fc80000011602 */
[----:B------:R-:W-:-:S04]  /*6400*/  LOP3.LUT R0, R0, R3, RZ, 0xfc, !PT ;  /* 0x0000000300007212 */ /* 0x000fc800078efcff */
[----:B------:R-:W-:-:S07]  /*6410*/  PRMT R8, R0, 0x7610, R8 ;  /* 0x0000761000087816 */ /* 0x000fce0000000008 */
.L_x_6070:
[----:B------:R-:W-:Y:S05]  /*6420*/  BSYNC B0 ;  /* 0x0000000000007941 */ /* 0x000fea0003800000 */
.L_x_6069:
[----:B------:R3:W-:Y:S01]  /*6430*/  STG.E.U8 desc[UR36][R16.64], R8 ;  /* 0x0000000810007986 */ /* 0x0007e2000c101124 */
[----:B------:R-:W-:Y:S05]  /*6440*/  BRA `(.L_x_6049) ;  /* 0x0000000400307947 */ /* 0x000fea0003800000 */
.L_x_6067:
        /* <DEDUP_REMOVED lines=21> */
.L_x_6074:
[----:B------:R-:W-:-:S04]  /*65a0*/  LOP3.LUT R2, R3, 0x80000000, RZ, 0xc0, !PT ;  /* 0x8000000003027812 */ /* 0x000fc800078ec0ff */
[----:B------:R-:W-:-:S04]  /*65b0*/  SHF.R.U32.HI R3, RZ, 0x18, R2 ;  /* 0x00000018ff037819 */ /* 0x000fc80000011602 */
[----:B------:R-:W-:-:S04]  /*65c0*/  LOP3.LUT R0, R0, R3, RZ, 0xfc, !PT ;  /* 0x0000000300007212 */ /* 0x000fc800078efcff */
[----:B------:R-:W-:-:S07]  /*65d0*/  PRMT R8, R0, 0x7610, R8 ;  /* 0x0000761000087816 */ /* 0x000fce0000000008 */
.L_x_6073:
[----:B------:R-:W-:Y:S05]  /*65e0*/  BSYNC B0 ;  /* 0x0000000000007941 */ /* 0x000fea0003800000 */
.L_x_6072:
[----:B------:R0:W-:Y:S01]  /*65f0*/  STG.E.U8 desc[UR36][R16.64], R8 ;  /* 0x0000000810007986 */ /* 0x0001e2000c101124 */
[----:B------:R-:W-:Y:S05]  /*6600*/  BRA `(.L_x_6049) ;  /* 0x0000000000c07947 */ /* 0x000fea0003800000 */
.L_x_6066:
        /* <DEDUP_REMOVED lines=26> */
.L_x_6048:
[----:B------:R-:W-:Y:S01]  /*67b0*/  MOV R0, 0x1c0 ;  /* 0x000001c000007802 */ /* 0x000fe20000000f00 */
[----:B------:R-:W-:Y:S01]  /*67c0*/  ULDC.64 UR4, c[0x4][0x1a0] ;  /* 0x0100680000047ab9 */ /* 0x000fe20000000a00 */
[----:B------:R-:W-:Y:S01]  /*67d0*/  ULDC.64 UR6, c[0x4][0x68] ;  /* 0x01001a0000067ab9 */ /* 0x000fe20000000a00 */
[----:B------:R-:W-:Y:S01]  /*67e0*/  IMAD.U32 R4, RZ, RZ, UR4 ;  /* 0x00000004ff047e24 */ /* 0x000fe2000f8e00ff */
[----:B------:R0:W1:Y:S01]  /*67f0*/  LDC.64 R2, c[0x4][R0] ;  /* 0x0100000000027b82 */ /* 0x0000620000000a00 */
[----:B------:R-:W-:Y:S01]  /*6800*/  IMAD.U32 R5, RZ, RZ, UR5 ;  /* 0x00000005ff057e24 */ /* 0x000fe2000f8e00ff */
[----:B------:R-:W-:Y:S01]  /*6810*/  ULDC.64 UR4, c[0x4][0x1a8] ;  /* 0x01006a0000047ab9 */ /* 0x000fe20000000a00 */
[----:B------:R-:W-:Y:S01]  /*6820*/  MOV R10, UR6 ;  /* 0x00000006000a7c02 */ /* 0x000fe20008000f00 */
        /* <DEDUP_REMOVED lines=8> */
.L_x_6077:
[----:B------:R-:W-:Y:S05]  /*68b0*/  BRA `(.L_x_6049) ;  /* 0x0000000000147947 */ /* 0x000fea0003800000 */
.L_x_6076:
[----:B------:R-:W0:Y:S02]  /*68c0*/  F2I.U64.F64.TRUNC R4, R4 ;  /* 0x0000000400047311 */ /* 0x000e24000030d800 */
[----:B0-----:R2:W-:Y:S01]  /*68d0*/  STG.E.64 desc[UR36][R16.64], R4 ;  /* 0x0000000410007986 */ /* 0x0015e2000c101b24 */
[----:B------:R-:W-:Y:S05]  /*68e0*/  BRA `(.L_x_6049) ;  /* 0x0000000000087947 */ /* 0x000fea0003800000 */
.L_x_6075:
[----:B------:R-:W0:Y:S02]  /*68f0*/  F2I.U32.F64.TRUNC R5, R4 ;  /* 0x0000000400057311 */ /* 0x000e24000030d000 */
[----:B0-----:R0:W-:Y:S02]  /*6900*/  STG.E desc[UR36][R16.64], R5 ;  /* 0x0000000510007986 */ /* 0x0011e4000c101924 */
.L_x_6049:
[----:B------:R-:W-:-:S07]  /*6910*/  VIADD R19, R19, 0x80 ;  /* 0x0000008013137836 */ /* 0x000fce0000000000 */
.L_x_6009:
[----:B------:R-:W-:Y:S05]  /*6920*/  BSYNC B6 ;  /* 0x0000000000067941 */ /* 0x000fea0003800000 */
.L_x_6008:
        /* <DEDUP_REMOVED lines=307> */
.L_x_6080:
        /* <DEDUP_REMOVED lines=21> */
.L_x_6084:
[----:B------:R-:W2:Y:S02]  /*7db0*/  LDG.E.U8 R2, desc[UR36][R2.64] ;  /* 0x0000002402027981 */ /* 0x000ea4000c1e1100 */
[----:B--2---:R0:W1:Y:S01]  /*7dc0*/  I2F.F64.U16 R4, R2 ;  /* 0x0000000200047312 */ /* 0x0040620000101800 */
[----:B------:R-:W-:Y:S05]  /*7dd0*/  BRA `(.L_x_6086) ;  /* 0x0000000c00707947 */ /* 0x000fea0003800000 */
.L_x_6083:
        /* <DEDUP_REMOVED lines=9> */
.L_x_6088:
[----:B------:R-:W2:Y:S02]  /*7e70*/  LDG.E R2, desc[UR36][R2.64] ;  /* 0x0000002402027981 */ /* 0x000ea4000c1e1900 */
[----:B--2---:R0:W1:Y:S01]  /*7e80*/  I2F.F64 R4, R2 ;  /* 0x0000000200047312 */ /* 0x0040620000201c00 */
[----:B------:R-:W-:Y:S05]  /*7e90*/  BRA `(.L_x_6086) ;  /* 0x0000000c00407947 */ /* 0x000fea0003800000 */
.L_x_6087:
[----:B------:R-:W2:Y:S02]  /*7ea0*/  LDG.E.U16 R2, desc[UR36][R2.64] ;  /* 0x0000002402027981 */ /* 0x000ea4000c1e1500 */
[----:B--2---:R0:W1:Y:S01]  /*7eb0*/  I2F.F64.S16 R4, R2 ;  /* 0x0000000200047312 */ /* 0x0040620000101c00 */
[----:B------:R-:W-:Y:S05]  /*7ec0*/  BRA `(.L_x_6086) ;  /* 0x0000000c00347947 */ /* 0x000fea0003800000 */
.L_x_6082:
        /* <DEDUP_REMOVED lines=10> */
.L_x_6090:
[----:B------:R-:W2:Y:S02]  /*7f70*/  LDG.E.U16 R0, desc[UR36][R2.64] ;  /* 0x0000002402007981 */ /* 0x000ea4000c1e1500 */
[----:B--2---:R-:W-:-:S05]  /*7f80*/  HADD2.F32 R0, -RZ, R0.H0_H0 ;  /* 0x20000000ff007230 */ /* 0x004fca0000004100 */
[----:B------:R-:W-:-:S04]  /*7f90*/  FMUL.FTZ R0, R0, 1 ;  /* 0x3f80000000007820 */ /* 0x000fc80000410000 */
[----:B------:R0:W1:Y:S01]  /*7fa0*/  F2F.F64.F32 R4, R0 ;  /* 0x0000000000047310 */ /* 0x0000620000201800 */
[----:B------:R-:W-:Y:S05]  /*7fb0*/  BRA `(.L_x_6086) ;  /* 0x0000000800f87947 */ /* 0x000fea0003800000 */
.L_x_6089:
        /* <DEDUP_REMOVED lines=10> */
.L_x_6092:
[----:B------:R-:W2:Y:S02]  /*8060*/  LDG.E.U16 R2, desc[UR36][R2.64] ;  /* 0x0000002402027981 */ /* 0x000ea4000c1e1500 */
[----:B--2---:R-:W-:-:S05]  /*8070*/  HADD2.F32 R0, -RZ, R2.H0_H0 ;  /* 0x20000002ff007230 */ /* 0x004fca0000004100 */
[----:B------:R-:W-:-:S04]  /*8080*/  FMUL.FTZ R0, R0, 1 ;  /* 0x3f80000000007820 */ /* 0x000fc80000410000 */
[----:B------:R0:W1:Y:S01]  /*8090*/  F2F.F64.F32 R4, R0 ;  /* 0x0000000000047310 */ /* 0x0000620000201800 */
[----:B------:R-:W-:Y:S05]  /*80a0*/  BRA `(.L_x_6086) ;  /* 0x0000000800bc7947 */ /* 0x000fea0003800000 */
.L_x_6091:
[----:B------:R0:W5:Y:S01]  /*80b0*/  LDG.E.64 R4, desc[UR36][R2.64] ;  /* 0x0000002402047981 */ /* 0x000162000c1e1b00 */
[----:B------:R-:W-:Y:S05]  /*80c0*/  BRA `(.L_x_6086) ;  /* 0x0000000800b47947 */ /* 0x000fea0003800000 */
.L_x_6081:
        /* <DEDUP_REMOVED lines=9> */
[----:B------:R-:W-:Y:S02]  /*8160*/  MOV R4, RZ ;  /* 0x000000ff00047202 */ /* 0x000fe40000000f00 */
[----:B--2---:R-:W-:-:S04]  /*8170*/  ISETP.NE.AND P0, PT, R2, RZ, PT ;  /* 0x000000ff0200720c */ /* 0x004fc80003f05270 */
[----:B------:R-:W-:Y:S01]  /*8180*/  FSEL R5, RZ, 1.875, !P0 ;  /* 0x3ff00000ff057808 */ /* 0x000fe20004000000 */
[----:B------:R-:W-:Y:S08]  /*8190*/  BRA `(.L_x_6086) ;  /* 0x0000000800807947 */ /* 0x000ff00003800000 */
.L_x_6095:
[----:B------:R0:W5:Y:S01]  /*81a0*/  LDG.E.64 R4, desc[UR36][R2.64] ;  /* 0x0000002402047981 */ /* 0x000162000c1e1b00 */
[----:B------:R-:W-:Y:S05]  /*81b0*/  BRA `(.L_x_6086) ;  /* 0x0000000800787947 */ /* 0x000fea0003800000 */
.L_x_6094:
        /* <DEDUP_REMOVED lines=28> */
.L_x_6097:
        /* <DEDUP_REMOVED lines=15> */
.L_x_6096:
[----:B------:R-:W2:Y:S02]  /*8470*/  LDG.E.U16 R0, desc[UR36][R2.64] ;  /* 0x0000002402007981 */ /* 0x000ea4000c1e1500 */
[----:B--2---:R-:W-:-:S04]  /*8480*/  IMAD.U32 R0, R0, 0x10000, RZ ;  /* 0x0001000000007824 */ /* 0x004fc800078e00ff */
[----:B------:R-:W-:-:S04]  /*8490*/  FMUL.FTZ R0, R0, 1 ;  /* 0x3f80000000007820 */ /* 0x000fc80000410000 */
[----:B------:R0:W1:Y:S01]  /*84a0*/  F2F.F64.F32 R4, R0 ;  /* 0x0000000000047310 */ /* 0x0000620000201800 */
[----:B------:R-:W-:Y:S05]  /*84b0*/  BRA `(.L_x_6086) ;  /* 0x0000000400b87947 */ /* 0x000fea0003800000 */
.L_x_6093:
        /* <DEDUP_REMOVED lines=11> */
.L_x_6100:
        /* <DEDUP_REMOVED lines=21> */
.L_x_6104:
[----:B------:R-:W-:Y:S05]  /*86c0*/  BSYNC B1 ;  /* 0x0000000000017941 */ /* 0x000fea0003800000 */
.L_x_6103:
[----:B------:R-:W-:Y:S02]  /*86d0*/  LEA R3, R0, 0x3b800000, 0x17 ;  /* 0x3b80000000037811 */ /* 0x000fe400078eb8ff */
[----:B------:R-:W-:-:S04]  /*86e0*/  SHF.L.U32 R0, R2, 0x14, RZ ;  /* 0x0000001402007819 */ /* 0x000fc800000006ff */
[----:B------:R-:W-:-:S07]  /*86f0*/  LOP3.LUT R0, R3, R0, R4, 0xfe, !PT ;  /* 0x0000000003007212 */ /* 0x000fce00078efe04 */
.L_x_6102:
[----:B------:R-:W-:Y:S05]  /*8700*/  BSYNC B0 ;  /* 0x0000000000007941 */ /* 0x000fea0003800000 */
.L_x_6101:
[----:B------:R-:W-:-:S04]  /*8710*/  FMUL.FTZ R0, R0, 1 ;  /* 0x3f80000000007820 */ /* 0x000fc80000410000 */
[----:B------:R2:W3:Y:S01]  /*8720*/  F2F.F64.F32 R4, R0 ;  /* 0x0000000000047310 */ /* 0x0004e20000201800 */
[----:B------:R-:W-:Y:S05]  /*8730*/  BRA `(.L_x_6086) ;  /* 0x0000000400187947 */ /* 0x000fea0003800000 */
.L_x_6099:
        /* <DEDUP_REMOVED lines=21> */
.L_x_6108:
[----:B------:R-:W-:Y:S05]  /*8890*/  BSYNC B1 ;  /* 0x0000000000017941 */ /* 0x000fea0003800000 */
.L_x_6107:
[----:B------:R-:W-:Y:S01]  /*88a0*/  LEA R3, R0, 0x37800000, 0x17 ;  /* 0x3780000000037811 */ /* 0x000fe200078eb8ff */
[----:B------:R-:W-:-:S05]  /*88b0*/  IMAD.SHL.U32 R0, R2, 0x200000, RZ ;  /* 0x0020000002007824 */ /* 0x000fca00078e00ff */
[----:B------:R-:W-:-:S07]  /*88c0*/  LOP3.LUT R0, R3, R0, R4, 0xfe, !PT ;  /* 0x0000000003007212 */ /* 0x000fce00078efe04 */
.L_x_6106:
[----:B------:R-:W-:Y:S05]  /*88d0*/  BSYNC B0 ;  /* 0x0000000000007941 */ /* 0x000fea0003800000 */
.L_x_6105:
[----:B------:R-:W-:-:S04]  /*88e0*/  FMUL.FTZ R0, R0, 1 ;  /* 0x3f80000000007820 */ /* 0x000fc80000410000 */
[----:B------:R4:W0:Y:S01]  /*88f0*/  F2F.F64.F32 R4, R0 ;  /* 0x0000000000047310 */ /* 0x0008220000201800 */
[----:B------:R-:W-:Y:S05]  /*8900*/  BRA `(.L_x_6086) ;  /* 0x0000000000a47947 */ /* 0x000fea0003800000 */
.L_x_6098:
        /* <DEDUP_REMOVED lines=14> */
.L_x_6112:
[----:B------:R-:W-:Y:S05]  /*89f0*/  BSYNC B0 ;  /* 0x0000000000007941 */ /* 0x000fea0003800000 */
.L_x_6111:
[----:B------:R-:W-:-:S04]  /*8a00*/  FMUL.FTZ R0, R0, 1 ;  /* 0x3f80000000007820 */ /* 0x000fc80000410000 */
[----:B------:R0:W1:Y:S01]  /*8a10*/  F2F.F64.F32 R4, R0 ;  /* 0x0000000000047310 */ /* 0x0000620000201800 */
[----:B------:R-:W-:Y:S05]  /*8a20*/  BRA `(.L_x_6086) ;  /* 0x00000000005c7947 */ /* 0x000fea0003800000 */
.L_x_6085:
[----:B------:R-:W-:Y:S01]  /*8a30*/  MOV R2, 0x1c0 ;  /* 0x000001c000027802 */ /* 0x000fe20000000f00 */
[----:B------:R-:W-:Y:S01]  /*8a40*/  ULDC.64 UR4, c[0x4][0x1a0] ;  /* 0x0100680000047ab9 */ /* 0x000fe20000000a00 */
[----:B------:R-:W-:Y:S01]  /*8a50*/  ULDC.64 UR6, c[0x4][0x60] ;  /* 0x0100180000067ab9 */ /* 0x000fe20000000a00 */
[----:B------:R-:W-:Y:S01]  /*8a60*/  IMAD.U32 R4, RZ, RZ, UR4 ;  /* 0x00000004ff047e24 */ /* 0x000fe2000f8e00ff */
[----:B------:R-:W-:Y:S01]  /*8a70*/  HFMA2.MMA R8, -RZ, RZ, 0, 4.64916229248046875e-06 ;  /* 0x0000004eff087435 */ /* 0x000fe200000001ff */
        /* <DEDUP_REMOVED lines=11> */
.L_x_6113:
[----:B------:R-:W-:Y:S01]  /*8b30*/  CS2R R4, SRZ ;  /* 0x0000000000047805 */ /* 0x000fe2000001ff00 */
[----:B------:R-:W-:Y:S06]  /*8b40*/  BRA `(.L_x_6086) ;  /* 0x0000000000147947 */ /* 0x000fec0003800000 */
.L_x_6110:
[----:B------:R-:W2:Y:S02]  /*8b50*/  LDG.E.64 R4, desc[UR36][R2.64] ;  /* 0x0000002402047981 */ /* 0x000ea4000c1e1b00 */
[----:B--2---:R-:W0:Y:S01]  /*8b60*/  I2F.F64.U64 R4, R4 ;  /* 0x0000000400047312 */ /* 0x004e220000301800 */
[----:B------:R-:W-:Y:S05]  /*8b70*/  BRA `(.L_x_6086) ;  /* 0x0000000000087947 */ /* 0x000fea0003800000 */
.L_x_6109:
[----:B------:R-:W2:Y:S02]  /*8b80*/  LDG.E R2, desc[UR36][R2.64] ;  /* 0x0000002402027981 */ /* 0x000ea4000c1e1900 */
[----:B--2---:R0:W1:Y:S02]  /*8b90*/  I2F.F64.U32 R4, R2 ;  /* 0x0000000200047312 */ /* 0x0040640000201800 */
.L_x_6086:
        /* <DEDUP_REMOVED lines=27> */
.L_x_6117:
[----:B------:R-:W0:Y:S02]  /*8d50*/  F2I.S64.F64.TRUNC R4, R4 ;  /* 0x0000000400047311 */ /* 0x000e24000030d900 */
[----:B0-----:R-:W-:-:S05]  /*8d60*/  IMAD.MOV.U32 R3, RZ, RZ, R4 ;  /* 0x000000ffff037224 */ /* 0x001fca00078e0004 */
[----:B------:R3:W-:Y:S01]  /*8d70*/  STG.E.U8 desc[UR36][R16.64], R3 ;  /* 0x0000000310007986 */ /* 0x0007e2000c101124 */
[----:B------:R-:W-:Y:S05]  /*8d80*/  BRA `(.L_x_6119) ;  /* 0x0000000c00f87947 */ /* 0x000fea0003800000 */
.L_x_6116:
        /* <DEDUP_REMOVED lines=9> */
.L_x_6121:
[----:B------:R-:W0:Y:S02]  /*8e20*/  F2I.F64.TRUNC R5, R4 ;  /* 0x0000000400057311 */ /* 0x000e24000030d100 */
[----:B0-----:R2:W-:Y:S01]  /*8e30*/  STG.E desc[UR36][R16.64], R5 ;  /* 0x0000000510007986 */ /* 0x0015e2000c101924 */
[----:B------:R-:W-:Y:S05]  /*8e40*/  BRA `(.L_x_6119) ;  /* 0x0000000c00c87947 */ /* 0x000fea0003800000 */
.L_x_6120:
[----:B------:R-:W0:Y:S02]  /*8e50*/  F2I.F64.TRUNC R5, R4 ;  /* 0x0000000400057311 */ /* 0x000e24000030d100 */
[----:B0-----:R0:W-:Y:S01]  /*8e60*/  STG.E.U16 desc[UR36][R16.64], R5 ;  /* 0x0000000510007986 */ /* 0x0011e2000c101524 */
[----:B------:R-:W-:Y:S05]  /*8e70*/  BRA `(.L_x_6119) ;  /* 0x0000000c00bc7947 */ /* 0x000fea0003800000 */
.L_x_6115:
        /* <DEDUP_REMOVED lines=13> */
.L_x_6123:
        /* <DEDUP_REMOVED lines=8> */
.L_x_6122:
        /* <DEDUP_REMOVED lines=14> */
.L_x_6125:
        /* <DEDUP_REMOVED lines=9> */
.L_x_6124:
[----:B------:R0:W-:Y:S01]  /*9140*/  STG.E.64 desc[UR36][R16.64], R4 ;  /* 0x0000000410007986 */ /* 0x0001e2000c101b24 */
[----:B------:R-:W-:Y:S05]  /*9150*/  BRA `(.L_x_6119) ;  /* 0x0000000c00047947 */ /* 0x000fea0003800000 */
.L_x_6114:
        /* <DEDUP_REMOVED lines=12> */
.L_x_6128:
[----:B------:R-:W-:-:S05]  /*9220*/  CS2R R6, SRZ ;  /* 0x0000000000067805 */ /* 0x000fca000001ff00 */
[----:B------:R0:W-:Y:S01]  /*9230*/  STG.E.128 desc[UR36][R16.64], R4 ;  /* 0x0000000410007986 */ /* 0x0001e2000c101d24 */
[----:B------:R-:W-:Y:S05]  /*9240*/  BRA `(.L_x_6119) ;  /* 0x0000000800c87947 */ /* 0x000fea0003800000 */
.L_x_6127:
        /* <DEDUP_REMOVED lines=25> */
.L_x_6132:
[----:B------:R-:W-:Y:S05]  /*93e0*/  BSYNC B0 ;  /* 0x0000000000007941 */ /* 0x000fea0003800000 */
.L_x_6131:
[----:B------:R-:W-:-:S05]  /*93f0*/  LOP3.LUT R3, R0, R3, RZ, 0xfc, !PT ;  /* 0x0000000300037212 */ /* 0x000fca00078efcff */
[----:B------:R0:W-:Y:S01]  /*9400*/  STG.E.U8 desc[UR36][R16.64], R3 ;  /* 0x0000000310007986 */ /* 0x0001e2000c101124 */
[----:B------:R-:W-:Y:S05]  /*9410*/  BRA `(.L_x_6119) ;  /* 0x0000000800547947 */ /* 0x000fea0003800000 */
.L_x_6130:
        /* <DEDUP_REMOVED lines=17> */
.L_x_6134:
[----:B------:R-:W-:Y:S01]  /*9530*/  IMAD.MOV.U32 R0, RZ, RZ, 0x7f ;  /* 0x0000007fff007424 */ /* 0x000fe200078e00ff */
[----:B------:R-:W-:-:S04]  /*9540*/  ISETP.GT.U32.AND P0, PT, R2, 0x7f800000, PT ;  /* 0x7f8000000200780c */ /* 0x000fc80003f04070 */
[----:B------:R-:W-:-:S09]  /*9550*/  SEL R0, R0, 0x7c, P0 ;  /* 0x0000007c00007807 */ /* 0x000fd20000000000 */
.L_x_6135:
[----:B------:R-:W-:Y:S05]  /*9560*/  BSYNC B0 ;  /* 0x0000000000007941 */ /* 0x000fea0003800000 */
.L_x_6133:
[----:B------:R-:W-:-:S04]  /*9570*/  LOP3.LUT R2, R3, 0x80000000, RZ, 0xc0, !PT ;  /* 0x8000000003027812 */ /* 0x000fc800078ec0ff */
[----:B------:R-:W-:-:S04]  /*9580*/  SHF.R.U32.HI R3, RZ, 0x18, R2 ;  /* 0x00000018ff037819 */ /* 0x000fc80000011602 */
[----:B------:R-:W-:-:S05]  /*9590*/  LOP3.LUT R3, R0, R3, RZ, 0xfc, !PT ;  /* 0x0000000300037212 */ /* 0x000fca00078efcff */
[----:B------:R0:W-:Y:S01]  /*95a0*/  STG.E.U8 desc[UR36][R16.64], R3 ;  /* 0x0000000310007986 */ /* 0x0001e2000c101124 */
[----:B------:R-:W-:Y:S05]  /*95b0*/  BRA `(.L_x_6119) ;  /* 0x0000000400ec7947 */ /* 0x000fea0003800000 */
.L_x_6129:
        /* <DEDUP_REMOVED lines=8> */
.L_x_6126:
        /* <DEDUP_REMOVED lines=11> */
.L_x_6138:
        /* <DEDUP_REMOVED lines=21> */
.L_x_6141:
[----:B------:R-:W-:-:S04]  /*9840*/  LOP3.LUT R2, R3, 0x80000000, RZ, 0xc0, !PT ;  /* 0x8000000003027812 */ /* 0x000fc800078ec0ff */
[----:B------:R-:W-:-:S04]  /*9850*/  SHF.R.U32.HI R3, RZ, 0x18, R2 ;  /* 0x00000018ff037819 */ /* 0x000fc80000011602 */
[----:B------:R-:W-:-:S04]  /*9860*/  LOP3.LUT R0, R0, R3, RZ, 0xfc, !PT ;  /* 0x0000000300007212 */ /* 0x000fc800078efcff */
[----:B------:R-:W-:-:S07]  /*9870*/  PRMT R8, R0, 0x7610, R8 ;  /* 0x0000761000087816 */ /* 0x000fce0000000008 */
.L_x_6140:
[----:B------:R-:W-:Y:S05]  /*9880*/  BSYNC B0 ;  /* 0x0000000000007941 */ /* 0x000fea0003800000 */
.L_x_6139:
[----:B------:R0:W-:Y:S01]  /*9890*/  STG.E.U8 desc[UR36][R16.64], R8 ;  /* 0x0000000810007986 */ /* 0x0001e2000c101124 */
[----:B------:R-:W-:Y:S05]  /*98a0*/  BRA `(.L_x_6119) ;  /* 0x0000000400307947 */ /* 0x000fea0003800000 */
.L_x_6137:
[----:B------:R-:W-:Y:S01]  /*98b0*/  UMOV UR4, 0xf0000000 ;  /* 0xf000000000047882 */ /* 0x000fe20000000000 */
[----:B------:R-:W-:Y:S01]  /*98c0*/  UMOV UR5, 0x380fffff ;  /* 0x380fffff00057882 */ /* 0x000fe20000000000 */
[----:B------:R-:W0:Y:S01]  /*98d0*/  F2F.F32.F64 R3, R4 ;  /* 0x0000000400037310 */ /* 0x000e220000301000 */
        /* <DEDUP_REMOVED lines=18> */
.L_x_6144:
[----:B------:R-:W-:-:S04]  /*9a00*/  LOP3.LUT R2, R3, 0x80000000, RZ, 0xc0, !PT ;  /* 0x8000000003027812 */ /* 0x000fc800078ec0ff */
[----:B------:R-:W-:-:S04]  /*9a10*/  SHF.R.U32.HI R3, RZ, 0x18, R2 ;  /* 0x00000018ff037819 */ /* 0x000fc80000011602 */
[----:B------:R-:W-:-:S04]  /*9a20*/  LOP3.LUT R0, R0, R3, RZ, 0xfc, !PT ;  /* 0x0000000300007212 */ /* 0x000fc800078efcff */
[----:B------:R-:W-:-:S07]  /*9a30*/  PRMT R8, R0, 0x7610, R8 ;  /* 0x0000761000087816 */ /* 0x000fce0000000008 */
.L_x_6143:
[----:B------:R-:W-:Y:S05]  /*9a40*/  BSYNC B0 ;  /* 0x0000000000007941 */ /* 0x000fea0003800000 */
.L_x_6142:
[----:B------:R0:W-:Y:S01]  /*9a50*/  STG.E.U8 desc[UR36][R16.64], R8 ;  /* 0x0000000810007986 */ /* 0x0001e2000c101124 */
[----:B------:R-:W-:Y:S05]  /*9a60*/  BRA `(.L_x_6119) ;  /* 0x0000000000c07947 */ /* 0x000fea0003800000 */
.L_x_6136:
        /* <DEDUP_REMOVED lines=26> */
.L_x_6118:
        /* <DEDUP_REMOVED lines=16> */
.L_x_6147:
[----:B------:R-:W-:Y:S05]  /*9d10*/  BRA `(.L_x_6119) ;  /* 0x0000000000147947 */ /* 0x000fea0003800000 */
.L_x_6146:
[----:B------:R-:W0:Y:S02]  /*9d20*/  F2I.U64.F64.TRUNC R4, R4 ;  /* 0x0000000400047311 */ /* 0x000e24000030d800 */
[----:B0-----:R0:W-:Y:S01]  /*9d30*/  STG.E.64 desc[UR36][R16.64], R4 ;  /* 0x0000000410007986 */ /* 0x0011e2000c101b24 */
[----:B------:R-:W-:Y:S05]  /*9d40*/  BRA `(.L_x_6119) ;  /* 0x0000000000087947 */ /* 0x000fea0003800000 */
.L_x_6145:
[----:B------:R-:W0:Y:S02]  /*9d50*/  F2I.U32.F64.TRUNC R5, R4 ;  /* 0x0000000400057311 */ /* 0x000e24000030d000 */
[----:B0-----:R0:W-:Y:S02]  /*9d60*/  STG.E desc[UR36][R16.64], R5 ;  /* 0x0000000510007986 */ /* 0x0011e4000c101924 */
.L_x_6119:
[----:B------:R-:W-:-:S07]  /*9d70*/  VIADD R19, R19, 0x80 ;  /* 0x0000008013137836 */ /* 0x000fce0000000000 */
.L_x_6079:
[----:B------:R-:W-:Y:S05]  /*9d80*/  BSYNC B6 ;  /* 0x0000000000067941 */ /* 0x000fea0003800000 */
.L_x_6078:
[----:B------:R-:W-:Y:S02]  /*9d90*/  ULDC UR4, c[0x0][0x210] ;  /* 0x0000840000047ab9 */ /* 0x000fe40000000800 */
[----:B------:R-:W-:-:S13]  /*9da0*/  ISETP.GE.AND P0, PT, R19, UR4, PT ;  /* 0x0000000413007c0c */ /* 0x000fda000bf06270 */
[----:B------:R-:W-:Y:S05]  /*9db0*/  @P0 EXIT ;  /* 0x000000000000094d */ /* 0x000fea0003800000 */
        /* <DEDUP_REMOVED lines=303> */
.L_x_6148:
        /* <DEDUP_REMOVED lines=21> */
.L_x_6152:
[----:B------:R-:W2:Y:S02]  /*b200*/  LDG.E.U8 R2, desc[UR36][R2.64] ;  /* 0x0000002402027981 */ /* 0x000ea4000c1e1100 */
[----:B--2---:R0:W1:Y:S01]  /*b210*/  I2F.F64.U16 R4, R2 ;  /* 0x0000000200047312 */ /* 0x0040620000101800 */
[----:B------:R-:W-:Y:S05]  /*b220*/  BRA `(.L_x_6154) ;  /* 0x0000000c00707947 */ /* 0x000fea0003800000 */
.L_x_6151:
[----:B------:R-:W-:-:S13]  /*b230*/  ISETP.NE.AND P0, PT, R4, 0x2, PT ;  /* 0x000000020400780c */ /* 0x000fda0003f05270 */
[----:B------:R-:W-:Y:S05]  /*b240*/  @!P0 BRA `(.L_x_6155) ;  /* 0x0000000000288947 */ /* 0x000fea0003800000 */
[----:B------:R-:W-:-:S13]  /*b250*/  ISETP.NE.AND P0, PT, R4, 0x3, PT ;  /* 0x000000030400780c */ /* 0x000fda0003f05270 */
[----:B------:R-:W-:Y:S05]  /*b260*/  @!P0 BRA `(.L_x_6156) ;  /* 0x0000000000148947 */ /* 0x000fea0003800000 */
[----:B------:R-:W-:-:S13]  /*b270*/  ISETP.NE.AND P0, PT, R4, 0x4, PT ;  /* 0x000000040400780c */ /* 0x000fda0003f05270 */
[----:B------:R-:W-:Y:S05]  /*b280*/  @P0 BRA `(.L_x_6153) ;  /* 0x0000000800fc0947 */ /* 0x000fea0003800000 */
[----:B------:R-:W2:Y:S02]  /*b290*/  LDG.E.64 R4, desc[UR36][R2.64] ;  /* 0x0000002402047981 */ /* 0x000ea4000c1e1b00 */
[----:B--2---:R-:W2:Y:S01]  /*b2a0*/  I2F.F64.S64 R4, R4 ;  /* 0x0000000400047312 */ /* 0x004ea20000301c00 */
[----:B------:R-:W-:Y:S05]  /*b2b0*/  BRA `(.L_x_6154) ;  /* 0x0000000c004c7947 */ /* 0x000fea0003800000 */
.L_x_6156:
[----:B------:R-:W2:Y:S02]  /*b2c0*/  LDG.E R2, desc[UR36][R2.64] ;  /* 0x0000002402027981 */ /* 0x000ea4000c1e1900 */
[----:B--2---:R3:W4:Y:S01]  /*b2d0*/  I2F.F64 R4, R2 ;  /* 0x0000000200047312 */ /* 0x0047220000201c00 */
[----:B------:R-:W-:Y:S05]  /*b2e0*/  BRA `(.L_x_6154) ;  /* 0x0000000c00407947 */ /* 0x000fea0003800000 */
.L_x_6155:
[----:B------:R-:W2:Y:S02]  /*b2f0*/  LDG.E.U16 R2, desc[UR36][R2.64] ;  /* 0x0000002402027981 */ /* 0x000ea4000c1e1500 */
[----:B--2---:R0:W1:Y:S01]  /*b300*/  I2F.F64.S16 R4, R2 ;  /* 0x0000000200047312 */ /* 0x0040620000101c00 */
[----:B------:R-:W-:Y:S05]  /*b310*/  BRA `(.L_x_6154) ;  /* 0x0000000c00347947 */ /* 0x000fea0003800000 */
.L_x_6150:
        /* <DEDUP_REMOVED lines=10> */
.L_x_6158:
[----:B------:R-:W2:Y:S02]  /*b3c0*/  LDG.E.U16 R0, desc[UR36][R2.64] ;  /* 0x0000002402007981 */ /* 0x000ea4000c1e1500 */
[----:B--2---:R-:W-:-:S05]  /*b3d0*/  HADD2.F32 R0, -RZ, R0.H0_H0 ;  /* 0x20000000ff007230 */ /* 0x004fca0000004100 */
[----:B------:R-:W-:-:S04]  /*b3e0*/  FMUL.FTZ R0, R0, 1 ;  /* 0x3f80000000007820 */ /* 0x000fc80000410000 */
[----:B------:R0:W1:Y:S01]  /*b3f0*/  F2F.F64.F32 R4, R0 ;  /* 0x0000000000047310 */ /* 0x0000620000201800 */
[----:B------:R-:W-:Y:S05]  /*b400*/  BRA `(.L_x_6154) ;  /* 0x0000000800f87947 */ /* 0x000fea0003800000 */
.L_x_6157:
        /* <DEDUP_REMOVED lines=10> */
.L_x_6160:
[----:B------:R-:W2:Y:S02]  /*b4b0*/  LDG.E.U16 R2, desc[UR36][R2.64] ;  /* 0x0000002402027981 */ /* 0x000ea4000c1e1500 */
[----:B--2---:R-:W-:-:S05]  /*b4c0*/  HADD2.F32 R0, -RZ, R2.H0_H0 ;  /* 0x20000002ff007230 */ /* 0x004fca0000004100 */
[----:B------:R-:W-:-:S04]  /*b4d0*/  FMUL.FTZ R0, R0, 1 ;  /* 0x3f80000000007820 */ /* 0x000fc80000410000 */
[----:B------:R0:W1:Y:S01]  /*b4e0*/  F2F.F64.F32 R4, R0 ;  /* 0x0000000000047310 */ /* 0x0000620000201800 */
[----:B------:R-:W-:Y:S05]  /*b4f0*/  BRA `(.L_x_6154) ;  /* 0x0000000800bc7947 */ /* 0x000fea0003800000 */
.L_x_6159:
[----:B------:R0:W5:Y:S01]  /*b500*/  LDG.E.64 R4, desc[UR36][R2.64] ;  /* 0x0000002402047981 */ /* 0x000162000c1e1b00 */
[----:B------:R-:W-:Y:S05]  /*b510*/  BRA `(.L_x_6154) ;  /* 0x0000000800b47947 */ /* 0x000fea0003800000 */
.L_x_6149:
        /* <DEDUP_REMOVED lines=13> */
.L_x_6163:
[----:B------:R0:W5:Y:S01]  /*b5f0*/  LDG.E.64 R4, desc[UR36][R2.64] ;  /* 0x0000002402047981 */ /* 0x000162000c1e1b00 */
[----:B------:R-:W-:Y:S05]  /*b600*/  BRA `(.L_x_6154) ;  /* 0x0000000800787947 */ /* 0x000fea0003800000 */
.L_x_6162:
        /* <DEDUP_REMOVED lines=28> */
.L_x_6165:
        /* <DEDUP_REMOVED lines=15> */
.L_x_6164:
[----:B------:R-:W2:Y:S02]  /*b8c0*/  LDG.E.U16 R0, desc[UR36][R2.64] ;  /* 0x0000002402007981 */ /* 0x000ea4000c1e1500 */
[----:B--2---:R-:W-:-:S04]  /*b8d0*/  IMAD.U32 R0, R0, 0x10000, RZ ;  /* 0x0001000000007824 */ /* 0x004fc800078e00ff */
[----:B------:R-:W-:-:S04]  /*b8e0*/  FMUL.FTZ R0, R0, 1 ;  /* 0x3f80000000007820 */ /* 0x000fc80000410000 */
[----:B------:R0:W1:Y:S01]  /*b8f0*/  F2F.F64.F32 R4, R0 ;  /* 0x0000000000047310 */ /* 0x0000620000201800 */
[----:B------:R-:W-:Y:S05]  /*b900*/  BRA `(.L_x_6154) ;  /* 0x0000000400b87947 */ /* 0x000fea0003800000 */
.L_x_6161:
        /* <DEDUP_REMOVED lines=11> */
.L_x_6168:
        /* <DEDUP_REMOVED lines=21> */
.L_x_6172:
[----:B------:R-:W-:Y:S05]  /*bb10*/  BSYNC B1 ;  /* 0x0000000000017941 */ /* 0x000fea0003800000 */
.L_x_6171:
[----:B------:R-:W-:Y:S01]  /*bb20*/  LEA R3, R0, 0x3b800000, 0x17 ;  /* 0x3b80000000037811 */ /* 0x000fe200078eb8ff */
[----:B------:R-:W-:-:S05]  /*bb30*/  IMAD.SHL.U32 R0, R2, 0x100000, RZ ;  /* 0x0010000002007824 */ /* 0x000fca00078e00ff */
[----:B------:R-:W-:-:S07]  /*bb40*/  LOP3.LUT R0, R3, R0, R4, 0xfe, !PT ;  /* 0x0000000003007212 */ /* 0x000fce00078efe04 */
.L_x_6170:
[----:B------:R-:W-:Y:S05]  /*bb50*/  BSYNC B0 ;  /* 0x0000000000007941 */ /* 0x000fea0003800000 */
.L_x_6169:
[----:B------:R-:W-:-:S04]  /*bb60*/  FMUL.FTZ R0, R0, 1 ;  /* 0x3f80000000007820 */ /* 0x000fc80000410000 */
[----:B------:R0:W1:Y:S01]  /*bb70*/  F2F.F64.F32 R4, R0 ;  /* 0x0000000000047310 */ /* 0x0000620000201800 */
[----:B------:R-:W-:Y:S05]  /*bb80*/  BRA `(.L_x_6154) ;  /* 0x0000000400187947 */ /* 0x000fea0003800000 */
.L_x_6167:
        /* <DEDUP_REMOVED lines=12> */
[----:B------:R-:W-:Y:S02]  /*bc50*/  SHF.L.U32 R4, R3, 0x1f, RZ ;  /* 0x0000001f03047819 */ /* 0x000fe400000006ff */
[----:B------:R-:W-:-:S05]  /*bc60*/  SHF.R.U32.HI R0, RZ, 0x2, R0 ;  /* 0x00000002ff007819 */ /* 0x000fca0000011600 */
[----:B------:R-:W-:Y:S05]  /*bc70*/  @P0 BRA `(.L_x_6176) ;  /* 0x0000000000180947 */ /* 0x000fea0003800000 */
[----:B------:R-:W0:Y:S02]  /*bc80*/  FLO.U32 R3, R2 ;  /* 0x0000000200037300 */ /* 0x000e2400000e0000 */
[----:B0-----:R-:W-:-:S04]  /*bc90*/  IADD3 R3, -R3, 0x1f, RZ ;  /* 0x0000001f03037810 */ /* 0x001fc80007ffe1ff */
[----:B------:R-:W-:Y:S01]  /*bca0*/  IADD3 R0, R0, 0x1e, -R3 ;  /* 0x0000001e00007810 */ /* 0x000fe20007ffe803 */
[----:B------:R-:W-:-:S05]  /*bcb0*/  VIADD R5, R3, 0xffffffe3 ;  /* 0xffffffe303057836 */ /* 0x000fca0000000000 */
[----:B------:R-:W-:-:S04]  /*bcc0*/  SHF.L.U32 R5, R2, R5, RZ ;  /* 0x0000000502057219 */ /* 0x000fc800000006ff */
[----:B------:R-:W-:-:S07]  /*bcd0*/  LOP3.LUT R2, R5, 0x3, RZ, 0xc0, !PT ;  /* 0x0000000305027812 */ /* 0x000fce00078ec0ff */
.L_x_6176:
[----:B------:R-:W-:Y:S05]  /*bce0*/  BSYNC B1 ;  /* 0x0000000000017941 */ /* 0x000fea0003800000 */
.L_x_6175:
[----:B------:R-:W-:Y:S01]  /*bcf0*/  LEA R3, R0, 0x37800000, 0x17 ;  /* 0x3780000000037811 */ /* 0x000fe200078eb8ff */
[----:B------:R-:W-:-:S05]  /*bd00*/  IMAD.SHL.U32 R0, R2, 0x200000, RZ ;  /* 0x0020000002007824 */ /* 0x000fca00078e00ff */
[----:B------:R-:W-:-:S07]  /*bd10*/  LOP3.LUT R0, R3, R0, R4, 0xfe, !PT ;  /* 0x0000000003007212 */ /* 0x000fce00078efe04 */
.L_x_6174:
[----:B------:R-:W-:Y:S05]  /*bd20*/  BSYNC B0 ;  /* 0x0000000000007941 */ /* 0x000fea0003800000 */
.L_x_6173:
[----:B------:R-:W-:-:S04]  /*bd30*/  FMUL.FTZ R0, R0, 1 ;  /* 0x3f80000000007820 */ /* 0x000fc80000410000 */
[----:B------:R0:W1:Y:S01]  /*bd40*/  F2F.F64.F32 R4, R0 ;  /* 0x0000000000047310 */ /* 0x0000620000201800 */
[----:B------:R-:W-:Y:S05]  /*bd50*/  BRA `(.L_x_6154) ;  /* 0x0000000000a47947 */ /* 0x000fea0003800000 */
.L_x_6166:
        /* <DEDUP_REMOVED lines=14> */
.L_x_6180:
[----:B------:R-:W-:Y:S05]  /*be40*/  BSYNC B0 ;  /* 0x0000000000007941 */ /* 0x000fea0003800000 */
.L_x_6179:
[----:B------:R-:W-:-:S04]  /*be50*/  FMUL.FTZ R0, R0, 1 ;  /* 0x3f80000000007820 */ /* 0x000fc80000410000 */
[----:B------:R0:W1:Y:S01]  /*be60*/  F2F.F64.F32 R4, R0 ;  /* 0x0000000000047310 */ /* 0x0000620000201800 */
[----:B------:R-:W-:Y:S05]  /*be70*/  BRA `(.L_x_6154) ;  /* 0x00000000005c7947 */ /* 0x000fea0003800000 */
.L_x_6153:
[----:B------:R-:W-:Y:S01]  /*be80*/  MOV R0, 0x1c0 ;  /* 0x000001c000007802 */ /* 0x000fe20000000f00 */
[----:B------:R-:W-:Y:S01]  /*be90*/  ULDC.64 UR4, c[0x4][0x1a0] ;  /* 0x0100680000047ab9 */ /* 0x000fe20000000a00 */
[----:B------:R-:W-:Y:S01]  /*bea0*/  ULDC.64 UR6, c[0x4][0x60] ;  /* 0x0100180000067ab9 */ /* 0x000fe20000000a00 */
[----:B------:R-:W-:Y:S01]  /*beb0*/  IMAD.U32 R4, RZ, RZ, UR4 ;  /* 0x00000004ff047e24 */ /* 0x000fe2000f8e00ff */
[----:B------:R0:W1:Y:S01]  /*bec0*/  LDC.64 R2, c[0x4][R0] ;  /* 0x0100000000027b82 */ /* 0x0000620000000a00 */
[----:B------:R-:W-:Y:S01]  /*bed0*/  IMAD.U32 R5, RZ, RZ, UR5 ;  /* 0x00000005ff057e24 */ /* 0x000fe2000f8e00ff */
[----:B------:R-:W-:Y:S01]  /*bee0*/  ULDC.64 UR4, c[0x4][0x1a8] ;  /* 0x01006a0000047ab9 */ /* 0x000fe20000000a00 */
[----:B------:R-:W-:Y:S01]  /*bef0*/  HFMA2.MMA R13, -RZ, RZ, 0, 0 ;  /* 0x00000000ff0d7435 */ /* 0x000fe200000001ff */
[----:B------:R-:W-:Y:S02]  /*bf00*/  IMAD.U32 R6, RZ, RZ, UR4 ;  /* 0x00000004ff067e24 */ /* 0x000fe4000f8e00ff */
[----:B------:R-:W-:-:S02]  /*bf10*/  IMAD.U32 R7, RZ, RZ, UR5 ;  /* 0x00000005ff077e24 */ /* 0x000fc4000f8e00ff */
[----:B------:R-:W-:Y:S02]  /*bf20*/  IMAD.U32 R10, RZ, RZ, UR6 ;  /* 0x00000006ff0a7e24 */ /* 0x000fe4000f8e00ff */
[----:B------:R-:W-:Y:S02]  /*bf30*/  IMAD.U32 R11, RZ, RZ, UR7 ;  /* 0x00000007ff0b7e24 */ /* 0x000fe4000f8e00ff */
[----:B------:R-:W-:Y:S02]  /*bf40*/  IMAD.MOV.U32 R8, RZ, RZ, 0x4e ;  /* 0x0000004eff087424 */ /* 0x000fe400078e00ff */
[----:B0-----:R-:W-:-:S07]  /*bf50*/  IMAD.MOV.U32 R12, RZ, RZ, 0x1 ;  /* 0x00000001ff0c7424 */ /* 0x001fce00078e00ff */
[----:B------:R-:W-:-:S07]  /*bf60*/  LEPC R20, `(.L_x_6181) ;  /* 0x000000001014794e */ /* 0x000fce0000000000 */
[----:B-1----:R-:W-:Y:S05]  /*bf70*/  CALL.ABS.NOINC R2 ;  /* 0x0000000002007343 */ /* 0x002fea0003c00000 */
.L_x_6181:
[----:B------:R-:W-:Y:S01]  /*bf80*/  CS2R R4, SRZ ;  /* 0x0000000000047805 */ /* 0x000fe2000001ff00 */
[----:B------:R-:W-:Y:S06]  /*bf90*/  BRA `(.L_x_6154) ;  /* 0x0000000000147947 */ /* 0x000fec0003800000 */
.L_x_6178:
[----:B------:R-:W2:Y:S02]  /*bfa0*/  LDG.E.64 R4, desc[UR36][R2.64] ;  /* 0x0000002402047981 */ /* 0x000ea4000c1e1b00 */
[----:B--2---:R-:W0:Y:S01]  /*bfb0*/  I2F.F64.U64 R4, R4 ;  /* 0x0000000400047312 */ /* 0x004e220000301800 */
[----:B------:R-:W-:Y:S05]  /*bfc0*/  BRA `(.L_x_6154) ;  /* 0x0000000000087947 */ /* 0x000fea0003800000 */
.L_x_6177:
[----:B------:R-:W2:Y:S02]  /*bfd0*/  LDG.E R2, desc[UR36][R2.64] ;  /* 0x0000002402027981 */ /* 0x000ea4000c1e1900 */
[----:B--2---:R0:W1:Y:S02]  /*bfe0*/  I2F.F64.U32 R4, R2 ;  /* 0x0000000200047312 */ /* 0x0040640000201800 */
.L_x_6154:
[----:B012-45:R-:W-:Y:S01]  /*bff0*/  DSETP.GTU.AND P0, PT, |R4|, +INF , PT ;  /* 0x7ff000000400742a */ /* 0x037fe20003f0c200 */
[----:B------:R-:W0:-:S13]  /*c000*/  LDC.U8 R8, c[0x0][0x430] ;  /* 0x00010c00ff087b82 */ /* 0x000e1a0000000000 */
[----:B---3--:R-:W1:Y:S01]  /*c010*/  @!P0 LDC.64 R2, c[0x0][0x420] ;  /* 0x00010800ff028b82 */ /* 0x008e620000000a00 */
[----:B0-----:R-:W-:-:S04]  /*c020*/  PRMT R0, R8, 0x9910, RZ ;  /* 0x0000991008007816 */ /* 0x001fc800000000ff */
[----:B------:R-:W-:Y:S01]  /*c030*/  ISETP.GT.AND P1, PT, R0, 0x9, PT ;  /* 0x000000090000780c */ /* 0x000fe20003f24270 */
[----:B-1----:R-:W-:Y:S01]  /*c040*/  @!P0 DSETP.MIN.AND P2, P3, R4, R2, PT ;  /* 0x000000020400822a */ /* 0x002fe20003b40000 */
        /* <DEDUP_REMOVED lines=21> */
.L_x_6185:
[----:B------:R-:W0:Y:S02]  /*c1a0*/  F2I.S64.F64.TRUNC R4, R4 ;  /* 0x0000000400047311 */ /* 0x000e24000030d900 */
[----:B0-----:R-:W-:-:S05]  /*c1b0*/  IMAD.MOV.U32 R3, RZ, RZ, R4 ;  /* 0x000000ffff037224 */ /* 0x001fca00078e0004 */
[----:B------:R-:W-:Y:S01]  /*c1c0*/  STG.E.U8 desc[UR36][R16.64], R3 ;  /* 0x0000000310007986 */ /* 0x000fe2000c101124 */
[----:B------:R-:W-:Y:S05]  /*c1d0*/  EXIT ;  /* 0x000000000000794d */ /* 0x000fea0003800000 */
.L_x_6184:
        /* <DEDUP_REMOVED lines=9> */
.L_x_6188:
[----:B------:R-:W0:Y:S02]  /*c270*/  F2I.F64.TRUNC R5, R4 ;  /* 0x0000000400057311 */ /* 0x000e24000030d100 */
[----:B0-----:R-:W-:Y:S01]  /*c280*/  STG.E desc[UR36][R16.64], R5 ;  /* 0x0000000510007986 */ /* 0x001fe2000c101924 */
[----:B------:R-:W-:Y:S05]  /*c290*/  EXIT ;  /* 0x000000000000794d */ /* 0x000fea0003800000 */
.L_x_6187:
[----:B------:R-:W0:Y:S02]  /*c2a0*/  F2I.F64.TRUNC R5, R4 ;  /* 0x0000000400057311 */ /* 0x000e24000030d100 */
[----:B0-----:R-:W-:Y:S01]  /*c2b0*/  STG.E.U16 desc[UR36][R16.64], R5 ;  /* 0x0000000510007986 */ /* 0x001fe2000c101524 */
[----:B------:R-:W-:Y:S05]  /*c2c0*/  EXIT ;  /* 0x000000000000794d */ /* 0x000fea0003800000 */
.L_x_6183:
        /* <DEDUP_REMOVED lines=13> */
.L_x_6190:
        /* <DEDUP_REMOVED lines=8> */
.L_x_6189:
        /* <DEDUP_REMOVED lines=12> */
[----:B------:R-:W-:Y:S01]  /*c4e0*/  STG.E.64 desc[UR36][R16.64], R2 ;  /* 0x0000000210007986 */ /* 0x000fe2000c101b24 */
[----:B------:R-:W-:Y:S05]  /*c4f0*/  EXIT ;  /* 0x000000000000794d */ /* 0x000fea0003800000 */
.L_x_6192:
[----:B------:R-:W-:Y:S01]  /*c500*/  UMOV UR4, 0xf0000000 ;  /* 0xf000000000047882 */ /* 0x000fe20000000000 */
[----:B------:R-:W-:Y:S01]  /*c510*/  UMOV UR5, 0x380fffff ;  /* 0x380fffff00057882 */ /* 0x000fe20000000000 */
[----:B------:R-:W0:Y:S01]  /*c520*/  F2F.F32.F64 R0, R4 ;  /* 0x0000000400007310 */ /* 0x000e220000301000 */
[----:B------:R-:W-:-:S14]  /*c530*/  DSETP.GEU.AND P0, PT, |R4|, UR4, PT ;  /* 0x0000000404007e2a */ /* 0x000fdc000bf0e200 */
[----:B0-----:R-:W-:-:S05]  /*c540*/  @!P0 FMUL R0, R0, 1.175494350822287508e-38 ;  /* 0x0080000000008820 */ /* 0x001fca0000400000 */
[----:B------:R-:W-:-:S04]  /*c550*/  F2FP.F16.F32.PACK_AB R3, RZ, R0 ;  /* 0x00000000ff03723e */ /* 0x000fc800000000ff */
[----:B------:R-:W-:-:S05]  /*c560*/  PRMT R3, R3, 0x5410, RZ ;  /* 0x0000541003037816 */ /* 0x000fca00000000ff */
[----:B------:R-:W-:Y:S01]  /*c570*/  STG.E desc[UR36][R16.64], R3 ;  /* 0x0000000310007986 */ /* 0x000fe2000c101924 */
[----:B------:R-:W-:Y:S05]  /*c580*/  EXIT ;  /* 0x000000000000794d */ /* 0x000fea0003800000 */
.L_x_6191:
[----:B------:R-:W-:Y:S01]  /*c590*/  STG.E.64 desc[UR36][R16.64], R4 ;  /* 0x0000000410007986 */ /* 0x000fe2000c101b24 */
[----:B------:R-:W-:Y:S05]  /*c5a0*/  EXIT ;  /* 0x000000000000794d */ /* 0x000fea0003800000 */
.L_x_6182:
        /* <DEDUP_REMOVED lines=10> */
[----:B------:R-:W-:Y:S01]  /*c650*/  STG.E.U8 desc[UR36][R16.64], R3 ;  /* 0x0000000310007986 */ /* 0x000fe2000c101124 */
[----:B------:R-:W-:Y:S05]  /*c660*/  EXIT ;  /* 0x000000000000794d */ /* 0x000fea0003800000 */
.L_x_6195:
[----:B------:R-:W-:-:S05]  /*c670*/  CS2R R6, SRZ ;  /* 0x0000000000067805 */ /* 0x000fca000001ff00 */
[----:B------:R-:W-:Y:S01]  /*c680*/  STG.E.128 desc[UR36][R16.64], R4 ;  /* 0x0000000410007986 */ /* 0x000fe2000c101d24 */
[----:B------:R-:W-:Y:S05]  /*c690*/  EXIT ;  /* 0x000000000000794d */ /* 0x000fea0003800000 */
.L_x_6194:
        /* <DEDUP_REMOVED lines=25> */
.L_x_6199:
[----:B------:R-:W-:Y:S05]  /*c830*/  BSYNC B0 ;  /* 0x0000000000007941 */ /* 0x000fea0003800000 */
.L_x_6198:
[----:B------:R-:W-:-:S05]  /*c840*/  LOP3.LUT R3, R0, R3, RZ, 0xfc, !PT ;  /* 0x0000000300037212 */ /* 0x000fca00078efcff */
[----:B------:R-:W-:Y:S01]  /*c850*/  STG.E.U8 desc[UR36][R16.64], R3 ;  /* 0x0000000310007986 */ /* 0x000fe2000c101124 */
[----:B------:R-:W-:Y:S05]  /*c860*/  EXIT ;  /* 0x000000000000794d */ /* 0x000fea0003800000 */
.L_x_6197:
        /* <DEDUP_REMOVED lines=17> */
.L_x_6201:
[----:B------:R-:W-:Y:S01]  /*c980*/  IMAD.MOV.U32 R0, RZ, RZ, 0x7f ;  /* 0x0000007fff007424 */ /* 0x000fe200078e00ff */
[----:B------:R-:W-:-:S04]  /*c990*/  ISETP.GT.U32.AND P0, PT, R2, 0x7f800000, PT ;  /* 0x7f8000000200780c */ /* 0x000fc80003f04070 */
[----:B------:R-:W-:-:S09]  /*c9a0*/  SEL R0, R0, 0x7c, P0 ;  /* 0x0000007c00007807 */ /* 0x000fd20000000000 */
.L_x_6202:
[----:B------:R-:W-:Y:S05]  /*c9b0*/  BSYNC B0 ;  /* 0x0000000000007941 */ /* 0x000fea0003800000 */
.L_x_6200:
[----:B------:R-:W-:-:S04]  /*c9c0*/  LOP3.LUT R2, R3, 0x80000000, RZ, 0xc0, !PT ;  /* 0x8000000003027812 */ /* 0x000fc800078ec0ff */
[----:B------:R-:W-:-:S04]  /*c9d0*/  SHF.R.U32.HI R3, RZ, 0x18, R2 ;  /* 0x00000018ff037819 */ /* 0x000fc80000011602 */
[----:B------:R-:W-:-:S05]  /*c9e0*/  LOP3.LUT R3, R0, R3, RZ, 0xfc, !PT ;  /* 0x0000000300037212 */ /* 0x000fca00078efcff */
[----:B------:R-:W-:Y:S01]  /*c9f0*/  STG.E.U8 desc[UR36][R16.64], R3 ;  /* 0x0000000310007986 */ /* 0x000fe2000c101124 */
[----:B------:R-:W-:Y:S05]  /*ca00*/  EXIT ;  /* 0x000000000000794d */ /* 0x000fea0003800000 */
.L_x_6196:
        /* <DEDUP_REMOVED lines=8> */
.L_x_6193:
        /* <DEDUP_REMOVED lines=11> */
.L_x_6205:
        /* <DEDUP_REMOVED lines=21> */
.L_x_6208:
[----:B------:R-:W-:-:S04]  /*cc90*/  LOP3.LUT R2, R3, 0x80000000, RZ, 0xc0, !PT ;  /* 0x8000000003027812 */ /* 0x000fc800078ec0ff */
[----:B------:R-:W-:-:S04]  /*cca0*/  SHF.R.U32.HI R3, RZ, 0x18, R2 ;  /* 0x00000018ff037819 */ /* 0x000fc80000011602 */
[----:B------:R-:W-:-:S04]  /*ccb0*/  LOP3.LUT R0, R0, R3, RZ, 0xfc, !PT ;  /* 0x0000000300007212 */ /* 0x000fc800078efcff */
[----:B------:R-:W-:-:S07]  /*ccc0*/  PRMT R8, R0, 0x7610, R8 ;  /* 0x0000761000087816 */ /* 0x000fce0000000008 */
.L_x_6207:
[----:B------:R-:W-:Y:S05]  /*ccd0*/  BSYNC B0 ;  /* 0x0000000000007941 */ /* 0x000fea0003800000 */
.L_x_6206:
[----:B------:R-:W-:Y:S01]  /*cce0*/  STG.E.U8 desc[UR36][R16.64], R8 ;  /* 0x0000000810007986 */ /* 0x000fe2000c101124 */
[----:B------:R-:W-:Y:S05]  /*ccf0*/  EXIT ;  /* 0x000000000000794d */ /* 0x000fea0003800000 */
.L_x_6204:
        /* <DEDUP_REMOVED lines=21> */
.L_x_6211:
[----:B------:R-:W-:-:S04]  /*ce50*/  LOP3.LUT R2, R3, 0x80000000, RZ, 0xc0, !PT ;  /* 0x8000000003027812 */ /* 0x000fc800078ec0ff */
[----:B------:R-:W-:-:S04]  /*ce60*/  SHF.R.U32.HI R3, RZ, 0x18, R2 ;  /* 0x00000018ff037819 */ /* 0x000fc80000011602 */
[----:B------:R-:W-:-:S04]  /*ce70*/  LOP3.LUT R0, R0, R3, RZ, 0xfc, !PT ;  /* 0x0000000300007212 */ /* 0x000fc800078efcff */
[----:B------:R-:W-:-:S07]  /*ce80*/  PRMT R8, R0, 0x7610, R8 ;  /* 0x0000761000087816 */ /* 0x000fce0000000008 */
.L_x_6210:
[----:B------:R-:W-:Y:S05]  /*ce90*/  BSYNC B0 ;  /* 0x0000000000007941 */ /* 0x000fea0003800000 */
.L_x_6209:
[----:B------:R-:W-:Y:S01]  /*cea0*/  STG.E.U8 desc[UR36][R16.64], R8 ;  /* 0x0000000810007986 */ /* 0x000fe2000c101124 */
[----:B------:R-:W-:Y:S05]  /*ceb0*/  EXIT ;  /* 0x000000000000794d */ /* 0x000fea0003800000 */
.L_x_6203:
        /* <DEDUP_REMOVED lines=16> */
[----:B------:R-:W-:Y:S01]  /*cfc0*/  HFMA2.MMA R3, -RZ, RZ, 0, 1.5199184417724609375e-05 ;  /* 0x000000ffff037435 */ /* 0x000fe200000001ff */
        /* <DEDUP_REMOVED lines=9> */
.L_x_6186:
        /* <DEDUP_REMOVED lines=16> */
.L_x_6214:
[----:B------:R-:W-:Y:S05]  /*d160*/  EXIT ;  /* 0x000000000000794d */ /* 0x000fea0003800000 */
.L_x_6213:
[----:B------:R-:W0:Y:S02]  /*d170*/  F2I.U64.F64.TRUNC R4, R4 ;  /* 0x0000000400047311 */ /* 0x000e24000030d800 */
[----:B0-----:R-:W-:Y:S01]  /*d180*/  STG.E.64 desc[UR36][R16.64], R4 ;  /* 0x0000000410007986 */ /* 0x001fe2000c101b24 */
[----:B------:R-:W-:Y:S05]  /*d190*/  EXIT ;  /* 0x000000000000794d */ /* 0x000fea0003800000 */
.L_x_6212:
[----:B------:R-:W0:Y:S02]  /*d1a0*/  F2I.U32.F64.TRUNC R5, R4 ;  /* 0x0000000400057311 */ /* 0x000e24000030d000 */
[----:B0-----:R-:W-:Y:S01]  /*d1b0*/  STG.E desc[UR36][R16.64], R5 ;  /* 0x0000000510007986 */ /* 0x001fe2000c101924 */
[----:B------:R-:W-:Y:S05]  /*d1c0*/  EXIT ;  /* 0x000000000000794d */ /* 0x000fea0003800000 */
.L_x_6215:
        /* <DEDUP_REMOVED lines=11> */
.L_x_36179:


//--------------------- .text._ZN2at6native27unrolled_elementwise_kernelIZZZNS0_21clamp_max_kernel_cudaERNS_18TensorIteratorBaseERKN3c106ScalarEENKUlvE_clEvENKUlvE4_clEvEUldE_St5arrayIPcLm2EELi4E23TrivialOffsetCalculatorILi1EjESF_NS0_6memory12LoadWithCastILi1EEENSG_13StoreWithCastILi1EEEEEviT_T0_T2_T3_T4_T5_ --------------------------
	.section	.text._ZN2at6native27unrolled_elementwise_kernelIZZZNS0_21clamp_max_kernel_cudaERNS_18TensorIteratorBaseERKN3c106ScalarEENKUlvE_clEvENKUlvE4_clEvEUldE_St5arrayIPcLm2EELi4E23TrivialOffsetCalculatorILi1EjESF_NS0_6memory12LoadWithCastILi1EEENSG_13StoreWithCastILi1EEEEEviT_T0_T2_T3_T4_T5_,"ax",@progbits
	.align	128
        .global         _ZN2at6native27unrolled_elementwise_kernelIZZZNS0_21clamp_max_kernel_cudaERNS_18TensorIteratorBaseERKN3c106ScalarEENKUlvE_clEvENKUlvE4_clEvEUldE_St5arrayIPcLm2EELi4E23TrivialOffsetCalculatorILi1EjESF_NS0_6memory12LoadWithCastILi1EEENSG_13StoreWithCastILi1EEEEEviT_T0_T2_T3_T4_T5_
        .type           _ZN2at6native27unrolled_elementwise_kernelIZZZNS0_21clamp_max_kernel_cudaERNS_18TensorIteratorBaseERKN3c106ScalarEENKUlvE_clEvENKUlvE4_clEvEUldE_St5arrayIPcLm2EELi4E23TrivialOffsetCalculatorILi1EjESF_NS0_6memory12LoadWithCastILi1EEENSG_13StoreWithCastILi1EEEEEviT_T0_T2_T3_T4_T5_,@function
        .size           _ZN2at6native27unrolled_elementwise_kernelIZZZNS0_21clamp_max_kernel_cudaERNS_18TensorIteratorBaseERKN3c106ScalarEENKUlvE_clEvENKUlvE4_clEvEUldE_St5arrayIPcLm2EELi4E23TrivialOffsetCalculatorILi1EjESF_NS0_6memory12LoadWithCastILi1EEENSG_13StoreWithCastILi1EEEEEviT_T0_T2_T3_T4_T5_,(.L_x_36180 - _ZN2at6native27unrolled_elementwise_kernelIZZZNS0_21clamp_max_kernel_cudaERNS_18TensorIteratorBaseERKN3c106ScalarEENKUlvE_clEvENKUlvE4_clEvEUldE_St5arrayIPcLm2EELi4E23TrivialOffsetCalculatorILi1EjESF_NS0_6memory12LoadWithCastILi1EEENSG_13StoreWithCastILi1EEEEEviT_T0_T2_T3_T4_T5_)
        .other          _ZN2at6native27unrolled_elementwise_kernelIZZZNS0_21clamp_max_kernel_cudaERNS_18TensorIteratorBaseERKN3c106ScalarEENKUlvE_clEvENKUlvE4_clEvEUldE_St5arrayIPcLm2EELi4E23TrivialOffsetCalculatorILi1EjESF_NS0_6memory12LoadWithCastILi1EEENSG_13StoreWithCastILi1EEEEEviT_T0_T2_T3_T4_T5_,@"STO_CUDA_ENTRY STV_DEFAULT"
_ZN2at6native27unrolled_elementwise_kernelIZZZNS0_21clamp_max_kernel_cudaERNS_18TensorIteratorBaseERKN3c106ScalarEENKUlvE_clEvENKUlvE4_clEvEUldE_St5arrayIPcLm2EELi4E23TrivialOffsetCalculatorILi1EjESF_NS0_6memory12LoadWithCastILi1EEENSG_13StoreWithCastILi1EEEEEviT_T0_T2_T3_T4_T5_:
.text._ZN2at6native27unrolled_elementwise_kernelIZZZNS0_21clamp_max_kernel_cudaERNS_18TensorIteratorBaseERKN3c106ScalarEENKUlvE_clEvENKUlvE4_clEvEUldE_St5arrayIPcLm2EELi4E23TrivialOffsetCalculatorILi1EjESF_NS0_6memory12LoadWithCastILi1EEENSG_13StoreWithCastILi1EEEEEviT_T0_T2_T3_T4_T5_:
        /* <DEDUP_REMOVED lines=32> */
.L_x_6221:
[----:B------:R-:W2:Y:S02]  /*0200*/  LDG.E.U8 R4, desc[UR36][R4.64] ;  /* 0x0000002404047981 */ /* 0x000ea4000c1e1100 */
[----:B--2---:R0:W1:Y:S01]  /*0210*/  I2F.F64.U16 R28, R4 ;  /* 0x00000004001c7312 */ /* 0x0040620000101800 */
[----:B------:R-:W-:Y:S05]  /*0220*/  BRA `(.L_x_6223) ;  /* 0x0000000c00747947 */ /* 0x000fea0003800000 */
.L_x_6220:
        /* <DEDUP_REMOVED lines=9> */
.L_x_6225:
[----:B------:R-:W2:Y:S02]  /*02c0*/  LDG.E R4, desc[UR36][R4.64] ;  /* 0x0000002404047981 */ /* 0x000ea4000c1e1900 */
[----:B--2---:R1:W2:Y:S01]  /*02d0*/  I2F.F64 R28, R4 ;  /* 0x00000004001c7312 */ /* 0x0042a20000201c00 */
[----:B------:R-:W-:Y:S05]  /*02e0*/  BRA `(.L_x_6223) ;  /* 0x0000000c00447947 */ /* 0x000fea0003800000 */
.L_x_6224:
[----:B------:R-:W2:Y:S02]  /*02f0*/  LDG.E.U16 R4, desc[UR36][R4.64] ;  /* 0x0000002404047981 */ /* 0x000ea4000c1e1500 */
[----:B--2---:R3:W4:Y:S01]  /*0300*/  I2F.F64.S16 R28, R4 ;  /* 0x00000004001c7312 */ /* 0x0047220000101c00 */
[----:B------:R-:W-:Y:S05]  /*0310*/  BRA `(.L_x_6223) ;  /* 0x0000000c00387947 */ /* 0x000fea0003800000 */
.L_x_6219:
        /* <DEDUP_REMOVED lines=10> */
.L_x_6227:
[----:B------:R-:W2:Y:S02]  /*03c0*/  LDG.E.U16 R0, desc[UR36][R4.64] ;  /* 0x0000002404007981 */ /* 0x000ea4000c1e1500 */
[----:B--2---:R-:W-:-:S05]  /*03d0*/  HADD2.F32 R0, -RZ, R0.H0_H0 ;  /* 0x20000000ff007230 */ /* 0x004fca0000004100 */
[----:B------:R-:W-:-:S04]  /*03e0*/  FMUL.FTZ R0, R0, 1 ;  /* 0x3f80000000007820 */ /* 0x000fc80000410000 */
[----:B------:R0:W1:Y:S01]  /*03f0*/  F2F.F64.F32 R28, R0 ;  /* 0x00000000001c7310 */ /* 0x0000620000201800 */
[----:B------:R-:W-:Y:S05]  /*0400*/  BRA `(.L_x_6223) ;  /* 0x0000000800fc7947 */ /* 0x000fea0003800000 */
.L_x_6226:
        /* <DEDUP_REMOVED lines=10> */
.L_x_6229:
[----:B------:R-:W2:Y:S02]  /*04b0*/  LDG.E.U16 R4, desc[UR36][R4.64] ;  /* 0x0000002404047981 */ /* 0x000ea4000c1e1500 */
[----:B--2---:R-:W-:-:S05]  /*04c0*/  HADD2.F32 R0, -RZ, R4.H0_H0 ;  /* 0x20000004ff007230 */ /* 0x004fca0000004100 */
[----:B------:R-:W-:-:S04]  /*04d0*/  FMUL.FTZ R0, R0, 1 ;  /* 0x3f80000000007820 */ /* 0x000fc80000410000 */
[----:B------:R0:W1:Y:S01]  /*04e0*/  F2F.F64.F32 R28, R0 ;  /* 0x00000000001c7310 */ /* 0x0000620000201800 */
[----:B------:R-:W-:Y:S05]  /*04f0*/  BRA `(.L_x_6223) ;  /* 0x0000000800c07947 */ /* 0x000fea0003800000 */
.L_x_6228:
[----:B------:R0:W5:Y:S01]  /*0500*/  LDG.E.64 R28, desc[UR36][R4.64] ;  /* 0x00000024041c7981 */ /* 0x000162000c1e1b00 */
[----:B------:R-:W-:Y:S05]  /*0510*/  BRA `(.L_x_6223) ;  /* 0x0000000800b87947 */ /* 0x000fea0003800000 */
.L_x_6218:
        /* <DEDUP_REMOVED lines=13> */
.L_x_6232:
[----:B------:R0:W5:Y:S01]  /*05f0*/  LDG.E.64 R28, desc[UR36][R4.64] ;  /* 0x00000024041c7981 */ /* 0x000162000c1e1b00 */
[----:B------:R-:W-:Y:S05]  /*0600*/  BRA `(.L_x_6223) ;  /* 0x00000008007c7947 */ /* 0x000fea0003800000 */
.L_x_6231:
        /* <DEDUP_REMOVED lines=28> */
.L_x_6234:
        /* <DEDUP_REMOVED lines=16> */
.L_x_6233:
[----:B------:R-:W2:Y:S02]  /*08d0*/  LDG.E.U16 R0, desc[UR36][R4.64] ;  /* 0x0000002404007981 */ /* 0x000ea4000c1e1500 */
[----:B--2---:R-:W-:-:S04]  /*08e0*/  IMAD.U32 R0, R0, 0x10000, RZ ;  /* 0x0001000000007824 */ /* 0x004fc800078e00ff */
[----:B------:R-:W-:-:S04]  /*08f0*/  FMUL.FTZ R0, R0, 1 ;  /* 0x3f80000000007820 */ /* 0x000fc80000410000 */
[----:B------:R0:W1:Y:S01]  /*0900*/  F2F.F64.F32 R28, R0 ;  /* 0x00000000001c7310 */ /* 0x0000620000201800 */
[----:B------:R-:W-:Y:S05]  /*0910*/  BRA `(.L_x_6223) ;  /* 0x0000000400b87947 */ /* 0x000fea0003800000 */
.L_x_6230:
        /* <DEDUP_REMOVED lines=11> */
.L_x_6237:
        /* <DEDUP_REMOVED lines=21> */
.L_x_6241:
[----:B------:R-:W-:Y:S05]  /*0b20*/  BSYNC B1 ;  /* 0x0000000000017941 */ /* 0x000fea0003800000 */
.L_x_6240:
[----:B------:R-:W-:Y:S01]  /*0b30*/  LEA R5, R0, 0x3b800000, 0x17 ;  /* 0x3b80000000057811 */ /* 0x000fe200078eb8ff */
[----:B------:R-:W-:-:S05]  /*0b40*/  IMAD.SHL.U32 R0, R3, 0x100000, RZ ;  /* 0x0010000003007824 */ /* 0x000fca00078e00ff */
[----:B------:R-:W-:-:S07]  /*0b50*/  LOP3.LUT R0, R5, R0, R6, 0xfe, !PT ;  /* 0x0000000005007212 */ /* 0x000fce00078efe06 */
.L_x_6239:
[----:B------:R-:W-:Y:S05]  /*0b60*/  BSYNC B0 ;  /* 0x0000000000007941 */ /* 0x000fea0003800000 */
.L_x_6238:
[----:B------:R-:W-:-:S04]  /*0b70*/  FMUL.FTZ R0, R0, 1 ;  /* 0x3f80000000007820 */ /* 0x000fc80000410000 */
[----:B------:R0:W1:Y:S01]  /*0b80*/  F2F.F64.F32 R28, R0 ;  /* 0x00000000001c7310 */ /* 0x0000620000201800 */
[----:B------:R-:W-:Y:S05]  /*0b90*/  BRA `(.L_x_6223) ;  /* 0x0000000400187947 */ /* 0x000fea0003800000 */
.L_x_6236:
        /* <DEDUP_REMOVED lines=21> */
.L_x_6245:
[----:B------:R-:W-:Y:S05]  /*0cf0*/  BSYNC B1 ;  /* 0x0000000000017941 */ /* 0x000fea0003800000 */
.L_x_6244:
[----:B------:R-:W-:Y:S01]  /*0d00*/  LEA R5, R0, 0x37800000, 0x17 ;  /* 0x3780000000057811 */ /* 0x000fe200078eb8ff */
[----:B------:R-:W-:-:S05]  /*0d10*/  IMAD.SHL.U32 R0, R3, 0x200000, RZ ;  /* 0x0020000003007824 */ /* 0x000fca00078e00ff */
[----:B------:R-:W-:-:S07]  /*0d20*/  LOP3.LUT R0, R5, R0, R6, 0xfe, !PT ;  /* 0x0000000005007212 */ /* 0x000fce00078efe06 */
.L_x_6243:
[----:B------:R-:W-:Y:S05]  /*0d30*/  BSYNC B0 ;  /* 0x0000000000007941 */ /* 0x000fea0003800000 */
.L_x_6242:
[----:B------:R-:W-:-:S04]  /*0d40*/  FMUL.FTZ R0, R0, 1 ;  /* 0x3f80000000007820 */ /* 0x000fc80000410000 */
[----:B------:R0:W1:Y:S01]  /*0d50*/  F2F.F64.F32 R28, R0 ;  /* 0x00000000001c7310 */ /* 0x0000620000201800 */
[----:B------:R-:W-:Y:S05]  /*0d60*/  BRA `(.L_x_6223) ;  /* 0x0000000000a47947 */ /* 0x000fea0003800000 */
.L_x_6235:
        /* <DEDUP_REMOVED lines=14> */
.L_x_6249:
[----:B------:R-:W-:Y:S05]  /*0e50*/  BSYNC B0 ;  /* 0x0000000000007941 */ /* 0x000fea0003800000 */
.L_x_6248:
[----:B------:R-:W-:-:S04]  /*0e60*/  FMUL.FTZ R0, R0, 1 ;  /* 0x3f80000000007820 */ /* 0x000fc80000410000 */
[----:B------:R0:W1:Y:S01]  /*0e70*/  F2F.F64.F32 R28, R0 ;  /* 0x00000000001c7310 */ /* 0x0000620000201800 */
[----:B------:R-:W-:Y:S05]  /*0e80*/  BRA `(.L_x_6223) ;  /* 0x00000000005c7947 */ /* 0x000fea0003800000 */
.L_x_6222:
        /* <DEDUP_REMOVED lines=16> */
.L_x_6250:
[----:B------:R-:W-:Y:S01]  /*0f90*/  CS2R R28, SRZ ;  /* 0x00000000001c7805 */ /* 0x000fe2000001ff00 */
[----:B------:R-:W-:Y:S06]  /*0fa0*/  BRA `(.L_x_6223) ;  /* 0x0000000000147947 */ /* 0x000fec0003800000 */
.L_x_6247:
[----:B------:R-:W2:Y:S02]  /*0fb0*/  LDG.E.64 R28, desc[UR36][R4.64] ;  /* 0x00000024041c7981 */ /* 0x000ea4000c1e1b00 */
[----:B--2---:R-:W0:Y:S01]  /*0fc0*/  I2F.F64.U64 R28, R28 ;  /* 0x0000001c001c7312 */ /* 0x004e220000301800 */
[----:B------:R-:W-:Y:S05]  /*0fd0*/  BRA `(.L_x_6223) ;  /* 0x0000000000087947 */ /* 0x000fea0003800000 */
.L_x_6246:
[----:B------:R-:W2:Y:S02]  /*0fe0*/  LDG.E R4, desc[UR36][R4.64] ;  /* 0x0000002404047981 */ /* 0x000ea4000c1e1900 */
[----:B--2---:R0:W1:Y:S02]  /*0ff0*/  I2F.F64.U32 R28, R4 ;  /* 0x00000004001c7312 */ /* 0x0040640000201800 */
.L_x_6223:
[----:B------:R-:W3:Y:S02]  /*1000*/  S2R R18, SR_TID.X ;  /* 0x0000000000127919 */ /* 0x000ee40000002100 */
[----:B---3--:R-:W-:-:S07]  /*1010*/  VIADD R18, R18, 0x80 ;  /* 0x0000008012127836 */ /* 0x008fce0000000000 */
.L_x_6217:
[----:B------:R-:W-:Y:S05]  /*1020*/  BSYNC B6 ;  /* 0x0000000000067941 */ /* 0x000fea0003800000 */
.L_x_6216:
        /* <DEDUP_REMOVED lines=24> */
.L_x_6256:
[----:B------:R-:W3:Y:S02]  /*11b0*/  LDG.E.U8 R4, desc[UR36][R4.64] ;  /* 0x0000002404047981 */ /* 0x000ee4000c1e1100 */
[----:B---3--:R0:W1:Y:S01]  /*11c0*/  I2F.F64.U16 R32, R4 ;  /* 0x0000000400207312 */ /* 0x0080620000101800 */
[----:B------:R-:W-:Y:S05]  /*11d0*/  BRA `(.L_x_6258) ;  /* 0x0000000c00707947 */ /* 0x000fea0003800000 */
.L_x_6255:
        /* <DEDUP_REMOVED lines=9> */
.L_x_6260:
[----:B------:R-:W3:Y:S02]  /*1270*/  LDG.E R4, desc[UR36][R4.64] ;  /* 0x0000002404047981 */ /* 0x000ee4000c1e1900 */
[----:B---3--:R0:W1:Y:S01]  /*1280*/  I2F.F64 R32, R4 ;  /* 0x0000000400207312 */ /* 0x0080620000201c00 */
[----:B------:R-:W-:Y:S05]  /*1290*/  BRA `(.L_x_6258) ;  /* 0x0000000c00407947 */ /* 0x000fea0003800000 */
.L_x_6259:
[----:B------:R-:W3:Y:S02]  /*12a0*/  LDG.E.U16 R4, desc[UR36][R4.64] ;  /* 0x0000002404047981 */ /* 0x000ee4000c1e1500 */
[----:B---3--:R0:W1:Y:S01]  /*12b0*/  I2F.F64.S16 R32, R4 ;  /* 0x0000000400207312 */ /* 0x0080620000101c00 */
[----:B------:R-:W-:Y:S05]  /*12c0*/  BRA `(.L_x_6258) ;  /* 0x0000000c00347947 */ /* 0x000fea0003800000 */
.L_x_6254:
        /* <DEDUP_REMOVED lines=10> */
.L_x_6262:
[----:B------:R-:W3:Y:S02]  /*1370*/  LDG.E.U16 R0, desc[UR36][R4.64] ;  /* 0x0000002404007981 */ /* 0x000ee4000c1e1500 */
[----:B---3--:R-:W-:-:S05]  /*1380*/  HADD2.F32 R0, -RZ, R0.H0_H0 ;  /* 0x20000000ff007230 */ /* 0x008fca0000004100 */
[----:B------:R-:W-:-:S04]  /*1390*/  FMUL.FTZ R0, R0, 1 ;  /* 0x3f80000000007820 */ /* 0x000fc80000410000 */
[----:B------:R0:W1:Y:S01]  /*13a0*/  F2F.F64.F32 R32, R0 ;  /* 0x0000000000207310 */ /* 0x0000620000201800 */
[----:B------:R-:W-:Y:S05]  /*13b0*/  BRA `(.L_x_6258) ;  /* 0x0000000800f87947 */ /* 0x000fea0003800000 */
.L_x_6261:
        /* <DEDUP_REMOVED lines=10> */
.L_x_6264:
[----:B------:R-:W3:Y:S02]  /*1460*/  LDG.E.U16 R4, desc[UR36][R4.64] ;  /* 0x0000002404047981 */ /* 0x000ee4000c1e1500 */
[----:B---3--:R-:W-:-:S05]  /*1470*/  HADD2.F32 R0, -RZ, R4.H0_H0 ;  /* 0x20000004ff007230 */ /* 0x008fca0000004100 */
[----:B------:R-:W-:-:S04]  /*1480*/  FMUL.FTZ R0, R0, 1 ;  /* 0x3f80000000007820 */ /* 0x000fc80000410000 */
[----:B------:R0:W1:Y:S01]  /*1490*/  F2F.F64.F32 R32, R0 ;  /* 0x0000000000207310 */ /* 0x0000620000201800 */
[----:B------:R-:W-:Y:S05]  /*14a0*/  BRA `(.L_x_6258) ;  /* 0x0000000800bc7947 */ /* 0x000fea0003800000 */
.L_x_6263:
[----:B------:R0:W5:Y:S01]  /*14b0*/  LDG.E.64 R32, desc[UR36][R4.64] ;  /* 0x0000002404207981 */ /* 0x000162000c1e1b00 */
[----:B------:R-:W-:Y:S05]  /*14c0*/  BRA `(.L_x_6258) ;  /* 0x0000000800b47947 */ /* 0x000fea0003800000 */
.L_x_6253:
        /* <DEDUP_REMOVED lines=13> */
.L_x_6267:
[----:B------:R0:W5:Y:S01]  /*15a0*/  LDG.E.64 R32, desc[UR36][R4.64] ;  /* 0x0000002404207981 */ /* 0x000162000c1e1b00 */
[----:B------:R-:W-:Y:S05]  /*15b0*/  BRA `(.L_x_6258) ;  /* 0x0000000800787947 */ /* 0x000fea0003800000 */
.L_x_6266:
        /* <DEDUP_REMOVED lines=28> */
.L_x_6269:
        /* <DEDUP_REMOVED lines=15> */
.L_x_6268:
[----:B------:R-:W3:Y:S02]  /*1870*/  LDG.E.U16 R0, desc[UR36][R4.64] ;  /* 0x0000002404007981 */ /* 0x000ee4000c1e1500 */
[----:B---3--:R-:W-:-:S04]  /*1880*/  IMAD.U32 R0, R0, 0x10000, RZ ;  /* 0x0001000000007824 */ /* 0x008fc800078e00ff */
[----:B------:R-:W-:-:S04]  /*1890*/  FMUL.FTZ R0, R0, 1 ;  /* 0x3f80000000007820 */ /* 0x000fc80000410000 */
[----:B------:R0:W1:Y:S01]  /*18a0*/  F2F.F64.F32 R32, R0 ;  /* 0x0000000000207310 */ /* 0x0000620000201800 */
[----:B------:R-:W-:Y:S05]  /*18b0*/  BRA `(.L_x_6258) ;  /* 0x0000000400b87947 */ /* 0x000fea0003800000 */
.L_x_6265:
        /* <DEDUP_REMOVED lines=11> */
.L_x_6272:
        /* <DEDUP_REMOVED lines=21> */
.L_x_6276:
[----:B------:R-:W-:Y:S05]  /*1ac0*/  BSYNC B1 ;  /* 0x0000000000017941 */ /* 0x000fea0003800000 */
.L_x_6275:
[----:B------:R-:W-:Y:S01]  /*1ad0*/  LEA R5, R0, 0x3b800000, 0x17 ;  /* 0x3b80000000057811 */ /* 0x000fe200078eb8ff */
[----:B------:R-:W-:-:S05]  /*1ae0*/  IMAD.SHL.U32 R0, R3, 0x100000, RZ ;  /* 0x0010000003007824 */ /* 0x000fca00078e00ff */
[----:B------:R-:W-:-:S07]  /*1af0*/  LOP3.LUT R0, R5, R0, R6, 0xfe, !PT ;  /* 0x0000000005007212 */ /* 0x000fce00078efe06 */
.L_x_6274:
[----:B------:R-:W-:Y:S05]  /*1b00*/  BSYNC B0 ;  /* 0x0000000000007941 */ /* 0x000fea0003800000 */
.L_x_6273:
[----:B------:R-:W-:-:S04]  /*1b10*/  FMUL.FTZ R0, R0, 1 ;  /* 0x3f80000000007820 */ /* 0x000fc80000410000 */
[----:B------:R0:W1:Y:S01]  /*1b20*/  F2F.F64.F32 R32, R0 ;  /* 0x0000000000207310 */ /* 0x0000620000201800 */
[----:B------:R-:W-:Y:S05]  /*1b30*/  BRA `(.L_x_6258) ;  /* 0x0000000400187947 */ /* 0x000fea0003800000 */
.L_x_6271:
        /* <DEDUP_REMOVED lines=21> */
.L_x_6280:
[----:B------:R-:W-:Y:S05]  /*1c90*/  BSYNC B1 ;  /* 0x0000000000017941 */ /* 0x000fea0003800000 */
.L_x_6279:
[----:B------:R-:W-:Y:S01]  /*1ca0*/  LEA R5, R0, 0x37800000, 0x17 ;  /* 0x3780000000057811 */ /* 0x000fe200078eb8ff */
[----:B------:R-:W-:-:S05]  /*1cb0*/  IMAD.SHL.U32 R0, R3, 0x200000, RZ ;  /* 0x0020000003007824 */ /* 0x000fca00078e00ff */
[----:B------:R-:W-:-:S07]  /*1cc0*/  LOP3.LUT R0, R5, R0, R6, 0xfe, !PT ;  /* 0x0000000005007212 */ /* 0x000fce00078efe06 */
.L_x_6278:
[----:B------:R-:W-:Y:S05]  /*1cd0*/  BSYNC B0 ;  /* 0x0000000000007941 */ /* 0x000fea0003800000 */
.L_x_6277:
[----:B------:R-:W-:-:S04]  /*1ce0*/  FMUL.FTZ R0, R0, 1 ;  /* 0x3f80000000007820 */ /* 0x000fc80000410000 */
[----:B------:R0:W1:Y:S01]  /*1cf0*/  F2F.F64.F32 R32, R0 ;  /* 0x0000000000207310 */ /* 0x0000620000201800 */
[----:B------:R-:W-:Y:S05]  /*1d00*/  BRA `(.L_x_6258) ;  /* 0x0000000000a47947 */ /* 0x000fea0003800000 */
.L_x_6270:
        /* <DEDUP_REMOVED lines=14> */
.L_x_6284:
[----:B------:R-:W-:Y:S05]  /*1df0*/  BSYNC B0 ;  /* 0x0000000000007941 */ /* 0x000fea0003800000 */
.L_x_6283:
[----:B------:R-:W-:-:S04]  /*1e00*/  FMUL.FTZ R0, R0, 1 ;  /* 0x3f80000000007820 */ /* 0x000fc80000410000 */
[----:B------:R0:W1:Y:S01]  /*1e10*/  F2F.F64.F32 R32, R0 ;  /* 0x0000000000207310 */ /* 0x0000620000201800 */
[----:B------:R-:W-:Y:S05]  /*1e20*/  BRA `(.L_x_6258) ;  /* 0x00000000005c7947 */ /* 0x000fea0003800000 */
.L_x_6257:
        /* <DEDUP_REMOVED lines=16> */
.L_x_6285:
[----:B------:R-:W-:Y:S01]  /*1f30*/  CS2R R32, SRZ ;  /* 0x0000000000207805 */ /* 0x000fe2000001ff00 */
[----:B------:R-:W-:Y:S06]  /*1f40*/  BRA `(.L_x_6258) ;  /* 0x0000000000147947 */ /* 0x000fec0003800000 */
.L_x_6282:
[----:B------:R-:W3:Y:S02]  /*1f50*/  LDG.E.64 R32, desc[UR36][R4.64] ;  /* 0x0000002404207981 */ /* 0x000ee4000c1e1b00 */
[----:B---3--:R-:W0:Y:S01]  /*1f60*/  I2F.F64.U64 R32, R32 ;  /* 0x0000002000207312 */ /* 0x008e220000301800 */
[----:B------:R-:W-:Y:S05]  /*1f70*/  BRA `(.L_x_6258) ;  /* 0x0000000000087947 */ /* 0x000fea0003800000 */
.L_x_6281:
[----:B------:R-:W3:Y:S02]  /*1f80*/  LDG.E R4, desc[UR36][R4.64] ;  /* 0x0000002404047981 */ /* 0x000ee4000c1e1900 */
[----:B---3--:R0:W1:Y:S02]  /*1f90*/  I2F.F64.U32 R32, R4 ;  /* 0x0000000400207312 */ /* 0x0080640000201800 */
.L_x_6258:
[----:B------:R-:W-:-:S07]  /*1fa0*/  VIADD R18, R18, 0x80 ;  /* 0x0000008012127836 */ /* 0x000fce0000000000 */
.L_x_6252:
[----:B------:R-:W-:Y:S05]  /*1fb0*/  BSYNC B6 ;  /* 0x0000000000067941 */ /* 0x000fea0003800000 */
.L_x_6251:
        /* <DEDUP_REMOVED lines=26> */
.L_x_6291:
[----:B------:R-:W3:Y:S02]  /*2160*/  LDG.E.U8 R4, desc[UR36][R4.64] ;  /* 0x0000002404047981 */ /* 0x000ee4000c1e1100 */
[----:B---3--:R0:W1:Y:S01]  /*2170*/  I2F.F64.U16 R16, R4 ;  /* 0x0000000400107312 */ /* 0x0080620000101800 */
[----:B------:R-:W-:Y:S05]  /*2180*/  BRA `(.L_x_6293) ;  /* 0x0000000c00707947 */ /* 0x000fea0003800000 */
.L_x_6290:
        /* <DEDUP_REMOVED lines=9> */
.L_x_6295:
[----:B------:R-:W3:Y:S02]  /*2220*/  LDG.E R4, desc[UR36][R4.64] ;  /* 0x0000002404047981 */ /* 0x000ee4000c1e1900 */
[----:B---3--:R0:W1:Y:S01]  /*2230*/  I2F.F64 R16, R4 ;  /* 0x0000000400107312 */ /* 0x0080620000201c00 */
[----:B------:R-:W-:Y:S05]  /*2240*/  BRA `(.L_x_6293) ;  /* 0x0000000c00407947 */ /* 0x000fea0003800000 */
.L_x_6294:
[----:B------:R-:W3:Y:S02]  /*2250*/  LDG.E.U16 R4, desc[UR36][R4.64] ;  /* 0x0000002404047981 */ /* 0x000ee4000c1e1500 */
[----:B---3--:R0:W1:Y:S01]  /*2260*/  I2F.F64.S16 R16, R4 ;  /* 0x0000000400107312 */ /* 0x0080620000101c00 */
[----:B------:R-:W-:Y:S05]  /*2270*/  BRA `(.L_x_6293) ;  /* 0x0000000c00347947 */ /* 0x000fea0003800000 */
.L_x_6289:
        /* <DEDUP_REMOVED lines=10> */
.L_x_6297:
[----:B------:R-:W3:Y:S02]  /*2320*/  LDG.E.U16 R0, desc[UR36][R4.64] ;  /* 0x0000002404007981 */ /* 0x000ee4000c1e1500 */
[----:B---3--:R-:W-:-:S05]  /*2330*/  HADD2.F32 R0, -RZ, R0.H0_H0 ;  /* 0x20000000ff007230 */ /* 0x008fca0000004100 */
[----:B------:R-:W-:-:S04]  /*2340*/  FMUL.FTZ R0, R0, 1 ;  /* 0x3f80000000007820 */ /* 0x000fc80000410000 */
[----:B------:R0:W1:Y:S01]  /*2350*/  F2F.F64.F32 R16, R0 ;  /* 0x0000000000107310 */ /* 0x0000620000201800 */
[----:B------:R-:W-:Y:S05]  /*2360*/  BRA `(.L_x_6293) ;  /* 0x0000000800f87947 */ /* 0x000fea0003800000 */
.L_x_6296:
        /* <DEDUP_REMOVED lines=10> */
.L_x_6299:
[----:B------:R-:W3:Y:S02]  /*2410*/  LDG.E.U16 R4, desc[UR36][R4.64] ;  /* 0x0000002404047981 */ /* 0x000ee4000c1e1500 */
[----:B---3--:R-:W-:-:S05]  /*2420*/  HADD2.F32 R0, -RZ, R4.H0_H0 ;  /* 0x20000004ff007230 */ /* 0x008fca0000004100 */
[----:B------:R-:W-:-:S04]  /*2430*/  FMUL.FTZ R0, R0, 1 ;  /* 0x3f80000000007820 */ /* 0x000fc80000410000 */
[----:B------:R0:W1:Y:S01]  /*2440*/  F2F.F64.F32 R16, R0 ;  /* 0x0000000000107310 */ /* 0x0000620000201800 */
[----:B------:R-:W-:Y:S05]  /*2450*/  BRA `(.L_x_6293) ;  /* 0x0000000800bc7947 */ /* 0x000fea0003800000 */
.L_x_6298:
[----:B------:R0:W5:Y:S01]  /*2460*/  LDG.E.64 R16, desc[UR36][R4.64] ;  /* 0x0000002404107981 */ /* 0x000162000c1e1b00 */
[----:B------:R-:W-:Y:S05]  /*2470*/  BRA `(.L_x_6293) ;  /* 0x0000000800b47947 */ /* 0x000fea0003800000 */
.L_x_6288:
        /* <DEDUP_REMOVED lines=13> */
.L_x_6302:
[----:B------:R0:W5:Y:S01]  /*2550*/  LDG.E.64 R16, desc[UR36][R4.64] ;  /* 0x0000002404107981 */ /* 0x000162000c1e1b00 */
[----:B------:R-:W-:Y:S05]  /*2560*/  BRA `(.L_x_6293) ;  /* 0x0000000800787947 */ /* 0x000fea0003800000 */
.L_x_6301:
        /* <DEDUP_REMOVED lines=28> */
.L_x_6304:
        /* <DEDUP_REMOVED lines=15> */
.L_x_6303:
[----:B------:R-:W3:Y:S02]  /*2820*/  LDG.E.U16 R0, desc[UR36][R4.64] ;  /* 0x0000002404007981 */ /* 0x000ee4000c1e1500 */
[----:B---3--:R-:W-:-:S04]  /*2830*/  IMAD.U32 R0, R0, 0x10000, RZ ;  /* 0x0001000000007824 */ /* 0x008fc800078e00ff */
[----:B------:R-:W-:-:S04]  /*2840*/  FMUL.FTZ R0, R0, 1 ;  /* 0x3f80000000007820 */ /* 0x000fc80000410000 */
[----:B------:R0:W1:Y:S01]  /*2850*/  F2F.F64.F32 R16, R0 ;  /* 0x0000000000107310 */ /* 0x0000620000201800 */
[----:B------:R-:W-:Y:S05]  /*2860*/  BRA `(.L_x_6293) ;  /* 0x0000000400b87947 */ /* 0x000fea0003800000 */
.L_x_6300:
        /* <DEDUP_REMOVED lines=11> */
.L_x_6307:
        /* <DEDUP_REMOVED lines=21> */
.L_x_6311:
[----:B------:R-:W-:Y:S05]  /*2a70*/  BSYNC B1 ;  /* 0x0000000000017941 */ /* 0x000fea0003800000 */
.L_x_6310:
[----:B------:R-:W-:Y:S01]  /*2a80*/  LEA R5, R0, 0x3b800000, 0x17 ;  /* 0x3b80000000057811 */ /* 0x000fe200078eb8ff */
[----:B------:R-:W-:-:S05]  /*2a90*/  IMAD.SHL.U32 R0, R3, 0x100000, RZ ;  /* 0x0010000003007824 */ /* 0x000fca00078e00ff */
[----:B------:R-:W-:-:S07]  /*2aa0*/  LOP3.LUT R0, R5, R0, R6, 0xfe, !PT ;  /* 0x0000000005007212 */ /* 0x000fce00078efe06 */
.L_x_6309:
[----:B------:R-:W-:Y:S05]  /*2ab0*/  BSYNC B0 ;  /* 0x0000000000007941 */ /* 0x000fea0003800000 */
.L_x_6308:
[----:B------:R-:W-:-:S04]  /*2ac0*/  FMUL.FTZ R0, R0, 1 ;  /* 0x3f80000000007820 */ /* 0x000fc80000410000 */
[----:B------:R3:W0:Y:S01]  /*2ad0*/  F2F.F64.F32 R16, R0 ;  /* 0x0000000000107310 */ /* 0x0006220000201800 */
[----:B------:R-:W-:Y:S05]  /*2ae0*/  BRA `(.L_x_6293) ;  /* 0x0000000400187947 */ /* 0x000fea0003800000 */
.L_x_6306:
        /* <DEDUP_REMOVED lines=21> */
.L_x_6315:
[----:B------:R-:W-:Y:S05]  /*2c40*/  BSYNC B1 ;  /* 0x0000000000017941 */ /* 0x000fea0003800000 */
.L_x_6314:
[----:B------:R-:W-:Y:S01]  /*2c50*/  LEA R5, R0, 0x37800000, 0x17 ;  /* 0x3780000000057811 */ /* 0x000fe200078eb8ff */
[----:B------:R-:W-:-:S05]  /*2c60*/  IMAD.SHL.U32 R0, R3, 0x200000, RZ ;  /* 0x0020000003007824 */ /* 0x000fca00078e00ff */
[----:B------:R-:W-:-:S07]  /*2c70*/  LOP3.LUT R0, R5, R0, R6, 0xfe, !PT ;  /* 0x0000000005007212 */ /* 0x000fce00078efe06 */
.L_x_6313:
[----:B------:R-:W-:Y:S05]  /*2c80*/  BSYNC B0 ;  /* 0x0000000000007941 */ /* 0x000fea0003800000 */
.L_x_6312:
[----:B------:R-:W-:-:S04]  /*2c90*/  FMUL.FTZ R0, R0, 1 ;  /* 0x3f80000000007820 */ /* 0x000fc80000410000 */
[----:B------:R0:W1:Y:S01]  /*2ca0*/  F2F.F64.F32 R16, R0 ;  /* 0x0000000000107310 */ /* 0x0000620000201800 */
[----:B------:R-:W-:Y:S05]  /*2cb0*/  BRA `(.L_x_6293) ;  /* 0x0000000000a47947 */ /* 0x000fea0003800000 */
.L_x_6305:
        /* <DEDUP_REMOVED lines=14> */
.L_x_6319:
[----:B------:R-:W-:Y:S05]  /*2da0*/  BSYNC B0 ;  /* 0x0000000000007941 */ /* 0x000fea0003800000 */
.L_x_6318:
[----:B------:R-:W-:-:S04]  /*2db0*/  FMUL.FTZ R0, R0, 1 ;  /* 0x3f80000000007820 */ /* 0x000fc80000410000 */
[----:B------:R0:W1:Y:S01]  /*2dc0*/  F2F.F64.F32 R16, R0 ;  /* 0x0000000000107310 */ /* 0x0000620000201800 */
[----:B------:R-:W-:Y:S05]  /*2dd0*/  BRA `(.L_x_6293) ;  /* 0x00000000005c7947 */ /* 0x000fea0003800000 */
.L_x_6292:
        /* <DEDUP_REMOVED lines=16> */
.L_x_6320:
[----:B------:R-:W-:Y:S01]  /*2ee0*/  CS2R R16, SRZ ;  /* 0x0000000000107805 */ /* 0x000fe2000001ff00 */
[----:B------:R-:W-:Y:S06]  /*2ef0*/  BRA `(.L_x_6293) ;  /* 0x0000000000147947 */ /* 0x000fec0003800000 */
.L_x_6317:
[----:B------:R-:W3:Y:S02]  /*2f00*/  LDG.E.64 R16, desc[UR36][R4.64] ;  /* 0x0000002404107981 */ /* 0x000ee4000c1e1b00 */
[----:B---3--:R-:W0:Y:S01]  /*2f10*/  I2F.F64.U64 R16, R16 ;  /* 0x0000001000107312 */ /* 0x008e220000301800 */
[----:B------:R-:W-:Y:S05]  /*2f20*/  BRA `(.L_x_6293) ;  /* 0x0000000000087947 */ /* 0x000fea0003800000 */
.L_x_6316:
[----:B------:R-:W3:Y:S02]  /*2f30*/  LDG.E R4, desc[UR36][R4.64] ;  /* 0x0000002404047981 */ /* 0x000ee4000c1e1900 */
[----:B---3--:R0:W1:Y:S02]  /*2f40*/  I2F.F64.U32 R16, R4 ;  /* 0x0000000400107312 */ /* 0x0080640000201800 */
.L_x_6293:
[----:B------:R-:W-:-:S07]  /*2f50*/  VIADD R18, R18, 0x80 ;  /* 0x0000008012127836 */ /* 0x000fce0000000000 */
.L_x_6287:
[----:B------:R-:W-:Y:S05]  /*2f60*/  BSYNC B6 ;  /* 0x0000000000067941 */ /* 0x000fea0003800000 */
.L_x_6286:
        /* <DEDUP_REMOVED lines=23> */
.L_x_6326:
[----:B------:R-:W3:Y:S02]  /*30e0*/  LDG.E.U8 R4, desc[UR36][R4.64] ;  /* 0x0000002404047981 */ /* 0x000ee4000c1e1100 */
[----:B---3--:R0:W1:Y:S01]  /*30f0*/  I2F.F64.U16 R24, R4 ;  /* 0x0000000400187312 */ /* 0x0080620000101800 */
[----:B------:R-:W-:Y:S05]  /*3100*/  BRA `(.L_x_6322) ;  /* 0x0000000c006c7947 */ /* 0x000fea0003800000 */
.L_x_6325:
        /* <DEDUP_REMOVED lines=9> */
.L_x_6329:
[----:B------:R-:W3:Y:S02]  /*31a0*/  LDG.E R4, desc[UR36][R4.64] ;  /* 0x0000002404047981 */ /* 0x000ee4000c1e1900 */
[----:B---3--:R0:W1:Y:S01]  /*31b0*/  I2F.F64 R24, R4 ;  /* 0x0000000400187312 */ /* 0x0080620000201c00 */
[----:B------:R-:W-:Y:S05]  /*31c0*/  BRA `(.L_x_6322) ;  /* 0x0000000c003c7947 */ /* 0x000fea0003800000 */
.L_x_6328:
[----:B------:R-:W3:Y:S02]  /*31d0*/  LDG.E.U16 R4, desc[UR36][R4.64] ;  /* 0x0000002404047981 */ /* 0x000ee4000c1e1500 */
[----:B---3--:R0:W1:Y:S01]  /*31e0*/  I2F.F64.S16 R24, R4 ;  /* 0x0000000400187312 */ /* 0x0080620000101c00 */
[----:B------:R-:W-:Y:S05]  /*31f0*/  BRA `(.L_x_6322) ;  /* 0x0000000c00307947 */ /* 0x000fea0003800000 */
.L_x_6324:
        /* <DEDUP_REMOVED lines=10> */
.L_x_6331:
[----:B------:R-:W3:Y:S02]  /*32a0*/  LDG.E.U16 R0, desc[UR36][R4.64] ;  /* 0x0000002404007981 */ /* 0x000ee4000c1e1500 */
[----:B---3--:R-:W-:-:S05]  /*32b0*/  HADD2.F32 R0, -RZ, R0.H0_H0 ;  /* 0x20000000ff007230 */ /* 0x008fca0000004100 */
[----:B------:R-:W-:-:S04]  /*32c0*/  FMUL.FTZ R0, R0, 1 ;  /* 0x3f80000000007820 */ /* 0x000fc80000410000 */
[----:B------:R0:W1:Y:S01]  /*32d0*/  F2F.F64.F32 R24, R0 ;  /* 0x0000000000187310 */ /* 0x0000620000201800 */
[----:B------:R-:W-:Y:S05]  /*32e0*/  BRA `(.L_x_6322) ;  /* 0x0000000800f47947 */ /* 0x000fea0003800000 */
.L_x_6330:
        /* <DEDUP_REMOVED lines=10> */
.L_x_6333:
[----:B------:R-:W3:Y:S02]  /*3390*/  LDG.E.U16 R4, desc[UR36][R4.64] ;  /* 0x0000002404047981 */ /* 0x000ee4000c1e1500 */
[----:B---3--:R-:W-:-:S05]  /*33a0*/  HADD2.F32 R0, -RZ, R4.H0_H0 ;  /* 0x20000004ff007230 */ /* 0x008fca0000004100 */
[----:B------:R-:W-:-:S04]  /*33b0*/  FMUL.FTZ R0, R0, 1 ;  /* 0x3f80000000007820 */ /* 0x000fc80000410000 */
[----:B------:R0:W1:Y:S01]  /*33c0*/  F2F.F64.F32 R24, R0 ;  /* 0x0000000000187310 */ /* 0x0000620000201800 */
[----:B------:R-:W-:Y:S05]  /*33d0*/  BRA `(.L_x_6322) ;  /* 0x0000000800b87947 */ /* 0x000fea0003800000 */
.L_x_6332:
[----:B------:R0:W5:Y:S01]  /*33e0*/  LDG.E.64 R24, desc[UR36][R4.64] ;  /* 0x0000002404187981 */ /* 0x000162000c1e1b00 */
[----:B------:R-:W-:Y:S05]  /*33f0*/  BRA `(.L_x_6322) ;  /* 0x0000000800b07947 */ /* 0x000fea0003800000 */
.L_x_6323:
        /* <DEDUP_REMOVED lines=13> */
.L_x_6336:
[----:B------:R0:W5:Y:S01]  /*34d0*/  LDG.E.64 R24, desc[UR36][R4.64] ;  /* 0x0000002404187981 */ /* 0x000162000c1e1b00 */
[----:B------:R-:W-:Y:S05]  /*34e0*/  BRA `(.L_x_6322) ;  /* 0x0000000800747947 */ /* 0x000fea0003800000 */
.L_x_6335:
        /* <DEDUP_REMOVED lines=28> */
.L_x_6338:
        /* <DEDUP_REMOVED lines=15> */
.L_x_6337:
[----:B------:R-:W3:Y:S02]  /*37a0*/  LDG.E.U16 R0, desc[UR36][R4.64] ;  /* 0x0000002404007981 */ /* 0x000ee4000c1e1500 */
[----:B---3--:R-:W-:-:S04]  /*37b0*/  IMAD.U32 R0, R0, 0x10000, RZ ;  /* 0x0001000000007824 */ /* 0x008fc800078e00ff */
[----:B------:R-:W-:-:S04]  /*37c0*/  FMUL.FTZ R0, R0, 1 ;  /* 0x3f80000000007820 */ /* 0x000fc80000410000 */
[----:B------:R0:W1:Y:S01]  /*37d0*/  F2F.F64.F32 R24, R0 ;  /* 0x0000000000187310 */ /* 0x0000620000201800 */
[----:B------:R-:W-:Y:S05]  /*37e0*/  BRA `(.L_x_6322) ;  /* 0x0000000400b47947 */ /* 0x000fea0003800000 */
.L_x_6334:
        /* <DEDUP_REMOVED lines=11> */
.L_x_6341:
        /* <DEDUP_REMOVED lines=21> */
.L_x_6345:
[----:B------:R-:W-:Y:S05]  /*39f0*/  BSYNC B1 ;  /* 0x0000000000017941 */ /* 0x000fea0003800000 */
.L_x_6344:
[----:B------:R-:W-:Y:S01]  /*3a00*/  LEA R3, R0, 0x3b800000, 0x17 ;  /* 0x3b80000000037811 */ /* 0x000fe200078eb8ff */
[----:B------:R-:W-:-:S05]  /*3a10*/  IMAD.SHL.U32 R0, R2, 0x100000, RZ ;  /* 0x0010000002007824 */ /* 0x000fca00078e00ff */
[----:B------:R-:W-:-:S07]  /*3a20*/  LOP3.LUT R0, R3, R0, R4, 0xfe, !PT ;  /* 0x0000000003007212 */ /* 0x000fce00078efe04 */
.L_x_6343:
[----:B------:R-:W-:Y:S05]  /*3a30*/  BSYNC B0 ;  /* 0x0000000000007941 */ /* 0x000fea0003800000 */
.L_x_6342:
[----:B------:R-:W-:-:S04]  /*3a40*/  FMUL.FTZ R0, R0, 1 ;  /* 0x3f80000000007820 */ /* 0x000fc80000410000 */
[----:B------:R0:W1:Y:S01]  /*3a50*/  F2F.F64.F32 R24, R0 ;  /* 0x0000000000187310 */ /* 0x0000620000201800 */
[----:B------:R-:W-:Y:S05]  /*3a60*/  BRA `(.L_x_6322) ;  /* 0x0000000400147947 */ /* 0x000fea0003800000 */
.L_x_6340:
        /* <DEDUP_REMOVED lines=21> */
.L_x_6349:
[----:B------:R-:W-:Y:S05]  /*3bc0*/  BSYNC B1 ;  /* 0x0000000000017941 */ /* 0x000fea0003800000 */
.L_x_6348:
[----:B------:R-:W-:Y:S01]  /*3bd0*/  LEA R3, R0, 0x37800000, 0x17 ;  /* 0x3780000000037811 */ /* 0x000fe200078eb8ff */
[----:B------:R-:W-:-:S05]  /*3be0*/  IMAD.SHL.U32 R0, R2, 0x200000, RZ ;  /* 0x0020000002007824 */ /* 0x000fca00078e00ff */
[----:B------:R-:W-:-:S07]  /*3bf0*/  LOP3.LUT R0, R3, R0, R4, 0xfe, !PT ;  /* 0x0000000003007212 */ /* 0x000fce00078efe04 */
.L_x_6347:
[----:B------:R-:W-:Y:S05]  /*3c00*/  BSYNC B0 ;  /* 0x0000000000007941 */ /* 0x000fea0003800000 */
.L_x_6346:
[----:B------:R-:W-:-:S04]  /*3c10*/  FMUL.FTZ R0, R0, 1 ;  /* 0x3f80000000007820 */ /* 0x000fc80000410000 */
[----:B------:R0:W1:Y:S01]  /*3c20*/  F2F.F64.F32 R24, R0 ;  /* 0x0000000000187310 */ /* 0x0000620000201800 */
[----:B------:R-:W-:Y:S05]  /*3c30*/  BRA `(.L_x_6322) ;  /* 0x0000000000a07947 */ /* 0x000fea0003800000 */
.L_x_6339:
        /* <DEDUP_REMOVED lines=14> */
.L_x_6353:
[----:B------:R-:W-:Y:S05]  /*3d20*/  BSYNC B0 ;  /* 0x0000000000007941 */ /* 0x000fea0003800000 */
.L_x_6352:
[----:B------:R-:W-:-:S04]  /*3d30*/  FMUL.FTZ R0, R0, 1 ;  /* 0x3f80000000007820 */ /* 0x000fc80000410000 */
[----:B------:R0:W1:Y:S01]  /*3d40*/  F2F.F64.F32 R24, R0 ;  /* 0x0000000000187310 */ /* 0x0000620000201800 */
[----:B------:R-:W-:Y:S05]  /*3d50*/  BRA `(.L_x_6322) ;  /* 0x0000000000587947 */ /* 0x000fea0003800000 */
.L_x_6327:
        /* <DEDUP_REMOVED lines=16> */
.L_x_6354:
[----:B------:R-:W-:Y:S05]  /*3e60*/  BRA `(.L_x_6322) ;  /* 0x0000000000147947 */ /* 0x000fea0003800000 */
.L_x_6351:
[----:B------:R-:W3:Y:S02]  /*3e70*/  LDG.E.64 R24, desc[UR36][R4.64] ;  /* 0x0000002404187981 */ /* 0x000ee4000c1e1b00 */
[----:B---3--:R-:W0:Y:S01]  /*3e80*/  I2F.F64.U64 R24, R24 ;  /* 0x0000001800187312 */ /* 0x008e220000301800 */
[----:B------:R-:W-:Y:S05]  /*3e90*/  BRA `(.L_x_6322) ;  /* 0x0000000000087947 */ /* 0x000fea0003800000 */
.L_x_6350:
[----:B------:R-:W3:Y:S02]  /*3ea0*/  LDG.E R4, desc[UR36][R4.64] ;  /* 0x0000002404047981 */ /* 0x000ee4000c1e1900 */
[----:B---3--:R0:W1:Y:S02]  /*3eb0*/  I2F.F64.U32 R24, R4 ;  /* 0x0000000400187312 */ /* 0x0080640000201800 */
.L_x_6322:
[----:B------:R-:W-:Y:S05]  /*3ec0*/  BSYNC B6 ;  /* 0x0000000000067941 */ /* 0x000fea0003800000 */
.L_x_6321:
[----:B------:R-:W3:Y:S01]  /*3ed0*/  S2R R26, SR_TID.X ;  /* 0x00000000001a7919 */ /* 0x000ee20000002100 */
[----:B01---5:R-:W-:Y:S01]  /*3ee0*/  DSETP.GTU.AND P1, PT, |R16|, +INF , PT ;  /* 0x7ff000001000742a */ /* 0x023fe20003f2c200 */
[----:B------:R-:W-:Y:S01]  /*3ef0*/  BSSY B6, `(.L_x_6355) ;  /* 0x0000166000067945 */ /* 0x000fe20003800000 */
[----:B------:R-:W-:Y:S02]  /*3f00*/  DSETP.GTU.AND P0, PT, |R24|, +INF , PT ;  /* 0x7ff000001800742a */ /* 0x000fe40003f0c200 */
[----:B------:R-:W-:Y:S01]  /*3f10*/  DSETP.GTU.AND P2, PT, |R32|, +INF , PT ;  /* 0x7ff000002000742a */ /* 0x000fe20003f4c200 */
[C---:B---3--:R-:W-:Y:S01]  /*3f20*/  VIADD R0, R26.reuse, 0x100 ;  /* 0x000001001a007836 */ /* 0x048fe20000000000 */
[C---:B------:R-:W-:Y:S01]  /*3f30*/  ISETP.GE.AND P3, PT, R26.reuse, R23, PT ;  /* 0x000000171a00720c */ /* 0x040fe20003f66270 */
[----:B------:R-:W-:-:S03]  /*3f40*/  VIADD R18, R26, 0x80 ;  /* 0x000000801a127836 */ /* 0x000fc60000000000 */
[-C--:B------:R-:W-:Y:S01]  /*3f50*/  ISETP.GE.OR P1, PT, R0, R23.reuse, P1 ;  /* 0x000000170000720c */ /* 0x080fe20000f26670 */
[----:B------:R-:W-:Y:S01]  /*3f60*/  VIADD R0, R26, 0x180 ;  /* 0x000001801a007836 */ /* 0x000fe20000000000 */
[----:B------:R-:W-:-:S04]  /*3f70*/  ISETP.GE.OR P2, PT, R18, R23, P2 ;  /* 0x000000171200720c */ /* 0x000fc80001746670 */
[----:B------:R-:W-:-:S03]  /*3f80*/  ISETP.GE.OR P0, PT, R0, R23, P0 ;  /* 0x000000170000720c */ /* 0x000fc60000706670 */
[----:B--2-4-:R-:W-:-:S04]  /*3f90*/  DSETP.GTU.OR P4, PT, |R28|, +INF , P3 ;  /* 0x7ff000001c00742a */ /* 0x014fc80001f8c600 */
[----:B------:R-:W0:Y:S01]  /*3fa0*/  @!P1 LDC.64 R2, c[0x0][0x218] ;  /* 0x00008600ff029b82 */ /* 0x000e220000000a00 */
[----:B------:R-:W-:Y:S02]  /*3fb0*/  @!P1 IMAD.MOV.U32 R0, RZ, RZ, R16 ;  /* 0x000000ffff009224 */ /* 0x000fe400078e0010 */
[----:B------:R-:W-:-:S05]  /*3fc0*/  @!P1 IMAD.MOV.U32 R6, RZ, RZ, R17 ;  /* 0x000000ffff069224 */ /* 0x000fca00078e0011 */
[----:B------:R-:W1:Y:S01]  /*3fd0*/  @!P0 LDC.64 R4, c[0x0][0x218] ;  /* 0x00008600ff048b82 */ /* 0x000e620000000a00 */
[----:B0-----:R-:W-:Y:S01]  /*3fe0*/  @!P1 DSETP.MIN.AND P5, P6, R16, R2, PT ;  /* 0x000000021000922a */ /* 0x001fe20003ea0000 */
[----:B------:R-:W-:Y:S02]  /*3ff0*/  @!P1 IMAD.MOV.U32 R7, RZ, RZ, R2 ;  /* 0x000000ffff079224 */ /* 0x000fe400078e0002 */
[----:B------:R-:W-:-:S04]  /*4000*/  @!P1 IMAD.MOV.U32 R9, RZ, RZ, R3 ;  /* 0x000000ffff099224 */ /* 0x000fc800078e0003 */
[----:B------:R-:W0:Y:S01]  /*4010*/  @!P4 LDC.64 R2, c[0x0][0x218] ;  /* 0x00008600ff02cb82 */ /* 0x000e220000000a00 */
[----:B------:R-:W-:Y:S02]  /*4020*/  @!P1 SEL R0, R0, R7, P5 ;  /* 0x0000000700009207 */ /* 0x000fe40002800000 */
[----:B------:R-:W-:Y:S01]  /*4030*/  @!P1 FSEL R7, R6, R9, P5 ;  /* 0x0000000906079208 */ /* 0x000fe20002800000 */
[----:B-1----:R-:W-:Y:S01]  /*4040*/  @!P0 IMAD.MOV.U32 R11, RZ, RZ, R5 ;  /* 0x000000ffff0b8224 */ /* 0x002fe200078e0005 */
[----:B------:R-:W-:Y:S01]  /*4050*/  @!P1 LOP3.LUT R6, R9, 0x80000, RZ, 0xfc, !PT ;  /* 0x0008000009069812 */ /* 0x000fe200078efcff */
[----:B------:R-:W-:Y:S02]  /*4060*/  @!P0 IMAD.MOV.U32 R9, RZ, RZ, R4 ;  /* 0x000000ffff098224 */ /* 0x000fe400078e0004 */
[----:B------:R-:W-:Y:S01]  /*4070*/  @!P1 IMAD.MOV.U32 R16, RZ, RZ, R0 ;  /* 0x000000ffff109224 */ /* 0x000fe200078e0000 */
[----:B------:R-:W-:Y:S01]  /*4080*/  @!P1 SEL R7, R6, R7, P6 ;  /* 0x0000000706079207 */ /* 0x000fe20003000000 */
[----:B------:R-:W-:Y:S01]  /*4090*/  @!P0 DSETP.MIN.AND P5, P6, R24, R4, PT ;  /* 0x000000041800822a */ /* 0x000fe20003ea0000 */
[----:B------:R-:W-:Y:S01]  /*40a0*/  @!P0 IMAD.MOV.U32 R6, RZ, RZ, R24 ;  /* 0x000000ffff068224 */ /* 0x000fe200078e0018 */
[----:B------:R-:W1:Y:S02]  /*40b0*/  @!P2 LDC.64 R4, c[0x0][0x218] ;  /* 0x00008600ff04ab82 */ /* 0x000e640000000a00 */
[----:B------:R-:W-:-:S02]  /*40c0*/  @!P1 IMAD.MOV.U32 R17, RZ, RZ, R7 ;  /* 0x000000ffff119224 */ /* 0x000fc400078e0007 */
[----:B------:R-:W-:Y:S01]  /*40d0*/  @!P0 SEL R9, R6, R9, P5 ;  /* 0x0000000906098207 */ /* 0x000fe20002800000 */
[----:B------:R-:W-:-:S04]  /*40e0*/  @!P0 IMAD.MOV.U32 R6, RZ, RZ, R25 ;  /* 0x000000ffff068224 */ /* 0x000fc800078e0019 */
[----:B------:R-:W-:Y:S01]  /*40f0*/  @!P0 IMAD.MOV.U32 R24, RZ, RZ, R9 ;  /* 0x000000ffff188224 */ /* 0x000fe200078e0009 */
[----:B------:R-:W-:Y:S02]  /*4100*/  @!P0 FSEL R6, R6, R11, P5 ;  /* 0x0000000b06068208 */ /* 0x000fe40002800000 */
[----:B------:R-:W-:Y:S01]  /*4110*/  @!P0 LOP3.LUT R11, R11, 0x80000, RZ, 0xfc, !PT ;  /* 0x000800000b0b8812 */ /* 0x000fe200078efcff */
[----:B0-----:R-:W-:-:S03]  /*4120*/  @!P4 IMAD.MOV.U32 R13, RZ, RZ, R3 ;  /* 0x000000ffff0dc224 */ /* 0x001fc600078e0003 */
[----:B------:R-:W-:Y:S01]  /*4130*/  @!P0 SEL R6, R11, R6, P6 ;  /* 0x000000060b068207 */ /* 0x000fe20003000000 */
[----:B------:R-:W-:Y:S01]  /*4140*/  @!P4 DSETP.MIN.AND P5, P6, R28, R2, PT ;  /* 0x000000021c00c22a */ /* 0x000fe20003ea0000 */
[----:B------:R-:W-:Y:S02]  /*4150*/  @!P4 IMAD.MOV.U32 R11, RZ, RZ, R2 ;  /* 0x000000ffff0bc224 */ /* 0x000fe400078e0002 */
[----:B------:R-:W-:Y:S02]  /*4160*/  @!P4 IMAD.MOV.U32 R2, RZ, RZ, R28 ;  /* 0x000000ffff02c224 */ /* 0x000fe400078e001c */
[----:B------:R-:W-:-:S03]  /*4170*/  @!P0 IMAD.MOV.U32 R25, RZ, RZ, R6 ;  /* 0x000000ffff198224 */ /* 0x000fc600078e0006 */
[----:B------:R-:W-:Y:S01]  /*4180*/  @!P4 SEL R3, R2, R11, P5 ;  /* 0x0000000b0203c207 */ /* 0x000fe20002800000 */
[----:B------:R-:W-:Y:S02]  /*4190*/  @!P4 IMAD.MOV.U32 R2, RZ, RZ, R29 ;  /* 0x000000ffff02c224 */ /* 0x000fe400078e001d */
[----:B-1----:R-:W-:Y:S02]  /*41a0*/  @!P2 IMAD.MOV.U32 R11, RZ, RZ, R4 ;  /* 0x000000ffff0ba224 */ /* 0x002fe400078e0004 */
[----:B------:R-:W-:Y:S01]  /*41b0*/  @!P4 IMAD.MOV.U32 R28, RZ, RZ, R3 ;  /* 0x000000ffff1cc224 */ /* 0x000fe200078e0003 */
[----:B------:R-:W-:Y:S02]  /*41c0*/  @!P4 FSEL R8, R2, R13, P5 ;  /* 0x0000000d0208c208 */ /* 0x000fe40002800000 */
[----:B------:R-:W-:Y:S01]  /*41d0*/  @!P4 LOP3.LUT R13, R13, 0x80000, RZ, 0xfc, !PT ;  /* 0x000800000d0dc812 */ /* 0x000fe200078efcff */
[----:B------:R-:W0:Y:S03]  /*41e0*/  LDC.U8 R2, c[0x0][0x244] ;  /* 0x00009100ff027b82 */ /* 0x000e260000000000 */
[----:B------:R-:W-:Y:S01]  /*41f0*/  @!P4 SEL R8, R13, R8, P6 ;  /* 0x000000080d08c207 */ /* 0x000fe20003000000 */
[----:B------:R-:W-:Y:S01]  /*4200*/  @!P2 DSETP.MIN.AND P5, P6, R32, R4, PT ;  /* 0x000000042000a22a */ /* 0x000fe20003ea0000 */
[----:B------:R-:W-:-:S03]  /*4210*/  @!P2 IMAD.MOV.U32 R4, RZ, RZ, R32 ;  /* 0x000000ffff04a224 */ /* 0x000fc600078e0020 */
[----:B------:R-:W-:Y:S02]  /*4220*/  @!P4 IMAD.MOV.U32 R29, RZ, RZ, R8 ;  /* 0x000000ffff1dc224 */ /* 0x000fe400078e0008 */
[----:B------:R-:W-:Y:S01]  /*4230*/  @!P2 SEL R11, R4, R11, P5 ;  /* 0x0000000b040ba207 */ /* 0x000fe20002800000 */
[----:B------:R-:W-:-:S04]  /*4240*/  @!P2 IMAD.MOV.U32 R4, RZ, RZ, R33 ;  /* 0x000000ffff04a224 */ /* 0x000fc800078e0021 */
[----:B------:R-:W-:Y:S01]  /*4250*/  @!P2 IMAD.MOV.U32 R32, RZ, RZ, R11 ;  /* 0x000000ffff20a224 */ /* 0x000fe200078e000b */
[----:B------:R-:W-:Y:S02]  /*4260*/  @!P2 FSEL R4, R4, R5, P5 ;  /* 0x000000050404a208 */ /* 0x000fe40002800000 */
[----:B------:R-:W-:-:S04]  /*4270*/  @!P2 LOP3.LUT R5, R5, 0x80000, RZ, 0xfc, !PT ;  /* 0x000800000505a812 */ /* 0x000fc800078efcff */
[----:B------:R-:W-:-:S05]  /*4280*/  @!P2 SEL R4, R5, R4, P6 ;  /* 0x000000040504a207 */ /* 0x000fca0003000000 */
[----:B------:R-:W-:Y:S01]  /*4290*/  @!P2 IMAD.MOV.U32 R33, RZ, RZ, R4 ;  /* 0x000000ffff21a224 */ /* 0x000fe200078e0004 */
[----:B------:R-:W-:Y:S06]  /*42a0*/  @P3 BRA `(.L_x_6356) ;  /* 0x0000001000a83947 */ /* 0x000fec0003800000 */
        /* <DEDUP_REMOVED lines=21> */
.L_x_6360:
[----:B------:R-:W0:Y:S01]  /*4400*/  F2I.S64.F64.TRUNC R28, R28 ;  /* 0x0000001c001c7311 */ /* 0x000e22000030d900 */
[----:B------:R-:W-:Y:S02]  /*4410*/  IMAD.MOV.U32 R26, RZ, RZ, R18 ;  /* 0x000000ffff1a7224 */ /* 0x000fe400078e0012 */
[----:B0-----:R-:W-:-:S05]  /*4420*/  IMAD.MOV.U32 R3, RZ, RZ, R28 ;  /* 0x000000ffff037224 */ /* 0x001fca00078e001c */
[----:B------:R0:W-:Y:S01]  /*4430*/  STG.E.U8 desc[UR36][R4.64], R3 ;  /* 0x0000000304007986 */ /* 0x0001e2000c101124 */
[----:B------:R-:W-:Y:S05]  /*4440*/  BRA `(.L_x_6356) ;  /* 0x0000001000407947 */ /* 0x000fea0003800000 */
.L_x_6359:
        /* <DEDUP_REMOVED lines=10> */
.L_x_6363:
[----:B------:R-:W0:Y:S01]  /*44f0*/  F2I.F64.TRUNC R29, R28 ;  /* 0x0000001c001d7311 */ /* 0x000e22000030d100 */
[----:B------:R-:W-:Y:S01]  /*4500*/  IMAD.MOV.U32 R26, RZ, RZ, R18 ;  /* 0x000000ffff1a7224 */ /* 0x000fe200078e0012 */
[----:B0-----:R0:W-:Y:S01]  /*4510*/  STG.E desc[UR36][R4.64], R29 ;  /* 0x0000001d04007986 */ /* 0x0011e2000c101924 */
[----:B------:R-:W-:Y:S05]  /*4520*/  BRA `(.L_x_6356) ;  /* 0x0000001000087947 */ /* 0x000fea0003800000 */
.L_x_6362:
[----:B------:R-:W0:Y:S01]  /*4530*/  F2I.F64.TRUNC R29, R28 ;  /* 0x0000001c001d7311 */ /* 0x000e22000030d100 */
[----:B------:R-:W-:Y:S01]  /*4540*/  IMAD.MOV.U32 R26, RZ, RZ, R18 ;  /* 0x000000ffff1a7224 */ /* 0x000fe200078e0012 */
[----:B0-----:R0:W-:Y:S01]  /*4550*/  STG.E.U16 desc[UR36][R4.64], R29 ;  /* 0x0000001d04007986 */ /* 0x0011e2000c101524 */
[----:B------:R-:W-:Y:S05]  /*4560*/  BRA `(.L_x_6356) ;  /* 0x0000000c00f87947 */ /* 0x000fea0003800000 */
.L_x_6358:
        /* <DEDUP_REMOVED lines=14> */
.L_x_6365:
        /* <DEDUP_REMOVED lines=9> */
.L_x_6364:
        /* <DEDUP_REMOVED lines=10> */
[----:B------:R-:W-:Y:S02]  /*4780*/  IMAD.MOV.U32 R7, RZ, RZ, RZ ;  /* 0x000000ffff077224 */ /* 0x000fe400078e00ff */
[----:B------:R-:W-:-:S11]  /*4790*/  IMAD.MOV.U32 R26, RZ, RZ, R18 ;  /* 0x000000ffff1a7224 */ /* 0x000fd600078e0012 */
[----:B0-----:R-:W-:-:S05]  /*47a0*/  @!P0 FMUL R6, R6, 1.175494350822287508e-38 ;  /* 0x0080000006068820 */ /* 0x001fca0000400000 */
[----:B------:R0:W-:Y:S01]  /*47b0*/  STG.E.64 desc[UR36][R4.64], R6 ;  /* 0x0000000604007986 */ /* 0x0001e2000c101b24 */
[----:B------:R-:W-:Y:S05]  /*47c0*/  BRA `(.L_x_6356) ;  /* 0x0000000c00607947 */ /* 0x000fea0003800000 */
.L_x_6367:
[----:B------:R-:W-:Y:S01]  /*47d0*/  UMOV UR4, 0xf0000000 ;  /* 0xf000000000047882 */ /* 0x000fe20000000000 */
[----:B------:R-:W-:Y:S01]  /*47e0*/  UMOV UR5, 0x380fffff ;  /* 0x380fffff00057882 */ /* 0x000fe20000000000 */
[----:B------:R-:W0:Y:S01]  /*47f0*/  F2F.F32.F64 R0, R28 ;  /* 0x0000001c00007310 */ /* 0x000e220000301000 */
[----:B------:R-:W-:Y:S01]  /*4800*/  DSETP.GEU.AND P0, PT, |R28|, UR4, PT ;  /* 0x000000041c007e2a */ /* 0x000fe2000bf0e200 */
[----:B------:R-:W-:-:S13]  /*4810*/  IMAD.MOV.U32 R26, RZ, RZ, R18 ;  /* 0x000000ffff1a7224 */ /* 0x000fda00078e0012 */
[----:B0-----:R-:W-:-:S05]  /*4820*/  @!P0 FMUL R0, R0, 1.175494350822287508e-38 ;  /* 0x0080000000008820 */ /* 0x001fca0000400000 */
[----:B------:R-:W-:-:S04]  /*4830*/  F2FP.F16.F32.PACK_AB R3, RZ, R0 ;  /* 0x00000000ff03723e */ /* 0x000fc800000000ff */
[----:B------:R-:W-:-:S05]  /*4840*/  PRMT R3, R3, 0x5410, RZ ;  /* 0x0000541003037816 */ /* 0x000fca00000000ff */
[----:B------:R0:W-:Y:S01]  /*4850*/  STG.E desc[UR36][R4.64], R3 ;  /* 0x0000000304007986 */ /* 0x0001e2000c101924 */
[----:B------:R-:W-:Y:S05]  /*4860*/  BRA `(.L_x_6356) ;  /* 0x0000000c00387947 */ /* 0x000fea0003800000 */
.L_x_6366:
[----:B------:R0:W-:Y:S01]  /*4870*/  STG.E.64 desc[UR36][R4.64], R28 ;  /* 0x0000001c04007986 */ /* 0x0001e2000c101b24 */
[----:B------:R-:W-:Y:S01]  /*4880*/  IMAD.MOV.U32 R26, RZ, RZ, R18 ;  /* 0x000000ffff1a7224 */ /* 0x000fe200078e0012 */
[----:B------:R-:W-:Y:S06]  /*4890*/  BRA `(.L_x_6356) ;  /* 0x0000000c002c7947 */ /* 0x000fec0003800000 */
.L_x_6357:
        /* <DEDUP_REMOVED lines=10> */
[----:B------:R-:W-:-:S05]  /*4940*/  SEL R3, RZ, 0x1, !P0 ;  /* 0x00000001ff037807 */ /* 0x000fca0004000000 */
[----:B------:R0:W-:Y:S01]  /*4950*/  STG.E.U8 desc[UR36][R4.64], R3 ;  /* 0x0000000304007986 */ /* 0x0001e2000c101124 */
[----:B------:R-:W-:Y:S05]  /*4960*/  BRA `(.L_x_6356) ;  /* 0x0000000800f87947 */ /* 0x000fea0003800000 */
.L_x_6370:
[----:B------:R-:W-:Y:S01]  /*4970*/  CS2R R30, SRZ ;  /* 0x00000000001e7805 */ /* 0x000fe2000001ff00 */
[----:B------:R-:W-:-:S04]  /*4980*/  IMAD.MOV.U32 R26, RZ, RZ, R18 ;  /* 0x000000ffff1a7224 */ /* 0x000fc800078e0012 */
[----:B------:R0:W-:Y:S01]  /*4990*/  STG.E.128 desc[UR36][R4.64], R28 ;  /* 0x0000001c04007986 */ /* 0x0001e2000c101d24 */
[----:B------:R-:W-:Y:S05]  /*49a0*/  BRA `(.L_x_6356) ;  /* 0x0000000800e87947 */ /* 0x000fea0003800000 */
.L_x_6369:
        /* <DEDUP_REMOVED lines=25> */
.L_x_6374:
[----:B------:R-:W-:Y:S05]  /*4b40*/  BSYNC B0 ;  /* 0x0000000000007941 */ /* 0x000fea0003800000 */
.L_x_6373:
[----:B------:R-:W-:Y:S01]  /*4b50*/  LOP3.LUT R7, R0, R7, RZ, 0xfc, !PT ;  /* 0x0000000700077212 */ /* 0x000fe200078efcff */
[----:B------:R-:W-:-:S04]  /*4b60*/  IMAD.MOV.U32 R26, RZ, RZ, R18 ;  /* 0x000000ffff1a7224 */ /* 0x000fc800078e0012 */
[----:B------:R0:W-:Y:S01]  /*4b70*/  STG.E.U8 desc[UR36][R4.64], R7 ;  /* 0x0000000704007986 */ /* 0x0001e2000c101124 */
[----:B------:R-:W-:Y:S05]  /*4b80*/  BRA `(.L_x_6356) ;  /* 0x0000000800707947 */ /* 0x000fea0003800000 */
.L_x_6372:
        /* <DEDUP_REMOVED lines=17> */
.L_x_6376:
[----:B------:R-:W-:Y:S01]  /*4ca0*/  IMAD.MOV.U32 R0, RZ, RZ, 0x7f ;  /* 0x0000007fff007424 */ /* 0x000fe200078e00ff */
[----:B------:R-:W-:-:S04]  /*4cb0*/  ISETP.GT.U32.AND P0, PT, R3, 0x7f800000, PT ;  /* 0x7f8000000300780c */ /* 0x000fc80003f04070 */
[----:B------:R-:W-:-:S09]  /*4cc0*/  SEL R0, R0, 0x7c, P0 ;  /* 0x0000007c00007807 */ /* 0x000fd20000000000 */
.L_x_6377:
[----:B------:R-:W-:Y:S05]  /*4cd0*/  BSYNC B0 ;  /* 0x0000000000007941 */ /* 0x000fea0003800000 */
.L_x_6375:
[----:B------:R-:W-:Y:S01]  /*4ce0*/  LOP3.LUT R3, R7, 0x80000000, RZ, 0xc0, !PT ;  /* 0x8000000007037812 */ /* 0x000fe200078ec0ff */
[----:B------:R-:W-:-:S03]  /*4cf0*/  IMAD.MOV.U32 R26, RZ, RZ, R18 ;  /* 0x000000ffff1a7224 */ /* 0x000fc600078e0012 */
[----:B------:R-:W-:-:S04]  /*4d00*/  SHF.R.U32.HI R3, RZ, 0x18, R3 ;  /* 0x00000018ff037819 */ /* 0x000fc80000011603 */
[----:B------:R-:W-:-:S05]  /*4d10*/  LOP3.LUT R3, R0, R3, RZ, 0xfc, !PT ;  /* 0x0000000300037212 */ /* 0x000fca00078efcff */
[----:B------:R0:W-:Y:S01]  /*4d20*/  STG.E.U8 desc[UR36][R4.64], R3 ;  /* 0x0000000304007986 */ /* 0x0001e2000c101124 */
[----:B------:R-:W-:Y:S05]  /*4d30*/  BRA `(.L_x_6356) ;  /* 0x0000000800047947 */ /* 0x000fea0003800000 */
.L_x_6371:
        /* <DEDUP_REMOVED lines=9> */
.L_x_6368:
        /* <DEDUP_REMOVED lines=12> */
.L_x_6380:
        /* <DEDUP_REMOVED lines=21> */
.L_x_6383:
[----:B------:R-:W-:-:S04]  /*4fe0*/  LOP3.LUT R0, R7, 0x80000000, RZ, 0xc0, !PT ;  /* 0x8000000007007812 */ /* 0x000fc800078ec0ff */
[----:B------:R-:W-:-:S04]  /*4ff0*/  SHF.R.U32.HI R0, RZ, 0x18, R0 ;  /* 0x00000018ff007819 */ /* 0x000fc80000011600 */
[----:B------:R-:W-:-:S07]  /*5000*/  LOP3.LUT R0, R3, R0, RZ, 0xfc, !PT ;  /* 0x0000000003007212 */ /* 0x000fce00078efcff */
.L_x_6382:
[----:B------:R-:W-:Y:S05]  /*5010*/  BSYNC B0 ;  /* 0x0000000000007941 */ /* 0x000fea0003800000 */
.L_x_6381:
[----:B------:R4:W-:Y:S01]  /*5020*/  STG.E.U8 desc[UR36][R4.64], R0 ;  /* 0x0000000004007986 */ /* 0x0009e2000c101124 */
[----:B------:R-:W-:Y:S01]  /*5030*/  IMAD.MOV.U32 R26, RZ, RZ, R18 ;  /* 0x000000ffff1a7224 */ /* 0x000fe200078e0012 */
[----:B------:R-:W-:Y:S06]  /*5040*/  BRA `(.L_x_6356) ;  /* 0x0000000400407947 */ /* 0x000fec0003800000 */
.L_x_6379:
        /* <DEDUP_REMOVED lines=21> */
.L_x_6386:
[----:B------:R-:W-:-:S04]  /*51a0*/  LOP3.LUT R0, R7, 0x80000000, RZ, 0xc0, !PT ;  /* 0x8000000007007812 */ /* 0x000fc800078ec0ff */
[----:B------:R-:W-:-:S04]  /*51b0*/  SHF.R.U32.HI R0, RZ, 0x18, R0 ;  /* 0x00000018ff007819 */ /* 0x000fc80000011600 */
[----:B------:R-:W-:-:S07]  /*51c0*/  LOP3.LUT R0, R3, R0, RZ, 0xfc, !PT ;  /* 0x0000000003007212 */ /* 0x000fce00078efcff */
.L_x_6385:
[----:B------:R-:W-:Y:S05]  /*51d0*/  BSYNC B0 ;  /* 0x0000000000007941 */ /* 0x000fea0003800000 */
.L_x_6384:
[----:B------:R0:W-:Y:S01]  /*51e0*/  STG.E.U8 desc[UR36][R4.64], R0 ;  /* 0x0000000004007986 */ /* 0x0001e2000c101124 */
[----:B------:R-:W-:Y:S01]  /*51f0*/  IMAD.MOV.U32 R26, RZ, RZ, R18 ;  /* 0x000000ffff1a7224 */ /* 0x000fe200078e0012 */
[----:B------:R-:W-:Y:S06]  /*5200*/  BRA `(.L_x_6356) ;  /* 0x0000000000d07947 */ /* 0x000fec0003800000 */
.L_x_6378:
        /* <DEDUP_REMOVED lines=27> */
.L_x_6361:
        /* <DEDUP_REMOVED lines=16> */
.L_x_6389:
[----:B------:R-:W-:Y:S01]  /*54c0*/  IMAD.MOV.U32 R26, RZ, RZ, R18 ;  /* 0x000000ffff1a7224 */ /* 0x000fe200078e0012 */
[----:B------:R-:W-:Y:S06]  /*54d0*/  BRA `(.L_x_6356) ;  /* 0x00000000001c7947 */ /* 0x000fec0003800000 */
.L_x_6388:
[----:B------:R-:W0:Y:S01]  /*54e0*/  F2I.U64.F64.TRUNC R28, R28 ;  /* 0x0000001c001c7311 */ /* 0x000e22000030d800 */
[----:B------:R-:W-:Y:S01]  /*54f0*/  IMAD.MOV.U32 R26, RZ, RZ, R18 ;  /* 0x000000ffff1a7224 */ /* 0x000fe200078e0012 */
[----:B0-----:R3:W-:Y:S01]  /*5500*/  STG.E.64 desc[UR36][R4.64], R28 ;  /* 0x0000001c04007986 */ /* 0x0017e2000c101b24 */
[----:B------:R-:W-:Y:S05]  /*5510*/  BRA `(.L_x_6356) ;  /* 0x00000000000c7947 */ /* 0x000fea0003800000 */
.L_x_6387:
[----:B------:R-:W0:Y:S01]  /*5520*/  F2I.U32.F64.TRUNC R29, R28 ;  /* 0x0000001c001d7311 */ /* 0x000e22000030d000 */
[----:B------:R-:W-:Y:S01]  /*5530*/  IMAD.MOV.U32 R26, RZ, RZ, R18 ;  /* 0x000000ffff1a7224 */ /* 0x000fe200078e0012 */
[----:B0-----:R1:W-:Y:S06]  /*5540*/  STG.E desc[UR36][R4.64], R29 ;  /* 0x0000001d04007986 */ /* 0x0013ec000c101924 */
.L_x_6356:
[----:B------:R-:W-:Y:S05]  /*5550*/  BSYNC B6 ;  /* 0x0000000000067941 */ /* 0x000fea0003800000 */
.L_x_6355:
        /* <DEDUP_REMOVED lines=24> */
.L_x_6395:
[----:B------:R-:W0:Y:S02]  /*56e0*/  F2I.S64.F64.TRUNC R32, R32 ;  /* 0x0000002000207311 */ /* 0x000e24000030d900 */
[----:B0-----:R-:W-:-:S05]  /*56f0*/  IMAD.MOV.U32 R3, RZ, RZ, R32 ;  /* 0x000000ffff037224 */ /* 0x001fca00078e0020 */
[----:B------:R0:W-:Y:S01]  /*5700*/  STG.E.U8 desc[UR36][R4.64], R3 ;  /* 0x0000000304007986 */ /* 0x0001e2000c101124 */
[----:B------:R-:W-:Y:S05]  /*5710*/  BRA `(.L_x_6397) ;  /* 0x0000000c00f07947 */ /* 0x000fea0003800000 */
.L_x_6394:
        /* <DEDUP_REMOVED lines=9> */
.L_x_6399:
[----:B------:R-:W0:Y:S02]  /*57b0*/  F2I.F64.TRUNC R33, R32 ;  /* 0x0000002000217311 */ /* 0x000e24000030d100 */
[----:B0-----:R0:W-:Y:S01]  /*57c0*/  STG.E desc[UR36][R4.64], R33 ;  /* 0x0000002104007986 */ /* 0x0011e2000c101924 */
[----:B------:R-:W-:Y:S05]  /*57d0*/  BRA `(.L_x_6397) ;  /* 0x0000000c00c07947 */ /* 0x000fea0003800000 */
.L_x_6398:
[----:B------:R-:W0:Y:S02]  /*57e0*/  F2I.F64.TRUNC R33, R32 ;  /* 0x0000002000217311 */ /* 0x000e24000030d100 */
[----:B0-----:R0:W-:Y:S01]  /*57f0*/  STG.E.U16 desc[UR36][R4.64], R33 ;  /* 0x0000002104007986 */ /* 0x0011e2000c101524 */
[----:B------:R-:W-:Y:S05]  /*5800*/  BRA `(.L_x_6397) ;  /* 0x0000000c00b47947 */ /* 0x000fea0003800000 */
.L_x_6393:
        /* <DEDUP_REMOVED lines=13> */
.L_x_6401:
        /* <DEDUP_REMOVED lines=8> */
.L_x_6400:
        /* <DEDUP_REMOVED lines=14> */
.L_x_6403:
        /* <DEDUP_REMOVED lines=9> */
.L_x_6402:
[----:B------:R0:W-:Y:S01]  /*5ad0*/  STG.E.64 desc[UR36][R4.64], R32 ;  /* 0x0000002004007986 */ /* 0x0001e2000c101b24 */
[----:B------:R-:W-:Y:S05]  /*5ae0*/  BRA `(.L_x_6397) ;  /* 0x0000000800fc7947 */ /* 0x000fea0003800000 */
.L_x_6392:
        /* <DEDUP_REMOVED lines=12> */
.L_x_6406:
[----:B------:R-:W-:-:S05]  /*5bb0*/  CS2R R34, SRZ ;  /* 0x0000000000227805 */ /* 0x000fca000001ff00 */
[----:B------:R0:W-:Y:S01]  /*5bc0*/  STG.E.128 desc[UR36][R4.64], R32 ;  /* 0x0000002004007986 */ /* 0x0001e2000c101d24 */
[----:B------:R-:W-:Y:S05]  /*5bd0*/  BRA `(.L_x_6397) ;  /* 0x0000000800c07947 */ /* 0x000fea0003800000 */
.L_x_6405:
        /* <DEDUP_REMOVED lines=25> */
.L_x_6410:
[----:B------:R-:W-:Y:S05]  /*5d70*/  BSYNC B0 ;  /* 0x0000000000007941 */ /* 0x000fea0003800000 */
.L_x_6409:
[----:B------:R-:W-:-:S05]  /*5d80*/  LOP3.LUT R7, R0, R7, RZ, 0xfc, !PT ;  /* 0x0000000700077212 */ /* 0x000fca00078efcff */
[----:B------:R0:W-:Y:S01]  /*5d90*/  STG.E.U8 desc[UR36][R4.64], R7 ;  /* 0x0000000704007986 */ /* 0x0001e2000c101124 */
[----:B------:R-:W-:Y:S05]  /*5da0*/  BRA `(.L_x_6397) ;  /* 0x00000008004c7947 */ /* 0x000fea0003800000 */
.L_x_6408:
        /* <DEDUP_REMOVED lines=17> */
.L_x_6412:
[----:B------:R-:W-:Y:S01]  /*5ec0*/  IMAD.MOV.U32 R0, RZ, RZ, 0x7f ;  /* 0x0000007fff007424 */ /* 0x000fe200078e00ff */
[----:B------:R-:W-:-:S04]  /*5ed0*/  ISETP.GT.U32.AND P0, PT, R3, 0x7f800000, PT ;  /* 0x7f8000000300780c */ /* 0x000fc80003f04070 */
[----:B------:R-:W-:-:S09]  /*5ee0*/  SEL R0, R0, 0x7c, P0 ;  /* 0x0000007c00007807 */ /* 0x000fd20000000000 */
.L_x_6413:
[----:B------:R-:W-:Y:S05]  /*5ef0*/  BSYNC B0 ;  /* 0x0000000000007941 */ /* 0x000fea0003800000 */
.L_x_6411:
[----:B------:R-:W-:-:S04]  /*5f00*/  LOP3.LUT R3, R7, 0x80000000, RZ, 0xc0, !PT ;  /* 0x8000000007037812 */ /* 0x000fc800078ec0ff */
[----:B------:R-:W-:-:S04]  /*5f10*/  SHF.R.U32.HI R3, RZ, 0x18, R3 ;  /* 0x00000018ff037819 */ /* 0x000fc80000011603 */
[----:B------:R-:W-:-:S05]  /*5f20*/  LOP3.LUT R3, R0, R3, RZ, 0xfc, !PT ;  /* 0x0000000300037212 */ /* 0x000fca00078efcff */
[----:B------:R0:W-:Y:S01]  /*5f30*/  STG.E.U8 desc[UR36][R4.64], R3 ;  /* 0x0000000304007986 */ /* 0x0001e2000c101124 */
[----:B------:R-:W-:Y:S05]  /*5f40*/  BRA `(.L_x_6397) ;  /* 0x0000000400e47947 */ /* 0x000fea0003800000 */
.L_x_6407:
        /* <DEDUP_REMOVED lines=8> */
.L_x_6404:
        /* <DEDUP_REMOVED lines=11> */
.L_x_6416:
        /* <DEDUP_REMOVED lines=21> */
.L_x_6419:
[----:B------:R-:W-:-:S04]  /*61d0*/  LOP3.LUT R0, R7, 0x80000000, RZ, 0xc0, !PT ;  /* 0x8000000007007812 */ /* 0x000fc800078ec0ff */
[----:B------:R-:W-:-:S04]  /*61e0*/  SHF.R.U32.HI R0, RZ, 0x18, R0 ;  /* 0x00000018ff007819 */ /* 0x000fc80000011600 */
[----:B------:R-:W-:-:S07]  /*61f0*/  LOP3.LUT R0, R3, R0, RZ, 0xfc, !PT ;  /* 0x0000000003007212 */ /* 0x000fce00078efcff */
.L_x_6418:
[----:B------:R-:W-:Y:S05]  /*6200*/  BSYNC B0 ;  /* 0x0000000000007941 */ /* 0x000fea0003800000 */
.L_x_6417:
[----:B------:R3:W-:Y:S01]  /*6210*/  STG.E.U8 desc[UR36][R4.64], R0 ;  /* 0x0000000004007986 */ /* 0x0007e2000c101124 */
[----:B------:R-:W-:Y:S05]  /*6220*/  BRA `(.L_x_6397) ;  /* 0x00000004002c7947 */ /* 0x000fea0003800000 */
.L_x_6415:
        /* <DEDUP_REMOVED lines=21> */
.L_x_6422:
[----:B------:R-:W-:-:S04]  /*6380*/  LOP3.LUT R0, R7, 0x80000000, RZ, 0xc0, !PT ;  /* 0x8000000007007812 */ /* 0x000fc800078ec0ff */
[----:B------:R-:W-:-:S04]  /*6390*/  SHF.R.U32.HI R0, RZ, 0x18, R0 ;  /* 0x00000018ff007819 */ /* 0x000fc80000011600 */
[----:B------:R-:W-:-:S07]  /*63a0*/  LOP3.LUT R0, R3, R0, RZ, 0xfc, !PT ;  /* 0x0000000003007212 */ /* 0x000fce00078efcff */
.L_x_6421:
[----:B------:R-:W-:Y:S05]  /*63b0*/  BSYNC B0 ;  /* 0x0000000000007941 */ /* 0x000fea0003800000 */
.L_x_6420:
[----:B------:R0:W-:Y:S01]  /*63c0*/  STG.E.U8 desc[UR36][R4.64], R0 ;  /* 0x0000000004007986 */ /* 0x0001e2000c101124 */
[----:B------:R-:W-:Y:S05]  /*63d0*/  BRA `(.L_x_6397) ;  /* 0x0000000000c07947 */ /* 0x000fea0003800000 */
.L_x_6414:
        /* <DEDUP_REMOVED lines=26> */
.L_x_6396:
        /* <DEDUP_REMOVED lines=16> */
.L_x_6425:
[----:B------:R-:W-:Y:S05]  /*6680*/  BRA `(.L_x_6397) ;  /* 0x0000000000147947 */ /* 0x000fea0003800000 */
.L_x_6424:
[----:B------:R-:W0:Y:S02]  /*6690*/  F2I.U64.F64.TRUNC R32, R32 ;  /* 0x0000002000207311 */ /* 0x000e24000030d800 */
[----:B0-----:R2:W-:Y:S01]  /*66a0*/  STG.E.64 desc[UR36][R4.64], R32 ;  /* 0x0000002004007986 */ /* 0x0015e2000c101b24 */
[----:B------:R-:W-:Y:S05]  /*66b0*/  BRA `(.L_x_6397) ;  /* 0x0000000000087947 */ /* 0x000fea0003800000 */
.L_x_6423:
[----:B------:R-:W0:Y:S02]  /*66c0*/  F2I.U32.F64.TRUNC R33, R32 ;  /* 0x0000002000217311 */ /* 0x000e24000030d000 */
[----:B0-----:R0:W-:Y:S02]  /*66d0*/  STG.E desc[UR36][R4.64], R33 ;  /* 0x0000002104007986 */ /* 0x0011e4000c101924 */
.L_x_6397:
        /* <DEDUP_REMOVED lines=24> */
.L_x_6429:
[----:B------:R-:W0:Y:S02]  /*6860*/  F2I.S64.F64.TRUNC R16, R16 ;  /* 0x0000001000107311 */ /* 0x000e24000030d900 */
[----:B0-----:R-:W-:-:S05]  /*6870*/  IMAD.MOV.U32 R3, RZ, RZ, R16 ;  /* 0x000000ffff037224 */ /* 0x001fca00078e0010 */
[----:B------:R3:W-:Y:S01]  /*6880*/  STG.E.U8 desc[UR36][R4.64], R3 ;  /* 0x0000000304007986 */ /* 0x0007e2000c101124 */
[----:B------:R-:W-:Y:S05]  /*6890*/  BRA `(.L_x_6431) ;  /* 0x0000000c00f07947 */ /* 0x000fea0003800000 */
.L_x_6428:
        /* <DEDUP_REMOVED lines=9> */
.L_x_6433:
[----:B------:R-:W0:Y:S02]  /*6930*/  F2I.F64.TRUNC R17, R16 ;  /* 0x0000001000117311 */ /* 0x000e24000030d100 */
[----:B0-----:R2:W-:Y:S01]  /*6940*/  STG.E desc[UR36][R4.64], R17 ;  /* 0x0000001104007986 */ /* 0x0015e2000c101924 */
[----:B------:R-:W-:Y:S05]  /*6950*/  BRA `(.L_x_6431) ;  /* 0x0000000c00c07947 */ /* 0x000fea0003800000 */
.L_x_6432:
[----:B------:R-:W0:Y:S02]  /*6960*/  F2I.F64.TRUNC R17, R16 ;  /* 0x0000001000117311 */ /* 0x000e24000030d100 */
[----:B0-----:R0:W-:Y:S01]  /*6970*/  STG.E.U16 desc[UR36][R4.64], R17 ;  /* 0x0000001104007986 */ /* 0x0011e2000c101524 */
[----:B------:R-:W-:Y:S05]  /*6980*/  BRA `(.L_x_6431) ;  /* 0x0000000c00b47947 */ /* 0x000fea0003800000 */
.L_x_6427:
        /* <DEDUP_REMOVED lines=13> */
.L_x_6435:
        /* <DEDUP_REMOVED lines=8> */
.L_x_6434:
        /* <DEDUP_REMOVED lines=14> */
.L_x_6437:
        /* <DEDUP_REMOVED lines=9> */
.L_x_6436:
[----:B------:R0:W-:Y:S01]  /*6c50*/  STG.E.64 desc[UR36][R4.64], R16 ;  /* 0x0000001004007986 */ /* 0x0001e2000c101b24 */
[----:B------:R-:W-:Y:S05]  /*6c60*/  BRA `(.L_x_6431) ;  /* 0x0000000800fc7947 */ /* 0x000fea0003800000 */
.L_x_6426:
        /* <DEDUP_REMOVED lines=12> */
.L_x_6440:
[----:B------:R-:W-:-:S05]  /*6d30*/  CS2R R18, SRZ ;  /* 0x0000000000127805 */ /* 0x000fca000001ff00 */
[----:B------:R0:W-:Y:S01]  /*6d40*/  STG.E.128 desc[UR36][R4.64], R16 ;  /* 0x0000001004007986 */ /* 0x0001e2000c101d24 */
[----:B------:R-:W-:Y:S05]  /*6d50*/  BRA `(.L_x_6431) ;  /* 0x0000000800c07947 */ /* 0x000fea0003800000 */
.L_x_6439:
        /* <DEDUP_REMOVED lines=25> */
.L_x_6444:
[----:B------:R-:W-:Y:S05]  /*6ef0*/  BSYNC B0 ;  /* 0x0000000000007941 */ /* 0x000fea0003800000 */
.L_x_6443:
[----:B------:R-:W-:-:S05]  /*6f00*/  LOP3.LUT R7, R0, R7, RZ, 0xfc, !PT ;  /* 0x0000000700077212 */ /* 0x000fca00078efcff */
[----:B------:R0:W-:Y:S01]  /*6f10*/  STG.E.U8 desc[UR36][R4.64], R7 ;  /* 0x0000000704007986 */ /* 0x0001e2000c101124 */
[----:B------:R-:W-:Y:S05]  /*6f20*/  BRA `(.L_x_6431) ;  /* 0x00000008004c7947 */ /* 0x000fea0003800000 */
.L_x_6442:
        /* <DEDUP_REMOVED lines=17> */
.L_x_6446:
[----:B------:R-:W-:Y:S01]  /*7040*/  IMAD.MOV.U32 R0, RZ, RZ, 0x7f ;  /* 0x0000007fff007424 */ /* 0x000fe200078e00ff */
[----:B------:R-:W-:-:S04]  /*7050*/  ISETP.GT.U32.AND P0, PT, R3, 0x7f800000, PT ;  /* 0x7f8000000300780c */ /* 0x000fc80003f04070 */
[----:B------:R-:W-:-:S09]  /*7060*/  SEL R0, R0, 0x7c, P0 ;  /* 0x0000007c00007807 */ /* 0x000fd20000000000 */
.L_x_6447:
[----:B------:R-:W-:Y:S05]  /*7070*/  BSYNC B0 ;  /* 0x0000000000007941 */ /* 0x000fea0003800000 */
.L_x_6445:
[----:B------:R-:W-:-:S04]  /*7080*/  LOP3.LUT R3, R7, 0x80000000, RZ, 0xc0, !PT ;  /* 0x8000000007037812 */ /* 0x000fc800078ec0ff */
[----:B------:R-:W-:-:S04]  /*7090*/  SHF.R.U32.HI R3, RZ, 0x18, R3 ;  /* 0x00000018ff037819 */ /* 0x000fc80000011603 */
[----:B------:R-:W-:-:S05]  /*70a0*/  LOP3.LUT R3, R0, R3, RZ, 0xfc, !PT ;  /* 0x0000000300037212 */ /* 0x000fca00078efcff */
[----:B------:R0:W-:Y:S01]  /*70b0*/  STG.E.U8 desc[UR36][R4.64], R3 ;  /* 0x0000000304007986 */ /* 0x0001e2000c101124 */
[----:B------:R-:W-:Y:S05]  /*70c0*/  BRA `(.L_x_6431) ;  /* 0x0000000400e47947 */ /* 0x000fea0003800000 */
.L_x_6441:
        /* <DEDUP_REMOVED lines=8> */
.L_x_6438:
        /* <DEDUP_REMOVED lines=11> */
.L_x_6450:
        /* <DEDUP_REMOVED lines=21> */
.L_x_6453:
[----:B------:R-:W-:-:S04]  /*7350*/  LOP3.LUT R0, R7, 0x80000000, RZ, 0xc0, !PT ;  /* 0x8000000007007812 */ /* 0x000fc800078ec0ff */
[----:B------:R-:W-:-:S04]  /*7360*/  SHF.R.U32.HI R0, RZ, 0x18, R0 ;  /* 0x00000018ff007819 */ /* 0x000fc80000011600 */
[----:B------:R-:W-:-:S07]  /*7370*/  LOP3.LUT R0, R3, R0, RZ, 0xfc, !PT ;  /* 0x0000000003007212 */ /* 0x000fce00078efcff */
.L_x_6452:
[----:B------:R-:W-:Y:S05]  /*7380*/  BSYNC B0 ;  /* 0x0000000000007941 */ /* 0x000fea0003800000 */
.L_x_6451:
[----:B------:R0:W-:Y:S01]  /*7390*/  STG.E.U8 desc[UR36][R4.64], R0 ;  /* 0x0000000004007986 */ /* 0x0001e2000c101124 */
[----:B------:R-:W-:Y:S05]  /*73a0*/  BRA `(.L_x_6431) ;  /* 0x00000004002c7947 */ /* 0x000fea0003800000 */
.L_x_6449:
        /* <DEDUP_REMOVED lines=21> */
.L_x_6456:
[----:B------:R-:W-:-:S04]  /*7500*/  LOP3.LUT R0, R7, 0x80000000, RZ, 0xc0, !PT ;  /* 0x8000000007007812 */ /* 0x000fc800078ec0ff */
[----:B------:R-:W-:-:S04]  /*7510*/  SHF.R.U32.HI R0, RZ, 0x18, R0 ;  /* 0x00000018ff007819 */ /* 0x000fc80000011600 */
[----:B------:R-:W-:-:S07]  /*7520*/  LOP3.LUT R0, R3, R0, RZ, 0xfc, !PT ;  /* 0x0000000003007212 */ /* 0x000fce00078efcff */
.L_x_6455:
[----:B------:R-:W-:Y:S05]  /*7530*/  BSYNC B0 ;  /* 0x0000000000007941 */ /* 0x000fea0003800000 */
.L_x_6454:
[----:B------:R0:W-:Y:S01]  /*7540*/  STG.E.U8 desc[UR36][R4.64], R0 ;  /* 0x0000000004007986 */ /* 0x0001e2000c101124 */
[----:B------:R-:W-:Y:S05]  /*7550*/  BRA `(.L_x_6431) ;  /* 0x0000000000c07947 */ /* 0x000fea0003800000 */
.L_x_6448:
        /* <DEDUP_REMOVED lines=26> */
.L_x_6430:
        /* <DEDUP_REMOVED lines=16> */
.L_x_6459:
[----:B------:R-:W-:Y:S05]  /*7800*/  BRA `(.L_x_6431) ;  /* 0x0000000000147947 */ /* 0x000fea0003800000 */
.L_x_6458:
[----:B------:R-:W0:Y:S02]  /*7810*/  F2I.U64.F64.TRUNC R16, R16 ;  /* 0x0000001000107311 */ /* 0x000e24000030d800 */
[----:B0-----:R0:W-:Y:S01]  /*7820*/  STG.E.64 desc[UR36][R4.64], R16 ;  /* 0x0000001004007986 */ /* 0x0011e2000c101b24 */
[----:B------:R-:W-:Y:S05]  /*7830*/  BRA `(.L_x_6431) ;  /* 0x0000000000087947 */ /* 0x000fea0003800000 */
.L_x_6457:
[----:B------:R-:W0:Y:S02]  /*7840*/  F2I.U32.F64.TRUNC R17, R16 ;  /* 0x0000001000117311 */ /* 0x000e24000030d000 */
[----:B0-----:R0:W-:Y:S02]  /*7850*/  STG.E desc[UR36][R4.64], R17 ;  /* 0x0000001104007986 */ /* 0x0011e4000c101924 */
.L_x_6431:
[----:B------:R-:W-:-:S07]  /*7860*/  VIADD R26, R26, 0x80 ;  /* 0x000000801a1a7836 */ /* 0x000fce0000000000 */
.L_x_6391:
[----:B------:R-:W-:Y:S05]  /*7870*/  BSYNC B6 ;  /* 0x0000000000067941 */ /* 0x000fea0003800000 */
.L_x_6390:
        /* <DEDUP_REMOVED lines=22> */
.L_x_6463:
[----:B------:R-:W0:Y:S02]  /*79e0*/  F2I.S64.F64.TRUNC R24, R24 ;  /* 0x0000001800187311 */ /* 0x000e24000030d900 */
[----:B0-----:R-:W-:-:S05]  /*79f0*/  IMAD.MOV.U32 R3, RZ, RZ, R24 ;  /* 0x000000ffff037224 */ /* 0x001fca00078e0018 */
[----:B------:R-:W-:Y:S01]  /*7a00*/  STG.E.U8 desc[UR36][R4.64], R3 ;  /* 0x0000000304007986 */ /* 0x000fe2000c101124 */
[----:B------:R-:W-:Y:S05]  /*7a10*/  EXIT ;  /* 0x000000000000794d */ /* 0x000fea0003800000 */
.L_x_6462:
        /* <DEDUP_REMOVED lines=9> */
.L_x_6466:
[----:B------:R-:W0:Y:S02]  /*7ab0*/  F2I.F64.TRUNC R25, R24 ;  /* 0x0000001800197311 */ /* 0x000e24000030d100 */
[----:B0-----:R-:W-:Y:S01]  /*7ac0*/  STG.E desc[UR36][R4.64], R25 ;  /* 0x0000001904007986 */ /* 0x001fe2000c101924 */
[----:B------:R-:W-:Y:S05]  /*7ad0*/  EXIT ;  /* 0x000000000000794d */ /* 0x000fea0003800000 */
.L_x_6465:
[----:B------:R-:W0:Y:S02]  /*7ae0*/  F2I.F64.TRUNC R25, R24 ;  /* 0x0000001800197311 */ /* 0x000e24000030d100 */
[----:B0-----:R-:W-:Y:S01]  /*7af0*/  STG.E.U16 desc[UR36][R4.64], R25 ;  /* 0x0000001904007986 */ /* 0x001fe2000c101524 */
[----:B------:R-:W-:Y:S05]  /*7b00*/  EXIT ;  /* 0x000000000000794d */ /* 0x000fea0003800000 */
.L_x_6461:
        /* <DEDUP_REMOVED lines=13> */
.L_x_6468:
        /* <DEDUP_REMOVED lines=8> */
.L_x_6467:
        /* <DEDUP_REMOVED lines=14> */
.L_x_6470:
        /* <DEDUP_REMOVED lines=9> */
.L_x_6469:
[----:B------:R-:W-:Y:S01]  /*7dd0*/  STG.E.64 desc[UR36][R4.64], R24 ;  /* 0x0000001804007986 */ /* 0x000fe2000c101b24 */
[----:B------:R-:W-:Y:S05]  /*7de0*/  EXIT ;  /* 0x000000000000794d */ /* 0x000fea0003800000 */
.L_x_6460:
        /* <DEDUP_REMOVED lines=12> */
.L_x_6473:
[----:B------:R-:W-:-:S05]  /*7eb0*/  CS2R R26, SRZ ;  /* 0x00000000001a7805 */ /* 0x000fca000001ff00 */
[----:B------:R-:W-:Y:S01]  /*7ec0*/  STG.E.128 desc[UR36][R4.64], R24 ;  /* 0x0000001804007986 */ /* 0x000fe2000c101d24 */
[----:B------:R-:W-:Y:S05]  /*7ed0*/  EXIT ;  /* 0x000000000000794d */ /* 0x000fea0003800000 */
.L_x_6472:
        /* <DEDUP_REMOVED lines=25> */
.L_x_6477:
[----:B------:R-:W-:Y:S05]  /*8070*/  BSYNC B0 ;  /* 0x0000000000007941 */ /* 0x000fea0003800000 */
.L_x_6476:
[----:B------:R-:W-:-:S05]  /*8080*/  LOP3.LUT R3, R0, R3, RZ, 0xfc, !PT ;  /* 0x0000000300037212 */ /* 0x000fca00078efcff */
[----:B------:R-:W-:Y:S01]  /*8090*/  STG.E.U8 desc[UR36][R4.64], R3 ;  /* 0x0000000304007986 */ /* 0x000fe2000c101124 */
[----:B------:R-:W-:Y:S05]  /*80a0*/  EXIT ;  /* 0x000000000000794d */ /* 0x000fea0003800000 */
.L_x_6475:
        /* <DEDUP_REMOVED lines=17> */
.L_x_6479:
[----:B------:R-:W-:Y:S01]  /*81c0*/  IMAD.MOV.U32 R0, RZ, RZ, 0x7f ;  /* 0x0000007fff007424 */ /* 0x000fe200078e00ff */
[----:B------:R-:W-:-:S04]  /*81d0*/  ISETP.GT.U32.AND P0, PT, R2, 0x7f800000, PT ;  /* 0x7f8000000200780c */ /* 0x000fc80003f04070 */
[----:B------:R-:W-:-:S09]  /*81e0*/  SEL R0, R0, 0x7c, P0 ;  /* 0x0000007c00007807 */ /* 0x000fd20000000000 */
.L_x_6480:
[----:B------:R-:W-:Y:S05]  /*81f0*/  BSYNC B0 ;  /* 0x0000000000007941 */ /* 0x000fea0003800000 */
.L_x_6478:
[----:B------:R-:W-:-:S04]  /*8200*/  LOP3.LUT R2, R3, 0x80000000, RZ, 0xc0, !PT ;  /* 0x8000000003027812 */ /* 0x000fc800078ec0ff */
[----:B------:R-:W-:-:S04]  /*8210*/  SHF.R.U32.HI R3, RZ, 0x18, R2 ;  /* 0x00000018ff037819 */ /* 0x000fc80000011602 */
[----:B------:R-:W-:-:S05]  /*8220*/  LOP3.LUT R3, R0, R3, RZ, 0xfc, !PT ;  /* 0x0000000300037212 */ /* 0x000fca00078efcff */
[----:B------:R-:W-:Y:S01]  /*8230*/  STG.E.U8 desc[UR36][R4.64], R3 ;  /* 0x0000000304007986 */ /* 0x000fe2000c101124 */
[----:B------:R-:W-:Y:S05]  /*8240*/  EXIT ;  /* 0x000000000000794d */ /* 0x000fea0003800000 */
.L_x_6474:
        /* <DEDUP_REMOVED lines=8> */
.L_x_6471:
        /* <DEDUP_REMOVED lines=11> */
.L_x_6483:
        /* <DEDUP_REMOVED lines=21> */
.L_x_6486:
[----:B------:R-:W-:-:S04]  /*84d0*/  LOP3.LUT R2, R7, 0x80000000, RZ, 0xc0, !PT ;  /* 0x8000000007027812 */ /* 0x000fc800078ec0ff */
[----:B------:R-:W-:-:S04]  /*84e0*/  SHF.R.U32.HI R3, RZ, 0x18, R2 ;  /* 0x00000018ff037819 */ /* 0x000fc80000011602 */
[----:B------:R-:W-:-:S04]  /*84f0*/  LOP3.LUT R0, R0, R3, RZ, 0xfc, !PT ;  /* 0x0000000300007212 */ /* 0x000fc800078efcff */
[----:B------:R-:W-:-:S07]  /*8500*/  PRMT R2, R0, 0x7610, R2 ;  /* 0x0000761000027816 */ /* 0x000fce0000000002 */
.L_x_6485:
[----:B------:R-:W-:Y:S05]  /*8510*/  BSYNC B0 ;  /* 0x0000000000007941 */ /* 0x000fea0003800000 */
.L_x_6484:
[----:B------:R-:W-:Y:S01]  /*8520*/  STG.E.U8 desc[UR36][R4.64], R2 ;  /* 0x0000000204007986 */ /* 0x000fe2000c101124 */
[----:B------:R-:W-:Y:S05]  /*8530*/  EXIT ;  /* 0x000000000000794d */ /* 0x000fea0003800000 */
.L_x_6482:
        /* <DEDUP_REMOVED lines=21> */
.L_x_6489:
[----:B------:R-:W-:-:S04]  /*8690*/  LOP3.LUT R2, R7, 0x80000000, RZ, 0xc0, !PT ;  /* 0x8000000007027812 */ /* 0x000fc800078ec0ff */
[----:B------:R-:W-:-:S04]  /*86a0*/  SHF.R.U32.HI R3, RZ, 0x18, R2 ;  /* 0x00000018ff037819 */ /* 0x000fc80000011602 */
[----:B------:R-:W-:-:S04]  /*86b0*/  LOP3.LUT R0, R0, R3, RZ, 0xfc, !PT ;  /* 0x0000000300007212 */ /* 0x000fc800078efcff */
[----:B------:R-:W-:-:S07]  /*86c0*/  PRMT R2, R0, 0x7610, R2 ;  /* 0x0000761000027816 */ /* 0x000fce0000000002 */
.L_x_6488:
[----:B------:R-:W-:Y:S05]  /*86d0*/  BSYNC B0 ;  /* 0x0000000000007941 */ /* 0x000fea0003800000 */
.L_x_6487:
[----:B------:R-:W-:Y:S01]  /*86e0*/  STG.E.U8 desc[UR36][R4.64], R2 ;  /* 0x0000000204007986 */ /* 0x000fe2000c101124 */
[----:B------:R-:W-:Y:S05]  /*86f0*/  EXIT ;  /* 0x000000000000794d */ /* 0x000fea0003800000 */
.L_x_6481:
        /* <DEDUP_REMOVED lines=26> */
.L_x_6464:
        /* <DEDUP_REMOVED lines=16> */
.L_x_6492:
[----:B------:R-:W-:Y:S05]  /*89a0*/  EXIT ;  /* 0x000000000000794d */ /* 0x000fea0003800000 */
.L_x_6491:
[----:B------:R-:W0:Y:S02]  /*89b0*/  F2I.U64.F64.TRUNC R24, R24 ;  /* 0x0000001800187311 */ /* 0x000e24000030d800 */
[----:B0-----:R-:W-:Y:S01]  /*89c0*/  STG.E.64 desc[UR36][R4.64], R24 ;  /* 0x0000001804007986 */ /* 0x001fe2000c101b24 */
[----:B------:R-:W-:Y:S05]  /*89d0*/  EXIT ;  /* 0x000000000000794d */ /* 0x000fea0003800000 */
.L_x_6490:
[----:B------:R-:W0:Y:S02]  /*89e0*/  F2I.U32.F64.TRUNC R25, R24 ;  /* 0x0000001800197311 */ /* 0x000e24000030d000 */
[----:B0-----:R-:W-:Y:S01]  /*89f0*/  STG.E desc[UR36][R4.64], R25 ;  /* 0x0000001904007986 */ /* 0x001fe2000c101924 */
[----:B------:R-:W-:Y:S05]  /*8a00*/  EXIT ;  /* 0x000000000000794d */ /* 0x000fea0003800000 */
.L_x_6493:
        /* <DEDUP_REMOVED lines=15> */
.L_x_36180:


//--------------------- .text._ZN2at6native18elementwise_kernelILi128ELi2EZNS0_22gpu_kernel_impl_nocastIZZZNS0_21clamp_max_kernel_cudaERNS_18TensorIteratorBaseERKN3c106ScalarEENKUlvE_clEvENKUlvE4_clEvEUldE_EEvS4_RKT_EUliE_EEviT1_ --------------------------
	.section	.text._ZN2at6native18elementwise_kernelILi128ELi2EZNS0_22gpu_kernel_impl_nocastIZZZNS0_21clamp_max_kernel_cudaERNS_18TensorIteratorBaseERKN3c106ScalarEENKUlvE_clEvENKUlvE4_clEvEUldE_EEvS4_RKT_EUliE_EEviT1_,"ax",@progbits
	.align	128
        .global         _ZN2at6native18elementwise_kernelILi128ELi2EZNS0_22gpu_kernel_impl_nocastIZZZNS0_21clamp_max_kernel_cudaERNS_18TensorIteratorBaseERKN3c106ScalarEENKUlvE_clEvENKUlvE4_clEvEUldE_EEvS4_RKT_EUliE_EEviT1_
        .type           _ZN2at6native18elementwise_kernelILi128ELi2EZNS0_22gpu_kernel_impl_nocastIZZZNS0_21clamp_max_kernel_cudaERNS_18TensorIteratorBaseERKN3c106ScalarEENKUlvE_clEvENKUlvE4_clEvEUldE_EEvS4_RKT_EUliE_EEviT1_,@function
        .size           _ZN2at6native18elementwise_kernelILi128ELi2EZNS0_22gpu_kernel_impl_nocastIZZZNS0_21clamp_max_kernel_cudaERNS_18TensorIteratorBaseERKN3c106ScalarEENKUlvE_clEvENKUlvE4_clEvEUldE_EEvS4_RKT_EUliE_EEviT1_,(.L_x_36181 - _ZN2at6native18elementwise_kernelILi128ELi2EZNS0_22gpu_kernel_impl_nocastIZZZNS0_21clamp_max_kernel_cudaERNS_18TensorIteratorBaseERKN3c106ScalarEENKUlvE_clEvENKUlvE4_clEvEUldE_EEvS4_RKT_EUliE_EEviT1_)
        .other          _ZN2at6native18elementwise_kernelILi128ELi2EZNS0_22gpu_kernel_impl_nocastIZZZNS0_21clamp_max_kernel_cudaERNS_18TensorIteratorBaseERKN3c106ScalarEENKUlvE_clEvENKUlvE4_clEvEUldE_EEvS4_RKT_EUliE_EEviT1_,@"STO_CUDA_ENTRY STV_DEFAULT"
_ZN2at6native18elementwise_kernelILi128ELi2EZNS0_22gpu_kernel_impl_nocastIZZZNS0_21clamp_max_kernel_cudaERNS_18TensorIteratorBaseERKN3c106ScalarEENKUlvE_clEvENKUlvE4_clEvEUldE_EEvS4_RKT_EUliE_EEviT1_:
.text._ZN2at6native18elementwise_kernelILi128ELi2EZNS0_22gpu_kernel_impl_nocastIZZZNS0_21clamp_max_kernel_cudaERNS_18TensorIteratorBaseERKN3c106ScalarEENKUlvE_clEvENKUlvE4_clEvEUldE_EEvS4_RKT_EUliE_EEviT1_:
        /* <DEDUP_REMOVED lines=312> */
.L_x_6496:
[----:B------:R-:W-:Y:S02]  /*1380*/  ULDC.64 UR8, c[0x0][0x418] ;  /* 0x0001060000087ab9 */ /* 0x000fe40000000a00 */
[----:B------:R-:W-:-:S04]  /*1390*/  IADD3 R4, P0, R2, UR8, RZ ;  /* 0x0000000802047c10 */ /* 0x000fc8000ff1e0ff */
[----:B------:R-:W-:Y:S01]  /*13a0*/  IADD3.X R5, RZ, UR9, RZ, P0, !PT ;  /* 0x00000009ff057c10 */ /* 0x000fe200087fe4ff */
[----:B------:R-:W-:-:S05]  /*13b0*/  ULDC.64 UR8, c[0x0][0x410] ;  /* 0x0001040000087ab9 */ /* 0x000fca0000000a00 */
[----:B------:R-:W2:Y:S01]  /*13c0*/  LDG.E.64 R4, desc[UR4][R4.64] ;  /* 0x0000000404047981 */ /* 0x000ea2000c1e1b00 */
[----:B------:R-:W-:Y:S01]  /*13d0*/  IADD3 R2, P1, R3, UR8, RZ ;  /* 0x0000000803027c10 */ /* 0x000fe2000ff3e0ff */
[----:B--2---:R-:W-:-:S14]  /*13e0*/  DSETP.GTU.AND P0, PT, |R4|, +INF , PT ;  /* 0x7ff000000400742a */ /* 0x004fdc0003f0c200 */
[----:B------:R-:W0:Y:S01]  /*13f0*/  @!P0 LDC.64 R6, c[0x0][0x420] ;  /* 0x00010800ff068b82 */ /* 0x000e220000000a00 */
[----:B------:R-:W-:Y:S01]  /*1400*/  @!P0 MOV R3, R5 ;  /* 0x0000000500038202 */ /* 0x000fe20000000f00 */
[----:B0-----:R-:W-:Y:S01]  /*1410*/  @!P0 DSETP.MIN.AND P2, P3, R4, R6, PT ;  /* 0x000000060400822a */ /* 0x001fe20003b40000 */
[----:B------:R-:W-:-:S05]  /*1420*/  @!P0 IMAD.MOV.U32 R8, RZ, RZ, R6 ;  /* 0x000000ffff088224 */ /* 0x000fca00078e0006 */
[----:B------:R-:W-:Y:S02]  /*1430*/  @!P0 FSEL R6, R3, R7, P2 ;  /* 0x0000000703068208 */ /* 0x000fe40001000000 */
[----:B------:R-:W-:Y:S02]  /*1440*/  @!P0 MOV R3, R4 ;  /* 0x0000000400038202 */ /* 0x000fe40000000f00 */
[----:B------:R-:W-:Y:S02]  /*1450*/  @!P0 LOP3.LUT R7, R7, 0x80000, RZ, 0xfc, !PT ;  /* 0x0008000007078812 */ /* 0x000fe400078efcff */
[----:B------:R-:W-:Y:S02]  /*1460*/  @!P0 SEL R4, R3, R8, P2 ;  /* 0x0000000803048207 */ /* 0x000fe40001000000 */
[----:B------:R-:W-:Y:S02]  /*1470*/  IADD3.X R3, RZ, UR9, RZ, P1, !PT ;  /* 0x00000009ff037c10 */ /* 0x000fe40008ffe4ff */
[----:B------:R-:W-:-:S02]  /*1480*/  @!P0 SEL R5, R7, R6, P3 ;  /* 0x0000000607058207 */ /* 0x000fc40001800000 */
[----:B------:R-:W-:-:S03]  /*1490*/  IADD3 R7, R0, 0x80, RZ ;  /* 0x0000008000077810 */ /* 0x000fc60007ffe0ff */
[----:B------:R0:W-:Y:S04]  /*14a0*/  STG.E.64 desc[UR4][R2.64], R4 ;  /* 0x0000000402007986 */ /* 0x0001e8000c101b04 */
.L_x_6495:
[----:B------:R-:W-:Y:S05]  /*14b0*/  BSYNC B0 ;  /* 0x0000000000007941 */ /* 0x000fea0003800000 */
.L_x_6494:
        /* <DEDUP_REMOVED lines=305> */
.L_x_6497:
[----:B------:R-:W-:Y:S02]  /*27d0*/  ULDC.64 UR6, c[0x0][0x418] ;  /* 0x0001060000067ab9 */ /* 0x000fe40000000a00 */
[----:B------:R-:W-:-:S04]  /*27e0*/  IADD3 R4, P0, R0, UR6, RZ ;  /* 0x0000000600047c10 */ /* 0x000fc8000ff1e0ff */
[----:B------:R-:W-:Y:S01]  /*27f0*/  IADD3.X R5, RZ, UR7, RZ, P0, !PT ;  /* 0x00000007ff057c10 */ /* 0x000fe200087fe4ff */
[----:B------:R-:W-:-:S05]  /*2800*/  ULDC.64 UR6, c[0x0][0x410] ;  /* 0x0001040000067ab9 */ /* 0x000fca0000000a00 */
[----:B------:R-:W2:Y:S01]  /*2810*/  LDG.E.64 R4, desc[UR4][R4.64] ;  /* 0x0000000404047981 */ /* 0x000ea2000c1e1b00 */
[----:B------:R-:W-:-:S04]  /*2820*/  IADD3 R2, P1, R3, UR6, RZ ;  /* 0x0000000603027c10 */ /* 0x000fc8000ff3e0ff */
[----:B------:R-:W-:Y:S01]  /*2830*/  IADD3.X R3, RZ, UR7, RZ, P1, !PT ;  /* 0x00000007ff037c10 */ /* 0x000fe20008ffe4ff */
[----:B--2---:R-:W-:-:S14]  /*2840*/  DSETP.GTU.AND P0, PT, |R4|, +INF , PT ;  /* 0x7ff000000400742a */ /* 0x004fdc0003f0c200 */
[----:B------:R-:W0:Y:S01]  /*2850*/  @!P0 LDC.64 R6, c[0x0][0x420] ;  /* 0x00010800ff068b82 */ /* 0x000e220000000a00 */
[----:B------:R-:W-:Y:S01]  /*2860*/  @!P0 MOV R0, R5 ;  /* 0x0000000500008202 */ /* 0x000fe20000000f00 */
[----:B0-----:R-:W-:Y:S01]  /*2870*/  @!P0 DSETP.MIN.AND P2, P3, R4, R6, PT ;  /* 0x000000060400822a */ /* 0x001fe20003b40000 */
[----:B------:R-:W-:-:S05]  /*2880*/  @!P0 MOV R9, R6 ;  /* 0x0000000600098202 */ /* 0x000fca0000000f00 */
[----:B------:R-:W-:Y:S02]  /*2890*/  @!P0 FSEL R6, R0, R7, P2 ;  /* 0x0000000700068208 */ /* 0x000fe40001000000 */
[----:B------:R-:W-:Y:S02]  /*28a0*/  @!P0 LOP3.LUT R7, R7, 0x80000, RZ, 0xfc, !PT ;  /* 0x0008000007078812 */ /* 0x000fe400078efcff */
[----:B------:R-:W-:Y:S02]  /*28b0*/  @!P0 MOV R0, R4 ;  /* 0x0000000400008202 */ /* 0x000fe40000000f00 */
[----:B------:R-:W-:Y:S02]  /*28c0*/  @!P0 SEL R5, R7, R6, P3 ;  /* 0x0000000607058207 */ /* 0x000fe40001800000 */
[----:B------:R-:W-:-:S05]  /*28d0*/  @!P0 SEL R4, R0, R9, P2 ;  /* 0x0000000900048207 */ /* 0x000fca0001000000 */
[----:B------:R-:W-:Y:S01]  /*28e0*/  STG.E.64 desc[UR4][R2.64], R4 ;  /* 0x0000000402007986 */ /* 0x000fe2000c101b04 */
[----:B------:R-:W-:Y:S05]  /*28f0*/  EXIT ;  /* 0x000000000000794d */ /* 0x000fea0003800000 */
.L_x_6498:
        /* <DEDUP_REMOVED lines=16> */
.L_x_36181:


//--------------------- .text._ZN2at6native27unrolled_elementwise_kernelIZZZNS0_21clamp_max_kernel_cudaERNS_18TensorIteratorBaseERKN3c106ScalarEENKUlvE_clEvENKUlvE4_clEvEUldE_St5arrayIPcLm2EELi4E23TrivialOffsetCalculatorILi1EjESF_NS0_6memory15LoadWithoutCastENSG_16StoreWithoutCastEEEviT_T0_T2_T3_T4_T5_ --------------------------
	.section	.text._ZN2at6native27unrolled_elementwise_kernelIZZZNS0_21clamp_max_kernel_cudaERNS_18TensorIteratorBaseERKN3c106ScalarEENKUlvE_clEvENKUlvE4_clEvEUldE_St5arrayIPcLm2EELi4E23TrivialOffsetCalculatorILi1EjESF_NS0_6memory15LoadWithoutCastENSG_16StoreWithoutCastEEEviT_T0_T2_T3_T4_T5_,"ax",@progbits
	.align	128
        .global         _ZN2at6native27unrolled_elementwise_kernelIZZZNS0_21clamp_max_kernel_cudaERNS_18TensorIteratorBaseERKN3c106ScalarEENKUlvE_clEvENKUlvE4_clEvEUldE_St5arrayIPcLm2EELi4E23TrivialOffsetCalculatorILi1EjESF_NS0_6memory15LoadWithoutCastENSG_16StoreWithoutCastEEEviT_T0_T2_T3_T4_T5_
        .type           _ZN2at6native27unrolled_elementwise_kernelIZZZNS0_21clamp_max_kernel_cudaERNS_18TensorIteratorBaseERKN3c106ScalarEENKUlvE_clEvENKUlvE4_clEvEUldE_St5arrayIPcLm2EELi4E23TrivialOffsetCalculatorILi1EjESF_NS0_6memory15LoadWithoutCastENSG_16StoreWithoutCastEEEviT_T0_T2_T3_T4_T5_,@function
        .size           _ZN2at6native27unrolled_elementwise_kernelIZZZNS0_21clamp_max_kernel_cudaERNS_18TensorIteratorBaseERKN3c106ScalarEENKUlvE_clEvENKUlvE4_clEvEUldE_St5arrayIPcLm2EELi4E23TrivialOffsetCalculatorILi1EjESF_NS0_6memory15LoadWithoutCastENSG_16StoreWithoutCastEEEviT_T0_T2_T3_T4_T5_,(.L_x_36182 - _ZN2at6native27unrolled_elementwise_kernelIZZZNS0_21clamp_max_kernel_cudaERNS_18TensorIteratorBaseERKN3c106ScalarEENKUlvE_clEvENKUlvE4_clEvEUldE_St5arrayIPcLm2EELi4E23TrivialOffsetCalculatorILi1EjESF_NS0_6memory15LoadWithoutCastENSG_16StoreWithoutCastEEEviT_T0_T2_T3_T4_T5_)
        .other          _ZN2at6native27unrolled_elementwise_kernelIZZZNS0_21clamp_max_kernel_cudaERNS_18TensorIteratorBaseERKN3c106ScalarEENKUlvE_clEvENKUlvE4_clEvEUldE_St5arrayIPcLm2EELi4E23TrivialOffsetCalculatorILi1EjESF_NS0_6memory15LoadWithoutCastENSG_16StoreWithoutCastEEEviT_T0_T2_T3_T4_T5_,@"STO_CUDA_ENTRY STV_DEFAULT"
_ZN2at6native27unrolled_elementwise_kernelIZZZNS0_21clamp_max_kernel_cudaERNS_18TensorIteratorBaseERKN3c106ScalarEENKUlvE_clEvENKUlvE4_clEvEUldE_St5arrayIPcLm2EELi4E23TrivialOffsetCalculatorILi1EjESF_NS0_6memory15LoadWithoutCastENSG_16StoreWithoutCastEEEviT_T0_T2_T3_T4_T5_:
.text._ZN2at6native27unrolled_elementwise_kernelIZZZNS0_21clamp_max_kernel_cudaERNS_18TensorIteratorBaseERKN3c106ScalarEENKUlvE_clEvENKUlvE4_clEvEUldE_St5arrayIPcLm2EELi4E23TrivialOffsetCalculatorILi1EjESF_NS0_6memory15LoadWithoutCastENSG_16StoreWithoutCastEEEviT_T0_T2_T3_T4_T5_:
        /* <DEDUP_REMOVED lines=12> */
[----:B------:R-:W1:Y:S01]  /*00c0*/  @!P0 LDC.64 R6, c[0x0][0x230] ;  /* 0x00008c00ff068b82 */ /* 0x000e620000000a00 */
[----:B------:R-:W-:Y:S01]  /*00d0*/  @!P0 IMAD R13, R0, 0x200, R19 ;  /* 0x00000200000d8824 */ /* 0x000fe200078e0213 */
[----:B------:R-:W-:Y:S01]  /*00e0*/  @!P0 IADD3 R19, R19, 0x80, RZ ;  /* 0x0000008013138810 */ /* 0x000fe20007ffe0ff */
[----:B0-----:R-:W-:-:S03]  /*00f0*/  @!P3 IMAD.WIDE.U32 R4, R3, 0x8, R4 ;  /* 0x000000080304b825 */ /* 0x001fc600078e0004 */
[----:B------:R-:W-:Y:S02]  /*0100*/  ISETP.GE.AND P1, PT, R19, R10, PT ;  /* 0x0000000a1300720c */ /* 0x000fe40003f26270 */
[----:B------:R-:W-:Y:S02]  /*0110*/  CS2R R2, SRZ ;  /* 0x0000000000027805 */ /* 0x000fe4000001ff00 */
[----:B------:R-:W-:-:S04]  /*0120*/  CS2R R8, SRZ ;  /* 0x0000000000087805 */ /* 0x000fc8000001ff00 */
[----:B------:R0:W2:Y:S05]  /*0130*/  @!P3 LDG.E.64 R2, desc[UR4][R4.64] ;  /* 0x000000040402b981 */ /* 0x0000aa000c1e1b00 */
[----:B------:R-:W3:Y:S01]  /*0140*/  @!P1 LDC.64 R14, c[0x0][0x230] ;  /* 0x00008c00ff0e9b82 */ /* 0x000ee20000000a00 */
[----:B-1----:R-:W-:-:S05]  /*0150*/  @!P0 IMAD.WIDE.U32 R12, R13, 0x8, R6 ;  /* 0x000000080d0c8825 */ /* 0x002fca00078e0006 */
[----:B------:R1:W4:Y:S01]  /*0160*/  @!P0 LDG.E.64 R8, desc[UR4][R12.64] ;  /* 0x000000040c088981 */ /* 0x000322000c1e1b00 */
[----:B------:R-:W-:Y:S02]  /*0170*/  @!P1 IMAD R17, R0, 0x200, R19 ;  /* 0x0000020000119824 */ /* 0x000fe400078e0213 */
[----:B------:R-:W-:Y:S01]  /*0180*/  @!P1 VIADD R19, R19, 0x80 ;  /* 0x0000008013139836 */ /* 0x000fe20000000000 */
[----:B------:R-:W-:-:S04]  /*0190*/  CS2R R6, SRZ ;  /* 0x0000000000067805 */ /* 0x000fc8000001ff00 */
[----:B------:R-:W-:Y:S01]  /*01a0*/  ISETP.GE.AND P0, PT, R19, R10, PT ;  /* 0x0000000a1300720c */ /* 0x000fe20003f06270 */
[----:B---3--:R-:W-:-:S05]  /*01b0*/  @!P1 IMAD.WIDE.U32 R16, R17, 0x8, R14 ;  /* 0x0000000811109825 */ /* 0x008fca00078e000e */
[----:B------:R-:W3:Y:S07]  /*01c0*/  @!P1 LDG.E.64 R6, desc[UR4][R16.64] ;  /* 0x0000000410069981 */ /* 0x000eee000c1e1b00 */
[----:B------:R-:W5:Y:S01]  /*01d0*/  @!P0 LDC.64 R14, c[0x0][0x230] ;  /* 0x00008c00ff0e8b82 */ /* 0x000f620000000a00 */
[----:B0-----:R-:W-:-:S04]  /*01e0*/  @!P0 IMAD R5, R0, 0x200, R19 ;  /* 0x0000020000058824 */ /* 0x001fc800078e0213 */
[----:B-----5:R-:W-:Y:S01]  /*01f0*/  @!P0 IMAD.WIDE.U32 R14, R5, 0x8, R14 ;  /* 0x00000008050e8825 */ /* 0x020fe200078e000e */
[----:B------:R-:W-:-:S06]  /*0200*/  CS2R R4, SRZ ;  /* 0x0000000000047805 */ /* 0x000fcc000001ff00 */
[----:B------:R0:W5:Y:S01]  /*0210*/  @!P0 LDG.E.64 R4, desc[UR4][R14.64] ;  /* 0x000000040e048981 */ /* 0x000162000c1e1b00 */
[----:B-1----:R-:W-:-:S05]  /*0220*/  MOV R13, R11 ;  /* 0x0000000b000d7202 */ /* 0x002fca0000000f00 */
[C---:B------:R-:W-:Y:S02]  /*0230*/  VIADD R19, R13.reuse, 0x80 ;  /* 0x000000800d137836 */ /* 0x040fe40000000000 */
[----:B------:R-:W-:Y:S01]  /*0240*/  VIADD R21, R13, 0x100 ;  /* 0x000001000d157836 */ /* 0x000fe20000000000 */
[----:B------:R-:W-:Y:S01]  /*0250*/  BSSY B0, `(.L_x_6499) ;  /* 0x0000038000007945 */ /* 0x000fe20003800000 */
[----:B--2---:R-:W-:Y:S02]  /*0260*/  DSETP.GTU.OR P2, PT, |R2|, +INF , P3 ;  /* 0x7ff000000200742a */ /* 0x004fe40001f4c600 */
[----:B----4-:R-:W-:-:S06]  /*0270*/  DSETP.GTU.AND P0, PT, |R8|, +INF , PT ;  /* 0x7ff000000800742a */ /* 0x010fcc0003f0c200 */
[----:B------:R-:W-:-:S06]  /*0280*/  ISETP.GE.OR P0, PT, R19, R10, P0 ;  /* 0x0000000a1300720c */ /* 0x000fcc0000706670 */
[----:B------:R-:W1:Y:S01]  /*0290*/  @!P2 LDC.64 R18, c[0x0][0x218] ;  /* 0x00008600ff12ab82 */ /* 0x000e620000000a00 */
[----:B---3--:R-:W-:-:S07]  /*02a0*/  DSETP.GTU.AND P1, PT, |R6|, +INF , PT ;  /* 0x7ff000000600742a */ /* 0x008fce0003f2c200 */
[----:B------:R-:W2:Y:S01]  /*02b0*/  @!P0 LDC.64 R16, c[0x0][0x218] ;  /* 0x00008600ff108b82 */ /* 0x000ea20000000a00 */
[----:B------:R-:W-:Y:S02]  /*02c0*/  ISETP.GE.OR P1, PT, R21, R10, P1 ;  /* 0x0000000a1500720c */ /* 0x000fe40000f26670 */
[----:B------:R-:W-:Y:S01]  /*02d0*/  @!P2 MOV R12, R3 ;  /* 0x00000003000ca202 */ /* 0x000fe20000000f00 */
[----:B-1----:R-:W-:Y:S01]  /*02e0*/  @!P2 DSETP.MIN.AND P5, P4, R2, R18, PT ;  /* 0x000000120200a22a */ /* 0x002fe20003ca0000 */
[----:B------:R-:W-:-:S05]  /*02f0*/  @!P2 IMAD.MOV.U32 R21, RZ, RZ, R18 ;  /* 0x000000ffff15a224 */ /* 0x000fca00078e0012 */
[----:B------:R-:W-:-:S04]  /*0300*/  @!P2 FSEL R18, R12, R19, P5 ;  /* 0x000000130c12a208 */ /* 0x000fc80002800000 */
[----:B0-----:R-:W0:Y:S01]  /*0310*/  @!P1 LDC.64 R14, c[0x0][0x218] ;  /* 0x00008600ff0e9b82 */ /* 0x001e220000000a00 */
[----:B------:R-:W-:Y:S01]  /*0320*/  @!P2 LOP3.LUT R19, R19, 0x80000, RZ, 0xfc, !PT ;  /* 0x000800001313a812 */ /* 0x000fe200078efcff */
[----:B------:R-:W-:-:S03]  /*0330*/  @!P2 IMAD.MOV.U32 R12, RZ, RZ, R2 ;  /* 0x000000ffff0ca224 */ /* 0x000fc600078e0002 */
[----:B------:R-:W-:-:S03]  /*0340*/  @!P2 SEL R3, R19, R18, P4 ;  /* 0x000000121303a207 */ /* 0x000fc60002000000 */
[----:B------:R-:W1:Y:S01]  /*0350*/  @!P3 LDC.64 R18, c[0x0][0x228] ;  /* 0x00008a00ff12bb82 */ /* 0x000e620000000a00 */
[----:B------:R-:W-:Y:S01]  /*0360*/  @!P2 SEL R2, R12, R21, P5 ;  /* 0x000000150c02a207 */ /* 0x000fe20002800000 */
[----:B--2---:R-:W-:Y:S01]  /*0370*/  @!P0 DSETP.MIN.AND P6, P5, R8, R16, PT ;  /* 0x000000100800822a */ /* 0x004fe20003dc0000 */
[----:B------:R-:W-:Y:S01]  /*0380*/  @!P0 IMAD.MOV.U32 R21, RZ, RZ, R16 ;  /* 0x000000ffff158224 */ /* 0x000fe200078e0010 */
[----:B------:R-:W-:Y:S01]  /*0390*/  @!P0 MOV R12, R8 ;  /* 0x00000008000c8202 */ /* 0x000fe20000000f00 */
[----:B------:R-:W-:-:S03]  /*03a0*/  @!P0 IMAD.MOV.U32 R23, RZ, RZ, R17 ;  /* 0x000000ffff178224 */ /* 0x000fc600078e0011 */
[----:B------:R-:W-:Y:S01]  /*03b0*/  @!P0 SEL R17, R12, R21, P6 ;  /* 0x000000150c118207 */ /* 0x000fe20003000000 */
[----:B------:R-:W-:Y:S01]  /*03c0*/  @!P0 IMAD.MOV.U32 R12, RZ, RZ, R9 ;  /* 0x000000ffff0c8224 */ /* 0x000fe200078e0009 */
[----:B-----5:R-:W-:Y:S01]  /*03d0*/  DSETP.GTU.AND P2, PT, |R4|, +INF , PT ;  /* 0x7ff000000400742a */ /* 0x020fe20003f4c200 */
[----:B------:R-:W-:-:S03]  /*03e0*/  VIADD R21, R13, 0x180 ;  /* 0x000001800d157836 */ /* 0x000fc60000000000 */
[----:B------:R-:W-:Y:S02]  /*03f0*/  @!P0 FSEL R12, R12, R23, P6 ;  /* 0x000000170c0c8208 */ /* 0x000fe40003000000 */
[----:B------:R-:W-:Y:S01]  /*0400*/  @!P0 LOP3.LUT R23, R23, 0x80000, RZ, 0xfc, !PT ;  /* 0x0008000017178812 */ /* 0x000fe200078efcff */
[----:B------:R-:W-:Y:S01]  /*0410*/  @!P3 VIADD R13, R11, 0x80 ;  /* 0x000000800b0db836 */ /* 0x000fe20000000000 */
[----:B------:R-:W-:Y:S01]  /*0420*/  ISETP.GE.OR P2, PT, R21, R10, P2 ;  /* 0x0000000a1500720c */ /* 0x000fe20001746670 */
[----:B------:R-:W-:Y:S01]  /*0430*/  @!P3 IMAD R11, R0, 0x200, R11 ;  /* 0x00000200000bb824 */ /* 0x000fe200078e020b */
[----:B------:R-:W-:Y:S01]  /*0440*/  @!P0 SEL R9, R23, R12, P5 ;  /* 0x0000000c17098207 */ /* 0x000fe20002800000 */
[----:B0-----:R-:W-:Y:S01]  /*0450*/  @!P1 DSETP.MIN.AND P5, P4, R6, R14, PT ;  /* 0x0000000e0600922a */ /* 0x001fe20003ca0000 */
[----:B------:R-:W-:Y:S01]  /*0460*/  @!P1 IMAD.MOV.U32 R21, RZ, RZ, R14 ;  /* 0x000000ffff159224 */ /* 0x000fe200078e000e */
[----:B------:R-:W-:Y:S01]  /*0470*/  @!P1 MOV R12, R6 ;  /* 0x00000006000c9202 */ /* 0x000fe20000000f00 */
[----:B-1----:R-:W-:-:S03]  /*0480*/  @!P3 IMAD.WIDE.U32 R18, R11, 0x8, R18 ;  /* 0x000000080b12b825 */ /* 0x002fc600078e0012 */
[----:B------:R-:W-:Y:S01]  /*0490*/  @!P1 SEL R21, R12, R21, P5 ;  /* 0x000000150c159207 */ /* 0x000fe20002800000 */
[----:B------:R-:W-:Y:S01]  /*04a0*/  @!P1 IMAD.MOV.U32 R12, RZ, RZ, R7 ;  /* 0x000000ffff0c9224 */ /* 0x000fe200078e0007 */
[----:B------:R0:W-:Y:S04]  /*04b0*/  @!P3 STG.E.64 desc[UR4][R18.64], R2 ;  /* 0x000000021200b986 */ /* 0x0001e8000c101b04 */
[----:B------:R-:W-:Y:S02]  /*04c0*/  @!P1 FSEL R12, R12, R15, P5 ;  /* 0x0000000f0c0c9208 */ /* 0x000fe40002800000 */
[----:B------:R-:W-:Y:S02]  /*04d0*/  ISETP.GE.AND P5, PT, R13, R10, PT ;  /* 0x0000000a0d00720c */ /* 0x000fe40003fa6270 */
[----:B------:R-:W-:Y:S01]  /*04e0*/  @!P1 LOP3.LUT R15, R15, 0x80000, RZ, 0xfc, !PT ;  /* 0x000800000f0f9812 */ /* 0x000fe200078efcff */
[----:B------:R-:W-:Y:S01]  /*04f0*/  @!P1 IMAD.MOV.U32 R6, RZ, RZ, R21 ;  /* 0x000000ffff069224 */ /* 0x000fe200078e0015 */
[----:B------:R-:W-:-:S02]  /*0500*/  @!P0 MOV R8, R17 ;  /* 0x0000001100088202 */ /* 0x000fc40000000f00 */
[----:B------:R-:W-:-:S07]  /*0510*/  @!P1 SEL R7, R15, R12, P4 ;  /* 0x0000000c0f079207 */ /* 0x000fce0002000000 */
[----:B0-----:R-:W-:Y:S05]  /*0520*/  @P5 BRA `(.L_x_6500) ;  /* 0x0000000000285947 */ /* 0x001fea0003800000 */
        /* <DEDUP_REMOVED lines=8> */
[----:B------:R0:W-:Y:S04]  /*05b0*/  STG.E.64 desc[UR4][R2.64], R8 ;  /* 0x0000000802007986 */ /* 0x0001e8000c101b04 */
[----:B------:R0:W-:Y:S02]  /*05c0*/  @!P0 STG.E.64 desc[UR4][R14.64], R6 ;  /* 0x000000060e008986 */ /* 0x0001e4000c101b04 */
.L_x_6500:
[----:B------:R-:W-:Y:S05]  /*05d0*/  BSYNC B0 ;  /* 0x0000000000007941 */ /* 0x000fea0003800000 */
.L_x_6499:
[----:B0-----:R-:W0:Y:S01]  /*05e0*/  @!P2 LDC.64 R2, c[0x0][0x218] ;  /* 0x00008600ff02ab82 */ /* 0x001e220000000a00 */
[----:B------:R-:W-:-:S13]  /*05f0*/  ISETP.GE.AND P0, PT, R13, R10, PT ;  /* 0x0000000a0d00720c */ /* 0x000fda0003f06270 */
[----:B------:R-:W-:Y:S05]  /*0600*/  @P0 EXIT ;  /* 0x000000000000094d */ /* 0x000fea0003800000 */
[----:B------:R-:W1:Y:S01]  /*0610*/  LDC.64 R6, c[0x0][0x228] ;  /* 0x00008a00ff067b82 */ /* 0x000e620000000a00 */
[----:B0-----:R-:W-:Y:S01]  /*0620*/  @!P2 DSETP.MIN.AND P0, P1, R4, R2, PT ;  /* 0x000000020400a22a */ /* 0x001fe20003900000 */
[----:B------:R-:W-:Y:S01]  /*0630*/  @!P2 IMAD.MOV.U32 R8, RZ, RZ, R5 ;  /* 0x000000ffff08a224 */ /* 0x000fe200078e0005 */
[----:B------:R-:W-:Y:S01]  /*0640*/  LEA R13, R0, R13, 0x9 ;  /* 0x0000000d000d7211 */ /* 0x000fe200078e48ff */
[----:B------:R-:W-:Y:S02]  /*0650*/  @!P2 IMAD.MOV.U32 R9, RZ, RZ, R3 ;  /* 0x000000ffff09a224 */ /* 0x000fe400078e0003 */
[----:B------:R-:W-:-:S03]  /*0660*/  @!P2 IMAD.MOV.U32 R0, RZ, RZ, R4 ;  /* 0x000000ffff00a224 */ /* 0x000fc600078e0004 */
[----:B------:R-:W-:Y:S02]  /*0670*/  @!P2 FSEL R8, R8, R9, P0 ;  /* 0x000000090808a208 */ /* 0x000fe40000000000 */
[----:B------:R-:W-:Y:S02]  /*0680*/  @!P2 LOP3.LUT R9, R9, 0x80000, RZ, 0xfc, !PT ;  /* 0x000800000909a812 */ /* 0x000fe400078efcff */
[----:B------:R-:W-:Y:S02]  /*0690*/  @!P2 SEL R4, R0, R2, P0 ;  /* 0x000000020004a207 */ /* 0x000fe40000000000 */
[----:B------:R-:W-:Y:S01]  /*06a0*/  @!P2 SEL R5, R9, R8, P1 ;  /* 0x000000080905a207 */ /* 0x000fe20000800000 */
[----:B-1----:R-:W-:-:S05]  /*06b0*/  IMAD.WIDE.U32 R2, R13, 0x8, R6 ;  /* 0x000000080d027825 */ /* 0x002fca00078e0006 */
[----:B------:R-:W-:Y:S01]  /*06c0*/  STG.E.64 desc[UR4][R2.64], R4 ;  /* 0x0000000402007986 */ /* 0x000fe2000c101b04 */
[----:B------:R-:W-:Y:S05]  /*06d0*/  EXIT ;  /* 0x000000000000794d */ /* 0x000fea0003800000 */
.L_x_6501:
        /* <DEDUP_REMOVED lines=10> */
.L_x_36182:


//--------------------- .text._ZN2at6native29vectorized_elementwise_kernelILi2EZZZNS0_21clamp_max_kernel_cudaERNS_18TensorIteratorBaseERKN3c106ScalarEENKUlvE_clEvENKUlvE4_clEvEUldE_St5arrayIPcLm2EEEEviT0_T1_ --------------------------
	.section	.text._ZN2at6native29vectorized_elementwise_kernelILi2EZZZNS0_21clamp_max_kernel_cudaERNS_18TensorIteratorBaseERKN3c106ScalarEENKUlvE_clEvENKUlvE4_clEvEUldE_St5arrayIPcLm2EEEEviT0_T1_,"ax",@progbits
	.align	128
        .global         _ZN2at6native29vectorized_elementwise_kernelILi2EZZZNS0_21clamp_max_kernel_cudaERNS_18TensorIteratorBaseERKN3c106ScalarEENKUlvE_clEvENKUlvE4_clEvEUldE_St5arrayIPcLm2EEEEviT0_T1_
        .type           _ZN2at6native29vectorized_elementwise_kernelILi2EZZZNS0_21clamp_max_kernel_cudaERNS_18TensorIteratorBaseERKN3c106ScalarEENKUlvE_clEvENKUlvE4_clEvEUldE_St5arrayIPcLm2EEEEviT0_T1_,@function
        .size           _ZN2at6native29vectorized_elementwise_kernelILi2EZZZNS0_21clamp_max_kernel_cudaERNS_18TensorIteratorBaseERKN3c106ScalarEENKUlvE_clEvENKUlvE4_clEvEUldE_St5arrayIPcLm2EEEEviT0_T1_,(.L_x_36183 - _ZN2at6native29vectorized_elementwise_kernelILi2EZZZNS0_21clamp_max_kernel_cudaERNS_18TensorIteratorBaseERKN3c106ScalarEENKUlvE_clEvENKUlvE4_clEvEUldE_St5arrayIPcLm2EEEEviT0_T1_)
        .other          _ZN2at6native29vectorized_elementwise_kernelILi2EZZZNS0_21clamp_max_kernel_cudaERNS_18TensorIteratorBaseERKN3c106ScalarEENKUlvE_clEvENKUlvE4_clEvEUldE_St5arrayIPcLm2EEEEviT0_T1_,@"STO_CUDA_ENTRY STV_DEFAULT"
_ZN2at6native29vectorized_elementwise_kernelILi2EZZZNS0_21clamp_max_kernel_cudaERNS_18TensorIteratorBaseERKN3c106ScalarEENKUlvE_clEvENKUlvE4_clEvEUldE_St5arrayIPcLm2EEEEviT0_T1_:
.text._ZN2at6native29vectorized_elementwise_kernelILi2EZZZNS0_21clamp_max_kernel_cudaERNS_18TensorIteratorBaseERKN3c106ScalarEENKUlvE_clEvENKUlvE4_clEvEUldE_St5arrayIPcLm2EEEEviT0_T1_:
        /* <DEDUP_REMOVED lines=12> */
[----:B------:R-:W2:Y:S04]  /*00c0*/  LDG.E.128 R16, desc[UR4][R24.64] ;  /* 0x0000000418107981 */ /* 0x000ea8000c1e1d00 */
[----:B------:R-:W3:Y:S04]  /*00d0*/  LDG.E.128 R8, desc[UR4][R24.64+0x800] ;  /* 0x0008000418087981 */ /* 0x000ee8000c1e1d00 */
[----:B------:R-:W4:Y:S04]  /*00e0*/  LDG.E.128 R12, desc[UR4][R24.64+0x1000] ;  /* 0x00100004180c7981 */ /* 0x000f28000c1e1d00 */
[----:B------:R0:W5:Y:S01]  /*00f0*/  LDG.E.128 R4, desc[UR4][R24.64+0x1800] ;  /* 0x0018000418047981 */ /* 0x000162000c1e1d00 */
[----:B--2---:R-:W-:-:S02]  /*0100*/  DSETP.GTU.AND P2, PT, |R16|, +INF , PT ;  /* 0x7ff000001000742a */ /* 0x004fc40003f4c200 */
[----:B------:R-:W-:Y:S02]  /*0110*/  DSETP.GTU.AND P3, PT, |R18|, +INF , PT ;  /* 0x7ff000001200742a */ /* 0x000fe40003f6c200 */
[----:B---3--:R-:W-:-:S10]  /*0120*/  DSETP.GTU.AND P0, PT, |R8|, +INF , PT ;  /* 0x7ff000000800742a */ /* 0x008fd40003f0c200 */
[----:B------:R-:W1:Y:S01]  /*0130*/  @!P2 LDC.64 R20, c[0x0][0x218] ;  /* 0x00008600ff14ab82 */ /* 0x000e620000000a00 */
[----:B------:R-:W-:-:S07]  /*0140*/  @!P2 IMAD.MOV.U32 R23, RZ, RZ, R17 ;  /* 0x000000ffff17a224 */ /* 0x000fce00078e0011 */
[----:B------:R-:W2:Y:S01]  /*0150*/  @!P3 LDC.64 R2, c[0x0][0x218] ;  /* 0x00008600ff02bb82 */ /* 0x000ea20000000a00 */
[----:B-1----:R-:W-:Y:S01]  /*0160*/  @!P2 DSETP.MIN.AND P1, P4, R16, R20, PT ;  /* 0x000000141000a22a */ /* 0x002fe20003c20000 */
[----:B0-----:R-:W-:Y:S02]  /*0170*/  @!P2 IMAD.MOV.U32 R25, RZ, RZ, R20 ;  /* 0x000000ffff19a224 */ /* 0x001fe400078e0014 */
[----:B------:R-:W-:Y:S02]  /*0180*/  @!P2 IMAD.MOV.U32 R26, RZ, RZ, R21 ;  /* 0x000000ffff1aa224 */ /* 0x000fe400078e0015 */
[----:B------:R-:W-:Y:S01]  /*0190*/  @!P3 IMAD.MOV.U32 R20, RZ, RZ, R19 ;  /* 0x000000ffff14b224 */ /* 0x000fe200078e0013 */
[----:B--2---:R-:W-:Y:S01]  /*01a0*/  @!P3 DSETP.MIN.AND P5, P6, R18, R2, PT ;  /* 0x000000021200b22a */ /* 0x004fe20003ea0000 */
[----:B------:R-:W-:Y:S02]  /*01b0*/  @!P3 MOV R21, R3 ;  /* 0x000000030015b202 */ /* 0x000fe40000000f00 */
[----:B------:R-:W-:-:S02]  /*01c0*/  @!P2 FSEL R23, R23, R26, P1 ;  /* 0x0000001a1717a208 */ /* 0x000fc40000800000 */
[----:B------:R-:W-:Y:S02]  /*01d0*/  @!P2 LOP3.LUT R26, R26, 0x80000, RZ, 0xfc, !PT ;  /* 0x000800001a1aa812 */ /* 0x000fe400078efcff */
[----:B------:R-:W-:Y:S01]  /*01e0*/  @!P3 FSEL R24, R20, R21, P5 ;  /* 0x000000151418b208 */ /* 0x000fe20002800000 */
[----:B------:R-:W-:Y:S01]  /*01f0*/  @!P2 IMAD.MOV.U32 R20, RZ, RZ, R16 ;  /* 0x000000ffff14a224 */ /* 0x000fe200078e0010 */
[----:B------:R-:W-:Y:S01]  /*0200*/  @!P2 SEL R23, R26, R23, P4 ;  /* 0x000000171a17a207 */ /* 0x000fe20002000000 */
[----:B----4-:R-:W-:Y:S01]  /*0210*/  DSETP.GTU.AND P4, PT, |R14|, +INF , PT ;  /* 0x7ff000000e00742a */ /* 0x010fe20003f8c200 */
[----:B------:R-:W-:Y:S02]  /*0220*/  @!P3 LOP3.LUT R21, R21, 0x80000, RZ, 0xfc, !PT ;  /* 0x000800001515b812 */ /* 0x000fe400078efcff */
[----:B------:R-:W-:Y:S01]  /*0230*/  @!P2 SEL R26, R20, R25, P1 ;  /* 0x00000019141aa207 */ /* 0x000fe20000800000 */
[----:B------:R-:W-:Y:S01]  /*0240*/  @!P3 IMAD.MOV.U32 R25, RZ, RZ, R2 ;  /* 0x000000ffff19b224 */ /* 0x000fe200078e0002 */
[----:B------:R-:W-:Y:S01]  /*0250*/  @!P3 SEL R3, R21, R24, P6 ;  /* 0x000000181503b207 */ /* 0x000fe20003000000 */
[----:B------:R-:W-:Y:S01]  /*0260*/  @!P3 IMAD.MOV.U32 R2, RZ, RZ, R18 ;  /* 0x000000ffff02b224 */ /* 0x000fe200078e0012 */
[----:B------:R-:W0:Y:S01]  /*0270*/  @!P0 LDC.64 R20, c[0x0][0x218] ;  /* 0x00008600ff148b82 */ /* 0x000e220000000a00 */
[----:B------:R-:W-:Y:S01]  /*0280*/  DSETP.GTU.AND P1, PT, |R10|, +INF , PT ;  /* 0x7ff000000a00742a */ /* 0x000fe20003f2c200 */
[----:B------:R-:W-:-:S02]  /*0290*/  @!P2 IMAD.MOV.U32 R16, RZ, RZ, R26 ;  /* 0x000000ffff10a224 */ /* 0x000fc400078e001a */
[----:B------:R-:W-:Y:S01]  /*02a0*/  @!P3 SEL R2, R2, R25, P5 ;  /* 0x000000190202b207 */ /* 0x000fe20002800000 */
[----:B------:R-:W-:Y:S01]  /*02b0*/  @!P3 IMAD.MOV.U32 R19, RZ, RZ, R3 ;  /* 0x000000ffff13b224 */ /* 0x000fe200078e0003 */
[----:B------:R-:W-:Y:S01]  /*02c0*/  DSETP.GTU.AND P5, PT, |R12|, +INF , PT ;  /* 0x7ff000000c00742a */ /* 0x000fe20003fac200 */
[----:B------:R-:W-:Y:S01]  /*02d0*/  @!P2 IMAD.MOV.U32 R17, RZ, RZ, R23 ;  /* 0x000000ffff11a224 */ /* 0x000fe200078e0017 */
[----:B------:R-:W1:Y:S01]  /*02e0*/  LDC.64 R24, c[0x0][0x228] ;  /* 0x00008a00ff187b82 */ /* 0x000e620000000a00 */
[----:B------:R-:W-:-:S07]  /*02f0*/  @!P3 MOV R18, R2 ;  /* 0x000000020012b202 */ /* 0x000fce0000000f00 */
[----:B------:R-:W2:Y:S01]  /*0300*/  @!P1 LDC.64 R2, c[0x0][0x218] ;  /* 0x00008600ff029b82 */ /* 0x000ea20000000a00 */
[----:B0-----:R-:W-:Y:S01]  /*0310*/  @!P0 DSETP.MIN.AND P2, P3, R8, R20, PT ;  /* 0x000000140800822a */ /* 0x001fe20003b40000 */
[----:B------:R-:W-:Y:S02]  /*0320*/  @!P0 IMAD.MOV.U32 R23, RZ, RZ, R21 ;  /* 0x000000ffff178224 */ /* 0x000fe400078e0015 */
[----:B------:R-:W-:-:S04]  /*0330*/  @!P0 IMAD.MOV.U32 R26, RZ, RZ, R20 ;  /* 0x000000ffff1a8224 */ /* 0x000fc800078e0014 */
[----:B------:R-:W0:Y:S01]  /*0340*/  @!P5 LDC.64 R20, c[0x0][0x218] ;  /* 0x00008600ff14db82 */ /* 0x000e220000000a00 */
[----:B-1----:R-:W-:-:S04]  /*0350*/  IMAD.WIDE.U32 R24, R0, 0x8, R24 ;  /* 0x0000000800187825 */ /* 0x002fc800078e0018 */
[----:B------:R-:W-:Y:S01]  /*0360*/  @!P0 IMAD.MOV.U32 R0, RZ, RZ, R9 ;  /* 0x000000ffff008224 */ /* 0x000fe200078e0009 */
[----:B--2---:R-:W-:-:S04]  /*0370*/  @!P1 MOV R27, R2 ;  /* 0x00000002001b9202 */ /* 0x004fc80000000f00 */
[----:B------:R-:W-:Y:S02]  /*0380*/  @!P0 FSEL R0, R0, R23, P2 ;  /* 0x0000001700008208 */ /* 0x000fe40001000000 */
[----:B------:R-:W-:-:S04]  /*0390*/  @!P0 LOP3.LUT R23, R23, 0x80000, RZ, 0xfc, !PT ;  /* 0x0008000017178812 */ /* 0x000fc800078efcff */
[----:B------:R-:W-:Y:S01]  /*03a0*/  @!P0 SEL R0, R23, R0, P3 ;  /* 0x0000000017008207 */ /* 0x000fe20001800000 */
[----:B------:R-:W-:Y:S01]  /*03b0*/  IMAD.WIDE R22, R22, 0x10, R24 ;  /* 0x0000001016167825 */ /* 0x000fe200078e0218 */
[----:B-----5:R-:W-:-:S03]  /*03c0*/  DSETP.GTU.AND P3, PT, |R4|, +INF , PT ;  /* 0x7ff000000400742a */ /* 0x020fc60003f6c200 */
[----:B------:R-:W-:Y:S01]  /*03d0*/  @!P0 IMAD.MOV.U32 R25, RZ, RZ, R8 ;  /* 0x000000ffff198224 */ /* 0x000fe200078e0008 */
[----:B------:R1:W-:Y:S01]  /*03e0*/  STG.E.128 desc[UR4][R22.64], R16 ;  /* 0x0000001016007986 */ /* 0x0003e2000c101d04 */
[----:B------:R-:W-:Y:S02]  /*03f0*/  @!P1 IMAD.MOV.U32 R24, RZ, RZ, R3 ;  /* 0x000000ffff189224 */ /* 0x000fe400078e0003 */
[----:B------:R-:W-:Y:S01]  /*0400*/  @!P0 IMAD.MOV.U32 R9, RZ, RZ, R0 ;  /* 0x000000ffff098224 */ /* 0x000fe200078e0000 */
[----:B------:R-:W-:Y:S01]  /*0410*/  @!P0 SEL R25, R25, R26, P2 ;  /* 0x0000001a19198207 */ /* 0x000fe20001000000 */
[----:B------:R-:W-:Y:S01]  /*0420*/  @!P1 DSETP.MIN.AND P2, P6, R10, R2, PT ;  /* 0x000000020a00922a */ /* 0x000fe20003e40000 */
[----:B------:R-:W-:Y:S01]  /*0430*/  @!P1 IMAD.MOV.U32 R26, RZ, RZ, R10 ;  /* 0x000000ffff1a9224 */ /* 0x000fe200078e000a */
[----:B------:R-:W2:Y:S01]  /*0440*/  @!P4 LDC.64 R2, c[0x0][0x218] ;  /* 0x00008600ff02cb82 */ /* 0x000ea20000000a00 */
[----:B0-----:R-:W-:Y:S01]  /*0450*/  @!P5 MOV R0, R20 ;  /* 0x000000140000d202 */ /* 0x001fe20000000f00 */
[----:B------:R-:W-:-:S02]  /*0460*/  @!P0 IMAD.MOV.U32 R8, RZ, RZ, R25 ;  /* 0x000000ffff088224 */ /* 0x000fc400078e0019 */
[----:B------:R-:W-:Y:S01]  /*0470*/  @!P1 SEL R28, R26, R27, P2 ;  /* 0x0000001b1a1c9207 */ /* 0x000fe20001000000 */
[----:B------:R-:W-:-:S04]  /*0480*/  @!P1 IMAD.MOV.U32 R27, RZ, RZ, R11 ;  /* 0x000000ffff1b9224 */ /* 0x000fc800078e000b */
[----:B------:R-:W-:Y:S01]  /*0490*/  @!P1 IMAD.MOV.U32 R10, RZ, RZ, R28 ;  /* 0x000000ffff0a9224 */ /* 0x000fe200078e001c */
[----:B------:R-:W-:Y:S01]  /*04a0*/  @!P1 FSEL R29, R27, R24, P2 ;  /* 0x000000181b1d9208 */ /* 0x000fe20001000000 */
[----:B------:R-:W-:Y:S01]  /*04b0*/  DSETP.GTU.AND P2, PT, |R6|, +INF , PT ;  /* 0x7ff000000600742a */ /* 0x000fe20003f4c200 */
[----:B------:R-:W-:Y:S01]  /*04c0*/  @!P1 LOP3.LUT R24, R24, 0x80000, RZ, 0xfc, !PT ;  /* 0x0008000018189812 */ /* 0x000fe200078efcff */
[----:B------:R-:W0:Y:S01]  /*04d0*/  @!P3 LDC.64 R26, c[0x0][0x218] ;  /* 0x00008600ff1abb82 */ /* 0x000e220000000a00 */
[----:B-1----:R-:W-:Y:S02]  /*04e0*/  @!P5 IMAD.MOV.U32 R18, RZ, RZ, R13 ;  /* 0x000000ffff12d224 */ /* 0x002fe400078e000d */
[----:B------:R-:W-:Y:S01]  /*04f0*/  @!P1 SEL R29, R24, R29, P6 ;  /* 0x0000001d181d9207 */ /* 0x000fe20003000000 */
[----:B------:R-:W-:Y:S01]  /*0500*/  @!P5 DSETP.MIN.AND P6, P0, R12, R20, PT ;  /* 0x000000140c00d22a */ /* 0x000fe200038c0000 */
[----:B------:R-:W-:Y:S02]  /*0510*/  @!P5 IMAD.MOV.U32 R19, RZ, RZ, R12 ;  /* 0x000000ffff13d224 */ /* 0x000fe400078e000c */
[----:B------:R-:W-:-:S02]  /*0520*/  @!P3 IMAD.MOV.U32 R20, RZ, RZ, R5 ;  /* 0x000000ffff14b224 */ /* 0x000fc400078e0005 */
[----:B------:R-:W-:Y:S01]  /*0530*/  @!P1 IMAD.MOV.U32 R11, RZ, RZ, R29 ;  /* 0x000000ffff0b9224 */ /* 0x000fe200078e001d */
[----:B------:R-:W-:Y:S02]  /*0540*/  @!P5 FSEL R18, R18, R21, P6 ;  /* 0x000000151212d208 */ /* 0x000fe40003000000 */
[----:B------:R-:W1:Y:S01]  /*0550*/  @!P2 LDC.64 R16, c[0x0][0x218] ;  /* 0x00008600ff10ab82 */ /* 0x000e620000000a00 */
[----:B------:R-:W-:Y:S01]  /*0560*/  @!P5 LOP3.LUT R21, R21, 0x80000, RZ, 0xfc, !PT ;  /* 0x000800001515d812 */ /* 0x000fe200078efcff */
[----:B------:R-:W-:Y:S01]  /*0570*/  STG.E.128 desc[UR4][R22.64+0x800], R8 ;  /* 0x0008000816007986 */ /* 0x000fe2000c101d04 */
[----:B------:R-:W-:Y:S01]  /*0580*/  @!P5 SEL R0, R19, R0, P6 ;  /* 0x000000001300d207 */ /* 0x000fe20003000000 */
[----:B--2---:R-:W-:Y:S01]  /*0590*/  @!P4 DSETP.MIN.AND P6, P1, R14, R2, PT ;  /* 0x000000020e00c22a */ /* 0x004fe200039c0000 */
[----:B------:R-:W-:Y:S01]  /*05a0*/  @!P5 SEL R19, R21, R18, P0 ;  /* 0x000000121513d207 */ /* 0x000fe20000000000 */
[----:B------:R-:W-:Y:S01]  /*05b0*/  @!P4 IMAD.MOV.U32 R21, RZ, RZ, R2 ;  /* 0x000000ffff15c224 */ /* 0x000fe200078e0002 */
[----:B------:R-:W-:Y:S01]  /*05c0*/  @!P4 MOV R18, R3 ;  /* 0x000000030012c202 */ /* 0x000fe20000000f00 */
[----:B------:R-:W-:-:S02]  /*05d0*/  @!P4 IMAD.MOV.U32 R3, RZ, RZ, R15 ;  /* 0x000000ffff03c224 */ /* 0x000fc400078e000f */
[----:B------:R-:W-:Y:S02]  /*05e0*/  @!P4 IMAD.MOV.U32 R2, RZ, RZ, R14 ;  /* 0x000000ffff02c224 */ /* 0x000fe400078e000e */
[----:B------:R-:W-:Y:S01]  /*05f0*/  @!P5 IMAD.MOV.U32 R12, RZ, RZ, R0 ;  /* 0x000000ffff0cd224 */ /* 0x000fe200078e0000 */
[----:B------:R-:W-:Y:S01]  /*0600*/  @!P4 FSEL R3, R3, R18, P6 ;  /* 0x000000120303c208 */ /* 0x000fe20003000000 */
[----:B------:R-:W-:Y:S01]  /*0610*/  @!P5 IMAD.MOV.U32 R13, RZ, RZ, R19 ;  /* 0x000000ffff0dd224 */ /* 0x000fe200078e0013 */
[----:B------:R-:W-:Y:S02]  /*0620*/  @!P4 LOP3.LUT R18, R18, 0x80000, RZ, 0xfc, !PT ;  /* 0x000800001212c812 */ /* 0x000fe400078efcff */
[----:B------:R-:W-:Y:S01]  /*0630*/  @!P4 SEL R2, R2, R21, P6 ;  /* 0x000000150202c207 */ /* 0x000fe20003000000 */
[----:B0-----:R-:W-:Y:S01]  /*0640*/  @!P3 DSETP.MIN.AND P6, P0, R4, R26, PT ;  /* 0x0000001a0400b22a */ /* 0x001fe200038c0000 */
[----:B------:R-:W-:Y:S01]  /*0650*/  @!P4 SEL R3, R18, R3, P1 ;  /* 0x000000031203c207 */ /* 0x000fe20000800000 */
[----:B------:R-:W-:Y:S01]  /*0660*/  @!P3 IMAD.MOV.U32 R21, RZ, RZ, R26 ;  /* 0x000000ffff15b224 */ /* 0x000fe200078e001a */
[----:B------:R-:W-:Y:S01]  /*0670*/  @!P4 MOV R14, R2 ;  /* 0x00000002000ec202 */ /* 0x000fe20000000f00 */
[----:B------:R-:W-:-:S02]  /*0680*/  @!P3 IMAD.MOV.U32 R18, RZ, RZ, R4 ;  /* 0x000000ffff12b224 */ /* 0x000fc400078e0004 */
[----:B------:R-:W-:Y:S01]  /*0690*/  @!P3 FSEL R20, R20, R27, P6 ;  /* 0x0000001b1414b208 */ /* 0x000fe20003000000 */
[----:B------:R-:W-:Y:S01]  /*06a0*/  @!P4 IMAD.MOV.U32 R15, RZ, RZ, R3 ;  /* 0x000000ffff0fc224 */ /* 0x000fe200078e0003 */
[----:B------:R-:W-:Y:S02]  /*06b0*/  @!P3 LOP3.LUT R27, R27, 0x80000, RZ, 0xfc, !PT ;  /* 0x000800001b1bb812 */ /* 0x000fe400078efcff */
[----:B------:R-:W-:Y:S01]  /*06c0*/  @!P3 SEL R18, R18, R21, P6 ;  /* 0x000000151212b207 */ /* 0x000fe20003000000 */
[----:B-1----:R-:W-:Y:S01]  /*06d0*/  @!P2 DSETP.MIN.AND P1, P6, R6, R16, PT ;  /* 0x000000100600a22a */ /* 0x002fe20003e20000 */
[----:B------:R-:W-:Y:S01]  /*06e0*/  @!P3 SEL R27, R27, R20, P0 ;  /* 0x000000141b1bb207 */ /* 0x000fe20000000000 */
[----:B------:R-:W-:Y:S01]  /*06f0*/  @!P2 IMAD.MOV.U32 R21, RZ, RZ, R17 ;  /* 0x000000ffff15a224 */ /* 0x000fe200078e0011 */
[----:B------:R-:W-:Y:S01]  /*0700*/  @!P2 MOV R20, R7 ;  /* 0x000000070014a202 */ /* 0x000fe20000000f00 */
[----:B------:R-:W-:Y:S01]  /*0710*/  @!P3 IMAD.MOV.U32 R4, RZ, RZ, R18 ;  /* 0x000000ffff04b224 */ /* 0x000fe200078e0012 */
[----:B------:R-:W-:Y:S01]  /*0720*/  STG.E.128 desc[UR4][R22.64+0x1000], R12 ;  /* 0x0010000c16007986 */ /* 0x000fe2000c101d04 */
[----:B------:R-:W-:Y:S01]  /*0730*/  @!P3 IMAD.MOV.U32 R5, RZ, RZ, R27 ;  /* 0x000000ffff05b224 */ /* 0x000fe200078e001b */
[----:B------:R-:W-:-:S02]  /*0740*/  @!P2 FSEL R20, R20, R21, P1 ;  /* 0x000000151414a208 */ /* 0x000fc40000800000 */
[----:B------:R-:W-:Y:S01]  /*0750*/  @!P2 LOP3.LUT R25, R21, 0x80000, RZ, 0xfc, !PT ;  /* 0x000800001519a812 */ /* 0x000fe200078efcff */
[----:B------:R-:W-:Y:S02]  /*0760*/  @!P2 IMAD.MOV.U32 R21, RZ, RZ, R16 ;  /* 0x000000ffff15a224 */ /* 0x000fe400078e0010 */
[----:B------:R-:W-:Y:S01]  /*0770*/  @!P2 IMAD.MOV.U32 R16, RZ, RZ, R6 ;  /* 0x000000ffff10a224 */ /* 0x000fe200078e0006 */
[----:B------:R-:W-:-:S04]  /*0780*/  @!P2 SEL R20, R25, R20, P6 ;  /* 0x000000141914a207 */ /* 0x000fc80003000000 */
[----:B------:R-:W-:Y:S01]  /*0790*/  @!P2 SEL R21, R16, R21, P1 ;  /* 0x000000151015a207 */ /* 0x000fe20000800000 */
[----:B------:R-:W-:-:S04]  /*07a0*/  @!P2 IMAD.MOV.U32 R7, RZ, RZ, R20 ;  /* 0x000000ffff07a224 */ /* 0x000fc800078e0014 */
[----:B------:R-:W-:-:S05]  /*07b0*/  @!P2 IMAD.MOV.U32 R6, RZ, RZ, R21 ;  /* 0x000000ffff06a224 */ /* 0x000fca00078e0015 */
[----:B------:R-:W-:Y:S01]  /*07c0*/  STG.E.128 desc[UR4][R22.64+0x1800], R4 ;  /* 0x0018000416007986 */ /* 0x000fe2000c101d04 */
[----:B------:R-:W-:Y:S05]  /*07d0*/  EXIT ;  /* 0x000000000000794d */ /* 0x000fea0003800000 */
.L_x_6502:
[----:B------:R-:W0:Y:S02]  /*07e0*/  S2R R19, SR_TID.X ;  /* 0x0000000000137919 */ /* 0x000e240000002100 */
[----:B0-----:R-:W-:Y:S02]  /*07f0*/  ISETP.GE.AND P3, PT, R19, R18, PT ;  /* 0x000000121300720c */ /* 0x001fe40003f66270 */
[----:B------:R-:W-:-:S11]  /*0800*/  MOV R17, R19 ;  /* 0x0000001300117202 */ /* 0x000fd60000000f00 */
[----:B------:R-:W0:Y:S01]  /*0810*/  @!P3 LDC.64 R10, c[0x0][0x230] ;  /* 0x00008c00ff0abb82 */ /* 0x000e220000000a00 */
[----:B------:R-:W-:Y:S02]  /*0820*/  @!P3 IMAD.IADD R3, R0, 0x1, R17 ;  /* 0x000000010003b824 */ /* 0x000fe400078e0211 */
[----:B------:R-:W-:-:S05]  /*0830*/  @!P3 VIADD R17, R17, 0x80 ;  /* 0x000000801111b836 */ /* 0x000fca0000000000 */
[----:B------:R-:W-:-:S13]  /*0840*/  ISETP.GE.AND P0, PT, R17, R18, PT ;  /* 0x000000121100720c */ /* 0x000fda0003f06270 */
[----:B------:R-:W1:Y:S01]  /*0850*/  @!P0 LDC.64 R4, c[0x0][0x230] ;  /* 0x00008c00ff048b82 */ /* 0x000e620000000a00 */
[----:B------:R-:W-:Y:S02]  /*0860*/  @!P0 IMAD.IADD R13, R0, 0x1, R17 ;  /* 0x00000001000d8824 */ /* 0x000fe400078e0211 */
[----:B0-----:R-:W-:Y:S01]  /*0870*/  @!P3 IMAD.WIDE.U32 R10, R3, 0x8, R10 ;  /* 0x00000008030ab825 */ /* 0x001fe200078e000a */
[----:B------:R-:W-:-:S06]  /*0880*/  CS2R R2, SRZ ;  /* 0x0000000000027805 */ /* 0x000fcc000001ff00 */
[----:B------:R0:W5:Y:S01]  /*0890*/  @!P3 LDG.E.64 R2, desc[UR4][R10.64] ;  /* 0x000000040a02b981 */ /* 0x000162000c1e1b00 */
[----:B------:R-:W-:Y:S02]  /*08a0*/  @!P0 VIADD R17, R17, 0x80 ;  /* 0x0000008011118836 */ /* 0x000fe40000000000 */
[----:B-1----:R-:W-:Y:S01]  /*08b0*/  @!P0 IMAD.WIDE.U32 R12, R13, 0x8, R4 ;  /* 0x000000080d0c8825 */ /* 0x002fe200078e0004 */
[----:B------:R-:W-:-:S06]  /*08c0*/  CS2R R4, SRZ ;  /* 0x0000000000047805 */ /* 0x000fcc000001ff00 */
[----:B------:R0:W5:Y:S01]  /*08d0*/  @!P0 LDG.E.64 R4, desc[UR4][R12.64] ;  /* 0x000000040c048981 */ /* 0x000162000c1e1b00 */
[----:B------:R-:W-:Y:S01]  /*08e0*/  ISETP.GE.AND P0, PT, R17, R18, PT ;  /* 0x000000121100720c */ /* 0x000fe20003f06270 */
[----:B------:R-:W-:Y:S01]  /*08f0*/  BSSY B0, `(.L_x_6503) ;  /* 0x000000e000007945 */ /* 0x000fe20003800000 */
[----:B------:R-:W-:Y:S02]  /*0900*/  CS2R R6, SRZ ;  /* 0x0000000000067805 */ /* 0x000fe4000001ff00 */
[----:B------:R-:W-:-:S09]  /*0910*/  CS2R R8, SRZ ;  /* 0x0000000000087805 */ /* 0x000fd2000001ff00 */
[----:B0-----:R-:W-:Y:S05]  /*0920*/  @P0 BRA `(.L_x_6504) ;  /* 0x0000000000280947 */ /* 0x001fea0003800000 */
[----:B------:R-:W0:Y:S01]  /*0930*/  LDC.64 R8, c[0x0][0x230] ;  /* 0x00008c00ff087b82 */ /* 0x000e220000000a00 */
[----:B------:R-:W-:Y:S01]  /*0940*/  IADD3 R11, R0, R17, RZ ;  /* 0x00000011000b7210 */ /* 0x000fe20007ffe0ff */
[----:B------:R-:W-:-:S05]  /*0950*/  VIADD R17, R17, 0x80 ;  /* 0x0000008011117836 */ /* 0x000fca0000000000 */
[----:B------:R-:W-:-:S13]  /*0960*/  ISETP.GE.AND P0, PT, R17, R18, PT ;  /* 0x000000121100720c */ /* 0x000fda0003f06270 */
[----:B------:R-:W-:Y:S02]  /*0970*/  @!P0 IMAD.IADD R13, R0, 0x1, R17 ;  /* 0x00000001000d8824 */ /* 0x000fe400078e0211 */
[----:B0-----:R-:W-:-:S04]  /*0980*/  IMAD.WIDE.U32 R10, R11, 0x8, R8 ;  /* 0x000000080b0a7825 */ /* 0x001fc800078e0008 */
[----:B------:R-:W-:Y:S02]  /*0990*/  @!P0 IMAD.WIDE.U32 R12, R13, 0x8, R8 ;  /* 0x000000080d0c8825 */ /* 0x000fe400078e0008 */
[----:B------:R0:W5:Y:S04]  /*09a0*/  LDG.E.64 R8, desc[UR4][R10.64] ;  /* 0x000000040a087981 */ /* 0x000168000c1e1b00 */
[----:B------:R0:W5:Y:S01]  /*09b0*/  @!P0 LDG.E.64 R6, desc[UR4][R12.64] ;  /* 0x000000040c068981 */ /* 0x000162000c1e1b00 */
[----:B------:R-:W-:-:S07]  /*09c0*/  @!P0 VIADD R17, R17, 0x80 ;  /* 0x0000008011118836 */ /* 0x000fce0000000000 */
.L_x_6504:
[----:B------:R-:W-:Y:S05]  /*09d0*/  BSYNC B0 ;  /* 0x0000000000007941 */ /* 0x000fea0003800000 */
.L_x_6503:
[----:B------:R-:W-:Y:S01]  /*09e0*/  ISETP.GE.AND P0, PT, R17, R18, PT ;  /* 0x000000121100720c */ /* 0x000fe20003f06270 */
[----:B------:R-:W-:Y:S01]  /*09f0*/  BSSY B0, `(.L_x_6505) ;  /* 0x000000e000007945 */ /* 0x000fe20003800000 */
[----:B0-----:R-:W-:Y:S02]  /*0a00*/  CS2R R10, SRZ ;  /* 0x00000000000a7805 */ /* 0x001fe4000001ff00 */
[----:B------:R-:W-:-:S09]  /*0a10*/  CS2R R12, SRZ ;  /* 0x00000000000c7805 */ /* 0x000fd2000001ff00 */
[----:B------:R-:W-:Y:S05]  /*0a20*/  @P0 BRA `(.L_x_6506) ;  /* 0x0000000000280947 */ /* 0x000fea0003800000 */
[----:B------:R-:W0:Y:S01]  /*0a30*/  LDC.64 R12, c[0x0][0x230] ;  /* 0x00008c00ff0c7b82 */ /* 0x000e220000000a00 */
[----:B------:R-:W-:Y:S01]  /*0a40*/  IMAD.IADD R15, R0, 0x1, R17 ;  /* 0x00000001000f7824 */ /* 0x000fe200078e0211 */
[----:B------:R-:W-:-:S04]  /*0a50*/  IADD3 R17, R17, 0x80, RZ ;  /* 0x0000008011117810 */ /* 0x000fc80007ffe0ff */
[----:B------:R-:W-:-:S13]  /*0a60*/  ISETP.GE.AND P0, PT, R17, R18, PT ;  /* 0x000000121100720c */ /* 0x000fda0003f06270 */
[----:B------:R-:W-:Y:S02]  /*0a70*/  @!P0 IMAD.IADD R21, R0, 0x1, R17 ;  /* 0x0000000100158824 */ /* 0x000fe400078e0211 */
[----:B0-----:R-:W-:-:S04]  /*0a80*/  IMAD.WIDE.U32 R14, R15, 0x8, R12 ;  /* 0x000000080f0e7825 */ /* 0x001fc800078e000c */
[----:B------:R-:W-:Y:S02]  /*0a90*/  @!P0 IMAD.WIDE.U32 R20, R21, 0x8, R12 ;  /* 0x0000000815148825 */ /* 0x000fe400078e000c */
[----:B------:R0:W5:Y:S04]  /*0aa0*/  LDG.E.64 R12, desc[UR4][R14.64] ;  /* 0x000000040e0c7981 */ /* 0x000168000c1e1b00 */
[----:B------:R0:W5:Y:S01]  /*0ab0*/  @!P0 LDG.E.64 R10, desc[UR4][R20.64] ;  /* 0x00000004140a8981 */ /* 0x000162000c1e1b00 */
[----:B------:R-:W-:-:S07]  /*0ac0*/  @!P0 VIADD R17, R17, 0x80 ;  /* 0x0000008011118836 */ /* 0x000fce0000000000 */
.L_x_6506:
[----:B------:R-:W-:Y:S05]  /*0ad0*/  BSYNC B0 ;  /* 0x0000000000007941 */ /* 0x000fea0003800000 */
.L_x_6505:
[----:B------:R-:W-:-:S13]  /*0ae0*/  ISETP.GE.AND P1, PT, R17, R18, PT ;  /* 0x000000121100720c */ /* 0x000fda0003f26270 */
[----:B------:R-:W-:Y:S01]  /*0af0*/  @!P1 IMAD.IADD R25, R0, 0x1, R17 ;  /* 0x0000000100199824 */ /* 0x000fe200078e0211 */
[----:B0-----:R-:W0:Y:S01]  /*0b00*/  @!P1 LDC.64 R14, c[0x0][0x230] ;  /* 0x00008c00ff0e9b82 */ /* 0x001e220000000a00 */
[----:B------:R-:W-:-:S05]  /*0b10*/  @!P1 VIADD R17, R17, 0x80 ;  /* 0x0000008011119836 */ /* 0x000fca0000000000 */
[----:B------:R-:W-:-:S13]  /*0b20*/  ISETP.GE.AND P0, PT, R17, R18, PT ;  /* 0x000000121100720c */ /* 0x000fda0003f06270 */
[----:B------:R-:W1:Y:S01]  /*0b30*/  @!P0 LDC.64 R20, c[0x0][0x230] ;  /* 0x00008c00ff148b82 */ /* 0x000e620000000a00 */
[----:B0-----:R-:W-:Y:S01]  /*0b40*/  @!P1 IMAD.WIDE.U32 R24, R25, 0x8, R14 ;  /* 0x0000000819189825 */ /* 0x001fe200078e000e */
[----:B------:R-:W-:-:S06]  /*0b50*/  CS2R R14, SRZ ;  /* 0x00000000000e7805 */ /* 0x000fcc000001ff00 */
[----:B------:R0:W2:Y:S01]  /*0b60*/  @!P1 LDG.E.64 R14, desc[UR4][R24.64] ;  /* 0x00000004180e9981 */ /* 0x0000a2000c1e1b00 */
[----:B------:R-:W-:Y:S02]  /*0b70*/  @!P0 IADD3 R23, R0, R17, RZ ;  /* 0x0000001100178210 */ /* 0x000fe40007ffe0ff */
[----:B------:R-:W-:-:S03]  /*0b80*/  CS2R R16, SRZ ;  /* 0x0000000000107805 */ /* 0x000fc6000001ff00 */
[----:B-1----:R-:W-:-:S05]  /*0b90*/  @!P0 IMAD.WIDE.U32 R22, R23, 0x8, R20 ;  /* 0x0000000817168825 */ /* 0x002fca00078e0014 */
[----:B------:R1:W3:Y:S01]  /*0ba0*/  @!P0 LDG.E.64 R16, desc[UR4][R22.64] ;  /* 0x0000000416108981 */ /* 0x0002e2000c1e1b00 */
[----:B-----5:R-:W-:Y:S01]  /*0bb0*/  DSETP.GTU.AND P2, PT, |R4|, +INF , PT ;  /* 0x7ff000000400742a */ /* 0x020fe20003f4c200 */
[C---:B------:R-:W-:Y:S01]  /*0bc0*/  VIADD R21, R19.reuse, 0x80 ;  /* 0x0000008013157836 */ /* 0x040fe20000000000 */
[----:B------:R-:W-:Y:S01]  /*0bd0*/  DSETP.GTU.AND P1, PT, |R8|, +INF , PT ;  /* 0x7ff000000800742a */ /* 0x000fe20003f2c200 */
[----:B0-----:R-:W-:Y:S01]  /*0be0*/  VIADD R25, R19, 0x100 ;  /* 0x0000010013197836 */ /* 0x001fe20000000000 */
[----:B------:R-:W-:Y:S01]  /*0bf0*/  DSETP.GTU.AND P0, PT, |R6|, +INF , PT ;  /* 0x7ff000000600742a */ /* 0x000fe20003f0c200 */
[----:B------:R-:W-:Y:S01]  /*0c00*/  BSSY B0, `(.L_x_6507) ;  /* 0x0000092000007945 */ /* 0x000fe20003800000 */
[----:B------:R-:W-:-:S03]  /*0c10*/  ISETP.GE.OR P2, PT, R21, R18, P2 ;  /* 0x000000121500720c */ /* 0x000fc60001746670 */
[----:B------:R-:W-:Y:S01]  /*0c20*/  BSSY B1, `(.L_x_6508) ;  /* 0x0000089000017945 */ /* 0x000fe20003800000 */
[----:B------:R-:W-:Y:S01]  /*0c30*/  ISETP.GE.OR P1, PT, R25, R18, P1 ;  /* 0x000000121900720c */ /* 0x000fe20000f26670 */
[----:B------:R-:W-:-:S05]  /*0c40*/  VIADD R25, R19, 0x180 ;  /* 0x0000018013197836 */ /* 0x000fca0000000000 */
[----:B------:R-:W-:-:S03]  /*0c50*/  ISETP.GE.OR P0, PT, R25, R18, P0 ;  /* 0x000000121900720c */ /* 0x000fc60000706670 */
[----:B------:R-:W0:Y:S01]  /*0c60*/  @!P2 LDC.64 R20, c[0x0][0x218] ;  /* 0x00008600ff14ab82 */ /* 0x000e220000000a00 */
[----:B-1----:R-:W-:Y:S01]  /*0c70*/  @!P2 IMAD.MOV.U32 R22, RZ, RZ, R5 ;  /* 0x000000ffff16a224 */ /* 0x002fe200078e0005 */
[----:B0-----:R-:W-:Y:S01]  /*0c80*/  @!P2 DSETP.MIN.AND P4, P5, R4, R20, PT ;  /* 0x000000140400a22a */ /* 0x001fe20003d80000 */
[----:B------:R-:W-:-:S04]  /*0c90*/  @!P2 MOV R23, R21 ;  /* 0x000000150017a202 */ /* 0x000fc80000000f00 */
[----:B------:R-:W-:Y:S02]  /*0ca0*/  @!P2 LOP3.LUT R25, R23, 0x80000, RZ, 0xfc, !PT ;  /* 0x000800001719a812 */ /* 0x000fe400078efcff */
[----:B------:R-:W-:Y:S01]  /*0cb0*/  @!P2 FSEL R22, R22, R23, P4 ;  /* 0x000000171616a208 */ /* 0x000fe20002000000 */
[----:B------:R-:W-:Y:S02]  /*0cc0*/  @!P2 IMAD.MOV.U32 R23, RZ, RZ, R20 ;  /* 0x000000ffff17a224 */ /* 0x000fe400078e0014 */
[----:B------:R-:W-:Y:S01]  /*0cd0*/  @!P2 IMAD.MOV.U32 R20, RZ, RZ, R4 ;  /* 0x000000ffff14a224 */ /* 0x000fe200078e0004 */
[----:B------:R-:W-:Y:S01]  /*0ce0*/  @!P2 SEL R5, R25, R22, P5 ;  /* 0x000000161905a207 */ /* 0x000fe20002800000 */
[----:B------:R-:W-:-:S03]  /*0cf0*/  @!P1 IMAD.MOV.U32 R22, RZ, RZ, R9 ;  /* 0x000000ffff169224 */ /* 0x000fc600078e0009 */
[----:B------:R-:W-:Y:S01]  /*0d00*/  @!P2 SEL R4, R20, R23, P4 ;  /* 0x000000171404a207 */ /* 0x000fe20002000000 */
[----:B------:R-:W-:Y:S01]  /*0d10*/  DSETP.GTU.AND P2, PT, |R12|, +INF , PT ;  /* 0x7ff000000c00742a */ /* 0x000fe20003f4c200 */
[----:B------:R-:W0:Y:S01]  /*0d20*/  @!P1 LDC.64 R20, c[0x0][0x218] ;  /* 0x00008600ff149b82 */ /* 0x000e220000000a00 */
[----:B------:R-:W-:-:S05]  /*0d30*/  VIADD R23, R19, 0x200 ;  /* 0x0000020013177836 */ /* 0x000fca0000000000 */
[----:B------:R-:W-:Y:S01]  /*0d40*/  ISETP.GE.OR P2, PT, R23, R18, P2 ;  /* 0x000000121700720c */ /* 0x000fe20001746670 */
        /* <DEDUP_REMOVED lines=12> */
[----:B------:R-:W-:-:S13]  /*0e10*/  ISETP.GE.OR P1, PT, R23, R18, P1 ;  /* 0x000000121700720c */ /* 0x000fda0000f26670 */
[----:B------:R-:W-:Y:S01]  /*0e20*/  @!P1 IMAD.MOV.U32 R24, RZ, RZ, R11 ;  /* 0x000000ffff189224 */ /* 0x000fe200078e000b */
[----:B0-----:R-:W-:Y:S01]  /*0e30*/  @!P0 DSETP.MIN.AND P4, P5, R6, R20, PT ;  /* 0x000000140600822a */ /* 0x001fe20003d80000 */
[----:B------:R-:W-:-:S04]  /*0e40*/  @!P0 MOV R23, R21 ;  /* 0x0000001500178202 */ /* 0x000fc80000000f00 */
[----:B------:R-:W-:Y:S02]  /*0e50*/  @!P0 LOP3.LUT R25, R23, 0x80000, RZ, 0xfc, !PT ;  /* 0x0008000017198812 */ /* 0x000fe400078efcff */
[----:B------:R-:W-:Y:S01]  /*0e60*/  @!P0 FSEL R22, R22, R23, P4 ;  /* 0x0000001716168208 */ /* 0x000fe20002000000 */
[----:B------:R-:W-:Y:S02]  /*0e70*/  @!P0 IMAD.MOV.U32 R23, RZ, RZ, R20 ;  /* 0x000000ffff178224 */ /* 0x000fe400078e0014 */
[----:B------:R-:W-:Y:S01]  /*0e80*/  @!P0 IMAD.MOV.U32 R20, RZ, RZ, R6 ;  /* 0x000000ffff148224 */ /* 0x000fe200078e0006 */
[----:B------:R-:W-:-:S04]  /*0e90*/  @!P0 SEL R7, R25, R22, P5 ;  /* 0x0000001619078207 */ /* 0x000fc80002800000 */
[----:B------:R-:W-:Y:S02]  /*0ea0*/  @!P0 SEL R6, R20, R23, P4 ;  /* 0x0000001714068207 */ /* 0x000fe40002000000 */
[----:B------:R-:W0:Y:S02]  /*0eb0*/  @!P2 LDC.64 R20, c[0x0][0x218] ;  /* 0x00008600ff14ab82 */ /* 0x000e240000000a00 */
[----:B0-----:R-:W-:Y:S01]  /*0ec0*/  @!P2 DSETP.MIN.AND P0, P4, R12, R20, PT ;  /* 0x000000140c00a22a */ /* 0x001fe20003c00000 */
[----:B------:R-:W-:Y:S02]  /*0ed0*/  @!P2 IMAD.MOV.U32 R23, RZ, RZ, R20 ;  /* 0x000000ffff17a224 */ /* 0x000fe400078e0014 */
[----:B------:R-:W-:-:S05]  /*0ee0*/  @!P2 IMAD.MOV.U32 R20, RZ, RZ, R13 ;  /* 0x000000ffff14a224 */ /* 0x000fca00078e000d */
[----:B------:R-:W-:Y:S02]  /*0ef0*/  @!P2 FSEL R22, R20, R21, P0 ;  /* 0x000000151416a208 */ /* 0x000fe40000000000 */
[----:B------:R-:W-:Y:S02]  /*0f00*/  @!P2 MOV R20, R12 ;  /* 0x0000000c0014a202 */ /* 0x000fe40000000f00 */
[----:B------:R-:W-:Y:S02]  /*0f10*/  @!P2 LOP3.LUT R21, R21, 0x80000, RZ, 0xfc, !PT ;  /* 0x000800001515a812 */ /* 0x000fe400078efcff */
[----:B------:R-:W-:Y:S01]  /*0f20*/  @!P2 SEL R12, R20, R23, P0 ;  /* 0x00000017140ca207 */ /* 0x000fe20000000000 */
[----:B------:R-:W-:Y:S01]  /*0f30*/  DSETP.GTU.OR P0, PT, |R2|, +INF , P3 ;  /* 0x7ff000000200742a */ /* 0x000fe20001f0c600 */
[----:B------:R-:W-:Y:S02]  /*0f40*/  @!P2 SEL R13, R21, R22, P4 ;  /* 0x00000016150da207 */ /* 0x000fe40002000000 */
[----:B------:R-:W0:Y:S11]  /*0f50*/  @!P1 LDC.64 R22, c[0x0][0x218] ;  /* 0x00008600ff169b82 */ /* 0x000e360000000a00 */
[----:B------:R-:W1:Y:S01]  /*0f60*/  @!P0 LDC.64 R20, c[0x0][0x218] ;  /* 0x00008600ff148b82 */ /* 0x000e620000000a00 */
[----:B0-----:R-:W-:Y:S01]  /*0f70*/  @!P1 DSETP.MIN.AND P5, P2, R10, R22, PT ;  /* 0x000000160a00922a */ /* 0x001fe20003aa0000 */
[----:B------:R-:W-:-:S05]  /*0f80*/  @!P1 IMAD.MOV.U32 R25, RZ, RZ, R23 ;  /* 0x000000ffff199224 */ /* 0x000fca00078e0017 */
[----:B------:R-:W-:Y:S02]  /*0f90*/  @!P1 FSEL R24, R24, R25, P5 ;  /* 0x0000001918189208 */ /* 0x000fe40002800000 */
[----:B------:R-:W-:Y:S01]  /*0fa0*/  @!P1 LOP3.LUT R27, R25, 0x80000, RZ, 0xfc, !PT ;  /* 0x00080000191b9812 */ /* 0x000fe200078efcff */
[----:B------:R-:W-:Y:S02]  /*0fb0*/  @!P1 IMAD.MOV.U32 R25, RZ, RZ, R22 ;  /* 0x000000ffff199224 */ /* 0x000fe400078e0016 */
[----:B------:R-:W-:Y:S01]  /*0fc0*/  @!P1 IMAD.MOV.U32 R22, RZ, RZ, R10 ;  /* 0x000000ffff169224 */ /* 0x000fe200078e000a */
[----:B------:R-:W-:Y:S01]  /*0fd0*/  @!P1 SEL R23, R27, R24, P2 ;  /* 0x000000181b179207 */ /* 0x000fe20001000000 */
[----:B-1----:R-:W-:-:S03]  /*0fe0*/  @!P0 DSETP.MIN.AND P2, P4, R2, R20, PT ;  /* 0x000000140200822a */ /* 0x002fc60003c40000 */
[----:B------:R-:W-:Y:S01]  /*0ff0*/  @!P1 SEL R10, R22, R25, P5 ;  /* 0x00000019160a9207 */ /* 0x000fe20002800000 */
[----:B------:R-:W-:Y:S01]  /*1000*/  @!P0 IMAD.MOV.U32 R25, RZ, RZ, R21 ;  /* 0x000000ffff198224 */ /* 0x000fe200078e0015 */
[----:B------:R-:W-:Y:S02]  /*1010*/  @!P0 MOV R22, R3 ;  /* 0x0000000300168202 */ /* 0x000fe40000000f00 */
[----:B------:R-:W-:Y:S02]  /*1020*/  @!P1 MOV R11, R23 ;  /* 0x00000017000b9202 */ /* 0x000fe40000000f00 */
[----:B------:R-:W-:Y:S02]  /*1030*/  @!P0 FSEL R22, R22, R25, P2 ;  /* 0x0000001916168208 */ /* 0x000fe40001000000 */
[----:B------:R-:W-:Y:S01]  /*1040*/  @!P0 LOP3.LUT R27, R25, 0x80000, RZ, 0xfc, !PT ;  /* 0x00080000191b8812 */ /* 0x000fe200078efcff */
[----:B------:R-:W-:Y:S02]  /*1050*/  @!P0 IMAD.MOV.U32 R25, RZ, RZ, R20 ;  /* 0x000000ffff198224 */ /* 0x000fe400078e0014 */
[----:B------:R-:W-:Y:S01]  /*1060*/  @!P0 IMAD.MOV.U32 R20, RZ, RZ, R2 ;  /* 0x000000ffff148224 */ /* 0x000fe200078e0002 */
[----:B------:R-:W-:-:S04]  /*1070*/  @!P0 SEL R27, R27, R22, P4 ;  /* 0x000000161b1b8207 */ /* 0x000fc80002000000 */
[----:B------:R-:W-:Y:S01]  /*1080*/  @!P0 SEL R2, R20, R25, P2 ;  /* 0x0000001914028207 */ /* 0x000fe20001000000 */
[----:B------:R-:W-:Y:S01]  /*1090*/  @!P0 IMAD.MOV.U32 R3, RZ, RZ, R27 ;  /* 0x000000ffff038224 */ /* 0x000fe200078e001b */
[----:B------:R-:W0:Y:S01]  /*10a0*/  @!P3 LDC.64 R20, c[0x0][0x228] ;  /* 0x00008a00ff14bb82 */ /* 0x000e220000000a00 */
[----:B------:R-:W-:Y:S01]  /*10b0*/  IADD3 R25, R19, 0x300, RZ ;  /* 0x0000030013197810 */ /* 0x000fe20007ffe0ff */
[----:B--2---:R-:W-:-:S06]  /*10c0*/  DSETP.GTU.AND P2, PT, |R14|, +INF , PT ;  /* 0x7ff000000e00742a */ /* 0x004fcc0003f4c200 */
[----:B------:R-:W-:Y:S01]  /*10d0*/  ISETP.GE.OR P2, PT, R25, R18, P2 ;  /* 0x000000121900720c */ /* 0x000fe20001746670 */
[----:B------:R-:W-:-:S04]  /*10e0*/  @!P3 IMAD.IADD R25, R0, 0x1, R19 ;  /* 0x000000010019b824 */ /* 0x000fc800078e0213 */
[----:B0-----:R-:W-:-:S04]  /*10f0*/  @!P3 IMAD.WIDE.U32 R20, R25, 0x8, R20 ;  /* 0x000000081914b825 */ /* 0x001fc800078e0014 */
[C---:B------:R-:W-:Y:S01]  /*1100*/  VIADD R25, R19.reuse, 0x380 ;  /* 0x0000038013197836 */ /* 0x040fe20000000000 */
[----:B------:R0:W-:Y:S01]  /*1110*/  @!P3 STG.E.64 desc[UR4][R20.64], R2 ;  /* 0x000000021400b986 */ /* 0x0001e2000c101b04 */
[----:B---3--:R-:W-:Y:S01]  /*1120*/  DSETP.GTU.AND P0, PT, |R16|, +INF , PT ;  /* 0x7ff000001000742a */ /* 0x008fe20003f0c200 */
[----:B------:R-:W-:Y:S01]  /*1130*/  @!P3 VIADD R19, R19, 0x80 ;  /* 0x000000801313b836 */ /* 0x000fe20000000000 */
[----:B------:R-:W1:Y:S01]  /*1140*/  @!P2 LDC.64 R26, c[0x0][0x218] ;  /* 0x00008600ff1aab82 */ /* 0x000e620000000a00 */
[----:B------:R-:W-:-:S03]  /*1150*/  @!P2 MOV R22, R15 ;  /* 0x0000000f0016a202 */ /* 0x000fc60000000f00 */
[----:B------:R-:W-:-:S13]  /*1160*/  ISETP.GE.OR P0, PT, R25, R18, P0 ;  /* 0x000000121900720c */ /* 0x000fda0000706670 */
[----:B------:R-:W2:Y:S01]  /*1170*/  @!P0 LDC.64 R24, c[0x0][0x218] ;  /* 0x00008600ff188b82 */ /* 0x000ea20000000a00 */
[----:B0-----:R-:W-:Y:S01]  /*1180*/  @!P0 IMAD.MOV.U32 R2, RZ, RZ, R17 ;  /* 0x000000ffff028224 */ /* 0x001fe200078e0011 */
[----:B-1----:R-:W-:Y:S01]  /*1190*/  @!P2 DSETP.MIN.AND P5, P4, R14, R26, PT ;  /* 0x0000001a0e00a22a */ /* 0x002fe20003ca0000 */
[----:B------:R-:W-:-:S05]  /*11a0*/  @!P2 IMAD.MOV.U32 R29, RZ, RZ, R26 ;  /* 0x000000ffff1da224 */ /* 0x000fca00078e001a */
[----:B------:R-:W-:Y:S01]  /*11b0*/  @!P2 FSEL R26, R22, R27, P5 ;  /* 0x0000001b161aa208 */ /* 0x000fe20002800000 */
[----:B------:R-:W-:Y:S01]  /*11c0*/  @!P2 IMAD.MOV.U32 R22, RZ, RZ, R14 ;  /* 0x000000ffff16a224 */ /* 0x000fe200078e000e */
[----:B------:R-:W-:-:S04]  /*11d0*/  @!P2 LOP3.LUT R27, R27, 0x80000, RZ, 0xfc, !PT ;  /* 0x000800001b1ba812 */ /* 0x000fc800078efcff */
[----:B------:R-:W-:Y:S02]  /*11e0*/  @!P2 SEL R14, R22, R29, P5 ;  /* 0x0000001d160ea207 */ /* 0x000fe40002800000 */
[----:B------:R-:W-:Y:S02]  /*11f0*/  @!P2 SEL R15, R27, R26, P4 ;  /* 0x0000001a1b0fa207 */ /* 0x000fe40002000000 */
[----:B------:R-:W-:Y:S01]  /*1200*/  ISETP.GE.AND P2, PT, R19, R18, PT ;  /* 0x000000121300720c */ /* 0x000fe20003f46270 */
[----:B--2---:R-:W-:Y:S01]  /*1210*/  @!P0 DSETP.MIN.AND P3, P5, R16, R24, PT ;  /* 0x000000181000822a */ /* 0x004fe20003d60000 */
[----:B------:R-:W-:-:S05]  /*1220*/  @!P0 IMAD.MOV.U32 R3, RZ, RZ, R24 ;  /* 0x000000ffff038224 */ /* 0x000fca00078e0018 */
[----:B------:R-:W-:Y:S01]  /*1230*/  @!P0 FSEL R20, R2, R25, P3 ;  /* 0x0000001902148208 */ /* 0x000fe20001800000 */
[----:B------:R-:W-:Y:S01]  /*1240*/  @!P0 IMAD.MOV.U32 R2, RZ, RZ, R16 ;  /* 0x000000ffff028224 */ /* 0x000fe200078e0010 */
[----:B------:R-:W-:-:S04]  /*1250*/  @!P0 LOP3.LUT R25, R25, 0x80000, RZ, 0xfc, !PT ;  /* 0x0008000019198812 */ /* 0x000fc800078efcff */
[----:B------:R-:W-:Y:S02]  /*1260*/  @!P0 SEL R16, R2, R3, P3 ;  /* 0x0000000302108207 */ /* 0x000fe40001800000 */
[----:B------:R-:W-:Y:S01]  /*1270*/  @!P0 SEL R17, R25, R20, P5 ;  /* 0x0000001419118207 */ /* 0x000fe20002800000 */
[----:B------:R-:W-:Y:S06]  /*1280*/  @P2 BRA `(.L_x_6509) ;  /* 0x0000000000302947 */ /* 0x000fec0003800000 */
[----:B------:R-:W0:Y:S01]  /*1290*/  LDC.64 R2, c[0x0][0x228] ;  /* 0x00008a00ff027b82 */ /* 0x000e220000000a00 */
[----:B------:R-:W-:Y:S02]  /*12a0*/  IMAD.IADD R21, R0, 0x1, R19 ;  /* 0x0000000100157824 */ /* 0x000fe400078e0213 */
[----:B------:R-:W-:-:S05]  /*12b0*/  VIADD R19, R19, 0x80 ;  /* 0x0000008013137836 */ /* 0x000fca0000000000 */
[----:B------:R-:W-:Y:S01]  /*12c0*/  ISETP.GE.AND P0, PT, R19, R18, PT ;  /* 0x000000121300720c */ /* 0x000fe20003f06270 */
[----:B0-----:R-:W-:-:S05]  /*12d0*/  IMAD.WIDE.U32 R2, R21, 0x8, R2 ;  /* 0x0000000815027825 */ /* 0x001fca00078e0002 */
[----:B------:R0:W-:Y:S07]  /*12e0*/  STG.E.64 desc[UR4][R2.64], R4 ;  /* 0x0000000402007986 */ /* 0x0001ee000c101b04 */
[----:B------:R-:W-:Y:S05]  /*12f0*/  @P0 BRA `(.L_x_6510) ;  /* 0x0000000000300947 */ /* 0x000fea0003800000 */
[----:B0-----:R-:W0:Y:S01]  /*1300*/  LDC.64 R2, c[0x0][0x228] ;  /* 0x00008a00ff027b82 */ /* 0x001e220000000a00 */
[----:B------:R-:W-:Y:S02]  /*1310*/  IMAD.IADD R5, R0, 0x1, R19 ;  /* 0x0000000100057824 */ /* 0x000fe400078e0213 */
[----:B------:R-:W-:Y:S02]  /*1320*/  VIADD R19, R19, 0x80 ;  /* 0x0000008013137836 */ /* 0x000fe40000000000 */
[----:B0-----:R-:W-:-:S05]  /*1330*/  IMAD.WIDE.U32 R2, R5, 0x8, R2 ;  /* 0x0000000805027825 */ /* 0x001fca00078e0002 */
[----:B------:R0:W-:Y:S02]  /*1340*/  STG.E.64 desc[UR4][R2.64], R8 ;  /* 0x0000000802007986 */ /* 0x0001e4000c101b04 */
.L_x_6509:
[----:B------:R-:W-:-:S13]  /*1350*/  ISETP.GE.AND P0, PT, R19, R18, PT ;  /* 0x000000121300720c */ /* 0x000fda0003f06270 */
[----:B------:R-:W-:Y:S05]  /*1360*/  @P0 BRA `(.L_x_6511) ;  /* 0x0000000000300947 */ /* 0x000fea0003800000 */
[----:B0-----:R-:W0:Y:S01]  /*1370*/  LDC.64 R2, c[0x0][0x228] ;  /* 0x00008a00ff027b82 */ /* 0x001e220000000a00 */
[----:B------:R-:W-:Y:S01]  /*1380*/  IADD3 R5, R0, R19, RZ ;  /* 0x0000001300057210 */ /* 0x000fe20007ffe0ff */
[----:B------:R-:W-:-:S04]  /*1390*/  VIADD R19, R19, 0x80 ;  /* 0x0000008013137836 */ /* 0x000fc80000000000 */
[----:B0-----:R-:W-:-:S05]  /*13a0*/  IMAD.WIDE.U32 R2, R5, 0x8, R2 ;  /* 0x0000000805027825 */ /* 0x001fca00078e0002 */
[----:B------:R1:W-:Y:S02]  /*13b0*/  STG.E.64 desc[UR4][R2.64], R6 ;  /* 0x0000000602007986 */ /* 0x0003e4000c101b04 */
.L_x_6510:
[----:B------:R-:W-:-:S13]  /*13c0*/  ISETP.GE.AND P0, PT, R19, R18, PT ;  /* 0x000000121300720c */ /* 0x000fda0003f06270 */
[----:B------:R-:W-:Y:S05]  /*13d0*/  @P0 BRA `(.L_x_6512) ;  /* 0x0000000000340947 */ /* 0x000fea0003800000 */
[----:B01----:R-:W0:Y:S01]  /*13e0*/  LDC.64 R2, c[0x0][0x228] ;  /* 0x00008a00ff027b82 */ /* 0x003e220000000a00 */
[----:B------:R-:W-:Y:S02]  /*13f0*/  IMAD.IADD R5, R0, 0x1, R19 ;  /* 0x0000000100057824 */ /* 0x000fe400078e0213 */
[----:B------:R-:W-:Y:S02]  /*1400*/  VIADD R19, R19, 0x80 ;  /* 0x0000008013137836 */ /* 0x000fe40000000000 */
[----:B0-----:R-:W-:-:S05]  /*1410*/  IMAD.WIDE.U32 R2, R5, 0x8, R2 ;  /* 0x0000000805027825 */ /* 0x001fca00078e0002 */
[----:B------:R1:W-:Y:S02]  /*1420*/  STG.E.64 desc[UR4][R2.64], R12 ;  /* 0x0000000c02007986 */ /* 0x0003e4000c101b04 */
.L_x_6511:
[----:B------:R-:W-:-:S13]  /*1430*/  ISETP.GE.AND P0, PT, R19, R18, PT ;  /* 0x000000121300720c */ /* 0x000fda0003f06270 */
[----:B------:R-:W-:Y:S05]  /*1440*/  @P0 BREAK B1 ;  /* 0x0000000000010942 */ /* 0x000fea0003800000 */
[----:B------:R-:W-:Y:S05]  /*1450*/  @P0 BRA `(.L_x_6513) ;  /* 0x0000000000300947 */ /* 0x000fea0003800000 */
[----:B01----:R-:W0:Y:S01]  /*1460*/  LDC.64 R2, c[0x0][0x228] ;  /* 0x00008a00ff027b82 */ /* 0x003e220000000a00 */
[----:B------:R-:W-:Y:S01]  /*1470*/  IMAD.IADD R5, R0, 0x1, R19 ;  /* 0x0000000100057824 */ /* 0x000fe200078e0213 */
[----:B------:R-:W-:-:S03]  /*1480*/  IADD3 R19, R19, 0x80, RZ ;  /* 0x0000008013137810 */ /* 0x000fc60007ffe0ff */
[----:B0-----:R-:W-:-:S05]  /*1490*/  IMAD.WIDE.U32 R2, R5, 0x8, R2 ;  /* 0x0000000805027825 */ /* 0x001fca00078e0002 */
[----:B------:R2:W-:Y:S02]  /*14a0*/  STG.E.64 desc[UR4][R2.64], R10 ;  /* 0x0000000a02007986 */ /* 0x0005e4000c101b04 */
.L_x_6512:
[----:B------:R-:W-:Y:S05]  /*14b0*/  BSYNC B1 ;  /* 0x0000000000017941 */ /* 0x000fea0003800000 */
.L_x_6508:
[----:B------:R-:W-:-:S13]  /*14c0*/  ISETP.GE.AND P0, PT, R19, R18, PT ;  /* 0x000000121300720c */ /* 0x000fda0003f06270 */
[----:B012---:R-:W0:Y:S01]  /*14d0*/  @!P0 LDC.64 R2, c[0x0][0x228] ;  /* 0x00008a00ff028b82 */ /* 0x007e220000000a00 */
[----:B------:R-:W-:Y:S02]  /*14e0*/  @!P0 IMAD.IADD R5, R0, 0x1, R19 ;  /* 0x0000000100058824 */ /* 0x000fe400078e0213 */
[----:B------:R-:W-:Y:S02]  /*14f0*/  @!P0 VIADD R19, R19, 0x80 ;  /* 0x0000008013138836 */ /* 0x000fe40000000000 */
[----:B0-----:R-:W-:-:S05]  /*1500*/  @!P0 IMAD.WIDE.U32 R2, R5, 0x8, R2 ;  /* 0x0000000805028825 */ /* 0x001fca00078e0002 */
[----:B------:R2:W-:Y:S02]  /*1510*/  @!P0 STG.E.64 desc[UR4][R2.64], R14 ;  /* 0x0000000e02008986 */ /* 0x0005e4000c101b04 */
.L_x_6513:
[----:B------:R-:W-:Y:S05]  /*1520*/  BSYNC B0 ;  /* 0x0000000000007941 */ /* 0x000fea0003800000 */
.L_x_6507:
        /* <DEDUP_REMOVED lines=8> */
.L_x_6514:
        /* <DEDUP_REMOVED lines=13> */
.L_x_36183:


//--------------------- .text._ZN2at6native29vectorized_elementwise_kernelILi4EZZZNS0_21clamp_max_kernel_cudaERNS_18TensorIteratorBaseERKN3c106ScalarEENKUlvE_clEvENKUlvE4_clEvEUldE_St5arrayIPcLm2EEEEviT0_T1_ --------------------------
	.section	.text._ZN2at6native29vectorized_elementwise_kernelILi4EZZZNS0_21clamp_max_kernel_cudaERNS_18TensorIteratorBaseERKN3c106ScalarEENKUlvE_clEvENKUlvE4_clEvEUldE_St5arrayIPcLm2EEEEviT0_T1_,"ax",@progbits
	.align	128
        .global         _ZN2at6native29vectorized_elementwise_kernelILi4EZZZNS0_21clamp_max_kernel_cudaERNS_18TensorIteratorBaseERKN3c106ScalarEENKUlvE_clEvENKUlvE4_clEvEUldE_St5arrayIPcLm2EEEEviT0_T1_
        .type           _ZN2at6native29vectorized_elementwise_kernelILi4EZZZNS0_21clamp_max_kernel_cudaERNS_18TensorIteratorBaseERKN3c106ScalarEENKUlvE_clEvENKUlvE4_clEvEUldE_St5arrayIPcLm2EEEEviT0_T1_,@function
        .size           _ZN2at6native29vectorized_elementwise_kernelILi4EZZZNS0_21clamp_max_kernel_cudaERNS_18TensorIteratorBaseERKN3c106ScalarEENKUlvE_clEvENKUlvE4_clEvEUldE_St5arrayIPcLm2EEEEviT0_T1_,(.L_x_36184 - _ZN2at6native29vectorized_elementwise_kernelILi4EZZZNS0_21clamp_max_kernel_cudaERNS_18TensorIteratorBaseERKN3c106ScalarEENKUlvE_clEvENKUlvE4_clEvEUldE_St5arrayIPcLm2EEEEviT0_T1_)
        .other          _ZN2at6native29vectorized_elementwise_kernelILi4EZZZNS0_21clamp_max_kernel_cudaERNS_18TensorIteratorBaseERKN3c106ScalarEENKUlvE_clEvENKUlvE4_clEvEUldE_St5arrayIPcLm2EEEEviT0_T1_,@"STO_CUDA_ENTRY STV_DEFAULT"
_ZN2at6native29vectorized_elementwise_kernelILi4EZZZNS0_21clamp_max_kernel_cudaERNS_18TensorIteratorBaseERKN3c106ScalarEENKUlvE_clEvENKUlvE4_clEvEUldE_St5arrayIPcLm2EEEEviT0_T1_:
.text._ZN2at6native29vectorized_elementwise_kernelILi4EZZZNS0_21clamp_max_kernel_cudaERNS_18TensorIteratorBaseERKN3c106ScalarEENKUlvE_clEvENKUlvE4_clEvEUldE_St5arrayIPcLm2EEEEviT0_T1_:
        /* <DEDUP_REMOVED lines=126> */
.L_x_6515:
        /* <DEDUP_REMOVED lines=31> */
.L_x_6517:
[----:B------:R-:W-:Y:S05]  /*09d0*/  BSYNC B0 ;  /* 0x0000000000007941 */ /* 0x000fea0003800000 */
.L_x_6516:
        /* <DEDUP_REMOVED lines=15> */
.L_x_6519:
[----:B------:R-:W-:Y:S05]  /*0ad0*/  BSYNC B0 ;  /* 0x0000000000007941 */ /* 0x000fea0003800000 */
.L_x_6518:
        /* <DEDUP_REMOVED lines=135> */
.L_x_6522:
[----:B------:R-:W-:-:S13]  /*1350*/  ISETP.GE.AND P0, PT, R19, R18, PT ;  /* 0x000000121300720c */ /* 0x000fda0003f06270 */
[----:B------:R-:W-:Y:S05]  /*1360*/  @P0 BRA `(.L_x_6524) ;  /* 0x0000000000300947 */ /* 0x000fea0003800000 */
[----:B0-----:R-:W0:Y:S01]  /*1370*/  LDC.64 R2, c[0x0][0x228] ;  /* 0x00008a00ff027b82 */ /* 0x001e220000000a00 */
[----:B------:R-:W-:Y:S01]  /*1380*/  IADD3 R5, R0, R19, RZ ;  /* 0x0000001300057210 */ /* 0x000fe20007ffe0ff */
[----:B------:R-:W-:-:S04]  /*1390*/  VIADD R19, R19, 0x80 ;  /* 0x0000008013137836 */ /* 0x000fc80000000000 */
[----:B0-----:R-:W-:-:S05]  /*13a0*/  IMAD.WIDE.U32 R2, R5, 0x8, R2 ;  /* 0x0000000805027825 */ /* 0x001fca00078e0002 */
[----:B------:R1:W-:Y:S02]  /*13b0*/  STG.E.64 desc[UR4][R2.64], R6 ;  /* 0x0000000602007986 */ /* 0x0003e4000c101b04 */
.L_x_6523:
[----:B------:R-:W-:-:S13]  /*13c0*/  ISETP.GE.AND P0, PT, R19, R18, PT ;  /* 0x000000121300720c */ /* 0x000fda0003f06270 */
[----:B------:R-:W-:Y:S05]  /*13d0*/  @P0 BRA `(.L_x_6525) ;  /* 0x0000000000340947 */ /* 0x000fea0003800000 */
[----:B01----:R-:W0:Y:S01]  /*13e0*/  LDC.64 R2, c[0x0][0x228] ;  /* 0x00008a00ff027b82 */ /* 0x003e220000000a00 */
[----:B------:R-:W-:Y:S02]  /*13f0*/  IMAD.IADD R5, R0, 0x1, R19 ;  /* 0x0000000100057824 */ /* 0x000fe400078e0213 */
[----:B------:R-:W-:Y:S02]  /*1400*/  VIADD R19, R19, 0x80 ;  /* 0x0000008013137836 */ /* 0x000fe40000000000 */
[----:B0-----:R-:W-:-:S05]  /*1410*/  IMAD.WIDE.U32 R2, R5, 0x8, R2 ;  /* 0x0000000805027825 */ /* 0x001fca00078e0002 */
[----:B------:R1:W-:Y:S02]  /*1420*/  STG.E.64 desc[UR4][R2.64], R12 ;  /* 0x0000000c02007986 */ /* 0x0003e4000c101b04 */
.L_x_6524:
        /* <DEDUP_REMOVED lines=8> */
.L_x_6525:
[----:B------:R-:W-:Y:S05]  /*14b0*/  BSYNC B1 ;  /* 0x0000000000017941 */ /* 0x000fea0003800000 */
.L_x_6521:
[----:B------:R-:W-:-:S13]  /*14c0*/  ISETP.GE.AND P0, PT, R19, R18, PT ;  /* 0x000000121300720c */ /* 0x000fda0003f06270 */
[----:B012---:R-:W0:Y:S01]  /*14d0*/  @!P0 LDC.64 R2, c[0x0][0x228] ;  /* 0x00008a00ff028b82 */ /* 0x007e220000000a00 */
[----:B------:R-:W-:Y:S02]  /*14e0*/  @!P0 IMAD.IADD R5, R0, 0x1, R19 ;  /* 0x0000000100058824 */ /* 0x000fe400078e0213 */
[----:B------:R-:W-:Y:S02]  /*14f0*/  @!P0 VIADD R19, R19, 0x80 ;  /* 0x0000008013138836 */ /* 0x000fe40000000000 */
[----:B0-----:R-:W-:-:S05]  /*1500*/  @!P0 IMAD.WIDE.U32 R2, R5, 0x8, R2 ;  /* 0x0000000805028825 */ /* 0x001fca00078e0002 */
[----:B------:R2:W-:Y:S02]  /*1510*/  @!P0 STG.E.64 desc[UR4][R2.64], R14 ;  /* 0x0000000e02008986 */ /* 0x0005e4000c101b04 */
.L_x_6526:
[----:B------:R-:W-:Y:S05]  /*1520*/  BSYNC B0 ;  /* 0x0000000000007941 */ /* 0x000fea0003800000 */
.L_x_6520:
        /* <DEDUP_REMOVED lines=8> */
.L_x_6527:
        /* <DEDUP_REMOVED lines=13> */
.L_x_36184:


//--------------------- .text._ZN2at6native29vectorized_elementwise_kernelILi8EZZZNS0_21clamp_max_kernel_cudaERNS_18TensorIteratorBaseERKN3c106ScalarEENKUlvE_clEvENKUlvE4_clEvEUldE_St5arrayIPcLm2EEEEviT0_T1_ --------------------------
	.section	.text._ZN2at6native29vectorized_elementwise_kernelILi8EZZZNS0_21clamp_max_kernel_cudaERNS_18TensorIteratorBaseERKN3c106ScalarEENKUlvE_clEvENKUlvE4_clEvEUldE_St5arrayIPcLm2EEEEviT0_T1_,"ax",@progbits
	.align	128
        .global         _ZN2at6native29vectorized_elementwise_kernelILi8EZZZNS0_21clamp_max_kernel_cudaERNS_18TensorIteratorBaseERKN3c106ScalarEENKUlvE_clEvENKUlvE4_clEvEUldE_St5arrayIPcLm2EEEEviT0_T1_
        .type           _ZN2at6native29vectorized_elementwise_kernelILi8EZZZNS0_21clamp_max_kernel_cudaERNS_18TensorIteratorBaseERKN3c106ScalarEENKUlvE_clEvENKUlvE4_clEvEUldE_St5arrayIPcLm2EEEEviT0_T1_,@function
        .size           _ZN2at6native29vectorized_elementwise_kernelILi8EZZZNS0_21clamp_max_kernel_cudaERNS_18TensorIteratorBaseERKN3c106ScalarEENKUlvE_clEvENKUlvE4_clEvEUldE_St5arrayIPcLm2EEEEviT0_T1_,(.L_x_36185 - _ZN2at6native29vectorized_elementwise_kernelILi8EZZZNS0_21clamp_max_kernel_cudaERNS_18TensorIteratorBaseERKN3c106ScalarEENKUlvE_clEvENKUlvE4_clEvEUldE_St5arrayIPcLm2EEEEviT0_T1_)
        .other          _ZN2at6native29vectorized_elementwise_kernelILi8EZZZNS0_21clamp_max_kernel_cudaERNS_18TensorIteratorBaseERKN3c106ScalarEENKUlvE_clEvENKUlvE4_clEvEUldE_St5arrayIPcLm2EEEEviT0_T1_,@"STO_CUDA_ENTRY STV_DEFAULT"
_ZN2at6native29vectorized_elementwise_kernelILi8EZZZNS0_21clamp_max_kernel_cudaERNS_18TensorIteratorBaseERKN3c106ScalarEENKUlvE_clEvENKUlvE4_clEvEUldE_St5arrayIPcLm2EEEEviT0_T1_:
.text._ZN2at6native29vectorized_elementwise_kernelILi8EZZZNS0_21clamp_max_kernel_cudaERNS_18TensorIteratorBaseERKN3c106ScalarEENKUlvE_clEvENKUlvE4_clEvEUldE_St5arrayIPcLm2EEEEviT0_T1_:
        /* <DEDUP_REMOVED lines=126> */
.L_x_6528:
        /* <DEDUP_REMOVED lines=31> */
.L_x_6530:
[----:B------:R-:W-:Y:S05]  /*09d0*/  BSYNC B0 ;  /* 0x0000000000007941 */ /* 0x000fea0003800000 */
.L_x_6529:
        /* <DEDUP_REMOVED lines=15> */
.L_x_6532:
[----:B------:R-:W-:Y:S05]  /*0ad0*/  BSYNC B0 ;  /* 0x0000000000007941 */ /* 0x000fea0003800000 */
.L_x_6531:
        /* <DEDUP_REMOVED lines=135> */
.L_x_6535:
[----:B------:R-:W-:-:S13]  /*1350*/  ISETP.GE.AND P0, PT, R19, R18, PT ;  /* 0x000000121300720c */ /* 0x000fda0003f06270 */
[----:B------:R-:W-:Y:S05]  /*1360*/  @P0 BRA `(.L_x_6537) ;  /* 0x0000000000300947 */ /* 0x000fea0003800000 */
[----:B0-----:R-:W0:Y:S01]  /*1370*/  LDC.64 R2, c[0x0][0x228] ;  /* 0x00008a00ff027b82 */ /* 0x001e220000000a00 */
[----:B------:R-:W-:Y:S01]  /*1380*/  IADD3 R5, R0, R19, RZ ;  /* 0x0000001300057210 */ /* 0x000fe20007ffe0ff */
[----:B------:R-:W-:-:S04]  /*1390*/  VIADD R19, R19, 0x80 ;  /* 0x0000008013137836 */ /* 0x000fc80000000000 */
[----:B0-----:R-:W-:-:S05]  /*13a0*/  IMAD.WIDE.U32 R2, R5, 0x8, R2 ;  /* 0x0000000805027825 */ /* 0x001fca00078e0002 */
[----:B------:R1:W-:Y:S02]  /*13b0*/  STG.E.64 desc[UR4][R2.64], R6 ;  /* 0x0000000602007986 */ /* 0x0003e4000c101b04 */
.L_x_6536:
[----:B------:R-:W-:-:S13]  /*13c0*/  ISETP.GE.AND P0, PT, R19, R18, PT ;  /* 0x000000121300720c */ /* 0x000fda0003f06270 */
[----:B------:R-:W-:Y:S05]  /*13d0*/  @P0 BRA `(.L_x_6538) ;  /* 0x0000000000340947 */ /* 0x000fea0003800000 */
[----:B01----:R-:W0:Y:S01]  /*13e0*/  LDC.64 R2, c[0x0][0x228] ;  /* 0x00008a00ff027b82 */ /* 0x003e220000000a00 */
[----:B------:R-:W-:Y:S02]  /*13f0*/  IMAD.IADD R5, R0, 0x1, R19 ;  /* 0x0000000100057824 */ /* 0x000fe400078e0213 */
[----:B------:R-:W-:Y:S02]  /*1400*/  VIADD R19, R19, 0x80 ;  /* 0x0000008013137836 */ /* 0x000fe40000000000 */
[----:B0-----:R-:W-:-:S05]  /*1410*/  IMAD.WIDE.U32 R2, R5, 0x8, R2 ;  /* 0x0000000805027825 */ /* 0x001fca00078e0002 */
[----:B------:R1:W-:Y:S02]  /*1420*/  STG.E.64 desc[UR4][R2.64], R12 ;  /* 0x0000000c02007986 */ /* 0x0003e4000c101b04 */
.L_x_6537:
        /* <DEDUP_REMOVED lines=8> */
.L_x_6538:
[----:B------:R-:W-:Y:S05]  /*14b0*/  BSYNC B1 ;  /* 0x0000000000017941 */ /* 0x000fea0003800000 */
.L_x_6534:
[----:B------:R-:W-:-:S13]  /*14c0*/  ISETP.GE.AND P0, PT, R19, R18, PT ;  /* 0x000000121300720c */ /* 0x000fda0003f06270 */
[----:B012---:R-:W0:Y:S01]  /*14d0*/  @!P0 LDC.64 R2, c[0x0][0x228] ;  /* 0x00008a00ff028b82 */ /* 0x007e220000000a00 */
[----:B------:R-:W-:Y:S02]  /*14e0*/  @!P0 IMAD.IADD R5, R0, 0x1, R19 ;  /* 0x0000000100058824 */ /* 0x000fe400078e0213 */
[----:B------:R-:W-:Y:S02]  /*14f0*/  @!P0 VIADD R19, R19, 0x80 ;  /* 0x0000008013138836 */ /* 0x000fe40000000000 */
[----:B0-----:R-:W-:-:S05]  /*1500*/  @!P0 IMAD.WIDE.U32 R2, R5, 0x8, R2 ;  /* 0x0000000805028825 */ /* 0x001fca00078e0002 */
[----:B------:R2:W-:Y:S02]  /*1510*/  @!P0 STG.E.64 desc[UR4][R2.64], R14 ;  /* 0x0000000e02008986 */ /* 0x0005e4000c101b04 */
.L_x_6539:
[----:B------:R-:W-:Y:S05]  /*1520*/  BSYNC B0 ;  /* 0x0000000000007941 */ /* 0x000fea0003800000 */
.L_x_6533:
        /* <DEDUP_REMOVED lines=8> */
.L_x_6540:
        /* <DEDUP_REMOVED lines=13> */
.L_x_36185:


//--------------------- .text._ZN2at6native18elementwise_kernelILi128ELi4EZNS0_15gpu_kernel_implIZZZNS0_21clamp_max_kernel_cudaERNS_18TensorIteratorBaseERKN3c106ScalarEENKUlvE_clEvENKUlvE3_clEvEUlsE_EEvS4_RKT_EUliE_EEviT1_ --------------------------
	.section	.text._ZN2at6native18elementwise_kernelILi128ELi4EZNS0_15gpu_kernel_implIZZZNS0_21clamp_max_kernel_cudaERNS_18TensorIteratorBaseERKN3c106ScalarEENKUlvE_clEvENKUlvE3_clEvEUlsE_EEvS4_RKT_EUliE_EEviT1_,"ax",@progbits
	.align	128
        .global         _ZN2at6native18elementwise_kernelILi128ELi4EZNS0_15gpu_kernel_implIZZZNS0_21clamp_max_kernel_cudaERNS_18TensorIteratorBaseERKN3c106ScalarEENKUlvE_clEvENKUlvE3_clEvEUlsE_EEvS4_RKT_EUliE_EEviT1_
        .type           _ZN2at6native18elementwise_kernelILi128ELi4EZNS0_15gpu_kernel_implIZZZNS0_21clamp_max_kernel_cudaERNS_18TensorIteratorBaseERKN3c106ScalarEENKUlvE_clEvENKUlvE3_clEvEUlsE_EEvS4_RKT_EUliE_EEviT1_,@function
        .size           _ZN2at6native18elementwise_kernelILi128ELi4EZNS0_15gpu_kernel_implIZZZNS0_21clamp_max_kernel_cudaERNS_18TensorIteratorBaseERKN3c106ScalarEENKUlvE_clEvENKUlvE3_clEvEUlsE_EEvS4_RKT_EUliE_EEviT1_,(.L_x_36186 - _ZN2at6native18elementwise_kernelILi128ELi4EZNS0_15gpu_kernel_implIZZZNS0_21clamp_max_kernel_cudaERNS_18TensorIteratorBaseERKN3c106ScalarEENKUlvE_clEvENKUlvE3_clEvEUlsE_EEvS4_RKT_EUliE_EEviT1_)
        .other          _ZN2at6native18elementwise_kernelILi128ELi4EZNS0_15gpu_kernel_implIZZZNS0_21clamp_max_kernel_cudaERNS_18TensorIteratorBaseERKN3c106ScalarEENKUlvE_clEvENKUlvE3_clEvEUlsE_EEvS4_RKT_EUliE_EEviT1_,@"STO_CUDA_ENTRY STV_DEFAULT"
_ZN2at6native18elementwise_kernelILi128ELi4EZNS0_15gpu_kernel_implIZZZNS0_21clamp_max_kernel_cudaERNS_18TensorIteratorBaseERKN3c106ScalarEENKUlvE_clEvENKUlvE3_clEvEUlsE_EEvS4_RKT_EUliE_EEviT1_:
.text._ZN2at6native18elementwise_kernelILi128ELi4EZNS0_15gpu_kernel_implIZZZNS0_21clamp_max_kernel_cudaERNS_18TensorIteratorBaseERKN3c106ScalarEENKUlvE_clEvENKUlvE3_clEvEUlsE_EEvS4_RKT_EUliE_EEviT1_:
        /* <DEDUP_REMOVED lines=36> */
[C---:B------:R-:W-:Y:S02]  /*0240*/  IMAD R16, R4.reuse, UR6, RZ ;  /* 0x0000000604107c24 */ /* 0x040fe4000f8e02ff */
[----:B------:R-:W-:Y:S02]  /*0250*/  IMAD R0, R4, UR7, RZ ;  /* 0x0000000704007c24 */ /* 0x000fe4000f8e02ff */
        /* <DEDUP_REMOVED lines=277> */
.L_x_6543:
        /* <DEDUP_REMOVED lines=18> */
[----:B------:R0:W5:Y:S01]  /*14d0*/  LDG.E.S8 R0, desc[UR36][R2.64] ;  /* 0x0000002402007981 */ /* 0x000162000c1e1300 */
[----:B------:R-:W-:Y:S05]  /*14e0*/  BRA `(.L_x_6549) ;  /* 0x0000000c005c7947 */ /* 0x000fea0003800000 */
.L_x_6547:
[----:B------:R0:W5:Y:S01]  /*14f0*/  LDG.E.U8 R0, desc[UR36][R2.64] ;  /* 0x0000002402007981 */ /* 0x000162000c1e1100 */
[----:B------:R-:W-:Y:S05]  /*1500*/  BRA `(.L_x_6549) ;  /* 0x0000000c00547947 */ /* 0x000fea0003800000 */
.L_x_6546:
[----:B------:R-:W-:-:S13]  /*1510*/  ISETP.NE.AND P0, PT, R4, 0x2, PT ;  /* 0x000000020400780c */ /* 0x000fda0003f05270 */
[----:B------:R-:W-:Y:S05]  /*1520*/  @!P0 BRA `(.L_x_6550) ;  /* 0x0000000000208947 */ /* 0x000fea0003800000 */
[----:B------:R-:W-:-:S13]  /*1530*/  ISETP.NE.AND P0, PT, R4, 0x3, PT ;  /* 0x000000030400780c */ /* 0x000fda0003f05270 */
[----:B------:R-:W-:Y:S05]  /*1540*/  @!P0 BRA `(.L_x_6551) ;  /* 0x0000000000108947 */ /* 0x000fea0003800000 */
[----:B------:R-:W-:-:S13]  /*1550*/  ISETP.NE.AND P0, PT, R4, 0x4, PT ;  /* 0x000000040400780c */ /* 0x000fda0003f05270 */
[----:B------:R-:W-:Y:S05]  /*1560*/  @P0 BRA `(.L_x_6548) ;  /* 0x0000000800e80947 */ /* 0x000fea0003800000 */
[----:B------:R0:W5:Y:S01]  /*1570*/  LDG.E.U16 R0, desc[UR36][R2.64] ;  /* 0x0000002402007981 */ /* 0x000162000c1e1500 */
[----:B------:R-:W-:Y:S05]  /*1580*/  BRA `(.L_x_6549) ;  /* 0x0000000c00347947 */ /* 0x000fea0003800000 */
.L_x_6551:
[----:B------:R0:W5:Y:S01]  /*1590*/  LDG.E.U16 R0, desc[UR36][R2.64] ;  /* 0x0000002402007981 */ /* 0x000162000c1e1500 */
[----:B------:R-:W-:Y:S05]  /*15a0*/  BRA `(.L_x_6549) ;  /* 0x0000000c002c7947 */ /* 0x000fea0003800000 */
.L_x_6550:
[----:B------:R0:W5:Y:S01]  /*15b0*/  LDG.E.U16 R0, desc[UR36][R2.64] ;  /* 0x0000002402007981 */ /* 0x000162000c1e1500 */
[----:B------:R-:W-:Y:S05]  /*15c0*/  BRA `(.L_x_6549) ;  /* 0x0000000c00247947 */ /* 0x000fea0003800000 */
.L_x_6545:
[----:B------:R-:W-:-:S13]  /*15d0*/  ISETP.GT.AND P0, PT, R4, 0x6, PT ;  /* 0x000000060400780c */ /* 0x000fda0003f04270 */
[----:B------:R-:W-:Y:S05]  /*15e0*/  @P0 BRA `(.L_x_6552) ;  /* 0x0000000000300947 */ /* 0x000fea0003800000 */
[----:B------:R-:W-:-:S13]  /*15f0*/  ISETP.NE.AND P0, PT, R4, 0x5, PT ;  /* 0x000000050400780c */ /* 0x000fda0003f05270 */
[----:B------:R-:W-:Y:S05]  /*1600*/  @!P0 BRA `(.L_x_6553) ;  /* 0x0000000000148947 */ /* 0x000fea0003800000 */
[----:B------:R-:W-:-:S13]  /*1610*/  ISETP.NE.AND P0, PT, R4, 0x6, PT ;  /* 0x000000060400780c */ /* 0x000fda0003f05270 */
[----:B------:R-:W-:Y:S05]  /*1620*/  @P0 BRA `(.L_x_6548) ;  /* 0x0000000800b80947 */ /* 0x000fea0003800000 */
[----:B------:R-:W2:Y:S02]  /*1630*/  LDG.E R2, desc[UR36][R2.64] ;  /* 0x0000002402027981 */ /* 0x000ea4000c1e1900 */
[----:B--2---:R0:W1:Y:S01]  /*1640*/  F2I.FTZ.TRUNC.NTZ R0, R2 ;  /* 0x0000000200007305 */ /* 0x004062000021f100 */
[----:B------:R-:W-:Y:S05]  /*1650*/  BRA `(.L_x_6549) ;  /* 0x0000000c00007947 */ /* 0x000fea0003800000 */
.L_x_6553:
[----:B------:R-:W2:Y:S02]  /*1660*/  LDG.E.U16 R4, desc[UR36][R2.64] ;  /* 0x0000002402047981 */ /* 0x000ea4000c1e1500 */
[----:B--2---:R-:W-:-:S06]  /*1670*/  HADD2.F32 R4, -RZ, R4.H0_H0 ;  /* 0x20000004ff047230 */ /* 0x004fcc0000004100 */
[----:B------:R-:W0:Y:S02]  /*1680*/  F2I.FTZ.TRUNC.NTZ R4, R4 ;  /* 0x0000000400047305 */ /* 0x000e24000021f100 */
[----:B0-----:R-:W-:Y:S01]  /*1690*/  PRMT R0, R4, 0x7610, R0 ;  /* 0x0000761004007816 */ /* 0x001fe20000000000 */
[----:B------:R-:W-:Y:S06]  /*16a0*/  BRA `(.L_x_6549) ;  /* 0x0000000800ec7947 */ /* 0x000fec0003800000 */
.L_x_6552:
[----:B------:R-:W-:-:S13]  /*16b0*/  ISETP.NE.AND P0, PT, R4, 0x7, PT ;  /* 0x000000070400780c */ /* 0x000fda0003f05270 */
[----:B------:R-:W-:Y:S05]  /*16c0*/  @!P0 BRA `(.L_x_6554) ;  /* 0x0000000000308947 */ /* 0x000fea0003800000 */
[----:B------:R-:W-:-:S13]  /*16d0*/  ISETP.NE.AND P0, PT, R4, 0x8, PT ;  /* 0x000000080400780c */ /* 0x000fda0003f05270 */
[----:B------:R-:W-:Y:S05]  /*16e0*/  @!P0 BRA `(.L_x_6555) ;  /* 0x0000000000148947 */ /* 0x000fea0003800000 */
[----:B------:R-:W-:-:S13]  /*16f0*/  ISETP.NE.AND P0, PT, R4, 0x9, PT ;  /* 0x000000090400780c */ /* 0x000fda0003f05270 */
[----:B------:R-:W-:Y:S05]  /*1700*/  @P0 BRA `(.L_x_6548) ;  /* 0x0000000800800947 */ /* 0x000fea0003800000 */
[----:B------:R-:W2:Y:S02]  /*1710*/  LDG.E R2, desc[UR36][R2.64] ;  /* 0x0000002402027981 */ /* 0x000ea4000c1e1900 */
[----:B--2---:R0:W1:Y:S01]  /*1720*/  F2I.FTZ.TRUNC.NTZ R0, R2 ;  /* 0x0000000200007305 */ /* 0x004062000021f100 */
[----:B------:R-:W-:Y:S05]  /*1730*/  BRA `(.L_x_6549) ;  /* 0x0000000800c87947 */ /* 0x000fea0003800000 */
.L_x_6555:
[----:B------:R-:W2:Y:S02]  /*1740*/  LDG.E.U16 R2, desc[UR36][R2.64] ;  /* 0x0000002402027981 */ /* 0x000ea4000c1e1500 */
[----:B--2---:R-:W-:-:S06]  /*1750*/  HADD2.F32 R4, -RZ, R2.H0_H0 ;  /* 0x20000002ff047230 */ /* 0x004fcc0000004100 */
[----:B------:R-:W0:Y:S02]  /*1760*/  F2I.FTZ.TRUNC.NTZ R4, R4 ;  /* 0x0000000400047305 */ /* 0x000e24000021f100 */
[----:B0-----:R-:W-:Y:S01]  /*1770*/  PRMT R0, R4, 0x7610, R0 ;  /* 0x0000761004007816 */ /* 0x001fe20000000000 */
[----:B------:R-:W-:Y:S06]  /*1780*/  BRA `(.L_x_6549) ;  /* 0x0000000800b47947 */ /* 0x000fec0003800000 */
.L_x_6554:
[----:B------:R-:W2:Y:S02]  /*1790*/  LDG.E.64 R2, desc[UR36][R2.64] ;  /* 0x0000002402027981 */ /* 0x000ea4000c1e1b00 */
[----:B--2---:R0:W1:Y:S01]  /*17a0*/  F2I.F64.TRUNC R0, R2 ;  /* 0x0000000200007311 */ /* 0x004062000030d100 */
[----:B------:R-:W-:Y:S05]  /*17b0*/  BRA `(.L_x_6549) ;  /* 0x0000000800a87947 */ /* 0x000fea0003800000 */
.L_x_6544:
        /* <DEDUP_REMOVED lines=10> */
[----:B------:R-:W-:Y:S01]  /*1860*/  SEL R0, RZ, 0x1, !P0 ;  /* 0x00000001ff007807 */ /* 0x000fe20004000000 */
[----:B------:R-:W-:Y:S08]  /*1870*/  BRA `(.L_x_6549) ;  /* 0x0000000800787947 */ /* 0x000ff00003800000 */
.L_x_6558:
[----:B------:R-:W2:Y:S02]  /*1880*/  LDG.E.64 R2, desc[UR36][R2.64] ;  /* 0x0000002402027981 */ /* 0x000ea4000c1e1b00 */
[----:B--2---:R3:W4:Y:S01]  /*1890*/  F2I.F64.TRUNC R0, R2 ;  /* 0x0000000200007311 */ /* 0x004722000030d100 */
[----:B------:R-:W-:Y:S05]  /*18a0*/  BRA `(.L_x_6549) ;  /* 0x00000008006c7947 */ /* 0x000fea0003800000 */
.L_x_6557:
        /* <DEDUP_REMOVED lines=24> */
[----:B------:R-:W-:-:S06]  /*1a30*/  LOP3.LUT R5, R5, 0x80000000, R0, 0xf8, !PT ;  /* 0x8000000005057812 */ /* 0x000fcc00078ef800 */
[----:B------:R-:W0:Y:S02]  /*1a40*/  F2I.FTZ.TRUNC.NTZ R5, R5 ;  /* 0x0000000500057305 */ /* 0x000e24000021f100 */
[----:B0-----:R-:W-:Y:S01]  /*1a50*/  PRMT R0, R5, 0x7610, R0 ;  /* 0x0000761005007816 */ /* 0x001fe20000000000 */
[----:B------:R-:W-:Y:S06]  /*1a60*/  BRA `(.L_x_6549) ;  /* 0x0000000400fc7947 */ /* 0x000fec0003800000 */
.L_x_6560:
        /* <DEDUP_REMOVED lines=11> */
[----:B------:R-:W-:-:S06]  /*1b20*/  LOP3.LUT R4, R4, 0x80000000, R5, 0xf8, !PT ;  /* 0x8000000004047812 */ /* 0x000fcc00078ef805 */
[----:B------:R-:W0:Y:S02]  /*1b30*/  F2I.FTZ.TRUNC.NTZ R4, R4 ;  /* 0x0000000400047305 */ /* 0x000e24000021f100 */
[----:B0-----:R-:W-:Y:S01]  /*1b40*/  PRMT R0, R4, 0x7610, R0 ;  /* 0x0000761004007816 */ /* 0x001fe20000000000 */
[----:B------:R-:W-:Y:S06]  /*1b50*/  BRA `(.L_x_6549) ;  /* 0x0000000400c07947 */ /* 0x000fec0003800000 */
.L_x_6559:
[----:B------:R-:W2:Y:S02]  /*1b60*/  LDG.E.U16 R4, desc[UR36][R2.64] ;  /* 0x0000002402047981 */ /* 0x000ea4000c1e1500 */
[----:B--2---:R-:W-:-:S06]  /*1b70*/  IMAD.U32 R4, R4, 0x10000, RZ ;  /* 0x0001000004047824 */ /* 0x004fcc00078e00ff */
[----:B------:R-:W0:Y:S02]  /*1b80*/  F2I.FTZ.TRUNC.NTZ R4, R4 ;  /* 0x0000000400047305 */ /* 0x000e24000021f100 */
[----:B0-----:R-:W-:Y:S01]  /*1b90*/  PRMT R0, R4, 0x7610, R0 ;  /* 0x0000761004007816 */ /* 0x001fe20000000000 */
[----:B------:R-:W-:Y:S06]  /*1ba0*/  BRA `(.L_x_6549) ;  /* 0x0000000400ac7947 */ /* 0x000fec0003800000 */
.L_x_6556:
        /* <DEDUP_REMOVED lines=10> */
.L_x_6563:
        /* <DEDUP_REMOVED lines=21> */
.L_x_6567:
[----:B------:R-:W-:Y:S05]  /*1da0*/  BSYNC B1 ;  /* 0x0000000000017941 */ /* 0x000fea0003800000 */
.L_x_6566:
[----:B------:R-:W-:Y:S01]  /*1db0*/  IMAD.SHL.U32 R2, R2, 0x100000, RZ ;  /* 0x0010000002027824 */ /* 0x000fe200078e00ff */
[----:B------:R-:W-:-:S04]  /*1dc0*/  LEA R3, R0, 0x3b800000, 0x17 ;  /* 0x3b80000000037811 */ /* 0x000fc800078eb8ff */
[----:B------:R-:W-:-:S07]  /*1dd0*/  LOP3.LUT R4, R3, R2, R4, 0xfe, !PT ;  /* 0x0000000203047212 */ /* 0x000fce00078efe04 */
.L_x_6565:
[----:B------:R-:W-:Y:S05]  /*1de0*/  BSYNC B0 ;  /* 0x0000000000007941 */ /* 0x000fea0003800000 */
.L_x_6564:
[----:B------:R-:W0:Y:S02]  /*1df0*/  F2I.FTZ.TRUNC.NTZ R4, R4 ;  /* 0x0000000400047305 */ /* 0x000e24000021f100 */
[----:B0-----:R-:W-:Y:S01]  /*1e00*/  PRMT R0, R4, 0x7610, R0 ;  /* 0x0000761004007816 */ /* 0x001fe20000000000 */
[----:B------:R-:W-:Y:S06]  /*1e10*/  BRA `(.L_x_6549) ;  /* 0x0000000400107947 */ /* 0x000fec0003800000 */
.L_x_6562:
        /* <DEDUP_REMOVED lines=21> */
.L_x_6571:
[----:B------:R-:W-:Y:S05]  /*1f70*/  BSYNC B1 ;  /* 0x0000000000017941 */ /* 0x000fea0003800000 */
.L_x_6570:
[----:B------:R-:W-:Y:S01]  /*1f80*/  IMAD.SHL.U32 R2, R2, 0x200000, RZ ;  /* 0x0020000002027824 */ /* 0x000fe200078e00ff */
[----:B------:R-:W-:-:S04]  /*1f90*/  LEA R3, R0, 0x37800000, 0x17 ;  /* 0x3780000000037811 */ /* 0x000fc800078eb8ff */
[----:B------:R-:W-:-:S07]  /*1fa0*/  LOP3.LUT R4, R3, R2, R4, 0xfe, !PT ;  /* 0x0000000203047212 */ /* 0x000fce00078efe04 */
.L_x_6569:
[----:B------:R-:W-:Y:S05]  /*1fb0*/  BSYNC B0 ;  /* 0x0000000000007941 */ /* 0x000fea0003800000 */
.L_x_6568:
[----:B------:R-:W0:Y:S02]  /*1fc0*/  F2I.FTZ.TRUNC.NTZ R4, R4 ;  /* 0x0000000400047305 */ /* 0x000e24000021f100 */
[----:B0-----:R-:W-:Y:S01]  /*1fd0*/  PRMT R0, R4, 0x7610, R0 ;  /* 0x0000761004007816 */ /* 0x001fe20000000000 */
[----:B------:R-:W-:Y:S06]  /*1fe0*/  BRA `(.L_x_6549) ;  /* 0x00000000009c7947 */ /* 0x000fec0003800000 */
.L_x_6561:
        /* <DEDUP_REMOVED lines=14> */
.L_x_6575:
[----:B------:R-:W-:Y:S05]  /*20d0*/  BSYNC B0 ;  /* 0x0000000000007941 */ /* 0x000fea0003800000 */
.L_x_6574:
[----:B------:R-:W0:Y:S02]  /*20e0*/  F2I.FTZ.TRUNC.NTZ R4, R4 ;  /* 0x0000000400047305 */ /* 0x000e24000021f100 */
[----:B0-----:R-:W-:Y:S01]  /*20f0*/  PRMT R0, R4, 0x7610, R0 ;  /* 0x0000761004007816 */ /* 0x001fe20000000000 */
[----:B------:R-:W-:Y:S06]  /*2100*/  BRA `(.L_x_6549) ;  /* 0x0000000000547947 */ /* 0x000fec0003800000 */
.L_x_6548:
        /* <DEDUP_REMOVED lines=16> */
.L_x_6576:
[----:B------:R-:W-:Y:S01]  /*2210*/  PRMT R0, RZ, 0x7610, R0 ;  /* 0x00007610ff007816 */ /* 0x000fe20000000000 */
[----:B------:R-:W-:Y:S06]  /*2220*/  BRA `(.L_x_6549) ;  /* 0x00000000000c7947 */ /* 0x000fec0003800000 */
.L_x_6573:
[----:B------:R2:W5:Y:S01]  /*2230*/  LDG.E.U16 R0, desc[UR36][R2.64] ;  /* 0x0000002402007981 */ /* 0x000562000c1e1500 */
[----:B------:R-:W-:Y:S05]  /*2240*/  BRA `(.L_x_6549) ;  /* 0x0000000000047947 */ /* 0x000fea0003800000 */
.L_x_6572:
[----:B------:R1:W5:Y:S02]  /*2250*/  LDG.E.U16 R0, desc[UR36][R2.64] ;  /* 0x0000002402007981 */ /* 0x000364000c1e1500 */
.L_x_6549:
[----:B0123--:R-:W0:Y:S01]  /*2260*/  LDC.U8 R3, c[0x0][0x430] ;  /* 0x00010c00ff037b82 */ /* 0x00fe220000000000 */
[----:B------:R-:W-:Y:S01]  /*2270*/  ULDC.U16 UR4, c[0x0][0x420] ;  /* 0x0001080000047ab9 */ /* 0x000fe20000000400 */
[----:B----45:R-:W-:Y:S01]  /*2280*/  PRMT R0, R0, 0x9910, RZ ;  /* 0x0000991000007816 */ /* 0x030fe200000000ff */
[----:B------:R-:W-:-:S06]  /*2290*/  UPRMT UR4, UR4, 0x9910, URZ ;  /* 0x0000991004047896 */ /* 0x000fcc000800003f */
[----:B------:R-:W-:Y:S02]  /*22a0*/  VIMNMX R5, R0, UR4, PT ;  /* 0x0000000400057c48 */ /* 0x000fe4000bfe0100 */
        /* <DEDUP_REMOVED lines=11> */
[----:B------:R4:W-:Y:S01]  /*2360*/  STG.E.U8 desc[UR36][R16.64], R5 ;  /* 0x0000000510007986 */ /* 0x0009e2000c101124 */
[----:B------:R-:W-:Y:S05]  /*2370*/  BRA `(.L_x_6582) ;  /* 0x0000000c00647947 */ /* 0x000fea0003800000 */
.L_x_6580:
[----:B------:R3:W-:Y:S01]  /*2380*/  STG.E.U8 desc[UR36][R16.64], R5 ;  /* 0x0000000510007986 */ /* 0x0007e2000c101124 */
[----:B------:R-:W-:Y:S05]  /*2390*/  BRA `(.L_x_6582) ;  /* 0x0000000c005c7947 */ /* 0x000fea0003800000 */
.L_x_6579:
[----:B------:R-:W-:-:S13]  /*23a0*/  ISETP.NE.AND P0, PT, R2, 0x2, PT ;  /* 0x000000020200780c */ /* 0x000fda0003f05270 */
[----:B------:R-:W-:Y:S05]  /*23b0*/  @!P0 BRA `(.L_x_6583) ;  /* 0x0000000000288947 */ /* 0x000fea0003800000 */
[----:B------:R-:W-:-:S13]  /*23c0*/  ISETP.NE.AND P0, PT, R2, 0x3, PT ;  /* 0x000000030200780c */ /* 0x000fda0003f05270 */
[----:B------:R-:W-:Y:S05]  /*23d0*/  @!P0 BRA `(.L_x_6584) ;  /* 0x0000000000188947 */ /* 0x000fea0003800000 */
[----:B------:R-:W-:-:S13]  /*23e0*/  ISETP.NE.AND P0, PT, R2, 0x4, PT ;  /* 0x000000040200780c */ /* 0x000fda0003f05270 */
[----:B------:R-:W-:Y:S05]  /*23f0*/  @P0 BRA `(.L_x_6581) ;  /* 0x0000000800ec0947 */ /* 0x000fea0003800000 */
[----:B------:R-:W-:-:S04]  /*2400*/  PRMT R2, R5, 0x9910, RZ ;  /* 0x0000991005027816 */ /* 0x000fc800000000ff */
[----:B------:R-:W-:-:S05]  /*2410*/  SHF.R.S32.HI R3, RZ, 0x1f, R2 ;  /* 0x0000001fff037819 */ /* 0x000fca0000011402 */
[----:B------:R0:W-:Y:S01]  /*2420*/  STG.E.64 desc[UR36][R16.64], R2 ;  /* 0x0000000210007986 */ /* 0x0001e2000c101b24 */
[----:B------:R-:W-:Y:S05]  /*2430*/  BRA `(.L_x_6582) ;  /* 0x0000000c00347947 */ /* 0x000fea0003800000 */
.L_x_6584:
[----:B------:R1:W-:Y:S01]  /*2440*/  STG.E desc[UR36][R16.64], R5 ;  /* 0x0000000510007986 */ /* 0x0003e2000c101924 */
[----:B------:R-:W-:Y:S05]  /*2450*/  BRA `(.L_x_6582) ;  /* 0x0000000c002c7947 */ /* 0x000fea0003800000 */
.L_x_6583:
[----:B------:R2:W-:Y:S01]  /*2460*/  STG.E.U16 desc[UR36][R16.64], R5 ;  /* 0x0000000510007986 */ /* 0x0005e2000c101524 */
[----:B------:R-:W-:Y:S05]  /*2470*/  BRA `(.L_x_6582) ;  /* 0x0000000c00247947 */ /* 0x000fea0003800000 */
.L_x_6578:
[----:B------:R-:W-:-:S13]  /*2480*/  ISETP.GT.AND P0, PT, R2, 0x6, PT ;  /* 0x000000060200780c */ /* 0x000fda0003f04270 */
[----:B------:R-:W-:Y:S05]  /*2490*/  @P0 BRA `(.L_x_6585) ;  /* 0x00000000002c0947 */ /* 0x000fea0003800000 */
[----:B------:R-:W-:-:S13]  /*24a0*/  ISETP.NE.AND P0, PT, R2, 0x5, PT ;  /* 0x000000050200780c */ /* 0x000fda0003f05270 */
[----:B------:R-:W-:Y:S05]  /*24b0*/  @!P0 BRA `(.L_x_6586) ;  /* 0x0000000000148947 */ /* 0x000fea0003800000 */
[----:B------:R-:W-:-:S13]  /*24c0*/  ISETP.NE.AND P0, PT, R2, 0x6, PT ;  /* 0x000000060200780c */ /* 0x000fda0003f05270 */
[----:B------:R-:W-:Y:S05]  /*24d0*/  @P0 BRA `(.L_x_6581) ;  /* 0x0000000800b40947 */ /* 0x000fea0003800000 */
[----:B------:R-:W0:Y:S02]  /*24e0*/  I2F.S16 R3, R5 ;  /* 0x0000000500037306 */ /* 0x000e240000101400 */
[----:B0-----:R0:W-:Y:S01]  /*24f0*/  STG.E desc[UR36][R16.64], R3 ;  /* 0x0000000310007986 */ /* 0x0011e2000c101924 */
[----:B------:R-:W-:Y:S05]  /*2500*/  BRA `(.L_x_6582) ;  /* 0x0000000c00007947 */ /* 0x000fea0003800000 */
.L_x_6586:
[----:B------:R-:W0:Y:S02]  /*2510*/  I2F.S16 R0, R5 ;  /* 0x0000000500007306 */ /* 0x000e240000101400 */
[----:B0-----:R-:W-:-:S05]  /*2520*/  F2FP.F16.F32.PACK_AB R0, RZ, R0 ;  /* 0x00000000ff00723e */ /* 0x001fca00000000ff */
[----:B------:R0:W-:Y:S01]  /*2530*/  STG.E.U16 desc[UR36][R16.64], R0 ;  /* 0x0000000010007986 */ /* 0x0001e2000c101524 */
[----:B------:R-:W-:Y:S05]  /*2540*/  BRA `(.L_x_6582) ;  /* 0x0000000800f07947 */ /* 0x000fea0003800000 */
.L_x_6585:
[----:B------:R-:W-:-:S13]  /*2550*/  ISETP.NE.AND P0, PT, R2, 0x7, PT ;  /* 0x000000070200780c */ /* 0x000fda0003f05270 */
[----:B------:R-:W-:Y:S05]  /*2560*/  @!P0 BRA `(.L_x_6587) ;  /* 0x0000000000348947 */ /* 0x000fea0003800000 */
[----:B------:R-:W-:-:S13]  /*2570*/  ISETP.NE.AND P0, PT, R2, 0x8, PT ;  /* 0x000000080200780c */ /* 0x000fda0003f05270 */
[----:B------:R-:W-:Y:S05]  /*2580*/  @!P0 BRA `(.L_x_6588) ;  /* 0x0000000000188947 */ /* 0x000fea0003800000 */
[----:B------:R-:W-:-:S13]  /*2590*/  ISETP.NE.AND P0, PT, R2, 0x9, PT ;  /* 0x000000090200780c */ /* 0x000fda0003f05270 */
[----:B------:R-:W-:Y:S05]  /*25a0*/  @P0 BRA `(.L_x_6581) ;  /* 0x0000000800800947 */ /* 0x000fea0003800000 */
[----:B------:R-:W0:Y:S01]  /*25b0*/  I2F.S16 R2, R5 ;  /* 0x0000000500027306 */ /* 0x000e220000101400 */
[----:B------:R-:W-:-:S05]  /*25c0*/  IMAD.MOV.U32 R3, RZ, RZ, RZ ;  /* 0x000000ffff037224 */ /* 0x000fca00078e00ff */
[----:B0-----:R0:W-:Y:S01]  /*25d0*/  STG.E.64 desc[UR36][R16.64], R2 ;  /* 0x0000000210007986 */ /* 0x0011e2000c101b24 */
[----:B------:R-:W-:Y:S05]  /*25e0*/  BRA `(.L_x_6582) ;  /* 0x0000000800c87947 */ /* 0x000fea0003800000 */
.L_x_6588:
[----:B------:R-:W0:Y:S02]  /*25f0*/  I2F.S16 R5, R5 ;  /* 0x0000000500057306 */ /* 0x000e240000101400 */
[----:B0-----:R-:W-:-:S04]  /*2600*/  F2FP.F16.F32.PACK_AB R3, RZ, R5 ;  /* 0x00000005ff03723e */ /* 0x001fc800000000ff */
[----:B------:R-:W-:-:S05]  /*2610*/  PRMT R3, R3, 0x5410, RZ ;  /* 0x0000541003037816 */ /* 0x000fca00000000ff */
[----:B------:R0:W-:Y:S01]  /*2620*/  STG.E desc[UR36][R16.64], R3 ;  /* 0x0000000310007986 */ /* 0x0001e2000c101924 */
[----:B------:R-:W-:Y:S05]  /*2630*/  BRA `(.L_x_6582) ;  /* 0x0000000800b47947 */ /* 0x000fea0003800000 */
.L_x_6587:
[----:B------:R-:W0:Y:S02]  /*2640*/  I2F.F64.S16 R2, R5 ;  /* 0x0000000500027312 */ /* 0x000e240000101c00 */
[----:B0-----:R0:W-:Y:S01]  /*2650*/  STG.E.64 desc[UR36][R16.64], R2 ;  /* 0x0000000210007986 */ /* 0x0011e2000c101b24 */
[----:B------:R-:W-:Y:S05]  /*2660*/  BRA `(.L_x_6582) ;  /* 0x0000000800a87947 */ /* 0x000fea0003800000 */
.L_x_6577:
        /* <DEDUP_REMOVED lines=8> */
[----:B------:R-:W-:-:S04]  /*26f0*/  PRMT R0, R5, 0x9910, RZ ;  /* 0x0000991005007816 */ /* 0x000fc800000000ff */
[----:B------:R-:W-:-:S04]  /*2700*/  ISETP.NE.AND P0, PT, R0, RZ, PT ;  /* 0x000000ff0000720c */ /* 0x000fc80003f05270 */
[----:B------:R-:W-:-:S05]  /*2710*/  SEL R3, RZ, 0x1, !P0 ;  /* 0x00000001ff037807 */ /* 0x000fca0004000000 */
[----:B------:R0:W-:Y:S01]  /*2720*/  STG.E.U8 desc[UR36][R16.64], R3 ;  /* 0x0000000310007986 */ /* 0x0001e2000c101124 */
[----:B------:R-:W-:Y:S05]  /*2730*/  BRA `(.L_x_6582) ;  /* 0x0000000800747947 */ /* 0x000fea0003800000 */
.L_x_6591:
[----:B------:R-:W0:Y:S01]  /*2740*/  I2F.F64.S16 R4, R5 ;  /* 0x0000000500047312 */ /* 0x000e220000101c00 */
[----:B------:R-:W-:-:S05]  /*2750*/  CS2R R6, SRZ ;  /* 0x0000000000067805 */ /* 0x000fca000001ff00 */
[----:B0-----:R0:W-:Y:S01]  /*2760*/  STG.E.128 desc[UR36][R16.64], R4 ;  /* 0x0000000410007986 */ /* 0x0011e2000c101d24 */
[----:B------:R-:W-:Y:S05]  /*2770*/  BRA `(.L_x_6582) ;  /* 0x0000000800647947 */ /* 0x000fea0003800000 */
.L_x_6590:
[----:B------:R-:W-:-:S13]  /*2780*/  ISETP.NE.AND P0, PT, R2, 0xf, PT ;  /* 0x0000000f0200780c */ /* 0x000fda0003f05270 */
[----:B------:R-:W-:Y:S05]  /*2790*/  @!P0 BRA `(.L_x_6592) ;  /* 0x0000000000b48947 */ /* 0x000fea0003800000 */
[----:B------:R-:W-:-:S13]  /*27a0*/  ISETP.NE.AND P0, PT, R2, 0x17, PT ;  /* 0x000000170200780c */ /* 0x000fda0003f05270 */
[----:B------:R-:W-:Y:S05]  /*27b0*/  @!P0 BRA `(.L_x_6593) ;  /* 0x0000000000548947 */ /* 0x000fea0003800000 */
[----:B------:R-:W-:-:S13]  /*27c0*/  ISETP.NE.AND P0, PT, R2, 0x18, PT ;  /* 0x000000180200780c */ /* 0x000fda0003f05270 */
[----:B------:R-:W-:Y:S05]  /*27d0*/  @P0 BRA `(.L_x_6581) ;  /* 0x0000000400f40947 */ /* 0x000fea0003800000 */
[----:B------:R-:W0:Y:S01]  /*27e0*/  I2F.S16 R5, R5 ;  /* 0x0000000500057306 */ /* 0x000e220000101400 */
[----:B------:R-:W-:Y:S01]  /*27f0*/  BSSY B0, `(.L_x_6594) ;  /* 0x000000e000007945 */ /* 0x000fe20003800000 */
[C---:B0-----:R-:W-:Y:S02]  /*2800*/  LOP3.LUT R2, R5.reuse, 0x7fffffff, RZ, 0xc0, !PT ;  /* 0x7fffffff05027812 */ /* 0x041fe400078ec0ff */
        /* <DEDUP_REMOVED lines=12> */
.L_x_6595:
[----:B------:R-:W-:Y:S05]  /*28d0*/  BSYNC B0 ;  /* 0x0000000000007941 */ /* 0x000fea0003800000 */
.L_x_6594:
[----:B------:R-:W-:-:S05]  /*28e0*/  LOP3.LUT R3, R0, R3, RZ, 0xfc, !PT ;  /* 0x0000000300037212 */ /* 0x000fca00078efcff */
[----:B------:R0:W-:Y:S01]  /*28f0*/  STG.E.U8 desc[UR36][R16.64], R3 ;  /* 0x0000000310007986 */ /* 0x0001e2000c101124 */
[----:B------:R-:W-:Y:S05]  /*2900*/  BRA `(.L_x_6582) ;  /* 0x0000000800007947 */ /* 0x000fea0003800000 */
.L_x_6593:
[----:B------:R-:W0:Y:S01]  /*2910*/  I2F.S16 R5, R5 ;  /* 0x0000000500057306 */ /* 0x000e220000101400 */
[----:B------:R-:W-:Y:S01]  /*2920*/  BSSY B0, `(.L_x_6596) ;  /* 0x000000f000007945 */ /* 0x000fe20003800000 */
[----:B0-----:R-:W-:-:S04]  /*2930*/  LOP3.LUT R2, R5, 0x7fffffff, RZ, 0xc0, !PT ;  /* 0x7fffffff05027812 */ /* 0x001fc800078ec0ff */
        /* <DEDUP_REMOVED lines=10> */
.L_x_6597:
[----:B------:R-:W-:Y:S01]  /*29e0*/  IMAD.MOV.U32 R0, RZ, RZ, 0x7f ;  /* 0x0000007fff007424 */ /* 0x000fe200078e00ff */
[----:B------:R-:W-:-:S04]  /*29f0*/  ISETP.GT.U32.AND P0, PT, R2, 0x7f800000, PT ;  /* 0x7f8000000200780c */ /* 0x000fc80003f04070 */
[----:B------:R-:W-:-:S09]  /*2a00*/  SEL R0, R0, 0x7c, P0 ;  /* 0x0000007c00007807 */ /* 0x000fd20000000000 */
.L_x_6598:
[----:B------:R-:W-:Y:S05]  /*2a10*/  BSYNC B0 ;  /* 0x0000000000007941 */ /* 0x000fea0003800000 */
.L_x_6596:
[----:B------:R-:W-:-:S04]  /*2a20*/  LOP3.LUT R2, R5, 0x80000000, RZ, 0xc0, !PT ;  /* 0x8000000005027812 */ /* 0x000fc800078ec0ff */
[----:B------:R-:W-:-:S04]  /*2a30*/  SHF.R.U32.HI R3, RZ, 0x18, R2 ;  /* 0x00000018ff037819 */ /* 0x000fc80000011602 */
[----:B------:R-:W-:-:S05]  /*2a40*/  LOP3.LUT R3, R0, R3, RZ, 0xfc, !PT ;  /* 0x0000000300037212 */ /* 0x000fca00078efcff */
[----:B------:R0:W-:Y:S01]  /*2a50*/  STG.E.U8 desc[UR36][R16.64], R3 ;  /* 0x0000000310007986 */ /* 0x0001e2000c101124 */
[----:B------:R-:W-:Y:S05]  /*2a60*/  BRA `(.L_x_6582) ;  /* 0x0000000400a87947 */ /* 0x000fea0003800000 */
.L_x_6592:
[----:B------:R-:W0:Y:S02]  /*2a70*/  I2F.S16 R0, R5 ;  /* 0x0000000500007306 */ /* 0x000e240000101400 */
[----:B0-----:R-:W-:-:S05]  /*2a80*/  F2FP.BF16.F32.PACK_AB R0, RZ, R0 ;  /* 0x00000000ff00723e */ /* 0x001fca00000010ff */
[----:B------:R0:W-:Y:S01]  /*2a90*/  STG.E.U16 desc[UR36][R16.64], R0 ;  /* 0x0000000010007986 */ /* 0x0001e2000c101524 */
[----:B------:R-:W-:Y:S05]  /*2aa0*/  BRA `(.L_x_6582) ;  /* 0x0000000400987947 */ /* 0x000fea0003800000 */
.L_x_6589:
        /* <DEDUP_REMOVED lines=8> */
[----:B------:R0:W-:Y:S01]  /*2b30*/  STG.E.U16 desc[UR36][R16.64], R5 ;  /* 0x0000000510007986 */ /* 0x0001e2000c101524 */
[----:B------:R-:W-:Y:S05]  /*2b40*/  BRA `(.L_x_6582) ;  /* 0x0000000400707947 */ /* 0x000fea0003800000 */
.L_x_6601:
[----:B------:R-:W0:Y:S01]  /*2b50*/  I2F.S16 R5, R5 ;  /* 0x0000000500057306 */ /* 0x000e220000101400 */
[----:B------:R-:W-:Y:S01]  /*2b60*/  BSSY B0, `(.L_x_6602) ;  /* 0x0000014000007945 */ /* 0x000fe20003800000 */
[----:B------:R-:W-:Y:S01]  /*2b70*/  IMAD.MOV.U32 R8, RZ, RZ, 0x80 ;  /* 0x00000080ff087424 */ /* 0x000fe200078e00ff */
[----:B0-----:R-:W-:-:S04]  /*2b80*/  LOP3.LUT R2, R5, 0x7fffffff, RZ, 0xc0, !PT ;  /* 0x7fffffff05027812 */ /* 0x001fc800078ec0ff */
        /* <DEDUP_REMOVED lines=13> */
.L_x_6604:
[----:B------:R-:W-:-:S04]  /*2c60*/  LOP3.LUT R2, R5, 0x80000000, RZ, 0xc0, !PT ;  /* 0x8000000005027812 */ /* 0x000fc800078ec0ff */
[----:B------:R-:W-:-:S04]  /*2c70*/  SHF.R.U32.HI R3, RZ, 0x18, R2 ;  /* 0x00000018ff037819 */ /* 0x000fc80000011602 */
[----:B------:R-:W-:-:S04]  /*2c80*/  LOP3.LUT R0, R0, R3, RZ, 0xfc, !PT ;  /* 0x0000000300007212 */ /* 0x000fc800078efcff */
[----:B------:R-:W-:-:S07]  /*2c90*/  PRMT R8, R0, 0x7610, R8 ;  /* 0x0000761000087816 */ /* 0x000fce0000000008 */
.L_x_6603:
[----:B------:R-:W-:Y:S05]  /*2ca0*/  BSYNC B0 ;  /* 0x0000000000007941 */ /* 0x000fea0003800000 */
.L_x_6602:
[----:B------:R0:W-:Y:S01]  /*2cb0*/  STG.E.U8 desc[UR36][R16.64], R8 ;  /* 0x0000000810007986 */ /* 0x0001e2000c101124 */
[----:B------:R-:W-:Y:S05]  /*2cc0*/  BRA `(.L_x_6582) ;  /* 0x0000000400107947 */ /* 0x000fea0003800000 */
.L_x_6600:
        /* <DEDUP_REMOVED lines=17> */
.L_x_6607:
[----:B------:R-:W-:-:S04]  /*2de0*/  LOP3.LUT R2, R5, 0x80000000, RZ, 0xc0, !PT ;  /* 0x8000000005027812 */ /* 0x000fc800078ec0ff */
[----:B------:R-:W-:-:S04]  /*2df0*/  SHF.R.U32.HI R3, RZ, 0x18, R2 ;  /* 0x00000018ff037819 */ /* 0x000fc80000011602 */
[----:B------:R-:W-:-:S04]  /*2e00*/  LOP3.LUT R0, R0, R3, RZ, 0xfc, !PT ;  /* 0x0000000300007212 */ /* 0x000fc800078efcff */
[----:B------:R-:W-:-:S07]  /*2e10*/  PRMT R8, R0, 0x7610, R8 ;  /* 0x0000761000087816 */ /* 0x000fce0000000008 */
.L_x_6606:
[----:B------:R-:W-:Y:S05]  /*2e20*/  BSYNC B0 ;  /* 0x0000000000007941 */ /* 0x000fea0003800000 */
.L_x_6605:
[----:B------:R0:W-:Y:S01]  /*2e30*/  STG.E.U8 desc[UR36][R16.64], R8 ;  /* 0x0000000810007986 */ /* 0x0001e2000c101124 */
[----:B------:R-:W-:Y:S05]  /*2e40*/  BRA `(.L_x_6582) ;  /* 0x0000000000b07947 */ /* 0x000fea0003800000 */
.L_x_6599:
[----:B------:R-:W-:-:S13]  /*2e50*/  ISETP.NE.AND P0, PT, R2, 0x1c, PT ;  /* 0x0000001c0200780c */ /* 0x000fda0003f05270 */
[----:B------:R-:W-:Y:S05]  /*2e60*/  @!P0 BRA `(.L_x_6608) ;  /* 0x0000000000a48947 */ /* 0x000fea0003800000 */
[----:B------:R-:W-:-:S13]  /*2e70*/  ISETP.NE.AND P0, PT, R2, 0x1d, PT ;  /* 0x0000001d0200780c */ /* 0x000fda0003f05270 */
[----:B------:R-:W-:Y:S05]  /*2e80*/  @!P0 BRA `(.L_x_6609) ;  /* 0x00000000008c8947 */ /* 0x000fea0003800000 */
[----:B------:R-:W-:-:S13]  /*2e90*/  ISETP.NE.AND P0, PT, R2, 0x2c, PT ;  /* 0x0000002c0200780c */ /* 0x000fda0003f05270 */
[----:B------:R-:W-:Y:S05]  /*2ea0*/  @P0 BRA `(.L_x_6581) ;  /* 0x0000000000400947 */ /* 0x000fea0003800000 */
[----:B------:R-:W0:Y:S02]  /*2eb0*/  I2F.S16 R4, R5 ;  /* 0x0000000500047306 */ /* 0x000e240000101400 */
        /* <DEDUP_REMOVED lines=15> */
.L_x_6581:
        /* <DEDUP_REMOVED lines=16> */
.L_x_6610:
[----:B------:R-:W-:Y:S05]  /*30b0*/  BRA `(.L_x_6582) ;  /* 0x0000000000147947 */ /* 0x000fea0003800000 */
.L_x_6609:
[----:B------:R-:W-:-:S04]  /*30c0*/  PRMT R2, R5, 0x9910, RZ ;  /* 0x0000991005027816 */ /* 0x000fc800000000ff */
[----:B------:R-:W-:-:S05]  /*30d0*/  SHF.R.S32.HI R3, RZ, 0x1f, R2 ;  /* 0x0000001fff037819 */ /* 0x000fca0000011402 */
[----:B------:R0:W-:Y:S01]  /*30e0*/  STG.E.64 desc[UR36][R16.64], R2 ;  /* 0x0000000210007986 */ /* 0x0001e2000c101b24 */
[----:B------:R-:W-:Y:S05]  /*30f0*/  BRA `(.L_x_6582) ;  /* 0x0000000000047947 */ /* 0x000fea0003800000 */
.L_x_6608:
[----:B------:R0:W-:Y:S02]  /*3100*/  STG.E desc[UR36][R16.64], R5 ;  /* 0x0000000510007986 */ /* 0x0001e4000c101924 */
.L_x_6582:
[----:B------:R-:W-:-:S04]  /*3110*/  IMAD R18, R23, 0x200, R18 ;  /* 0x0000020017127824 */ /* 0x000fc800078e0212 */
[----:B------:R-:W-:-:S07]  /*3120*/  VIADD R19, R18, 0x80 ;  /* 0x0000008012137836 */ /* 0x000fce0000000000 */
.L_x_6542:
[----:B------:R-:W-:Y:S05]  /*3130*/  BSYNC B6 ;  /* 0x0000000000067941 */ /* 0x000fea0003800000 */
.L_x_6541:
        /* <DEDUP_REMOVED lines=307> */
.L_x_6613:
        /* <DEDUP_REMOVED lines=20> */
.L_x_6617:
[----:B------:R0:W5:Y:S01]  /*45b0*/  LDG.E.U8 R0, desc[UR36][R2.64] ;  /* 0x0000002402007981 */ /* 0x000162000c1e1100 */
[----:B------:R-:W-:Y:S05]  /*45c0*/  BRA `(.L_x_6619) ;  /* 0x0000000c00547947 */ /* 0x000fea0003800000 */
.L_x_6616:
        /* <DEDUP_REMOVED lines=8> */
.L_x_6621:
[----:B------:R0:W5:Y:S01]  /*4650*/  LDG.E.U16 R0, desc[UR36][R2.64] ;  /* 0x0000002402007981 */ /* 0x000162000c1e1500 */
[----:B------:R-:W-:Y:S05]  /*4660*/  BRA `(.L_x_6619) ;  /* 0x0000000c002c7947 */ /* 0x000fea0003800000 */
.L_x_6620:
[----:B------:R0:W5:Y:S01]  /*4670*/  LDG.E.U16 R0, desc[UR36][R2.64] ;  /* 0x0000002402007981 */ /* 0x000162000c1e1500 */
[----:B------:R-:W-:Y:S05]  /*4680*/  BRA `(.L_x_6619) ;  /* 0x0000000c00247947 */ /* 0x000fea0003800000 */
.L_x_6615:
        /* <DEDUP_REMOVED lines=9> */
.L_x_6623:
[----:B------:R-:W2:Y:S02]  /*4720*/  LDG.E.U16 R4, desc[UR36][R2.64] ;  /* 0x0000002402047981 */ /* 0x000ea4000c1e1500 */
[----:B--2---:R-:W-:-:S06]  /*4730*/  HADD2.F32 R4, -RZ, R4.H0_H0 ;  /* 0x20000004ff047230 */ /* 0x004fcc0000004100 */
[----:B------:R-:W0:Y:S02]  /*4740*/  F2I.FTZ.TRUNC.NTZ R4, R4 ;  /* 0x0000000400047305 */ /* 0x000e24000021f100 */
[----:B0-----:R-:W-:Y:S01]  /*4750*/  PRMT R0, R4, 0x7610, R0 ;  /* 0x0000761004007816 */ /* 0x001fe20000000000 */
[----:B------:R-:W-:Y:S06]  /*4760*/  BRA `(.L_x_6619) ;  /* 0x0000000800ec7947 */ /* 0x000fec0003800000 */
.L_x_6622:
        /* <DEDUP_REMOVED lines=9> */
.L_x_6625:
[----:B------:R-:W2:Y:S02]  /*4800*/  LDG.E.U16 R2, desc[UR36][R2.64] ;  /* 0x0000002402027981 */ /* 0x000ea4000c1e1500 */
[----:B--2---:R-:W-:-:S06]  /*4810*/  HADD2.F32 R4, -RZ, R2.H0_H0 ;  /* 0x20000002ff047230 */ /* 0x004fcc0000004100 */
[----:B------:R-:W0:Y:S02]  /*4820*/  F2I.FTZ.TRUNC.NTZ R4, R4 ;  /* 0x0000000400047305 */ /* 0x000e24000021f100 */
[----:B0-----:R-:W-:Y:S01]  /*4830*/  PRMT R0, R4, 0x7610, R0 ;  /* 0x0000761004007816 */ /* 0x001fe20000000000 */
[----:B------:R-:W-:Y:S06]  /*4840*/  BRA `(.L_x_6619) ;  /* 0x0000000800b47947 */ /* 0x000fec0003800000 */
.L_x_6624:
[----:B------:R-:W2:Y:S02]  /*4850*/  LDG.E.64 R2, desc[UR36][R2.64] ;  /* 0x0000002402027981 */ /* 0x000ea4000c1e1b00 */
[----:B--2---:R0:W1:Y:S01]  /*4860*/  F2I.F64.TRUNC R0, R2 ;  /* 0x0000000200007311 */ /* 0x004062000030d100 */
[----:B------:R-:W-:Y:S05]  /*4870*/  BRA `(.L_x_6619) ;  /* 0x0000000800a87947 */ /* 0x000fea0003800000 */
.L_x_6614:
        /* <DEDUP_REMOVED lines=12> */
.L_x_6628:
[----:B------:R-:W2:Y:S02]  /*4940*/  LDG.E.64 R2, desc[UR36][R2.64] ;  /* 0x0000002402027981 */ /* 0x000ea4000c1e1b00 */
[----:B--2---:R3:W4:Y:S01]  /*4950*/  F2I.F64.TRUNC R0, R2 ;  /* 0x0000000200007311 */ /* 0x004722000030d100 */
[----:B------:R-:W-:Y:S05]  /*4960*/  BRA `(.L_x_6619) ;  /* 0x00000008006c7947 */ /* 0x000fea0003800000 */
.L_x_6627:
        /* <DEDUP_REMOVED lines=28> */
.L_x_6630:
        /* <DEDUP_REMOVED lines=15> */
.L_x_6629:
[----:B------:R-:W2:Y:S02]  /*4c20*/  LDG.E.U16 R4, desc[UR36][R2.64] ;  /* 0x0000002402047981 */ /* 0x000ea4000c1e1500 */
[----:B--2---:R-:W-:-:S06]  /*4c30*/  IMAD.U32 R4, R4, 0x10000, RZ ;  /* 0x0001000004047824 */ /* 0x004fcc00078e00ff */
[----:B------:R-:W0:Y:S02]  /*4c40*/  F2I.FTZ.TRUNC.NTZ R4, R4 ;  /* 0x0000000400047305 */ /* 0x000e24000021f100 */
[----:B0-----:R-:W-:Y:S01]  /*4c50*/  PRMT R0, R4, 0x7610, R0 ;  /* 0x0000761004007816 */ /* 0x001fe20000000000 */
[----:B------:R-:W-:Y:S06]  /*4c60*/  BRA `(.L_x_6619) ;  /* 0x0000000400ac7947 */ /* 0x000fec0003800000 */
.L_x_6626:
        /* <DEDUP_REMOVED lines=10> */
.L_x_6633:
        /* <DEDUP_REMOVED lines=21> */
.L_x_6637:
[----:B------:R-:W-:Y:S05]  /*4e60*/  BSYNC B1 ;  /* 0x0000000000017941 */ /* 0x000fea0003800000 */
.L_x_6636:
[----:B------:R-:W-:Y:S01]  /*4e70*/  IMAD.SHL.U32 R2, R2, 0x100000, RZ ;  /* 0x0010000002027824 */ /* 0x000fe200078e00ff */
[----:B------:R-:W-:-:S04]  /*4e80*/  LEA R3, R0, 0x3b800000, 0x17 ;  /* 0x3b80000000037811 */ /* 0x000fc800078eb8ff */
[----:B------:R-:W-:-:S07]  /*4e90*/  LOP3.LUT R4, R3, R2, R4, 0xfe, !PT ;  /* 0x0000000203047212 */ /* 0x000fce00078efe04 */
.L_x_6635:
[----:B------:R-:W-:Y:S05]  /*4ea0*/  BSYNC B0 ;  /* 0x0000000000007941 */ /* 0x000fea0003800000 */
.L_x_6634:
[----:B------:R-:W0:Y:S02]  /*4eb0*/  F2I.FTZ.TRUNC.NTZ R4, R4 ;  /* 0x0000000400047305 */ /* 0x000e24000021f100 */
[----:B0-----:R-:W-:Y:S01]  /*4ec0*/  PRMT R0, R4, 0x7610, R0 ;  /* 0x0000761004007816 */ /* 0x001fe20000000000 */
[----:B------:R-:W-:Y:S06]  /*4ed0*/  BRA `(.L_x_6619) ;  /* 0x0000000400107947 */ /* 0x000fec0003800000 */
.L_x_6632:
        /* <DEDUP_REMOVED lines=21> */
.L_x_6641:
[----:B------:R-:W-:Y:S05]  /*5030*/  BSYNC B1 ;  /* 0x0000000000017941 */ /* 0x000fea0003800000 */
.L_x_6640:
[----:B------:R-:W-:Y:S01]  /*5040*/  IMAD.SHL.U32 R2, R2, 0x200000, RZ ;  /* 0x0020000002027824 */ /* 0x000fe200078e00ff */
[----:B------:R-:W-:-:S04]  /*5050*/  LEA R3, R0, 0x37800000, 0x17 ;  /* 0x3780000000037811 */ /* 0x000fc800078eb8ff */
[----:B------:R-:W-:-:S07]  /*5060*/  LOP3.LUT R4, R3, R2, R4, 0xfe, !PT ;  /* 0x0000000203047212 */ /* 0x000fce00078efe04 */
.L_x_6639:
[----:B------:R-:W-:Y:S05]  /*5070*/  BSYNC B0 ;  /* 0x0000000000007941 */ /* 0x000fea0003800000 */
.L_x_6638:
[----:B------:R-:W0:Y:S02]  /*5080*/  F2I.FTZ.TRUNC.NTZ R4, R4 ;  /* 0x0000000400047305 */ /* 0x000e24000021f100 */
[----:B0-----:R-:W-:Y:S01]  /*5090*/  PRMT R0, R4, 0x7610, R0 ;  /* 0x0000761004007816 */ /* 0x001fe20000000000 */
[----:B------:R-:W-:Y:S06]  /*50a0*/  BRA `(.L_x_6619) ;  /* 0x00000000009c7947 */ /* 0x000fec0003800000 */
.L_x_6631:
        /* <DEDUP_REMOVED lines=14> */
.L_x_6645:
[----:B------:R-:W-:Y:S05]  /*5190*/  BSYNC B0 ;  /* 0x0000000000007941 */ /* 0x000fea0003800000 */
.L_x_6644:
[----:B------:R-:W0:Y:S02]  /*51a0*/  F2I.FTZ.TRUNC.NTZ R4, R4 ;  /* 0x0000000400047305 */ /* 0x000e24000021f100 */
[----:B0-----:R-:W-:Y:S01]  /*51b0*/  PRMT R0, R4, 0x7610, R0 ;  /* 0x0000761004007816 */ /* 0x001fe20000000000 */
[----:B------:R-:W-:Y:S06]  /*51c0*/  BRA `(.L_x_6619) ;  /* 0x0000000000547947 */ /* 0x000fec0003800000 */
.L_x_6618:
        /* <DEDUP_REMOVED lines=16> */
.L_x_6646:
[----:B------:R-:W-:Y:S01]  /*52d0*/  PRMT R0, RZ, 0x7610, R0 ;  /* 0x00007610ff007816 */ /* 0x000fe20000000000 */
[----:B------:R-:W-:Y:S06]  /*52e0*/  BRA `(.L_x_6619) ;  /* 0x00000000000c7947 */ /* 0x000fec0003800000 */
.L_x_6643:
[----:B------:R2:W5:Y:S01]  /*52f0*/  LDG.E.U16 R0, desc[UR36][R2.64] ;  /* 0x0000002402007981 */ /* 0x000562000c1e1500 */
[----:B------:R-:W-:Y:S05]  /*5300*/  BRA `(.L_x_6619) ;  /* 0x0000000000047947 */ /* 0x000fea0003800000 */
.L_x_6642:
[----:B------:R1:W5:Y:S02]  /*5310*/  LDG.E.U16 R0, desc[UR36][R2.64] ;  /* 0x0000002402007981 */ /* 0x000364000c1e1500 */
.L_x_6619:
        /* <DEDUP_REMOVED lines=18> */
.L_x_6650:
[----:B------:R0:W-:Y:S01]  /*5440*/  STG.E.U8 desc[UR36][R16.64], R5 ;  /* 0x0000000510007986 */ /* 0x0001e2000c101124 */
[----:B------:R-:W-:Y:S05]  /*5450*/  BRA `(.L_x_6652) ;  /* 0x0000000c005c7947 */ /* 0x000fea0003800000 */
.L_x_6649:
        /* <DEDUP_REMOVED lines=10> */
.L_x_6654:
[----:B------:R0:W-:Y:S01]  /*5500*/  STG.E desc[UR36][R16.64], R5 ;  /* 0x0000000510007986 */ /* 0x0001e2000c101924 */
[----:B------:R-:W-:Y:S05]  /*5510*/  BRA `(.L_x_6652) ;  /* 0x0000000c002c7947 */ /* 0x000fea0003800000 */
.L_x_6653:
[----:B------:R0:W-:Y:S01]  /*5520*/  STG.E.U16 desc[UR36][R16.64], R5 ;  /* 0x0000000510007986 */ /* 0x0001e2000c101524 */
[----:B------:R-:W-:Y:S05]  /*5530*/  BRA `(.L_x_6652) ;  /* 0x0000000c00247947 */ /* 0x000fea0003800000 */
.L_x_6648:
        /* <DEDUP_REMOVED lines=9> */
.L_x_6656:
[----:B------:R-:W0:Y:S02]  /*55d0*/  I2F.S16 R0, R5 ;  /* 0x0000000500007306 */ /* 0x000e240000101400 */
[----:B0-----:R-:W-:-:S05]  /*55e0*/  F2FP.F16.F32.PACK_AB R0, RZ, R0 ;  /* 0x00000000ff00723e */ /* 0x001fca00000000ff */
[----:B------:R0:W-:Y:S01]  /*55f0*/  STG.E.U16 desc[UR36][R16.64], R0 ;  /* 0x0000000010007986 */ /* 0x0001e2000c101524 */
[----:B------:R-:W-:Y:S05]  /*5600*/  BRA `(.L_x_6652) ;  /* 0x0000000800f07947 */ /* 0x000fea0003800000 */
.L_x_6655:
        /* <DEDUP_REMOVED lines=10> */
.L_x_6658:
[----:B------:R-:W0:Y:S02]  /*56b0*/  I2F.S16 R5, R5 ;  /* 0x0000000500057306 */ /* 0x000e240000101400 */
[----:B0-----:R-:W-:-:S04]  /*56c0*/  F2FP.F16.F32.PACK_AB R3, RZ, R5 ;  /* 0x00000005ff03723e */ /* 0x001fc800000000ff */
[----:B------:R-:W-:-:S05]  /*56d0*/  PRMT R3, R3, 0x5410, RZ ;  /* 0x0000541003037816 */ /* 0x000fca00000000ff */
[----:B------:R0:W-:Y:S01]  /*56e0*/  STG.E desc[UR36][R16.64], R3 ;  /* 0x0000000310007986 */ /* 0x0001e2000c101924 */
[----:B------:R-:W-:Y:S05]  /*56f0*/  BRA `(.L_x_6652) ;  /* 0x0000000800b47947 */ /* 0x000fea0003800000 */
.L_x_6657:
[----:B------:R-:W0:Y:S02]  /*5700*/  I2F.F64.S16 R2, R5 ;  /* 0x0000000500027312 */ /* 0x000e240000101c00 */
[----:B0-----:R0:W-:Y:S01]  /*5710*/  STG.E.64 desc[UR36][R16.64], R2 ;  /* 0x0000000210007986 */ /* 0x0011e2000c101b24 */
[----:B------:R-:W-:Y:S05]  /*5720*/  BRA `(.L_x_6652) ;  /* 0x0000000800a87947 */ /* 0x000fea0003800000 */
.L_x_6647:
        /* <DEDUP_REMOVED lines=13> */
.L_x_6661:
[----:B------:R-:W0:Y:S01]  /*5800*/  I2F.F64.S16 R4, R5 ;  /* 0x0000000500047312 */ /* 0x000e220000101c00 */
[----:B------:R-:W-:-:S05]  /*5810*/  CS2R R6, SRZ ;  /* 0x0000000000067805 */ /* 0x000fca000001ff00 */
[----:B0-----:R0:W-:Y:S01]  /*5820*/  STG.E.128 desc[UR36][R16.64], R4 ;  /* 0x0000000410007986 */ /* 0x0011e2000c101d24 */
[----:B------:R-:W-:Y:S05]  /*5830*/  BRA `(.L_x_6652) ;  /* 0x0000000800647947 */ /* 0x000fea0003800000 */
.L_x_6660:
        /* <DEDUP_REMOVED lines=21> */
.L_x_6665:
[----:B------:R-:W-:Y:S05]  /*5990*/  BSYNC B0 ;  /* 0x0000000000007941 */ /* 0x000fea0003800000 */
.L_x_6664:
[----:B------:R-:W-:-:S05]  /*59a0*/  LOP3.LUT R3, R0, R3, RZ, 0xfc, !PT ;  /* 0x0000000300037212 */ /* 0x000fca00078efcff */
[----:B------:R0:W-:Y:S01]  /*59b0*/  STG.E.U8 desc[UR36][R16.64], R3 ;  /* 0x0000000310007986 */ /* 0x0001e2000c101124 */
[----:B------:R-:W-:Y:S05]  /*59c0*/  BRA `(.L_x_6652) ;  /* 0x0000000800007947 */ /* 0x000fea0003800000 */
.L_x_6663:
        /* <DEDUP_REMOVED lines=13> */
.L_x_6667:
[----:B------:R-:W-:Y:S01]  /*5aa0*/  IMAD.MOV.U32 R0, RZ, RZ, 0x7f ;  /* 0x0000007fff007424 */ /* 0x000fe200078e00ff */
[----:B------:R-:W-:-:S04]  /*5ab0*/  ISETP.GT.U32.AND P0, PT, R2, 0x7f800000, PT ;  /* 0x7f8000000200780c */ /* 0x000fc80003f04070 */
[----:B------:R-:W-:-:S09]  /*5ac0*/  SEL R0, R0, 0x7c, P0 ;  /* 0x0000007c00007807 */ /* 0x000fd20000000000 */
.L_x_6668:
[----:B------:R-:W-:Y:S05]  /*5ad0*/  BSYNC B0 ;  /* 0x0000000000007941 */ /* 0x000fea0003800000 */
.L_x_6666:
[----:B------:R-:W-:-:S04]  /*5ae0*/  LOP3.LUT R2, R5, 0x80000000, RZ, 0xc0, !PT ;  /* 0x8000000005027812 */ /* 0x000fc800078ec0ff */
[----:B------:R-:W-:-:S04]  /*5af0*/  SHF.R.U32.HI R3, RZ, 0x18, R2 ;  /* 0x00000018ff037819 */ /* 0x000fc80000011602 */
[----:B------:R-:W-:-:S05]  /*5b00*/  LOP3.LUT R3, R0, R3, RZ, 0xfc, !PT ;  /* 0x0000000300037212 */ /* 0x000fca00078efcff */
[----:B------:R0:W-:Y:S01]  /*5b10*/  STG.E.U8 desc[UR36][R16.64], R3 ;  /* 0x0000000310007986 */ /* 0x0001e2000c101124 */
[----:B------:R-:W-:Y:S05]  /*5b20*/  BRA `(.L_x_6652) ;  /* 0x0000000400a87947 */ /* 0x000fea0003800000 */
.L_x_6662:
[----:B------:R-:W0:Y:S02]  /*5b30*/  I2F.S16 R0, R5 ;  /* 0x0000000500007306 */ /* 0x000e240000101400 */
[----:B0-----:R-:W-:-:S05]  /*5b40*/  F2FP.BF16.F32.PACK_AB R0, RZ, R0 ;  /* 0x00000000ff00723e */ /* 0x001fca00000010ff */
[----:B------:R0:W-:Y:S01]  /*5b50*/  STG.E.U16 desc[UR36][R16.64], R0 ;  /* 0x0000000010007986 */ /* 0x0001e2000c101524 */
[----:B------:R-:W-:Y:S05]  /*5b60*/  BRA `(.L_x_6652) ;  /* 0x0000000400987947 */ /* 0x000fea0003800000 */
.L_x_6659:
        /* <DEDUP_REMOVED lines=10> */
.L_x_6671:
        /* <DEDUP_REMOVED lines=17> */
.L_x_6674:
[----:B------:R-:W-:-:S04]  /*5d20*/  LOP3.LUT R2, R5, 0x80000000, RZ, 0xc0, !PT ;  /* 0x8000000005027812 */ /* 0x000fc800078ec0ff */
[----:B------:R-:W-:-:S04]  /*5d30*/  SHF.R.U32.HI R3, RZ, 0x18, R2 ;  /* 0x00000018ff037819 */ /* 0x000fc80000011602 */
[----:B------:R-:W-:-:S04]  /*5d40*/  LOP3.LUT R0, R0, R3, RZ, 0xfc, !PT ;  /* 0x0000000300007212 */ /* 0x000fc800078efcff */
[----:B------:R-:W-:-:S07]  /*5d50*/  PRMT R8, R0, 0x7610, R8 ;  /* 0x0000761000087816 */ /* 0x000fce0000000008 */
.L_x_6673:
[----:B------:R-:W-:Y:S05]  /*5d60*/  BSYNC B0 ;  /* 0x0000000000007941 */ /* 0x000fea0003800000 */
.L_x_6672:
[----:B------:R3:W-:Y:S01]  /*5d70*/  STG.E.U8 desc[UR36][R16.64], R8 ;  /* 0x0000000810007986 */ /* 0x0007e2000c101124 */
[----:B------:R-:W-:Y:S05]  /*5d80*/  BRA `(.L_x_6652) ;  /* 0x0000000400107947 */ /* 0x000fea0003800000 */
.L_x_6670:
        /* <DEDUP_REMOVED lines=17> */
.L_x_6677:
[----:B------:R-:W-:-:S04]  /*5ea0*/  LOP3.LUT R2, R5, 0x80000000, RZ, 0xc0, !PT ;  /* 0x8000000005027812 */ /* 0x000fc800078ec0ff */
[----:B------:R-:W-:-:S04]  /*5eb0*/  SHF.R.U32.HI R3, RZ, 0x18, R2 ;  /* 0x00000018ff037819 */ /* 0x000fc80000011602 */
[----:B------:R-:W-:-:S04]  /*5ec0*/  LOP3.LUT R0, R0, R3, RZ, 0xfc, !PT ;  /* 0x0000000300007212 */ /* 0x000fc800078efcff */
[----:B------:R-:W-:-:S07]  /*5ed0*/  PRMT R8, R0, 0x7610, R8 ;  /* 0x0000761000087816 */ /* 0x000fce0000000008 */
.L_x_6676:
[----:B------:R-:W-:Y:S05]  /*5ee0*/  BSYNC B0 ;  /* 0x0000000000007941 */ /* 0x000fea0003800000 */
.L_x_6675:
[----:B------:R0:W-:Y:S01]  /*5ef0*/  STG.E.U8 desc[UR36][R16.64], R8 ;  /* 0x0000000810007986 */ /* 0x0001e2000c101124 */
[----:B------:R-:W-:Y:S05]  /*5f00*/  BRA `(.L_x_6652) ;  /* 0x0000000000b07947 */ /* 0x000fea0003800000 */
.L_x_6669:
        /* <DEDUP_REMOVED lines=22> */
.L_x_6651:
        /* <DEDUP_REMOVED lines=16> */
.L_x_6680:
[----:B------:R-:W-:Y:S05]  /*6170*/  BRA `(.L_x_6652) ;  /* 0x0000000000147947 */ /* 0x000fea0003800000 */
.L_x_6679:
[----:B------:R-:W-:-:S04]  /*6180*/  PRMT R2, R5, 0x9910, RZ ;  /* 0x0000991005027816 */ /* 0x000fc800000000ff */
[----:B------:R-:W-:-:S05]  /*6190*/  SHF.R.S32.HI R3, RZ, 0x1f, R2 ;  /* 0x0000001fff037819 */ /* 0x000fca0000011402 */
[----:B------:R2:W-:Y:S01]  /*61a0*/  STG.E.64 desc[UR36][R16.64], R2 ;  /* 0x0000000210007986 */ /* 0x0005e2000c101b24 */
[----:B------:R-:W-:Y:S05]  /*61b0*/  BRA `(.L_x_6652) ;  /* 0x0000000000047947 */ /* 0x000fea0003800000 */
.L_x_6678:
[----:B------:R0:W-:Y:S02]  /*61c0*/  STG.E desc[UR36][R16.64], R5 ;  /* 0x0000000510007986 */ /* 0x0001e4000c101924 */
.L_x_6652:
[----:B------:R-:W-:-:S07]  /*61d0*/  VIADD R19, R19, 0x80 ;  /* 0x0000008013137836 */ /* 0x000fce0000000000 */
.L_x_6612:
[----:B------:R-:W-:Y:S05]  /*61e0*/  BSYNC B6 ;  /* 0x0000000000067941 */ /* 0x000fea0003800000 */
.L_x_6611:
        /* <DEDUP_REMOVED lines=307> */
.L_x_6683:
        /* <DEDUP_REMOVED lines=20> */
.L_x_6687:
[----:B------:R0:W5:Y:S01]  /*7660*/  LDG.E.U8 R0, desc[UR36][R2.64] ;  /* 0x0000002402007981 */ /* 0x000162000c1e1100 */
[----:B------:R-:W-:Y:S05]  /*7670*/  BRA `(.L_x_6689) ;  /* 0x0000000c00547947 */ /* 0x000fea0003800000 */
.L_x_6686:
        /* <DEDUP_REMOVED lines=8> */
.L_x_6691:
[----:B------:R0:W5:Y:S01]  /*7700*/  LDG.E.U16 R0, desc[UR36][R2.64] ;  /* 0x0000002402007981 */ /* 0x000162000c1e1500 */
[----:B------:R-:W-:Y:S05]  /*7710*/  BRA `(.L_x_6689) ;  /* 0x0000000c002c7947 */ /* 0x000fea0003800000 */
.L_x_6690:
[----:B------:R0:W5:Y:S01]  /*7720*/  LDG.E.U16 R0, desc[UR36][R2.64] ;  /* 0x0000002402007981 */ /* 0x000162000c1e1500 */
[----:B------:R-:W-:Y:S05]  /*7730*/  BRA `(.L_x_6689) ;  /* 0x0000000c00247947 */ /* 0x000fea0003800000 */
.L_x_6685:
        /* <DEDUP_REMOVED lines=9> */
.L_x_6693:
[----:B------:R-:W2:Y:S02]  /*77d0*/  LDG.E.U16 R4, desc[UR36][R2.64] ;  /* 0x0000002402047981 */ /* 0x000ea4000c1e1500 */
[----:B--2---:R-:W-:-:S06]  /*77e0*/  HADD2.F32 R4, -RZ, R4.H0_H0 ;  /* 0x20000004ff047230 */ /* 0x004fcc0000004100 */
[----:B------:R-:W0:Y:S02]  /*77f0*/  F2I.FTZ.TRUNC.NTZ R4, R4 ;  /* 0x0000000400047305 */ /* 0x000e24000021f100 */
[----:B0-----:R-:W-:Y:S01]  /*7800*/  PRMT R0, R4, 0x7610, R0 ;  /* 0x0000761004007816 */ /* 0x001fe20000000000 */
[----:B------:R-:W-:Y:S06]  /*7810*/  BRA `(.L_x_6689) ;  /* 0x0000000800ec7947 */ /* 0x000fec0003800000 */
.L_x_6692:
        /* <DEDUP_REMOVED lines=9> */
.L_x_6695:
[----:B------:R-:W2:Y:S02]  /*78b0*/  LDG.E.U16 R2, desc[UR36][R2.64] ;  /* 0x0000002402027981 */ /* 0x000ea4000c1e1500 */
[----:B--2---:R-:W-:-:S06]  /*78c0*/  HADD2.F32 R4, -RZ, R2.H0_H0 ;  /* 0x20000002ff047230 */ /* 0x004fcc0000004100 */
[----:B------:R-:W0:Y:S02]  /*78d0*/  F2I.FTZ.TRUNC.NTZ R4, R4 ;  /* 0x0000000400047305 */ /* 0x000e24000021f100 */
[----:B0-----:R-:W-:Y:S01]  /*78e0*/  PRMT R0, R4, 0x7610, R0 ;  /* 0x0000761004007816 */ /* 0x001fe20000000000 */
[----:B------:R-:W-:Y:S06]  /*78f0*/  BRA `(.L_x_6689) ;  /* 0x0000000800b47947 */ /* 0x000fec0003800000 */
.L_x_6694:
[----:B------:R-:W2:Y:S02]  /*7900*/  LDG.E.64 R2, desc[UR36][R2.64] ;  /* 0x0000002402027981 */ /* 0x000ea4000c1e1b00 */
[----:B--2---:R0:W1:Y:S01]  /*7910*/  F2I.F64.TRUNC R0, R2 ;  /* 0x0000000200007311 */ /* 0x004062000030d100 */
[----:B------:R-:W-:Y:S05]  /*7920*/  BRA `(.L_x_6689) ;  /* 0x0000000800a87947 */ /* 0x000fea0003800000 */
.L_x_6684:
        /* <DEDUP_REMOVED lines=12> */
.L_x_6698:
[----:B------:R-:W2:Y:S02]  /*79f0*/  LDG.E.64 R2, desc[UR36][R2.64] ;  /* 0x0000002402027981 */ /* 0x000ea4000c1e1b00 */
[----:B--2---:R3:W4:Y:S01]  /*7a00*/  F2I.F64.TRUNC R0, R2 ;  /* 0x0000000200007311 */ /* 0x004722000030d100 */
[----:B------:R-:W-:Y:S05]  /*7a10*/  BRA `(.L_x_6689) ;  /* 0x00000008006c7947 */ /* 0x000fea0003800000 */
.L_x_6697:
        /* <DEDUP_REMOVED lines=28> */
.L_x_6700:
        /* <DEDUP_REMOVED lines=15> */
.L_x_6699:
[----:B------:R-:W2:Y:S02]  /*7cd0*/  LDG.E.U16 R4, desc[UR36][R2.64] ;  /* 0x0000002402047981 */ /* 0x000ea4000c1e1500 */
[----:B--2---:R-:W-:-:S06]  /*7ce0*/  IMAD.U32 R4, R4, 0x10000, RZ ;  /* 0x0001000004047824 */ /* 0x004fcc00078e00ff */
[----:B------:R-:W0:Y:S02]  /*7cf0*/  F2I.FTZ.TRUNC.NTZ R4, R4 ;  /* 0x0000000400047305 */ /* 0x000e24000021f100 */
[----:B0-----:R-:W-:Y:S01]  /*7d00*/  PRMT R0, R4, 0x7610, R0 ;  /* 0x0000761004007816 */ /* 0x001fe20000000000 */
[----:B------:R-:W-:Y:S06]  /*7d10*/  BRA `(.L_x_6689) ;  /* 0x0000000400ac7947 */ /* 0x000fec0003800000 */
.L_x_6696:
        /* <DEDUP_REMOVED lines=10> */
.L_x_6703:
        /* <DEDUP_REMOVED lines=21> */
.L_x_6707:
[----:B------:R-:W-:Y:S05]  /*7f10*/  BSYNC B1 ;  /* 0x0000000000017941 */ /* 0x000fea0003800000 */
.L_x_6706:
[----:B------:R-:W-:Y:S01]  /*7f20*/  IMAD.SHL.U32 R2, R2, 0x100000, RZ ;  /* 0x0010000002027824 */ /* 0x000fe200078e00ff */
[----:B------:R-:W-:-:S04]  /*7f30*/  LEA R3, R0, 0x3b800000, 0x17 ;  /* 0x3b80000000037811 */ /* 0x000fc800078eb8ff */
[----:B------:R-:W-:-:S07]  /*7f40*/  LOP3.LUT R4, R3, R2, R4, 0xfe, !PT ;  /* 0x0000000203047212 */ /* 0x000fce00078efe04 */
.L_x_6705:
[----:B------:R-:W-:Y:S05]  /*7f50*/  BSYNC B0 ;  /* 0x0000000000007941 */ /* 0x000fea0003800000 */
.L_x_6704:
[----:B------:R-:W0:Y:S02]  /*7f60*/  F2I.FTZ.TRUNC.NTZ R4, R4 ;  /* 0x0000000400047305 */ /* 0x000e24000021f100 */
[----:B0-----:R-:W-:Y:S01]  /*7f70*/  PRMT R0, R4, 0x7610, R0 ;  /* 0x0000761004007816 */ /* 0x001fe20000000000 */
[----:B------:R-:W-:Y:S06]  /*7f80*/  BRA `(.L_x_6689) ;  /* 0x0000000400107947 */ /* 0x000fec0003800000 */
.L_x_6702:
        /* <DEDUP_REMOVED lines=21> */
.L_x_6711:
[----:B------:R-:W-:Y:S05]  /*80e0*/  BSYNC B1 ;  /* 0x0000000000017941 */ /* 0x000fea0003800000 */
.L_x_6710:
[----:B------:R-:W-:Y:S01]  /*80f0*/  IMAD.SHL.U32 R2, R2, 0x200000, RZ ;  /* 0x0020000002027824 */ /* 0x000fe200078e00ff */
[----:B------:R-:W-:-:S04]  /*8100*/  LEA R3, R0, 0x37800000, 0x17 ;  /* 0x3780000000037811 */ /* 0x000fc800078eb8ff */
[----:B------:R-:W-:-:S07]  /*8110*/  LOP3.LUT R4, R3, R2, R4, 0xfe, !PT ;  /* 0x0000000203047212 */ /* 0x000fce00078efe04 */
.L_x_6709:
[----:B------:R-:W-:Y:S05]  /*8120*/  BSYNC B0 ;  /* 0x0000000000007941 */ /* 0x000fea0003800000 */
.L_x_6708:
[----:B------:R-:W0:Y:S02]  /*8130*/  F2I.FTZ.TRUNC.NTZ R4, R4 ;  /* 0x0000000400047305 */ /* 0x000e24000021f100 */
[----:B0-----:R-:W-:Y:S01]  /*8140*/  PRMT R0, R4, 0x7610, R0 ;  /* 0x0000761004007816 */ /* 0x001fe20000000000 */
[----:B------:R-:W-:Y:S06]  /*8150*/  BRA `(.L_x_6689) ;  /* 0x00000000009c7947 */ /* 0x000fec0003800000 */
.L_x_6701:
        /* <DEDUP_REMOVED lines=14> */
.L_x_6715:
[----:B------:R-:W-:Y:S05]  /*8240*/  BSYNC B0 ;  /* 0x0000000000007941 */ /* 0x000fea0003800000 */
.L_x_6714:
[----:B------:R-:W0:Y:S02]  /*8250*/  F2I.FTZ.TRUNC.NTZ R4, R4 ;  /* 0x0000000400047305 */ /* 0x000e24000021f100 */
[----:B0-----:R-:W-:Y:S01]  /*8260*/  PRMT R0, R4, 0x7610, R0 ;  /* 0x0000761004007816 */ /* 0x001fe20000000000 */
[----:B------:R-:W-:Y:S06]  /*8270*/  BRA `(.L_x_6689) ;  /* 0x0000000000547947 */ /* 0x000fec0003800000 */
.L_x_6688:
        /* <DEDUP_REMOVED lines=16> */
.L_x_6716:
[----:B------:R-:W-:Y:S01]  /*8380*/  PRMT R0, RZ, 0x7610, R0 ;  /* 0x00007610ff007816 */ /* 0x000fe20000000000 */
[----:B------:R-:W-:Y:S06]  /*8390*/  BRA `(.L_x_6689) ;  /* 0x00000000000c7947 */ /* 0x000fec0003800000 */
.L_x_6713:
[----:B------:R1:W5:Y:S01]  /*83a0*/  LDG.E.U16 R0, desc[UR36][R2.64] ;  /* 0x0000002402007981 */ /* 0x000362000c1e1500 */
[----:B------:R-:W-:Y:S05]  /*83b0*/  BRA `(.L_x_6689) ;  /* 0x0000000000047947 */ /* 0x000fea0003800000 */
.L_x_6712:
[----:B------:R2:W5:Y:S02]  /*83c0*/  LDG.E.U16 R0, desc[UR36][R2.64] ;  /* 0x0000002402007981 */ /* 0x000564000c1e1500 */
.L_x_6689:
        /* <DEDUP_REMOVED lines=18> */
.L_x_6720:
[----:B------:R3:W-:Y:S01]  /*84f0*/  STG.E.U8 desc[UR36][R16.64], R5 ;  /* 0x0000000510007986 */ /* 0x0007e2000c101124 */
[----:B------:R-:W-:Y:S05]  /*8500*/  BRA `(.L_x_6722) ;  /* 0x0000000c005c7947 */ /* 0x000fea0003800000 */
.L_x_6719:
        /* <DEDUP_REMOVED lines=10> */
.L_x_6724:
[----:B------:R2:W-:Y:S01]  /*85b0*/  STG.E desc[UR36][R16.64], R5 ;  /* 0x0000000510007986 */ /* 0x0005e2000c101924 */
[----:B------:R-:W-:Y:S05]  /*85c0*/  BRA `(.L_x_6722) ;  /* 0x0000000c002c7947 */ /* 0x000fea0003800000 */
.L_x_6723:
[----:B------:R0:W-:Y:S01]  /*85d0*/  STG.E.U16 desc[UR36][R16.64], R5 ;  /* 0x0000000510007986 */ /* 0x0001e2000c101524 */
[----:B------:R-:W-:Y:S05]  /*85e0*/  BRA `(.L_x_6722) ;  /* 0x0000000c00247947 */ /* 0x000fea0003800000 */
.L_x_6718:
        /* <DEDUP_REMOVED lines=9> */
.L_x_6726:
[----:B------:R-:W0:Y:S02]  /*8680*/  I2F.S16 R0, R5 ;  /* 0x0000000500007306 */ /* 0x000e240000101400 */
[----:B0-----:R-:W-:-:S05]  /*8690*/  F2FP.F16.F32.PACK_AB R0, RZ, R0 ;  /* 0x00000000ff00723e */ /* 0x001fca00000000ff */
[----:B------:R0:W-:Y:S01]  /*86a0*/  STG.E.U16 desc[UR36][R16.64], R0 ;  /* 0x0000000010007986 */ /* 0x0001e2000c101524 */
[----:B------:R-:W-:Y:S05]  /*86b0*/  BRA `(.L_x_6722) ;  /* 0x0000000800f07947 */ /* 0x000fea0003800000 */
.L_x_6725:
        /* <DEDUP_REMOVED lines=10> */
.L_x_6728:
[----:B------:R-:W0:Y:S02]  /*8760*/  I2F.S16 R5, R5 ;  /* 0x0000000500057306 */ /* 0x000e240000101400 */
[----:B0-----:R-:W-:-:S04]  /*8770*/  F2FP.F16.F32.PACK_AB R3, RZ, R5 ;  /* 0x00000005ff03723e */ /* 0x001fc800000000ff */
[----:B------:R-:W-:-:S05]  /*8780*/  PRMT R3, R3, 0x5410, RZ ;  /* 0x0000541003037816 */ /* 0x000fca00000000ff */
[----:B------:R0:W-:Y:S01]  /*8790*/  STG.E desc[UR36][R16.64], R3 ;  /* 0x0000000310007986 */ /* 0x0001e2000c101924 */
[----:B------:R-:W-:Y:S05]  /*87a0*/  BRA `(.L_x_6722) ;  /* 0x0000000800b47947 */ /* 0x000fea0003800000 */
.L_x_6727:
[----:B------:R-:W0:Y:S02]  /*87b0*/  I2F.F64.S16 R2, R5 ;  /* 0x0000000500027312 */ /* 0x000e240000101c00 */
[----:B0-----:R0:W-:Y:S01]  /*87c0*/  STG.E.64 desc[UR36][R16.64], R2 ;  /* 0x0000000210007986 */ /* 0x0011e2000c101b24 */
[----:B------:R-:W-:Y:S05]  /*87d0*/  BRA `(.L_x_6722) ;  /* 0x0000000800a87947 */ /* 0x000fea0003800000 */
.L_x_6717:
        /* <DEDUP_REMOVED lines=13> */
.L_x_6731:
[----:B------:R-:W0:Y:S01]  /*88b0*/  I2F.F64.S16 R4, R5 ;  /* 0x0000000500047312 */ /* 0x000e220000101c00 */
[----:B------:R-:W-:-:S05]  /*88c0*/  CS2R R6, SRZ ;  /* 0x0000000000067805 */ /* 0x000fca000001ff00 */
[----:B0-----:R0:W-:Y:S01]  /*88d0*/  STG.E.128 desc[UR36][R16.64], R4 ;  /* 0x0000000410007986 */ /* 0x0011e2000c101d24 */
[----:B------:R-:W-:Y:S05]  /*88e0*/  BRA `(.L_x_6722) ;  /* 0x0000000800647947 */ /* 0x000fea0003800000 */
.L_x_6730:
        /* <DEDUP_REMOVED lines=21> */
.L_x_6735:
[----:B------:R-:W-:Y:S05]  /*8a40*/  BSYNC B0 ;  /* 0x0000000000007941 */ /* 0x000fea0003800000 */
.L_x_6734:
[----:B------:R-:W-:-:S05]  /*8a50*/  LOP3.LUT R3, R0, R3, RZ, 0xfc, !PT ;  /* 0x0000000300037212 */ /* 0x000fca00078efcff */
[----:B------:R0:W-:Y:S01]  /*8a60*/  STG.E.U8 desc[UR36][R16.64], R3 ;  /* 0x0000000310007986 */ /* 0x0001e2000c101124 */
[----:B------:R-:W-:Y:S05]  /*8a70*/  BRA `(.L_x_6722) ;  /* 0x0000000800007947 */ /* 0x000fea0003800000 */
.L_x_6733:
        /* <DEDUP_REMOVED lines=13> */
.L_x_6737:
[----:B------:R-:W-:Y:S01]  /*8b50*/  IMAD.MOV.U32 R0, RZ, RZ, 0x7f ;  /* 0x0000007fff007424 */ /* 0x000fe200078e00ff */
[----:B------:R-:W-:-:S04]  /*8b60*/  ISETP.GT.U32.AND P0, PT, R2, 0x7f800000, PT ;  /* 0x7f8000000200780c */ /* 0x000fc80003f04070 */
[----:B------:R-:W-:-:S09]  /*8b70*/  SEL R0, R0, 0x7c, P0 ;  /* 0x0000007c00007807 */ /* 0x000fd20000000000 */
.L_x_6738:
[----:B------:R-:W-:Y:S05]  /*8b80*/  BSYNC B0 ;  /* 0x0000000000007941 */ /* 0x000fea0003800000 */
.L_x_6736:
[----:B------:R-:W-:-:S04]  /*8b90*/  LOP3.LUT R2, R5, 0x80000000, RZ, 0xc0, !PT ;  /* 0x8000000005027812 */ /* 0x000fc800078ec0ff */
[----:B------:R-:W-:-:S04]  /*8ba0*/  SHF.R.U32.HI R3, RZ, 0x18, R2 ;  /* 0x00000018ff037819 */ /* 0x000fc80000011602 */
[----:B------:R-:W-:-:S05]  /*8bb0*/  LOP3.LUT R3, R0, R3, RZ, 0xfc, !PT ;  /* 0x0000000300037212 */ /* 0x000fca00078efcff */
[----:B------:R0:W-:Y:S01]  /*8bc0*/  STG.E.U8 desc[UR36][R16.64], R3 ;  /* 0x0000000310007986 */ /* 0x0001e2000c101124 */
[----:B------:R-:W-:Y:S05]  /*8bd0*/  BRA `(.L_x_6722) ;  /* 0x0000000400a87947 */ /* 0x000fea0003800000 */
.L_x_6732:
[----:B------:R-:W0:Y:S02]  /*8be0*/  I2F.S16 R0, R5 ;  /* 0x0000000500007306 */ /* 0x000e240000101400 */
[----:B0-----:R-:W-:-:S05]  /*8bf0*/  F2FP.BF16.F32.PACK_AB R0, RZ, R0 ;  /* 0x00000000ff00723e */ /* 0x001fca00000010ff */
[----:B------:R0:W-:Y:S01]  /*8c00*/  STG.E.U16 desc[UR36][R16.64], R0 ;  /* 0x0000000010007986 */ /* 0x0001e2000c101524 */
[----:B------:R-:W-:Y:S05]  /*8c10*/  BRA `(.L_x_6722) ;  /* 0x0000000400987947 */ /* 0x000fea0003800000 */
.L_x_6729:
        /* <DEDUP_REMOVED lines=10> */
.L_x_6741:
        /* <DEDUP_REMOVED lines=17> */
.L_x_6744:
[----:B------:R-:W-:-:S04]  /*8dd0*/  LOP3.LUT R2, R5, 0x80000000, RZ, 0xc0, !PT ;  /* 0x8000000005027812 */ /* 0x000fc800078ec0ff */
[----:B------:R-:W-:-:S04]  /*8de0*/  SHF.R.U32.HI R3, RZ, 0x18, R2 ;  /* 0x00000018ff037819 */ /* 0x000fc80000011602 */
[----:B------:R-:W-:-:S04]  /*8df0*/  LOP3.LUT R0, R0, R3, RZ, 0xfc, !PT ;  /* 0x0000000300007212 */ /* 0x000fc800078efcff */
[----:B------:R-:W-:-:S07]  /*8e00*/  PRMT R8, R0, 0x7610, R8 ;  /* 0x0000761000087816 */ /* 0x000fce0000000008 */
.L_x_6743:
[----:B------:R-:W-:Y:S05]  /*8e10*/  BSYNC B0 ;  /* 0x0000000000007941 */ /* 0x000fea0003800000 */
.L_x_6742:
[----:B------:R0:W-:Y:S01]  /*8e20*/  STG.E.U8 desc[UR36][R16.64], R8 ;  /* 0x0000000810007986 */ /* 0x0001e2000c101124 */
[----:B------:R-:W-:Y:S05]  /*8e30*/  BRA `(.L_x_6722) ;  /* 0x0000000400107947 */ /* 0x000fea0003800000 */
.L_x_6740:
        /* <DEDUP_REMOVED lines=17> */
.L_x_6747:
[----:B------:R-:W-:-:S04]  /*8f50*/  LOP3.LUT R2, R5, 0x80000000, RZ, 0xc0, !PT ;  /* 0x8000000005027812 */ /* 0x000fc800078ec0ff */
[----:B------:R-:W-:-:S04]  /*8f60*/  SHF.R.U32.HI R3, RZ, 0x18, R2 ;  /* 0x00000018ff037819 */ /* 0x000fc80000011602 */
[----:B------:R-:W-:-:S04]  /*8f70*/  LOP3.LUT R0, R0, R3, RZ, 0xfc, !PT ;  /* 0x0000000300007212 */ /* 0x000fc800078efcff */
[----:B------:R-:W-:-:S07]  /*8f80*/  PRMT R8, R0, 0x7610, R8 ;  /* 0x0000761000087816 */ /* 0x000fce0000000008 */
.L_x_6746:
[----:B------:R-:W-:Y:S05]  /*8f90*/  BSYNC B0 ;  /* 0x0000000000007941 */ /* 0x000fea0003800000 */
.L_x_6745:
[----:B------:R0:W-:Y:S01]  /*8fa0*/  STG.E.U8 desc[UR36][R16.64], R8 ;  /* 0x0000000810007986 */ /* 0x0001e2000c101124 */
[----:B------:R-:W-:Y:S05]  /*8fb0*/  BRA `(.L_x_6722) ;  /* 0x0000000000b07947 */ /* 0x000fea0003800000 */
.L_x_6739:
        /* <DEDUP_REMOVED lines=22> */
.L_x_6721:
        /* <DEDUP_REMOVED lines=16> */
.L_x_6750:
[----:B------:R-:W-:Y:S05]  /*9220*/  BRA `(.L_x_6722) ;  /* 0x0000000000147947 */ /* 0x000fea0003800000 */
.L_x_6749:
[----:B------:R-:W-:-:S04]  /*9230*/  PRMT R2, R5, 0x9910, RZ ;  /* 0x0000991005027816 */ /* 0x000fc800000000ff */
[----:B------:R-:W-:-:S05]  /*9240*/  SHF.R.S32.HI R3, RZ, 0x1f, R2 ;  /* 0x0000001fff037819 */ /* 0x000fca0000011402 */
[----:B------:R0:W-:Y:S01]  /*9250*/  STG.E.64 desc[UR36][R16.64], R2 ;  /* 0x0000000210007986 */ /* 0x0001e2000c101b24 */
[----:B------:R-:W-:Y:S05]  /*9260*/  BRA `(.L_x_6722) ;  /* 0x0000000000047947 */ /* 0x000fea0003800000 */
.L_x_6748:
[----:B------:R0:W-:Y:S02]  /*9270*/  STG.E desc[UR36][R16.64], R5 ;  /* 0x0000000510007986 */ /* 0x0001e4000c101924 */
.L_x_6722:
[----:B------:R-:W-:-:S07]  /*9280*/  VIADD R19, R19, 0x80 ;  /* 0x0000008013137836 */ /* 0x000fce0000000000 */
.L_x_6682:
[----:B------:R-:W-:Y:S05]  /*9290*/  BSYNC B6 ;  /* 0x0000000000067941 */ /* 0x000fea0003800000 */
.L_x_6681:
        /* <DEDUP_REMOVED lines=306> */
.L_x_6751:
        /* <DEDUP_REMOVED lines=20> */
.L_x_6755:
[----:B------:R4:W5:Y:S01]  /*a700*/  LDG.E.U8 R0, desc[UR36][R2.64] ;  /* 0x0000002402007981 */ /* 0x000962000c1e1100 */
[----:B------:R-:W-:Y:S05]  /*a710*/  BRA `(.L_x_6757) ;  /* 0x0000000c00547947 */ /* 0x000fea0003800000 */
.L_x_6754:
        /* <DEDUP_REMOVED lines=8> */
.L_x_6759:
[----:B------:R2:W5:Y:S01]  /*a7a0*/  LDG.E.U16 R0, desc[UR36][R2.64] ;  /* 0x0000002402007981 */ /* 0x000562000c1e1500 */
[----:B------:R-:W-:Y:S05]  /*a7b0*/  BRA `(.L_x_6757) ;  /* 0x0000000c002c7947 */ /* 0x000fea0003800000 */
.L_x_6758:
[----:B------:R0:W5:Y:S01]  /*a7c0*/  LDG.E.U16 R0, desc[UR36][R2.64] ;  /* 0x0000002402007981 */ /* 0x000162000c1e1500 */
[----:B------:R-:W-:Y:S05]  /*a7d0*/  BRA `(.L_x_6757) ;  /* 0x0000000c00247947 */ /* 0x000fea0003800000 */
.L_x_6753:
        /* <DEDUP_REMOVED lines=9> */
.L_x_6761:
[----:B------:R-:W2:Y:S02]  /*a870*/  LDG.E.U16 R4, desc[UR36][R2.64] ;  /* 0x0000002402047981 */ /* 0x000ea4000c1e1500 */
[----:B--2---:R-:W-:-:S06]  /*a880*/  HADD2.F32 R4, -RZ, R4.H0_H0 ;  /* 0x20000004ff047230 */ /* 0x004fcc0000004100 */
[----:B------:R-:W0:Y:S02]  /*a890*/  F2I.FTZ.TRUNC.NTZ R4, R4 ;  /* 0x0000000400047305 */ /* 0x000e24000021f100 */
[----:B0-----:R-:W-:Y:S01]  /*a8a0*/  PRMT R0, R4, 0x7610, R0 ;  /* 0x0000761004007816 */ /* 0x001fe20000000000 */
[----:B------:R-:W-:Y:S06]  /*a8b0*/  BRA `(.L_x_6757) ;  /* 0x0000000800ec7947 */ /* 0x000fec0003800000 */
.L_x_6760:
        /* <DEDUP_REMOVED lines=9> */
.L_x_6763:
[----:B------:R-:W2:Y:S02]  /*a950*/  LDG.E.U16 R2, desc[UR36][R2.64] ;  /* 0x0000002402027981 */ /* 0x000ea4000c1e1500 */
[----:B--2---:R-:W-:-:S06]  /*a960*/  HADD2.F32 R4, -RZ, R2.H0_H0 ;  /* 0x20000002ff047230 */ /* 0x004fcc0000004100 */
[----:B------:R-:W0:Y:S02]  /*a970*/  F2I.FTZ.TRUNC.NTZ R4, R4 ;  /* 0x0000000400047305 */ /* 0x000e24000021f100 */
[----:B0-----:R-:W-:Y:S01]  /*a980*/  PRMT R0, R4, 0x7610, R0 ;  /* 0x0000761004007816 */ /* 0x001fe20000000000 */
[----:B------:R-:W-:Y:S06]  /*a990*/  BRA `(.L_x_6757) ;  /* 0x0000000800b47947 */ /* 0x000fec0003800000 */
.L_x_6762:
[----:B------:R-:W2:Y:S02]  /*a9a0*/  LDG.E.64 R2, desc[UR36][R2.64] ;  /* 0x0000002402027981 */ /* 0x000ea4000c1e1b00 */
[----:B--2---:R0:W1:Y:S01]  /*a9b0*/  F2I.F64.TRUNC R0, R2 ;  /* 0x0000000200007311 */ /* 0x004062000030d100 */
[----:B------:R-:W-:Y:S05]  /*a9c0*/  BRA `(.L_x_6757) ;  /* 0x0000000800a87947 */ /* 0x000fea0003800000 */
.L_x_6752:
        /* <DEDUP_REMOVED lines=12> */
.L_x_6766:
[----:B------:R-:W2:Y:S02]  /*aa90*/  LDG.E.64 R2, desc[UR36][R2.64] ;  /* 0x0000002402027981 */ /* 0x000ea4000c1e1b00 */
[----:B--2---:R0:W1:Y:S01]  /*aaa0*/  F2I.F64.TRUNC R0, R2 ;  /* 0x0000000200007311 */ /* 0x004062000030d100 */
[----:B------:R-:W-:Y:S05]  /*aab0*/  BRA `(.L_x_6757) ;  /* 0x00000008006c7947 */ /* 0x000fea0003800000 */
.L_x_6765:
        /* <DEDUP_REMOVED lines=28> */
.L_x_6768:
        /* <DEDUP_REMOVED lines=15> */
.L_x_6767:
[----:B------:R-:W2:Y:S02]  /*ad70*/  LDG.E.U16 R4, desc[UR36][R2.64] ;  /* 0x0000002402047981 */ /* 0x000ea4000c1e1500 */
[----:B--2---:R-:W-:-:S06]  /*ad80*/  IMAD.U32 R4, R4, 0x10000, RZ ;  /* 0x0001000004047824 */ /* 0x004fcc00078e00ff */
[----:B------:R-:W0:Y:S02]  /*ad90*/  F2I.FTZ.TRUNC.NTZ R4, R4 ;  /* 0x0000000400047305 */ /* 0x000e24000021f100 */
[----:B0-----:R-:W-:Y:S01]  /*ada0*/  PRMT R0, R4, 0x7610, R0 ;  /* 0x0000761004007816 */ /* 0x001fe20000000000 */
[----:B------:R-:W-:Y:S06]  /*adb0*/  BRA `(.L_x_6757) ;  /* 0x0000000400ac7947 */ /* 0x000fec0003800000 */
.L_x_6764:
        /* <DEDUP_REMOVED lines=10> */
.L_x_6771:
        /* <DEDUP_REMOVED lines=21> */
.L_x_6775:
[----:B------:R-:W-:Y:S05]  /*afb0*/  BSYNC B1 ;  /* 0x0000000000017941 */ /* 0x000fea0003800000 */
.L_x_6774:
[----:B------:R-:W-:Y:S01]  /*afc0*/  IMAD.SHL.U32 R2, R2, 0x100000, RZ ;  /* 0x0010000002027824 */ /* 0x000fe200078e00ff */
[----:B------:R-:W-:-:S04]  /*afd0*/  LEA R3, R0, 0x3b800000, 0x17 ;  /* 0x3b80000000037811 */ /* 0x000fc800078eb8ff */
[----:B------:R-:W-:-:S07]  /*afe0*/  LOP3.LUT R4, R3, R2, R4, 0xfe, !PT ;  /* 0x0000000203047212 */ /* 0x000fce00078efe04 */
.L_x_6773:
[----:B------:R-:W-:Y:S05]  /*aff0*/  BSYNC B0 ;  /* 0x0000000000007941 */ /* 0x000fea0003800000 */
.L_x_6772:
[----:B------:R-:W0:Y:S02]  /*b000*/  F2I.FTZ.TRUNC.NTZ R4, R4 ;  /* 0x0000000400047305 */ /* 0x000e24000021f100 */
[----:B0-----:R-:W-:Y:S01]  /*b010*/  PRMT R0, R4, 0x7610, R0 ;  /* 0x0000761004007816 */ /* 0x001fe20000000000 */
[----:B------:R-:W-:Y:S06]  /*b020*/  BRA `(.L_x_6757) ;  /* 0x0000000400107947 */ /* 0x000fec0003800000 */
.L_x_6770:
        /* <DEDUP_REMOVED lines=21> */
.L_x_6779:
[----:B------:R-:W-:Y:S05]  /*b180*/  BSYNC B1 ;  /* 0x0000000000017941 */ /* 0x000fea0003800000 */
.L_x_6778:
[----:B------:R-:W-:Y:S01]  /*b190*/  IMAD.SHL.U32 R2, R2, 0x200000, RZ ;  /* 0x0020000002027824 */ /* 0x000fe200078e00ff */
[----:B------:R-:W-:-:S04]  /*b1a0*/  LEA R3, R0, 0x37800000, 0x17 ;  /* 0x3780000000037811 */ /* 0x000fc800078eb8ff */
[----:B------:R-:W-:-:S07]  /*b1b0*/  LOP3.LUT R4, R3, R2, R4, 0xfe, !PT ;  /* 0x0000000203047212 */ /* 0x000fce00078efe04 */
.L_x_6777:
[----:B------:R-:W-:Y:S05]  /*b1c0*/  BSYNC B0 ;  /* 0x0000000000007941 */ /* 0x000fea0003800000 */
.L_x_6776:
[----:B------:R-:W0:Y:S02]  /*b1d0*/  F2I.FTZ.TRUNC.NTZ R4, R4 ;  /* 0x0000000400047305 */ /* 0x000e24000021f100 */
[----:B0-----:R-:W-:Y:S01]  /*b1e0*/  PRMT R0, R4, 0x7610, R0 ;  /* 0x0000761004007816 */ /* 0x001fe20000000000 */
[----:B------:R-:W-:Y:S06]  /*b1f0*/  BRA `(.L_x_6757) ;  /* 0x00000000009c7947 */ /* 0x000fec0003800000 */
.L_x_6769:
        /* <DEDUP_REMOVED lines=14> */
.L_x_6783:
[----:B------:R-:W-:Y:S05]  /*b2e0*/  BSYNC B0 ;  /* 0x0000000000007941 */ /* 0x000fea0003800000 */
.L_x_6782:
[----:B------:R-:W0:Y:S02]  /*b2f0*/  F2I.FTZ.TRUNC.NTZ R4, R4 ;  /* 0x0000000400047305 */ /* 0x000e24000021f100 */
[----:B0-----:R-:W-:Y:S01]  /*b300*/  PRMT R0, R4, 0x7610, R0 ;  /* 0x0000761004007816 */ /* 0x001fe20000000000 */
[----:B------:R-:W-:Y:S06]  /*b310*/  BRA `(.L_x_6757) ;  /* 0x0000000000547947 */ /* 0x000fec0003800000 */
.L_x_6756:
        /* <DEDUP_REMOVED lines=16> */
.L_x_6784:
[----:B------:R-:W-:Y:S01]  /*b420*/  PRMT R0, RZ, 0x7610, R0 ;  /* 0x00007610ff007816 */ /* 0x000fe20000000000 */
[----:B------:R-:W-:Y:S06]  /*b430*/  BRA `(.L_x_6757) ;  /* 0x00000000000c7947 */ /* 0x000fec0003800000 */
.L_x_6781:
[----:B------:R0:W5:Y:S01]  /*b440*/  LDG.E.U16 R0, desc[UR36][R2.64] ;  /* 0x0000002402007981 */ /* 0x000162000c1e1500 */
[----:B------:R-:W-:Y:S05]  /*b450*/  BRA `(.L_x_6757) ;  /* 0x0000000000047947 */ /* 0x000fea0003800000 */
.L_x_6780:
[----:B------:R0:W5:Y:S02]  /*b460*/  LDG.E.U16 R0, desc[UR36][R2.64] ;  /* 0x0000002402007981 */ /* 0x000164000c1e1500 */
.L_x_6757:
[----:B01234-:R-:W0:Y:S01]  /*b470*/  LDC.U8 R3, c[0x0][0x430] ;  /* 0x00010c00ff037b82 */ /* 0x01fe220000000000 */
[----:B------:R-:W-:Y:S01]  /*b480*/  ULDC.U16 UR4, c[0x0][0x420] ;  /* 0x0001080000047ab9 */ /* 0x000fe20000000400 */
[----:B-----5:R-:W-:Y:S01]  /*b490*/  PRMT R0, R0, 0x9910, RZ ;  /* 0x0000991000007816 */ /* 0x020fe200000000ff */
        /* <DEDUP_REMOVED lines=13> */
[----:B------:R-:W-:Y:S01]  /*b570*/  STG.E.U8 desc[UR36][R16.64], R5 ;  /* 0x0000000510007986 */ /* 0x000fe2000c101124 */
[----:B------:R-:W-:Y:S05]  /*b580*/  EXIT ;  /* 0x000000000000794d */ /* 0x000fea0003800000 */
.L_x_6788:
[----:B------:R-:W-:Y:S01]  /*b590*/  STG.E.U8 desc[UR36][R16.64], R5 ;  /* 0x0000000510007986 */ /* 0x000fe2000c101124 */
[----:B------:R-:W-:Y:S05]  /*b5a0*/  EXIT ;  /* 0x000000000000794d */ /* 0x000fea0003800000 */
.L_x_6787:
        /* <DEDUP_REMOVED lines=8> */
[----:B------:R-:W-:Y:S01]  /*b630*/  STG.E.64 desc[UR36][R16.64], R2 ;  /* 0x0000000210007986 */ /* 0x000fe2000c101b24 */
[----:B------:R-:W-:Y:S05]  /*b640*/  EXIT ;  /* 0x000000000000794d */ /* 0x000fea0003800000 */
.L_x_6791:
[----:B------:R-:W-:Y:S01]  /*b650*/  STG.E desc[UR36][R16.64], R5 ;  /* 0x0000000510007986 */ /* 0x000fe2000c101924 */
[----:B------:R-:W-:Y:S05]  /*b660*/  EXIT ;  /* 0x000000000000794d */ /* 0x000fea0003800000 */
.L_x_6790:
[----:B------:R-:W-:Y:S01]  /*b670*/  STG.E.U16 desc[UR36][R16.64], R5 ;  /* 0x0000000510007986 */ /* 0x000fe2000c101524 */
[----:B------:R-:W-:Y:S05]  /*b680*/  EXIT ;  /* 0x000000000000794d */ /* 0x000fea0003800000 */
.L_x_6786:
[----:B------:R-:W-:-:S13]  /*b690*/  ISETP.GT.AND P0, PT, R2, 0x6, PT ;  /* 0x000000060200780c */ /* 0x000fda0003f04270 */
[----:B------:R-:W-:Y:S05]  /*b6a0*/  @P0 BRA `(.L_x_6792) ;  /* 0x00000000002c0947 */ /* 0x000fea0003800000 */
[----:B------:R-:W-:-:S13]  /*b6b0*/  ISETP.NE.AND P0, PT, R2, 0x5, PT ;  /* 0x000000050200780c */ /* 0x000fda0003f05270 */
[----:B------:R-:W-:Y:S05]  /*b6c0*/  @!P0 BRA `(.L_x_6793) ;  /* 0x0000000000148947 */ /* 0x000fea0003800000 */
[----:B------:R-:W-:-:S13]  /*b6d0*/  ISETP.NE.AND P0, PT, R2, 0x6, PT ;  /* 0x000000060200780c */ /* 0x000fda0003f05270 */
[----:B------:R-:W-:Y:S05]  /*b6e0*/  @P0 BRA `(.L_x_6789) ;  /* 0x0000000800b40947 */ /* 0x000fea0003800000 */
[----:B------:R-:W0:Y:S02]  /*b6f0*/  I2F.S16 R3, R5 ;  /* 0x0000000500037306 */ /* 0x000e240000101400 */
[----:B0-----:R-:W-:Y:S01]  /*b700*/  STG.E desc[UR36][R16.64], R3 ;  /* 0x0000000310007986 */ /* 0x001fe2000c101924 */
[----:B------:R-:W-:Y:S05]  /*b710*/  EXIT ;  /* 0x000000000000794d */ /* 0x000fea0003800000 */
.L_x_6793:
[----:B------:R-:W0:Y:S02]  /*b720*/  I2F.S16 R0, R5 ;  /* 0x0000000500007306 */ /* 0x000e240000101400 */
[----:B0-----:R-:W-:-:S05]  /*b730*/  F2FP.F16.F32.PACK_AB R0, RZ, R0 ;  /* 0x00000000ff00723e */ /* 0x001fca00000000ff */
[----:B------:R-:W-:Y:S01]  /*b740*/  STG.E.U16 desc[UR36][R16.64], R0 ;  /* 0x0000000010007986 */ /* 0x000fe2000c101524 */
[----:B------:R-:W-:Y:S05]  /*b750*/  EXIT ;  /* 0x000000000000794d */ /* 0x000fea0003800000 */
.L_x_6792:
        /* <DEDUP_REMOVED lines=8> */
[----:B0-----:R-:W-:Y:S01]  /*b7e0*/  STG.E.64 desc[UR36][R16.64], R2 ;  /* 0x0000000210007986 */ /* 0x001fe2000c101b24 */
[----:B------:R-:W-:Y:S05]  /*b7f0*/  EXIT ;  /* 0x000000000000794d */ /* 0x000fea0003800000 */
.L_x_6795:
[----:B------:R-:W0:Y:S02]  /*b800*/  I2F.S16 R5, R5 ;  /* 0x0000000500057306 */ /* 0x000e240000101400 */
[----:B0-----:R-:W-:-:S04]  /*b810*/  F2FP.F16.F32.PACK_AB R3, RZ, R5 ;  /* 0x00000005ff03723e */ /* 0x001fc800000000ff */
[----:B------:R-:W-:-:S05]  /*b820*/  PRMT R3, R3, 0x5410, RZ ;  /* 0x0000541003037816 */ /* 0x000fca00000000ff */
[----:B------:R-:W-:Y:S01]  /*b830*/  STG.E desc[UR36][R16.64], R3 ;  /* 0x0000000310007986 */ /* 0x000fe2000c101924 */
[----:B------:R-:W-:Y:S05]  /*b840*/  EXIT ;  /* 0x000000000000794d */ /* 0x000fea0003800000 */
.L_x_6794:
[----:B------:R-:W0:Y:S02]  /*b850*/  I2F.F64.S16 R2, R5 ;  /* 0x0000000500027312 */ /* 0x000e240000101c00 */
[----:B0-----:R-:W-:Y:S01]  /*b860*/  STG.E.64 desc[UR36][R16.64], R2 ;  /* 0x0000000210007986 */ /* 0x001fe2000c101b24 */
[----:B------:R-:W-:Y:S05]  /*b870*/  EXIT ;  /* 0x000000000000794d */ /* 0x000fea0003800000 */
.L_x_6785:
        /* <DEDUP_REMOVED lines=11> */
[----:B------:R-:W-:Y:S01]  /*b930*/  STG.E.U8 desc[UR36][R16.64], R3 ;  /* 0x0000000310007986 */ /* 0x000fe2000c101124 */
[----:B------:R-:W-:Y:S05]  /*b940*/  EXIT ;  /* 0x000000000000794d */ /* 0x000fea0003800000 */
.L_x_6798:
[----:B------:R-:W0:Y:S01]  /*b950*/  I2F.F64.S16 R4, R5 ;  /* 0x0000000500047312 */ /* 0x000e220000101c00 */
[----:B------:R-:W-:-:S05]  /*b960*/  CS2R R6, SRZ ;  /* 0x0000000000067805 */ /* 0x000fca000001ff00 */
[----:B0-----:R-:W-:Y:S01]  /*b970*/  STG.E.128 desc[UR36][R16.64], R4 ;  /* 0x0000000410007986 */ /* 0x001fe2000c101d24 */
[----:B------:R-:W-:Y:S05]  /*b980*/  EXIT ;  /* 0x000000000000794d */ /* 0x000fea0003800000 */
.L_x_6797:
        /* <DEDUP_REMOVED lines=21> */
.L_x_6802:
[----:B------:R-:W-:Y:S05]  /*bae0*/  BSYNC B0 ;  /* 0x0000000000007941 */ /* 0x000fea0003800000 */
.L_x_6801:
[----:B------:R-:W-:-:S05]  /*baf0*/  LOP3.LUT R3, R0, R3, RZ, 0xfc, !PT ;  /* 0x0000000300037212 */ /* 0x000fca00078efcff */
[----:B------:R-:W-:Y:S01]  /*bb00*/  STG.E.U8 desc[UR36][R16.64], R3 ;  /* 0x0000000310007986 */ /* 0x000fe2000c101124 */
[----:B------:R-:W-:Y:S05]  /*bb10*/  EXIT ;  /* 0x000000000000794d */ /* 0x000fea0003800000 */
.L_x_6800:
        /* <DEDUP_REMOVED lines=13> */
.L_x_6804:
[----:B------:R-:W-:Y:S01]  /*bbf0*/  IMAD.MOV.U32 R0, RZ, RZ, 0x7f ;  /* 0x0000007fff007424 */ /* 0x000fe200078e00ff */
[----:B------:R-:W-:-:S04]  /*bc00*/  ISETP.GT.U32.AND P0, PT, R2, 0x7f800000, PT ;  /* 0x7f8000000200780c */ /* 0x000fc80003f04070 */
[----:B------:R-:W-:-:S09]  /*bc10*/  SEL R0, R0, 0x7c, P0 ;  /* 0x0000007c00007807 */ /* 0x000fd20000000000 */
.L_x_6805:
[----:B------:R-:W-:Y:S05]  /*bc20*/  BSYNC B0 ;  /* 0x0000000000007941 */ /* 0x000fea0003800000 */
.L_x_6803:
[----:B------:R-:W-:-:S04]  /*bc30*/  LOP3.LUT R2, R5, 0x80000000, RZ, 0xc0, !PT ;  /* 0x8000000005027812 */ /* 0x000fc800078ec0ff */
[----:B------:R-:W-:-:S04]  /*bc40*/  SHF.R.U32.HI R3, RZ, 0x18, R2 ;  /* 0x00000018ff037819 */ /* 0x000fc80000011602 */
[----:B------:R-:W-:-:S05]  /*bc50*/  LOP3.LUT R3, R0, R3, RZ, 0xfc, !PT ;  /* 0x0000000300037212 */ /* 0x000fca00078efcff */
[----:B------:R-:W-:Y:S01]  /*bc60*/  STG.E.U8 desc[UR36][R16.64], R3 ;  /* 0x0000000310007986 */ /* 0x000fe2000c101124 */
[----:B------:R-:W-:Y:S05]  /*bc70*/  EXIT ;  /* 0x000000000000794d */ /* 0x000fea0003800000 */
.L_x_6799:
[----:B------:R-:W0:Y:S02]  /*bc80*/  I2F.S16 R0, R5 ;  /* 0x0000000500007306 */ /* 0x000e240000101400 */
[----:B0-----:R-:W-:-:S05]  /*bc90*/  F2FP.BF16.F32.PACK_AB R0, RZ, R0 ;  /* 0x00000000ff00723e */ /* 0x001fca00000010ff */
[----:B------:R-:W-:Y:S01]  /*bca0*/  STG.E.U16 desc[UR36][R16.64], R0 ;  /* 0x0000000010007986 */ /* 0x000fe2000c101524 */
[----:B------:R-:W-:Y:S05]  /*bcb0*/  EXIT ;  /* 0x000000000000794d */ /* 0x000fea0003800000 */
.L_x_6796:
        /* <DEDUP_REMOVED lines=8> */
[----:B------:R-:W-:Y:S01]  /*bd40*/  STG.E.U16 desc[UR36][R16.64], R5 ;  /* 0x0000000510007986 */ /* 0x000fe2000c101524 */
[----:B------:R-:W-:Y:S05]  /*bd50*/  EXIT ;  /* 0x000000000000794d */ /* 0x000fea0003800000 */
.L_x_6808:
        /* <DEDUP_REMOVED lines=17> */
.L_x_6811:
[----:B------:R-:W-:-:S04]  /*be70*/  LOP3.LUT R2, R5, 0x80000000, RZ, 0xc0, !PT ;  /* 0x8000000005027812 */ /* 0x000fc800078ec0ff */
[----:B------:R-:W-:-:S04]  /*be80*/  SHF.R.U32.HI R3, RZ, 0x18, R2 ;  /* 0x00000018ff037819 */ /* 0x000fc80000011602 */
[----:B------:R-:W-:-:S04]  /*be90*/  LOP3.LUT R0, R0, R3, RZ, 0xfc, !PT ;  /* 0x0000000300007212 */ /* 0x000fc800078efcff */
[----:B------:R-:W-:-:S07]  /*bea0*/  PRMT R8, R0, 0x7610, R8 ;  /* 0x0000761000087816 */ /* 0x000fce0000000008 */
.L_x_6810:
[----:B------:R-:W-:Y:S05]  /*beb0*/  BSYNC B0 ;  /* 0x0000000000007941 */ /* 0x000fea0003800000 */
.L_x_6809:
[----:B------:R-:W-:Y:S01]  /*bec0*/  STG.E.U8 desc[UR36][R16.64], R8 ;  /* 0x0000000810007986 */ /* 0x000fe2000c101124 */
[----:B------:R-:W-:Y:S05]  /*bed0*/  EXIT ;  /* 0x000000000000794d */ /* 0x000fea0003800000 */
.L_x_6807:
        /* <DEDUP_REMOVED lines=17> */
.L_x_6814:
[----:B------:R-:W-:-:S04]  /*bff0*/  LOP3.LUT R2, R5, 0x80000000, RZ, 0xc0, !PT ;  /* 0x8000000005027812 */ /* 0x000fc800078ec0ff */
[----:B------:R-:W-:-:S04]  /*c000*/  SHF.R.U32.HI R3, RZ, 0x18, R2 ;  /* 0x00000018ff037819 */ /* 0x000fc80000011602 */
[----:B------:R-:W-:-:S04]  /*c010*/  LOP3.LUT R0, R0, R3, RZ, 0xfc, !PT ;  /* 0x0000000300007212 */ /* 0x000fc800078efcff */
[----:B------:R-:W-:-:S07]  /*c020*/  PRMT R8, R0, 0x7610, R8 ;  /* 0x0000761000087816 */ /* 0x000fce0000000008 */
.L_x_6813:
[----:B------:R-:W-:Y:S05]  /*c030*/  BSYNC B0 ;  /* 0x0000000000007941 */ /* 0x000fea0003800000 */
.L_x_6812:
[----:B------:R-:W-:Y:S01]  /*c040*/  STG.E.U8 desc[UR36][R16.64], R8 ;  /* 0x0000000810007986 */ /* 0x000fe2000c101124 */
[----:B------:R-:W-:Y:S05]  /*c050*/  EXIT ;  /* 0x000000000000794d */ /* 0x000fea0003800000 */
.L_x_6806:
        /* <DEDUP_REMOVED lines=22> */
.L_x_6789:
        /* <DEDUP_REMOVED lines=16> */
.L_x_6817:
[----:B------:R-:W-:Y:S05]  /*c2c0*/  EXIT ;  /* 0x000000000000794d */ /* 0x000fea0003800000 */
.L_x_6816:
[----:B------:R-:W-:-:S04]  /*c2d0*/  PRMT R2, R5, 0x9910, RZ ;  /* 0x0000991005027816 */ /* 0x000fc800000000ff */
[----:B------:R-:W-:-:S05]  /*c2e0*/  SHF.R.S32.HI R3, RZ, 0x1f, R2 ;  /* 0x0000001fff037819 */ /* 0x000fca0000011402 */
[----:B------:R-:W-:Y:S01]  /*c2f0*/  STG.E.64 desc[UR36][R16.64], R2 ;  /* 0x0000000210007986 */ /* 0x000fe2000c101b24 */
[----:B------:R-:W-:Y:S05]  /*c300*/  EXIT ;  /* 0x000000000000794d */ /* 0x000fea0003800000 */
.L_x_6815:
[----:B------:R-:W-:Y:S01]  /*c310*/  STG.E desc[UR36][R16.64], R5 ;  /* 0x0000000510007986 */ /* 0x000fe2000c101924 */
[----:B------:R-:W-:Y:S05]  /*c320*/  EXIT ;  /* 0x000000000000794d */ /* 0x000fea0003800000 */
.L_x_6818:
        /* <DEDUP_REMOVED lines=13> */
.L_x_36186:


//--------------------- .text._ZN2at6native27unrolled_elementwise_kernelIZZZNS0_21clamp_max_kernel_cudaERNS_18TensorIteratorBaseERKN3c106ScalarEENKUlvE_clEvENKUlvE3_clEvEUlsE_St5arrayIPcLm2EELi4E23TrivialOffsetCalculatorILi1EjESF_NS0_6memory12LoadWithCastILi1EEENSG_13StoreWithCastILi1EEEEEviT_T0_T2_T3_T4_T5_ --------------------------
	.section	.text._ZN2at6native27unrolled_elementwise_kernelIZZZNS0_21clamp_max_kernel_cudaERNS_18TensorIteratorBaseERKN3c106ScalarEENKUlvE_clEvENKUlvE3_clEvEUlsE_St5arrayIPcLm2EELi4E23TrivialOffsetCalculatorILi1EjESF_NS0_6memory12LoadWithCastILi1EEENSG_13StoreWithCastILi1EEEEEviT_T0_T2_T3_T4_T5_,"ax",@progbits
	.align	128
        .global         _ZN2at6native27unrolled_elementwise_kernelIZZZNS0_21clamp_max_kernel_cudaERNS_18TensorIteratorBaseERKN3c106ScalarEENKUlvE_clEvENKUlvE3_clEvEUlsE_St5arrayIPcLm2EELi4E23TrivialOffsetCalculatorILi1EjESF_NS0_6memory12LoadWithCastILi1EEENSG_13StoreWithCastILi1EEEEEviT_T0_T2_T3_T4_T5_
        .type           _ZN2at6native27unrolled_elementwise_kernelIZZZNS0_21clamp_max_kernel_cudaERNS_18TensorIteratorBaseERKN3c106ScalarEENKUlvE_clEvENKUlvE3_clEvEUlsE_St5arrayIPcLm2EELi4E23TrivialOffsetCalculatorILi1EjESF_NS0_6memory12LoadWithCastILi1EEENSG_13StoreWithCastILi1EEEEEviT_T0_T2_T3_T4_T5_,@function
        .size           _ZN2at6native27unrolled_elementwise_kernelIZZZNS0_21clamp_max_kernel_cudaERNS_18TensorIteratorBaseERKN3c106ScalarEENKUlvE_clEvENKUlvE3_clEvEUlsE_St5arrayIPcLm2EELi4E23TrivialOffsetCalculatorILi1EjESF_NS0_6memory12LoadWithCastILi1EEENSG_13StoreWithCastILi1EEEEEviT_T0_T2_T3_T4_T5_,(.L_x_36187 - _ZN2at6native27unrolled_elementwise_kernelIZZZNS0_21clamp_max_kernel_cudaERNS_18TensorIteratorBaseERKN3c106ScalarEENKUlvE_clEvENKUlvE3_clEvEUlsE_St5arrayIPcLm2EELi4E23TrivialOffsetCalculatorILi1EjESF_NS0_6memory12LoadWithCastILi1EEENSG_13StoreWithCastILi1EEEEEviT_T0_T2_T3_T4_T5_)
        .other          _ZN2at6native27unrolled_elementwise_kernelIZZZNS0_21clamp_max_kernel_cudaERNS_18TensorIteratorBaseERKN3c106ScalarEENKUlvE_clEvENKUlvE3_clEvEUlsE_St5arrayIPcLm2EELi4E23TrivialOffsetCalculatorILi1EjESF_NS0_6memory12LoadWithCastILi1EEENSG_13StoreWithCastILi1EEEEEviT_T0_T2_T3_T4_T5_,@"STO_CUDA_ENTRY STV_DEFAULT"
_ZN2at6native27unrolled_elementwise_kernelIZZZNS0_21clamp_max_kernel_cudaERNS_18TensorIteratorBaseERKN3c106ScalarEENKUlvE_clEvENKUlvE3_clEvEUlsE_St5arrayIPcLm2EELi4E23TrivialOffsetCalculatorILi1EjESF_NS0_6memory12LoadWithCastILi1EEENSG_13StoreWithCastILi1EEEEEviT_T0_T2_T3_T4_T5_:
.text._ZN2at6native27unrolled_elementwise_kernelIZZZNS0_21clamp_max_kernel_cudaERNS_18TensorIteratorBaseERKN3c106ScalarEENKUlvE_clEvENKUlvE3_clEvEUlsE_St5arrayIPcLm2EELi4E23TrivialOffsetCalculatorILi1EjESF_NS0_6memory12LoadWithCastILi1EEENSG_13StoreWithCastILi1EEEEEviT_T0_T2_T3_T4_T5_:
        /* <DEDUP_REMOVED lines=31> */
.L_x_6824:
[----:B------:R3:W5:Y:S01]  /*01f0*/  LDG.E.U8 R17, desc[UR36][R2.64] ;  /* 0x0000002402117981 */ /* 0x000762000c1e1100 */
[----:B------:R-:W-:Y:S05]  /*0200*/  BRA `(.L_x_6826) ;  /* 0x0000000c00587947 */ /* 0x000fea0003800000 */
.L_x_6823:
        /* <DEDUP_REMOVED lines=8> */
.L_x_6828:
[----:B------:R1:W5:Y:S01]  /*0290*/  LDG.E.U16 R17, desc[UR36][R2.64] ;  /* 0x0000002402117981 */ /* 0x000362000c1e1500 */
[----:B------:R-:W-:Y:S05]  /*02a0*/  BRA `(.L_x_6826) ;  /* 0x0000000c00307947 */ /* 0x000fea0003800000 */
.L_x_6827:
[----:B------:R2:W5:Y:S01]  /*02b0*/  LDG.E.U16 R17, desc[UR36][R2.64] ;  /* 0x0000002402117981 */ /* 0x000562000c1e1500 */
[----:B------:R-:W-:Y:S05]  /*02c0*/  BRA `(.L_x_6826) ;  /* 0x0000000c00287947 */ /* 0x000fea0003800000 */
.L_x_6822:
        /* <DEDUP_REMOVED lines=9> */
.L_x_6830:
[----:B------:R-:W2:Y:S02]  /*0360*/  LDG.E.U16 R0, desc[UR36][R2.64] ;  /* 0x0000002402007981 */ /* 0x000ea4000c1e1500 */
[----:B--2---:R-:W-:-:S06]  /*0370*/  HADD2.F32 R0, -RZ, R0.H0_H0 ;  /* 0x20000000ff007230 */ /* 0x004fcc0000004100 */
[----:B------:R-:W0:Y:S02]  /*0380*/  F2I.FTZ.TRUNC.NTZ R0, R0 ;  /* 0x0000000000007305 */ /* 0x000e24000021f100 */
[----:B0-----:R-:W-:Y:S01]  /*0390*/  PRMT R17, R0, 0x7610, R17 ;  /* 0x0000761000117816 */ /* 0x001fe20000000011 */
[----:B------:R-:W-:Y:S06]  /*03a0*/  BRA `(.L_x_6826) ;  /* 0x0000000800f07947 */ /* 0x000fec0003800000 */
.L_x_6829:
        /* <DEDUP_REMOVED lines=9> */
.L_x_6832:
[----:B------:R-:W2:Y:S02]  /*0440*/  LDG.E.U16 R2, desc[UR36][R2.64] ;  /* 0x0000002402027981 */ /* 0x000ea4000c1e1500 */
[----:B--2---:R-:W-:-:S06]  /*0450*/  HADD2.F32 R0, -RZ, R2.H0_H0 ;  /* 0x20000002ff007230 */ /* 0x004fcc0000004100 */
[----:B------:R-:W0:Y:S02]  /*0460*/  F2I.FTZ.TRUNC.NTZ R0, R0 ;  /* 0x0000000000007305 */ /* 0x000e24000021f100 */
[----:B0-----:R-:W-:Y:S01]  /*0470*/  PRMT R17, R0, 0x7610, R17 ;  /* 0x0000761000117816 */ /* 0x001fe20000000011 */
[----:B------:R-:W-:Y:S06]  /*0480*/  BRA `(.L_x_6826) ;  /* 0x0000000800b87947 */ /* 0x000fec0003800000 */
.L_x_6831:
[----:B------:R-:W2:Y:S02]  /*0490*/  LDG.E.64 R2, desc[UR36][R2.64] ;  /* 0x0000002402027981 */ /* 0x000ea4000c1e1b00 */
[----:B--2---:R0:W1:Y:S01]  /*04a0*/  F2I.F64.TRUNC R17, R2 ;  /* 0x0000000200117311 */ /* 0x004062000030d100 */
[----:B------:R-:W-:Y:S05]  /*04b0*/  BRA `(.L_x_6826) ;  /* 0x0000000800ac7947 */ /* 0x000fea0003800000 */
.L_x_6821:
        /* <DEDUP_REMOVED lines=12> */
.L_x_6835:
[----:B------:R-:W2:Y:S02]  /*0580*/  LDG.E.64 R2, desc[UR36][R2.64] ;  /* 0x0000002402027981 */ /* 0x000ea4000c1e1b00 */
[----:B--2---:R0:W1:Y:S01]  /*0590*/  F2I.F64.TRUNC R17, R2 ;  /* 0x0000000200117311 */ /* 0x004062000030d100 */
[----:B------:R-:W-:Y:S05]  /*05a0*/  BRA `(.L_x_6826) ;  /* 0x0000000800707947 */ /* 0x000fea0003800000 */
.L_x_6834:
        /* <DEDUP_REMOVED lines=28> */
.L_x_6837:
[----:B------:R-:W2:Y:S02]  /*0770*/  LDG.E.U8 R3, desc[UR36][R2.64] ;  /* 0x0000002402037981 */ /* 0x000ea4000c1e1100 */
        /* <DEDUP_REMOVED lines=15> */
.L_x_6836:
[----:B------:R-:W2:Y:S02]  /*0870*/  LDG.E.U16 R0, desc[UR36][R2.64] ;  /* 0x0000002402007981 */ /* 0x000ea4000c1e1500 */
[----:B--2---:R-:W-:-:S06]  /*0880*/  IMAD.U32 R0, R0, 0x10000, RZ ;  /* 0x0001000000007824 */ /* 0x004fcc00078e00ff */
[----:B------:R-:W0:Y:S02]  /*0890*/  F2I.FTZ.TRUNC.NTZ R0, R0 ;  /* 0x0000000000007305 */ /* 0x000e24000021f100 */
[----:B0-----:R-:W-:Y:S01]  /*08a0*/  PRMT R17, R0, 0x7610, R17 ;  /* 0x0000761000117816 */ /* 0x001fe20000000011 */
[----:B------:R-:W-:Y:S06]  /*08b0*/  BRA `(.L_x_6826) ;  /* 0x0000000400ac7947 */ /* 0x000fec0003800000 */
.L_x_6833:
        /* <DEDUP_REMOVED lines=10> */
.L_x_6840:
        /* <DEDUP_REMOVED lines=21> */
.L_x_6844:
[----:B------:R-:W-:Y:S05]  /*0ab0*/  BSYNC B1 ;  /* 0x0000000000017941 */ /* 0x000fea0003800000 */
.L_x_6843:
[----:B------:R-:W-:Y:S01]  /*0ac0*/  LEA R3, R0, 0x3b800000, 0x17 ;  /* 0x3b80000000037811 */ /* 0x000fe200078eb8ff */
[----:B------:R-:W-:-:S05]  /*0ad0*/  IMAD.SHL.U32 R0, R2, 0x100000, RZ ;  /* 0x0010000002007824 */ /* 0x000fca00078e00ff */
[----:B------:R-:W-:-:S07]  /*0ae0*/  LOP3.LUT R0, R3, R0, R4, 0xfe, !PT ;  /* 0x0000000003007212 */ /* 0x000fce00078efe04 */
.L_x_6842:
[----:B------:R-:W-:Y:S05]  /*0af0*/  BSYNC B0 ;  /* 0x0000000000007941 */ /* 0x000fea0003800000 */
.L_x_6841:
[----:B------:R-:W0:Y:S02]  /*0b00*/  F2I.FTZ.TRUNC.NTZ R0, R0 ;  /* 0x0000000000007305 */ /* 0x000e24000021f100 */
[----:B0-----:R-:W-:Y:S01]  /*0b10*/  PRMT R17, R0, 0x7610, R17 ;  /* 0x0000761000117816 */ /* 0x001fe20000000011 */
[----:B------:R-:W-:Y:S06]  /*0b20*/  BRA `(.L_x_6826) ;  /* 0x0000000400107947 */ /* 0x000fec0003800000 */
.L_x_6839:
        /* <DEDUP_REMOVED lines=21> */
.L_x_6848:
[----:B------:R-:W-:Y:S05]  /*0c80*/  BSYNC B1 ;  /* 0x0000000000017941 */ /* 0x000fea0003800000 */
.L_x_6847:
[----:B------:R-:W-:Y:S01]  /*0c90*/  LEA R3, R0, 0x37800000, 0x17 ;  /* 0x3780000000037811 */ /* 0x000fe200078eb8ff */
[----:B------:R-:W-:-:S05]  /*0ca0*/  IMAD.SHL.U32 R0, R2, 0x200000, RZ ;  /* 0x0020000002007824 */ /* 0x000fca00078e00ff */
[----:B------:R-:W-:-:S07]  /*0cb0*/  LOP3.LUT R0, R3, R0, R4, 0xfe, !PT ;  /* 0x0000000003007212 */ /* 0x000fce00078efe04 */
.L_x_6846:
[----:B------:R-:W-:Y:S05]  /*0cc0*/  BSYNC B0 ;  /* 0x0000000000007941 */ /* 0x000fea0003800000 */
.L_x_6845:
[----:B------:R-:W0:Y:S02]  /*0cd0*/  F2I.FTZ.TRUNC.NTZ R0, R0 ;  /* 0x0000000000007305 */ /* 0x000e24000021f100 */
[----:B0-----:R-:W-:Y:S01]  /*0ce0*/  PRMT R17, R0, 0x7610, R17 ;  /* 0x0000761000117816 */ /* 0x001fe20000000011 */
[----:B------:R-:W-:Y:S06]  /*0cf0*/  BRA `(.L_x_6826) ;  /* 0x00000000009c7947 */ /* 0x000fec0003800000 */
.L_x_6838:
        /* <DEDUP_REMOVED lines=14> */
.L_x_6852:
[----:B------:R-:W-:Y:S05]  /*0de0*/  BSYNC B0 ;  /* 0x0000000000007941 */ /* 0x000fea0003800000 */
.L_x_6851:
[----:B------:R-:W0:Y:S02]  /*0df0*/  F2I.FTZ.TRUNC.NTZ R0, R0 ;  /* 0x0000000000007305 */ /* 0x000e24000021f100 */
[----:B0-----:R-:W-:Y:S01]  /*0e00*/  PRMT R17, R0, 0x7610, R17 ;  /* 0x0000761000117816 */ /* 0x001fe20000000011 */
[----:B------:R-:W-:Y:S06]  /*0e10*/  BRA `(.L_x_6826) ;  /* 0x0000000000547947 */ /* 0x000fec0003800000 */
.L_x_6825:
        /* <DEDUP_REMOVED lines=16> */
.L_x_6853:
[----:B------:R-:W-:Y:S01]  /*0f20*/  PRMT R17, RZ, 0x7610, R17 ;  /* 0x00007610ff117816 */ /* 0x000fe20000000011 */
[----:B------:R-:W-:Y:S06]  /*0f30*/  BRA `(.L_x_6826) ;  /* 0x00000000000c7947 */ /* 0x000fec0003800000 */
.L_x_6850:
[----:B------:R0:W5:Y:S01]  /*0f40*/  LDG.E.U16 R17, desc[UR36][R2.64] ;  /* 0x0000002402117981 */ /* 0x000162000c1e1500 */
[----:B------:R-:W-:Y:S05]  /*0f50*/  BRA `(.L_x_6826) ;  /* 0x0000000000047947 */ /* 0x000fea0003800000 */
.L_x_6849:
[----:B------:R0:W5:Y:S02]  /*0f60*/  LDG.E.U16 R17, desc[UR36][R2.64] ;  /* 0x0000002402117981 */ /* 0x000164000c1e1500 */
.L_x_6826:
[----:B------:R-:W2:Y:S02]  /*0f70*/  S2R R19, SR_TID.X ;  /* 0x0000000000137919 */ /* 0x000ea40000002100 */
[----:B--2---:R-:W-:-:S07]  /*0f80*/  VIADD R19, R19, 0x80 ;  /* 0x0000008013137836 */ /* 0x004fce0000000000 */
.L_x_6820:
[----:B------:R-:W-:Y:S05]  /*0f90*/  BSYNC B6 ;  /* 0x0000000000067941 */ /* 0x000fea0003800000 */
.L_x_6819:
        /* <DEDUP_REMOVED lines=23> */
.L_x_6859:
[----:B------:R0:W5:Y:S01]  /*1110*/  LDG.E.U8 R18, desc[UR36][R2.64] ;  /* 0x0000002402127981 */ /* 0x000162000c1e1100 */
[----:B------:R-:W-:Y:S05]  /*1120*/  BRA `(.L_x_6861) ;  /* 0x0000000c00547947 */ /* 0x000fea0003800000 */
.L_x_6858:
        /* <DEDUP_REMOVED lines=8> */
.L_x_6863:
[----:B------:R0:W5:Y:S01]  /*11b0*/  LDG.E.U16 R18, desc[UR36][R2.64] ;  /* 0x0000002402127981 */ /* 0x000162000c1e1500 */
[----:B------:R-:W-:Y:S05]  /*11c0*/  BRA `(.L_x_6861) ;  /* 0x0000000c002c7947 */ /* 0x000fea0003800000 */
.L_x_6862:
[----:B------:R0:W5:Y:S01]  /*11d0*/  LDG.E.U16 R18, desc[UR36][R2.64] ;  /* 0x0000002402127981 */ /* 0x000162000c1e1500 */
[----:B------:R-:W-:Y:S05]  /*11e0*/  BRA `(.L_x_6861) ;  /* 0x0000000c00247947 */ /* 0x000fea0003800000 */
.L_x_6857:
        /* <DEDUP_REMOVED lines=9> */
.L_x_6865:
[----:B------:R-:W2:Y:S02]  /*1280*/  LDG.E.U16 R0, desc[UR36][R2.64] ;  /* 0x0000002402007981 */ /* 0x000ea4000c1e1500 */
[----:B--2---:R-:W-:-:S06]  /*1290*/  HADD2.F32 R0, -RZ, R0.H0_H0 ;  /* 0x20000000ff007230 */ /* 0x004fcc0000004100 */
[----:B------:R-:W0:Y:S02]  /*12a0*/  F2I.FTZ.TRUNC.NTZ R0, R0 ;  /* 0x0000000000007305 */ /* 0x000e24000021f100 */
[----:B0-----:R-:W-:Y:S01]  /*12b0*/  PRMT R18, R0, 0x7610, R18 ;  /* 0x0000761000127816 */ /* 0x001fe20000000012 */
[----:B------:R-:W-:Y:S06]  /*12c0*/  BRA `(.L_x_6861) ;  /* 0x0000000800ec7947 */ /* 0x000fec0003800000 */
.L_x_6864:
        /* <DEDUP_REMOVED lines=9> */
.L_x_6867:
[----:B------:R-:W2:Y:S02]  /*1360*/  LDG.E.U16 R2, desc[UR36][R2.64] ;  /* 0x0000002402027981 */ /* 0x000ea4000c1e1500 */
[----:B--2---:R-:W-:-:S06]  /*1370*/  HADD2.F32 R0, -RZ, R2.H0_H0 ;  /* 0x20000002ff007230 */ /* 0x004fcc0000004100 */
[----:B------:R-:W0:Y:S02]  /*1380*/  F2I.FTZ.TRUNC.NTZ R0, R0 ;  /* 0x0000000000007305 */ /* 0x000e24000021f100 */
[----:B0-----:R-:W-:Y:S01]  /*1390*/  PRMT R18, R0, 0x7610, R18 ;  /* 0x0000761000127816 */ /* 0x001fe20000000012 */
[----:B------:R-:W-:Y:S06]  /*13a0*/  BRA `(.L_x_6861) ;  /* 0x0000000800b47947 */ /* 0x000fec0003800000 */
.L_x_6866:
[----:B------:R-:W2:Y:S02]  /*13b0*/  LDG.E.64 R2, desc[UR36][R2.64] ;  /* 0x0000002402027981 */ /* 0x000ea4000c1e1b00 */
[----:B--2---:R0:W1:Y:S01]  /*13c0*/  F2I.F64.TRUNC R18, R2 ;  /* 0x0000000200127311 */ /* 0x004062000030d100 */
[----:B------:R-:W-:Y:S05]  /*13d0*/  BRA `(.L_x_6861) ;  /* 0x0000000800a87947 */ /* 0x000fea0003800000 */
.L_x_6856:
        /* <DEDUP_REMOVED lines=12> */
.L_x_6870:
[----:B------:R-:W2:Y:S02]  /*14a0*/  LDG.E.64 R2, desc[UR36][R2.64] ;  /* 0x0000002402027981 */ /* 0x000ea4000c1e1b00 */
[----:B--2---:R0:W1:Y:S01]  /*14b0*/  F2I.F64.TRUNC R18, R2 ;  /* 0x0000000200127311 */ /* 0x004062000030d100 */
[----:B------:R-:W-:Y:S05]  /*14c0*/  BRA `(.L_x_6861) ;  /* 0x00000008006c7947 */ /* 0x000fea0003800000 */
.L_x_6869:
        /* <DEDUP_REMOVED lines=28> */
.L_x_6872:
        /* <DEDUP_REMOVED lines=15> */
.L_x_6871:
[----:B------:R-:W2:Y:S02]  /*1780*/  LDG.E.U16 R0, desc[UR36][R2.64] ;  /* 0x0000002402007981 */ /* 0x000ea4000c1e1500 */
[----:B--2---:R-:W-:-:S06]  /*1790*/  IMAD.U32 R0, R0, 0x10000, RZ ;  /* 0x0001000000007824 */ /* 0x004fcc00078e00ff */
[----:B------:R-:W0:Y:S02]  /*17a0*/  F2I.FTZ.TRUNC.NTZ R0, R0 ;  /* 0x0000000000007305 */ /* 0x000e24000021f100 */
[----:B0-----:R-:W-:Y:S01]  /*17b0*/  PRMT R18, R0, 0x7610, R18 ;  /* 0x0000761000127816 */ /* 0x001fe20000000012 */
[----:B------:R-:W-:Y:S06]  /*17c0*/  BRA `(.L_x_6861) ;  /* 0x0000000400ac7947 */ /* 0x000fec0003800000 */
.L_x_6868:
        /* <DEDUP_REMOVED lines=10> */
.L_x_6875:
        /* <DEDUP_REMOVED lines=21> */
.L_x_6879:
[----:B------:R-:W-:Y:S05]  /*19c0*/  BSYNC B1 ;  /* 0x0000000000017941 */ /* 0x000fea0003800000 */
.L_x_6878:
[----:B------:R-:W-:Y:S01]  /*19d0*/  LEA R3, R0, 0x3b800000, 0x17 ;  /* 0x3b80000000037811 */ /* 0x000fe200078eb8ff */
[----:B------:R-:W-:-:S05]  /*19e0*/  IMAD.SHL.U32 R0, R2, 0x100000, RZ ;  /* 0x0010000002007824 */ /* 0x000fca00078e00ff */
[----:B------:R-:W-:-:S07]  /*19f0*/  LOP3.LUT R0, R3, R0, R4, 0xfe, !PT ;  /* 0x0000000003007212 */ /* 0x000fce00078efe04 */
.L_x_6877:
[----:B------:R-:W-:Y:S05]  /*1a00*/  BSYNC B0 ;  /* 0x0000000000007941 */ /* 0x000fea0003800000 */
.L_x_6876:
[----:B------:R-:W0:Y:S02]  /*1a10*/  F2I.FTZ.TRUNC.NTZ R0, R0 ;  /* 0x0000000000007305 */ /* 0x000e24000021f100 */
[----:B0-----:R-:W-:Y:S01]  /*1a20*/  PRMT R18, R0, 0x7610, R18 ;  /* 0x0000761000127816 */ /* 0x001fe20000000012 */
[----:B------:R-:W-:Y:S06]  /*1a30*/  BRA `(.L_x_6861) ;  /* 0x0000000400107947 */ /* 0x000fec0003800000 */
.L_x_6874:
        /* <DEDUP_REMOVED lines=21> */
.L_x_6883:
[----:B------:R-:W-:Y:S05]  /*1b90*/  BSYNC B1 ;  /* 0x0000000000017941 */ /* 0x000fea0003800000 */
.L_x_6882:
[----:B------:R-:W-:Y:S01]  /*1ba0*/  LEA R3, R0, 0x37800000, 0x17 ;  /* 0x3780000000037811 */ /* 0x000fe200078eb8ff */
[----:B------:R-:W-:-:S05]  /*1bb0*/  IMAD.SHL.U32 R0, R2, 0x200000, RZ ;  /* 0x0020000002007824 */ /* 0x000fca00078e00ff */
[----:B------:R-:W-:-:S07]  /*1bc0*/  LOP3.LUT R0, R3, R0, R4, 0xfe, !PT ;  /* 0x0000000003007212 */ /* 0x000fce00078efe04 */
.L_x_6881:
[----:B------:R-:W-:Y:S05]  /*1bd0*/  BSYNC B0 ;  /* 0x0000000000007941 */ /* 0x000fea0003800000 */
.L_x_6880:
[----:B------:R-:W0:Y:S02]  /*1be0*/  F2I.FTZ.TRUNC.NTZ R0, R0 ;  /* 0x0000000000007305 */ /* 0x000e24000021f100 */
[----:B0-----:R-:W-:Y:S01]  /*1bf0*/  PRMT R18, R0, 0x7610, R18 ;  /* 0x0000761000127816 */ /* 0x001fe20000000012 */
[----:B------:R-:W-:Y:S06]  /*1c00*/  BRA `(.L_x_6861) ;  /* 0x00000000009c7947 */ /* 0x000fec0003800000 */
.L_x_6873:
        /* <DEDUP_REMOVED lines=14> */
.L_x_6887:
[----:B------:R-:W-:Y:S05]  /*1cf0*/  BSYNC B0 ;  /* 0x0000000000007941 */ /* 0x000fea0003800000 */
.L_x_6886:
[----:B------:R-:W0:Y:S02]  /*1d00*/  F2I.FTZ.TRUNC.NTZ R0, R0 ;  /* 0x0000000000007305 */ /* 0x000e24000021f100 */
[----:B0-----:R-:W-:Y:S01]  /*1d10*/  PRMT R18, R0, 0x7610, R18 ;  /* 0x0000761000127816 */ /* 0x001fe20000000012 */
[----:B------:R-:W-:Y:S06]  /*1d20*/  BRA `(.L_x_6861) ;  /* 0x0000000000547947 */ /* 0x000fec0003800000 */
.L_x_6860:
        /* <DEDUP_REMOVED lines=16> */
.L_x_6888:
[----:B------:R-:W-:Y:S01]  /*1e30*/  PRMT R18, RZ, 0x7610, R18 ;  /* 0x00007610ff127816 */ /* 0x000fe20000000012 */
[----:B------:R-:W-:Y:S06]  /*1e40*/  BRA `(.L_x_6861) ;  /* 0x00000000000c7947 */ /* 0x000fec0003800000 */
.L_x_6885:
[----:B------:R3:W5:Y:S01]  /*1e50*/  LDG.E.U16 R18, desc[UR36][R2.64] ;  /* 0x0000002402127981 */ /* 0x000762000c1e1500 */
[----:B------:R-:W-:Y:S05]  /*1e60*/  BRA `(.L_x_6861) ;  /* 0x0000000000047947 */ /* 0x000fea0003800000 */
.L_x_6884:
[----:B------:R2:W5:Y:S02]  /*1e70*/  LDG.E.U16 R18, desc[UR36][R2.64] ;  /* 0x0000002402127981 */ /* 0x000564000c1e1500 */
.L_x_6861:
[----:B------:R-:W-:-:S07]  /*1e80*/  VIADD R19, R19, 0x80 ;  /* 0x0000008013137836 */ /* 0x000fce0000000000 */
.L_x_6855:
[----:B------:R-:W-:Y:S05]  /*1e90*/  BSYNC B6 ;  /* 0x0000000000067941 */ /* 0x000fea0003800000 */
.L_x_6854:
[----:B------:R-:W-:Y:S01]  /*1ea0*/  ISETP.GE.AND P0, PT, R19, R22, PT ;  /* 0x000000161300720c */ /* 0x000fe20003f06270 */
[----:B------:R-:W-:Y:S01]  /*1eb0*/  BSSY B6, `(.L_x_6889) ;  /* 0x00000f0000067945 */ /* 0x000fe20003800000 */
[----:B------:R-:W-:Y:S02]  /*1ec0*/  PRMT R16, RZ, 0x7610, R16 ;  /* 0x00007610ff107816 */ /* 0x000fe40000000010 */
[----:B------:R-:W-:-:S09]  /*1ed0*/  PRMT R24, RZ, 0x7610, R24 ;  /* 0x00007610ff187816 */ /* 0x000fd20000000018 */
        /* <DEDUP_REMOVED lines=21> */
.L_x_6894:
[----:B------:R0:W5:Y:S01]  /*2030*/  LDG.E.U8 R24, desc[UR36][R2.64] ;  /* 0x0000002402187981 */ /* 0x000162000c1e1100 */
[----:B------:R-:W-:Y:S05]  /*2040*/  BRA `(.L_x_6896) ;  /* 0x0000000c00547947 */ /* 0x000fea0003800000 */
.L_x_6893:
        /* <DEDUP_REMOVED lines=8> */
.L_x_6898:
[----:B------:R0:W5:Y:S01]  /*20d0*/  LDG.E.U16 R24, desc[UR36][R2.64] ;  /* 0x0000002402187981 */ /* 0x000162000c1e1500 */
[----:B------:R-:W-:Y:S05]  /*20e0*/  BRA `(.L_x_6896) ;  /* 0x0000000c002c7947 */ /* 0x000fea0003800000 */
.L_x_6897:
[----:B------:R0:W5:Y:S01]  /*20f0*/  LDG.E.U16 R24, desc[UR36][R2.64] ;  /* 0x0000002402187981 */ /* 0x000162000c1e1500 */
[----:B------:R-:W-:Y:S05]  /*2100*/  BRA `(.L_x_6896) ;  /* 0x0000000c00247947 */ /* 0x000fea0003800000 */
.L_x_6892:
        /* <DEDUP_REMOVED lines=9> */
.L_x_6900:
[----:B------:R-:W2:Y:S02]  /*21a0*/  LDG.E.U16 R0, desc[UR36][R2.64] ;  /* 0x0000002402007981 */ /* 0x000ea4000c1e1500 */
[----:B--2---:R-:W-:-:S06]  /*21b0*/  HADD2.F32 R0, -RZ, R0.H0_H0 ;  /* 0x20000000ff007230 */ /* 0x004fcc0000004100 */
[----:B------:R-:W0:Y:S02]  /*21c0*/  F2I.FTZ.TRUNC.NTZ R0, R0 ;  /* 0x0000000000007305 */ /* 0x000e24000021f100 */
[----:B0-----:R-:W-:Y:S01]  /*21d0*/  PRMT R24, R0, 0x7610, R24 ;  /* 0x0000761000187816 */ /* 0x001fe20000000018 */
[----:B------:R-:W-:Y:S06]  /*21e0*/  BRA `(.L_x_6896) ;  /* 0x0000000800ec7947 */ /* 0x000fec0003800000 */
.L_x_6899:
        /* <DEDUP_REMOVED lines=9> */
.L_x_6902:
[----:B------:R-:W2:Y:S02]  /*2280*/  LDG.E.U16 R2, desc[UR36][R2.64] ;  /* 0x0000002402027981 */ /* 0x000ea4000c1e1500 */
[----:B--2---:R-:W-:-:S06]  /*2290*/  HADD2.F32 R0, -RZ, R2.H0_H0 ;  /* 0x20000002ff007230 */ /* 0x004fcc0000004100 */
[----:B------:R-:W0:Y:S02]  /*22a0*/  F2I.FTZ.TRUNC.NTZ R0, R0 ;  /* 0x0000000000007305 */ /* 0x000e24000021f100 */
[----:B0-----:R-:W-:Y:S01]  /*22b0*/  PRMT R24, R0, 0x7610, R24 ;  /* 0x0000761000187816 */ /* 0x001fe20000000018 */
[----:B------:R-:W-:Y:S06]  /*22c0*/  BRA `(.L_x_6896) ;  /* 0x0000000800b47947 */ /* 0x000fec0003800000 */
.L_x_6901:
[----:B------:R-:W2:Y:S02]  /*22d0*/  LDG.E.64 R2, desc[UR36][R2.64] ;  /* 0x0000002402027981 */ /* 0x000ea4000c1e1b00 */
[----:B--2---:R0:W1:Y:S01]  /*22e0*/  F2I.F64.TRUNC R24, R2 ;  /* 0x0000000200187311 */ /* 0x004062000030d100 */
[----:B------:R-:W-:Y:S05]  /*22f0*/  BRA `(.L_x_6896) ;  /* 0x0000000800a87947 */ /* 0x000fea0003800000 */
.L_x_6891:
        /* <DEDUP_REMOVED lines=12> */
.L_x_6905:
[----:B------:R-:W2:Y:S02]  /*23c0*/  LDG.E.64 R2, desc[UR36][R2.64] ;  /* 0x0000002402027981 */ /* 0x000ea4000c1e1b00 */
[----:B--2---:R3:W4:Y:S01]  /*23d0*/  F2I.F64.TRUNC R24, R2 ;  /* 0x0000000200187311 */ /* 0x004722000030d100 */
[----:B------:R-:W-:Y:S05]  /*23e0*/  BRA `(.L_x_6896) ;  /* 0x00000008006c7947 */ /* 0x000fea0003800000 */
.L_x_6904:
        /* <DEDUP_REMOVED lines=28> */
.L_x_6907:
        /* <DEDUP_REMOVED lines=15> */
.L_x_6906:
[----:B------:R-:W2:Y:S02]  /*26a0*/  LDG.E.U16 R0, desc[UR36][R2.64] ;  /* 0x0000002402007981 */ /* 0x000ea4000c1e1500 */
[----:B--2---:R-:W-:-:S06]  /*26b0*/  IMAD.U32 R0, R0, 0x10000, RZ ;  /* 0x0001000000007824 */ /* 0x004fcc00078e00ff */
[----:B------:R-:W0:Y:S02]  /*26c0*/  F2I.FTZ.TRUNC.NTZ R0, R0 ;  /* 0x0000000000007305 */ /* 0x000e24000021f100 */
[----:B0-----:R-:W-:Y:S01]  /*26d0*/  PRMT R24, R0, 0x7610, R24 ;  /* 0x0000761000187816 */ /* 0x001fe20000000018 */
[----:B------:R-:W-:Y:S06]  /*26e0*/  BRA `(.L_x_6896) ;  /* 0x0000000400ac7947 */ /* 0x000fec0003800000 */
.L_x_6903:
        /* <DEDUP_REMOVED lines=10> */
.L_x_6910:
        /* <DEDUP_REMOVED lines=21> */
.L_x_6914:
[----:B------:R-:W-:Y:S05]  /*28e0*/  BSYNC B1 ;  /* 0x0000000000017941 */ /* 0x000fea0003800000 */
.L_x_6913:
[----:B------:R-:W-:Y:S01]  /*28f0*/  LEA R3, R0, 0x3b800000, 0x17 ;  /* 0x3b80000000037811 */ /* 0x000fe200078eb8ff */
[----:B------:R-:W-:-:S05]  /*2900*/  IMAD.SHL.U32 R0, R2, 0x100000, RZ ;  /* 0x0010000002007824 */ /* 0x000fca00078e00ff */
[----:B------:R-:W-:-:S07]  /*2910*/  LOP3.LUT R0, R3, R0, R4, 0xfe, !PT ;  /* 0x0000000003007212 */ /* 0x000fce00078efe04 */
.L_x_6912:
[----:B------:R-:W-:Y:S05]  /*2920*/  BSYNC B0 ;  /* 0x0000000000007941 */ /* 0x000fea0003800000 */
.L_x_6911:
[----:B------:R-:W0:Y:S02]  /*2930*/  F2I.FTZ.TRUNC.NTZ R0, R0 ;  /* 0x0000000000007305 */ /* 0x000e24000021f100 */
[----:B0-----:R-:W-:Y:S01]  /*2940*/  PRMT R24, R0, 0x7610, R24 ;  /* 0x0000761000187816 */ /* 0x001fe20000000018 */
[----:B------:R-:W-:Y:S06]  /*2950*/  BRA `(.L_x_6896) ;  /* 0x0000000400107947 */ /* 0x000fec0003800000 */
.L_x_6909:
        /* <DEDUP_REMOVED lines=21> */
.L_x_6918:
[----:B------:R-:W-:Y:S05]  /*2ab0*/  BSYNC B1 ;  /* 0x0000000000017941 */ /* 0x000fea0003800000 */
.L_x_6917:
[----:B------:R-:W-:Y:S01]  /*2ac0*/  LEA R3, R0, 0x37800000, 0x17 ;  /* 0x3780000000037811 */ /* 0x000fe200078eb8ff */
[----:B------:R-:W-:-:S05]  /*2ad0*/  IMAD.SHL.U32 R0, R2, 0x200000, RZ ;  /* 0x0020000002007824 */ /* 0x000fca00078e00ff */
[----:B------:R-:W-:-:S07]  /*2ae0*/  LOP3.LUT R0, R3, R0, R4, 0xfe, !PT ;  /* 0x0000000003007212 */ /* 0x000fce00078efe04 */
.L_x_6916:
[----:B------:R-:W-:Y:S05]  /*2af0*/  BSYNC B0 ;  /* 0x0000000000007941 */ /* 0x000fea0003800000 */
.L_x_6915:
[----:B------:R-:W0:Y:S02]  /*2b00*/  F2I.FTZ.TRUNC.NTZ R0, R0 ;  /* 0x0000000000007305 */ /* 0x000e24000021f100 */
[----:B0-----:R-:W-:Y:S01]  /*2b10*/  PRMT R24, R0, 0x7610, R24 ;  /* 0x0000761000187816 */ /* 0x001fe20000000018 */
[----:B------:R-:W-:Y:S06]  /*2b20*/  BRA `(.L_x_6896) ;  /* 0x00000000009c7947 */ /* 0x000fec0003800000 */
.L_x_6908:
        /* <DEDUP_REMOVED lines=14> */
.L_x_6922:
[----:B------:R-:W-:Y:S05]  /*2c10*/  BSYNC B0 ;  /* 0x0000000000007941 */ /* 0x000fea0003800000 */
.L_x_6921:
[----:B------:R-:W0:Y:S02]  /*2c20*/  F2I.FTZ.TRUNC.NTZ R0, R0 ;  /* 0x0000000000007305 */ /* 0x000e24000021f100 */
[----:B0-----:R-:W-:Y:S01]  /*2c30*/  PRMT R24, R0, 0x7610, R24 ;  /* 0x0000761000187816 */ /* 0x001fe20000000018 */
[----:B------:R-:W-:Y:S06]  /*2c40*/  BRA `(.L_x_6896) ;  /* 0x0000000000547947 */ /* 0x000fec0003800000 */
.L_x_6895:
        /* <DEDUP_REMOVED lines=16> */
.L_x_6923:
[----:B------:R-:W-:Y:S01]  /*2d50*/  PRMT R24, RZ, 0x7610, R24 ;  /* 0x00007610ff187816 */ /* 0x000fe20000000018 */
[----:B------:R-:W-:Y:S06]  /*2d60*/  BRA `(.L_x_6896) ;  /* 0x00000000000c7947 */ /* 0x000fec0003800000 */
.L_x_6920:
[----:B------:R2:W5:Y:S01]  /*2d70*/  LDG.E.U16 R24, desc[UR36][R2.64] ;  /* 0x0000002402187981 */ /* 0x000562000c1e1500 */
[----:B------:R-:W-:Y:S05]  /*2d80*/  BRA `(.L_x_6896) ;  /* 0x0000000000047947 */ /* 0x000fea0003800000 */
.L_x_6919:
[----:B------:R1:W5:Y:S02]  /*2d90*/  LDG.E.U16 R24, desc[UR36][R2.64] ;  /* 0x0000002402187981 */ /* 0x000364000c1e1500 */
.L_x_6896:
[----:B------:R-:W-:-:S07]  /*2da0*/  VIADD R19, R19, 0x80 ;  /* 0x0000008013137836 */ /* 0x000fce0000000000 */
.L_x_6890:
[----:B------:R-:W-:Y:S05]  /*2db0*/  BSYNC B6 ;  /* 0x0000000000067941 */ /* 0x000fea0003800000 */
.L_x_6889:
[----:B------:R-:W-:Y:S01]  /*2dc0*/  ISETP.GE.AND P0, PT, R19, R22, PT ;  /* 0x000000161300720c */ /* 0x000fe20003f06270 */
[----:B------:R-:W-:-:S12]  /*2dd0*/  BSSY B6, `(.L_x_6924) ;  /* 0x00000eb000067945 */ /* 0x000fd80003800000 */
[----:B------:R-:W-:Y:S05]  /*2de0*/  @P0 BRA `(.L_x_6925) ;  /* 0x0000000c00a40947 */ /* 0x000fea0003800000 */
        /* <DEDUP_REMOVED lines=19> */
.L_x_6929:
[----:B------:R0:W5:Y:S01]  /*2f20*/  LDG.E.U8 R16, desc[UR36][R2.64] ;  /* 0x0000002402107981 */ /* 0x000162000c1e1100 */
[----:B------:R-:W-:Y:S05]  /*2f30*/  BRA `(.L_x_6925) ;  /* 0x0000000c00507947 */ /* 0x000fea0003800000 */
.L_x_6928:
        /* <DEDUP_REMOVED lines=8> */
.L_x_6932:
[----:B------:R0:W5:Y:S01]  /*2fc0*/  LDG.E.U16 R16, desc[UR36][R2.64] ;  /* 0x0000002402107981 */ /* 0x000162000c1e1500 */
[----:B------:R-:W-:Y:S05]  /*2fd0*/  BRA `(.L_x_6925) ;  /* 0x0000000c00287947 */ /* 0x000fea0003800000 */
.L_x_6931:
[----:B------:R0:W5:Y:S01]  /*2fe0*/  LDG.E.U16 R16, desc[UR36][R2.64] ;  /* 0x0000002402107981 */ /* 0x000162000c1e1500 */
[----:B------:R-:W-:Y:S05]  /*2ff0*/  BRA `(.L_x_6925) ;  /* 0x0000000c00207947 */ /* 0x000fea0003800000 */
.L_x_6927:
        /* <DEDUP_REMOVED lines=9> */
.L_x_6934:
[----:B------:R-:W2:Y:S02]  /*3090*/  LDG.E.U16 R0, desc[UR36][R2.64] ;  /* 0x0000002402007981 */ /* 0x000ea4000c1e1500 */
[----:B--2---:R-:W-:-:S06]  /*30a0*/  HADD2.F32 R0, -RZ, R0.H0_H0 ;  /* 0x20000000ff007230 */ /* 0x004fcc0000004100 */
[----:B------:R-:W0:Y:S02]  /*30b0*/  F2I.FTZ.TRUNC.NTZ R0, R0 ;  /* 0x0000000000007305 */ /* 0x000e24000021f100 */
[----:B0-----:R-:W-:Y:S01]  /*30c0*/  PRMT R16, R0, 0x7610, R16 ;  /* 0x0000761000107816 */ /* 0x001fe20000000010 */
[----:B------:R-:W-:Y:S06]  /*30d0*/  BRA `(.L_x_6925) ;  /* 0x0000000800e87947 */ /* 0x000fec0003800000 */
.L_x_6933:
        /* <DEDUP_REMOVED lines=9> */
.L_x_6936:
[----:B------:R-:W2:Y:S02]  /*3170*/  LDG.E.U16 R2, desc[UR36][R2.64] ;  /* 0x0000002402027981 */ /* 0x000ea4000c1e1500 */
[----:B--2---:R-:W-:-:S06]  /*3180*/  HADD2.F32 R0, -RZ, R2.H0_H0 ;  /* 0x20000002ff007230 */ /* 0x004fcc0000004100 */
[----:B------:R-:W0:Y:S02]  /*3190*/  F2I.FTZ.TRUNC.NTZ R0, R0 ;  /* 0x0000000000007305 */ /* 0x000e24000021f100 */
[----:B0-----:R-:W-:Y:S01]  /*31a0*/  PRMT R16, R0, 0x7610, R16 ;  /* 0x0000761000107816 */ /* 0x001fe20000000010 */
[----:B------:R-:W-:Y:S06]  /*31b0*/  BRA `(.L_x_6925) ;  /* 0x0000000800b07947 */ /* 0x000fec0003800000 */
.L_x_6935:
[----:B------:R-:W2:Y:S02]  /*31c0*/  LDG.E.64 R2, desc[UR36][R2.64] ;  /* 0x0000002402027981 */ /* 0x000ea4000c1e1b00 */
[----:B--2---:R0:W1:Y:S01]  /*31d0*/  F2I.F64.TRUNC R16, R2 ;  /* 0x0000000200107311 */ /* 0x004062000030d100 */
[----:B------:R-:W-:Y:S05]  /*31e0*/  BRA `(.L_x_6925) ;  /* 0x0000000800a47947 */ /* 0x000fea0003800000 */
.L_x_6926:
        /* <DEDUP_REMOVED lines=12> */
.L_x_6939:
[----:B------:R-:W2:Y:S02]  /*32b0*/  LDG.E.64 R2, desc[UR36][R2.64] ;  /* 0x0000002402027981 */ /* 0x000ea4000c1e1b00 */
[----:B--2---:R0:W1:Y:S01]  /*32c0*/  F2I.F64.TRUNC R16, R2 ;  /* 0x0000000200107311 */ /* 0x004062000030d100 */
[----:B------:R-:W-:Y:S05]  /*32d0*/  BRA `(.L_x_6925) ;  /* 0x0000000800687947 */ /* 0x000fea0003800000 */
.L_x_6938:
        /* <DEDUP_REMOVED lines=28> */
.L_x_6941:
        /* <DEDUP_REMOVED lines=15> */
.L_x_6940:
[----:B------:R-:W2:Y:S02]  /*3590*/  LDG.E.U16 R0, desc[UR36][R2.64] ;  /* 0x0000002402007981 */ /* 0x000ea4000c1e1500 */
[----:B--2---:R-:W-:-:S06]  /*35a0*/  IMAD.U32 R0, R0, 0x10000, RZ ;  /* 0x0001000000007824 */ /* 0x004fcc00078e00ff */
[----:B------:R-:W0:Y:S02]  /*35b0*/  F2I.FTZ.TRUNC.NTZ R0, R0 ;  /* 0x0000000000007305 */ /* 0x000e24000021f100 */
[----:B0-----:R-:W-:Y:S01]  /*35c0*/  PRMT R16, R0, 0x7610, R16 ;  /* 0x0000761000107816 */ /* 0x001fe20000000010 */
[----:B------:R-:W-:Y:S06]  /*35d0*/  BRA `(.L_x_6925) ;  /* 0x0000000400a87947 */ /* 0x000fec0003800000 */
.L_x_6937:
        /* <DEDUP_REMOVED lines=10> */
.L_x_6944:
        /* <DEDUP_REMOVED lines=21> */
.L_x_6948:
[----:B------:R-:W-:Y:S05]  /*37d0*/  BSYNC B1 ;  /* 0x0000000000017941 */ /* 0x000fea0003800000 */
.L_x_6947:
[----:B------:R-:W-:Y:S01]  /*37e0*/  LEA R3, R0, 0x3b800000, 0x17 ;  /* 0x3b80000000037811 */ /* 0x000fe200078eb8ff */
[----:B------:R-:W-:-:S05]  /*37f0*/  IMAD.SHL.U32 R0, R2, 0x100000, RZ ;  /* 0x0010000002007824 */ /* 0x000fca00078e00ff */
[----:B------:R-:W-:-:S07]  /*3800*/  LOP3.LUT R0, R3, R0, R4, 0xfe, !PT ;  /* 0x0000000003007212 */ /* 0x000fce00078efe04 */
.L_x_6946:
[----:B------:R-:W-:Y:S05]  /*3810*/  BSYNC B0 ;  /* 0x0000000000007941 */ /* 0x000fea0003800000 */
.L_x_6945:
[----:B------:R-:W0:Y:S02]  /*3820*/  F2I.FTZ.TRUNC.NTZ R0, R0 ;  /* 0x0000000000007305 */ /* 0x000e24000021f100 */
[----:B0-----:R-:W-:Y:S01]  /*3830*/  PRMT R16, R0, 0x7610, R16 ;  /* 0x0000761000107816 */ /* 0x001fe20000000010 */
[----:B------:R-:W-:Y:S06]  /*3840*/  BRA `(.L_x_6925) ;  /* 0x00000004000c7947 */ /* 0x000fec0003800000 */
.L_x_6943:
        /* <DEDUP_REMOVED lines=21> */
.L_x_6952:
[----:B------:R-:W-:Y:S05]  /*39a0*/  BSYNC B1 ;  /* 0x0000000000017941 */ /* 0x000fea0003800000 */
.L_x_6951:
[----:B------:R-:W-:Y:S01]  /*39b0*/  LEA R3, R0, 0x37800000, 0x17 ;  /* 0x3780000000037811 */ /* 0x000fe200078eb8ff */
[----:B------:R-:W-:-:S05]  /*39c0*/  IMAD.SHL.U32 R0, R2, 0x200000, RZ ;  /* 0x0020000002007824 */ /* 0x000fca00078e00ff */
[----:B------:R-:W-:-:S07]  /*39d0*/  LOP3.LUT R0, R3, R0, R4, 0xfe, !PT ;  /* 0x0000000003007212 */ /* 0x000fce00078efe04 */
.L_x_6950:
[----:B------:R-:W-:Y:S05]  /*39e0*/  BSYNC B0 ;  /* 0x0000000000007941 */ /* 0x000fea0003800000 */
.L_x_6949:
[----:B------:R-:W0:Y:S02]  /*39f0*/  F2I.FTZ.TRUNC.NTZ R0, R0 ;  /* 0x0000000000007305 */ /* 0x000e24000021f100 */
[----:B0-----:R-:W-:Y:S01]  /*3a00*/  PRMT R16, R0, 0x7610, R16 ;  /* 0x0000761000107816 */ /* 0x001fe20000000010 */
[----:B------:R-:W-:Y:S06]  /*3a10*/  BRA `(.L_x_6925) ;  /* 0x0000000000987947 */ /* 0x000fec0003800000 */
.L_x_6942:
        /* <DEDUP_REMOVED lines=14> */
.L_x_6956:
[----:B------:R-:W-:Y:S05]  /*3b00*/  BSYNC B0 ;  /* 0x0000000000007941 */ /* 0x000fea0003800000 */
.L_x_6955:
[----:B------:R-:W0:Y:S02]  /*3b10*/  F2I.FTZ.TRUNC.NTZ R0, R0 ;  /* 0x0000000000007305 */ /* 0x000e24000021f100 */
[----:B0-----:R-:W-:Y:S01]  /*3b20*/  PRMT R16, R0, 0x7610, R16 ;  /* 0x0000761000107816 */ /* 0x001fe20000000010 */
[----:B------:R-:W-:Y:S06]  /*3b30*/  BRA `(.L_x_6925) ;  /* 0x0000000000507947 */ /* 0x000fec0003800000 */
.L_x_6930:
        /* <DEDUP_REMOVED lines=16> */
.L_x_6957:
[----:B------:R-:W-:Y:S05]  /*3c40*/  BRA `(.L_x_6925) ;  /* 0x00000000000c7947 */ /* 0x000fea0003800000 */
.L_x_6954:
[----:B------:R0:W5:Y:S01]  /*3c50*/  LDG.E.U16 R16, desc[UR36][R2.64] ;  /* 0x0000002402107981 */ /* 0x000162000c1e1500 */
[----:B------:R-:W-:Y:S05]  /*3c60*/  BRA `(.L_x_6925) ;  /* 0x0000000000047947 */ /* 0x000fea0003800000 */
.L_x_6953:
[----:B------:R0:W5:Y:S02]  /*3c70*/  LDG.E.U16 R16, desc[UR36][R2.64] ;  /* 0x0000002402107981 */ /* 0x000164000c1e1500 */
.L_x_6925:
[----:B------:R-:W-:Y:S05]  /*3c80*/  BSYNC B6 ;  /* 0x0000000000067941 */ /* 0x000fea0003800000 */
.L_x_6924:
[----:B01234-:R-:W0:Y:S01]  /*3c90*/  S2R R2, SR_TID.X ;  /* 0x0000000000027919 */ /* 0x01fe220000002100 */
[----:B------:R-:W1:Y:S01]  /*3ca0*/  LDC.U8 R19, c[0x0][0x244] ;  /* 0x00009100ff137b82 */ /* 0x000e620000000000 */
[----:B------:R-:W-:Y:S01]  /*3cb0*/  ULDC.U16 UR4, c[0x0][0x218] ;  /* 0x0000860000047ab9 */ /* 0x000fe20000000400 */
[----:B-----5:R-:W-:Y:S01]  /*3cc0*/  PRMT R0, R17, 0x9910, RZ ;  /* 0x0000991011007816 */ /* 0x020fe200000000ff */
[----:B------:R-:W-:Y:S01]  /*3cd0*/  UPRMT UR4, UR4, 0x9910, URZ ;  /* 0x0000991004047896 */ /* 0x000fe2000800003f */
[----:B------:R-:W-:Y:S01]  /*3ce0*/  PRMT R18, R18, 0x9910, RZ ;  /* 0x0000991012127816 */ /* 0x000fe200000000ff */
[----:B------:R-:W-:Y:S01]  /*3cf0*/  BSSY B6, `(.L_x_6958) ;  /* 0x00000fc000067945 */ /* 0x000fe20003800000 */
[----:B------:R-:W-:Y:S02]  /*3d00*/  PRMT R17, R24, 0x9910, RZ ;  /* 0x0000991018117816 */ /* 0x000fe400000000ff */
[----:B------:R-:W-:Y:S02]  /*3d10*/  PRMT R16, R16, 0x9910, RZ ;  /* 0x0000991010107816 */ /* 0x000fe400000000ff */
[----:B------:R-:W-:-:S02]  /*3d20*/  VIMNMX R3, R0, UR4, PT ;  /* 0x0000000400037c48 */ /* 0x000fc4000bfe0100 */
[----:B------:R-:W-:Y:S02]  /*3d30*/  VIMNMX R18, R18, UR4, PT ;  /* 0x0000000412127c48 */ /* 0x000fe4000bfe0100 */
[----:B------:R-:W-:Y:S02]  /*3d40*/  VIMNMX R17, R17, UR4, PT ;  /* 0x0000000411117c48 */ /* 0x000fe4000bfe0100 */
[----:B------:R-:W-:Y:S02]  /*3d50*/  VIMNMX R16, R16, UR4, PT ;  /* 0x0000000410107c48 */ /* 0x000fe4000bfe0100 */
[----:B0-----:R-:W-:-:S13]  /*3d60*/  ISETP.GE.AND P0, PT, R2, R22, PT ;  /* 0x000000160200720c */ /* 0x001fda0003f06270 */
[----:B------:R-:W-:Y:S05]  /*3d70*/  @P0 BRA `(.L_x_6959) ;  /* 0x0000000c00cc0947 */ /* 0x000fea0003800000 */
[----:B------:R-:W0:Y:S01]  /*3d80*/  LDC.64 R8, c[0x0][0x228] ;  /* 0x00008a00ff087b82 */ /* 0x000e220000000a00 */
[----:B------:R-:W-:Y:S01]  /*3d90*/  IMAD R0, R23, 0x200, R2 ;  /* 0x0000020017007824 */ /* 0x000fe200078e0202 */
[----:B-1----:R-:W-:Y:S01]  /*3da0*/  PRMT R4, R19, 0x9910, RZ ;  /* 0x0000991013047816 */ /* 0x002fe200000000ff */
[----:B------:R-:W-:Y:S01]  /*3db0*/  ULDC UR4, c[0x0][0x248] ;  /* 0x0000920000047ab9 */ /* 0x000fe20000000800 */
[----:B------:R-:W-:Y:S02]  /*3dc0*/  VIADD R2, R2, 0x80 ;  /* 0x0000008002027836 */ /* 0x000fe40000000000 */
        /* <DEDUP_REMOVED lines=16> */
.L_x_6963:
[----:B------:R0:W-:Y:S01]  /*3ed0*/  STG.E.U8 desc[UR36][R8.64], R3 ;  /* 0x0000000308007986 */ /* 0x0001e2000c101124 */
[----:B------:R-:W-:Y:S05]  /*3ee0*/  BRA `(.L_x_6959) ;  /* 0x0000000c00707947 */ /* 0x000fea0003800000 */
.L_x_6962:
[----:B------:R-:W-:-:S13]  /*3ef0*/  ISETP.NE.AND P0, PT, R0, 0x2, PT ;  /* 0x000000020000780c */ /* 0x000fda0003f05270 */
[----:B------:R-:W-:Y:S05]  /*3f00*/  @!P0 BRA `(.L_x_6965) ;  /* 0x0000000000308947 */ /* 0x000fea0003800000 */
[----:B------:R-:W-:-:S13]  /*3f10*/  ISETP.NE.AND P0, PT, R0, 0x3, PT ;  /* 0x000000030000780c */ /* 0x000fda0003f05270 */
[----:B------:R-:W-:Y:S05]  /*3f20*/  @!P0 BRA `(.L_x_6966) ;  /* 0x00000000001c8947 */ /* 0x000fea0003800000 */
[----:B------:R-:W-:-:S13]  /*3f30*/  ISETP.NE.AND P0, PT, R0, 0x4, PT ;  /* 0x000000040000780c */ /* 0x000fda0003f05270 */
[----:B------:R-:W-:Y:S05]  /*3f40*/  @P0 BRA `(.L_x_6964) ;  /* 0x0000000800f80947 */ /* 0x000fea0003800000 */
[----:B------:R-:W-:-:S05]  /*3f50*/  PRMT R3, R3, 0x9910, RZ ;  /* 0x0000991003037816 */ /* 0x000fca00000000ff */
[----:B------:R-:W-:-:S05]  /*3f60*/  IMAD.MOV.U32 R4, RZ, RZ, R3 ;  /* 0x000000ffff047224 */ /* 0x000fca00078e0003 */
[----:B------:R-:W-:-:S05]  /*3f70*/  SHF.R.S32.HI R5, RZ, 0x1f, R4 ;  /* 0x0000001fff057819 */ /* 0x000fca0000011404 */
[----:B------:R0:W-:Y:S01]  /*3f80*/  STG.E.64 desc[UR36][R8.64], R4 ;  /* 0x0000000408007986 */ /* 0x0001e2000c101b24 */
[----:B------:R-:W-:Y:S05]  /*3f90*/  BRA `(.L_x_6959) ;  /* 0x0000000c00447947 */ /* 0x000fea0003800000 */
.L_x_6966:
[----:B------:R-:W-:-:S05]  /*3fa0*/  PRMT R3, R3, 0x9910, RZ ;  /* 0x0000991003037816 */ /* 0x000fca00000000ff */
[----:B------:R0:W-:Y:S01]  /*3fb0*/  STG.E desc[UR36][R8.64], R3 ;  /* 0x0000000308007986 */ /* 0x0001e2000c101924 */
[----:B------:R-:W-:Y:S05]  /*3fc0*/  BRA `(.L_x_6959) ;  /* 0x0000000c00387947 */ /* 0x000fea0003800000 */
.L_x_6965:
[----:B------:R0:W-:Y:S01]  /*3fd0*/  STG.E.U16 desc[UR36][R8.64], R3 ;  /* 0x0000000308007986 */ /* 0x0001e2000c101524 */
[----:B------:R-:W-:Y:S05]  /*3fe0*/  BRA `(.L_x_6959) ;  /* 0x0000000c00307947 */ /* 0x000fea0003800000 */
.L_x_6961:
        /* <DEDUP_REMOVED lines=9> */
.L_x_6968:
[----:B------:R-:W0:Y:S02]  /*4080*/  I2F.S16 R0, R3 ;  /* 0x0000000300007306 */ /* 0x000e240000101400 */
[----:B0-----:R-:W-:-:S05]  /*4090*/  F2FP.F16.F32.PACK_AB R0, RZ, R0 ;  /* 0x00000000ff00723e */ /* 0x001fca00000000ff */
[----:B------:R0:W-:Y:S01]  /*40a0*/  STG.E.U16 desc[UR36][R8.64], R0 ;  /* 0x0000000008007986 */ /* 0x0001e2000c101524 */
[----:B------:R-:W-:Y:S05]  /*40b0*/  BRA `(.L_x_6959) ;  /* 0x0000000800fc7947 */ /* 0x000fea0003800000 */
.L_x_6967:
        /* <DEDUP_REMOVED lines=10> */
.L_x_6970:
[----:B------:R-:W0:Y:S02]  /*4160*/  I2F.S16 R3, R3 ;  /* 0x0000000300037306 */ /* 0x000e240000101400 */
[----:B0-----:R-:W-:-:S04]  /*4170*/  F2FP.F16.F32.PACK_AB R3, RZ, R3 ;  /* 0x00000003ff03723e */ /* 0x001fc800000000ff */
[----:B------:R-:W-:-:S05]  /*4180*/  PRMT R3, R3, 0x5410, RZ ;  /* 0x0000541003037816 */ /* 0x000fca00000000ff */
[----:B------:R0:W-:Y:S01]  /*4190*/  STG.E desc[UR36][R8.64], R3 ;  /* 0x0000000308007986 */ /* 0x0001e2000c101924 */
[----:B------:R-:W-:Y:S05]  /*41a0*/  BRA `(.L_x_6959) ;  /* 0x0000000800c07947 */ /* 0x000fea0003800000 */
.L_x_6969:
[----:B------:R-:W0:Y:S02]  /*41b0*/  I2F.F64.S16 R4, R3 ;  /* 0x0000000300047312 */ /* 0x000e240000101c00 */
[----:B0-----:R0:W-:Y:S01]  /*41c0*/  STG.E.64 desc[UR36][R8.64], R4 ;  /* 0x0000000408007986 */ /* 0x0011e2000c101b24 */
[----:B------:R-:W-:Y:S05]  /*41d0*/  BRA `(.L_x_6959) ;  /* 0x0000000800b47947 */ /* 0x000fea0003800000 */
.L_x_6960:
        /* <DEDUP_REMOVED lines=13> */
.L_x_6973:
[----:B------:R-:W0:Y:S01]  /*42b0*/  I2F.F64.S16 R4, R3 ;  /* 0x0000000300047312 */ /* 0x000e220000101c00 */
[----:B------:R-:W-:-:S05]  /*42c0*/  CS2R R6, SRZ ;  /* 0x0000000000067805 */ /* 0x000fca000001ff00 */
[----:B0-----:R0:W-:Y:S01]  /*42d0*/  STG.E.128 desc[UR36][R8.64], R4 ;  /* 0x0000000408007986 */ /* 0x0011e2000c101d24 */
[----:B------:R-:W-:Y:S05]  /*42e0*/  BRA `(.L_x_6959) ;  /* 0x0000000800707947 */ /* 0x000fea0003800000 */
.L_x_6972:
        /* <DEDUP_REMOVED lines=21> */
.L_x_6977:
[----:B------:R-:W-:Y:S05]  /*4440*/  BSYNC B0 ;  /* 0x0000000000007941 */ /* 0x000fea0003800000 */
.L_x_6976:
[----:B------:R-:W-:-:S05]  /*4450*/  LOP3.LUT R5, R0, R5, RZ, 0xfc, !PT ;  /* 0x0000000500057212 */ /* 0x000fca00078efcff */
[----:B------:R0:W-:Y:S01]  /*4460*/  STG.E.U8 desc[UR36][R8.64], R5 ;  /* 0x0000000508007986 */ /* 0x0001e2000c101124 */
[----:B------:R-:W-:Y:S05]  /*4470*/  BRA `(.L_x_6959) ;  /* 0x00000008000c7947 */ /* 0x000fea0003800000 */
.L_x_6975:
        /* <DEDUP_REMOVED lines=13> */
.L_x_6979:
[----:B------:R-:W-:Y:S01]  /*4550*/  IMAD.MOV.U32 R0, RZ, RZ, 0x7f ;  /* 0x0000007fff007424 */ /* 0x000fe200078e00ff */
[----:B------:R-:W-:-:S04]  /*4560*/  ISETP.GT.U32.AND P0, PT, R4, 0x7f800000, PT ;  /* 0x7f8000000400780c */ /* 0x000fc80003f04070 */
[----:B------:R-:W-:-:S09]  /*4570*/  SEL R0, R0, 0x7c, P0 ;  /* 0x0000007c00007807 */ /* 0x000fd20000000000 */
.L_x_6980:
[----:B------:R-:W-:Y:S05]  /*4580*/  BSYNC B0 ;  /* 0x0000000000007941 */ /* 0x000fea0003800000 */
.L_x_6978:
[----:B------:R-:W-:-:S04]  /*4590*/  LOP3.LUT R3, R5, 0x80000000, RZ, 0xc0, !PT ;  /* 0x8000000005037812 */ /* 0x000fc800078ec0ff */
[----:B------:R-:W-:-:S04]  /*45a0*/  SHF.R.U32.HI R3, RZ, 0x18, R3 ;  /* 0x00000018ff037819 */ /* 0x000fc80000011603 */
[----:B------:R-:W-:-:S05]  /*45b0*/  LOP3.LUT R3, R0, R3, RZ, 0xfc, !PT ;  /* 0x0000000300037212 */ /* 0x000fca00078efcff */
[----:B------:R0:W-:Y:S01]  /*45c0*/  STG.E.U8 desc[UR36][R8.64], R3 ;  /* 0x0000000308007986 */ /* 0x0001e2000c101124 */
[----:B------:R-:W-:Y:S05]  /*45d0*/  BRA `(.L_x_6959) ;  /* 0x0000000400b47947 */ /* 0x000fea0003800000 */
.L_x_6974:
[----:B------:R-:W0:Y:S02]  /*45e0*/  I2F.S16 R0, R3 ;  /* 0x0000000300007306 */ /* 0x000e240000101400 */
[----:B0-----:R-:W-:-:S05]  /*45f0*/  F2FP.BF16.F32.PACK_AB R0, RZ, R0 ;  /* 0x00000000ff00723e */ /* 0x001fca00000010ff */
[----:B------:R0:W-:Y:S01]  /*4600*/  STG.E.U16 desc[UR36][R8.64], R0 ;  /* 0x0000000008007986 */ /* 0x0001e2000c101524 */
[----:B------:R-:W-:Y:S05]  /*4610*/  BRA `(.L_x_6959) ;  /* 0x0000000400a47947 */ /* 0x000fea0003800000 */
.L_x_6971:
        /* <DEDUP_REMOVED lines=10> */
.L_x_6983:
        /* <DEDUP_REMOVED lines=17> */
.L_x_6986:
[----:B------:R-:W-:-:S04]  /*47d0*/  LOP3.LUT R3, R3, 0x80000000, RZ, 0xc0, !PT ;  /* 0x8000000003037812 */ /* 0x000fc800078ec0ff */
[----:B------:R-:W-:-:S04]  /*47e0*/  SHF.R.U32.HI R3, RZ, 0x18, R3 ;  /* 0x00000018ff037819 */ /* 0x000fc80000011603 */
[----:B------:R-:W-:-:S04]  /*47f0*/  LOP3.LUT R0, R0, R3, RZ, 0xfc, !PT ;  /* 0x0000000300007212 */ /* 0x000fc800078efcff */
[----:B------:R-:W-:-:S07]  /*4800*/  PRMT R4, R0, 0x7610, R4 ;  /* 0x0000761000047816 */ /* 0x000fce0000000004 */
.L_x_6985:
[----:B------:R-:W-:Y:S05]  /*4810*/  BSYNC B0 ;  /* 0x0000000000007941 */ /* 0x000fea0003800000 */
.L_x_6984:
[----:B------:R4:W-:Y:S01]  /*4820*/  STG.E.U8 desc[UR36][R8.64], R4 ;  /* 0x0000000408007986 */ /* 0x0009e2000c101124 */
[----:B------:R-:W-:Y:S05]  /*4830*/  BRA `(.L_x_6959) ;  /* 0x00000004001c7947 */ /* 0x000fea0003800000 */
.L_x_6982:
        /* <DEDUP_REMOVED lines=17> */
.L_x_6989:
[----:B------:R-:W-:-:S04]  /*4950*/  LOP3.LUT R3, R3, 0x80000000, RZ, 0xc0, !PT ;  /* 0x8000000003037812 */ /* 0x000fc800078ec0ff */
[----:B------:R-:W-:-:S04]  /*4960*/  SHF.R.U32.HI R3, RZ, 0x18, R3 ;  /* 0x00000018ff037819 */ /* 0x000fc80000011603 */
[----:B------:R-:W-:-:S04]  /*4970*/  LOP3.LUT R0, R0, R3, RZ, 0xfc, !PT ;  /* 0x0000000300007212 */ /* 0x000fc800078efcff */
[----:B------:R-:W-:-:S07]  /*4980*/  PRMT R4, R0, 0x7610, R4 ;  /* 0x0000761000047816 */ /* 0x000fce0000000004 */
.L_x_6988:
[----:B------:R-:W-:Y:S05]  /*4990*/  BSYNC B0 ;  /* 0x0000000000007941 */ /* 0x000fea0003800000 */
.L_x_6987:
[----:B------:R0:W-:Y:S01]  /*49a0*/  STG.E.U8 desc[UR36][R8.64], R4 ;  /* 0x0000000408007986 */ /* 0x0001e2000c101124 */
[----:B------:R-:W-:Y:S05]  /*49b0*/  BRA `(.L_x_6959) ;  /* 0x0000000000bc7947 */ /* 0x000fea0003800000 */
.L_x_6981:
        /* <DEDUP_REMOVED lines=12> */
[----:B------:R-:W-:Y:S01]  /*4a80*/  @P1 VIADD R5, R4, 0x1 ;  /* 0x0000000104051836 */ /* 0x000fe20000000000 */
[----:B------:R-:W-:-:S04]  /*4a90*/  @P1 LOP3.LUT R0, R0, 0x1, RZ, 0xc0, !PT ;  /* 0x0000000100001812 */ /* 0x000fc800078ec0ff */
[----:B------:R-:W-:Y:S01]  /*4aa0*/  @P1 ISETP.EQ.U32.AND P2, PT, R0, 0x1, P0 ;  /* 0x000000010000180c */ /* 0x000fe20000742070 */
[----:B------:R-:W-:Y:S01]  /*4ab0*/  IMAD.MOV.U32 R0, RZ, RZ, 0xff ;  /* 0x000000ffff007424 */ /* 0x000fe200078e00ff */
[----:B------:R-:W-:Y:S02]  /*4ac0*/  PLOP3.LUT P0, PT, PT, PT, PT, 0x80, 0x0 ;  /* 0x000000000000781c */ /* 0x000fe40003f0f070 */
[----:B------:R-:W-:Y:S02]  /*4ad0*/  @P1 PLOP3.LUT P0, PT, P2, PT, PT, 0x80, 0x0 ;  /* 0x000000000000181c */ /* 0x000fe4000170f070 */
[----:B------:R-:W-:-:S11]  /*4ae0*/  PRMT R3, R0, 0x7610, R3 ;  /* 0x0000761000037816 */ /* 0x000fd60000000003 */
[----:B------:R-:W-:-:S04]  /*4af0*/  @!P0 IMAD.MOV R5, RZ, RZ, R4 ;  /* 0x000000ffff058224 */ /* 0x000fc800078e0204 */
[----:B------:R-:W-:-:S05]  /*4b00*/  @P1 IMAD.MOV.U32 R3, RZ, RZ, R5 ;  /* 0x000000ffff031224 */ /* 0x000fca00078e0005 */
[----:B------:R2:W-:Y:S01]  /*4b10*/  STG.E.U8 desc[UR36][R8.64], R3 ;  /* 0x0000000308007986 */ /* 0x0005e2000c101124 */
[----:B------:R-:W-:Y:S05]  /*4b20*/  BRA `(.L_x_6959) ;  /* 0x0000000000607947 */ /* 0x000fea0003800000 */
.L_x_6964:
        /* <DEDUP_REMOVED lines=16> */
.L_x_6992:
[----:B------:R-:W-:Y:S05]  /*4c30*/  BRA `(.L_x_6959) ;  /* 0x00000000001c7947 */ /* 0x000fea0003800000 */
.L_x_6991:
[----:B------:R-:W-:-:S05]  /*4c40*/  PRMT R3, R3, 0x9910, RZ ;  /* 0x0000991003037816 */ /* 0x000fca00000000ff */
[----:B------:R-:W-:-:S05]  /*4c50*/  IMAD.MOV.U32 R4, RZ, RZ, R3 ;  /* 0x000000ffff047224 */ /* 0x000fca00078e0003 */
[----:B------:R-:W-:-:S05]  /*4c60*/  SHF.R.S32.HI R5, RZ, 0x1f, R4 ;  /* 0x0000001fff057819 */ /* 0x000fca0000011404 */
[----:B------:R3:W-:Y:S01]  /*4c70*/  STG.E.64 desc[UR36][R8.64], R4 ;  /* 0x0000000408007986 */ /* 0x0007e2000c101b24 */
[----:B------:R-:W-:Y:S05]  /*4c80*/  BRA `(.L_x_6959) ;  /* 0x0000000000087947 */ /* 0x000fea0003800000 */
.L_x_6990:
[----:B------:R-:W-:-:S05]  /*4c90*/  PRMT R3, R3, 0x9910, RZ ;  /* 0x0000991003037816 */ /* 0x000fca00000000ff */
[----:B------:R0:W-:Y:S02]  /*4ca0*/  STG.E desc[UR36][R8.64], R3 ;  /* 0x0000000308007986 */ /* 0x0001e4000c101924 */
.L_x_6959:
[----:B------:R-:W-:Y:S05]  /*4cb0*/  BSYNC B6 ;  /* 0x0000000000067941 */ /* 0x000fea0003800000 */
.L_x_6958:
[----:B------:R-:W-:Y:S01]  /*4cc0*/  ISETP.GE.AND P0, PT, R2, R22, PT ;  /* 0x000000160200720c */ /* 0x000fe20003f06270 */
[----:B------:R-:W-:-:S12]  /*4cd0*/  BSSY B6, `(.L_x_6993) ;  /* 0x00001e4000067945 */ /* 0x000fd80003800000 */
[----:B------:R-:W-:Y:S05]  /*4ce0*/  @P0 BRA `(.L_x_6994) ;  /* 0x0000001c00880947 */ /* 0x000fea0003800000 */
[----:B0-234-:R-:W0:Y:S01]  /*4cf0*/  LDC.64 R8, c[0x0][0x228] ;  /* 0x00008a00ff087b82 */ /* 0x01de220000000a00 */
[----:B------:R-:W-:Y:S01]  /*4d00*/  IMAD R0, R23, 0x200, R2 ;  /* 0x0000020017007824 */ /* 0x000fe200078e0202 */
[----:B-1----:R-:W-:Y:S01]  /*4d10*/  PRMT R4, R19, 0x9910, RZ ;  /* 0x0000991013047816 */ /* 0x002fe200000000ff */
        /* <DEDUP_REMOVED lines=17> */
.L_x_6998:
[----:B------:R0:W-:Y:S01]  /*4e30*/  STG.E.U8 desc[UR36][R8.64], R18 ;  /* 0x0000001208007986 */ /* 0x0001e2000c101124 */
[----:B------:R-:W-:Y:S05]  /*4e40*/  BRA `(.L_x_7000) ;  /* 0x0000000c00647947 */ /* 0x000fea0003800000 */
.L_x_6997:
        /* <DEDUP_REMOVED lines=10> */
.L_x_7002:
[----:B------:R-:W-:-:S05]  /*4ef0*/  PRMT R3, R18, 0x9910, RZ ;  /* 0x0000991012037816 */ /* 0x000fca00000000ff */
[----:B------:R0:W-:Y:S01]  /*4f00*/  STG.E desc[UR36][R8.64], R3 ;  /* 0x0000000308007986 */ /* 0x0001e2000c101924 */
[----:B------:R-:W-:Y:S05]  /*4f10*/  BRA `(.L_x_7000) ;  /* 0x0000000c00307947 */ /* 0x000fea0003800000 */
.L_x_7001:
[----:B------:R0:W-:Y:S01]  /*4f20*/  STG.E.U16 desc[UR36][R8.64], R18 ;  /* 0x0000001208007986 */ /* 0x0001e2000c101524 */
[----:B------:R-:W-:Y:S05]  /*4f30*/  BRA `(.L_x_7000) ;  /* 0x0000000c00287947 */ /* 0x000fea0003800000 */
.L_x_6996:
        /* <DEDUP_REMOVED lines=9> */
.L_x_7004:
[----:B------:R-:W0:Y:S02]  /*4fd0*/  I2F.S16 R0, R18 ;  /* 0x0000001200007306 */ /* 0x000e240000101400 */
[----:B0-----:R-:W-:-:S05]  /*4fe0*/  F2FP.F16.F32.PACK_AB R0, RZ, R0 ;  /* 0x00000000ff00723e */ /* 0x001fca00000000ff */
[----:B------:R0:W-:Y:S01]  /*4ff0*/  STG.E.U16 desc[UR36][R8.64], R0 ;  /* 0x0000000008007986 */ /* 0x0001e2000c101524 */
[----:B------:R-:W-:Y:S05]  /*5000*/  BRA `(.L_x_7000) ;  /* 0x0000000800f47947 */ /* 0x000fea0003800000 */
.L_x_7003:
        /* <DEDUP_REMOVED lines=10> */
.L_x_7006:
[----:B------:R-:W0:Y:S02]  /*50b0*/  I2F.S16 R18, R18 ;  /* 0x0000001200127306 */ /* 0x000e240000101400 */
[----:B0-----:R-:W-:-:S04]  /*50c0*/  F2FP.F16.F32.PACK_AB R3, RZ, R18 ;  /* 0x00000012ff03723e */ /* 0x001fc800000000ff */
[----:B------:R-:W-:-:S05]  /*50d0*/  PRMT R3, R3, 0x5410, RZ ;  /* 0x0000541003037816 */ /* 0x000fca00000000ff */
[----:B------:R0:W-:Y:S01]  /*50e0*/  STG.E desc[UR36][R8.64], R3 ;  /* 0x0000000308007986 */ /* 0x0001e2000c101924 */
[----:B------:R-:W-:Y:S05]  /*50f0*/  BRA `(.L_x_7000) ;  /* 0x0000000800b87947 */ /* 0x000fea0003800000 */
.L_x_7005:
[----:B------:R-:W0:Y:S02]  /*5100*/  I2F.F64.S16 R4, R18 ;  /* 0x0000001200047312 */ /* 0x000e240000101c00 */
[----:B0-----:R0:W-:Y:S01]  /*5110*/  STG.E.64 desc[UR36][R8.64], R4 ;  /* 0x0000000408007986 */ /* 0x0011e2000c101b24 */
[----:B------:R-:W-:Y:S05]  /*5120*/  BRA `(.L_x_7000) ;  /* 0x0000000800ac7947 */ /* 0x000fea0003800000 */
.L_x_6995:
        /* <DEDUP_REMOVED lines=13> */
.L_x_7009:
[----:B------:R-:W0:Y:S01]  /*5200*/  I2F.F64.S16 R4, R18 ;  /* 0x0000001200047312 */ /* 0x000e220000101c00 */
[----:B------:R-:W-:-:S05]  /*5210*/  CS2R R6, SRZ ;  /* 0x0000000000067805 */ /* 0x000fca000001ff00 */
[----:B0-----:R0:W-:Y:S01]  /*5220*/  STG.E.128 desc[UR36][R8.64], R4 ;  /* 0x0000000408007986 */ /* 0x0011e2000c101d24 */
[----:B------:R-:W-:Y:S05]  /*5230*/  BRA `(.L_x_7000) ;  /* 0x0000000800687947 */ /* 0x000fea0003800000 */
.L_x_7008:
        /* <DEDUP_REMOVED lines=21> */
.L_x_7013:
[----:B------:R-:W-:Y:S05]  /*5390*/  BSYNC B0 ;  /* 0x0000000000007941 */ /* 0x000fea0003800000 */
.L_x_7012:
[----:B------:R-:W-:-:S05]  /*53a0*/  LOP3.LUT R5, R0, R5, RZ, 0xfc, !PT ;  /* 0x0000000500057212 */ /* 0x000fca00078efcff */
[----:B------:R0:W-:Y:S01]  /*53b0*/  STG.E.U8 desc[UR36][R8.64], R5 ;  /* 0x0000000508007986 */ /* 0x0001e2000c101124 */
[----:B------:R-:W-:Y:S05]  /*53c0*/  BRA `(.L_x_7000) ;  /* 0x0000000800047947 */ /* 0x000fea0003800000 */
.L_x_7011:
        /* <DEDUP_REMOVED lines=13> */
.L_x_7015:
[----:B------:R-:W-:Y:S01]  /*54a0*/  IMAD.MOV.U32 R0, RZ, RZ, 0x7f ;  /* 0x0000007fff007424 */ /* 0x000fe200078e00ff */
[----:B------:R-:W-:-:S04]  /*54b0*/  ISETP.GT.U32.AND P0, PT, R3, 0x7f800000, PT ;  /* 0x7f8000000300780c */ /* 0x000fc80003f04070 */
[----:B------:R-:W-:-:S09]  /*54c0*/  SEL R0, R0, 0x7c, P0 ;  /* 0x0000007c00007807 */ /* 0x000fd20000000000 */
.L_x_7016:
[----:B------:R-:W-:Y:S05]  /*54d0*/  BSYNC B0 ;  /* 0x0000000000007941 */ /* 0x000fea0003800000 */
.L_x_7014:
[----:B------:R-:W-:-:S04]  /*54e0*/  LOP3.LUT R3, R5, 0x80000000, RZ, 0xc0, !PT ;  /* 0x8000000005037812 */ /* 0x000fc800078ec0ff */
[----:B------:R-:W-:-:S04]  /*54f0*/  SHF.R.U32.HI R3, RZ, 0x18, R3 ;  /* 0x00000018ff037819 */ /* 0x000fc80000011603 */
[----:B------:R-:W-:-:S05]  /*5500*/  LOP3.LUT R3, R0, R3, RZ, 0xfc, !PT ;  /* 0x0000000300037212 */ /* 0x000fca00078efcff */
[----:B------:R0:W-:Y:S01]  /*5510*/  STG.E.U8 desc[UR36][R8.64], R3 ;  /* 0x0000000308007986 */ /* 0x0001e2000c101124 */
[----:B------:R-:W-:Y:S05]  /*5520*/  BRA `(.L_x_7000) ;  /* 0x0000000400ac7947 */ /* 0x000fea0003800000 */
.L_x_7010:
[----:B------:R-:W0:Y:S02]  /*5530*/  I2F.S16 R0, R18 ;  /* 0x0000001200007306 */ /* 0x000e240000101400 */
[----:B0-----:R-:W-:-:S05]  /*5540*/  F2FP.BF16.F32.PACK_AB R0, RZ, R0 ;  /* 0x00000000ff00723e */ /* 0x001fca00000010ff */
[----:B------:R0:W-:Y:S01]  /*5550*/  STG.E.U16 desc[UR36][R8.64], R0 ;  /* 0x0000000008007986 */ /* 0x0001e2000c101524 */
[----:B------:R-:W-:Y:S05]  /*5560*/  BRA `(.L_x_7000) ;  /* 0x00000004009c7947 */ /* 0x000fea0003800000 */
.L_x_7007:
        /* <DEDUP_REMOVED lines=10> */
.L_x_7019:
        /* <DEDUP_REMOVED lines=17> */
.L_x_7022:
[----:B------:R-:W-:-:S04]  /*5720*/  LOP3.LUT R3, R5, 0x80000000, RZ, 0xc0, !PT ;  /* 0x8000000005037812 */ /* 0x000fc800078ec0ff */
[----:B------:R-:W-:-:S04]  /*5730*/  SHF.R.U32.HI R3, RZ, 0x18, R3 ;  /* 0x00000018ff037819 */ /* 0x000fc80000011603 */
[----:B------:R-:W-:-:S04]  /*5740*/  LOP3.LUT R0, R0, R3, RZ, 0xfc, !PT ;  /* 0x0000000300007212 */ /* 0x000fc800078efcff */
[----:B------:R-:W-:-:S07]  /*5750*/  PRMT R4, R0, 0x7610, R4 ;  /* 0x0000761000047816 */ /* 0x000fce0000000004 */
.L_x_7021:
[----:B------:R-:W-:Y:S05]  /*5760*/  BSYNC B0 ;  /* 0x0000000000007941 */ /* 0x000fea0003800000 */
.L_x_7020:
[----:B------:R3:W-:Y:S01]  /*5770*/  STG.E.U8 desc[UR36][R8.64], R4 ;  /* 0x0000000408007986 */ /* 0x0007e2000c101124 */
[----:B------:R-:W-:Y:S05]  /*5780*/  BRA `(.L_x_7000) ;  /* 0x0000000400147947 */ /* 0x000fea0003800000 */
.L_x_7018:
        /* <DEDUP_REMOVED lines=17> */
.L_x_7025:
[----:B------:R-:W-:-:S04]  /*58a0*/  LOP3.LUT R3, R5, 0x80000000, RZ, 0xc0, !PT ;  /* 0x8000000005037812 */ /* 0x000fc800078ec0ff */
[----:B------:R-:W-:-:S04]  /*58b0*/  SHF.R.U32.HI R3, RZ, 0x18, R3 ;  /* 0x00000018ff037819 */ /* 0x000fc80000011603 */
[----:B------:R-:W-:-:S04]  /*58c0*/  LOP3.LUT R0, R0, R3, RZ, 0xfc, !PT ;  /* 0x0000000300007212 */ /* 0x000fc800078efcff */
[----:B------:R-:W-:-:S07]  /*58d0*/  PRMT R4, R0, 0x7610, R4 ;  /* 0x0000761000047816 */ /* 0x000fce0000000004 */
.L_x_7024:
[----:B------:R-:W-:Y:S05]  /*58e0*/  BSYNC B0 ;  /* 0x0000000000007941 */ /* 0x000fea0003800000 */
.L_x_7023:
[----:B------:R0:W-:Y:S01]  /*58f0*/  STG.E.U8 desc[UR36][R8.64], R4 ;  /* 0x0000000408007986 */ /* 0x0001e2000c101124 */
[----:B------:R-:W-:Y:S05]  /*5900*/  BRA `(.L_x_7000) ;  /* 0x0000000000b47947 */ /* 0x000fea0003800000 */
.L_x_7017:
        /* <DEDUP_REMOVED lines=22> */
.L_x_6999:
        /* <DEDUP_REMOVED lines=16> */
.L_x_7028:
[----:B------:R-:W-:Y:S05]  /*5b70*/  BRA `(.L_x_7000) ;  /* 0x0000000000187947 */ /* 0x000fea0003800000 */
.L_x_7027:
[----:B------:R-:W-:-:S04]  /*5b80*/  PRMT R4, R18, 0x9910, RZ ;  /* 0x0000991012047816 */ /* 0x000fc800000000ff */
[----:B------:R-:W-:-:S05]  /*5b90*/  SHF.R.S32.HI R5, RZ, 0x1f, R4 ;  /* 0x0000001fff057819 */ /* 0x000fca0000011404 */
[----:B------:R2:W-:Y:S01]  /*5ba0*/  STG.E.64 desc[UR36][R8.64], R4 ;  /* 0x0000000408007986 */ /* 0x0005e2000c101b24 */
[----:B------:R-:W-:Y:S05]  /*5bb0*/  BRA `(.L_x_7000) ;  /* 0x0000000000087947 */ /* 0x000fea0003800000 */
.L_x_7026:
[----:B------:R-:W-:-:S05]  /*5bc0*/  PRMT R3, R18, 0x9910, RZ ;  /* 0x0000991012037816 */ /* 0x000fca00000000ff */
[----:B------:R0:W-:Y:S02]  /*5bd0*/  STG.E desc[UR36][R8.64], R3 ;  /* 0x0000000308007986 */ /* 0x0001e4000c101924 */
.L_x_7000:
        /* <DEDUP_REMOVED lines=23> */
.L_x_7032:
[----:B------:R3:W-:Y:S01]  /*5d50*/  STG.E.U8 desc[UR36][R8.64], R17 ;  /* 0x0000001108007986 */ /* 0x0007e2000c101124 */
[----:B------:R-:W-:Y:S05]  /*5d60*/  BRA `(.L_x_7034) ;  /* 0x0000000c00647947 */ /* 0x000fea0003800000 */
.L_x_7031:
        /* <DEDUP_REMOVED lines=10> */
.L_x_7036:
[----:B------:R-:W-:-:S05]  /*5e10*/  PRMT R3, R17, 0x9910, RZ ;  /* 0x0000991011037816 */ /* 0x000fca00000000ff */
[----:B------:R2:W-:Y:S01]  /*5e20*/  STG.E desc[UR36][R8.64], R3 ;  /* 0x0000000308007986 */ /* 0x0005e2000c101924 */
[----:B------:R-:W-:Y:S05]  /*5e30*/  BRA `(.L_x_7034) ;  /* 0x0000000c00307947 */ /* 0x000fea0003800000 */
.L_x_7035:
[----:B------:R0:W-:Y:S01]  /*5e40*/  STG.E.U16 desc[UR36][R8.64], R17 ;  /* 0x0000001108007986 */ /* 0x0001e2000c101524 */
[----:B------:R-:W-:Y:S05]  /*5e50*/  BRA `(.L_x_7034) ;  /* 0x0000000c00287947 */ /* 0x000fea0003800000 */
.L_x_7030:
        /* <DEDUP_REMOVED lines=9> */
.L_x_7038:
[----:B------:R-:W0:Y:S02]  /*5ef0*/  I2F.S16 R0, R17 ;  /* 0x0000001100007306 */ /* 0x000e240000101400 */
[----:B0-----:R-:W-:-:S05]  /*5f00*/  F2FP.F16.F32.PACK_AB R0, RZ, R0 ;  /* 0x00000000ff00723e */ /* 0x001fca00000000ff */
[----:B------:R0:W-:Y:S01]  /*5f10*/  STG.E.U16 desc[UR36][R8.64], R0 ;  /* 0x0000000008007986 */ /* 0x0001e2000c101524 */
[----:B------:R-:W-:Y:S05]  /*5f20*/  BRA `(.L_x_7034) ;  /* 0x0000000800f47947 */ /* 0x000fea0003800000 */
.L_x_7037:
        /* <DEDUP_REMOVED lines=10> */
.L_x_7040:
[----:B------:R-:W0:Y:S02]  /*5fd0*/  I2F.S16 R17, R17 ;  /* 0x0000001100117306 */ /* 0x000e240000101400 */
[----:B0-----:R-:W-:-:S04]  /*5fe0*/  F2FP.F16.F32.PACK_AB R3, RZ, R17 ;  /* 0x00000011ff03723e */ /* 0x001fc800000000ff */
[----:B------:R-:W-:-:S05]  /*5ff0*/  PRMT R3, R3, 0x5410, RZ ;  /* 0x0000541003037816 */ /* 0x000fca00000000ff */
[----:B------:R0:W-:Y:S01]  /*6000*/  STG.E desc[UR36][R8.64], R3 ;  /* 0x0000000308007986 */ /* 0x0001e2000c101924 */
[----:B------:R-:W-:Y:S05]  /*6010*/  BRA `(.L_x_7034) ;  /* 0x0000000800b87947 */ /* 0x000fea0003800000 */
.L_x_7039:
[----:B------:R-:W0:Y:S02]  /*6020*/  I2F.F64.S16 R4, R17 ;  /* 0x0000001100047312 */ /* 0x000e240000101c00 */
[----:B0-----:R0:W-:Y:S01]  /*6030*/  STG.E.64 desc[UR36][R8.64], R4 ;  /* 0x0000000408007986 */ /* 0x0011e2000c101b24 */
[----:B------:R-:W-:Y:S05]  /*6040*/  BRA `(.L_x_7034) ;  /* 0x0000000800ac7947 */ /* 0x000fea0003800000 */
.L_x_7029:
        /* <DEDUP_REMOVED lines=13> */
.L_x_7043:
[----:B------:R-:W0:Y:S01]  /*6120*/  I2F.F64.S16 R4, R17 ;  /* 0x0000001100047312 */ /* 0x000e220000101c00 */
[----:B------:R-:W-:-:S05]  /*6130*/  CS2R R6, SRZ ;  /* 0x0000000000067805 */ /* 0x000fca000001ff00 */
[----:B0-----:R0:W-:Y:S01]  /*6140*/  STG.E.128 desc[UR36][R8.64], R4 ;  /* 0x0000000408007986 */ /* 0x0011e2000c101d24 */
[----:B------:R-:W-:Y:S05]  /*6150*/  BRA `(.L_x_7034) ;  /* 0x0000000800687947 */ /* 0x000fea0003800000 */
.L_x_7042:
        /* <DEDUP_REMOVED lines=21> */
.L_x_7047:
[----:B------:R-:W-:Y:S05]  /*62b0*/  BSYNC B0 ;  /* 0x0000000000007941 */ /* 0x000fea0003800000 */
.L_x_7046:
[----:B------:R-:W-:-:S05]  /*62c0*/  LOP3.LUT R5, R0, R5, RZ, 0xfc, !PT ;  /* 0x0000000500057212 */ /* 0x000fca00078efcff */
[----:B------:R0:W-:Y:S01]  /*62d0*/  STG.E.U8 desc[UR36][R8.64], R5 ;  /* 0x0000000508007986 */ /* 0x0001e2000c101124 */
[----:B------:R-:W-:Y:S05]  /*62e0*/  BRA `(.L_x_7034) ;  /* 0x0000000800047947 */ /* 0x000fea0003800000 */
.L_x_7045:
        /* <DEDUP_REMOVED lines=13> */
.L_x_7049:
[----:B------:R-:W-:Y:S01]  /*63c0*/  IMAD.MOV.U32 R0, RZ, RZ, 0x7f ;  /* 0x0000007fff007424 */ /* 0x000fe200078e00ff */
[----:B------:R-:W-:-:S04]  /*63d0*/  ISETP.GT.U32.AND P0, PT, R3, 0x7f800000, PT ;  /* 0x7f8000000300780c */ /* 0x000fc80003f04070 */
[----:B------:R-:W-:-:S09]  /*63e0*/  SEL R0, R0, 0x7c, P0 ;  /* 0x0000007c00007807 */ /* 0x000fd20000000000 */
.L_x_7050:
[----:B------:R-:W-:Y:S05]  /*63f0*/  BSYNC B0 ;  /* 0x0000000000007941 */ /* 0x000fea0003800000 */
.L_x_7048:
[----:B------:R-:W-:-:S04]  /*6400*/  LOP3.LUT R3, R17, 0x80000000, RZ, 0xc0, !PT ;  /* 0x8000000011037812 */ /* 0x000fc800078ec0ff */
[----:B------:R-:W-:-:S04]  /*6410*/  SHF.R.U32.HI R3, RZ, 0x18, R3 ;  /* 0x00000018ff037819 */ /* 0x000fc80000011603 */
[----:B------:R-:W-:-:S05]  /*6420*/  LOP3.LUT R3, R0, R3, RZ, 0xfc, !PT ;  /* 0x0000000300037212 */ /* 0x000fca00078efcff */
[----:B------:R0:W-:Y:S01]  /*6430*/  STG.E.U8 desc[UR36][R8.64], R3 ;  /* 0x0000000308007986 */ /* 0x0001e2000c101124 */
[----:B------:R-:W-:Y:S05]  /*6440*/  BRA `(.L_x_7034) ;  /* 0x0000000400ac7947 */ /* 0x000fea0003800000 */
.L_x_7044:
[----:B------:R-:W0:Y:S02]  /*6450*/  I2F.S16 R0, R17 ;  /* 0x0000001100007306 */ /* 0x000e240000101400 */
[----:B0-----:R-:W-:-:S05]  /*6460*/  F2FP.BF16.F32.PACK_AB R0, RZ, R0 ;  /* 0x00000000ff00723e */ /* 0x001fca00000010ff */
[----:B------:R0:W-:Y:S01]  /*6470*/  STG.E.U16 desc[UR36][R8.64], R0 ;  /* 0x0000000008007986 */ /* 0x0001e2000c101524 */
[----:B------:R-:W-:Y:S05]  /*6480*/  BRA `(.L_x_7034) ;  /* 0x00000004009c7947 */ /* 0x000fea0003800000 */
.L_x_7041:
        /* <DEDUP_REMOVED lines=10> */
.L_x_7053:
        /* <DEDUP_REMOVED lines=17> */
.L_x_7056:
[----:B------:R-:W-:-:S04]  /*6640*/  LOP3.LUT R3, R17, 0x80000000, RZ, 0xc0, !PT ;  /* 0x8000000011037812 */ /* 0x000fc800078ec0ff */
[----:B------:R-:W-:-:S04]  /*6650*/  SHF.R.U32.HI R3, RZ, 0x18, R3 ;  /* 0x00000018ff037819 */ /* 0x000fc80000011603 */
[----:B------:R-:W-:-:S04]  /*6660*/  LOP3.LUT R0, R0, R3, RZ, 0xfc, !PT ;  /* 0x0000000300007212 */ /* 0x000fc800078efcff */
[----:B------:R-:W-:-:S07]  /*6670*/  PRMT R4, R0, 0x7610, R4 ;  /* 0x0000761000047816 */ /* 0x000fce0000000004 */
.L_x_7055:
[----:B------:R-:W-:Y:S05]  /*6680*/  BSYNC B0 ;  /* 0x0000000000007941 */ /* 0x000fea0003800000 */
.L_x_7054:
[----:B------:R0:W-:Y:S01]  /*6690*/  STG.E.U8 desc[UR36][R8.64], R4 ;  /* 0x0000000408007986 */ /* 0x0001e2000c101124 */
[----:B------:R-:W-:Y:S05]  /*66a0*/  BRA `(.L_x_7034) ;  /* 0x0000000400147947 */ /* 0x000fea0003800000 */
.L_x_7052:
        /* <DEDUP_REMOVED lines=17> */
.L_x_7059:
[----:B------:R-:W-:-:S04]  /*67c0*/  LOP3.LUT R3, R17, 0x80000000, RZ, 0xc0, !PT ;  /* 0x8000000011037812 */ /* 0x000fc800078ec0ff */
[----:B------:R-:W-:-:S04]  /*67d0*/  SHF.R.U32.HI R3, RZ, 0x18, R3 ;  /* 0x00000018ff037819 */ /* 0x000fc80000011603 */
[----:B------:R-:W-:-:S04]  /*67e0*/  LOP3.LUT R0, R0, R3, RZ, 0xfc, !PT ;  /* 0x0000000300007212 */ /* 0x000fc800078efcff */
[----:B------:R-:W-:-:S07]  /*67f0*/  PRMT R4, R0, 0x7610, R4 ;  /* 0x0000761000047816 */ /* 0x000fce0000000004 */
.L_x_7058:
[----:B------:R-:W-:Y:S05]  /*6800*/  BSYNC B0 ;  /* 0x0000000000007941 */ /* 0x000fea0003800000 */
.L_x_7057:
[----:B------:R0:W-:Y:S01]  /*6810*/  STG.E.U8 desc[UR36][R8.64], R4 ;  /* 0x0000000408007986 */ /* 0x0001e2000c101124 */
[----:B------:R-:W-:Y:S05]  /*6820*/  BRA `(.L_x_7034) ;  /* 0x0000000000b47947 */ /* 0x000fea0003800000 */
.L_x_7051:
        /* <DEDUP_REMOVED lines=22> */
.L_x_7033:
        /* <DEDUP_REMOVED lines=16> */
.L_x_7062:
[----:B------:R-:W-:Y:S05]  /*6a90*/  BRA `(.L_x_7034) ;  /* 0x0000000000187947 */ /* 0x000fea0003800000 */
.L_x_7061:
[----:B------:R-:W-:-:S04]  /*6aa0*/  PRMT R4, R17, 0x9910, RZ ;  /* 0x0000991011047816 */ /* 0x000fc800000000ff */
[----:B------:R-:W-:-:S05]  /*6ab0*/  SHF.R.S32.HI R5, RZ, 0x1f, R4 ;  /* 0x0000001fff057819 */ /* 0x000fca0000011404 */
[----:B------:R0:W-:Y:S01]  /*6ac0*/  STG.E.64 desc[UR36][R8.64], R4 ;  /* 0x0000000408007986 */ /* 0x0001e2000c101b24 */
[----:B------:R-:W-:Y:S05]  /*6ad0*/  BRA `(.L_x_7034) ;  /* 0x0000000000087947 */ /* 0x000fea0003800000 */
.L_x_7060:
[----:B------:R-:W-:-:S05]  /*6ae0*/  PRMT R3, R17, 0x9910, RZ ;  /* 0x0000991011037816 */ /* 0x000fca00000000ff */
[----:B------:R0:W-:Y:S02]  /*6af0*/  STG.E desc[UR36][R8.64], R3 ;  /* 0x0000000308007986 */ /* 0x0001e4000c101924 */
.L_x_7034:
[----:B------:R-:W-:-:S07]  /*6b00*/  VIADD R2, R2, 0x80 ;  /* 0x0000008002027836 */ /* 0x000fce0000000000 */
.L_x_6994:
[----:B------:R-:W-:Y:S05]  /*6b10*/  BSYNC B6 ;  /* 0x0000000000067941 */ /* 0x000fea0003800000 */
.L_x_6993:
        /* <DEDUP_REMOVED lines=21> */
.L_x_7066:
[----:B------:R-:W-:Y:S01]  /*6c70*/  STG.E.U8 desc[UR36][R2.64], R16 ;  /* 0x0000001002007986 */ /* 0x000fe2000c101124 */
[----:B------:R-:W-:Y:S05]  /*6c80*/  EXIT ;  /* 0x000000000000794d */ /* 0x000fea0003800000 */
.L_x_7065:
        /* <DEDUP_REMOVED lines=10> */
.L_x_7069:
[----:B------:R-:W-:-:S05]  /*6d30*/  PRMT R5, R16, 0x9910, RZ ;  /* 0x0000991010057816 */ /* 0x000fca00000000ff */
[----:B------:R-:W-:Y:S01]  /*6d40*/  STG.E desc[UR36][R2.64], R5 ;  /* 0x0000000502007986 */ /* 0x000fe2000c101924 */
[----:B------:R-:W-:Y:S05]  /*6d50*/  EXIT ;  /* 0x000000000000794d */ /* 0x000fea0003800000 */
.L_x_7068:
[----:B------:R-:W-:Y:S01]  /*6d60*/  STG.E.U16 desc[UR36][R2.64], R16 ;  /* 0x0000001002007986 */ /* 0x000fe2000c101524 */
[----:B------:R-:W-:Y:S05]  /*6d70*/  EXIT ;  /* 0x000000000000794d */ /* 0x000fea0003800000 */
.L_x_7064:
        /* <DEDUP_REMOVED lines=9> */
.L_x_7071:
[----:B------:R-:W0:Y:S02]  /*6e10*/  I2F.S16 R0, R16 ;  /* 0x0000001000007306 */ /* 0x000e240000101400 */
[----:B0-----:R-:W-:-:S05]  /*6e20*/  F2FP.F16.F32.PACK_AB R0, RZ, R0 ;  /* 0x00000000ff00723e */ /* 0x001fca00000000ff */
[----:B------:R-:W-:Y:S01]  /*6e30*/  STG.E.U16 desc[UR36][R2.64], R0 ;  /* 0x0000000002007986 */ /* 0x000fe2000c101524 */
[----:B------:R-:W-:Y:S05]  /*6e40*/  EXIT ;  /* 0x000000000000794d */ /* 0x000fea0003800000 */
.L_x_7070:
        /* <DEDUP_REMOVED lines=10> */
.L_x_7073:
[----:B------:R-:W0:Y:S02]  /*6ef0*/  I2F.S16 R16, R16 ;  /* 0x0000001000107306 */ /* 0x000e240000101400 */
[----:B0-----:R-:W-:-:S04]  /*6f00*/  F2FP.F16.F32.PACK_AB R5, RZ, R16 ;  /* 0x00000010ff05723e */ /* 0x001fc800000000ff */
[----:B------:R-:W-:-:S05]  /*6f10*/  PRMT R5, R5, 0x5410, RZ ;  /* 0x0000541005057816 */ /* 0x000fca00000000ff */
[----:B------:R-:W-:Y:S01]  /*6f20*/  STG.E desc[UR36][R2.64], R5 ;  /* 0x0000000502007986 */ /* 0x000fe2000c101924 */
[----:B------:R-:W-:Y:S05]  /*6f30*/  EXIT ;  /* 0x000000000000794d */ /* 0x000fea0003800000 */
.L_x_7072:
[----:B------:R-:W0:Y:S02]  /*6f40*/  I2F.F64.S16 R16, R16 ;  /* 0x0000001000107312 */ /* 0x000e240000101c00 */
[----:B0-----:R-:W-:Y:S01]  /*6f50*/  STG.E.64 desc[UR36][R2.64], R16 ;  /* 0x0000001002007986 */ /* 0x001fe2000c101b24 */
[----:B------:R-:W-:Y:S05]  /*6f60*/  EXIT ;  /* 0x000000000000794d */ /* 0x000fea0003800000 */
.L_x_7063:
        /* <DEDUP_REMOVED lines=13> */
.L_x_7076:
[----:B------:R-:W0:Y:S01]  /*7040*/  I2F.F64.S16 R16, R16 ;  /* 0x0000001000107312 */ /* 0x000e220000101c00 */
[----:B------:R-:W-:-:S05]  /*7050*/  CS2R R18, SRZ ;  /* 0x0000000000127805 */ /* 0x000fca000001ff00 */
[----:B0-----:R-:W-:Y:S01]  /*7060*/  STG.E.128 desc[UR36][R2.64], R16 ;  /* 0x0000001002007986 */ /* 0x001fe2000c101d24 */
[----:B------:R-:W-:Y:S05]  /*7070*/  EXIT ;  /* 0x000000000000794d */ /* 0x000fea0003800000 */
.L_x_7075:
        /* <DEDUP_REMOVED lines=21> */
.L_x_7080:
[----:B------:R-:W-:Y:S05]  /*71d0*/  BSYNC B0 ;  /* 0x0000000000007941 */ /* 0x000fea0003800000 */
.L_x_7079:
[----:B------:R-:W-:-:S05]  /*71e0*/  LOP3.LUT R5, R0, R5, RZ, 0xfc, !PT ;  /* 0x0000000500057212 */ /* 0x000fca00078efcff */
[----:B------:R-:W-:Y:S01]  /*71f0*/  STG.E.U8 desc[UR36][R2.64], R5 ;  /* 0x0000000502007986 */ /* 0x000fe2000c101124 */
[----:B------:R-:W-:Y:S05]  /*7200*/  EXIT ;  /* 0x000000000000794d */ /* 0x000fea0003800000 */
.L_x_7078:
        /* <DEDUP_REMOVED lines=13> */
.L_x_7082:
[----:B------:R-:W-:Y:S01]  /*72e0*/  IMAD.MOV.U32 R0, RZ, RZ, 0x7f ;  /* 0x0000007fff007424 */ /* 0x000fe200078e00ff */
[----:B------:R-:W-:-:S04]  /*72f0*/  ISETP.GT.U32.AND P0, PT, R4, 0x7f800000, PT ;  /* 0x7f8000000400780c */ /* 0x000fc80003f04070 */
[----:B------:R-:W-:-:S09]  /*7300*/  SEL R0, R0, 0x7c, P0 ;  /* 0x0000007c00007807 */ /* 0x000fd20000000000 */
.L_x_7083:
[----:B------:R-:W-:Y:S05]  /*7310*/  BSYNC B0 ;  /* 0x0000000000007941 */ /* 0x000fea0003800000 */
.L_x_7081:
[----:B------:R-:W-:-:S04]  /*7320*/  LOP3.LUT R4, R5, 0x80000000, RZ, 0xc0, !PT ;  /* 0x8000000005047812 */ /* 0x000fc800078ec0ff */
[----:B------:R-:W-:-:S04]  /*7330*/  SHF.R.U32.HI R5, RZ, 0x18, R4 ;  /* 0x00000018ff057819 */ /* 0x000fc80000011604 */
[----:B------:R-:W-:-:S05]  /*7340*/  LOP3.LUT R5, R0, R5, RZ, 0xfc, !PT ;  /* 0x0000000500057212 */ /* 0x000fca00078efcff */
[----:B------:R-:W-:Y:S01]  /*7350*/  STG.E.U8 desc[UR36][R2.64], R5 ;  /* 0x0000000502007986 */ /* 0x000fe2000c101124 */
[----:B------:R-:W-:Y:S05]  /*7360*/  EXIT ;  /* 0x000000000000794d */ /* 0x000fea0003800000 */
.L_x_7077:
[----:B------:R-:W0:Y:S02]  /*7370*/  I2F.S16 R0, R16 ;  /* 0x0000001000007306 */ /* 0x000e240000101400 */
[----:B0-----:R-:W-:-:S05]  /*7380*/  F2FP.BF16.F32.PACK_AB R0, RZ, R0 ;  /* 0x00000000ff00723e */ /* 0x001fca00000010ff */
[----:B------:R-:W-:Y:S01]  /*7390*/  STG.E.U16 desc[UR36][R2.64], R0 ;  /* 0x0000000002007986 */ /* 0x000fe2000c101524 */
[----:B------:R-:W-:Y:S05]  /*73a0*/  EXIT ;  /* 0x000000000000794d */ /* 0x000fea0003800000 */
.L_x_7074:
        /* <DEDUP_REMOVED lines=10> */
.L_x_7086:
        /* <DEDUP_REMOVED lines=17> */
.L_x_7089:
[----:B------:R-:W-:-:S04]  /*7560*/  LOP3.LUT R0, R7, 0x80000000, RZ, 0xc0, !PT ;  /* 0x8000000007007812 */ /* 0x000fc800078ec0ff */
[----:B------:R-:W-:-:S04]  /*7570*/  SHF.R.U32.HI R5, RZ, 0x18, R0 ;  /* 0x00000018ff057819 */ /* 0x000fc80000011600 */
[----:B------:R-:W-:-:S04]  /*7580*/  LOP3.LUT R4, R4, R5, RZ, 0xfc, !PT ;  /* 0x0000000504047212 */ /* 0x000fc800078efcff */
[----:B------:R-:W-:-:S07]  /*7590*/  PRMT R0, R4, 0x7610, R0 ;  /* 0x0000761004007816 */ /* 0x000fce0000000000 */
.L_x_7088:
[----:B------:R-:W-:Y:S05]  /*75a0*/  BSYNC B0 ;  /* 0x0000000000007941 */ /* 0x000fea0003800000 */
.L_x_7087:
[----:B------:R-:W-:Y:S01]  /*75b0*/  STG.E.U8 desc[UR36][R2.64], R0 ;  /* 0x0000000002007986 */ /* 0x000fe2000c101124 */
[----:B------:R-:W-:Y:S05]  /*75c0*/  EXIT ;  /* 0x000000000000794d */ /* 0x000fea0003800000 */
.L_x_7085:
        /* <DEDUP_REMOVED lines=17> */
.L_x_7092:
[----:B------:R-:W-:-:S04]  /*76e0*/  LOP3.LUT R0, R7, 0x80000000, RZ, 0xc0, !PT ;  /* 0x8000000007007812 */ /* 0x000fc800078ec0ff */
[----:B------:R-:W-:-:S04]  /*76f0*/  SHF.R.U32.HI R5, RZ, 0x18, R0 ;  /* 0x00000018ff057819 */ /* 0x000fc80000011600 */
[----:B------:R-:W-:-:S04]  /*7700*/  LOP3.LUT R4, R4, R5, RZ, 0xfc, !PT ;  /* 0x0000000504047212 */ /* 0x000fc800078efcff */
[----:B------:R-:W-:-:S07]  /*7710*/  PRMT R0, R4, 0x7610, R0 ;  /* 0x0000761004007816 */ /* 0x000fce0000000000 */
.L_x_7091:
[----:B------:R-:W-:Y:S05]  /*7720*/  BSYNC B0 ;  /* 0x0000000000007941 */ /* 0x000fea0003800000 */
.L_x_7090:
[----:B------:R-:W-:Y:S01]  /*7730*/  STG.E.U8 desc[UR36][R2.64], R0 ;  /* 0x0000000002007986 */ /* 0x000fe2000c101124 */
[----:B------:R-:W-:Y:S05]  /*7740*/  EXIT ;  /* 0x000000000000794d */ /* 0x000fea0003800000 */
.L_x_7084:
        /* <DEDUP_REMOVED lines=22> */
.L_x_7067:
        /* <DEDUP_REMOVED lines=16> */
.L_x_7095:
[----:B------:R-:W-:Y:S05]  /*79b0*/  EXIT ;  /* 0x000000000000794d */ /* 0x000fea0003800000 */
.L_x_7094:
[----:B------:R-:W-:-:S04]  /*79c0*/  PRMT R4, R16, 0x9910, RZ ;  /* 0x0000991010047816 */ /* 0x000fc800000000ff */
[----:B------:R-:W-:-:S05]  /*79d0*/  SHF.R.S32.HI R5, RZ, 0x1f, R4 ;  /* 0x0000001fff057819 */ /* 0x000fca0000011404 */
[----:B------:R-:W-:Y:S01]  /*79e0*/  STG.E.64 desc[UR36][R2.64], R4 ;  /* 0x0000000402007986 */ /* 0x000fe2000c101b24 */
[----:B------:R-:W-:Y:S05]  /*79f0*/  EXIT ;  /* 0x000000000000794d */ /* 0x000fea0003800000 */
.L_x_7093:
[----:B------:R-:W-:-:S05]  /*7a00*/  PRMT R5, R16, 0x9910, RZ ;  /* 0x0000991010057816 */ /* 0x000fca00000000ff */
[----:B------:R-:W-:Y:S01]  /*7a10*/  STG.E desc[UR36][R2.64], R5 ;  /* 0x0000000502007986 */ /* 0x000fe2000c101924 */
[----:B------:R-:W-:Y:S05]  /*7a20*/  EXIT ;  /* 0x000000000000794d */ /* 0x000fea0003800000 */
.L_x_7096:
        /* <DEDUP_REMOVED lines=13> */
.L_x_36187:


//--------------------- .text._ZN2at6native18elementwise_kernelILi128ELi4EZNS0_22gpu_kernel_impl_nocastIZZZNS0_21clamp_max_kernel_cudaERNS_18TensorIteratorBaseERKN3c106ScalarEENKUlvE_clEvENKUlvE3_clEvEUlsE_EEvS4_RKT_EUliE_EEviT1_ --------------------------
	.section	.text._ZN2at6native18elementwise_kernelILi128ELi4EZNS0_22gpu_kernel_impl_nocastIZZZNS0_21clamp_max_kernel_cudaERNS_18TensorIteratorBaseERKN3c106ScalarEENKUlvE_clEvENKUlvE3_clEvEUlsE_EEvS4_RKT_EUliE_EEviT1_,"ax",@progbits
	.align	128
        .global         _ZN2at6native18elementwise_kernelILi128ELi4EZNS0_22gpu_kernel_impl_nocastIZZZNS0_21clamp_max_kernel_cudaERNS_18TensorIteratorBaseERKN3c106ScalarEENKUlvE_clEvENKUlvE3_clEvEUlsE_EEvS4_RKT_EUliE_EEviT1_
        .type           _ZN2at6native18elementwise_kernelILi128ELi4EZNS0_22gpu_kernel_impl_nocastIZZZNS0_21clamp_max_kernel_cudaERNS_18TensorIteratorBaseERKN3c106ScalarEENKUlvE_clEvENKUlvE3_clEvEUlsE_EEvS4_RKT_EUliE_EEviT1_,@function
        .size           _ZN2at6native18elementwise_kernelILi128ELi4EZNS0_22gpu_kernel_impl_nocastIZZZNS0_21clamp_max_kernel_cudaERNS_18TensorIteratorBaseERKN3c106ScalarEENKUlvE_clEvENKUlvE3_clEvEUlsE_EEvS4_RKT_EUliE_EEviT1_,(.L_x_36188 - _ZN2at6native18elementwise_kernelILi128ELi4EZNS0_22gpu_kernel_impl_nocastIZZZNS0_21clamp_max_kernel_cudaERNS_18TensorIteratorBaseERKN3c106ScalarEENKUlvE_clEvENKUlvE3_clEvEUlsE_EEvS4_RKT_EUliE_EEviT1_)
        .other          _ZN2at6native18elementwise_kernelILi128ELi4EZNS0_22gpu_kernel_impl_nocastIZZZNS0_21clamp_max_kernel_cudaERNS_18TensorIteratorBaseERKN3c106ScalarEENKUlvE_clEvENKUlvE3_clEvEUlsE_EEvS4_RKT_EUliE_EEviT1_,@"STO_CUDA_ENTRY STV_DEFAULT"
_ZN2at6native18elementwise_kernelILi128ELi4EZNS0_22gpu_kernel_impl_nocastIZZZNS0_21clamp_max_kernel_cudaERNS_18TensorIteratorBaseERKN3c106ScalarEENKUlvE_clEvENKUlvE3_clEvEUlsE_EEvS4_RKT_EUliE_EEviT1_:
.text._ZN2at6native18elementwise_kernelILi128ELi4EZNS0_22gpu_kernel_impl_nocastIZZZNS0_21clamp_max_kernel_cudaERNS_18TensorIteratorBaseERKN3c106ScalarEENKUlvE_clEvENKUlvE3_clEvEUlsE_EEvS4_RKT_EUliE_EEviT1_:
        /* <DEDUP_REMOVED lines=311> */
.L_x_7099:
[----:B------:R-:W-:Y:S01]  /*1370*/  ULDC.64 UR8, c[0x0][0x418] ;  /* 0x0001060000087ab9 */ /* 0x000fe20000000a00 */
[----:B------:R-:W-:Y:S01]  /*1380*/  ULDC.U16 UR4, c[0x0][0x420] ;  /* 0x0001080000047ab9 */ /* 0x000fe20000000400 */
[----:B------:R-:W-:-:S04]  /*1390*/  IADD3 R4, P0, R2, UR8, RZ ;  /* 0x0000000802047c10 */ /* 0x000fc8000ff1e0ff */
[----:B------:R-:W-:Y:S01]  /*13a0*/  IADD3.X R5, RZ, UR9, RZ, P0, !PT ;  /* 0x00000009ff057c10 */ /* 0x000fe200087fe4ff */
[----:B------:R-:W-:Y:S01]  /*13b0*/  UPRMT UR4, UR4, 0x9910, URZ ;  /* 0x0000991004047896 */ /* 0x000fe2000800003f */
[----:B------:R-:W-:-:S03]  /*13c0*/  ULDC.64 UR8, c[0x0][0x410] ;  /* 0x0001040000087ab9 */ /* 0x000fc60000000a00 */
[----:B------:R-:W2:Y:S01]  /*13d0*/  LDG.E.S16 R4, desc[UR6][R4.64] ;  /* 0x0000000604047981 */ /* 0x000ea2000c1e1700 */
[----:B------:R-:W-:Y:S02]  /*13e0*/  IADD3 R2, P0, R3, UR8, RZ ;  /* 0x0000000803027c10 */ /* 0x000fe4000ff1e0ff */
[----:B------:R-:W-:Y:S02]  /*13f0*/  IADD3 R0, R0, 0x80, RZ ;  /* 0x0000008000007810 */ /* 0x000fe40007ffe0ff */
[----:B------:R-:W-:Y:S02]  /*1400*/  IADD3.X R3, RZ, UR9, RZ, P0, !PT ;  /* 0x00000009ff037c10 */ /* 0x000fe400087fe4ff */
[----:B--2---:R-:W-:-:S05]  /*1410*/  VIMNMX R7, R4, UR4, PT ;  /* 0x0000000404077c48 */ /* 0x004fca000bfe0100 */
[----:B------:R0:W-:Y:S02]  /*1420*/  STG.E.U16 desc[UR6][R2.64], R7 ;  /* 0x0000000702007986 */ /* 0x0001e4000c101506 */
.L_x_7098:
[----:B------:R-:W-:Y:S05]  /*1430*/  BSYNC B0 ;  /* 0x0000000000007941 */ /* 0x000fea0003800000 */
.L_x_7097:
        /* <DEDUP_REMOVED lines=305> */
.L_x_7102:
        /* <DEDUP_REMOVED lines=10> */
[----:B------:R-:W-:Y:S02]  /*27f0*/  ISETP.GE.AND P0, PT, R0, UR5, PT ;  /* 0x0000000500007c0c */ /* 0x000fe4000bf06270 */
[----:B--2---:R-:W-:-:S05]  /*2800*/  VIMNMX R7, R4, UR4, PT ;  /* 0x0000000404077c48 */ /* 0x004fca000bfe0100 */
[----:B------:R1:W-:Y:S06]  /*2810*/  STG.E.U16 desc[UR6][R2.64], R7 ;  /* 0x0000000702007986 */ /* 0x0003ec000c101506 */
        /* <DEDUP_REMOVED lines=303> */
.L_x_7103:
        /* <DEDUP_REMOVED lines=12> */
.L_x_7101:
[----:B------:R-:W-:Y:S05]  /*3bd0*/  BSYNC B0 ;  /* 0x0000000000007941 */ /* 0x000fea0003800000 */
.L_x_7100:
        /* <DEDUP_REMOVED lines=304> */
.L_x_7104:
[----:B------:R-:W-:Y:S01]  /*4ee0*/  ULDC.64 UR4, c[0x0][0x418] ;  /* 0x0001060000047ab9 */ /* 0x000fe20000000a00 */
[----:B------:R-:W-:Y:S01]  /*4ef0*/  ULDC.64 UR8, c[0x0][0x410] ;  /* 0x0001040000087ab9 */ /* 0x000fe20000000a00 */
[----:B------:R-:W-:Y:S01]  /*4f00*/  IADD3 R4, P0, R2, UR4, RZ ;  /* 0x0000000402047c10 */ /* 0x000fe2000ff1e0ff */
[----:B------:R-:W-:-:S03]  /*4f10*/  ULDC.U16 UR4, c[0x0][0x420] ;  /* 0x0001080000047ab9 */ /* 0x000fc60000000400 */
[----:B------:R-:W-:-:S05]  /*4f20*/  IADD3.X R5, RZ, UR5, RZ, P0, !PT ;  /* 0x00000005ff057c10 */ /* 0x000fca00087fe4ff */
[----:B------:R-:W2:Y:S01]  /*4f30*/  LDG.E.S16 R4, desc[UR6][R4.64] ;  /* 0x0000000604047981 */ /* 0x000ea2000c1e1700 */
[----:B------:R-:W-:Y:S01]  /*4f40*/  UPRMT UR4, UR4, 0x9910, URZ ;  /* 0x0000991004047896 */ /* 0x000fe2000800003f */
[----:B------:R-:W-:-:S04]  /*4f50*/  IADD3 R2, P0, R3, UR8, RZ ;  /* 0x0000000803027c10 */ /* 0x000fc8000ff1e0ff */
[----:B------:R-:W-:Y:S02]  /*4f60*/  IADD3.X R3, RZ, UR9, RZ, P0, !PT ;  /* 0x00000009ff037c10 */ /* 0x000fe400087fe4ff */
[----:B--2---:R-:W-:-:S05]  /*4f70*/  VIMNMX R7, R4, UR4, PT ;  /* 0x0000000404077c48 */ /* 0x004fca000bfe0100 */
[----:B------:R-:W-:Y:S01]  /*4f80*/  STG.E.U16 desc[UR6][R2.64], R7 ;  /* 0x0000000702007986 */ /* 0x000fe2000c101506 */
[----:B------:R-:W-:Y:S05]  /*4f90*/  EXIT ;  /* 0x000000000000794d */ /* 0x000fea0003800000 */
.L_x_7105:
        /* <DEDUP_REMOVED lines=14> */
.L_x_36188:


//--------------------- .text._ZN2at6native27unrolled_elementwise_kernelIZZZNS0_21clamp_max_kernel_cudaERNS_18TensorIteratorBaseERKN3c106ScalarEENKUlvE_clEvENKUlvE3_clEvEUlsE_St5arrayIPcLm2EELi4E23TrivialOffsetCalculatorILi1EjESF_NS0_6memory15LoadWithoutCastENSG_16StoreWithoutCastEEEviT_T0_T2_T3_T4_T5_ --------------------------
	.section	.text._ZN2at6native27unrolled_elementwise_kernelIZZZNS0_21clamp_max_kernel_cudaERNS_18TensorIteratorBaseERKN3c106ScalarEENKUlvE_clEvENKUlvE3_clEvEUlsE_St5arrayIPcLm2EELi4E23TrivialOffsetCalculatorILi1EjESF_NS0_6memory15LoadWithoutCastENSG_16StoreWithoutCastEEEviT_T0_T2_T3_T4_T5_,"ax",@progbits
	.align	128
        .global         _ZN2at6native27unrolled_elementwise_kernelIZZZNS0_21clamp_max_kernel_cudaERNS_18TensorIteratorBaseERKN3c106ScalarEENKUlvE_clEvENKUlvE3_clEvEUlsE_St5arrayIPcLm2EELi4E23TrivialOffsetCalculatorILi1EjESF_NS0_6memory15LoadWithoutCastENSG_16StoreWithoutCastEEEviT_T0_T2_T3_T4_T5_
        .type           _ZN2at6native27unrolled_elementwise_kernelIZZZNS0_21clamp_max_kernel_cudaERNS_18TensorIteratorBaseERKN3c106ScalarEENKUlvE_clEvENKUlvE3_clEvEUlsE_St5arrayIPcLm2EELi4E23TrivialOffsetCalculatorILi1EjESF_NS0_6memory15LoadWithoutCastENSG_16StoreWithoutCastEEEviT_T0_T2_T3_T4_T5_,@function
        .size           _ZN2at6native27unrolled_elementwise_kernelIZZZNS0_21clamp_max_kernel_cudaERNS_18TensorIteratorBaseERKN3c106ScalarEENKUlvE_clEvENKUlvE3_clEvEUlsE_St5arrayIPcLm2EELi4E23TrivialOffsetCalculatorILi1EjESF_NS0_6memory15LoadWithoutCastENSG_16StoreWithoutCastEEEviT_T0_T2_T3_T4_T5_,(.L_x_36189 - _ZN2at6native27unrolled_elementwise_kernelIZZZNS0_21clamp_max_kernel_cudaERNS_18TensorIteratorBaseERKN3c106ScalarEENKUlvE_clEvENKUlvE3_clEvEUlsE_St5arrayIPcLm2EELi4E23TrivialOffsetCalculatorILi1EjESF_NS0_6memory15LoadWithoutCastENSG_16StoreWithoutCastEEEviT_T0_T2_T3_T4_T5_)
        .other          _ZN2at6native27unrolled_elementwise_kernelIZZZNS0_21clamp_max_kernel_cudaERNS_18TensorIteratorBaseERKN3c106ScalarEENKUlvE_clEvENKUlvE3_clEvEUlsE_St5arrayIPcLm2EELi4E23TrivialOffsetCalculatorILi1EjESF_NS0_6memory15LoadWithoutCastENSG_16StoreWithoutCastEEEviT_T0_T2_T3_T4_T5_,@"STO_CUDA_ENTRY STV_DEFAULT"
_ZN2at6native27unrolled_elementwise_kernelIZZZNS0_21clamp_max_kernel_cudaERNS_18TensorIteratorBaseERKN3c106ScalarEENKUlvE_clEvENKUlvE3_clEvEUlsE_St5arrayIPcLm2EELi4E23TrivialOffsetCalculatorILi1EjESF_NS0_6memory15LoadWithoutCastENSG_16StoreWithoutCastEEEviT_T0_T2_T3_T4_T5_:
.text._ZN2at6native27unrolled_elementwise_kernelIZZZNS0_21clamp_max_kernel_cudaERNS_18TensorIteratorBaseERKN3c106ScalarEENKUlvE_clEvENKUlvE3_clEvEUlsE_St5arrayIPcLm2EELi4E23TrivialOffsetCalculatorILi1EjESF_NS0_6memory15LoadWithoutCastENSG_16StoreWithoutCastEEEviT_T0_T2_T3_T4_T5_:
[----:B------:R-:W-:Y:S01]  /*0000*/  LDC R1, c[0x0][0x28] ;  /* 0x00000a00ff017b82 */ /* 0x000fe20000000800 */
[----:B------:R-:W0:Y:S07]  /*0010*/  S2R R0, SR_CTAID.X ;  /* 0x0000000000007919 */ /* 0x000e2e0000002500 */
[----:B------:R-:W0:Y:S01]  /*0020*/  LDC R3, c[0x0][0x210] ;  /* 0x00008400ff037b82 */ /* 0x000e220000000800 */
[----:B------:R-:W-:Y:S01]  /*0030*/  ULDC.64 UR6, c[0x0][0x208] ;  /* 0x0000820000067ab9 */ /* 0x000fe20000000a00 */
[----:B------:R-:W1:Y:S01]  /*0040*/  S2R R7, SR_TID.X ;  /* 0x0000000000077919 */ /* 0x000e620000002100 */
[----:B------:R-:W-:Y:S01]  /*0050*/  IMAD.MOV.U32 R18, RZ, RZ, RZ ;  /* 0x000000ffff127224 */ /* 0x000fe200078e00ff */
[----:B------:R-:W-:Y:S01]  /*0060*/  ULDC.U16 UR4, c[0x0][0x218] ;  /* 0x0000860000047ab9 */ /* 0x000fe20000000400 */
[----:B0-----:R-:W-:-:S02]  /*0070*/  IMAD R2, R0, -0x200, R3 ;  /* 0xfffffe0000027824 */ /* 0x001fc400078e0203 */
[----:B-1----:R-:W-:-:S03]  /*0080*/  IMAD.MOV.U32 R15, RZ, RZ, R7 ;  /* 0x000000ffff0f7224 */ /* 0x002fc600078e0007 */
[----:B------:R-:W-:-:S13]  /*0090*/  ISETP.GE.AND P0, PT, R7, R2, PT ;  /* 0x000000020700720c */ /* 0x000fda0003f06270 */
[----:B------:R-:W-:Y:S01]  /*00a0*/  @!P0 IMAD R3, R0, 0x200, R15 ;  /* 0x0000020000038824 */ /* 0x000fe200078e020f */
[----:B------:R-:W-:Y:S01]  /*00b0*/  @!P0 IADD3 R15, R15, 0x80, RZ ;  /* 0x000000800f0f8810 */ /* 0x000fe20007ffe0ff */
[----:B------:R-:W0:Y:S03]  /*00c0*/  @!P0 LDC.64 R10, c[0x0][0x230] ;  /* 0x00008c00ff0a8b82 */ /* 0x000e260000000a00 */
[----:B------:R-:W-:-:S13]  /*00d0*/  ISETP.GE.AND P1, PT, R15, R2, PT ;  /* 0x000000020f00720c */ /* 0x000fda0003f26270 */
[----:B------:R-:W-:Y:S01]  /*00e0*/  @!P1 IMAD R19, R0, 0x200, R15 ;  /* 0x0000020000139824 */ /* 0x000fe200078e020f */
[----:B------:R-:W-:Y:S01]  /*00f0*/  @!P1 IADD3 R15, R15, 0x80, RZ ;  /* 0x000000800f0f9810 */ /* 0x000fe20007ffe0ff */
[----:B------:R-:W1:Y:S03]  /*0100*/  @!P1 LDC.64 R12, c[0x0][0x230] ;  /* 0x00008c00ff0c9b82 */ /* 0x000e660000000a00 */
[----:B------:R-:W-:Y:S01]  /*0110*/  ISETP.GE.AND P3, PT, R15, R2, PT ;  /* 0x000000020f00720c */ /* 0x000fe20003f66270 */
[----:B0-----:R-:W-:-:S04]  /*0120*/  @!P0 IMAD.WIDE.U32 R10, R3, 0x2, R10 ;  /* 0x00000002030a8825 */ /* 0x001fc800078e000a */
[----:B------:R-:W-:-:S08]  /*0130*/  IMAD.MOV.U32 R3, RZ, RZ, RZ ;  /* 0x000000ffff037224 */ /* 0x000fd000078e00ff */
[----:B------:R-:W-:Y:S01]  /*0140*/  @!P3 IMAD R21, R0, 0x200, R15 ;  /* 0x000002000015b824 */ /* 0x000fe200078e020f */
[----:B------:R-:W-:Y:S01]  /*0150*/  @!P3 IADD3 R15, R15, 0x80, RZ ;  /* 0x000000800f0fb810 */ /* 0x000fe20007ffe0ff */
[----:B------:R-:W0:Y:S01]  /*0160*/  @!P3 LDC.64 R8, c[0x0][0x230] ;  /* 0x00008c00ff08bb82 */ /* 0x000e220000000a00 */
[----:B------:R2:W3:Y:S02]  /*0170*/  @!P0 LDG.E.S16 R3, desc[UR6][R10.64] ;  /* 0x000000060a038981 */ /* 0x0004e4000c1e1700 */
[----:B------:R-:W-:-:S13]  /*0180*/  ISETP.GE.AND P2, PT, R15, R2, PT ;  /* 0x000000020f00720c */ /* 0x000fda0003f46270 */
[----:B------:R-:W4:Y:S01]  /*0190*/  @!P2 LDC.64 R4, c[0x0][0x230] ;  /* 0x00008c00ff04ab82 */ /* 0x000f220000000a00 */
[----:B------:R-:W-:Y:S01]  /*01a0*/  @!P2 LEA R17, R0, R15, 0x9 ;  /* 0x0000000f0011a211 */ /* 0x000fe200078e48ff */
[----:B-1----:R-:W-:-:S04]  /*01b0*/  @!P1 IMAD.WIDE.U32 R12, R19, 0x2, R12 ;  /* 0x00000002130c9825 */ /* 0x002fc800078e000c */
[----:B0-----:R-:W-:Y:S02]  /*01c0*/  @!P3 IMAD.WIDE.U32 R14, R21, 0x2, R8 ;  /* 0x00000002150eb825 */ /* 0x001fe400078e0008 */
[----:B------:R-:W0:Y:S03]  /*01d0*/  @!P0 LDC.64 R8, c[0x0][0x228] ;  /* 0x00008a00ff088b82 */ /* 0x000e260000000a00 */
[----:B------:R-:W5:Y:S01]  /*01e0*/  @!P3 LDG.E.S16 R18, desc[UR6][R14.64] ;  /* 0x000000060e12b981 */ /* 0x000f62000c1e1700 */
[----:B----4-:R-:W-:Y:S01]  /*01f0*/  @!P2 IMAD.WIDE.U32 R4, R17, 0x2, R4 ;  /* 0x000000021104a825 */ /* 0x010fe200078e0004 */
[----:B------:R-:W-:-:S06]  /*0200*/  CS2R R16, SRZ ;  /* 0x0000000000107805 */ /* 0x000fcc000001ff00 */
[----:B------:R5:W4:Y:S04]  /*0210*/  @!P1 LDG.E.S16 R16, desc[UR6][R12.64] ;  /* 0x000000060c109981 */ /* 0x000b28000c1e1700 */
[----:B------:R-:W4:Y:S01]  /*0220*/  @!P2 LDG.E.S16 R17, desc[UR6][R4.64] ;  /* 0x000000060411a981 */ /* 0x000f22000c1e1700 */
[----:B------:R-:W-:Y:S01]  /*0230*/  UPRMT UR4, UR4, 0x9910, URZ ;  /* 0x0000991004047896 */ /* 0x000fe2000800003f */
[----:B------:R-:W-:Y:S01]  /*0240*/  IADD3 R6, R7, 0x80, RZ ;  /* 0x0000008007067810 */ /* 0x000fe20007ffe0ff */
[----:B--2---:R-:W-:Y:S01]  /*0250*/  IMAD.MOV.U32 R11, RZ, RZ, R7 ;  /* 0x000000ffff0b7224 */ /* 0x004fe200078e0007 */
[----:B------:R-:W-:-:S03]  /*0260*/  @!P0 LEA R7, R0, R7, 0x9 ;  /* 0x0000000700078211 */ /* 0x000fc600078e48ff */
[----:B------:R-:W-:Y:S02]  /*0270*/  @!P0 IMAD.MOV.U32 R11, RZ, RZ, R6 ;  /* 0x000000ffff0b8224 */ /* 0x000fe400078e0006 */
[----:B0-----:R-:W-:-:S03]  /*0280*/  @!P0 IMAD.WIDE.U32 R6, R7, 0x2, R8 ;  /* 0x0000000207068825 */ /* 0x001fc600078e0008 */
[----:B------:R-:W-:Y:S01]  /*0290*/  ISETP.GE.AND P1, PT, R11, R2, PT ;  /* 0x000000020b00720c */ /* 0x000fe20003f26270 */
[----:B------:R-:W-:Y:S01]  /*02a0*/  BSSY B0, `(.L_x_7106) ;  /* 0x0000011000007945 */ /* 0x000fe20003800000 */
[----:B---3--:R-:W-:-:S05]  /*02b0*/  VIMNMX R3, R3, UR4, PT ;  /* 0x0000000403037c48 */ /* 0x008fca000bfe0100 */
[----:B------:R0:W-:Y:S01]  /*02c0*/  @!P0 STG.E.U16 desc[UR6][R6.64], R3 ;  /* 0x0000000306008986 */ /* 0x0001e2000c101506 */
[----:B-----5:R-:W-:Y:S02]  /*02d0*/  VIMNMX R13, R18, UR4, PT ;  /* 0x00000004120d7c48 */ /* 0x020fe4000bfe0100 */
[----:B----4-:R-:W-:Y:S02]  /*02e0*/  VIMNMX R9, R16, UR4, PT ;  /* 0x0000000410097c48 */ /* 0x010fe4000bfe0100 */
[----:B------:R-:W-:Y:S01]  /*02f0*/  VIMNMX R17, R17, UR4, PT ;  /* 0x0000000411117c48 */ /* 0x000fe2000bfe0100 */
[----:B0-----:R-:W-:Y:S06]  /*0300*/  @P1 BRA `(.L_x_7107) ;  /* 0x0000000000281947 */ /* 0x001fec0003800000 */
[----:B------:R-:W0:Y:S01]  /*0310*/  LDC.64 R6, c[0x0][0x228] ;  /* 0x00008a00ff067b82 */ /* 0x000e220000000a00 */
[----:B------:R-:W-:Y:S01]  /*0320*/  LEA R5, R0, R11, 0x9 ;  /* 0x0000000b00057211 */ /* 0x000fe200078e48ff */
        /* <DEDUP_REMOVED lines=8> */
.L_x_7107:
[----:B------:R-:W-:Y:S05]  /*03b0*/  BSYNC B0 ;  /* 0x0000000000007941 */ /* 0x000fea0003800000 */
.L_x_7106:
[----:B------:R-:W-:-:S13]  /*03c0*/  ISETP.GE.AND P0, PT, R11, R2, PT ;  /* 0x000000020b00720c */ /* 0x000fda0003f06270 */
[----:B------:R-:W-:Y:S05]  /*03d0*/  @P0 EXIT ;  /* 0x000000000000094d */ /* 0x000fea0003800000 */
[----:B------:R-:W1:Y:S01]  /*03e0*/  LDC.64 R2, c[0x0][0x228] ;  /* 0x00008a00ff027b82 */ /* 0x000e620000000a00 */
[----:B------:R-:W-:-:S05]  /*03f0*/  LEA R11, R0, R11, 0x9 ;  /* 0x0000000b000b7211 */ /* 0x000fca00078e48ff */
[----:B-1----:R-:W-:-:S05]  /*0400*/  IMAD.WIDE.U32 R2, R11, 0x2, R2 ;  /* 0x000000020b027825 */ /* 0x002fca00078e0002 */
[----:B------:R-:W-:Y:S01]  /*0410*/  STG.E.U16 desc[UR6][R2.64], R17 ;  /* 0x0000001102007986 */ /* 0x000fe2000c101506 */
[----:B------:R-:W-:Y:S05]  /*0420*/  EXIT ;  /* 0x000000000000794d */ /* 0x000fea0003800000 */
.L_x_7108:
        /* <DEDUP_REMOVED lines=13> */
.L_x_36189:


//--------------------- .text._ZN2at6native29vectorized_elementwise_kernelILi2EZZZNS0_21clamp_max_kernel_cudaERNS_18TensorIteratorBaseERKN3c106ScalarEENKUlvE_clEvENKUlvE3_clEvEUlsE_St5arrayIPcLm2EEEEviT0_T1_ --------------------------
	.section	.text._ZN2at6native29vectorized_elementwise_kernelILi2EZZZNS0_21clamp_max_kernel_cudaERNS_18TensorIteratorBaseERKN3c106ScalarEENKUlvE_clEvENKUlvE3_clEvEUlsE_St5arrayIPcLm2EEEEviT0_T1_,"ax",@progbits
	.align	128
        .global         _ZN2at6native29vectorized_elementwise_kernelILi2EZZZNS0_21clamp_max_kernel_cudaERNS_18TensorIteratorBaseERKN3c106ScalarEENKUlvE_clEvENKUlvE3_clEvEUlsE_St5arrayIPcLm2EEEEviT0_T1_
        .type           _ZN2at6native29vectorized_elementwise_kernelILi2EZZZNS0_21clamp_max_kernel_cudaERNS_18TensorIteratorBaseERKN3c106ScalarEENKUlvE_clEvENKUlvE3_clEvEUlsE_St5arrayIPcLm2EEEEviT0_T1_,@function
        .size           _ZN2at6native29vectorized_elementwise_kernelILi2EZZZNS0_21clamp_max_kernel_cudaERNS_18TensorIteratorBaseERKN3c106ScalarEENKUlvE_clEvENKUlvE3_clEvEUlsE_St5arrayIPcLm2EEEEviT0_T1_,(.L_x_36190 - _ZN2at6native29vectorized_elementwise_kernelILi2EZZZNS0_21clamp_max_kernel_cudaERNS_18TensorIteratorBaseERKN3c106ScalarEENKUlvE_clEvENKUlvE3_clEvEUlsE_St5arrayIPcLm2EEEEviT0_T1_)
        .other          _ZN2at6native29vectorized_elementwise_kernelILi2EZZZNS0_21clamp_max_kernel_cudaERNS_18TensorIteratorBaseERKN3c106ScalarEENKUlvE_clEvENKUlvE3_clEvEUlsE_St5arrayIPcLm2EEEEviT0_T1_,@"STO_CUDA_ENTRY STV_DEFAULT"
_ZN2at6native29vectorized_elementwise_kernelILi2EZZZNS0_21clamp_max_kernel_cudaERNS_18TensorIteratorBaseERKN3c106ScalarEENKUlvE_clEvENKUlvE3_clEvEUlsE_St5arrayIPcLm2EEEEviT0_T1_:
.text._ZN2at6native29vectorized_elementwise_kernelILi2EZZZNS0_21clamp_max_kernel_cudaERNS_18TensorIteratorBaseERKN3c106ScalarEENKUlvE_clEvENKUlvE3_clEvEUlsE_St5arrayIPcLm2EEEEviT0_T1_:
[----:B------:R-:W-:Y:S01]  /*0000*/  LDC R1, c[0x0][0x28] ;  /* 0x00000a00ff017b82 */ /* 0x000fe20000000800 */
[----:B------:R-:W0:Y:S01]  /*0010*/  S2R R0, SR_CTAID.X ;  /* 0x0000000000007919 */ /* 0x000e220000002500 */
[----:B------:R-:W-:Y:S01]  /*0020*/  ULDC UR4, c[0x0][0x210] ;  /* 0x0000840000047ab9 */ /* 0x000fe20000000800 */
[----:B------:R-:W-:Y:S01]  /*0030*/  ULDC.64 UR6, c[0x0][0x208] ;  /* 0x0000820000067ab9 */ /* 0x000fe20000000a00 */
[----:B0-----:R-:W-:-:S05]  /*0040*/  IMAD.SHL.U32 R0, R0, 0x400, RZ ;  /* 0x0000040000007824 */ /* 0x001fca00078e00ff */
[----:B------:R-:W-:-:S04]  /*0050*/  IADD3 R16, -R0, UR4, RZ ;  /* 0x0000000400107c10 */ /* 0x000fc8000fffe1ff */
[----:B------:R-:W-:-:S13]  /*0060*/  ISETP.GE.U32.AND P0, PT, R16, 0x400, PT ;  /* 0x000004001000780c */ /* 0x000fda0003f06070 */
[----:B------:R-:W-:Y:S05]  /*0070*/  @!P0 BRA `(.L_x_7109) ;  /* 0x0000000000a88947 */ /* 0x000fea0003800000 */
[----:B------:R-:W0:Y:S01]  /*0080*/  S2R R5, SR_TID.X ;  /* 0x0000000000057919 */ /* 0x000e220000002100 */
[----:B------:R-:W1:Y:S01]  /*0090*/  LDC.64 R2, c[0x0][0x230] ;  /* 0x00008c00ff027b82 */ /* 0x000e620000000a00 */
[----:B------:R-:W-:Y:S01]  /*00a0*/  ULDC.U16 UR4, c[0x0][0x218] ;  /* 0x0000860000047ab9 */ /* 0x000fe20000000400 */
[----:B-1----:R-:W-:-:S04]  /*00b0*/  IMAD.WIDE R2, R0, 0x2, R2 ;  /* 0x0000000200027825 */ /* 0x002fc800078e0202 */
[----:B0-----:R-:W-:Y:S02]  /*00c0*/  IMAD.WIDE.U32 R6, R5, 0x4, R2 ;  /* 0x0000000405067825 */ /* 0x001fe400078e0002 */
[----:B------:R-:W0:Y:S03]  /*00d0*/  LDC.64 R2, c[0x0][0x228] ;  /* 0x00008a00ff027b82 */ /* 0x000e260000000a00 */
[----:B------:R-:W2:Y:S04]  /*00e0*/  LDG.E R8, desc[UR6][R6.64+0x200] ;  /* 0x0002000606087981 */ /* 0x000ea8000c1e1900 */
[----:B------:R-:W3:Y:S04]  /*00f0*/  LDG.E R9, desc[UR6][R6.64+0x400] ;  /* 0x0004000606097981 */ /* 0x000ee8000c1e1900 */
[----:B------:R-:W4:Y:S04]  /*0100*/  LDG.E R10, desc[UR6][R6.64+0x600] ;  /* 0x00060006060a7981 */ /* 0x000f28000c1e1900 */
[----:B------:R4:W5:Y:S01]  /*0110*/  LDG.E R4, desc[UR6][R6.64] ;  /* 0x0000000606047981 */ /* 0x000962000c1e1900 */
[----:B------:R-:W-:Y:S01]  /*0120*/  UPRMT UR4, UR4, 0x9910, URZ ;  /* 0x0000991004047896 */ /* 0x000fe2000800003f */
[----:B0-----:R-:W-:-:S04]  /*0130*/  IMAD.WIDE.U32 R2, R0, 0x2, R2 ;  /* 0x0000000200027825 */ /* 0x001fc800078e0002 */
[----:B------:R-:W-:Y:S01]  /*0140*/  IMAD.WIDE R2, R5, 0x4, R2 ;  /* 0x0000000405027825 */ /* 0x000fe200078e0202 */
[----:B--2---:R-:W-:Y:S02]  /*0150*/  PRMT R11, R8, 0x9910, RZ ;  /* 0x00009910080b7816 */ /* 0x004fe400000000ff */
[C---:B---3--:R-:W-:Y:S02]  /*0160*/  PRMT R12, R9.reuse, 0x9910, RZ ;  /* 0x00009910090c7816 */ /* 0x048fe400000000ff */
[----:B------:R-:W-:Y:S02]  /*0170*/  PRMT R9, R9, 0xbb32, RZ ;  /* 0x0000bb3209097816 */ /* 0x000fe400000000ff */
[C---:B----4-:R-:W-:Y:S01]  /*0180*/  PRMT R7, R10.reuse, 0x9910, RZ ;  /* 0x000099100a077816 */ /* 0x050fe200000000ff */
[----:B------:R-:W-:Y:S01]  /*0190*/  IMAD.MOV.U32 R6, RZ, RZ, R11 ;  /* 0x000000ffff067224 */ /* 0x000fe200078e000b */
[----:B------:R-:W-:Y:S01]  /*01a0*/  PRMT R13, R10, 0xbb32, RZ ;  /* 0x0000bb320a0d7816 */ /* 0x000fe200000000ff */
[----:B------:R-:W-:Y:S01]  /*01b0*/  IMAD.MOV.U32 R10, RZ, RZ, R12 ;  /* 0x000000ffff0a7224 */ /* 0x000fe200078e000c */
[C---:B-----5:R-:W-:Y:S01]  /*01c0*/  PRMT R0, R4.reuse, 0x9910, RZ ;  /* 0x0000991004007816 */ /* 0x060fe200000000ff */
[----:B------:R-:W-:Y:S01]  /*01d0*/  IMAD.MOV.U32 R11, RZ, RZ, R9 ;  /* 0x000000ffff0b7224 */ /* 0x000fe200078e0009 */
[----:B------:R-:W-:-:S02]  /*01e0*/  PRMT R4, R4, 0xbb32, RZ ;  /* 0x0000bb3204047816 */ /* 0x000fc400000000ff */
[----:B------:R-:W-:Y:S02]  /*01f0*/  PRMT R8, R8, 0xbb32, RZ ;  /* 0x0000bb3208087816 */ /* 0x000fe400000000ff */
[----:B------:R-:W-:Y:S02]  /*0200*/  MOV R12, R7 ;  /* 0x00000007000c7202 */ /* 0x000fe40000000f00 */
[----:B------:R-:W-:Y:S02]  /*0210*/  VIMNMX R0, R0, UR4, PT ;  /* 0x0000000400007c48 */ /* 0x000fe4000bfe0100 */
[----:B------:R-:W-:Y:S02]  /*0220*/  VIMNMX R7, R4, UR4, PT ;  /* 0x0000000404077c48 */ /* 0x000fe4000bfe0100 */
[----:B------:R-:W-:Y:S02]  /*0230*/  VIMNMX R6, R6, UR4, PT ;  /* 0x0000000406067c48 */ /* 0x000fe4000bfe0100 */
[----:B------:R-:W-:-:S02]  /*0240*/  VIMNMX R9, R8, UR4, PT ;  /* 0x0000000408097c48 */ /* 0x000fc4000bfe0100 */
[----:B------:R-:W-:Y:S02]  /*0250*/  VIMNMX R10, R10, UR4, PT ;  /* 0x000000040a0a7c48 */ /* 0x000fe4000bfe0100 */
[----:B------:R-:W-:Y:S02]  /*0260*/  VIMNMX R11, R11, UR4, PT ;  /* 0x000000040b0b7c48 */ /* 0x000fe4000bfe0100 */
[----:B------:R-:W-:Y:S02]  /*0270*/  VIMNMX R12, R12, UR4, PT ;  /* 0x000000040c0c7c48 */ /* 0x000fe4000bfe0100 */
[----:B------:R-:W-:Y:S02]  /*0280*/  VIMNMX R13, R13, UR4, PT ;  /* 0x000000040d0d7c48 */ /* 0x000fe4000bfe0100 */
[----:B------:R-:W-:Y:S02]  /*0290*/  PRMT R7, R0, 0x5410, R7 ;  /* 0x0000541000077816 */ /* 0x000fe40000000007 */
[----:B------:R-:W-:-:S02]  /*02a0*/  PRMT R9, R6, 0x5410, R9 ;  /* 0x0000541006097816 */ /* 0x000fc40000000009 */
[----:B------:R-:W-:Y:S02]  /*02b0*/  PRMT R11, R10, 0x5410, R11 ;  /* 0x000054100a0b7816 */ /* 0x000fe4000000000b */
[----:B------:R-:W-:Y:S01]  /*02c0*/  PRMT R13, R12, 0x5410, R13 ;  /* 0x000054100c0d7816 */ /* 0x000fe2000000000d */
[----:B------:R-:W-:Y:S04]  /*02d0*/  STG.E desc[UR6][R2.64], R7 ;  /* 0x0000000702007986 */ /* 0x000fe8000c101906 */
[----:B------:R-:W-:Y:S04]  /*02e0*/  STG.E desc[UR6][R2.64+0x200], R9 ;  /* 0x0002000902007986 */ /* 0x000fe8000c101906 */
[----:B------:R-:W-:Y:S04]  /*02f0*/  STG.E desc[UR6][R2.64+0x400], R11 ;  /* 0x0004000b02007986 */ /* 0x000fe8000c101906 */
[----:B------:R-:W-:Y:S01]  /*0300*/  STG.E desc[UR6][R2.64+0x600], R13 ;  /* 0x0006000d02007986 */ /* 0x000fe2000c101906 */
[----:B------:R-:W-:Y:S05]  /*0310*/  EXIT ;  /* 0x000000000000794d */ /* 0x000fea0003800000 */
.L_x_7109:
[----:B------:R-:W0:Y:S01]  /*0320*/  S2R R19, SR_TID.X ;  /* 0x0000000000137919 */ /* 0x000e220000002100 */
[----:B------:R-:W-:Y:S01]  /*0330*/  IMAD.MOV.U32 R17, RZ, RZ, RZ ;  /* 0x000000ffff117224 */ /* 0x000fe200078e00ff */
[----:B------:R-:W-:Y:S01]  /*0340*/  ULDC.U16 UR4, c[0x0][0x218] ;  /* 0x0000860000047ab9 */ /* 0x000fe20000000400 */
[C---:B0-----:R-:W-:Y:S01]  /*0350*/  ISETP.GE.AND P0, PT, R19.reuse, R16, PT ;  /* 0x000000101300720c */ /* 0x041fe20003f06270 */
[----:B------:R-:W-:Y:S02]  /*0360*/  VIADD R20, R19, 0x80 ;  /* 0x0000008013147836 */ /* 0x000fe40000000000 */
[----:B------:R-:W-:-:S10]  /*0370*/  IMAD.MOV.U32 R29, RZ, RZ, R19 ;  /* 0x000000ffff1d7224 */ /* 0x000fd400078e0013 */
[----:B------:R-:W-:Y:S01]  /*0380*/  @!P0 IMAD.MOV.U32 R29, RZ, RZ, R20 ;  /* 0x000000ffff1d8224 */ /* 0x000fe200078e0014 */
[----:B------:R-:W0:Y:S04]  /*0390*/  @!P0 LDC.64 R14, c[0x0][0x230] ;  /* 0x00008c00ff0e8b82 */ /* 0x000e280000000a00 */
[----:B------:R-:W-:-:S13]  /*03a0*/  ISETP.GE.AND P6, PT, R29, R16, PT ;  /* 0x000000101d00720c */ /* 0x000fda0003fc6270 */
[----:B------:R-:W-:Y:S01]  /*03b0*/  @!P6 IADD3 R5, R0, R29, RZ ;  /* 0x0000001d0005e210 */ /* 0x000fe20007ffe0ff */
[----:B------:R-:W-:Y:S01]  /*03c0*/  @!P6 VIADD R29, R29, 0x80 ;  /* 0x000000801d1de836 */ /* 0x000fe20000000000 */
[----:B------:R-:W1:Y:S04]  /*03d0*/  @!P6 LDC.64 R2, c[0x0][0x230] ;  /* 0x00008c00ff02eb82 */ /* 0x000e680000000a00 */
[----:B------:R-:W-:-:S13]  /*03e0*/  ISETP.GE.AND P5, PT, R29, R16, PT ;  /* 0x000000101d00720c */ /* 0x000fda0003fa6270 */
[----:B------:R-:W-:Y:S01]  /*03f0*/  @!P5 IMAD.IADD R22, R0, 0x1, R29 ;  /* 0x000000010016d824 */ /* 0x000fe200078e021d */
[----:B------:R-:W2:Y:S01]  /*0400*/  @!P5 LDC.64 R12, c[0x0][0x230] ;  /* 0x00008c00ff0cdb82 */ /* 0x000ea20000000a00 */
[----:B------:R-:W-:-:S05]  /*0410*/  @!P5 VIADD R29, R29, 0x80 ;  /* 0x000000801d1dd836 */ /* 0x000fca0000000000 */
[----:B------:R-:W-:Y:S01]  /*0420*/  ISETP.GE.AND P4, PT, R29, R16, PT ;  /* 0x000000101d00720c */ /* 0x000fe20003f86270 */
[----:B-1----:R-:W-:-:S05]  /*0430*/  @!P6 IMAD.WIDE.U32 R2, R5, 0x2, R2 ;  /* 0x000000020502e825 */ /* 0x002fca00078e0002 */
[----:B------:R1:W3:Y:S07]  /*0440*/  @!P6 LDG.E.S16 R17, desc[UR6][R2.64] ;  /* 0x000000060211e981 */ /* 0x0002ee000c1e1700 */
[C---:B------:R-:W-:Y:S01]  /*0450*/  @!P4 IADD3 R27, R0.reuse, R29, RZ ;  /* 0x0000001d001bc210 */ /* 0x040fe20007ffe0ff */
[----:B------:R-:W-:Y:S02]  /*0460*/  @!P4 VIADD R29, R29, 0x80 ;  /* 0x000000801d1dc836 */ /* 0x000fe40000000000 */
[----:B------:R-:W-:Y:S01]  /*0470*/  @!P0 IMAD.IADD R18, R0, 0x1, R19 ;  /* 0x0000000100128824 */ /* 0x000fe200078e0213 */
[----:B-1----:R-:W1:Y:S02]  /*0480*/  @!P4 LDC.64 R2, c[0x0][0x230] ;  /* 0x00008c00ff02cb82 */ /* 0x002e640000000a00 */
[----:B------:R-:W-:-:S13]  /*0490*/  ISETP.GE.AND P3, PT, R29, R16, PT ;  /* 0x000000101d00720c */ /* 0x000fda0003f66270 */
[----:B------:R-:W-:Y:S01]  /*04a0*/  @!P3 IMAD.IADD R25, R0, 0x1, R29 ;  /* 0x000000010019b824 */ /* 0x000fe200078e021d */
[----:B------:R-:W4:Y:S01]  /*04b0*/  @!P3 LDC.64 R4, c[0x0][0x230] ;  /* 0x00008c00ff04bb82 */ /* 0x000f220000000a00 */
[----:B------:R-:W-:-:S05]  /*04c0*/  @!P3 VIADD R29, R29, 0x80 ;  /* 0x000000801d1db836 */ /* 0x000fca0000000000 */
[----:B------:R-:W-:-:S13]  /*04d0*/  ISETP.GE.AND P2, PT, R29, R16, PT ;  /* 0x000000101d00720c */ /* 0x000fda0003f46270 */
[----:B------:R-:W-:Y:S01]  /*04e0*/  @!P2 IADD3 R23, R0, R29, RZ ;  /* 0x0000001d0017a210 */ /* 0x000fe20007ffe0ff */
[----:B------:R-:W-:Y:S01]  /*04f0*/  @!P2 VIADD R29, R29, 0x80 ;  /* 0x000000801d1da836 */ /* 0x000fe20000000000 */
[----:B------:R-:W5:Y:S04]  /*0500*/  @!P2 LDC.64 R6, c[0x0][0x230] ;  /* 0x00008c00ff06ab82 */ /* 0x000f680000000a00 */
[----:B------:R-:W-:-:S13]  /*0510*/  ISETP.GE.AND P1, PT, R29, R16, PT ;  /* 0x000000101d00720c */ /* 0x000fda0003f26270 */
[----:B------:R-:W-:Y:S01]  /*0520*/  @!P1 IMAD.IADD R21, R0, 0x1, R29 ;  /* 0x0000000100159824 */ /* 0x000fe200078e021d */
[----:B------:R-:W-:Y:S01]  /*0530*/  @!P1 IADD3 R29, R29, 0x80, RZ ;  /* 0x000000801d1d9810 */ /* 0x000fe20007ffe0ff */
[----:B------:R-:W1:Y:S03]  /*0540*/  @!P1 LDC.64 R8, c[0x0][0x230] ;  /* 0x00008c00ff089b82 */ /* 0x000e660000000a00 */
[----:B------:R-:W-:Y:S01]  /*0550*/  ISETP.GE.AND P6, PT, R29, R16, PT ;  /* 0x000000101d00720c */ /* 0x000fe20003fc6270 */
[----:B0-----:R-:W-:-:S04]  /*0560*/  @!P0 IMAD.WIDE.U32 R14, R18, 0x2, R14 ;  /* 0x00000002120e8825 */ /* 0x001fc800078e000e */
[----:B------:R-:W-:Y:S02]  /*0570*/  IMAD.MOV.U32 R18, RZ, RZ, RZ ;  /* 0x000000ffff127224 */ /* 0x000fe400078e00ff */
[----:B--2---:R-:W-:-:S04]  /*0580*/  @!P5 IMAD.WIDE.U32 R12, R22, 0x2, R12 ;  /* 0x00000002160cd825 */ /* 0x004fc800078e000c */
[----:B------:R0:W2:Y:S02]  /*0590*/  @!P0 LDG.E.S16 R18, desc[UR6][R14.64] ;  /* 0x000000060e128981 */ /* 0x0000a4000c1e1700 */
[----:B------:R-:W4:Y:S01]  /*05a0*/  @!P6 LDC.64 R10, c[0x0][0x230] ;  /* 0x00008c00ff0aeb82 */ /* 0x000f220000000a00 */
[----:B------:R-:W-:Y:S01]  /*05b0*/  IMAD.MOV.U32 R22, RZ, RZ, RZ ;  /* 0x000000ffff167224 */ /* 0x000fe200078e00ff */
[----:B------:R-:W-:Y:S01]  /*05c0*/  @!P6 IADD3 R29, R0, R29, RZ ;  /* 0x0000001d001de210 */ /* 0x000fe20007ffe0ff */
[----:B-----5:R-:W-:-:S04]  /*05d0*/  @!P2 IMAD.WIDE.U32 R6, R23, 0x2, R6 ;  /* 0x000000021706a825 */ /* 0x020fc800078e0006 */
[----:B------:R5:W2:Y:S01]  /*05e0*/  @!P5 LDG.E.S16 R22, desc[UR6][R12.64] ;  /* 0x000000060c16d981 */ /* 0x000aa2000c1e1700 */
[----:B-1----:R-:W-:Y:S01]  /*05f0*/  @!P1 IMAD.WIDE.U32 R8, R21, 0x2, R8 ;  /* 0x0000000215089825 */ /* 0x002fe200078e0008 */
[----:B0-----:R-:W-:-:S03]  /*0600*/  CS2R R14, SRZ ;  /* 0x00000000000e7805 */ /* 0x001fc6000001ff00 */
[----:B------:R-:W-:Y:S02]  /*0610*/  IMAD.MOV.U32 R21, RZ, RZ, RZ ;  /* 0x000000ffff157224 */ /* 0x000fe400078e00ff */
[----:B------:R-:W-:Y:S01]  /*0620*/  IMAD.MOV.U32 R23, RZ, RZ, RZ ;  /* 0x000000ffff177224 */ /* 0x000fe200078e00ff */
[----:B------:R-:W2:Y:S01]  /*0630*/  @!P2 LDG.E.S16 R15, desc[UR6][R6.64] ;  /* 0x00000006060fa981 */ /* 0x000ea2000c1e1700 */
[----:B------:R-:W-:-:S03]  /*0640*/  @!P4 IMAD.WIDE.U32 R2, R27, 0x2, R2 ;  /* 0x000000021b02c825 */ /* 0x000fc600078e0002 */
[----:B------:R0:W2:Y:S01]  /*0650*/  @!P1 LDG.E.S16 R14, desc[UR6][R8.64] ;  /* 0x00000006080e9981 */ /* 0x0000a2000c1e1700 */
[----:B-----5:R-:W-:Y:S02]  /*0660*/  IMAD.MOV.U32 R12, RZ, RZ, RZ ;  /* 0x000000ffff0c7224 */ /* 0x020fe400078e00ff */
[----:B----4-:R-:W-:Y:S01]  /*0670*/  @!P3 IMAD.WIDE.U32 R4, R25, 0x2, R4 ;  /* 0x000000021904b825 */ /* 0x010fe200078e0004 */
[----:B------:R1:W4:Y:S01]  /*0680*/  @!P4 LDG.E.S16 R21, desc[UR6][R2.64] ;  /* 0x000000060215c981 */ /* 0x000322000c1e1700 */
[----:B------:R-:W5:Y:S02]  /*0690*/  @!P0 LDC.64 R24, c[0x0][0x228] ;  /* 0x00008a00ff188b82 */ /* 0x000f640000000a00 */
[----:B------:R-:W-:Y:S01]  /*06a0*/  @!P6 IMAD.WIDE.U32 R10, R29, 0x2, R10 ;  /* 0x000000021d0ae825 */ /* 0x000fe200078e000a */
[----:B------:R-:W4:Y:S04]  /*06b0*/  @!P3 LDG.E.S16 R23, desc[UR6][R4.64] ;  /* 0x000000060417b981 */ /* 0x000f28000c1e1700 */
[----:B------:R-:W4:Y:S01]  /*06c0*/  @!P6 LDG.E.S16 R12, desc[UR6][R10.64] ;  /* 0x000000060a0ce981 */ /* 0x000f22000c1e1700 */
[----:B------:R-:W-:Y:S01]  /*06d0*/  UPRMT UR4, UR4, 0x9910, URZ ;  /* 0x0000991004047896 */ /* 0x000fe2000800003f */
[----:B------:R-:W-:Y:S01]  /*06e0*/  @!P0 IADD3 R13, R0, R19, RZ ;  /* 0x00000013000d8210 */ /* 0x000fe20007ffe0ff */
[----:B------:R-:W-:-:S04]  /*06f0*/  @!P0 IMAD.MOV.U32 R19, RZ, RZ, R20 ;  /* 0x000000ffff138224 */ /* 0x000fc800078e0014 */
[----:B-----5:R-:W-:Y:S01]  /*0700*/  @!P0 IMAD.WIDE.U32 R24, R13, 0x2, R24 ;  /* 0x000000020d188825 */ /* 0x020fe200078e0018 */
[----:B------:R-:W-:Y:S04]  /*0710*/  BSSY B0, `(.L_x_7110) ;  /* 0x0000036000007945 */ /* 0x000fe80003800000 */
[----:B------:R-:W-:Y:S01]  /*0720*/  BSSY B1, `(.L_x_7111) ;  /* 0x000002e000017945 */ /* 0x000fe20003800000 */
[----:B---3--:R-:W-:Y:S02]  /*0730*/  VIMNMX R17, R17, UR4, PT ;  /* 0x0000000411117c48 */ /* 0x008fe4000bfe0100 */
[----:B--2---:R-:W-:-:S05]  /*0740*/  VIMNMX R13, R18, UR4, PT ;  /* 0x00000004120d7c48 */ /* 0x004fca000bfe0100 */
[----:B------:R2:W-:Y:S01]  /*0750*/  @!P0 STG.E.U16 desc[UR6][R24.64], R13 ;  /* 0x0000000d18008986 */ /* 0x0005e2000c101506 */
[----:B------:R-:W-:Y:S02]  /*0760*/  ISETP.GE.AND P0, PT, R19, R16, PT ;  /* 0x000000101300720c */ /* 0x000fe40003f06270 */
[----:B0-----:R-:W-:Y:S02]  /*0770*/  VIMNMX R9, R22, UR4, PT ;  /* 0x0000000416097c48 */ /* 0x001fe4000bfe0100 */
[----:B-1----:R-:W-:Y:S02]  /*0780*/  VIMNMX R3, R15, UR4, PT ;  /* 0x000000040f037c48 */ /* 0x002fe4000bfe0100 */
[----:B------:R-:W-:Y:S02]  /*0790*/  VIMNMX R2, R14, UR4, PT ;  /* 0x000000040e027c48 */ /* 0x000fe4000bfe0100 */
[----:B----4-:R-:W-:Y:S02]  /*07a0*/  VIMNMX R21, R21, UR4, PT ;  /* 0x0000000415157c48 */ /* 0x010fe4000bfe0100 */
[----:B------:R-:W-:-:S02]  /*07b0*/  VIMNMX R23, R23, UR4, PT ;  /* 0x0000000417177c48 */ /* 0x000fc4000bfe0100 */
[----:B------:R-:W-:Y:S01]  /*07c0*/  VIMNMX R12, R12, UR4, PT ;  /* 0x000000040c0c7c48 */ /* 0x000fe2000bfe0100 */
[----:B--2---:R-:W-:Y:S06]  /*07d0*/  @P0 BRA `(.L_x_7112) ;  /* 0x0000000000300947 */ /* 0x004fec0003800000 */
        /* <DEDUP_REMOVED lines=8> */
[----:B------:R-:W-:Y:S01]  /*0860*/  IADD3 R7, R0, R19, RZ ;  /* 0x0000001300077210 */ /* 0x000fe20007ffe0ff */
[----:B------:R-:W-:-:S04]  /*0870*/  VIADD R19, R19, 0x80 ;  /* 0x0000008013137836 */ /* 0x000fc80000000000 */
[----:B0-----:R-:W-:-:S05]  /*0880*/  IMAD.WIDE.U32 R4, R7, 0x2, R4 ;  /* 0x0000000207047825 */ /* 0x001fca00078e0004 */
[----:B------:R0:W-:Y:S02]  /*0890*/  STG.E.U16 desc[UR6][R4.64], R9 ;  /* 0x0000000904007986 */ /* 0x0001e4000c101506 */
.L_x_7112:
[----:B------:R-:W-:-:S13]  /*08a0*/  ISETP.GE.AND P0, PT, R19, R16, PT ;  /* 0x000000101300720c */ /* 0x000fda0003f06270 */
[----:B------:R-:W-:Y:S05]  /*08b0*/  @P0 BRA `(.L_x_7114) ;  /* 0x0000000000300947 */ /* 0x000fea0003800000 */
[----:B0-----:R-:W0:Y:S01]  /*08c0*/  LDC.64 R4, c[0x0][0x228] ;  /* 0x00008a00ff047b82 */ /* 0x001e220000000a00 */
[----:B------:R-:W-:Y:S02]  /*08d0*/  IMAD.IADD R7, R0, 0x1, R19 ;  /* 0x0000000100077824 */ /* 0x000fe400078e0213 */
[----:B------:R-:W-:Y:S02]  /*08e0*/  VIADD R19, R19, 0x80 ;  /* 0x0000008013137836 */ /* 0x000fe40000000000 */
[----:B0-----:R-:W-:-:S05]  /*08f0*/  IMAD.WIDE.U32 R4, R7, 0x2, R4 ;  /* 0x0000000207047825 */ /* 0x001fca00078e0004 */
[----:B------:R1:W-:Y:S02]  /*0900*/  STG.E.U16 desc[UR6][R4.64], R21 ;  /* 0x0000001504007986 */ /* 0x0003e4000c101506 */
.L_x_7113:
[----:B------:R-:W-:-:S13]  /*0910*/  ISETP.GE.AND P0, PT, R19, R16, PT ;  /* 0x000000101300720c */ /* 0x000fda0003f06270 */
[----:B------:R-:W-:Y:S05]  /*0920*/  @P0 BRA `(.L_x_7115) ;  /* 0x0000000000340947 */ /* 0x000fea0003800000 */
[----:B01----:R-:W0:Y:S01]  /*0930*/  LDC.64 R4, c[0x0][0x228] ;  /* 0x00008a00ff047b82 */ /* 0x003e220000000a00 */
[----:B------:R-:W-:Y:S01]  /*0940*/  IADD3 R7, R0, R19, RZ ;  /* 0x0000001300077210 */ /* 0x000fe20007ffe0ff */
[----:B------:R-:W-:-:S04]  /*0950*/  VIADD R19, R19, 0x80 ;  /* 0x0000008013137836 */ /* 0x000fc80000000000 */
[----:B0-----:R-:W-:-:S05]  /*0960*/  IMAD.WIDE.U32 R4, R7, 0x2, R4 ;  /* 0x0000000207047825 */ /* 0x001fca00078e0004 */
[----:B------:R1:W-:Y:S02]  /*0970*/  STG.E.U16 desc[UR6][R4.64], R23 ;  /* 0x0000001704007986 */ /* 0x0003e4000c101506 */
.L_x_7114:
        /* <DEDUP_REMOVED lines=8> */
.L_x_7115:
[----:B------:R-:W-:Y:S05]  /*0a00*/  BSYNC B1 ;  /* 0x0000000000017941 */ /* 0x000fea0003800000 */
.L_x_7111:
[----:B------:R-:W-:-:S13]  /*0a10*/  ISETP.GE.AND P0, PT, R19, R16, PT ;  /* 0x000000101300720c */ /* 0x000fda0003f06270 */
[----:B012---:R-:W0:Y:S01]  /*0a20*/  @!P0 LDC.64 R4, c[0x0][0x228] ;  /* 0x00008a00ff048b82 */ /* 0x007e220000000a00 */
[----:B------:R-:W-:Y:S01]  /*0a30*/  @!P0 IADD3 R3, R0, R19, RZ ;  /* 0x0000001300038210 */ /* 0x000fe20007ffe0ff */
[----:B------:R-:W-:-:S04]  /*0a40*/  @!P0 VIADD R19, R19, 0x80 ;  /* 0x0000008013138836 */ /* 0x000fc80000000000 */
[----:B0-----:R-:W-:-:S05]  /*0a50*/  @!P0 IMAD.WIDE.U32 R4, R3, 0x2, R4 ;  /* 0x0000000203048825 */ /* 0x001fca00078e0004 */
[----:B------:R2:W-:Y:S02]  /*0a60*/  @!P0 STG.E.U16 desc[UR6][R4.64], R2 ;  /* 0x0000000204008986 */ /* 0x0005e4000c101506 */
.L_x_7116:
[----:B------:R-:W-:Y:S05]  /*0a70*/  BSYNC B0 ;  /* 0x0000000000007941 */ /* 0x000fea0003800000 */
.L_x_7110:
[----:B------:R-:W-:Y:S05]  /*0a80*/  WARPSYNC.ALL ;  /* 0x0000000000007948 */ /* 0x000fea0003800000 */
[----:B------:R-:W-:-:S13]  /*0a90*/  ISETP.GE.AND P0, PT, R19, R16, PT ;  /* 0x000000101300720c */ /* 0x000fda0003f06270 */
[----:B------:R-:W-:Y:S05]  /*0aa0*/  @P0 EXIT ;  /* 0x000000000000094d */ /* 0x000fea0003800000 */
[----:B--2---:R-:W2:Y:S01]  /*0ab0*/  LDC.64 R2, c[0x0][0x228] ;  /* 0x00008a00ff027b82 */ /* 0x004ea20000000a00 */
[----:B------:R-:W-:-:S04]  /*0ac0*/  IMAD.IADD R19, R0, 0x1, R19 ;  /* 0x0000000100137824 */ /* 0x000fc800078e0213 */
[----:B--2---:R-:W-:-:S05]  /*0ad0*/  IMAD.WIDE.U32 R2, R19, 0x2, R2 ;  /* 0x0000000213027825 */ /* 0x004fca00078e0002 */
[----:B------:R-:W-:Y:S01]  /*0ae0*/  STG.E.U16 desc[UR6][R2.64], R12 ;  /* 0x0000000c02007986 */ /* 0x000fe2000c101506 */
[----:B------:R-:W-:Y:S05]  /*0af0*/  EXIT ;  /* 0x000000000000794d */ /* 0x000fea0003800000 */
.L_x_7117:
        /* <DEDUP_REMOVED lines=16> */
.L_x_36190:


//--------------------- .text._ZN2at6native29vectorized_elementwise_kernelILi4EZZZNS0_21clamp_max_kernel_cudaERNS_18TensorIteratorBaseERKN3c106ScalarEENKUlvE_clEvENKUlvE3_clEvEUlsE_St5arrayIPcLm2EEEEviT0_T1_ --------------------------
	.section	.text._ZN2at6native29vectorized_elementwise_kernelILi4EZZZNS0_21clamp_max_kernel_cudaERNS_18TensorIteratorBaseERKN3c106ScalarEENKUlvE_clEvENKUlvE3_clEvEUlsE_St5arrayIPcLm2EEEEviT0_T1_,"ax",@progbits
	.align	128
        .global         _ZN2at6native29vectorized_elementwise_kernelILi4EZZZNS0_21clamp_max_kernel_cudaERNS_18TensorIteratorBaseERKN3c106ScalarEENKUlvE_clEvENKUlvE3_clEvEUlsE_St5arrayIPcLm2EEEEviT0_T1_
        .type           _ZN2at6native29vectorized_elementwise_kernelILi4EZZZNS0_21clamp_max_kernel_cudaERNS_18TensorIteratorBaseERKN3c106ScalarEENKUlvE_clEvENKUlvE3_clEvEUlsE_St5arrayIPcLm2EEEEviT0_T1_,@function
        .size           _ZN2at6native29vectorized_elementwise_kernelILi4EZZZNS0_21clamp_max_kernel_cudaERNS_18TensorIteratorBaseERKN3c106ScalarEENKUlvE_clEvENKUlvE3_clEvEUlsE_St5arrayIPcLm2EEEEviT0_T1_,(.L_x_36191 - _ZN2at6native29vectorized_elementwise_kernelILi4EZZZNS0_21clamp_max_kernel_cudaERNS_18TensorIteratorBaseERKN3c106ScalarEENKUlvE_clEvENKUlvE3_clEvEUlsE_St5arrayIPcLm2EEEEviT0_T1_)
        .other          _ZN2at6native29vectorized_elementwise_kernelILi4EZZZNS0_21clamp_max_kernel_cudaERNS_18TensorIteratorBaseERKN3c106ScalarEENKUlvE_clEvENKUlvE3_clEvEUlsE_St5arrayIPcLm2EEEEviT0_T1_,@"STO_CUDA_ENTRY STV_DEFAULT"
_ZN2at6native29vectorized_elementwise_kernelILi4EZZZNS0_21clamp_max_kernel_cudaERNS_18TensorIteratorBaseERKN3c106ScalarEENKUlvE_clEvENKUlvE3_clEvEUlsE_St5arrayIPcLm2EEEEviT0_T1_:
.text._ZN2at6native29vectorized_elementwise_kernelILi4EZZZNS0_21clamp_max_kernel_cudaERNS_18TensorIteratorBaseERKN3c106ScalarEENKUlvE_clEvENKUlvE3_clEvEUlsE_St5arrayIPcLm2EEEEviT0_T1_:
        /* <DEDUP_REMOVED lines=14> */
[----:B------:R-:W2:Y:S04]  /*00e0*/  LDG.E.64 R8, desc[UR6][R6.64] ;  /* 0x0000000606087981 */ /* 0x000ea8000c1e1b00 */
[----:B------:R-:W3:Y:S01]  /*00f0*/  LDG.E.64 R10, desc[UR6][R6.64+0x400] ;  /* 0x00040006060a7981 */ /* 0x000ee2000c1e1b00 */
[----:B------:R-:W-:Y:S01]  /*0100*/  UPRMT UR4, UR4, 0x9910, URZ ;  /* 0x0000991004047896 */ /* 0x000fe2000800003f */
[----:B0-----:R-:W-:-:S04]  /*0110*/  IMAD.WIDE.U32 R2, R0, 0x2, R2 ;  /* 0x0000000200027825 */ /* 0x001fc800078e0002 */
[----:B------:R-:W-:Y:S01]  /*0120*/  IMAD.WIDE R2, R5, 0x8, R2 ;  /* 0x0000000805027825 */ /* 0x000fe200078e0202 */
[C---:B--2---:R-:W-:Y:S02]  /*0130*/  PRMT R0, R8.reuse, 0x9910, RZ ;  /* 0x0000991008007816 */ /* 0x044fe400000000ff */
[----:B------:R-:W-:Y:S02]  /*0140*/  PRMT R4, R8, 0xbb32, RZ ;  /* 0x0000bb3208047816 */ /* 0x000fe400000000ff */
[C---:B------:R-:W-:Y:S02]  /*0150*/  PRMT R8, R9.reuse, 0x9910, RZ ;  /* 0x0000991009087816 */ /* 0x040fe400000000ff */
[C---:B---3--:R-:W-:Y:S02]  /*0160*/  PRMT R12, R10.reuse, 0x9910, RZ ;  /* 0x000099100a0c7816 */ /* 0x048fe400000000ff */
[----:B------:R-:W-:Y:S01]  /*0170*/  PRMT R9, R9, 0xbb32, RZ ;  /* 0x0000bb3209097816 */ /* 0x000fe200000000ff */
[----:B------:R-:W-:Y:S01]  /*0180*/  IMAD.MOV.U32 R6, RZ, RZ, R8 ;  /* 0x000000ffff067224 */ /* 0x000fe200078e0008 */
[----:B------:R-:W-:Y:S01]  /*0190*/  PRMT R13, R10, 0xbb32, RZ ;  /* 0x0000bb320a0d7816 */ /* 0x000fe200000000ff */
[----:B------:R-:W-:Y:S01]  /*01a0*/  IMAD.MOV.U32 R10, RZ, RZ, R12 ;  /* 0x000000ffff0a7224 */ /* 0x000fe200078e000c */
[C---:B------:R-:W-:Y:S01]  /*01b0*/  PRMT R7, R11.reuse, 0x9910, RZ ;  /* 0x000099100b077816 */ /* 0x040fe200000000ff */
[----:B------:R-:W-:Y:S01]  /*01c0*/  IMAD.MOV.U32 R8, RZ, RZ, R9 ;  /* 0x000000ffff087224 */ /* 0x000fe200078e0009 */
[----:B------:R-:W-:-:S02]  /*01d0*/  PRMT R14, R11, 0xbb32, RZ ;  /* 0x0000bb320b0e7816 */ /* 0x000fc400000000ff */
[----:B------:R-:W-:Y:S01]  /*01e0*/  MOV R11, R13 ;  /* 0x0000000d000b7202 */ /* 0x000fe20000000f00 */
[----:B------:R-:W-:Y:S01]  /*01f0*/  IMAD.MOV.U32 R12, RZ, RZ, R7 ;  /* 0x000000ffff0c7224 */ /* 0x000fe200078e0007 */
[----:B------:R-:W-:Y:S01]  /*0200*/  VIMNMX R10, R10, UR4, PT ;  /* 0x000000040a0a7c48 */ /* 0x000fe2000bfe0100 */
[----:B------:R-:W-:Y:S01]  /*0210*/  IMAD.MOV.U32 R13, RZ, RZ, R14 ;  /* 0x000000ffff0d7224 */ /* 0x000fe200078e000e */
[----:B------:R-:W-:Y:S02]  /*0220*/  VIMNMX R11, R11, UR4, PT ;  /* 0x000000040b0b7c48 */ /* 0x000fe4000bfe0100 */
[----:B------:R-:W-:Y:S02]  /*0230*/  VIMNMX R0, R0, UR4, PT ;  /* 0x0000000400007c48 */ /* 0x000fe4000bfe0100 */
[----:B------:R-:W-:Y:S02]  /*0240*/  VIMNMX R7, R4, UR4, PT ;  /* 0x0000000404077c48 */ /* 0x000fe4000bfe0100 */
[----:B------:R-:W-:-:S02]  /*0250*/  VIMNMX R6, R6, UR4, PT ;  /* 0x0000000406067c48 */ /* 0x000fc4000bfe0100 */
[----:B------:R-:W-:Y:S02]  /*0260*/  VIMNMX R9, R8, UR4, PT ;  /* 0x0000000408097c48 */ /* 0x000fe4000bfe0100 */
[----:B------:R-:W-:Y:S02]  /*0270*/  VIMNMX R12, R12, UR4, PT ;  /* 0x000000040c0c7c48 */ /* 0x000fe4000bfe0100 */
[----:B------:R-:W-:Y:S02]  /*0280*/  VIMNMX R13, R13, UR4, PT ;  /* 0x000000040d0d7c48 */ /* 0x000fe4000bfe0100 */
[----:B------:R-:W-:Y:S02]  /*0290*/  PRMT R10, R10, 0x5410, R11 ;  /* 0x000054100a0a7816 */ /* 0x000fe4000000000b */
[----:B------:R-:W-:Y:S02]  /*02a0*/  PRMT R8, R0, 0x5410, R7 ;  /* 0x0000541000087816 */ /* 0x000fe40000000007 */
[----:B------:R-:W-:-:S02]  /*02b0*/  PRMT R9, R6, 0x5410, R9 ;  /* 0x0000541006097816 */ /* 0x000fc40000000009 */
[----:B------:R-:W-:-:S03]  /*02c0*/  PRMT R11, R12, 0x5410, R13 ;  /* 0x000054100c0b7816 */ /* 0x000fc6000000000d */
[----:B------:R-:W-:Y:S04]  /*02d0*/  STG.E.64 desc[UR6][R2.64], R8 ;  /* 0x0000000802007986 */ /* 0x000fe8000c101b06 */
[----:B------:R-:W-:Y:S01]  /*02e0*/  STG.E.64 desc[UR6][R2.64+0x400], R10 ;  /* 0x0004000a02007986 */ /* 0x000fe2000c101b06 */
[----:B------:R-:W-:Y:S05]  /*02f0*/  EXIT ;  /* 0x000000000000794d */ /* 0x000fea0003800000 */
.L_x_7118:
[----:B------:R-:W0:Y:S01]  /*0300*/  S2R R19, SR_TID.X ;  /* 0x0000000000137919 */ /* 0x000e220000002100 */
[----:B------:R-:W-:Y:S01]  /*0310*/  HFMA2.MMA R17, -RZ, RZ, 0, 0 ;  /* 0x00000000ff117435 */ /* 0x000fe200000001ff */
[----:B------:R-:W-:Y:S01]  /*0320*/  ULDC.U16 UR4, c[0x0][0x218] ;  /* 0x0000860000047ab9 */ /* 0x000fe20000000400 */
[C---:B0-----:R-:W-:Y:S01]  /*0330*/  ISETP.GE.AND P0, PT, R19.reuse, R16, PT ;  /* 0x000000101300720c */ /* 0x041fe20003f06270 */
[----:B------:R-:W-:Y:S01]  /*0340*/  IMAD.MOV.U32 R29, RZ, RZ, R19 ;  /* 0x000000ffff1d7224 */ /* 0x000fe200078e0013 */
[----:B------:R-:W-:-:S11]  /*0350*/  IADD3 R20, R19, 0x80, RZ ;  /* 0x0000008013147810 */ /* 0x000fd60007ffe0ff */
[----:B------:R-:W-:Y:S01]  /*0360*/  @!P0 IMAD.MOV.U32 R29, RZ, RZ, R20 ;  /* 0x000000ffff1d8224 */ /* 0x000fe200078e0014 */
[----:B------:R-:W0:Y:S04]  /*0370*/  @!P0 LDC.64 R14, c[0x0][0x230] ;  /* 0x00008c00ff0e8b82 */ /* 0x000e280000000a00 */
[----:B------:R-:W-:-:S13]  /*0380*/  ISETP.GE.AND P6, PT, R29, R16, PT ;  /* 0x000000101d00720c */ /* 0x000fda0003fc6270 */
[----:B------:R-:W-:Y:S01]  /*0390*/  @!P6 IMAD.IADD R5, R0, 0x1, R29 ;  /* 0x000000010005e824 */ /* 0x000fe200078e021d */
[----:B------:R-:W1:Y:S01]  /*03a0*/  @!P6 LDC.64 R2, c[0x0][0x230] ;  /* 0x00008c00ff02eb82 */ /* 0x000e620000000a00 */
[----:B------:R-:W-:-:S05]  /*03b0*/  @!P6 VIADD R29, R29, 0x80 ;  /* 0x000000801d1de836 */ /* 0x000fca0000000000 */
[----:B------:R-:W-:-:S13]  /*03c0*/  ISETP.GE.AND P5, PT, R29, R16, PT ;  /* 0x000000101d00720c */ /* 0x000fda0003fa6270 */
[----:B------:R-:W-:Y:S01]  /*03d0*/  @!P5 IADD3 R22, R0, R29, RZ ;  /* 0x0000001d0016d210 */ /* 0x000fe20007ffe0ff */
[----:B------:R-:W-:Y:S01]  /*03e0*/  @!P5 VIADD R29, R29, 0x80 ;  /* 0x000000801d1dd836 */ /* 0x000fe20000000000 */
[----:B------:R-:W2:Y:S01]  /*03f0*/  @!P5 LDC.64 R12, c[0x0][0x230] ;  /* 0x00008c00ff0cdb82 */ /* 0x000ea20000000a00 */
[----:B-1----:R-:W-:-:S03]  /*0400*/  @!P6 IMAD.WIDE.U32 R2, R5, 0x2, R2 ;  /* 0x000000020502e825 */ /* 0x002fc600078e0002 */
[C---:B------:R-:W-:Y:S02]  /*0410*/  ISETP.GE.AND P4, PT, R29.reuse, R16, PT ;  /* 0x000000101d00720c */ /* 0x040fe40003f86270 */
[----:B------:R1:W3:Y:S11]  /*0420*/  @!P6 LDG.E.S16 R17, desc[UR6][R2.64] ;  /* 0x000000060211e981 */ /* 0x0002f6000c1e1700 */
[----:B------:R-:W-:Y:S01]  /*0430*/  @!P4 IMAD.IADD R27, R0, 0x1, R29 ;  /* 0x00000001001bc824 */ /* 0x000fe200078e021d */
[----:B-1----:R-:W1:Y:S01]  /*0440*/  @!P4 LDC.64 R2, c[0x0][0x230] ;  /* 0x00008c00ff02cb82 */ /* 0x002e620000000a00 */
[----:B------:R-:W-:-:S05]  /*0450*/  @!P4 VIADD R29, R29, 0x80 ;  /* 0x000000801d1dc836 */ /* 0x000fca0000000000 */
[----:B------:R-:W-:-:S13]  /*0460*/  ISETP.GE.AND P3, PT, R29, R16, PT ;  /* 0x000000101d00720c */ /* 0x000fda0003f66270 */
[----:B------:R-:W-:Y:S01]  /*0470*/  @!P3 IADD3 R25, R0, R29, RZ ;  /* 0x0000001d0019b210 */ /* 0x000fe20007ffe0ff */
[----:B------:R-:W-:Y:S01]  /*0480*/  @!P3 VIADD R29, R29, 0x80 ;  /* 0x000000801d1db836 */ /* 0x000fe20000000000 */
[----:B------:R-:W4:Y:S04]  /*0490*/  @!P3 LDC.64 R4, c[0x0][0x230] ;  /* 0x00008c00ff04bb82 */ /* 0x000f280000000a00 */
[----:B------:R-:W-:-:S13]  /*04a0*/  ISETP.GE.AND P2, PT, R29, R16, PT ;  /* 0x000000101d00720c */ /* 0x000fda0003f46270 */
[----:B------:R-:W-:Y:S01]  /*04b0*/  @!P2 IMAD.IADD R23, R0, 0x1, R29 ;  /* 0x000000010017a824 */ /* 0x000fe200078e021d */
[----:B------:R-:W5:Y:S01]  /*04c0*/  @!P2 LDC.64 R6, c[0x0][0x230] ;  /* 0x00008c00ff06ab82 */ /* 0x000f620000000a00 */
[----:B------:R-:W-:-:S05]  /*04d0*/  @!P2 VIADD R29, R29, 0x80 ;  /* 0x000000801d1da836 */ /* 0x000fca0000000000 */
[----:B------:R-:W-:-:S13]  /*04e0*/  ISETP.GE.AND P1, PT, R29, R16, PT ;  /* 0x000000101d00720c */ /* 0x000fda0003f26270 */
[----:B------:R-:W-:Y:S01]  /*04f0*/  @!P1 IMAD.IADD R21, R0, 0x1, R29 ;  /* 0x0000000100159824 */ /* 0x000fe200078e021d */
[----:B------:R-:W1:Y:S01]  /*0500*/  @!P1 LDC.64 R8, c[0x0][0x230] ;  /* 0x00008c00ff089b82 */ /* 0x000e620000000a00 */
[----:B------:R-:W-:-:S05]  /*0510*/  @!P1 VIADD R29, R29, 0x80 ;  /* 0x000000801d1d9836 */ /* 0x000fca0000000000 */
[----:B------:R-:W-:Y:S01]  /*0520*/  ISETP.GE.AND P6, PT, R29, R16, PT ;  /* 0x000000101d00720c */ /* 0x000fe20003fc6270 */
[----:B------:R-:W-:-:S04]  /*0530*/  @!P0 IMAD.IADD R18, R0, 0x1, R19 ;  /* 0x0000000100128824 */ /* 0x000fc800078e0213 */
[----:B0-----:R-:W-:Y:S01]  /*0540*/  @!P0 IMAD.WIDE.U32 R14, R18, 0x2, R14 ;  /* 0x00000002120e8825 */ /* 0x001fe200078e000e */
[----:B------:R-:W-:-:S06]  /*0550*/  MOV R18, RZ ;  /* 0x000000ff00127202 */ /* 0x000fcc0000000f00 */
[----:B------:R0:W3:Y:S01]  /*0560*/  @!P0 LDG.E.S16 R18, desc[UR6][R14.64] ;  /* 0x000000060e128981 */ /* 0x0000e2000c1e1700 */
[----:B------:R-:W4:Y:S01]  /*0570*/  @!P6 LDC.64 R10, c[0x0][0x230] ;  /* 0x00008c00ff0aeb82 */ /* 0x000f220000000a00 */
[----:B--2---:R-:W-:-:S04]  /*0580*/  @!P5 IMAD.WIDE.U32 R12, R22, 0x2, R12 ;  /* 0x00000002160cd825 */ /* 0x004fc800078e000c */
[----:B------:R-:W-:Y:S02]  /*0590*/  IMAD.MOV.U32 R22, RZ, RZ, RZ ;  /* 0x000000ffff167224 */ /* 0x000fe400078e00ff */
[----:B-----5:R-:W-:Y:S01]  /*05a0*/  @!P2 IMAD.WIDE.U32 R6, R23, 0x2, R6 ;  /* 0x000000021706a825 */ /* 0x020fe200078e0006 */
[----:B------:R-:W-:-:S03]  /*05b0*/  HFMA2.MMA R23, -RZ, RZ, 0, 0 ;  /* 0x00000000ff177435 */ /* 0x000fc600000001ff */
[----:B------:R-:W-:Y:S01]  /*05c0*/  @!P6 IMAD.IADD R29, R0, 0x1, R29 ;  /* 0x00000001001de824 */ /* 0x000fe200078e021d */
[----:B------:R2:W5:Y:S01]  /*05d0*/  @!P5 LDG.E.S16 R22, desc[UR6][R12.64] ;  /* 0x000000060c16d981 */ /* 0x000562000c1e1700 */
[----:B-1----:R-:W-:Y:S01]  /*05e0*/  @!P1 IMAD.WIDE.U32 R8, R21, 0x2, R8 ;  /* 0x0000000215089825 */ /* 0x002fe200078e0008 */
[----:B0-----:R-:W-:-:S03]  /*05f0*/  CS2R R14, SRZ ;  /* 0x00000000000e7805 */ /* 0x001fc6000001ff00 */
[----:B------:R-:W-:Y:S02]  /*0600*/  IMAD.MOV.U32 R21, RZ, RZ, RZ ;  /* 0x000000ffff157224 */ /* 0x000fe400078e00ff */
[----:B------:R-:W-:Y:S01]  /*0610*/  @!P4 IMAD.WIDE.U32 R2, R27, 0x2, R2 ;  /* 0x000000021b02c825 */ /* 0x000fe200078e0002 */
[----:B------:R-:W5:Y:S03]  /*0620*/  @!P2 LDG.E.S16 R15, desc[UR6][R6.64] ;  /* 0x00000006060fa981 */ /* 0x000f66000c1e1700 */
[----:B--2---:R-:W-:Y:S01]  /*0630*/  IMAD.MOV.U32 R12, RZ, RZ, RZ ;  /* 0x000000ffff0c7224 */ /* 0x004fe200078e00ff */
[----:B------:R-:W2:Y:S01]  /*0640*/  @!P4 LDG.E.S16 R21, desc[UR6][R2.64] ;  /* 0x000000060215c981 */ /* 0x000ea2000c1e1700 */
[----:B----4-:R-:W-:Y:S02]  /*0650*/  @!P3 IMAD.WIDE.U32 R4, R25, 0x2, R4 ;  /* 0x000000021904b825 */ /* 0x010fe400078e0004 */
[----:B------:R-:W0:Y:S01]  /*0660*/  @!P0 LDC.64 R24, c[0x0][0x228] ;  /* 0x00008a00ff188b82 */ /* 0x000e220000000a00 */
[----:B------:R5:W4:Y:S01]  /*0670*/  @!P1 LDG.E.S16 R14, desc[UR6][R8.64] ;  /* 0x00000006080e9981 */ /* 0x000b22000c1e1700 */
[----:B------:R-:W-:-:S03]  /*0680*/  @!P6 IMAD.WIDE.U32 R10, R29, 0x2, R10 ;  /* 0x000000021d0ae825 */ /* 0x000fc600078e000a */
[----:B------:R-:W4:Y:S04]  /*0690*/  @!P3 LDG.E.S16 R23, desc[UR6][R4.64] ;  /* 0x000000060417b981 */ /* 0x000f28000c1e1700 */
[----:B------:R-:W4:Y:S01]  /*06a0*/  @!P6 LDG.E.S16 R12, desc[UR6][R10.64] ;  /* 0x000000060a0ce981 */ /* 0x000f22000c1e1700 */
[----:B------:R-:W-:Y:S01]  /*06b0*/  UPRMT UR4, UR4, 0x9910, URZ ;  /* 0x0000991004047896 */ /* 0x000fe2000800003f */
[----:B------:R-:W-:Y:S02]  /*06c0*/  @!P0 IMAD.IADD R13, R0, 0x1, R19 ;  /* 0x00000001000d8824 */ /* 0x000fe400078e0213 */
[----:B------:R-:W-:Y:S02]  /*06d0*/  @!P0 IMAD.MOV.U32 R19, RZ, RZ, R20 ;  /* 0x000000ffff138224 */ /* 0x000fe400078e0014 */
[----:B0-----:R-:W-:Y:S01]  /*06e0*/  @!P0 IMAD.WIDE.U32 R24, R13, 0x2, R24 ;  /* 0x000000020d188825 */ /* 0x001fe200078e0018 */
[----:B------:R-:W-:Y:S04]  /*06f0*/  BSSY B0, `(.L_x_7119) ;  /* 0x0000036000007945 */ /* 0x000fe80003800000 */
[----:B------:R-:W-:Y:S01]  /*0700*/  BSSY B1, `(.L_x_7120) ;  /* 0x000002e000017945 */ /* 0x000fe20003800000 */
[----:B---3--:R-:W-:-:S02]  /*0710*/  VIMNMX R17, R17, UR4, PT ;  /* 0x0000000411117c48 */ /* 0x008fc4000bfe0100 */
[----:B------:R-:W-:-:S05]  /*0720*/  VIMNMX R13, R18, UR4, PT ;  /* 0x00000004120d7c48 */ /* 0x000fca000bfe0100 */
[----:B------:R0:W-:Y:S01]  /*0730*/  @!P0 STG.E.U16 desc[UR6][R24.64], R13 ;  /* 0x0000000d18008986 */ /* 0x0001e2000c101506 */
[----:B------:R-:W-:Y:S02]  /*0740*/  ISETP.GE.AND P0, PT, R19, R16, PT ;  /* 0x000000101300720c */ /* 0x000fe40003f06270 */
[----:B-----5:R-:W-:Y:S02]  /*0750*/  VIMNMX R9, R22, UR4, PT ;  /* 0x0000000416097c48 */ /* 0x020fe4000bfe0100 */
[----:B------:R-:W-:Y:S02]  /*0760*/  VIMNMX R3, R15, UR4, PT ;  /* 0x000000040f037c48 */ /* 0x000fe4000bfe0100 */
[----:B--2---:R-:W-:Y:S02]  /*0770*/  VIMNMX R21, R21, UR4, PT ;  /* 0x0000000415157c48 */ /* 0x004fe4000bfe0100 */
[----:B----4-:R-:W-:Y:S02]  /*0780*/  VIMNMX R2, R14, UR4, PT ;  /* 0x000000040e027c48 */ /* 0x010fe4000bfe0100 */
[----:B------:R-:W-:-:S02]  /*0790*/  VIMNMX R23, R23, UR4, PT ;  /* 0x0000000417177c48 */ /* 0x000fc4000bfe0100 */
[----:B------:R-:W-:Y:S01]  /*07a0*/  VIMNMX R12, R12, UR4, PT ;  /* 0x000000040c0c7c48 */ /* 0x000fe2000bfe0100 */
[----:B0-----:R-:W-:Y:S06]  /*07b0*/  @P0 BRA `(.L_x_7121) ;  /* 0x0000000000300947 */ /* 0x001fec0003800000 */
[----:B------:R-:W0:Y:S01]  /*07c0*/  LDC.64 R4, c[0x0][0x228] ;  /* 0x00008a00ff047b82 */ /* 0x000e220000000a00 */
[----:B------:R-:W-:Y:S01]  /*07d0*/  IADD3 R7, R0, R19, RZ ;  /* 0x0000001300077210 */ /* 0x000fe20007ffe0ff */
        /* <DEDUP_REMOVED lines=10> */
.L_x_7121:
[----:B------:R-:W-:-:S13]  /*0880*/  ISETP.GE.AND P0, PT, R19, R16, PT ;  /* 0x000000101300720c */ /* 0x000fda0003f06270 */
[----:B------:R-:W-:Y:S05]  /*0890*/  @P0 BRA `(.L_x_7123) ;  /* 0x0000000000300947 */ /* 0x000fea0003800000 */
[----:B0-----:R-:W0:Y:S01]  /*08a0*/  LDC.64 R4, c[0x0][0x228] ;  /* 0x00008a00ff047b82 */ /* 0x001e220000000a00 */
[----:B------:R-:W-:Y:S01]  /*08b0*/  IADD3 R7, R0, R19, RZ ;  /* 0x0000001300077210 */ /* 0x000fe20007ffe0ff */
[----:B------:R-:W-:-:S04]  /*08c0*/  VIADD R19, R19, 0x80 ;  /* 0x0000008013137836 */ /* 0x000fc80000000000 */
[----:B0-----:R-:W-:-:S05]  /*08d0*/  IMAD.WIDE.U32 R4, R7, 0x2, R4 ;  /* 0x0000000207047825 */ /* 0x001fca00078e0004 */
[----:B------:R1:W-:Y:S02]  /*08e0*/  STG.E.U16 desc[UR6][R4.64], R21 ;  /* 0x0000001504007986 */ /* 0x0003e4000c101506 */
.L_x_7122:
[----:B------:R-:W-:-:S13]  /*08f0*/  ISETP.GE.AND P0, PT, R19, R16, PT ;  /* 0x000000101300720c */ /* 0x000fda0003f06270 */
[----:B------:R-:W-:Y:S05]  /*0900*/  @P0 BRA `(.L_x_7124) ;  /* 0x0000000000340947 */ /* 0x000fea0003800000 */
[----:B01----:R-:W0:Y:S01]  /*0910*/  LDC.64 R4, c[0x0][0x228] ;  /* 0x00008a00ff047b82 */ /* 0x003e220000000a00 */
[----:B------:R-:W-:Y:S02]  /*0920*/  IMAD.IADD R7, R0, 0x1, R19 ;  /* 0x0000000100077824 */ /* 0x000fe400078e0213 */
[----:B------:R-:W-:Y:S02]  /*0930*/  VIADD R19, R19, 0x80 ;  /* 0x0000008013137836 */ /* 0x000fe40000000000 */
[----:B0-----:R-:W-:-:S05]  /*0940*/  IMAD.WIDE.U32 R4, R7, 0x2, R4 ;  /* 0x0000000207047825 */ /* 0x001fca00078e0004 */
[----:B------:R1:W-:Y:S02]  /*0950*/  STG.E.U16 desc[UR6][R4.64], R23 ;  /* 0x0000001704007986 */ /* 0x0003e4000c101506 */
.L_x_7123:
[----:B------:R-:W-:-:S13]  /*0960*/  ISETP.GE.AND P0, PT, R19, R16, PT ;  /* 0x000000101300720c */ /* 0x000fda0003f06270 */
[----:B------:R-:W-:Y:S05]  /*0970*/  @P0 BREAK B1 ;  /* 0x0000000000010942 */ /* 0x000fea0003800000 */
[----:B------:R-:W-:Y:S05]  /*0980*/  @P0 BRA `(.L_x_7125) ;  /* 0x0000000000300947 */ /* 0x000fea0003800000 */
[----:B01----:R-:W0:Y:S01]  /*0990*/  LDC.64 R4, c[0x0][0x228] ;  /* 0x00008a00ff047b82 */ /* 0x003e220000000a00 */
[----:B------:R-:W-:Y:S01]  /*09a0*/  IADD3 R7, R0, R19, RZ ;  /* 0x0000001300077210 */ /* 0x000fe20007ffe0ff */
[----:B------:R-:W-:-:S04]  /*09b0*/  VIADD R19, R19, 0x80 ;  /* 0x0000008013137836 */ /* 0x000fc80000000000 */
[----:B0-----:R-:W-:-:S05]  /*09c0*/  IMAD.WIDE.U32 R4, R7, 0x2, R4 ;  /* 0x0000000207047825 */ /* 0x001fca00078e0004 */
[----:B------:R2:W-:Y:S02]  /*09d0*/  STG.E.U16 desc[UR6][R4.64], R3 ;  /* 0x0000000304007986 */ /* 0x0005e4000c101506 */
.L_x_7124:
[----:B------:R-:W-:Y:S05]  /*09e0*/  BSYNC B1 ;  /* 0x0000000000017941 */ /* 0x000fea0003800000 */
.L_x_7120:
[----:B------:R-:W-:-:S13]  /*09f0*/  ISETP.GE.AND P0, PT, R19, R16, PT ;  /* 0x000000101300720c */ /* 0x000fda0003f06270 */
[----:B012---:R-:W0:Y:S01]  /*0a00*/  @!P0 LDC.64 R4, c[0x0][0x228] ;  /* 0x00008a00ff048b82 */ /* 0x007e220000000a00 */
[----:B------:R-:W-:Y:S01]  /*0a10*/  @!P0 IMAD.IADD R3, R0, 0x1, R19 ;  /* 0x0000000100038824 */ /* 0x000fe200078e0213 */
[----:B------:R-:W-:-:S03]  /*0a20*/  @!P0 IADD3 R19, R19, 0x80, RZ ;  /* 0x0000008013138810 */ /* 0x000fc60007ffe0ff */
[----:B0-----:R-:W-:-:S05]  /*0a30*/  @!P0 IMAD.WIDE.U32 R4, R3, 0x2, R4 ;  /* 0x0000000203048825 */ /* 0x001fca00078e0004 */
[----:B------:R2:W-:Y:S02]  /*0a40*/  @!P0 STG.E.U16 desc[UR6][R4.64], R2 ;  /* 0x0000000204008986 */ /* 0x0005e4000c101506 */
.L_x_7125:
[----:B------:R-:W-:Y:S05]  /*0a50*/  BSYNC B0 ;  /* 0x0000000000007941 */ /* 0x000fea0003800000 */
.L_x_7119:
        /* <DEDUP_REMOVED lines=8> */
.L_x_7126:
        /* <DEDUP_REMOVED lines=10> */
.L_x_36191:


//--------------------- .text._ZN2at6native29vectorized_elementwise_kernelILi8EZZZNS0_21clamp_max_kernel_cudaERNS_18TensorIteratorBaseERKN3c106ScalarEENKUlvE_clEvENKUlvE3_clEvEUlsE_St5arrayIPcLm2EEEEviT0_T1_ --------------------------
	.section	.text._ZN2at6native29vectorized_elementwise_kernelILi8EZZZNS0_21clamp_max_kernel_cudaERNS_18TensorIteratorBaseERKN3c106ScalarEENKUlvE_clEvENKUlvE3_clEvEUlsE_St5arrayIPcLm2EEEEviT0_T1_,"ax",@progbits
	.align	128
        .global         _ZN2at6native29vectorized_elementwise_kernelILi8EZZZNS0_21clamp_max_kernel_cudaERNS_18TensorIteratorBaseERKN3c106ScalarEENKUlvE_clEvENKUlvE3_clEvEUlsE_St5arrayIPcLm2EEEEviT0_T1_
        .type           _ZN2at6native29vectorized_elementwise_kernelILi8EZZZNS0_21clamp_max_kernel_cudaERNS_18TensorIteratorBaseERKN3c106ScalarEENKUlvE_clEvENKUlvE3_clEvEUlsE_St5arrayIPcLm2EEEEviT0_T1_,@function
        .size           _ZN2at6native29vectorized_elementwise_kernelILi8EZZZNS0_21clamp_max_kernel_cudaERNS_18TensorIteratorBaseERKN3c106ScalarEENKUlvE_clEvENKUlvE3_clEvEUlsE_St5arrayIPcLm2EEEEviT0_T1_,(.L_x_36192 - _ZN2at6native29vectorized_elementwise_kernelILi8EZZZNS0_21clamp_max_kernel_cudaERNS_18TensorIteratorBaseERKN3c106ScalarEENKUlvE_clEvENKUlvE3_clEvEUlsE_St5arrayIPcLm2EEEEviT0_T1_)
        .other          _ZN2at6native29vectorized_elementwise_kernelILi8EZZZNS0_21clamp_max_kernel_cudaERNS_18TensorIteratorBaseERKN3c106ScalarEENKUlvE_clEvENKUlvE3_clEvEUlsE_St5arrayIPcLm2EEEEviT0_T1_,@"STO_CUDA_ENTRY STV_DEFAULT"
_ZN2at6native29vectorized_elementwise_kernelILi8EZZZNS0_21clamp_max_kernel_cudaERNS_18TensorIteratorBaseERKN3c106ScalarEENKUlvE_clEvENKUlvE3_clEvEUlsE_St5arrayIPcLm2EEEEviT0_T1_:
.text._ZN2at6native29vectorized_elementwise_kernelILi8EZZZNS0_21clamp_max_kernel_cudaERNS_18TensorIteratorBaseERKN3c106ScalarEENKUlvE_clEvENKUlvE3_clEvEUlsE_St5arrayIPcLm2EEEEviT0_T1_:
        /* <DEDUP_REMOVED lines=13> */
[----:B------:R-:W0:Y:S04]  /*00d0*/  LDC.64 R2, c[0x0][0x228] ;  /* 0x00008a00ff027b82 */ /* 0x000e280000000a00 */
[----:B------:R-:W2:Y:S01]  /*00e0*/  LDG.E.128 R4, desc[UR6][R4.64] ;  /* 0x0000000604047981 */ /* 0x000ea2000c1e1d00 */
[----:B------:R-:W-:Y:S01]  /*00f0*/  UPRMT UR4, UR4, 0x9910, URZ ;  /* 0x0000991004047896 */ /* 0x000fe2000800003f */
[----:B0-----:R-:W-:-:S04]  /*0100*/  IMAD.WIDE.U32 R2, R0, 0x2, R2 ;  /* 0x0000000200027825 */ /* 0x001fc800078e0002 */
[----:B------:R-:W-:Y:S01]  /*0110*/  IMAD.WIDE R2, R9, 0x10, R2 ;  /* 0x0000001009027825 */ /* 0x000fe200078e0202 */
[C---:B--2---:R-:W-:Y:S02]  /*0120*/  PRMT R8, R5.reuse, 0x9910, RZ ;  /* 0x0000991005087816 */ /* 0x044fe400000000ff */
[C---:B------:R-:W-:Y:S02]  /*0130*/  PRMT R10, R6.reuse, 0x9910, RZ ;  /* 0x00009910060a7816 */ /* 0x040fe400000000ff */
[----:B------:R-:W-:Y:S02]  /*0140*/  PRMT R9, R5, 0xbb32, RZ ;  /* 0x0000bb3205097816 */ /* 0x000fe400000000ff */
[C---:B------:R-:W-:Y:S02]  /*0150*/  PRMT R11, R7.reuse, 0x9910, RZ ;  /* 0x00009910070b7816 */ /* 0x040fe400000000ff */
[----:B------:R-:W-:Y:S01]  /*0160*/  PRMT R12, R7, 0xbb32, RZ ;  /* 0x0000bb32070c7816 */ /* 0x000fe200000000ff */
[----:B------:R-:W-:Y:S01]  /*0170*/  IMAD.MOV.U32 R7, RZ, RZ, R9 ;  /* 0x000000ffff077224 */ /* 0x000fe200078e0009 */
[----:B------:R-:W-:Y:S01]  /*0180*/  PRMT R5, R6, 0xbb32, RZ ;  /* 0x0000bb3206057816 */ /* 0x000fe200000000ff */
[----:B------:R-:W-:Y:S01]  /*0190*/  IMAD.MOV.U32 R6, RZ, RZ, R8 ;  /* 0x000000ffff067224 */ /* 0x000fe200078e0008 */
[C---:B------:R-:W-:Y:S01]  /*01a0*/  PRMT R0, R4.reuse, 0x9910, RZ ;  /* 0x0000991004007816 */ /* 0x040fe200000000ff */
[----:B------:R-:W-:Y:S01]  /*01b0*/  IMAD.MOV.U32 R8, RZ, RZ, R10 ;  /* 0x000000ffff087224 */ /* 0x000fe200078e000a */
[----:B------:R-:W-:Y:S01]  /*01c0*/  PRMT R4, R4, 0xbb32, RZ ;  /* 0x0000bb3204047816 */ /* 0x000fe200000000ff */
[----:B------:R-:W-:Y:S01]  /*01d0*/  IMAD.MOV.U32 R10, RZ, RZ, R11 ;  /* 0x000000ffff0a7224 */ /* 0x000fe200078e000b */
[----:B------:R-:W-:Y:S01]  /*01e0*/  MOV R9, R5 ;  /* 0x0000000500097202 */ /* 0x000fe20000000f00 */
[----:B------:R-:W-:Y:S01]  /*01f0*/  IMAD.MOV.U32 R11, RZ, RZ, R12 ;  /* 0x000000ffff0b7224 */ /* 0x000fe200078e000c */
[----:B------:R-:W-:-:S02]  /*0200*/  VIMNMX R0, R0, UR4, PT ;  /* 0x0000000400007c48 */ /* 0x000fc4000bfe0100 */
[----:B------:R-:W-:Y:S02]  /*0210*/  VIMNMX R5, R4, UR4, PT ;  /* 0x0000000404057c48 */ /* 0x000fe4000bfe0100 */
[----:B------:R-:W-:Y:S02]  /*0220*/  VIMNMX R6, R6, UR4, PT ;  /* 0x0000000406067c48 */ /* 0x000fe4000bfe0100 */
[----:B------:R-:W-:Y:S02]  /*0230*/  VIMNMX R7, R7, UR4, PT ;  /* 0x0000000407077c48 */ /* 0x000fe4000bfe0100 */
[----:B------:R-:W-:Y:S02]  /*0240*/  VIMNMX R8, R8, UR4, PT ;  /* 0x0000000408087c48 */ /* 0x000fe4000bfe0100 */
[----:B------:R-:W-:Y:S02]  /*0250*/  VIMNMX R9, R9, UR4, PT ;  /* 0x0000000409097c48 */ /* 0x000fe4000bfe0100 */
[----:B------:R-:W-:-:S02]  /*0260*/  VIMNMX R10, R10, UR4, PT ;  /* 0x000000040a0a7c48 */ /* 0x000fc4000bfe0100 */
[----:B------:R-:W-:Y:S02]  /*0270*/  VIMNMX R11, R11, UR4, PT ;  /* 0x000000040b0b7c48 */ /* 0x000fe4000bfe0100 */
[----:B------:R-:W-:Y:S02]  /*0280*/  PRMT R4, R5, 0x1054, R0 ;  /* 0x0000105405047816 */ /* 0x000fe40000000000 */
[----:B------:R-:W-:Y:S02]  /*0290*/  PRMT R5, R7, 0x1054, R6 ;  /* 0x0000105407057816 */ /* 0x000fe40000000006 */
[----:B------:R-:W-:Y:S02]  /*02a0*/  PRMT R6, R9, 0x1054, R8 ;  /* 0x0000105409067816 */ /* 0x000fe40000000008 */
[----:B------:R-:W-:-:S05]  /*02b0*/  PRMT R7, R11, 0x1054, R10 ;  /* 0x000010540b077816 */ /* 0x000fca000000000a */
[----:B------:R-:W-:Y:S01]  /*02c0*/  STG.E.128 desc[UR6][R2.64], R4 ;  /* 0x0000000402007986 */ /* 0x000fe2000c101d06 */
[----:B------:R-:W-:Y:S05]  /*02d0*/  EXIT ;  /* 0x000000000000794d */ /* 0x000fea0003800000 */
.L_x_7127:
        /* <DEDUP_REMOVED lines=88> */
.L_x_7130:
[----:B------:R-:W-:-:S13]  /*0860*/  ISETP.GE.AND P0, PT, R19, R16, PT ;  /* 0x000000101300720c */ /* 0x000fda0003f06270 */
[----:B------:R-:W-:Y:S05]  /*0870*/  @P0 BRA `(.L_x_7132) ;  /* 0x0000000000300947 */ /* 0x000fea0003800000 */
[----:B0-----:R-:W0:Y:S01]  /*0880*/  LDC.64 R4, c[0x0][0x228] ;  /* 0x00008a00ff047b82 */ /* 0x001e220000000a00 */
[----:B------:R-:W-:Y:S01]  /*0890*/  IADD3 R7, R0, R19, RZ ;  /* 0x0000001300077210 */ /* 0x000fe20007ffe0ff */
[----:B------:R-:W-:-:S04]  /*08a0*/  VIADD R19, R19, 0x80 ;  /* 0x0000008013137836 */ /* 0x000fc80000000000 */
[----:B0-----:R-:W-:-:S05]  /*08b0*/  IMAD.WIDE.U32 R4, R7, 0x2, R4 ;  /* 0x0000000207047825 */ /* 0x001fca00078e0004 */
[----:B------:R1:W-:Y:S02]  /*08c0*/  STG.E.U16 desc[UR6][R4.64], R21 ;  /* 0x0000001504007986 */ /* 0x0003e4000c101506 */
.L_x_7131:
[----:B------:R-:W-:-:S13]  /*08d0*/  ISETP.GE.AND P0, PT, R19, R16, PT ;  /* 0x000000101300720c */ /* 0x000fda0003f06270 */
[----:B------:R-:W-:Y:S05]  /*08e0*/  @P0 BRA `(.L_x_7133) ;  /* 0x0000000000340947 */ /* 0x000fea0003800000 */
[----:B01----:R-:W0:Y:S01]  /*08f0*/  LDC.64 R4, c[0x0][0x228] ;  /* 0x00008a00ff047b82 */ /* 0x003e220000000a00 */
[----:B------:R-:W-:Y:S02]  /*0900*/  IMAD.IADD R7, R0, 0x1, R19 ;  /* 0x0000000100077824 */ /* 0x000fe400078e0213 */
[----:B------:R-:W-:Y:S02]  /*0910*/  VIADD R19, R19, 0x80 ;  /* 0x0000008013137836 */ /* 0x000fe40000000000 */
[----:B0-----:R-:W-:-:S05]  /*0920*/  IMAD.WIDE.U32 R4, R7, 0x2, R4 ;  /* 0x0000000207047825 */ /* 0x001fca00078e0004 */
[----:B------:R1:W-:Y:S02]  /*0930*/  STG.E.U16 desc[UR6][R4.64], R23 ;  /* 0x0000001704007986 */ /* 0x0003e4000c101506 */
.L_x_7132:
        /* <DEDUP_REMOVED lines=8> */
.L_x_7133:
[----:B------:R-:W-:Y:S05]  /*09c0*/  BSYNC B1 ;  /* 0x0000000000017941 */ /* 0x000fea0003800000 */
.L_x_7129:
[----:B------:R-:W-:-:S13]  /*09d0*/  ISETP.GE.AND P0, PT, R19, R16, PT ;  /* 0x000000101300720c */ /* 0x000fda0003f06270 */
[----:B012---:R-:W0:Y:S01]  /*09e0*/  @!P0 LDC.64 R4, c[0x0][0x228] ;  /* 0x00008a00ff048b82 */ /* 0x007e220000000a00 */
[----:B------:R-:W-:Y:S01]  /*09f0*/  @!P0 IMAD.IADD R3, R0, 0x1, R19 ;  /* 0x0000000100038824 */ /* 0x000fe200078e0213 */
[----:B------:R-:W-:-:S03]  /*0a00*/  @!P0 IADD3 R19, R19, 0x80, RZ ;  /* 0x0000008013138810 */ /* 0x000fc60007ffe0ff */
[----:B0-----:R-:W-:-:S05]  /*0a10*/  @!P0 IMAD.WIDE.U32 R4, R3, 0x2, R4 ;  /* 0x0000000203048825 */ /* 0x001fca00078e0004 */
[----:B------:R2:W-:Y:S02]  /*0a20*/  @!P0 STG.E.U16 desc[UR6][R4.64], R2 ;  /* 0x0000000204008986 */ /* 0x0005e4000c101506 */
.L_x_7134:
[----:B------:R-:W-:Y:S05]  /*0a30*/  BSYNC B0 ;  /* 0x0000000000007941 */ /* 0x000fea0003800000 */
.L_x_7128:
        /* <DEDUP_REMOVED lines=8> */
.L_x_7135:
        /* <DEDUP_REMOVED lines=12> */
.L_x_36192:


//--------------------- .text._ZN2at6native18elementwise_kernelILi128ELi4EZNS0_15gpu_kernel_implIZZZNS0_21clamp_max_kernel_cudaERNS_18TensorIteratorBaseERKN3c106ScalarEENKUlvE_clEvENKUlvE2_clEvEUllE_EEvS4_RKT_EUliE_EEviT1_ --------------------------
	.section	.text._ZN2at6native18elementwise_kernelILi128ELi4EZNS0_15gpu_kernel_implIZZZNS0_21clamp_max_kernel_cudaERNS_18TensorIteratorBaseERKN3c106ScalarEENKUlvE_clEvENKUlvE2_clEvEUllE_EEvS4_RKT_EUliE_EEviT1_,"ax",@progbits
	.align	128
        .global         _ZN2at6native18elementwise_kernelILi128ELi4EZNS0_15gpu_kernel_implIZZZNS0_21clamp_max_kernel_cudaERNS_18TensorIteratorBaseERKN3c106ScalarEENKUlvE_clEvENKUlvE2_clEvEUllE_EEvS4_RKT_EUliE_EEviT1_
        .type           _ZN2at6native18elementwise_kernelILi128ELi4EZNS0_15gpu_kernel_implIZZZNS0_21clamp_max_kernel_cudaERNS_18TensorIteratorBaseERKN3c106ScalarEENKUlvE_clEvENKUlvE2_clEvEUllE_EEvS4_RKT_EUliE_EEviT1_,@function
        .size           _ZN2at6native18elementwise_kernelILi128ELi4EZNS0_15gpu_kernel_implIZZZNS0_21clamp_max_kernel_cudaERNS_18TensorIteratorBaseERKN3c106ScalarEENKUlvE_clEvENKUlvE2_clEvEUllE_EEvS4_RKT_EUliE_EEviT1_,(.L_x_36193 - _ZN2at6native18elementwise_kernelILi128ELi4EZNS0_15gpu_kernel_implIZZZNS0_21clamp_max_kernel_cudaERNS_18TensorIteratorBaseERKN3c106ScalarEENKUlvE_clEvENKUlvE2_clEvEUllE_EEvS4_RKT_EUliE_EEviT1_)
        .other          _ZN2at6native18elementwise_kernelILi128ELi4EZNS0_15gpu_kernel_implIZZZNS0_21clamp_max_kernel_cudaERNS_18TensorIteratorBaseERKN3c106ScalarEENKUlvE_clEvENKUlvE2_clEvEUllE_EEvS4_RKT_EUliE_EEviT1_,@"STO_CUDA_ENTRY STV_DEFAULT"
_ZN2at6native18elementwise_kernelILi128ELi4EZNS0_15gpu_kernel_implIZZZNS0_21clamp_max_kernel_cudaERNS_18TensorIteratorBaseERKN3c106ScalarEENKUlvE_clEvENKUlvE2_clEvEUllE_EEvS4_RKT_EUliE_EEviT1_:
.text._ZN2at6native18elementwise_kernelILi128ELi4EZNS0_15gpu_kernel_implIZZZNS0_21clamp_max_kernel_cudaERNS_18TensorIteratorBaseERKN3c106ScalarEENKUlvE_clEvENKUlvE2_clEvEUllE_EEvS4_RKT_EUliE_EEviT1_:
        /* <DEDUP_REMOVED lines=314> */
.L_x_7138:
        /* <DEDUP_REMOVED lines=19> */
[----:B--2---:R-:W-:Y:S01]  /*14d0*/  SHF.R.S32.HI R3, RZ, 0x1f, R2 ;  /* 0x0000001fff037819 */ /* 0x004fe20000011402 */
[----:B------:R-:W-:Y:S06]  /*14e0*/  BRA `(.L_x_7144) ;  /* 0x0000000c00547947 */ /* 0x000fec0003800000 */
.L_x_7142:
[----:B------:R0:W5:Y:S01]  /*14f0*/  LDG.E.U8 R2, desc[UR36][R4.64] ;  /* 0x0000002404027981 */ /* 0x000162000c1e1100 */
[----:B------:R-:W-:Y:S01]  /*1500*/  IMAD.MOV.U32 R3, RZ, RZ, RZ ;  /* 0x000000ffff037224 */ /* 0x000fe200078e00ff */
[----:B------:R-:W-:Y:S06]  /*1510*/  BRA `(.L_x_7144) ;  /* 0x0000000c00487947 */ /* 0x000fec0003800000 */
.L_x_7141:
        /* <DEDUP_REMOVED lines=8> */
.L_x_7146:
[----:B------:R-:W2:Y:S02]  /*15a0*/  LDG.E R2, desc[UR36][R4.64] ;  /* 0x0000002404027981 */ /* 0x000ea4000c1e1900 */
[----:B--2---:R-:W-:Y:S01]  /*15b0*/  SHF.R.S32.HI R3, RZ, 0x1f, R2 ;  /* 0x0000001fff037819 */ /* 0x004fe20000011402 */
[----:B------:R-:W-:Y:S06]  /*15c0*/  BRA `(.L_x_7144) ;  /* 0x0000000c001c7947 */ /* 0x000fec0003800000 */
.L_x_7145:
[----:B------:R-:W2:Y:S02]  /*15d0*/  LDG.E.S16 R2, desc[UR36][R4.64] ;  /* 0x0000002404027981 */ /* 0x000ea4000c1e1700 */
[----:B--2---:R-:W-:Y:S01]  /*15e0*/  SHF.R.S32.HI R3, RZ, 0x1f, R2 ;  /* 0x0000001fff037819 */ /* 0x004fe20000011402 */
[----:B------:R-:W-:Y:S06]  /*15f0*/  BRA `(.L_x_7144) ;  /* 0x0000000c00107947 */ /* 0x000fec0003800000 */
.L_x_7140:
[----:B------:R-:W-:-:S13]  /*1600*/  ISETP.GT.AND P0, PT, R2, 0x6, PT ;  /* 0x000000060200780c */ /* 0x000fda0003f04270 */
[----:B------:R-:W-:Y:S05]  /*1610*/  @P0 BRA `(.L_x_7147) ;  /* 0x00000000002c0947 */ /* 0x000fea0003800000 */
[----:B------:R-:W-:-:S13]  /*1620*/  ISETP.NE.AND P0, PT, R2, 0x5, PT ;  /* 0x000000050200780c */ /* 0x000fda0003f05270 */
[----:B------:R-:W-:Y:S05]  /*1630*/  @!P0 BRA `(.L_x_7148) ;  /* 0x0000000000148947 */ /* 0x000fea0003800000 */
[----:B------:R-:W-:-:S13]  /*1640*/  ISETP.NE.AND P0, PT, R2, 0x6, PT ;  /* 0x000000060200780c */ /* 0x000fda0003f05270 */
[----:B------:R-:W-:Y:S05]  /*1650*/  @P0 BRA `(.L_x_7143) ;  /* 0x0000000800a00947 */ /* 0x000fea0003800000 */
[----:B------:R-:W2:Y:S02]  /*1660*/  LDG.E R2, desc[UR36][R4.64] ;  /* 0x0000002404027981 */ /* 0x000ea4000c1e1900 */
[----:B--2---:R-:W0:Y:S01]  /*1670*/  F2I.S64.TRUNC R2, R2 ;  /* 0x0000000200027311 */ /* 0x004e22000020d900 */
[----:B------:R-:W-:Y:S05]  /*1680*/  BRA `(.L_x_7144) ;  /* 0x0000000800ec7947 */ /* 0x000fea0003800000 */
.L_x_7148:
[----:B------:R-:W2:Y:S02]  /*1690*/  LDG.E.U16 R4, desc[UR36][R4.64] ;  /* 0x0000002404047981 */ /* 0x000ea4000c1e1500 */
[----:B--2---:R-:W-:-:S06]  /*16a0*/  HADD2.F32 R2, -RZ, R4.H0_H0 ;  /* 0x20000004ff027230 */ /* 0x004fcc0000004100 */
[----:B------:R-:W0:Y:S01]  /*16b0*/  F2I.S64.TRUNC R2, R2 ;  /* 0x0000000200027311 */ /* 0x000e22000020d900 */
[----:B------:R-:W-:Y:S05]  /*16c0*/  BRA `(.L_x_7144) ;  /* 0x0000000800dc7947 */ /* 0x000fea0003800000 */
.L_x_7147:
[----:B------:R-:W-:-:S13]  /*16d0*/  ISETP.NE.AND P0, PT, R2, 0x7, PT ;  /* 0x000000070200780c */ /* 0x000fda0003f05270 */
[----:B------:R-:W-:Y:S05]  /*16e0*/  @!P0 BRA `(.L_x_7149) ;  /* 0x00000000002c8947 */ /* 0x000fea0003800000 */
[----:B------:R-:W-:-:S13]  /*16f0*/  ISETP.NE.AND P0, PT, R2, 0x8, PT ;  /* 0x000000080200780c */ /* 0x000fda0003f05270 */
[----:B------:R-:W-:Y:S05]  /*1700*/  @!P0 BRA `(.L_x_7150) ;  /* 0x0000000000148947 */ /* 0x000fea0003800000 */
[----:B------:R-:W-:-:S13]  /*1710*/  ISETP.NE.AND P0, PT, R2, 0x9, PT ;  /* 0x000000090200780c */ /* 0x000fda0003f05270 */
[----:B------:R-:W-:Y:S05]  /*1720*/  @P0 BRA `(.L_x_7143) ;  /* 0x00000008006c0947 */ /* 0x000fea0003800000 */
[----:B------:R-:W2:Y:S02]  /*1730*/  LDG.E R2, desc[UR36][R4.64] ;  /* 0x0000002404027981 */ /* 0x000ea4000c1e1900 */
[----:B--2---:R-:W0:Y:S01]  /*1740*/  F2I.S64.TRUNC R2, R2 ;  /* 0x0000000200027311 */ /* 0x004e22000020d900 */
[----:B------:R-:W-:Y:S05]  /*1750*/  BRA `(.L_x_7144) ;  /* 0x0000000800b87947 */ /* 0x000fea0003800000 */
.L_x_7150:
[----:B------:R-:W2:Y:S02]  /*1760*/  LDG.E.U16 R4, desc[UR36][R4.64] ;  /* 0x0000002404047981 */ /* 0x000ea4000c1e1500 */
[----:B--2---:R-:W-:-:S06]  /*1770*/  HADD2.F32 R2, -RZ, R4.H0_H0 ;  /* 0x20000004ff027230 */ /* 0x004fcc0000004100 */
[----:B------:R-:W0:Y:S01]  /*1780*/  F2I.S64.TRUNC R2, R2 ;  /* 0x0000000200027311 */ /* 0x000e22000020d900 */
[----:B------:R-:W-:Y:S05]  /*1790*/  BRA `(.L_x_7144) ;  /* 0x0000000800a87947 */ /* 0x000fea0003800000 */
.L_x_7149:
[----:B------:R-:W2:Y:S02]  /*17a0*/  LDG.E.64 R2, desc[UR36][R4.64] ;  /* 0x0000002404027981 */ /* 0x000ea4000c1e1b00 */
[----:B--2---:R-:W0:Y:S01]  /*17b0*/  F2I.S64.F64.TRUNC R2, R2 ;  /* 0x0000000200027311 */ /* 0x004e22000030d900 */
[----:B------:R-:W-:Y:S05]  /*17c0*/  BRA `(.L_x_7144) ;  /* 0x00000008009c7947 */ /* 0x000fea0003800000 */
.L_x_7139:
        /* <DEDUP_REMOVED lines=11> */
[----:B------:R-:W-:Y:S01]  /*1880*/  SEL R2, RZ, 0x1, !P0 ;  /* 0x00000001ff027807 */ /* 0x000fe20004000000 */
[----:B------:R-:W-:Y:S08]  /*1890*/  BRA `(.L_x_7144) ;  /* 0x0000000800687947 */ /* 0x000ff00003800000 */
.L_x_7153:
[----:B------:R-:W2:Y:S02]  /*18a0*/  LDG.E.64 R2, desc[UR36][R4.64] ;  /* 0x0000002404027981 */ /* 0x000ea4000c1e1b00 */
[----:B--2---:R-:W0:Y:S01]  /*18b0*/  F2I.S64.F64.TRUNC R2, R2 ;  /* 0x0000000200027311 */ /* 0x004e22000030d900 */
[----:B------:R-:W-:Y:S05]  /*18c0*/  BRA `(.L_x_7144) ;  /* 0x00000008005c7947 */ /* 0x000fea0003800000 */
.L_x_7152:
        /* <DEDUP_REMOVED lines=24> */
[----:B------:R-:W-:-:S06]  /*1a50*/  LOP3.LUT R3, R3, 0x80000000, R0, 0xf8, !PT ;  /* 0x8000000003037812 */ /* 0x000fcc00078ef800 */
[----:B------:R-:W0:Y:S01]  /*1a60*/  F2I.S64.TRUNC R2, R3 ;  /* 0x0000000300027311 */ /* 0x000e22000020d900 */
[----:B------:R-:W-:Y:S05]  /*1a70*/  BRA `(.L_x_7144) ;  /* 0x0000000400f07947 */ /* 0x000fea0003800000 */
.L_x_7155:
        /* <DEDUP_REMOVED lines=11> */
[----:B------:R-:W-:-:S06]  /*1b30*/  LOP3.LUT R2, R2, 0x80000000, R3, 0xf8, !PT ;  /* 0x8000000002027812 */ /* 0x000fcc00078ef803 */
[----:B------:R-:W0:Y:S01]  /*1b40*/  F2I.S64.TRUNC R2, R2 ;  /* 0x0000000200027311 */ /* 0x000e22000020d900 */
[----:B------:R-:W-:Y:S05]  /*1b50*/  BRA `(.L_x_7144) ;  /* 0x0000000400b87947 */ /* 0x000fea0003800000 */
.L_x_7154:
[----:B------:R-:W2:Y:S02]  /*1b60*/  LDG.E.U16 R2, desc[UR36][R4.64] ;  /* 0x0000002404027981 */ /* 0x000ea4000c1e1500 */
[----:B--2---:R-:W-:-:S06]  /*1b70*/  IMAD.U32 R2, R2, 0x10000, RZ ;  /* 0x0001000002027824 */ /* 0x004fcc00078e00ff */
[----:B------:R-:W0:Y:S01]  /*1b80*/  F2I.S64.TRUNC R2, R2 ;  /* 0x0000000200027311 */ /* 0x000e22000020d900 */
[----:B------:R-:W-:Y:S05]  /*1b90*/  BRA `(.L_x_7144) ;  /* 0x0000000400a87947 */ /* 0x000fea0003800000 */
.L_x_7151:
        /* <DEDUP_REMOVED lines=9> */
[----:B------:R-:W-:Y:S01]  /*1c30*/  IMAD.MOV.U32 R3, RZ, RZ, RZ ;  /* 0x000000ffff037224 */ /* 0x000fe200078e00ff */
[----:B------:R-:W-:Y:S06]  /*1c40*/  BRA `(.L_x_7144) ;  /* 0x00000004007c7947 */ /* 0x000fec0003800000 */
.L_x_7158:
        /* <DEDUP_REMOVED lines=21> */
.L_x_7162:
[----:B------:R-:W-:Y:S05]  /*1da0*/  BSYNC B1 ;  /* 0x0000000000017941 */ /* 0x000fea0003800000 */
.L_x_7161:
[----:B------:R-:W-:Y:S01]  /*1db0*/  IMAD.SHL.U32 R2, R2, 0x100000, RZ ;  /* 0x0010000002027824 */ /* 0x000fe200078e00ff */
[----:B------:R-:W-:-:S04]  /*1dc0*/  LEA R3, R0, 0x3b800000, 0x17 ;  /* 0x3b80000000037811 */ /* 0x000fc800078eb8ff */
[----:B------:R-:W-:-:S07]  /*1dd0*/  LOP3.LUT R2, R3, R2, R4, 0xfe, !PT ;  /* 0x0000000203027212 */ /* 0x000fce00078efe04 */
.L_x_7160:
[----:B------:R-:W-:Y:S05]  /*1de0*/  BSYNC B0 ;  /* 0x0000000000007941 */ /* 0x000fea0003800000 */
.L_x_7159:
[----:B------:R-:W1:Y:S01]  /*1df0*/  F2I.S64.TRUNC R2, R2 ;  /* 0x0000000200027311 */ /* 0x000e62000020d900 */
[----:B------:R-:W-:Y:S05]  /*1e00*/  BRA `(.L_x_7144) ;  /* 0x00000004000c7947 */ /* 0x000fea0003800000 */
.L_x_7157:
        /* <DEDUP_REMOVED lines=21> */
.L_x_7166:
[----:B------:R-:W-:Y:S05]  /*1f60*/  BSYNC B1 ;  /* 0x0000000000017941 */ /* 0x000fea0003800000 */
.L_x_7165:
[----:B------:R-:W-:Y:S01]  /*1f70*/  IMAD.SHL.U32 R2, R2, 0x200000, RZ ;  /* 0x0020000002027824 */ /* 0x000fe200078e00ff */
[----:B------:R-:W-:-:S04]  /*1f80*/  LEA R3, R0, 0x37800000, 0x17 ;  /* 0x3780000000037811 */ /* 0x000fc800078eb8ff */
[----:B------:R-:W-:-:S07]  /*1f90*/  LOP3.LUT R2, R3, R2, R4, 0xfe, !PT ;  /* 0x0000000203027212 */ /* 0x000fce00078efe04 */
.L_x_7164:
[----:B------:R-:W-:Y:S05]  /*1fa0*/  BSYNC B0 ;  /* 0x0000000000007941 */ /* 0x000fea0003800000 */
.L_x_7163:
[----:B------:R-:W2:Y:S01]  /*1fb0*/  F2I.S64.TRUNC R2, R2 ;  /* 0x0000000200027311 */ /* 0x000ea2000020d900 */
[----:B------:R-:W-:Y:S05]  /*1fc0*/  BRA `(.L_x_7144) ;  /* 0x00000000009c7947 */ /* 0x000fea0003800000 */
.L_x_7156:
        /* <DEDUP_REMOVED lines=14> */
.L_x_7170:
[----:B------:R-:W-:Y:S05]  /*20b0*/  BSYNC B0 ;  /* 0x0000000000007941 */ /* 0x000fea0003800000 */
.L_x_7169:
[----:B------:R-:W4:Y:S01]  /*20c0*/  F2I.S64.TRUNC R2, R2 ;  /* 0x0000000200027311 */ /* 0x000f22000020d900 */
[----:B------:R-:W-:Y:S05]  /*20d0*/  BRA `(.L_x_7144) ;  /* 0x0000000000587947 */ /* 0x000fea0003800000 */
.L_x_7143:
        /* <DEDUP_REMOVED lines=16> */
.L_x_7171:
[----:B------:R-:W-:Y:S01]  /*21e0*/  CS2R R2, SRZ ;  /* 0x0000000000027805 */ /* 0x000fe2000001ff00 */
[----:B------:R-:W-:Y:S06]  /*21f0*/  BRA `(.L_x_7144) ;  /* 0x0000000000107947 */ /* 0x000fec0003800000 */
.L_x_7168:
[----:B------:R0:W5:Y:S01]  /*2200*/  LDG.E.64 R2, desc[UR36][R4.64] ;  /* 0x0000002404027981 */ /* 0x000162000c1e1b00 */
[----:B------:R-:W-:Y:S05]  /*2210*/  BRA `(.L_x_7144) ;  /* 0x0000000000087947 */ /* 0x000fea0003800000 */
.L_x_7167:
[----:B------:R3:W5:Y:S01]  /*2220*/  LDG.E R2, desc[UR36][R4.64] ;  /* 0x0000002404027981 */ /* 0x000762000c1e1900 */
[----:B------:R-:W-:-:S07]  /*2230*/  IMAD.MOV.U32 R3, RZ, RZ, RZ ;  /* 0x000000ffff037224 */ /* 0x000fce00078e00ff */
.L_x_7144:
[----:B0--3--:R-:W0:Y:S01]  /*2240*/  LDC.U8 R4, c[0x0][0x430] ;  /* 0x00010c00ff047b82 */ /* 0x009e220000000000 */
[----:B------:R-:W-:Y:S02]  /*2250*/  ULDC.64 UR4, c[0x0][0x420] ;  /* 0x0001080000047ab9 */ /* 0x000fe40000000a00 */
[----:B-12-45:R-:W-:-:S04]  /*2260*/  ISETP.LT.U32.AND P0, PT, R2, UR4, PT ;  /* 0x0000000402007c0c */ /* 0x036fc8000bf01070 */
[----:B------:R-:W-:-:S04]  /*2270*/  ISETP.LT.AND.EX P0, PT, R3, UR5, PT, P0 ;  /* 0x0000000503007c0c */ /* 0x000fc8000bf01300 */
[----:B------:R-:W-:Y:S02]  /*2280*/  SEL R5, R2, UR4, P0 ;  /* 0x0000000402057c07 */ /* 0x000fe40008000000 */
[----:B------:R-:W-:-:S03]  /*2290*/  SEL R3, R3, UR5, P0 ;  /* 0x0000000503037c07 */ /* 0x000fc60008000000 */
[----:B------:R-:W-:Y:S01]  /*22a0*/  IMAD.MOV.U32 R2, RZ, RZ, R5 ;  /* 0x000000ffff027224 */ /* 0x000fe200078e0005 */
        /* <DEDUP_REMOVED lines=13> */
.L_x_7175:
[----:B------:R3:W-:Y:S01]  /*2380*/  STG.E.U8 desc[UR36][R16.64], R5 ;  /* 0x0000000510007986 */ /* 0x0007e2000c101124 */
[----:B------:R-:W-:Y:S05]  /*2390*/  BRA `(.L_x_7177) ;  /* 0x0000000c00507947 */ /* 0x000fea0003800000 */
.L_x_7174:
        /* <DEDUP_REMOVED lines=8> */
.L_x_7179:
[----:B------:R1:W-:Y:S01]  /*2420*/  STG.E desc[UR36][R16.64], R5 ;  /* 0x0000000510007986 */ /* 0x0003e2000c101924 */
[----:B------:R-:W-:Y:S05]  /*2430*/  BRA `(.L_x_7177) ;  /* 0x0000000c00287947 */ /* 0x000fea0003800000 */
.L_x_7178:
[----:B------:R2:W-:Y:S01]  /*2440*/  STG.E.U16 desc[UR36][R16.64], R5 ;  /* 0x0000000510007986 */ /* 0x0005e2000c101524 */
[----:B------:R-:W-:Y:S05]  /*2450*/  BRA `(.L_x_7177) ;  /* 0x0000000c00207947 */ /* 0x000fea0003800000 */
.L_x_7173:
[----:B------:R-:W-:-:S13]  /*2460*/  ISETP.GT.AND P0, PT, R0, 0x6, PT ;  /* 0x000000060000780c */ /* 0x000fda0003f04270 */
[----:B------:R-:W-:Y:S05]  /*2470*/  @P0 BRA `(.L_x_7180) ;  /* 0x00000000002c0947 */ /* 0x000fea0003800000 */
[----:B------:R-:W-:-:S13]  /*2480*/  ISETP.NE.AND P0, PT, R0, 0x5, PT ;  /* 0x000000050000780c */ /* 0x000fda0003f05270 */
[----:B------:R-:W-:Y:S05]  /*2490*/  @!P0 BRA `(.L_x_7181) ;  /* 0x0000000000148947 */ /* 0x000fea0003800000 */
[----:B------:R-:W-:-:S13]  /*24a0*/  ISETP.NE.AND P0, PT, R0, 0x6, PT ;  /* 0x000000060000780c */ /* 0x000fda0003f05270 */
[----:B------:R-:W-:Y:S05]  /*24b0*/  @P0 BRA `(.L_x_7176) ;  /* 0x0000000800b80947 */ /* 0x000fea0003800000 */
[----:B------:R-:W0:Y:S02]  /*24c0*/  I2F.S64 R3, R2 ;  /* 0x0000000200037312 */ /* 0x000e240000301400 */
[----:B0-----:R0:W-:Y:S01]  /*24d0*/  STG.E desc[UR36][R16.64], R3 ;  /* 0x0000000310007986 */ /* 0x0011e2000c101924 */
[----:B------:R-:W-:Y:S05]  /*24e0*/  BRA `(.L_x_7177) ;  /* 0x0000000800fc7947 */ /* 0x000fea0003800000 */
.L_x_7181:
[----:B------:R-:W0:Y:S02]  /*24f0*/  I2F.S64 R0, R2 ;  /* 0x0000000200007312 */ /* 0x000e240000301400 */
[----:B0-----:R-:W-:-:S05]  /*2500*/  F2FP.F16.F32.PACK_AB R0, RZ, R0 ;  /* 0x00000000ff00723e */ /* 0x001fca00000000ff */
[----:B------:R0:W-:Y:S01]  /*2510*/  STG.E.U16 desc[UR36][R16.64], R0 ;  /* 0x0000000010007986 */ /* 0x0001e2000c101524 */
[----:B------:R-:W-:Y:S05]  /*2520*/  BRA `(.L_x_7177) ;  /* 0x0000000800ec7947 */ /* 0x000fea0003800000 */
.L_x_7180:
[----:B------:R-:W-:-:S13]  /*2530*/  ISETP.NE.AND P0, PT, R0, 0x7, PT ;  /* 0x000000070000780c */ /* 0x000fda0003f05270 */
[----:B------:R-:W-:Y:S05]  /*2540*/  @!P0 BRA `(.L_x_7182) ;  /* 0x0000000000348947 */ /* 0x000fea0003800000 */
[----:B------:R-:W-:-:S13]  /*2550*/  ISETP.NE.AND P0, PT, R0, 0x8, PT ;  /* 0x000000080000780c */ /* 0x000fda0003f05270 */
[----:B------:R-:W-:Y:S05]  /*2560*/  @!P0 BRA `(.L_x_7183) ;  /* 0x0000000000188947 */ /* 0x000fea0003800000 */
[----:B------:R-:W-:-:S13]  /*2570*/  ISETP.NE.AND P0, PT, R0, 0x9, PT ;  /* 0x000000090000780c */ /* 0x000fda0003f05270 */
[----:B------:R-:W-:Y:S05]  /*2580*/  @P0 BRA `(.L_x_7176) ;  /* 0x0000000800840947 */ /* 0x000fea0003800000 */
[----:B------:R-:W0:Y:S01]  /*2590*/  I2F.S64 R4, R2 ;  /* 0x0000000200047312 */ /* 0x000e220000301400 */
[----:B------:R-:W-:-:S05]  /*25a0*/  IMAD.MOV.U32 R5, RZ, RZ, RZ ;  /* 0x000000ffff057224 */ /* 0x000fca00078e00ff */
[----:B0-----:R0:W-:Y:S01]  /*25b0*/  STG.E.64 desc[UR36][R16.64], R4 ;  /* 0x0000000410007986 */ /* 0x0011e2000c101b24 */
[----:B------:R-:W-:Y:S05]  /*25c0*/  BRA `(.L_x_7177) ;  /* 0x0000000800c47947 */ /* 0x000fea0003800000 */
.L_x_7183:
[----:B------:R-:W0:Y:S02]  /*25d0*/  I2F.S64 R2, R2 ;  /* 0x0000000200027312 */ /* 0x000e240000301400 */
[----:B0-----:R-:W-:-:S04]  /*25e0*/  F2FP.F16.F32.PACK_AB R3, RZ, R2 ;  /* 0x00000002ff03723e */ /* 0x001fc800000000ff */
[----:B------:R-:W-:-:S05]  /*25f0*/  PRMT R3, R3, 0x5410, RZ ;  /* 0x0000541003037816 */ /* 0x000fca00000000ff */
[----:B------:R0:W-:Y:S01]  /*2600*/  STG.E desc[UR36][R16.64], R3 ;  /* 0x0000000310007986 */ /* 0x0001e2000c101924 */
[----:B------:R-:W-:Y:S05]  /*2610*/  BRA `(.L_x_7177) ;  /* 0x0000000800b07947 */ /* 0x000fea0003800000 */
.L_x_7182:
[----:B------:R-:W0:Y:S02]  /*2620*/  I2F.F64.S64 R2, R2 ;  /* 0x0000000200027312 */ /* 0x000e240000301c00 */
[----:B0-----:R0:W-:Y:S01]  /*2630*/  STG.E.64 desc[UR36][R16.64], R2 ;  /* 0x0000000210007986 */ /* 0x0011e2000c101b24 */
[----:B------:R-:W-:Y:S05]  /*2640*/  BRA `(.L_x_7177) ;  /* 0x0000000800a47947 */ /* 0x000fea0003800000 */
.L_x_7172:
        /* <DEDUP_REMOVED lines=8> */
[----:B------:R-:W-:-:S04]  /*26d0*/  ISETP.NE.U32.AND P0, PT, R5, RZ, PT ;  /* 0x000000ff0500720c */ /* 0x000fc80003f05070 */
[----:B------:R-:W-:-:S04]  /*26e0*/  ISETP.NE.AND.EX P0, PT, R3, RZ, PT, P0 ;  /* 0x000000ff0300720c */ /* 0x000fc80003f05300 */
[----:B------:R-:W-:-:S05]  /*26f0*/  SEL R3, RZ, 0x1, !P0 ;  /* 0x00000001ff037807 */ /* 0x000fca0004000000 */
[----:B------:R0:W-:Y:S01]  /*2700*/  STG.E.U8 desc[UR36][R16.64], R3 ;  /* 0x0000000310007986 */ /* 0x0001e2000c101124 */
[----:B------:R-:W-:Y:S05]  /*2710*/  BRA `(.L_x_7177) ;  /* 0x0000000800707947 */ /* 0x000fea0003800000 */
.L_x_7186:
[----:B------:R-:W0:Y:S01]  /*2720*/  I2F.F64.S64 R4, R2 ;  /* 0x0000000200047312 */ /* 0x000e220000301c00 */
[----:B------:R-:W-:-:S05]  /*2730*/  CS2R R6, SRZ ;  /* 0x0000000000067805 */ /* 0x000fca000001ff00 */
[----:B0-----:R0:W-:Y:S01]  /*2740*/  STG.E.128 desc[UR36][R16.64], R4 ;  /* 0x0000000410007986 */ /* 0x0011e2000c101d24 */
[----:B------:R-:W-:Y:S05]  /*2750*/  BRA `(.L_x_7177) ;  /* 0x0000000800607947 */ /* 0x000fea0003800000 */
.L_x_7185:
[----:B------:R-:W-:-:S13]  /*2760*/  ISETP.NE.AND P0, PT, R0, 0xf, PT ;  /* 0x0000000f0000780c */ /* 0x000fda0003f05270 */
[----:B------:R-:W-:Y:S05]  /*2770*/  @!P0 BRA `(.L_x_7187) ;  /* 0x0000000000b48947 */ /* 0x000fea0003800000 */
[----:B------:R-:W-:-:S13]  /*2780*/  ISETP.NE.AND P0, PT, R0, 0x17, PT ;  /* 0x000000170000780c */ /* 0x000fda0003f05270 */
[----:B------:R-:W-:Y:S05]  /*2790*/  @!P0 BRA `(.L_x_7188) ;  /* 0x0000000000548947 */ /* 0x000fea0003800000 */
[----:B------:R-:W-:-:S13]  /*27a0*/  ISETP.NE.AND P0, PT, R0, 0x18, PT ;  /* 0x000000180000780c */ /* 0x000fda0003f05270 */
[----:B------:R-:W-:Y:S05]  /*27b0*/  @P0 BRA `(.L_x_7176) ;  /* 0x0000000400f80947 */ /* 0x000fea0003800000 */
[----:B------:R-:W0:Y:S01]  /*27c0*/  I2F.S64 R3, R2 ;  /* 0x0000000200037312 */ /* 0x000e220000301400 */
        /* <DEDUP_REMOVED lines=14> */
.L_x_7190:
[----:B------:R-:W-:Y:S05]  /*28b0*/  BSYNC B0 ;  /* 0x0000000000007941 */ /* 0x000fea0003800000 */
.L_x_7189:
[----:B------:R-:W-:-:S05]  /*28c0*/  LOP3.LUT R5, R0, R5, RZ, 0xfc, !PT ;  /* 0x0000000500057212 */ /* 0x000fca00078efcff */
[----:B------:R0:W-:Y:S01]  /*28d0*/  STG.E.U8 desc[UR36][R16.64], R5 ;  /* 0x0000000510007986 */ /* 0x0001e2000c101124 */
[----:B------:R-:W-:Y:S05]  /*28e0*/  BRA `(.L_x_7177) ;  /* 0x0000000400fc7947 */ /* 0x000fea0003800000 */
.L_x_7188:
[----:B------:R-:W0:Y:S01]  /*28f0*/  I2F.S64 R3, R2 ;  /* 0x0000000200037312 */ /* 0x000e220000301400 */
        /* <DEDUP_REMOVED lines=12> */
.L_x_7192:
[----:B------:R-:W-:Y:S01]  /*29c0*/  IMAD.MOV.U32 R0, RZ, RZ, 0x7f ;  /* 0x0000007fff007424 */ /* 0x000fe200078e00ff */
[----:B------:R-:W-:-:S04]  /*29d0*/  ISETP.GT.U32.AND P0, PT, R4, 0x7f800000, PT ;  /* 0x7f8000000400780c */ /* 0x000fc80003f04070 */
[----:B------:R-:W-:-:S09]  /*29e0*/  SEL R0, R0, 0x7c, P0 ;  /* 0x0000007c00007807 */ /* 0x000fd20000000000 */
.L_x_7193:
[----:B------:R-:W-:Y:S05]  /*29f0*/  BSYNC B0 ;  /* 0x0000000000007941 */ /* 0x000fea0003800000 */
.L_x_7191:
[----:B------:R-:W-:-:S04]  /*2a00*/  LOP3.LUT R2, R3, 0x80000000, RZ, 0xc0, !PT ;  /* 0x8000000003027812 */ /* 0x000fc800078ec0ff */
[----:B------:R-:W-:-:S04]  /*2a10*/  SHF.R.U32.HI R3, RZ, 0x18, R2 ;  /* 0x00000018ff037819 */ /* 0x000fc80000011602 */
[----:B------:R-:W-:-:S05]  /*2a20*/  LOP3.LUT R3, R0, R3, RZ, 0xfc, !PT ;  /* 0x0000000300037212 */ /* 0x000fca00078efcff */
[----:B------:R0:W-:Y:S01]  /*2a30*/  STG.E.U8 desc[UR36][R16.64], R3 ;  /* 0x0000000310007986 */ /* 0x0001e2000c101124 */
[----:B------:R-:W-:Y:S05]  /*2a40*/  BRA `(.L_x_7177) ;  /* 0x0000000400a47947 */ /* 0x000fea0003800000 */
.L_x_7187:
[----:B------:R-:W0:Y:S02]  /*2a50*/  I2F.S64 R0, R2 ;  /* 0x0000000200007312 */ /* 0x000e240000301400 */
[----:B0-----:R-:W-:-:S05]  /*2a60*/  F2FP.BF16.F32.PACK_AB R0, RZ, R0 ;  /* 0x00000000ff00723e */ /* 0x001fca00000010ff */
[----:B------:R0:W-:Y:S01]  /*2a70*/  STG.E.U16 desc[UR36][R16.64], R0 ;  /* 0x0000000010007986 */ /* 0x0001e2000c101524 */
[----:B------:R-:W-:Y:S05]  /*2a80*/  BRA `(.L_x_7177) ;  /* 0x0000000400947947 */ /* 0x000fea0003800000 */
.L_x_7184:
        /* <DEDUP_REMOVED lines=10> */
.L_x_7196:
[----:B------:R-:W0:Y:S01]  /*2b30*/  I2F.S64 R3, R2 ;  /* 0x0000000200037312 */ /* 0x000e220000301400 */
        /* <DEDUP_REMOVED lines=16> */
.L_x_7199:
[----:B------:R-:W-:-:S04]  /*2c40*/  LOP3.LUT R2, R3, 0x80000000, RZ, 0xc0, !PT ;  /* 0x8000000003027812 */ /* 0x000fc800078ec0ff */
[----:B------:R-:W-:-:S04]  /*2c50*/  SHF.R.U32.HI R3, RZ, 0x18, R2 ;  /* 0x00000018ff037819 */ /* 0x000fc80000011602 */
[----:B------:R-:W-:-:S04]  /*2c60*/  LOP3.LUT R0, R0, R3, RZ, 0xfc, !PT ;  /* 0x0000000300007212 */ /* 0x000fc800078efcff */
[----:B------:R-:W-:-:S07]  /*2c70*/  PRMT R8, R0, 0x7610, R8 ;  /* 0x0000761000087816 */ /* 0x000fce0000000008 */
.L_x_7198:
[----:B------:R-:W-:Y:S05]  /*2c80*/  BSYNC B0 ;  /* 0x0000000000007941 */ /* 0x000fea0003800000 */
.L_x_7197:
[----:B------:R0:W-:Y:S01]  /*2c90*/  STG.E.U8 desc[UR36][R16.64], R8 ;  /* 0x0000000810007986 */ /* 0x0001e2000c101124 */
[----:B------:R-:W-:Y:S05]  /*2ca0*/  BRA `(.L_x_7177) ;  /* 0x00000004000c7947 */ /* 0x000fea0003800000 */
.L_x_7195:
        /* <DEDUP_REMOVED lines=17> */
.L_x_7202:
[----:B------:R-:W-:-:S04]  /*2dc0*/  LOP3.LUT R2, R3, 0x80000000, RZ, 0xc0, !PT ;  /* 0x8000000003027812 */ /* 0x000fc800078ec0ff */
[----:B------:R-:W-:-:S04]  /*2dd0*/  SHF.R.U32.HI R3, RZ, 0x18, R2 ;  /* 0x00000018ff037819 */ /* 0x000fc80000011602 */
[----:B------:R-:W-:-:S04]  /*2de0*/  LOP3.LUT R0, R0, R3, RZ, 0xfc, !PT ;  /* 0x0000000300007212 */ /* 0x000fc800078efcff */
[----:B------:R-:W-:-:S07]  /*2df0*/  PRMT R8, R0, 0x7610, R8 ;  /* 0x0000761000087816 */ /* 0x000fce0000000008 */
.L_x_7201:
[----:B------:R-:W-:Y:S05]  /*2e00*/  BSYNC B0 ;  /* 0x0000000000007941 */ /* 0x000fea0003800000 */
.L_x_7200:
[----:B------:R0:W-:Y:S01]  /*2e10*/  STG.E.U8 desc[UR36][R16.64], R8 ;  /* 0x0000000810007986 */ /* 0x0001e2000c101124 */
[----:B------:R-:W-:Y:S05]  /*2e20*/  BRA `(.L_x_7177) ;  /* 0x0000000000ac7947 */ /* 0x000fea0003800000 */
.L_x_7194:
[----:B------:R-:W-:-:S13]  /*2e30*/  ISETP.NE.AND P0, PT, R0, 0x1c, PT ;  /* 0x0000001c0000780c */ /* 0x000fda0003f05270 */
[----:B------:R-:W-:Y:S05]  /*2e40*/  @!P0 BRA `(.L_x_7203) ;  /* 0x0000000000a08947 */ /* 0x000fea0003800000 */
[----:B------:R-:W-:-:S13]  /*2e50*/  ISETP.NE.AND P0, PT, R0, 0x1d, PT ;  /* 0x0000001d0000780c */ /* 0x000fda0003f05270 */
[----:B------:R-:W-:Y:S05]  /*2e60*/  @!P0 BRA `(.L_x_7204) ;  /* 0x0000000000908947 */ /* 0x000fea0003800000 */
[----:B------:R-:W-:-:S13]  /*2e70*/  ISETP.NE.AND P0, PT, R0, 0x2c, PT ;  /* 0x0000002c0000780c */ /* 0x000fda0003f05270 */
[----:B------:R-:W-:Y:S05]  /*2e80*/  @P0 BRA `(.L_x_7176) ;  /* 0x0000000000440947 */ /* 0x000fea0003800000 */
[----:B------:R-:W0:Y:S02]  /*2e90*/  I2F.S64 R2, R2 ;  /* 0x0000000200027312 */ /* 0x000e240000301400 */
        /* <DEDUP_REMOVED lines=16> */
.L_x_7176:
        /* <DEDUP_REMOVED lines=16> */
.L_x_7205:
[----:B------:R-:W-:Y:S05]  /*30a0*/  BRA `(.L_x_7177) ;  /* 0x00000000000c7947 */ /* 0x000fea0003800000 */
.L_x_7204:
[----:B------:R0:W-:Y:S01]  /*30b0*/  STG.E.64 desc[UR36][R16.64], R2 ;  /* 0x0000000210007986 */ /* 0x0001e2000c101b24 */
[----:B------:R-:W-:Y:S05]  /*30c0*/  BRA `(.L_x_7177) ;  /* 0x0000000000047947 */ /* 0x000fea0003800000 */
.L_x_7203:
[----:B------:R0:W-:Y:S02]  /*30d0*/  STG.E desc[UR36][R16.64], R5 ;  /* 0x0000000510007986 */ /* 0x0001e4000c101924 */
.L_x_7177:
[----:B------:R-:W-:-:S04]  /*30e0*/  IMAD R18, R23, 0x200, R18 ;  /* 0x0000020017127824 */ /* 0x000fc800078e0212 */
[----:B------:R-:W-:-:S07]  /*30f0*/  VIADD R19, R18, 0x80 ;  /* 0x0000008012137836 */ /* 0x000fce0000000000 */
.L_x_7137:
[----:B------:R-:W-:Y:S05]  /*3100*/  BSYNC B6 ;  /* 0x0000000000067941 */ /* 0x000fea0003800000 */
.L_x_7136:
        /* <DEDUP_REMOVED lines=307> */
.L_x_7208:
        /* <DEDUP_REMOVED lines=21> */
.L_x_7212:
[----:B------:R0:W5:Y:S01]  /*4590*/  LDG.E.U8 R2, desc[UR36][R4.64] ;  /* 0x0000002404027981 */ /* 0x000162000c1e1100 */
[----:B------:R-:W-:Y:S01]  /*45a0*/  IMAD.MOV.U32 R3, RZ, RZ, RZ ;  /* 0x000000ffff037224 */ /* 0x000fe200078e00ff */
[----:B------:R-:W-:Y:S06]  /*45b0*/  BRA `(.L_x_7214) ;  /* 0x0000000c00487947 */ /* 0x000fec0003800000 */
.L_x_7211:
        /* <DEDUP_REMOVED lines=8> */
.L_x_7216:
[----:B------:R-:W2:Y:S02]  /*4640*/  LDG.E R2, desc[UR36][R4.64] ;  /* 0x0000002404027981 */ /* 0x000ea4000c1e1900 */
[----:B--2---:R-:W-:Y:S01]  /*4650*/  SHF.R.S32.HI R3, RZ, 0x1f, R2 ;  /* 0x0000001fff037819 */ /* 0x004fe20000011402 */
[----:B------:R-:W-:Y:S06]  /*4660*/  BRA `(.L_x_7214) ;  /* 0x0000000c001c7947 */ /* 0x000fec0003800000 */
.L_x_7215:
[----:B------:R-:W2:Y:S02]  /*4670*/  LDG.E.S16 R2, desc[UR36][R4.64] ;  /* 0x0000002404027981 */ /* 0x000ea4000c1e1700 */
[----:B--2---:R-:W-:Y:S01]  /*4680*/  SHF.R.S32.HI R3, RZ, 0x1f, R2 ;  /* 0x0000001fff037819 */ /* 0x004fe20000011402 */
[----:B------:R-:W-:Y:S06]  /*4690*/  BRA `(.L_x_7214) ;  /* 0x0000000c00107947 */ /* 0x000fec0003800000 */
.L_x_7210:
        /* <DEDUP_REMOVED lines=9> */
.L_x_7218:
[----:B------:R-:W2:Y:S02]  /*4730*/  LDG.E.U16 R4, desc[UR36][R4.64] ;  /* 0x0000002404047981 */ /* 0x000ea4000c1e1500 */
[----:B--2---:R-:W-:-:S06]  /*4740*/  HADD2.F32 R2, -RZ, R4.H0_H0 ;  /* 0x20000004ff027230 */ /* 0x004fcc0000004100 */
[----:B------:R-:W0:Y:S01]  /*4750*/  F2I.S64.TRUNC R2, R2 ;  /* 0x0000000200027311 */ /* 0x000e22000020d900 */
[----:B------:R-:W-:Y:S05]  /*4760*/  BRA `(.L_x_7214) ;  /* 0x0000000800dc7947 */ /* 0x000fea0003800000 */
.L_x_7217:
        /* <DEDUP_REMOVED lines=9> */
.L_x_7220:
[----:B------:R-:W2:Y:S02]  /*4800*/  LDG.E.U16 R4, desc[UR36][R4.64] ;  /* 0x0000002404047981 */ /* 0x000ea4000c1e1500 */
[----:B--2---:R-:W-:-:S06]  /*4810*/  HADD2.F32 R2, -RZ, R4.H0_H0 ;  /* 0x20000004ff027230 */ /* 0x004fcc0000004100 */
[----:B------:R-:W0:Y:S01]  /*4820*/  F2I.S64.TRUNC R2, R2 ;  /* 0x0000000200027311 */ /* 0x000e22000020d900 */
[----:B------:R-:W-:Y:S05]  /*4830*/  BRA `(.L_x_7214) ;  /* 0x0000000800a87947 */ /* 0x000fea0003800000 */
.L_x_7219:
[----:B------:R-:W2:Y:S02]  /*4840*/  LDG.E.64 R2, desc[UR36][R4.64] ;  /* 0x0000002404027981 */ /* 0x000ea4000c1e1b00 */
[----:B--2---:R-:W0:Y:S01]  /*4850*/  F2I.S64.F64.TRUNC R2, R2 ;  /* 0x0000000200027311 */ /* 0x004e22000030d900 */
[----:B------:R-:W-:Y:S05]  /*4860*/  BRA `(.L_x_7214) ;  /* 0x00000008009c7947 */ /* 0x000fea0003800000 */
.L_x_7209:
        /* <DEDUP_REMOVED lines=13> */
.L_x_7223:
[----:B------:R-:W2:Y:S02]  /*4940*/  LDG.E.64 R2, desc[UR36][R4.64] ;  /* 0x0000002404027981 */ /* 0x000ea4000c1e1b00 */
[----:B--2---:R-:W0:Y:S01]  /*4950*/  F2I.S64.F64.TRUNC R2, R2 ;  /* 0x0000000200027311 */ /* 0x004e22000030d900 */
[----:B------:R-:W-:Y:S05]  /*4960*/  BRA `(.L_x_7214) ;  /* 0x00000008005c7947 */ /* 0x000fea0003800000 */
.L_x_7222:
        /* <DEDUP_REMOVED lines=27> */
.L_x_7225:
        /* <DEDUP_REMOVED lines=14> */
.L_x_7224:
[----:B------:R-:W2:Y:S02]  /*4c00*/  LDG.E.U16 R2, desc[UR36][R4.64] ;  /* 0x0000002404027981 */ /* 0x000ea4000c1e1500 */
[----:B--2---:R-:W-:-:S06]  /*4c10*/  IMAD.U32 R2, R2, 0x10000, RZ ;  /* 0x0001000002027824 */ /* 0x004fcc00078e00ff */
[----:B------:R-:W0:Y:S01]  /*4c20*/  F2I.S64.TRUNC R2, R2 ;  /* 0x0000000200027311 */ /* 0x000e22000020d900 */
[----:B------:R-:W-:Y:S05]  /*4c30*/  BRA `(.L_x_7214) ;  /* 0x0000000400a87947 */ /* 0x000fea0003800000 */
.L_x_7221:
        /* <DEDUP_REMOVED lines=11> */
.L_x_7228:
        /* <DEDUP_REMOVED lines=21> */
.L_x_7232:
[----:B------:R-:W-:Y:S05]  /*4e40*/  BSYNC B1 ;  /* 0x0000000000017941 */ /* 0x000fea0003800000 */
.L_x_7231:
[----:B------:R-:W-:Y:S01]  /*4e50*/  IMAD.SHL.U32 R2, R2, 0x100000, RZ ;  /* 0x0010000002027824 */ /* 0x000fe200078e00ff */
[----:B------:R-:W-:-:S04]  /*4e60*/  LEA R3, R0, 0x3b800000, 0x17 ;  /* 0x3b80000000037811 */ /* 0x000fc800078eb8ff */
[----:B------:R-:W-:-:S07]  /*4e70*/  LOP3.LUT R2, R3, R2, R4, 0xfe, !PT ;  /* 0x0000000203027212 */ /* 0x000fce00078efe04 */
.L_x_7230:
[----:B------:R-:W-:Y:S05]  /*4e80*/  BSYNC B0 ;  /* 0x0000000000007941 */ /* 0x000fea0003800000 */
.L_x_7229:
[----:B------:R-:W1:Y:S01]  /*4e90*/  F2I.S64.TRUNC R2, R2 ;  /* 0x0000000200027311 */ /* 0x000e62000020d900 */
[----:B------:R-:W-:Y:S05]  /*4ea0*/  BRA `(.L_x_7214) ;  /* 0x00000004000c7947 */ /* 0x000fea0003800000 */
.L_x_7227:
        /* <DEDUP_REMOVED lines=21> */
.L_x_7236:
[----:B------:R-:W-:Y:S05]  /*5000*/  BSYNC B1 ;  /* 0x0000000000017941 */ /* 0x000fea0003800000 */
.L_x_7235:
[----:B------:R-:W-:Y:S01]  /*5010*/  IMAD.SHL.U32 R2, R2, 0x200000, RZ ;  /* 0x0020000002027824 */ /* 0x000fe200078e00ff */
[----:B------:R-:W-:-:S04]  /*5020*/  LEA R3, R0, 0x37800000, 0x17 ;  /* 0x3780000000037811 */ /* 0x000fc800078eb8ff */
[----:B------:R-:W-:-:S07]  /*5030*/  LOP3.LUT R2, R3, R2, R4, 0xfe, !PT ;  /* 0x0000000203027212 */ /* 0x000fce00078efe04 */
.L_x_7234:
[----:B------:R-:W-:Y:S05]  /*5040*/  BSYNC B0 ;  /* 0x0000000000007941 */ /* 0x000fea0003800000 */
.L_x_7233:
[----:B------:R-:W2:Y:S01]  /*5050*/  F2I.S64.TRUNC R2, R2 ;  /* 0x0000000200027311 */ /* 0x000ea2000020d900 */
[----:B------:R-:W-:Y:S05]  /*5060*/  BRA `(.L_x_7214) ;  /* 0x00000000009c7947 */ /* 0x000fea0003800000 */
.L_x_7226:
        /* <DEDUP_REMOVED lines=14> */
.L_x_7240:
[----:B------:R-:W-:Y:S05]  /*5150*/  BSYNC B0 ;  /* 0x0000000000007941 */ /* 0x000fea0003800000 */
.L_x_7239:
[----:B------:R-:W0:Y:S01]  /*5160*/  F2I.S64.TRUNC R2, R2 ;  /* 0x0000000200027311 */ /* 0x000e22000020d900 */
[----:B------:R-:W-:Y:S05]  /*5170*/  BRA `(.L_x_7214) ;  /* 0x0000000000587947 */ /* 0x000fea0003800000 */
.L_x_7213:
        /* <DEDUP_REMOVED lines=16> */
.L_x_7241:
[----:B------:R-:W-:Y:S01]  /*5280*/  CS2R R2, SRZ ;  /* 0x0000000000027805 */ /* 0x000fe2000001ff00 */
[----:B------:R-:W-:Y:S06]  /*5290*/  BRA `(.L_x_7214) ;  /* 0x0000000000107947 */ /* 0x000fec0003800000 */
.L_x_7238:
[----:B------:R4:W5:Y:S01]  /*52a0*/  LDG.E.64 R2, desc[UR36][R4.64] ;  /* 0x0000002404027981 */ /* 0x000962000c1e1b00 */
[----:B------:R-:W-:Y:S05]  /*52b0*/  BRA `(.L_x_7214) ;  /* 0x0000000000087947 */ /* 0x000fea0003800000 */
.L_x_7237:
[----:B------:R3:W5:Y:S01]  /*52c0*/  LDG.E R2, desc[UR36][R4.64] ;  /* 0x0000002404027981 */ /* 0x000762000c1e1900 */
[----:B------:R-:W-:-:S07]  /*52d0*/  IMAD.MOV.U32 R3, RZ, RZ, RZ ;  /* 0x000000ffff037224 */ /* 0x000fce00078e00ff */
.L_x_7214:
[----:B0--34-:R-:W0:Y:S01]  /*52e0*/  LDC.U8 R4, c[0x0][0x430] ;  /* 0x00010c00ff047b82 */ /* 0x019e220000000000 */
[----:B------:R-:W-:Y:S02]  /*52f0*/  ULDC.64 UR4, c[0x0][0x420] ;  /* 0x0001080000047ab9 */ /* 0x000fe40000000a00 */
[----:B-12--5:R-:W-:-:S04]  /*5300*/  ISETP.LT.U32.AND P0, PT, R2, UR4, PT ;  /* 0x0000000402007c0c */ /* 0x026fc8000bf01070 */
        /* <DEDUP_REMOVED lines=17> */
.L_x_7245:
[----:B------:R0:W-:Y:S01]  /*5420*/  STG.E.U8 desc[UR36][R16.64], R5 ;  /* 0x0000000510007986 */ /* 0x0001e2000c101124 */
[----:B------:R-:W-:Y:S05]  /*5430*/  BRA `(.L_x_7247) ;  /* 0x0000000c00507947 */ /* 0x000fea0003800000 */
.L_x_7244:
        /* <DEDUP_REMOVED lines=8> */
.L_x_7249:
[----:B------:R0:W-:Y:S01]  /*54c0*/  STG.E desc[UR36][R16.64], R5 ;  /* 0x0000000510007986 */ /* 0x0001e2000c101924 */
[----:B------:R-:W-:Y:S05]  /*54d0*/  BRA `(.L_x_7247) ;  /* 0x0000000c00287947 */ /* 0x000fea0003800000 */
.L_x_7248:
[----:B------:R0:W-:Y:S01]  /*54e0*/  STG.E.U16 desc[UR36][R16.64], R5 ;  /* 0x0000000510007986 */ /* 0x0001e2000c101524 */
[----:B------:R-:W-:Y:S05]  /*54f0*/  BRA `(.L_x_7247) ;  /* 0x0000000c00207947 */ /* 0x000fea0003800000 */
.L_x_7243:
        /* <DEDUP_REMOVED lines=9> */
.L_x_7251:
[----:B------:R-:W0:Y:S02]  /*5590*/  I2F.S64 R0, R2 ;  /* 0x0000000200007312 */ /* 0x000e240000301400 */
[----:B0-----:R-:W-:-:S05]  /*55a0*/  F2FP.F16.F32.PACK_AB R0, RZ, R0 ;  /* 0x00000000ff00723e */ /* 0x001fca00000000ff */
[----:B------:R0:W-:Y:S01]  /*55b0*/  STG.E.U16 desc[UR36][R16.64], R0 ;  /* 0x0000000010007986 */ /* 0x0001e2000c101524 */
[----:B------:R-:W-:Y:S05]  /*55c0*/  BRA `(.L_x_7247) ;  /* 0x0000000800ec7947 */ /* 0x000fea0003800000 */
.L_x_7250:
        /* <DEDUP_REMOVED lines=10> */
.L_x_7253:
[----:B------:R-:W0:Y:S02]  /*5670*/  I2F.S64 R2, R2 ;  /* 0x0000000200027312 */ /* 0x000e240000301400 */
[----:B0-----:R-:W-:-:S04]  /*5680*/  F2FP.F16.F32.PACK_AB R3, RZ, R2 ;  /* 0x00000002ff03723e */ /* 0x001fc800000000ff */
[----:B------:R-:W-:-:S05]  /*5690*/  PRMT R3, R3, 0x5410, RZ ;  /* 0x0000541003037816 */ /* 0x000fca00000000ff */
[----:B------:R0:W-:Y:S01]  /*56a0*/  STG.E desc[UR36][R16.64], R3 ;  /* 0x0000000310007986 */ /* 0x0001e2000c101924 */
[----:B------:R-:W-:Y:S05]  /*56b0*/  BRA `(.L_x_7247) ;  /* 0x0000000800b07947 */ /* 0x000fea0003800000 */
.L_x_7252:
[----:B------:R-:W0:Y:S02]  /*56c0*/  I2F.F64.S64 R2, R2 ;  /* 0x0000000200027312 */ /* 0x000e240000301c00 */
[----:B0-----:R0:W-:Y:S01]  /*56d0*/  STG.E.64 desc[UR36][R16.64], R2 ;  /* 0x0000000210007986 */ /* 0x0011e2000c101b24 */
[----:B------:R-:W-:Y:S05]  /*56e0*/  BRA `(.L_x_7247) ;  /* 0x0000000800a47947 */ /* 0x000fea0003800000 */
.L_x_7242:
        /* <DEDUP_REMOVED lines=13> */
.L_x_7256:
[----:B------:R-:W0:Y:S01]  /*57c0*/  I2F.F64.S64 R4, R2 ;  /* 0x0000000200047312 */ /* 0x000e220000301c00 */
[----:B------:R-:W-:-:S05]  /*57d0*/  CS2R R6, SRZ ;  /* 0x0000000000067805 */ /* 0x000fca000001ff00 */
[----:B0-----:R0:W-:Y:S01]  /*57e0*/  STG.E.128 desc[UR36][R16.64], R4 ;  /* 0x0000000410007986 */ /* 0x0011e2000c101d24 */
[----:B------:R-:W-:Y:S05]  /*57f0*/  BRA `(.L_x_7247) ;  /* 0x0000000800607947 */ /* 0x000fea0003800000 */
.L_x_7255:
        /* <DEDUP_REMOVED lines=21> */
.L_x_7260:
[----:B------:R-:W-:Y:S05]  /*5950*/  BSYNC B0 ;  /* 0x0000000000007941 */ /* 0x000fea0003800000 */
.L_x_7259:
[----:B------:R-:W-:-:S05]  /*5960*/  LOP3.LUT R5, R0, R5, RZ, 0xfc, !PT ;  /* 0x0000000500057212 */ /* 0x000fca00078efcff */
[----:B------:R0:W-:Y:S01]  /*5970*/  STG.E.U8 desc[UR36][R16.64], R5 ;  /* 0x0000000510007986 */ /* 0x0001e2000c101124 */
[----:B------:R-:W-:Y:S05]  /*5980*/  BRA `(.L_x_7247) ;  /* 0x0000000400fc7947 */ /* 0x000fea0003800000 */
.L_x_7258:
        /* <DEDUP_REMOVED lines=13> */
.L_x_7262:
[----:B------:R-:W-:Y:S01]  /*5a60*/  IMAD.MOV.U32 R0, RZ, RZ, 0x7f ;  /* 0x0000007fff007424 */ /* 0x000fe200078e00ff */
[----:B------:R-:W-:-:S04]  /*5a70*/  ISETP.GT.U32.AND P0, PT, R4, 0x7f800000, PT ;  /* 0x7f8000000400780c */ /* 0x000fc80003f04070 */
[----:B------:R-:W-:-:S09]  /*5a80*/  SEL R0, R0, 0x7c, P0 ;  /* 0x0000007c00007807 */ /* 0x000fd20000000000 */
.L_x_7263:
[----:B------:R-:W-:Y:S05]  /*5a90*/  BSYNC B0 ;  /* 0x0000000000007941 */ /* 0x000fea0003800000 */
.L_x_7261:
[----:B------:R-:W-:-:S04]  /*5aa0*/  LOP3.LUT R2, R3, 0x80000000, RZ, 0xc0, !PT ;  /* 0x8000000003027812 */ /* 0x000fc800078ec0ff */
[----:B------:R-:W-:-:S04]  /*5ab0*/  SHF.R.U32.HI R3, RZ, 0x18, R2 ;  /* 0x00000018ff037819 */ /* 0x000fc80000011602 */
[----:B------:R-:W-:-:S05]  /*5ac0*/  LOP3.LUT R3, R0, R3, RZ, 0xfc, !PT ;  /* 0x0000000300037212 */ /* 0x000fca00078efcff */
[----:B------:R0:W-:Y:S01]  /*5ad0*/  STG.E.U8 desc[UR36][R16.64], R3 ;  /* 0x0000000310007986 */ /* 0x0001e2000c101124 */
[----:B------:R-:W-:Y:S05]  /*5ae0*/  BRA `(.L_x_7247) ;  /* 0x0000000400a47947 */ /* 0x000fea0003800000 */
.L_x_7257:
[----:B------:R-:W0:Y:S02]  /*5af0*/  I2F.S64 R0, R2 ;  /* 0x0000000200007312 */ /* 0x000e240000301400 */
[----:B0-----:R-:W-:-:S05]  /*5b00*/  F2FP.BF16.F32.PACK_AB R0, RZ, R0 ;  /* 0x00000000ff00723e */ /* 0x001fca00000010ff */
[----:B------:R0:W-:Y:S01]  /*5b10*/  STG.E.U16 desc[UR36][R16.64], R0 ;  /* 0x0000000010007986 */ /* 0x0001e2000c101524 */
[----:B------:R-:W-:Y:S05]  /*5b20*/  BRA `(.L_x_7247) ;  /* 0x0000000400947947 */ /* 0x000fea0003800000 */
.L_x_7254:
        /* <DEDUP_REMOVED lines=10> */
.L_x_7266:
        /* <DEDUP_REMOVED lines=17> */
.L_x_7269:
[----:B------:R-:W-:-:S04]  /*5ce0*/  LOP3.LUT R2, R3, 0x80000000, RZ, 0xc0, !PT ;  /* 0x8000000003027812 */ /* 0x000fc800078ec0ff */
[----:B------:R-:W-:-:S04]  /*5cf0*/  SHF.R.U32.HI R3, RZ, 0x18, R2 ;  /* 0x00000018ff037819 */ /* 0x000fc80000011602 */
[----:B------:R-:W-:-:S04]  /*5d00*/  LOP3.LUT R0, R0, R3, RZ, 0xfc, !PT ;  /* 0x0000000300007212 */ /* 0x000fc800078efcff */
[----:B------:R-:W-:-:S07]  /*5d10*/  PRMT R8, R0, 0x7610, R8 ;  /* 0x0000761000087816 */ /* 0x000fce0000000008 */
.L_x_7268:
[----:B------:R-:W-:Y:S05]  /*5d20*/  BSYNC B0 ;  /* 0x0000000000007941 */ /* 0x000fea0003800000 */
.L_x_7267:
[----:B------:R3:W-:Y:S01]  /*5d30*/  STG.E.U8 desc[UR36][R16.64], R8 ;  /* 0x0000000810007986 */ /* 0x0007e2000c101124 */
[----:B------:R-:W-:Y:S05]  /*5d40*/  BRA `(.L_x_7247) ;  /* 0x00000004000c7947 */ /* 0x000fea0003800000 */
.L_x_7265:
        /* <DEDUP_REMOVED lines=17> */
.L_x_7272:
[----:B------:R-:W-:-:S04]  /*5e60*/  LOP3.LUT R2, R3, 0x80000000, RZ, 0xc0, !PT ;  /* 0x8000000003027812 */ /* 0x000fc800078ec0ff */
[----:B------:R-:W-:-:S04]  /*5e70*/  SHF.R.U32.HI R3, RZ, 0x18, R2 ;  /* 0x00000018ff037819 */ /* 0x000fc80000011602 */
[----:B------:R-:W-:-:S04]  /*5e80*/  LOP3.LUT R0, R0, R3, RZ, 0xfc, !PT ;  /* 0x0000000300007212 */ /* 0x000fc800078efcff */
[----:B------:R-:W-:-:S07]  /*5e90*/  PRMT R8, R0, 0x7610, R8 ;  /* 0x0000761000087816 */ /* 0x000fce0000000008 */
.L_x_7271:
[----:B------:R-:W-:Y:S05]  /*5ea0*/  BSYNC B0 ;  /* 0x0000000000007941 */ /* 0x000fea0003800000 */
.L_x_7270:
[----:B------:R0:W-:Y:S01]  /*5eb0*/  STG.E.U8 desc[UR36][R16.64], R8 ;  /* 0x0000000810007986 */ /* 0x0001e2000c101124 */
[----:B------:R-:W-:Y:S05]  /*5ec0*/  BRA `(.L_x_7247) ;  /* 0x0000000000ac7947 */ /* 0x000fea0003800000 */
.L_x_7264:
        /* <DEDUP_REMOVED lines=23> */
.L_x_7246:
        /* <DEDUP_REMOVED lines=16> */
.L_x_7275:
[----:B------:R-:W-:Y:S05]  /*6140*/  BRA `(.L_x_7247) ;  /* 0x00000000000c7947 */ /* 0x000fea0003800000 */
.L_x_7274:
[----:B------:R2:W-:Y:S01]  /*6150*/  STG.E.64 desc[UR36][R16.64], R2 ;  /* 0x0000000210007986 */ /* 0x0005e2000c101b24 */
[----:B------:R-:W-:Y:S05]  /*6160*/  BRA `(.L_x_7247) ;  /* 0x0000000000047947 */ /* 0x000fea0003800000 */
.L_x_7273:
[----:B------:R0:W-:Y:S02]  /*6170*/  STG.E desc[UR36][R16.64], R5 ;  /* 0x0000000510007986 */ /* 0x0001e4000c101924 */
.L_x_7247:
[----:B------:R-:W-:-:S07]  /*6180*/  VIADD R19, R19, 0x80 ;  /* 0x0000008013137836 */ /* 0x000fce0000000000 */
.L_x_7207:
[----:B------:R-:W-:Y:S05]  /*6190*/  BSYNC B6 ;  /* 0x0000000000067941 */ /* 0x000fea0003800000 */
.L_x_7206:
        /* <DEDUP_REMOVED lines=307> */
.L_x_7278:
        /* <DEDUP_REMOVED lines=21> */
.L_x_7282:
[----:B------:R0:W5:Y:S01]  /*7620*/  LDG.E.U8 R2, desc[UR36][R4.64] ;  /* 0x0000002404027981 */ /* 0x000162000c1e1100 */
[----:B------:R-:W-:Y:S01]  /*7630*/  IMAD.MOV.U32 R3, RZ, RZ, RZ ;  /* 0x000000ffff037224 */ /* 0x000fe200078e00ff */
[----:B------:R-:W-:Y:S06]  /*7640*/  BRA `(.L_x_7284) ;  /* 0x0000000c00487947 */ /* 0x000fec0003800000 */
.L_x_7281:
        /* <DEDUP_REMOVED lines=8> */
.L_x_7286:
[----:B------:R-:W2:Y:S02]  /*76d0*/  LDG.E R2, desc[UR36][R4.64] ;  /* 0x0000002404027981 */ /* 0x000ea4000c1e1900 */
[----:B--2---:R-:W-:Y:S01]  /*76e0*/  SHF.R.S32.HI R3, RZ, 0x1f, R2 ;  /* 0x0000001fff037819 */ /* 0x004fe20000011402 */
[----:B------:R-:W-:Y:S06]  /*76f0*/  BRA `(.L_x_7284) ;  /* 0x0000000c001c7947 */ /* 0x000fec0003800000 */
.L_x_7285:
[----:B------:R-:W2:Y:S02]  /*7700*/  LDG.E.S16 R2, desc[UR36][R4.64] ;  /* 0x0000002404027981 */ /* 0x000ea4000c1e1700 */
[----:B--2---:R-:W-:Y:S01]  /*7710*/  SHF.R.S32.HI R3, RZ, 0x1f, R2 ;  /* 0x0000001fff037819 */ /* 0x004fe20000011402 */
[----:B------:R-:W-:Y:S06]  /*7720*/  BRA `(.L_x_7284) ;  /* 0x0000000c00107947 */ /* 0x000fec0003800000 */
.L_x_7280:
        /* <DEDUP_REMOVED lines=9> */
.L_x_7288:
[----:B------:R-:W2:Y:S02]  /*77c0*/  LDG.E.U16 R4, desc[UR36][R4.64] ;  /* 0x0000002404047981 */ /* 0x000ea4000c1e1500 */
[----:B--2---:R-:W-:-:S06]  /*77d0*/  HADD2.F32 R2, -RZ, R4.H0_H0 ;  /* 0x20000004ff027230 */ /* 0x004fcc0000004100 */
[----:B------:R-:W0:Y:S01]  /*77e0*/  F2I.S64.TRUNC R2, R2 ;  /* 0x0000000200027311 */ /* 0x000e22000020d900 */
[----:B------:R-:W-:Y:S05]  /*77f0*/  BRA `(.L_x_7284) ;  /* 0x0000000800dc7947 */ /* 0x000fea0003800000 */
.L_x_7287:
        /* <DEDUP_REMOVED lines=9> */
.L_x_7290:
[----:B------:R-:W2:Y:S02]  /*7890*/  LDG.E.U16 R4, desc[UR36][R4.64] ;  /* 0x0000002404047981 */ /* 0x000ea4000c1e1500 */
[----:B--2---:R-:W-:-:S06]  /*78a0*/  HADD2.F32 R2, -RZ, R4.H0_H0 ;  /* 0x20000004ff027230 */ /* 0x004fcc0000004100 */
[----:B------:R-:W0:Y:S01]  /*78b0*/  F2I.S64.TRUNC R2, R2 ;  /* 0x0000000200027311 */ /* 0x000e22000020d900 */
[----:B------:R-:W-:Y:S05]  /*78c0*/  BRA `(.L_x_7284) ;  /* 0x0000000800a87947 */ /* 0x000fea0003800000 */
.L_x_7289:
[----:B------:R-:W2:Y:S02]  /*78d0*/  LDG.E.64 R2, desc[UR36][R4.64] ;  /* 0x0000002404027981 */ /* 0x000ea4000c1e1b00 */
[----:B--2---:R-:W0:Y:S01]  /*78e0*/  F2I.S64.F64.TRUNC R2, R2 ;  /* 0x0000000200027311 */ /* 0x004e22000030d900 */
[----:B------:R-:W-:Y:S05]  /*78f0*/  BRA `(.L_x_7284) ;  /* 0x00000008009c7947 */ /* 0x000fea0003800000 */
.L_x_7279:
        /* <DEDUP_REMOVED lines=13> */
.L_x_7293:
[----:B------:R-:W2:Y:S02]  /*79d0*/  LDG.E.64 R2, desc[UR36][R4.64] ;  /* 0x0000002404027981 */ /* 0x000ea4000c1e1b00 */
[----:B--2---:R-:W0:Y:S01]  /*79e0*/  F2I.S64.F64.TRUNC R2, R2 ;  /* 0x0000000200027311 */ /* 0x004e22000030d900 */
[----:B------:R-:W-:Y:S05]  /*79f0*/  BRA `(.L_x_7284) ;  /* 0x00000008005c7947 */ /* 0x000fea0003800000 */
.L_x_7292:
        /* <DEDUP_REMOVED lines=27> */
.L_x_7295:
        /* <DEDUP_REMOVED lines=14> */
.L_x_7294:
[----:B------:R-:W2:Y:S02]  /*7c90*/  LDG.E.U16 R2, desc[UR36][R4.64] ;  /* 0x0000002404027981 */ /* 0x000ea4000c1e1500 */
[----:B--2---:R-:W-:-:S06]  /*7ca0*/  IMAD.U32 R2, R2, 0x10000, RZ ;  /* 0x0001000002027824 */ /* 0x004fcc00078e00ff */
[----:B------:R-:W0:Y:S01]  /*7cb0*/  F2I.S64.TRUNC R2, R2 ;  /* 0x0000000200027311 */ /* 0x000e22000020d900 */
[----:B------:R-:W-:Y:S05]  /*7cc0*/  BRA `(.L_x_7284) ;  /* 0x0000000400a87947 */ /* 0x000fea0003800000 */
.L_x_7291:
        /* <DEDUP_REMOVED lines=11> */
.L_x_7298:
        /* <DEDUP_REMOVED lines=21> */
.L_x_7302:
[----:B------:R-:W-:Y:S05]  /*7ed0*/  BSYNC B1 ;  /* 0x0000000000017941 */ /* 0x000fea0003800000 */
.L_x_7301:
[----:B------:R-:W-:Y:S01]  /*7ee0*/  IMAD.SHL.U32 R2, R2, 0x100000, RZ ;  /* 0x0010000002027824 */ /* 0x000fe200078e00ff */
[----:B------:R-:W-:-:S04]  /*7ef0*/  LEA R3, R0, 0x3b800000, 0x17 ;  /* 0x3b80000000037811 */ /* 0x000fc800078eb8ff */
[----:B------:R-:W-:-:S07]  /*7f00*/  LOP3.LUT R2, R3, R2, R4, 0xfe, !PT ;  /* 0x0000000203027212 */ /* 0x000fce00078efe04 */
.L_x_7300:
[----:B------:R-:W-:Y:S05]  /*7f10*/  BSYNC B0 ;  /* 0x0000000000007941 */ /* 0x000fea0003800000 */
.L_x_7299:
[----:B------:R-:W1:Y:S01]  /*7f20*/  F2I.S64.TRUNC R2, R2 ;  /* 0x0000000200027311 */ /* 0x000e62000020d900 */
[----:B------:R-:W-:Y:S05]  /*7f30*/  BRA `(.L_x_7284) ;  /* 0x00000004000c7947 */ /* 0x000fea0003800000 */
.L_x_7297:
        /* <DEDUP_REMOVED lines=21> */
.L_x_7306:
[----:B------:R-:W-:Y:S05]  /*8090*/  BSYNC B1 ;  /* 0x0000000000017941 */ /* 0x000fea0003800000 */
.L_x_7305:
[----:B------:R-:W-:Y:S01]  /*80a0*/  IMAD.SHL.U32 R2, R2, 0x200000, RZ ;  /* 0x0020000002027824 */ /* 0x000fe200078e00ff */
[----:B------:R-:W-:-:S04]  /*80b0*/  LEA R3, R0, 0x37800000, 0x17 ;  /* 0x3780000000037811 */ /* 0x000fc800078eb8ff */
[----:B------:R-:W-:-:S07]  /*80c0*/  LOP3.LUT R2, R3, R2, R4, 0xfe, !PT ;  /* 0x0000000203027212 */ /* 0x000fce00078efe04 */
.L_x_7304:
[----:B------:R-:W-:Y:S05]  /*80d0*/  BSYNC B0 ;  /* 0x0000000000007941 */ /* 0x000fea0003800000 */
.L_x_7303:
[----:B------:R-:W2:Y:S01]  /*80e0*/  F2I.S64.TRUNC R2, R2 ;  /* 0x0000000200027311 */ /* 0x000ea2000020d900 */
[----:B------:R-:W-:Y:S05]  /*80f0*/  BRA `(.L_x_7284) ;  /* 0x00000000009c7947 */ /* 0x000fea0003800000 */
.L_x_7296:
        /* <DEDUP_REMOVED lines=14> */
.L_x_7310:
[----:B------:R-:W-:Y:S05]  /*81e0*/  BSYNC B0 ;  /* 0x0000000000007941 */ /* 0x000fea0003800000 */
.L_x_7309:
[----:B------:R-:W4:Y:S01]  /*81f0*/  F2I.S64.TRUNC R2, R2 ;  /* 0x0000000200027311 */ /* 0x000f22000020d900 */
[----:B------:R-:W-:Y:S05]  /*8200*/  BRA `(.L_x_7284) ;  /* 0x0000000000587947 */ /* 0x000fea0003800000 */
.L_x_7283:
        /* <DEDUP_REMOVED lines=16> */
.L_x_7311:
[----:B------:R-:W-:Y:S01]  /*8310*/  CS2R R2, SRZ ;  /* 0x0000000000027805 */ /* 0x000fe2000001ff00 */
[----:B------:R-:W-:Y:S06]  /*8320*/  BRA `(.L_x_7284) ;  /* 0x0000000000107947 */ /* 0x000fec0003800000 */
.L_x_7308:
[----:B------:R3:W5:Y:S01]  /*8330*/  LDG.E.64 R2, desc[UR36][R4.64] ;  /* 0x0000002404027981 */ /* 0x000762000c1e1b00 */
[----:B------:R-:W-:Y:S05]  /*8340*/  BRA `(.L_x_7284) ;  /* 0x0000000000087947 */ /* 0x000fea0003800000 */
.L_x_7307:
[----:B------:R0:W5:Y:S01]  /*8350*/  LDG.E R2, desc[UR36][R4.64] ;  /* 0x0000002404027981 */ /* 0x000162000c1e1900 */
[----:B------:R-:W-:-:S07]  /*8360*/  IMAD.MOV.U32 R3, RZ, RZ, RZ ;  /* 0x000000ffff037224 */ /* 0x000fce00078e00ff */
.L_x_7284:
        /* <DEDUP_REMOVED lines=20> */
.L_x_7315:
[----:B------:R3:W-:Y:S01]  /*84b0*/  STG.E.U8 desc[UR36][R16.64], R5 ;  /* 0x0000000510007986 */ /* 0x0007e2000c101124 */
[----:B------:R-:W-:Y:S05]  /*84c0*/  BRA `(.L_x_7317) ;  /* 0x0000000c00507947 */ /* 0x000fea0003800000 */
.L_x_7314:
        /* <DEDUP_REMOVED lines=8> */
.L_x_7319:
[----:B------:R2:W-:Y:S01]  /*8550*/  STG.E desc[UR36][R16.64], R5 ;  /* 0x0000000510007986 */ /* 0x0005e2000c101924 */
[----:B------:R-:W-:Y:S05]  /*8560*/  BRA `(.L_x_7317) ;  /* 0x0000000c00287947 */ /* 0x000fea0003800000 */
.L_x_7318:
[----:B------:R0:W-:Y:S01]  /*8570*/  STG.E.U16 desc[UR36][R16.64], R5 ;  /* 0x0000000510007986 */ /* 0x0001e2000c101524 */
[----:B------:R-:W-:Y:S05]  /*8580*/  BRA `(.L_x_7317) ;  /* 0x0000000c00207947 */ /* 0x000fea0003800000 */
.L_x_7313:
        /* <DEDUP_REMOVED lines=9> */
.L_x_7321:
[----:B------:R-:W0:Y:S02]  /*8620*/  I2F.S64 R0, R2 ;  /* 0x0000000200007312 */ /* 0x000e240000301400 */
[----:B0-----:R-:W-:-:S05]  /*8630*/  F2FP.F16.F32.PACK_AB R0, RZ, R0 ;  /* 0x00000000ff00723e */ /* 0x001fca00000000ff */
[----:B------:R0:W-:Y:S01]  /*8640*/  STG.E.U16 desc[UR36][R16.64], R0 ;  /* 0x0000000010007986 */ /* 0x0001e2000c101524 */
[----:B------:R-:W-:Y:S05]  /*8650*/  BRA `(.L_x_7317) ;  /* 0x0000000800ec7947 */ /* 0x000fea0003800000 */
.L_x_7320:
        /* <DEDUP_REMOVED lines=10> */
.L_x_7323:
[----:B------:R-:W0:Y:S02]  /*8700*/  I2F.S64 R2, R2 ;  /* 0x0000000200027312 */ /* 0x000e240000301400 */
[----:B0-----:R-:W-:-:S04]  /*8710*/  F2FP.F16.F32.PACK_AB R3, RZ, R2 ;  /* 0x00000002ff03723e */ /* 0x001fc800000000ff */
[----:B------:R-:W-:-:S05]  /*8720*/  PRMT R3, R3, 0x5410, RZ ;  /* 0x0000541003037816 */ /* 0x000fca00000000ff */
[----:B------:R0:W-:Y:S01]  /*8730*/  STG.E desc[UR36][R16.64], R3 ;  /* 0x0000000310007986 */ /* 0x0001e2000c101924 */
[----:B------:R-:W-:Y:S05]  /*8740*/  BRA `(.L_x_7317) ;  /* 0x0000000800b07947 */ /* 0x000fea0003800000 */
.L_x_7322:
[----:B------:R-:W0:Y:S02]  /*8750*/  I2F.F64.S64 R2, R2 ;  /* 0x0000000200027312 */ /* 0x000e240000301c00 */
[----:B0-----:R0:W-:Y:S01]  /*8760*/  STG.E.64 desc[UR36][R16.64], R2 ;  /* 0x0000000210007986 */ /* 0x0011e2000c101b24 */
[----:B------:R-:W-:Y:S05]  /*8770*/  BRA `(.L_x_7317) ;  /* 0x0000000800a47947 */ /* 0x000fea0003800000 */
.L_x_7312:
        /* <DEDUP_REMOVED lines=13> */
.L_x_7326:
[----:B------:R-:W0:Y:S01]  /*8850*/  I2F.F64.S64 R4, R2 ;  /* 0x0000000200047312 */ /* 0x000e220000301c00 */
[----:B------:R-:W-:-:S05]  /*8860*/  CS2R R6, SRZ ;  /* 0x0000000000067805 */ /* 0x000fca000001ff00 */
[----:B0-----:R0:W-:Y:S01]  /*8870*/  STG.E.128 desc[UR36][R16.64], R4 ;  /* 0x0000000410007986 */ /* 0x0011e2000c101d24 */
[----:B------:R-:W-:Y:S05]  /*8880*/  BRA `(.L_x_7317) ;  /* 0x0000000800607947 */ /* 0x000fea0003800000 */
.L_x_7325:
        /* <DEDUP_REMOVED lines=21> */
.L_x_7330:
[----:B------:R-:W-:Y:S05]  /*89e0*/  BSYNC B0 ;  /* 0x0000000000007941 */ /* 0x000fea0003800000 */
.L_x_7329:
[----:B------:R-:W-:-:S05]  /*89f0*/  LOP3.LUT R5, R0, R5, RZ, 0xfc, !PT ;  /* 0x0000000500057212 */ /* 0x000fca00078efcff */
[----:B------:R0:W-:Y:S01]  /*8a00*/  STG.E.U8 desc[UR36][R16.64], R5 ;  /* 0x0000000510007986 */ /* 0x0001e2000c101124 */
[----:B------:R-:W-:Y:S05]  /*8a10*/  BRA `(.L_x_7317) ;  /* 0x0000000400fc7947 */ /* 0x000fea0003800000 */
.L_x_7328:
        /* <DEDUP_REMOVED lines=13> */
.L_x_7332:
[----:B------:R-:W-:Y:S01]  /*8af0*/  IMAD.MOV.U32 R0, RZ, RZ, 0x7f ;  /* 0x0000007fff007424 */ /* 0x000fe200078e00ff */
[----:B------:R-:W-:-:S04]  /*8b00*/  ISETP.GT.U32.AND P0, PT, R4, 0x7f800000, PT ;  /* 0x7f8000000400780c */ /* 0x000fc80003f04070 */
[----:B------:R-:W-:-:S09]  /*8b10*/  SEL R0, R0, 0x7c, P0 ;  /* 0x0000007c00007807 */ /* 0x000fd20000000000 */
.L_x_7333:
[----:B------:R-:W-:Y:S05]  /*8b20*/  BSYNC B0 ;  /* 0x0000000000007941 */ /* 0x000fea0003800000 */
.L_x_7331:
[----:B------:R-:W-:-:S04]  /*8b30*/  LOP3.LUT R2, R3, 0x80000000, RZ, 0xc0, !PT ;  /* 0x8000000003027812 */ /* 0x000fc800078ec0ff */
[----:B------:R-:W-:-:S04]  /*8b40*/  SHF.R.U32.HI R3, RZ, 0x18, R2 ;  /* 0x00000018ff037819 */ /* 0x000fc80000011602 */
[----:B------:R-:W-:-:S05]  /*8b50*/  LOP3.LUT R3, R0, R3, RZ, 0xfc, !PT ;  /* 0x0000000300037212 */ /* 0x000fca00078efcff */
[----:B------:R0:W-:Y:S01]  /*8b60*/  STG.E.U8 desc[UR36][R16.64], R3 ;  /* 0x0000000310007986 */ /* 0x0001e2000c101124 */
[----:B------:R-:W-:Y:S05]  /*8b70*/  BRA `(.L_x_7317) ;  /* 0x0000000400a47947 */ /* 0x000fea0003800000 */
.L_x_7327:
[----:B------:R-:W0:Y:S02]  /*8b80*/  I2F.S64 R0, R2 ;  /* 0x0000000200007312 */ /* 0x000e240000301400 */
[----:B0-----:R-:W-:-:S05]  /*8b90*/  F2FP.BF16.F32.PACK_AB R0, RZ, R0 ;  /* 0x00000000ff00723e */ /* 0x001fca00000010ff */
[----:B------:R0:W-:Y:S01]  /*8ba0*/  STG.E.U16 desc[UR36][R16.64], R0 ;  /* 0x0000000010007986 */ /* 0x0001e2000c101524 */
[----:B------:R-:W-:Y:S05]  /*8bb0*/  BRA `(.L_x_7317) ;  /* 0x0000000400947947 */ /* 0x000fea0003800000 */
.L_x_7324:
        /* <DEDUP_REMOVED lines=10> */
.L_x_7336:
        /* <DEDUP_REMOVED lines=17> */
.L_x_7339:
[----:B------:R-:W-:-:S04]  /*8d70*/  LOP3.LUT R2, R3, 0x80000000, RZ, 0xc0, !PT ;  /* 0x8000000003027812 */ /* 0x000fc800078ec0ff */
[----:B------:R-:W-:-:S04]  /*8d80*/  SHF.R.U32.HI R3, RZ, 0x18, R2 ;  /* 0x00000018ff037819 */ /* 0x000fc80000011602 */
[----:B------:R-:W-:-:S04]  /*8d90*/  LOP3.LUT R0, R0, R3, RZ, 0xfc, !PT ;  /* 0x0000000300007212 */ /* 0x000fc800078efcff */
[----:B------:R-:W-:-:S07]  /*8da0*/  PRMT R8, R0, 0x7610, R8 ;  /* 0x0000761000087816 */ /* 0x000fce0000000008 */
.L_x_7338:
[----:B------:R-:W-:Y:S05]  /*8db0*/  BSYNC B0 ;  /* 0x0000000000007941 */ /* 0x000fea0003800000 */
.L_x_7337:
[----:B------:R0:W-:Y:S01]  /*8dc0*/  STG.E.U8 desc[UR36][R16.64], R8 ;  /* 0x0000000810007986 */ /* 0x0001e2000c101124 */
[----:B------:R-:W-:Y:S05]  /*8dd0*/  BRA `(.L_x_7317) ;  /* 0x00000004000c7947 */ /* 0x000fea0003800000 */
.L_x_7335:
        /* <DEDUP_REMOVED lines=17> */
.L_x_7342:
[----:B------:R-:W-:-:S04]  /*8ef0*/  LOP3.LUT R2, R3, 0x80000000, RZ, 0xc0, !PT ;  /* 0x8000000003027812 */ /* 0x000fc800078ec0ff */
[----:B------:R-:W-:-:S04]  /*8f00*/  SHF.R.U32.HI R3, RZ, 0x18, R2 ;  /* 0x00000018ff037819 */ /* 0x000fc80000011602 */
[----:B------:R-:W-:-:S04]  /*8f10*/  LOP3.LUT R0, R0, R3, RZ, 0xfc, !PT ;  /* 0x0000000300007212 */ /* 0x000fc800078efcff */
[----:B------:R-:W-:-:S07]  /*8f20*/  PRMT R8, R0, 0x7610, R8 ;  /* 0x0000761000087816 */ /* 0x000fce0000000008 */
.L_x_7341:
[----:B------:R-:W-:Y:S05]  /*8f30*/  BSYNC B0 ;  /* 0x0000000000007941 */ /* 0x000fea0003800000 */
.L_x_7340:
[----:B------:R0:W-:Y:S01]  /*8f40*/  STG.E.U8 desc[UR36][R16.64], R8 ;  /* 0x0000000810007986 */ /* 0x0001e2000c101124 */
[----:B------:R-:W-:Y:S05]  /*8f50*/  BRA `(.L_x_7317) ;  /* 0x0000000000ac7947 */ /* 0x000fea0003800000 */
.L_x_7334:
        /* <DEDUP_REMOVED lines=23> */
.L_x_7316:
        /* <DEDUP_REMOVED lines=16> */
.L_x_7345:
[----:B------:R-:W-:Y:S05]  /*91d0*/  BRA `(.L_x_7317) ;  /* 0x00000000000c7947 */ /* 0x000fea0003800000 */
.L_x_7344:
[----:B------:R0:W-:Y:S01]  /*91e0*/  STG.E.64 desc[UR36][R16.64], R2 ;  /* 0x0000000210007986 */ /* 0x0001e2000c101b24 */
[----:B------:R-:W-:Y:S05]  /*91f0*/  BRA `(.L_x_7317) ;  /* 0x0000000000047947 */ /* 0x000fea0003800000 */
.L_x_7343:
[----:B------:R0:W-:Y:S02]  /*9200*/  STG.E desc[UR36][R16.64], R5 ;  /* 0x0000000510007986 */ /* 0x0001e4000c101924 */
.L_x_7317:
[----:B------:R-:W-:-:S07]  /*9210*/  VIADD R19, R19, 0x80 ;  /* 0x0000008013137836 */ /* 0x000fce0000000000 */
.L_x_7277:
[----:B------:R-:W-:Y:S05]  /*9220*/  BSYNC B6 ;  /* 0x0000000000067941 */ /* 0x000fea0003800000 */
.L_x_7276:
        /* <DEDUP_REMOVED lines=306> */
.L_x_7346:
        /* <DEDUP_REMOVED lines=21> */
.L_x_7350:
[----:B------:R1:W5:Y:S01]  /*a6a0*/  LDG.E.U8 R2, desc[UR36][R4.64] ;  /* 0x0000002404027981 */ /* 0x000362000c1e1100 */
[----:B------:R-:W-:Y:S01]  /*a6b0*/  IMAD.MOV.U32 R3, RZ, RZ, RZ ;  /* 0x000000ffff037224 */ /* 0x000fe200078e00ff */
[----:B------:R-:W-:Y:S06]  /*a6c0*/  BRA `(.L_x_7352) ;  /* 0x0000000c00487947 */ /* 0x000fec0003800000 */
.L_x_7349:
        /* <DEDUP_REMOVED lines=8> */
.L_x_7354:
[----:B------:R-:W2:Y:S02]  /*a750*/  LDG.E R2, desc[UR36][R4.64] ;  /* 0x0000002404027981 */ /* 0x000ea4000c1e1900 */
[----:B--2---:R-:W-:Y:S01]  /*a760*/  SHF.R.S32.HI R3, RZ, 0x1f, R2 ;  /* 0x0000001fff037819 */ /* 0x004fe20000011402 */
[----:B------:R-:W-:Y:S06]  /*a770*/  BRA `(.L_x_7352) ;  /* 0x0000000c001c7947 */ /* 0x000fec0003800000 */
.L_x_7353:
[----:B------:R-:W2:Y:S02]  /*a780*/  LDG.E.S16 R2, desc[UR36][R4.64] ;  /* 0x0000002404027981 */ /* 0x000ea4000c1e1700 */
[----:B--2---:R-:W-:Y:S01]  /*a790*/  SHF.R.S32.HI R3, RZ, 0x1f, R2 ;  /* 0x0000001fff037819 */ /* 0x004fe20000011402 */
[----:B------:R-:W-:Y:S06]  /*a7a0*/  BRA `(.L_x_7352) ;  /* 0x0000000c00107947 */ /* 0x000fec0003800000 */
.L_x_7348:
        /* <DEDUP_REMOVED lines=9> */
.L_x_7356:
[----:B------:R-:W2:Y:S02]  /*a840*/  LDG.E.U16 R4, desc[UR36][R4.64] ;  /* 0x0000002404047981 */ /* 0x000ea4000c1e1500 */
[----:B--2---:R-:W-:-:S06]  /*a850*/  HADD2.F32 R2, -RZ, R4.H0_H0 ;  /* 0x20000004ff027230 */ /* 0x004fcc0000004100 */
[----:B------:R-:W0:Y:S01]  /*a860*/  F2I.S64.TRUNC R2, R2 ;  /* 0x0000000200027311 */ /* 0x000e22000020d900 */
[----:B------:R-:W-:Y:S05]  /*a870*/  BRA `(.L_x_7352) ;  /* 0x0000000800dc7947 */ /* 0x000fea0003800000 */
.L_x_7355:
[----:B------:R-:W-:-:S13]  /*a880*/  ISETP.NE.AND P0, PT, R2, 0x7, PT ;  /* 0x000000070200780c */ /* 0x000fda0003f05270 */
[----:B------:R-:W-:Y:S05]  /*a890*/  @!P0 BRA `(.L_x_7357) ;  /* 0x00000000002c8947 */ /* 0x000fea0003800000 */
[----:B------:R-:W-:-:S13]  /*a8a0*/  ISETP.NE.AND P0, PT, R2, 0x8, PT ;  /* 0x000000080200780c */ /* 0x000fda0003f05270 */
[----:B------:R-:W-:Y:S05]  /*a8b0*/  @!P0 BRA `(.L_x_7358) ;  /* 0x0000000000148947 */ /* 0x000fea0003800000 */
[----:B------:R-:W-:-:S13]  /*a8c0*/  ISETP.NE.AND P0, PT, R2, 0x9, PT ;  /* 0x000000090200780c */ /* 0x000fda0003f05270 */
[----:B------:R-:W-:Y:S05]  /*a8d0*/  @P0 BRA `(.L_x_7351) ;  /* 0x00000008006c0947 */ /* 0x000fea0003800000 */
[----:B------:R-:W2:Y:S02]  /*a8e0*/  LDG.E R2, desc[UR36][R4.64] ;  /* 0x0000002404027981 */ /* 0x000ea4000c1e1900 */
[----:B--2---:R-:W3:Y:S01]  /*a8f0*/  F2I.S64.TRUNC R2, R2 ;  /* 0x0000000200027311 */ /* 0x004ee2000020d900 */
[----:B------:R-:W-:Y:S05]  /*a900*/  BRA `(.L_x_7352) ;  /* 0x0000000800b87947 */ /* 0x000fea0003800000 */
.L_x_7358:
[----:B------:R-:W2:Y:S02]  /*a910*/  LDG.E.U16 R4, desc[UR36][R4.64] ;  /* 0x0000002404047981 */ /* 0x000ea4000c1e1500 */
[----:B--2---:R-:W-:-:S06]  /*a920*/  HADD2.F32 R2, -RZ, R4.H0_H0 ;  /* 0x20000004ff027230 */ /* 0x004fcc0000004100 */
[----:B------:R-:W4:Y:S01]  /*a930*/  F2I.S64.TRUNC R2, R2 ;  /* 0x0000000200027311 */ /* 0x000f22000020d900 */
[----:B------:R-:W-:Y:S05]  /*a940*/  BRA `(.L_x_7352) ;  /* 0x0000000800a87947 */ /* 0x000fea0003800000 */
.L_x_7357:
[----:B------:R-:W2:Y:S02]  /*a950*/  LDG.E.64 R2, desc[UR36][R4.64] ;  /* 0x0000002404027981 */ /* 0x000ea4000c1e1b00 */
[----:B--2---:R-:W2:Y:S01]  /*a960*/  F2I.S64.F64.TRUNC R2, R2 ;  /* 0x0000000200027311 */ /* 0x004ea2000030d900 */
[----:B------:R-:W-:Y:S05]  /*a970*/  BRA `(.L_x_7352) ;  /* 0x00000008009c7947 */ /* 0x000fea0003800000 */
.L_x_7347:
        /* <DEDUP_REMOVED lines=13> */
.L_x_7361:
[----:B------:R-:W2:Y:S02]  /*aa50*/  LDG.E.64 R2, desc[UR36][R4.64] ;  /* 0x0000002404027981 */ /* 0x000ea4000c1e1b00 */
[----:B--2---:R-:W0:Y:S01]  /*aa60*/  F2I.S64.F64.TRUNC R2, R2 ;  /* 0x0000000200027311 */ /* 0x004e22000030d900 */
[----:B------:R-:W-:Y:S05]  /*aa70*/  BRA `(.L_x_7352) ;  /* 0x00000008005c7947 */ /* 0x000fea0003800000 */
.L_x_7360:
        /* <DEDUP_REMOVED lines=27> */
.L_x_7363:
        /* <DEDUP_REMOVED lines=14> */
.L_x_7362:
[----:B------:R-:W2:Y:S02]  /*ad10*/  LDG.E.U16 R2, desc[UR36][R4.64] ;  /* 0x0000002404027981 */ /* 0x000ea4000c1e1500 */
[----:B--2---:R-:W-:-:S06]  /*ad20*/  IMAD.U32 R2, R2, 0x10000, RZ ;  /* 0x0001000002027824 */ /* 0x004fcc00078e00ff */
[----:B------:R-:W0:Y:S01]  /*ad30*/  F2I.S64.TRUNC R2, R2 ;  /* 0x0000000200027311 */ /* 0x000e22000020d900 */
[----:B------:R-:W-:Y:S05]  /*ad40*/  BRA `(.L_x_7352) ;  /* 0x0000000400a87947 */ /* 0x000fea0003800000 */
.L_x_7359:
        /* <DEDUP_REMOVED lines=11> */
.L_x_7366:
        /* <DEDUP_REMOVED lines=21> */
.L_x_7370:
[----:B------:R-:W-:Y:S05]  /*af50*/  BSYNC B1 ;  /* 0x0000000000017941 */ /* 0x000fea0003800000 */
.L_x_7369:
[----:B------:R-:W-:Y:S01]  /*af60*/  IMAD.SHL.U32 R2, R2, 0x100000, RZ ;  /* 0x0010000002027824 */ /* 0x000fe200078e00ff */
[----:B------:R-:W-:-:S04]  /*af70*/  LEA R3, R0, 0x3b800000, 0x17 ;  /* 0x3b80000000037811 */ /* 0x000fc800078eb8ff */
[----:B------:R-:W-:-:S07]  /*af80*/  LOP3.LUT R2, R3, R2, R4, 0xfe, !PT ;  /* 0x0000000203027212 */ /* 0x000fce00078efe04 */
.L_x_7368:
[----:B------:R-:W-:Y:S05]  /*af90*/  BSYNC B0 ;  /* 0x0000000000007941 */ /* 0x000fea0003800000 */
.L_x_7367:
[----:B------:R-:W0:Y:S01]  /*afa0*/  F2I.S64.TRUNC R2, R2 ;  /* 0x0000000200027311 */ /* 0x000e22000020d900 */
[----:B------:R-:W-:Y:S05]  /*afb0*/  BRA `(.L_x_7352) ;  /* 0x00000004000c7947 */ /* 0x000fea0003800000 */
.L_x_7365:
        /* <DEDUP_REMOVED lines=21> */
.L_x_7374:
[----:B------:R-:W-:Y:S05]  /*b110*/  BSYNC B1 ;  /* 0x0000000000017941 */ /* 0x000fea0003800000 */
.L_x_7373:
[----:B------:R-:W-:Y:S01]  /*b120*/  IMAD.SHL.U32 R2, R2, 0x200000, RZ ;  /* 0x0020000002027824 */ /* 0x000fe200078e00ff */
[----:B------:R-:W-:-:S04]  /*b130*/  LEA R3, R0, 0x37800000, 0x17 ;  /* 0x3780000000037811 */ /* 0x000fc800078eb8ff */
[----:B------:R-:W-:-:S07]  /*b140*/  LOP3.LUT R2, R3, R2, R4, 0xfe, !PT ;  /* 0x0000000203027212 */ /* 0x000fce00078efe04 */
.L_x_7372:
[----:B------:R-:W-:Y:S05]  /*b150*/  BSYNC B0 ;  /* 0x0000000000007941 */ /* 0x000fea0003800000 */
.L_x_7371:
[----:B------:R-:W0:Y:S01]  /*b160*/  F2I.S64.TRUNC R2, R2 ;  /* 0x0000000200027311 */ /* 0x000e22000020d900 */
[----:B------:R-:W-:Y:S05]  /*b170*/  BRA `(.L_x_7352) ;  /* 0x00000000009c7947 */ /* 0x000fea0003800000 */
.L_x_7364:
        /* <DEDUP_REMOVED lines=14> */
.L_x_7378:
[----:B------:R-:W-:Y:S05]  /*b260*/  BSYNC B0 ;  /* 0x0000000000007941 */ /* 0x000fea0003800000 */
.L_x_7377:
[----:B------:R-:W0:Y:S01]  /*b270*/  F2I.S64.TRUNC R2, R2 ;  /* 0x0000000200027311 */ /* 0x000e22000020d900 */
[----:B------:R-:W-:Y:S05]  /*b280*/  BRA `(.L_x_7352) ;  /* 0x0000000000587947 */ /* 0x000fea0003800000 */
.L_x_7351:
        /* <DEDUP_REMOVED lines=16> */
.L_x_7379:
[----:B------:R-:W-:Y:S01]  /*b390*/  CS2R R2, SRZ ;  /* 0x0000000000027805 */ /* 0x000fe2000001ff00 */
[----:B------:R-:W-:Y:S06]  /*b3a0*/  BRA `(.L_x_7352) ;  /* 0x0000000000107947 */ /* 0x000fec0003800000 */
.L_x_7376:
[----:B------:R0:W5:Y:S01]  /*b3b0*/  LDG.E.64 R2, desc[UR36][R4.64] ;  /* 0x0000002404027981 */ /* 0x000162000c1e1b00 */
[----:B------:R-:W-:Y:S05]  /*b3c0*/  BRA `(.L_x_7352) ;  /* 0x0000000000087947 */ /* 0x000fea0003800000 */
.L_x_7375:
[----:B------:R0:W5:Y:S01]  /*b3d0*/  LDG.E R2, desc[UR36][R4.64] ;  /* 0x0000002404027981 */ /* 0x000162000c1e1900 */
[----:B------:R-:W-:-:S07]  /*b3e0*/  IMAD.MOV.U32 R3, RZ, RZ, RZ ;  /* 0x000000ffff037224 */ /* 0x000fce00078e00ff */
.L_x_7352:
[----:B01----:R-:W0:Y:S01]  /*b3f0*/  LDC.U8 R4, c[0x0][0x430] ;  /* 0x00010c00ff047b82 */ /* 0x003e220000000000 */
[----:B------:R-:W-:Y:S02]  /*b400*/  ULDC.64 UR4, c[0x0][0x420] ;  /* 0x0001080000047ab9 */ /* 0x000fe40000000a00 */
[----:B--2345:R-:W-:-:S04]  /*b410*/  ISETP.LT.U32.AND P0, PT, R2, UR4, PT ;  /* 0x0000000402007c0c */ /* 0x03cfc8000bf01070 */
        /* <DEDUP_REMOVED lines=17> */
.L_x_7383:
[----:B------:R-:W-:Y:S01]  /*b530*/  STG.E.U8 desc[UR36][R16.64], R5 ;  /* 0x0000000510007986 */ /* 0x000fe2000c101124 */
[----:B------:R-:W-:Y:S05]  /*b540*/  EXIT ;  /* 0x000000000000794d */ /* 0x000fea0003800000 */
.L_x_7382:
        /* <DEDUP_REMOVED lines=8> */
.L_x_7386:
[----:B------:R-:W-:Y:S01]  /*b5d0*/  STG.E desc[UR36][R16.64], R5 ;  /* 0x0000000510007986 */ /* 0x000fe2000c101924 */
[----:B------:R-:W-:Y:S05]  /*b5e0*/  EXIT ;  /* 0x000000000000794d */ /* 0x000fea0003800000 */
.L_x_7385:
[----:B------:R-:W-:Y:S01]  /*b5f0*/  STG.E.U16 desc[UR36][R16.64], R5 ;  /* 0x0000000510007986 */ /* 0x000fe2000c101524 */
[----:B------:R-:W-:Y:S05]  /*b600*/  EXIT ;  /* 0x000000000000794d */ /* 0x000fea0003800000 */
.L_x_7381:
[----:B------:R-:W-:-:S13]  /*b610*/  ISETP.GT.AND P0, PT, R0, 0x6, PT ;  /* 0x000000060000780c */ /* 0x000fda0003f04270 */
[----:B------:R-:W-:Y:S05]  /*b620*/  @P0 BRA `(.L_x_7387) ;  /* 0x00000000002c0947 */ /* 0x000fea0003800000 */
[----:B------:R-:W-:-:S13]  /*b630*/  ISETP.NE.AND P0, PT, R0, 0x5, PT ;  /* 0x000000050000780c */ /* 0x000fda0003f05270 */
[----:B------:R-:W-:Y:S05]  /*b640*/  @!P0 BRA `(.L_x_7388) ;  /* 0x0000000000148947 */ /* 0x000fea0003800000 */
[----:B------:R-:W-:-:S13]  /*b650*/  ISETP.NE.AND P0, PT, R0, 0x6, PT ;  /* 0x000000060000780c */ /* 0x000fda0003f05270 */
[----:B------:R-:W-:Y:S05]  /*b660*/  @P0 BRA `(.L_x_7384) ;  /* 0x0000000800b80947 */ /* 0x000fea0003800000 */
[----:B------:R-:W0:Y:S02]  /*b670*/  I2F.S64 R3, R2 ;  /* 0x0000000200037312 */ /* 0x000e240000301400 */
[----:B0-----:R-:W-:Y:S01]  /*b680*/  STG.E desc[UR36][R16.64], R3 ;  /* 0x0000000310007986 */ /* 0x001fe2000c101924 */
[----:B------:R-:W-:Y:S05]  /*b690*/  EXIT ;  /* 0x000000000000794d */ /* 0x000fea0003800000 */
.L_x_7388:
[----:B------:R-:W0:Y:S02]  /*b6a0*/  I2F.S64 R0, R2 ;  /* 0x0000000200007312 */ /* 0x000e240000301400 */
[----:B0-----:R-:W-:-:S05]  /*b6b0*/  F2FP.F16.F32.PACK_AB R0, RZ, R0 ;  /* 0x00000000ff00723e */ /* 0x001fca00000000ff */
[----:B------:R-:W-:Y:S01]  /*b6c0*/  STG.E.U16 desc[UR36][R16.64], R0 ;  /* 0x0000000010007986 */ /* 0x000fe2000c101524 */
[----:B------:R-:W-:Y:S05]  /*b6d0*/  EXIT ;  /* 0x000000000000794d */ /* 0x000fea0003800000 */
.L_x_7387:
        /* <DEDUP_REMOVED lines=8> */
[----:B0-----:R-:W-:Y:S01]  /*b760*/  STG.E.64 desc[UR36][R16.64], R4 ;  /* 0x0000000410007986 */ /* 0x001fe2000c101b24 */
[----:B------:R-:W-:Y:S05]  /*b770*/  EXIT ;  /* 0x000000000000794d */ /* 0x000fea0003800000 */
.L_x_7390:
[----:B------:R-:W0:Y:S02]  /*b780*/  I2F.S64 R2, R2 ;  /* 0x0000000200027312 */ /* 0x000e240000301400 */
[----:B0-----:R-:W-:-:S04]  /*b790*/  F2FP.F16.F32.PACK_AB R3, RZ, R2 ;  /* 0x00000002ff03723e */ /* 0x001fc800000000ff */
[----:B------:R-:W-:-:S05]  /*b7a0*/  PRMT R3, R3, 0x5410, RZ ;  /* 0x0000541003037816 */ /* 0x000fca00000000ff */
[----:B------:R-:W-:Y:S01]  /*b7b0*/  STG.E desc[UR36][R16.64], R3 ;  /* 0x0000000310007986 */ /* 0x000fe2000c101924 */
[----:B------:R-:W-:Y:S05]  /*b7c0*/  EXIT ;  /* 0x000000000000794d */ /* 0x000fea0003800000 */
.L_x_7389:
[----:B------:R-:W0:Y:S02]  /*b7d0*/  I2F.F64.S64 R2, R2 ;  /* 0x0000000200027312 */ /* 0x000e240000301c00 */
[----:B0-----:R-:W-:Y:S01]  /*b7e0*/  STG.E.64 desc[UR36][R16.64], R2 ;  /* 0x0000000210007986 */ /* 0x001fe2000c101b24 */
[----:B------:R-:W-:Y:S05]  /*b7f0*/  EXIT ;  /* 0x000000000000794d */ /* 0x000fea0003800000 */
.L_x_7380:
        /* <DEDUP_REMOVED lines=11> */
[----:B------:R-:W-:Y:S01]  /*b8b0*/  STG.E.U8 desc[UR36][R16.64], R3 ;  /* 0x0000000310007986 */ /* 0x000fe2000c101124 */
[----:B------:R-:W-:Y:S05]  /*b8c0*/  EXIT ;  /* 0x000000000000794d */ /* 0x000fea0003800000 */
.L_x_7393:
[----:B------:R-:W0:Y:S01]  /*b8d0*/  I2F.F64.S64 R4, R2 ;  /* 0x0000000200047312 */ /* 0x000e220000301c00 */
[----:B------:R-:W-:-:S05]  /*b8e0*/  CS2R R6, SRZ ;  /* 0x0000000000067805 */ /* 0x000fca000001ff00 */
[----:B0-----:R-:W-:Y:S01]  /*b8f0*/  STG.E.128 desc[UR36][R16.64], R4 ;  /* 0x0000000410007986 */ /* 0x001fe2000c101d24 */
[----:B------:R-:W-:Y:S05]  /*b900*/  EXIT ;  /* 0x000000000000794d */ /* 0x000fea0003800000 */
.L_x_7392:
        /* <DEDUP_REMOVED lines=21> */
.L_x_7397:
[----:B------:R-:W-:Y:S05]  /*ba60*/  BSYNC B0 ;  /* 0x0000000000007941 */ /* 0x000fea0003800000 */
.L_x_7396:
[----:B------:R-:W-:-:S05]  /*ba70*/  LOP3.LUT R5, R0, R5, RZ, 0xfc, !PT ;  /* 0x0000000500057212 */ /* 0x000fca00078efcff */
[----:B------:R-:W-:Y:S01]  /*ba80*/  STG.E.U8 desc[UR36][R16.64], R5 ;  /* 0x0000000510007986 */ /* 0x000fe2000c101124 */
[----:B------:R-:W-:Y:S05]  /*ba90*/  EXIT ;  /* 0x000000000000794d */ /* 0x000fea0003800000 */
.L_x_7395:
        /* <DEDUP_REMOVED lines=13> */
.L_x_7399:
[----:B------:R-:W-:Y:S01]  /*bb70*/  IMAD.MOV.U32 R0, RZ, RZ, 0x7f ;  /* 0x0000007fff007424 */ /* 0x000fe200078e00ff */
[----:B------:R-:W-:-:S04]  /*bb80*/  ISETP.GT.U32.AND P0, PT, R4, 0x7f800000, PT ;  /* 0x7f8000000400780c */ /* 0x000fc80003f04070 */
[----:B------:R-:W-:-:S09]  /*bb90*/  SEL R0, R0, 0x7c, P0 ;  /* 0x0000007c00007807 */ /* 0x000fd20000000000 */
.L_x_7400:
[----:B------:R-:W-:Y:S05]  /*bba0*/  BSYNC B0 ;  /* 0x0000000000007941 */ /* 0x000fea0003800000 */
.L_x_7398:
[----:B------:R-:W-:-:S04]  /*bbb0*/  LOP3.LUT R2, R3, 0x80000000, RZ, 0xc0, !PT ;  /* 0x8000000003027812 */ /* 0x000fc800078ec0ff */
[----:B------:R-:W-:-:S04]  /*bbc0*/  SHF.R.U32.HI R3, RZ, 0x18, R2 ;  /* 0x00000018ff037819 */ /* 0x000fc80000011602 */
[----:B------:R-:W-:-:S05]  /*bbd0*/  LOP3.LUT R3, R0, R3, RZ, 0xfc, !PT ;  /* 0x0000000300037212 */ /* 0x000fca00078efcff */
[----:B------:R-:W-:Y:S01]  /*bbe0*/  STG.E.U8 desc[UR36][R16.64], R3 ;  /* 0x0000000310007986 */ /* 0x000fe2000c101124 */
[----:B------:R-:W-:Y:S05]  /*bbf0*/  EXIT ;  /* 0x000000000000794d */ /* 0x000fea0003800000 */
.L_x_7394:
[----:B------:R-:W0:Y:S02]  /*bc00*/  I2F.S64 R0, R2 ;  /* 0x0000000200007312 */ /* 0x000e240000301400 */
[----:B0-----:R-:W-:-:S05]  /*bc10*/  F2FP.BF16.F32.PACK_AB R0, RZ, R0 ;  /* 0x00000000ff00723e */ /* 0x001fca00000010ff */
[----:B------:R-:W-:Y:S01]  /*bc20*/  STG.E.U16 desc[UR36][R16.64], R0 ;  /* 0x0000000010007986 */ /* 0x000fe2000c101524 */
[----:B------:R-:W-:Y:S05]  /*bc30*/  EXIT ;  /* 0x000000000000794d */ /* 0x000fea0003800000 */
.L_x_7391:
        /* <DEDUP_REMOVED lines=10> */
.L_x_7403:
        /* <DEDUP_REMOVED lines=17> */
.L_x_7406:
[----:B------:R-:W-:-:S04]  /*bdf0*/  LOP3.LUT R2, R3, 0x80000000, RZ, 0xc0, !PT ;  /* 0x8000000003027812 */ /* 0x000fc800078ec0ff */
[----:B------:R-:W-:-:S04]  /*be00*/  SHF.R.U32.HI R3, RZ, 0x18, R2 ;  /* 0x00000018ff037819 */ /* 0x000fc80000011602 */
[----:B------:R-:W-:-:S04]  /*be10*/  LOP3.LUT R0, R0, R3, RZ, 0xfc, !PT ;  /* 0x0000000300007212 */ /* 0x000fc800078efcff */
[----:B------:R-:W-:-:S07]  /*be20*/  PRMT R8, R0, 0x7610, R8 ;  /* 0x0000761000087816 */ /* 0x000fce0000000008 */
.L_x_7405:
[----:B------:R-:W-:Y:S05]  /*be30*/  BSYNC B0 ;  /* 0x0000000000007941 */ /* 0x000fea0003800000 */
.L_x_7404:
[----:B------:R-:W-:Y:S01]  /*be40*/  STG.E.U8 desc[UR36][R16.64], R8 ;  /* 0x0000000810007986 */ /* 0x000fe2000c101124 */
[----:B------:R-:W-:Y:S05]  /*be50*/  EXIT ;  /* 0x000000000000794d */ /* 0x000fea0003800000 */
.L_x_7402:
        /* <DEDUP_REMOVED lines=17> */
.L_x_7409:
[----:B------:R-:W-:-:S04]  /*bf70*/  LOP3.LUT R2, R3, 0x80000000, RZ, 0xc0, !PT ;  /* 0x8000000003027812 */ /* 0x000fc800078ec0ff */
[----:B------:R-:W-:-:S04]  /*bf80*/  SHF.R.U32.HI R3, RZ, 0x18, R2 ;  /* 0x00000018ff037819 */ /* 0x000fc80000011602 */
[----:B------:R-:W-:-:S04]  /*bf90*/  LOP3.LUT R0, R0, R3, RZ, 0xfc, !PT ;  /* 0x0000000300007212 */ /* 0x000fc800078efcff */
[----:B------:R-:W-:-:S07]  /*bfa0*/  PRMT R8, R0, 0x7610, R8 ;  /* 0x0000761000087816 */ /* 0x000fce0000000008 */
.L_x_7408:
[----:B------:R-:W-:Y:S05]  /*bfb0*/  BSYNC B0 ;  /* 0x0000000000007941 */ /* 0x000fea0003800000 */
.L_x_7407:
[----:B------:R-:W-:Y:S01]  /*bfc0*/  STG.E.U8 desc[UR36][R16.64], R8 ;  /* 0x0000000810007986 */ /* 0x000fe2000c101124 */
[----:B------:R-:W-:Y:S05]  /*bfd0*/  EXIT ;  /* 0x000000000000794d */ /* 0x000fea0003800000 */
.L_x_7401:
        /* <DEDUP_REMOVED lines=21> */
[----:B------:R-:W-:Y:S01]  /*c130*/  STG.E.U8 desc[UR36][R16.64], R3 ;  /* 0x0000000310007986 */ /* 0x000fe2000c101124 */
[----:B------:R-:W-:Y:S05]  /*c140*/  EXIT ;  /* 0x000000000000794d */ /* 0x000fea0003800000 */
.L_x_7384:
        /* <DEDUP_REMOVED lines=16> */
.L_x_7412:
[----:B------:R-:W-:Y:S05]  /*c250*/  EXIT ;  /* 0x000000000000794d */ /* 0x000fea0003800000 */
.L_x_7411:
[----:B------:R-:W-:Y:S01]  /*c260*/  STG.E.64 desc[UR36][R16.64], R2 ;  /* 0x0000000210007986 */ /* 0x000fe2000c101b24 */
[----:B------:R-:W-:Y:S05]  /*c270*/  EXIT ;  /* 0x000000000000794d */ /* 0x000fea0003800000 */
.L_x_7410:
[----:B------:R-:W-:Y:S01]  /*c280*/  STG.E desc[UR36][R16.64], R5 ;  /* 0x0000000510007986 */ /* 0x000fe2000c101924 */
[----:B------:R-:W-:Y:S05]  /*c290*/  EXIT ;  /* 0x000000000000794d */ /* 0x000fea0003800000 */
.L_x_7413:
        /* <DEDUP_REMOVED lines=14> */
.L_x_36193:


//--------------------- .text._ZN2at6native27unrolled_elementwise_kernelIZZZNS0_21clamp_max_kernel_cudaERNS_18TensorIteratorBaseERKN3c106ScalarEENKUlvE_clEvENKUlvE2_clEvEUllE_St5arrayIPcLm2EELi4E23TrivialOffsetCalculatorILi1EjESF_NS0_6memory12LoadWithCastILi1EEENSG_13StoreWithCastILi1EEEEEviT_T0_T2_T3_T4_T5_ --------------------------
	.section	.text._ZN2at6native27unrolled_elementwise_kernelIZZZNS0_21clamp_max_kernel_cudaERNS_18TensorIteratorBaseERKN3c106ScalarEENKUlvE_clEvENKUlvE2_clEvEUllE_St5arrayIPcLm2EELi4E23TrivialOffsetCalculatorILi1EjESF_NS0_6memory12LoadWithCastILi1EEENSG_13StoreWithCastILi1EEEEEviT_T0_T2_T3_T4_T5_,"ax",@progbits
	.align	128
        .global         _ZN2at6native27unrolled_elementwise_kernelIZZZNS0_21clamp_max_kernel_cudaERNS_18TensorIteratorBaseERKN3c106ScalarEENKUlvE_clEvENKUlvE2_clEvEUllE_St5arrayIPcLm2EELi4E23TrivialOffsetCalculatorILi1EjESF_NS0_6memory12LoadWithCastILi1EEENSG_13StoreWithCastILi1EEEEEviT_T0_T2_T3_T4_T5_
        .type           _ZN2at6native27unrolled_elementwise_kernelIZZZNS0_21clamp_max_kernel_cudaERNS_18TensorIteratorBaseERKN3c106ScalarEENKUlvE_clEvENKUlvE2_clEvEUllE_St5arrayIPcLm2EELi4E23TrivialOffsetCalculatorILi1EjESF_NS0_6memory12LoadWithCastILi1EEENSG_13StoreWithCastILi1EEEEEviT_T0_T2_T3_T4_T5_,@function
        .size           _ZN2at6native27unrolled_elementwise_kernelIZZZNS0_21clamp_max_kernel_cudaERNS_18TensorIteratorBaseERKN3c106ScalarEENKUlvE_clEvENKUlvE2_clEvEUllE_St5arrayIPcLm2EELi4E23TrivialOffsetCalculatorILi1EjESF_NS0_6memory12LoadWithCastILi1EEENSG_13StoreWithCastILi1EEEEEviT_T0_T2_T3_T4_T5_,(.L_x_36194 - _ZN2at6native27unrolled_elementwise_kernelIZZZNS0_21clamp_max_kernel_cudaERNS_18TensorIteratorBaseERKN3c106ScalarEENKUlvE_clEvENKUlvE2_clEvEUllE_St5arrayIPcLm2EELi4E23TrivialOffsetCalculatorILi1EjESF_NS0_6memory12LoadWithCastILi1EEENSG_13StoreWithCastILi1EEEEEviT_T0_T2_T3_T4_T5_)
        .other          _ZN2at6native27unrolled_elementwise_kernelIZZZNS0_21clamp_max_kernel_cudaERNS_18TensorIteratorBaseERKN3c106ScalarEENKUlvE_clEvENKUlvE2_clEvEUllE_St5arrayIPcLm2EELi4E23TrivialOffsetCalculatorILi1EjESF_NS0_6memory12LoadWithCastILi1EEENSG_13StoreWithCastILi1EEEEEviT_T0_T2_T3_T4_T5_,@"STO_CUDA_ENTRY STV_DEFAULT"
_ZN2at6native27unrolled_elementwise_kernelIZZZNS0_21clamp_max_kernel_cudaERNS_18TensorIteratorBaseERKN3c106ScalarEENKUlvE_clEvENKUlvE2_clEvEUllE_St5arrayIPcLm2EELi4E23TrivialOffsetCalculatorILi1EjESF_NS0_6memory12LoadWithCastILi1EEENSG_13StoreWithCastILi1EEEEEviT_T0_T2_T3_T4_T5_:
.text._ZN2at6native27unrolled_elementwise_kernelIZZZNS0_21clamp_max_kernel_cudaERNS_18TensorIteratorBaseERKN3c106ScalarEENKUlvE_clEvENKUlvE2_clEvEUllE_St5arrayIPcLm2EELi4E23TrivialOffsetCalculatorILi1EjESF_NS0_6memory12LoadWithCastILi1EEENSG_13StoreWithCastILi1EEEEEviT_T0_T2_T3_T4_T5_:
        /* <DEDUP_REMOVED lines=32> */
.L_x_7419:
[----:B------:R1:W5:Y:S01]  /*0200*/  LDG.E.U8 R28, desc[UR36][R4.64] ;  /* 0x00000024041c7981 */ /* 0x000362000c1e1100 */
[----:B------:R-:W-:Y:S01]  /*0210*/  IMAD.MOV.U32 R29, RZ, RZ, RZ ;  /* 0x000000ffff1d7224 */ /* 0x000fe200078e00ff */
[----:B------:R-:W-:Y:S06]  /*0220*/  BRA `(.L_x_7421) ;  /* 0x0000000c004c7947 */ /* 0x000fec0003800000 */
.L_x_7418:
        /* <DEDUP_REMOVED lines=8> */
.L_x_7423:
[----:B------:R-:W2:Y:S02]  /*02b0*/  LDG.E R28, desc[UR36][R4.64] ;  /* 0x00000024041c7981 */ /* 0x000ea4000c1e1900 */
[----:B--2---:R-:W-:Y:S01]  /*02c0*/  SHF.R.S32.HI R29, RZ, 0x1f, R28 ;  /* 0x0000001fff1d7819 */ /* 0x004fe2000001141c */
[----:B------:R-:W-:Y:S06]  /*02d0*/  BRA `(.L_x_7421) ;  /* 0x0000000c00207947 */ /* 0x000fec0003800000 */
.L_x_7422:
[----:B------:R-:W2:Y:S02]  /*02e0*/  LDG.E.S16 R28, desc[UR36][R4.64] ;  /* 0x00000024041c7981 */ /* 0x000ea4000c1e1700 */
[----:B--2---:R-:W-:Y:S01]  /*02f0*/  SHF.R.S32.HI R29, RZ, 0x1f, R28 ;  /* 0x0000001fff1d7819 */ /* 0x004fe2000001141c */
[----:B------:R-:W-:Y:S06]  /*0300*/  BRA `(.L_x_7421) ;  /* 0x0000000c00147947 */ /* 0x000fec0003800000 */
.L_x_7417:
[----:B------:R-:W-:-:S13]  /*0310*/  ISETP.GT.AND P0, PT, R0, 0x6, PT ;  /* 0x000000060000780c */ /* 0x000fda0003f04270 */
[----:B------:R-:W-:Y:S05]  /*0320*/  @P0 BRA `(.L_x_7424) ;  /* 0x00000000002c0947 */ /* 0x000fea0003800000 */
[----:B------:R-:W-:-:S13]  /*0330*/  ISETP.NE.AND P0, PT, R0, 0x5, PT ;  /* 0x000000050000780c */ /* 0x000fda0003f05270 */
[----:B------:R-:W-:Y:S05]  /*0340*/  @!P0 BRA `(.L_x_7425) ;  /* 0x0000000000148947 */ /* 0x000fea0003800000 */
[----:B------:R-:W-:-:S13]  /*0350*/  ISETP.NE.AND P0, PT, R0, 0x6, PT ;  /* 0x000000060000780c */ /* 0x000fda0003f05270 */
[----:B------:R-:W-:Y:S05]  /*0360*/  @P0 BRA `(.L_x_7420) ;  /* 0x0000000800a40947 */ /* 0x000fea0003800000 */
[----:B------:R-:W2:Y:S02]  /*0370*/  LDG.E R4, desc[UR36][R4.64] ;  /* 0x0000002404047981 */ /* 0x000ea4000c1e1900 */
[----:B--2---:R0:W1:Y:S01]  /*0380*/  F2I.S64.TRUNC R28, R4 ;  /* 0x00000004001c7311 */ /* 0x004062000020d900 */
[----:B------:R-:W-:Y:S05]  /*0390*/  BRA `(.L_x_7421) ;  /* 0x0000000800f07947 */ /* 0x000fea0003800000 */
.L_x_7425:
[----:B------:R-:W2:Y:S02]  /*03a0*/  LDG.E.U16 R4, desc[UR36][R4.64] ;  /* 0x0000002404047981 */ /* 0x000ea4000c1e1500 */
[----:B--2---:R-:W-:-:S06]  /*03b0*/  HADD2.F32 R28, -RZ, R4.H0_H0 ;  /* 0x20000004ff1c7230 */ /* 0x004fcc0000004100 */
[----:B------:R-:W0:Y:S01]  /*03c0*/  F2I.S64.TRUNC R28, R28 ;  /* 0x0000001c001c7311 */ /* 0x000e22000020d900 */
[----:B------:R-:W-:Y:S05]  /*03d0*/  BRA `(.L_x_7421) ;  /* 0x0000000800e07947 */ /* 0x000fea0003800000 */
.L_x_7424:
[----:B------:R-:W-:-:S13]  /*03e0*/  ISETP.NE.AND P0, PT, R0, 0x7, PT ;  /* 0x000000070000780c */ /* 0x000fda0003f05270 */
[----:B------:R-:W-:Y:S05]  /*03f0*/  @!P0 BRA `(.L_x_7426) ;  /* 0x00000000002c8947 */ /* 0x000fea0003800000 */
[----:B------:R-:W-:-:S13]  /*0400*/  ISETP.NE.AND P0, PT, R0, 0x8, PT ;  /* 0x000000080000780c */ /* 0x000fda0003f05270 */
[----:B------:R-:W-:Y:S05]  /*0410*/  @!P0 BRA `(.L_x_7427) ;  /* 0x0000000000148947 */ /* 0x000fea0003800000 */
[----:B------:R-:W-:-:S13]  /*0420*/  ISETP.NE.AND P0, PT, R0, 0x9, PT ;  /* 0x000000090000780c */ /* 0x000fda0003f05270 */
[----:B------:R-:W-:Y:S05]  /*0430*/  @P0 BRA `(.L_x_7420) ;  /* 0x0000000800700947 */ /* 0x000fea0003800000 */
[----:B------:R-:W2:Y:S02]  /*0440*/  LDG.E R4, desc[UR36][R4.64] ;  /* 0x0000002404047981 */ /* 0x000ea4000c1e1900 */
[----:B--2---:R0:W1:Y:S01]  /*0450*/  F2I.S64.TRUNC R28, R4 ;  /* 0x00000004001c7311 */ /* 0x004062000020d900 */
[----:B------:R-:W-:Y:S05]  /*0460*/  BRA `(.L_x_7421) ;  /* 0x0000000800bc7947 */ /* 0x000fea0003800000 */
.L_x_7427:
[----:B------:R-:W2:Y:S02]  /*0470*/  LDG.E.U16 R4, desc[UR36][R4.64] ;  /* 0x0000002404047981 */ /* 0x000ea4000c1e1500 */
[----:B--2---:R-:W-:-:S06]  /*0480*/  HADD2.F32 R28, -RZ, R4.H0_H0 ;  /* 0x20000004ff1c7230 */ /* 0x004fcc0000004100 */
[----:B------:R-:W4:Y:S01]  /*0490*/  F2I.S64.TRUNC R28, R28 ;  /* 0x0000001c001c7311 */ /* 0x000f22000020d900 */
[----:B------:R-:W-:Y:S05]  /*04a0*/  BRA `(.L_x_7421) ;  /* 0x0000000800ac7947 */ /* 0x000fea0003800000 */
.L_x_7426:
[----:B------:R-:W2:Y:S02]  /*04b0*/  LDG.E.64 R4, desc[UR36][R4.64] ;  /* 0x0000002404047981 */ /* 0x000ea4000c1e1b00 */
[----:B--2---:R2:W3:Y:S01]  /*04c0*/  F2I.S64.F64.TRUNC R28, R4 ;  /* 0x00000004001c7311 */ /* 0x0044e2000030d900 */
[----:B------:R-:W-:Y:S05]  /*04d0*/  BRA `(.L_x_7421) ;  /* 0x0000000800a07947 */ /* 0x000fea0003800000 */
.L_x_7416:
        /* <DEDUP_REMOVED lines=13> */
.L_x_7430:
[----:B------:R-:W2:Y:S02]  /*05b0*/  LDG.E.64 R4, desc[UR36][R4.64] ;  /* 0x0000002404047981 */ /* 0x000ea4000c1e1b00 */
[----:B--2---:R0:W1:Y:S01]  /*05c0*/  F2I.S64.F64.TRUNC R28, R4 ;  /* 0x00000004001c7311 */ /* 0x004062000030d900 */
[----:B------:R-:W-:Y:S05]  /*05d0*/  BRA `(.L_x_7421) ;  /* 0x0000000800607947 */ /* 0x000fea0003800000 */
.L_x_7429:
        /* <DEDUP_REMOVED lines=25> */
[----:B------:R0:W1:Y:S01]  /*0770*/  F2I.S64.TRUNC R28, R7 ;  /* 0x00000007001c7311 */ /* 0x000062000020d900 */
[----:B------:R-:W-:Y:S05]  /*0780*/  BRA `(.L_x_7421) ;  /* 0x0000000400f47947 */ /* 0x000fea0003800000 */
.L_x_7432:
        /* <DEDUP_REMOVED lines=13> */
[----:B------:R0:W1:Y:S01]  /*0860*/  F2I.S64.TRUNC R28, R0 ;  /* 0x00000000001c7311 */ /* 0x000062000020d900 */
[----:B------:R-:W-:Y:S05]  /*0870*/  BRA `(.L_x_7421) ;  /* 0x0000000400b87947 */ /* 0x000fea0003800000 */
.L_x_7431:
[----:B------:R-:W2:Y:S02]  /*0880*/  LDG.E.U16 R28, desc[UR36][R4.64] ;  /* 0x00000024041c7981 */ /* 0x000ea4000c1e1500 */
[----:B--2---:R-:W-:-:S06]  /*0890*/  IMAD.U32 R28, R28, 0x10000, RZ ;  /* 0x000100001c1c7824 */ /* 0x004fcc00078e00ff */
[----:B------:R-:W0:Y:S01]  /*08a0*/  F2I.S64.TRUNC R28, R28 ;  /* 0x0000001c001c7311 */ /* 0x000e22000020d900 */
[----:B------:R-:W-:Y:S05]  /*08b0*/  BRA `(.L_x_7421) ;  /* 0x0000000400a87947 */ /* 0x000fea0003800000 */
.L_x_7428:
        /* <DEDUP_REMOVED lines=11> */
.L_x_7435:
        /* <DEDUP_REMOVED lines=21> */
.L_x_7439:
[----:B------:R-:W-:Y:S05]  /*0ac0*/  BSYNC B1 ;  /* 0x0000000000017941 */ /* 0x000fea0003800000 */
.L_x_7438:
[----:B------:R-:W-:Y:S01]  /*0ad0*/  IMAD.SHL.U32 R3, R3, 0x100000, RZ ;  /* 0x0010000003037824 */ /* 0x000fe200078e00ff */
[----:B------:R-:W-:-:S04]  /*0ae0*/  LEA R5, R0, 0x3b800000, 0x17 ;  /* 0x3b80000000057811 */ /* 0x000fc800078eb8ff */
[----:B------:R-:W-:-:S07]  /*0af0*/  LOP3.LUT R28, R5, R3, R28, 0xfe, !PT ;  /* 0x00000003051c7212 */ /* 0x000fce00078efe1c */
.L_x_7437:
[----:B------:R-:W-:Y:S05]  /*0b00*/  BSYNC B0 ;  /* 0x0000000000007941 */ /* 0x000fea0003800000 */
.L_x_7436:
[----:B------:R-:W0:Y:S01]  /*0b10*/  F2I.S64.TRUNC R28, R28 ;  /* 0x0000001c001c7311 */ /* 0x000e22000020d900 */
[----:B------:R-:W-:Y:S05]  /*0b20*/  BRA `(.L_x_7421) ;  /* 0x00000004000c7947 */ /* 0x000fea0003800000 */
.L_x_7434:
        /* <DEDUP_REMOVED lines=21> */
.L_x_7443:
[----:B------:R-:W-:Y:S05]  /*0c80*/  BSYNC B1 ;  /* 0x0000000000017941 */ /* 0x000fea0003800000 */
.L_x_7442:
[----:B------:R-:W-:Y:S01]  /*0c90*/  IMAD.SHL.U32 R3, R3, 0x200000, RZ ;  /* 0x0020000003037824 */ /* 0x000fe200078e00ff */
[----:B------:R-:W-:-:S04]  /*0ca0*/  LEA R5, R0, 0x37800000, 0x17 ;  /* 0x3780000000057811 */ /* 0x000fc800078eb8ff */
[----:B------:R-:W-:-:S07]  /*0cb0*/  LOP3.LUT R28, R5, R3, R28, 0xfe, !PT ;  /* 0x00000003051c7212 */ /* 0x000fce00078efe1c */
.L_x_7441:
[----:B------:R-:W-:Y:S05]  /*0cc0*/  BSYNC B0 ;  /* 0x0000000000007941 */ /* 0x000fea0003800000 */
.L_x_7440:
[----:B------:R-:W0:Y:S01]  /*0cd0*/  F2I.S64.TRUNC R28, R28 ;  /* 0x0000001c001c7311 */ /* 0x000e22000020d900 */
[----:B------:R-:W-:Y:S05]  /*0ce0*/  BRA `(.L_x_7421) ;  /* 0x00000000009c7947 */ /* 0x000fea0003800000 */
.L_x_7433:
        /* <DEDUP_REMOVED lines=14> */
.L_x_7447:
[----:B------:R-:W-:Y:S05]  /*0dd0*/  BSYNC B0 ;  /* 0x0000000000007941 */ /* 0x000fea0003800000 */
.L_x_7446:
[----:B------:R-:W0:Y:S01]  /*0de0*/  F2I.S64.TRUNC R28, R28 ;  /* 0x0000001c001c7311 */ /* 0x000e22000020d900 */
[----:B------:R-:W-:Y:S05]  /*0df0*/  BRA `(.L_x_7421) ;  /* 0x0000000000587947 */ /* 0x000fea0003800000 */
.L_x_7420:
        /* <DEDUP_REMOVED lines=16> */
.L_x_7448:
[----:B------:R-:W-:Y:S01]  /*0f00*/  CS2R R28, SRZ ;  /* 0x00000000001c7805 */ /* 0x000fe2000001ff00 */
[----:B------:R-:W-:Y:S06]  /*0f10*/  BRA `(.L_x_7421) ;  /* 0x0000000000107947 */ /* 0x000fec0003800000 */
.L_x_7445:
[----:B------:R0:W5:Y:S01]  /*0f20*/  LDG.E.64 R28, desc[UR36][R4.64] ;  /* 0x00000024041c7981 */ /* 0x000162000c1e1b00 */
[----:B------:R-:W-:Y:S05]  /*0f30*/  BRA `(.L_x_7421) ;  /* 0x0000000000087947 */ /* 0x000fea0003800000 */
.L_x_7444:
[----:B------:R0:W5:Y:S01]  /*0f40*/  LDG.E R28, desc[UR36][R4.64] ;  /* 0x00000024041c7981 */ /* 0x000162000c1e1900 */
[----:B------:R-:W-:-:S07]  /*0f50*/  IMAD.MOV.U32 R29, RZ, RZ, RZ ;  /* 0x000000ffff1d7224 */ /* 0x000fce00078e00ff */
.L_x_7421:
[----:B------:R-:W2:Y:S02]  /*0f60*/  S2R R19, SR_TID.X ;  /* 0x0000000000137919 */ /* 0x000ea40000002100 */
[----:B--2---:R-:W-:-:S07]  /*0f70*/  VIADD R19, R19, 0x80 ;  /* 0x0000008013137836 */ /* 0x004fce0000000000 */
.L_x_7415:
[----:B------:R-:W-:Y:S05]  /*0f80*/  BSYNC B6 ;  /* 0x0000000000067941 */ /* 0x000fea0003800000 */
.L_x_7414:
        /* <DEDUP_REMOVED lines=24> */
.L_x_7454:
[----:B------:R0:W5:Y:S01]  /*1110*/  LDG.E.U8 R24, desc[UR36][R4.64] ;  /* 0x0000002404187981 */ /* 0x000162000c1e1100 */
[----:B------:R-:W-:Y:S01]  /*1120*/  IMAD.MOV.U32 R25, RZ, RZ, RZ ;  /* 0x000000ffff197224 */ /* 0x000fe200078e00ff */
[----:B------:R-:W-:Y:S06]  /*1130*/  BRA `(.L_x_7456) ;  /* 0x0000000c00487947 */ /* 0x000fec0003800000 */
.L_x_7453:
        /* <DEDUP_REMOVED lines=8> */
.L_x_7458:
[----:B------:R-:W2:Y:S02]  /*11c0*/  LDG.E R24, desc[UR36][R4.64] ;  /* 0x0000002404187981 */ /* 0x000ea4000c1e1900 */
[----:B--2---:R-:W-:Y:S01]  /*11d0*/  SHF.R.S32.HI R25, RZ, 0x1f, R24 ;  /* 0x0000001fff197819 */ /* 0x004fe20000011418 */
[----:B------:R-:W-:Y:S06]  /*11e0*/  BRA `(.L_x_7456) ;  /* 0x0000000c001c7947 */ /* 0x000fec0003800000 */
.L_x_7457:
[----:B------:R-:W2:Y:S02]  /*11f0*/  LDG.E.S16 R24, desc[UR36][R4.64] ;  /* 0x0000002404187981 */ /* 0x000ea4000c1e1700 */
[----:B--2---:R-:W-:Y:S01]  /*1200*/  SHF.R.S32.HI R25, RZ, 0x1f, R24 ;  /* 0x0000001fff197819 */ /* 0x004fe20000011418 */
[----:B------:R-:W-:Y:S06]  /*1210*/  BRA `(.L_x_7456) ;  /* 0x0000000c00107947 */ /* 0x000fec0003800000 */
.L_x_7452:
        /* <DEDUP_REMOVED lines=9> */
.L_x_7460:
[----:B------:R-:W2:Y:S02]  /*12b0*/  LDG.E.U16 R4, desc[UR36][R4.64] ;  /* 0x0000002404047981 */ /* 0x000ea4000c1e1500 */
[----:B--2---:R-:W-:-:S06]  /*12c0*/  HADD2.F32 R24, -RZ, R4.H0_H0 ;  /* 0x20000004ff187230 */ /* 0x004fcc0000004100 */
[----:B------:R-:W0:Y:S01]  /*12d0*/  F2I.S64.TRUNC R24, R24 ;  /* 0x0000001800187311 */ /* 0x000e22000020d900 */
[----:B------:R-:W-:Y:S05]  /*12e0*/  BRA `(.L_x_7456) ;  /* 0x0000000800dc7947 */ /* 0x000fea0003800000 */
.L_x_7459:
        /* <DEDUP_REMOVED lines=9> */
.L_x_7462:
[----:B------:R-:W2:Y:S02]  /*1380*/  LDG.E.U16 R4, desc[UR36][R4.64] ;  /* 0x0000002404047981 */ /* 0x000ea4000c1e1500 */
[----:B--2---:R-:W-:-:S06]  /*1390*/  HADD2.F32 R24, -RZ, R4.H0_H0 ;  /* 0x20000004ff187230 */ /* 0x004fcc0000004100 */
[----:B------:R-:W0:Y:S01]  /*13a0*/  F2I.S64.TRUNC R24, R24 ;  /* 0x0000001800187311 */ /* 0x000e22000020d900 */
[----:B------:R-:W-:Y:S05]  /*13b0*/  BRA `(.L_x_7456) ;  /* 0x0000000800a87947 */ /* 0x000fea0003800000 */
.L_x_7461:
[----:B------:R-:W2:Y:S02]  /*13c0*/  LDG.E.64 R4, desc[UR36][R4.64] ;  /* 0x0000002404047981 */ /* 0x000ea4000c1e1b00 */
[----:B--2---:R0:W1:Y:S01]  /*13d0*/  F2I.S64.F64.TRUNC R24, R4 ;  /* 0x0000000400187311 */ /* 0x004062000030d900 */
[----:B------:R-:W-:Y:S05]  /*13e0*/  BRA `(.L_x_7456) ;  /* 0x00000008009c7947 */ /* 0x000fea0003800000 */
.L_x_7451:
        /* <DEDUP_REMOVED lines=13> */
.L_x_7465:
[----:B------:R-:W2:Y:S02]  /*14c0*/  LDG.E.64 R4, desc[UR36][R4.64] ;  /* 0x0000002404047981 */ /* 0x000ea4000c1e1b00 */
[----:B--2---:R0:W1:Y:S01]  /*14d0*/  F2I.S64.F64.TRUNC R24, R4 ;  /* 0x0000000400187311 */ /* 0x004062000030d900 */
[----:B------:R-:W-:Y:S05]  /*14e0*/  BRA `(.L_x_7456) ;  /* 0x00000008005c7947 */ /* 0x000fea0003800000 */
.L_x_7464:
        /* <DEDUP_REMOVED lines=27> */
.L_x_7467:
        /* <DEDUP_REMOVED lines=12> */
[----:B------:R2:W0:Y:S01]  /*1760*/  F2I.S64.TRUNC R24, R0 ;  /* 0x0000000000187311 */ /* 0x000422000020d900 */
[----:B------:R-:W-:Y:S05]  /*1770*/  BRA `(.L_x_7456) ;  /* 0x0000000400b87947 */ /* 0x000fea0003800000 */
.L_x_7466:
[----:B------:R-:W2:Y:S02]  /*1780*/  LDG.E.U16 R24, desc[UR36][R4.64] ;  /* 0x0000002404187981 */ /* 0x000ea4000c1e1500 */
[----:B--2---:R-:W-:-:S06]  /*1790*/  IMAD.U32 R24, R24, 0x10000, RZ ;  /* 0x0001000018187824 */ /* 0x004fcc00078e00ff */
[----:B------:R-:W0:Y:S01]  /*17a0*/  F2I.S64.TRUNC R24, R24 ;  /* 0x0000001800187311 */ /* 0x000e22000020d900 */
[----:B------:R-:W-:Y:S05]  /*17b0*/  BRA `(.L_x_7456) ;  /* 0x0000000400a87947 */ /* 0x000fea0003800000 */
.L_x_7463:
        /* <DEDUP_REMOVED lines=11> */
.L_x_7470:
        /* <DEDUP_REMOVED lines=21> */
.L_x_7474:
[----:B------:R-:W-:Y:S05]  /*19c0*/  BSYNC B1 ;  /* 0x0000000000017941 */ /* 0x000fea0003800000 */
.L_x_7473:
[----:B------:R-:W-:Y:S01]  /*19d0*/  IMAD.SHL.U32 R3, R3, 0x100000, RZ ;  /* 0x0010000003037824 */ /* 0x000fe200078e00ff */
[----:B------:R-:W-:-:S04]  /*19e0*/  LEA R5, R0, 0x3b800000, 0x17 ;  /* 0x3b80000000057811 */ /* 0x000fc800078eb8ff */
[----:B------:R-:W-:-:S07]  /*19f0*/  LOP3.LUT R24, R5, R3, R24, 0xfe, !PT ;  /* 0x0000000305187212 */ /* 0x000fce00078efe18 */
.L_x_7472:
[----:B------:R-:W-:Y:S05]  /*1a00*/  BSYNC B0 ;  /* 0x0000000000007941 */ /* 0x000fea0003800000 */
.L_x_7471:
[----:B------:R-:W0:Y:S01]  /*1a10*/  F2I.S64.TRUNC R24, R24 ;  /* 0x0000001800187311 */ /* 0x000e22000020d900 */
[----:B------:R-:W-:Y:S05]  /*1a20*/  BRA `(.L_x_7456) ;  /* 0x00000004000c7947 */ /* 0x000fea0003800000 */
.L_x_7469:
        /* <DEDUP_REMOVED lines=21> */
.L_x_7478:
[----:B------:R-:W-:Y:S05]  /*1b80*/  BSYNC B1 ;  /* 0x0000000000017941 */ /* 0x000fea0003800000 */
.L_x_7477:
[----:B------:R-:W-:Y:S01]  /*1b90*/  IMAD.SHL.U32 R3, R3, 0x200000, RZ ;  /* 0x0020000003037824 */ /* 0x000fe200078e00ff */
[----:B------:R-:W-:-:S04]  /*1ba0*/  LEA R5, R0, 0x37800000, 0x17 ;  /* 0x3780000000057811 */ /* 0x000fc800078eb8ff */
[----:B------:R-:W-:-:S07]  /*1bb0*/  LOP3.LUT R24, R5, R3, R24, 0xfe, !PT ;  /* 0x0000000305187212 */ /* 0x000fce00078efe18 */
.L_x_7476:
[----:B------:R-:W-:Y:S05]  /*1bc0*/  BSYNC B0 ;  /* 0x0000000000007941 */ /* 0x000fea0003800000 */
.L_x_7475:
[----:B------:R-:W0:Y:S01]  /*1bd0*/  F2I.S64.TRUNC R24, R24 ;  /* 0x0000001800187311 */ /* 0x000e22000020d900 */
[----:B------:R-:W-:Y:S05]  /*1be0*/  BRA `(.L_x_7456) ;  /* 0x00000000009c7947 */ /* 0x000fea0003800000 */
.L_x_7468:
        /* <DEDUP_REMOVED lines=14> */
.L_x_7482:
[----:B------:R-:W-:Y:S05]  /*1cd0*/  BSYNC B0 ;  /* 0x0000000000007941 */ /* 0x000fea0003800000 */
.L_x_7481:
[----:B------:R-:W0:Y:S01]  /*1ce0*/  F2I.S64.TRUNC R24, R24 ;  /* 0x0000001800187311 */ /* 0x000e22000020d900 */
[----:B------:R-:W-:Y:S05]  /*1cf0*/  BRA `(.L_x_7456) ;  /* 0x0000000000587947 */ /* 0x000fea0003800000 */
.L_x_7455:
        /* <DEDUP_REMOVED lines=15> */
[----:B0--345:R-:W-:Y:S05]  /*1df0*/  CALL.ABS.NOINC R14 ;  /* 0x000000000e007343 */ /* 0x039fea0003c00000 */
.L_x_7483:
[----:B------:R-:W-:Y:S01]  /*1e00*/  CS2R R24, SRZ ;  /* 0x0000000000187805 */ /* 0x000fe2000001ff00 */
[----:B------:R-:W-:Y:S06]  /*1e10*/  BRA `(.L_x_7456) ;  /* 0x0000000000107947 */ /* 0x000fec0003800000 */
.L_x_7480:
[----:B------:R0:W5:Y:S01]  /*1e20*/  LDG.E.64 R24, desc[UR36][R4.64] ;  /* 0x0000002404187981 */ /* 0x000162000c1e1b00 */
[----:B------:R-:W-:Y:S05]  /*1e30*/  BRA `(.L_x_7456) ;  /* 0x0000000000087947 */ /* 0x000fea0003800000 */
.L_x_7479:
[----:B------:R0:W5:Y:S01]  /*1e40*/  LDG.E R24, desc[UR36][R4.64] ;  /* 0x0000002404187981 */ /* 0x000162000c1e1900 */
[----:B------:R-:W-:-:S07]  /*1e50*/  IMAD.MOV.U32 R25, RZ, RZ, RZ ;  /* 0x000000ffff197224 */ /* 0x000fce00078e00ff */
.L_x_7456:
[----:B------:R-:W-:-:S07]  /*1e60*/  VIADD R19, R19, 0x80 ;  /* 0x0000008013137836 */ /* 0x000fce0000000000 */
.L_x_7450:
[----:B------:R-:W-:Y:S05]  /*1e70*/  BSYNC B6 ;  /* 0x0000000000067941 */ /* 0x000fea0003800000 */
.L_x_7449:
[----:B------:R-:W-:Y:S01]  /*1e80*/  ISETP.GE.AND P0, PT, R19, R16, PT ;  /* 0x000000101300720c */ /* 0x000fe20003f06270 */
[----:B------:R-:W-:Y:S01]  /*1e90*/  BSSY B6, `(.L_x_7484) ;  /* 0x00000ef000067945 */ /* 0x000fe20003800000 */
[----:B------:R-:W-:Y:S02]  /*1ea0*/  CS2R R22, SRZ ;  /* 0x0000000000167805 */ /* 0x000fe4000001ff00 */
[----:B------:R-:W-:-:S09]  /*1eb0*/  CS2R R26, SRZ ;  /* 0x00000000001a7805 */ /* 0x000fd2000001ff00 */
[----:B------:R-:W-:Y:S05]  /*1ec0*/  @P0 BRA `(.L_x_7485) ;  /* 0x0000000c00ac0947 */ /* 0x000fea0003800000 */
[----:B01----:R-:W0:Y:S01]  /*1ed0*/  LDC.64 R4, c[0x0][0x230] ;  /* 0x00008c00ff047b82 */ /* 0x003e220000000a00 */
[----:B--2---:R-:W-:Y:S01]  /*1ee0*/  IMAD R0, R2, 0x200, R19 ;  /* 0x0000020002007824 */ /* 0x004fe200078e0213 */
        /* <DEDUP_REMOVED lines=19> */
.L_x_7489:
[----:B------:R0:W5:Y:S01]  /*2020*/  LDG.E.U8 R26, desc[UR36][R4.64] ;  /* 0x00000024041a7981 */ /* 0x000162000c1e1100 */
[----:B------:R-:W-:Y:S01]  /*2030*/  IMAD.MOV.U32 R27, RZ, RZ, RZ ;  /* 0x000000ffff1b7224 */ /* 0x000fe200078e00ff */
[----:B------:R-:W-:Y:S06]  /*2040*/  BRA `(.L_x_7491) ;  /* 0x0000000c00487947 */ /* 0x000fec0003800000 */
.L_x_7488:
        /* <DEDUP_REMOVED lines=8> */
.L_x_7493:
[----:B------:R-:W2:Y:S02]  /*20d0*/  LDG.E R26, desc[UR36][R4.64] ;  /* 0x00000024041a7981 */ /* 0x000ea4000c1e1900 */
[----:B--2---:R-:W-:Y:S01]  /*20e0*/  SHF.R.S32.HI R27, RZ, 0x1f, R26 ;  /* 0x0000001fff1b7819 */ /* 0x004fe2000001141a */
[----:B------:R-:W-:Y:S06]  /*20f0*/  BRA `(.L_x_7491) ;  /* 0x0000000c001c7947 */ /* 0x000fec0003800000 */
.L_x_7492:
[----:B------:R-:W2:Y:S02]  /*2100*/  LDG.E.S16 R26, desc[UR36][R4.64] ;  /* 0x00000024041a7981 */ /* 0x000ea4000c1e1700 */
[----:B--2---:R-:W-:Y:S01]  /*2110*/  SHF.R.S32.HI R27, RZ, 0x1f, R26 ;  /* 0x0000001fff1b7819 */ /* 0x004fe2000001141a */
[----:B------:R-:W-:Y:S06]  /*2120*/  BRA `(.L_x_7491) ;  /* 0x0000000c00107947 */ /* 0x000fec0003800000 */
.L_x_7487:
        /* <DEDUP_REMOVED lines=9> */
.L_x_7495:
[----:B------:R-:W2:Y:S02]  /*21c0*/  LDG.E.U16 R4, desc[UR36][R4.64] ;  /* 0x0000002404047981 */ /* 0x000ea4000c1e1500 */
[----:B--2---:R-:W-:-:S06]  /*21d0*/  HADD2.F32 R26, -RZ, R4.H0_H0 ;  /* 0x20000004ff1a7230 */ /* 0x004fcc0000004100 */
[----:B------:R-:W0:Y:S01]  /*21e0*/  F2I.S64.TRUNC R26, R26 ;  /* 0x0000001a001a7311 */ /* 0x000e22000020d900 */
[----:B------:R-:W-:Y:S05]  /*21f0*/  BRA `(.L_x_7491) ;  /* 0x0000000800dc7947 */ /* 0x000fea0003800000 */
.L_x_7494:
        /* <DEDUP_REMOVED lines=9> */
.L_x_7497:
[----:B------:R-:W2:Y:S02]  /*2290*/  LDG.E.U16 R4, desc[UR36][R4.64] ;  /* 0x0000002404047981 */ /* 0x000ea4000c1e1500 */
[----:B--2---:R-:W-:-:S06]  /*22a0*/  HADD2.F32 R26, -RZ, R4.H0_H0 ;  /* 0x20000004ff1a7230 */ /* 0x004fcc0000004100 */
[----:B------:R-:W0:Y:S01]  /*22b0*/  F2I.S64.TRUNC R26, R26 ;  /* 0x0000001a001a7311 */ /* 0x000e22000020d900 */
[----:B------:R-:W-:Y:S05]  /*22c0*/  BRA `(.L_x_7491) ;  /* 0x0000000800a87947 */ /* 0x000fea0003800000 */
.L_x_7496:
[----:B------:R-:W2:Y:S02]  /*22d0*/  LDG.E.64 R4, desc[UR36][R4.64] ;  /* 0x0000002404047981 */ /* 0x000ea4000c1e1b00 */
[----:B--2---:R0:W1:Y:S01]  /*22e0*/  F2I.S64.F64.TRUNC R26, R4 ;  /* 0x00000004001a7311 */ /* 0x004062000030d900 */
[----:B------:R-:W-:Y:S05]  /*22f0*/  BRA `(.L_x_7491) ;  /* 0x00000008009c7947 */ /* 0x000fea0003800000 */
.L_x_7486:
        /* <DEDUP_REMOVED lines=13> */
.L_x_7500:
[----:B------:R-:W2:Y:S02]  /*23d0*/  LDG.E.64 R4, desc[UR36][R4.64] ;  /* 0x0000002404047981 */ /* 0x000ea4000c1e1b00 */
[----:B--2---:R0:W1:Y:S01]  /*23e0*/  F2I.S64.F64.TRUNC R26, R4 ;  /* 0x00000004001a7311 */ /* 0x004062000030d900 */
[----:B------:R-:W-:Y:S05]  /*23f0*/  BRA `(.L_x_7491) ;  /* 0x00000008005c7947 */ /* 0x000fea0003800000 */
.L_x_7499:
        /* <DEDUP_REMOVED lines=27> */
.L_x_7502:
        /* <DEDUP_REMOVED lines=14> */
.L_x_7501:
[----:B------:R-:W2:Y:S02]  /*2690*/  LDG.E.U16 R26, desc[UR36][R4.64] ;  /* 0x00000024041a7981 */ /* 0x000ea4000c1e1500 */
[----:B--2---:R-:W-:-:S06]  /*26a0*/  IMAD.U32 R26, R26, 0x10000, RZ ;  /* 0x000100001a1a7824 */ /* 0x004fcc00078e00ff */
[----:B------:R-:W0:Y:S01]  /*26b0*/  F2I.S64.TRUNC R26, R26 ;  /* 0x0000001a001a7311 */ /* 0x000e22000020d900 */
[----:B------:R-:W-:Y:S05]  /*26c0*/  BRA `(.L_x_7491) ;  /* 0x0000000400a87947 */ /* 0x000fea0003800000 */
.L_x_7498:
        /* <DEDUP_REMOVED lines=11> */
.L_x_7505:
        /* <DEDUP_REMOVED lines=21> */
.L_x_7509:
[----:B------:R-:W-:Y:S05]  /*28d0*/  BSYNC B1 ;  /* 0x0000000000017941 */ /* 0x000fea0003800000 */
.L_x_7508:
[----:B------:R-:W-:Y:S01]  /*28e0*/  IMAD.SHL.U32 R3, R3, 0x100000, RZ ;  /* 0x0010000003037824 */ /* 0x000fe200078e00ff */
[----:B------:R-:W-:-:S04]  /*28f0*/  LEA R5, R0, 0x3b800000, 0x17 ;  /* 0x3b80000000057811 */ /* 0x000fc800078eb8ff */
[----:B------:R-:W-:-:S07]  /*2900*/  LOP3.LUT R26, R5, R3, R26, 0xfe, !PT ;  /* 0x00000003051a7212 */ /* 0x000fce00078efe1a */
.L_x_7507:
[----:B------:R-:W-:Y:S05]  /*2910*/  BSYNC B0 ;  /* 0x0000000000007941 */ /* 0x000fea0003800000 */
.L_x_7506:
[----:B------:R-:W1:Y:S01]  /*2920*/  F2I.S64.TRUNC R26, R26 ;  /* 0x0000001a001a7311 */ /* 0x000e62000020d900 */
[----:B------:R-:W-:Y:S05]  /*2930*/  BRA `(.L_x_7491) ;  /* 0x00000004000c7947 */ /* 0x000fea0003800000 */
.L_x_7504:
        /* <DEDUP_REMOVED lines=21> */
.L_x_7513:
[----:B------:R-:W-:Y:S05]  /*2a90*/  BSYNC B1 ;  /* 0x0000000000017941 */ /* 0x000fea0003800000 */
.L_x_7512:
[----:B------:R-:W-:Y:S01]  /*2aa0*/  IMAD.SHL.U32 R3, R3, 0x200000, RZ ;  /* 0x0020000003037824 */ /* 0x000fe200078e00ff */
[----:B------:R-:W-:-:S04]  /*2ab0*/  LEA R5, R0, 0x37800000, 0x17 ;  /* 0x3780000000057811 */ /* 0x000fc800078eb8ff */
[----:B------:R-:W-:-:S07]  /*2ac0*/  LOP3.LUT R26, R5, R3, R26, 0xfe, !PT ;  /* 0x00000003051a7212 */ /* 0x000fce00078efe1a */
.L_x_7511:
[----:B------:R-:W-:Y:S05]  /*2ad0*/  BSYNC B0 ;  /* 0x0000000000007941 */ /* 0x000fea0003800000 */
.L_x_7510:
[----:B------:R-:W2:Y:S01]  /*2ae0*/  F2I.S64.TRUNC R26, R26 ;  /* 0x0000001a001a7311 */ /* 0x000ea2000020d900 */
[----:B------:R-:W-:Y:S05]  /*2af0*/  BRA `(.L_x_7491) ;  /* 0x00000000009c7947 */ /* 0x000fea0003800000 */
.L_x_7503:
        /* <DEDUP_REMOVED lines=14> */
.L_x_7517:
[----:B------:R-:W-:Y:S05]  /*2be0*/  BSYNC B0 ;  /* 0x0000000000007941 */ /* 0x000fea0003800000 */
.L_x_7516:
[----:B------:R-:W0:Y:S01]  /*2bf0*/  F2I.S64.TRUNC R26, R26 ;  /* 0x0000001a001a7311 */ /* 0x000e22000020d900 */
[----:B------:R-:W-:Y:S05]  /*2c00*/  BRA `(.L_x_7491) ;  /* 0x0000000000587947 */ /* 0x000fea0003800000 */
.L_x_7490:
        /* <DEDUP_REMOVED lines=16> */
.L_x_7518:
[----:B------:R-:W-:Y:S01]  /*2d10*/  CS2R R26, SRZ ;  /* 0x00000000001a7805 */ /* 0x000fe2000001ff00 */
[----:B------:R-:W-:Y:S06]  /*2d20*/  BRA `(.L_x_7491) ;  /* 0x0000000000107947 */ /* 0x000fec0003800000 */
.L_x_7515:
[----:B------:R0:W5:Y:S01]  /*2d30*/  LDG.E.64 R26, desc[UR36][R4.64] ;  /* 0x00000024041a7981 */ /* 0x000162000c1e1b00 */
[----:B------:R-:W-:Y:S05]  /*2d40*/  BRA `(.L_x_7491) ;  /* 0x0000000000087947 */ /* 0x000fea0003800000 */
.L_x_7514:
[----:B------:R0:W5:Y:S01]  /*2d50*/  LDG.E R26, desc[UR36][R4.64] ;  /* 0x00000024041a7981 */ /* 0x000162000c1e1900 */
[----:B------:R-:W-:-:S07]  /*2d60*/  IMAD.MOV.U32 R27, RZ, RZ, RZ ;  /* 0x000000ffff1b7224 */ /* 0x000fce00078e00ff */
.L_x_7491:
[----:B------:R-:W-:-:S07]  /*2d70*/  VIADD R19, R19, 0x80 ;  /* 0x0000008013137836 */ /* 0x000fce0000000000 */
.L_x_7485:
[----:B------:R-:W-:Y:S05]  /*2d80*/  BSYNC B6 ;  /* 0x0000000000067941 */ /* 0x000fea0003800000 */
.L_x_7484:
[----:B------:R-:W-:Y:S01]  /*2d90*/  ISETP.GE.AND P0, PT, R19, R16, PT ;  /* 0x000000101300720c */ /* 0x000fe20003f06270 */
[----:B------:R-:W-:-:S12]  /*2da0*/  BSSY B6, `(.L_x_7519) ;  /* 0x00000ea000067945 */ /* 0x000fd80003800000 */
[----:B------:R-:W-:Y:S05]  /*2db0*/  @P0 BRA `(.L_x_7520) ;  /* 0x0000000c00a00947 */ /* 0x000fea0003800000 */
[----:B01----:R-:W0:Y:S01]  /*2dc0*/  LDC.64 R4, c[0x0][0x230] ;  /* 0x00008c00ff047b82 */ /* 0x003e220000000a00 */
[----:B--2---:R-:W-:Y:S01]  /*2dd0*/  PRMT R0, R17, 0x9910, RZ ;  /* 0x0000991011007816 */ /* 0x004fe200000000ff */
        /* <DEDUP_REMOVED lines=18> */
.L_x_7524:
[----:B------:R0:W5:Y:S01]  /*2f00*/  LDG.E.U8 R22, desc[UR36][R4.64] ;  /* 0x0000002404167981 */ /* 0x000162000c1e1100 */
[----:B------:R-:W-:Y:S01]  /*2f10*/  IMAD.MOV.U32 R23, RZ, RZ, RZ ;  /* 0x000000ffff177224 */ /* 0x000fe200078e00ff */
[----:B------:R-:W-:Y:S06]  /*2f20*/  BRA `(.L_x_7520) ;  /* 0x0000000c00447947 */ /* 0x000fec0003800000 */
.L_x_7523:
        /* <DEDUP_REMOVED lines=8> */
.L_x_7527:
[----:B------:R-:W2:Y:S02]  /*2fb0*/  LDG.E R22, desc[UR36][R4.64] ;  /* 0x0000002404167981 */ /* 0x000ea4000c1e1900 */
[----:B--2---:R-:W-:Y:S01]  /*2fc0*/  SHF.R.S32.HI R23, RZ, 0x1f, R22 ;  /* 0x0000001fff177819 */ /* 0x004fe20000011416 */
[----:B------:R-:W-:Y:S06]  /*2fd0*/  BRA `(.L_x_7520) ;  /* 0x0000000c00187947 */ /* 0x000fec0003800000 */
.L_x_7526:
[----:B------:R-:W2:Y:S02]  /*2fe0*/  LDG.E.S16 R22, desc[UR36][R4.64] ;  /* 0x0000002404167981 */ /* 0x000ea4000c1e1700 */
[----:B--2---:R-:W-:Y:S01]  /*2ff0*/  SHF.R.S32.HI R23, RZ, 0x1f, R22 ;  /* 0x0000001fff177819 */ /* 0x004fe20000011416 */
[----:B------:R-:W-:Y:S06]  /*3000*/  BRA `(.L_x_7520) ;  /* 0x0000000c000c7947 */ /* 0x000fec0003800000 */
.L_x_7522:
        /* <DEDUP_REMOVED lines=9> */
.L_x_7529:
[----:B------:R-:W2:Y:S02]  /*30a0*/  LDG.E.U16 R4, desc[UR36][R4.64] ;  /* 0x0000002404047981 */ /* 0x000ea4000c1e1500 */
[----:B--2---:R-:W-:-:S06]  /*30b0*/  HADD2.F32 R22, -RZ, R4.H0_H0 ;  /* 0x20000004ff167230 */ /* 0x004fcc0000004100 */
[----:B------:R-:W0:Y:S01]  /*30c0*/  F2I.S64.TRUNC R22, R22 ;  /* 0x0000001600167311 */ /* 0x000e22000020d900 */
[----:B------:R-:W-:Y:S05]  /*30d0*/  BRA `(.L_x_7520) ;  /* 0x0000000800d87947 */ /* 0x000fea0003800000 */
.L_x_7528:
        /* <DEDUP_REMOVED lines=9> */
.L_x_7531:
[----:B------:R-:W2:Y:S02]  /*3170*/  LDG.E.U16 R4, desc[UR36][R4.64] ;  /* 0x0000002404047981 */ /* 0x000ea4000c1e1500 */
[----:B--2---:R-:W-:-:S06]  /*3180*/  HADD2.F32 R22, -RZ, R4.H0_H0 ;  /* 0x20000004ff167230 */ /* 0x004fcc0000004100 */
[----:B------:R-:W0:Y:S01]  /*3190*/  F2I.S64.TRUNC R22, R22 ;  /* 0x0000001600167311 */ /* 0x000e22000020d900 */
[----:B------:R-:W-:Y:S05]  /*31a0*/  BRA `(.L_x_7520) ;  /* 0x0000000800a47947 */ /* 0x000fea0003800000 */
.L_x_7530:
[----:B------:R-:W2:Y:S02]  /*31b0*/  LDG.E.64 R4, desc[UR36][R4.64] ;  /* 0x0000002404047981 */ /* 0x000ea4000c1e1b00 */
[----:B--2---:R0:W1:Y:S01]  /*31c0*/  F2I.S64.F64.TRUNC R22, R4 ;  /* 0x0000000400167311 */ /* 0x004062000030d900 */
[----:B------:R-:W-:Y:S05]  /*31d0*/  BRA `(.L_x_7520) ;  /* 0x0000000800987947 */ /* 0x000fea0003800000 */
.L_x_7521:
        /* <DEDUP_REMOVED lines=13> */
.L_x_7534:
[----:B------:R-:W2:Y:S02]  /*32b0*/  LDG.E.64 R4, desc[UR36][R4.64] ;  /* 0x0000002404047981 */ /* 0x000ea4000c1e1b00 */
[----:B--2---:R0:W1:Y:S01]  /*32c0*/  F2I.S64.F64.TRUNC R22, R4 ;  /* 0x0000000400167311 */ /* 0x004062000030d900 */
[----:B------:R-:W-:Y:S05]  /*32d0*/  BRA `(.L_x_7520) ;  /* 0x0000000800587947 */ /* 0x000fea0003800000 */
.L_x_7533:
        /* <DEDUP_REMOVED lines=27> */
.L_x_7536:
        /* <DEDUP_REMOVED lines=14> */
.L_x_7535:
[----:B------:R-:W2:Y:S02]  /*3570*/  LDG.E.U16 R22, desc[UR36][R4.64] ;  /* 0x0000002404167981 */ /* 0x000ea4000c1e1500 */
[----:B--2---:R-:W-:-:S06]  /*3580*/  IMAD.U32 R22, R22, 0x10000, RZ ;  /* 0x0001000016167824 */ /* 0x004fcc00078e00ff */
[----:B------:R-:W0:Y:S01]  /*3590*/  F2I.S64.TRUNC R22, R22 ;  /* 0x0000001600167311 */ /* 0x000e22000020d900 */
[----:B------:R-:W-:Y:S05]  /*35a0*/  BRA `(.L_x_7520) ;  /* 0x0000000400a47947 */ /* 0x000fea0003800000 */
.L_x_7532:
        /* <DEDUP_REMOVED lines=11> */
.L_x_7539:
        /* <DEDUP_REMOVED lines=21> */
.L_x_7543:
[----:B------:R-:W-:Y:S05]  /*37b0*/  BSYNC B1 ;  /* 0x0000000000017941 */ /* 0x000fea0003800000 */
.L_x_7542:
[----:B------:R-:W-:Y:S01]  /*37c0*/  IMAD.SHL.U32 R3, R3, 0x100000, RZ ;  /* 0x0010000003037824 */ /* 0x000fe200078e00ff */
[----:B------:R-:W-:-:S04]  /*37d0*/  LEA R5, R0, 0x3b800000, 0x17 ;  /* 0x3b80000000057811 */ /* 0x000fc800078eb8ff */
[----:B------:R-:W-:-:S07]  /*37e0*/  LOP3.LUT R22, R5, R3, R22, 0xfe, !PT ;  /* 0x0000000305167212 */ /* 0x000fce00078efe16 */
.L_x_7541:
[----:B------:R-:W-:Y:S05]  /*37f0*/  BSYNC B0 ;  /* 0x0000000000007941 */ /* 0x000fea0003800000 */
.L_x_7540:
[----:B------:R-:W0:Y:S01]  /*3800*/  F2I.S64.TRUNC R22, R22 ;  /* 0x0000001600167311 */ /* 0x000e22000020d900 */
[----:B------:R-:W-:Y:S05]  /*3810*/  BRA `(.L_x_7520) ;  /* 0x0000000400087947 */ /* 0x000fea0003800000 */
.L_x_7538:
        /* <DEDUP_REMOVED lines=21> */
.L_x_7547:
[----:B------:R-:W-:Y:S05]  /*3970*/  BSYNC B1 ;  /* 0x0000000000017941 */ /* 0x000fea0003800000 */
.L_x_7546:
[----:B------:R-:W-:Y:S01]  /*3980*/  IMAD.SHL.U32 R3, R3, 0x200000, RZ ;  /* 0x0020000003037824 */ /* 0x000fe200078e00ff */
[----:B------:R-:W-:-:S04]  /*3990*/  LEA R5, R0, 0x37800000, 0x17 ;  /* 0x3780000000057811 */ /* 0x000fc800078eb8ff */
[----:B------:R-:W-:-:S07]  /*39a0*/  LOP3.LUT R22, R5, R3, R22, 0xfe, !PT ;  /* 0x0000000305167212 */ /* 0x000fce00078efe16 */
.L_x_7545:
[----:B------:R-:W-:Y:S05]  /*39b0*/  BSYNC B0 ;  /* 0x0000000000007941 */ /* 0x000fea0003800000 */
.L_x_7544:
[----:B------:R-:W0:Y:S01]  /*39c0*/  F2I.S64.TRUNC R22, R22 ;  /* 0x0000001600167311 */ /* 0x000e22000020d900 */
[----:B------:R-:W-:Y:S05]  /*39d0*/  BRA `(.L_x_7520) ;  /* 0x0000000000987947 */ /* 0x000fea0003800000 */
.L_x_7537:
        /* <DEDUP_REMOVED lines=14> */
.L_x_7551:
[----:B------:R-:W-:Y:S05]  /*3ac0*/  BSYNC B0 ;  /* 0x0000000000007941 */ /* 0x000fea0003800000 */
.L_x_7550:
[----:B------:R-:W0:Y:S01]  /*3ad0*/  F2I.S64.TRUNC R22, R22 ;  /* 0x0000001600167311 */ /* 0x000e22000020d900 */
[----:B------:R-:W-:Y:S05]  /*3ae0*/  BRA `(.L_x_7520) ;  /* 0x0000000000547947 */ /* 0x000fea0003800000 */
.L_x_7525:
        /* <DEDUP_REMOVED lines=16> */
.L_x_7552:
[----:B------:R-:W-:Y:S05]  /*3bf0*/  BRA `(.L_x_7520) ;  /* 0x0000000000107947 */ /* 0x000fea0003800000 */
.L_x_7549:
[----:B------:R0:W5:Y:S01]  /*3c00*/  LDG.E.64 R22, desc[UR36][R4.64] ;  /* 0x0000002404167981 */ /* 0x000162000c1e1b00 */
[----:B------:R-:W-:Y:S05]  /*3c10*/  BRA `(.L_x_7520) ;  /* 0x0000000000087947 */ /* 0x000fea0003800000 */
.L_x_7548:
[----:B------:R0:W5:Y:S01]  /*3c20*/  LDG.E R22, desc[UR36][R4.64] ;  /* 0x0000002404167981 */ /* 0x000162000c1e1900 */
[----:B------:R-:W-:-:S07]  /*3c30*/  IMAD.MOV.U32 R23, RZ, RZ, RZ ;  /* 0x000000ffff177224 */ /* 0x000fce00078e00ff */
.L_x_7520:
[----:B------:R-:W-:Y:S05]  /*3c40*/  BSYNC B6 ;  /* 0x0000000000067941 */ /* 0x000fea0003800000 */
.L_x_7519:
[----:B------:R-:W3:Y:S01]  /*3c50*/  S2R R19, SR_TID.X ;  /* 0x0000000000137919 */ /* 0x000ee20000002100 */
[----:B------:R-:W-:Y:S01]  /*3c60*/  ULDC.64 UR4, c[0x0][0x218] ;  /* 0x0000860000047ab9 */ /* 0x000fe20000000a00 */
[----:B------:R-:W3:Y:S01]  /*3c70*/  LDC.U8 R17, c[0x0][0x244] ;  /* 0x00009100ff117b82 */ /* 0x000ee20000000000 */
[----:B01---5:R-:W-:Y:S01]  /*3c80*/  ISETP.LT.U32.AND P0, PT, R24, UR4, PT ;  /* 0x0000000418007c0c */ /* 0x023fe2000bf01070 */
[----:B------:R-:W-:Y:S01]  /*3c90*/  BSSY B6, `(.L_x_7553) ;  /* 0x00000fc000067945 */ /* 0x000fe20003800000 */
[----:B--2---:R-:W-:Y:S02]  /*3ca0*/  ISETP.LT.U32.AND P1, PT, R26, UR4, PT ;  /* 0x000000041a007c0c */ /* 0x004fe4000bf21070 */
[----:B------:R-:W-:Y:S02]  /*3cb0*/  ISETP.LT.AND.EX P0, PT, R25, UR5, PT, P0 ;  /* 0x0000000519007c0c */ /* 0x000fe4000bf01300 */
[----:B------:R-:W-:Y:S02]  /*3cc0*/  ISETP.LT.U32.AND P2, PT, R22, UR4, PT ;  /* 0x0000000416007c0c */ /* 0x000fe4000bf41070 */
[----:B------:R-:W-:-:S02]  /*3cd0*/  SEL R24, R24, UR4, P0 ;  /* 0x0000000418187c07 */ /* 0x000fc40008000000 */
[----:B------:R-:W-:Y:S02]  /*3ce0*/  SEL R25, R25, UR5, P0 ;  /* 0x0000000519197c07 */ /* 0x000fe40008000000 */
[----:B---34-:R-:W-:Y:S02]  /*3cf0*/  ISETP.LT.U32.AND P0, PT, R28, UR4, PT ;  /* 0x000000041c007c0c */ /* 0x018fe4000bf01070 */
[----:B------:R-:W-:Y:S02]  /*3d00*/  ISETP.LT.AND.EX P1, PT, R27, UR5, PT, P1 ;  /* 0x000000051b007c0c */ /* 0x000fe4000bf21310 */
[----:B------:R-:W-:Y:S02]  /*3d10*/  ISETP.LT.AND.EX P2, PT, R23, UR5, PT, P2 ;  /* 0x0000000517007c0c */ /* 0x000fe4000bf41320 */
[----:B------:R-:W-:Y:S02]  /*3d20*/  ISETP.LT.AND.EX P0, PT, R29, UR5, PT, P0 ;  /* 0x000000051d007c0c */ /* 0x000fe4000bf01300 */
[----:B------:R-:W-:-:S02]  /*3d30*/  SEL R18, R26, UR4, P1 ;  /* 0x000000041a127c07 */ /* 0x000fc40008800000 */
[----:B------:R-:W-:Y:S02]  /*3d40*/  SEL R27, R27, UR5, P1 ;  /* 0x000000051b1b7c07 */ /* 0x000fe40008800000 */
[----:B------:R-:W-:Y:S01]  /*3d50*/  SEL R22, R22, UR4, P2 ;  /* 0x0000000416167c07 */ /* 0x000fe20009000000 */
[----:B------:R-:W-:Y:S01]  /*3d60*/  IMAD.MOV.U32 R26, RZ, RZ, R18 ;  /* 0x000000ffff1a7224 */ /* 0x000fe200078e0012 */
[----:B------:R-:W-:Y:S02]  /*3d70*/  SEL R23, R23, UR5, P2 ;  /* 0x0000000517177c07 */ /* 0x000fe40009000000 */
[----:B------:R-:W-:Y:S02]  /*3d80*/  SEL R3, R28, UR4, P0 ;  /* 0x000000041c037c07 */ /* 0x000fe40008000000 */
[----:B------:R-:W-:Y:S02]  /*3d90*/  ISETP.GE.AND P3, PT, R19, R16, PT ;  /* 0x000000101300720c */ /* 0x000fe40003f66270 */
[----:B------:R-:W-:-:S11]  /*3da0*/  SEL R5, R29, UR5, P0 ;  /* 0x000000051d057c07 */ /* 0x000fd60008000000 */
[----:B------:R-:W-:Y:S05]  /*3db0*/  @P3 BRA `(.L_x_7554) ;  /* 0x0000000c00a43947 */ /* 0x000fea0003800000 */
[----:B------:R-:W0:Y:S01]  /*3dc0*/  LDC.64 R8, c[0x0][0x228] ;  /* 0x00008a00ff087b82 */ /* 0x000e220000000a00 */
[----:B------:R-:W-:Y:S01]  /*3dd0*/  IMAD R0, R2, 0x200, R19 ;  /* 0x0000020002007824 */ /* 0x000fe200078e0213 */
[----:B------:R-:W-:Y:S01]  /*3de0*/  PRMT R4, R17, 0x9910, RZ ;  /* 0x0000991011047816 */ /* 0x000fe200000000ff */
[----:B------:R-:W-:Y:S01]  /*3df0*/  ULDC UR4, c[0x0][0x248] ;  /* 0x0000920000047ab9 */ /* 0x000fe20000000800 */
[----:B------:R-:W-:Y:S02]  /*3e00*/  VIADD R19, R19, 0x80 ;  /* 0x0000008013137836 */ /* 0x000fe40000000000 */
[----:B------:R-:W-:Y:S02]  /*3e10*/  IMAD R7, R0, UR4, RZ ;  /* 0x0000000400077c24 */ /* 0x000fe4000f8e02ff */
[----:B------:R-:W-:Y:S02]  /*3e20*/  IMAD.MOV.U32 R0, RZ, RZ, R4 ;  /* 0x000000ffff007224 */ /* 0x000fe400078e0004 */
[----:B------:R-:W-:-:S03]  /*3e30*/  IMAD.MOV.U32 R4, RZ, RZ, R3 ;  /* 0x000000ffff047224 */ /* 0x000fc600078e0003 */
        /* <DEDUP_REMOVED lines=14> */
.L_x_7558:
[----:B------:R0:W-:Y:S01]  /*3f20*/  STG.E.U8 desc[UR36][R8.64], R3 ;  /* 0x0000000308007986 */ /* 0x0001e2000c101124 */
[----:B------:R-:W-:Y:S05]  /*3f30*/  BRA `(.L_x_7554) ;  /* 0x0000000c00447947 */ /* 0x000fea0003800000 */
.L_x_7557:
        /* <DEDUP_REMOVED lines=8> */
.L_x_7561:
[----:B------:R0:W-:Y:S01]  /*3fc0*/  STG.E desc[UR36][R8.64], R3 ;  /* 0x0000000308007986 */ /* 0x0001e2000c101924 */
[----:B------:R-:W-:Y:S05]  /*3fd0*/  BRA `(.L_x_7554) ;  /* 0x0000000c001c7947 */ /* 0x000fea0003800000 */
.L_x_7560:
[----:B------:R0:W-:Y:S01]  /*3fe0*/  STG.E.U16 desc[UR36][R8.64], R3 ;  /* 0x0000000308007986 */ /* 0x0001e2000c101524 */
[----:B------:R-:W-:Y:S05]  /*3ff0*/  BRA `(.L_x_7554) ;  /* 0x0000000c00147947 */ /* 0x000fea0003800000 */
.L_x_7556:
        /* <DEDUP_REMOVED lines=9> */
.L_x_7563:
[----:B------:R-:W0:Y:S02]  /*4090*/  I2F.S64 R0, R4 ;  /* 0x0000000400007312 */ /* 0x000e240000301400 */
[----:B0-----:R-:W-:-:S05]  /*40a0*/  F2FP.F16.F32.PACK_AB R0, RZ, R0 ;  /* 0x00000000ff00723e */ /* 0x001fca00000000ff */
[----:B------:R0:W-:Y:S01]  /*40b0*/  STG.E.U16 desc[UR36][R8.64], R0 ;  /* 0x0000000008007986 */ /* 0x0001e2000c101524 */
[----:B------:R-:W-:Y:S05]  /*40c0*/  BRA `(.L_x_7554) ;  /* 0x0000000800e07947 */ /* 0x000fea0003800000 */
.L_x_7562:
        /* <DEDUP_REMOVED lines=10> */
.L_x_7565:
[----:B------:R-:W0:Y:S02]  /*4170*/  I2F.S64 R4, R4 ;  /* 0x0000000400047312 */ /* 0x000e240000301400 */
[----:B0-----:R-:W-:-:S04]  /*4180*/  F2FP.F16.F32.PACK_AB R3, RZ, R4 ;  /* 0x00000004ff03723e */ /* 0x001fc800000000ff */
[----:B------:R-:W-:-:S05]  /*4190*/  PRMT R3, R3, 0x5410, RZ ;  /* 0x0000541003037816 */ /* 0x000fca00000000ff */
[----:B------:R0:W-:Y:S01]  /*41a0*/  STG.E desc[UR36][R8.64], R3 ;  /* 0x0000000308007986 */ /* 0x0001e2000c101924 */
[----:B------:R-:W-:Y:S05]  /*41b0*/  BRA `(.L_x_7554) ;  /* 0x0000000800a47947 */ /* 0x000fea0003800000 */
.L_x_7564:
[----:B------:R-:W0:Y:S02]  /*41c0*/  I2F.F64.S64 R4, R4 ;  /* 0x0000000400047312 */ /* 0x000e240000301c00 */
[----:B0-----:R0:W-:Y:S01]  /*41d0*/  STG.E.64 desc[UR36][R8.64], R4 ;  /* 0x0000000408007986 */ /* 0x0011e2000c101b24 */
[----:B------:R-:W-:Y:S05]  /*41e0*/  BRA `(.L_x_7554) ;  /* 0x0000000800987947 */ /* 0x000fea0003800000 */
.L_x_7555:
        /* <DEDUP_REMOVED lines=13> */
.L_x_7568:
[----:B------:R-:W0:Y:S01]  /*42c0*/  I2F.F64.S64 R4, R4 ;  /* 0x0000000400047312 */ /* 0x000e220000301c00 */
[----:B------:R-:W-:-:S05]  /*42d0*/  CS2R R6, SRZ ;  /* 0x0000000000067805 */ /* 0x000fca000001ff00 */
[----:B0-----:R0:W-:Y:S01]  /*42e0*/  STG.E.128 desc[UR36][R8.64], R4 ;  /* 0x0000000408007986 */ /* 0x0011e2000c101d24 */
[----:B------:R-:W-:Y:S05]  /*42f0*/  BRA `(.L_x_7554) ;  /* 0x0000000800547947 */ /* 0x000fea0003800000 */
.L_x_7567:
        /* <DEDUP_REMOVED lines=21> */
.L_x_7572:
[----:B------:R-:W-:Y:S05]  /*4450*/  BSYNC B0 ;  /* 0x0000000000007941 */ /* 0x000fea0003800000 */
.L_x_7571:
[----:B------:R-:W-:-:S05]  /*4460*/  LOP3.LUT R7, R0, R7, RZ, 0xfc, !PT ;  /* 0x0000000700077212 */ /* 0x000fca00078efcff */
[----:B------:R0:W-:Y:S01]  /*4470*/  STG.E.U8 desc[UR36][R8.64], R7 ;  /* 0x0000000708007986 */ /* 0x0001e2000c101124 */
[----:B------:R-:W-:Y:S05]  /*4480*/  BRA `(.L_x_7554) ;  /* 0x0000000400f07947 */ /* 0x000fea0003800000 */
.L_x_7570:
        /* <DEDUP_REMOVED lines=13> */
.L_x_7574:
[----:B------:R-:W-:Y:S01]  /*4560*/  IMAD.MOV.U32 R0, RZ, RZ, 0x7f ;  /* 0x0000007fff007424 */ /* 0x000fe200078e00ff */
[----:B------:R-:W-:-:S04]  /*4570*/  ISETP.GT.U32.AND P0, PT, R3, 0x7f800000, PT ;  /* 0x7f8000000300780c */ /* 0x000fc80003f04070 */
[----:B------:R-:W-:-:S09]  /*4580*/  SEL R0, R0, 0x7c, P0 ;  /* 0x0000007c00007807 */ /* 0x000fd20000000000 */
.L_x_7575:
[----:B------:R-:W-:Y:S05]  /*4590*/  BSYNC B0 ;  /* 0x0000000000007941 */ /* 0x000fea0003800000 */
.L_x_7573:
[----:B------:R-:W-:-:S04]  /*45a0*/  LOP3.LUT R3, R5, 0x80000000, RZ, 0xc0, !PT ;  /* 0x8000000005037812 */ /* 0x000fc800078ec0ff */
[----:B------:R-:W-:-:S04]  /*45b0*/  SHF.R.U32.HI R3, RZ, 0x18, R3 ;  /* 0x00000018ff037819 */ /* 0x000fc80000011603 */
[----:B------:R-:W-:-:S05]  /*45c0*/  LOP3.LUT R3, R0, R3, RZ, 0xfc, !PT ;  /* 0x0000000300037212 */ /* 0x000fca00078efcff */
[----:B------:R0:W-:Y:S01]  /*45d0*/  STG.E.U8 desc[UR36][R8.64], R3 ;  /* 0x0000000308007986 */ /* 0x0001e2000c101124 */
[----:B------:R-:W-:Y:S05]  /*45e0*/  BRA `(.L_x_7554) ;  /* 0x0000000400987947 */ /* 0x000fea0003800000 */
.L_x_7569:
[----:B------:R-:W0:Y:S02]  /*45f0*/  I2F.S64 R0, R4 ;  /* 0x0000000400007312 */ /* 0x000e240000301400 */
[----:B0-----:R-:W-:-:S05]  /*4600*/  F2FP.BF16.F32.PACK_AB R0, RZ, R0 ;  /* 0x00000000ff00723e */ /* 0x001fca00000010ff */
[----:B------:R0:W-:Y:S01]  /*4610*/  STG.E.U16 desc[UR36][R8.64], R0 ;  /* 0x0000000008007986 */ /* 0x0001e2000c101524 */
[----:B------:R-:W-:Y:S05]  /*4620*/  BRA `(.L_x_7554) ;  /* 0x0000000400887947 */ /* 0x000fea0003800000 */
.L_x_7566:
        /* <DEDUP_REMOVED lines=10> */
.L_x_7578:
        /* <DEDUP_REMOVED lines=17> */
.L_x_7581:
[----:B------:R-:W-:-:S04]  /*47e0*/  LOP3.LUT R0, R5, 0x80000000, RZ, 0xc0, !PT ;  /* 0x8000000005007812 */ /* 0x000fc800078ec0ff */
[----:B------:R-:W-:-:S04]  /*47f0*/  SHF.R.U32.HI R0, RZ, 0x18, R0 ;  /* 0x00000018ff007819 */ /* 0x000fc80000011600 */
[----:B------:R-:W-:-:S07]  /*4800*/  LOP3.LUT R0, R3, R0, RZ, 0xfc, !PT ;  /* 0x0000000003007212 */ /* 0x000fce00078efcff */
.L_x_7580:
[----:B------:R-:W-:Y:S05]  /*4810*/  BSYNC B0 ;  /* 0x0000000000007941 */ /* 0x000fea0003800000 */
.L_x_7579:
[----:B------:R3:W-:Y:S01]  /*4820*/  STG.E.U8 desc[UR36][R8.64], R0 ;  /* 0x0000000008007986 */ /* 0x0007e2000c101124 */
[----:B------:R-:W-:Y:S05]  /*4830*/  BRA `(.L_x_7554) ;  /* 0x0000000400047947 */ /* 0x000fea0003800000 */
.L_x_7577:
        /* <DEDUP_REMOVED lines=17> */
.L_x_7584:
[----:B------:R-:W-:-:S04]  /*4950*/  LOP3.LUT R0, R5, 0x80000000, RZ, 0xc0, !PT ;  /* 0x8000000005007812 */ /* 0x000fc800078ec0ff */
[----:B------:R-:W-:-:S04]  /*4960*/  SHF.R.U32.HI R0, RZ, 0x18, R0 ;  /* 0x00000018ff007819 */ /* 0x000fc80000011600 */
[----:B------:R-:W-:-:S07]  /*4970*/  LOP3.LUT R0, R3, R0, RZ, 0xfc, !PT ;  /* 0x0000000003007212 */ /* 0x000fce00078efcff */
.L_x_7583:
[----:B------:R-:W-:Y:S05]  /*4980*/  BSYNC B0 ;  /* 0x0000000000007941 */ /* 0x000fea0003800000 */
.L_x_7582:
[----:B------:R0:W-:Y:S01]  /*4990*/  STG.E.U8 desc[UR36][R8.64], R0 ;  /* 0x0000000008007986 */ /* 0x0001e2000c101124 */
[----:B------:R-:W-:Y:S05]  /*49a0*/  BRA `(.L_x_7554) ;  /* 0x0000000000a87947 */ /* 0x000fea0003800000 */
.L_x_7576:
        /* <DEDUP_REMOVED lines=22> */
.L_x_7559:
        /* <DEDUP_REMOVED lines=16> */
.L_x_7587:
[----:B------:R-:W-:Y:S05]  /*4c10*/  BRA `(.L_x_7554) ;  /* 0x00000000000c7947 */ /* 0x000fea0003800000 */
.L_x_7586:
[----:B------:R2:W-:Y:S01]  /*4c20*/  STG.E.64 desc[UR36][R8.64], R4 ;  /* 0x0000000408007986 */ /* 0x0005e2000c101b24 */
[----:B------:R-:W-:Y:S05]  /*4c30*/  BRA `(.L_x_7554) ;  /* 0x0000000000047947 */ /* 0x000fea0003800000 */
.L_x_7585:
[----:B------:R0:W-:Y:S02]  /*4c40*/  STG.E desc[UR36][R8.64], R3 ;  /* 0x0000000308007986 */ /* 0x0001e4000c101924 */
.L_x_7554:
[----:B------:R-:W-:Y:S05]  /*4c50*/  BSYNC B6 ;  /* 0x0000000000067941 */ /* 0x000fea0003800000 */
.L_x_7553:
        /* <DEDUP_REMOVED lines=23> */
.L_x_7593:
[----:B------:R0:W-:Y:S01]  /*4dd0*/  STG.E.U8 desc[UR36][R8.64], R24 ;  /* 0x0000001808007986 */ /* 0x0001e2000c101124 */
[----:B------:R-:W-:Y:S05]  /*4de0*/  BRA `(.L_x_7595) ;  /* 0x0000000c004c7947 */ /* 0x000fea0003800000 */
.L_x_7592:
        /* <DEDUP_REMOVED lines=8> */
.L_x_7597:
[----:B------:R0:W-:Y:S01]  /*4e70*/  STG.E desc[UR36][R8.64], R24 ;  /* 0x0000001808007986 */ /* 0x0001e2000c101924 */
[----:B------:R-:W-:Y:S05]  /*4e80*/  BRA `(.L_x_7595) ;  /* 0x0000000c00247947 */ /* 0x000fea0003800000 */
.L_x_7596:
[----:B------:R0:W-:Y:S01]  /*4e90*/  STG.E.U16 desc[UR36][R8.64], R24 ;  /* 0x0000001808007986 */ /* 0x0001e2000c101524 */
[----:B------:R-:W-:Y:S05]  /*4ea0*/  BRA `(.L_x_7595) ;  /* 0x0000000c001c7947 */ /* 0x000fea0003800000 */
.L_x_7591:
        /* <DEDUP_REMOVED lines=9> */
.L_x_7599:
[----:B------:R-:W0:Y:S02]  /*4f40*/  I2F.S64 R0, R24 ;  /* 0x0000001800007312 */ /* 0x000e240000301400 */
[----:B0-----:R-:W-:-:S05]  /*4f50*/  F2FP.F16.F32.PACK_AB R0, RZ, R0 ;  /* 0x00000000ff00723e */ /* 0x001fca00000000ff */
[----:B------:R0:W-:Y:S01]  /*4f60*/  STG.E.U16 desc[UR36][R8.64], R0 ;  /* 0x0000000008007986 */ /* 0x0001e2000c101524 */
[----:B------:R-:W-:Y:S05]  /*4f70*/  BRA `(.L_x_7595) ;  /* 0x0000000800e87947 */ /* 0x000fea0003800000 */
.L_x_7598:
        /* <DEDUP_REMOVED lines=10> */
.L_x_7601:
[----:B------:R-:W0:Y:S02]  /*5020*/  I2F.S64 R24, R24 ;  /* 0x0000001800187312 */ /* 0x000e240000301400 */
[----:B0-----:R-:W-:-:S04]  /*5030*/  F2FP.F16.F32.PACK_AB R3, RZ, R24 ;  /* 0x00000018ff03723e */ /* 0x001fc800000000ff */
[----:B------:R-:W-:-:S05]  /*5040*/  PRMT R3, R3, 0x5410, RZ ;  /* 0x0000541003037816 */ /* 0x000fca00000000ff */
[----:B------:R0:W-:Y:S01]  /*5050*/  STG.E desc[UR36][R8.64], R3 ;  /* 0x0000000308007986 */ /* 0x0001e2000c101924 */
[----:B------:R-:W-:Y:S05]  /*5060*/  BRA `(.L_x_7595) ;  /* 0x0000000800ac7947 */ /* 0x000fea0003800000 */
.L_x_7600:
[----:B------:R-:W0:Y:S02]  /*5070*/  I2F.F64.S64 R24, R24 ;  /* 0x0000001800187312 */ /* 0x000e240000301c00 */
[----:B0-----:R0:W-:Y:S01]  /*5080*/  STG.E.64 desc[UR36][R8.64], R24 ;  /* 0x0000001808007986 */ /* 0x0011e2000c101b24 */
[----:B------:R-:W-:Y:S05]  /*5090*/  BRA `(.L_x_7595) ;  /* 0x0000000800a07947 */ /* 0x000fea0003800000 */
.L_x_7590:
        /* <DEDUP_REMOVED lines=13> */
.L_x_7604:
[----:B------:R-:W0:Y:S01]  /*5170*/  I2F.F64.S64 R4, R24 ;  /* 0x0000001800047312 */ /* 0x000e220000301c00 */
[----:B------:R-:W-:-:S05]  /*5180*/  CS2R R6, SRZ ;  /* 0x0000000000067805 */ /* 0x000fca000001ff00 */
[----:B0-----:R0:W-:Y:S01]  /*5190*/  STG.E.128 desc[UR36][R8.64], R4 ;  /* 0x0000000408007986 */ /* 0x0011e2000c101d24 */
[----:B------:R-:W-:Y:S05]  /*51a0*/  BRA `(.L_x_7595) ;  /* 0x00000008005c7947 */ /* 0x000fea0003800000 */
.L_x_7603:
        /* <DEDUP_REMOVED lines=21> */
.L_x_7608:
[----:B------:R-:W-:Y:S05]  /*5300*/  BSYNC B0 ;  /* 0x0000000000007941 */ /* 0x000fea0003800000 */
.L_x_7607:
[----:B------:R-:W-:-:S05]  /*5310*/  LOP3.LUT R5, R0, R5, RZ, 0xfc, !PT ;  /* 0x0000000500057212 */ /* 0x000fca00078efcff */
[----:B------:R0:W-:Y:S01]  /*5320*/  STG.E.U8 desc[UR36][R8.64], R5 ;  /* 0x0000000508007986 */ /* 0x0001e2000c101124 */
[----:B------:R-:W-:Y:S05]  /*5330*/  BRA `(.L_x_7595) ;  /* 0x0000000400f87947 */ /* 0x000fea0003800000 */
.L_x_7606:
        /* <DEDUP_REMOVED lines=13> */
.L_x_7610:
[----:B------:R-:W-:Y:S01]  /*5410*/  IMAD.MOV.U32 R0, RZ, RZ, 0x7f ;  /* 0x0000007fff007424 */ /* 0x000fe200078e00ff */
[----:B------:R-:W-:-:S04]  /*5420*/  ISETP.GT.U32.AND P0, PT, R3, 0x7f800000, PT ;  /* 0x7f8000000300780c */ /* 0x000fc80003f04070 */
[----:B------:R-:W-:-:S09]  /*5430*/  SEL R0, R0, 0x7c, P0 ;  /* 0x0000007c00007807 */ /* 0x000fd20000000000 */
.L_x_7611:
[----:B------:R-:W-:Y:S05]  /*5440*/  BSYNC B0 ;  /* 0x0000000000007941 */ /* 0x000fea0003800000 */
.L_x_7609:
[----:B------:R-:W-:-:S04]  /*5450*/  LOP3.LUT R3, R25, 0x80000000, RZ, 0xc0, !PT ;  /* 0x8000000019037812 */ /* 0x000fc800078ec0ff */
[----:B------:R-:W-:-:S04]  /*5460*/  SHF.R.U32.HI R3, RZ, 0x18, R3 ;  /* 0x00000018ff037819 */ /* 0x000fc80000011603 */
[----:B------:R-:W-:-:S05]  /*5470*/  LOP3.LUT R3, R0, R3, RZ, 0xfc, !PT ;  /* 0x0000000300037212 */ /* 0x000fca00078efcff */
[----:B------:R0:W-:Y:S01]  /*5480*/  STG.E.U8 desc[UR36][R8.64], R3 ;  /* 0x0000000308007986 */ /* 0x0001e2000c101124 */
[----:B------:R-:W-:Y:S05]  /*5490*/  BRA `(.L_x_7595) ;  /* 0x0000000400a07947 */ /* 0x000fea0003800000 */
.L_x_7605:
[----:B------:R-:W0:Y:S02]  /*54a0*/  I2F.S64 R0, R24 ;  /* 0x0000001800007312 */ /* 0x000e240000301400 */
[----:B0-----:R-:W-:-:S05]  /*54b0*/  F2FP.BF16.F32.PACK_AB R0, RZ, R0 ;  /* 0x00000000ff00723e */ /* 0x001fca00000010ff */
[----:B------:R0:W-:Y:S01]  /*54c0*/  STG.E.U16 desc[UR36][R8.64], R0 ;  /* 0x0000000008007986 */ /* 0x0001e2000c101524 */
[----:B------:R-:W-:Y:S05]  /*54d0*/  BRA `(.L_x_7595) ;  /* 0x0000000400907947 */ /* 0x000fea0003800000 */
.L_x_7602:
        /* <DEDUP_REMOVED lines=10> */
.L_x_7614:
        /* <DEDUP_REMOVED lines=17> */
.L_x_7617:
[----:B------:R-:W-:-:S04]  /*5690*/  LOP3.LUT R3, R25, 0x80000000, RZ, 0xc0, !PT ;  /* 0x8000000019037812 */ /* 0x000fc800078ec0ff */
[----:B------:R-:W-:-:S04]  /*56a0*/  SHF.R.U32.HI R3, RZ, 0x18, R3 ;  /* 0x00000018ff037819 */ /* 0x000fc80000011603 */
[----:B------:R-:W-:-:S04]  /*56b0*/  LOP3.LUT R0, R0, R3, RZ, 0xfc, !PT ;  /* 0x0000000300007212 */ /* 0x000fc800078efcff */
[----:B------:R-:W-:-:S07]  /*56c0*/  PRMT R4, R0, 0x7610, R4 ;  /* 0x0000761000047816 */ /* 0x000fce0000000004 */
.L_x_7616:
[----:B------:R-:W-:Y:S05]  /*56d0*/  BSYNC B0 ;  /* 0x0000000000007941 */ /* 0x000fea0003800000 */
.L_x_7615:
[----:B------:R3:W-:Y:S01]  /*56e0*/  STG.E.U8 desc[UR36][R8.64], R4 ;  /* 0x0000000408007986 */ /* 0x0007e2000c101124 */
[----:B------:R-:W-:Y:S05]  /*56f0*/  BRA `(.L_x_7595) ;  /* 0x0000000400087947 */ /* 0x000fea0003800000 */
.L_x_7613:
        /* <DEDUP_REMOVED lines=17> */
.L_x_7620:
[----:B------:R-:W-:-:S04]  /*5810*/  LOP3.LUT R3, R25, 0x80000000, RZ, 0xc0, !PT ;  /* 0x8000000019037812 */ /* 0x000fc800078ec0ff */
[----:B------:R-:W-:-:S04]  /*5820*/  SHF.R.U32.HI R3, RZ, 0x18, R3 ;  /* 0x00000018ff037819 */ /* 0x000fc80000011603 */
[----:B------:R-:W-:-:S04]  /*5830*/  LOP3.LUT R0, R0, R3, RZ, 0xfc, !PT ;  /* 0x0000000300007212 */ /* 0x000fc800078efcff */
[----:B------:R-:W-:-:S07]  /*5840*/  PRMT R4, R0, 0x7610, R4 ;  /* 0x0000761000047816 */ /* 0x000fce0000000004 */
.L_x_7619:
[----:B------:R-:W-:Y:S05]  /*5850*/  BSYNC B0 ;  /* 0x0000000000007941 */ /* 0x000fea0003800000 */
.L_x_7618:
[----:B------:R0:W-:Y:S01]  /*5860*/  STG.E.U8 desc[UR36][R8.64], R4 ;  /* 0x0000000408007986 */ /* 0x0001e2000c101124 */
[----:B------:R-:W-:Y:S05]  /*5870*/  BRA `(.L_x_7595) ;  /* 0x0000000000a87947 */ /* 0x000fea0003800000 */
.L_x_7612:
        /* <DEDUP_REMOVED lines=22> */
.L_x_7594:
        /* <DEDUP_REMOVED lines=16> */
.L_x_7623:
[----:B------:R-:W-:Y:S05]  /*5ae0*/  BRA `(.L_x_7595) ;  /* 0x00000000000c7947 */ /* 0x000fea0003800000 */
.L_x_7622:
[----:B------:R2:W-:Y:S01]  /*5af0*/  STG.E.64 desc[UR36][R8.64], R24 ;  /* 0x0000001808007986 */ /* 0x0005e2000c101b24 */
[----:B------:R-:W-:Y:S05]  /*5b00*/  BRA `(.L_x_7595) ;  /* 0x0000000000047947 */ /* 0x000fea0003800000 */
.L_x_7621:
[----:B------:R0:W-:Y:S02]  /*5b10*/  STG.E desc[UR36][R8.64], R24 ;  /* 0x0000001808007986 */ /* 0x0001e4000c101924 */
.L_x_7595:
        /* <DEDUP_REMOVED lines=23> */
.L_x_7627:
[----:B------:R3:W-:Y:S01]  /*5c90*/  STG.E.U8 desc[UR36][R8.64], R18 ;  /* 0x0000001208007986 */ /* 0x0007e2000c101124 */
[----:B------:R-:W-:Y:S05]  /*5ca0*/  BRA `(.L_x_7629) ;  /* 0x0000000c004c7947 */ /* 0x000fea0003800000 */
.L_x_7626:
        /* <DEDUP_REMOVED lines=8> */
.L_x_7631:
[----:B------:R2:W-:Y:S01]  /*5d30*/  STG.E desc[UR36][R8.64], R18 ;  /* 0x0000001208007986 */ /* 0x0005e2000c101924 */
[----:B------:R-:W-:Y:S05]  /*5d40*/  BRA `(.L_x_7629) ;  /* 0x0000000c00247947 */ /* 0x000fea0003800000 */
.L_x_7630:
[----:B------:R0:W-:Y:S01]  /*5d50*/  STG.E.U16 desc[UR36][R8.64], R18 ;  /* 0x0000001208007986 */ /* 0x0001e2000c101524 */
[----:B------:R-:W-:Y:S05]  /*5d60*/  BRA `(.L_x_7629) ;  /* 0x0000000c001c7947 */ /* 0x000fea0003800000 */
.L_x_7625:
        /* <DEDUP_REMOVED lines=9> */
.L_x_7633:
[----:B------:R-:W0:Y:S02]  /*5e00*/  I2F.S64 R0, R26 ;  /* 0x0000001a00007312 */ /* 0x000e240000301400 */
[----:B0-----:R-:W-:-:S05]  /*5e10*/  F2FP.F16.F32.PACK_AB R0, RZ, R0 ;  /* 0x00000000ff00723e */ /* 0x001fca00000000ff */
[----:B------:R0:W-:Y:S01]  /*5e20*/  STG.E.U16 desc[UR36][R8.64], R0 ;  /* 0x0000000008007986 */ /* 0x0001e2000c101524 */
[----:B------:R-:W-:Y:S05]  /*5e30*/  BRA `(.L_x_7629) ;  /* 0x0000000800e87947 */ /* 0x000fea0003800000 */
.L_x_7632:
        /* <DEDUP_REMOVED lines=10> */
.L_x_7635:
[----:B------:R-:W0:Y:S02]  /*5ee0*/  I2F.S64 R26, R26 ;  /* 0x0000001a001a7312 */ /* 0x000e240000301400 */
[----:B0-----:R-:W-:-:S04]  /*5ef0*/  F2FP.F16.F32.PACK_AB R3, RZ, R26 ;  /* 0x0000001aff03723e */ /* 0x001fc800000000ff */
[----:B------:R-:W-:-:S05]  /*5f00*/  PRMT R3, R3, 0x5410, RZ ;  /* 0x0000541003037816 */ /* 0x000fca00000000ff */
[----:B------:R0:W-:Y:S01]  /*5f10*/  STG.E desc[UR36][R8.64], R3 ;  /* 0x0000000308007986 */ /* 0x0001e2000c101924 */
[----:B------:R-:W-:Y:S05]  /*5f20*/  BRA `(.L_x_7629) ;  /* 0x0000000800ac7947 */ /* 0x000fea0003800000 */
.L_x_7634:
[----:B------:R-:W0:Y:S02]  /*5f30*/  I2F.F64.S64 R26, R26 ;  /* 0x0000001a001a7312 */ /* 0x000e240000301c00 */
[----:B0-----:R0:W-:Y:S01]  /*5f40*/  STG.E.64 desc[UR36][R8.64], R26 ;  /* 0x0000001a08007986 */ /* 0x0011e2000c101b24 */
[----:B------:R-:W-:Y:S05]  /*5f50*/  BRA `(.L_x_7629) ;  /* 0x0000000800a07947 */ /* 0x000fea0003800000 */
.L_x_7624:
        /* <DEDUP_REMOVED lines=13> */
.L_x_7638:
[----:B------:R-:W0:Y:S01]  /*6030*/  I2F.F64.S64 R4, R26 ;  /* 0x0000001a00047312 */ /* 0x000e220000301c00 */
[----:B------:R-:W-:-:S05]  /*6040*/  CS2R R6, SRZ ;  /* 0x0000000000067805 */ /* 0x000fca000001ff00 */
[----:B0-----:R0:W-:Y:S01]  /*6050*/  STG.E.128 desc[UR36][R8.64], R4 ;  /* 0x0000000408007986 */ /* 0x0011e2000c101d24 */
[----:B------:R-:W-:Y:S05]  /*6060*/  BRA `(.L_x_7629) ;  /* 0x00000008005c7947 */ /* 0x000fea0003800000 */
.L_x_7637:
        /* <DEDUP_REMOVED lines=21> */
.L_x_7642:
[----:B------:R-:W-:Y:S05]  /*61c0*/  BSYNC B0 ;  /* 0x0000000000007941 */ /* 0x000fea0003800000 */
.L_x_7641:
[----:B------:R-:W-:-:S05]  /*61d0*/  LOP3.LUT R5, R0, R5, RZ, 0xfc, !PT ;  /* 0x0000000500057212 */ /* 0x000fca00078efcff */
[----:B------:R0:W-:Y:S01]  /*61e0*/  STG.E.U8 desc[UR36][R8.64], R5 ;  /* 0x0000000508007986 */ /* 0x0001e2000c101124 */
[----:B------:R-:W-:Y:S05]  /*61f0*/  BRA `(.L_x_7629) ;  /* 0x0000000400f87947 */ /* 0x000fea0003800000 */
.L_x_7640:
        /* <DEDUP_REMOVED lines=13> */
.L_x_7644:
[----:B------:R-:W-:Y:S01]  /*62d0*/  IMAD.MOV.U32 R0, RZ, RZ, 0x7f ;  /* 0x0000007fff007424 */ /* 0x000fe200078e00ff */
[----:B------:R-:W-:-:S04]  /*62e0*/  ISETP.GT.U32.AND P0, PT, R3, 0x7f800000, PT ;  /* 0x7f8000000300780c */ /* 0x000fc80003f04070 */
[----:B------:R-:W-:-:S09]  /*62f0*/  SEL R0, R0, 0x7c, P0 ;  /* 0x0000007c00007807 */ /* 0x000fd20000000000 */
.L_x_7645:
[----:B------:R-:W-:Y:S05]  /*6300*/  BSYNC B0 ;  /* 0x0000000000007941 */ /* 0x000fea0003800000 */
.L_x_7643:
[----:B------:R-:W-:-:S04]  /*6310*/  LOP3.LUT R3, R27, 0x80000000, RZ, 0xc0, !PT ;  /* 0x800000001b037812 */ /* 0x000fc800078ec0ff */
[----:B------:R-:W-:-:S04]  /*6320*/  SHF.R.U32.HI R3, RZ, 0x18, R3 ;  /* 0x00000018ff037819 */ /* 0x000fc80000011603 */
[----:B------:R-:W-:-:S05]  /*6330*/  LOP3.LUT R3, R0, R3, RZ, 0xfc, !PT ;  /* 0x0000000300037212 */ /* 0x000fca00078efcff */
[----:B------:R0:W-:Y:S01]  /*6340*/  STG.E.U8 desc[UR36][R8.64], R3 ;  /* 0x0000000308007986 */ /* 0x0001e2000c101124 */
[----:B------:R-:W-:Y:S05]  /*6350*/  BRA `(.L_x_7629) ;  /* 0x0000000400a07947 */ /* 0x000fea0003800000 */
.L_x_7639:
[----:B------:R-:W0:Y:S02]  /*6360*/  I2F.S64 R0, R26 ;  /* 0x0000001a00007312 */ /* 0x000e240000301400 */
[----:B0-----:R-:W-:-:S05]  /*6370*/  F2FP.BF16.F32.PACK_AB R0, RZ, R0 ;  /* 0x00000000ff00723e */ /* 0x001fca00000010ff */
[----:B------:R0:W-:Y:S01]  /*6380*/  STG.E.U16 desc[UR36][R8.64], R0 ;  /* 0x0000000008007986 */ /* 0x0001e2000c101524 */
[----:B------:R-:W-:Y:S05]  /*6390*/  BRA `(.L_x_7629) ;  /* 0x0000000400907947 */ /* 0x000fea0003800000 */
.L_x_7636:
        /* <DEDUP_REMOVED lines=10> */
.L_x_7648:
        /* <DEDUP_REMOVED lines=17> */
.L_x_7651:
[----:B------:R-:W-:-:S04]  /*6550*/  LOP3.LUT R3, R27, 0x80000000, RZ, 0xc0, !PT ;  /* 0x800000001b037812 */ /* 0x000fc800078ec0ff */
[----:B------:R-:W-:-:S04]  /*6560*/  SHF.R.U32.HI R3, RZ, 0x18, R3 ;  /* 0x00000018ff037819 */ /* 0x000fc80000011603 */
[----:B------:R-:W-:-:S04]  /*6570*/  LOP3.LUT R0, R0, R3, RZ, 0xfc, !PT ;  /* 0x0000000300007212 */ /* 0x000fc800078efcff */
[----:B------:R-:W-:-:S07]  /*6580*/  PRMT R4, R0, 0x7610, R4 ;  /* 0x0000761000047816 */ /* 0x000fce0000000004 */
.L_x_7650:
[----:B------:R-:W-:Y:S05]  /*6590*/  BSYNC B0 ;  /* 0x0000000000007941 */ /* 0x000fea0003800000 */
.L_x_7649:
[----:B------:R0:W-:Y:S01]  /*65a0*/  STG.E.U8 desc[UR36][R8.64], R4 ;  /* 0x0000000408007986 */ /* 0x0001e2000c101124 */
[----:B------:R-:W-:Y:S05]  /*65b0*/  BRA `(.L_x_7629) ;  /* 0x0000000400087947 */ /* 0x000fea0003800000 */
.L_x_7647:
        /* <DEDUP_REMOVED lines=17> */
.L_x_7654:
[----:B------:R-:W-:-:S04]  /*66d0*/  LOP3.LUT R3, R27, 0x80000000, RZ, 0xc0, !PT ;  /* 0x800000001b037812 */ /* 0x000fc800078ec0ff */
[----:B------:R-:W-:-:S04]  /*66e0*/  SHF.R.U32.HI R3, RZ, 0x18, R3 ;  /* 0x00000018ff037819 */ /* 0x000fc80000011603 */
[----:B------:R-:W-:-:S04]  /*66f0*/  LOP3.LUT R0, R0, R3, RZ, 0xfc, !PT ;  /* 0x0000000300007212 */ /* 0x000fc800078efcff */
[----:B------:R-:W-:-:S07]  /*6700*/  PRMT R4, R0, 0x7610, R4 ;  /* 0x0000761000047816 */ /* 0x000fce0000000004 */
.L_x_7653:
[----:B------:R-:W-:Y:S05]  /*6710*/  BSYNC B0 ;  /* 0x0000000000007941 */ /* 0x000fea0003800000 */
.L_x_7652:
[----:B------:R0:W-:Y:S01]  /*6720*/  STG.E.U8 desc[UR36][R8.64], R4 ;  /* 0x0000000408007986 */ /* 0x0001e2000c101124 */
[----:B------:R-:W-:Y:S05]  /*6730*/  BRA `(.L_x_7629) ;  /* 0x0000000000a87947 */ /* 0x000fea0003800000 */
.L_x_7646:
        /* <DEDUP_REMOVED lines=22> */
.L_x_7628:
        /* <DEDUP_REMOVED lines=16> */
.L_x_7657:
[----:B------:R-:W-:Y:S05]  /*69a0*/  BRA `(.L_x_7629) ;  /* 0x00000000000c7947 */ /* 0x000fea0003800000 */
.L_x_7656:
[----:B------:R0:W-:Y:S01]  /*69b0*/  STG.E.64 desc[UR36][R8.64], R26 ;  /* 0x0000001a08007986 */ /* 0x0001e2000c101b24 */
[----:B------:R-:W-:Y:S05]  /*69c0*/  BRA `(.L_x_7629) ;  /* 0x0000000000047947 */ /* 0x000fea0003800000 */
.L_x_7655:
[----:B------:R0:W-:Y:S02]  /*69d0*/  STG.E desc[UR36][R8.64], R18 ;  /* 0x0000001208007986 */ /* 0x0001e4000c101924 */
.L_x_7629:
[----:B------:R-:W-:-:S07]  /*69e0*/  VIADD R19, R19, 0x80 ;  /* 0x0000008013137836 */ /* 0x000fce0000000000 */
.L_x_7589:
[----:B------:R-:W-:Y:S05]  /*69f0*/  BSYNC B6 ;  /* 0x0000000000067941 */ /* 0x000fea0003800000 */
.L_x_7588:
[----:B------:R-:W-:-:S13]  /*6a00*/  ISETP.GE.AND P0, PT, R19, R16, PT ;  /* 0x000000101300720c */ /* 0x000fda0003f06270 */
[----:B------:R-:W-:Y:S05]  /*6a10*/  @P0 EXIT ;  /* 0x000000000000094d */ /* 0x000fea0003800000 */
[----:B0-23--:R-:W0:Y:S01]  /*6a20*/  LDC.64 R4, c[0x0][0x228] ;  /* 0x00008a00ff047b82 */ /* 0x00de220000000a00 */
[----:B------:R-:W-:Y:S01]  /*6a30*/  PRMT R0, R17, 0x9910, RZ ;  /* 0x0000991011007816 */ /* 0x000fe200000000ff */
[----:B------:R-:W-:Y:S01]  /*6a40*/  IMAD R2, R2, 0x200, R19 ;  /* 0x0000020002027824 */ /* 0x000fe200078e0213 */
[----:B------:R-:W-:Y:S02]  /*6a50*/  ULDC UR4, c[0x0][0x248] ;  /* 0x0000920000047ab9 */ /* 0x000fe40000000800 */
[----:B------:R-:W-:Y:S01]  /*6a60*/  ISETP.GT.AND P1, PT, R0, 0x9, PT ;  /* 0x000000090000780c */ /* 0x000fe20003f24270 */
[----:B-1--4-:R-:W-:-:S05]  /*6a70*/  IMAD R3, R2, UR4, RZ ;  /* 0x0000000402037c24 */ /* 0x012fca000f8e02ff */
        /* <DEDUP_REMOVED lines=13> */
.L_x_7661:
[----:B------:R-:W-:Y:S01]  /*6b50*/  STG.E.U8 desc[UR36][R2.64], R22 ;  /* 0x0000001602007986 */ /* 0x000fe2000c101124 */
[----:B------:R-:W-:Y:S05]  /*6b60*/  EXIT ;  /* 0x000000000000794d */ /* 0x000fea0003800000 */
.L_x_7660:
        /* <DEDUP_REMOVED lines=8> */
.L_x_7664:
[----:B------:R-:W-:Y:S01]  /*6bf0*/  STG.E desc[UR36][R2.64], R22 ;  /* 0x0000001602007986 */ /* 0x000fe2000c101924 */
[----:B------:R-:W-:Y:S05]  /*6c00*/  EXIT ;  /* 0x000000000000794d */ /* 0x000fea0003800000 */
.L_x_7663:
[----:B------:R-:W-:Y:S01]  /*6c10*/  STG.E.U16 desc[UR36][R2.64], R22 ;  /* 0x0000001602007986 */ /* 0x000fe2000c101524 */
[----:B------:R-:W-:Y:S05]  /*6c20*/  EXIT ;  /* 0x000000000000794d */ /* 0x000fea0003800000 */
.L_x_7659:
        /* <DEDUP_REMOVED lines=9> */
.L_x_7666:
[----:B------:R-:W0:Y:S02]  /*6cc0*/  I2F.S64 R0, R22 ;  /* 0x0000001600007312 */ /* 0x000e240000301400 */
[----:B0-----:R-:W-:-:S05]  /*6cd0*/  F2FP.F16.F32.PACK_AB R0, RZ, R0 ;  /* 0x00000000ff00723e */ /* 0x001fca00000000ff */
[----:B------:R-:W-:Y:S01]  /*6ce0*/  STG.E.U16 desc[UR36][R2.64], R0 ;  /* 0x0000000002007986 */ /* 0x000fe2000c101524 */
[----:B------:R-:W-:Y:S05]  /*6cf0*/  EXIT ;  /* 0x000000000000794d */ /* 0x000fea0003800000 */
.L_x_7665:
        /* <DEDUP_REMOVED lines=10> */
.L_x_7668:
[----:B------:R-:W0:Y:S02]  /*6da0*/  I2F.S64 R22, R22 ;  /* 0x0000001600167312 */ /* 0x000e240000301400 */
[----:B0-----:R-:W-:-:S04]  /*6db0*/  F2FP.F16.F32.PACK_AB R5, RZ, R22 ;  /* 0x00000016ff05723e */ /* 0x001fc800000000ff */
[----:B------:R-:W-:-:S05]  /*6dc0*/  PRMT R5, R5, 0x5410, RZ ;  /* 0x0000541005057816 */ /* 0x000fca00000000ff */
[----:B------:R-:W-:Y:S01]  /*6dd0*/  STG.E desc[UR36][R2.64], R5 ;  /* 0x0000000502007986 */ /* 0x000fe2000c101924 */
[----:B------:R-:W-:Y:S05]  /*6de0*/  EXIT ;  /* 0x000000000000794d */ /* 0x000fea0003800000 */
.L_x_7667:
[----:B------:R-:W0:Y:S02]  /*6df0*/  I2F.F64.S64 R22, R22 ;  /* 0x0000001600167312 */ /* 0x000e240000301c00 */
[----:B0-----:R-:W-:Y:S01]  /*6e00*/  STG.E.64 desc[UR36][R2.64], R22 ;  /* 0x0000001602007986 */ /* 0x001fe2000c101b24 */
[----:B------:R-:W-:Y:S05]  /*6e10*/  EXIT ;  /* 0x000000000000794d */ /* 0x000fea0003800000 */
.L_x_7658:
        /* <DEDUP_REMOVED lines=13> */
.L_x_7671:
[----:B------:R-:W0:Y:S01]  /*6ef0*/  I2F.F64.S64 R4, R22 ;  /* 0x0000001600047312 */ /* 0x000e220000301c00 */
[----:B------:R-:W-:-:S05]  /*6f00*/  CS2R R6, SRZ ;  /* 0x0000000000067805 */ /* 0x000fca000001ff00 */
[----:B0-----:R-:W-:Y:S01]  /*6f10*/  STG.E.128 desc[UR36][R2.64], R4 ;  /* 0x0000000402007986 */ /* 0x001fe2000c101d24 */
[----:B------:R-:W-:Y:S05]  /*6f20*/  EXIT ;  /* 0x000000000000794d */ /* 0x000fea0003800000 */
.L_x_7670:
        /* <DEDUP_REMOVED lines=21> */
.L_x_7675:
[----:B------:R-:W-:Y:S05]  /*7080*/  BSYNC B0 ;  /* 0x0000000000007941 */ /* 0x000fea0003800000 */
.L_x_7674:
[----:B------:R-:W-:-:S05]  /*7090*/  LOP3.LUT R5, R0, R5, RZ, 0xfc, !PT ;  /* 0x0000000500057212 */ /* 0x000fca00078efcff */
[----:B------:R-:W-:Y:S01]  /*70a0*/  STG.E.U8 desc[UR36][R2.64], R5 ;  /* 0x0000000502007986 */ /* 0x000fe2000c101124 */
[----:B------:R-:W-:Y:S05]  /*70b0*/  EXIT ;  /* 0x000000000000794d */ /* 0x000fea0003800000 */
.L_x_7673:
        /* <DEDUP_REMOVED lines=13> */
.L_x_7677:
[----:B------:R-:W-:Y:S01]  /*7190*/  IMAD.MOV.U32 R0, RZ, RZ, 0x7f ;  /* 0x0000007fff007424 */ /* 0x000fe200078e00ff */
[----:B------:R-:W-:-:S04]  /*71a0*/  ISETP.GT.U32.AND P0, PT, R4, 0x7f800000, PT ;  /* 0x7f8000000400780c */ /* 0x000fc80003f04070 */
[----:B------:R-:W-:-:S09]  /*71b0*/  SEL R0, R0, 0x7c, P0 ;  /* 0x0000007c00007807 */ /* 0x000fd20000000000 */
.L_x_7678:
[----:B------:R-:W-:Y:S05]  /*71c0*/  BSYNC B0 ;  /* 0x0000000000007941 */ /* 0x000fea0003800000 */
.L_x_7676:
[----:B------:R-:W-:-:S04]  /*71d0*/  LOP3.LUT R4, R23, 0x80000000, RZ, 0xc0, !PT ;  /* 0x8000000017047812 */ /* 0x000fc800078ec0ff */
[----:B------:R-:W-:-:S04]  /*71e0*/  SHF.R.U32.HI R5, RZ, 0x18, R4 ;  /* 0x00000018ff057819 */ /* 0x000fc80000011604 */
[----:B------:R-:W-:-:S05]  /*71f0*/  LOP3.LUT R5, R0, R5, RZ, 0xfc, !PT ;  /* 0x0000000500057212 */ /* 0x000fca00078efcff */
[----:B------:R-:W-:Y:S01]  /*7200*/  STG.E.U8 desc[UR36][R2.64], R5 ;  /* 0x0000000502007986 */ /* 0x000fe2000c101124 */
[----:B------:R-:W-:Y:S05]  /*7210*/  EXIT ;  /* 0x000000000000794d */ /* 0x000fea0003800000 */
.L_x_7672:
[----:B------:R-:W0:Y:S02]  /*7220*/  I2F.S64 R0, R22 ;  /* 0x0000001600007312 */ /* 0x000e240000301400 */
[----:B0-----:R-:W-:-:S05]  /*7230*/  F2FP.BF16.F32.PACK_AB R0, RZ, R0 ;  /* 0x00000000ff00723e */ /* 0x001fca00000010ff */
[----:B------:R-:W-:Y:S01]  /*7240*/  STG.E.U16 desc[UR36][R2.64], R0 ;  /* 0x0000000002007986 */ /* 0x000fe2000c101524 */
[----:B------:R-:W-:Y:S05]  /*7250*/  EXIT ;  /* 0x000000000000794d */ /* 0x000fea0003800000 */
.L_x_7669:
        /* <DEDUP_REMOVED lines=10> */
.L_x_7681:
        /* <DEDUP_REMOVED lines=17> */
.L_x_7684:
[----:B------:R-:W-:-:S04]  /*7410*/  LOP3.LUT R0, R23, 0x80000000, RZ, 0xc0, !PT ;  /* 0x8000000017007812 */ /* 0x000fc800078ec0ff */
[----:B------:R-:W-:-:S04]  /*7420*/  SHF.R.U32.HI R5, RZ, 0x18, R0 ;  /* 0x00000018ff057819 */ /* 0x000fc80000011600 */
[----:B------:R-:W-:-:S04]  /*7430*/  LOP3.LUT R4, R4, R5, RZ, 0xfc, !PT ;  /* 0x0000000504047212 */ /* 0x000fc800078efcff */
[----:B------:R-:W-:-:S07]  /*7440*/  PRMT R0, R4, 0x7610, R0 ;  /* 0x0000761004007816 */ /* 0x000fce0000000000 */
.L_x_7683:
[----:B------:R-:W-:Y:S05]  /*7450*/  BSYNC B0 ;  /* 0x0000000000007941 */ /* 0x000fea0003800000 */
.L_x_7682:
[----:B------:R-:W-:Y:S01]  /*7460*/  STG.E.U8 desc[UR36][R2.64], R0 ;  /* 0x0000000002007986 */ /* 0x000fe2000c101124 */
[----:B------:R-:W-:Y:S05]  /*7470*/  EXIT ;  /* 0x000000000000794d */ /* 0x000fea0003800000 */
.L_x_7680:
        /* <DEDUP_REMOVED lines=17> */
.L_x_7687:
[----:B------:R-:W-:-:S04]  /*7590*/  LOP3.LUT R0, R23, 0x80000000, RZ, 0xc0, !PT ;  /* 0x8000000017007812 */ /* 0x000fc800078ec0ff */
[----:B------:R-:W-:-:S04]  /*75a0*/  SHF.R.U32.HI R5, RZ, 0x18, R0 ;  /* 0x00000018ff057819 */ /* 0x000fc80000011600 */
[----:B------:R-:W-:-:S04]  /*75b0*/  LOP3.LUT R4, R4, R5, RZ, 0xfc, !PT ;  /* 0x0000000504047212 */ /* 0x000fc800078efcff */
[----:B------:R-:W-:-:S07]  /*75c0*/  PRMT R0, R4, 0x7610, R0 ;  /* 0x0000761004007816 */ /* 0x000fce0000000000 */
.L_x_7686:
[----:B------:R-:W-:Y:S05]  /*75d0*/  BSYNC B0 ;  /* 0x0000000000007941 */ /* 0x000fea0003800000 */
.L_x_7685:
[----:B------:R-:W-:Y:S01]  /*75e0*/  STG.E.U8 desc[UR36][R2.64], R0 ;  /* 0x0000000002007986 */ /* 0x000fe2000c101124 */
[----:B------:R-:W-:Y:S05]  /*75f0*/  EXIT ;  /* 0x000000000000794d */ /* 0x000fea0003800000 */
.L_x_7679:
        /* <DEDUP_REMOVED lines=22> */
.L_x_7662:
        /* <DEDUP_REMOVED lines=16> */
.L_x_7690:
[----:B------:R-:W-:Y:S05]  /*7860*/  EXIT ;  /* 0x000000000000794d */ /* 0x000fea0003800000 */
.L_x_7689:
[----:B------:R-:W-:Y:S01]  /*7870*/  STG.E.64 desc[UR36][R2.64], R22 ;  /* 0x0000001602007986 */ /* 0x000fe2000c101b24 */
[----:B------:R-:W-:Y:S05]  /*7880*/  EXIT ;  /* 0x000000000000794d */ /* 0x000fea0003800000 */
.L_x_7688:
[----:B------:R-:W-:Y:S01]  /*7890*/  STG.E desc[UR36][R2.64], R22 ;  /* 0x0000001602007986 */ /* 0x000fe2000c101924 */
[----:B------:R-:W-:Y:S05]  /*78a0*/  EXIT ;  /* 0x000000000000794d */ /* 0x000fea0003800000 */
.L_x_7691:
        /* <DEDUP_REMOVED lines=13> */
.L_x_36194:


//--------------------- .text._ZN2at6native18elementwise_kernelILi128ELi2EZNS0_22gpu_kernel_impl_nocastIZZZNS0_21clamp_max_kernel_cudaERNS_18TensorIteratorBaseERKN3c106ScalarEENKUlvE_clEvENKUlvE2_clEvEUllE_EEvS4_RKT_EUliE_EEviT1_ --------------------------
	.section	.text._ZN2at6native18elementwise_kernelILi128ELi2EZNS0_22gpu_kernel_impl_nocastIZZZNS0_21clamp_max_kernel_cudaERNS_18TensorIteratorBaseERKN3c106ScalarEENKUlvE_clEvENKUlvE2_clEvEUllE_EEvS4_RKT_EUliE_EEviT1_,"ax",@progbits
	.align	128
        .global         _ZN2at6native18elementwise_kernelILi128ELi2EZNS0_22gpu_kernel_impl_nocastIZZZNS0_21clamp_max_kernel_cudaERNS_18TensorIteratorBaseERKN3c106ScalarEENKUlvE_clEvENKUlvE2_clEvEUllE_EEvS4_RKT_EUliE_EEviT1_
        .type           _ZN2at6native18elementwise_kernelILi128ELi2EZNS0_22gpu_kernel_impl_nocastIZZZNS0_21clamp_max_kernel_cudaERNS_18TensorIteratorBaseERKN3c106ScalarEENKUlvE_clEvENKUlvE2_clEvEUllE_EEvS4_RKT_EUliE_EEviT1_,@function
        .size           _ZN2at6native18elementwise_kernelILi128ELi2EZNS0_22gpu_kernel_impl_nocastIZZZNS0_21clamp_max_kernel_cudaERNS_18TensorIteratorBaseERKN3c106ScalarEENKUlvE_clEvENKUlvE2_clEvEUllE_EEvS4_RKT_EUliE_EEviT1_,(.L_x_36195 - _ZN2at6native18elementwise_kernelILi128ELi2EZNS0_22gpu_kernel_impl_nocastIZZZNS0_21clamp_max_kernel_cudaERNS_18TensorIteratorBaseERKN3c106ScalarEENKUlvE_clEvENKUlvE2_clEvEUllE_EEvS4_RKT_EUliE_EEviT1_)
        .other          _ZN2at6native18elementwise_kernelILi128ELi2EZNS0_22gpu_kernel_impl_nocastIZZZNS0_21clamp_max_kernel_cudaERNS_18TensorIteratorBaseERKN3c106ScalarEENKUlvE_clEvENKUlvE2_clEvEUllE_EEvS4_RKT_EUliE_EEviT1_,@"STO_CUDA_ENTRY STV_DEFAULT"
_ZN2at6native18elementwise_kernelILi128ELi2EZNS0_22gpu_kernel_impl_nocastIZZZNS0_21clamp_max_kernel_cudaERNS_18TensorIteratorBaseERKN3c106ScalarEENKUlvE_clEvENKUlvE2_clEvEUllE_EEvS4_RKT_EUliE_EEviT1_:
.text._ZN2at6native18elementwise_kernelILi128ELi2EZNS0_22gpu_kernel_impl_nocastIZZZNS0_21clamp_max_kernel_cudaERNS_18TensorIteratorBaseERKN3c106ScalarEENKUlvE_clEvENKUlvE2_clEvEUllE_EEvS4_RKT_EUliE_EEviT1_:
        /* <DEDUP_REMOVED lines=312> */
.L_x_7694:
[----:B------:R-:W-:Y:S01]  /*1380*/  ULDC.64 UR8, c[0x0][0x418] ;  /* 0x0001060000087ab9 */ /* 0x000fe20000000a00 */
[----:B------:R-:W-:Y:S01]  /*1390*/  ULDC.64 UR10, c[0x0][0x420] ;  /* 0x00010800000a7ab9 */ /* 0x000fe20000000a00 */
[----:B------:R-:W-:-:S04]  /*13a0*/  IADD3 R4, P0, R2, UR8, RZ ;  /* 0x0000000802047c10 */ /* 0x000fc8000ff1e0ff */
[----:B------:R-:W-:Y:S01]  /*13b0*/  IADD3.X R5, RZ, UR9, RZ, P0, !PT ;  /* 0x00000009ff057c10 */ /* 0x000fe200087fe4ff */
[----:B------:R-:W-:-:S05]  /*13c0*/  ULDC.64 UR8, c[0x0][0x410] ;  /* 0x0001040000087ab9 */ /* 0x000fca0000000a00 */
[----:B------:R-:W2:Y:S01]  /*13d0*/  LDG.E.64 R4, desc[UR4][R4.64] ;  /* 0x0000000404047981 */ /* 0x000ea2000c1e1b00 */
[----:B------:R-:W-:Y:S01]  /*13e0*/  IADD3 R6, P1, R3, UR8, RZ ;  /* 0x0000000803067c10 */ /* 0x000fe2000ff3e0ff */
[----:B------:R-:W-:-:S03]  /*13f0*/  VIADD R9, R0, 0x80 ;  /* 0x0000008000097836 */ /* 0x000fc60000000000 */
[----:B------:R-:W-:Y:S02]  /*1400*/  IADD3.X R7, RZ, UR9, RZ, P1, !PT ;  /* 0x00000009ff077c10 */ /* 0x000fe40008ffe4ff */
[----:B--2---:R-:W-:-:S04]  /*1410*/  ISETP.LT.U32.AND P0, PT, R4, UR10, PT ;  /* 0x0000000a04007c0c */ /* 0x004fc8000bf01070 */
[----:B------:R-:W-:-:S04]  /*1420*/  ISETP.LT.AND.EX P0, PT, R5, UR11, PT, P0 ;  /* 0x0000000b05007c0c */ /* 0x000fc8000bf01300 */
[----:B------:R-:W-:Y:S02]  /*1430*/  SEL R2, R4, UR10, P0 ;  /* 0x0000000a04027c07 */ /* 0x000fe40008000000 */
[----:B------:R-:W-:-:S05]  /*1440*/  SEL R3, R5, UR11, P0 ;  /* 0x0000000b05037c07 */ /* 0x000fca0008000000 */
[----:B------:R0:W-:Y:S02]  /*1450*/  STG.E.64 desc[UR4][R6.64], R2 ;  /* 0x0000000206007986 */ /* 0x0001e4000c101b04 */
.L_x_7693:
[----:B------:R-:W-:Y:S05]  /*1460*/  BSYNC B0 ;  /* 0x0000000000007941 */ /* 0x000fea0003800000 */
.L_x_7692:
        /* <DEDUP_REMOVED lines=305> */
.L_x_7695:
[----:B------:R-:W-:Y:S01]  /*2780*/  ULDC.64 UR6, c[0x0][0x418] ;  /* 0x0001060000067ab9 */ /* 0x000fe20000000a00 */
[----:B------:R-:W-:Y:S01]  /*2790*/  ULDC.64 UR8, c[0x0][0x420] ;  /* 0x0001080000087ab9 */ /* 0x000fe20000000a00 */
[----:B------:R-:W-:-:S04]  /*27a0*/  IADD3 R4, P0, R0, UR6, RZ ;  /* 0x0000000600047c10 */ /* 0x000fc8000ff1e0ff */
[----:B------:R-:W-:Y:S01]  /*27b0*/  IADD3.X R5, RZ, UR7, RZ, P0, !PT ;  /* 0x00000007ff057c10 */ /* 0x000fe200087fe4ff */
[----:B------:R-:W-:-:S05]  /*27c0*/  ULDC.64 UR6, c[0x0][0x410] ;  /* 0x0001040000067ab9 */ /* 0x000fca0000000a00 */
[----:B------:R-:W2:Y:S01]  /*27d0*/  LDG.E.64 R4, desc[UR4][R4.64] ;  /* 0x0000000404047981 */ /* 0x000ea2000c1e1b00 */
[----:B------:R-:W-:-:S04]  /*27e0*/  IADD3 R6, P1, R3, UR6, RZ ;  /* 0x0000000603067c10 */ /* 0x000fc8000ff3e0ff */
[----:B------:R-:W-:Y:S02]  /*27f0*/  IADD3.X R7, RZ, UR7, RZ, P1, !PT ;  /* 0x00000007ff077c10 */ /* 0x000fe40008ffe4ff */
[----:B--2---:R-:W-:-:S04]  /*2800*/  ISETP.LT.U32.AND P0, PT, R4, UR8, PT ;  /* 0x0000000804007c0c */ /* 0x004fc8000bf01070 */
[----:B------:R-:W-:-:S04]  /*2810*/  ISETP.LT.AND.EX P0, PT, R5, UR9, PT, P0 ;  /* 0x0000000905007c0c */ /* 0x000fc8000bf01300 */
[----:B------:R-:W-:Y:S02]  /*2820*/  SEL R2, R4, UR8, P0 ;  /* 0x0000000804027c07 */ /* 0x000fe40008000000 */
[----:B------:R-:W-:-:S05]  /*2830*/  SEL R3, R5, UR9, P0 ;  /* 0x0000000905037c07 */ /* 0x000fca0008000000 */
[----:B------:R-:W-:Y:S01]  /*2840*/  STG.E.64 desc[UR4][R6.64], R2 ;  /* 0x0000000206007986 */ /* 0x000fe2000c101b04 */
[----:B------:R-:W-:Y:S05]  /*2850*/  EXIT ;  /* 0x000000000000794d */ /* 0x000fea0003800000 */
.L_x_7696:
        /* <DEDUP_REMOVED lines=10> */
.L_x_36195:


//--------------------- .text._ZN2at6native27unrolled_elementwise_kernelIZZZNS0_21clamp_max_kernel_cudaERNS_18TensorIteratorBaseERKN3c106ScalarEENKUlvE_clEvENKUlvE2_clEvEUllE_St5arrayIPcLm2EELi4E23TrivialOffsetCalculatorILi1EjESF_NS0_6memory15LoadWithoutCastENSG_16StoreWithoutCastEEEviT_T0_T2_T3_T4_T5_ --------------------------
	.section	.text._ZN2at6native27unrolled_elementwise_kernelIZZZNS0_21clamp_max_kernel_cudaERNS_18TensorIteratorBaseERKN3c106ScalarEENKUlvE_clEvENKUlvE2_clEvEUllE_St5arrayIPcLm2EELi4E23TrivialOffsetCalculatorILi1EjESF_NS0_6memory15LoadWithoutCastENSG_16StoreWithoutCastEEEviT_T0_T2_T3_T4_T5_,"ax",@progbits
	.align	128
        .global         _ZN2at6native27unrolled_elementwise_kernelIZZZNS0_21clamp_max_kernel_cudaERNS_18TensorIteratorBaseERKN3c106ScalarEENKUlvE_clEvENKUlvE2_clEvEUllE_St5arrayIPcLm2EELi4E23TrivialOffsetCalculatorILi1EjESF_NS0_6memory15LoadWithoutCastENSG_16StoreWithoutCastEEEviT_T0_T2_T3_T4_T5_
        .type           _ZN2at6native27unrolled_elementwise_kernelIZZZNS0_21clamp_max_kernel_cudaERNS_18TensorIteratorBaseERKN3c106ScalarEENKUlvE_clEvENKUlvE2_clEvEUllE_St5arrayIPcLm2EELi4E23TrivialOffsetCalculatorILi1EjESF_NS0_6memory15LoadWithoutCastENSG_16StoreWithoutCastEEEviT_T0_T2_T3_T4_T5_,@function
        .size           _ZN2at6native27unrolled_elementwise_kernelIZZZNS0_21clamp_max_kernel_cudaERNS_18TensorIteratorBaseERKN3c106ScalarEENKUlvE_clEvENKUlvE2_clEvEUllE_St5arrayIPcLm2EELi4E23TrivialOffsetCalculatorILi1EjESF_NS0_6memory15LoadWithoutCastENSG_16StoreWithoutCastEEEviT_T0_T2_T3_T4_T5_,(.L_x_36196 - _ZN2at6native27unrolled_elementwise_kernelIZZZNS0_21clamp_max_kernel_cudaERNS_18TensorIteratorBaseERKN3c106ScalarEENKUlvE_clEvENKUlvE2_clEvEUllE_St5arrayIPcLm2EELi4E23TrivialOffsetCalculatorILi1EjESF_NS0_6memory15LoadWithoutCastENSG_16StoreWithoutCastEEEviT_T0_T2_T3_T4_T5_)
        .other          _ZN2at6native27unrolled_elementwise_kernelIZZZNS0_21clamp_max_kernel_cudaERNS_18TensorIteratorBaseERKN3c106ScalarEENKUlvE_clEvENKUlvE2_clEvEUllE_St5arrayIPcLm2EELi4E23TrivialOffsetCalculatorILi1EjESF_NS0_6memory15LoadWithoutCastENSG_16StoreWithoutCastEEEviT_T0_T2_T3_T4_T5_,@"STO_CUDA_ENTRY STV_DEFAULT"
_ZN2at6native27unrolled_elementwise_kernelIZZZNS0_21clamp_max_kernel_cudaERNS_18TensorIteratorBaseERKN3c106ScalarEENKUlvE_clEvENKUlvE2_clEvEUllE_St5arrayIPcLm2EELi4E23TrivialOffsetCalculatorILi1EjESF_NS0_6memory15LoadWithoutCastENSG_16StoreWithoutCastEEEviT_T0_T2_T3_T4_T5_:
.text._ZN2at6native27unrolled_elementwise_kernelIZZZNS0_21clamp_max_kernel_cudaERNS_18TensorIteratorBaseERKN3c106ScalarEENKUlvE_clEvENKUlvE2_clEvEUllE_St5arrayIPcLm2EELi4E23TrivialOffsetCalculatorILi1EjESF_NS0_6memory15LoadWithoutCastENSG_16StoreWithoutCastEEEviT_T0_T2_T3_T4_T5_:
[----:B------:R-:W-:Y:S01]  /*0000*/  LDC R1, c[0x0][0x28] ;  /* 0x00000a00ff017b82 */ /* 0x000fe20000000800 */
[----:B------:R-:W0:Y:S07]  /*0010*/  S2R R2, SR_CTAID.X ;  /* 0x0000000000027919 */ /* 0x000e2e0000002500 */
[----:B------:R-:W0:Y:S01]  /*0020*/  LDC R5, c[0x0][0x210] ;  /* 0x00008400ff057b82 */ /* 0x000e220000000800 */
[----:B------:R-:W-:Y:S01]  /*0030*/  CS2R R16, SRZ ;  /* 0x0000000000107805 */ /* 0x000fe2000001ff00 */
[----:B------:R-:W-:Y:S01]  /*0040*/  ULDC.64 UR4, c[0x0][0x208] ;  /* 0x0000820000047ab9 */ /* 0x000fe20000000a00 */
[----:B------:R-:W1:Y:S01]  /*0050*/  S2R R3, SR_TID.X ;  /* 0x0000000000037919 */ /* 0x000e620000002100 */
[----:B------:R-:W-:Y:S01]  /*0060*/  ULDC.64 UR6, c[0x0][0x218] ;  /* 0x0000860000067ab9 */ /* 0x000fe20000000a00 */
        /* <DEDUP_REMOVED lines=11> */
[C---:B------:R-:W-:Y:S02]  /*0120*/  ISETP.GE.AND P3, PT, R15.reuse, R0, PT ;  /* 0x000000000f00720c */ /* 0x040fe40003f66270 */
[----:B------:R-:W0:Y:S11]  /*0130*/  @!P2 LDC.64 R18, c[0x0][0x228] ;  /* 0x00008a00ff12ab82 */ /* 0x000e360000000a00 */
[----:B------:R-:W-:Y:S01]  /*0140*/  @!P3 IMAD R21, R2, 0x200, R15 ;  /* 0x000002000215b824 */ /* 0x000fe200078e020f */
[----:B------:R-:W2:Y:S01]  /*0150*/  @!P3 LDC.64 R6, c[0x0][0x230] ;  /* 0x00008c00ff06bb82 */ /* 0x000ea20000000a00 */
[----:B------:R-:W-:-:S02]  /*0160*/  @!P3 VIADD R15, R15, 0x80 ;  /* 0x000000800f0fb836 */ /* 0x000fc40000000000 */
[----:B-1----:R-:W-:Y:S01]  /*0170*/  @!P0 IMAD.WIDE.U32 R12, R13, 0x8, R4 ;  /* 0x000000080d0c8825 */ /* 0x002fe200078e0004 */
[----:B------:R-:W-:Y:S02]  /*0180*/  CS2R R4, SRZ ;  /* 0x0000000000047805 */ /* 0x000fe4000001ff00 */
[----:B------:R-:W-:Y:S02]  /*0190*/  ISETP.GE.AND P1, PT, R15, R0, PT ;  /* 0x000000000f00720c */ /* 0x000fe40003f26270 */
[----:B------:R1:W3:Y:S04]  /*01a0*/  @!P0 LDG.E.64 R16, desc[UR4][R12.64] ;  /* 0x000000040c108981 */ /* 0x0002e8000c1e1b00 */
[----:B------:R-:W4:Y:S07]  /*01b0*/  @!P2 LDG.E.64 R4, desc[UR4][R10.64] ;  /* 0x000000040a04a981 */ /* 0x000f2e000c1e1b00 */
[----:B------:R-:W5:Y:S01]  /*01c0*/  @!P1 LDC.64 R8, c[0x0][0x230] ;  /* 0x00008c00ff089b82 */ /* 0x000f620000000a00 */
[----:B--2---:R-:W-:Y:S01]  /*01d0*/  @!P3 IMAD.WIDE.U32 R20, R21, 0x8, R6 ;  /* 0x000000081514b825 */ /* 0x004fe200078e0006 */
[----:B------:R-:W-:-:S03]  /*01e0*/  CS2R R6, SRZ ;  /* 0x0000000000067805 */ /* 0x000fc6000001ff00 */
[----:B------:R-:W-:-:S03]  /*01f0*/  @!P1 IMAD R15, R2, 0x200, R15 ;  /* 0x00000200020f9824 */ /* 0x000fc600078e020f */
[----:B------:R-:W2:Y:S01]  /*0200*/  @!P3 LDG.E.64 R6, desc[UR4][R20.64] ;  /* 0x000000041406b981 */ /* 0x000ea2000c1e1b00 */
[----:B-----5:R-:W-:Y:S01]  /*0210*/  @!P1 IMAD.WIDE.U32 R14, R15, 0x8, R8 ;  /* 0x000000080f0e9825 */ /* 0x020fe200078e0008 */
[----:B------:R-:W-:-:S06]  /*0220*/  CS2R R8, SRZ ;  /* 0x0000000000087805 */ /* 0x000fcc000001ff00 */
[----:B------:R5:W2:Y:S01]  /*0230*/  @!P1 LDG.E.64 R8, desc[UR4][R14.64] ;  /* 0x000000040e089981 */ /* 0x000aa2000c1e1b00 */
[----:B-1----:R-:W-:Y:S02]  /*0240*/  VIADD R12, R3, 0x80 ;  /* 0x00000080030c7836 */ /* 0x002fe40000000000 */
[----:B-----5:R-:W-:-:S04]  /*0250*/  @!P2 IMAD R15, R2, 0x200, R3 ;  /* 0x00000200020fa824 */ /* 0x020fc800078e0203 */
[----:B0-----:R-:W-:-:S04]  /*0260*/  @!P2 IMAD.WIDE.U32 R14, R15, 0x8, R18 ;  /* 0x000000080f0ea825 */ /* 0x001fc800078e0012 */
[----:B------:R-:W-:Y:S02]  /*0270*/  IMAD.MOV.U32 R13, RZ, RZ, R3 ;  /* 0x000000ffff0d7224 */ /* 0x000fe400078e0003 */
[----:B------:R-:W-:Y:S01]  /*0280*/  @!P2 IMAD.MOV.U32 R13, RZ, RZ, R12 ;  /* 0x000000ffff0da224 */ /* 0x000fe200078e000c */
[----:B------:R-:W-:Y:S01]  /*0290*/  BSSY B0, `(.L_x_7697) ;  /* 0x000001e000007945 */ /* 0x000fe20003800000 */
[----:B---3--:R-:W-:Y:S02]  /*02a0*/  ISETP.LT.U32.AND P1, PT, R16, UR6, PT ;  /* 0x0000000610007c0c */ /* 0x008fe4000bf21070 */
[----:B----4-:R-:W-:Y:S02]  /*02b0*/  ISETP.LT.U32.AND P0, PT, R4, UR6, PT ;  /* 0x0000000604007c0c */ /* 0x010fe4000bf01070 */
[----:B------:R-:W-:Y:S02]  /*02c0*/  ISETP.LT.AND.EX P1, PT, R17, UR7, PT, P1 ;  /* 0x0000000711007c0c */ /* 0x000fe4000bf21310 */
[----:B------:R-:W-:-:S02]  /*02d0*/  ISETP.LT.AND.EX P0, PT, R5, UR7, PT, P0 ;  /* 0x0000000705007c0c */ /* 0x000fc4000bf01300 */
[----:B------:R-:W-:Y:S02]  /*02e0*/  SEL R10, R16, UR6, P1 ;  /* 0x00000006100a7c07 */ /* 0x000fe40008800000 */
[----:B------:R-:W-:Y:S02]  /*02f0*/  SEL R11, R17, UR7, P1 ;  /* 0x00000007110b7c07 */ /* 0x000fe40008800000 */
[----:B------:R-:W-:Y:S02]  /*0300*/  SEL R16, R4, UR6, P0 ;  /* 0x0000000604107c07 */ /* 0x000fe40008000000 */
[----:B------:R-:W-:-:S05]  /*0310*/  SEL R17, R5, UR7, P0 ;  /* 0x0000000705117c07 */ /* 0x000fca0008000000 */
[----:B------:R0:W-:Y:S01]  /*0320*/  @!P2 STG.E.64 desc[UR4][R14.64], R16 ;  /* 0x000000100e00a986 */ /* 0x0001e2000c101b04 */
[----:B--2---:R-:W-:-:S04]  /*0330*/  ISETP.LT.U32.AND P3, PT, R6, UR6, PT ;  /* 0x0000000606007c0c */ /* 0x004fc8000bf61070 */
[----:B------:R-:W-:Y:S02]  /*0340*/  ISETP.LT.AND.EX P0, PT, R7, UR7, PT, P3 ;  /* 0x0000000707007c0c */ /* 0x000fe4000bf01330 */
[----:B------:R-:W-:Y:S02]  /*0350*/  ISETP.GE.AND P3, PT, R13, R0, PT ;  /* 0x000000000d00720c */ /* 0x000fe40003f66270 */
[----:B------:R-:W-:Y:S02]  /*0360*/  SEL R18, R6, UR6, P0 ;  /* 0x0000000606127c07 */ /* 0x000fe40008000000 */
[----:B------:R-:W-:Y:S02]  /*0370*/  SEL R19, R7, UR7, P0 ;  /* 0x0000000707137c07 */ /* 0x000fe40008000000 */
[----:B------:R-:W-:-:S04]  /*0380*/  ISETP.LT.U32.AND P1, PT, R8, UR6, PT ;  /* 0x0000000608007c0c */ /* 0x000fc8000bf21070 */
[----:B------:R-:W-:-:S04]  /*0390*/  ISETP.LT.AND.EX P1, PT, R9, UR7, PT, P1 ;  /* 0x0000000709007c0c */ /* 0x000fc8000bf21310 */
[----:B------:R-:W-:Y:S02]  /*03a0*/  SEL R4, R8, UR6, P1 ;  /* 0x0000000608047c07 */ /* 0x000fe40008800000 */
[----:B------:R-:W-:Y:S01]  /*03b0*/  SEL R5, R9, UR7, P1 ;  /* 0x0000000709057c07 */ /* 0x000fe20008800000 */
[----:B0-----:R-:W-:Y:S06]  /*03c0*/  @P3 BRA `(.L_x_7698) ;  /* 0x0000000000283947 */ /* 0x001fec0003800000 */
[----:B------:R-:W0:Y:S01]  /*03d0*/  LDC.64 R8, c[0x0][0x228] ;  /* 0x00008a00ff087b82 */ /* 0x000e220000000a00 */
[----:B------:R-:W-:Y:S02]  /*03e0*/  IMAD R7, R2, 0x200, R13 ;  /* 0x0000020002077824 */ /* 0x000fe400078e020d */
[----:B------:R-:W-:-:S05]  /*03f0*/  VIADD R13, R13, 0x80 ;  /* 0x000000800d0d7836 */ /* 0x000fca0000000000 */
[----:B------:R-:W-:-:S13]  /*0400*/  ISETP.GE.AND P0, PT, R13, R0, PT ;  /* 0x000000000d00720c */ /* 0x000fda0003f06270 */
[----:B------:R-:W-:Y:S02]  /*0410*/  @!P0 IMAD R3, R2, 0x200, R13 ;  /* 0x0000020002038824 */ /* 0x000fe400078e020d */
[----:B------:R-:W-:Y:S02]  /*0420*/  @!P0 VIADD R13, R13, 0x80 ;  /* 0x000000800d0d8836 */ /* 0x000fe40000000000 */
[----:B0-----:R-:W-:-:S04]  /*0430*/  IMAD.WIDE.U32 R6, R7, 0x8, R8 ;  /* 0x0000000807067825 */ /* 0x001fc800078e0008 */
[----:B------:R-:W-:Y:S01]  /*0440*/  @!P0 IMAD.WIDE.U32 R8, R3, 0x8, R8 ;  /* 0x0000000803088825 */ /* 0x000fe200078e0008 */
[----:B------:R0:W-:Y:S04]  /*0450*/  STG.E.64 desc[UR4][R6.64], R10 ;  /* 0x0000000a06007986 */ /* 0x0001e8000c101b04 */
[----:B------:R0:W-:Y:S02]  /*0460*/  @!P0 STG.E.64 desc[UR4][R8.64], R18 ;  /* 0x0000001208008986 */ /* 0x0001e4000c101b04 */
.L_x_7698:
[----:B------:R-:W-:Y:S05]  /*0470*/  BSYNC B0 ;  /* 0x0000000000007941 */ /* 0x000fea0003800000 */
.L_x_7697:
[----:B------:R-:W-:-:S13]  /*0480*/  ISETP.GE.AND P0, PT, R13, R0, PT ;  /* 0x000000000d00720c */ /* 0x000fda0003f06270 */
[----:B------:R-:W-:Y:S05]  /*0490*/  @P0 EXIT ;  /* 0x000000000000094d */ /* 0x000fea0003800000 */
[----:B0-----:R-:W0:Y:S01]  /*04a0*/  LDC.64 R6, c[0x0][0x228] ;  /* 0x00008a00ff067b82 */ /* 0x001e220000000a00 */
[----:B------:R-:W-:-:S04]  /*04b0*/  IMAD R3, R2, 0x200, R13 ;  /* 0x0000020002037824 */ /* 0x000fc800078e020d */
[----:B0-----:R-:W-:-:S05]  /*04c0*/  IMAD.WIDE.U32 R2, R3, 0x8, R6 ;  /* 0x0000000803027825 */ /* 0x001fca00078e0006 */
[----:B------:R-:W-:Y:S01]  /*04d0*/  STG.E.64 desc[UR4][R2.64], R4 ;  /* 0x0000000402007986 */ /* 0x000fe2000c101b04 */
[----:B------:R-:W-:Y:S05]  /*04e0*/  EXIT ;  /* 0x000000000000794d */ /* 0x000fea0003800000 */
.L_x_7699:
        /* <DEDUP_REMOVED lines=9> */
.L_x_36196:


//--------------------- .text._ZN2at6native29vectorized_elementwise_kernelILi2EZZZNS0_21clamp_max_kernel_cudaERNS_18TensorIteratorBaseERKN3c106ScalarEENKUlvE_clEvENKUlvE2_clEvEUllE_St5arrayIPcLm2EEEEviT0_T1_ --------------------------
	.section	.text._ZN2at6native29vectorized_elementwise_kernelILi2EZZZNS0_21clamp_max_kernel_cudaERNS_18TensorIteratorBaseERKN3c106ScalarEENKUlvE_clEvENKUlvE2_clEvEUllE_St5arrayIPcLm2EEEEviT0_T1_,"ax",@progbits
	.align	128
        .global         _ZN2at6native29vectorized_elementwise_kernelILi2EZZZNS0_21clamp_max_kernel_cudaERNS_18TensorIteratorBaseERKN3c106ScalarEENKUlvE_clEvENKUlvE2_clEvEUllE_St5arrayIPcLm2EEEEviT0_T1_
        .type           _ZN2at6native29vectorized_elementwise_kernelILi2EZZZNS0_21clamp_max_kernel_cudaERNS_18TensorIteratorBaseERKN3c106ScalarEENKUlvE_clEvENKUlvE2_clEvEUllE_St5arrayIPcLm2EEEEviT0_T1_,@function
        .size           _ZN2at6native29vectorized_elementwise_kernelILi2EZZZNS0_21clamp_max_kernel_cudaERNS_18TensorIteratorBaseERKN3c106ScalarEENKUlvE_clEvENKUlvE2_clEvEUllE_St5arrayIPcLm2EEEEviT0_T1_,(.L_x_36197 - _ZN2at6native29vectorized_elementwise_kernelILi2EZZZNS0_21clamp_max_kernel_cudaERNS_18TensorIteratorBaseERKN3c106ScalarEENKUlvE_clEvENKUlvE2_clEvEUllE_St5arrayIPcLm2EEEEviT0_T1_)
        .other          _ZN2at6native29vectorized_elementwise_kernelILi2EZZZNS0_21clamp_max_kernel_cudaERNS_18TensorIteratorBaseERKN3c106ScalarEENKUlvE_clEvENKUlvE2_clEvEUllE_St5arrayIPcLm2EEEEviT0_T1_,@"STO_CUDA_ENTRY STV_DEFAULT"
_ZN2at6native29vectorized_elementwise_kernelILi2EZZZNS0_21clamp_max_kernel_cudaERNS_18TensorIteratorBaseERKN3c106ScalarEENKUlvE_clEvENKUlvE2_clEvEUllE_St5arrayIPcLm2EEEEviT0_T1_:
.text._ZN2at6native29vectorized_elementwise_kernelILi2EZZZNS0_21clamp_max_kernel_cudaERNS_18TensorIteratorBaseERKN3c106ScalarEENKUlvE_clEvENKUlvE2_clEvEUllE_St5arrayIPcLm2EEEEviT0_T1_:
        /* <DEDUP_REMOVED lines=17> */
[----:B------:R-:W5:Y:S01]  /*0110*/  LDG.E.128 R4, desc[UR4][R20.64+0x1800] ;  /* 0x0018000414047981 */ /* 0x000f62000c1e1d00 */
[----:B--2---:R-:W-:-:S04]  /*0120*/  IMAD.WIDE.U32 R24, R0, 0x8, R24 ;  /* 0x0000000800187825 */ /* 0x004fc800078e0018 */
[----:B------:R-:W-:Y:S01]  /*0130*/  IMAD.WIDE R24, R23, 0x10, R24 ;  /* 0x0000001017187825 */ /* 0x000fe200078e0218 */
[----:B---3--:R-:W-:Y:S02]  /*0140*/  ISETP.LT.U32.AND P0, PT, R10, UR6, PT ;  /* 0x000000060a007c0c */ /* 0x008fe4000bf01070 */
[----:B------:R-:W-:Y:S02]  /*0150*/  ISETP.LT.U32.AND P1, PT, R8, UR6, PT ;  /* 0x0000000608007c0c */ /* 0x000fe4000bf21070 */
[----:B------:R-:W-:Y:S02]  /*0160*/  ISETP.LT.AND.EX P0, PT, R11, UR7, PT, P0 ;  /* 0x000000070b007c0c */ /* 0x000fe4000bf01300 */
[----:B----4-:R-:W-:Y:S02]  /*0170*/  ISETP.LT.U32.AND P2, PT, R18, UR6, PT ;  /* 0x0000000612007c0c */ /* 0x010fe4000bf41070 */
[----:B------:R-:W-:Y:S02]  /*0180*/  ISETP.LT.AND.EX P1, PT, R9, UR7, PT, P1 ;  /* 0x0000000709007c0c */ /* 0x000fe4000bf21310 */
[----:B------:R-:W-:-:S02]  /*0190*/  SEL R2, R10, UR6, P0 ;  /* 0x000000060a027c07 */ /* 0x000fc40008000000 */
[----:B------:R-:W-:Y:S02]  /*01a0*/  SEL R3, R11, UR7, P0 ;  /* 0x000000070b037c07 */ /* 0x000fe40008000000 */
[C---:B------:R-:W-:Y:S02]  /*01b0*/  ISETP.LT.AND.EX P0, PT, R19.reuse, UR7, PT, P2 ;  /* 0x0000000713007c0c */ /* 0x040fe4000bf01320 */
[----:B------:R-:W-:Y:S02]  /*01c0*/  SEL R0, R8, UR6, P1 ;  /* 0x0000000608007c07 */ /* 0x000fe40008800000 */
[----:B------:R-:W-:Y:S02]  /*01d0*/  SEL R8, R18, UR6, P0 ;  /* 0x0000000612087c07 */ /* 0x000fe40008000000 */
[----:B------:R-:W-:Y:S02]  /*01e0*/  SEL R19, R19, UR7, P0 ;  /* 0x0000000713137c07 */ /* 0x000fe40008000000 */
[----:B-----5:R-:W-:Y:S01]  /*01f0*/  ISETP.LT.U32.AND P0, PT, R14, UR6, PT ;  /* 0x000000060e007c0c */ /* 0x020fe2000bf01070 */
[----:B------:R-:W-:Y:S01]  /*0200*/  IMAD.MOV.U32 R18, RZ, RZ, R8 ;  /* 0x000000ffff127224 */ /* 0x000fe200078e0008 */
[----:B------:R-:W-:-:S02]  /*0210*/  ISETP.LT.U32.AND P3, PT, R16, UR6, PT ;  /* 0x0000000610007c0c */ /* 0x000fc4000bf61070 */
[----:B------:R-:W-:Y:S02]  /*0220*/  SEL R9, R9, UR7, P1 ;  /* 0x0000000709097c07 */ /* 0x000fe40008800000 */
[----:B------:R-:W-:Y:S02]  /*0230*/  ISETP.LT.AND.EX P0, PT, R15, UR7, PT, P0 ;  /* 0x000000070f007c0c */ /* 0x000fe4000bf01300 */
[----:B------:R-:W-:Y:S02]  /*0240*/  ISETP.LT.AND.EX P1, PT, R17, UR7, PT, P3 ;  /* 0x0000000711007c0c */ /* 0x000fe4000bf21330 */
[----:B------:R-:W-:Y:S02]  /*0250*/  ISETP.LT.U32.AND P2, PT, R6, UR6, PT ;  /* 0x0000000606007c0c */ /* 0x000fe4000bf41070 */
[----:B------:R-:W-:Y:S02]  /*0260*/  ISETP.LT.U32.AND P3, PT, R4, UR6, PT ;  /* 0x0000000604007c0c */ /* 0x000fe4000bf61070 */
[----:B------:R-:W-:-:S02]  /*0270*/  SEL R14, R14, UR6, P0 ;  /* 0x000000060e0e7c07 */ /* 0x000fc40008000000 */
[----:B------:R-:W-:Y:S02]  /*0280*/  SEL R15, R15, UR7, P0 ;  /* 0x000000070f0f7c07 */ /* 0x000fe40008000000 */
[----:B------:R-:W-:Y:S02]  /*0290*/  ISETP.LT.AND.EX P0, PT, R7, UR7, PT, P2 ;  /* 0x0000000707007c0c */ /* 0x000fe4000bf01320 */
[----:B------:R-:W-:Y:S02]  /*02a0*/  ISETP.LT.AND.EX P2, PT, R5, UR7, PT, P3 ;  /* 0x0000000705007c0c */ /* 0x000fe4000bf41330 */
[----:B------:R-:W-:Y:S02]  /*02b0*/  SEL R10, R16, UR6, P1 ;  /* 0x00000006100a7c07 */ /* 0x000fe40008800000 */
[----:B------:R-:W-:Y:S02]  /*02c0*/  SEL R11, R17, UR7, P1 ;  /* 0x00000007110b7c07 */ /* 0x000fe40008800000 */
[----:B------:R-:W-:Y:S01]  /*02d0*/  ISETP.LT.U32.AND P1, PT, R12, UR6, PT ;  /* 0x000000060c007c0c */ /* 0x000fe2000bf21070 */
[----:B------:R-:W-:Y:S01]  /*02e0*/  IMAD.MOV.U32 R16, RZ, RZ, R10 ;  /* 0x000000ffff107224 */ /* 0x000fe200078e000a */
[----:B------:R-:W-:Y:S01]  /*02f0*/  SEL R20, R6, UR6, P0 ;  /* 0x0000000606147c07 */ /* 0x000fe20008000000 */
[----:B------:R-:W-:Y:S01]  /*0300*/  IMAD.MOV.U32 R6, RZ, RZ, R2 ;  /* 0x000000ffff067224 */ /* 0x000fe200078e0002 */
[----:B------:R-:W-:Y:S01]  /*0310*/  SEL R21, R7, UR7, P0 ;  /* 0x0000000707157c07 */ /* 0x000fe20008000000 */
[----:B------:R-:W-:Y:S01]  /*0320*/  IMAD.MOV.U32 R7, RZ, RZ, R3 ;  /* 0x000000ffff077224 */ /* 0x000fe200078e0003 */
[----:B------:R-:W-:Y:S01]  /*0330*/  SEL R22, R4, UR6, P2 ;  /* 0x0000000604167c07 */ /* 0x000fe20009000000 */
[----:B------:R-:W-:Y:S01]  /*0340*/  IMAD.MOV.U32 R4, RZ, RZ, R0 ;  /* 0x000000ffff047224 */ /* 0x000fe200078e0000 */
[----:B------:R-:W-:Y:S01]  /*0350*/  SEL R23, R5, UR7, P2 ;  /* 0x0000000705177c07 */ /* 0x000fe20009000000 */
[----:B------:R-:W-:Y:S01]  /*0360*/  IMAD.MOV.U32 R5, RZ, RZ, R9 ;  /* 0x000000ffff057224 */ /* 0x000fe200078e0009 */
[----:B------:R-:W-:Y:S01]  /*0370*/  ISETP.LT.AND.EX P1, PT, R13, UR7, PT, P1 ;  /* 0x000000070d007c0c */ /* 0x000fe2000bf21310 */
[----:B------:R-:W-:-:S03]  /*0380*/  IMAD.MOV.U32 R17, RZ, RZ, R11 ;  /* 0x000000ffff117224 */ /* 0x000fc600078e000b */
[----:B------:R0:W-:Y:S01]  /*0390*/  STG.E.128 desc[UR4][R24.64], R4 ;  /* 0x0000000418007986 */ /* 0x0001e2000c101d04 */
[----:B------:R-:W-:Y:S02]  /*03a0*/  SEL R12, R12, UR6, P1 ;  /* 0x000000060c0c7c07 */ /* 0x000fe40008800000 */
[----:B------:R-:W-:Y:S01]  /*03b0*/  SEL R13, R13, UR7, P1 ;  /* 0x000000070d0d7c07 */ /* 0x000fe20008800000 */
[----:B------:R-:W-:Y:S04]  /*03c0*/  STG.E.128 desc[UR4][R24.64+0x800], R16 ;  /* 0x0008001018007986 */ /* 0x000fe8000c101d04 */
[----:B------:R-:W-:Y:S01]  /*03d0*/  STG.E.128 desc[UR4][R24.64+0x1000], R12 ;  /* 0x0010000c18007986 */ /* 0x000fe2000c101d04 */
[----:B0-----:R-:W-:Y:S02]  /*03e0*/  IMAD.MOV.U32 R6, RZ, RZ, R20 ;  /* 0x000000ffff067224 */ /* 0x001fe400078e0014 */
[----:B------:R-:W-:-:S02]  /*03f0*/  IMAD.MOV.U32 R7, RZ, RZ, R21 ;  /* 0x000000ffff077224 */ /* 0x000fc400078e0015 */
[----:B------:R-:W-:Y:S02]  /*0400*/  IMAD.MOV.U32 R4, RZ, RZ, R22 ;  /* 0x000000ffff047224 */ /* 0x000fe400078e0016 */
[----:B------:R-:W-:-:S05]  /*0410*/  IMAD.MOV.U32 R5, RZ, RZ, R23 ;  /* 0x000000ffff057224 */ /* 0x000fca00078e0017 */
[----:B------:R-:W-:Y:S01]  /*0420*/  STG.E.128 desc[UR4][R24.64+0x1800], R4 ;  /* 0x0018000418007986 */ /* 0x000fe2000c101d04 */
[----:B------:R-:W-:Y:S05]  /*0430*/  EXIT ;  /* 0x000000000000794d */ /* 0x000fea0003800000 */
.L_x_7700:
[----:B------:R-:W0:Y:S01]  /*0440*/  S2R R5, SR_TID.X ;  /* 0x0000000000057919 */ /* 0x000e220000002100 */
[----:B------:R-:W-:Y:S01]  /*0450*/  ULDC.64 UR6, c[0x0][0x218] ;  /* 0x0000860000067ab9 */ /* 0x000fe20000000a00 */
[C---:B0-----:R-:W-:Y:S01]  /*0460*/  ISETP.GE.AND P3, PT, R5.reuse, R2, PT ;  /* 0x000000020500720c */ /* 0x041fe20003f66270 */
[----:B------:R-:W-:Y:S02]  /*0470*/  VIADD R4, R5, 0x80 ;  /* 0x0000008005047836 */ /* 0x000fe40000000000 */
[----:B------:R-:W-:-:S10]  /*0480*/  IMAD.MOV.U32 R3, RZ, RZ, R5 ;  /* 0x000000ffff037224 */ /* 0x000fd400078e0005 */
[----:B------:R-:W-:Y:S01]  /*0490*/  @!P3 IMAD.MOV.U32 R3, RZ, RZ, R4 ;  /* 0x000000ffff03b224 */ /* 0x000fe200078e0004 */
[----:B------:R-:W0:Y:S04]  /*04a0*/  @!P3 LDC.64 R18, c[0x0][0x230] ;  /* 0x00008c00ff12bb82 */ /* 0x000e280000000a00 */
        /* <DEDUP_REMOVED lines=8> */
[----:B-1----:R-:W-:Y:S01]  /*0530*/  @!P5 IMAD.WIDE.U32 R20, R7, 0x8, R20 ;  /* 0x000000080714d825 */ /* 0x002fe200078e0014 */
[----:B------:R-:W-:Y:S02]  /*0540*/  CS2R R6, SRZ ;  /* 0x0000000000067805 */ /* 0x000fe4000001ff00 */
[----:B------:R-:W-:-:S04]  /*0550*/  ISETP.GE.AND P0, PT, R3, R2, PT ;  /* 0x000000020300720c */ /* 0x000fc80003f06270 */
[----:B------:R1:W3:Y:S09]  /*0560*/  @!P5 LDG.E.64 R6, desc[UR4][R20.64] ;  /* 0x000000041406d981 */ /* 0x0002f2000c1e1b00 */
[----:B------:R-:W-:Y:S01]  /*0570*/  @!P0 IMAD.IADD R13, R0, 0x1, R3 ;  /* 0x00000001000d8824 */ /* 0x000fe200078e0203 */
[----:B------:R-:W4:Y:S01]  /*0580*/  @!P0 LDC.64 R28, c[0x0][0x230] ;  /* 0x00008c00ff1c8b82 */ /* 0x000f220000000a00 */
[----:B------:R-:W-:-:S02]  /*0590*/  @!P0 VIADD R3, R3, 0x80 ;  /* 0x0000008003038836 */ /* 0x000fc40000000000 */
[----:B--2---:R-:W-:Y:S01]  /*05a0*/  @!P6 IMAD.WIDE.U32 R22, R9, 0x8, R22 ;  /* 0x000000080916e825 */ /* 0x004fe200078e0016 */
[----:B------:R-:W-:Y:S02]  /*05b0*/  CS2R R8, SRZ ;  /* 0x0000000000087805 */ /* 0x000fe4000001ff00 */
[----:B------:R-:W-:Y:S01]  /*05c0*/  ISETP.GE.AND P1, PT, R3, R2, PT ;  /* 0x000000020300720c */ /* 0x000fe20003f26270 */
[----:B------:R-:W-:-:S03]  /*05d0*/  @!P3 IMAD.IADD R24, R0, 0x1, R5 ;  /* 0x000000010018b824 */ /* 0x000fc600078e0205 */
[----:B------:R2:W5:Y:S09]  /*05e0*/  @!P6 LDG.E.64 R8, desc[UR4][R22.64] ;  /* 0x000000041608e981 */ /* 0x000572000c1e1b00 */
[----:B------:R-:W-:Y:S01]  /*05f0*/  @!P1 IMAD.IADD R11, R0, 0x1, R3 ;  /* 0x00000001000b9824 */ /* 0x000fe200078e0203 */
[----:B------:R-:W0:Y:S01]  /*0600*/  @!P1 LDC.64 R16, c[0x0][0x230] ;  /* 0x00008c00ff109b82 */ /* 0x000e220000000a00 */
[----:B------:R-:W-:-:S05]  /*0610*/  @!P1 VIADD R3, R3, 0x80 ;  /* 0x0000008003039836 */ /* 0x000fca0000000000 */
[----:B------:R-:W-:-:S13]  /*0620*/  ISETP.GE.AND P2, PT, R3, R2, PT ;  /* 0x000000020300720c */ /* 0x000fda0003f46270 */
[----:B------:R-:W-:Y:S01]  /*0630*/  @!P2 IMAD.IADD R25, R0, 0x1, R3 ;  /* 0x000000010019a824 */ /* 0x000fe200078e0203 */
[----:B------:R-:W2:Y:S01]  /*0640*/  @!P2 LDC.64 R14, c[0x0][0x230] ;  /* 0x00008c00ff0eab82 */ /* 0x000ea20000000a00 */
[----:B------:R-:W-:-:S05]  /*0650*/  @!P2 VIADD R3, R3, 0x80 ;  /* 0x000000800303a836 */ /* 0x000fca0000000000 */
[----:B------:R-:W-:-:S13]  /*0660*/  ISETP.GE.AND P4, PT, R3, R2, PT ;  /* 0x000000020300720c */ /* 0x000fda0003f86270 */
[----:B------:R-:W-:Y:S01]  /*0670*/  @!P4 IMAD.IADD R27, R0, 0x1, R3 ;  /* 0x00000001001bc824 */ /* 0x000fe200078e0203 */
[----:B-1----:R-:W1:Y:S01]  /*0680*/  @!P4 LDC.64 R20, c[0x0][0x230] ;  /* 0x00008c00ff14cb82 */ /* 0x002e620000000a00 */
[----:B------:R-:W-:-:S05]  /*0690*/  @!P4 VIADD R3, R3, 0x80 ;  /* 0x000000800303c836 */ /* 0x000fca0000000000 */
[----:B------:R-:W-:Y:S01]  /*06a0*/  ISETP.GE.AND P5, PT, R3, R2, PT ;  /* 0x000000020300720c */ /* 0x000fe20003fa6270 */
[----:B----4-:R-:W-:Y:S01]  /*06b0*/  @!P0 IMAD.WIDE.U32 R28, R13, 0x8, R28 ;  /* 0x000000080d1c8825 */ /* 0x010fe200078e001c */
[----:B------:R-:W-:-:S03]  /*06c0*/  CS2R R12, SRZ ;  /* 0x00000000000c7805 */ /* 0x000fc6000001ff00 */
[----:B0-----:R-:W-:-:S05]  /*06d0*/  @!P1 IMAD.WIDE.U32 R16, R11, 0x8, R16 ;  /* 0x000000080b109825 */ /* 0x001fca00078e0010 */
[----:B------:R0:W4:Y:S03]  /*06e0*/  @!P1 LDG.E.64 R12, desc[UR4][R16.64] ;  /* 0x00000004100c9981 */ /* 0x000126000c1e1b00 */
[----:B--2---:R-:W2:Y:S01]  /*06f0*/  @!P5 LDC.64 R22, c[0x0][0x230] ;  /* 0x00008c00ff16db82 */ /* 0x004ea20000000a00 */
[----:B0-----:R-:W-:Y:S01]  /*0700*/  @!P3 IMAD.WIDE.U32 R16, R24, 0x8, R18 ;  /* 0x000000081810b825 */ /* 0x001fe200078e0012 */
[----:B------:R-:W-:Y:S02]  /*0710*/  CS2R R18, SRZ ;  /* 0x0000000000127805 */ /* 0x000fe4000001ff00 */
[----:B------:R-:W-:-:S04]  /*0720*/  CS2R R10, SRZ ;  /* 0x00000000000a7805 */ /* 0x000fc8000001ff00 */
[----:B------:R0:W4:Y:S01]  /*0730*/  @!P3 LDG.E.64 R18, desc[UR4][R16.64] ;  /* 0x000000041012b981 */ /* 0x000122000c1e1b00 */
[----:B------:R-:W-:-:S03]  /*0740*/  @!P5 IMAD.IADD R3, R0, 0x1, R3 ;  /* 0x000000010003d824 */ /* 0x000fc600078e0203 */
[----:B------:R2:W4:Y:S01]  /*0750*/  @!P0 LDG.E.64 R10, desc[UR4][R28.64] ;  /* 0x000000041c0a8981 */ /* 0x000522000c1e1b00 */
[----:B------:R-:W-:Y:S01]  /*0760*/  @!P2 IMAD.WIDE.U32 R14, R25, 0x8, R14 ;  /* 0x00000008190ea825 */ /* 0x000fe200078e000e */
[----:B------:R-:W-:-:S03]  /*0770*/  CS2R R24, SRZ ;  /* 0x0000000000187805 */ /* 0x000fc6000001ff00 */
[----:B-1----:R-:W-:Y:S01]  /*0780*/  @!P4 IMAD.WIDE.U32 R26, R27, 0x8, R20 ;  /* 0x000000081b1ac825 */ /* 0x002fe200078e0014 */
[----:B------:R-:W-:Y:S01]  /*0790*/  CS2R R20, SRZ ;  /* 0x0000000000147805 */ /* 0x000fe2000001ff00 */
[----:B0-----:R-:W0:Y:S01]  /*07a0*/  @!P3 LDC.64 R16, c[0x0][0x228] ;  /* 0x00008a00ff10bb82 */ /* 0x001e220000000a00 */
[----:B------:R-:W4:Y:S01]  /*07b0*/  @!P2 LDG.E.64 R24, desc[UR4][R14.64] ;  /* 0x000000040e18a981 */ /* 0x000f22000c1e1b00 */
[----:B--2---:R-:W-:Y:S01]  /*07c0*/  @!P5 IMAD.WIDE.U32 R28, R3, 0x8, R22 ;  /* 0x00000008031cd825 */ /* 0x004fe200078e0016 */
[----:B------:R-:W-:Y:S02]  /*07d0*/  CS2R R22, SRZ ;  /* 0x0000000000167805 */ /* 0x000fe4000001ff00 */
[----:B------:R1:W2:Y:S04]  /*07e0*/  @!P4 LDG.E.64 R20, desc[UR4][R26.64] ;  /* 0x000000041a14c981 */ /* 0x0002a8000c1e1b00 */
[----:B------:R-:W2:Y:S01]  /*07f0*/  @!P5 LDG.E.64 R22, desc[UR4][R28.64] ;  /* 0x000000041c16d981 */ /* 0x000ea2000c1e1b00 */
[----:B------:R-:W-:-:S02]  /*0800*/  IMAD.MOV.U32 R3, RZ, RZ, R5 ;  /* 0x000000ffff037224 */ /* 0x000fc400078e0005 */
[----:B------:R-:W-:Y:S02]  /*0810*/  @!P3 IMAD.MOV.U32 R3, RZ, RZ, R4 ;  /* 0x000000ffff03b224 */ /* 0x000fe400078e0004 */
[----:B-1----:R-:W-:-:S04]  /*0820*/  @!P3 IMAD.IADD R27, R0, 0x1, R5 ;  /* 0x00000001001bb824 */ /* 0x002fc800078e0205 */
[----:B0-----:R-:W-:Y:S01]  /*0830*/  @!P3 IMAD.WIDE.U32 R16, R27, 0x8, R16 ;  /* 0x000000081b10b825 */ /* 0x001fe200078e0010 */
[----:B------:R-:W-:Y:S04]  /*0840*/  BSSY B0, `(.L_x_7701) ;  /* 0x000004e000007945 */ /* 0x000fe80003800000 */
[----:B------:R-:W-:Y:S01]  /*0850*/  BSSY B1, `(.L_x_7702) ;  /* 0x0000046000017945 */ /* 0x000fe20003800000 */
[----:B---3--:R-:W-:-:S04]  /*0860*/  ISETP.LT.U32.AND P1, PT, R6, UR6, PT ;  /* 0x0000000606007c0c */ /* 0x008fc8000bf21070 */
[----:B------:R-:W-:-:S04]  /*0870*/  ISETP.LT.AND.EX P1, PT, R7, UR7, PT, P1 ;  /* 0x0000000707007c0c */ /* 0x000fc8000bf21310 */
[----:B------:R-:W-:Y:S02]  /*0880*/  SEL R4, R6, UR6, P1 ;  /* 0x0000000606047c07 */ /* 0x000fe40008800000 */
[----:B------:R-:W-:Y:S02]  /*0890*/  SEL R5, R7, UR7, P1 ;  /* 0x0000000707057c07 */ /* 0x000fe40008800000 */
[----:B-----5:R-:W-:-:S04]  /*08a0*/  ISETP.LT.U32.AND P2, PT, R8, UR6, PT ;  /* 0x0000000608007c0c */ /* 0x020fc8000bf41070 */
[----:B------:R-:W-:-:S04]  /*08b0*/  ISETP.LT.AND.EX P1, PT, R9, UR7, PT, P2 ;  /* 0x0000000709007c0c */ /* 0x000fc8000bf21320 */
[----:B------:R-:W-:Y:S02]  /*08c0*/  SEL R6, R8, UR6, P1 ;  /* 0x0000000608067c07 */ /* 0x000fe40008800000 */
[----:B------:R-:W-:Y:S02]  /*08d0*/  SEL R7, R9, UR7, P1 ;  /* 0x0000000709077c07 */ /* 0x000fe40008800000 */
[----:B----4-:R-:W-:Y:S02]  /*08e0*/  ISETP.LT.U32.AND P2, PT, R12, UR6, PT ;  /* 0x000000060c007c0c */ /* 0x010fe4000bf41070 */
[----:B------:R-:W-:-:S04]  /*08f0*/  ISETP.LT.U32.AND P0, PT, R18, UR6, PT ;  /* 0x0000000612007c0c */ /* 0x000fc8000bf01070 */
[----:B------:R-:W-:-:S04]  /*0900*/  ISETP.LT.AND.EX P0, PT, R19, UR7, PT, P0 ;  /* 0x0000000713007c0c */ /* 0x000fc8000bf01300 */
[----:B------:R-:W-:Y:S02]  /*0910*/  SEL R14, R18, UR6, P0 ;  /* 0x00000006120e7c07 */ /* 0x000fe40008000000 */
[----:B------:R-:W-:Y:S02]  /*0920*/  SEL R15, R19, UR7, P0 ;  /* 0x00000007130f7c07 */ /* 0x000fe40008000000 */
[----:B------:R-:W-:Y:S02]  /*0930*/  ISETP.LT.U32.AND P0, PT, R10, UR6, PT ;  /* 0x000000060a007c0c */ /* 0x000fe4000bf01070 */
[----:B------:R-:W-:Y:S01]  /*0940*/  ISETP.LT.AND.EX P1, PT, R13, UR7, PT, P2 ;  /* 0x000000070d007c0c */ /* 0x000fe2000bf21320 */
[----:B------:R0:W-:Y:S01]  /*0950*/  @!P3 STG.E.64 desc[UR4][R16.64], R14 ;  /* 0x0000000e1000b986 */ /* 0x0001e2000c101b04 */
[----:B------:R-:W-:Y:S02]  /*0960*/  ISETP.LT.AND.EX P0, PT, R11, UR7, PT, P0 ;  /* 0x000000070b007c0c */ /* 0x000fe4000bf01300 */
[----:B------:R-:W-:-:S02]  /*0970*/  ISETP.GE.AND P3, PT, R3, R2, PT ;  /* 0x000000020300720c */ /* 0x000fc40003f66270 */
[----:B------:R-:W-:Y:S02]  /*0980*/  SEL R8, R10, UR6, P0 ;  /* 0x000000060a087c07 */ /* 0x000fe40008000000 */
[----:B------:R-:W-:Y:S02]  /*0990*/  SEL R9, R11, UR7, P0 ;  /* 0x000000070b097c07 */ /* 0x000fe40008000000 */
[----:B------:R-:W-:Y:S02]  /*09a0*/  SEL R10, R12, UR6, P1 ;  /* 0x000000060c0a7c07 */ /* 0x000fe40008800000 */
[----:B------:R-:W-:Y:S02]  /*09b0*/  SEL R11, R13, UR7, P1 ;  /* 0x000000070d0b7c07 */ /* 0x000fe40008800000 */
[----:B------:R-:W-:Y:S02]  /*09c0*/  ISETP.LT.U32.AND P0, PT, R24, UR6, PT ;  /* 0x0000000618007c0c */ /* 0x000fe4000bf01070 */
[----:B--2---:R-:W-:-:S02]  /*09d0*/  ISETP.LT.U32.AND P1, PT, R20, UR6, PT ;  /* 0x0000000614007c0c */ /* 0x004fc4000bf21070 */
[----:B------:R-:W-:Y:S02]  /*09e0*/  ISETP.LT.U32.AND P2, PT, R22, UR6, PT ;  /* 0x0000000616007c0c */ /* 0x000fe4000bf41070 */
[----:B------:R-:W-:Y:S02]  /*09f0*/  ISETP.LT.AND.EX P0, PT, R25, UR7, PT, P0 ;  /* 0x0000000719007c0c */ /* 0x000fe4000bf01300 */
[----:B------:R-:W-:Y:S02]  /*0a00*/  ISETP.LT.AND.EX P1, PT, R21, UR7, PT, P1 ;  /* 0x0000000715007c0c */ /* 0x000fe4000bf21310 */
[----:B------:R-:W-:Y:S02]  /*0a10*/  ISETP.LT.AND.EX P2, PT, R23, UR7, PT, P2 ;  /* 0x0000000717007c0c */ /* 0x000fe4000bf41320 */
[----:B------:R-:W-:Y:S02]  /*0a20*/  SEL R12, R24, UR6, P0 ;  /* 0x00000006180c7c07 */ /* 0x000fe40008000000 */
[----:B------:R-:W-:-:S02]  /*0a30*/  SEL R13, R25, UR7, P0 ;  /* 0x00000007190d7c07 */ /* 0x000fc40008000000 */
[----:B0-----:R-:W-:Y:S02]  /*0a40*/  SEL R16, R20, UR6, P1 ;  /* 0x0000000614107c07 */ /* 0x001fe40008800000 */
[----:B------:R-:W-:Y:S02]  /*0a50*/  SEL R17, R21, UR7, P1 ;  /* 0x0000000715117c07 */ /* 0x000fe40008800000 */
[----:B------:R-:W-:Y:S02]  /*0a60*/  SEL R14, R22, UR6, P2 ;  /* 0x00000006160e7c07 */ /* 0x000fe40009000000 */
[----:B------:R-:W-:Y:S01]  /*0a70*/  SEL R15, R23, UR7, P2 ;  /* 0x00000007170f7c07 */ /* 0x000fe20009000000 */
        /* <DEDUP_REMOVED lines=13> */
.L_x_7703:
[----:B------:R-:W-:-:S13]  /*0b50*/  ISETP.GE.AND P0, PT, R3, R2, PT ;  /* 0x000000020300720c */ /* 0x000fda0003f06270 */
[----:B------:R-:W-:Y:S05]  /*0b60*/  @P0 BRA `(.L_x_7705) ;  /* 0x0000000000300947 */ /* 0x000fea0003800000 */
[----:B0-----:R-:W0:Y:S01]  /*0b70*/  LDC.64 R4, c[0x0][0x228] ;  /* 0x00008a00ff047b82 */ /* 0x001e220000000a00 */
[----:B------:R-:W-:Y:S02]  /*0b80*/  IMAD.IADD R7, R0, 0x1, R3 ;  /* 0x0000000100077824 */ /* 0x000fe400078e0203 */
[----:B------:R-:W-:Y:S02]  /*0b90*/  VIADD R3, R3, 0x80 ;  /* 0x0000008003037836 */ /* 0x000fe40000000000 */
[----:B0-----:R-:W-:-:S05]  /*0ba0*/  IMAD.WIDE.U32 R4, R7, 0x8, R4 ;  /* 0x0000000807047825 */ /* 0x001fca00078e0004 */
[----:B------:R1:W-:Y:S02]  /*0bb0*/  STG.E.64 desc[UR4][R4.64], R8 ;  /* 0x0000000804007986 */ /* 0x0003e4000c101b04 */
.L_x_7704:
[----:B------:R-:W-:-:S13]  /*0bc0*/  ISETP.GE.AND P0, PT, R3, R2, PT ;  /* 0x000000020300720c */ /* 0x000fda0003f06270 */
[----:B------:R-:W-:Y:S05]  /*0bd0*/  @P0 BRA `(.L_x_7706) ;  /* 0x0000000000340947 */ /* 0x000fea0003800000 */
[----:B01----:R-:W0:Y:S01]  /*0be0*/  LDC.64 R4, c[0x0][0x228] ;  /* 0x00008a00ff047b82 */ /* 0x003e220000000a00 */
[----:B------:R-:W-:Y:S02]  /*0bf0*/  IMAD.IADD R7, R0, 0x1, R3 ;  /* 0x0000000100077824 */ /* 0x000fe400078e0203 */
[----:B------:R-:W-:Y:S02]  /*0c00*/  VIADD R3, R3, 0x80 ;  /* 0x0000008003037836 */ /* 0x000fe40000000000 */
[----:B0-----:R-:W-:-:S05]  /*0c10*/  IMAD.WIDE.U32 R4, R7, 0x8, R4 ;  /* 0x0000000807047825 */ /* 0x001fca00078e0004 */
[----:B------:R1:W-:Y:S02]  /*0c20*/  STG.E.64 desc[UR4][R4.64], R10 ;  /* 0x0000000a04007986 */ /* 0x0003e4000c101b04 */
.L_x_7705:
        /* <DEDUP_REMOVED lines=8> */
.L_x_7706:
[----:B------:R-:W-:Y:S05]  /*0cb0*/  BSYNC B1 ;  /* 0x0000000000017941 */ /* 0x000fea0003800000 */
.L_x_7702:
[----:B------:R-:W-:-:S13]  /*0cc0*/  ISETP.GE.AND P0, PT, R3, R2, PT ;  /* 0x000000020300720c */ /* 0x000fda0003f06270 */
[----:B012---:R-:W0:Y:S01]  /*0cd0*/  @!P0 LDC.64 R4, c[0x0][0x228] ;  /* 0x00008a00ff048b82 */ /* 0x007e220000000a00 */
[----:B------:R-:W-:Y:S02]  /*0ce0*/  @!P0 IMAD.IADD R7, R0, 0x1, R3 ;  /* 0x0000000100078824 */ /* 0x000fe400078e0203 */
[----:B------:R-:W-:Y:S02]  /*0cf0*/  @!P0 VIADD R3, R3, 0x80 ;  /* 0x0000008003038836 */ /* 0x000fe40000000000 */
[----:B0-----:R-:W-:-:S05]  /*0d00*/  @!P0 IMAD.WIDE.U32 R4, R7, 0x8, R4 ;  /* 0x0000000807048825 */ /* 0x001fca00078e0004 */
[----:B------:R2:W-:Y:S02]  /*0d10*/  @!P0 STG.E.64 desc[UR4][R4.64], R16 ;  /* 0x0000001004008986 */ /* 0x0005e4000c101b04 */
.L_x_7707:
[----:B------:R-:W-:Y:S05]  /*0d20*/  BSYNC B0 ;  /* 0x0000000000007941 */ /* 0x000fea0003800000 */
.L_x_7701:
        /* <DEDUP_REMOVED lines=8> */
.L_x_7708:
        /* <DEDUP_REMOVED lines=13> */
.L_x_36197:


//--------------------- .text._ZN2at6native29vectorized_elementwise_kernelILi4EZZZNS0_21clamp_max_kernel_cudaERNS_18TensorIteratorBaseERKN3c106ScalarEENKUlvE_clEvENKUlvE2_clEvEUllE_St5arrayIPcLm2EEEEviT0_T1_ --------------------------
	.section	.text._ZN2at6native29vectorized_elementwise_kernelILi4EZZZNS0_21clamp_max_kernel_cudaERNS_18TensorIteratorBaseERKN3c106ScalarEENKUlvE_clEvENKUlvE2_clEvEUllE_St5arrayIPcLm2EEEEviT0_T1_,"ax",@progbits
	.align	128
        .global         _ZN2at6native29vectorized_elementwise_kernelILi4EZZZNS0_21clamp_max_kernel_cudaERNS_18TensorIteratorBaseERKN3c106ScalarEENKUlvE_clEvENKUlvE2_clEvEUllE_St5arrayIPcLm2EEEEviT0_T1_
        .type           _ZN2at6native29vectorized_elementwise_kernelILi4EZZZNS0_21clamp_max_kernel_cudaERNS_18TensorIteratorBaseERKN3c106ScalarEENKUlvE_clEvENKUlvE2_clEvEUllE_St5arrayIPcLm2EEEEviT0_T1_,@function
        .size           _ZN2at6native29vectorized_elementwise_kernelILi4EZZZNS0_21clamp_max_kernel_cudaERNS_18TensorIteratorBaseERKN3c106ScalarEENKUlvE_clEvENKUlvE2_clEvEUllE_St5arrayIPcLm2EEEEviT0_T1_,(.L_x_36198 - _ZN2at6native29vectorized_elementwise_kernelILi4EZZZNS0_21clamp_max_kernel_cudaERNS_18TensorIteratorBaseERKN3c106ScalarEENKUlvE_clEvENKUlvE2_clEvEUllE_St5arrayIPcLm2EEEEviT0_T1_)
        .other          _ZN2at6native29vectorized_elementwise_kernelILi4EZZZNS0_21clamp_max_kernel_cudaERNS_18TensorIteratorBaseERKN3c106ScalarEENKUlvE_clEvENKUlvE2_clEvEUllE_St5arrayIPcLm2EEEEviT0_T1_,@"STO_CUDA_ENTRY STV_DEFAULT"
_ZN2at6native29vectorized_elementwise_kernelILi4EZZZNS0_21clamp_max_kernel_cudaERNS_18TensorIteratorBaseERKN3c106ScalarEENKUlvE_clEvENKUlvE2_clEvEUllE_St5arrayIPcLm2EEEEviT0_T1_:
.text._ZN2at6native29vectorized_elementwise_kernelILi4EZZZNS0_21clamp_max_kernel_cudaERNS_18TensorIteratorBaseERKN3c106ScalarEENKUlvE_clEvENKUlvE2_clEvEUllE_St5arrayIPcLm2EEEEviT0_T1_:
        /* <DEDUP_REMOVED lines=68> */
.L_x_7709:
        /* <DEDUP_REMOVED lines=113> */
.L_x_7712:
[----:B------:R-:W-:-:S13]  /*0b50*/  ISETP.GE.AND P0, PT, R3, R2, PT ;  /* 0x000000020300720c */ /* 0x000fda0003f06270 */
[----:B------:R-:W-:Y:S05]  /*0b60*/  @P0 BRA `(.L_x_7714) ;  /* 0x0000000000300947 */ /* 0x000fea0003800000 */
[----:B0-----:R-:W0:Y:S01]  /*0b70*/  LDC.64 R4, c[0x0][0x228] ;  /* 0x00008a00ff047b82 */ /* 0x001e220000000a00 */
[----:B------:R-:W-:Y:S02]  /*0b80*/  IMAD.IADD R7, R0, 0x1, R3 ;  /* 0x0000000100077824 */ /* 0x000fe400078e0203 */
[----:B------:R-:W-:Y:S02]  /*0b90*/  VIADD R3, R3, 0x80 ;  /* 0x0000008003037836 */ /* 0x000fe40000000000 */
[----:B0-----:R-:W-:-:S05]  /*0ba0*/  IMAD.WIDE.U32 R4, R7, 0x8, R4 ;  /* 0x0000000807047825 */ /* 0x001fca00078e0004 */
[----:B------:R1:W-:Y:S02]  /*0bb0*/  STG.E.64 desc[UR4][R4.64], R8 ;  /* 0x0000000804007986 */ /* 0x0003e4000c101b04 */
.L_x_7713:
[----:B------:R-:W-:-:S13]  /*0bc0*/  ISETP.GE.AND P0, PT, R3, R2, PT ;  /* 0x000000020300720c */ /* 0x000fda0003f06270 */
[----:B------:R-:W-:Y:S05]  /*0bd0*/  @P0 BRA `(.L_x_7715) ;  /* 0x0000000000340947 */ /* 0x000fea0003800000 */
[----:B01----:R-:W0:Y:S01]  /*0be0*/  LDC.64 R4, c[0x0][0x228] ;  /* 0x00008a00ff047b82 */ /* 0x003e220000000a00 */
[----:B------:R-:W-:Y:S02]  /*0bf0*/  IMAD.IADD R7, R0, 0x1, R3 ;  /* 0x0000000100077824 */ /* 0x000fe400078e0203 */
[----:B------:R-:W-:Y:S02]  /*0c00*/  VIADD R3, R3, 0x80 ;  /* 0x0000008003037836 */ /* 0x000fe40000000000 */
[----:B0-----:R-:W-:-:S05]  /*0c10*/  IMAD.WIDE.U32 R4, R7, 0x8, R4 ;  /* 0x0000000807047825 */ /* 0x001fca00078e0004 */
[----:B------:R1:W-:Y:S02]  /*0c20*/  STG.E.64 desc[UR4][R4.64], R10 ;  /* 0x0000000a04007986 */ /* 0x0003e4000c101b04 */
.L_x_7714:
        /* <DEDUP_REMOVED lines=8> */
.L_x_7715:
[----:B------:R-:W-:Y:S05]  /*0cb0*/  BSYNC B1 ;  /* 0x0000000000017941 */ /* 0x000fea0003800000 */
.L_x_7711:
[----:B------:R-:W-:-:S13]  /*0cc0*/  ISETP.GE.AND P0, PT, R3, R2, PT ;  /* 0x000000020300720c */ /* 0x000fda0003f06270 */
[----:B012---:R-:W0:Y:S01]  /*0cd0*/  @!P0 LDC.64 R4, c[0x0][0x228] ;  /* 0x00008a00ff048b82 */ /* 0x007e220000000a00 */
[----:B------:R-:W-:Y:S02]  /*0ce0*/  @!P0 IMAD.IADD R7, R0, 0x1, R3 ;  /* 0x0000000100078824 */ /* 0x000fe400078e0203 */
[----:B------:R-:W-:Y:S02]  /*0cf0*/  @!P0 VIADD R3, R3, 0x80 ;  /* 0x0000008003038836 */ /* 0x000fe40000000000 */
[----:B0-----:R-:W-:-:S05]  /*0d00*/  @!P0 IMAD.WIDE.U32 R4, R7, 0x8, R4 ;  /* 0x0000000807048825 */ /* 0x001fca00078e0004 */
[----:B------:R2:W-:Y:S02]  /*0d10*/  @!P0 STG.E.64 desc[UR4][R4.64], R16 ;  /* 0x0000001004008986 */ /* 0x0005e4000c101b04 */
.L_x_7716:
[----:B------:R-:W-:Y:S05]  /*0d20*/  BSYNC B0 ;  /* 0x0000000000007941 */ /* 0x000fea0003800000 */
.L_x_7710:
        /* <DEDUP_REMOVED lines=8> */
.L_x_7717:
        /* <DEDUP_REMOVED lines=13> */
.L_x_36198:


//--------------------- .text._ZN2at6native29vectorized_elementwise_kernelILi8EZZZNS0_21clamp_max_kernel_cudaERNS_18TensorIteratorBaseERKN3c106ScalarEENKUlvE_clEvENKUlvE2_clEvEUllE_St5arrayIPcLm2EEEEviT0_T1_ --------------------------
	.section	.text._ZN2at6native29vectorized_elementwise_kernelILi8EZZZNS0_21clamp_max_kernel_cudaERNS_18TensorIteratorBaseERKN3c106ScalarEENKUlvE_clEvENKUlvE2_clEvEUllE_St5arrayIPcLm2EEEEviT0_T1_,"ax",@progbits
	.align	128
        .global         _ZN2at6native29vectorized_elementwise_kernelILi8EZZZNS0_21clamp_max_kernel_cudaERNS_18TensorIteratorBaseERKN3c106ScalarEENKUlvE_clEvENKUlvE2_clEvEUllE_St5arrayIPcLm2EEEEviT0_T1_
        .type           _ZN2at6native29vectorized_elementwise_kernelILi8EZZZNS0_21clamp_max_kernel_cudaERNS_18TensorIteratorBaseERKN3c106ScalarEENKUlvE_clEvENKUlvE2_clEvEUllE_St5arrayIPcLm2EEEEviT0_T1_,@function
        .size           _ZN2at6native29vectorized_elementwise_kernelILi8EZZZNS0_21clamp_max_kernel_cudaERNS_18TensorIteratorBaseERKN3c106ScalarEENKUlvE_clEvENKUlvE2_clEvEUllE_St5arrayIPcLm2EEEEviT0_T1_,(.L_x_36199 - _ZN2at6native29vectorized_elementwise_kernelILi8EZZZNS0_21clamp_max_kernel_cudaERNS_18TensorIteratorBaseERKN3c106ScalarEENKUlvE_clEvENKUlvE2_clEvEUllE_St5arrayIPcLm2EEEEviT0_T1_)
        .other          _ZN2at6native29vectorized_elementwise_kernelILi8EZZZNS0_21clamp_max_kernel_cudaERNS_18TensorIteratorBaseERKN3c106ScalarEENKUlvE_clEvENKUlvE2_clEvEUllE_St5arrayIPcLm2EEEEviT0_T1_,@"STO_CUDA_ENTRY STV_DEFAULT"
_ZN2at6native29vectorized_elementwise_kernelILi8EZZZNS0_21clamp_max_kernel_cudaERNS_18TensorIteratorBaseERKN3c106ScalarEENKUlvE_clEvENKUlvE2_clEvEUllE_St5arrayIPcLm2EEEEviT0_T1_:
.text._ZN2at6native29vectorized_elementwise_kernelILi8EZZZNS0_21clamp_max_kernel_cudaERNS_18TensorIteratorBaseERKN3c106ScalarEENKUlvE_clEvENKUlvE2_clEvEUllE_St5arrayIPcLm2EEEEviT0_T1_:
        /* <DEDUP_REMOVED lines=68> */
.L_x_7718:
        /* <DEDUP_REMOVED lines=113> */
.L_x_7721:
[----:B------:R-:W-:-:S13]  /*0b50*/  ISETP.GE.AND P0, PT, R3, R2, PT ;  /* 0x000000020300720c */ /* 0x000fda0003f06270 */
[----:B------:R-:W-:Y:S05]  /*0b60*/  @P0 BRA `(.L_x_7723) ;  /* 0x0000000000300947 */ /* 0x000fea0003800000 */
[----:B0-----:R-:W0:Y:S01]  /*0b70*/  LDC.64 R4, c[0x0][0x228] ;  /* 0x00008a00ff047b82 */ /* 0x001e220000000a00 */
[----:B------:R-:W-:Y:S02]  /*0b80*/  IMAD.IADD R7, R0, 0x1, R3 ;  /* 0x0000000100077824 */ /* 0x000fe400078e0203 */
[----:B------:R-:W-:Y:S02]  /*0b90*/  VIADD R3, R3, 0x80 ;  /* 0x0000008003037836 */ /* 0x000fe40000000000 */
[----:B0-----:R-:W-:-:S05]  /*0ba0*/  IMAD.WIDE.U32 R4, R7, 0x8, R4 ;  /* 0x0000000807047825 */ /* 0x001fca00078e0004 */
[----:B------:R1:W-:Y:S02]  /*0bb0*/  STG.E.64 desc[UR4][R4.64], R8 ;  /* 0x0000000804007986 */ /* 0x0003e4000c101b04 */
.L_x_7722:
[----:B------:R-:W-:-:S13]  /*0bc0*/  ISETP.GE.AND P0, PT, R3, R2, PT ;  /* 0x000000020300720c */ /* 0x000fda0003f06270 */
[----:B------:R-:W-:Y:S05]  /*0bd0*/  @P0 BRA `(.L_x_7724) ;  /* 0x0000000000340947 */ /* 0x000fea0003800000 */
[----:B01----:R-:W0:Y:S01]  /*0be0*/  LDC.64 R4, c[0x0][0x228] ;  /* 0x00008a00ff047b82 */ /* 0x003e220000000a00 */
[----:B------:R-:W-:Y:S02]  /*0bf0*/  IMAD.IADD R7, R0, 0x1, R3 ;  /* 0x0000000100077824 */ /* 0x000fe400078e0203 */
[----:B------:R-:W-:Y:S02]  /*0c00*/  VIADD R3, R3, 0x80 ;  /* 0x0000008003037836 */ /* 0x000fe40000000000 */
[----:B0-----:R-:W-:-:S05]  /*0c10*/  IMAD.WIDE.U32 R4, R7, 0x8, R4 ;  /* 0x0000000807047825 */ /* 0x001fca00078e0004 */
[----:B------:R1:W-:Y:S02]  /*0c20*/  STG.E.64 desc[UR4][R4.64], R10 ;  /* 0x0000000a04007986 */ /* 0x0003e4000c101b04 */
.L_x_7723:
        /* <DEDUP_REMOVED lines=8> */
.L_x_7724:
[----:B------:R-:W-:Y:S05]  /*0cb0*/  BSYNC B1 ;  /* 0x0000000000017941 */ /* 0x000fea0003800000 */
.L_x_7720:
[----:B------:R-:W-:-:S13]  /*0cc0*/  ISETP.GE.AND P0, PT, R3, R2, PT ;  /* 0x000000020300720c */ /* 0x000fda0003f06270 */
[----:B012---:R-:W0:Y:S01]  /*0cd0*/  @!P0 LDC.64 R4, c[0x0][0x228] ;  /* 0x00008a00ff048b82 */ /* 0x007e220000000a00 */
[----:B------:R-:W-:Y:S02]  /*0ce0*/  @!P0 IMAD.IADD R7, R0, 0x1, R3 ;  /* 0x0000000100078824 */ /* 0x000fe400078e0203 */
[----:B------:R-:W-:Y:S02]  /*0cf0*/  @!P0 VIADD R3, R3, 0x80 ;  /* 0x0000008003038836 */ /* 0x000fe40000000000 */
[----:B0-----:R-:W-:-:S05]  /*0d00*/  @!P0 IMAD.WIDE.U32 R4, R7, 0x8, R4 ;  /* 0x0000000807048825 */ /* 0x001fca00078e0004 */
[----:B------:R2:W-:Y:S02]  /*0d10*/  @!P0 STG.E.64 desc[UR4][R4.64], R16 ;  /* 0x0000001004008986 */ /* 0x0005e4000c101b04 */
.L_x_7725:
[----:B------:R-:W-:Y:S05]  /*0d20*/  BSYNC B0 ;  /* 0x0000000000007941 */ /* 0x000fea0003800000 */
.L_x_7719:
        /* <DEDUP_REMOVED lines=8> */
.L_x_7726:
        /* <DEDUP_REMOVED lines=13> */
.L_x_36199:


//--------------------- .text._ZN2at6native18elementwise_kernelILi128ELi4EZNS0_15gpu_kernel_implIZZZNS0_21clamp_max_kernel_cudaERNS_18TensorIteratorBaseERKN3c106ScalarEENKUlvE_clEvENKUlvE1_clEvEUliE_EEvS4_RKT_EUliE_EEviT1_ --------------------------
	.section	.text._ZN2at6native18elementwise_kernelILi128ELi4EZNS0_15gpu_kernel_implIZZZNS0_21clamp_max_kernel_cudaERNS_18TensorIteratorBaseERKN3c106ScalarEENKUlvE_clEvENKUlvE1_clEvEUliE_EEvS4_RKT_EUliE_EEviT1_,"ax",@progbits
	.align	128
        .global         _ZN2at6native18elementwise_kernelILi128ELi4EZNS0_15gpu_kernel_implIZZZNS0_21clamp_max_kernel_cudaERNS_18TensorIteratorBaseERKN3c106ScalarEENKUlvE_clEvENKUlvE1_clEvEUliE_EEvS4_RKT_EUliE_EEviT1_
        .type           _ZN2at6native18elementwise_kernelILi128ELi4EZNS0_15gpu_kernel_implIZZZNS0_21clamp_max_kernel_cudaERNS_18TensorIteratorBaseERKN3c106ScalarEENKUlvE_clEvENKUlvE1_clEvEUliE_EEvS4_RKT_EUliE_EEviT1_,@function
        .size           _ZN2at6native18elementwise_kernelILi128ELi4EZNS0_15gpu_kernel_implIZZZNS0_21clamp_max_kernel_cudaERNS_18TensorIteratorBaseERKN3c106ScalarEENKUlvE_clEvENKUlvE1_clEvEUliE_EEvS4_RKT_EUliE_EEviT1_,(.L_x_36200 - _ZN2at6native18elementwise_kernelILi128ELi4EZNS0_15gpu_kernel_implIZZZNS0_21clamp_max_kernel_cudaERNS_18TensorIteratorBaseERKN3c106ScalarEENKUlvE_clEvENKUlvE1_clEvEUliE_EEvS4_RKT_EUliE_EEviT1_)
        .other          _ZN2at6native18elementwise_kernelILi128ELi4EZNS0_15gpu_kernel_implIZZZNS0_21clamp_max_kernel_cudaERNS_18TensorIteratorBaseERKN3c106ScalarEENKUlvE_clEvENKUlvE1_clEvEUliE_EEvS4_RKT_EUliE_EEviT1_,@"STO_CUDA_ENTRY STV_DEFAULT"
_ZN2at6native18elementwise_kernelILi128ELi4EZNS0_15gpu_kernel_implIZZZNS0_21clamp_max_kernel_cudaERNS_18TensorIteratorBaseERKN3c106ScalarEENKUlvE_clEvENKUlvE1_clEvEUliE_EEvS4_RKT_EUliE_EEviT1_:
.text._ZN2at6native18elementwise_kernelILi128ELi4EZNS0_15gpu_kernel_implIZZZNS0_21clamp_max_kernel_cudaERNS_18TensorIteratorBaseERKN3c106ScalarEENKUlvE_clEvENKUlvE1_clEvEUliE_EEvS4_RKT_EUliE_EEviT1_:
        /* <DEDUP_REMOVED lines=314> */
.L_x_7729:
        /* <DEDUP_REMOVED lines=20> */
.L_x_7733:
[----:B------:R0:W5:Y:S01]  /*14e0*/  LDG.E.U8 R19, desc[UR36][R2.64] ;  /* 0x0000002402137981 */ /* 0x000162000c1e1100 */
[----:B------:R-:W-:Y:S05]  /*14f0*/  BRA `(.L_x_7735) ;  /* 0x0000000c00347947 */ /* 0x000fea0003800000 */
.L_x_7732:
        /* <DEDUP_REMOVED lines=8> */
.L_x_7737:
[----:B------:R0:W5:Y:S01]  /*1580*/  LDG.E R19, desc[UR36][R2.64] ;  /* 0x0000002402137981 */ /* 0x000162000c1e1900 */
[----:B------:R-:W-:Y:S05]  /*1590*/  BRA `(.L_x_7735) ;  /* 0x0000000c000c7947 */ /* 0x000fea0003800000 */
.L_x_7736:
[----:B------:R0:W5:Y:S01]  /*15a0*/  LDG.E.S16 R19, desc[UR36][R2.64] ;  /* 0x0000002402137981 */ /* 0x000162000c1e1700 */
[----:B------:R-:W-:Y:S05]  /*15b0*/  BRA `(.L_x_7735) ;  /* 0x0000000c00047947 */ /* 0x000fea0003800000 */
.L_x_7731:
        /* <DEDUP_REMOVED lines=9> */
.L_x_7739:
[----:B------:R-:W2:Y:S02]  /*1650*/  LDG.E.U16 R2, desc[UR36][R2.64] ;  /* 0x0000002402027981 */ /* 0x000ea4000c1e1500 */
[----:B--2---:R-:W-:-:S06]  /*1660*/  HADD2.F32 R19, -RZ, R2.H0_H0 ;  /* 0x20000002ff137230 */ /* 0x004fcc0000004100 */
[----:B------:R-:W0:Y:S01]  /*1670*/  F2I.FTZ.TRUNC.NTZ R19, R19 ;  /* 0x0000001300137305 */ /* 0x000e22000021f100 */
[----:B------:R-:W-:Y:S05]  /*1680*/  BRA `(.L_x_7735) ;  /* 0x0000000800d07947 */ /* 0x000fea0003800000 */
.L_x_7738:
        /* <DEDUP_REMOVED lines=9> */
.L_x_7741:
[----:B------:R-:W2:Y:S02]  /*1720*/  LDG.E.U16 R2, desc[UR36][R2.64] ;  /* 0x0000002402027981 */ /* 0x000ea4000c1e1500 */
[----:B--2---:R-:W-:-:S06]  /*1730*/  HADD2.F32 R19, -RZ, R2.H0_H0 ;  /* 0x20000002ff137230 */ /* 0x004fcc0000004100 */
[----:B------:R-:W0:Y:S01]  /*1740*/  F2I.FTZ.TRUNC.NTZ R19, R19 ;  /* 0x0000001300137305 */ /* 0x000e22000021f100 */
[----:B------:R-:W-:Y:S05]  /*1750*/  BRA `(.L_x_7735) ;  /* 0x00000008009c7947 */ /* 0x000fea0003800000 */
.L_x_7740:
[----:B------:R-:W2:Y:S02]  /*1760*/  LDG.E.64 R2, desc[UR36][R2.64] ;  /* 0x0000002402027981 */ /* 0x000ea4000c1e1b00 */
[----:B--2---:R0:W1:Y:S01]  /*1770*/  F2I.F64.TRUNC R19, R2 ;  /* 0x0000000200137311 */ /* 0x004062000030d100 */
[----:B------:R-:W-:Y:S05]  /*1780*/  BRA `(.L_x_7735) ;  /* 0x0000000800907947 */ /* 0x000fea0003800000 */
.L_x_7730:
        /* <DEDUP_REMOVED lines=12> */
.L_x_7744:
[----:B------:R-:W2:Y:S02]  /*1850*/  LDG.E.64 R2, desc[UR36][R2.64] ;  /* 0x0000002402027981 */ /* 0x000ea4000c1e1b00 */
[----:B--2---:R0:W1:Y:S01]  /*1860*/  F2I.F64.TRUNC R19, R2 ;  /* 0x0000000200137311 */ /* 0x004062000030d100 */
[----:B------:R-:W-:Y:S05]  /*1870*/  BRA `(.L_x_7735) ;  /* 0x0000000800547947 */ /* 0x000fea0003800000 */
.L_x_7743:
        /* <DEDUP_REMOVED lines=25> */
[----:B------:R0:W1:Y:S01]  /*1a10*/  F2I.FTZ.TRUNC.NTZ R19, R5 ;  /* 0x0000000500137305 */ /* 0x000062000021f100 */
[----:B------:R-:W-:Y:S05]  /*1a20*/  BRA `(.L_x_7735) ;  /* 0x0000000400e87947 */ /* 0x000fea0003800000 */
.L_x_7746:
        /* <DEDUP_REMOVED lines=12> */
[----:B------:R0:W1:Y:S01]  /*1af0*/  F2I.FTZ.TRUNC.NTZ R19, R4 ;  /* 0x0000000400137305 */ /* 0x000062000021f100 */
[----:B------:R-:W-:Y:S05]  /*1b00*/  BRA `(.L_x_7735) ;  /* 0x0000000400b07947 */ /* 0x000fea0003800000 */
.L_x_7745:
[----:B------:R-:W2:Y:S02]  /*1b10*/  LDG.E.U16 R19, desc[UR36][R2.64] ;  /* 0x0000002402137981 */ /* 0x000ea4000c1e1500 */
[----:B--2---:R-:W-:-:S06]  /*1b20*/  IMAD.U32 R19, R19, 0x10000, RZ ;  /* 0x0001000013137824 */ /* 0x004fcc00078e00ff */
[----:B------:R-:W0:Y:S01]  /*1b30*/  F2I.FTZ.TRUNC.NTZ R19, R19 ;  /* 0x0000001300137305 */ /* 0x000e22000021f100 */
[----:B------:R-:W-:Y:S05]  /*1b40*/  BRA `(.L_x_7735) ;  /* 0x0000000400a07947 */ /* 0x000fea0003800000 */
.L_x_7742:
        /* <DEDUP_REMOVED lines=10> */
.L_x_7749:
        /* <DEDUP_REMOVED lines=21> */
.L_x_7753:
[----:B------:R-:W-:Y:S05]  /*1d40*/  BSYNC B1 ;  /* 0x0000000000017941 */ /* 0x000fea0003800000 */
.L_x_7752:
[----:B------:R-:W-:Y:S01]  /*1d50*/  IMAD.SHL.U32 R2, R2, 0x100000, RZ ;  /* 0x0010000002027824 */ /* 0x000fe200078e00ff */
[----:B------:R-:W-:-:S04]  /*1d60*/  LEA R0, R0, 0x3b800000, 0x17 ;  /* 0x3b80000000007811 */ /* 0x000fc800078eb8ff */
[----:B------:R-:W-:-:S07]  /*1d70*/  LOP3.LUT R19, R0, R2, R19, 0xfe, !PT ;  /* 0x0000000200137212 */ /* 0x000fce00078efe13 */
.L_x_7751:
[----:B------:R-:W-:Y:S05]  /*1d80*/  BSYNC B0 ;  /* 0x0000000000007941 */ /* 0x000fea0003800000 */
.L_x_7750:
[----:B------:R-:W1:Y:S01]  /*1d90*/  F2I.FTZ.TRUNC.NTZ R19, R19 ;  /* 0x0000001300137305 */ /* 0x000e62000021f100 */
[----:B------:R-:W-:Y:S05]  /*1da0*/  BRA `(.L_x_7735) ;  /* 0x0000000400087947 */ /* 0x000fea0003800000 */
.L_x_7748:
        /* <DEDUP_REMOVED lines=21> */
.L_x_7757:
[----:B------:R-:W-:Y:S05]  /*1f00*/  BSYNC B1 ;  /* 0x0000000000017941 */ /* 0x000fea0003800000 */
.L_x_7756:
[----:B------:R-:W-:Y:S01]  /*1f10*/  IMAD.SHL.U32 R2, R2, 0x200000, RZ ;  /* 0x0020000002027824 */ /* 0x000fe200078e00ff */
[----:B------:R-:W-:-:S04]  /*1f20*/  LEA R0, R0, 0x37800000, 0x17 ;  /* 0x3780000000007811 */ /* 0x000fc800078eb8ff */
[----:B------:R-:W-:-:S07]  /*1f30*/  LOP3.LUT R19, R0, R2, R19, 0xfe, !PT ;  /* 0x0000000200137212 */ /* 0x000fce00078efe13 */
.L_x_7755:
[----:B------:R-:W-:Y:S05]  /*1f40*/  BSYNC B0 ;  /* 0x0000000000007941 */ /* 0x000fea0003800000 */
.L_x_7754:
[----:B------:R-:W2:Y:S01]  /*1f50*/  F2I.FTZ.TRUNC.NTZ R19, R19 ;  /* 0x0000001300137305 */ /* 0x000ea2000021f100 */
[----:B------:R-:W-:Y:S05]  /*1f60*/  BRA `(.L_x_7735) ;  /* 0x0000000000987947 */ /* 0x000fea0003800000 */
.L_x_7747:
        /* <DEDUP_REMOVED lines=14> */
.L_x_7761:
[----:B------:R-:W-:Y:S05]  /*2050*/  BSYNC B0 ;  /* 0x0000000000007941 */ /* 0x000fea0003800000 */
.L_x_7760:
[----:B------:R-:W4:Y:S01]  /*2060*/  F2I.FTZ.TRUNC.NTZ R19, R19 ;  /* 0x0000001300137305 */ /* 0x000f22000021f100 */
[----:B------:R-:W-:Y:S05]  /*2070*/  BRA `(.L_x_7735) ;  /* 0x0000000000547947 */ /* 0x000fea0003800000 */
.L_x_7734:
        /* <DEDUP_REMOVED lines=13> */
[----:B------:R-:W-:Y:S02]  /*2150*/  IMAD.MOV.U32 R13, RZ, RZ, RZ ;  /* 0x000000ffff0d7224 */ /* 0x000fe400078e00ff */
[----:B------:R-:W-:-:S07]  /*2160*/  IMAD.MOV.U32 R19, RZ, RZ, RZ ;  /* 0x000000ffff137224 */ /* 0x000fce00078e00ff */
[----:B------:R-:W-:-:S07]  /*2170*/  LEPC R20, `(.L_x_7762) ;  /* 0x000000001014794e */ /* 0x000fce0000000000 */
[----:B0-----:R-:W-:Y:S05]  /*2180*/  CALL.ABS.NOINC R2 ;  /* 0x0000000002007343 */ /* 0x001fea0003c00000 */
.L_x_7762:
[----:B------:R-:W-:Y:S05]  /*2190*/  BRA `(.L_x_7735) ;  /* 0x00000000000c7947 */ /* 0x000fea0003800000 */
.L_x_7759:
[----:B------:R0:W5:Y:S01]  /*21a0*/  LDG.E R19, desc[UR36][R2.64] ;  /* 0x0000002402137981 */ /* 0x000162000c1e1900 */
[----:B------:R-:W-:Y:S05]  /*21b0*/  BRA `(.L_x_7735) ;  /* 0x0000000000047947 */ /* 0x000fea0003800000 */
.L_x_7758:
[----:B------:R3:W5:Y:S02]  /*21c0*/  LDG.E R19, desc[UR36][R2.64] ;  /* 0x0000002402137981 */ /* 0x000764000c1e1900 */
.L_x_7735:
[----:B0--3--:R-:W0:Y:S01]  /*21d0*/  LDC.U8 R3, c[0x0][0x430] ;  /* 0x00010c00ff037b82 */ /* 0x009e220000000000 */
[----:B------:R-:W-:Y:S02]  /*21e0*/  ULDC UR4, c[0x0][0x420] ;  /* 0x0001080000047ab9 */ /* 0x000fe40000000800 */
[----:B-12-45:R-:W-:Y:S02]  /*21f0*/  VIMNMX R2, R19, UR4, PT ;  /* 0x0000000413027c48 */ /* 0x036fe4000bfe0100 */
        /* <DEDUP_REMOVED lines=13> */
.L_x_7766:
[----:B------:R3:W-:Y:S01]  /*22d0*/  STG.E.U8 desc[UR36][R16.64], R2 ;  /* 0x0000000210007986 */ /* 0x0007e2000c101124 */
[----:B------:R-:W-:Y:S05]  /*22e0*/  BRA `(.L_x_7768) ;  /* 0x0000000c00507947 */ /* 0x000fea0003800000 */
.L_x_7765:
[----:B------:R-:W-:-:S13]  /*22f0*/  ISETP.NE.AND P0, PT, R0, 0x2, PT ;  /* 0x000000020000780c */ /* 0x000fda0003f05270 */
[----:B------:R-:W-:Y:S05]  /*2300*/  @!P0 BRA `(.L_x_7769) ;  /* 0x0000000000248947 */ /* 0x000fea0003800000 */
[----:B------:R-:W-:-:S13]  /*2310*/  ISETP.NE.AND P0, PT, R0, 0x3, PT ;  /* 0x000000030000780c */ /* 0x000fda0003f05270 */
[----:B------:R-:W-:Y:S05]  /*2320*/  @!P0 BRA `(.L_x_7770) ;  /* 0x0000000000148947 */ /* 0x000fea0003800000 */
[----:B------:R-:W-:-:S13]  /*2330*/  ISETP.NE.AND P0, PT, R0, 0x4, PT ;  /* 0x000000040000780c */ /* 0x000fda0003f05270 */
[----:B------:R-:W-:Y:S05]  /*2340*/  @P0 BRA `(.L_x_7767) ;  /* 0x0000000800e40947 */ /* 0x000fea0003800000 */
[----:B------:R-:W-:-:S05]  /*2350*/  SHF.R.S32.HI R3, RZ, 0x1f, R2 ;  /* 0x0000001fff037819 */ /* 0x000fca0000011402 */
[----:B------:R0:W-:Y:S01]  /*2360*/  STG.E.64 desc[UR36][R16.64], R2 ;  /* 0x0000000210007986 */ /* 0x0001e2000c101b24 */
[----:B------:R-:W-:Y:S05]  /*2370*/  BRA `(.L_x_7768) ;  /* 0x0000000c002c7947 */ /* 0x000fea0003800000 */
.L_x_7770:
[----:B------:R1:W-:Y:S01]  /*2380*/  STG.E desc[UR36][R16.64], R2 ;  /* 0x0000000210007986 */ /* 0x0003e2000c101924 */
[----:B------:R-:W-:Y:S05]  /*2390*/  BRA `(.L_x_7768) ;  /* 0x0000000c00247947 */ /* 0x000fea0003800000 */
.L_x_7769:
[----:B------:R2:W-:Y:S01]  /*23a0*/  STG.E.U16 desc[UR36][R16.64], R2 ;  /* 0x0000000210007986 */ /* 0x0005e2000c101524 */
[----:B------:R-:W-:Y:S05]  /*23b0*/  BRA `(.L_x_7768) ;  /* 0x0000000c001c7947 */ /* 0x000fea0003800000 */
.L_x_7764:
[----:B------:R-:W-:-:S13]  /*23c0*/  ISETP.GT.AND P0, PT, R0, 0x6, PT ;  /* 0x000000060000780c */ /* 0x000fda0003f04270 */
[----:B------:R-:W-:Y:S05]  /*23d0*/  @P0 BRA `(.L_x_7771) ;  /* 0x00000000002c0947 */ /* 0x000fea0003800000 */
[----:B------:R-:W-:-:S13]  /*23e0*/  ISETP.NE.AND P0, PT, R0, 0x5, PT ;  /* 0x000000050000780c */ /* 0x000fda0003f05270 */
[----:B------:R-:W-:Y:S05]  /*23f0*/  @!P0 BRA `(.L_x_7772) ;  /* 0x0000000000148947 */ /* 0x000fea0003800000 */
[----:B------:R-:W-:-:S13]  /*2400*/  ISETP.NE.AND P0, PT, R0, 0x6, PT ;  /* 0x000000060000780c */ /* 0x000fda0003f05270 */
[----:B------:R-:W-:Y:S05]  /*2410*/  @P0 BRA `(.L_x_7767) ;  /* 0x0000000800b00947 */ /* 0x000fea0003800000 */
[----:B------:R-:W-:-:S05]  /*2420*/  I2FP.F32.S32 R3, R2 ;  /* 0x0000000200037245 */ /* 0x000fca0000201400 */
[----:B------:R0:W-:Y:S01]  /*2430*/  STG.E desc[UR36][R16.64], R3 ;  /* 0x0000000310007986 */ /* 0x0001e2000c101924 */
[----:B------:R-:W-:Y:S05]  /*2440*/  BRA `(.L_x_7768) ;  /* 0x0000000800f87947 */ /* 0x000fea0003800000 */
.L_x_7772:
[----:B------:R-:W-:-:S04]  /*2450*/  I2FP.F32.S32 R0, R2 ;  /* 0x0000000200007245 */ /* 0x000fc80000201400 */
[----:B------:R-:W-:-:S05]  /*2460*/  F2FP.F16.F32.PACK_AB R0, RZ, R0 ;  /* 0x00000000ff00723e */ /* 0x000fca00000000ff */
[----:B------:R0:W-:Y:S01]  /*2470*/  STG.E.U16 desc[UR36][R16.64], R0 ;  /* 0x0000000010007986 */ /* 0x0001e2000c101524 */
[----:B------:R-:W-:Y:S05]  /*2480*/  BRA `(.L_x_7768) ;  /* 0x0000000800e87947 */ /* 0x000fea0003800000 */
.L_x_7771:
[----:B------:R-:W-:-:S13]  /*2490*/  ISETP.NE.AND P0, PT, R0, 0x7, PT ;  /* 0x000000070000780c */ /* 0x000fda0003f05270 */
[----:B------:R-:W-:Y:S05]  /*24a0*/  @!P0 BRA `(.L_x_7773) ;  /* 0x0000000000348947 */ /* 0x000fea0003800000 */
[----:B------:R-:W-:-:S13]  /*24b0*/  ISETP.NE.AND P0, PT, R0, 0x8, PT ;  /* 0x000000080000780c */ /* 0x000fda0003f05270 */
[----:B------:R-:W-:Y:S05]  /*24c0*/  @!P0 BRA `(.L_x_7774) ;  /* 0x0000000000188947 */ /* 0x000fea0003800000 */
[----:B------:R-:W-:-:S13]  /*24d0*/  ISETP.NE.AND P0, PT, R0, 0x9, PT ;  /* 0x000000090000780c */ /* 0x000fda0003f05270 */
[----:B------:R-:W-:Y:S05]  /*24e0*/  @P0 BRA `(.L_x_7767) ;  /* 0x00000008007c0947 */ /* 0x000fea0003800000 */
[----:B------:R-:W-:Y:S01]  /*24f0*/  I2FP.F32.S32 R2, R2 ;  /* 0x0000000200027245 */ /* 0x000fe20000201400 */
[----:B------:R-:W-:-:S05]  /*2500*/  IMAD.MOV.U32 R3, RZ, RZ, RZ ;  /* 0x000000ffff037224 */ /* 0x000fca00078e00ff */
[----:B------:R0:W-:Y:S01]  /*2510*/  STG.E.64 desc[UR36][R16.64], R2 ;  /* 0x0000000210007986 */ /* 0x0001e2000c101b24 */
[----:B------:R-:W-:Y:S05]  /*2520*/  BRA `(.L_x_7768) ;  /* 0x0000000800c07947 */ /* 0x000fea0003800000 */
.L_x_7774:
[----:B------:R-:W-:-:S04]  /*2530*/  I2FP.F32.S32 R2, R2 ;  /* 0x0000000200027245 */ /* 0x000fc80000201400 */
[----:B------:R-:W-:-:S04]  /*2540*/  F2FP.F16.F32.PACK_AB R3, RZ, R2 ;  /* 0x00000002ff03723e */ /* 0x000fc800000000ff */
[----:B------:R-:W-:-:S05]  /*2550*/  PRMT R3, R3, 0x5410, RZ ;  /* 0x0000541003037816 */ /* 0x000fca00000000ff */
[----:B------:R0:W-:Y:S01]  /*2560*/  STG.E desc[UR36][R16.64], R3 ;  /* 0x0000000310007986 */ /* 0x0001e2000c101924 */
[----:B------:R-:W-:Y:S05]  /*2570*/  BRA `(.L_x_7768) ;  /* 0x0000000800ac7947 */ /* 0x000fea0003800000 */
.L_x_7773:
[----:B------:R-:W0:Y:S02]  /*2580*/  I2F.F64 R2, R2 ;  /* 0x0000000200027312 */ /* 0x000e240000201c00 */
[----:B0-----:R0:W-:Y:S01]  /*2590*/  STG.E.64 desc[UR36][R16.64], R2 ;  /* 0x0000000210007986 */ /* 0x0011e2000c101b24 */
[----:B------:R-:W-:Y:S05]  /*25a0*/  BRA `(.L_x_7768) ;  /* 0x0000000800a07947 */ /* 0x000fea0003800000 */
.L_x_7763:
        /* <DEDUP_REMOVED lines=8> */
[----:B------:R-:W-:-:S04]  /*2630*/  ISETP.NE.AND P0, PT, R2, RZ, PT ;  /* 0x000000ff0200720c */ /* 0x000fc80003f05270 */
[----:B------:R-:W-:-:S05]  /*2640*/  SEL R3, RZ, 0x1, !P0 ;  /* 0x00000001ff037807 */ /* 0x000fca0004000000 */
[----:B------:R0:W-:Y:S01]  /*2650*/  STG.E.U8 desc[UR36][R16.64], R3 ;  /* 0x0000000310007986 */ /* 0x0001e2000c101124 */
[----:B------:R-:W-:Y:S05]  /*2660*/  BRA `(.L_x_7768) ;  /* 0x0000000800707947 */ /* 0x000fea0003800000 */
.L_x_7777:
[----:B------:R-:W0:Y:S01]  /*2670*/  I2F.F64 R4, R2 ;  /* 0x0000000200047312 */ /* 0x000e220000201c00 */
[----:B------:R-:W-:-:S05]  /*2680*/  CS2R R6, SRZ ;  /* 0x0000000000067805 */ /* 0x000fca000001ff00 */
[----:B0-----:R0:W-:Y:S01]  /*2690*/  STG.E.128 desc[UR36][R16.64], R4 ;  /* 0x0000000410007986 */ /* 0x0011e2000c101d24 */
[----:B------:R-:W-:Y:S05]  /*26a0*/  BRA `(.L_x_7768) ;  /* 0x0000000800607947 */ /* 0x000fea0003800000 */
.L_x_7776:
[----:B------:R-:W-:-:S13]  /*26b0*/  ISETP.NE.AND P0, PT, R0, 0xf, PT ;  /* 0x0000000f0000780c */ /* 0x000fda0003f05270 */
[----:B------:R-:W-:Y:S05]  /*26c0*/  @!P0 BRA `(.L_x_7778) ;  /* 0x0000000000b48947 */ /* 0x000fea0003800000 */
[----:B------:R-:W-:-:S13]  /*26d0*/  ISETP.NE.AND P0, PT, R0, 0x17, PT ;  /* 0x000000170000780c */ /* 0x000fda0003f05270 */
[----:B------:R-:W-:Y:S05]  /*26e0*/  @!P0 BRA `(.L_x_7779) ;  /* 0x0000000000548947 */ /* 0x000fea0003800000 */
[----:B------:R-:W-:-:S13]  /*26f0*/  ISETP.NE.AND P0, PT, R0, 0x18, PT ;  /* 0x000000180000780c */ /* 0x000fda0003f05270 */
[----:B------:R-:W-:Y:S05]  /*2700*/  @P0 BRA `(.L_x_7767) ;  /* 0x0000000400f40947 */ /* 0x000fea0003800000 */
[----:B------:R-:W-:Y:S01]  /*2710*/  I2FP.F32.S32 R5, R2 ;  /* 0x0000000200057245 */ /* 0x000fe20000201400 */
[----:B------:R-:W-:Y:S03]  /*2720*/  BSSY B0, `(.L_x_7780) ;  /* 0x000000e000007945 */ /* 0x000fe60003800000 */
        /* <DEDUP_REMOVED lines=13> */
.L_x_7781:
[----:B------:R-:W-:Y:S05]  /*2800*/  BSYNC B0 ;  /* 0x0000000000007941 */ /* 0x000fea0003800000 */
.L_x_7780:
[----:B------:R-:W-:-:S05]  /*2810*/  LOP3.LUT R3, R0, R3, RZ, 0xfc, !PT ;  /* 0x0000000300037212 */ /* 0x000fca00078efcff */
[----:B------:R0:W-:Y:S01]  /*2820*/  STG.E.U8 desc[UR36][R16.64], R3 ;  /* 0x0000000310007986 */ /* 0x0001e2000c101124 */
[----:B------:R-:W-:Y:S05]  /*2830*/  BRA `(.L_x_7768) ;  /* 0x0000000400fc7947 */ /* 0x000fea0003800000 */
.L_x_7779:
[----:B------:R-:W-:Y:S01]  /*2840*/  I2FP.F32.S32 R3, R2 ;  /* 0x0000000200037245 */ /* 0x000fe20000201400 */
[----:B------:R-:W-:Y:S03]  /*2850*/  BSSY B0, `(.L_x_7782) ;  /* 0x000000f000007945 */ /* 0x000fe60003800000 */
        /* <DEDUP_REMOVED lines=11> */
.L_x_7783:
[----:B------:R-:W-:Y:S01]  /*2910*/  IMAD.MOV.U32 R0, RZ, RZ, 0x7f ;  /* 0x0000007fff007424 */ /* 0x000fe200078e00ff */
[----:B------:R-:W-:-:S04]  /*2920*/  ISETP.GT.U32.AND P0, PT, R2, 0x7f800000, PT ;  /* 0x7f8000000200780c */ /* 0x000fc80003f04070 */
[----:B------:R-:W-:-:S09]  /*2930*/  SEL R0, R0, 0x7c, P0 ;  /* 0x0000007c00007807 */ /* 0x000fd20000000000 */
.L_x_7784:
[----:B------:R-:W-:Y:S05]  /*2940*/  BSYNC B0 ;  /* 0x0000000000007941 */ /* 0x000fea0003800000 */
.L_x_7782:
[----:B------:R-:W-:-:S04]  /*2950*/  LOP3.LUT R2, R3, 0x80000000, RZ, 0xc0, !PT ;  /* 0x8000000003027812 */ /* 0x000fc800078ec0ff */
[----:B------:R-:W-:-:S04]  /*2960*/  SHF.R.U32.HI R3, RZ, 0x18, R2 ;  /* 0x00000018ff037819 */ /* 0x000fc80000011602 */
[----:B------:R-:W-:-:S05]  /*2970*/  LOP3.LUT R3, R0, R3, RZ, 0xfc, !PT ;  /* 0x0000000300037212 */ /* 0x000fca00078efcff */
[----:B------:R0:W-:Y:S01]  /*2980*/  STG.E.U8 desc[UR36][R16.64], R3 ;  /* 0x0000000310007986 */ /* 0x0001e2000c101124 */
[----:B------:R-:W-:Y:S05]  /*2990*/  BRA `(.L_x_7768) ;  /* 0x0000000400a47947 */ /* 0x000fea0003800000 */
.L_x_7778:
[----:B------:R-:W-:-:S04]  /*29a0*/  I2FP.F32.S32 R0, R2 ;  /* 0x0000000200007245 */ /* 0x000fc80000201400 */
[----:B------:R-:W-:-:S05]  /*29b0*/  F2FP.BF16.F32.PACK_AB R0, RZ, R0 ;  /* 0x00000000ff00723e */ /* 0x000fca00000010ff */
[----:B------:R0:W-:Y:S01]  /*29c0*/  STG.E.U16 desc[UR36][R16.64], R0 ;  /* 0x0000000010007986 */ /* 0x0001e2000c101524 */
[----:B------:R-:W-:Y:S05]  /*29d0*/  BRA `(.L_x_7768) ;  /* 0x0000000400947947 */ /* 0x000fea0003800000 */
.L_x_7775:
        /* <DEDUP_REMOVED lines=10> */
.L_x_7787:
[----:B------:R-:W-:Y:S01]  /*2a80*/  I2FP.F32.S32 R3, R2 ;  /* 0x0000000200037245 */ /* 0x000fe20000201400 */
[----:B------:R-:W-:Y:S01]  /*2a90*/  BSSY B0, `(.L_x_7788) ;  /* 0x0000014000007945 */ /* 0x000fe20003800000 */
[----:B------:R-:W-:Y:S02]  /*2aa0*/  IMAD.MOV.U32 R8, RZ, RZ, 0x80 ;  /* 0x00000080ff087424 */ /* 0x000fe400078e00ff */
        /* <DEDUP_REMOVED lines=14> */
.L_x_7790:
[----:B------:R-:W-:-:S04]  /*2b90*/  LOP3.LUT R2, R3, 0x80000000, RZ, 0xc0, !PT ;  /* 0x8000000003027812 */ /* 0x000fc800078ec0ff */
[----:B------:R-:W-:-:S04]  /*2ba0*/  SHF.R.U32.HI R3, RZ, 0x18, R2 ;  /* 0x00000018ff037819 */ /* 0x000fc80000011602 */
[----:B------:R-:W-:-:S04]  /*2bb0*/  LOP3.LUT R0, R0, R3, RZ, 0xfc, !PT ;  /* 0x0000000300007212 */ /* 0x000fc800078efcff */
[----:B------:R-:W-:-:S07]  /*2bc0*/  PRMT R8, R0, 0x7610, R8 ;  /* 0x0000761000087816 */ /* 0x000fce0000000008 */
.L_x_7789:
[----:B------:R-:W-:Y:S05]  /*2bd0*/  BSYNC B0 ;  /* 0x0000000000007941 */ /* 0x000fea0003800000 */
.L_x_7788:
[----:B------:R0:W-:Y:S01]  /*2be0*/  STG.E.U8 desc[UR36][R16.64], R8 ;  /* 0x0000000810007986 */ /* 0x0001e2000c101124 */
[----:B------:R-:W-:Y:S05]  /*2bf0*/  BRA `(.L_x_7768) ;  /* 0x00000004000c7947 */ /* 0x000fea0003800000 */
.L_x_7786:
        /* <DEDUP_REMOVED lines=17> */
.L_x_7793:
[----:B------:R-:W-:-:S04]  /*2d10*/  LOP3.LUT R2, R3, 0x80000000, RZ, 0xc0, !PT ;  /* 0x8000000003027812 */ /* 0x000fc800078ec0ff */
[----:B------:R-:W-:-:S04]  /*2d20*/  SHF.R.U32.HI R3, RZ, 0x18, R2 ;  /* 0x00000018ff037819 */ /* 0x000fc80000011602 */
[----:B------:R-:W-:-:S04]  /*2d30*/  LOP3.LUT R0, R0, R3, RZ, 0xfc, !PT ;  /* 0x0000000300007212 */ /* 0x000fc800078efcff */
[----:B------:R-:W-:-:S07]  /*2d40*/  PRMT R8, R0, 0x7610, R8 ;  /* 0x0000761000087816 */ /* 0x000fce0000000008 */
.L_x_7792:
[----:B------:R-:W-:Y:S05]  /*2d50*/  BSYNC B0 ;  /* 0x0000000000007941 */ /* 0x000fea0003800000 */
.L_x_7791:
[----:B------:R0:W-:Y:S01]  /*2d60*/  STG.E.U8 desc[UR36][R16.64], R8 ;  /* 0x0000000810007986 */ /* 0x0001e2000c101124 */
[----:B------:R-:W-:Y:S05]  /*2d70*/  BRA `(.L_x_7768) ;  /* 0x0000000000ac7947 */ /* 0x000fea0003800000 */
.L_x_7785:
[----:B------:R-:W-:-:S13]  /*2d80*/  ISETP.NE.AND P0, PT, R0, 0x1c, PT ;  /* 0x0000001c0000780c */ /* 0x000fda0003f05270 */
[----:B------:R-:W-:Y:S05]  /*2d90*/  @!P0 BRA `(.L_x_7794) ;  /* 0x0000000000a08947 */ /* 0x000fea0003800000 */
[----:B------:R-:W-:-:S13]  /*2da0*/  ISETP.NE.AND P0, PT, R0, 0x1d, PT ;  /* 0x0000001d0000780c */ /* 0x000fda0003f05270 */
[----:B------:R-:W-:Y:S05]  /*2db0*/  @!P0 BRA `(.L_x_7795) ;  /* 0x00000000008c8947 */ /* 0x000fea0003800000 */
[----:B------:R-:W-:-:S13]  /*2dc0*/  ISETP.NE.AND P0, PT, R0, 0x2c, PT ;  /* 0x0000002c0000780c */ /* 0x000fda0003f05270 */
[----:B------:R-:W-:Y:S05]  /*2dd0*/  @P0 BRA `(.L_x_7767) ;  /* 0x0000000000400947 */ /* 0x000fea0003800000 */
[----:B------:R-:W-:-:S04]  /*2de0*/  I2FP.F32.S32 R3, R2 ;  /* 0x0000000200037245 */ /* 0x000fc80000201400 */
        /* <DEDUP_REMOVED lines=15> */
.L_x_7767:
        /* <DEDUP_REMOVED lines=16> */
.L_x_7796:
[----:B------:R-:W-:Y:S05]  /*2fe0*/  BRA `(.L_x_7768) ;  /* 0x0000000000107947 */ /* 0x000fea0003800000 */
.L_x_7795:
[----:B------:R-:W-:-:S05]  /*2ff0*/  SHF.R.S32.HI R3, RZ, 0x1f, R2 ;  /* 0x0000001fff037819 */ /* 0x000fca0000011402 */
[----:B------:R0:W-:Y:S01]  /*3000*/  STG.E.64 desc[UR36][R16.64], R2 ;  /* 0x0000000210007986 */ /* 0x0001e2000c101b24 */
[----:B------:R-:W-:Y:S05]  /*3010*/  BRA `(.L_x_7768) ;  /* 0x0000000000047947 */ /* 0x000fea0003800000 */
.L_x_7794:
[----:B------:R0:W-:Y:S02]  /*3020*/  STG.E desc[UR36][R16.64], R2 ;  /* 0x0000000210007986 */ /* 0x0001e4000c101924 */
.L_x_7768:
[----:B------:R-:W-:-:S04]  /*3030*/  IMAD R18, R23, 0x200, R18 ;  /* 0x0000020017127824 */ /* 0x000fc800078e0212 */
[----:B------:R-:W-:-:S07]  /*3040*/  VIADD R19, R18, 0x80 ;  /* 0x0000008012137836 */ /* 0x000fce0000000000 */
.L_x_7728:
[----:B------:R-:W-:Y:S05]  /*3050*/  BSYNC B6 ;  /* 0x0000000000067941 */ /* 0x000fea0003800000 */
.L_x_7727:
        /* <DEDUP_REMOVED lines=307> */
.L_x_7799:
        /* <DEDUP_REMOVED lines=20> */
.L_x_7803:
[----:B------:R0:W5:Y:S01]  /*44d0*/  LDG.E.U8 R18, desc[UR36][R2.64] ;  /* 0x0000002402127981 */ /* 0x000162000c1e1100 */
[----:B------:R-:W-:Y:S05]  /*44e0*/  BRA `(.L_x_7805) ;  /* 0x0000000c00347947 */ /* 0x000fea0003800000 */
.L_x_7802:
        /* <DEDUP_REMOVED lines=8> */
.L_x_7807:
[----:B------:R0:W5:Y:S01]  /*4570*/  LDG.E R18, desc[UR36][R2.64] ;  /* 0x0000002402127981 */ /* 0x000162000c1e1900 */
[----:B------:R-:W-:Y:S05]  /*4580*/  BRA `(.L_x_7805) ;  /* 0x0000000c000c7947 */ /* 0x000fea0003800000 */
.L_x_7806:
[----:B------:R0:W5:Y:S01]  /*4590*/  LDG.E.S16 R18, desc[UR36][R2.64] ;  /* 0x0000002402127981 */ /* 0x000162000c1e1700 */
[----:B------:R-:W-:Y:S05]  /*45a0*/  BRA `(.L_x_7805) ;  /* 0x0000000c00047947 */ /* 0x000fea0003800000 */
.L_x_7801:
        /* <DEDUP_REMOVED lines=9> */
.L_x_7809:
[----:B------:R-:W2:Y:S02]  /*4640*/  LDG.E.U16 R2, desc[UR36][R2.64] ;  /* 0x0000002402027981 */ /* 0x000ea4000c1e1500 */
[----:B--2---:R-:W-:-:S06]  /*4650*/  HADD2.F32 R18, -RZ, R2.H0_H0 ;  /* 0x20000002ff127230 */ /* 0x004fcc0000004100 */
[----:B------:R-:W0:Y:S01]  /*4660*/  F2I.FTZ.TRUNC.NTZ R18, R18 ;  /* 0x0000001200127305 */ /* 0x000e22000021f100 */
[----:B------:R-:W-:Y:S05]  /*4670*/  BRA `(.L_x_7805) ;  /* 0x0000000800d07947 */ /* 0x000fea0003800000 */
.L_x_7808:
        /* <DEDUP_REMOVED lines=9> */
.L_x_7811:
[----:B------:R-:W2:Y:S02]  /*4710*/  LDG.E.U16 R2, desc[UR36][R2.64] ;  /* 0x0000002402027981 */ /* 0x000ea4000c1e1500 */
[----:B--2---:R-:W-:-:S06]  /*4720*/  HADD2.F32 R18, -RZ, R2.H0_H0 ;  /* 0x20000002ff127230 */ /* 0x004fcc0000004100 */
[----:B------:R-:W0:Y:S01]  /*4730*/  F2I.FTZ.TRUNC.NTZ R18, R18 ;  /* 0x0000001200127305 */ /* 0x000e22000021f100 */
[----:B------:R-:W-:Y:S05]  /*4740*/  BRA `(.L_x_7805) ;  /* 0x00000008009c7947 */ /* 0x000fea0003800000 */
.L_x_7810:
[----:B------:R-:W2:Y:S02]  /*4750*/  LDG.E.64 R2, desc[UR36][R2.64] ;  /* 0x0000002402027981 */ /* 0x000ea4000c1e1b00 */
[----:B--2---:R0:W1:Y:S01]  /*4760*/  F2I.F64.TRUNC R18, R2 ;  /* 0x0000000200127311 */ /* 0x004062000030d100 */
[----:B------:R-:W-:Y:S05]  /*4770*/  BRA `(.L_x_7805) ;  /* 0x0000000800907947 */ /* 0x000fea0003800000 */
.L_x_7800:
        /* <DEDUP_REMOVED lines=12> */
.L_x_7814:
[----:B------:R-:W2:Y:S02]  /*4840*/  LDG.E.64 R2, desc[UR36][R2.64] ;  /* 0x0000002402027981 */ /* 0x000ea4000c1e1b00 */
[----:B--2---:R0:W1:Y:S01]  /*4850*/  F2I.F64.TRUNC R18, R2 ;  /* 0x0000000200127311 */ /* 0x004062000030d100 */
[----:B------:R-:W-:Y:S05]  /*4860*/  BRA `(.L_x_7805) ;  /* 0x0000000800547947 */ /* 0x000fea0003800000 */
.L_x_7813:
        /* <DEDUP_REMOVED lines=27> */
.L_x_7816:
        /* <DEDUP_REMOVED lines=14> */
.L_x_7815:
[----:B------:R-:W2:Y:S02]  /*4b00*/  LDG.E.U16 R18, desc[UR36][R2.64] ;  /* 0x0000002402127981 */ /* 0x000ea4000c1e1500 */
[----:B--2---:R-:W-:-:S06]  /*4b10*/  IMAD.U32 R18, R18, 0x10000, RZ ;  /* 0x0001000012127824 */ /* 0x004fcc00078e00ff */
[----:B------:R-:W0:Y:S01]  /*4b20*/  F2I.FTZ.TRUNC.NTZ R18, R18 ;  /* 0x0000001200127305 */ /* 0x000e22000021f100 */
[----:B------:R-:W-:Y:S05]  /*4b30*/  BRA `(.L_x_7805) ;  /* 0x0000000400a07947 */ /* 0x000fea0003800000 */
.L_x_7812:
        /* <DEDUP_REMOVED lines=10> */
.L_x_7819:
        /* <DEDUP_REMOVED lines=21> */
.L_x_7823:
[----:B------:R-:W-:Y:S05]  /*4d30*/  BSYNC B1 ;  /* 0x0000000000017941 */ /* 0x000fea0003800000 */
.L_x_7822:
[----:B------:R-:W-:Y:S01]  /*4d40*/  IMAD.SHL.U32 R2, R2, 0x100000, RZ ;  /* 0x0010000002027824 */ /* 0x000fe200078e00ff */
[----:B------:R-:W-:-:S04]  /*4d50*/  LEA R3, R0, 0x3b800000, 0x17 ;  /* 0x3b80000000037811 */ /* 0x000fc800078eb8ff */
[----:B------:R-:W-:-:S07]  /*4d60*/  LOP3.LUT R18, R3, R2, R18, 0xfe, !PT ;  /* 0x0000000203127212 */ /* 0x000fce00078efe12 */
.L_x_7821:
[----:B------:R-:W-:Y:S05]  /*4d70*/  BSYNC B0 ;  /* 0x0000000000007941 */ /* 0x000fea0003800000 */
.L_x_7820:
[----:B------:R-:W1:Y:S01]  /*4d80*/  F2I.FTZ.TRUNC.NTZ R18, R18 ;  /* 0x0000001200127305 */ /* 0x000e62000021f100 */
[----:B------:R-:W-:Y:S05]  /*4d90*/  BRA `(.L_x_7805) ;  /* 0x0000000400087947 */ /* 0x000fea0003800000 */
.L_x_7818:
        /* <DEDUP_REMOVED lines=21> */
.L_x_7827:
[----:B------:R-:W-:Y:S05]  /*4ef0*/  BSYNC B1 ;  /* 0x0000000000017941 */ /* 0x000fea0003800000 */
.L_x_7826:
[----:B------:R-:W-:Y:S01]  /*4f00*/  IMAD.SHL.U32 R2, R2, 0x200000, RZ ;  /* 0x0020000002027824 */ /* 0x000fe200078e00ff */
[----:B------:R-:W-:-:S04]  /*4f10*/  LEA R3, R0, 0x37800000, 0x17 ;  /* 0x3780000000037811 */ /* 0x000fc800078eb8ff */
[----:B------:R-:W-:-:S07]  /*4f20*/  LOP3.LUT R18, R3, R2, R18, 0xfe, !PT ;  /* 0x0000000203127212 */ /* 0x000fce00078efe12 */
.L_x_7825:
[----:B------:R-:W-:Y:S05]  /*4f30*/  BSYNC B0 ;  /* 0x0000000000007941 */ /* 0x000fea0003800000 */
.L_x_7824:
[----:B------:R-:W2:Y:S01]  /*4f40*/  F2I.FTZ.TRUNC.NTZ R18, R18 ;  /* 0x0000001200127305 */ /* 0x000ea2000021f100 */
[----:B------:R-:W-:Y:S05]  /*4f50*/  BRA `(.L_x_7805) ;  /* 0x0000000000987947 */ /* 0x000fea0003800000 */
.L_x_7817:
        /* <DEDUP_REMOVED lines=14> */
.L_x_7831:
[----:B------:R-:W-:Y:S05]  /*5040*/  BSYNC B0 ;  /* 0x0000000000007941 */ /* 0x000fea0003800000 */
.L_x_7830:
[----:B------:R-:W0:Y:S01]  /*5050*/  F2I.FTZ.TRUNC.NTZ R18, R18 ;  /* 0x0000001200127305 */ /* 0x000e22000021f100 */
[----:B------:R-:W-:Y:S05]  /*5060*/  BRA `(.L_x_7805) ;  /* 0x0000000000547947 */ /* 0x000fea0003800000 */
.L_x_7804:
        /* <DEDUP_REMOVED lines=17> */
.L_x_7832:
[----:B------:R-:W-:Y:S05]  /*5180*/  BRA `(.L_x_7805) ;  /* 0x00000000000c7947 */ /* 0x000fea0003800000 */
.L_x_7829:
[----:B------:R4:W5:Y:S01]  /*5190*/  LDG.E R18, desc[UR36][R2.64] ;  /* 0x0000002402127981 */ /* 0x000962000c1e1900 */
[----:B------:R-:W-:Y:S05]  /*51a0*/  BRA `(.L_x_7805) ;  /* 0x0000000000047947 */ /* 0x000fea0003800000 */
.L_x_7828:
[----:B------:R3:W5:Y:S02]  /*51b0*/  LDG.E R18, desc[UR36][R2.64] ;  /* 0x0000002402127981 */ /* 0x000764000c1e1900 */
.L_x_7805:
[----:B0--34-:R-:W0:Y:S01]  /*51c0*/  LDC.U8 R3, c[0x0][0x430] ;  /* 0x00010c00ff037b82 */ /* 0x019e220000000000 */
[----:B------:R-:W-:Y:S02]  /*51d0*/  ULDC UR4, c[0x0][0x420] ;  /* 0x0001080000047ab9 */ /* 0x000fe40000000800 */
[----:B-12--5:R-:W-:Y:S02]  /*51e0*/  VIMNMX R2, R18, UR4, PT ;  /* 0x0000000412027c48 */ /* 0x026fe4000bfe0100 */
        /* <DEDUP_REMOVED lines=13> */
.L_x_7836:
[----:B------:R0:W-:Y:S01]  /*52c0*/  STG.E.U8 desc[UR36][R16.64], R2 ;  /* 0x0000000210007986 */ /* 0x0001e2000c101124 */
[----:B------:R-:W-:Y:S05]  /*52d0*/  BRA `(.L_x_7838) ;  /* 0x0000000c00507947 */ /* 0x000fea0003800000 */
.L_x_7835:
        /* <DEDUP_REMOVED lines=9> */
.L_x_7840:
[----:B------:R0:W-:Y:S01]  /*5370*/  STG.E desc[UR36][R16.64], R2 ;  /* 0x0000000210007986 */ /* 0x0001e2000c101924 */
[----:B------:R-:W-:Y:S05]  /*5380*/  BRA `(.L_x_7838) ;  /* 0x0000000c00247947 */ /* 0x000fea0003800000 */
.L_x_7839:
[----:B------:R0:W-:Y:S01]  /*5390*/  STG.E.U16 desc[UR36][R16.64], R2 ;  /* 0x0000000210007986 */ /* 0x0001e2000c101524 */
[----:B------:R-:W-:Y:S05]  /*53a0*/  BRA `(.L_x_7838) ;  /* 0x0000000c001c7947 */ /* 0x000fea0003800000 */
.L_x_7834:
        /* <DEDUP_REMOVED lines=9> */
.L_x_7842:
[----:B------:R-:W-:-:S04]  /*5440*/  I2FP.F32.S32 R0, R2 ;  /* 0x0000000200007245 */ /* 0x000fc80000201400 */
[----:B------:R-:W-:-:S05]  /*5450*/  F2FP.F16.F32.PACK_AB R0, RZ, R0 ;  /* 0x00000000ff00723e */ /* 0x000fca00000000ff */
[----:B------:R0:W-:Y:S01]  /*5460*/  STG.E.U16 desc[UR36][R16.64], R0 ;  /* 0x0000000010007986 */ /* 0x0001e2000c101524 */
[----:B------:R-:W-:Y:S05]  /*5470*/  BRA `(.L_x_7838) ;  /* 0x0000000800e87947 */ /* 0x000fea0003800000 */
.L_x_7841:
        /* <DEDUP_REMOVED lines=10> */
.L_x_7844:
[----:B------:R-:W-:-:S04]  /*5520*/  I2FP.F32.S32 R2, R2 ;  /* 0x0000000200027245 */ /* 0x000fc80000201400 */
[----:B------:R-:W-:-:S04]  /*5530*/  F2FP.F16.F32.PACK_AB R3, RZ, R2 ;  /* 0x00000002ff03723e */ /* 0x000fc800000000ff */
[----:B------:R-:W-:-:S05]  /*5540*/  PRMT R3, R3, 0x5410, RZ ;  /* 0x0000541003037816 */ /* 0x000fca00000000ff */
[----:B------:R0:W-:Y:S01]  /*5550*/  STG.E desc[UR36][R16.64], R3 ;  /* 0x0000000310007986 */ /* 0x0001e2000c101924 */
[----:B------:R-:W-:Y:S05]  /*5560*/  BRA `(.L_x_7838) ;  /* 0x0000000800ac7947 */ /* 0x000fea0003800000 */
.L_x_7843:
[----:B------:R-:W0:Y:S02]  /*5570*/  I2F.F64 R2, R2 ;  /* 0x0000000200027312 */ /* 0x000e240000201c00 */
[----:B0-----:R0:W-:Y:S01]  /*5580*/  STG.E.64 desc[UR36][R16.64], R2 ;  /* 0x0000000210007986 */ /* 0x0011e2000c101b24 */
[----:B------:R-:W-:Y:S05]  /*5590*/  BRA `(.L_x_7838) ;  /* 0x0000000800a07947 */ /* 0x000fea0003800000 */
.L_x_7833:
        /* <DEDUP_REMOVED lines=12> */
.L_x_7847:
[----:B------:R-:W0:Y:S01]  /*5660*/  I2F.F64 R4, R2 ;  /* 0x0000000200047312 */ /* 0x000e220000201c00 */
[----:B------:R-:W-:-:S05]  /*5670*/  CS2R R6, SRZ ;  /* 0x0000000000067805 */ /* 0x000fca000001ff00 */
[----:B0-----:R0:W-:Y:S01]  /*5680*/  STG.E.128 desc[UR36][R16.64], R4 ;  /* 0x0000000410007986 */ /* 0x0011e2000c101d24 */
[----:B------:R-:W-:Y:S05]  /*5690*/  BRA `(.L_x_7838) ;  /* 0x0000000800607947 */ /* 0x000fea0003800000 */
.L_x_7846:
        /* <DEDUP_REMOVED lines=21> */
.L_x_7851:
[----:B------:R-:W-:Y:S05]  /*57f0*/  BSYNC B0 ;  /* 0x0000000000007941 */ /* 0x000fea0003800000 */
.L_x_7850:
[----:B------:R-:W-:-:S05]  /*5800*/  LOP3.LUT R3, R0, R3, RZ, 0xfc, !PT ;  /* 0x0000000300037212 */ /* 0x000fca00078efcff */
[----:B------:R0:W-:Y:S01]  /*5810*/  STG.E.U8 desc[UR36][R16.64], R3 ;  /* 0x0000000310007986 */ /* 0x0001e2000c101124 */
[----:B------:R-:W-:Y:S05]  /*5820*/  BRA `(.L_x_7838) ;  /* 0x0000000400fc7947 */ /* 0x000fea0003800000 */
.L_x_7849:
        /* <DEDUP_REMOVED lines=13> */
.L_x_7853:
[----:B------:R-:W-:Y:S01]  /*5900*/  IMAD.MOV.U32 R0, RZ, RZ, 0x7f ;  /* 0x0000007fff007424 */ /* 0x000fe200078e00ff */
[----:B------:R-:W-:-:S04]  /*5910*/  ISETP.GT.U32.AND P0, PT, R2, 0x7f800000, PT ;  /* 0x7f8000000200780c */ /* 0x000fc80003f04070 */
[----:B------:R-:W-:-:S09]  /*5920*/  SEL R0, R0, 0x7c, P0 ;  /* 0x0000007c00007807 */ /* 0x000fd20000000000 */
.L_x_7854:
[----:B------:R-:W-:Y:S05]  /*5930*/  BSYNC B0 ;  /* 0x0000000000007941 */ /* 0x000fea0003800000 */
.L_x_7852:
[----:B------:R-:W-:-:S04]  /*5940*/  LOP3.LUT R2, R3, 0x80000000, RZ, 0xc0, !PT ;  /* 0x8000000003027812 */ /* 0x000fc800078ec0ff */
[----:B------:R-:W-:-:S04]  /*5950*/  SHF.R.U32.HI R3, RZ, 0x18, R2 ;  /* 0x00000018ff037819 */ /* 0x000fc80000011602 */
[----:B------:R-:W-:-:S05]  /*5960*/  LOP3.LUT R3, R0, R3, RZ, 0xfc, !PT ;  /* 0x0000000300037212 */ /* 0x000fca00078efcff */
[----:B------:R0:W-:Y:S01]  /*5970*/  STG.E.U8 desc[UR36][R16.64], R3 ;  /* 0x0000000310007986 */ /* 0x0001e2000c101124 */
[----:B------:R-:W-:Y:S05]  /*5980*/  BRA `(.L_x_7838) ;  /* 0x0000000400a47947 */ /* 0x000fea0003800000 */
.L_x_7848:
[----:B------:R-:W-:-:S04]  /*5990*/  I2FP.F32.S32 R0, R2 ;  /* 0x0000000200007245 */ /* 0x000fc80000201400 */
[----:B------:R-:W-:-:S05]  /*59a0*/  F2FP.BF16.F32.PACK_AB R0, RZ, R0 ;  /* 0x00000000ff00723e */ /* 0x000fca00000010ff */
[----:B------:R0:W-:Y:S01]  /*59b0*/  STG.E.U16 desc[UR36][R16.64], R0 ;  /* 0x0000000010007986 */ /* 0x0001e2000c101524 */
[----:B------:R-:W-:Y:S05]  /*59c0*/  BRA `(.L_x_7838) ;  /* 0x0000000400947947 */ /* 0x000fea0003800000 */
.L_x_7845:
        /* <DEDUP_REMOVED lines=10> */
.L_x_7857:
        /* <DEDUP_REMOVED lines=17> */
.L_x_7860:
[----:B------:R-:W-:-:S04]  /*5b80*/  LOP3.LUT R2, R3, 0x80000000, RZ, 0xc0, !PT ;  /* 0x8000000003027812 */ /* 0x000fc800078ec0ff */
[----:B------:R-:W-:-:S04]  /*5b90*/  SHF.R.U32.HI R3, RZ, 0x18, R2 ;  /* 0x00000018ff037819 */ /* 0x000fc80000011602 */
[----:B------:R-:W-:-:S04]  /*5ba0*/  LOP3.LUT R0, R0, R3, RZ, 0xfc, !PT ;  /* 0x0000000300007212 */ /* 0x000fc800078efcff */
[----:B------:R-:W-:-:S07]  /*5bb0*/  PRMT R8, R0, 0x7610, R8 ;  /* 0x0000761000087816 */ /* 0x000fce0000000008 */
.L_x_7859:
[----:B------:R-:W-:Y:S05]  /*5bc0*/  BSYNC B0 ;  /* 0x0000000000007941 */ /* 0x000fea0003800000 */
.L_x_7858:
[----:B------:R3:W-:Y:S01]  /*5bd0*/  STG.E.U8 desc[UR36][R16.64], R8 ;  /* 0x0000000810007986 */ /* 0x0007e2000c101124 */
[----:B------:R-:W-:Y:S05]  /*5be0*/  BRA `(.L_x_7838) ;  /* 0x00000004000c7947 */ /* 0x000fea0003800000 */
.L_x_7856:
        /* <DEDUP_REMOVED lines=17> */
.L_x_7863:
[----:B------:R-:W-:-:S04]  /*5d00*/  LOP3.LUT R2, R3, 0x80000000, RZ, 0xc0, !PT ;  /* 0x8000000003027812 */ /* 0x000fc800078ec0ff */
[----:B------:R-:W-:-:S04]  /*5d10*/  SHF.R.U32.HI R3, RZ, 0x18, R2 ;  /* 0x00000018ff037819 */ /* 0x000fc80000011602 */
[----:B------:R-:W-:-:S04]  /*5d20*/  LOP3.LUT R0, R0, R3, RZ, 0xfc, !PT ;  /* 0x0000000300007212 */ /* 0x000fc800078efcff */
[----:B------:R-:W-:-:S07]  /*5d30*/  PRMT R8, R0, 0x7610, R8 ;  /* 0x0000761000087816 */ /* 0x000fce0000000008 */
.L_x_7862:
[----:B------:R-:W-:Y:S05]  /*5d40*/  BSYNC B0 ;  /* 0x0000000000007941 */ /* 0x000fea0003800000 */
.L_x_7861:
[----:B------:R0:W-:Y:S01]  /*5d50*/  STG.E.U8 desc[UR36][R16.64], R8 ;  /* 0x0000000810007986 */ /* 0x0001e2000c101124 */
[----:B------:R-:W-:Y:S05]  /*5d60*/  BRA `(.L_x_7838) ;  /* 0x0000000000ac7947 */ /* 0x000fea0003800000 */
.L_x_7855:
        /* <DEDUP_REMOVED lines=22> */
.L_x_7837:
        /* <DEDUP_REMOVED lines=16> */
.L_x_7866:
[----:B------:R-:W-:Y:S05]  /*5fd0*/  BRA `(.L_x_7838) ;  /* 0x0000000000107947 */ /* 0x000fea0003800000 */
.L_x_7865:
[----:B------:R-:W-:-:S05]  /*5fe0*/  SHF.R.S32.HI R3, RZ, 0x1f, R2 ;  /* 0x0000001fff037819 */ /* 0x000fca0000011402 */
[----:B------:R2:W-:Y:S01]  /*5ff0*/  STG.E.64 desc[UR36][R16.64], R2 ;  /* 0x0000000210007986 */ /* 0x0005e2000c101b24 */
[----:B------:R-:W-:Y:S05]  /*6000*/  BRA `(.L_x_7838) ;  /* 0x0000000000047947 */ /* 0x000fea0003800000 */
.L_x_7864:
[----:B------:R0:W-:Y:S02]  /*6010*/  STG.E desc[UR36][R16.64], R2 ;  /* 0x0000000210007986 */ /* 0x0001e4000c101924 */
.L_x_7838:
[----:B------:R-:W-:-:S07]  /*6020*/  VIADD R19, R19, 0x80 ;  /* 0x0000008013137836 */ /* 0x000fce0000000000 */
.L_x_7798:
[----:B------:R-:W-:Y:S05]  /*6030*/  BSYNC B6 ;  /* 0x0000000000067941 */ /* 0x000fea0003800000 */
.L_x_7797:
        /* <DEDUP_REMOVED lines=307> */
.L_x_7869:
        /* <DEDUP_REMOVED lines=20> */
.L_x_7873:
[----:B------:R0:W5:Y:S01]  /*74b0*/  LDG.E.U8 R18, desc[UR36][R2.64] ;  /* 0x0000002402127981 */ /* 0x000162000c1e1100 */
[----:B------:R-:W-:Y:S05]  /*74c0*/  BRA `(.L_x_7875) ;  /* 0x0000000c00347947 */ /* 0x000fea0003800000 */
.L_x_7872:
        /* <DEDUP_REMOVED lines=8> */
.L_x_7877:
[----:B------:R0:W5:Y:S01]  /*7550*/  LDG.E R18, desc[UR36][R2.64] ;  /* 0x0000002402127981 */ /* 0x000162000c1e1900 */
[----:B------:R-:W-:Y:S05]  /*7560*/  BRA `(.L_x_7875) ;  /* 0x0000000c000c7947 */ /* 0x000fea0003800000 */
.L_x_7876:
[----:B------:R0:W5:Y:S01]  /*7570*/  LDG.E.S16 R18, desc[UR36][R2.64] ;  /* 0x0000002402127981 */ /* 0x000162000c1e1700 */
[----:B------:R-:W-:Y:S05]  /*7580*/  BRA `(.L_x_7875) ;  /* 0x0000000c00047947 */ /* 0x000fea0003800000 */
.L_x_7871:
        /* <DEDUP_REMOVED lines=9> */
.L_x_7879:
[----:B------:R-:W2:Y:S02]  /*7620*/  LDG.E.U16 R2, desc[UR36][R2.64] ;  /* 0x0000002402027981 */ /* 0x000ea4000c1e1500 */
[----:B--2---:R-:W-:-:S06]  /*7630*/  HADD2.F32 R18, -RZ, R2.H0_H0 ;  /* 0x20000002ff127230 */ /* 0x004fcc0000004100 */
[----:B------:R-:W0:Y:S01]  /*7640*/  F2I.FTZ.TRUNC.NTZ R18, R18 ;  /* 0x0000001200127305 */ /* 0x000e22000021f100 */
[----:B------:R-:W-:Y:S05]  /*7650*/  BRA `(.L_x_7875) ;  /* 0x0000000800d07947 */ /* 0x000fea0003800000 */
.L_x_7878:
        /* <DEDUP_REMOVED lines=9> */
.L_x_7881:
[----:B------:R-:W2:Y:S02]  /*76f0*/  LDG.E.U16 R2, desc[UR36][R2.64] ;  /* 0x0000002402027981 */ /* 0x000ea4000c1e1500 */
[----:B--2---:R-:W-:-:S06]  /*7700*/  HADD2.F32 R18, -RZ, R2.H0_H0 ;  /* 0x20000002ff127230 */ /* 0x004fcc0000004100 */
[----:B------:R-:W0:Y:S01]  /*7710*/  F2I.FTZ.TRUNC.NTZ R18, R18 ;  /* 0x0000001200127305 */ /* 0x000e22000021f100 */
[----:B------:R-:W-:Y:S05]  /*7720*/  BRA `(.L_x_7875) ;  /* 0x00000008009c7947 */ /* 0x000fea0003800000 */
.L_x_7880:
[----:B------:R-:W2:Y:S02]  /*7730*/  LDG.E.64 R2, desc[UR36][R2.64] ;  /* 0x0000002402027981 */ /* 0x000ea4000c1e1b00 */
[----:B--2---:R0:W1:Y:S01]  /*7740*/  F2I.F64.TRUNC R18, R2 ;  /* 0x0000000200127311 */ /* 0x004062000030d100 */
[----:B------:R-:W-:Y:S05]  /*7750*/  BRA `(.L_x_7875) ;  /* 0x0000000800907947 */ /* 0x000fea0003800000 */
.L_x_7870:
        /* <DEDUP_REMOVED lines=12> */
.L_x_7884:
[----:B------:R-:W2:Y:S02]  /*7820*/  LDG.E.64 R2, desc[UR36][R2.64] ;  /* 0x0000002402027981 */ /* 0x000ea4000c1e1b00 */
[----:B--2---:R0:W1:Y:S01]  /*7830*/  F2I.F64.TRUNC R18, R2 ;  /* 0x0000000200127311 */ /* 0x004062000030d100 */
[----:B------:R-:W-:Y:S05]  /*7840*/  BRA `(.L_x_7875) ;  /* 0x0000000800547947 */ /* 0x000fea0003800000 */
.L_x_7883:
        /* <DEDUP_REMOVED lines=27> */
.L_x_7886:
        /* <DEDUP_REMOVED lines=14> */
.L_x_7885:
[----:B------:R-:W2:Y:S02]  /*7ae0*/  LDG.E.U16 R18, desc[UR36][R2.64] ;  /* 0x0000002402127981 */ /* 0x000ea4000c1e1500 */
[----:B--2---:R-:W-:-:S06]  /*7af0*/  IMAD.U32 R18, R18, 0x10000, RZ ;  /* 0x0001000012127824 */ /* 0x004fcc00078e00ff */
[----:B------:R-:W0:Y:S01]  /*7b00*/  F2I.FTZ.TRUNC.NTZ R18, R18 ;  /* 0x0000001200127305 */ /* 0x000e22000021f100 */
[----:B------:R-:W-:Y:S05]  /*7b10*/  BRA `(.L_x_7875) ;  /* 0x0000000400a07947 */ /* 0x000fea0003800000 */
.L_x_7882:
        /* <DEDUP_REMOVED lines=10> */
.L_x_7889:
        /* <DEDUP_REMOVED lines=21> */
.L_x_7893:
[----:B------:R-:W-:Y:S05]  /*7d10*/  BSYNC B1 ;  /* 0x0000000000017941 */ /* 0x000fea0003800000 */
.L_x_7892:
[----:B------:R-:W-:Y:S01]  /*7d20*/  IMAD.SHL.U32 R2, R2, 0x100000, RZ ;  /* 0x0010000002027824 */ /* 0x000fe200078e00ff */
[----:B------:R-:W-:-:S04]  /*7d30*/  LEA R3, R0, 0x3b800000, 0x17 ;  /* 0x3b80000000037811 */ /* 0x000fc800078eb8ff */
[----:B------:R-:W-:-:S07]  /*7d40*/  LOP3.LUT R18, R3, R2, R18, 0xfe, !PT ;  /* 0x0000000203127212 */ /* 0x000fce00078efe12 */
.L_x_7891:
[----:B------:R-:W-:Y:S05]  /*7d50*/  BSYNC B0 ;  /* 0x0000000000007941 */ /* 0x000fea0003800000 */
.L_x_7890:
[----:B------:R-:W1:Y:S01]  /*7d60*/  F2I.FTZ.TRUNC.NTZ R18, R18 ;  /* 0x0000001200127305 */ /* 0x000e62000021f100 */
[----:B------:R-:W-:Y:S05]  /*7d70*/  BRA `(.L_x_7875) ;  /* 0x0000000400087947 */ /* 0x000fea0003800000 */
.L_x_7888:
        /* <DEDUP_REMOVED lines=21> */
.L_x_7897:
[----:B------:R-:W-:Y:S05]  /*7ed0*/  BSYNC B1 ;  /* 0x0000000000017941 */ /* 0x000fea0003800000 */
.L_x_7896:
[----:B------:R-:W-:Y:S01]  /*7ee0*/  IMAD.SHL.U32 R2, R2, 0x200000, RZ ;  /* 0x0020000002027824 */ /* 0x000fe200078e00ff */
[----:B------:R-:W-:-:S04]  /*7ef0*/  LEA R3, R0, 0x37800000, 0x17 ;  /* 0x3780000000037811 */ /* 0x000fc800078eb8ff */
[----:B------:R-:W-:-:S07]  /*7f00*/  LOP3.LUT R18, R3, R2, R18, 0xfe, !PT ;  /* 0x0000000203127212 */ /* 0x000fce00078efe12 */
.L_x_7895:
[----:B------:R-:W-:Y:S05]  /*7f10*/  BSYNC B0 ;  /* 0x0000000000007941 */ /* 0x000fea0003800000 */
.L_x_7894:
[----:B------:R-:W2:Y:S01]  /*7f20*/  F2I.FTZ.TRUNC.NTZ R18, R18 ;  /* 0x0000001200127305 */ /* 0x000ea2000021f100 */
[----:B------:R-:W-:Y:S05]  /*7f30*/  BRA `(.L_x_7875) ;  /* 0x0000000000987947 */ /* 0x000fea0003800000 */
.L_x_7887:
        /* <DEDUP_REMOVED lines=14> */
.L_x_7901:
[----:B------:R-:W-:Y:S05]  /*8020*/  BSYNC B0 ;  /* 0x0000000000007941 */ /* 0x000fea0003800000 */
.L_x_7900:
[----:B------:R-:W4:Y:S01]  /*8030*/  F2I.FTZ.TRUNC.NTZ R18, R18 ;  /* 0x0000001200127305 */ /* 0x000f22000021f100 */
[----:B------:R-:W-:Y:S05]  /*8040*/  BRA `(.L_x_7875) ;  /* 0x0000000000547947 */ /* 0x000fea0003800000 */
.L_x_7874:
        /* <DEDUP_REMOVED lines=17> */
.L_x_7902:
[----:B------:R-:W-:Y:S05]  /*8160*/  BRA `(.L_x_7875) ;  /* 0x00000000000c7947 */ /* 0x000fea0003800000 */
.L_x_7899:
[----:B------:R3:W5:Y:S01]  /*8170*/  LDG.E R18, desc[UR36][R2.64] ;  /* 0x0000002402127981 */ /* 0x000762000c1e1900 */
[----:B------:R-:W-:Y:S05]  /*8180*/  BRA `(.L_x_7875) ;  /* 0x0000000000047947 */ /* 0x000fea0003800000 */
.L_x_7898:
[----:B------:R0:W5:Y:S02]  /*8190*/  LDG.E R18, desc[UR36][R2.64] ;  /* 0x0000002402127981 */ /* 0x000164000c1e1900 */
.L_x_7875:
        /* <DEDUP_REMOVED lines=16> */
.L_x_7906:
[----:B------:R3:W-:Y:S01]  /*82a0*/  STG.E.U8 desc[UR36][R16.64], R2 ;  /* 0x0000000210007986 */ /* 0x0007e2000c101124 */
[----:B------:R-:W-:Y:S05]  /*82b0*/  BRA `(.L_x_7908) ;  /* 0x0000000c00507947 */ /* 0x000fea0003800000 */
.L_x_7905:
        /* <DEDUP_REMOVED lines=9> */
.L_x_7910:
[----:B------:R2:W-:Y:S01]  /*8350*/  STG.E desc[UR36][R16.64], R2 ;  /* 0x0000000210007986 */ /* 0x0005e2000c101924 */
[----:B------:R-:W-:Y:S05]  /*8360*/  BRA `(.L_x_7908) ;  /* 0x0000000c00247947 */ /* 0x000fea0003800000 */
.L_x_7909:
[----:B------:R0:W-:Y:S01]  /*8370*/  STG.E.U16 desc[UR36][R16.64], R2 ;  /* 0x0000000210007986 */ /* 0x0001e2000c101524 */
[----:B------:R-:W-:Y:S05]  /*8380*/  BRA `(.L_x_7908) ;  /* 0x0000000c001c7947 */ /* 0x000fea0003800000 */
.L_x_7904:
        /* <DEDUP_REMOVED lines=9> */
.L_x_7912:
[----:B------:R-:W-:-:S04]  /*8420*/  I2FP.F32.S32 R0, R2 ;  /* 0x0000000200007245 */ /* 0x000fc80000201400 */
[----:B------:R-:W-:-:S05]  /*8430*/  F2FP.F16.F32.PACK_AB R0, RZ, R0 ;  /* 0x00000000ff00723e */ /* 0x000fca00000000ff */
[----:B------:R0:W-:Y:S01]  /*8440*/  STG.E.U16 desc[UR36][R16.64], R0 ;  /* 0x0000000010007986 */ /* 0x0001e2000c101524 */
[----:B------:R-:W-:Y:S05]  /*8450*/  BRA `(.L_x_7908) ;  /* 0x0000000800e87947 */ /* 0x000fea0003800000 */
.L_x_7911:
        /* <DEDUP_REMOVED lines=10> */
.L_x_7914:
[----:B------:R-:W-:-:S04]  /*8500*/  I2FP.F32.S32 R2, R2 ;  /* 0x0000000200027245 */ /* 0x000fc80000201400 */
[----:B------:R-:W-:-:S04]  /*8510*/  F2FP.F16.F32.PACK_AB R3, RZ, R2 ;  /* 0x00000002ff03723e */ /* 0x000fc800000000ff */
[----:B------:R-:W-:-:S05]  /*8520*/  PRMT R3, R3, 0x5410, RZ ;  /* 0x0000541003037816 */ /* 0x000fca00000000ff */
[----:B------:R0:W-:Y:S01]  /*8530*/  STG.E desc[UR36][R16.64], R3 ;  /* 0x0000000310007986 */ /* 0x0001e2000c101924 */
[----:B------:R-:W-:Y:S05]  /*8540*/  BRA `(.L_x_7908) ;  /* 0x0000000800ac7947 */ /* 0x000fea0003800000 */
.L_x_7913:
[----:B------:R-:W0:Y:S02]  /*8550*/  I2F.F64 R2, R2 ;  /* 0x0000000200027312 */ /* 0x000e240000201c00 */
[----:B0-----:R0:W-:Y:S01]  /*8560*/  STG.E.64 desc[UR36][R16.64], R2 ;  /* 0x0000000210007986 */ /* 0x0011e2000c101b24 */
[----:B------:R-:W-:Y:S05]  /*8570*/  BRA `(.L_x_7908) ;  /* 0x0000000800a07947 */ /* 0x000fea0003800000 */
.L_x_7903:
        /* <DEDUP_REMOVED lines=12> */
.L_x_7917:
[----:B------:R-:W0:Y:S01]  /*8640*/  I2F.F64 R4, R2 ;  /* 0x0000000200047312 */ /* 0x000e220000201c00 */
[----:B------:R-:W-:-:S05]  /*8650*/  CS2R R6, SRZ ;  /* 0x0000000000067805 */ /* 0x000fca000001ff00 */
[----:B0-----:R0:W-:Y:S01]  /*8660*/  STG.E.128 desc[UR36][R16.64], R4 ;  /* 0x0000000410007986 */ /* 0x0011e2000c101d24 */
[----:B------:R-:W-:Y:S05]  /*8670*/  BRA `(.L_x_7908) ;  /* 0x0000000800607947 */ /* 0x000fea0003800000 */
.L_x_7916:
        /* <DEDUP_REMOVED lines=21> */
.L_x_7921:
[----:B------:R-:W-:Y:S05]  /*87d0*/  BSYNC B0 ;  /* 0x0000000000007941 */ /* 0x000fea0003800000 */
.L_x_7920:
[----:B------:R-:W-:-:S05]  /*87e0*/  LOP3.LUT R3, R0, R3, RZ, 0xfc, !PT ;  /* 0x0000000300037212 */ /* 0x000fca00078efcff */
[----:B------:R0:W-:Y:S01]  /*87f0*/  STG.E.U8 desc[UR36][R16.64], R3 ;  /* 0x0000000310007986 */ /* 0x0001e2000c101124 */
[----:B------:R-:W-:Y:S05]  /*8800*/  BRA `(.L_x_7908) ;  /* 0x0000000400fc7947 */ /* 0x000fea0003800000 */
.L_x_7919:
        /* <DEDUP_REMOVED lines=13> */
.L_x_7923:
[----:B------:R-:W-:Y:S01]  /*88e0*/  IMAD.MOV.U32 R0, RZ, RZ, 0x7f ;  /* 0x0000007fff007424 */ /* 0x000fe200078e00ff */
[----:B------:R-:W-:-:S04]  /*88f0*/  ISETP.GT.U32.AND P0, PT, R2, 0x7f800000, PT ;  /* 0x7f8000000200780c */ /* 0x000fc80003f04070 */
[----:B------:R-:W-:-:S09]  /*8900*/  SEL R0, R0, 0x7c, P0 ;  /* 0x0000007c00007807 */ /* 0x000fd20000000000 */
.L_x_7924:
[----:B------:R-:W-:Y:S05]  /*8910*/  BSYNC B0 ;  /* 0x0000000000007941 */ /* 0x000fea0003800000 */
.L_x_7922:
[----:B------:R-:W-:-:S04]  /*8920*/  LOP3.LUT R2, R3, 0x80000000, RZ, 0xc0, !PT ;  /* 0x8000000003027812 */ /* 0x000fc800078ec0ff */
[----:B------:R-:W-:-:S04]  /*8930*/  SHF.R.U32.HI R3, RZ, 0x18, R2 ;  /* 0x00000018ff037819 */ /* 0x000fc80000011602 */
[----:B------:R-:W-:-:S05]  /*8940*/  LOP3.LUT R3, R0, R3, RZ, 0xfc, !PT ;  /* 0x0000000300037212 */ /* 0x000fca00078efcff */
[----:B------:R0:W-:Y:S01]  /*8950*/  STG.E.U8 desc[UR36][R16.64], R3 ;  /* 0x0000000310007986 */ /* 0x0001e2000c101124 */
[----:B------:R-:W-:Y:S05]  /*8960*/  BRA `(.L_x_7908) ;  /* 0x0000000400a47947 */ /* 0x000fea0003800000 */
.L_x_7918:
[----:B------:R-:W-:-:S04]  /*8970*/  I2FP.F32.S32 R0, R2 ;  /* 0x0000000200007245 */ /* 0x000fc80000201400 */
[----:B------:R-:W-:-:S05]  /*8980*/  F2FP.BF16.F32.PACK_AB R0, RZ, R0 ;  /* 0x00000000ff00723e */ /* 0x000fca00000010ff */
[----:B------:R0:W-:Y:S01]  /*8990*/  STG.E.U16 desc[UR36][R16.64], R0 ;  /* 0x0000000010007986 */ /* 0x0001e2000c101524 */
[----:B------:R-:W-:Y:S05]  /*89a0*/  BRA `(.L_x_7908) ;  /* 0x0000000400947947 */ /* 0x000fea0003800000 */
.L_x_7915:
        /* <DEDUP_REMOVED lines=10> */
.L_x_7927:
        /* <DEDUP_REMOVED lines=17> */
.L_x_7930:
[----:B------:R-:W-:-:S04]  /*8b60*/  LOP3.LUT R2, R3, 0x80000000, RZ, 0xc0, !PT ;  /* 0x8000000003027812 */ /* 0x000fc800078ec0ff */
[----:B------:R-:W-:-:S04]  /*8b70*/  SHF.R.U32.HI R3, RZ, 0x18, R2 ;  /* 0x00000018ff037819 */ /* 0x000fc80000011602 */
[----:B------:R-:W-:-:S04]  /*8b80*/  LOP3.LUT R0, R0, R3, RZ, 0xfc, !PT ;  /* 0x0000000300007212 */ /* 0x000fc800078efcff */
[----:B------:R-:W-:-:S07]  /*8b90*/  PRMT R8, R0, 0x7610, R8 ;  /* 0x0000761000087816 */ /* 0x000fce0000000008 */
.L_x_7929:
[----:B------:R-:W-:Y:S05]  /*8ba0*/  BSYNC B0 ;  /* 0x0000000000007941 */ /* 0x000fea0003800000 */
.L_x_7928:
[----:B------:R0:W-:Y:S01]  /*8bb0*/  STG.E.U8 desc[UR36][R16.64], R8 ;  /* 0x0000000810007986 */ /* 0x0001e2000c101124 */
[----:B------:R-:W-:Y:S05]  /*8bc0*/  BRA `(.L_x_7908) ;  /* 0x00000004000c7947 */ /* 0x000fea0003800000 */
.L_x_7926:
        /* <DEDUP_REMOVED lines=17> */
.L_x_7933:
[----:B------:R-:W-:-:S04]  /*8ce0*/  LOP3.LUT R2, R3, 0x80000000, RZ, 0xc0, !PT ;  /* 0x8000000003027812 */ /* 0x000fc800078ec0ff */
[----:B------:R-:W-:-:S04]  /*8cf0*/  SHF.R.U32.HI R3, RZ, 0x18, R2 ;  /* 0x00000018ff037819 */ /* 0x000fc80000011602 */
[----:B------:R-:W-:-:S04]  /*8d00*/  LOP3.LUT R0, R0, R3, RZ, 0xfc, !PT ;  /* 0x0000000300007212 */ /* 0x000fc800078efcff */
[----:B------:R-:W-:-:S07]  /*8d10*/  PRMT R8, R0, 0x7610, R8 ;  /* 0x0000761000087816 */ /* 0x000fce0000000008 */
.L_x_7932:
[----:B------:R-:W-:Y:S05]  /*8d20*/  BSYNC B0 ;  /* 0x0000000000007941 */ /* 0x000fea0003800000 */
.L_x_7931:
[----:B------:R0:W-:Y:S01]  /*8d30*/  STG.E.U8 desc[UR36][R16.64], R8 ;  /* 0x0000000810007986 */ /* 0x0001e2000c101124 */
[----:B------:R-:W-:Y:S05]  /*8d40*/  BRA `(.L_x_7908) ;  /* 0x0000000000ac7947 */ /* 0x000fea0003800000 */
.L_x_7925:
        /* <DEDUP_REMOVED lines=22> */
.L_x_7907:
        /* <DEDUP_REMOVED lines=16> */
.L_x_7936:
[----:B------:R-:W-:Y:S05]  /*8fb0*/  BRA `(.L_x_7908) ;  /* 0x0000000000107947 */ /* 0x000fea0003800000 */
.L_x_7935:
[----:B------:R-:W-:-:S05]  /*8fc0*/  SHF.R.S32.HI R3, RZ, 0x1f, R2 ;  /* 0x0000001fff037819 */ /* 0x000fca0000011402 */
[----:B------:R0:W-:Y:S01]  /*8fd0*/  STG.E.64 desc[UR36][R16.64], R2 ;  /* 0x0000000210007986 */ /* 0x0001e2000c101b24 */
[----:B------:R-:W-:Y:S05]  /*8fe0*/  BRA `(.L_x_7908) ;  /* 0x0000000000047947 */ /* 0x000fea0003800000 */
.L_x_7934:
[----:B------:R0:W-:Y:S02]  /*8ff0*/  STG.E desc[UR36][R16.64], R2 ;  /* 0x0000000210007986 */ /* 0x0001e4000c101924 */
.L_x_7908:
[----:B------:R-:W-:-:S07]  /*9000*/  VIADD R19, R19, 0x80 ;  /* 0x0000008013137836 */ /* 0x000fce0000000000 */
.L_x_7868:
[----:B------:R-:W-:Y:S05]  /*9010*/  BSYNC B6 ;  /* 0x0000000000067941 */ /* 0x000fea0003800000 */
.L_x_7867:
        /* <DEDUP_REMOVED lines=306> */
.L_x_7937:
        /* <DEDUP_REMOVED lines=20> */
.L_x_7941:
[----:B------:R4:W5:Y:S01]  /*a480*/  LDG.E.U8 R18, desc[UR36][R2.64] ;  /* 0x0000002402127981 */ /* 0x000962000c1e1100 */
[----:B------:R-:W-:Y:S05]  /*a490*/  BRA `(.L_x_7943) ;  /* 0x0000000c00347947 */ /* 0x000fea0003800000 */
.L_x_7940:
        /* <DEDUP_REMOVED lines=8> */
.L_x_7945:
[----:B------:R2:W5:Y:S01]  /*a520*/  LDG.E R18, desc[UR36][R2.64] ;  /* 0x0000002402127981 */ /* 0x000562000c1e1900 */
[----:B------:R-:W-:Y:S05]  /*a530*/  BRA `(.L_x_7943) ;  /* 0x0000000c000c7947 */ /* 0x000fea0003800000 */
.L_x_7944:
[----:B------:R0:W5:Y:S01]  /*a540*/  LDG.E.S16 R18, desc[UR36][R2.64] ;  /* 0x0000002402127981 */ /* 0x000162000c1e1700 */
[----:B------:R-:W-:Y:S05]  /*a550*/  BRA `(.L_x_7943) ;  /* 0x0000000c00047947 */ /* 0x000fea0003800000 */
.L_x_7939:
        /* <DEDUP_REMOVED lines=9> */
.L_x_7947:
[----:B------:R-:W2:Y:S02]  /*a5f0*/  LDG.E.U16 R2, desc[UR36][R2.64] ;  /* 0x0000002402027981 */ /* 0x000ea4000c1e1500 */
[----:B--2---:R-:W-:-:S06]  /*a600*/  HADD2.F32 R18, -RZ, R2.H0_H0 ;  /* 0x20000002ff127230 */ /* 0x004fcc0000004100 */
[----:B------:R-:W0:Y:S01]  /*a610*/  F2I.FTZ.TRUNC.NTZ R18, R18 ;  /* 0x0000001200127305 */ /* 0x000e22000021f100 */
[----:B------:R-:W-:Y:S05]  /*a620*/  BRA `(.L_x_7943) ;  /* 0x0000000800d07947 */ /* 0x000fea0003800000 */
.L_x_7946:
        /* <DEDUP_REMOVED lines=9> */
.L_x_7949:
[----:B------:R-:W2:Y:S02]  /*a6c0*/  LDG.E.U16 R2, desc[UR36][R2.64] ;  /* 0x0000002402027981 */ /* 0x000ea4000c1e1500 */
[----:B--2---:R-:W-:-:S06]  /*a6d0*/  HADD2.F32 R18, -RZ, R2.H0_H0 ;  /* 0x20000002ff127230 */ /* 0x004fcc0000004100 */
[----:B------:R-:W0:Y:S01]  /*a6e0*/  F2I.FTZ.TRUNC.NTZ R18, R18 ;  /* 0x0000001200127305 */ /* 0x000e22000021f100 */
[----:B------:R-:W-:Y:S05]  /*a6f0*/  BRA `(.L_x_7943) ;  /* 0x00000008009c7947 */ /* 0x000fea0003800000 */
.L_x_7948:
[----:B------:R-:W2:Y:S02]  /*a700*/  LDG.E.64 R2, desc[UR36][R2.64] ;  /* 0x0000002402027981 */ /* 0x000ea4000c1e1b00 */
[----:B--2---:R0:W1:Y:S01]  /*a710*/  F2I.F64.TRUNC R18, R2 ;  /* 0x0000000200127311 */ /* 0x004062000030d100 */
[----:B------:R-:W-:Y:S05]  /*a720*/  BRA `(.L_x_7943) ;  /* 0x0000000800907947 */ /* 0x000fea0003800000 */
.L_x_7938:
        /* <DEDUP_REMOVED lines=12> */
.L_x_7952:
[----:B------:R-:W2:Y:S02]  /*a7f0*/  LDG.E.64 R2, desc[UR36][R2.64] ;  /* 0x0000002402027981 */ /* 0x000ea4000c1e1b00 */
[----:B--2---:R0:W1:Y:S01]  /*a800*/  F2I.F64.TRUNC R18, R2 ;  /* 0x0000000200127311 */ /* 0x004062000030d100 */
[----:B------:R-:W-:Y:S05]  /*a810*/  BRA `(.L_x_7943) ;  /* 0x0000000800547947 */ /* 0x000fea0003800000 */
.L_x_7951:
        /* <DEDUP_REMOVED lines=27> */
.L_x_7954:
        /* <DEDUP_REMOVED lines=14> */
.L_x_7953:
[----:B------:R-:W2:Y:S02]  /*aab0*/  LDG.E.U16 R18, desc[UR36][R2.64] ;  /* 0x0000002402127981 */ /* 0x000ea4000c1e1500 */
[----:B--2---:R-:W-:-:S06]  /*aac0*/  IMAD.U32 R18, R18, 0x10000, RZ ;  /* 0x0001000012127824 */ /* 0x004fcc00078e00ff */
[----:B------:R-:W0:Y:S01]  /*aad0*/  F2I.FTZ.TRUNC.NTZ R18, R18 ;  /* 0x0000001200127305 */ /* 0x000e22000021f100 */
[----:B------:R-:W-:Y:S05]  /*aae0*/  BRA `(.L_x_7943) ;  /* 0x0000000400a07947 */ /* 0x000fea0003800000 */
.L_x_7950:
        /* <DEDUP_REMOVED lines=10> */
.L_x_7957:
        /* <DEDUP_REMOVED lines=21> */
.L_x_7961:
[----:B------:R-:W-:Y:S05]  /*ace0*/  BSYNC B1 ;  /* 0x0000000000017941 */ /* 0x000fea0003800000 */
.L_x_7960:
[----:B------:R-:W-:Y:S01]  /*acf0*/  IMAD.SHL.U32 R2, R2, 0x100000, RZ ;  /* 0x0010000002027824 */ /* 0x000fe200078e00ff */
[----:B------:R-:W-:-:S04]  /*ad00*/  LEA R3, R0, 0x3b800000, 0x17 ;  /* 0x3b80000000037811 */ /* 0x000fc800078eb8ff */
[----:B------:R-:W-:-:S07]  /*ad10*/  LOP3.LUT R18, R3, R2, R18, 0xfe, !PT ;  /* 0x0000000203127212 */ /* 0x000fce00078efe12 */
.L_x_7959:
[----:B------:R-:W-:Y:S05]  /*ad20*/  BSYNC B0 ;  /* 0x0000000000007941 */ /* 0x000fea0003800000 */
.L_x_7958:
[----:B------:R-:W0:Y:S01]  /*ad30*/  F2I.FTZ.TRUNC.NTZ R18, R18 ;  /* 0x0000001200127305 */ /* 0x000e22000021f100 */
[----:B------:R-:W-:Y:S05]  /*ad40*/  BRA `(.L_x_7943) ;  /* 0x0000000400087947 */ /* 0x000fea0003800000 */
.L_x_7956:
        /* <DEDUP_REMOVED lines=21> */
.L_x_7965:
[----:B------:R-:W-:Y:S05]  /*aea0*/  BSYNC B1 ;  /* 0x0000000000017941 */ /* 0x000fea0003800000 */
.L_x_7964:
[----:B------:R-:W-:Y:S01]  /*aeb0*/  IMAD.SHL.U32 R2, R2, 0x200000, RZ ;  /* 0x0020000002027824 */ /* 0x000fe200078e00ff */
[----:B------:R-:W-:-:S04]  /*aec0*/  LEA R3, R0, 0x37800000, 0x17 ;  /* 0x3780000000037811 */ /* 0x000fc800078eb8ff */
[----:B------:R-:W-:-:S07]  /*aed0*/  LOP3.LUT R18, R3, R2, R18, 0xfe, !PT ;  /* 0x0000000203127212 */ /* 0x000fce00078efe12 */
.L_x_7963:
[----:B------:R-:W-:Y:S05]  /*aee0*/  BSYNC B0 ;  /* 0x0000000000007941 */ /* 0x000fea0003800000 */
.L_x_7962:
[----:B------:R-:W0:Y:S01]  /*aef0*/  F2I.FTZ.TRUNC.NTZ R18, R18 ;  /* 0x0000001200127305 */ /* 0x000e22000021f100 */
[----:B------:R-:W-:Y:S05]  /*af00*/  BRA `(.L_x_7943) ;  /* 0x0000000000987947 */ /* 0x000fea0003800000 */
.L_x_7955:
        /* <DEDUP_REMOVED lines=14> */
.L_x_7969:
[----:B------:R-:W-:Y:S05]  /*aff0*/  BSYNC B0 ;  /* 0x0000000000007941 */ /* 0x000fea0003800000 */
.L_x_7968:
[----:B------:R-:W0:Y:S01]  /*b000*/  F2I.FTZ.TRUNC.NTZ R18, R18 ;  /* 0x0000001200127305 */ /* 0x000e22000021f100 */
[----:B------:R-:W-:Y:S05]  /*b010*/  BRA `(.L_x_7943) ;  /* 0x0000000000547947 */ /* 0x000fea0003800000 */
.L_x_7942:
        /* <DEDUP_REMOVED lines=17> */
.L_x_7970:
[----:B------:R-:W-:Y:S05]  /*b130*/  BRA `(.L_x_7943) ;  /* 0x00000000000c7947 */ /* 0x000fea0003800000 */
.L_x_7967:
[----:B------:R0:W5:Y:S01]  /*b140*/  LDG.E R18, desc[UR36][R2.64] ;  /* 0x0000002402127981 */ /* 0x000162000c1e1900 */
[----:B------:R-:W-:Y:S05]  /*b150*/  BRA `(.L_x_7943) ;  /* 0x0000000000047947 */ /* 0x000fea0003800000 */
.L_x_7966:
[----:B------:R0:W5:Y:S02]  /*b160*/  LDG.E R18, desc[UR36][R2.64] ;  /* 0x0000002402127981 */ /* 0x000164000c1e1900 */
.L_x_7943:
[----:B01234-:R-:W0:Y:S01]  /*b170*/  LDC.U8 R3, c[0x0][0x430] ;  /* 0x00010c00ff037b82 */ /* 0x01fe220000000000 */
[----:B------:R-:W-:Y:S02]  /*b180*/  ULDC UR4, c[0x0][0x420] ;  /* 0x0001080000047ab9 */ /* 0x000fe40000000800 */
[----:B-----5:R-:W-:Y:S02]  /*b190*/  VIMNMX R2, R18, UR4, PT ;  /* 0x0000000412027c48 */ /* 0x020fe4000bfe0100 */
        /* <DEDUP_REMOVED lines=13> */
.L_x_7974:
[----:B------:R-:W-:Y:S01]  /*b270*/  STG.E.U8 desc[UR36][R16.64], R2 ;  /* 0x0000000210007986 */ /* 0x000fe2000c101124 */
[----:B------:R-:W-:Y:S05]  /*b280*/  EXIT ;  /* 0x000000000000794d */ /* 0x000fea0003800000 */
.L_x_7973:
[----:B------:R-:W-:-:S13]  /*b290*/  ISETP.NE.AND P0, PT, R0, 0x2, PT ;  /* 0x000000020000780c */ /* 0x000fda0003f05270 */
[----:B------:R-:W-:Y:S05]  /*b2a0*/  @!P0 BRA `(.L_x_7976) ;  /* 0x0000000000248947 */ /* 0x000fea0003800000 */
[----:B------:R-:W-:-:S13]  /*b2b0*/  ISETP.NE.AND P0, PT, R0, 0x3, PT ;  /* 0x000000030000780c */ /* 0x000fda0003f05270 */
[----:B------:R-:W-:Y:S05]  /*b2c0*/  @!P0 BRA `(.L_x_7977) ;  /* 0x0000000000148947 */ /* 0x000fea0003800000 */
[----:B------:R-:W-:-:S13]  /*b2d0*/  ISETP.NE.AND P0, PT, R0, 0x4, PT ;  /* 0x000000040000780c */ /* 0x000fda0003f05270 */
[----:B------:R-:W-:Y:S05]  /*b2e0*/  @P0 BRA `(.L_x_7975) ;  /* 0x0000000800e40947 */ /* 0x000fea0003800000 */
[----:B------:R-:W-:-:S05]  /*b2f0*/  SHF.R.S32.HI R3, RZ, 0x1f, R2 ;  /* 0x0000001fff037819 */ /* 0x000fca0000011402 */
[----:B------:R-:W-:Y:S01]  /*b300*/  STG.E.64 desc[UR36][R16.64], R2 ;  /* 0x0000000210007986 */ /* 0x000fe2000c101b24 */
[----:B------:R-:W-:Y:S05]  /*b310*/  EXIT ;  /* 0x000000000000794d */ /* 0x000fea0003800000 */
.L_x_7977:
[----:B------:R-:W-:Y:S01]  /*b320*/  STG.E desc[UR36][R16.64], R2 ;  /* 0x0000000210007986 */ /* 0x000fe2000c101924 */
[----:B------:R-:W-:Y:S05]  /*b330*/  EXIT ;  /* 0x000000000000794d */ /* 0x000fea0003800000 */
.L_x_7976:
[----:B------:R-:W-:Y:S01]  /*b340*/  STG.E.U16 desc[UR36][R16.64], R2 ;  /* 0x0000000210007986 */ /* 0x000fe2000c101524 */
[----:B------:R-:W-:Y:S05]  /*b350*/  EXIT ;  /* 0x000000000000794d */ /* 0x000fea0003800000 */
.L_x_7972:
[----:B------:R-:W-:-:S13]  /*b360*/  ISETP.GT.AND P0, PT, R0, 0x6, PT ;  /* 0x000000060000780c */ /* 0x000fda0003f04270 */
[----:B------:R-:W-:Y:S05]  /*b370*/  @P0 BRA `(.L_x_7978) ;  /* 0x00000000002c0947 */ /* 0x000fea0003800000 */
[----:B------:R-:W-:-:S13]  /*b380*/  ISETP.NE.AND P0, PT, R0, 0x5, PT ;  /* 0x000000050000780c */ /* 0x000fda0003f05270 */
[----:B------:R-:W-:Y:S05]  /*b390*/  @!P0 BRA `(.L_x_7979) ;  /* 0x0000000000148947 */ /* 0x000fea0003800000 */
[----:B------:R-:W-:-:S13]  /*b3a0*/  ISETP.NE.AND P0, PT, R0, 0x6, PT ;  /* 0x000000060000780c */ /* 0x000fda0003f05270 */
[----:B------:R-:W-:Y:S05]  /*b3b0*/  @P0 BRA `(.L_x_7975) ;  /* 0x0000000800b00947 */ /* 0x000fea0003800000 */
[----:B------:R-:W-:-:S05]  /*b3c0*/  I2FP.F32.S32 R3, R2 ;  /* 0x0000000200037245 */ /* 0x000fca0000201400 */
[----:B------:R-:W-:Y:S01]  /*b3d0*/  STG.E desc[UR36][R16.64], R3 ;  /* 0x0000000310007986 */ /* 0x000fe2000c101924 */
[----:B------:R-:W-:Y:S05]  /*b3e0*/  EXIT ;  /* 0x000000000000794d */ /* 0x000fea0003800000 */
.L_x_7979:
[----:B------:R-:W-:-:S04]  /*b3f0*/  I2FP.F32.S32 R0, R2 ;  /* 0x0000000200007245 */ /* 0x000fc80000201400 */
[----:B------:R-:W-:-:S05]  /*b400*/  F2FP.F16.F32.PACK_AB R0, RZ, R0 ;  /* 0x00000000ff00723e */ /* 0x000fca00000000ff */
[----:B------:R-:W-:Y:S01]  /*b410*/  STG.E.U16 desc[UR36][R16.64], R0 ;  /* 0x0000000010007986 */ /* 0x000fe2000c101524 */
[----:B------:R-:W-:Y:S05]  /*b420*/  EXIT ;  /* 0x000000000000794d */ /* 0x000fea0003800000 */
.L_x_7978:
        /* <DEDUP_REMOVED lines=8> */
[----:B------:R-:W-:Y:S01]  /*b4b0*/  STG.E.64 desc[UR36][R16.64], R2 ;  /* 0x0000000210007986 */ /* 0x000fe2000c101b24 */
[----:B------:R-:W-:Y:S05]  /*b4c0*/  EXIT ;  /* 0x000000000000794d */ /* 0x000fea0003800000 */
.L_x_7981:
[----:B------:R-:W-:-:S04]  /*b4d0*/  I2FP.F32.S32 R2, R2 ;  /* 0x0000000200027245 */ /* 0x000fc80000201400 */
[----:B------:R-:W-:-:S04]  /*b4e0*/  F2FP.F16.F32.PACK_AB R3, RZ, R2 ;  /* 0x00000002ff03723e */ /* 0x000fc800000000ff */
[----:B------:R-:W-:-:S05]  /*b4f0*/  PRMT R3, R3, 0x5410, RZ ;  /* 0x0000541003037816 */ /* 0x000fca00000000ff */
[----:B------:R-:W-:Y:S01]  /*b500*/  STG.E desc[UR36][R16.64], R3 ;  /* 0x0000000310007986 */ /* 0x000fe2000c101924 */
[----:B------:R-:W-:Y:S05]  /*b510*/  EXIT ;  /* 0x000000000000794d */ /* 0x000fea0003800000 */
.L_x_7980:
[----:B------:R-:W0:Y:S02]  /*b520*/  I2F.F64 R2, R2 ;  /* 0x0000000200027312 */ /* 0x000e240000201c00 */
[----:B0-----:R-:W-:Y:S01]  /*b530*/  STG.E.64 desc[UR36][R16.64], R2 ;  /* 0x0000000210007986 */ /* 0x001fe2000c101b24 */
[----:B------:R-:W-:Y:S05]  /*b540*/  EXIT ;  /* 0x000000000000794d */ /* 0x000fea0003800000 */
.L_x_7971:
        /* <DEDUP_REMOVED lines=10> */
[----:B------:R-:W-:Y:S01]  /*b5f0*/  STG.E.U8 desc[UR36][R16.64], R3 ;  /* 0x0000000310007986 */ /* 0x000fe2000c101124 */
[----:B------:R-:W-:Y:S05]  /*b600*/  EXIT ;  /* 0x000000000000794d */ /* 0x000fea0003800000 */
.L_x_7984:
[----:B------:R-:W0:Y:S01]  /*b610*/  I2F.F64 R4, R2 ;  /* 0x0000000200047312 */ /* 0x000e220000201c00 */
[----:B------:R-:W-:-:S05]  /*b620*/  CS2R R6, SRZ ;  /* 0x0000000000067805 */ /* 0x000fca000001ff00 */
[----:B0-----:R-:W-:Y:S01]  /*b630*/  STG.E.128 desc[UR36][R16.64], R4 ;  /* 0x0000000410007986 */ /* 0x001fe2000c101d24 */
[----:B------:R-:W-:Y:S05]  /*b640*/  EXIT ;  /* 0x000000000000794d */ /* 0x000fea0003800000 */
.L_x_7983:
        /* <DEDUP_REMOVED lines=21> */
.L_x_7988:
[----:B------:R-:W-:Y:S05]  /*b7a0*/  BSYNC B0 ;  /* 0x0000000000007941 */ /* 0x000fea0003800000 */
.L_x_7987:
[----:B------:R-:W-:-:S05]  /*b7b0*/  LOP3.LUT R3, R0, R3, RZ, 0xfc, !PT ;  /* 0x0000000300037212 */ /* 0x000fca00078efcff */
[----:B------:R-:W-:Y:S01]  /*b7c0*/  STG.E.U8 desc[UR36][R16.64], R3 ;  /* 0x0000000310007986 */ /* 0x000fe2000c101124 */
[----:B------:R-:W-:Y:S05]  /*b7d0*/  EXIT ;  /* 0x000000000000794d */ /* 0x000fea0003800000 */
.L_x_7986:
        /* <DEDUP_REMOVED lines=13> */
.L_x_7990:
[----:B------:R-:W-:Y:S01]  /*b8b0*/  IMAD.MOV.U32 R0, RZ, RZ, 0x7f ;  /* 0x0000007fff007424 */ /* 0x000fe200078e00ff */
[----:B------:R-:W-:-:S04]  /*b8c0*/  ISETP.GT.U32.AND P0, PT, R2, 0x7f800000, PT ;  /* 0x7f8000000200780c */ /* 0x000fc80003f04070 */
[----:B------:R-:W-:-:S09]  /*b8d0*/  SEL R0, R0, 0x7c, P0 ;  /* 0x0000007c00007807 */ /* 0x000fd20000000000 */
.L_x_7991:
[----:B------:R-:W-:Y:S05]  /*b8e0*/  BSYNC B0 ;  /* 0x0000000000007941 */ /* 0x000fea0003800000 */
.L_x_7989:
[----:B------:R-:W-:-:S04]  /*b8f0*/  LOP3.LUT R2, R3, 0x80000000, RZ, 0xc0, !PT ;  /* 0x8000000003027812 */ /* 0x000fc800078ec0ff */
[----:B------:R-:W-:-:S04]  /*b900*/  SHF.R.U32.HI R3, RZ, 0x18, R2 ;  /* 0x00000018ff037819 */ /* 0x000fc80000011602 */
[----:B------:R-:W-:-:S05]  /*b910*/  LOP3.LUT R3, R0, R3, RZ, 0xfc, !PT ;  /* 0x0000000300037212 */ /* 0x000fca00078efcff */
[----:B------:R-:W-:Y:S01]  /*b920*/  STG.E.U8 desc[UR36][R16.64], R3 ;  /* 0x0000000310007986 */ /* 0x000fe2000c101124 */
[----:B------:R-:W-:Y:S05]  /*b930*/  EXIT ;  /* 0x000000000000794d */ /* 0x000fea0003800000 */
.L_x_7985:
[----:B------:R-:W-:-:S04]  /*b940*/  I2FP.F32.S32 R0, R2 ;  /* 0x0000000200007245 */ /* 0x000fc80000201400 */
[----:B------:R-:W-:-:S05]  /*b950*/  F2FP.BF16.F32.PACK_AB R0, RZ, R0 ;  /* 0x00000000ff00723e */ /* 0x000fca00000010ff */
[----:B------:R-:W-:Y:S01]  /*b960*/  STG.E.U16 desc[UR36][R16.64], R0 ;  /* 0x0000000010007986 */ /* 0x000fe2000c101524 */
[----:B------:R-:W-:Y:S05]  /*b970*/  EXIT ;  /* 0x000000000000794d */ /* 0x000fea0003800000 */
.L_x_7982:
        /* <DEDUP_REMOVED lines=10> */
.L_x_7994:
        /* <DEDUP_REMOVED lines=17> */
.L_x_7997:
[----:B------:R-:W-:-:S04]  /*bb30*/  LOP3.LUT R2, R3, 0x80000000, RZ, 0xc0, !PT ;  /* 0x8000000003027812 */ /* 0x000fc800078ec0ff */
[----:B------:R-:W-:-:S04]  /*bb40*/  SHF.R.U32.HI R3, RZ, 0x18, R2 ;  /* 0x00000018ff037819 */ /* 0x000fc80000011602 */
[----:B------:R-:W-:-:S04]  /*bb50*/  LOP3.LUT R0, R0, R3, RZ, 0xfc, !PT ;  /* 0x0000000300007212 */ /* 0x000fc800078efcff */
[----:B------:R-:W-:-:S07]  /*bb60*/  PRMT R8, R0, 0x7610, R8 ;  /* 0x0000761000087816 */ /* 0x000fce0000000008 */
.L_x_7996:
[----:B------:R-:W-:Y:S05]  /*bb70*/  BSYNC B0 ;  /* 0x0000000000007941 */ /* 0x000fea0003800000 */
.L_x_7995:
[----:B------:R-:W-:Y:S01]  /*bb80*/  STG.E.U8 desc[UR36][R16.64], R8 ;  /* 0x0000000810007986 */ /* 0x000fe2000c101124 */
[----:B------:R-:W-:Y:S05]  /*bb90*/  EXIT ;  /* 0x000000000000794d */ /* 0x000fea0003800000 */
.L_x_7993:
        /* <DEDUP_REMOVED lines=17> */
.L_x_8000:
[----:B------:R-:W-:-:S04]  /*bcb0*/  LOP3.LUT R2, R3, 0x80000000, RZ, 0xc0, !PT ;  /* 0x8000000003027812 */ /* 0x000fc800078ec0ff */
[----:B------:R-:W-:-:S04]  /*bcc0*/  SHF.R.U32.HI R3, RZ, 0x18, R2 ;  /* 0x00000018ff037819 */ /* 0x000fc80000011602 */
[----:B------:R-:W-:-:S04]  /*bcd0*/  LOP3.LUT R0, R0, R3, RZ, 0xfc, !PT ;  /* 0x0000000300007212 */ /* 0x000fc800078efcff */
[----:B------:R-:W-:-:S07]  /*bce0*/  PRMT R8, R0, 0x7610, R8 ;  /* 0x0000761000087816 */ /* 0x000fce0000000008 */
.L_x_7999:
[----:B------:R-:W-:Y:S05]  /*bcf0*/  BSYNC B0 ;  /* 0x0000000000007941 */ /* 0x000fea0003800000 */
.L_x_7998:
[----:B------:R-:W-:Y:S01]  /*bd00*/  STG.E.U8 desc[UR36][R16.64], R8 ;  /* 0x0000000810007986 */ /* 0x000fe2000c101124 */
[----:B------:R-:W-:Y:S05]  /*bd10*/  EXIT ;  /* 0x000000000000794d */ /* 0x000fea0003800000 */
.L_x_7992:
        /* <DEDUP_REMOVED lines=22> */
.L_x_7975:
        /* <DEDUP_REMOVED lines=16> */
.L_x_8003:
[----:B------:R-:W-:Y:S05]  /*bf80*/  EXIT ;  /* 0x000000000000794d */ /* 0x000fea0003800000 */
.L_x_8002:
[----:B------:R-:W-:-:S05]  /*bf90*/  SHF.R.S32.HI R3, RZ, 0x1f, R2 ;  /* 0x0000001fff037819 */ /* 0x000fca0000011402 */
[----:B------:R-:W-:Y:S01]  /*bfa0*/  STG.E.64 desc[UR36][R16.64], R2 ;  /* 0x0000000210007986 */ /* 0x000fe2000c101b24 */
[----:B------:R-:W-:Y:S05]  /*bfb0*/  EXIT ;  /* 0x000000000000794d */ /* 0x000fea0003800000 */
.L_x_8001:
[----:B------:R-:W-:Y:S01]  /*bfc0*/  STG.E desc[UR36][R16.64], R2 ;  /* 0x0000000210007986 */ /* 0x000fe2000c101924 */
[----:B------:R-:W-:Y:S05]  /*bfd0*/  EXIT ;  /* 0x000000000000794d */ /* 0x000fea0003800000 */
.L_x_8004:
        /* <DEDUP_REMOVED lines=10> */
.L_x_36200:


//--------------------- .text._ZN2at6native27unrolled_elementwise_kernelIZZZNS0_21clamp_max_kernel_cudaERNS_18TensorIteratorBaseERKN3c106ScalarEENKUlvE_clEvENKUlvE1_clEvEUliE_St5arrayIPcLm2EELi4E23TrivialOffsetCalculatorILi1EjESF_NS0_6memory12LoadWithCastILi1EEENSG_13StoreWithCastILi1EEEEEviT_T0_T2_T3_T4_T5_ --------------------------
	.section	.text._ZN2at6native27unrolled_elementwise_kernelIZZZNS0_21clamp_max_kernel_cudaERNS_18TensorIteratorBaseERKN3c106ScalarEENKUlvE_clEvENKUlvE1_clEvEUliE_St5arrayIPcLm2EELi4E23TrivialOffsetCalculatorILi1EjESF_NS0_6memory12LoadWithCastILi1EEENSG_13StoreWithCastILi1EEEEEviT_T0_T2_T3_T4_T5_,"ax",@progbits
	.align	128
        .global         _ZN2at6native27unrolled_elementwise_kernelIZZZNS0_21clamp_max_kernel_cudaERNS_18TensorIteratorBaseERKN3c106ScalarEENKUlvE_clEvENKUlvE1_clEvEUliE_St5arrayIPcLm2EELi4E23TrivialOffsetCalculatorILi1EjESF_NS0_6memory12LoadWithCastILi1EEENSG_13StoreWithCastILi1EEEEEviT_T0_T2_T3_T4_T5_
        .type           _ZN2at6native27unrolled_elementwise_kernelIZZZNS0_21clamp_max_kernel_cudaERNS_18TensorIteratorBaseERKN3c106ScalarEENKUlvE_clEvENKUlvE1_clEvEUliE_St5arrayIPcLm2EELi4E23TrivialOffsetCalculatorILi1EjESF_NS0_6memory12LoadWithCastILi1EEENSG_13StoreWithCastILi1EEEEEviT_T0_T2_T3_T4_T5_,@function
        .size           _ZN2at6native27unrolled_elementwise_kernelIZZZNS0_21clamp_max_kernel_cudaERNS_18TensorIteratorBaseERKN3c106ScalarEENKUlvE_clEvENKUlvE1_clEvEUliE_St5arrayIPcLm2EELi4E23TrivialOffsetCalculatorILi1EjESF_NS0_6memory12LoadWithCastILi1EEENSG_13StoreWithCastILi1EEEEEviT_T0_T2_T3_T4_T5_,(.L_x_36201 - _ZN2at6native27unrolled_elementwise_kernelIZZZNS0_21clamp_max_kernel_cudaERNS_18TensorIteratorBaseERKN3c106ScalarEENKUlvE_clEvENKUlvE1_clEvEUliE_St5arrayIPcLm2EELi4E23TrivialOffsetCalculatorILi1EjESF_NS0_6memory12LoadWithCastILi1EEENSG_13StoreWithCastILi1EEEEEviT_T0_T2_T3_T4_T5_)
        .other          _ZN2at6native27unrolled_elementwise_kernelIZZZNS0_21clamp_max_kernel_cudaERNS_18TensorIteratorBaseERKN3c106ScalarEENKUlvE_clEvENKUlvE1_clEvEUliE_St5arrayIPcLm2EELi4E23TrivialOffsetCalculatorILi1EjESF_NS0_6memory12LoadWithCastILi1EEENSG_13StoreWithCastILi1EEEEEviT_T0_T2_T3_T4_T5_,@"STO_CUDA_ENTRY STV_DEFAULT"
_ZN2at6native27unrolled_elementwise_kernelIZZZNS0_21clamp_max_kernel_cudaERNS_18TensorIteratorBaseERKN3c106ScalarEENKUlvE_clEvENKUlvE1_clEvEUliE_St5arrayIPcLm2EELi4E23TrivialOffsetCalculatorILi1EjESF_NS0_6memory12LoadWithCastILi1EEENSG_13StoreWithCastILi1EEEEEviT_T0_T2_T3_T4_T5_:
.text._ZN2at6native27unrolled_elementwise_kernelIZZZNS0_21clamp_max_kernel_cudaERNS_18TensorIteratorBaseERKN3c106ScalarEENKUlvE_clEvENKUlvE1_clEvEUliE_St5arrayIPcLm2EELi4E23TrivialOffsetCalculatorILi1EjESF_NS0_6memory12LoadWithCastILi1EEENSG_13StoreWithCastILi1EEEEEviT_T0_T2_T3_T4_T5_:
        /* <DEDUP_REMOVED lines=31> */
.L_x_8010:
[----:B------:R3:W5:Y:S01]  /*01f0*/  LDG.E.U8 R24, desc[UR36][R2.64] ;  /* 0x0000002402187981 */ /* 0x000762000c1e1100 */
[----:B------:R-:W-:Y:S05]  /*0200*/  BRA `(.L_x_8012) ;  /* 0x0000000c00387947 */ /* 0x000fea0003800000 */
.L_x_8009:
        /* <DEDUP_REMOVED lines=8> */
.L_x_8014:
[----:B------:R1:W5:Y:S01]  /*0290*/  LDG.E R24, desc[UR36][R2.64] ;  /* 0x0000002402187981 */ /* 0x000362000c1e1900 */
[----:B------:R-:W-:Y:S05]  /*02a0*/  BRA `(.L_x_8012) ;  /* 0x0000000c00107947 */ /* 0x000fea0003800000 */
.L_x_8013:
[----:B------:R2:W5:Y:S01]  /*02b0*/  LDG.E.S16 R24, desc[UR36][R2.64] ;  /* 0x0000002402187981 */ /* 0x000562000c1e1700 */
[----:B------:R-:W-:Y:S05]  /*02c0*/  BRA `(.L_x_8012) ;  /* 0x0000000c00087947 */ /* 0x000fea0003800000 */
.L_x_8008:
        /* <DEDUP_REMOVED lines=9> */
.L_x_8016:
[----:B------:R-:W2:Y:S02]  /*0360*/  LDG.E.U16 R2, desc[UR36][R2.64] ;  /* 0x0000002402027981 */ /* 0x000ea4000c1e1500 */
[----:B--2---:R-:W-:-:S06]  /*0370*/  HADD2.F32 R24, -RZ, R2.H0_H0 ;  /* 0x20000002ff187230 */ /* 0x004fcc0000004100 */
[----:B------:R-:W0:Y:S01]  /*0380*/  F2I.FTZ.TRUNC.NTZ R24, R24 ;  /* 0x0000001800187305 */ /* 0x000e22000021f100 */
[----:B------:R-:W-:Y:S05]  /*0390*/  BRA `(.L_x_8012) ;  /* 0x0000000800d47947 */ /* 0x000fea0003800000 */
.L_x_8015:
        /* <DEDUP_REMOVED lines=9> */
.L_x_8018:
[----:B------:R-:W2:Y:S02]  /*0430*/  LDG.E.U16 R2, desc[UR36][R2.64] ;  /* 0x0000002402027981 */ /* 0x000ea4000c1e1500 */
[----:B--2---:R-:W-:-:S06]  /*0440*/  HADD2.F32 R24, -RZ, R2.H0_H0 ;  /* 0x20000002ff187230 */ /* 0x004fcc0000004100 */
[----:B------:R-:W0:Y:S01]  /*0450*/  F2I.FTZ.TRUNC.NTZ R24, R24 ;  /* 0x0000001800187305 */ /* 0x000e22000021f100 */
[----:B------:R-:W-:Y:S05]  /*0460*/  BRA `(.L_x_8012) ;  /* 0x0000000800a07947 */ /* 0x000fea0003800000 */
.L_x_8017:
[----:B------:R-:W2:Y:S02]  /*0470*/  LDG.E.64 R24, desc[UR36][R2.64] ;  /* 0x0000002402187981 */ /* 0x000ea4000c1e1b00 */
[----:B--2---:R0:W1:Y:S01]  /*0480*/  F2I.F64.TRUNC R24, R24 ;  /* 0x0000001800187311 */ /* 0x004062000030d100 */
[----:B------:R-:W-:Y:S05]  /*0490*/  BRA `(.L_x_8012) ;  /* 0x0000000800947947 */ /* 0x000fea0003800000 */
.L_x_8007:
        /* <DEDUP_REMOVED lines=12> */
.L_x_8021:
[----:B------:R-:W2:Y:S02]  /*0560*/  LDG.E.64 R2, desc[UR36][R2.64] ;  /* 0x0000002402027981 */ /* 0x000ea4000c1e1b00 */
[----:B--2---:R0:W1:Y:S01]  /*0570*/  F2I.F64.TRUNC R24, R2 ;  /* 0x0000000200187311 */ /* 0x004062000030d100 */
[----:B------:R-:W-:Y:S05]  /*0580*/  BRA `(.L_x_8012) ;  /* 0x0000000800587947 */ /* 0x000fea0003800000 */
.L_x_8020:
        /* <DEDUP_REMOVED lines=27> */
.L_x_8023:
        /* <DEDUP_REMOVED lines=15> */
.L_x_8022:
[----:B------:R-:W2:Y:S02]  /*0830*/  LDG.E.U16 R24, desc[UR36][R2.64] ;  /* 0x0000002402187981 */ /* 0x000ea4000c1e1500 */
[----:B--2---:R-:W-:-:S06]  /*0840*/  IMAD.U32 R24, R24, 0x10000, RZ ;  /* 0x0001000018187824 */ /* 0x004fcc00078e00ff */
[----:B------:R-:W0:Y:S01]  /*0850*/  F2I.FTZ.TRUNC.NTZ R24, R24 ;  /* 0x0000001800187305 */ /* 0x000e22000021f100 */
[----:B------:R-:W-:Y:S05]  /*0860*/  BRA `(.L_x_8012) ;  /* 0x0000000400a07947 */ /* 0x000fea0003800000 */
.L_x_8019:
        /* <DEDUP_REMOVED lines=10> */
.L_x_8026:
        /* <DEDUP_REMOVED lines=21> */
.L_x_8030:
[----:B------:R-:W-:Y:S05]  /*0a60*/  BSYNC B1 ;  /* 0x0000000000017941 */ /* 0x000fea0003800000 */
.L_x_8029:
[----:B------:R-:W-:Y:S01]  /*0a70*/  IMAD.SHL.U32 R2, R2, 0x100000, RZ ;  /* 0x0010000002027824 */ /* 0x000fe200078e00ff */
[----:B------:R-:W-:-:S04]  /*0a80*/  LEA R3, R0, 0x3b800000, 0x17 ;  /* 0x3b80000000037811 */ /* 0x000fc800078eb8ff */
[----:B------:R-:W-:-:S07]  /*0a90*/  LOP3.LUT R24, R3, R2, R24, 0xfe, !PT ;  /* 0x0000000203187212 */ /* 0x000fce00078efe18 */
.L_x_8028:
[----:B------:R-:W-:Y:S05]  /*0aa0*/  BSYNC B0 ;  /* 0x0000000000007941 */ /* 0x000fea0003800000 */
.L_x_8027:
[----:B------:R-:W0:Y:S01]  /*0ab0*/  F2I.FTZ.TRUNC.NTZ R24, R24 ;  /* 0x0000001800187305 */ /* 0x000e22000021f100 */
[----:B------:R-:W-:Y:S05]  /*0ac0*/  BRA `(.L_x_8012) ;  /* 0x0000000400087947 */ /* 0x000fea0003800000 */
.L_x_8025:
        /* <DEDUP_REMOVED lines=21> */
.L_x_8034:
[----:B------:R-:W-:Y:S05]  /*0c20*/  BSYNC B1 ;  /* 0x0000000000017941 */ /* 0x000fea0003800000 */
.L_x_8033:
[----:B------:R-:W-:Y:S01]  /*0c30*/  IMAD.SHL.U32 R2, R2, 0x200000, RZ ;  /* 0x0020000002027824 */ /* 0x000fe200078e00ff */
[----:B------:R-:W-:-:S04]  /*0c40*/  LEA R3, R0, 0x37800000, 0x17 ;  /* 0x3780000000037811 */ /* 0x000fc800078eb8ff */
[----:B------:R-:W-:-:S07]  /*0c50*/  LOP3.LUT R24, R3, R2, R24, 0xfe, !PT ;  /* 0x0000000203187212 */ /* 0x000fce00078efe18 */
.L_x_8032:
[----:B------:R-:W-:Y:S05]  /*0c60*/  BSYNC B0 ;  /* 0x0000000000007941 */ /* 0x000fea0003800000 */
.L_x_8031:
[----:B------:R-:W0:Y:S01]  /*0c70*/  F2I.FTZ.TRUNC.NTZ R24, R24 ;  /* 0x0000001800187305 */ /* 0x000e22000021f100 */
[----:B------:R-:W-:Y:S05]  /*0c80*/  BRA `(.L_x_8012) ;  /* 0x0000000000987947 */ /* 0x000fea0003800000 */
.L_x_8024:
        /* <DEDUP_REMOVED lines=14> */
.L_x_8038:
[----:B------:R-:W-:Y:S05]  /*0d70*/  BSYNC B0 ;  /* 0x0000000000007941 */ /* 0x000fea0003800000 */
.L_x_8037:
[----:B------:R-:W0:Y:S01]  /*0d80*/  F2I.FTZ.TRUNC.NTZ R24, R24 ;  /* 0x0000001800187305 */ /* 0x000e22000021f100 */
[----:B------:R-:W-:Y:S05]  /*0d90*/  BRA `(.L_x_8012) ;  /* 0x0000000000547947 */ /* 0x000fea0003800000 */
.L_x_8011:
        /* <DEDUP_REMOVED lines=17> */
.L_x_8039:
[----:B------:R-:W-:Y:S05]  /*0eb0*/  BRA `(.L_x_8012) ;  /* 0x00000000000c7947 */ /* 0x000fea0003800000 */
.L_x_8036:
[----:B------:R0:W5:Y:S01]  /*0ec0*/  LDG.E R24, desc[UR36][R2.64] ;  /* 0x0000002402187981 */ /* 0x000162000c1e1900 */
[----:B------:R-:W-:Y:S05]  /*0ed0*/  BRA `(.L_x_8012) ;  /* 0x0000000000047947 */ /* 0x000fea0003800000 */
.L_x_8035:
[----:B------:R0:W5:Y:S02]  /*0ee0*/  LDG.E R24, desc[UR36][R2.64] ;  /* 0x0000002402187981 */ /* 0x000164000c1e1900 */
.L_x_8012:
[----:B------:R-:W2:Y:S02]  /*0ef0*/  S2R R26, SR_TID.X ;  /* 0x00000000001a7919 */ /* 0x000ea40000002100 */
[----:B--2---:R-:W-:-:S07]  /*0f00*/  VIADD R26, R26, 0x80 ;  /* 0x000000801a1a7836 */ /* 0x004fce0000000000 */
.L_x_8006:
[----:B------:R-:W-:Y:S05]  /*0f10*/  BSYNC B6 ;  /* 0x0000000000067941 */ /* 0x000fea0003800000 */
.L_x_8005:
        /* <DEDUP_REMOVED lines=23> */
.L_x_8045:
[----:B------:R0:W5:Y:S01]  /*1090*/  LDG.E.U8 R22, desc[UR36][R2.64] ;  /* 0x0000002402167981 */ /* 0x000162000c1e1100 */
[----:B------:R-:W-:Y:S05]  /*10a0*/  BRA `(.L_x_8047) ;  /* 0x0000000c00347947 */ /* 0x000fea0003800000 */
.L_x_8044:
        /* <DEDUP_REMOVED lines=8> */
.L_x_8049:
[----:B------:R0:W5:Y:S01]  /*1130*/  LDG.E R22, desc[UR36][R2.64] ;  /* 0x0000002402167981 */ /* 0x000162000c1e1900 */
[----:B------:R-:W-:Y:S05]  /*1140*/  BRA `(.L_x_8047) ;  /* 0x0000000c000c7947 */ /* 0x000fea0003800000 */
.L_x_8048:
[----:B------:R0:W5:Y:S01]  /*1150*/  LDG.E.S16 R22, desc[UR36][R2.64] ;  /* 0x0000002402167981 */ /* 0x000162000c1e1700 */
[----:B------:R-:W-:Y:S05]  /*1160*/  BRA `(.L_x_8047) ;  /* 0x0000000c00047947 */ /* 0x000fea0003800000 */
.L_x_8043:
        /* <DEDUP_REMOVED lines=9> */
.L_x_8051:
[----:B------:R-:W2:Y:S02]  /*1200*/  LDG.E.U16 R2, desc[UR36][R2.64] ;  /* 0x0000002402027981 */ /* 0x000ea4000c1e1500 */
[----:B--2---:R-:W-:-:S06]  /*1210*/  HADD2.F32 R22, -RZ, R2.H0_H0 ;  /* 0x20000002ff167230 */ /* 0x004fcc0000004100 */
[----:B------:R-:W0:Y:S01]  /*1220*/  F2I.FTZ.TRUNC.NTZ R22, R22 ;  /* 0x0000001600167305 */ /* 0x000e22000021f100 */
[----:B------:R-:W-:Y:S05]  /*1230*/  BRA `(.L_x_8047) ;  /* 0x0000000800d07947 */ /* 0x000fea0003800000 */
.L_x_8050:
        /* <DEDUP_REMOVED lines=9> */
.L_x_8053:
[----:B------:R-:W2:Y:S02]  /*12d0*/  LDG.E.U16 R2, desc[UR36][R2.64] ;  /* 0x0000002402027981 */ /* 0x000ea4000c1e1500 */
[----:B--2---:R-:W-:-:S06]  /*12e0*/  HADD2.F32 R22, -RZ, R2.H0_H0 ;  /* 0x20000002ff167230 */ /* 0x004fcc0000004100 */
[----:B------:R-:W0:Y:S01]  /*12f0*/  F2I.FTZ.TRUNC.NTZ R22, R22 ;  /* 0x0000001600167305 */ /* 0x000e22000021f100 */
[----:B------:R-:W-:Y:S05]  /*1300*/  BRA `(.L_x_8047) ;  /* 0x00000008009c7947 */ /* 0x000fea0003800000 */
.L_x_8052:
[----:B------:R-:W2:Y:S02]  /*1310*/  LDG.E.64 R2, desc[UR36][R2.64] ;  /* 0x0000002402027981 */ /* 0x000ea4000c1e1b00 */
[----:B--2---:R0:W1:Y:S01]  /*1320*/  F2I.F64.TRUNC R22, R2 ;  /* 0x0000000200167311 */ /* 0x004062000030d100 */
[----:B------:R-:W-:Y:S05]  /*1330*/  BRA `(.L_x_8047) ;  /* 0x0000000800907947 */ /* 0x000fea0003800000 */
.L_x_8042:
        /* <DEDUP_REMOVED lines=12> */
.L_x_8056:
[----:B------:R-:W2:Y:S02]  /*1400*/  LDG.E.64 R2, desc[UR36][R2.64] ;  /* 0x0000002402027981 */ /* 0x000ea4000c1e1b00 */
[----:B--2---:R0:W1:Y:S01]  /*1410*/  F2I.F64.TRUNC R22, R2 ;  /* 0x0000000200167311 */ /* 0x004062000030d100 */
[----:B------:R-:W-:Y:S05]  /*1420*/  BRA `(.L_x_8047) ;  /* 0x0000000800547947 */ /* 0x000fea0003800000 */
.L_x_8055:
        /* <DEDUP_REMOVED lines=27> */
.L_x_8058:
        /* <DEDUP_REMOVED lines=12> */
[----:B------:R2:W3:Y:S01]  /*16a0*/  F2I.FTZ.TRUNC.NTZ R22, R4 ;  /* 0x0000000400167305 */ /* 0x0004e2000021f100 */
[----:B------:R-:W-:Y:S05]  /*16b0*/  BRA `(.L_x_8047) ;  /* 0x0000000400b07947 */ /* 0x000fea0003800000 */
.L_x_8057:
[----:B------:R-:W2:Y:S02]  /*16c0*/  LDG.E.U16 R22, desc[UR36][R2.64] ;  /* 0x0000002402167981 */ /* 0x000ea4000c1e1500 */
[----:B--2---:R-:W-:-:S06]  /*16d0*/  IMAD.U32 R22, R22, 0x10000, RZ ;  /* 0x0001000016167824 */ /* 0x004fcc00078e00ff */
[----:B------:R-:W4:Y:S01]  /*16e0*/  F2I.FTZ.TRUNC.NTZ R22, R22 ;  /* 0x0000001600167305 */ /* 0x000f22000021f100 */
[----:B------:R-:W-:Y:S05]  /*16f0*/  BRA `(.L_x_8047) ;  /* 0x0000000400a07947 */ /* 0x000fea0003800000 */
.L_x_8054:
        /* <DEDUP_REMOVED lines=10> */
.L_x_8061:
        /* <DEDUP_REMOVED lines=21> */
.L_x_8065:
[----:B------:R-:W-:Y:S05]  /*18f0*/  BSYNC B1 ;  /* 0x0000000000017941 */ /* 0x000fea0003800000 */
.L_x_8064:
[----:B------:R-:W-:Y:S01]  /*1900*/  IMAD.SHL.U32 R2, R2, 0x100000, RZ ;  /* 0x0010000002027824 */ /* 0x000fe200078e00ff */
[----:B------:R-:W-:-:S04]  /*1910*/  LEA R3, R0, 0x3b800000, 0x17 ;  /* 0x3b80000000037811 */ /* 0x000fc800078eb8ff */
[----:B------:R-:W-:-:S07]  /*1920*/  LOP3.LUT R22, R3, R2, R22, 0xfe, !PT ;  /* 0x0000000203167212 */ /* 0x000fce00078efe16 */
.L_x_8063:
[----:B------:R-:W-:Y:S05]  /*1930*/  BSYNC B0 ;  /* 0x0000000000007941 */ /* 0x000fea0003800000 */
.L_x_8062:
[----:B------:R-:W0:Y:S01]  /*1940*/  F2I.FTZ.TRUNC.NTZ R22, R22 ;  /* 0x0000001600167305 */ /* 0x000e22000021f100 */
[----:B------:R-:W-:Y:S05]  /*1950*/  BRA `(.L_x_8047) ;  /* 0x0000000400087947 */ /* 0x000fea0003800000 */
.L_x_8060:
        /* <DEDUP_REMOVED lines=21> */
.L_x_8069:
[----:B------:R-:W-:Y:S05]  /*1ab0*/  BSYNC B1 ;  /* 0x0000000000017941 */ /* 0x000fea0003800000 */
.L_x_8068:
[----:B------:R-:W-:Y:S01]  /*1ac0*/  IMAD.SHL.U32 R2, R2, 0x200000, RZ ;  /* 0x0020000002027824 */ /* 0x000fe200078e00ff */
[----:B------:R-:W-:-:S04]  /*1ad0*/  LEA R3, R0, 0x37800000, 0x17 ;  /* 0x3780000000037811 */ /* 0x000fc800078eb8ff */
[----:B------:R-:W-:-:S07]  /*1ae0*/  LOP3.LUT R22, R3, R2, R22, 0xfe, !PT ;  /* 0x0000000203167212 */ /* 0x000fce00078efe16 */
.L_x_8067:
[----:B------:R-:W-:Y:S05]  /*1af0*/  BSYNC B0 ;  /* 0x0000000000007941 */ /* 0x000fea0003800000 */
.L_x_8066:
[----:B------:R-:W0:Y:S01]  /*1b00*/  F2I.FTZ.TRUNC.NTZ R22, R22 ;  /* 0x0000001600167305 */ /* 0x000e22000021f100 */
[----:B------:R-:W-:Y:S05]  /*1b10*/  BRA `(.L_x_8047) ;  /* 0x0000000000987947 */ /* 0x000fea0003800000 */
.L_x_8059:
        /* <DEDUP_REMOVED lines=14> */
.L_x_8073:
[----:B------:R-:W-:Y:S05]  /*1c00*/  BSYNC B0 ;  /* 0x0000000000007941 */ /* 0x000fea0003800000 */
.L_x_8072:
[----:B------:R-:W0:Y:S01]  /*1c10*/  F2I.FTZ.TRUNC.NTZ R22, R22 ;  /* 0x0000001600167305 */ /* 0x000e22000021f100 */
[----:B------:R-:W-:Y:S05]  /*1c20*/  BRA `(.L_x_8047) ;  /* 0x0000000000547947 */ /* 0x000fea0003800000 */
.L_x_8046:
        /* <DEDUP_REMOVED lines=16> */
[----:B0----5:R-:W-:Y:S05]  /*1d30*/  CALL.ABS.NOINC R2 ;  /* 0x0000000002007343 */ /* 0x021fea0003c00000 */
.L_x_8074:
[----:B------:R-:W-:Y:S05]  /*1d40*/  BRA `(.L_x_8047) ;  /* 0x00000000000c7947 */ /* 0x000fea0003800000 */
.L_x_8071:
[----:B------:R0:W5:Y:S01]  /*1d50*/  LDG.E R22, desc[UR36][R2.64] ;  /* 0x0000002402167981 */ /* 0x000162000c1e1900 */
[----:B------:R-:W-:Y:S05]  /*1d60*/  BRA `(.L_x_8047) ;  /* 0x0000000000047947 */ /* 0x000fea0003800000 */
.L_x_8070:
[----:B------:R0:W5:Y:S02]  /*1d70*/  LDG.E R22, desc[UR36][R2.64] ;  /* 0x0000002402167981 */ /* 0x000164000c1e1900 */
.L_x_8047:
[----:B------:R-:W-:-:S07]  /*1d80*/  VIADD R26, R26, 0x80 ;  /* 0x000000801a1a7836 */ /* 0x000fce0000000000 */
.L_x_8041:
[----:B------:R-:W-:Y:S05]  /*1d90*/  BSYNC B6 ;  /* 0x0000000000067941 */ /* 0x000fea0003800000 */
.L_x_8040:
[----:B------:R-:W-:Y:S01]  /*1da0*/  ISETP.GE.AND P0, PT, R26, R19, PT ;  /* 0x000000131a00720c */ /* 0x000fe20003f06270 */
[----:B------:R-:W-:Y:S01]  /*1db0*/  BSSY B6, `(.L_x_8075) ;  /* 0x00000e8000067945 */ /* 0x000fe20003800000 */
[----:B------:R-:W-:Y:S02]  /*1dc0*/  IMAD.MOV.U32 R16, RZ, RZ, RZ ;  /* 0x000000ffff107224 */ /* 0x000fe400078e00ff */
[----:B------:R-:W-:-:S09]  /*1dd0*/  IMAD.MOV.U32 R18, RZ, RZ, RZ ;  /* 0x000000ffff127224 */ /* 0x000fd200078e00ff */
        /* <DEDUP_REMOVED lines=21> */
.L_x_8080:
[----:B------:R0:W5:Y:S01]  /*1f30*/  LDG.E.U8 R18, desc[UR36][R2.64] ;  /* 0x0000002402127981 */ /* 0x000162000c1e1100 */
[----:B------:R-:W-:Y:S05]  /*1f40*/  BRA `(.L_x_8082) ;  /* 0x0000000c00347947 */ /* 0x000fea0003800000 */
.L_x_8079:
        /* <DEDUP_REMOVED lines=8> */
.L_x_8084:
[----:B------:R0:W5:Y:S01]  /*1fd0*/  LDG.E R18, desc[UR36][R2.64] ;  /* 0x0000002402127981 */ /* 0x000162000c1e1900 */
[----:B------:R-:W-:Y:S05]  /*1fe0*/  BRA `(.L_x_8082) ;  /* 0x0000000c000c7947 */ /* 0x000fea0003800000 */
.L_x_8083:
[----:B------:R0:W5:Y:S01]  /*1ff0*/  LDG.E.S16 R18, desc[UR36][R2.64] ;  /* 0x0000002402127981 */ /* 0x000162000c1e1700 */
[----:B------:R-:W-:Y:S05]  /*2000*/  BRA `(.L_x_8082) ;  /* 0x0000000c00047947 */ /* 0x000fea0003800000 */
.L_x_8078:
        /* <DEDUP_REMOVED lines=9> */
.L_x_8086:
[----:B------:R-:W2:Y:S02]  /*20a0*/  LDG.E.U16 R2, desc[UR36][R2.64] ;  /* 0x0000002402027981 */ /* 0x000ea4000c1e1500 */
[----:B--2---:R-:W-:-:S06]  /*20b0*/  HADD2.F32 R18, -RZ, R2.H0_H0 ;  /* 0x20000002ff127230 */ /* 0x004fcc0000004100 */
[----:B------:R-:W0:Y:S01]  /*20c0*/  F2I.FTZ.TRUNC.NTZ R18, R18 ;  /* 0x0000001200127305 */ /* 0x000e22000021f100 */
[----:B------:R-:W-:Y:S05]  /*20d0*/  BRA `(.L_x_8082) ;  /* 0x0000000800d07947 */ /* 0x000fea0003800000 */
.L_x_8085:
        /* <DEDUP_REMOVED lines=9> */
.L_x_8088:
[----:B------:R-:W2:Y:S02]  /*2170*/  LDG.E.U16 R2, desc[UR36][R2.64] ;  /* 0x0000002402027981 */ /* 0x000ea4000c1e1500 */
[----:B--2---:R-:W-:-:S06]  /*2180*/  HADD2.F32 R18, -RZ, R2.H0_H0 ;  /* 0x20000002ff127230 */ /* 0x004fcc0000004100 */
[----:B------:R-:W0:Y:S01]  /*2190*/  F2I.FTZ.TRUNC.NTZ R18, R18 ;  /* 0x0000001200127305 */ /* 0x000e22000021f100 */
[----:B------:R-:W-:Y:S05]  /*21a0*/  BRA `(.L_x_8082) ;  /* 0x00000008009c7947 */ /* 0x000fea0003800000 */
.L_x_8087:
[----:B------:R-:W2:Y:S02]  /*21b0*/  LDG.E.64 R2, desc[UR36][R2.64] ;  /* 0x0000002402027981 */ /* 0x000ea4000c1e1b00 */
[----:B--2---:R0:W1:Y:S01]  /*21c0*/  F2I.F64.TRUNC R18, R2 ;  /* 0x0000000200127311 */ /* 0x004062000030d100 */
[----:B------:R-:W-:Y:S05]  /*21d0*/  BRA `(.L_x_8082) ;  /* 0x0000000800907947 */ /* 0x000fea0003800000 */
.L_x_8077:
        /* <DEDUP_REMOVED lines=12> */
.L_x_8091:
[----:B------:R-:W2:Y:S02]  /*22a0*/  LDG.E.64 R2, desc[UR36][R2.64] ;  /* 0x0000002402027981 */ /* 0x000ea4000c1e1b00 */
[----:B--2---:R0:W1:Y:S01]  /*22b0*/  F2I.F64.TRUNC R18, R2 ;  /* 0x0000000200127311 */ /* 0x004062000030d100 */
[----:B------:R-:W-:Y:S05]  /*22c0*/  BRA `(.L_x_8082) ;  /* 0x0000000800547947 */ /* 0x000fea0003800000 */
.L_x_8090:
        /* <DEDUP_REMOVED lines=27> */
.L_x_8093:
        /* <DEDUP_REMOVED lines=14> */
.L_x_8092:
[----:B------:R-:W2:Y:S02]  /*2560*/  LDG.E.U16 R18, desc[UR36][R2.64] ;  /* 0x0000002402127981 */ /* 0x000ea4000c1e1500 */
[----:B--2---:R-:W-:-:S06]  /*2570*/  IMAD.U32 R18, R18, 0x10000, RZ ;  /* 0x0001000012127824 */ /* 0x004fcc00078e00ff */
[----:B------:R-:W0:Y:S01]  /*2580*/  F2I.FTZ.TRUNC.NTZ R18, R18 ;  /* 0x0000001200127305 */ /* 0x000e22000021f100 */
[----:B------:R-:W-:Y:S05]  /*2590*/  BRA `(.L_x_8082) ;  /* 0x0000000400a07947 */ /* 0x000fea0003800000 */
.L_x_8089:
        /* <DEDUP_REMOVED lines=10> */
.L_x_8096:
        /* <DEDUP_REMOVED lines=21> */
.L_x_8100:
[----:B------:R-:W-:Y:S05]  /*2790*/  BSYNC B1 ;  /* 0x0000000000017941 */ /* 0x000fea0003800000 */
.L_x_8099:
[----:B------:R-:W-:Y:S01]  /*27a0*/  IMAD.SHL.U32 R2, R2, 0x100000, RZ ;  /* 0x0010000002027824 */ /* 0x000fe200078e00ff */
[----:B------:R-:W-:-:S04]  /*27b0*/  LEA R3, R0, 0x3b800000, 0x17 ;  /* 0x3b80000000037811 */ /* 0x000fc800078eb8ff */
[----:B------:R-:W-:-:S07]  /*27c0*/  LOP3.LUT R18, R3, R2, R18, 0xfe, !PT ;  /* 0x0000000203127212 */ /* 0x000fce00078efe12 */
.L_x_8098:
[----:B------:R-:W-:Y:S05]  /*27d0*/  BSYNC B0 ;  /* 0x0000000000007941 */ /* 0x000fea0003800000 */
.L_x_8097:
[----:B------:R-:W1:Y:S01]  /*27e0*/  F2I.FTZ.TRUNC.NTZ R18, R18 ;  /* 0x0000001200127305 */ /* 0x000e62000021f100 */
[----:B------:R-:W-:Y:S05]  /*27f0*/  BRA `(.L_x_8082) ;  /* 0x0000000400087947 */ /* 0x000fea0003800000 */
.L_x_8095:
        /* <DEDUP_REMOVED lines=21> */
.L_x_8104:
[----:B------:R-:W-:Y:S05]  /*2950*/  BSYNC B1 ;  /* 0x0000000000017941 */ /* 0x000fea0003800000 */
.L_x_8103:
[----:B------:R-:W-:Y:S01]  /*2960*/  IMAD.SHL.U32 R2, R2, 0x200000, RZ ;  /* 0x0020000002027824 */ /* 0x000fe200078e00ff */
[----:B------:R-:W-:-:S04]  /*2970*/  LEA R3, R0, 0x37800000, 0x17 ;  /* 0x3780000000037811 */ /* 0x000fc800078eb8ff */
[----:B------:R-:W-:-:S07]  /*2980*/  LOP3.LUT R18, R3, R2, R18, 0xfe, !PT ;  /* 0x0000000203127212 */ /* 0x000fce00078efe12 */
.L_x_8102:
[----:B------:R-:W-:Y:S05]  /*2990*/  BSYNC B0 ;  /* 0x0000000000007941 */ /* 0x000fea0003800000 */
.L_x_8101:
[----:B------:R-:W2:Y:S01]  /*29a0*/  F2I.FTZ.TRUNC.NTZ R18, R18 ;  /* 0x0000001200127305 */ /* 0x000ea2000021f100 */
[----:B------:R-:W-:Y:S05]  /*29b0*/  BRA `(.L_x_8082) ;  /* 0x0000000000987947 */ /* 0x000fea0003800000 */
.L_x_8094:
        /* <DEDUP_REMOVED lines=14> */
.L_x_8108:
[----:B------:R-:W-:Y:S05]  /*2aa0*/  BSYNC B0 ;  /* 0x0000000000007941 */ /* 0x000fea0003800000 */
.L_x_8107:
[----:B------:R-:W4:Y:S01]  /*2ab0*/  F2I.FTZ.TRUNC.NTZ R18, R18 ;  /* 0x0000001200127305 */ /* 0x000f22000021f100 */
[----:B------:R-:W-:Y:S05]  /*2ac0*/  BRA `(.L_x_8082) ;  /* 0x0000000000547947 */ /* 0x000fea0003800000 */
.L_x_8081:
        /* <DEDUP_REMOVED lines=17> */
.L_x_8109:
[----:B------:R-:W-:Y:S05]  /*2be0*/  BRA `(.L_x_8082) ;  /* 0x00000000000c7947 */ /* 0x000fea0003800000 */
.L_x_8106:
[----:B------:R0:W5:Y:S01]  /*2bf0*/  LDG.E R18, desc[UR36][R2.64] ;  /* 0x0000002402127981 */ /* 0x000162000c1e1900 */
[----:B------:R-:W-:Y:S05]  /*2c00*/  BRA `(.L_x_8082) ;  /* 0x0000000000047947 */ /* 0x000fea0003800000 */
.L_x_8105:
[----:B------:R3:W5:Y:S02]  /*2c10*/  LDG.E R18, desc[UR36][R2.64] ;  /* 0x0000002402127981 */ /* 0x000764000c1e1900 */
.L_x_8082:
[----:B------:R-:W-:-:S07]  /*2c20*/  VIADD R26, R26, 0x80 ;  /* 0x000000801a1a7836 */ /* 0x000fce0000000000 */
.L_x_8076:
[----:B------:R-:W-:Y:S05]  /*2c30*/  BSYNC B6 ;  /* 0x0000000000067941 */ /* 0x000fea0003800000 */
.L_x_8075:
[----:B------:R-:W-:Y:S01]  /*2c40*/  ISETP.GE.AND P0, PT, R26, R19, PT ;  /* 0x000000131a00720c */ /* 0x000fe20003f06270 */
[----:B------:R-:W-:-:S12]  /*2c50*/  BSSY B6, `(.L_x_8110) ;  /* 0x00000e3000067945 */ /* 0x000fd80003800000 */
[----:B------:R-:W-:Y:S05]  /*2c60*/  @P0 BRA `(.L_x_8111) ;  /* 0x0000000c00840947 */ /* 0x000fea0003800000 */
[----:B01-34-:R-:W0:Y:S01]  /*2c70*/  LDC.64 R2, c[0x0][0x230] ;  /* 0x00008c00ff027b82 */ /* 0x01be220000000a00 */
        /* <DEDUP_REMOVED lines=18> */
.L_x_8115:
[----:B------:R0:W5:Y:S01]  /*2da0*/  LDG.E.U8 R16, desc[UR36][R2.64] ;  /* 0x0000002402107981 */ /* 0x000162000c1e1100 */
[----:B------:R-:W-:Y:S05]  /*2db0*/  BRA `(.L_x_8111) ;  /* 0x0000000c00307947 */ /* 0x000fea0003800000 */
.L_x_8114:
        /* <DEDUP_REMOVED lines=8> */
.L_x_8118:
[----:B------:R0:W5:Y:S01]  /*2e40*/  LDG.E R16, desc[UR36][R2.64] ;  /* 0x0000002402107981 */ /* 0x000162000c1e1900 */
[----:B------:R-:W-:Y:S05]  /*2e50*/  BRA `(.L_x_8111) ;  /* 0x0000000c00087947 */ /* 0x000fea0003800000 */
.L_x_8117:
[----:B------:R0:W5:Y:S01]  /*2e60*/  LDG.E.S16 R16, desc[UR36][R2.64] ;  /* 0x0000002402107981 */ /* 0x000162000c1e1700 */
[----:B------:R-:W-:Y:S05]  /*2e70*/  BRA `(.L_x_8111) ;  /* 0x0000000c00007947 */ /* 0x000fea0003800000 */
.L_x_8113:
[----:B------:R-:W-:-:S13]  /*2e80*/  ISETP.GT.AND P0, PT, R0, 0x6, PT ;  /* 0x000000060000780c */ /* 0x000fda0003f04270 */
[----:B------:R-:W-:Y:S05]  /*2e90*/  @P0 BRA `(.L_x_8119) ;  /* 0x00000000002c0947 */ /* 0x000fea0003800000 */
[----:B------:R-:W-:-:S13]  /*2ea0*/  ISETP.NE.AND P0, PT, R0, 0x5, PT ;  /* 0x000000050000780c */ /* 0x000fda0003f05270 */
[----:B------:R-:W-:Y:S05]  /*2eb0*/  @!P0 BRA `(.L_x_8120) ;  /* 0x0000000000148947 */ /* 0x000fea0003800000 */
[----:B------:R-:W-:-:S13]  /*2ec0*/  ISETP.NE.AND P0, PT, R0, 0x6, PT ;  /* 0x000000060000780c */ /* 0x000fda0003f05270 */
[----:B------:R-:W-:Y:S05]  /*2ed0*/  @P0 BRA `(.L_x_8116) ;  /* 0x0000000800980947 */ /* 0x000fea0003800000 */
[----:B------:R-:W3:Y:S02]  /*2ee0*/  LDG.E R2, desc[UR36][R2.64] ;  /* 0x0000002402027981 */ /* 0x000ee4000c1e1900 */
[----:B---3--:R0:W1:Y:S01]  /*2ef0*/  F2I.FTZ.TRUNC.NTZ R16, R2 ;  /* 0x0000000200107305 */ /* 0x008062000021f100 */
[----:B------:R-:W-:Y:S05]  /*2f00*/  BRA `(.L_x_8111) ;  /* 0x0000000800dc7947 */ /* 0x000fea0003800000 */
.L_x_8120:
[----:B------:R-:W3:Y:S02]  /*2f10*/  LDG.E.U16 R2, desc[UR36][R2.64] ;  /* 0x0000002402027981 */ /* 0x000ee4000c1e1500 */
[----:B---3--:R-:W-:-:S06]  /*2f20*/  HADD2.F32 R16, -RZ, R2.H0_H0 ;  /* 0x20000002ff107230 */ /* 0x008fcc0000004100 */
[----:B------:R-:W0:Y:S01]  /*2f30*/  F2I.FTZ.TRUNC.NTZ R16, R16 ;  /* 0x0000001000107305 */ /* 0x000e22000021f100 */
[----:B------:R-:W-:Y:S05]  /*2f40*/  BRA `(.L_x_8111) ;  /* 0x0000000800cc7947 */ /* 0x000fea0003800000 */
.L_x_8119:
[----:B------:R-:W-:-:S13]  /*2f50*/  ISETP.NE.AND P0, PT, R0, 0x7, PT ;  /* 0x000000070000780c */ /* 0x000fda0003f05270 */
[----:B------:R-:W-:Y:S05]  /*2f60*/  @!P0 BRA `(.L_x_8121) ;  /* 0x00000000002c8947 */ /* 0x000fea0003800000 */
[----:B------:R-:W-:-:S13]  /*2f70*/  ISETP.NE.AND P0, PT, R0, 0x8, PT ;  /* 0x000000080000780c */ /* 0x000fda0003f05270 */
[----:B------:R-:W-:Y:S05]  /*2f80*/  @!P0 BRA `(.L_x_8122) ;  /* 0x0000000000148947 */ /* 0x000fea0003800000 */
[----:B------:R-:W-:-:S13]  /*2f90*/  ISETP.NE.AND P0, PT, R0, 0x9, PT ;  /* 0x000000090000780c */ /* 0x000fda0003f05270 */
[----:B------:R-:W-:Y:S05]  /*2fa0*/  @P0 BRA `(.L_x_8116) ;  /* 0x0000000800640947 */ /* 0x000fea0003800000 */
[----:B------:R-:W3:Y:S02]  /*2fb0*/  LDG.E R2, desc[UR36][R2.64] ;  /* 0x0000002402027981 */ /* 0x000ee4000c1e1900 */
[----:B---3--:R0:W1:Y:S01]  /*2fc0*/  F2I.FTZ.TRUNC.NTZ R16, R2 ;  /* 0x0000000200107305 */ /* 0x008062000021f100 */
[----:B------:R-:W-:Y:S05]  /*2fd0*/  BRA `(.L_x_8111) ;  /* 0x0000000800a87947 */ /* 0x000fea0003800000 */
.L_x_8122:
[----:B------:R-:W3:Y:S02]  /*2fe0*/  LDG.E.U16 R2, desc[UR36][R2.64] ;  /* 0x0000002402027981 */ /* 0x000ee4000c1e1500 */
[----:B---3--:R-:W-:-:S06]  /*2ff0*/  HADD2.F32 R16, -RZ, R2.H0_H0 ;  /* 0x20000002ff107230 */ /* 0x008fcc0000004100 */
[----:B------:R-:W0:Y:S01]  /*3000*/  F2I.FTZ.TRUNC.NTZ R16, R16 ;  /* 0x0000001000107305 */ /* 0x000e22000021f100 */
[----:B------:R-:W-:Y:S05]  /*3010*/  BRA `(.L_x_8111) ;  /* 0x0000000800987947 */ /* 0x000fea0003800000 */
.L_x_8121:
[----:B------:R-:W3:Y:S02]  /*3020*/  LDG.E.64 R16, desc[UR36][R2.64] ;  /* 0x0000002402107981 */ /* 0x000ee4000c1e1b00 */
[----:B---3--:R0:W1:Y:S01]  /*3030*/  F2I.F64.TRUNC R16, R16 ;  /* 0x0000001000107311 */ /* 0x008062000030d100 */
[----:B------:R-:W-:Y:S05]  /*3040*/  BRA `(.L_x_8111) ;  /* 0x00000008008c7947 */ /* 0x000fea0003800000 */
.L_x_8112:
        /* <DEDUP_REMOVED lines=8> */
[----:B------:R-:W3:Y:S02]  /*30d0*/  LDG.E.U8 R2, desc[UR36][R2.64] ;  /* 0x0000002402027981 */ /* 0x000ee4000c1e1100 */
[----:B---3--:R-:W-:-:S04]  /*30e0*/  ISETP.NE.AND P0, PT, R2, RZ, PT ;  /* 0x000000ff0200720c */ /* 0x008fc80003f05270 */
[----:B------:R-:W-:Y:S01]  /*30f0*/  SEL R16, RZ, 0x1, !P0 ;  /* 0x00000001ff107807 */ /* 0x000fe20004000000 */
[----:B------:R-:W-:Y:S08]  /*3100*/  BRA `(.L_x_8111) ;  /* 0x00000008005c7947 */ /* 0x000ff00003800000 */
.L_x_8125:
[----:B------:R-:W3:Y:S02]  /*3110*/  LDG.E.64 R2, desc[UR36][R2.64] ;  /* 0x0000002402027981 */ /* 0x000ee4000c1e1b00 */
[----:B---3--:R0:W1:Y:S01]  /*3120*/  F2I.F64.TRUNC R16, R2 ;  /* 0x0000000200107311 */ /* 0x008062000030d100 */
[----:B------:R-:W-:Y:S05]  /*3130*/  BRA `(.L_x_8111) ;  /* 0x0000000800507947 */ /* 0x000fea0003800000 */
.L_x_8124:
        /* <DEDUP_REMOVED lines=9> */
[----:B--2---:R-:W-:-:S04]  /*31d0*/  LOP3.LUT R4, R0, 0x7f000000, RZ, 0xc0, !PT ;  /* 0x7f00000000047812 */ /* 0x004fc800078ec0ff */
        /* <DEDUP_REMOVED lines=17> */
.L_x_8127:
[----:B------:R-:W3:Y:S02]  /*32f0*/  LDG.E.U8 R2, desc[UR36][R2.64] ;  /* 0x0000002402027981 */ /* 0x000ee4000c1e1100 */
[C---:B---3--:R-:W-:Y:S02]  /*3300*/  IMAD.SHL.U32 R0, R2.reuse, 0x2000000, RZ ;  /* 0x0200000002007824 */ /* 0x048fe400078e00ff */
[----:B------:R-:W-:-:S03]  /*3310*/  IMAD.SHL.U32 R5, R2, 0x1000000, RZ ;  /* 0x0100000002057824 */ /* 0x000fc600078e00ff */
[----:B------:R-:W-:-:S13]  /*3320*/  ISETP.GE.U32.AND P0, PT, R0, 0x8000000, PT ;  /* 0x080000000000780c */ /* 0x000fda0003f06070 */
[C---:B------:R-:W-:Y:S02]  /*3330*/  @!P0 IMAD.SHL.U32 R0, R2.reuse, 0x100, RZ ;  /* 0x0000010002008824 */ /* 0x040fe400078e00ff */
[----:B--2---:R-:W-:-:S03]  /*3340*/  @P0 IMAD.SHL.U32 R4, R2, 0x200000, RZ ;  /* 0x0020000002040824 */ /* 0x004fc600078e00ff */
        /* <DEDUP_REMOVED lines=8> */
.L_x_8126:
[----:B------:R-:W3:Y:S02]  /*33d0*/  LDG.E.U16 R16, desc[UR36][R2.64] ;  /* 0x0000002402107981 */ /* 0x000ee4000c1e1500 */
[----:B---3--:R-:W-:-:S06]  /*33e0*/  IMAD.U32 R16, R16, 0x10000, RZ ;  /* 0x0001000010107824 */ /* 0x008fcc00078e00ff */
[----:B------:R-:W0:Y:S01]  /*33f0*/  F2I.FTZ.TRUNC.NTZ R16, R16 ;  /* 0x0000001000107305 */ /* 0x000e22000021f100 */
[----:B------:R-:W-:Y:S05]  /*3400*/  BRA `(.L_x_8111) ;  /* 0x00000004009c7947 */ /* 0x000fea0003800000 */
.L_x_8123:
        /* <DEDUP_REMOVED lines=10> */
.L_x_8130:
        /* <DEDUP_REMOVED lines=21> */
.L_x_8134:
[----:B------:R-:W-:Y:S05]  /*3600*/  BSYNC B1 ;  /* 0x0000000000017941 */ /* 0x000fea0003800000 */
.L_x_8133:
[----:B------:R-:W-:Y:S01]  /*3610*/  IMAD.SHL.U32 R2, R2, 0x100000, RZ ;  /* 0x0010000002027824 */ /* 0x000fe200078e00ff */
[----:B------:R-:W-:-:S04]  /*3620*/  LEA R3, R0, 0x3b800000, 0x17 ;  /* 0x3b80000000037811 */ /* 0x000fc800078eb8ff */
[----:B------:R-:W-:-:S07]  /*3630*/  LOP3.LUT R16, R3, R2, R16, 0xfe, !PT ;  /* 0x0000000203107212 */ /* 0x000fce00078efe10 */
.L_x_8132:
[----:B------:R-:W-:Y:S05]  /*3640*/  BSYNC B0 ;  /* 0x0000000000007941 */ /* 0x000fea0003800000 */
.L_x_8131:
[----:B------:R-:W0:Y:S01]  /*3650*/  F2I.FTZ.TRUNC.NTZ R16, R16 ;  /* 0x0000001000107305 */ /* 0x000e22000021f100 */
[----:B------:R-:W-:Y:S05]  /*3660*/  BRA `(.L_x_8111) ;  /* 0x0000000400047947 */ /* 0x000fea0003800000 */
.L_x_8129:
        /* <DEDUP_REMOVED lines=21> */
.L_x_8138:
[----:B------:R-:W-:Y:S05]  /*37c0*/  BSYNC B1 ;  /* 0x0000000000017941 */ /* 0x000fea0003800000 */
.L_x_8137:
[----:B------:R-:W-:Y:S01]  /*37d0*/  IMAD.SHL.U32 R2, R2, 0x200000, RZ ;  /* 0x0020000002027824 */ /* 0x000fe200078e00ff */
[----:B------:R-:W-:-:S04]  /*37e0*/  LEA R3, R0, 0x37800000, 0x17 ;  /* 0x3780000000037811 */ /* 0x000fc800078eb8ff */
[----:B------:R-:W-:-:S07]  /*37f0*/  LOP3.LUT R16, R3, R2, R16, 0xfe, !PT ;  /* 0x0000000203107212 */ /* 0x000fce00078efe10 */
.L_x_8136:
[----:B------:R-:W-:Y:S05]  /*3800*/  BSYNC B0 ;  /* 0x0000000000007941 */ /* 0x000fea0003800000 */
.L_x_8135:
[----:B------:R-:W0:Y:S01]  /*3810*/  F2I.FTZ.TRUNC.NTZ R16, R16 ;  /* 0x0000001000107305 */ /* 0x000e22000021f100 */
[----:B------:R-:W-:Y:S05]  /*3820*/  BRA `(.L_x_8111) ;  /* 0x0000000000947947 */ /* 0x000fea0003800000 */
.L_x_8128:
        /* <DEDUP_REMOVED lines=14> */
.L_x_8142:
[----:B------:R-:W-:Y:S05]  /*3910*/  BSYNC B0 ;  /* 0x0000000000007941 */ /* 0x000fea0003800000 */
.L_x_8141:
[----:B------:R-:W0:Y:S01]  /*3920*/  F2I.FTZ.TRUNC.NTZ R16, R16 ;  /* 0x0000001000107305 */ /* 0x000e22000021f100 */
[----:B------:R-:W-:Y:S05]  /*3930*/  BRA `(.L_x_8111) ;  /* 0x0000000000507947 */ /* 0x000fea0003800000 */
.L_x_8116:
[----:B------:R-:W-:Y:S01]  /*3940*/  MOV R2, 0x1c0 ;  /* 0x000001c000027802 */ /* 0x000fe20000000f00 */
[----:B------:R-:W-:Y:S01]  /*3950*/  ULDC.64 UR4, c[0x4][0x1a0] ;  /* 0x0100680000047ab9 */ /* 0x000fe20000000a00 */
[----:B------:R-:W-:Y:S01]  /*3960*/  ULDC.64 UR6, c[0x4][0x30] ;  /* 0x01000c0000067ab9 */ /* 0x000fe20000000a00 */
[----:B--2---:R-:W-:Y:S02]  /*3970*/  IMAD.U32 R4, RZ, RZ, UR4 ;  /* 0x00000004ff047e24 */ /* 0x004fe4000f8e00ff */
        /* <DEDUP_REMOVED lines=12> */
.L_x_8143:
[----:B------:R-:W-:Y:S05]  /*3a40*/  BRA `(.L_x_8111) ;  /* 0x00000000000c7947 */ /* 0x000fea0003800000 */
.L_x_8140:
[----:B------:R0:W5:Y:S01]  /*3a50*/  LDG.E R16, desc[UR36][R2.64] ;  /* 0x0000002402107981 */ /* 0x000162000c1e1900 */
[----:B------:R-:W-:Y:S05]  /*3a60*/  BRA `(.L_x_8111) ;  /* 0x0000000000047947 */ /* 0x000fea0003800000 */
.L_x_8139:
[----:B------:R0:W5:Y:S02]  /*3a70*/  LDG.E R16, desc[UR36][R2.64] ;  /* 0x0000002402107981 */ /* 0x000164000c1e1900 */
.L_x_8111:
[----:B------:R-:W-:Y:S05]  /*3a80*/  BSYNC B6 ;  /* 0x0000000000067941 */ /* 0x000fea0003800000 */
.L_x_8110:
[----:B01-34-:R-:W0:Y:S01]  /*3a90*/  S2R R2, SR_TID.X ;  /* 0x0000000000027919 */ /* 0x01be220000002100 */
[----:B------:R-:W1:Y:S01]  /*3aa0*/  LDC.U8 R17, c[0x0][0x244] ;  /* 0x00009100ff117b82 */ /* 0x000e620000000000 */
[----:B------:R-:W-:Y:S01]  /*3ab0*/  ULDC UR4, c[0x0][0x218] ;  /* 0x0000860000047ab9 */ /* 0x000fe20000000800 */
[----:B------:R-:W-:Y:S01]  /*3ac0*/  BSSY B6, `(.L_x_8144) ;  /* 0x00000f2000067945 */ /* 0x000fe20003800000 */
[----:B--2--5:R-:W-:Y:S02]  /*3ad0*/  VIMNMX R4, R24, UR4, PT ;  /* 0x0000000418047c48 */ /* 0x024fe4000bfe0100 */
[----:B------:R-:W-:Y:S02]  /*3ae0*/  VIMNMX R22, R22, UR4, PT ;  /* 0x0000000416167c48 */ /* 0x000fe4000bfe0100 */
[----:B------:R-:W-:Y:S02]  /*3af0*/  VIMNMX R18, R18, UR4, PT ;  /* 0x0000000412127c48 */ /* 0x000fe4000bfe0100 */
[----:B------:R-:W-:-:S02]  /*3b00*/  VIMNMX R16, R16, UR4, PT ;  /* 0x0000000410107c48 */ /* 0x000fc4000bfe0100 */
        /* <DEDUP_REMOVED lines=23> */
.L_x_8149:
[----:B------:R0:W-:Y:S01]  /*3c80*/  STG.E.U8 desc[UR36][R8.64], R4 ;  /* 0x0000000408007986 */ /* 0x0001e2000c101124 */
[----:B------:R-:W-:Y:S05]  /*3c90*/  BRA `(.L_x_8145) ;  /* 0x0000000c00507947 */ /* 0x000fea0003800000 */
.L_x_8148:
        /* <DEDUP_REMOVED lines=9> */
.L_x_8152:
[----:B------:R0:W-:Y:S01]  /*3d30*/  STG.E desc[UR36][R8.64], R4 ;  /* 0x0000000408007986 */ /* 0x0001e2000c101924 */
[----:B------:R-:W-:Y:S05]  /*3d40*/  BRA `(.L_x_8145) ;  /* 0x0000000c00247947 */ /* 0x000fea0003800000 */
.L_x_8151:
[----:B------:R0:W-:Y:S01]  /*3d50*/  STG.E.U16 desc[UR36][R8.64], R4 ;  /* 0x0000000408007986 */ /* 0x0001e2000c101524 */
[----:B------:R-:W-:Y:S05]  /*3d60*/  BRA `(.L_x_8145) ;  /* 0x0000000c001c7947 */ /* 0x000fea0003800000 */
.L_x_8147:
        /* <DEDUP_REMOVED lines=9> */
.L_x_8154:
[----:B------:R-:W-:-:S04]  /*3e00*/  I2FP.F32.S32 R0, R4 ;  /* 0x0000000400007245 */ /* 0x000fc80000201400 */
[----:B------:R-:W-:-:S05]  /*3e10*/  F2FP.F16.F32.PACK_AB R0, RZ, R0 ;  /* 0x00000000ff00723e */ /* 0x000fca00000000ff */
[----:B------:R0:W-:Y:S01]  /*3e20*/  STG.E.U16 desc[UR36][R8.64], R0 ;  /* 0x0000000008007986 */ /* 0x0001e2000c101524 */
[----:B------:R-:W-:Y:S05]  /*3e30*/  BRA `(.L_x_8145) ;  /* 0x0000000800e87947 */ /* 0x000fea0003800000 */
.L_x_8153:
        /* <DEDUP_REMOVED lines=10> */
.L_x_8156:
[----:B------:R-:W-:-:S04]  /*3ee0*/  I2FP.F32.S32 R4, R4 ;  /* 0x0000000400047245 */ /* 0x000fc80000201400 */
[----:B------:R-:W-:-:S04]  /*3ef0*/  F2FP.F16.F32.PACK_AB R3, RZ, R4 ;  /* 0x00000004ff03723e */ /* 0x000fc800000000ff */
[----:B------:R-:W-:-:S05]  /*3f00*/  PRMT R3, R3, 0x5410, RZ ;  /* 0x0000541003037816 */ /* 0x000fca00000000ff */
[----:B------:R0:W-:Y:S01]  /*3f10*/  STG.E desc[UR36][R8.64], R3 ;  /* 0x0000000308007986 */ /* 0x0001e2000c101924 */
[----:B------:R-:W-:Y:S05]  /*3f20*/  BRA `(.L_x_8145) ;  /* 0x0000000800ac7947 */ /* 0x000fea0003800000 */
.L_x_8155:
[----:B------:R-:W0:Y:S02]  /*3f30*/  I2F.F64 R4, R4 ;  /* 0x0000000400047312 */ /* 0x000e240000201c00 */
[----:B0-----:R0:W-:Y:S01]  /*3f40*/  STG.E.64 desc[UR36][R8.64], R4 ;  /* 0x0000000408007986 */ /* 0x0011e2000c101b24 */
[----:B------:R-:W-:Y:S05]  /*3f50*/  BRA `(.L_x_8145) ;  /* 0x0000000800a07947 */ /* 0x000fea0003800000 */
.L_x_8146:
        /* <DEDUP_REMOVED lines=12> */
.L_x_8159:
[----:B------:R-:W0:Y:S01]  /*4020*/  I2F.F64 R4, R4 ;  /* 0x0000000400047312 */ /* 0x000e220000201c00 */
[----:B------:R-:W-:-:S05]  /*4030*/  CS2R R6, SRZ ;  /* 0x0000000000067805 */ /* 0x000fca000001ff00 */
[----:B0-----:R0:W-:Y:S01]  /*4040*/  STG.E.128 desc[UR36][R8.64], R4 ;  /* 0x0000000408007986 */ /* 0x0011e2000c101d24 */
[----:B------:R-:W-:Y:S05]  /*4050*/  BRA `(.L_x_8145) ;  /* 0x0000000800607947 */ /* 0x000fea0003800000 */
.L_x_8158:
        /* <DEDUP_REMOVED lines=21> */
.L_x_8163:
[----:B------:R-:W-:Y:S05]  /*41b0*/  BSYNC B0 ;  /* 0x0000000000007941 */ /* 0x000fea0003800000 */
.L_x_8162:
[----:B------:R-:W-:-:S05]  /*41c0*/  LOP3.LUT R5, R0, R5, RZ, 0xfc, !PT ;  /* 0x0000000500057212 */ /* 0x000fca00078efcff */
[----:B------:R0:W-:Y:S01]  /*41d0*/  STG.E.U8 desc[UR36][R8.64], R5 ;  /* 0x0000000508007986 */ /* 0x0001e2000c101124 */
[----:B------:R-:W-:Y:S05]  /*41e0*/  BRA `(.L_x_8145) ;  /* 0x0000000400fc7947 */ /* 0x000fea0003800000 */
.L_x_8161:
        /* <DEDUP_REMOVED lines=13> */
.L_x_8165:
[----:B------:R-:W-:Y:S01]  /*42c0*/  IMAD.MOV.U32 R0, RZ, RZ, 0x7f ;  /* 0x0000007fff007424 */ /* 0x000fe200078e00ff */
[----:B------:R-:W-:-:S04]  /*42d0*/  ISETP.GT.U32.AND P0, PT, R3, 0x7f800000, PT ;  /* 0x7f8000000300780c */ /* 0x000fc80003f04070 */
[----:B------:R-:W-:-:S09]  /*42e0*/  SEL R0, R0, 0x7c, P0 ;  /* 0x0000007c00007807 */ /* 0x000fd20000000000 */
.L_x_8166:
[----:B------:R-:W-:Y:S05]  /*42f0*/  BSYNC B0 ;  /* 0x0000000000007941 */ /* 0x000fea0003800000 */
.L_x_8164:
[----:B------:R-:W-:-:S04]  /*4300*/  LOP3.LUT R3, R5, 0x80000000, RZ, 0xc0, !PT ;  /* 0x8000000005037812 */ /* 0x000fc800078ec0ff */
[----:B------:R-:W-:-:S04]  /*4310*/  SHF.R.U32.HI R3, RZ, 0x18, R3 ;  /* 0x00000018ff037819 */ /* 0x000fc80000011603 */
[----:B------:R-:W-:-:S05]  /*4320*/  LOP3.LUT R3, R0, R3, RZ, 0xfc, !PT ;  /* 0x0000000300037212 */ /* 0x000fca00078efcff */
[----:B------:R0:W-:Y:S01]  /*4330*/  STG.E.U8 desc[UR36][R8.64], R3 ;  /* 0x0000000308007986 */ /* 0x0001e2000c101124 */
[----:B------:R-:W-:Y:S05]  /*4340*/  BRA `(.L_x_8145) ;  /* 0x0000000400a47947 */ /* 0x000fea0003800000 */
.L_x_8160:
[----:B------:R-:W-:-:S04]  /*4350*/  I2FP.F32.S32 R0, R4 ;  /* 0x0000000400007245 */ /* 0x000fc80000201400 */
[----:B------:R-:W-:-:S05]  /*4360*/  F2FP.BF16.F32.PACK_AB R0, RZ, R0 ;  /* 0x00000000ff00723e */ /* 0x000fca00000010ff */
[----:B------:R0:W-:Y:S01]  /*4370*/  STG.E.U16 desc[UR36][R8.64], R0 ;  /* 0x0000000008007986 */ /* 0x0001e2000c101524 */
[----:B------:R-:W-:Y:S05]  /*4380*/  BRA `(.L_x_8145) ;  /* 0x0000000400947947 */ /* 0x000fea0003800000 */
.L_x_8157:
        /* <DEDUP_REMOVED lines=10> */
.L_x_8169:
        /* <DEDUP_REMOVED lines=17> */
.L_x_8172:
[----:B------:R-:W-:-:S04]  /*4540*/  LOP3.LUT R3, R5, 0x80000000, RZ, 0xc0, !PT ;  /* 0x8000000005037812 */ /* 0x000fc800078ec0ff */
[----:B------:R-:W-:-:S04]  /*4550*/  SHF.R.U32.HI R3, RZ, 0x18, R3 ;  /* 0x00000018ff037819 */ /* 0x000fc80000011603 */
[----:B------:R-:W-:-:S04]  /*4560*/  LOP3.LUT R0, R0, R3, RZ, 0xfc, !PT ;  /* 0x0000000300007212 */ /* 0x000fc800078efcff */
[----:B------:R-:W-:-:S07]  /*4570*/  PRMT R4, R0, 0x7610, R4 ;  /* 0x0000761000047816 */ /* 0x000fce0000000004 */
.L_x_8171:
[----:B------:R-:W-:Y:S05]  /*4580*/  BSYNC B0 ;  /* 0x0000000000007941 */ /* 0x000fea0003800000 */
.L_x_8170:
[----:B------:R4:W-:Y:S01]  /*4590*/  STG.E.U8 desc[UR36][R8.64], R4 ;  /* 0x0000000408007986 */ /* 0x0009e2000c101124 */
[----:B------:R-:W-:Y:S05]  /*45a0*/  BRA `(.L_x_8145) ;  /* 0x00000004000c7947 */ /* 0x000fea0003800000 */
.L_x_8168:
        /* <DEDUP_REMOVED lines=17> */
.L_x_8175:
[----:B------:R-:W-:-:S04]  /*46c0*/  LOP3.LUT R3, R5, 0x80000000, RZ, 0xc0, !PT ;  /* 0x8000000005037812 */ /* 0x000fc800078ec0ff */
[----:B------:R-:W-:-:S04]  /*46d0*/  SHF.R.U32.HI R3, RZ, 0x18, R3 ;  /* 0x00000018ff037819 */ /* 0x000fc80000011603 */
[----:B------:R-:W-:-:S04]  /*46e0*/  LOP3.LUT R0, R0, R3, RZ, 0xfc, !PT ;  /* 0x0000000300007212 */ /* 0x000fc800078efcff */
[----:B------:R-:W-:-:S07]  /*46f0*/  PRMT R4, R0, 0x7610, R4 ;  /* 0x0000761000047816 */ /* 0x000fce0000000004 */
.L_x_8174:
[----:B------:R-:W-:Y:S05]  /*4700*/  BSYNC B0 ;  /* 0x0000000000007941 */ /* 0x000fea0003800000 */
.L_x_8173:
[----:B------:R0:W-:Y:S01]  /*4710*/  STG.E.U8 desc[UR36][R8.64], R4 ;  /* 0x0000000408007986 */ /* 0x0001e2000c101124 */
[----:B------:R-:W-:Y:S05]  /*4720*/  BRA `(.L_x_8145) ;  /* 0x0000000000ac7947 */ /* 0x000fea0003800000 */
.L_x_8167:
        /* <DEDUP_REMOVED lines=22> */
.L_x_8150:
        /* <DEDUP_REMOVED lines=16> */
.L_x_8178:
[----:B------:R-:W-:Y:S05]  /*4990*/  BRA `(.L_x_8145) ;  /* 0x0000000000107947 */ /* 0x000fea0003800000 */
.L_x_8177:
[----:B------:R-:W-:-:S05]  /*49a0*/  SHF.R.S32.HI R5, RZ, 0x1f, R4 ;  /* 0x0000001fff057819 */ /* 0x000fca0000011404 */
[----:B------:R3:W-:Y:S01]  /*49b0*/  STG.E.64 desc[UR36][R8.64], R4 ;  /* 0x0000000408007986 */ /* 0x0007e2000c101b24 */
[----:B------:R-:W-:Y:S05]  /*49c0*/  BRA `(.L_x_8145) ;  /* 0x0000000000047947 */ /* 0x000fea0003800000 */
.L_x_8176:
[----:B------:R0:W-:Y:S02]  /*49d0*/  STG.E desc[UR36][R8.64], R4 ;  /* 0x0000000408007986 */ /* 0x0001e4000c101924 */
.L_x_8145:
[----:B------:R-:W-:Y:S05]  /*49e0*/  BSYNC B6 ;  /* 0x0000000000067941 */ /* 0x000fea0003800000 */
.L_x_8144:
        /* <DEDUP_REMOVED lines=23> */
.L_x_8184:
[----:B------:R0:W-:Y:S01]  /*4b60*/  STG.E.U8 desc[UR36][R8.64], R22 ;  /* 0x0000001608007986 */ /* 0x0001e2000c101124 */
[----:B------:R-:W-:Y:S05]  /*4b70*/  BRA `(.L_x_8186) ;  /* 0x0000000c00587947 */ /* 0x000fea0003800000 */
.L_x_8183:
[----:B------:R-:W-:-:S13]  /*4b80*/  ISETP.NE.AND P0, PT, R0, 0x2, PT ;  /* 0x000000020000780c */ /* 0x000fda0003f05270 */
[----:B------:R-:W-:Y:S05]  /*4b90*/  @!P0 BRA `(.L_x_8187) ;  /* 0x0000000000288947 */ /* 0x000fea0003800000 */
[----:B------:R-:W-:-:S13]  /*4ba0*/  ISETP.NE.AND P0, PT, R0, 0x3, PT ;  /* 0x000000030000780c */ /* 0x000fda0003f05270 */
[----:B------:R-:W-:Y:S05]  /*4bb0*/  @!P0 BRA `(.L_x_8188) ;  /* 0x0000000000188947 */ /* 0x000fea0003800000 */
[----:B------:R-:W-:-:S13]  /*4bc0*/  ISETP.NE.AND P0, PT, R0, 0x4, PT ;  /* 0x000000040000780c */ /* 0x000fda0003f05270 */
[----:B------:R-:W-:Y:S05]  /*4bd0*/  @P0 BRA `(.L_x_8185) ;  /* 0x0000000800e80947 */ /* 0x000fea0003800000 */
[--C-:B------:R-:W-:Y:S01]  /*4be0*/  SHF.R.S32.HI R5, RZ, 0x1f, R22.reuse ;  /* 0x0000001fff057819 */ /* 0x100fe20000011416 */
[----:B------:R-:W-:-:S05]  /*4bf0*/  IMAD.MOV.U32 R4, RZ, RZ, R22 ;  /* 0x000000ffff047224 */ /* 0x000fca00078e0016 */
[----:B------:R0:W-:Y:S01]  /*4c00*/  STG.E.64 desc[UR36][R8.64], R4 ;  /* 0x0000000408007986 */ /* 0x0001e2000c101b24 */
[----:B------:R-:W-:Y:S05]  /*4c10*/  BRA `(.L_x_8186) ;  /* 0x0000000c00307947 */ /* 0x000fea0003800000 */
.L_x_8188:
[----:B------:R0:W-:Y:S01]  /*4c20*/  STG.E desc[UR36][R8.64], R22 ;  /* 0x0000001608007986 */ /* 0x0001e2000c101924 */
[----:B------:R-:W-:Y:S05]  /*4c30*/  BRA `(.L_x_8186) ;  /* 0x0000000c00287947 */ /* 0x000fea0003800000 */
.L_x_8187:
[----:B------:R0:W-:Y:S01]  /*4c40*/  STG.E.U16 desc[UR36][R8.64], R22 ;  /* 0x0000001608007986 */ /* 0x0001e2000c101524 */
[----:B------:R-:W-:Y:S05]  /*4c50*/  BRA `(.L_x_8186) ;  /* 0x0000000c00207947 */ /* 0x000fea0003800000 */
.L_x_8182:
        /* <DEDUP_REMOVED lines=9> */
.L_x_8190:
[----:B------:R-:W-:-:S04]  /*4cf0*/  I2FP.F32.S32 R0, R22 ;  /* 0x0000001600007245 */ /* 0x000fc80000201400 */
[----:B------:R-:W-:-:S05]  /*4d00*/  F2FP.F16.F32.PACK_AB R0, RZ, R0 ;  /* 0x00000000ff00723e */ /* 0x000fca00000000ff */
[----:B------:R0:W-:Y:S01]  /*4d10*/  STG.E.U16 desc[UR36][R8.64], R0 ;  /* 0x0000000008007986 */ /* 0x0001e2000c101524 */
[----:B------:R-:W-:Y:S05]  /*4d20*/  BRA `(.L_x_8186) ;  /* 0x0000000800ec7947 */ /* 0x000fea0003800000 */
.L_x_8189:
        /* <DEDUP_REMOVED lines=10> */
.L_x_8192:
[----:B------:R-:W-:-:S04]  /*4dd0*/  I2FP.F32.S32 R22, R22 ;  /* 0x0000001600167245 */ /* 0x000fc80000201400 */
[----:B------:R-:W-:-:S04]  /*4de0*/  F2FP.F16.F32.PACK_AB R3, RZ, R22 ;  /* 0x00000016ff03723e */ /* 0x000fc800000000ff */
[----:B------:R-:W-:-:S05]  /*4df0*/  PRMT R3, R3, 0x5410, RZ ;  /* 0x0000541003037816 */ /* 0x000fca00000000ff */
[----:B------:R0:W-:Y:S01]  /*4e00*/  STG.E desc[UR36][R8.64], R3 ;  /* 0x0000000308007986 */ /* 0x0001e2000c101924 */
[----:B------:R-:W-:Y:S05]  /*4e10*/  BRA `(.L_x_8186) ;  /* 0x0000000800b07947 */ /* 0x000fea0003800000 */
.L_x_8191:
[----:B------:R-:W0:Y:S02]  /*4e20*/  I2F.F64 R4, R22 ;  /* 0x0000001600047312 */ /* 0x000e240000201c00 */
[----:B0-----:R0:W-:Y:S01]  /*4e30*/  STG.E.64 desc[UR36][R8.64], R4 ;  /* 0x0000000408007986 */ /* 0x0011e2000c101b24 */
[----:B------:R-:W-:Y:S05]  /*4e40*/  BRA `(.L_x_8186) ;  /* 0x0000000800a47947 */ /* 0x000fea0003800000 */
.L_x_8181:
        /* <DEDUP_REMOVED lines=12> */
.L_x_8195:
[----:B------:R-:W0:Y:S01]  /*4f10*/  I2F.F64 R4, R22 ;  /* 0x0000001600047312 */ /* 0x000e220000201c00 */
[----:B------:R-:W-:-:S05]  /*4f20*/  CS2R R6, SRZ ;  /* 0x0000000000067805 */ /* 0x000fca000001ff00 */
[----:B0-----:R0:W-:Y:S01]  /*4f30*/  STG.E.128 desc[UR36][R8.64], R4 ;  /* 0x0000000408007986 */ /* 0x0011e2000c101d24 */
[----:B------:R-:W-:Y:S05]  /*4f40*/  BRA `(.L_x_8186) ;  /* 0x0000000800647947 */ /* 0x000fea0003800000 */
.L_x_8194:
        /* <DEDUP_REMOVED lines=21> */
.L_x_8199:
[----:B------:R-:W-:Y:S05]  /*50a0*/  BSYNC B0 ;  /* 0x0000000000007941 */ /* 0x000fea0003800000 */
.L_x_8198:
[----:B------:R-:W-:-:S05]  /*50b0*/  LOP3.LUT R5, R0, R5, RZ, 0xfc, !PT ;  /* 0x0000000500057212 */ /* 0x000fca00078efcff */
[----:B------:R0:W-:Y:S01]  /*50c0*/  STG.E.U8 desc[UR36][R8.64], R5 ;  /* 0x0000000508007986 */ /* 0x0001e2000c101124 */
[----:B------:R-:W-:Y:S05]  /*50d0*/  BRA `(.L_x_8186) ;  /* 0x0000000800007947 */ /* 0x000fea0003800000 */
.L_x_8197:
        /* <DEDUP_REMOVED lines=13> */
.L_x_8201:
[----:B------:R-:W-:Y:S01]  /*51b0*/  IMAD.MOV.U32 R0, RZ, RZ, 0x7f ;  /* 0x0000007fff007424 */ /* 0x000fe200078e00ff */
[----:B------:R-:W-:-:S04]  /*51c0*/  ISETP.GT.U32.AND P0, PT, R3, 0x7f800000, PT ;  /* 0x7f8000000300780c */ /* 0x000fc80003f04070 */
[----:B------:R-:W-:-:S09]  /*51d0*/  SEL R0, R0, 0x7c, P0 ;  /* 0x0000007c00007807 */ /* 0x000fd20000000000 */
.L_x_8202:
[----:B------:R-:W-:Y:S05]  /*51e0*/  BSYNC B0 ;  /* 0x0000000000007941 */ /* 0x000fea0003800000 */
.L_x_8200:
[----:B------:R-:W-:-:S04]  /*51f0*/  LOP3.LUT R3, R5, 0x80000000, RZ, 0xc0, !PT ;  /* 0x8000000005037812 */ /* 0x000fc800078ec0ff */
[----:B------:R-:W-:-:S04]  /*5200*/  SHF.R.U32.HI R3, RZ, 0x18, R3 ;  /* 0x00000018ff037819 */ /* 0x000fc80000011603 */
[----:B------:R-:W-:-:S05]  /*5210*/  LOP3.LUT R3, R0, R3, RZ, 0xfc, !PT ;  /* 0x0000000300037212 */ /* 0x000fca00078efcff */
[----:B------:R0:W-:Y:S01]  /*5220*/  STG.E.U8 desc[UR36][R8.64], R3 ;  /* 0x0000000308007986 */ /* 0x0001e2000c101124 */
[----:B------:R-:W-:Y:S05]  /*5230*/  BRA `(.L_x_8186) ;  /* 0x0000000400a87947 */ /* 0x000fea0003800000 */
.L_x_8196:
[----:B------:R-:W-:-:S04]  /*5240*/  I2FP.F32.S32 R0, R22 ;  /* 0x0000001600007245 */ /* 0x000fc80000201400 */
[----:B------:R-:W-:-:S05]  /*5250*/  F2FP.BF16.F32.PACK_AB R0, RZ, R0 ;  /* 0x00000000ff00723e */ /* 0x000fca00000010ff */
[----:B------:R0:W-:Y:S01]  /*5260*/  STG.E.U16 desc[UR36][R8.64], R0 ;  /* 0x0000000008007986 */ /* 0x0001e2000c101524 */
[----:B------:R-:W-:Y:S05]  /*5270*/  BRA `(.L_x_8186) ;  /* 0x0000000400987947 */ /* 0x000fea0003800000 */
.L_x_8193:
        /* <DEDUP_REMOVED lines=10> */
.L_x_8205:
        /* <DEDUP_REMOVED lines=17> */
.L_x_8208:
[----:B------:R-:W-:-:S04]  /*5430*/  LOP3.LUT R3, R5, 0x80000000, RZ, 0xc0, !PT ;  /* 0x8000000005037812 */ /* 0x000fc800078ec0ff */
[----:B------:R-:W-:-:S04]  /*5440*/  SHF.R.U32.HI R3, RZ, 0x18, R3 ;  /* 0x00000018ff037819 */ /* 0x000fc80000011603 */
[----:B------:R-:W-:-:S04]  /*5450*/  LOP3.LUT R0, R0, R3, RZ, 0xfc, !PT ;  /* 0x0000000300007212 */ /* 0x000fc800078efcff */
[----:B------:R-:W-:-:S07]  /*5460*/  PRMT R4, R0, 0x7610, R4 ;  /* 0x0000761000047816 */ /* 0x000fce0000000004 */
.L_x_8207:
[----:B------:R-:W-:Y:S05]  /*5470*/  BSYNC B0 ;  /* 0x0000000000007941 */ /* 0x000fea0003800000 */
.L_x_8206:
[----:B------:R3:W-:Y:S01]  /*5480*/  STG.E.U8 desc[UR36][R8.64], R4 ;  /* 0x0000000408007986 */ /* 0x0007e2000c101124 */
[----:B------:R-:W-:Y:S05]  /*5490*/  BRA `(.L_x_8186) ;  /* 0x0000000400107947 */ /* 0x000fea0003800000 */
.L_x_8204:
        /* <DEDUP_REMOVED lines=17> */
.L_x_8211:
[----:B------:R-:W-:-:S04]  /*55b0*/  LOP3.LUT R3, R5, 0x80000000, RZ, 0xc0, !PT ;  /* 0x8000000005037812 */ /* 0x000fc800078ec0ff */
[----:B------:R-:W-:-:S04]  /*55c0*/  SHF.R.U32.HI R3, RZ, 0x18, R3 ;  /* 0x00000018ff037819 */ /* 0x000fc80000011603 */
[----:B------:R-:W-:-:S04]  /*55d0*/  LOP3.LUT R0, R0, R3, RZ, 0xfc, !PT ;  /* 0x0000000300007212 */ /* 0x000fc800078efcff */
[----:B------:R-:W-:-:S07]  /*55e0*/  PRMT R4, R0, 0x7610, R4 ;  /* 0x0000761000047816 */ /* 0x000fce0000000004 */
.L_x_8210:
[----:B------:R-:W-:Y:S05]  /*55f0*/  BSYNC B0 ;  /* 0x0000000000007941 */ /* 0x000fea0003800000 */
.L_x_8209:
[----:B------:R0:W-:Y:S01]  /*5600*/  STG.E.U8 desc[UR36][R8.64], R4 ;  /* 0x0000000408007986 */ /* 0x0001e2000c101124 */
[----:B------:R-:W-:Y:S05]  /*5610*/  BRA `(.L_x_8186) ;  /* 0x0000000000b07947 */ /* 0x000fea0003800000 */
.L_x_8203:
        /* <DEDUP_REMOVED lines=22> */
.L_x_8185:
        /* <DEDUP_REMOVED lines=16> */
.L_x_8214:
[----:B------:R-:W-:Y:S05]  /*5880*/  BRA `(.L_x_8186) ;  /* 0x0000000000147947 */ /* 0x000fea0003800000 */
.L_x_8213:
[--C-:B------:R-:W-:Y:S01]  /*5890*/  SHF.R.S32.HI R5, RZ, 0x1f, R22.reuse ;  /* 0x0000001fff057819 */ /* 0x100fe20000011416 */
[----:B------:R-:W-:-:S05]  /*58a0*/  IMAD.MOV.U32 R4, RZ, RZ, R22 ;  /* 0x000000ffff047224 */ /* 0x000fca00078e0016 */
[----:B------:R2:W-:Y:S01]  /*58b0*/  STG.E.64 desc[UR36][R8.64], R4 ;  /* 0x0000000408007986 */ /* 0x0005e2000c101b24 */
[----:B------:R-:W-:Y:S05]  /*58c0*/  BRA `(.L_x_8186) ;  /* 0x0000000000047947 */ /* 0x000fea0003800000 */
.L_x_8212:
[----:B------:R0:W-:Y:S02]  /*58d0*/  STG.E desc[UR36][R8.64], R22 ;  /* 0x0000001608007986 */ /* 0x0001e4000c101924 */
.L_x_8186:
        /* <DEDUP_REMOVED lines=23> */
.L_x_8218:
[----:B------:R3:W-:Y:S01]  /*5a50*/  STG.E.U8 desc[UR36][R8.64], R18 ;  /* 0x0000001208007986 */ /* 0x0007e2000c101124 */
[----:B------:R-:W-:Y:S05]  /*5a60*/  BRA `(.L_x_8220) ;  /* 0x0000000c00587947 */ /* 0x000fea0003800000 */
.L_x_8217:
        /* <DEDUP_REMOVED lines=10> */
.L_x_8222:
[----:B------:R2:W-:Y:S01]  /*5b10*/  STG.E desc[UR36][R8.64], R18 ;  /* 0x0000001208007986 */ /* 0x0005e2000c101924 */
[----:B------:R-:W-:Y:S05]  /*5b20*/  BRA `(.L_x_8220) ;  /* 0x0000000c00287947 */ /* 0x000fea0003800000 */
.L_x_8221:
[----:B------:R0:W-:Y:S01]  /*5b30*/  STG.E.U16 desc[UR36][R8.64], R18 ;  /* 0x0000001208007986 */ /* 0x0001e2000c101524 */
[----:B------:R-:W-:Y:S05]  /*5b40*/  BRA `(.L_x_8220) ;  /* 0x0000000c00207947 */ /* 0x000fea0003800000 */
.L_x_8216:
        /* <DEDUP_REMOVED lines=9> */
.L_x_8224:
[----:B------:R-:W-:-:S04]  /*5be0*/  I2FP.F32.S32 R0, R18 ;  /* 0x0000001200007245 */ /* 0x000fc80000201400 */
[----:B------:R-:W-:-:S05]  /*5bf0*/  F2FP.F16.F32.PACK_AB R0, RZ, R0 ;  /* 0x00000000ff00723e */ /* 0x000fca00000000ff */
[----:B------:R0:W-:Y:S01]  /*5c00*/  STG.E.U16 desc[UR36][R8.64], R0 ;  /* 0x0000000008007986 */ /* 0x0001e2000c101524 */
[----:B------:R-:W-:Y:S05]  /*5c10*/  BRA `(.L_x_8220) ;  /* 0x0000000800ec7947 */ /* 0x000fea0003800000 */
.L_x_8223:
        /* <DEDUP_REMOVED lines=10> */
.L_x_8226:
[----:B------:R-:W-:-:S04]  /*5cc0*/  I2FP.F32.S32 R18, R18 ;  /* 0x0000001200127245 */ /* 0x000fc80000201400 */
[----:B------:R-:W-:-:S04]  /*5cd0*/  F2FP.F16.F32.PACK_AB R3, RZ, R18 ;  /* 0x00000012ff03723e */ /* 0x000fc800000000ff */
[----:B------:R-:W-:-:S05]  /*5ce0*/  PRMT R3, R3, 0x5410, RZ ;  /* 0x0000541003037816 */ /* 0x000fca00000000ff */
[----:B------:R0:W-:Y:S01]  /*5cf0*/  STG.E desc[UR36][R8.64], R3 ;  /* 0x0000000308007986 */ /* 0x0001e2000c101924 */
[----:B------:R-:W-:Y:S05]  /*5d00*/  BRA `(.L_x_8220) ;  /* 0x0000000800b07947 */ /* 0x000fea0003800000 */
.L_x_8225:
[----:B------:R-:W0:Y:S02]  /*5d10*/  I2F.F64 R4, R18 ;  /* 0x0000001200047312 */ /* 0x000e240000201c00 */
[----:B0-----:R0:W-:Y:S01]  /*5d20*/  STG.E.64 desc[UR36][R8.64], R4 ;  /* 0x0000000408007986 */ /* 0x0011e2000c101b24 */
[----:B------:R-:W-:Y:S05]  /*5d30*/  BRA `(.L_x_8220) ;  /* 0x0000000800a47947 */ /* 0x000fea0003800000 */
.L_x_8215:
        /* <DEDUP_REMOVED lines=12> */
.L_x_8229:
[----:B------:R-:W0:Y:S01]  /*5e00*/  I2F.F64 R4, R18 ;  /* 0x0000001200047312 */ /* 0x000e220000201c00 */
[----:B------:R-:W-:-:S05]  /*5e10*/  CS2R R6, SRZ ;  /* 0x0000000000067805 */ /* 0x000fca000001ff00 */
[----:B0-----:R0:W-:Y:S01]  /*5e20*/  STG.E.128 desc[UR36][R8.64], R4 ;  /* 0x0000000408007986 */ /* 0x0011e2000c101d24 */
[----:B------:R-:W-:Y:S05]  /*5e30*/  BRA `(.L_x_8220) ;  /* 0x0000000800647947 */ /* 0x000fea0003800000 */
.L_x_8228:
        /* <DEDUP_REMOVED lines=21> */
.L_x_8233:
[----:B------:R-:W-:Y:S05]  /*5f90*/  BSYNC B0 ;  /* 0x0000000000007941 */ /* 0x000fea0003800000 */
.L_x_8232:
[----:B------:R-:W-:-:S05]  /*5fa0*/  LOP3.LUT R5, R0, R5, RZ, 0xfc, !PT ;  /* 0x0000000500057212 */ /* 0x000fca00078efcff */
[----:B------:R0:W-:Y:S01]  /*5fb0*/  STG.E.U8 desc[UR36][R8.64], R5 ;  /* 0x0000000508007986 */ /* 0x0001e2000c101124 */
[----:B------:R-:W-:Y:S05]  /*5fc0*/  BRA `(.L_x_8220) ;  /* 0x0000000800007947 */ /* 0x000fea0003800000 */
.L_x_8231:
        /* <DEDUP_REMOVED lines=13> */
.L_x_8235:
[----:B------:R-:W-:Y:S01]  /*60a0*/  IMAD.MOV.U32 R0, RZ, RZ, 0x7f ;  /* 0x0000007fff007424 */ /* 0x000fe200078e00ff */
[----:B------:R-:W-:-:S04]  /*60b0*/  ISETP.GT.U32.AND P0, PT, R3, 0x7f800000, PT ;  /* 0x7f8000000300780c */ /* 0x000fc80003f04070 */
[----:B------:R-:W-:-:S09]  /*60c0*/  SEL R0, R0, 0x7c, P0 ;  /* 0x0000007c00007807 */ /* 0x000fd20000000000 */
.L_x_8236:
[----:B------:R-:W-:Y:S05]  /*60d0*/  BSYNC B0 ;  /* 0x0000000000007941 */ /* 0x000fea0003800000 */
.L_x_8234:
[----:B------:R-:W-:-:S04]  /*60e0*/  LOP3.LUT R3, R5, 0x80000000, RZ, 0xc0, !PT ;  /* 0x8000000005037812 */ /* 0x000fc800078ec0ff */
[----:B------:R-:W-:-:S04]  /*60f0*/  SHF.R.U32.HI R3, RZ, 0x18, R3 ;  /* 0x00000018ff037819 */ /* 0x000fc80000011603 */
[----:B------:R-:W-:-:S05]  /*6100*/  LOP3.LUT R3, R0, R3, RZ, 0xfc, !PT ;  /* 0x0000000300037212 */ /* 0x000fca00078efcff */
[----:B------:R0:W-:Y:S01]  /*6110*/  STG.E.U8 desc[UR36][R8.64], R3 ;  /* 0x0000000308007986 */ /* 0x0001e2000c101124 */
[----:B------:R-:W-:Y:S05]  /*6120*/  BRA `(.L_x_8220) ;  /* 0x0000000400a87947 */ /* 0x000fea0003800000 */
.L_x_8230:
[----:B------:R-:W-:-:S04]  /*6130*/  I2FP.F32.S32 R0, R18 ;  /* 0x0000001200007245 */ /* 0x000fc80000201400 */
[----:B------:R-:W-:-:S05]  /*6140*/  F2FP.BF16.F32.PACK_AB R0, RZ, R0 ;  /* 0x00000000ff00723e */ /* 0x000fca00000010ff */
[----:B------:R0:W-:Y:S01]  /*6150*/  STG.E.U16 desc[UR36][R8.64], R0 ;  /* 0x0000000008007986 */ /* 0x0001e2000c101524 */
[----:B------:R-:W-:Y:S05]  /*6160*/  BRA `(.L_x_8220) ;  /* 0x0000000400987947 */ /* 0x000fea0003800000 */
.L_x_8227:
        /* <DEDUP_REMOVED lines=10> */
.L_x_8239:
        /* <DEDUP_REMOVED lines=17> */
.L_x_8242:
[----:B------:R-:W-:-:S04]  /*6320*/  LOP3.LUT R3, R5, 0x80000000, RZ, 0xc0, !PT ;  /* 0x8000000005037812 */ /* 0x000fc800078ec0ff */
[----:B------:R-:W-:-:S04]  /*6330*/  SHF.R.U32.HI R3, RZ, 0x18, R3 ;  /* 0x00000018ff037819 */ /* 0x000fc80000011603 */
[----:B------:R-:W-:-:S04]  /*6340*/  LOP3.LUT R0, R0, R3, RZ, 0xfc, !PT ;  /* 0x0000000300007212 */ /* 0x000fc800078efcff */
[----:B------:R-:W-:-:S07]  /*6350*/  PRMT R4, R0, 0x7610, R4 ;  /* 0x0000761000047816 */ /* 0x000fce0000000004 */
.L_x_8241:
[----:B------:R-:W-:Y:S05]  /*6360*/  BSYNC B0 ;  /* 0x0000000000007941 */ /* 0x000fea0003800000 */
.L_x_8240:
[----:B------:R0:W-:Y:S01]  /*6370*/  STG.E.U8 desc[UR36][R8.64], R4 ;  /* 0x0000000408007986 */ /* 0x0001e2000c101124 */
[----:B------:R-:W-:Y:S05]  /*6380*/  BRA `(.L_x_8220) ;  /* 0x0000000400107947 */ /* 0x000fea0003800000 */
.L_x_8238:
        /* <DEDUP_REMOVED lines=17> */
.L_x_8245:
[----:B------:R-:W-:-:S04]  /*64a0*/  LOP3.LUT R3, R5, 0x80000000, RZ, 0xc0, !PT ;  /* 0x8000000005037812 */ /* 0x000fc800078ec0ff */
[----:B------:R-:W-:-:S04]  /*64b0*/  SHF.R.U32.HI R3, RZ, 0x18, R3 ;  /* 0x00000018ff037819 */ /* 0x000fc80000011603 */
[----:B------:R-:W-:-:S04]  /*64c0*/  LOP3.LUT R0, R0, R3, RZ, 0xfc, !PT ;  /* 0x0000000300007212 */ /* 0x000fc800078efcff */
[----:B------:R-:W-:-:S07]  /*64d0*/  PRMT R4, R0, 0x7610, R4 ;  /* 0x0000761000047816 */ /* 0x000fce0000000004 */
.L_x_8244:
[----:B------:R-:W-:Y:S05]  /*64e0*/  BSYNC B0 ;  /* 0x0000000000007941 */ /* 0x000fea0003800000 */
.L_x_8243:
[----:B------:R0:W-:Y:S01]  /*64f0*/  STG.E.U8 desc[UR36][R8.64], R4 ;  /* 0x0000000408007986 */ /* 0x0001e2000c101124 */
[----:B------:R-:W-:Y:S05]  /*6500*/  BRA `(.L_x_8220) ;  /* 0x0000000000b07947 */ /* 0x000fea0003800000 */
.L_x_8237:
        /* <DEDUP_REMOVED lines=22> */
.L_x_8219:
        /* <DEDUP_REMOVED lines=16> */
.L_x_8248:
[----:B------:R-:W-:Y:S05]  /*6770*/  BRA `(.L_x_8220) ;  /* 0x0000000000147947 */ /* 0x000fea0003800000 */
.L_x_8247:
[--C-:B------:R-:W-:Y:S01]  /*6780*/  SHF.R.S32.HI R5, RZ, 0x1f, R18.reuse ;  /* 0x0000001fff057819 */ /* 0x100fe20000011412 */
[----:B------:R-:W-:-:S05]  /*6790*/  IMAD.MOV.U32 R4, RZ, RZ, R18 ;  /* 0x000000ffff047224 */ /* 0x000fca00078e0012 */
[----:B------:R0:W-:Y:S01]  /*67a0*/  STG.E.64 desc[UR36][R8.64], R4 ;  /* 0x0000000408007986 */ /* 0x0001e2000c101b24 */
[----:B------:R-:W-:Y:S05]  /*67b0*/  BRA `(.L_x_8220) ;  /* 0x0000000000047947 */ /* 0x000fea0003800000 */
.L_x_8246:
[----:B------:R0:W-:Y:S02]  /*67c0*/  STG.E desc[UR36][R8.64], R18 ;  /* 0x0000001208007986 */ /* 0x0001e4000c101924 */
.L_x_8220:
[----:B------:R-:W-:-:S07]  /*67d0*/  VIADD R2, R2, 0x80 ;  /* 0x0000008002027836 */ /* 0x000fce0000000000 */
.L_x_8180:
[----:B------:R-:W-:Y:S05]  /*67e0*/  BSYNC B6 ;  /* 0x0000000000067941 */ /* 0x000fea0003800000 */
.L_x_8179:
        /* <DEDUP_REMOVED lines=21> */
.L_x_8252:
[----:B------:R-:W-:Y:S01]  /*6940*/  STG.E.U8 desc[UR36][R2.64], R16 ;  /* 0x0000001002007986 */ /* 0x000fe2000c101124 */
[----:B------:R-:W-:Y:S05]  /*6950*/  EXIT ;  /* 0x000000000000794d */ /* 0x000fea0003800000 */
.L_x_8251:
        /* <DEDUP_REMOVED lines=9> */
.L_x_8255:
[----:B------:R-:W-:Y:S01]  /*69f0*/  STG.E desc[UR36][R2.64], R16 ;  /* 0x0000001002007986 */ /* 0x000fe2000c101924 */
[----:B------:R-:W-:Y:S05]  /*6a00*/  EXIT ;  /* 0x000000000000794d */ /* 0x000fea0003800000 */
.L_x_8254:
[----:B------:R-:W-:Y:S01]  /*6a10*/  STG.E.U16 desc[UR36][R2.64], R16 ;  /* 0x0000001002007986 */ /* 0x000fe2000c101524 */
[----:B------:R-:W-:Y:S05]  /*6a20*/  EXIT ;  /* 0x000000000000794d */ /* 0x000fea0003800000 */
.L_x_8250:
        /* <DEDUP_REMOVED lines=9> */
.L_x_8257:
[----:B------:R-:W-:-:S04]  /*6ac0*/  I2FP.F32.S32 R0, R16 ;  /* 0x0000001000007245 */ /* 0x000fc80000201400 */
[----:B------:R-:W-:-:S05]  /*6ad0*/  F2FP.F16.F32.PACK_AB R0, RZ, R0 ;  /* 0x00000000ff00723e */ /* 0x000fca00000000ff */
[----:B------:R-:W-:Y:S01]  /*6ae0*/  STG.E.U16 desc[UR36][R2.64], R0 ;  /* 0x0000000002007986 */ /* 0x000fe2000c101524 */
[----:B------:R-:W-:Y:S05]  /*6af0*/  EXIT ;  /* 0x000000000000794d */ /* 0x000fea0003800000 */
.L_x_8256:
        /* <DEDUP_REMOVED lines=10> */
.L_x_8259:
[----:B------:R-:W-:-:S04]  /*6ba0*/  I2FP.F32.S32 R16, R16 ;  /* 0x0000001000107245 */ /* 0x000fc80000201400 */
[----:B------:R-:W-:-:S04]  /*6bb0*/  F2FP.F16.F32.PACK_AB R5, RZ, R16 ;  /* 0x00000010ff05723e */ /* 0x000fc800000000ff */
[----:B------:R-:W-:-:S05]  /*6bc0*/  PRMT R5, R5, 0x5410, RZ ;  /* 0x0000541005057816 */ /* 0x000fca00000000ff */
[----:B------:R-:W-:Y:S01]  /*6bd0*/  STG.E desc[UR36][R2.64], R5 ;  /* 0x0000000502007986 */ /* 0x000fe2000c101924 */
[----:B------:R-:W-:Y:S05]  /*6be0*/  EXIT ;  /* 0x000000000000794d */ /* 0x000fea0003800000 */
.L_x_8258:
[----:B------:R-:W0:Y:S02]  /*6bf0*/  I2F.F64 R16, R16 ;  /* 0x0000001000107312 */ /* 0x000e240000201c00 */
[----:B0-----:R-:W-:Y:S01]  /*6c00*/  STG.E.64 desc[UR36][R2.64], R16 ;  /* 0x0000001002007986 */ /* 0x001fe2000c101b24 */
[----:B------:R-:W-:Y:S05]  /*6c10*/  EXIT ;  /* 0x000000000000794d */ /* 0x000fea0003800000 */
.L_x_8249:
        /* <DEDUP_REMOVED lines=12> */
.L_x_8262:
[----:B------:R-:W0:Y:S01]  /*6ce0*/  I2F.F64 R16, R16 ;  /* 0x0000001000107312 */ /* 0x000e220000201c00 */
[----:B------:R-:W-:-:S05]  /*6cf0*/  CS2R R18, SRZ ;  /* 0x0000000000127805 */ /* 0x000fca000001ff00 */
[----:B0-----:R-:W-:Y:S01]  /*6d00*/  STG.E.128 desc[UR36][R2.64], R16 ;  /* 0x0000001002007986 */ /* 0x001fe2000c101d24 */
[----:B------:R-:W-:Y:S05]  /*6d10*/  EXIT ;  /* 0x000000000000794d */ /* 0x000fea0003800000 */
.L_x_8261:
        /* <DEDUP_REMOVED lines=21> */
.L_x_8266:
[----:B------:R-:W-:Y:S05]  /*6e70*/  BSYNC B0 ;  /* 0x0000000000007941 */ /* 0x000fea0003800000 */
.L_x_8265:
[----:B------:R-:W-:-:S05]  /*6e80*/  LOP3.LUT R5, R0, R5, RZ, 0xfc, !PT ;  /* 0x0000000500057212 */ /* 0x000fca00078efcff */
[----:B------:R-:W-:Y:S01]  /*6e90*/  STG.E.U8 desc[UR36][R2.64], R5 ;  /* 0x0000000502007986 */ /* 0x000fe2000c101124 */
[----:B------:R-:W-:Y:S05]  /*6ea0*/  EXIT ;  /* 0x000000000000794d */ /* 0x000fea0003800000 */
.L_x_8264:
        /* <DEDUP_REMOVED lines=13> */
.L_x_8268:
[----:B------:R-:W-:Y:S01]  /*6f80*/  IMAD.MOV.U32 R0, RZ, RZ, 0x7f ;  /* 0x0000007fff007424 */ /* 0x000fe200078e00ff */
[----:B------:R-:W-:-:S04]  /*6f90*/  ISETP.GT.U32.AND P0, PT, R4, 0x7f800000, PT ;  /* 0x7f8000000400780c */ /* 0x000fc80003f04070 */
[----:B------:R-:W-:-:S09]  /*6fa0*/  SEL R0, R0, 0x7c, P0 ;  /* 0x0000007c00007807 */ /* 0x000fd20000000000 */
.L_x_8269:
[----:B------:R-:W-:Y:S05]  /*6fb0*/  BSYNC B0 ;  /* 0x0000000000007941 */ /* 0x000fea0003800000 */
.L_x_8267:
[----:B------:R-:W-:-:S04]  /*6fc0*/  LOP3.LUT R4, R5, 0x80000000, RZ, 0xc0, !PT ;  /* 0x8000000005047812 */ /* 0x000fc800078ec0ff */
[----:B------:R-:W-:-:S04]  /*6fd0*/  SHF.R.U32.HI R5, RZ, 0x18, R4 ;  /* 0x00000018ff057819 */ /* 0x000fc80000011604 */
[----:B------:R-:W-:-:S05]  /*6fe0*/  LOP3.LUT R5, R0, R5, RZ, 0xfc, !PT ;  /* 0x0000000500057212 */ /* 0x000fca00078efcff */
[----:B------:R-:W-:Y:S01]  /*6ff0*/  STG.E.U8 desc[UR36][R2.64], R5 ;  /* 0x0000000502007986 */ /* 0x000fe2000c101124 */
[----:B------:R-:W-:Y:S05]  /*7000*/  EXIT ;  /* 0x000000000000794d */ /* 0x000fea0003800000 */
.L_x_8263:
[----:B------:R-:W-:-:S04]  /*7010*/  I2FP.F32.S32 R0, R16 ;  /* 0x0000001000007245 */ /* 0x000fc80000201400 */
[----:B------:R-:W-:-:S05]  /*7020*/  F2FP.BF16.F32.PACK_AB R0, RZ, R0 ;  /* 0x00000000ff00723e */ /* 0x000fca00000010ff */
[----:B------:R-:W-:Y:S01]  /*7030*/  STG.E.U16 desc[UR36][R2.64], R0 ;  /* 0x0000000002007986 */ /* 0x000fe2000c101524 */
[----:B------:R-:W-:Y:S05]  /*7040*/  EXIT ;  /* 0x000000000000794d */ /* 0x000fea0003800000 */
.L_x_8260:
        /* <DEDUP_REMOVED lines=10> */
.L_x_8272:
        /* <DEDUP_REMOVED lines=17> */
.L_x_8275:
[----:B------:R-:W-:-:S04]  /*7200*/  LOP3.LUT R0, R7, 0x80000000, RZ, 0xc0, !PT ;  /* 0x8000000007007812 */ /* 0x000fc800078ec0ff */
[----:B------:R-:W-:-:S04]  /*7210*/  SHF.R.U32.HI R5, RZ, 0x18, R0 ;  /* 0x00000018ff057819 */ /* 0x000fc80000011600 */
[----:B------:R-:W-:-:S04]  /*7220*/  LOP3.LUT R4, R4, R5, RZ, 0xfc, !PT ;  /* 0x0000000504047212 */ /* 0x000fc800078efcff */
[----:B------:R-:W-:-:S07]  /*7230*/  PRMT R0, R4, 0x7610, R0 ;  /* 0x0000761004007816 */ /* 0x000fce0000000000 */
.L_x_8274:
[----:B------:R-:W-:Y:S05]  /*7240*/  BSYNC B0 ;  /* 0x0000000000007941 */ /* 0x000fea0003800000 */
.L_x_8273:
[----:B------:R-:W-:Y:S01]  /*7250*/  STG.E.U8 desc[UR36][R2.64], R0 ;  /* 0x0000000002007986 */ /* 0x000fe2000c101124 */
[----:B------:R-:W-:Y:S05]  /*7260*/  EXIT ;  /* 0x000000000000794d */ /* 0x000fea0003800000 */
.L_x_8271:
        /* <DEDUP_REMOVED lines=17> */
.L_x_8278:
[----:B------:R-:W-:-:S04]  /*7380*/  LOP3.LUT R0, R7, 0x80000000, RZ, 0xc0, !PT ;  /* 0x8000000007007812 */ /* 0x000fc800078ec0ff */
[----:B------:R-:W-:-:S04]  /*7390*/  SHF.R.U32.HI R5, RZ, 0x18, R0 ;  /* 0x00000018ff057819 */ /* 0x000fc80000011600 */
[----:B------:R-:W-:-:S04]  /*73a0*/  LOP3.LUT R4, R4, R5, RZ, 0xfc, !PT ;  /* 0x0000000504047212 */ /* 0x000fc800078efcff */
[----:B------:R-:W-:-:S07]  /*73b0*/  PRMT R0, R4, 0x7610, R0 ;  /* 0x0000761004007816 */ /* 0x000fce0000000000 */
.L_x_8277:
[----:B------:R-:W-:Y:S05]  /*73c0*/  BSYNC B0 ;  /* 0x0000000000007941 */ /* 0x000fea0003800000 */
.L_x_8276:
[----:B------:R-:W-:Y:S01]  /*73d0*/  STG.E.U8 desc[UR36][R2.64], R0 ;  /* 0x0000000002007986 */ /* 0x000fe2000c101124 */
[----:B------:R-:W-:Y:S05]  /*73e0*/  EXIT ;  /* 0x000000000000794d */ /* 0x000fea0003800000 */
.L_x_8270:
        /* <DEDUP_REMOVED lines=22> */
.L_x_8253:
        /* <DEDUP_REMOVED lines=16> */
.L_x_8281:
[----:B------:R-:W-:Y:S05]  /*7650*/  EXIT ;  /* 0x000000000000794d */ /* 0x000fea0003800000 */
.L_x_8280:
[----:B------:R-:W-:-:S05]  /*7660*/  SHF.R.S32.HI R17, RZ, 0x1f, R16 ;  /* 0x0000001fff117819 */ /* 0x000fca0000011410 */
[----:B------:R-:W-:Y:S01]  /*7670*/  STG.E.64 desc[UR36][R2.64], R16 ;  /* 0x0000001002007986 */ /* 0x000fe2000c101b24 */
[----:B------:R-:W-:Y:S05]  /*7680*/  EXIT ;  /* 0x000000000000794d */ /* 0x000fea0003800000 */
.L_x_8279:
[----:B------:R-:W-:Y:S01]  /*7690*/  STG.E desc[UR36][R2.64], R16 ;  /* 0x0000001002007986 */ /* 0x000fe2000c101924 */
[----:B------:R-:W-:Y:S05]  /*76a0*/  EXIT ;  /* 0x000000000000794d */ /* 0x000fea0003800000 */
.L_x_8282:
        /* <DEDUP_REMOVED lines=13> */
.L_x_36201:


//--------------------- .text._ZN2at6native18elementwise_kernelILi128ELi2EZNS0_22gpu_kernel_impl_nocastIZZZNS0_21clamp_max_kernel_cudaERNS_18TensorIteratorBaseERKN3c106ScalarEENKUlvE_clEvENKUlvE1_clEvEUliE_EEvS4_RKT_EUliE_EEviT1_ --------------------------
	.section	.text._ZN2at6native18elementwise_kernelILi128ELi2EZNS0_22gpu_kernel_impl_nocastIZZZNS0_21clamp_max_kernel_cudaERNS_18TensorIteratorBaseERKN3c106ScalarEENKUlvE_clEvENKUlvE1_clEvEUliE_EEvS4_RKT_EUliE_EEviT1_,"ax",@progbits
	.align	128
        .global         _ZN2at6native18elementwise_kernelILi128ELi2EZNS0_22gpu_kernel_impl_nocastIZZZNS0_21clamp_max_kernel_cudaERNS_18TensorIteratorBaseERKN3c106ScalarEENKUlvE_clEvENKUlvE1_clEvEUliE_EEvS4_RKT_EUliE_EEviT1_
        .type           _ZN2at6native18elementwise_kernelILi128ELi2EZNS0_22gpu_kernel_impl_nocastIZZZNS0_21clamp_max_kernel_cudaERNS_18TensorIteratorBaseERKN3c106ScalarEENKUlvE_clEvENKUlvE1_clEvEUliE_EEvS4_RKT_EUliE_EEviT1_,@function
        .size           _ZN2at6native18elementwise_kernelILi128ELi2EZNS0_22gpu_kernel_impl_nocastIZZZNS0_21clamp_max_kernel_cudaERNS_18TensorIteratorBaseERKN3c106ScalarEENKUlvE_clEvENKUlvE1_clEvEUliE_EEvS4_RKT_EUliE_EEviT1_,(.L_x_36202 - _ZN2at6native18elementwise_kernelILi128ELi2EZNS0_22gpu_kernel_impl_nocastIZZZNS0_21clamp_max_kernel_cudaERNS_18TensorIteratorBaseERKN3c106ScalarEENKUlvE_clEvENKUlvE1_clEvEUliE_EEvS4_RKT_EUliE_EEviT1_)
        .other          _ZN2at6native18elementwise_kernelILi128ELi2EZNS0_22gpu_kernel_impl_nocastIZZZNS0_21clamp_max_kernel_cudaERNS_18TensorIteratorBaseERKN3c106ScalarEENKUlvE_clEvENKUlvE1_clEvEUliE_EEvS4_RKT_EUliE_EEviT1_,@"STO_CUDA_ENTRY STV_DEFAULT"
_ZN2at6native18elementwise_kernelILi128ELi2EZNS0_22gpu_kernel_impl_nocastIZZZNS0_21clamp_max_kernel_cudaERNS_18TensorIteratorBaseERKN3c106ScalarEENKUlvE_clEvENKUlvE1_clEvEUliE_EEvS4_RKT_EUliE_EEviT1_:
.text._ZN2at6native18elementwise_kernelILi128ELi2EZNS0_22gpu_kernel_impl_nocastIZZZNS0_21clamp_max_kernel_cudaERNS_18TensorIteratorBaseERKN3c106ScalarEENKUlvE_clEvENKUlvE1_clEvEUliE_EEvS4_RKT_EUliE_EEviT1_:
        /* <DEDUP_REMOVED lines=298> */
[----:B------:R-:W-:-:S03]  /*12a0*/  @P0 IMAD.MOV.U32 R8, RZ, RZ, RZ ;  /* 0x000000ffff080224 */ /* 0x000fc600078e00ff */
        /* <DEDUP_REMOVED lines=13> */
.L_x_8285:
[----:B------:R-:W-:Y:S01]  /*1380*/  ULDC.64 UR8, c[0x0][0x418] ;  /* 0x0001060000087ab9 */ /* 0x000fe20000000a00 */
[----:B------:R-:W-:Y:S01]  /*1390*/  ULDC UR7, c[0x0][0x420] ;  /* 0x0001080000077ab9 */ /* 0x000fe20000000800 */
[----:B------:R-:W-:-:S04]  /*13a0*/  IADD3 R4, P0, R2, UR8, RZ ;  /* 0x0000000802047c10 */ /* 0x000fc8000ff1e0ff */
[----:B------:R-:W-:Y:S01]  /*13b0*/  IADD3.X R5, RZ, UR9, RZ, P0, !PT ;  /* 0x00000009ff057c10 */ /* 0x000fe200087fe4ff */
[----:B------:R-:W-:-:S04]  /*13c0*/  ULDC.64 UR8, c[0x0][0x410] ;  /* 0x0001040000087ab9 */ /* 0x000fc80000000a00 */
[----:B------:R-:W2:Y:S01]  /*13d0*/  LDG.E R4, desc[UR4][R4.64] ;  /* 0x0000000404047981 */ /* 0x000ea2000c1e1900 */
[----:B------:R-:W-:Y:S02]  /*13e0*/  IADD3 R2, P0, R3, UR8, RZ ;  /* 0x0000000803027c10 */ /* 0x000fe4000ff1e0ff */
[----:B------:R-:W-:Y:S02]  /*13f0*/  IADD3 R7, R0, 0x80, RZ ;  /* 0x0000008000077810 */ /* 0x000fe40007ffe0ff */
[----:B------:R-:W-:Y:S02]  /*1400*/  IADD3.X R3, RZ, UR9, RZ, P0, !PT ;  /* 0x00000009ff037c10 */ /* 0x000fe400087fe4ff */
[----:B--2---:R-:W-:-:S05]  /*1410*/  VIMNMX R9, R4, UR7, PT ;  /* 0x0000000704097c48 */ /* 0x004fca000bfe0100 */
[----:B------:R0:W-:Y:S02]  /*1420*/  STG.E desc[UR4][R2.64], R9 ;  /* 0x0000000902007986 */ /* 0x0001e4000c101904 */
.L_x_8284:
[----:B------:R-:W-:Y:S05]  /*1430*/  BSYNC B0 ;  /* 0x0000000000007941 */ /* 0x000fea0003800000 */
.L_x_8283:
[----:B------:R-:W-:-:S13]  /*1440*/  ISETP.GE.AND P0, PT, R7, UR6, PT ;  /* 0x0000000607007c0c */ /* 0x000fda000bf06270 */
[----:B------:R-:W-:Y:S05]  /*1450*/  @P0 EXIT ;  /* 0x000000000000094d */ /* 0x000fea0003800000 */
[----:B------:R-:W1:Y:S01]  /*1460*/  LDC R8, c[0x0][0x218] ;  /* 0x00008600ff087b82 */ /* 0x000e620000000800 */
[----:B0-----:R-:W-:Y:S01]  /*1470*/  HFMA2.MMA R3, -RZ, RZ, 0, 0 ;  /* 0x00000000ff037435 */ /* 0x001fe200000001ff */
[----:B------:R-:W-:Y:S02]  /*1480*/  MOV R0, RZ ;  /* 0x000000ff00007202 */ /* 0x000fe40000000f00 */
        /* <DEDUP_REMOVED lines=300> */
.L_x_8286:
[----:B------:R-:W-:Y:S02]  /*2750*/  ULDC.64 UR6, c[0x0][0x418] ;  /* 0x0001060000067ab9 */ /* 0x000fe40000000a00 */
[----:B------:R-:W-:-:S04]  /*2760*/  IADD3 R4, P0, R0, UR6, RZ ;  /* 0x0000000600047c10 */ /* 0x000fc8000ff1e0ff */
[----:B------:R-:W-:Y:S01]  /*2770*/  IADD3.X R5, RZ, UR7, RZ, P0, !PT ;  /* 0x00000007ff057c10 */ /* 0x000fe200087fe4ff */
[----:B------:R-:W-:-:S04]  /*2780*/  ULDC.64 UR6, c[0x0][0x410] ;  /* 0x0001040000067ab9 */ /* 0x000fc80000000a00 */
[----:B------:R-:W2:Y:S01]  /*2790*/  LDG.E R4, desc[UR4][R4.64] ;  /* 0x0000000404047981 */ /* 0x000ea2000c1e1900 */
[----:B------:R-:W-:Y:S01]  /*27a0*/  IADD3 R2, P0, R3, UR6, RZ ;  /* 0x0000000603027c10 */ /* 0x000fe2000ff1e0ff */
[----:B------:R-:W-:-:S03]  /*27b0*/  ULDC UR6, c[0x0][0x420] ;  /* 0x0001080000067ab9 */ /* 0x000fc60000000800 */
[----:B------:R-:W-:Y:S02]  /*27c0*/  IADD3.X R3, RZ, UR7, RZ, P0, !PT ;  /* 0x00000007ff037c10 */ /* 0x000fe400087fe4ff */
[----:B--2---:R-:W-:-:S05]  /*27d0*/  VIMNMX R7, R4, UR6, PT ;  /* 0x0000000604077c48 */ /* 0x004fca000bfe0100 */
[----:B------:R-:W-:Y:S01]  /*27e0*/  STG.E desc[UR4][R2.64], R7 ;  /* 0x0000000702007986 */ /* 0x000fe2000c101904 */
[----:B------:R-:W-:Y:S05]  /*27f0*/  EXIT ;  /* 0x000000000000794d */ /* 0x000fea0003800000 */
.L_x_8287:
        /* <DEDUP_REMOVED lines=16> */
.L_x_36202:


//--------------------- .text._ZN2at6native27unrolled_elementwise_kernelIZZZNS0_21clamp_max_kernel_cudaERNS_18TensorIteratorBaseERKN3c106ScalarEENKUlvE_clEvENKUlvE1_clEvEUliE_St5arrayIPcLm2EELi4E23TrivialOffsetCalculatorILi1EjESF_NS0_6memory15LoadWithoutCastENSG_16StoreWithoutCastEEEviT_T0_T2_T3_T4_T5_ --------------------------
	.section	.text._ZN2at6native27unrolled_elementwise_kernelIZZZNS0_21clamp_max_kernel_cudaERNS_18TensorIteratorBaseERKN3c106ScalarEENKUlvE_clEvENKUlvE1_clEvEUliE_St5arrayIPcLm2EELi4E23TrivialOffsetCalculatorILi1EjESF_NS0_6memory15LoadWithoutCastENSG_16StoreWithoutCastEEEviT_T0_T2_T3_T4_T5_,"ax",@progbits
	.align	128
        .global         _ZN2at6native27unrolled_elementwise_kernelIZZZNS0_21clamp_max_kernel_cudaERNS_18TensorIteratorBaseERKN3c106ScalarEENKUlvE_clEvENKUlvE1_clEvEUliE_St5arrayIPcLm2EELi4E23TrivialOffsetCalculatorILi1EjESF_NS0_6memory15LoadWithoutCastENSG_16StoreWithoutCastEEEviT_T0_T2_T3_T4_T5_
        .type           _ZN2at6native27unrolled_elementwise_kernelIZZZNS0_21clamp_max_kernel_cudaERNS_18TensorIteratorBaseERKN3c106ScalarEENKUlvE_clEvENKUlvE1_clEvEUliE_St5arrayIPcLm2EELi4E23TrivialOffsetCalculatorILi1EjESF_NS0_6memory15LoadWithoutCastENSG_16StoreWithoutCastEEEviT_T0_T2_T3_T4_T5_,@function
        .size           _ZN2at6native27unrolled_elementwise_kernelIZZZNS0_21clamp_max_kernel_cudaERNS_18TensorIteratorBaseERKN3c106ScalarEENKUlvE_clEvENKUlvE1_clEvEUliE_St5arrayIPcLm2EELi4E23TrivialOffsetCalculatorILi1EjESF_NS0_6memory15LoadWithoutCastENSG_16StoreWithoutCastEEEviT_T0_T2_T3_T4_T5_,(.L_x_36203 - _ZN2at6native27unrolled_elementwise_kernelIZZZNS0_21clamp_max_kernel_cudaERNS_18TensorIteratorBaseERKN3c106ScalarEENKUlvE_clEvENKUlvE1_clEvEUliE_St5arrayIPcLm2EELi4E23TrivialOffsetCalculatorILi1EjESF_NS0_6memory15LoadWithoutCastENSG_16StoreWithoutCastEEEviT_T0_T2_T3_T4_T5_)
        .other          _ZN2at6native27unrolled_elementwise_kernelIZZZNS0_21clamp_max_kernel_cudaERNS_18TensorIteratorBaseERKN3c106ScalarEENKUlvE_clEvENKUlvE1_clEvEUliE_St5arrayIPcLm2EELi4E23TrivialOffsetCalculatorILi1EjESF_NS0_6memory15LoadWithoutCastENSG_16StoreWithoutCastEEEviT_T0_T2_T3_T4_T5_,@"STO_CUDA_ENTRY STV_DEFAULT"
_ZN2at6native27unrolled_elementwise_kernelIZZZNS0_21clamp_max_kernel_cudaERNS_18TensorIteratorBaseERKN3c106ScalarEENKUlvE_clEvENKUlvE1_clEvEUliE_St5arrayIPcLm2EELi4E23TrivialOffsetCalculatorILi1EjESF_NS0_6memory15LoadWithoutCastENSG_16StoreWithoutCastEEEviT_T0_T2_T3_T4_T5_:
.text._ZN2at6native27unrolled_elementwise_kernelIZZZNS0_21clamp_max_kernel_cudaERNS_18TensorIteratorBaseERKN3c106ScalarEENKUlvE_clEvENKUlvE1_clEvEUliE_St5arrayIPcLm2EELi4E23TrivialOffsetCalculatorILi1EjESF_NS0_6memory15LoadWithoutCastENSG_16StoreWithoutCastEEEviT_T0_T2_T3_T4_T5_:
[----:B------:R-:W-:Y:S01]  /*0000*/  LDC R1, c[0x0][0x28] ;  /* 0x00000a00ff017b82 */ /* 0x000fe20000000800 */
[----:B------:R-:W0:Y:S07]  /*0010*/  S2R R0, SR_CTAID.X ;  /* 0x0000000000007919 */ /* 0x000e2e0000002500 */
[----:B------:R-:W0:Y:S01]  /*0020*/  LDC R3, c[0x0][0x210] ;  /* 0x00008400ff037b82 */ /* 0x000e220000000800 */
[----:B------:R-:W-:Y:S01]  /*0030*/  ULDC.64 UR4, c[0x0][0x208] ;  /* 0x0000820000047ab9 */ /* 0x000fe20000000a00 */
[----:B------:R-:W1:Y:S01]  /*0040*/  S2R R7, SR_TID.X ;  /* 0x0000000000077919 */ /* 0x000e620000002100 */
[----:B------:R-:W-:Y:S01]  /*0050*/  IMAD.MOV.U32 R18, RZ, RZ, RZ ;  /* 0x000000ffff127224 */ /* 0x000fe200078e00ff */
[----:B------:R-:W-:Y:S01]  /*0060*/  ULDC UR6, c[0x0][0x218] ;  /* 0x0000860000067ab9 */ /* 0x000fe20000000800 */
        /* <DEDUP_REMOVED lines=16> */
[----:B------:R2:W3:Y:S02]  /*0170*/  @!P0 LDG.E R3, desc[UR4][R10.64] ;  /* 0x000000040a038981 */ /* 0x0004e4000c1e1900 */
[----:B------:R-:W-:-:S13]  /*0180*/  ISETP.GE.AND P2, PT, R15, R2, PT ;  /* 0x000000020f00720c */ /* 0x000fda0003f46270 */
[----:B------:R-:W4:Y:S01]  /*0190*/  @!P2 LDC.64 R4, c[0x0][0x230] ;  /* 0x00008c00ff04ab82 */ /* 0x000f220000000a00 */
[----:B------:R-:W-:Y:S01]  /*01a0*/  @!P2 LEA R17, R0, R15, 0x9 ;  /* 0x0000000f0011a211 */ /* 0x000fe200078e48ff */
[----:B-1----:R-:W-:-:S04]  /*01b0*/  @!P1 IMAD.WIDE.U32 R12, R19, 0x4, R12 ;  /* 0x00000004130c9825 */ /* 0x002fc800078e000c */
[----:B0-----:R-:W-:Y:S02]  /*01c0*/  @!P3 IMAD.WIDE.U32 R14, R21, 0x4, R8 ;  /* 0x00000004150eb825 */ /* 0x001fe400078e0008 */
[----:B------:R-:W0:Y:S03]  /*01d0*/  @!P0 LDC.64 R8, c[0x0][0x228] ;  /* 0x00008a00ff088b82 */ /* 0x000e260000000a00 */
[----:B------:R-:W5:Y:S01]  /*01e0*/  @!P3 LDG.E R18, desc[UR4][R14.64] ;  /* 0x000000040e12b981 */ /* 0x000f62000c1e1900 */
[----:B----4-:R-:W-:Y:S01]  /*01f0*/  @!P2 IMAD.WIDE.U32 R4, R17, 0x4, R4 ;  /* 0x000000041104a825 */ /* 0x010fe200078e0004 */
[----:B------:R-:W-:-:S06]  /*0200*/  CS2R R16, SRZ ;  /* 0x0000000000107805 */ /* 0x000fcc000001ff00 */
[----:B------:R5:W4:Y:S04]  /*0210*/  @!P1 LDG.E R16, desc[UR4][R12.64] ;  /* 0x000000040c109981 */ /* 0x000b28000c1e1900 */
[----:B------:R-:W4:Y:S01]  /*0220*/  @!P2 LDG.E R17, desc[UR4][R4.64] ;  /* 0x000000040411a981 */ /* 0x000f22000c1e1900 */
        /* <DEDUP_REMOVED lines=8> */
[----:B------:R0:W-:Y:S01]  /*02b0*/  @!P0 STG.E desc[UR4][R6.64], R3 ;  /* 0x0000000306008986 */ /* 0x0001e2000c101904 */
        /* <DEDUP_REMOVED lines=12> */
[----:B------:R0:W-:Y:S04]  /*0380*/  STG.E desc[UR4][R4.64], R9 ;  /* 0x0000000904007986 */ /* 0x0001e8000c101904 */
[----:B------:R0:W-:Y:S02]  /*0390*/  @!P0 STG.E desc[UR4][R6.64], R13 ;  /* 0x0000000d06008986 */ /* 0x0001e4000c101904 */
.L_x_8289:
[----:B------:R-:W-:Y:S05]  /*03a0*/  BSYNC B0 ;  /* 0x0000000000007941 */ /* 0x000fea0003800000 */
.L_x_8288:
[----:B------:R-:W-:-:S13]  /*03b0*/  ISETP.GE.AND P0, PT, R11, R2, PT ;  /* 0x000000020b00720c */ /* 0x000fda0003f06270 */
[----:B------:R-:W-:Y:S05]  /*03c0*/  @P0 EXIT ;  /* 0x000000000000094d */ /* 0x000fea0003800000 */
[----:B------:R-:W1:Y:S01]  /*03d0*/  LDC.64 R2, c[0x0][0x228] ;  /* 0x00008a00ff027b82 */ /* 0x000e620000000a00 */
[----:B------:R-:W-:-:S05]  /*03e0*/  LEA R11, R0, R11, 0x9 ;  /* 0x0000000b000b7211 */ /* 0x000fca00078e48ff */
[----:B-1----:R-:W-:-:S05]  /*03f0*/  IMAD.WIDE.U32 R2, R11, 0x4, R2 ;  /* 0x000000040b027825 */ /* 0x002fca00078e0002 */
[----:B------:R-:W-:Y:S01]  /*0400*/  STG.E desc[UR4][R2.64], R17 ;  /* 0x0000001102007986 */ /* 0x000fe2000c101904 */
[----:B------:R-:W-:Y:S05]  /*0410*/  EXIT ;  /* 0x000000000000794d */ /* 0x000fea0003800000 */
.L_x_8290:
        /* <DEDUP_REMOVED lines=14> */
.L_x_36203:


//--------------------- .text._ZN2at6native29vectorized_elementwise_kernelILi2EZZZNS0_21clamp_max_kernel_cudaERNS_18TensorIteratorBaseERKN3c106ScalarEENKUlvE_clEvENKUlvE1_clEvEUliE_St5arrayIPcLm2EEEEviT0_T1_ --------------------------
	.section	.text._ZN2at6native29vectorized_elementwise_kernelILi2EZZZNS0_21clamp_max_kernel_cudaERNS_18TensorIteratorBaseERKN3c106ScalarEENKUlvE_clEvENKUlvE1_clEvEUliE_St5arrayIPcLm2EEEEviT0_T1_,"ax",@progbits
	.align	128
        .global         _ZN2at6native29vectorized_elementwise_kernelILi2EZZZNS0_21clamp_max_kernel_cudaERNS_18TensorIteratorBaseERKN3c106ScalarEENKUlvE_clEvENKUlvE1_clEvEUliE_St5arrayIPcLm2EEEEviT0_T1_
        .type           _ZN2at6native29vectorized_elementwise_kernelILi2EZZZNS0_21clamp_max_kernel_cudaERNS_18TensorIteratorBaseERKN3c106ScalarEENKUlvE_clEvENKUlvE1_clEvEUliE_St5arrayIPcLm2EEEEviT0_T1_,@function
        .size           _ZN2at6native29vectorized_elementwise_kernelILi2EZZZNS0_21clamp_max_kernel_cudaERNS_18TensorIteratorBaseERKN3c106ScalarEENKUlvE_clEvENKUlvE1_clEvEUliE_St5arrayIPcLm2EEEEviT0_T1_,(.L_x_36204 - _ZN2at6native29vectorized_elementwise_kernelILi2EZZZNS0_21clamp_max_kernel_cudaERNS_18TensorIteratorBaseERKN3c106ScalarEENKUlvE_clEvENKUlvE1_clEvEUliE_St5arrayIPcLm2EEEEviT0_T1_)
        .other          _ZN2at6native29vectorized_elementwise_kernelILi2EZZZNS0_21clamp_max_kernel_cudaERNS_18TensorIteratorBaseERKN3c106ScalarEENKUlvE_clEvENKUlvE1_clEvEUliE_St5arrayIPcLm2EEEEviT0_T1_,@"STO_CUDA_ENTRY STV_DEFAULT"
_ZN2at6native29vectorized_elementwise_kernelILi2EZZZNS0_21clamp_max_kernel_cudaERNS_18TensorIteratorBaseERKN3c106ScalarEENKUlvE_clEvENKUlvE1_clEvEUliE_St5arrayIPcLm2EEEEviT0_T1_:
.text._ZN2at6native29vectorized_elementwise_kernelILi2EZZZNS0_21clamp_max_kernel_cudaERNS_18TensorIteratorBaseERKN3c106ScalarEENKUlvE_clEvENKUlvE1_clEvEUliE_St5arrayIPcLm2EEEEviT0_T1_:
        /* <DEDUP_REMOVED lines=14> */
[----:B------:R-:W3:Y:S04]  /*00e0*/  LDG.E.64 R6, desc[UR4][R2.64] ;  /* 0x0000000402067981 */ /* 0x000ee8000c1e1b00 */
[----:B------:R-:W4:Y:S04]  /*00f0*/  LDG.E.64 R8, desc[UR4][R2.64+0x400] ;  /* 0x0004000402087981 */ /* 0x000f28000c1e1b00 */
[----:B------:R-:W5:Y:S04]  /*0100*/  LDG.E.64 R10, desc[UR4][R2.64+0x800] ;  /* 0x00080004020a7981 */ /* 0x000f68000c1e1b00 */
[----:B------:R-:W5:Y:S01]  /*0110*/  LDG.E.64 R12, desc[UR4][R2.64+0xc00] ;  /* 0x000c0004020c7981 */ /* 0x000f62000c1e1b00 */
[----:B--2---:R-:W-:-:S04]  /*0120*/  IMAD.WIDE.U32 R4, R0, 0x4, R4 ;  /* 0x0000000400047825 */ /* 0x004fc800078e0004 */
[----:B------:R-:W-:Y:S01]  /*0130*/  IMAD.WIDE R4, R15, 0x8, R4 ;  /* 0x000000080f047825 */ /* 0x000fe200078e0204 */
[----:B---3--:R-:W-:Y:S02]  /*0140*/  VIMNMX R7, R7, UR6, PT ;  /* 0x0000000607077c48 */ /* 0x008fe4000bfe0100 */
[----:B------:R-:W-:Y:S02]  /*0150*/  VIMNMX R6, R6, UR6, PT ;  /* 0x0000000606067c48 */ /* 0x000fe4000bfe0100 */
[----:B----4-:R-:W-:Y:S02]  /*0160*/  VIMNMX R9, R9, UR6, PT ;  /* 0x0000000609097c48 */ /* 0x010fe4000bfe0100 */
[----:B------:R-:W-:Y:S01]  /*0170*/  VIMNMX R8, R8, UR6, PT ;  /* 0x0000000608087c48 */ /* 0x000fe2000bfe0100 */
[----:B------:R-:W-:Y:S01]  /*0180*/  STG.E.64 desc[UR4][R4.64], R6 ;  /* 0x0000000604007986 */ /* 0x000fe2000c101b04 */
[----:B-----5:R-:W-:Y:S02]  /*0190*/  VIMNMX R11, R11, UR6, PT ;  /* 0x000000060b0b7c48 */ /* 0x020fe4000bfe0100 */
[----:B------:R-:W-:Y:S01]  /*01a0*/  VIMNMX R10, R10, UR6, PT ;  /* 0x000000060a0a7c48 */ /* 0x000fe2000bfe0100 */
[----:B------:R-:W-:Y:S01]  /*01b0*/  STG.E.64 desc[UR4][R4.64+0x400], R8 ;  /* 0x0004000804007986 */ /* 0x000fe2000c101b04 */
[----:B------:R-:W-:-:S02]  /*01c0*/  VIMNMX R13, R13, UR6, PT ;  /* 0x000000060d0d7c48 */ /* 0x000fc4000bfe0100 */
[----:B------:R-:W-:Y:S01]  /*01d0*/  VIMNMX R12, R12, UR6, PT ;  /* 0x000000060c0c7c48 */ /* 0x000fe2000bfe0100 */
[----:B------:R-:W-:Y:S04]  /*01e0*/  STG.E.64 desc[UR4][R4.64+0x800], R10 ;  /* 0x0008000a04007986 */ /* 0x000fe8000c101b04 */
[----:B------:R-:W-:Y:S01]  /*01f0*/  STG.E.64 desc[UR4][R4.64+0xc00], R12 ;  /* 0x000c000c04007986 */ /* 0x000fe2000c101b04 */
[----:B------:R-:W-:Y:S05]  /*0200*/  EXIT ;  /* 0x000000000000794d */ /* 0x000fea0003800000 */
.L_x_8291:
[----:B------:R-:W0:Y:S01]  /*0210*/  S2R R19, SR_TID.X ;  /* 0x0000000000137919 */ /* 0x000e220000002100 */
[----:B------:R-:W-:Y:S01]  /*0220*/  HFMA2.MMA R17, -RZ, RZ, 0, 0 ;  /* 0x00000000ff117435 */ /* 0x000fe200000001ff */
[----:B------:R-:W-:Y:S01]  /*0230*/  ULDC UR6, c[0x0][0x218] ;  /* 0x0000860000067ab9 */ /* 0x000fe20000000800 */
[C---:B0-----:R-:W-:Y:S01]  /*0240*/  ISETP.GE.AND P0, PT, R19.reuse, R16, PT ;  /* 0x000000101300720c */ /* 0x041fe20003f06270 */
[----:B------:R-:W-:Y:S01]  /*0250*/  IMAD.MOV.U32 R29, RZ, RZ, R19 ;  /* 0x000000ffff1d7224 */ /* 0x000fe200078e0013 */
[----:B------:R-:W-:-:S11]  /*0260*/  IADD3 R20, R19, 0x80, RZ ;  /* 0x0000008013147810 */ /* 0x000fd60007ffe0ff */
[----:B------:R-:W-:Y:S01]  /*0270*/  @!P0 IMAD.MOV.U32 R29, RZ, RZ, R20 ;  /* 0x000000ffff1d8224 */ /* 0x000fe200078e0014 */
[----:B------:R-:W0:Y:S04]  /*0280*/  @!P0 LDC.64 R14, c[0x0][0x230] ;  /* 0x00008c00ff0e8b82 */ /* 0x000e280000000a00 */
[----:B------:R-:W-:-:S13]  /*0290*/  ISETP.GE.AND P6, PT, R29, R16, PT ;  /* 0x000000101d00720c */ /* 0x000fda0003fc6270 */
[----:B------:R-:W-:Y:S01]  /*02a0*/  @!P6 IMAD.IADD R5, R0, 0x1, R29 ;  /* 0x000000010005e824 */ /* 0x000fe200078e021d */
[----:B------:R-:W-:Y:S01]  /*02b0*/  @!P6 IADD3 R29, R29, 0x80, RZ ;  /* 0x000000801d1de810 */ /* 0x000fe20007ffe0ff */
[----:B------:R-:W1:Y:S03]  /*02c0*/  @!P6 LDC.64 R2, c[0x0][0x230] ;  /* 0x00008c00ff02eb82 */ /* 0x000e660000000a00 */
[----:B------:R-:W-:-:S13]  /*02d0*/  ISETP.GE.AND P5, PT, R29, R16, PT ;  /* 0x000000101d00720c */ /* 0x000fda0003fa6270 */
[----:B------:R-:W-:Y:S01]  /*02e0*/  @!P5 IMAD.IADD R22, R0, 0x1, R29 ;  /* 0x000000010016d824 */ /* 0x000fe200078e021d */
[----:B------:R-:W2:Y:S01]  /*02f0*/  @!P5 LDC.64 R12, c[0x0][0x230] ;  /* 0x00008c00ff0cdb82 */ /* 0x000ea20000000a00 */
[----:B------:R-:W-:-:S05]  /*0300*/  @!P5 VIADD R29, R29, 0x80 ;  /* 0x000000801d1dd836 */ /* 0x000fca0000000000 */
[----:B------:R-:W-:Y:S01]  /*0310*/  ISETP.GE.AND P4, PT, R29, R16, PT ;  /* 0x000000101d00720c */ /* 0x000fe20003f86270 */
[----:B-1----:R-:W-:-:S05]  /*0320*/  @!P6 IMAD.WIDE.U32 R2, R5, 0x4, R2 ;  /* 0x000000040502e825 */ /* 0x002fca00078e0002 */
[----:B------:R1:W3:Y:S07]  /*0330*/  @!P6 LDG.E R17, desc[UR4][R2.64] ;  /* 0x000000040211e981 */ /* 0x0002ee000c1e1900 */
[C---:B------:R-:W-:Y:S01]  /*0340*/  @!P4 IADD3 R27, R0.reuse, R29, RZ ;  /* 0x0000001d001bc210 */ /* 0x040fe20007ffe0ff */
[----:B------:R-:W-:Y:S01]  /*0350*/  @!P4 VIADD R29, R29, 0x80 ;  /* 0x000000801d1dc836 */ /* 0x000fe20000000000 */
[----:B------:R-:W-:Y:S01]  /*0360*/  @!P0 IADD3 R18, R0, R19, RZ ;  /* 0x0000001300128210 */ /* 0x000fe20007ffe0ff */
[----:B-1----:R-:W1:Y:S03]  /*0370*/  @!P4 LDC.64 R2, c[0x0][0x230] ;  /* 0x00008c00ff02cb82 */ /* 0x002e660000000a00 */
[----:B------:R-:W-:-:S13]  /*0380*/  ISETP.GE.AND P3, PT, R29, R16, PT ;  /* 0x000000101d00720c */ /* 0x000fda0003f66270 */
[----:B------:R-:W-:Y:S01]  /*0390*/  @!P3 IMAD.IADD R25, R0, 0x1, R29 ;  /* 0x000000010019b824 */ /* 0x000fe200078e021d */
[----:B------:R-:W-:Y:S01]  /*03a0*/  @!P3 IADD3 R29, R29, 0x80, RZ ;  /* 0x000000801d1db810 */ /* 0x000fe20007ffe0ff */
[----:B------:R-:W4:Y:S03]  /*03b0*/  @!P3 LDC.64 R4, c[0x0][0x230] ;  /* 0x00008c00ff04bb82 */ /* 0x000f260000000a00 */
        /* <DEDUP_REMOVED lines=9> */
[----:B0-----:R-:W-:-:S04]  /*0450*/  @!P0 IMAD.WIDE.U32 R14, R18, 0x4, R14 ;  /* 0x00000004120e8825 */ /* 0x001fc800078e000e */
[----:B------:R-:W-:Y:S02]  /*0460*/  IMAD.MOV.U32 R18, RZ, RZ, RZ ;  /* 0x000000ffff127224 */ /* 0x000fe400078e00ff */
[----:B--2---:R-:W-:-:S04]  /*0470*/  @!P5 IMAD.WIDE.U32 R12, R22, 0x4, R12 ;  /* 0x00000004160cd825 */ /* 0x004fc800078e000c */
[----:B------:R0:W2:Y:S02]  /*0480*/  @!P0 LDG.E R18, desc[UR4][R14.64] ;  /* 0x000000040e128981 */ /* 0x0000a4000c1e1900 */
[----:B------:R-:W4:Y:S01]  /*0490*/  @!P6 LDC.64 R10, c[0x0][0x230] ;  /* 0x00008c00ff0aeb82 */ /* 0x000f220000000a00 */
[----:B------:R-:W-:Y:S01]  /*04a0*/  IMAD.MOV.U32 R22, RZ, RZ, RZ ;  /* 0x000000ffff167224 */ /* 0x000fe200078e00ff */
[----:B------:R-:W-:Y:S01]  /*04b0*/  @!P6 IADD3 R29, R0, R29, RZ ;  /* 0x0000001d001de210 */ /* 0x000fe20007ffe0ff */
[----:B-----5:R-:W-:-:S04]  /*04c0*/  @!P2 IMAD.WIDE.U32 R6, R23, 0x4, R6 ;  /* 0x000000041706a825 */ /* 0x020fc800078e0006 */
[----:B------:R5:W2:Y:S01]  /*04d0*/  @!P5 LDG.E R22, desc[UR4][R12.64] ;  /* 0x000000040c16d981 */ /* 0x000aa2000c1e1900 */
[----:B-1----:R-:W-:Y:S01]  /*04e0*/  @!P1 IMAD.WIDE.U32 R8, R21, 0x4, R8 ;  /* 0x0000000415089825 */ /* 0x002fe200078e0008 */
[----:B0-----:R-:W-:-:S03]  /*04f0*/  CS2R R14, SRZ ;  /* 0x00000000000e7805 */ /* 0x001fc6000001ff00 */
[----:B------:R-:W-:Y:S02]  /*0500*/  IMAD.MOV.U32 R21, RZ, RZ, RZ ;  /* 0x000000ffff157224 */ /* 0x000fe400078e00ff */
[----:B------:R-:W-:Y:S01]  /*0510*/  IMAD.MOV.U32 R23, RZ, RZ, RZ ;  /* 0x000000ffff177224 */ /* 0x000fe200078e00ff */
[----:B------:R-:W2:Y:S01]  /*0520*/  @!P2 LDG.E R15, desc[UR4][R6.64] ;  /* 0x00000004060fa981 */ /* 0x000ea2000c1e1900 */
[----:B------:R-:W-:Y:S01]  /*0530*/  @!P4 IMAD.WIDE.U32 R2, R27, 0x4, R2 ;  /* 0x000000041b02c825 */ /* 0x000fe200078e0002 */
[----:B-----5:R-:W-:Y:S02]  /*0540*/  MOV R12, RZ ;  /* 0x000000ff000c7202 */ /* 0x020fe40000000f00 */
[----:B------:R0:W5:Y:S01]  /*0550*/  @!P1 LDG.E R14, desc[UR4][R8.64] ;  /* 0x00000004080e9981 */ /* 0x000162000c1e1900 */
[----:B----4-:R-:W-:Y:S02]  /*0560*/  @!P3 IMAD.WIDE.U32 R4, R25, 0x4, R4 ;  /* 0x000000041904b825 */ /* 0x010fe400078e0004 */
[----:B------:R-:W1:Y:S01]  /*0570*/  @!P0 LDC.64 R24, c[0x0][0x228] ;  /* 0x00008a00ff188b82 */ /* 0x000e620000000a00 */
[----:B------:R4:W5:Y:S01]  /*0580*/  @!P4 LDG.E R21, desc[UR4][R2.64] ;  /* 0x000000040215c981 */ /* 0x000962000c1e1900 */
[----:B------:R-:W-:-:S03]  /*0590*/  @!P6 IMAD.WIDE.U32 R10, R29, 0x4, R10 ;  /* 0x000000041d0ae825 */ /* 0x000fc600078e000a */
[----:B------:R-:W5:Y:S04]  /*05a0*/  @!P3 LDG.E R23, desc[UR4][R4.64] ;  /* 0x000000040417b981 */ /* 0x000f68000c1e1900 */
[----:B------:R-:W5:Y:S01]  /*05b0*/  @!P6 LDG.E R12, desc[UR4][R10.64] ;  /* 0x000000040a0ce981 */ /* 0x000f62000c1e1900 */
[----:B------:R-:W-:Y:S02]  /*05c0*/  @!P0 IMAD.IADD R13, R0, 0x1, R19 ;  /* 0x00000001000d8824 */ /* 0x000fe400078e0213 */
[----:B------:R-:W-:Y:S02]  /*05d0*/  @!P0 IMAD.MOV.U32 R19, RZ, RZ, R20 ;  /* 0x000000ffff138224 */ /* 0x000fe400078e0014 */
[----:B-1----:R-:W-:Y:S01]  /*05e0*/  @!P0 IMAD.WIDE.U32 R24, R13, 0x4, R24 ;  /* 0x000000040d188825 */ /* 0x002fe200078e0018 */
[----:B------:R-:W-:Y:S04]  /*05f0*/  BSSY B0, `(.L_x_8292) ;  /* 0x0000036000007945 */ /* 0x000fe80003800000 */
[----:B------:R-:W-:Y:S01]  /*0600*/  BSSY B1, `(.L_x_8293) ;  /* 0x000002e000017945 */ /* 0x000fe20003800000 */
[----:B---3--:R-:W-:-:S02]  /*0610*/  VIMNMX R17, R17, UR6, PT ;  /* 0x0000000611117c48 */ /* 0x008fc4000bfe0100 */
[----:B--2---:R-:W-:-:S05]  /*0620*/  VIMNMX R13, R18, UR6, PT ;  /* 0x00000006120d7c48 */ /* 0x004fca000bfe0100 */
[----:B------:R1:W-:Y:S01]  /*0630*/  @!P0 STG.E desc[UR4][R24.64], R13 ;  /* 0x0000000d18008986 */ /* 0x0003e2000c101904 */
[----:B------:R-:W-:Y:S02]  /*0640*/  ISETP.GE.AND P0, PT, R19, R16, PT ;  /* 0x000000101300720c */ /* 0x000fe40003f06270 */
[----:B0-----:R-:W-:Y:S02]  /*0650*/  VIMNMX R9, R22, UR6, PT ;  /* 0x0000000616097c48 */ /* 0x001fe4000bfe0100 */
[----:B----4-:R-:W-:Y:S02]  /*0660*/  VIMNMX R3, R15, UR6, PT ;  /* 0x000000060f037c48 */ /* 0x010fe4000bfe0100 */
[----:B-----5:R-:W-:Y:S02]  /*0670*/  VIMNMX R2, R14, UR6, PT ;  /* 0x000000060e027c48 */ /* 0x020fe4000bfe0100 */
[----:B------:R-:W-:Y:S02]  /*0680*/  VIMNMX R21, R21, UR6, PT ;  /* 0x0000000615157c48 */ /* 0x000fe4000bfe0100 */
[----:B------:R-:W-:-:S02]  /*0690*/  VIMNMX R23, R23, UR6, PT ;  /* 0x0000000617177c48 */ /* 0x000fc4000bfe0100 */
[----:B------:R-:W-:Y:S01]  /*06a0*/  VIMNMX R12, R12, UR6, PT ;  /* 0x000000060c0c7c48 */ /* 0x000fe2000bfe0100 */
[----:B-1----:R-:W-:Y:S06]  /*06b0*/  @P0 BRA `(.L_x_8294) ;  /* 0x0000000000300947 */ /* 0x002fec0003800000 */
        /* <DEDUP_REMOVED lines=8> */
[----:B------:R-:W-:Y:S01]  /*0740*/  IMAD.IADD R7, R0, 0x1, R19 ;  /* 0x0000000100077824 */ /* 0x000fe200078e0213 */
[----:B------:R-:W-:-:S03]  /*0750*/  IADD3 R19, R19, 0x80, RZ ;  /* 0x0000008013137810 */ /* 0x000fc60007ffe0ff */
[----:B0-----:R-:W-:-:S05]  /*0760*/  IMAD.WIDE.U32 R4, R7, 0x4, R4 ;  /* 0x0000000407047825 */ /* 0x001fca00078e0004 */
[----:B------:R0:W-:Y:S02]  /*0770*/  STG.E desc[UR4][R4.64], R9 ;  /* 0x0000000904007986 */ /* 0x0001e4000c101904 */
.L_x_8294:
[----:B------:R-:W-:-:S13]  /*0780*/  ISETP.GE.AND P0, PT, R19, R16, PT ;  /* 0x000000101300720c */ /* 0x000fda0003f06270 */
[----:B------:R-:W-:Y:S05]  /*0790*/  @P0 BRA `(.L_x_8296) ;  /* 0x0000000000300947 */ /* 0x000fea0003800000 */
[----:B0-----:R-:W0:Y:S01]  /*07a0*/  LDC.64 R4, c[0x0][0x228] ;  /* 0x00008a00ff047b82 */ /* 0x001e220000000a00 */
[----:B------:R-:W-:Y:S02]  /*07b0*/  IMAD.IADD R7, R0, 0x1, R19 ;  /* 0x0000000100077824 */ /* 0x000fe400078e0213 */
[----:B------:R-:W-:Y:S02]  /*07c0*/  VIADD R19, R19, 0x80 ;  /* 0x0000008013137836 */ /* 0x000fe40000000000 */
[----:B0-----:R-:W-:-:S05]  /*07d0*/  IMAD.WIDE.U32 R4, R7, 0x4, R4 ;  /* 0x0000000407047825 */ /* 0x001fca00078e0004 */
[----:B------:R1:W-:Y:S02]  /*07e0*/  STG.E desc[UR4][R4.64], R21 ;  /* 0x0000001504007986 */ /* 0x0003e4000c101904 */
.L_x_8295:
[----:B------:R-:W-:-:S13]  /*07f0*/  ISETP.GE.AND P0, PT, R19, R16, PT ;  /* 0x000000101300720c */ /* 0x000fda0003f06270 */
[----:B------:R-:W-:Y:S05]  /*0800*/  @P0 BRA `(.L_x_8297) ;  /* 0x0000000000340947 */ /* 0x000fea0003800000 */
[----:B01----:R-:W0:Y:S01]  /*0810*/  LDC.64 R4, c[0x0][0x228] ;  /* 0x00008a00ff047b82 */ /* 0x003e220000000a00 */
[----:B------:R-:W-:Y:S01]  /*0820*/  IADD3 R7, R0, R19, RZ ;  /* 0x0000001300077210 */ /* 0x000fe20007ffe0ff */
[----:B------:R-:W-:-:S04]  /*0830*/  VIADD R19, R19, 0x80 ;  /* 0x0000008013137836 */ /* 0x000fc80000000000 */
[----:B0-----:R-:W-:-:S05]  /*0840*/  IMAD.WIDE.U32 R4, R7, 0x4, R4 ;  /* 0x0000000407047825 */ /* 0x001fca00078e0004 */
[----:B------:R1:W-:Y:S02]  /*0850*/  STG.E desc[UR4][R4.64], R23 ;  /* 0x0000001704007986 */ /* 0x0003e4000c101904 */
.L_x_8296:
[----:B------:R-:W-:-:S13]  /*0860*/  ISETP.GE.AND P0, PT, R19, R16, PT ;  /* 0x000000101300720c */ /* 0x000fda0003f06270 */
[----:B------:R-:W-:Y:S05]  /*0870*/  @P0 BREAK B1 ;  /* 0x0000000000010942 */ /* 0x000fea0003800000 */
[----:B------:R-:W-:Y:S05]  /*0880*/  @P0 BRA `(.L_x_8298) ;  /* 0x0000000000300947 */ /* 0x000fea0003800000 */
[----:B01----:R-:W0:Y:S01]  /*0890*/  LDC.64 R4, c[0x0][0x228] ;  /* 0x00008a00ff047b82 */ /* 0x003e220000000a00 */
[----:B------:R-:W-:Y:S01]  /*08a0*/  IADD3 R7, R0, R19, RZ ;  /* 0x0000001300077210 */ /* 0x000fe20007ffe0ff */
[----:B------:R-:W-:-:S04]  /*08b0*/  VIADD R19, R19, 0x80 ;  /* 0x0000008013137836 */ /* 0x000fc80000000000 */
[----:B0-----:R-:W-:-:S05]  /*08c0*/  IMAD.WIDE.U32 R4, R7, 0x4, R4 ;  /* 0x0000000407047825 */ /* 0x001fca00078e0004 */
[----:B------:R2:W-:Y:S02]  /*08d0*/  STG.E desc[UR4][R4.64], R3 ;  /* 0x0000000304007986 */ /* 0x0005e4000c101904 */
.L_x_8297:
[----:B------:R-:W-:Y:S05]  /*08e0*/  BSYNC B1 ;  /* 0x0000000000017941 */ /* 0x000fea0003800000 */
.L_x_8293:
[----:B------:R-:W-:-:S13]  /*08f0*/  ISETP.GE.AND P0, PT, R19, R16, PT ;  /* 0x000000101300720c */ /* 0x000fda0003f06270 */
[----:B012---:R-:W0:Y:S01]  /*0900*/  @!P0 LDC.64 R4, c[0x0][0x228] ;  /* 0x00008a00ff048b82 */ /* 0x007e220000000a00 */
[----:B------:R-:W-:Y:S01]  /*0910*/  @!P0 IADD3 R3, R0, R19, RZ ;  /* 0x0000001300038210 */ /* 0x000fe20007ffe0ff */
[----:B------:R-:W-:-:S04]  /*0920*/  @!P0 VIADD R19, R19, 0x80 ;  /* 0x0000008013138836 */ /* 0x000fc80000000000 */
[----:B0-----:R-:W-:-:S05]  /*0930*/  @!P0 IMAD.WIDE.U32 R4, R3, 0x4, R4 ;  /* 0x0000000403048825 */ /* 0x001fca00078e0004 */
[----:B------:R2:W-:Y:S02]  /*0940*/  @!P0 STG.E desc[UR4][R4.64], R2 ;  /* 0x0000000204008986 */ /* 0x0005e4000c101904 */
.L_x_8298:
[----:B------:R-:W-:Y:S05]  /*0950*/  BSYNC B0 ;  /* 0x0000000000007941 */ /* 0x000fea0003800000 */
.L_x_8292:
[----:B------:R-:W-:Y:S05]  /*0960*/  WARPSYNC.ALL ;  /* 0x0000000000007948 */ /* 0x000fea0003800000 */
[----:B------:R-:W-:-:S13]  /*0970*/  ISETP.GE.AND P0, PT, R19, R16, PT ;  /* 0x000000101300720c */ /* 0x000fda0003f06270 */
[----:B------:R-:W-:Y:S05]  /*0980*/  @P0 EXIT ;  /* 0x000000000000094d */ /* 0x000fea0003800000 */
[----:B--2---:R-:W2:Y:S01]  /*0990*/  LDC.64 R2, c[0x0][0x228] ;  /* 0x00008a00ff027b82 */ /* 0x004ea20000000a00 */
[----:B------:R-:W-:-:S05]  /*09a0*/  IADD3 R19, R0, R19, RZ ;  /* 0x0000001300137210 */ /* 0x000fca0007ffe0ff */
[----:B--2---:R-:W-:-:S05]  /*09b0*/  IMAD.WIDE.U32 R2, R19, 0x4, R2 ;  /* 0x0000000413027825 */ /* 0x004fca00078e0002 */
[----:B------:R-:W-:Y:S01]  /*09c0*/  STG.E desc[UR4][R2.64], R12 ;  /* 0x0000000c02007986 */ /* 0x000fe2000c101904 */
[----:B------:R-:W-:Y:S05]  /*09d0*/  EXIT ;  /* 0x000000000000794d */ /* 0x000fea0003800000 */
.L_x_8299:
        /* <DEDUP_REMOVED lines=10> */
.L_x_36204:


//--------------------- .text._ZN2at6native29vectorized_elementwise_kernelILi4EZZZNS0_21clamp_max_kernel_cudaERNS_18TensorIteratorBaseERKN3c106ScalarEENKUlvE_clEvENKUlvE1_clEvEUliE_St5arrayIPcLm2EEEEviT0_T1_ --------------------------
	.section	.text._ZN2at6native29vectorized_elementwise_kernelILi4EZZZNS0_21clamp_max_kernel_cudaERNS_18TensorIteratorBaseERKN3c106ScalarEENKUlvE_clEvENKUlvE1_clEvEUliE_St5arrayIPcLm2EEEEviT0_T1_,"ax",@progbits
	.align	128
        .global         _ZN2at6native29vectorized_elementwise_kernelILi4EZZZNS0_21clamp_max_kernel_cudaERNS_18TensorIteratorBaseERKN3c106ScalarEENKUlvE_clEvENKUlvE1_clEvEUliE_St5arrayIPcLm2EEEEviT0_T1_
        .type           _ZN2at6native29vectorized_elementwise_kernelILi4EZZZNS0_21clamp_max_kernel_cudaERNS_18TensorIteratorBaseERKN3c106ScalarEENKUlvE_clEvENKUlvE1_clEvEUliE_St5arrayIPcLm2EEEEviT0_T1_,@function
        .size           _ZN2at6native29vectorized_elementwise_kernelILi4EZZZNS0_21clamp_max_kernel_cudaERNS_18TensorIteratorBaseERKN3c106ScalarEENKUlvE_clEvENKUlvE1_clEvEUliE_St5arrayIPcLm2EEEEviT0_T1_,(.L_x_36205 - _ZN2at6native29vectorized_elementwise_kernelILi4EZZZNS0_21clamp_max_kernel_cudaERNS_18TensorIteratorBaseERKN3c106ScalarEENKUlvE_clEvENKUlvE1_clEvEUliE_St5arrayIPcLm2EEEEviT0_T1_)
        .other          _ZN2at6native29vectorized_elementwise_kernelILi4EZZZNS0_21clamp_max_kernel_cudaERNS_18TensorIteratorBaseERKN3c106ScalarEENKUlvE_clEvENKUlvE1_clEvEUliE_St5arrayIPcLm2EEEEviT0_T1_,@"STO_CUDA_ENTRY STV_DEFAULT"
_ZN2at6native29vectorized_elementwise_kernelILi4EZZZNS0_21clamp_max_kernel_cudaERNS_18TensorIteratorBaseERKN3c106ScalarEENKUlvE_clEvENKUlvE1_clEvEUliE_St5arrayIPcLm2EEEEviT0_T1_:
.text._ZN2at6native29vectorized_elementwise_kernelILi4EZZZNS0_21clamp_max_kernel_cudaERNS_18TensorIteratorBaseERKN3c106ScalarEENKUlvE_clEvENKUlvE1_clEvEUliE_St5arrayIPcLm2EEEEviT0_T1_:
        /* <DEDUP_REMOVED lines=15> */
[----:B------:R-:W4:Y:S01]  /*00f0*/  LDG.E.128 R8, desc[UR4][R2.64+0x800] ;  /* 0x0008000402087981 */ /* 0x000f22000c1e1d00 */
[----:B--2---:R-:W-:-:S04]  /*0100*/  IMAD.WIDE.U32 R12, R0, 0x4, R12 ;  /* 0x00000004000c7825 */ /* 0x004fc800078e000c */
[----:B------:R-:W-:Y:S01]  /*0110*/  IMAD.WIDE R12, R15, 0x10, R12 ;  /* 0x000000100f0c7825 */ /* 0x000fe200078e020c */
[----:B---3--:R-:W-:Y:S02]  /*0120*/  VIMNMX R7, R7, UR6, PT ;  /* 0x0000000607077c48 */ /* 0x008fe4000bfe0100 */
[----:B------:R-:W-:Y:S02]  /*0130*/  VIMNMX R6, R6, UR6, PT ;  /* 0x0000000606067c48 */ /* 0x000fe4000bfe0100 */
[----:B------:R-:W-:Y:S02]  /*0140*/  VIMNMX R5, R5, UR6, PT ;  /* 0x0000000605057c48 */ /* 0x000fe4000bfe0100 */
[----:B------:R-:W-:Y:S02]  /*0150*/  VIMNMX R4, R4, UR6, PT ;  /* 0x0000000604047c48 */ /* 0x000fe4000bfe0100 */
[----:B----4-:R-:W-:Y:S02]  /*0160*/  VIMNMX R11, R11, UR6, PT ;  /* 0x000000060b0b7c48 */ /* 0x010fe4000bfe0100 */
[----:B------:R-:W-:Y:S01]  /*0170*/  VIMNMX R10, R10, UR6, PT ;  /* 0x000000060a0a7c48 */ /* 0x000fe2000bfe0100 */
[----:B------:R-:W-:Y:S01]  /*0180*/  STG.E.128 desc[UR4][R12.64], R4 ;  /* 0x000000040c007986 */ /* 0x000fe2000c101d04 */
[----:B------:R-:W-:-:S02]  /*0190*/  VIMNMX R9, R9, UR6, PT ;  /* 0x0000000609097c48 */ /* 0x000fc4000bfe0100 */
[----:B------:R-:W-:-:S05]  /*01a0*/  VIMNMX R8, R8, UR6, PT ;  /* 0x0000000608087c48 */ /* 0x000fca000bfe0100 */
[----:B------:R-:W-:Y:S01]  /*01b0*/  STG.E.128 desc[UR4][R12.64+0x800], R8 ;  /* 0x000800080c007986 */ /* 0x000fe2000c101d04 */
[----:B------:R-:W-:Y:S05]  /*01c0*/  EXIT ;  /* 0x000000000000794d */ /* 0x000fea0003800000 */
.L_x_8300:
        /* <DEDUP_REMOVED lines=87> */
.L_x_8303:
[----:B------:R-:W-:-:S13]  /*0740*/  ISETP.GE.AND P0, PT, R19, R16, PT ;  /* 0x000000101300720c */ /* 0x000fda0003f06270 */
[----:B------:R-:W-:Y:S05]  /*0750*/  @P0 BRA `(.L_x_8305) ;  /* 0x0000000000300947 */ /* 0x000fea0003800000 */
[----:B0-----:R-:W0:Y:S01]  /*0760*/  LDC.64 R4, c[0x0][0x228] ;  /* 0x00008a00ff047b82 */ /* 0x001e220000000a00 */
[----:B------:R-:W-:Y:S02]  /*0770*/  IMAD.IADD R7, R0, 0x1, R19 ;  /* 0x0000000100077824 */ /* 0x000fe400078e0213 */
[----:B------:R-:W-:Y:S02]  /*0780*/  VIADD R19, R19, 0x80 ;  /* 0x0000008013137836 */ /* 0x000fe40000000000 */
[----:B0-----:R-:W-:-:S05]  /*0790*/  IMAD.WIDE.U32 R4, R7, 0x4, R4 ;  /* 0x0000000407047825 */ /* 0x001fca00078e0004 */
[----:B------:R1:W-:Y:S02]  /*07a0*/  STG.E desc[UR4][R4.64], R21 ;  /* 0x0000001504007986 */ /* 0x0003e4000c101904 */
.L_x_8304:
[----:B------:R-:W-:-:S13]  /*07b0*/  ISETP.GE.AND P0, PT, R19, R16, PT ;  /* 0x000000101300720c */ /* 0x000fda0003f06270 */
[----:B------:R-:W-:Y:S05]  /*07c0*/  @P0 BRA `(.L_x_8306) ;  /* 0x0000000000340947 */ /* 0x000fea0003800000 */
[----:B01----:R-:W0:Y:S01]  /*07d0*/  LDC.64 R4, c[0x0][0x228] ;  /* 0x00008a00ff047b82 */ /* 0x003e220000000a00 */
[----:B------:R-:W-:Y:S01]  /*07e0*/  IADD3 R7, R0, R19, RZ ;  /* 0x0000001300077210 */ /* 0x000fe20007ffe0ff */
[----:B------:R-:W-:-:S04]  /*07f0*/  VIADD R19, R19, 0x80 ;  /* 0x0000008013137836 */ /* 0x000fc80000000000 */
[----:B0-----:R-:W-:-:S05]  /*0800*/  IMAD.WIDE.U32 R4, R7, 0x4, R4 ;  /* 0x0000000407047825 */ /* 0x001fca00078e0004 */
[----:B------:R1:W-:Y:S02]  /*0810*/  STG.E desc[UR4][R4.64], R23 ;  /* 0x0000001704007986 */ /* 0x0003e4000c101904 */
.L_x_8305:
        /* <DEDUP_REMOVED lines=8> */
.L_x_8306:
[----:B------:R-:W-:Y:S05]  /*08a0*/  BSYNC B1 ;  /* 0x0000000000017941 */ /* 0x000fea0003800000 */
.L_x_8302:
[----:B------:R-:W-:-:S13]  /*08b0*/  ISETP.GE.AND P0, PT, R19, R16, PT ;  /* 0x000000101300720c */ /* 0x000fda0003f06270 */
[----:B012---:R-:W0:Y:S01]  /*08c0*/  @!P0 LDC.64 R4, c[0x0][0x228] ;  /* 0x00008a00ff048b82 */ /* 0x007e220000000a00 */
[----:B------:R-:W-:Y:S01]  /*08d0*/  @!P0 IADD3 R3, R0, R19, RZ ;  /* 0x0000001300038210 */ /* 0x000fe20007ffe0ff */
[----:B------:R-:W-:-:S04]  /*08e0*/  @!P0 VIADD R19, R19, 0x80 ;  /* 0x0000008013138836 */ /* 0x000fc80000000000 */
[----:B0-----:R-:W-:-:S05]  /*08f0*/  @!P0 IMAD.WIDE.U32 R4, R3, 0x4, R4 ;  /* 0x0000000403048825 */ /* 0x001fca00078e0004 */
[----:B------:R2:W-:Y:S02]  /*0900*/  @!P0 STG.E desc[UR4][R4.64], R2 ;  /* 0x0000000204008986 */ /* 0x0005e4000c101904 */
.L_x_8307:
[----:B------:R-:W-:Y:S05]  /*0910*/  BSYNC B0 ;  /* 0x0000000000007941 */ /* 0x000fea0003800000 */
.L_x_8301:
        /* <DEDUP_REMOVED lines=8> */
.L_x_8308:
        /* <DEDUP_REMOVED lines=14> */
.L_x_36205:


//--------------------- .text._ZN2at6native29vectorized_elementwise_kernelILi8EZZZNS0_21clamp_max_kernel_cudaERNS_18TensorIteratorBaseERKN3c106ScalarEENKUlvE_clEvENKUlvE1_clEvEUliE_St5arrayIPcLm2EEEEviT0_T1_ --------------------------
	.section	.text._ZN2at6native29vectorized_elementwise_kernelILi8EZZZNS0_21clamp_max_kernel_cudaERNS_18TensorIteratorBaseERKN3c106ScalarEENKUlvE_clEvENKUlvE1_clEvEUliE_St5arrayIPcLm2EEEEviT0_T1_,"ax",@progbits
	.align	128
        .global         _ZN2at6native29vectorized_elementwise_kernelILi8EZZZNS0_21clamp_max_kernel_cudaERNS_18TensorIteratorBaseERKN3c106ScalarEENKUlvE_clEvENKUlvE1_clEvEUliE_St5arrayIPcLm2EEEEviT0_T1_
        .type           _ZN2at6native29vectorized_elementwise_kernelILi8EZZZNS0_21clamp_max_kernel_cudaERNS_18TensorIteratorBaseERKN3c106ScalarEENKUlvE_clEvENKUlvE1_clEvEUliE_St5arrayIPcLm2EEEEviT0_T1_,@function
        .size           _ZN2at6native29vectorized_elementwise_kernelILi8EZZZNS0_21clamp_max_kernel_cudaERNS_18TensorIteratorBaseERKN3c106ScalarEENKUlvE_clEvENKUlvE1_clEvEUliE_St5arrayIPcLm2EEEEviT0_T1_,(.L_x_36206 - _ZN2at6native29vectorized_elementwise_kernelILi8EZZZNS0_21clamp_max_kernel_cudaERNS_18TensorIteratorBaseERKN3c106ScalarEENKUlvE_clEvENKUlvE1_clEvEUliE_St5arrayIPcLm2EEEEviT0_T1_)
        .other          _ZN2at6native29vectorized_elementwise_kernelILi8EZZZNS0_21clamp_max_kernel_cudaERNS_18TensorIteratorBaseERKN3c106ScalarEENKUlvE_clEvENKUlvE1_clEvEUliE_St5arrayIPcLm2EEEEviT0_T1_,@"STO_CUDA_ENTRY STV_DEFAULT"
_ZN2at6native29vectorized_elementwise_kernelILi8EZZZNS0_21clamp_max_kernel_cudaERNS_18TensorIteratorBaseERKN3c106ScalarEENKUlvE_clEvENKUlvE1_clEvEUliE_St5arrayIPcLm2EEEEviT0_T1_:
.text._ZN2at6native29vectorized_elementwise_kernelILi8EZZZNS0_21clamp_max_kernel_cudaERNS_18TensorIteratorBaseERKN3c106ScalarEENKUlvE_clEvENKUlvE1_clEvEUliE_St5arrayIPcLm2EEEEviT0_T1_:
        /* <DEDUP_REMOVED lines=29> */
.L_x_8309:
        /* <DEDUP_REMOVED lines=87> */
.L_x_8312:
[----:B------:R-:W-:-:S13]  /*0740*/  ISETP.GE.AND P0, PT, R19, R16, PT ;  /* 0x000000101300720c */ /* 0x000fda0003f06270 */
[----:B------:R-:W-:Y:S05]  /*0750*/  @P0 BRA `(.L_x_8314) ;  /* 0x0000000000300947 */ /* 0x000fea0003800000 */
[----:B0-----:R-:W0:Y:S01]  /*0760*/  LDC.64 R4, c[0x0][0x228] ;  /* 0x00008a00ff047b82 */ /* 0x001e220000000a00 */
[----:B------:R-:W-:Y:S02]  /*0770*/  IMAD.IADD R7, R0, 0x1, R19 ;  /* 0x0000000100077824 */ /* 0x000fe400078e0213 */
[----:B------:R-:W-:Y:S02]  /*0780*/  VIADD R19, R19, 0x80 ;  /* 0x0000008013137836 */ /* 0x000fe40000000000 */
[----:B0-----:R-:W-:-:S05]  /*0790*/  IMAD.WIDE.U32 R4, R7, 0x4, R4 ;  /* 0x0000000407047825 */ /* 0x001fca00078e0004 */
[----:B------:R1:W-:Y:S02]  /*07a0*/  STG.E desc[UR4][R4.64], R21 ;  /* 0x0000001504007986 */ /* 0x0003e4000c101904 */
.L_x_8313:
[----:B------:R-:W-:-:S13]  /*07b0*/  ISETP.GE.AND P0, PT, R19, R16, PT ;  /* 0x000000101300720c */ /* 0x000fda0003f06270 */
[----:B------:R-:W-:Y:S05]  /*07c0*/  @P0 BRA `(.L_x_8315) ;  /* 0x0000000000340947 */ /* 0x000fea0003800000 */
[----:B01----:R-:W0:Y:S01]  /*07d0*/  LDC.64 R4, c[0x0][0x228] ;  /* 0x00008a00ff047b82 */ /* 0x003e220000000a00 */
[----:B------:R-:W-:Y:S01]  /*07e0*/  IADD3 R7, R0, R19, RZ ;  /* 0x0000001300077210 */ /* 0x000fe20007ffe0ff */
[----:B------:R-:W-:-:S04]  /*07f0*/  VIADD R19, R19, 0x80 ;  /* 0x0000008013137836 */ /* 0x000fc80000000000 */
[----:B0-----:R-:W-:-:S05]  /*0800*/  IMAD.WIDE.U32 R4, R7, 0x4, R4 ;  /* 0x0000000407047825 */ /* 0x001fca00078e0004 */
[----:B------:R1:W-:Y:S02]  /*0810*/  STG.E desc[UR4][R4.64], R23 ;  /* 0x0000001704007986 */ /* 0x0003e4000c101904 */
.L_x_8314:
        /* <DEDUP_REMOVED lines=8> */
.L_x_8315:
[----:B------:R-:W-:Y:S05]  /*08a0*/  BSYNC B1 ;  /* 0x0000000000017941 */ /* 0x000fea0003800000 */
.L_x_8311:
[----:B------:R-:W-:-:S13]  /*08b0*/  ISETP.GE.AND P0, PT, R19, R16, PT ;  /* 0x000000101300720c */ /* 0x000fda0003f06270 */
[----:B012---:R-:W0:Y:S01]  /*08c0*/  @!P0 LDC.64 R4, c[0x0][0x228] ;  /* 0x00008a00ff048b82 */ /* 0x007e220000000a00 */
[----:B------:R-:W-:Y:S01]  /*08d0*/  @!P0 IADD3 R3, R0, R19, RZ ;  /* 0x0000001300038210 */ /* 0x000fe20007ffe0ff */
[----:B------:R-:W-:-:S04]  /*08e0*/  @!P0 VIADD R19, R19, 0x80 ;  /* 0x0000008013138836 */ /* 0x000fc80000000000 */
[----:B0-----:R-:W-:-:S05]  /*08f0*/  @!P0 IMAD.WIDE.U32 R4, R3, 0x4, R4 ;  /* 0x0000000403048825 */ /* 0x001fca00078e0004 */
[----:B------:R2:W-:Y:S02]  /*0900*/  @!P0 STG.E desc[UR4][R4.64], R2 ;  /* 0x0000000204008986 */ /* 0x0005e4000c101904 */
.L_x_8316:
[----:B------:R-:W-:Y:S05]  /*0910*/  BSYNC B0 ;  /* 0x0000000000007941 */ /* 0x000fea0003800000 */
.L_x_8310:
        /* <DEDUP_REMOVED lines=8> */
.L_x_8317:
        /* <DEDUP_REMOVED lines=14> */
.L_x_36206:


//--------------------- .text._ZN2at6native18elementwise_kernelILi128ELi4EZNS0_15gpu_kernel_implIZZZNS0_21clamp_max_kernel_cudaERNS_18TensorIteratorBaseERKN3c106ScalarEENKUlvE_clEvENKUlvE0_clEvEUlaE_EEvS4_RKT_EUliE_EEviT1_ --------------------------
	.section	.text._ZN2at6native18elementwise_kernelILi128ELi4EZNS0_15gpu_kernel_implIZZZNS0_21clamp_max_kernel_cudaERNS_18TensorIteratorBaseERKN3c106ScalarEENKUlvE_clEvENKUlvE0_clEvEUlaE_EEvS4_RKT_EUliE_EEviT1_,"ax",@progbits
	.align	128
        .global         _ZN2at6native18elementwise_kernelILi128ELi4EZNS0_15gpu_kernel_implIZZZNS0_21clamp_max_kernel_cudaERNS_18TensorIteratorBaseERKN3c106ScalarEENKUlvE_clEvENKUlvE0_clEvEUlaE_EEvS4_RKT_EUliE_EEviT1_
        .type           _ZN2at6native18elementwise_kernelILi128ELi4EZNS0_15gpu_kernel_implIZZZNS0_21clamp_max_kernel_cudaERNS_18TensorIteratorBaseERKN3c106ScalarEENKUlvE_clEvENKUlvE0_clEvEUlaE_EEvS4_RKT_EUliE_EEviT1_,@function
        .size           _ZN2at6native18elementwise_kernelILi128ELi4EZNS0_15gpu_kernel_implIZZZNS0_21clamp_max_kernel_cudaERNS_18TensorIteratorBaseERKN3c106ScalarEENKUlvE_clEvENKUlvE0_clEvEUlaE_EEvS4_RKT_EUliE_EEviT1_,(.L_x_36207 - _ZN2at6native18elementwise_kernelILi128ELi4EZNS0_15gpu_kernel_implIZZZNS0_21clamp_max_kernel_cudaERNS_18TensorIteratorBaseERKN3c106ScalarEENKUlvE_clEvENKUlvE0_clEvEUlaE_EEvS4_RKT_EUliE_EEviT1_)
        .other          _ZN2at6native18elementwise_kernelILi128ELi4EZNS0_15gpu_kernel_implIZZZNS0_21clamp_max_kernel_cudaERNS_18TensorIteratorBaseERKN3c106ScalarEENKUlvE_clEvENKUlvE0_clEvEUlaE_EEvS4_RKT_EUliE_EEviT1_,@"STO_CUDA_ENTRY STV_DEFAULT"
_ZN2at6native18elementwise_kernelILi128ELi4EZNS0_15gpu_kernel_implIZZZNS0_21clamp_max_kernel_cudaERNS_18TensorIteratorBaseERKN3c106ScalarEENKUlvE_clEvENKUlvE0_clEvEUlaE_EEvS4_RKT_EUliE_EEviT1_:
.text._ZN2at6native18elementwise_kernelILi128ELi4EZNS0_15gpu_kernel_implIZZZNS0_21clamp_max_kernel_cudaERNS_18TensorIteratorBaseERKN3c106ScalarEENKUlvE_clEvENKUlvE0_clEvEUlaE_EEvS4_RKT_EUliE_EEviT1_:
        /* <DEDUP_REMOVED lines=315> */
.L_x_8320:
        /* <DEDUP_REMOVED lines=18> */
[----:B------:R0:W5:Y:S01]  /*14d0*/  LDG.E.U8 R0, desc[UR36][R2.64] ;  /* 0x0000002402007981 */ /* 0x000162000c1e1100 */
[----:B------:R-:W-:Y:S05]  /*14e0*/  BRA `(.L_x_8326) ;  /* 0x0000000c005c7947 */ /* 0x000fea0003800000 */
.L_x_8324:
[----:B------:R0:W5:Y:S01]  /*14f0*/  LDG.E.U8 R0, desc[UR36][R2.64] ;  /* 0x0000002402007981 */ /* 0x000162000c1e1100 */
[----:B------:R-:W-:Y:S05]  /*1500*/  BRA `(.L_x_8326) ;  /* 0x0000000c00547947 */ /* 0x000fea0003800000 */
.L_x_8323:
[----:B------:R-:W-:-:S13]  /*1510*/  ISETP.NE.AND P0, PT, R4, 0x2, PT ;  /* 0x000000020400780c */ /* 0x000fda0003f05270 */
[----:B------:R-:W-:Y:S05]  /*1520*/  @!P0 BRA `(.L_x_8327) ;  /* 0x0000000000208947 */ /* 0x000fea0003800000 */
[----:B------:R-:W-:-:S13]  /*1530*/  ISETP.NE.AND P0, PT, R4, 0x3, PT ;  /* 0x000000030400780c */ /* 0x000fda0003f05270 */
[----:B------:R-:W-:Y:S05]  /*1540*/  @!P0 BRA `(.L_x_8328) ;  /* 0x0000000000108947 */ /* 0x000fea0003800000 */
[----:B------:R-:W-:-:S13]  /*1550*/  ISETP.NE.AND P0, PT, R4, 0x4, PT ;  /* 0x000000040400780c */ /* 0x000fda0003f05270 */
[----:B------:R-:W-:Y:S05]  /*1560*/  @P0 BRA `(.L_x_8325) ;  /* 0x0000000800e80947 */ /* 0x000fea0003800000 */
[----:B------:R0:W5:Y:S01]  /*1570*/  LDG.E.U8 R0, desc[UR36][R2.64] ;  /* 0x0000002402007981 */ /* 0x000162000c1e1100 */
[----:B------:R-:W-:Y:S05]  /*1580*/  BRA `(.L_x_8326) ;  /* 0x0000000c00347947 */ /* 0x000fea0003800000 */
.L_x_8328:
[----:B------:R0:W5:Y:S01]  /*1590*/  LDG.E.U8 R0, desc[UR36][R2.64] ;  /* 0x0000002402007981 */ /* 0x000162000c1e1100 */
[----:B------:R-:W-:Y:S05]  /*15a0*/  BRA `(.L_x_8326) ;  /* 0x0000000c002c7947 */ /* 0x000fea0003800000 */
.L_x_8327:
[----:B------:R0:W5:Y:S01]  /*15b0*/  LDG.E.U16 R0, desc[UR36][R2.64] ;  /* 0x0000002402007981 */ /* 0x000162000c1e1500 */
[----:B------:R-:W-:Y:S05]  /*15c0*/  BRA `(.L_x_8326) ;  /* 0x0000000c00247947 */ /* 0x000fea0003800000 */
.L_x_8322:
        /* <DEDUP_REMOVED lines=9> */
.L_x_8330:
[----:B------:R-:W2:Y:S02]  /*1660*/  LDG.E.U16 R4, desc[UR36][R2.64] ;  /* 0x0000002402047981 */ /* 0x000ea4000c1e1500 */
[----:B--2---:R-:W-:-:S06]  /*1670*/  HADD2.F32 R4, -RZ, R4.H0_H0 ;  /* 0x20000004ff047230 */ /* 0x004fcc0000004100 */
[----:B------:R-:W0:Y:S02]  /*1680*/  F2I.FTZ.TRUNC.NTZ R4, R4 ;  /* 0x0000000400047305 */ /* 0x000e24000021f100 */
[----:B0-----:R-:W-:Y:S01]  /*1690*/  PRMT R0, R4, 0x7610, R0 ;  /* 0x0000761004007816 */ /* 0x001fe20000000000 */
[----:B------:R-:W-:Y:S06]  /*16a0*/  BRA `(.L_x_8326) ;  /* 0x0000000800ec7947 */ /* 0x000fec0003800000 */
.L_x_8329:
        /* <DEDUP_REMOVED lines=9> */
.L_x_8332:
[----:B------:R-:W2:Y:S02]  /*1740*/  LDG.E.U16 R2, desc[UR36][R2.64] ;  /* 0x0000002402027981 */ /* 0x000ea4000c1e1500 */
[----:B--2---:R-:W-:-:S06]  /*1750*/  HADD2.F32 R4, -RZ, R2.H0_H0 ;  /* 0x20000002ff047230 */ /* 0x004fcc0000004100 */
[----:B------:R-:W0:Y:S02]  /*1760*/  F2I.FTZ.TRUNC.NTZ R4, R4 ;  /* 0x0000000400047305 */ /* 0x000e24000021f100 */
[----:B0-----:R-:W-:Y:S01]  /*1770*/  PRMT R0, R4, 0x7610, R0 ;  /* 0x0000761004007816 */ /* 0x001fe20000000000 */
[----:B------:R-:W-:Y:S06]  /*1780*/  BRA `(.L_x_8326) ;  /* 0x0000000800b47947 */ /* 0x000fec0003800000 */
.L_x_8331:
[----:B------:R-:W2:Y:S02]  /*1790*/  LDG.E.64 R2, desc[UR36][R2.64] ;  /* 0x0000002402027981 */ /* 0x000ea4000c1e1b00 */
[----:B--2---:R0:W1:Y:S01]  /*17a0*/  F2I.F64.TRUNC R0, R2 ;  /* 0x0000000200007311 */ /* 0x004062000030d100 */
[----:B------:R-:W-:Y:S05]  /*17b0*/  BRA `(.L_x_8326) ;  /* 0x0000000800a87947 */ /* 0x000fea0003800000 */
.L_x_8321:
        /* <DEDUP_REMOVED lines=12> */
.L_x_8335:
[----:B------:R-:W2:Y:S02]  /*1880*/  LDG.E.64 R2, desc[UR36][R2.64] ;  /* 0x0000002402027981 */ /* 0x000ea4000c1e1b00 */
[----:B--2---:R3:W4:Y:S01]  /*1890*/  F2I.F64.TRUNC R0, R2 ;  /* 0x0000000200007311 */ /* 0x004722000030d100 */
[----:B------:R-:W-:Y:S05]  /*18a0*/  BRA `(.L_x_8326) ;  /* 0x00000008006c7947 */ /* 0x000fea0003800000 */
.L_x_8334:
        /* <DEDUP_REMOVED lines=28> */
.L_x_8337:
        /* <DEDUP_REMOVED lines=15> */
.L_x_8336:
[----:B------:R-:W2:Y:S02]  /*1b60*/  LDG.E.U16 R4, desc[UR36][R2.64] ;  /* 0x0000002402047981 */ /* 0x000ea4000c1e1500 */
[----:B--2---:R-:W-:-:S06]  /*1b70*/  IMAD.U32 R4, R4, 0x10000, RZ ;  /* 0x0001000004047824 */ /* 0x004fcc00078e00ff */
[----:B------:R-:W0:Y:S02]  /*1b80*/  F2I.FTZ.TRUNC.NTZ R4, R4 ;  /* 0x0000000400047305 */ /* 0x000e24000021f100 */
[----:B0-----:R-:W-:Y:S01]  /*1b90*/  PRMT R0, R4, 0x7610, R0 ;  /* 0x0000761004007816 */ /* 0x001fe20000000000 */
[----:B------:R-:W-:Y:S06]  /*1ba0*/  BRA `(.L_x_8326) ;  /* 0x0000000400ac7947 */ /* 0x000fec0003800000 */
.L_x_8333:
        /* <DEDUP_REMOVED lines=10> */
.L_x_8340:
        /* <DEDUP_REMOVED lines=21> */
.L_x_8344:
[----:B------:R-:W-:Y:S05]  /*1da0*/  BSYNC B1 ;  /* 0x0000000000017941 */ /* 0x000fea0003800000 */
.L_x_8343:
[----:B------:R-:W-:Y:S01]  /*1db0*/  IMAD.SHL.U32 R2, R2, 0x100000, RZ ;  /* 0x0010000002027824 */ /* 0x000fe200078e00ff */
[----:B------:R-:W-:-:S04]  /*1dc0*/  LEA R3, R0, 0x3b800000, 0x17 ;  /* 0x3b80000000037811 */ /* 0x000fc800078eb8ff */
[----:B------:R-:W-:-:S07]  /*1dd0*/  LOP3.LUT R4, R3, R2, R4, 0xfe, !PT ;  /* 0x0000000203047212 */ /* 0x000fce00078efe04 */
.L_x_8342:
[----:B------:R-:W-:Y:S05]  /*1de0*/  BSYNC B0 ;  /* 0x0000000000007941 */ /* 0x000fea0003800000 */
.L_x_8341:
[----:B------:R-:W0:Y:S02]  /*1df0*/  F2I.FTZ.TRUNC.NTZ R4, R4 ;  /* 0x0000000400047305 */ /* 0x000e24000021f100 */
[----:B0-----:R-:W-:Y:S01]  /*1e00*/  PRMT R0, R4, 0x7610, R0 ;  /* 0x0000761004007816 */ /* 0x001fe20000000000 */
[----:B------:R-:W-:Y:S06]  /*1e10*/  BRA `(.L_x_8326) ;  /* 0x0000000400107947 */ /* 0x000fec0003800000 */
.L_x_8339:
        /* <DEDUP_REMOVED lines=21> */
.L_x_8348:
[----:B------:R-:W-:Y:S05]  /*1f70*/  BSYNC B1 ;  /* 0x0000000000017941 */ /* 0x000fea0003800000 */
.L_x_8347:
[----:B------:R-:W-:Y:S01]  /*1f80*/  IMAD.SHL.U32 R2, R2, 0x200000, RZ ;  /* 0x0020000002027824 */ /* 0x000fe200078e00ff */
[----:B------:R-:W-:-:S04]  /*1f90*/  LEA R3, R0, 0x37800000, 0x17 ;  /* 0x3780000000037811 */ /* 0x000fc800078eb8ff */
[----:B------:R-:W-:-:S07]  /*1fa0*/  LOP3.LUT R4, R3, R2, R4, 0xfe, !PT ;  /* 0x0000000203047212 */ /* 0x000fce00078efe04 */
.L_x_8346:
[----:B------:R-:W-:Y:S05]  /*1fb0*/  BSYNC B0 ;  /* 0x0000000000007941 */ /* 0x000fea0003800000 */
.L_x_8345:
[----:B------:R-:W0:Y:S02]  /*1fc0*/  F2I.FTZ.TRUNC.NTZ R4, R4 ;  /* 0x0000000400047305 */ /* 0x000e24000021f100 */
[----:B0-----:R-:W-:Y:S01]  /*1fd0*/  PRMT R0, R4, 0x7610, R0 ;  /* 0x0000761004007816 */ /* 0x001fe20000000000 */
[----:B------:R-:W-:Y:S06]  /*1fe0*/  BRA `(.L_x_8326) ;  /* 0x00000000009c7947 */ /* 0x000fec0003800000 */
.L_x_8338:
        /* <DEDUP_REMOVED lines=14> */
.L_x_8352:
[----:B------:R-:W-:Y:S05]  /*20d0*/  BSYNC B0 ;  /* 0x0000000000007941 */ /* 0x000fea0003800000 */
.L_x_8351:
[----:B------:R-:W0:Y:S02]  /*20e0*/  F2I.FTZ.TRUNC.NTZ R4, R4 ;  /* 0x0000000400047305 */ /* 0x000e24000021f100 */
[----:B0-----:R-:W-:Y:S01]  /*20f0*/  PRMT R0, R4, 0x7610, R0 ;  /* 0x0000761004007816 */ /* 0x001fe20000000000 */
[----:B------:R-:W-:Y:S06]  /*2100*/  BRA `(.L_x_8326) ;  /* 0x0000000000547947 */ /* 0x000fec0003800000 */
.L_x_8325:
        /* <DEDUP_REMOVED lines=16> */
.L_x_8353:
[----:B------:R-:W-:Y:S01]  /*2210*/  PRMT R0, RZ, 0x7610, R0 ;  /* 0x00007610ff007816 */ /* 0x000fe20000000000 */
[----:B------:R-:W-:Y:S06]  /*2220*/  BRA `(.L_x_8326) ;  /* 0x00000000000c7947 */ /* 0x000fec0003800000 */
.L_x_8350:
[----:B------:R2:W5:Y:S01]  /*2230*/  LDG.E.U8 R0, desc[UR36][R2.64] ;  /* 0x0000002402007981 */ /* 0x000562000c1e1100 */
[----:B------:R-:W-:Y:S05]  /*2240*/  BRA `(.L_x_8326) ;  /* 0x0000000000047947 */ /* 0x000fea0003800000 */
.L_x_8349:
[----:B------:R1:W5:Y:S02]  /*2250*/  LDG.E.U8 R0, desc[UR36][R2.64] ;  /* 0x0000002402007981 */ /* 0x000364000c1e1100 */
.L_x_8326:
[----:B0123--:R-:W0:Y:S01]  /*2260*/  LDC.U8 R3, c[0x0][0x430] ;  /* 0x00010c00ff037b82 */ /* 0x00fe220000000000 */
[----:B----45:R-:W-:Y:S01]  /*2270*/  LOP3.LUT R0, R0, 0xffff, RZ, 0xc0, !PT ;  /* 0x0000ffff00007812 */ /* 0x030fe200078ec0ff */
[----:B------:R-:W-:Y:S02]  /*2280*/  ULDC.U8 UR4, c[0x0][0x420] ;  /* 0x0001080000047ab9 */ /* 0x000fe40000000000 */
[----:B------:R-:W-:Y:S01]  /*2290*/  UPRMT UR4, UR4, 0x8880, URZ ;  /* 0x0000888004047896 */ /* 0x000fe2000800003f */
[----:B------:R-:W-:-:S05]  /*22a0*/  PRMT R0, R0, 0x8880, RZ ;  /* 0x0000888000007816 */ /* 0x000fca00000000ff */
        /* <DEDUP_REMOVED lines=14> */
.L_x_8357:
[----:B------:R3:W-:Y:S01]  /*2390*/  STG.E.U8 desc[UR36][R16.64], R5 ;  /* 0x0000000510007986 */ /* 0x0007e2000c101124 */
[----:B------:R-:W-:Y:S05]  /*23a0*/  BRA `(.L_x_8359) ;  /* 0x0000000c005c7947 */ /* 0x000fea0003800000 */
.L_x_8356:
        /* <DEDUP_REMOVED lines=10> */
.L_x_8361:
[----:B------:R1:W-:Y:S01]  /*2450*/  STG.E desc[UR36][R16.64], R5 ;  /* 0x0000000510007986 */ /* 0x0003e2000c101924 */
[----:B------:R-:W-:Y:S05]  /*2460*/  BRA `(.L_x_8359) ;  /* 0x0000000c002c7947 */ /* 0x000fea0003800000 */
.L_x_8360:
[----:B------:R2:W-:Y:S01]  /*2470*/  STG.E.U16 desc[UR36][R16.64], R5 ;  /* 0x0000000510007986 */ /* 0x0005e2000c101524 */
[----:B------:R-:W-:Y:S05]  /*2480*/  BRA `(.L_x_8359) ;  /* 0x0000000c00247947 */ /* 0x000fea0003800000 */
.L_x_8355:
        /* <DEDUP_REMOVED lines=9> */
.L_x_8363:
[----:B------:R-:W0:Y:S02]  /*2520*/  I2F.S16 R0, R5 ;  /* 0x0000000500007306 */ /* 0x000e240000101400 */
[----:B0-----:R-:W-:-:S05]  /*2530*/  F2FP.F16.F32.PACK_AB R0, RZ, R0 ;  /* 0x00000000ff00723e */ /* 0x001fca00000000ff */
[----:B------:R0:W-:Y:S01]  /*2540*/  STG.E.U16 desc[UR36][R16.64], R0 ;  /* 0x0000000010007986 */ /* 0x0001e2000c101524 */
[----:B------:R-:W-:Y:S05]  /*2550*/  BRA `(.L_x_8359) ;  /* 0x0000000800f07947 */ /* 0x000fea0003800000 */
.L_x_8362:
        /* <DEDUP_REMOVED lines=10> */
.L_x_8365:
[----:B------:R-:W0:Y:S02]  /*2600*/  I2F.S16 R5, R5 ;  /* 0x0000000500057306 */ /* 0x000e240000101400 */
[----:B0-----:R-:W-:-:S04]  /*2610*/  F2FP.F16.F32.PACK_AB R3, RZ, R5 ;  /* 0x00000005ff03723e */ /* 0x001fc800000000ff */
[----:B------:R-:W-:-:S05]  /*2620*/  PRMT R3, R3, 0x5410, RZ ;  /* 0x0000541003037816 */ /* 0x000fca00000000ff */
[----:B------:R0:W-:Y:S01]  /*2630*/  STG.E desc[UR36][R16.64], R3 ;  /* 0x0000000310007986 */ /* 0x0001e2000c101924 */
[----:B------:R-:W-:Y:S05]  /*2640*/  BRA `(.L_x_8359) ;  /* 0x0000000800b47947 */ /* 0x000fea0003800000 */
.L_x_8364:
[----:B------:R-:W0:Y:S02]  /*2650*/  I2F.F64.S16 R2, R5 ;  /* 0x0000000500027312 */ /* 0x000e240000101c00 */
[----:B0-----:R0:W-:Y:S01]  /*2660*/  STG.E.64 desc[UR36][R16.64], R2 ;  /* 0x0000000210007986 */ /* 0x0011e2000c101b24 */
[----:B------:R-:W-:Y:S05]  /*2670*/  BRA `(.L_x_8359) ;  /* 0x0000000800a87947 */ /* 0x000fea0003800000 */
.L_x_8354:
        /* <DEDUP_REMOVED lines=13> */
.L_x_8368:
[----:B------:R-:W0:Y:S01]  /*2750*/  I2F.F64.S16 R4, R5 ;  /* 0x0000000500047312 */ /* 0x000e220000101c00 */
[----:B------:R-:W-:-:S05]  /*2760*/  CS2R R6, SRZ ;  /* 0x0000000000067805 */ /* 0x000fca000001ff00 */
[----:B0-----:R0:W-:Y:S01]  /*2770*/  STG.E.128 desc[UR36][R16.64], R4 ;  /* 0x0000000410007986 */ /* 0x0011e2000c101d24 */
[----:B------:R-:W-:Y:S05]  /*2780*/  BRA `(.L_x_8359) ;  /* 0x0000000800647947 */ /* 0x000fea0003800000 */
.L_x_8367:
        /* <DEDUP_REMOVED lines=21> */
.L_x_8372:
[----:B------:R-:W-:Y:S05]  /*28e0*/  BSYNC B0 ;  /* 0x0000000000007941 */ /* 0x000fea0003800000 */
.L_x_8371:
[----:B------:R-:W-:-:S05]  /*28f0*/  LOP3.LUT R3, R0, R3, RZ, 0xfc, !PT ;  /* 0x0000000300037212 */ /* 0x000fca00078efcff */
[----:B------:R0:W-:Y:S01]  /*2900*/  STG.E.U8 desc[UR36][R16.64], R3 ;  /* 0x0000000310007986 */ /* 0x0001e2000c101124 */
[----:B------:R-:W-:Y:S05]  /*2910*/  BRA `(.L_x_8359) ;  /* 0x0000000800007947 */ /* 0x000fea0003800000 */
.L_x_8370:
        /* <DEDUP_REMOVED lines=13> */
.L_x_8374:
[----:B------:R-:W-:Y:S01]  /*29f0*/  IMAD.MOV.U32 R0, RZ, RZ, 0x7f ;  /* 0x0000007fff007424 */ /* 0x000fe200078e00ff */
[----:B------:R-:W-:-:S04]  /*2a00*/  ISETP.GT.U32.AND P0, PT, R2, 0x7f800000, PT ;  /* 0x7f8000000200780c */ /* 0x000fc80003f04070 */
[----:B------:R-:W-:-:S09]  /*2a10*/  SEL R0, R0, 0x7c, P0 ;  /* 0x0000007c00007807 */ /* 0x000fd20000000000 */
.L_x_8375:
[----:B------:R-:W-:Y:S05]  /*2a20*/  BSYNC B0 ;  /* 0x0000000000007941 */ /* 0x000fea0003800000 */
.L_x_8373:
[----:B------:R-:W-:-:S04]  /*2a30*/  LOP3.LUT R2, R5, 0x80000000, RZ, 0xc0, !PT ;  /* 0x8000000005027812 */ /* 0x000fc800078ec0ff */
[----:B------:R-:W-:-:S04]  /*2a40*/  SHF.R.U32.HI R3, RZ, 0x18, R2 ;  /* 0x00000018ff037819 */ /* 0x000fc80000011602 */
[----:B------:R-:W-:-:S05]  /*2a50*/  LOP3.LUT R3, R0, R3, RZ, 0xfc, !PT ;  /* 0x0000000300037212 */ /* 0x000fca00078efcff */
[----:B------:R0:W-:Y:S01]  /*2a60*/  STG.E.U8 desc[UR36][R16.64], R3 ;  /* 0x0000000310007986 */ /* 0x0001e2000c101124 */
[----:B------:R-:W-:Y:S05]  /*2a70*/  BRA `(.L_x_8359) ;  /* 0x0000000400a87947 */ /* 0x000fea0003800000 */
.L_x_8369:
[----:B------:R-:W0:Y:S02]  /*2a80*/  I2F.S16 R0, R5 ;  /* 0x0000000500007306 */ /* 0x000e240000101400 */
[----:B0-----:R-:W-:-:S05]  /*2a90*/  F2FP.BF16.F32.PACK_AB R0, RZ, R0 ;  /* 0x00000000ff00723e */ /* 0x001fca00000010ff */
[----:B------:R0:W-:Y:S01]  /*2aa0*/  STG.E.U16 desc[UR36][R16.64], R0 ;  /* 0x0000000010007986 */ /* 0x0001e2000c101524 */
[----:B------:R-:W-:Y:S05]  /*2ab0*/  BRA `(.L_x_8359) ;  /* 0x0000000400987947 */ /* 0x000fea0003800000 */
.L_x_8366:
        /* <DEDUP_REMOVED lines=10> */
.L_x_8378:
        /* <DEDUP_REMOVED lines=17> */
.L_x_8381:
[----:B------:R-:W-:-:S04]  /*2c70*/  LOP3.LUT R2, R5, 0x80000000, RZ, 0xc0, !PT ;  /* 0x8000000005027812 */ /* 0x000fc800078ec0ff */
[----:B------:R-:W-:-:S04]  /*2c80*/  SHF.R.U32.HI R3, RZ, 0x18, R2 ;  /* 0x00000018ff037819 */ /* 0x000fc80000011602 */
[----:B------:R-:W-:-:S04]  /*2c90*/  LOP3.LUT R0, R0, R3, RZ, 0xfc, !PT ;  /* 0x0000000300007212 */ /* 0x000fc800078efcff */
[----:B------:R-:W-:-:S07]  /*2ca0*/  PRMT R8, R0, 0x7610, R8 ;  /* 0x0000761000087816 */ /* 0x000fce0000000008 */
.L_x_8380:
[----:B------:R-:W-:Y:S05]  /*2cb0*/  BSYNC B0 ;  /* 0x0000000000007941 */ /* 0x000fea0003800000 */
.L_x_8379:
[----:B------:R0:W-:Y:S01]  /*2cc0*/  STG.E.U8 desc[UR36][R16.64], R8 ;  /* 0x0000000810007986 */ /* 0x0001e2000c101124 */
[----:B------:R-:W-:Y:S05]  /*2cd0*/  BRA `(.L_x_8359) ;  /* 0x0000000400107947 */ /* 0x000fea0003800000 */
.L_x_8377:
        /* <DEDUP_REMOVED lines=17> */
.L_x_8384:
[----:B------:R-:W-:-:S04]  /*2df0*/  LOP3.LUT R2, R5, 0x80000000, RZ, 0xc0, !PT ;  /* 0x8000000005027812 */ /* 0x000fc800078ec0ff */
[----:B------:R-:W-:-:S04]  /*2e00*/  SHF.R.U32.HI R3, RZ, 0x18, R2 ;  /* 0x00000018ff037819 */ /* 0x000fc80000011602 */
[----:B------:R-:W-:-:S04]  /*2e10*/  LOP3.LUT R0, R0, R3, RZ, 0xfc, !PT ;  /* 0x0000000300007212 */ /* 0x000fc800078efcff */
[----:B------:R-:W-:-:S07]  /*2e20*/  PRMT R8, R0, 0x7610, R8 ;  /* 0x0000761000087816 */ /* 0x000fce0000000008 */
.L_x_8383:
[----:B------:R-:W-:Y:S05]  /*2e30*/  BSYNC B0 ;  /* 0x0000000000007941 */ /* 0x000fea0003800000 */
.L_x_8382:
[----:B------:R0:W-:Y:S01]  /*2e40*/  STG.E.U8 desc[UR36][R16.64], R8 ;  /* 0x0000000810007986 */ /* 0x0001e2000c101124 */
[----:B------:R-:W-:Y:S05]  /*2e50*/  BRA `(.L_x_8359) ;  /* 0x0000000000b07947 */ /* 0x000fea0003800000 */
.L_x_8376:
        /* <DEDUP_REMOVED lines=22> */
.L_x_8358:
        /* <DEDUP_REMOVED lines=16> */
.L_x_8387:
[----:B------:R-:W-:Y:S05]  /*30c0*/  BRA `(.L_x_8359) ;  /* 0x0000000000147947 */ /* 0x000fea0003800000 */
.L_x_8386:
[----:B------:R-:W-:-:S04]  /*30d0*/  PRMT R2, R5, 0x9910, RZ ;  /* 0x0000991005027816 */ /* 0x000fc800000000ff */
[----:B------:R-:W-:-:S05]  /*30e0*/  SHF.R.S32.HI R3, RZ, 0x1f, R2 ;  /* 0x0000001fff037819 */ /* 0x000fca0000011402 */
[----:B------:R0:W-:Y:S01]  /*30f0*/  STG.E.64 desc[UR36][R16.64], R2 ;  /* 0x0000000210007986 */ /* 0x0001e2000c101b24 */
[----:B------:R-:W-:Y:S05]  /*3100*/  BRA `(.L_x_8359) ;  /* 0x0000000000047947 */ /* 0x000fea0003800000 */
.L_x_8385:
[----:B------:R0:W-:Y:S02]  /*3110*/  STG.E desc[UR36][R16.64], R5 ;  /* 0x0000000510007986 */ /* 0x0001e4000c101924 */
.L_x_8359:
[----:B------:R-:W-:-:S04]  /*3120*/  IMAD R18, R23, 0x200, R18 ;  /* 0x0000020017127824 */ /* 0x000fc800078e0212 */
[----:B------:R-:W-:-:S07]  /*3130*/  VIADD R19, R18, 0x80 ;  /* 0x0000008012137836 */ /* 0x000fce0000000000 */
.L_x_8319:
[----:B------:R-:W-:Y:S05]  /*3140*/  BSYNC B6 ;  /* 0x0000000000067941 */ /* 0x000fea0003800000 */
.L_x_8318:
        /* <DEDUP_REMOVED lines=307> */
.L_x_8390:
        /* <DEDUP_REMOVED lines=20> */
.L_x_8394:
[----:B------:R0:W5:Y:S01]  /*45c0*/  LDG.E.U8 R0, desc[UR36][R2.64] ;  /* 0x0000002402007981 */ /* 0x000162000c1e1100 */
[----:B------:R-:W-:Y:S05]  /*45d0*/  BRA `(.L_x_8396) ;  /* 0x0000000c00547947 */ /* 0x000fea0003800000 */
.L_x_8393:
        /* <DEDUP_REMOVED lines=8> */
.L_x_8398:
[----:B------:R0:W5:Y:S01]  /*4660*/  LDG.E.U8 R0, desc[UR36][R2.64] ;  /* 0x0000002402007981 */ /* 0x000162000c1e1100 */
[----:B------:R-:W-:Y:S05]  /*4670*/  BRA `(.L_x_8396) ;  /* 0x0000000c002c7947 */ /* 0x000fea0003800000 */
.L_x_8397:
[----:B------:R0:W5:Y:S01]  /*4680*/  LDG.E.U16 R0, desc[UR36][R2.64] ;  /* 0x0000002402007981 */ /* 0x000162000c1e1500 */
[----:B------:R-:W-:Y:S05]  /*4690*/  BRA `(.L_x_8396) ;  /* 0x0000000c00247947 */ /* 0x000fea0003800000 */
.L_x_8392:
        /* <DEDUP_REMOVED lines=9> */
.L_x_8400:
[----:B------:R-:W2:Y:S02]  /*4730*/  LDG.E.U16 R4, desc[UR36][R2.64] ;  /* 0x0000002402047981 */ /* 0x000ea4000c1e1500 */
[----:B--2---:R-:W-:-:S06]  /*4740*/  HADD2.F32 R4, -RZ, R4.H0_H0 ;  /* 0x20000004ff047230 */ /* 0x004fcc0000004100 */
[----:B------:R-:W0:Y:S02]  /*4750*/  F2I.FTZ.TRUNC.NTZ R4, R4 ;  /* 0x0000000400047305 */ /* 0x000e24000021f100 */
[----:B0-----:R-:W-:Y:S01]  /*4760*/  PRMT R0, R4, 0x7610, R0 ;  /* 0x0000761004007816 */ /* 0x001fe20000000000 */
[----:B------:R-:W-:Y:S06]  /*4770*/  BRA `(.L_x_8396) ;  /* 0x0000000800ec7947 */ /* 0x000fec0003800000 */
.L_x_8399:
        /* <DEDUP_REMOVED lines=9> */
.L_x_8402:
[----:B------:R-:W2:Y:S02]  /*4810*/  LDG.E.U16 R2, desc[UR36][R2.64] ;  /* 0x0000002402027981 */ /* 0x000ea4000c1e1500 */
[----:B--2---:R-:W-:-:S06]  /*4820*/  HADD2.F32 R4, -RZ, R2.H0_H0 ;  /* 0x20000002ff047230 */ /* 0x004fcc0000004100 */
[----:B------:R-:W0:Y:S02]  /*4830*/  F2I.FTZ.TRUNC.NTZ R4, R4 ;  /* 0x0000000400047305 */ /* 0x000e24000021f100 */
[----:B0-----:R-:W-:Y:S01]  /*4840*/  PRMT R0, R4, 0x7610, R0 ;  /* 0x0000761004007816 */ /* 0x001fe20000000000 */
[----:B------:R-:W-:Y:S06]  /*4850*/  BRA `(.L_x_8396) ;  /* 0x0000000800b47947 */ /* 0x000fec0003800000 */
.L_x_8401:
[----:B------:R-:W2:Y:S02]  /*4860*/  LDG.E.64 R2, desc[UR36][R2.64] ;  /* 0x0000002402027981 */ /* 0x000ea4000c1e1b00 */
[----:B--2---:R0:W1:Y:S01]  /*4870*/  F2I.F64.TRUNC R0, R2 ;  /* 0x0000000200007311 */ /* 0x004062000030d100 */
[----:B------:R-:W-:Y:S05]  /*4880*/  BRA `(.L_x_8396) ;  /* 0x0000000800a87947 */ /* 0x000fea0003800000 */
.L_x_8391:
        /* <DEDUP_REMOVED lines=12> */
.L_x_8405:
[----:B------:R-:W2:Y:S02]  /*4950*/  LDG.E.64 R2, desc[UR36][R2.64] ;  /* 0x0000002402027981 */ /* 0x000ea4000c1e1b00 */
[----:B--2---:R3:W4:Y:S01]  /*4960*/  F2I.F64.TRUNC R0, R2 ;  /* 0x0000000200007311 */ /* 0x004722000030d100 */
[----:B------:R-:W-:Y:S05]  /*4970*/  BRA `(.L_x_8396) ;  /* 0x00000008006c7947 */ /* 0x000fea0003800000 */
.L_x_8404:
        /* <DEDUP_REMOVED lines=28> */
.L_x_8407:
        /* <DEDUP_REMOVED lines=15> */
.L_x_8406:
[----:B------:R-:W2:Y:S02]  /*4c30*/  LDG.E.U16 R4, desc[UR36][R2.64] ;  /* 0x0000002402047981 */ /* 0x000ea4000c1e1500 */
[----:B--2---:R-:W-:-:S06]  /*4c40*/  IMAD.U32 R4, R4, 0x10000, RZ ;  /* 0x0001000004047824 */ /* 0x004fcc00078e00ff */
[----:B------:R-:W0:Y:S02]  /*4c50*/  F2I.FTZ.TRUNC.NTZ R4, R4 ;  /* 0x0000000400047305 */ /* 0x000e24000021f100 */
[----:B0-----:R-:W-:Y:S01]  /*4c60*/  PRMT R0, R4, 0x7610, R0 ;  /* 0x0000761004007816 */ /* 0x001fe20000000000 */
[----:B------:R-:W-:Y:S06]  /*4c70*/  BRA `(.L_x_8396) ;  /* 0x0000000400ac7947 */ /* 0x000fec0003800000 */
.L_x_8403:
        /* <DEDUP_REMOVED lines=10> */
.L_x_8410:
        /* <DEDUP_REMOVED lines=21> */
.L_x_8414:
[----:B------:R-:W-:Y:S05]  /*4e70*/  BSYNC B1 ;  /* 0x0000000000017941 */ /* 0x000fea0003800000 */
.L_x_8413:
[----:B------:R-:W-:Y:S01]  /*4e80*/  IMAD.SHL.U32 R2, R2, 0x100000, RZ ;  /* 0x0010000002027824 */ /* 0x000fe200078e00ff */
[----:B------:R-:W-:-:S04]  /*4e90*/  LEA R3, R0, 0x3b800000, 0x17 ;  /* 0x3b80000000037811 */ /* 0x000fc800078eb8ff */
[----:B------:R-:W-:-:S07]  /*4ea0*/  LOP3.LUT R4, R3, R2, R4, 0xfe, !PT ;  /* 0x0000000203047212 */ /* 0x000fce00078efe04 */
.L_x_8412:
[----:B------:R-:W-:Y:S05]  /*4eb0*/  BSYNC B0 ;  /* 0x0000000000007941 */ /* 0x000fea0003800000 */
.L_x_8411:
[----:B------:R-:W0:Y:S02]  /*4ec0*/  F2I.FTZ.TRUNC.NTZ R4, R4 ;  /* 0x0000000400047305 */ /* 0x000e24000021f100 */
[----:B0-----:R-:W-:Y:S01]  /*4ed0*/  PRMT R0, R4, 0x7610, R0 ;  /* 0x0000761004007816 */ /* 0x001fe20000000000 */
[----:B------:R-:W-:Y:S06]  /*4ee0*/  BRA `(.L_x_8396) ;  /* 0x0000000400107947 */ /* 0x000fec0003800000 */
.L_x_8409:
        /* <DEDUP_REMOVED lines=21> */
.L_x_8418:
[----:B------:R-:W-:Y:S05]  /*5040*/  BSYNC B1 ;  /* 0x0000000000017941 */ /* 0x000fea0003800000 */
.L_x_8417:
[----:B------:R-:W-:Y:S01]  /*5050*/  IMAD.SHL.U32 R2, R2, 0x200000, RZ ;  /* 0x0020000002027824 */ /* 0x000fe200078e00ff */
[----:B------:R-:W-:-:S04]  /*5060*/  LEA R3, R0, 0x37800000, 0x17 ;  /* 0x3780000000037811 */ /* 0x000fc800078eb8ff */
[----:B------:R-:W-:-:S07]  /*5070*/  LOP3.LUT R4, R3, R2, R4, 0xfe, !PT ;  /* 0x0000000203047212 */ /* 0x000fce00078efe04 */
.L_x_8416:
[----:B------:R-:W-:Y:S05]  /*5080*/  BSYNC B0 ;  /* 0x0000000000007941 */ /* 0x000fea0003800000 */
.L_x_8415:
[----:B------:R-:W0:Y:S02]  /*5090*/  F2I.FTZ.TRUNC.NTZ R4, R4 ;  /* 0x0000000400047305 */ /* 0x000e24000021f100 */
[----:B0-----:R-:W-:Y:S01]  /*50a0*/  PRMT R0, R4, 0x7610, R0 ;  /* 0x0000761004007816 */ /* 0x001fe20000000000 */
[----:B------:R-:W-:Y:S06]  /*50b0*/  BRA `(.L_x_8396) ;  /* 0x00000000009c7947 */ /* 0x000fec0003800000 */
.L_x_8408:
        /* <DEDUP_REMOVED lines=14> */
.L_x_8422:
[----:B------:R-:W-:Y:S05]  /*51a0*/  BSYNC B0 ;  /* 0x0000000000007941 */ /* 0x000fea0003800000 */
.L_x_8421:
[----:B------:R-:W0:Y:S02]  /*51b0*/  F2I.FTZ.TRUNC.NTZ R4, R4 ;  /* 0x0000000400047305 */ /* 0x000e24000021f100 */
[----:B0-----:R-:W-:Y:S01]  /*51c0*/  PRMT R0, R4, 0x7610, R0 ;  /* 0x0000761004007816 */ /* 0x001fe20000000000 */
[----:B------:R-:W-:Y:S06]  /*51d0*/  BRA `(.L_x_8396) ;  /* 0x0000000000547947 */ /* 0x000fec0003800000 */
.L_x_8395:
        /* <DEDUP_REMOVED lines=16> */
.L_x_8423:
[----:B------:R-:W-:Y:S01]  /*52e0*/  PRMT R0, RZ, 0x7610, R0 ;  /* 0x00007610ff007816 */ /* 0x000fe20000000000 */
[----:B------:R-:W-:Y:S06]  /*52f0*/  BRA `(.L_x_8396) ;  /* 0x00000000000c7947 */ /* 0x000fec0003800000 */
.L_x_8420:
[----:B------:R2:W5:Y:S01]  /*5300*/  LDG.E.U8 R0, desc[UR36][R2.64] ;  /* 0x0000002402007981 */ /* 0x000562000c1e1100 */
[----:B------:R-:W-:Y:S05]  /*5310*/  BRA `(.L_x_8396) ;  /* 0x0000000000047947 */ /* 0x000fea0003800000 */
.L_x_8419:
[----:B------:R1:W5:Y:S02]  /*5320*/  LDG.E.U8 R0, desc[UR36][R2.64] ;  /* 0x0000002402007981 */ /* 0x000364000c1e1100 */
.L_x_8396:
        /* <DEDUP_REMOVED lines=19> */
.L_x_8427:
[----:B------:R0:W-:Y:S01]  /*5460*/  STG.E.U8 desc[UR36][R16.64], R5 ;  /* 0x0000000510007986 */ /* 0x0001e2000c101124 */
[----:B------:R-:W-:Y:S05]  /*5470*/  BRA `(.L_x_8429) ;  /* 0x0000000c005c7947 */ /* 0x000fea0003800000 */
.L_x_8426:
        /* <DEDUP_REMOVED lines=10> */
.L_x_8431:
[----:B------:R0:W-:Y:S01]  /*5520*/  STG.E desc[UR36][R16.64], R5 ;  /* 0x0000000510007986 */ /* 0x0001e2000c101924 */
[----:B------:R-:W-:Y:S05]  /*5530*/  BRA `(.L_x_8429) ;  /* 0x0000000c002c7947 */ /* 0x000fea0003800000 */
.L_x_8430:
[----:B------:R0:W-:Y:S01]  /*5540*/  STG.E.U16 desc[UR36][R16.64], R5 ;  /* 0x0000000510007986 */ /* 0x0001e2000c101524 */
[----:B------:R-:W-:Y:S05]  /*5550*/  BRA `(.L_x_8429) ;  /* 0x0000000c00247947 */ /* 0x000fea0003800000 */
.L_x_8425:
        /* <DEDUP_REMOVED lines=9> */
.L_x_8433:
[----:B------:R-:W0:Y:S02]  /*55f0*/  I2F.S16 R0, R5 ;  /* 0x0000000500007306 */ /* 0x000e240000101400 */
[----:B0-----:R-:W-:-:S05]  /*5600*/  F2FP.F16.F32.PACK_AB R0, RZ, R0 ;  /* 0x00000000ff00723e */ /* 0x001fca00000000ff */
[----:B------:R0:W-:Y:S01]  /*5610*/  STG.E.U16 desc[UR36][R16.64], R0 ;  /* 0x0000000010007986 */ /* 0x0001e2000c101524 */
[----:B------:R-:W-:Y:S05]  /*5620*/  BRA `(.L_x_8429) ;  /* 0x0000000800f07947 */ /* 0x000fea0003800000 */
.L_x_8432:
        /* <DEDUP_REMOVED lines=10> */
.L_x_8435:
[----:B------:R-:W0:Y:S02]  /*56d0*/  I2F.S16 R5, R5 ;  /* 0x0000000500057306 */ /* 0x000e240000101400 */
[----:B0-----:R-:W-:-:S04]  /*56e0*/  F2FP.F16.F32.PACK_AB R3, RZ, R5 ;  /* 0x00000005ff03723e */ /* 0x001fc800000000ff */
[----:B------:R-:W-:-:S05]  /*56f0*/  PRMT R3, R3, 0x5410, RZ ;  /* 0x0000541003037816 */ /* 0x000fca00000000ff */
[----:B------:R0:W-:Y:S01]  /*5700*/  STG.E desc[UR36][R16.64], R3 ;  /* 0x0000000310007986 */ /* 0x0001e2000c101924 */
[----:B------:R-:W-:Y:S05]  /*5710*/  BRA `(.L_x_8429) ;  /* 0x0000000800b47947 */ /* 0x000fea0003800000 */
.L_x_8434:
[----:B------:R-:W0:Y:S02]  /*5720*/  I2F.F64.S16 R2, R5 ;  /* 0x0000000500027312 */ /* 0x000e240000101c00 */
[----:B0-----:R0:W-:Y:S01]  /*5730*/  STG.E.64 desc[UR36][R16.64], R2 ;  /* 0x0000000210007986 */ /* 0x0011e2000c101b24 */
[----:B------:R-:W-:Y:S05]  /*5740*/  BRA `(.L_x_8429) ;  /* 0x0000000800a87947 */ /* 0x000fea0003800000 */
.L_x_8424:
        /* <DEDUP_REMOVED lines=13> */
.L_x_8438:
[----:B------:R-:W0:Y:S01]  /*5820*/  I2F.F64.S16 R4, R5 ;  /* 0x0000000500047312 */ /* 0x000e220000101c00 */
[----:B------:R-:W-:-:S05]  /*5830*/  CS2R R6, SRZ ;  /* 0x0000000000067805 */ /* 0x000fca000001ff00 */
[----:B0-----:R0:W-:Y:S01]  /*5840*/  STG.E.128 desc[UR36][R16.64], R4 ;  /* 0x0000000410007986 */ /* 0x0011e2000c101d24 */
[----:B------:R-:W-:Y:S05]  /*5850*/  BRA `(.L_x_8429) ;  /* 0x0000000800647947 */ /* 0x000fea0003800000 */
.L_x_8437:
        /* <DEDUP_REMOVED lines=21> */
.L_x_8442:
[----:B------:R-:W-:Y:S05]  /*59b0*/  BSYNC B0 ;  /* 0x0000000000007941 */ /* 0x000fea0003800000 */
.L_x_8441:
[----:B------:R-:W-:-:S05]  /*59c0*/  LOP3.LUT R3, R0, R3, RZ, 0xfc, !PT ;  /* 0x0000000300037212 */ /* 0x000fca00078efcff */
[----:B------:R0:W-:Y:S01]  /*59d0*/  STG.E.U8 desc[UR36][R16.64], R3 ;  /* 0x0000000310007986 */ /* 0x0001e2000c101124 */
[----:B------:R-:W-:Y:S05]  /*59e0*/  BRA `(.L_x_8429) ;  /* 0x0000000800007947 */ /* 0x000fea0003800000 */
.L_x_8440:
        /* <DEDUP_REMOVED lines=13> */
.L_x_8444:
[----:B------:R-:W-:Y:S01]  /*5ac0*/  IMAD.MOV.U32 R0, RZ, RZ, 0x7f ;  /* 0x0000007fff007424 */ /* 0x000fe200078e00ff */
[----:B------:R-:W-:-:S04]  /*5ad0*/  ISETP.GT.U32.AND P0, PT, R2, 0x7f800000, PT ;  /* 0x7f8000000200780c */ /* 0x000fc80003f04070 */
[----:B------:R-:W-:-:S09]  /*5ae0*/  SEL R0, R0, 0x7c, P0 ;  /* 0x0000007c00007807 */ /* 0x000fd20000000000 */
.L_x_8445:
[----:B------:R-:W-:Y:S05]  /*5af0*/  BSYNC B0 ;  /* 0x0000000000007941 */ /* 0x000fea0003800000 */
.L_x_8443:
[----:B------:R-:W-:-:S04]  /*5b00*/  LOP3.LUT R2, R5, 0x80000000, RZ, 0xc0, !PT ;  /* 0x8000000005027812 */ /* 0x000fc800078ec0ff */
[----:B------:R-:W-:-:S04]  /*5b10*/  SHF.R.U32.HI R3, RZ, 0x18, R2 ;  /* 0x00000018ff037819 */ /* 0x000fc80000011602 */
[----:B------:R-:W-:-:S05]  /*5b20*/  LOP3.LUT R3, R0, R3, RZ, 0xfc, !PT ;  /* 0x0000000300037212 */ /* 0x000fca00078efcff */
[----:B------:R0:W-:Y:S01]  /*5b30*/  STG.E.U8 desc[UR36][R16.64], R3 ;  /* 0x0000000310007986 */ /* 0x0001e2000c101124 */
[----:B------:R-:W-:Y:S05]  /*5b40*/  BRA `(.L_x_8429) ;  /* 0x0000000400a87947 */ /* 0x000fea0003800000 */
.L_x_8439:
[----:B------:R-:W0:Y:S02]  /*5b50*/  I2F.S16 R0, R5 ;  /* 0x0000000500007306 */ /* 0x000e240000101400 */
[----:B0-----:R-:W-:-:S05]  /*5b60*/  F2FP.BF16.F32.PACK_AB R0, RZ, R0 ;  /* 0x00000000ff00723e */ /* 0x001fca00000010ff */
[----:B------:R0:W-:Y:S01]  /*5b70*/  STG.E.U16 desc[UR36][R16.64], R0 ;  /* 0x0000000010007986 */ /* 0x0001e2000c101524 */
[----:B------:R-:W-:Y:S05]  /*5b80*/  BRA `(.L_x_8429) ;  /* 0x0000000400987947 */ /* 0x000fea0003800000 */
.L_x_8436:
        /* <DEDUP_REMOVED lines=10> */
.L_x_8448:
        /* <DEDUP_REMOVED lines=17> */
.L_x_8451:
[----:B------:R-:W-:-:S04]  /*5d40*/  LOP3.LUT R2, R5, 0x80000000, RZ, 0xc0, !PT ;  /* 0x8000000005027812 */ /* 0x000fc800078ec0ff */
[----:B------:R-:W-:-:S04]  /*5d50*/  SHF.R.U32.HI R3, RZ, 0x18, R2 ;  /* 0x00000018ff037819 */ /* 0x000fc80000011602 */
[----:B------:R-:W-:-:S04]  /*5d60*/  LOP3.LUT R0, R0, R3, RZ, 0xfc, !PT ;  /* 0x0000000300007212 */ /* 0x000fc800078efcff */
[----:B------:R-:W-:-:S07]  /*5d70*/  PRMT R8, R0, 0x7610, R8 ;  /* 0x0000761000087816 */ /* 0x000fce0000000008 */
.L_x_8450:
[----:B------:R-:W-:Y:S05]  /*5d80*/  BSYNC B0 ;  /* 0x0000000000007941 */ /* 0x000fea0003800000 */
.L_x_8449:
[----:B------:R3:W-:Y:S01]  /*5d90*/  STG.E.U8 desc[UR36][R16.64], R8 ;  /* 0x0000000810007986 */ /* 0x0007e2000c101124 */
[----:B------:R-:W-:Y:S05]  /*5da0*/  BRA `(.L_x_8429) ;  /* 0x0000000400107947 */ /* 0x000fea0003800000 */
.L_x_8447:
        /* <DEDUP_REMOVED lines=17> */
.L_x_8454:
[----:B------:R-:W-:-:S04]  /*5ec0*/  LOP3.LUT R2, R5, 0x80000000, RZ, 0xc0, !PT ;  /* 0x8000000005027812 */ /* 0x000fc800078ec0ff */
[----:B------:R-:W-:-:S04]  /*5ed0*/  SHF.R.U32.HI R3, RZ, 0x18, R2 ;  /* 0x00000018ff037819 */ /* 0x000fc80000011602 */
[----:B------:R-:W-:-:S04]  /*5ee0*/  LOP3.LUT R0, R0, R3, RZ, 0xfc, !PT ;  /* 0x0000000300007212 */ /* 0x000fc800078efcff */
[----:B------:R-:W-:-:S07]  /*5ef0*/  PRMT R8, R0, 0x7610, R8 ;  /* 0x0000761000087816 */ /* 0x000fce0000000008 */
.L_x_8453:
[----:B------:R-:W-:Y:S05]  /*5f00*/  BSYNC B0 ;  /* 0x0000000000007941 */ /* 0x000fea0003800000 */
.L_x_8452:
[----:B------:R0:W-:Y:S01]  /*5f10*/  STG.E.U8 desc[UR36][R16.64], R8 ;  /* 0x0000000810007986 */ /* 0x0001e2000c101124 */
[----:B------:R-:W-:Y:S05]  /*5f20*/  BRA `(.L_x_8429) ;  /* 0x0000000000b07947 */ /* 0x000fea0003800000 */
.L_x_8446:
        /* <DEDUP_REMOVED lines=22> */
.L_x_8428:
        /* <DEDUP_REMOVED lines=16> */
.L_x_8457:
[----:B------:R-:W-:Y:S05]  /*6190*/  BRA `(.L_x_8429) ;  /* 0x0000000000147947 */ /* 0x000fea0003800000 */
.L_x_8456:
[----:B------:R-:W-:-:S04]  /*61a0*/  PRMT R2, R5, 0x9910, RZ ;  /* 0x0000991005027816 */ /* 0x000fc800000000ff */
[----:B------:R-:W-:-:S05]  /*61b0*/  SHF.R.S32.HI R3, RZ, 0x1f, R2 ;  /* 0x0000001fff037819 */ /* 0x000fca0000011402 */
[----:B------:R2:W-:Y:S01]  /*61c0*/  STG.E.64 desc[UR36][R16.64], R2 ;  /* 0x0000000210007986 */ /* 0x0005e2000c101b24 */
[----:B------:R-:W-:Y:S05]  /*61d0*/  BRA `(.L_x_8429) ;  /* 0x0000000000047947 */ /* 0x000fea0003800000 */
.L_x_8455:
[----:B------:R0:W-:Y:S02]  /*61e0*/  STG.E desc[UR36][R16.64], R5 ;  /* 0x0000000510007986 */ /* 0x0001e4000c101924 */
.L_x_8429:
[----:B------:R-:W-:-:S07]  /*61f0*/  VIADD R19, R19, 0x80 ;  /* 0x0000008013137836 */ /* 0x000fce0000000000 */
.L_x_8389:
[----:B------:R-:W-:Y:S05]  /*6200*/  BSYNC B6 ;  /* 0x0000000000067941 */ /* 0x000fea0003800000 */
.L_x_8388:
        /* <DEDUP_REMOVED lines=307> */
.L_x_8460:
        /* <DEDUP_REMOVED lines=20> */
.L_x_8464:
[----:B------:R0:W5:Y:S01]  /*7680*/  LDG.E.U8 R0, desc[UR36][R2.64] ;  /* 0x0000002402007981 */ /* 0x000162000c1e1100 */
[----:B------:R-:W-:Y:S05]  /*7690*/  BRA `(.L_x_8466) ;  /* 0x0000000c00547947 */ /* 0x000fea0003800000 */
.L_x_8463:
        /* <DEDUP_REMOVED lines=8> */
.L_x_8468:
[----:B------:R0:W5:Y:S01]  /*7720*/  LDG.E.U8 R0, desc[UR36][R2.64] ;  /* 0x0000002402007981 */ /* 0x000162000c1e1100 */
[----:B------:R-:W-:Y:S05]  /*7730*/  BRA `(.L_x_8466) ;  /* 0x0000000c002c7947 */ /* 0x000fea0003800000 */
.L_x_8467:
[----:B------:R0:W5:Y:S01]  /*7740*/  LDG.E.U16 R0, desc[UR36][R2.64] ;  /* 0x0000002402007981 */ /* 0x000162000c1e1500 */
[----:B------:R-:W-:Y:S05]  /*7750*/  BRA `(.L_x_8466) ;  /* 0x0000000c00247947 */ /* 0x000fea0003800000 */
.L_x_8462:
        /* <DEDUP_REMOVED lines=9> */
.L_x_8470:
[----:B------:R-:W2:Y:S02]  /*77f0*/  LDG.E.U16 R4, desc[UR36][R2.64] ;  /* 0x0000002402047981 */ /* 0x000ea4000c1e1500 */
[----:B--2---:R-:W-:-:S06]  /*7800*/  HADD2.F32 R4, -RZ, R4.H0_H0 ;  /* 0x20000004ff047230 */ /* 0x004fcc0000004100 */
[----:B------:R-:W0:Y:S02]  /*7810*/  F2I.FTZ.TRUNC.NTZ R4, R4 ;  /* 0x0000000400047305 */ /* 0x000e24000021f100 */
[----:B0-----:R-:W-:Y:S01]  /*7820*/  PRMT R0, R4, 0x7610, R0 ;  /* 0x0000761004007816 */ /* 0x001fe20000000000 */
[----:B------:R-:W-:Y:S06]  /*7830*/  BRA `(.L_x_8466) ;  /* 0x0000000800ec7947 */ /* 0x000fec0003800000 */
.L_x_8469:
        /* <DEDUP_REMOVED lines=9> */
.L_x_8472:
[----:B------:R-:W2:Y:S02]  /*78d0*/  LDG.E.U16 R2, desc[UR36][R2.64] ;  /* 0x0000002402027981 */ /* 0x000ea4000c1e1500 */
[----:B--2---:R-:W-:-:S06]  /*78e0*/  HADD2.F32 R4, -RZ, R2.H0_H0 ;  /* 0x20000002ff047230 */ /* 0x004fcc0000004100 */
[----:B------:R-:W0:Y:S02]  /*78f0*/  F2I.FTZ.TRUNC.NTZ R4, R4 ;  /* 0x0000000400047305 */ /* 0x000e24000021f100 */
[----:B0-----:R-:W-:Y:S01]  /*7900*/  PRMT R0, R4, 0x7610, R0 ;  /* 0x0000761004007816 */ /* 0x001fe20000000000 */
[----:B------:R-:W-:Y:S06]  /*7910*/  BRA `(.L_x_8466) ;  /* 0x0000000800b47947 */ /* 0x000fec0003800000 */
.L_x_8471:
[----:B------:R-:W2:Y:S02]  /*7920*/  LDG.E.64 R2, desc[UR36][R2.64] ;  /* 0x0000002402027981 */ /* 0x000ea4000c1e1b00 */
[----:B--2---:R0:W1:Y:S01]  /*7930*/  F2I.F64.TRUNC R0, R2 ;  /* 0x0000000200007311 */ /* 0x004062000030d100 */
[----:B------:R-:W-:Y:S05]  /*7940*/  BRA `(.L_x_8466) ;  /* 0x0000000800a87947 */ /* 0x000fea0003800000 */
.L_x_8461:
        /* <DEDUP_REMOVED lines=12> */
.L_x_8475:
[----:B------:R-:W2:Y:S02]  /*7a10*/  LDG.E.64 R2, desc[UR36][R2.64] ;  /* 0x0000002402027981 */ /* 0x000ea4000c1e1b00 */
[----:B--2---:R3:W4:Y:S01]  /*7a20*/  F2I.F64.TRUNC R0, R2 ;  /* 0x0000000200007311 */ /* 0x004722000030d100 */
[----:B------:R-:W-:Y:S05]  /*7a30*/  BRA `(.L_x_8466) ;  /* 0x00000008006c7947 */ /* 0x000fea0003800000 */
.L_x_8474:
        /* <DEDUP_REMOVED lines=28> */
.L_x_8477:
        /* <DEDUP_REMOVED lines=15> */
.L_x_8476:
[----:B------:R-:W2:Y:S02]  /*7cf0*/  LDG.E.U16 R4, desc[UR36][R2.64] ;  /* 0x0000002402047981 */ /* 0x000ea4000c1e1500 */
[----:B--2---:R-:W-:-:S06]  /*7d00*/  IMAD.U32 R4, R4, 0x10000, RZ ;  /* 0x0001000004047824 */ /* 0x004fcc00078e00ff */
[----:B------:R-:W0:Y:S02]  /*7d10*/  F2I.FTZ.TRUNC.NTZ R4, R4 ;  /* 0x0000000400047305 */ /* 0x000e24000021f100 */
[----:B0-----:R-:W-:Y:S01]  /*7d20*/  PRMT R0, R4, 0x7610, R0 ;  /* 0x0000761004007816 */ /* 0x001fe20000000000 */
[----:B------:R-:W-:Y:S06]  /*7d30*/  BRA `(.L_x_8466) ;  /* 0x0000000400ac7947 */ /* 0x000fec0003800000 */
.L_x_8473:
        /* <DEDUP_REMOVED lines=10> */
.L_x_8480:
        /* <DEDUP_REMOVED lines=21> */
.L_x_8484:
[----:B------:R-:W-:Y:S05]  /*7f30*/  BSYNC B1 ;  /* 0x0000000000017941 */ /* 0x000fea0003800000 */
.L_x_8483:
[----:B------:R-:W-:Y:S01]  /*7f40*/  IMAD.SHL.U32 R2, R2, 0x100000, RZ ;  /* 0x0010000002027824 */ /* 0x000fe200078e00ff */
[----:B------:R-:W-:-:S04]  /*7f50*/  LEA R3, R0, 0x3b800000, 0x17 ;  /* 0x3b80000000037811 */ /* 0x000fc800078eb8ff */
[----:B------:R-:W-:-:S07]  /*7f60*/  LOP3.LUT R4, R3, R2, R4, 0xfe, !PT ;  /* 0x0000000203047212 */ /* 0x000fce00078efe04 */
.L_x_8482:
[----:B------:R-:W-:Y:S05]  /*7f70*/  BSYNC B0 ;  /* 0x0000000000007941 */ /* 0x000fea0003800000 */
.L_x_8481:
[----:B------:R-:W0:Y:S02]  /*7f80*/  F2I.FTZ.TRUNC.NTZ R4, R4 ;  /* 0x0000000400047305 */ /* 0x000e24000021f100 */
[----:B0-----:R-:W-:Y:S01]  /*7f90*/  PRMT R0, R4, 0x7610, R0 ;  /* 0x0000761004007816 */ /* 0x001fe20000000000 */
[----:B------:R-:W-:Y:S06]  /*7fa0*/  BRA `(.L_x_8466) ;  /* 0x0000000400107947 */ /* 0x000fec0003800000 */
.L_x_8479:
        /* <DEDUP_REMOVED lines=21> */
.L_x_8488:
[----:B------:R-:W-:Y:S05]  /*8100*/  BSYNC B1 ;  /* 0x0000000000017941 */ /* 0x000fea0003800000 */
.L_x_8487:
[----:B------:R-:W-:Y:S01]  /*8110*/  IMAD.SHL.U32 R2, R2, 0x200000, RZ ;  /* 0x0020000002027824 */ /* 0x000fe200078e00ff */
[----:B------:R-:W-:-:S04]  /*8120*/  LEA R3, R0, 0x37800000, 0x17 ;  /* 0x3780000000037811 */ /* 0x000fc800078eb8ff */
[----:B------:R-:W-:-:S07]  /*8130*/  LOP3.LUT R4, R3, R2, R4, 0xfe, !PT ;  /* 0x0000000203047212 */ /* 0x000fce00078efe04 */
.L_x_8486:
[----:B------:R-:W-:Y:S05]  /*8140*/  BSYNC B0 ;  /* 0x0000000000007941 */ /* 0x000fea0003800000 */
.L_x_8485:
[----:B------:R-:W0:Y:S02]  /*8150*/  F2I.FTZ.TRUNC.NTZ R4, R4 ;  /* 0x0000000400047305 */ /* 0x000e24000021f100 */
[----:B0-----:R-:W-:Y:S01]  /*8160*/  PRMT R0, R4, 0x7610, R0 ;  /* 0x0000761004007816 */ /* 0x001fe20000000000 */
[----:B------:R-:W-:Y:S06]  /*8170*/  BRA `(.L_x_8466) ;  /* 0x00000000009c7947 */ /* 0x000fec0003800000 */
.L_x_8478:
        /* <DEDUP_REMOVED lines=14> */
.L_x_8492:
[----:B------:R-:W-:Y:S05]  /*8260*/  BSYNC B0 ;  /* 0x0000000000007941 */ /* 0x000fea0003800000 */
.L_x_8491:
[----:B------:R-:W0:Y:S02]  /*8270*/  F2I.FTZ.TRUNC.NTZ R4, R4 ;  /* 0x0000000400047305 */ /* 0x000e24000021f100 */
[----:B0-----:R-:W-:Y:S01]  /*8280*/  PRMT R0, R4, 0x7610, R0 ;  /* 0x0000761004007816 */ /* 0x001fe20000000000 */
[----:B------:R-:W-:Y:S06]  /*8290*/  BRA `(.L_x_8466) ;  /* 0x0000000000547947 */ /* 0x000fec0003800000 */
.L_x_8465:
        /* <DEDUP_REMOVED lines=16> */
.L_x_8493:
[----:B------:R-:W-:Y:S01]  /*83a0*/  PRMT R0, RZ, 0x7610, R0 ;  /* 0x00007610ff007816 */ /* 0x000fe20000000000 */
[----:B------:R-:W-:Y:S06]  /*83b0*/  BRA `(.L_x_8466) ;  /* 0x00000000000c7947 */ /* 0x000fec0003800000 */
.L_x_8490:
[----:B------:R1:W5:Y:S01]  /*83c0*/  LDG.E.U8 R0, desc[UR36][R2.64] ;  /* 0x0000002402007981 */ /* 0x000362000c1e1100 */
[----:B------:R-:W-:Y:S05]  /*83d0*/  BRA `(.L_x_8466) ;  /* 0x0000000000047947 */ /* 0x000fea0003800000 */
.L_x_8489:
[----:B------:R2:W5:Y:S02]  /*83e0*/  LDG.E.U8 R0, desc[UR36][R2.64] ;  /* 0x0000002402007981 */ /* 0x000564000c1e1100 */
.L_x_8466:
        /* <DEDUP_REMOVED lines=19> */
.L_x_8497:
[----:B------:R3:W-:Y:S01]  /*8520*/  STG.E.U8 desc[UR36][R16.64], R5 ;  /* 0x0000000510007986 */ /* 0x0007e2000c101124 */
[----:B------:R-:W-:Y:S05]  /*8530*/  BRA `(.L_x_8499) ;  /* 0x0000000c005c7947 */ /* 0x000fea0003800000 */
.L_x_8496:
        /* <DEDUP_REMOVED lines=10> */
.L_x_8501:
[----:B------:R2:W-:Y:S01]  /*85e0*/  STG.E desc[UR36][R16.64], R5 ;  /* 0x0000000510007986 */ /* 0x0005e2000c101924 */
[----:B------:R-:W-:Y:S05]  /*85f0*/  BRA `(.L_x_8499) ;  /* 0x0000000c002c7947 */ /* 0x000fea0003800000 */
.L_x_8500:
[----:B------:R0:W-:Y:S01]  /*8600*/  STG.E.U16 desc[UR36][R16.64], R5 ;  /* 0x0000000510007986 */ /* 0x0001e2000c101524 */
[----:B------:R-:W-:Y:S05]  /*8610*/  BRA `(.L_x_8499) ;  /* 0x0000000c00247947 */ /* 0x000fea0003800000 */
.L_x_8495:
        /* <DEDUP_REMOVED lines=9> */
.L_x_8503:
[----:B------:R-:W0:Y:S02]  /*86b0*/  I2F.S16 R0, R5 ;  /* 0x0000000500007306 */ /* 0x000e240000101400 */
[----:B0-----:R-:W-:-:S05]  /*86c0*/  F2FP.F16.F32.PACK_AB R0, RZ, R0 ;  /* 0x00000000ff00723e */ /* 0x001fca00000000ff */
[----:B------:R0:W-:Y:S01]  /*86d0*/  STG.E.U16 desc[UR36][R16.64], R0 ;  /* 0x0000000010007986 */ /* 0x0001e2000c101524 */
[----:B------:R-:W-:Y:S05]  /*86e0*/  BRA `(.L_x_8499) ;  /* 0x0000000800f07947 */ /* 0x000fea0003800000 */
.L_x_8502:
        /* <DEDUP_REMOVED lines=10> */
.L_x_8505:
[----:B------:R-:W0:Y:S02]  /*8790*/  I2F.S16 R5, R5 ;  /* 0x0000000500057306 */ /* 0x000e240000101400 */
[----:B0-----:R-:W-:-:S04]  /*87a0*/  F2FP.F16.F32.PACK_AB R3, RZ, R5 ;  /* 0x00000005ff03723e */ /* 0x001fc800000000ff */
[----:B------:R-:W-:-:S05]  /*87b0*/  PRMT R3, R3, 0x5410, RZ ;  /* 0x0000541003037816 */ /* 0x000fca00000000ff */
[----:B------:R0:W-:Y:S01]  /*87c0*/  STG.E desc[UR36][R16.64], R3 ;  /* 0x0000000310007986 */ /* 0x0001e2000c101924 */
[----:B------:R-:W-:Y:S05]  /*87d0*/  BRA `(.L_x_8499) ;  /* 0x0000000800b47947 */ /* 0x000fea0003800000 */
.L_x_8504:
[----:B------:R-:W0:Y:S02]  /*87e0*/  I2F.F64.S16 R2, R5 ;  /* 0x0000000500027312 */ /* 0x000e240000101c00 */
[----:B0-----:R0:W-:Y:S01]  /*87f0*/  STG.E.64 desc[UR36][R16.64], R2 ;  /* 0x0000000210007986 */ /* 0x0011e2000c101b24 */
[----:B------:R-:W-:Y:S05]  /*8800*/  BRA `(.L_x_8499) ;  /* 0x0000000800a87947 */ /* 0x000fea0003800000 */
.L_x_8494:
        /* <DEDUP_REMOVED lines=13> */
.L_x_8508:
[----:B------:R-:W0:Y:S01]  /*88e0*/  I2F.F64.S16 R4, R5 ;  /* 0x0000000500047312 */ /* 0x000e220000101c00 */
[----:B------:R-:W-:-:S05]  /*88f0*/  CS2R R6, SRZ ;  /* 0x0000000000067805 */ /* 0x000fca000001ff00 */
[----:B0-----:R0:W-:Y:S01]  /*8900*/  STG.E.128 desc[UR36][R16.64], R4 ;  /* 0x0000000410007986 */ /* 0x0011e2000c101d24 */
[----:B------:R-:W-:Y:S05]  /*8910*/  BRA `(.L_x_8499) ;  /* 0x0000000800647947 */ /* 0x000fea0003800000 */
.L_x_8507:
        /* <DEDUP_REMOVED lines=21> */
.L_x_8512:
[----:B------:R-:W-:Y:S05]  /*8a70*/  BSYNC B0 ;  /* 0x0000000000007941 */ /* 0x000fea0003800000 */
.L_x_8511:
[----:B------:R-:W-:-:S05]  /*8a80*/  LOP3.LUT R3, R0, R3, RZ, 0xfc, !PT ;  /* 0x0000000300037212 */ /* 0x000fca00078efcff */
[----:B------:R0:W-:Y:S01]  /*8a90*/  STG.E.U8 desc[UR36][R16.64], R3 ;  /* 0x0000000310007986 */ /* 0x0001e2000c101124 */
[----:B------:R-:W-:Y:S05]  /*8aa0*/  BRA `(.L_x_8499) ;  /* 0x0000000800007947 */ /* 0x000fea0003800000 */
.L_x_8510:
        /* <DEDUP_REMOVED lines=13> */
.L_x_8514:
[----:B------:R-:W-:Y:S01]  /*8b80*/  IMAD.MOV.U32 R0, RZ, RZ, 0x7f ;  /* 0x0000007fff007424 */ /* 0x000fe200078e00ff */
[----:B------:R-:W-:-:S04]  /*8b90*/  ISETP.GT.U32.AND P0, PT, R2, 0x7f800000, PT ;  /* 0x7f8000000200780c */ /* 0x000fc80003f04070 */
[----:B------:R-:W-:-:S09]  /*8ba0*/  SEL R0, R0, 0x7c, P0 ;  /* 0x0000007c00007807 */ /* 0x000fd20000000000 */
.L_x_8515:
[----:B------:R-:W-:Y:S05]  /*8bb0*/  BSYNC B0 ;  /* 0x0000000000007941 */ /* 0x000fea0003800000 */
.L_x_8513:
[----:B------:R-:W-:-:S04]  /*8bc0*/  LOP3.LUT R2, R5, 0x80000000, RZ, 0xc0, !PT ;  /* 0x8000000005027812 */ /* 0x000fc800078ec0ff */
[----:B------:R-:W-:-:S04]  /*8bd0*/  SHF.R.U32.HI R3, RZ, 0x18, R2 ;  /* 0x00000018ff037819 */ /* 0x000fc80000011602 */
[----:B------:R-:W-:-:S05]  /*8be0*/  LOP3.LUT R3, R0, R3, RZ, 0xfc, !PT ;  /* 0x0000000300037212 */ /* 0x000fca00078efcff */
[----:B------:R0:W-:Y:S01]  /*8bf0*/  STG.E.U8 desc[UR36][R16.64], R3 ;  /* 0x0000000310007986 */ /* 0x0001e2000c101124 */
[----:B------:R-:W-:Y:S05]  /*8c00*/  BRA `(.L_x_8499) ;  /* 0x0000000400a87947 */ /* 0x000fea0003800000 */
.L_x_8509:
[----:B------:R-:W0:Y:S02]  /*8c10*/  I2F.S16 R0, R5 ;  /* 0x0000000500007306 */ /* 0x000e240000101400 */
[----:B0-----:R-:W-:-:S05]  /*8c20*/  F2FP.BF16.F32.PACK_AB R0, RZ, R0 ;  /* 0x00000000ff00723e */ /* 0x001fca00000010ff */
[----:B------:R0:W-:Y:S01]  /*8c30*/  STG.E.U16 desc[UR36][R16.64], R0 ;  /* 0x0000000010007986 */ /* 0x0001e2000c101524 */
[----:B------:R-:W-:Y:S05]  /*8c40*/  BRA `(.L_x_8499) ;  /* 0x0000000400987947 */ /* 0x000fea0003800000 */
.L_x_8506:
        /* <DEDUP_REMOVED lines=10> */
.L_x_8518:
        /* <DEDUP_REMOVED lines=17> */
.L_x_8521:
[----:B------:R-:W-:-:S04]  /*8e00*/  LOP3.LUT R2, R5, 0x80000000, RZ, 0xc0, !PT ;  /* 0x8000000005027812 */ /* 0x000fc800078ec0ff */
[----:B------:R-:W-:-:S04]  /*8e10*/  SHF.R.U32.HI R3, RZ, 0x18, R2 ;  /* 0x00000018ff037819 */ /* 0x000fc80000011602 */
[----:B------:R-:W-:-:S04]  /*8e20*/  LOP3.LUT R0, R0, R3, RZ, 0xfc, !PT ;  /* 0x0000000300007212 */ /* 0x000fc800078efcff */
[----:B------:R-:W-:-:S07]  /*8e30*/  PRMT R8, R0, 0x7610, R8 ;  /* 0x0000761000087816 */ /* 0x000fce0000000008 */
.L_x_8520:
[----:B------:R-:W-:Y:S05]  /*8e40*/  BSYNC B0 ;  /* 0x0000000000007941 */ /* 0x000fea0003800000 */
.L_x_8519:
[----:B------:R0:W-:Y:S01]  /*8e50*/  STG.E.U8 desc[UR36][R16.64], R8 ;  /* 0x0000000810007986 */ /* 0x0001e2000c101124 */
[----:B------:R-:W-:Y:S05]  /*8e60*/  BRA `(.L_x_8499) ;  /* 0x0000000400107947 */ /* 0x000fea0003800000 */
.L_x_8517:
        /* <DEDUP_REMOVED lines=17> */
.L_x_8524:
[----:B------:R-:W-:-:S04]  /*8f80*/  LOP3.LUT R2, R5, 0x80000000, RZ, 0xc0, !PT ;  /* 0x8000000005027812 */ /* 0x000fc800078ec0ff */
[----:B------:R-:W-:-:S04]  /*8f90*/  SHF.R.U32.HI R3, RZ, 0x18, R2 ;  /* 0x00000018ff037819 */ /* 0x000fc80000011602 */
[----:B------:R-:W-:-:S04]  /*8fa0*/  LOP3.LUT R0, R0, R3, RZ, 0xfc, !PT ;  /* 0x0000000300007212 */ /* 0x000fc800078efcff */
[----:B------:R-:W-:-:S07]  /*8fb0*/  PRMT R8, R0, 0x7610, R8 ;  /* 0x0000761000087816 */ /* 0x000fce0000000008 */
.L_x_8523:
[----:B------:R-:W-:Y:S05]  /*8fc0*/  BSYNC B0 ;  /* 0x0000000000007941 */ /* 0x000fea0003800000 */
.L_x_8522:
[----:B------:R0:W-:Y:S01]  /*8fd0*/  STG.E.U8 desc[UR36][R16.64], R8 ;  /* 0x0000000810007986 */ /* 0x0001e2000c101124 */
[----:B------:R-:W-:Y:S05]  /*8fe0*/  BRA `(.L_x_8499) ;  /* 0x0000000000b07947 */ /* 0x000fea0003800000 */
.L_x_8516:
        /* <DEDUP_REMOVED lines=22> */
.L_x_8498:
        /* <DEDUP_REMOVED lines=16> */
.L_x_8527:
[----:B------:R-:W-:Y:S05]  /*9250*/  BRA `(.L_x_8499) ;  /* 0x0000000000147947 */ /* 0x000fea0003800000 */
.L_x_8526:
[----:B------:R-:W-:-:S04]  /*9260*/  PRMT R2, R5, 0x9910, RZ ;  /* 0x0000991005027816 */ /* 0x000fc800000000ff */
[----:B------:R-:W-:-:S05]  /*9270*/  SHF.R.S32.HI R3, RZ, 0x1f, R2 ;  /* 0x0000001fff037819 */ /* 0x000fca0000011402 */
[----:B------:R0:W-:Y:S01]  /*9280*/  STG.E.64 desc[UR36][R16.64], R2 ;  /* 0x0000000210007986 */ /* 0x0001e2000c101b24 */
[----:B------:R-:W-:Y:S05]  /*9290*/  BRA `(.L_x_8499) ;  /* 0x0000000000047947 */ /* 0x000fea0003800000 */
.L_x_8525:
[----:B------:R0:W-:Y:S02]  /*92a0*/  STG.E desc[UR36][R16.64], R5 ;  /* 0x0000000510007986 */ /* 0x0001e4000c101924 */
.L_x_8499:
[----:B------:R-:W-:-:S07]  /*92b0*/  VIADD R19, R19, 0x80 ;  /* 0x0000008013137836 */ /* 0x000fce0000000000 */
.L_x_8459:
[----:B------:R-:W-:Y:S05]  /*92c0*/  BSYNC B6 ;  /* 0x0000000000067941 */ /* 0x000fea0003800000 */
.L_x_8458:
        /* <DEDUP_REMOVED lines=306> */
.L_x_8528:
        /* <DEDUP_REMOVED lines=20> */
.L_x_8532:
[----:B------:R4:W5:Y:S01]  /*a730*/  LDG.E.U8 R0, desc[UR36][R2.64] ;  /* 0x0000002402007981 */ /* 0x000962000c1e1100 */
[----:B------:R-:W-:Y:S05]  /*a740*/  BRA `(.L_x_8534) ;  /* 0x0000000c00547947 */ /* 0x000fea0003800000 */
.L_x_8531:
        /* <DEDUP_REMOVED lines=8> */
.L_x_8536:
[----:B------:R2:W5:Y:S01]  /*a7d0*/  LDG.E.U8 R0, desc[UR36][R2.64] ;  /* 0x0000002402007981 */ /* 0x000562000c1e1100 */
[----:B------:R-:W-:Y:S05]  /*a7e0*/  BRA `(.L_x_8534) ;  /* 0x0000000c002c7947 */ /* 0x000fea0003800000 */
.L_x_8535:
[----:B------:R0:W5:Y:S01]  /*a7f0*/  LDG.E.U16 R0, desc[UR36][R2.64] ;  /* 0x0000002402007981 */ /* 0x000162000c1e1500 */
[----:B------:R-:W-:Y:S05]  /*a800*/  BRA `(.L_x_8534) ;  /* 0x0000000c00247947 */ /* 0x000fea0003800000 */
.L_x_8530:
        /* <DEDUP_REMOVED lines=9> */
.L_x_8538:
[----:B------:R-:W2:Y:S02]  /*a8a0*/  LDG.E.U16 R4, desc[UR36][R2.64] ;  /* 0x0000002402047981 */ /* 0x000ea4000c1e1500 */
[----:B--2---:R-:W-:-:S06]  /*a8b0*/  HADD2.F32 R4, -RZ, R4.H0_H0 ;  /* 0x20000004ff047230 */ /* 0x004fcc0000004100 */
[----:B------:R-:W0:Y:S02]  /*a8c0*/  F2I.FTZ.TRUNC.NTZ R4, R4 ;  /* 0x0000000400047305 */ /* 0x000e24000021f100 */
[----:B0-----:R-:W-:Y:S01]  /*a8d0*/  PRMT R0, R4, 0x7610, R0 ;  /* 0x0000761004007816 */ /* 0x001fe20000000000 */
[----:B------:R-:W-:Y:S06]  /*a8e0*/  BRA `(.L_x_8534) ;  /* 0x0000000800ec7947 */ /* 0x000fec0003800000 */
.L_x_8537:
        /* <DEDUP_REMOVED lines=9> */
.L_x_8540:
[----:B------:R-:W2:Y:S02]  /*a980*/  LDG.E.U16 R2, desc[UR36][R2.64] ;  /* 0x0000002402027981 */ /* 0x000ea4000c1e1500 */
[----:B--2---:R-:W-:-:S06]  /*a990*/  HADD2.F32 R4, -RZ, R2.H0_H0 ;  /* 0x20000002ff047230 */ /* 0x004fcc0000004100 */
[----:B------:R-:W0:Y:S02]  /*a9a0*/  F2I.FTZ.TRUNC.NTZ R4, R4 ;  /* 0x0000000400047305 */ /* 0x000e24000021f100 */
[----:B0-----:R-:W-:Y:S01]  /*a9b0*/  PRMT R0, R4, 0x7610, R0 ;  /* 0x0000761004007816 */ /* 0x001fe20000000000 */
[----:B------:R-:W-:Y:S06]  /*a9c0*/  BRA `(.L_x_8534) ;  /* 0x0000000800b47947 */ /* 0x000fec0003800000 */
.L_x_8539:
[----:B------:R-:W2:Y:S02]  /*a9d0*/  LDG.E.64 R2, desc[UR36][R2.64] ;  /* 0x0000002402027981 */ /* 0x000ea4000c1e1b00 */
[----:B--2---:R0:W1:Y:S01]  /*a9e0*/  F2I.F64.TRUNC R0, R2 ;  /* 0x0000000200007311 */ /* 0x004062000030d100 */
[----:B------:R-:W-:Y:S05]  /*a9f0*/  BRA `(.L_x_8534) ;  /* 0x0000000800a87947 */ /* 0x000fea0003800000 */
.L_x_8529:
        /* <DEDUP_REMOVED lines=12> */
.L_x_8543:
[----:B------:R-:W2:Y:S02]  /*aac0*/  LDG.E.64 R2, desc[UR36][R2.64] ;  /* 0x0000002402027981 */ /* 0x000ea4000c1e1b00 */
[----:B--2---:R0:W1:Y:S01]  /*aad0*/  F2I.F64.TRUNC R0, R2 ;  /* 0x0000000200007311 */ /* 0x004062000030d100 */
[----:B------:R-:W-:Y:S05]  /*aae0*/  BRA `(.L_x_8534) ;  /* 0x00000008006c7947 */ /* 0x000fea0003800000 */
.L_x_8542:
        /* <DEDUP_REMOVED lines=28> */
.L_x_8545:
        /* <DEDUP_REMOVED lines=15> */
.L_x_8544:
[----:B------:R-:W2:Y:S02]  /*ada0*/  LDG.E.U16 R4, desc[UR36][R2.64] ;  /* 0x0000002402047981 */ /* 0x000ea4000c1e1500 */
[----:B--2---:R-:W-:-:S06]  /*adb0*/  IMAD.U32 R4, R4, 0x10000, RZ ;  /* 0x0001000004047824 */ /* 0x004fcc00078e00ff */
[----:B------:R-:W0:Y:S02]  /*adc0*/  F2I.FTZ.TRUNC.NTZ R4, R4 ;  /* 0x0000000400047305 */ /* 0x000e24000021f100 */
[----:B0-----:R-:W-:Y:S01]  /*add0*/  PRMT R0, R4, 0x7610, R0 ;  /* 0x0000761004007816 */ /* 0x001fe20000000000 */
[----:B------:R-:W-:Y:S06]  /*ade0*/  BRA `(.L_x_8534) ;  /* 0x0000000400ac7947 */ /* 0x000fec0003800000 */
.L_x_8541:
        /* <DEDUP_REMOVED lines=10> */
.L_x_8548:
        /* <DEDUP_REMOVED lines=21> */
.L_x_8552:
[----:B------:R-:W-:Y:S05]  /*afe0*/  BSYNC B1 ;  /* 0x0000000000017941 */ /* 0x000fea0003800000 */
.L_x_8551:
[----:B------:R-:W-:Y:S01]  /*aff0*/  IMAD.SHL.U32 R2, R2, 0x100000, RZ ;  /* 0x0010000002027824 */ /* 0x000fe200078e00ff */
[----:B------:R-:W-:-:S04]  /*b000*/  LEA R3, R0, 0x3b800000, 0x17 ;  /* 0x3b80000000037811 */ /* 0x000fc800078eb8ff */
[----:B------:R-:W-:-:S07]  /*b010*/  LOP3.LUT R4, R3, R2, R4, 0xfe, !PT ;  /* 0x0000000203047212 */ /* 0x000fce00078efe04 */
.L_x_8550:
[----:B------:R-:W-:Y:S05]  /*b020*/  BSYNC B0 ;  /* 0x0000000000007941 */ /* 0x000fea0003800000 */
.L_x_8549:
[----:B------:R-:W0:Y:S02]  /*b030*/  F2I.FTZ.TRUNC.NTZ R4, R4 ;  /* 0x0000000400047305 */ /* 0x000e24000021f100 */
[----:B0-----:R-:W-:Y:S01]  /*b040*/  PRMT R0, R4, 0x7610, R0 ;  /* 0x0000761004007816 */ /* 0x001fe20000000000 */
[----:B------:R-:W-:Y:S06]  /*b050*/  BRA `(.L_x_8534) ;  /* 0x0000000400107947 */ /* 0x000fec0003800000 */
.L_x_8547:
        /* <DEDUP_REMOVED lines=21> */
.L_x_8556:
[----:B------:R-:W-:Y:S05]  /*b1b0*/  BSYNC B1 ;  /* 0x0000000000017941 */ /* 0x000fea0003800000 */
.L_x_8555:
[----:B------:R-:W-:Y:S01]  /*b1c0*/  IMAD.SHL.U32 R2, R2, 0x200000, RZ ;  /* 0x0020000002027824 */ /* 0x000fe200078e00ff */
[----:B------:R-:W-:-:S04]  /*b1d0*/  LEA R3, R0, 0x37800000, 0x17 ;  /* 0x3780000000037811 */ /* 0x000fc800078eb8ff */
[----:B------:R-:W-:-:S07]  /*b1e0*/  LOP3.LUT R4, R3, R2, R4, 0xfe, !PT ;  /* 0x0000000203047212 */ /* 0x000fce00078efe04 */
.L_x_8554:
[----:B------:R-:W-:Y:S05]  /*b1f0*/  BSYNC B0 ;  /* 0x0000000000007941 */ /* 0x000fea0003800000 */
.L_x_8553:
[----:B------:R-:W0:Y:S02]  /*b200*/  F2I.FTZ.TRUNC.NTZ R4, R4 ;  /* 0x0000000400047305 */ /* 0x000e24000021f100 */
[----:B0-----:R-:W-:Y:S01]  /*b210*/  PRMT R0, R4, 0x7610, R0 ;  /* 0x0000761004007816 */ /* 0x001fe20000000000 */
[----:B------:R-:W-:Y:S06]  /*b220*/  BRA `(.L_x_8534) ;  /* 0x00000000009c7947 */ /* 0x000fec0003800000 */
.L_x_8546:
        /* <DEDUP_REMOVED lines=14> */
.L_x_8560:
[----:B------:R-:W-:Y:S05]  /*b310*/  BSYNC B0 ;  /* 0x0000000000007941 */ /* 0x000fea0003800000 */
.L_x_8559:
[----:B------:R-:W0:Y:S02]  /*b320*/  F2I.FTZ.TRUNC.NTZ R4, R4 ;  /* 0x0000000400047305 */ /* 0x000e24000021f100 */
[----:B0-----:R-:W-:Y:S01]  /*b330*/  PRMT R0, R4, 0x7610, R0 ;  /* 0x0000761004007816 */ /* 0x001fe20000000000 */
[----:B------:R-:W-:Y:S06]  /*b340*/  BRA `(.L_x_8534) ;  /* 0x0000000000547947 */ /* 0x000fec0003800000 */
.L_x_8533:
        /* <DEDUP_REMOVED lines=16> */
.L_x_8561:
[----:B------:R-:W-:Y:S01]  /*b450*/  PRMT R0, RZ, 0x7610, R0 ;  /* 0x00007610ff007816 */ /* 0x000fe20000000000 */
[----:B------:R-:W-:Y:S06]  /*b460*/  BRA `(.L_x_8534) ;  /* 0x00000000000c7947 */ /* 0x000fec0003800000 */
.L_x_8558:
[----:B------:R0:W5:Y:S01]  /*b470*/  LDG.E.U8 R0, desc[UR36][R2.64] ;  /* 0x0000002402007981 */ /* 0x000162000c1e1100 */
[----:B------:R-:W-:Y:S05]  /*b480*/  BRA `(.L_x_8534) ;  /* 0x0000000000047947 */ /* 0x000fea0003800000 */
.L_x_8557:
[----:B------:R0:W5:Y:S02]  /*b490*/  LDG.E.U8 R0, desc[UR36][R2.64] ;  /* 0x0000002402007981 */ /* 0x000164000c1e1100 */
.L_x_8534:
[----:B01234-:R-:W0:Y:S01]  /*b4a0*/  LDC.U8 R3, c[0x0][0x430] ;  /* 0x00010c00ff037b82 */ /* 0x01fe220000000000 */
[----:B-----5:R-:W-:Y:S01]  /*b4b0*/  LOP3.LUT R0, R0, 0xffff, RZ, 0xc0, !PT ;  /* 0x0000ffff00007812 */ /* 0x020fe200078ec0ff */
        /* <DEDUP_REMOVED lines=17> */
.L_x_8565:
[----:B------:R-:W-:Y:S01]  /*b5d0*/  STG.E.U8 desc[UR36][R16.64], R5 ;  /* 0x0000000510007986 */ /* 0x000fe2000c101124 */
[----:B------:R-:W-:Y:S05]  /*b5e0*/  EXIT ;  /* 0x000000000000794d */ /* 0x000fea0003800000 */
.L_x_8564:
        /* <DEDUP_REMOVED lines=10> */
.L_x_8568:
[----:B------:R-:W-:Y:S01]  /*b690*/  STG.E desc[UR36][R16.64], R5 ;  /* 0x0000000510007986 */ /* 0x000fe2000c101924 */
[----:B------:R-:W-:Y:S05]  /*b6a0*/  EXIT ;  /* 0x000000000000794d */ /* 0x000fea0003800000 */
.L_x_8567:
[----:B------:R-:W-:Y:S01]  /*b6b0*/  STG.E.U16 desc[UR36][R16.64], R5 ;  /* 0x0000000510007986 */ /* 0x000fe2000c101524 */
[----:B------:R-:W-:Y:S05]  /*b6c0*/  EXIT ;  /* 0x000000000000794d */ /* 0x000fea0003800000 */
.L_x_8563:
        /* <DEDUP_REMOVED lines=9> */
.L_x_8570:
[----:B------:R-:W0:Y:S02]  /*b760*/  I2F.S16 R0, R5 ;  /* 0x0000000500007306 */ /* 0x000e240000101400 */
[----:B0-----:R-:W-:-:S05]  /*b770*/  F2FP.F16.F32.PACK_AB R0, RZ, R0 ;  /* 0x00000000ff00723e */ /* 0x001fca00000000ff */
[----:B------:R-:W-:Y:S01]  /*b780*/  STG.E.U16 desc[UR36][R16.64], R0 ;  /* 0x0000000010007986 */ /* 0x000fe2000c101524 */
[----:B------:R-:W-:Y:S05]  /*b790*/  EXIT ;  /* 0x000000000000794d */ /* 0x000fea0003800000 */
.L_x_8569:
        /* <DEDUP_REMOVED lines=10> */
.L_x_8572:
[----:B------:R-:W0:Y:S02]  /*b840*/  I2F.S16 R5, R5 ;  /* 0x0000000500057306 */ /* 0x000e240000101400 */
[----:B0-----:R-:W-:-:S04]  /*b850*/  F2FP.F16.F32.PACK_AB R3, RZ, R5 ;  /* 0x00000005ff03723e */ /* 0x001fc800000000ff */
[----:B------:R-:W-:-:S05]  /*b860*/  PRMT R3, R3, 0x5410, RZ ;  /* 0x0000541003037816 */ /* 0x000fca00000000ff */
[----:B------:R-:W-:Y:S01]  /*b870*/  STG.E desc[UR36][R16.64], R3 ;  /* 0x0000000310007986 */ /* 0x000fe2000c101924 */
[----:B------:R-:W-:Y:S05]  /*b880*/  EXIT ;  /* 0x000000000000794d */ /* 0x000fea0003800000 */
.L_x_8571:
[----:B------:R-:W0:Y:S02]  /*b890*/  I2F.F64.S16 R2, R5 ;  /* 0x0000000500027312 */ /* 0x000e240000101c00 */
[----:B0-----:R-:W-:Y:S01]  /*b8a0*/  STG.E.64 desc[UR36][R16.64], R2 ;  /* 0x0000000210007986 */ /* 0x001fe2000c101b24 */
[----:B------:R-:W-:Y:S05]  /*b8b0*/  EXIT ;  /* 0x000000000000794d */ /* 0x000fea0003800000 */
.L_x_8562:
        /* <DEDUP_REMOVED lines=13> */
.L_x_8575:
[----:B------:R-:W0:Y:S01]  /*b990*/  I2F.F64.S16 R4, R5 ;  /* 0x0000000500047312 */ /* 0x000e220000101c00 */
[----:B------:R-:W-:-:S05]  /*b9a0*/  CS2R R6, SRZ ;  /* 0x0000000000067805 */ /* 0x000fca000001ff00 */
[----:B0-----:R-:W-:Y:S01]  /*b9b0*/  STG.E.128 desc[UR36][R16.64], R4 ;  /* 0x0000000410007986 */ /* 0x001fe2000c101d24 */
[----:B------:R-:W-:Y:S05]  /*b9c0*/  EXIT ;  /* 0x000000000000794d */ /* 0x000fea0003800000 */
.L_x_8574:
        /* <DEDUP_REMOVED lines=21> */
.L_x_8579:
[----:B------:R-:W-:Y:S05]  /*bb20*/  BSYNC B0 ;  /* 0x0000000000007941 */ /* 0x000fea0003800000 */
.L_x_8578:
[----:B------:R-:W-:-:S05]  /*bb30*/  LOP3.LUT R3, R0, R3, RZ, 0xfc, !PT ;  /* 0x0000000300037212 */ /* 0x000fca00078efcff */
[----:B------:R-:W-:Y:S01]  /*bb40*/  STG.E.U8 desc[UR36][R16.64], R3 ;  /* 0x0000000310007986 */ /* 0x000fe2000c101124 */
[----:B------:R-:W-:Y:S05]  /*bb50*/  EXIT ;  /* 0x000000000000794d */ /* 0x000fea0003800000 */
.L_x_8577:
        /* <DEDUP_REMOVED lines=13> */
.L_x_8581:
[----:B------:R-:W-:Y:S01]  /*bc30*/  IMAD.MOV.U32 R0, RZ, RZ, 0x7f ;  /* 0x0000007fff007424 */ /* 0x000fe200078e00ff */
[----:B------:R-:W-:-:S04]  /*bc40*/  ISETP.GT.U32.AND P0, PT, R2, 0x7f800000, PT ;  /* 0x7f8000000200780c */ /* 0x000fc80003f04070 */
[----:B------:R-:W-:-:S09]  /*bc50*/  SEL R0, R0, 0x7c, P0 ;  /* 0x0000007c00007807 */ /* 0x000fd20000000000 */
.L_x_8582:
[----:B------:R-:W-:Y:S05]  /*bc60*/  BSYNC B0 ;  /* 0x0000000000007941 */ /* 0x000fea0003800000 */
.L_x_8580:
[----:B------:R-:W-:-:S04]  /*bc70*/  LOP3.LUT R2, R5, 0x80000000, RZ, 0xc0, !PT ;  /* 0x8000000005027812 */ /* 0x000fc800078ec0ff */
[----:B------:R-:W-:-:S04]  /*bc80*/  SHF.R.U32.HI R3, RZ, 0x18, R2 ;  /* 0x00000018ff037819 */ /* 0x000fc80000011602 */
[----:B------:R-:W-:-:S05]  /*bc90*/  LOP3.LUT R3, R0, R3, RZ, 0xfc, !PT ;  /* 0x0000000300037212 */ /* 0x000fca00078efcff */
[----:B------:R-:W-:Y:S01]  /*bca0*/  STG.E.U8 desc[UR36][R16.64], R3 ;  /* 0x0000000310007986 */ /* 0x000fe2000c101124 */
[----:B------:R-:W-:Y:S05]  /*bcb0*/  EXIT ;  /* 0x000000000000794d */ /* 0x000fea0003800000 */
.L_x_8576:
[----:B------:R-:W0:Y:S02]  /*bcc0*/  I2F.S16 R0, R5 ;  /* 0x0000000500007306 */ /* 0x000e240000101400 */
[----:B0-----:R-:W-:-:S05]  /*bcd0*/  F2FP.BF16.F32.PACK_AB R0, RZ, R0 ;  /* 0x00000000ff00723e */ /* 0x001fca00000010ff */
[----:B------:R-:W-:Y:S01]  /*bce0*/  STG.E.U16 desc[UR36][R16.64], R0 ;  /* 0x0000000010007986 */ /* 0x000fe2000c101524 */
[----:B------:R-:W-:Y:S05]  /*bcf0*/  EXIT ;  /* 0x000000000000794d */ /* 0x000fea0003800000 */
.L_x_8573:
        /* <DEDUP_REMOVED lines=10> */
.L_x_8585:
        /* <DEDUP_REMOVED lines=17> */
.L_x_8588:
[----:B------:R-:W-:-:S04]  /*beb0*/  LOP3.LUT R2, R5, 0x80000000, RZ, 0xc0, !PT ;  /* 0x8000000005027812 */ /* 0x000fc800078ec0ff */
[----:B------:R-:W-:-:S04]  /*bec0*/  SHF.R.U32.HI R3, RZ, 0x18, R2 ;  /* 0x00000018ff037819 */ /* 0x000fc80000011602 */
[----:B------:R-:W-:-:S04]  /*bed0*/  LOP3.LUT R0, R0, R3, RZ, 0xfc, !PT ;  /* 0x0000000300007212 */ /* 0x000fc800078efcff */
[----:B------:R-:W-:-:S07]  /*bee0*/  PRMT R8, R0, 0x7610, R8 ;  /* 0x0000761000087816 */ /* 0x000fce0000000008 */
.L_x_8587:
[----:B------:R-:W-:Y:S05]  /*bef0*/  BSYNC B0 ;  /* 0x0000000000007941 */ /* 0x000fea0003800000 */
.L_x_8586:
[----:B------:R-:W-:Y:S01]  /*bf00*/  STG.E.U8 desc[UR36][R16.64], R8 ;  /* 0x0000000810007986 */ /* 0x000fe2000c101124 */
[----:B------:R-:W-:Y:S05]  /*bf10*/  EXIT ;  /* 0x000000000000794d */ /* 0x000fea0003800000 */
.L_x_8584:
        /* <DEDUP_REMOVED lines=17> */
.L_x_8591:
[----:B------:R-:W-:-:S04]  /*c030*/  LOP3.LUT R2, R5, 0x80000000, RZ, 0xc0, !PT ;  /* 0x8000000005027812 */ /* 0x000fc800078ec0ff */
[----:B------:R-:W-:-:S04]  /*c040*/  SHF.R.U32.HI R3, RZ, 0x18, R2 ;  /* 0x00000018ff037819 */ /* 0x000fc80000011602 */
[----:B------:R-:W-:-:S04]  /*c050*/  LOP3.LUT R0, R0, R3, RZ, 0xfc, !PT ;  /* 0x0000000300007212 */ /* 0x000fc800078efcff */
[----:B------:R-:W-:-:S07]  /*c060*/  PRMT R8, R0, 0x7610, R8 ;  /* 0x0000761000087816 */ /* 0x000fce0000000008 */
.L_x_8590:
[----:B------:R-:W-:Y:S05]  /*c070*/  BSYNC B0 ;  /* 0x0000000000007941 */ /* 0x000fea0003800000 */
.L_x_8589:
[----:B------:R-:W-:Y:S01]  /*c080*/  STG.E.U8 desc[UR36][R16.64], R8 ;  /* 0x0000000810007986 */ /* 0x000fe2000c101124 */
[----:B------:R-:W-:Y:S05]  /*c090*/  EXIT ;  /* 0x000000000000794d */ /* 0x000fea0003800000 */
.L_x_8583:
        /* <DEDUP_REMOVED lines=22> */
.L_x_8566:
        /* <DEDUP_REMOVED lines=16> */
.L_x_8594:
[----:B------:R-:W-:Y:S05]  /*c300*/  EXIT ;  /* 0x000000000000794d */ /* 0x000fea0003800000 */
.L_x_8593:
[----:B------:R-:W-:-:S04]  /*c310*/  PRMT R2, R5, 0x9910, RZ ;  /* 0x0000991005027816 */ /* 0x000fc800000000ff */
[----:B------:R-:W-:-:S05]  /*c320*/  SHF.R.S32.HI R3, RZ, 0x1f, R2 ;  /* 0x0000001fff037819 */ /* 0x000fca0000011402 */
[----:B------:R-:W-:Y:S01]  /*c330*/  STG.E.64 desc[UR36][R16.64], R2 ;  /* 0x0000000210007986 */ /* 0x000fe2000c101b24 */
[----:B------:R-:W-:Y:S05]  /*c340*/  EXIT ;  /* 0x000000000000794d */ /* 0x000fea0003800000 */
.L_x_8592:
[----:B------:R-:W-:Y:S01]  /*c350*/  STG.E desc[UR36][R16.64], R5 ;  /* 0x0000000510007986 */ /* 0x000fe2000c101924 */
[----:B------:R-:W-:Y:S05]  /*c360*/  EXIT ;  /* 0x000000000000794d */ /* 0x000fea0003800000 */
.L_x_8595:
        /* <DEDUP_REMOVED lines=9> */
.L_x_36207:


//--------------------- .text._ZN2at6native27unrolled_elementwise_kernelIZZZNS0_21clamp_max_kernel_cudaERNS_18TensorIteratorBaseERKN3c106ScalarEENKUlvE_clEvENKUlvE0_clEvEUlaE_St5arrayIPcLm2EELi4E23TrivialOffsetCalculatorILi1EjESF_NS0_6memory12LoadWithCastILi1EEENSG_13StoreWithCastILi1EEEEEviT_T0_T2_T3_T4_T5_ --------------------------
	.section	.text._ZN2at6native27unrolled_elementwise_kernelIZZZNS0_21clamp_max_kernel_cudaERNS_18TensorIteratorBaseERKN3c106ScalarEENKUlvE_clEvENKUlvE0_clEvEUlaE_St5arrayIPcLm2EELi4E23TrivialOffsetCalculatorILi1EjESF_NS0_6memory12LoadWithCastILi1EEENSG_13StoreWithCastILi1EEEEEviT_T0_T2_T3_T4_T5_,"ax",@progbits
	.align	128
        .global         _ZN2at6native27unrolled_elementwise_kernelIZZZNS0_21clamp_max_kernel_cudaERNS_18TensorIteratorBaseERKN3c106ScalarEENKUlvE_clEvENKUlvE0_clEvEUlaE_St5arrayIPcLm2EELi4E23TrivialOffsetCalculatorILi1EjESF_NS0_6memory12LoadWithCastILi1EEENSG_13StoreWithCastILi1EEEEEviT_T0_T2_T3_T4_T5_
        .type           _ZN2at6native27unrolled_elementwise_kernelIZZZNS0_21clamp_max_kernel_cudaERNS_18TensorIteratorBaseERKN3c106ScalarEENKUlvE_clEvENKUlvE0_clEvEUlaE_St5arrayIPcLm2EELi4E23TrivialOffsetCalculatorILi1EjESF_NS0_6memory12LoadWithCastILi1EEENSG_13StoreWithCastILi1EEEEEviT_T0_T2_T3_T4_T5_,@function
        .size           _ZN2at6native27unrolled_elementwise_kernelIZZZNS0_21clamp_max_kernel_cudaERNS_18TensorIteratorBaseERKN3c106ScalarEENKUlvE_clEvENKUlvE0_clEvEUlaE_St5arrayIPcLm2EELi4E23TrivialOffsetCalculatorILi1EjESF_NS0_6memory12LoadWithCastILi1EEENSG_13StoreWithCastILi1EEEEEviT_T0_T2_T3_T4_T5_,(.L_x_36208 - _ZN2at6native27unrolled_elementwise_kernelIZZZNS0_21clamp_max_kernel_cudaERNS_18TensorIteratorBaseERKN3c106ScalarEENKUlvE_clEvENKUlvE0_clEvEUlaE_St5arrayIPcLm2EELi4E23TrivialOffsetCalculatorILi1EjESF_NS0_6memory12LoadWithCastILi1EEENSG_13StoreWithCastILi1EEEEEviT_T0_T2_T3_T4_T5_)
        .other          _ZN2at6native27unrolled_elementwise_kernelIZZZNS0_21clamp_max_kernel_cudaERNS_18TensorIteratorBaseERKN3c106ScalarEENKUlvE_clEvENKUlvE0_clEvEUlaE_St5arrayIPcLm2EELi4E23TrivialOffsetCalculatorILi1EjESF_NS0_6memory12LoadWithCastILi1EEENSG_13StoreWithCastILi1EEEEEviT_T0_T2_T3_T4_T5_,@"STO_CUDA_ENTRY STV_DEFAULT"
_ZN2at6native27unrolled_elementwise_kernelIZZZNS0_21clamp_max_kernel_cudaERNS_18TensorIteratorBaseERKN3c106ScalarEENKUlvE_clEvENKUlvE0_clEvEUlaE_St5arrayIPcLm2EELi4E23TrivialOffsetCalculatorILi1EjESF_NS0_6memory12LoadWithCastILi1EEENSG_13StoreWithCastILi1EEEEEviT_T0_T2_T3_T4_T5_:
.text._ZN2at6native27unrolled_elementwise_kernelIZZZNS0_21clamp_max_kernel_cudaERNS_18TensorIteratorBaseERKN3c106ScalarEENKUlvE_clEvENKUlvE0_clEvEUlaE_St5arrayIPcLm2EELi4E23TrivialOffsetCalculatorILi1EjESF_NS0_6memory12LoadWithCastILi1EEENSG_13StoreWithCastILi1EEEEEviT_T0_T2_T3_T4_T5_:
        /* <DEDUP_REMOVED lines=31> */
.L_x_8601:
[----:B------:R3:W5:Y:S01]  /*01f0*/  LDG.E.U8 R19, desc[UR36][R2.64] ;  /* 0x0000002402137981 */ /* 0x000762000c1e1100 */
[----:B------:R-:W-:Y:S05]  /*0200*/  BRA `(.L_x_8603) ;  /* 0x0000000c00587947 */ /* 0x000fea0003800000 */
.L_x_8600:
        /* <DEDUP_REMOVED lines=8> */
.L_x_8605:
[----:B------:R1:W5:Y:S01]  /*0290*/  LDG.E.U8 R19, desc[UR36][R2.64] ;  /* 0x0000002402137981 */ /* 0x000362000c1e1100 */
[----:B------:R-:W-:Y:S05]  /*02a0*/  BRA `(.L_x_8603) ;  /* 0x0000000c00307947 */ /* 0x000fea0003800000 */
.L_x_8604:
[----:B------:R2:W5:Y:S01]  /*02b0*/  LDG.E.U16 R19, desc[UR36][R2.64] ;  /* 0x0000002402137981 */ /* 0x000562000c1e1500 */
[----:B------:R-:W-:Y:S05]  /*02c0*/  BRA `(.L_x_8603) ;  /* 0x0000000c00287947 */ /* 0x000fea0003800000 */
.L_x_8599:
        /* <DEDUP_REMOVED lines=9> */
.L_x_8607:
[----:B------:R-:W2:Y:S02]  /*0360*/  LDG.E.U16 R0, desc[UR36][R2.64] ;  /* 0x0000002402007981 */ /* 0x000ea4000c1e1500 */
[----:B--2---:R-:W-:-:S06]  /*0370*/  HADD2.F32 R0, -RZ, R0.H0_H0 ;  /* 0x20000000ff007230 */ /* 0x004fcc0000004100 */
[----:B------:R-:W0:Y:S02]  /*0380*/  F2I.FTZ.TRUNC.NTZ R0, R0 ;  /* 0x0000000000007305 */ /* 0x000e24000021f100 */
[----:B0-----:R-:W-:Y:S01]  /*0390*/  PRMT R19, R0, 0x7610, R19 ;  /* 0x0000761000137816 */ /* 0x001fe20000000013 */
[----:B------:R-:W-:Y:S06]  /*03a0*/  BRA `(.L_x_8603) ;  /* 0x0000000800f07947 */ /* 0x000fec0003800000 */
.L_x_8606:
        /* <DEDUP_REMOVED lines=9> */
.L_x_8609:
[----:B------:R-:W2:Y:S02]  /*0440*/  LDG.E.U16 R2, desc[UR36][R2.64] ;  /* 0x0000002402027981 */ /* 0x000ea4000c1e1500 */
[----:B--2---:R-:W-:-:S06]  /*0450*/  HADD2.F32 R0, -RZ, R2.H0_H0 ;  /* 0x20000002ff007230 */ /* 0x004fcc0000004100 */
[----:B------:R-:W0:Y:S02]  /*0460*/  F2I.FTZ.TRUNC.NTZ R0, R0 ;  /* 0x0000000000007305 */ /* 0x000e24000021f100 */
[----:B0-----:R-:W-:Y:S01]  /*0470*/  PRMT R19, R0, 0x7610, R19 ;  /* 0x0000761000137816 */ /* 0x001fe20000000013 */
[----:B------:R-:W-:Y:S06]  /*0480*/  BRA `(.L_x_8603) ;  /* 0x0000000800b87947 */ /* 0x000fec0003800000 */
.L_x_8608:
[----:B------:R-:W2:Y:S02]  /*0490*/  LDG.E.64 R2, desc[UR36][R2.64] ;  /* 0x0000002402027981 */ /* 0x000ea4000c1e1b00 */
[----:B--2---:R0:W1:Y:S01]  /*04a0*/  F2I.F64.TRUNC R19, R2 ;  /* 0x0000000200137311 */ /* 0x004062000030d100 */
[----:B------:R-:W-:Y:S05]  /*04b0*/  BRA `(.L_x_8603) ;  /* 0x0000000800ac7947 */ /* 0x000fea0003800000 */
.L_x_8598:
        /* <DEDUP_REMOVED lines=12> */
.L_x_8612:
[----:B------:R-:W2:Y:S02]  /*0580*/  LDG.E.64 R2, desc[UR36][R2.64] ;  /* 0x0000002402027981 */ /* 0x000ea4000c1e1b00 */
[----:B--2---:R0:W1:Y:S01]  /*0590*/  F2I.F64.TRUNC R19, R2 ;  /* 0x0000000200137311 */ /* 0x004062000030d100 */
[----:B------:R-:W-:Y:S05]  /*05a0*/  BRA `(.L_x_8603) ;  /* 0x0000000800707947 */ /* 0x000fea0003800000 */
.L_x_8611:
        /* <DEDUP_REMOVED lines=28> */
.L_x_8614:
        /* <DEDUP_REMOVED lines=16> */
.L_x_8613:
[----:B------:R-:W2:Y:S02]  /*0870*/  LDG.E.U16 R0, desc[UR36][R2.64] ;  /* 0x0000002402007981 */ /* 0x000ea4000c1e1500 */
[----:B--2---:R-:W-:-:S06]  /*0880*/  IMAD.U32 R0, R0, 0x10000, RZ ;  /* 0x0001000000007824 */ /* 0x004fcc00078e00ff */
[----:B------:R-:W0:Y:S02]  /*0890*/  F2I.FTZ.TRUNC.NTZ R0, R0 ;  /* 0x0000000000007305 */ /* 0x000e24000021f100 */
[----:B0-----:R-:W-:Y:S01]  /*08a0*/  PRMT R19, R0, 0x7610, R19 ;  /* 0x0000761000137816 */ /* 0x001fe20000000013 */
[----:B------:R-:W-:Y:S06]  /*08b0*/  BRA `(.L_x_8603) ;  /* 0x0000000400ac7947 */ /* 0x000fec0003800000 */
.L_x_8610:
        /* <DEDUP_REMOVED lines=10> */
.L_x_8617:
        /* <DEDUP_REMOVED lines=21> */
.L_x_8621:
[----:B------:R-:W-:Y:S05]  /*0ab0*/  BSYNC B1 ;  /* 0x0000000000017941 */ /* 0x000fea0003800000 */
.L_x_8620:
[----:B------:R-:W-:Y:S01]  /*0ac0*/  LEA R3, R0, 0x3b800000, 0x17 ;  /* 0x3b80000000037811 */ /* 0x000fe200078eb8ff */
[----:B------:R-:W-:-:S05]  /*0ad0*/  IMAD.SHL.U32 R0, R2, 0x100000, RZ ;  /* 0x0010000002007824 */ /* 0x000fca00078e00ff */
[----:B------:R-:W-:-:S07]  /*0ae0*/  LOP3.LUT R0, R3, R0, R4, 0xfe, !PT ;  /* 0x0000000003007212 */ /* 0x000fce00078efe04 */
.L_x_8619:
[----:B------:R-:W-:Y:S05]  /*0af0*/  BSYNC B0 ;  /* 0x0000000000007941 */ /* 0x000fea0003800000 */
.L_x_8618:
[----:B------:R-:W0:Y:S02]  /*0b00*/  F2I.FTZ.TRUNC.NTZ R0, R0 ;  /* 0x0000000000007305 */ /* 0x000e24000021f100 */
[----:B0-----:R-:W-:Y:S01]  /*0b10*/  PRMT R19, R0, 0x7610, R19 ;  /* 0x0000761000137816 */ /* 0x001fe20000000013 */
[----:B------:R-:W-:Y:S06]  /*0b20*/  BRA `(.L_x_8603) ;  /* 0x0000000400107947 */ /* 0x000fec0003800000 */
.L_x_8616:
        /* <DEDUP_REMOVED lines=21> */
.L_x_8625:
[----:B------:R-:W-:Y:S05]  /*0c80*/  BSYNC B1 ;  /* 0x0000000000017941 */ /* 0x000fea0003800000 */
.L_x_8624:
[----:B------:R-:W-:Y:S01]  /*0c90*/  LEA R3, R0, 0x37800000, 0x17 ;  /* 0x3780000000037811 */ /* 0x000fe200078eb8ff */
[----:B------:R-:W-:-:S05]  /*0ca0*/  IMAD.SHL.U32 R0, R2, 0x200000, RZ ;  /* 0x0020000002007824 */ /* 0x000fca00078e00ff */
[----:B------:R-:W-:-:S07]  /*0cb0*/  LOP3.LUT R0, R3, R0, R4, 0xfe, !PT ;  /* 0x0000000003007212 */ /* 0x000fce00078efe04 */
.L_x_8623:
[----:B------:R-:W-:Y:S05]  /*0cc0*/  BSYNC B0 ;  /* 0x0000000000007941 */ /* 0x000fea0003800000 */
.L_x_8622:
[----:B------:R-:W0:Y:S02]  /*0cd0*/  F2I.FTZ.TRUNC.NTZ R0, R0 ;  /* 0x0000000000007305 */ /* 0x000e24000021f100 */
[----:B0-----:R-:W-:Y:S01]  /*0ce0*/  PRMT R19, R0, 0x7610, R19 ;  /* 0x0000761000137816 */ /* 0x001fe20000000013 */
[----:B------:R-:W-:Y:S06]  /*0cf0*/  BRA `(.L_x_8603) ;  /* 0x00000000009c7947 */ /* 0x000fec0003800000 */
.L_x_8615:
        /* <DEDUP_REMOVED lines=14> */
.L_x_8629:
[----:B------:R-:W-:Y:S05]  /*0de0*/  BSYNC B0 ;  /* 0x0000000000007941 */ /* 0x000fea0003800000 */
.L_x_8628:
[----:B------:R-:W0:Y:S02]  /*0df0*/  F2I.FTZ.TRUNC.NTZ R0, R0 ;  /* 0x0000000000007305 */ /* 0x000e24000021f100 */
[----:B0-----:R-:W-:Y:S01]  /*0e00*/  PRMT R19, R0, 0x7610, R19 ;  /* 0x0000761000137816 */ /* 0x001fe20000000013 */
[----:B------:R-:W-:Y:S06]  /*0e10*/  BRA `(.L_x_8603) ;  /* 0x0000000000547947 */ /* 0x000fec0003800000 */
.L_x_8602:
        /* <DEDUP_REMOVED lines=16> */
.L_x_8630:
[----:B------:R-:W-:Y:S01]  /*0f20*/  PRMT R19, RZ, 0x7610, R19 ;  /* 0x00007610ff137816 */ /* 0x000fe20000000013 */
[----:B------:R-:W-:Y:S06]  /*0f30*/  BRA `(.L_x_8603) ;  /* 0x00000000000c7947 */ /* 0x000fec0003800000 */
.L_x_8627:
[----:B------:R0:W5:Y:S01]  /*0f40*/  LDG.E.U8 R19, desc[UR36][R2.64] ;  /* 0x0000002402137981 */ /* 0x000162000c1e1100 */
[----:B------:R-:W-:Y:S05]  /*0f50*/  BRA `(.L_x_8603) ;  /* 0x0000000000047947 */ /* 0x000fea0003800000 */
.L_x_8626:
[----:B------:R0:W5:Y:S02]  /*0f60*/  LDG.E.U8 R19, desc[UR36][R2.64] ;  /* 0x0000002402137981 */ /* 0x000164000c1e1100 */
.L_x_8603:
[----:B------:R-:W2:Y:S02]  /*0f70*/  S2R R25, SR_TID.X ;  /* 0x0000000000197919 */ /* 0x000ea40000002100 */
[----:B--2---:R-:W-:-:S07]  /*0f80*/  VIADD R25, R25, 0x80 ;  /* 0x0000008019197836 */ /* 0x004fce0000000000 */
.L_x_8597:
[----:B------:R-:W-:Y:S05]  /*0f90*/  BSYNC B6 ;  /* 0x0000000000067941 */ /* 0x000fea0003800000 */
.L_x_8596:
        /* <DEDUP_REMOVED lines=23> */
.L_x_8636:
[----:B------:R0:W5:Y:S01]  /*1110*/  LDG.E.U8 R16, desc[UR36][R2.64] ;  /* 0x0000002402107981 */ /* 0x000162000c1e1100 */
[----:B------:R-:W-:Y:S05]  /*1120*/  BRA `(.L_x_8638) ;  /* 0x0000000c00547947 */ /* 0x000fea0003800000 */
.L_x_8635:
        /* <DEDUP_REMOVED lines=8> */
.L_x_8640:
[----:B------:R0:W5:Y:S01]  /*11b0*/  LDG.E.U8 R16, desc[UR36][R2.64] ;  /* 0x0000002402107981 */ /* 0x000162000c1e1100 */
[----:B------:R-:W-:Y:S05]  /*11c0*/  BRA `(.L_x_8638) ;  /* 0x0000000c002c7947 */ /* 0x000fea0003800000 */
.L_x_8639:
[----:B------:R0:W5:Y:S01]  /*11d0*/  LDG.E.U16 R16, desc[UR36][R2.64] ;  /* 0x0000002402107981 */ /* 0x000162000c1e1500 */
[----:B------:R-:W-:Y:S05]  /*11e0*/  BRA `(.L_x_8638) ;  /* 0x0000000c00247947 */ /* 0x000fea0003800000 */
.L_x_8634:
        /* <DEDUP_REMOVED lines=9> */
.L_x_8642:
[----:B------:R-:W2:Y:S02]  /*1280*/  LDG.E.U16 R0, desc[UR36][R2.64] ;  /* 0x0000002402007981 */ /* 0x000ea4000c1e1500 */
[----:B--2---:R-:W-:-:S06]  /*1290*/  HADD2.F32 R0, -RZ, R0.H0_H0 ;  /* 0x20000000ff007230 */ /* 0x004fcc0000004100 */
[----:B------:R-:W0:Y:S02]  /*12a0*/  F2I.FTZ.TRUNC.NTZ R0, R0 ;  /* 0x0000000000007305 */ /* 0x000e24000021f100 */
[----:B0-----:R-:W-:Y:S01]  /*12b0*/  PRMT R16, R0, 0x7610, R16 ;  /* 0x0000761000107816 */ /* 0x001fe20000000010 */
[----:B------:R-:W-:Y:S06]  /*12c0*/  BRA `(.L_x_8638) ;  /* 0x0000000800ec7947 */ /* 0x000fec0003800000 */
.L_x_8641:
        /* <DEDUP_REMOVED lines=9> */
.L_x_8644:
[----:B------:R-:W2:Y:S02]  /*1360*/  LDG.E.U16 R2, desc[UR36][R2.64] ;  /* 0x0000002402027981 */ /* 0x000ea4000c1e1500 */
[----:B--2---:R-:W-:-:S06]  /*1370*/  HADD2.F32 R0, -RZ, R2.H0_H0 ;  /* 0x20000002ff007230 */ /* 0x004fcc0000004100 */
[----:B------:R-:W0:Y:S02]  /*1380*/  F2I.FTZ.TRUNC.NTZ R0, R0 ;  /* 0x0000000000007305 */ /* 0x000e24000021f100 */
[----:B0-----:R-:W-:Y:S01]  /*1390*/  PRMT R16, R0, 0x7610, R16 ;  /* 0x0000761000107816 */ /* 0x001fe20000000010 */
[----:B------:R-:W-:Y:S06]  /*13a0*/  BRA `(.L_x_8638) ;  /* 0x0000000800b47947 */ /* 0x000fec0003800000 */
.L_x_8643:
[----:B------:R-:W2:Y:S02]  /*13b0*/  LDG.E.64 R2, desc[UR36][R2.64] ;  /* 0x0000002402027981 */ /* 0x000ea4000c1e1b00 */
[----:B--2---:R0:W1:Y:S01]  /*13c0*/  F2I.F64.TRUNC R16, R2 ;  /* 0x0000000200107311 */ /* 0x004062000030d100 */
[----:B------:R-:W-:Y:S05]  /*13d0*/  BRA `(.L_x_8638) ;  /* 0x0000000800a87947 */ /* 0x000fea0003800000 */
.L_x_8633:
        /* <DEDUP_REMOVED lines=12> */
.L_x_8647:
[----:B------:R-:W2:Y:S02]  /*14a0*/  LDG.E.64 R2, desc[UR36][R2.64] ;  /* 0x0000002402027981 */ /* 0x000ea4000c1e1b00 */
[----:B--2---:R0:W1:Y:S01]  /*14b0*/  F2I.F64.TRUNC R16, R2 ;  /* 0x0000000200107311 */ /* 0x004062000030d100 */
[----:B------:R-:W-:Y:S05]  /*14c0*/  BRA `(.L_x_8638) ;  /* 0x00000008006c7947 */ /* 0x000fea0003800000 */
.L_x_8646:
        /* <DEDUP_REMOVED lines=28> */
.L_x_8649:
        /* <DEDUP_REMOVED lines=15> */
.L_x_8648:
[----:B------:R-:W2:Y:S02]  /*1780*/  LDG.E.U16 R0, desc[UR36][R2.64] ;  /* 0x0000002402007981 */ /* 0x000ea4000c1e1500 */
[----:B--2---:R-:W-:-:S06]  /*1790*/  IMAD.U32 R0, R0, 0x10000, RZ ;  /* 0x0001000000007824 */ /* 0x004fcc00078e00ff */
[----:B------:R-:W0:Y:S02]  /*17a0*/  F2I.FTZ.TRUNC.NTZ R0, R0 ;  /* 0x0000000000007305 */ /* 0x000e24000021f100 */
[----:B0-----:R-:W-:Y:S01]  /*17b0*/  PRMT R16, R0, 0x7610, R16 ;  /* 0x0000761000107816 */ /* 0x001fe20000000010 */
[----:B------:R-:W-:Y:S06]  /*17c0*/  BRA `(.L_x_8638) ;  /* 0x0000000400ac7947 */ /* 0x000fec0003800000 */
.L_x_8645:
        /* <DEDUP_REMOVED lines=10> */
.L_x_8652:
        /* <DEDUP_REMOVED lines=21> */
.L_x_8656:
[----:B------:R-:W-:Y:S05]  /*19c0*/  BSYNC B1 ;  /* 0x0000000000017941 */ /* 0x000fea0003800000 */
.L_x_8655:
[----:B------:R-:W-:Y:S01]  /*19d0*/  LEA R3, R0, 0x3b800000, 0x17 ;  /* 0x3b80000000037811 */ /* 0x000fe200078eb8ff */
[----:B------:R-:W-:-:S05]  /*19e0*/  IMAD.SHL.U32 R0, R2, 0x100000, RZ ;  /* 0x0010000002007824 */ /* 0x000fca00078e00ff */
[----:B------:R-:W-:-:S07]  /*19f0*/  LOP3.LUT R0, R3, R0, R4, 0xfe, !PT ;  /* 0x0000000003007212 */ /* 0x000fce00078efe04 */
.L_x_8654:
[----:B------:R-:W-:Y:S05]  /*1a00*/  BSYNC B0 ;  /* 0x0000000000007941 */ /* 0x000fea0003800000 */
.L_x_8653:
[----:B------:R-:W0:Y:S02]  /*1a10*/  F2I.FTZ.TRUNC.NTZ R0, R0 ;  /* 0x0000000000007305 */ /* 0x000e24000021f100 */
[----:B0-----:R-:W-:Y:S01]  /*1a20*/  PRMT R16, R0, 0x7610, R16 ;  /* 0x0000761000107816 */ /* 0x001fe20000000010 */
[----:B------:R-:W-:Y:S06]  /*1a30*/  BRA `(.L_x_8638) ;  /* 0x0000000400107947 */ /* 0x000fec0003800000 */
.L_x_8651:
        /* <DEDUP_REMOVED lines=21> */
.L_x_8660:
[----:B------:R-:W-:Y:S05]  /*1b90*/  BSYNC B1 ;  /* 0x0000000000017941 */ /* 0x000fea0003800000 */
.L_x_8659:
[----:B------:R-:W-:Y:S01]  /*1ba0*/  LEA R3, R0, 0x37800000, 0x17 ;  /* 0x3780000000037811 */ /* 0x000fe200078eb8ff */
[----:B------:R-:W-:-:S05]  /*1bb0*/  IMAD.SHL.U32 R0, R2, 0x200000, RZ ;  /* 0x0020000002007824 */ /* 0x000fca00078e00ff */
[----:B------:R-:W-:-:S07]  /*1bc0*/  LOP3.LUT R0, R3, R0, R4, 0xfe, !PT ;  /* 0x0000000003007212 */ /* 0x000fce00078efe04 */
.L_x_8658:
[----:B------:R-:W-:Y:S05]  /*1bd0*/  BSYNC B0 ;  /* 0x0000000000007941 */ /* 0x000fea0003800000 */
.L_x_8657:
[----:B------:R-:W0:Y:S02]  /*1be0*/  F2I.FTZ.TRUNC.NTZ R0, R0 ;  /* 0x0000000000007305 */ /* 0x000e24000021f100 */
[----:B0-----:R-:W-:Y:S01]  /*1bf0*/  PRMT R16, R0, 0x7610, R16 ;  /* 0x0000761000107816 */ /* 0x001fe20000000010 */
[----:B------:R-:W-:Y:S06]  /*1c00*/  BRA `(.L_x_8638) ;  /* 0x00000000009c7947 */ /* 0x000fec0003800000 */
.L_x_8650:
        /* <DEDUP_REMOVED lines=14> */
.L_x_8664:
[----:B------:R-:W-:Y:S05]  /*1cf0*/  BSYNC B0 ;  /* 0x0000000000007941 */ /* 0x000fea0003800000 */
.L_x_8663:
[----:B------:R-:W0:Y:S02]  /*1d00*/  F2I.FTZ.TRUNC.NTZ R0, R0 ;  /* 0x0000000000007305 */ /* 0x000e24000021f100 */
[----:B0-----:R-:W-:Y:S01]  /*1d10*/  PRMT R16, R0, 0x7610, R16 ;  /* 0x0000761000107816 */ /* 0x001fe20000000010 */
[----:B------:R-:W-:Y:S06]  /*1d20*/  BRA `(.L_x_8638) ;  /* 0x0000000000547947 */ /* 0x000fec0003800000 */
.L_x_8637:
        /* <DEDUP_REMOVED lines=16> */
.L_x_8665:
[----:B------:R-:W-:Y:S01]  /*1e30*/  PRMT R16, RZ, 0x7610, R16 ;  /* 0x00007610ff107816 */ /* 0x000fe20000000010 */
[----:B------:R-:W-:Y:S06]  /*1e40*/  BRA `(.L_x_8638) ;  /* 0x00000000000c7947 */ /* 0x000fec0003800000 */
.L_x_8662:
[----:B------:R3:W5:Y:S01]  /*1e50*/  LDG.E.U8 R16, desc[UR36][R2.64] ;  /* 0x0000002402107981 */ /* 0x000762000c1e1100 */
[----:B------:R-:W-:Y:S05]  /*1e60*/  BRA `(.L_x_8638) ;  /* 0x0000000000047947 */ /* 0x000fea0003800000 */
.L_x_8661:
[----:B------:R2:W5:Y:S02]  /*1e70*/  LDG.E.U8 R16, desc[UR36][R2.64] ;  /* 0x0000002402107981 */ /* 0x000564000c1e1100 */
.L_x_8638:
[----:B------:R-:W-:-:S07]  /*1e80*/  VIADD R25, R25, 0x80 ;  /* 0x0000008019197836 */ /* 0x000fce0000000000 */
.L_x_8632:
[----:B------:R-:W-:Y:S05]  /*1e90*/  BSYNC B6 ;  /* 0x0000000000067941 */ /* 0x000fea0003800000 */
.L_x_8631:
        /* <DEDUP_REMOVED lines=25> */
.L_x_8671:
[----:B------:R0:W5:Y:S01]  /*2030*/  LDG.E.U8 R18, desc[UR36][R2.64] ;  /* 0x0000002402127981 */ /* 0x000162000c1e1100 */
[----:B------:R-:W-:Y:S05]  /*2040*/  BRA `(.L_x_8673) ;  /* 0x0000000c00547947 */ /* 0x000fea0003800000 */
.L_x_8670:
        /* <DEDUP_REMOVED lines=8> */
.L_x_8675:
[----:B------:R0:W5:Y:S01]  /*20d0*/  LDG.E.U8 R18, desc[UR36][R2.64] ;  /* 0x0000002402127981 */ /* 0x000162000c1e1100 */
[----:B------:R-:W-:Y:S05]  /*20e0*/  BRA `(.L_x_8673) ;  /* 0x0000000c002c7947 */ /* 0x000fea0003800000 */
.L_x_8674:
[----:B------:R0:W5:Y:S01]  /*20f0*/  LDG.E.U16 R18, desc[UR36][R2.64] ;  /* 0x0000002402127981 */ /* 0x000162000c1e1500 */
[----:B------:R-:W-:Y:S05]  /*2100*/  BRA `(.L_x_8673) ;  /* 0x0000000c00247947 */ /* 0x000fea0003800000 */
.L_x_8669:
        /* <DEDUP_REMOVED lines=9> */
.L_x_8677:
[----:B------:R-:W2:Y:S02]  /*21a0*/  LDG.E.U16 R0, desc[UR36][R2.64] ;  /* 0x0000002402007981 */ /* 0x000ea4000c1e1500 */
[----:B--2---:R-:W-:-:S06]  /*21b0*/  HADD2.F32 R0, -RZ, R0.H0_H0 ;  /* 0x20000000ff007230 */ /* 0x004fcc0000004100 */
[----:B------:R-:W0:Y:S02]  /*21c0*/  F2I.FTZ.TRUNC.NTZ R0, R0 ;  /* 0x0000000000007305 */ /* 0x000e24000021f100 */
[----:B0-----:R-:W-:Y:S01]  /*21d0*/  PRMT R18, R0, 0x7610, R18 ;  /* 0x0000761000127816 */ /* 0x001fe20000000012 */
[----:B------:R-:W-:Y:S06]  /*21e0*/  BRA `(.L_x_8673) ;  /* 0x0000000800ec7947 */ /* 0x000fec0003800000 */
.L_x_8676:
        /* <DEDUP_REMOVED lines=9> */
.L_x_8679:
[----:B------:R-:W2:Y:S02]  /*2280*/  LDG.E.U16 R2, desc[UR36][R2.64] ;  /* 0x0000002402027981 */ /* 0x000ea4000c1e1500 */
[----:B--2---:R-:W-:-:S06]  /*2290*/  HADD2.F32 R0, -RZ, R2.H0_H0 ;  /* 0x20000002ff007230 */ /* 0x004fcc0000004100 */
[----:B------:R-:W0:Y:S02]  /*22a0*/  F2I.FTZ.TRUNC.NTZ R0, R0 ;  /* 0x0000000000007305 */ /* 0x000e24000021f100 */
[----:B0-----:R-:W-:Y:S01]  /*22b0*/  PRMT R18, R0, 0x7610, R18 ;  /* 0x0000761000127816 */ /* 0x001fe20000000012 */
[----:B------:R-:W-:Y:S06]  /*22c0*/  BRA `(.L_x_8673) ;  /* 0x0000000800b47947 */ /* 0x000fec0003800000 */
.L_x_8678:
[----:B------:R-:W2:Y:S02]  /*22d0*/  LDG.E.64 R2, desc[UR36][R2.64] ;  /* 0x0000002402027981 */ /* 0x000ea4000c1e1b00 */
[----:B--2---:R0:W1:Y:S01]  /*22e0*/  F2I.F64.TRUNC R18, R2 ;  /* 0x0000000200127311 */ /* 0x004062000030d100 */
[----:B------:R-:W-:Y:S05]  /*22f0*/  BRA `(.L_x_8673) ;  /* 0x0000000800a87947 */ /* 0x000fea0003800000 */
.L_x_8668:
        /* <DEDUP_REMOVED lines=12> */
.L_x_8682:
[----:B------:R-:W2:Y:S02]  /*23c0*/  LDG.E.64 R2, desc[UR36][R2.64] ;  /* 0x0000002402027981 */ /* 0x000ea4000c1e1b00 */
[----:B--2---:R3:W4:Y:S01]  /*23d0*/  F2I.F64.TRUNC R18, R2 ;  /* 0x0000000200127311 */ /* 0x004722000030d100 */
[----:B------:R-:W-:Y:S05]  /*23e0*/  BRA `(.L_x_8673) ;  /* 0x00000008006c7947 */ /* 0x000fea0003800000 */
.L_x_8681:
        /* <DEDUP_REMOVED lines=28> */
.L_x_8684:
        /* <DEDUP_REMOVED lines=15> */
.L_x_8683:
[----:B------:R-:W2:Y:S02]  /*26a0*/  LDG.E.U16 R0, desc[UR36][R2.64] ;  /* 0x0000002402007981 */ /* 0x000ea4000c1e1500 */
[----:B--2---:R-:W-:-:S06]  /*26b0*/  IMAD.U32 R0, R0, 0x10000, RZ ;  /* 0x0001000000007824 */ /* 0x004fcc00078e00ff */
[----:B------:R-:W0:Y:S02]  /*26c0*/  F2I.FTZ.TRUNC.NTZ R0, R0 ;  /* 0x0000000000007305 */ /* 0x000e24000021f100 */
[----:B0-----:R-:W-:Y:S01]  /*26d0*/  PRMT R18, R0, 0x7610, R18 ;  /* 0x0000761000127816 */ /* 0x001fe20000000012 */
[----:B------:R-:W-:Y:S06]  /*26e0*/  BRA `(.L_x_8673) ;  /* 0x0000000400ac7947 */ /* 0x000fec0003800000 */
.L_x_8680:
        /* <DEDUP_REMOVED lines=10> */
.L_x_8687:
        /* <DEDUP_REMOVED lines=21> */
.L_x_8691:
[----:B------:R-:W-:Y:S05]  /*28e0*/  BSYNC B1 ;  /* 0x0000000000017941 */ /* 0x000fea0003800000 */
.L_x_8690:
[----:B------:R-:W-:Y:S01]  /*28f0*/  LEA R3, R0, 0x3b800000, 0x17 ;  /* 0x3b80000000037811 */ /* 0x000fe200078eb8ff */
[----:B------:R-:W-:-:S05]  /*2900*/  IMAD.SHL.U32 R0, R2, 0x100000, RZ ;  /* 0x0010000002007824 */ /* 0x000fca00078e00ff */
[----:B------:R-:W-:-:S07]  /*2910*/  LOP3.LUT R0, R3, R0, R4, 0xfe, !PT ;  /* 0x0000000003007212 */ /* 0x000fce00078efe04 */
.L_x_8689:
[----:B------:R-:W-:Y:S05]  /*2920*/  BSYNC B0 ;  /* 0x0000000000007941 */ /* 0x000fea0003800000 */
.L_x_8688:
[----:B------:R-:W0:Y:S02]  /*2930*/  F2I.FTZ.TRUNC.NTZ R0, R0 ;  /* 0x0000000000007305 */ /* 0x000e24000021f100 */
[----:B0-----:R-:W-:Y:S01]  /*2940*/  PRMT R18, R0, 0x7610, R18 ;  /* 0x0000761000127816 */ /* 0x001fe20000000012 */
[----:B------:R-:W-:Y:S06]  /*2950*/  BRA `(.L_x_8673) ;  /* 0x0000000400107947 */ /* 0x000fec0003800000 */
.L_x_8686:
        /* <DEDUP_REMOVED lines=21> */
.L_x_8695:
[----:B------:R-:W-:Y:S05]  /*2ab0*/  BSYNC B1 ;  /* 0x0000000000017941 */ /* 0x000fea0003800000 */
.L_x_8694:
[----:B------:R-:W-:Y:S01]  /*2ac0*/  LEA R3, R0, 0x37800000, 0x17 ;  /* 0x3780000000037811 */ /* 0x000fe200078eb8ff */
[----:B------:R-:W-:-:S05]  /*2ad0*/  IMAD.SHL.U32 R0, R2, 0x200000, RZ ;  /* 0x0020000002007824 */ /* 0x000fca00078e00ff */
[----:B------:R-:W-:-:S07]  /*2ae0*/  LOP3.LUT R0, R3, R0, R4, 0xfe, !PT ;  /* 0x0000000003007212 */ /* 0x000fce00078efe04 */
.L_x_8693:
[----:B------:R-:W-:Y:S05]  /*2af0*/  BSYNC B0 ;  /* 0x0000000000007941 */ /* 0x000fea0003800000 */
.L_x_8692:
[----:B------:R-:W0:Y:S02]  /*2b00*/  F2I.FTZ.TRUNC.NTZ R0, R0 ;  /* 0x0000000000007305 */ /* 0x000e24000021f100 */
[----:B0-----:R-:W-:Y:S01]  /*2b10*/  PRMT R18, R0, 0x7610, R18 ;  /* 0x0000761000127816 */ /* 0x001fe20000000012 */
[----:B------:R-:W-:Y:S06]  /*2b20*/  BRA `(.L_x_8673) ;  /* 0x00000000009c7947 */ /* 0x000fec0003800000 */
.L_x_8685:
        /* <DEDUP_REMOVED lines=14> */
.L_x_8699:
[----:B------:R-:W-:Y:S05]  /*2c10*/  BSYNC B0 ;  /* 0x0000000000007941 */ /* 0x000fea0003800000 */
.L_x_8698:
[----:B------:R-:W0:Y:S02]  /*2c20*/  F2I.FTZ.TRUNC.NTZ R0, R0 ;  /* 0x0000000000007305 */ /* 0x000e24000021f100 */
[----:B0-----:R-:W-:Y:S01]  /*2c30*/  PRMT R18, R0, 0x7610, R18 ;  /* 0x0000761000127816 */ /* 0x001fe20000000012 */
[----:B------:R-:W-:Y:S06]  /*2c40*/  BRA `(.L_x_8673) ;  /* 0x0000000000547947 */ /* 0x000fec0003800000 */
.L_x_8672:
        /* <DEDUP_REMOVED lines=16> */
.L_x_8700:
[----:B------:R-:W-:Y:S01]  /*2d50*/  PRMT R18, RZ, 0x7610, R18 ;  /* 0x00007610ff127816 */ /* 0x000fe20000000012 */
[----:B------:R-:W-:Y:S06]  /*2d60*/  BRA `(.L_x_8673) ;  /* 0x00000000000c7947 */ /* 0x000fec0003800000 */
.L_x_8697:
[----:B------:R2:W5:Y:S01]  /*2d70*/  LDG.E.U8 R18, desc[UR36][R2.64] ;  /* 0x0000002402127981 */ /* 0x000562000c1e1100 */
[----:B------:R-:W-:Y:S05]  /*2d80*/  BRA `(.L_x_8673) ;  /* 0x0000000000047947 */ /* 0x000fea0003800000 */
.L_x_8696:
[----:B------:R1:W5:Y:S02]  /*2d90*/  LDG.E.U8 R18, desc[UR36][R2.64] ;  /* 0x0000002402127981 */ /* 0x000364000c1e1100 */
.L_x_8673:
[----:B------:R-:W-:-:S07]  /*2da0*/  VIADD R25, R25, 0x80 ;  /* 0x0000008019197836 */ /* 0x000fce0000000000 */
.L_x_8667:
[----:B------:R-:W-:Y:S05]  /*2db0*/  BSYNC B6 ;  /* 0x0000000000067941 */ /* 0x000fea0003800000 */
.L_x_8666:
[----:B------:R-:W0:Y:S01]  /*2dc0*/  LDC.U8 R24, c[0x0][0x218] ;  /* 0x00008600ff187b82 */ /* 0x000e220000000000 */
        /* <DEDUP_REMOVED lines=22> */
.L_x_8706:
[----:B------:R0:W5:Y:S01]  /*2f30*/  LDG.E.U8 R17, desc[UR36][R2.64] ;  /* 0x0000002402117981 */ /* 0x000162000c1e1100 */
[----:B------:R-:W-:Y:S05]  /*2f40*/  BRA `(.L_x_8702) ;  /* 0x0000000c00507947 */ /* 0x000fea0003800000 */
.L_x_8705:
        /* <DEDUP_REMOVED lines=8> */
.L_x_8709:
[----:B------:R0:W5:Y:S01]  /*2fd0*/  LDG.E.U8 R17, desc[UR36][R2.64] ;  /* 0x0000002402117981 */ /* 0x000162000c1e1100 */
[----:B------:R-:W-:Y:S05]  /*2fe0*/  BRA `(.L_x_8702) ;  /* 0x0000000c00287947 */ /* 0x000fea0003800000 */
.L_x_8708:
[----:B------:R0:W5:Y:S01]  /*2ff0*/  LDG.E.U16 R17, desc[UR36][R2.64] ;  /* 0x0000002402117981 */ /* 0x000162000c1e1500 */
[----:B------:R-:W-:Y:S05]  /*3000*/  BRA `(.L_x_8702) ;  /* 0x0000000c00207947 */ /* 0x000fea0003800000 */
.L_x_8704:
        /* <DEDUP_REMOVED lines=9> */
.L_x_8711:
[----:B------:R-:W2:Y:S02]  /*30a0*/  LDG.E.U16 R0, desc[UR36][R2.64] ;  /* 0x0000002402007981 */ /* 0x000ea4000c1e1500 */
[----:B--2---:R-:W-:-:S06]  /*30b0*/  HADD2.F32 R0, -RZ, R0.H0_H0 ;  /* 0x20000000ff007230 */ /* 0x004fcc0000004100 */
[----:B------:R-:W0:Y:S02]  /*30c0*/  F2I.FTZ.TRUNC.NTZ R0, R0 ;  /* 0x0000000000007305 */ /* 0x000e24000021f100 */
[----:B0-----:R-:W-:Y:S01]  /*30d0*/  PRMT R17, R0, 0x7610, R17 ;  /* 0x0000761000117816 */ /* 0x001fe20000000011 */
[----:B------:R-:W-:Y:S06]  /*30e0*/  BRA `(.L_x_8702) ;  /* 0x0000000800e87947 */ /* 0x000fec0003800000 */
.L_x_8710:
        /* <DEDUP_REMOVED lines=9> */
.L_x_8713:
[----:B------:R-:W2:Y:S02]  /*3180*/  LDG.E.U16 R2, desc[UR36][R2.64] ;  /* 0x0000002402027981 */ /* 0x000ea4000c1e1500 */
[----:B--2---:R-:W-:-:S06]  /*3190*/  HADD2.F32 R0, -RZ, R2.H0_H0 ;  /* 0x20000002ff007230 */ /* 0x004fcc0000004100 */
[----:B------:R-:W0:Y:S02]  /*31a0*/  F2I.FTZ.TRUNC.NTZ R0, R0 ;  /* 0x0000000000007305 */ /* 0x000e24000021f100 */
[----:B0-----:R-:W-:Y:S01]  /*31b0*/  PRMT R17, R0, 0x7610, R17 ;  /* 0x0000761000117816 */ /* 0x001fe20000000011 */
[----:B------:R-:W-:Y:S06]  /*31c0*/  BRA `(.L_x_8702) ;  /* 0x0000000800b07947 */ /* 0x000fec0003800000 */
.L_x_8712:
[----:B------:R-:W2:Y:S02]  /*31d0*/  LDG.E.64 R2, desc[UR36][R2.64] ;  /* 0x0000002402027981 */ /* 0x000ea4000c1e1b00 */
[----:B--2---:R0:W1:Y:S01]  /*31e0*/  F2I.F64.TRUNC R17, R2 ;  /* 0x0000000200117311 */ /* 0x004062000030d100 */
[----:B------:R-:W-:Y:S05]  /*31f0*/  BRA `(.L_x_8702) ;  /* 0x0000000800a47947 */ /* 0x000fea0003800000 */
.L_x_8703:
        /* <DEDUP_REMOVED lines=12> */
.L_x_8716:
[----:B------:R-:W2:Y:S02]  /*32c0*/  LDG.E.64 R2, desc[UR36][R2.64] ;  /* 0x0000002402027981 */ /* 0x000ea4000c1e1b00 */
[----:B--2---:R0:W1:Y:S01]  /*32d0*/  F2I.F64.TRUNC R17, R2 ;  /* 0x0000000200117311 */ /* 0x004062000030d100 */
[----:B------:R-:W-:Y:S05]  /*32e0*/  BRA `(.L_x_8702) ;  /* 0x0000000800687947 */ /* 0x000fea0003800000 */
.L_x_8715:
        /* <DEDUP_REMOVED lines=28> */
.L_x_8718:
        /* <DEDUP_REMOVED lines=15> */
.L_x_8717:
[----:B------:R-:W2:Y:S02]  /*35a0*/  LDG.E.U16 R0, desc[UR36][R2.64] ;  /* 0x0000002402007981 */ /* 0x000ea4000c1e1500 */
[----:B--2---:R-:W-:-:S06]  /*35b0*/  IMAD.U32 R0, R0, 0x10000, RZ ;  /* 0x0001000000007824 */ /* 0x004fcc00078e00ff */
[----:B------:R-:W0:Y:S02]  /*35c0*/  F2I.FTZ.TRUNC.NTZ R0, R0 ;  /* 0x0000000000007305 */ /* 0x000e24000021f100 */
[----:B0-----:R-:W-:Y:S01]  /*35d0*/  PRMT R17, R0, 0x7610, R17 ;  /* 0x0000761000117816 */ /* 0x001fe20000000011 */
[----:B------:R-:W-:Y:S06]  /*35e0*/  BRA `(.L_x_8702) ;  /* 0x0000000400a87947 */ /* 0x000fec0003800000 */
.L_x_8714:
        /* <DEDUP_REMOVED lines=10> */
.L_x_8721:
        /* <DEDUP_REMOVED lines=21> */
.L_x_8725:
[----:B------:R-:W-:Y:S05]  /*37e0*/  BSYNC B1 ;  /* 0x0000000000017941 */ /* 0x000fea0003800000 */
.L_x_8724:
[----:B------:R-:W-:Y:S01]  /*37f0*/  LEA R3, R0, 0x3b800000, 0x17 ;  /* 0x3b80000000037811 */ /* 0x000fe200078eb8ff */
[----:B------:R-:W-:-:S05]  /*3800*/  IMAD.SHL.U32 R0, R2, 0x100000, RZ ;  /* 0x0010000002007824 */ /* 0x000fca00078e00ff */
[----:B------:R-:W-:-:S07]  /*3810*/  LOP3.LUT R0, R3, R0, R4, 0xfe, !PT ;  /* 0x0000000003007212 */ /* 0x000fce00078efe04 */
.L_x_8723:
[----:B------:R-:W-:Y:S05]  /*3820*/  BSYNC B0 ;  /* 0x0000000000007941 */ /* 0x000fea0003800000 */
.L_x_8722:
[----:B------:R-:W0:Y:S02]  /*3830*/  F2I.FTZ.TRUNC.NTZ R0, R0 ;  /* 0x0000000000007305 */ /* 0x000e24000021f100 */
[----:B0-----:R-:W-:Y:S01]  /*3840*/  PRMT R17, R0, 0x7610, R17 ;  /* 0x0000761000117816 */ /* 0x001fe20000000011 */
[----:B------:R-:W-:Y:S06]  /*3850*/  BRA `(.L_x_8702) ;  /* 0x00000004000c7947 */ /* 0x000fec0003800000 */
.L_x_8720:
        /* <DEDUP_REMOVED lines=21> */
.L_x_8729:
[----:B------:R-:W-:Y:S05]  /*39b0*/  BSYNC B1 ;  /* 0x0000000000017941 */ /* 0x000fea0003800000 */
.L_x_8728:
[----:B------:R-:W-:Y:S01]  /*39c0*/  LEA R3, R0, 0x37800000, 0x17 ;  /* 0x3780000000037811 */ /* 0x000fe200078eb8ff */
[----:B------:R-:W-:-:S05]  /*39d0*/  IMAD.SHL.U32 R0, R2, 0x200000, RZ ;  /* 0x0020000002007824 */ /* 0x000fca00078e00ff */
[----:B------:R-:W-:-:S07]  /*39e0*/  LOP3.LUT R0, R3, R0, R4, 0xfe, !PT ;  /* 0x0000000003007212 */ /* 0x000fce00078efe04 */
.L_x_8727:
[----:B------:R-:W-:Y:S05]  /*39f0*/  BSYNC B0 ;  /* 0x0000000000007941 */ /* 0x000fea0003800000 */
.L_x_8726:
[----:B------:R-:W0:Y:S02]  /*3a00*/  F2I.FTZ.TRUNC.NTZ R0, R0 ;  /* 0x0000000000007305 */ /* 0x000e24000021f100 */
[----:B0-----:R-:W-:Y:S01]  /*3a10*/  PRMT R17, R0, 0x7610, R17 ;  /* 0x0000761000117816 */ /* 0x001fe20000000011 */
[----:B------:R-:W-:Y:S06]  /*3a20*/  BRA `(.L_x_8702) ;  /* 0x0000000000987947 */ /* 0x000fec0003800000 */
.L_x_8719:
        /* <DEDUP_REMOVED lines=14> */
.L_x_8733:
[----:B------:R-:W-:Y:S05]  /*3b10*/  BSYNC B0 ;  /* 0x0000000000007941 */ /* 0x000fea0003800000 */
.L_x_8732:
[----:B------:R-:W0:Y:S02]  /*3b20*/  F2I.FTZ.TRUNC.NTZ R0, R0 ;  /* 0x0000000000007305 */ /* 0x000e24000021f100 */
[----:B0-----:R-:W-:Y:S01]  /*3b30*/  PRMT R17, R0, 0x7610, R17 ;  /* 0x0000761000117816 */ /* 0x001fe20000000011 */
[----:B------:R-:W-:Y:S06]  /*3b40*/  BRA `(.L_x_8702) ;  /* 0x0000000000507947 */ /* 0x000fec0003800000 */
.L_x_8707:
        /* <DEDUP_REMOVED lines=16> */
.L_x_8734:
[----:B------:R-:W-:Y:S05]  /*3c50*/  BRA `(.L_x_8702) ;  /* 0x00000000000c7947 */ /* 0x000fea0003800000 */
.L_x_8731:
[----:B------:R0:W5:Y:S01]  /*3c60*/  LDG.E.U8 R17, desc[UR36][R2.64] ;  /* 0x0000002402117981 */ /* 0x000162000c1e1100 */
[----:B------:R-:W-:Y:S05]  /*3c70*/  BRA `(.L_x_8702) ;  /* 0x0000000000047947 */ /* 0x000fea0003800000 */
.L_x_8730:
[----:B------:R0:W5:Y:S02]  /*3c80*/  LDG.E.U8 R17, desc[UR36][R2.64] ;  /* 0x0000002402117981 */ /* 0x000164000c1e1100 */
.L_x_8702:
[----:B------:R-:W-:Y:S05]  /*3c90*/  BSYNC B6 ;  /* 0x0000000000067941 */ /* 0x000fea0003800000 */
.L_x_8701:
[----:B01234-:R-:W0:Y:S01]  /*3ca0*/  S2R R2, SR_TID.X ;  /* 0x0000000000027919 */ /* 0x01fe220000002100 */
[----:B-----5:R-:W-:Y:S01]  /*3cb0*/  LOP3.LUT R0, R19, 0xffff, RZ, 0xc0, !PT ;  /* 0x0000ffff13007812 */ /* 0x020fe200078ec0ff */
[----:B------:R-:W-:Y:S01]  /*3cc0*/  BSSY B6, `(.L_x_8735) ;  /* 0x0000106000067945 */ /* 0x000fe20003800000 */
[----:B------:R-:W1:Y:S01]  /*3cd0*/  LDC.U8 R19, c[0x0][0x244] ;  /* 0x00009100ff137b82 */ /* 0x000e620000000000 */
[----:B------:R-:W-:Y:S02]  /*3ce0*/  LOP3.LUT R18, R18, 0xffff, RZ, 0xc0, !PT ;  /* 0x0000ffff12127812 */ /* 0x000fe400078ec0ff */
[----:B------:R-:W-:Y:S02]  /*3cf0*/  PRMT R24, R24, 0x8880, RZ ;  /* 0x0000888018187816 */ /* 0x000fe400000000ff */
[----:B------:R-:W-:Y:S02]  /*3d00*/  LOP3.LUT R3, R16, 0xffff, RZ, 0xc0, !PT ;  /* 0x0000ffff10037812 */ /* 0x000fe400078ec0ff */
[----:B------:R-:W-:Y:S01]  /*3d10*/  LOP3.LUT R17, R17, 0xffff, RZ, 0xc0, !PT ;  /* 0x0000ffff11117812 */ /* 0x000fe200078ec0ff */
[----:B------:R-:W-:Y:S01]  /*3d20*/  IMAD.MOV.U32 R16, RZ, RZ, R24 ;  /* 0x000000ffff107224 */ /* 0x000fe200078e0018 */
[----:B------:R-:W-:-:S02]  /*3d30*/  PRMT R0, R0, 0x8880, RZ ;  /* 0x0000888000007816 */ /* 0x000fc400000000ff */
[----:B------:R-:W-:Y:S02]  /*3d40*/  PRMT R18, R18, 0x8880, RZ ;  /* 0x0000888012127816 */ /* 0x000fe400000000ff */
[----:B------:R-:W-:Y:S01]  /*3d50*/  PRMT R5, R3, 0x8880, RZ ;  /* 0x0000888003057816 */ /* 0x000fe200000000ff */
[----:B------:R-:W-:Y:S01]  /*3d60*/  IMAD.MOV.U32 R3, RZ, RZ, R0 ;  /* 0x000000ffff037224 */ /* 0x000fe200078e0000 */
[----:B------:R-:W-:Y:S01]  /*3d70*/  PRMT R7, R17, 0x8880, RZ ;  /* 0x0000888011077816 */ /* 0x000fe200000000ff */
[----:B------:R-:W-:Y:S01]  /*3d80*/  IMAD.MOV.U32 R17, RZ, RZ, R18 ;  /* 0x000000ffff117224 */ /* 0x000fe200078e0012 */
[C---:B------:R-:W-:Y:S02]  /*3d90*/  VIMNMX R18, R16.reuse, R5, PT ;  /* 0x0000000510127248 */ /* 0x040fe40003fe0100 */
[C---:B------:R-:W-:Y:S02]  /*3da0*/  VIMNMX R3, R16.reuse, R3, PT ;  /* 0x0000000310037248 */ /* 0x040fe40003fe0100 */
[----:B------:R-:W-:-:S02]  /*3db0*/  VIMNMX R17, R16, R17, PT ;  /* 0x0000001110117248 */ /* 0x000fc40003fe0100 */
[----:B------:R-:W-:Y:S02]  /*3dc0*/  VIMNMX R16, R16, R7, PT ;  /* 0x0000000710107248 */ /* 0x000fe40003fe0100 */
        /* <DEDUP_REMOVED lines=23> */
.L_x_8740:
[----:B------:R0:W-:Y:S01]  /*3f40*/  STG.E.U8 desc[UR36][R8.64], R3 ;  /* 0x0000000308007986 */ /* 0x0001e2000c101124 */
[----:B------:R-:W-:Y:S05]  /*3f50*/  BRA `(.L_x_8736) ;  /* 0x0000000c00707947 */ /* 0x000fea0003800000 */
.L_x_8739:
        /* <DEDUP_REMOVED lines=11> */
.L_x_8743:
[----:B------:R-:W-:-:S05]  /*4010*/  PRMT R3, R3, 0x9910, RZ ;  /* 0x0000991003037816 */ /* 0x000fca00000000ff */
[----:B------:R0:W-:Y:S01]  /*4020*/  STG.E desc[UR36][R8.64], R3 ;  /* 0x0000000308007986 */ /* 0x0001e2000c101924 */
[----:B------:R-:W-:Y:S05]  /*4030*/  BRA `(.L_x_8736) ;  /* 0x0000000c00387947 */ /* 0x000fea0003800000 */
.L_x_8742:
[----:B------:R0:W-:Y:S01]  /*4040*/  STG.E.U16 desc[UR36][R8.64], R3 ;  /* 0x0000000308007986 */ /* 0x0001e2000c101524 */
[----:B------:R-:W-:Y:S05]  /*4050*/  BRA `(.L_x_8736) ;  /* 0x0000000c00307947 */ /* 0x000fea0003800000 */
.L_x_8738:
        /* <DEDUP_REMOVED lines=9> */
.L_x_8745:
[----:B------:R-:W0:Y:S02]  /*40f0*/  I2F.S16 R0, R3 ;  /* 0x0000000300007306 */ /* 0x000e240000101400 */
[----:B0-----:R-:W-:-:S05]  /*4100*/  F2FP.F16.F32.PACK_AB R0, RZ, R0 ;  /* 0x00000000ff00723e */ /* 0x001fca00000000ff */
[----:B------:R0:W-:Y:S01]  /*4110*/  STG.E.U16 desc[UR36][R8.64], R0 ;  /* 0x0000000008007986 */ /* 0x0001e2000c101524 */
[----:B------:R-:W-:Y:S05]  /*4120*/  BRA `(.L_x_8736) ;  /* 0x0000000800fc7947 */ /* 0x000fea0003800000 */
.L_x_8744:
        /* <DEDUP_REMOVED lines=10> */
.L_x_8747:
[----:B------:R-:W0:Y:S02]  /*41d0*/  I2F.S16 R3, R3 ;  /* 0x0000000300037306 */ /* 0x000e240000101400 */
[----:B0-----:R-:W-:-:S04]  /*41e0*/  F2FP.F16.F32.PACK_AB R3, RZ, R3 ;  /* 0x00000003ff03723e */ /* 0x001fc800000000ff */
[----:B------:R-:W-:-:S05]  /*41f0*/  PRMT R3, R3, 0x5410, RZ ;  /* 0x0000541003037816 */ /* 0x000fca00000000ff */
[----:B------:R0:W-:Y:S01]  /*4200*/  STG.E desc[UR36][R8.64], R3 ;  /* 0x0000000308007986 */ /* 0x0001e2000c101924 */
[----:B------:R-:W-:Y:S05]  /*4210*/  BRA `(.L_x_8736) ;  /* 0x0000000800c07947 */ /* 0x000fea0003800000 */
.L_x_8746:
[----:B------:R-:W0:Y:S02]  /*4220*/  I2F.F64.S16 R4, R3 ;  /* 0x0000000300047312 */ /* 0x000e240000101c00 */
[----:B0-----:R0:W-:Y:S01]  /*4230*/  STG.E.64 desc[UR36][R8.64], R4 ;  /* 0x0000000408007986 */ /* 0x0011e2000c101b24 */
[----:B------:R-:W-:Y:S05]  /*4240*/  BRA `(.L_x_8736) ;  /* 0x0000000800b47947 */ /* 0x000fea0003800000 */
.L_x_8737:
        /* <DEDUP_REMOVED lines=13> */
.L_x_8750:
[----:B------:R-:W0:Y:S01]  /*4320*/  I2F.F64.S16 R4, R3 ;  /* 0x0000000300047312 */ /* 0x000e220000101c00 */
[----:B------:R-:W-:-:S05]  /*4330*/  CS2R R6, SRZ ;  /* 0x0000000000067805 */ /* 0x000fca000001ff00 */
[----:B0-----:R0:W-:Y:S01]  /*4340*/  STG.E.128 desc[UR36][R8.64], R4 ;  /* 0x0000000408007986 */ /* 0x0011e2000c101d24 */
[----:B------:R-:W-:Y:S05]  /*4350*/  BRA `(.L_x_8736) ;  /* 0x0000000800707947 */ /* 0x000fea0003800000 */
.L_x_8749:
        /* <DEDUP_REMOVED lines=21> */
.L_x_8754:
[----:B------:R-:W-:Y:S05]  /*44b0*/  BSYNC B0 ;  /* 0x0000000000007941 */ /* 0x000fea0003800000 */
.L_x_8753:
[----:B------:R-:W-:-:S05]  /*44c0*/  LOP3.LUT R5, R0, R5, RZ, 0xfc, !PT ;  /* 0x0000000500057212 */ /* 0x000fca00078efcff */
[----:B------:R0:W-:Y:S01]  /*44d0*/  STG.E.U8 desc[UR36][R8.64], R5 ;  /* 0x0000000508007986 */ /* 0x0001e2000c101124 */
[----:B------:R-:W-:Y:S05]  /*44e0*/  BRA `(.L_x_8736) ;  /* 0x00000008000c7947 */ /* 0x000fea0003800000 */
.L_x_8752:
        /* <DEDUP_REMOVED lines=13> */
.L_x_8756:
[----:B------:R-:W-:Y:S01]  /*45c0*/  IMAD.MOV.U32 R0, RZ, RZ, 0x7f ;  /* 0x0000007fff007424 */ /* 0x000fe200078e00ff */
[----:B------:R-:W-:-:S04]  /*45d0*/  ISETP.GT.U32.AND P0, PT, R4, 0x7f800000, PT ;  /* 0x7f8000000400780c */ /* 0x000fc80003f04070 */
[----:B------:R-:W-:-:S09]  /*45e0*/  SEL R0, R0, 0x7c, P0 ;  /* 0x0000007c00007807 */ /* 0x000fd20000000000 */
.L_x_8757:
[----:B------:R-:W-:Y:S05]  /*45f0*/  BSYNC B0 ;  /* 0x0000000000007941 */ /* 0x000fea0003800000 */
.L_x_8755:
[----:B------:R-:W-:-:S04]  /*4600*/  LOP3.LUT R3, R5, 0x80000000, RZ, 0xc0, !PT ;  /* 0x8000000005037812 */ /* 0x000fc800078ec0ff */
[----:B------:R-:W-:-:S04]  /*4610*/  SHF.R.U32.HI R3, RZ, 0x18, R3 ;  /* 0x00000018ff037819 */ /* 0x000fc80000011603 */
[----:B------:R-:W-:-:S05]  /*4620*/  LOP3.LUT R3, R0, R3, RZ, 0xfc, !PT ;  /* 0x0000000300037212 */ /* 0x000fca00078efcff */
[----:B------:R0:W-:Y:S01]  /*4630*/  STG.E.U8 desc[UR36][R8.64], R3 ;  /* 0x0000000308007986 */ /* 0x0001e2000c101124 */
[----:B------:R-:W-:Y:S05]  /*4640*/  BRA `(.L_x_8736) ;  /* 0x0000000400b47947 */ /* 0x000fea0003800000 */
.L_x_8751:
[----:B------:R-:W0:Y:S02]  /*4650*/  I2F.S16 R0, R3 ;  /* 0x0000000300007306 */ /* 0x000e240000101400 */
[----:B0-----:R-:W-:-:S05]  /*4660*/  F2FP.BF16.F32.PACK_AB R0, RZ, R0 ;  /* 0x00000000ff00723e */ /* 0x001fca00000010ff */
[----:B------:R0:W-:Y:S01]  /*4670*/  STG.E.U16 desc[UR36][R8.64], R0 ;  /* 0x0000000008007986 */ /* 0x0001e2000c101524 */
[----:B------:R-:W-:Y:S05]  /*4680*/  BRA `(.L_x_8736) ;  /* 0x0000000400a47947 */ /* 0x000fea0003800000 */
.L_x_8748:
        /* <DEDUP_REMOVED lines=10> */
.L_x_8760:
        /* <DEDUP_REMOVED lines=17> */
.L_x_8763:
[----:B------:R-:W-:-:S04]  /*4840*/  LOP3.LUT R3, R3, 0x80000000, RZ, 0xc0, !PT ;  /* 0x8000000003037812 */ /* 0x000fc800078ec0ff */
[----:B------:R-:W-:-:S04]  /*4850*/  SHF.R.U32.HI R3, RZ, 0x18, R3 ;  /* 0x00000018ff037819 */ /* 0x000fc80000011603 */
[----:B------:R-:W-:-:S04]  /*4860*/  LOP3.LUT R0, R0, R3, RZ, 0xfc, !PT ;  /* 0x0000000300007212 */ /* 0x000fc800078efcff */
[----:B------:R-:W-:-:S07]  /*4870*/  PRMT R4, R0, 0x7610, R4 ;  /* 0x0000761000047816 */ /* 0x000fce0000000004 */
.L_x_8762:
[----:B------:R-:W-:Y:S05]  /*4880*/  BSYNC B0 ;  /* 0x0000000000007941 */ /* 0x000fea0003800000 */
.L_x_8761:
[----:B------:R4:W-:Y:S01]  /*4890*/  STG.E.U8 desc[UR36][R8.64], R4 ;  /* 0x0000000408007986 */ /* 0x0009e2000c101124 */
[----:B------:R-:W-:Y:S05]  /*48a0*/  BRA `(.L_x_8736) ;  /* 0x00000004001c7947 */ /* 0x000fea0003800000 */
.L_x_8759:
        /* <DEDUP_REMOVED lines=17> */
.L_x_8766:
[----:B------:R-:W-:-:S04]  /*49c0*/  LOP3.LUT R3, R3, 0x80000000, RZ, 0xc0, !PT ;  /* 0x8000000003037812 */ /* 0x000fc800078ec0ff */
[----:B------:R-:W-:-:S04]  /*49d0*/  SHF.R.U32.HI R3, RZ, 0x18, R3 ;  /* 0x00000018ff037819 */ /* 0x000fc80000011603 */
[----:B------:R-:W-:-:S04]  /*49e0*/  LOP3.LUT R0, R0, R3, RZ, 0xfc, !PT ;  /* 0x0000000300007212 */ /* 0x000fc800078efcff */
[----:B------:R-:W-:-:S07]  /*49f0*/  PRMT R4, R0, 0x7610, R4 ;  /* 0x0000761000047816 */ /* 0x000fce0000000004 */
.L_x_8765:
[----:B------:R-:W-:Y:S05]  /*4a00*/  BSYNC B0 ;  /* 0x0000000000007941 */ /* 0x000fea0003800000 */
.L_x_8764:
[----:B------:R0:W-:Y:S01]  /*4a10*/  STG.E.U8 desc[UR36][R8.64], R4 ;  /* 0x0000000408007986 */ /* 0x0001e2000c101124 */
[----:B------:R-:W-:Y:S05]  /*4a20*/  BRA `(.L_x_8736) ;  /* 0x0000000000bc7947 */ /* 0x000fea0003800000 */
.L_x_8758:
        /* <DEDUP_REMOVED lines=23> */
.L_x_8741:
        /* <DEDUP_REMOVED lines=16> */
.L_x_8769:
[----:B------:R-:W-:Y:S05]  /*4ca0*/  BRA `(.L_x_8736) ;  /* 0x00000000001c7947 */ /* 0x000fea0003800000 */
.L_x_8768:
[----:B------:R-:W-:-:S05]  /*4cb0*/  PRMT R3, R3, 0x9910, RZ ;  /* 0x0000991003037816 */ /* 0x000fca00000000ff */
[----:B------:R-:W-:-:S05]  /*4cc0*/  IMAD.MOV.U32 R4, RZ, RZ, R3 ;  /* 0x000000ffff047224 */ /* 0x000fca00078e0003 */
[----:B------:R-:W-:-:S05]  /*4cd0*/  SHF.R.S32.HI R5, RZ, 0x1f, R4 ;  /* 0x0000001fff057819 */ /* 0x000fca0000011404 */
[----:B------:R3:W-:Y:S01]  /*4ce0*/  STG.E.64 desc[UR36][R8.64], R4 ;  /* 0x0000000408007986 */ /* 0x0007e2000c101b24 */
[----:B------:R-:W-:Y:S05]  /*4cf0*/  BRA `(.L_x_8736) ;  /* 0x0000000000087947 */ /* 0x000fea0003800000 */
.L_x_8767:
[----:B------:R-:W-:-:S05]  /*4d00*/  PRMT R3, R3, 0x9910, RZ ;  /* 0x0000991003037816 */ /* 0x000fca00000000ff */
[----:B------:R0:W-:Y:S02]  /*4d10*/  STG.E desc[UR36][R8.64], R3 ;  /* 0x0000000308007986 */ /* 0x0001e4000c101924 */
.L_x_8736:
[----:B------:R-:W-:Y:S05]  /*4d20*/  BSYNC B6 ;  /* 0x0000000000067941 */ /* 0x000fea0003800000 */
.L_x_8735:
        /* <DEDUP_REMOVED lines=23> */
.L_x_8775:
[----:B------:R0:W-:Y:S01]  /*4ea0*/  STG.E.U8 desc[UR36][R8.64], R18 ;  /* 0x0000001208007986 */ /* 0x0001e2000c101124 */
[----:B------:R-:W-:Y:S05]  /*4eb0*/  BRA `(.L_x_8777) ;  /* 0x0000000c00647947 */ /* 0x000fea0003800000 */
.L_x_8774:
        /* <DEDUP_REMOVED lines=10> */
.L_x_8779:
[----:B------:R-:W-:-:S05]  /*4f60*/  PRMT R3, R18, 0x9910, RZ ;  /* 0x0000991012037816 */ /* 0x000fca00000000ff */
[----:B------:R0:W-:Y:S01]  /*4f70*/  STG.E desc[UR36][R8.64], R3 ;  /* 0x0000000308007986 */ /* 0x0001e2000c101924 */
[----:B------:R-:W-:Y:S05]  /*4f80*/  BRA `(.L_x_8777) ;  /* 0x0000000c00307947 */ /* 0x000fea0003800000 */
.L_x_8778:
[----:B------:R0:W-:Y:S01]  /*4f90*/  STG.E.U16 desc[UR36][R8.64], R18 ;  /* 0x0000001208007986 */ /* 0x0001e2000c101524 */
[----:B------:R-:W-:Y:S05]  /*4fa0*/  BRA `(.L_x_8777) ;  /* 0x0000000c00287947 */ /* 0x000fea0003800000 */
.L_x_8773:
        /* <DEDUP_REMOVED lines=9> */
.L_x_8781:
[----:B------:R-:W0:Y:S02]  /*5040*/  I2F.S16 R0, R18 ;  /* 0x0000001200007306 */ /* 0x000e240000101400 */
[----:B0-----:R-:W-:-:S05]  /*5050*/  F2FP.F16.F32.PACK_AB R0, RZ, R0 ;  /* 0x00000000ff00723e */ /* 0x001fca00000000ff */
[----:B------:R0:W-:Y:S01]  /*5060*/  STG.E.U16 desc[UR36][R8.64], R0 ;  /* 0x0000000008007986 */ /* 0x0001e2000c101524 */
[----:B------:R-:W-:Y:S05]  /*5070*/  BRA `(.L_x_8777) ;  /* 0x0000000800f47947 */ /* 0x000fea0003800000 */
.L_x_8780:
        /* <DEDUP_REMOVED lines=10> */
.L_x_8783:
[----:B------:R-:W0:Y:S02]  /*5120*/  I2F.S16 R18, R18 ;  /* 0x0000001200127306 */ /* 0x000e240000101400 */
[----:B0-----:R-:W-:-:S04]  /*5130*/  F2FP.F16.F32.PACK_AB R3, RZ, R18 ;  /* 0x00000012ff03723e */ /* 0x001fc800000000ff */
[----:B------:R-:W-:-:S05]  /*5140*/  PRMT R3, R3, 0x5410, RZ ;  /* 0x0000541003037816 */ /* 0x000fca00000000ff */
[----:B------:R0:W-:Y:S01]  /*5150*/  STG.E desc[UR36][R8.64], R3 ;  /* 0x0000000308007986 */ /* 0x0001e2000c101924 */
[----:B------:R-:W-:Y:S05]  /*5160*/  BRA `(.L_x_8777) ;  /* 0x0000000800b87947 */ /* 0x000fea0003800000 */
.L_x_8782:
[----:B------:R-:W0:Y:S02]  /*5170*/  I2F.F64.S16 R4, R18 ;  /* 0x0000001200047312 */ /* 0x000e240000101c00 */
[----:B0-----:R0:W-:Y:S01]  /*5180*/  STG.E.64 desc[UR36][R8.64], R4 ;  /* 0x0000000408007986 */ /* 0x0011e2000c101b24 */
[----:B------:R-:W-:Y:S05]  /*5190*/  BRA `(.L_x_8777) ;  /* 0x0000000800ac7947 */ /* 0x000fea0003800000 */
.L_x_8772:
        /* <DEDUP_REMOVED lines=13> */
.L_x_8786:
[----:B------:R-:W0:Y:S01]  /*5270*/  I2F.F64.S16 R4, R18 ;  /* 0x0000001200047312 */ /* 0x000e220000101c00 */
[----:B------:R-:W-:-:S05]  /*5280*/  CS2R R6, SRZ ;  /* 0x0000000000067805 */ /* 0x000fca000001ff00 */
[----:B0-----:R0:W-:Y:S01]  /*5290*/  STG.E.128 desc[UR36][R8.64], R4 ;  /* 0x0000000408007986 */ /* 0x0011e2000c101d24 */
[----:B------:R-:W-:Y:S05]  /*52a0*/  BRA `(.L_x_8777) ;  /* 0x0000000800687947 */ /* 0x000fea0003800000 */
.L_x_8785:
        /* <DEDUP_REMOVED lines=21> */
.L_x_8790:
[----:B------:R-:W-:Y:S05]  /*5400*/  BSYNC B0 ;  /* 0x0000000000007941 */ /* 0x000fea0003800000 */
.L_x_8789:
[----:B------:R-:W-:-:S05]  /*5410*/  LOP3.LUT R5, R0, R5, RZ, 0xfc, !PT ;  /* 0x0000000500057212 */ /* 0x000fca00078efcff */
[----:B------:R0:W-:Y:S01]  /*5420*/  STG.E.U8 desc[UR36][R8.64], R5 ;  /* 0x0000000508007986 */ /* 0x0001e2000c101124 */
[----:B------:R-:W-:Y:S05]  /*5430*/  BRA `(.L_x_8777) ;  /* 0x0000000800047947 */ /* 0x000fea0003800000 */
.L_x_8788:
        /* <DEDUP_REMOVED lines=13> */
.L_x_8792:
[----:B------:R-:W-:Y:S01]  /*5510*/  IMAD.MOV.U32 R0, RZ, RZ, 0x7f ;  /* 0x0000007fff007424 */ /* 0x000fe200078e00ff */
[----:B------:R-:W-:-:S04]  /*5520*/  ISETP.GT.U32.AND P0, PT, R3, 0x7f800000, PT ;  /* 0x7f8000000300780c */ /* 0x000fc80003f04070 */
[----:B------:R-:W-:-:S09]  /*5530*/  SEL R0, R0, 0x7c, P0 ;  /* 0x0000007c00007807 */ /* 0x000fd20000000000 */
.L_x_8793:
[----:B------:R-:W-:Y:S05]  /*5540*/  BSYNC B0 ;  /* 0x0000000000007941 */ /* 0x000fea0003800000 */
.L_x_8791:
[----:B------:R-:W-:-:S04]  /*5550*/  LOP3.LUT R3, R5, 0x80000000, RZ, 0xc0, !PT ;  /* 0x8000000005037812 */ /* 0x000fc800078ec0ff */
[----:B------:R-:W-:-:S04]  /*5560*/  SHF.R.U32.HI R3, RZ, 0x18, R3 ;  /* 0x00000018ff037819 */ /* 0x000fc80000011603 */
[----:B------:R-:W-:-:S05]  /*5570*/  LOP3.LUT R3, R0, R3, RZ, 0xfc, !PT ;  /* 0x0000000300037212 */ /* 0x000fca00078efcff */
[----:B------:R0:W-:Y:S01]  /*5580*/  STG.E.U8 desc[UR36][R8.64], R3 ;  /* 0x0000000308007986 */ /* 0x0001e2000c101124 */
[----:B------:R-:W-:Y:S05]  /*5590*/  BRA `(.L_x_8777) ;  /* 0x0000000400ac7947 */ /* 0x000fea0003800000 */
.L_x_8787:
[----:B------:R-:W0:Y:S02]  /*55a0*/  I2F.S16 R0, R18 ;  /* 0x0000001200007306 */ /* 0x000e240000101400 */
[----:B0-----:R-:W-:-:S05]  /*55b0*/  F2FP.BF16.F32.PACK_AB R0, RZ, R0 ;  /* 0x00000000ff00723e */ /* 0x001fca00000010ff */
[----:B------:R0:W-:Y:S01]  /*55c0*/  STG.E.U16 desc[UR36][R8.64], R0 ;  /* 0x0000000008007986 */ /* 0x0001e2000c101524 */
[----:B------:R-:W-:Y:S05]  /*55d0*/  BRA `(.L_x_8777) ;  /* 0x00000004009c7947 */ /* 0x000fea0003800000 */
.L_x_8784:
        /* <DEDUP_REMOVED lines=10> */
.L_x_8796:
        /* <DEDUP_REMOVED lines=17> */
.L_x_8799:
[----:B------:R-:W-:-:S04]  /*5790*/  LOP3.LUT R3, R5, 0x80000000, RZ, 0xc0, !PT ;  /* 0x8000000005037812 */ /* 0x000fc800078ec0ff */
[----:B------:R-:W-:-:S04]  /*57a0*/  SHF.R.U32.HI R3, RZ, 0x18, R3 ;  /* 0x00000018ff037819 */ /* 0x000fc80000011603 */
[----:B------:R-:W-:-:S04]  /*57b0*/  LOP3.LUT R0, R0, R3, RZ, 0xfc, !PT ;  /* 0x0000000300007212 */ /* 0x000fc800078efcff */
[----:B------:R-:W-:-:S07]  /*57c0*/  PRMT R4, R0, 0x7610, R4 ;  /* 0x0000761000047816 */ /* 0x000fce0000000004 */
.L_x_8798:
[----:B------:R-:W-:Y:S05]  /*57d0*/  BSYNC B0 ;  /* 0x0000000000007941 */ /* 0x000fea0003800000 */
.L_x_8797:
[----:B------:R3:W-:Y:S01]  /*57e0*/  STG.E.U8 desc[UR36][R8.64], R4 ;  /* 0x0000000408007986 */ /* 0x0007e2000c101124 */
[----:B------:R-:W-:Y:S05]  /*57f0*/  BRA `(.L_x_8777) ;  /* 0x0000000400147947 */ /* 0x000fea0003800000 */
.L_x_8795:
        /* <DEDUP_REMOVED lines=17> */
.L_x_8802:
[----:B------:R-:W-:-:S04]  /*5910*/  LOP3.LUT R3, R5, 0x80000000, RZ, 0xc0, !PT ;  /* 0x8000000005037812 */ /* 0x000fc800078ec0ff */
[----:B------:R-:W-:-:S04]  /*5920*/  SHF.R.U32.HI R3, RZ, 0x18, R3 ;  /* 0x00000018ff037819 */ /* 0x000fc80000011603 */
[----:B------:R-:W-:-:S04]  /*5930*/  LOP3.LUT R0, R0, R3, RZ, 0xfc, !PT ;  /* 0x0000000300007212 */ /* 0x000fc800078efcff */
[----:B------:R-:W-:-:S07]  /*5940*/  PRMT R4, R0, 0x7610, R4 ;  /* 0x0000761000047816 */ /* 0x000fce0000000004 */
.L_x_8801:
[----:B------:R-:W-:Y:S05]  /*5950*/  BSYNC B0 ;  /* 0x0000000000007941 */ /* 0x000fea0003800000 */
.L_x_8800:
[----:B------:R0:W-:Y:S01]  /*5960*/  STG.E.U8 desc[UR36][R8.64], R4 ;  /* 0x0000000408007986 */ /* 0x0001e2000c101124 */
[----:B------:R-:W-:Y:S05]  /*5970*/  BRA `(.L_x_8777) ;  /* 0x0000000000b47947 */ /* 0x000fea0003800000 */
.L_x_8794:
        /* <DEDUP_REMOVED lines=22> */
.L_x_8776:
        /* <DEDUP_REMOVED lines=16> */
.L_x_8805:
[----:B------:R-:W-:Y:S05]  /*5be0*/  BRA `(.L_x_8777) ;  /* 0x0000000000187947 */ /* 0x000fea0003800000 */
.L_x_8804:
[----:B------:R-:W-:-:S04]  /*5bf0*/  PRMT R4, R18, 0x9910, RZ ;  /* 0x0000991012047816 */ /* 0x000fc800000000ff */
[----:B------:R-:W-:-:S05]  /*5c00*/  SHF.R.S32.HI R5, RZ, 0x1f, R4 ;  /* 0x0000001fff057819 */ /* 0x000fca0000011404 */
[----:B------:R2:W-:Y:S01]  /*5c10*/  STG.E.64 desc[UR36][R8.64], R4 ;  /* 0x0000000408007986 */ /* 0x0005e2000c101b24 */
[----:B------:R-:W-:Y:S05]  /*5c20*/  BRA `(.L_x_8777) ;  /* 0x0000000000087947 */ /* 0x000fea0003800000 */
.L_x_8803:
[----:B------:R-:W-:-:S05]  /*5c30*/  PRMT R3, R18, 0x9910, RZ ;  /* 0x0000991012037816 */ /* 0x000fca00000000ff */
[----:B------:R0:W-:Y:S02]  /*5c40*/  STG.E desc[UR36][R8.64], R3 ;  /* 0x0000000308007986 */ /* 0x0001e4000c101924 */
.L_x_8777:
        /* <DEDUP_REMOVED lines=23> */
.L_x_8809:
[----:B------:R3:W-:Y:S01]  /*5dc0*/  STG.E.U8 desc[UR36][R8.64], R17 ;  /* 0x0000001108007986 */ /* 0x0007e2000c101124 */
[----:B------:R-:W-:Y:S05]  /*5dd0*/  BRA `(.L_x_8811) ;  /* 0x0000000c00647947 */ /* 0x000fea0003800000 */
.L_x_8808:
        /* <DEDUP_REMOVED lines=10> */
.L_x_8813:
[----:B------:R-:W-:-:S05]  /*5e80*/  PRMT R3, R17, 0x9910, RZ ;  /* 0x0000991011037816 */ /* 0x000fca00000000ff */
[----:B------:R2:W-:Y:S01]  /*5e90*/  STG.E desc[UR36][R8.64], R3 ;  /* 0x0000000308007986 */ /* 0x0005e2000c101924 */
[----:B------:R-:W-:Y:S05]  /*5ea0*/  BRA `(.L_x_8811) ;  /* 0x0000000c00307947 */ /* 0x000fea0003800000 */
.L_x_8812:
[----:B------:R0:W-:Y:S01]  /*5eb0*/  STG.E.U16 desc[UR36][R8.64], R17 ;  /* 0x0000001108007986 */ /* 0x0001e2000c101524 */
[----:B------:R-:W-:Y:S05]  /*5ec0*/  BRA `(.L_x_8811) ;  /* 0x0000000c00287947 */ /* 0x000fea0003800000 */
.L_x_8807:
        /* <DEDUP_REMOVED lines=9> */
.L_x_8815:
[----:B------:R-:W0:Y:S02]  /*5f60*/  I2F.S16 R0, R17 ;  /* 0x0000001100007306 */ /* 0x000e240000101400 */
[----:B0-----:R-:W-:-:S05]  /*5f70*/  F2FP.F16.F32.PACK_AB R0, RZ, R0 ;  /* 0x00000000ff00723e */ /* 0x001fca00000000ff */
[----:B------:R0:W-:Y:S01]  /*5f80*/  STG.E.U16 desc[UR36][R8.64], R0 ;  /* 0x0000000008007986 */ /* 0x0001e2000c101524 */
[----:B------:R-:W-:Y:S05]  /*5f90*/  BRA `(.L_x_8811) ;  /* 0x0000000800f47947 */ /* 0x000fea0003800000 */
.L_x_8814:
        /* <DEDUP_REMOVED lines=10> */
.L_x_8817:
[----:B------:R-:W0:Y:S02]  /*6040*/  I2F.S16 R17, R17 ;  /* 0x0000001100117306 */ /* 0x000e240000101400 */
[----:B0-----:R-:W-:-:S04]  /*6050*/  F2FP.F16.F32.PACK_AB R3, RZ, R17 ;  /* 0x00000011ff03723e */ /* 0x001fc800000000ff */
[----:B------:R-:W-:-:S05]  /*6060*/  PRMT R3, R3, 0x5410, RZ ;  /* 0x0000541003037816 */ /* 0x000fca00000000ff */
[----:B------:R0:W-:Y:S01]  /*6070*/  STG.E desc[UR36][R8.64], R3 ;  /* 0x0000000308007986 */ /* 0x0001e2000c101924 */
[----:B------:R-:W-:Y:S05]  /*6080*/  BRA `(.L_x_8811) ;  /* 0x0000000800b87947 */ /* 0x000fea0003800000 */
.L_x_8816:
[----:B------:R-:W0:Y:S02]  /*6090*/  I2F.F64.S16 R4, R17 ;  /* 0x0000001100047312 */ /* 0x000e240000101c00 */
[----:B0-----:R0:W-:Y:S01]  /*60a0*/  STG.E.64 desc[UR36][R8.64], R4 ;  /* 0x0000000408007986 */ /* 0x0011e2000c101b24 */
[----:B------:R-:W-:Y:S05]  /*60b0*/  BRA `(.L_x_8811) ;  /* 0x0000000800ac7947 */ /* 0x000fea0003800000 */
.L_x_8806:
        /* <DEDUP_REMOVED lines=13> */
.L_x_8820:
[----:B------:R-:W0:Y:S01]  /*6190*/  I2F.F64.S16 R4, R17 ;  /* 0x0000001100047312 */ /* 0x000e220000101c00 */
[----:B------:R-:W-:-:S05]  /*61a0*/  CS2R R6, SRZ ;  /* 0x0000000000067805 */ /* 0x000fca000001ff00 */
[----:B0-----:R0:W-:Y:S01]  /*61b0*/  STG.E.128 desc[UR36][R8.64], R4 ;  /* 0x0000000408007986 */ /* 0x0011e2000c101d24 */
[----:B------:R-:W-:Y:S05]  /*61c0*/  BRA `(.L_x_8811) ;  /* 0x0000000800687947 */ /* 0x000fea0003800000 */
.L_x_8819:
        /* <DEDUP_REMOVED lines=21> */
.L_x_8824:
[----:B------:R-:W-:Y:S05]  /*6320*/  BSYNC B0 ;  /* 0x0000000000007941 */ /* 0x000fea0003800000 */
.L_x_8823:
[----:B------:R-:W-:-:S05]  /*6330*/  LOP3.LUT R5, R0, R5, RZ, 0xfc, !PT ;  /* 0x0000000500057212 */ /* 0x000fca00078efcff */
[----:B------:R0:W-:Y:S01]  /*6340*/  STG.E.U8 desc[UR36][R8.64], R5 ;  /* 0x0000000508007986 */ /* 0x0001e2000c101124 */
[----:B------:R-:W-:Y:S05]  /*6350*/  BRA `(.L_x_8811) ;  /* 0x0000000800047947 */ /* 0x000fea0003800000 */
.L_x_8822:
        /* <DEDUP_REMOVED lines=13> */
.L_x_8826:
[----:B------:R-:W-:Y:S01]  /*6430*/  IMAD.MOV.U32 R0, RZ, RZ, 0x7f ;  /* 0x0000007fff007424 */ /* 0x000fe200078e00ff */
[----:B------:R-:W-:-:S04]  /*6440*/  ISETP.GT.U32.AND P0, PT, R3, 0x7f800000, PT ;  /* 0x7f8000000300780c */ /* 0x000fc80003f04070 */
[----:B------:R-:W-:-:S09]  /*6450*/  SEL R0, R0, 0x7c, P0 ;  /* 0x0000007c00007807 */ /* 0x000fd20000000000 */
.L_x_8827:
[----:B------:R-:W-:Y:S05]  /*6460*/  BSYNC B0 ;  /* 0x0000000000007941 */ /* 0x000fea0003800000 */
.L_x_8825:
[----:B------:R-:W-:-:S04]  /*6470*/  LOP3.LUT R3, R17, 0x80000000, RZ, 0xc0, !PT ;  /* 0x8000000011037812 */ /* 0x000fc800078ec0ff */
[----:B------:R-:W-:-:S04]  /*6480*/  SHF.R.U32.HI R3, RZ, 0x18, R3 ;  /* 0x00000018ff037819 */ /* 0x000fc80000011603 */
[----:B------:R-:W-:-:S05]  /*6490*/  LOP3.LUT R3, R0, R3, RZ, 0xfc, !PT ;  /* 0x0000000300037212 */ /* 0x000fca00078efcff */
[----:B------:R0:W-:Y:S01]  /*64a0*/  STG.E.U8 desc[UR36][R8.64], R3 ;  /* 0x0000000308007986 */ /* 0x0001e2000c101124 */
[----:B------:R-:W-:Y:S05]  /*64b0*/  BRA `(.L_x_8811) ;  /* 0x0000000400ac7947 */ /* 0x000fea0003800000 */
.L_x_8821:
[----:B------:R-:W0:Y:S02]  /*64c0*/  I2F.S16 R0, R17 ;  /* 0x0000001100007306 */ /* 0x000e240000101400 */
[----:B0-----:R-:W-:-:S05]  /*64d0*/  F2FP.BF16.F32.PACK_AB R0, RZ, R0 ;  /* 0x00000000ff00723e */ /* 0x001fca00000010ff */
[----:B------:R0:W-:Y:S01]  /*64e0*/  STG.E.U16 desc[UR36][R8.64], R0 ;  /* 0x0000000008007986 */ /* 0x0001e2000c101524 */
[----:B------:R-:W-:Y:S05]  /*64f0*/  BRA `(.L_x_8811) ;  /* 0x00000004009c7947 */ /* 0x000fea0003800000 */
.L_x_8818:
        /* <DEDUP_REMOVED lines=10> */
.L_x_8830:
        /* <DEDUP_REMOVED lines=17> */
.L_x_8833:
[----:B------:R-:W-:-:S04]  /*66b0*/  LOP3.LUT R3, R17, 0x80000000, RZ, 0xc0, !PT ;  /* 0x8000000011037812 */ /* 0x000fc800078ec0ff */
[----:B------:R-:W-:-:S04]  /*66c0*/  SHF.R.U32.HI R3, RZ, 0x18, R3 ;  /* 0x00000018ff037819 */ /* 0x000fc80000011603 */
[----:B------:R-:W-:-:S04]  /*66d0*/  LOP3.LUT R0, R0, R3, RZ, 0xfc, !PT ;  /* 0x0000000300007212 */ /* 0x000fc800078efcff */
[----:B------:R-:W-:-:S07]  /*66e0*/  PRMT R4, R0, 0x7610, R4 ;  /* 0x0000761000047816 */ /* 0x000fce0000000004 */
.L_x_8832:
[----:B------:R-:W-:Y:S05]  /*66f0*/  BSYNC B0 ;  /* 0x0000000000007941 */ /* 0x000fea0003800000 */
.L_x_8831:
[----:B------:R0:W-:Y:S01]  /*6700*/  STG.E.U8 desc[UR36][R8.64], R4 ;  /* 0x0000000408007986 */ /* 0x0001e2000c101124 */
[----:B------:R-:W-:Y:S05]  /*6710*/  BRA `(.L_x_8811) ;  /* 0x0000000400147947 */ /* 0x000fea0003800000 */
.L_x_8829:
        /* <DEDUP_REMOVED lines=17> */
.L_x_8836:
[----:B------:R-:W-:-:S04]  /*6830*/  LOP3.LUT R3, R17, 0x80000000, RZ, 0xc0, !PT ;  /* 0x8000000011037812 */ /* 0x000fc800078ec0ff */
[----:B------:R-:W-:-:S04]  /*6840*/  SHF.R.U32.HI R3, RZ, 0x18, R3 ;  /* 0x00000018ff037819 */ /* 0x000fc80000011603 */
[----:B------:R-:W-:-:S04]  /*6850*/  LOP3.LUT R0, R0, R3, RZ, 0xfc, !PT ;  /* 0x0000000300007212 */ /* 0x000fc800078efcff */
[----:B------:R-:W-:-:S07]  /*6860*/  PRMT R4, R0, 0x7610, R4 ;  /* 0x0000761000047816 */ /* 0x000fce0000000004 */
.L_x_8835:
[----:B------:R-:W-:Y:S05]  /*6870*/  BSYNC B0 ;  /* 0x0000000000007941 */ /* 0x000fea0003800000 */
.L_x_8834:
[----:B------:R0:W-:Y:S01]  /*6880*/  STG.E.U8 desc[UR36][R8.64], R4 ;  /* 0x0000000408007986 */ /* 0x0001e2000c101124 */
[----:B------:R-:W-:Y:S05]  /*6890*/  BRA `(.L_x_8811) ;  /* 0x0000000000b47947 */ /* 0x000fea0003800000 */
.L_x_8828:
        /* <DEDUP_REMOVED lines=22> */
.L_x_8810:
        /* <DEDUP_REMOVED lines=16> */
.L_x_8839:
[----:B------:R-:W-:Y:S05]  /*6b00*/  BRA `(.L_x_8811) ;  /* 0x0000000000187947 */ /* 0x000fea0003800000 */
.L_x_8838:
[----:B------:R-:W-:-:S04]  /*6b10*/  PRMT R4, R17, 0x9910, RZ ;  /* 0x0000991011047816 */ /* 0x000fc800000000ff */
[----:B------:R-:W-:-:S05]  /*6b20*/  SHF.R.S32.HI R5, RZ, 0x1f, R4 ;  /* 0x0000001fff057819 */ /* 0x000fca0000011404 */
[----:B------:R0:W-:Y:S01]  /*6b30*/  STG.E.64 desc[UR36][R8.64], R4 ;  /* 0x0000000408007986 */ /* 0x0001e2000c101b24 */
[----:B------:R-:W-:Y:S05]  /*6b40*/  BRA `(.L_x_8811) ;  /* 0x0000000000087947 */ /* 0x000fea0003800000 */
.L_x_8837:
[----:B------:R-:W-:-:S05]  /*6b50*/  PRMT R3, R17, 0x9910, RZ ;  /* 0x0000991011037816 */ /* 0x000fca00000000ff */
[----:B------:R0:W-:Y:S02]  /*6b60*/  STG.E desc[UR36][R8.64], R3 ;  /* 0x0000000308007986 */ /* 0x0001e4000c101924 */
.L_x_8811:
[----:B------:R-:W-:-:S07]  /*6b70*/  VIADD R2, R2, 0x80 ;  /* 0x0000008002027836 */ /* 0x000fce0000000000 */
.L_x_8771:
[----:B------:R-:W-:Y:S05]  /*6b80*/  BSYNC B6 ;  /* 0x0000000000067941 */ /* 0x000fea0003800000 */
.L_x_8770:
        /* <DEDUP_REMOVED lines=21> */
.L_x_8843:
[----:B------:R-:W-:Y:S01]  /*6ce0*/  STG.E.U8 desc[UR36][R2.64], R16 ;  /* 0x0000001002007986 */ /* 0x000fe2000c101124 */
[----:B------:R-:W-:Y:S05]  /*6cf0*/  EXIT ;  /* 0x000000000000794d */ /* 0x000fea0003800000 */
.L_x_8842:
        /* <DEDUP_REMOVED lines=10> */
.L_x_8846:
[----:B------:R-:W-:-:S05]  /*6da0*/  PRMT R5, R16, 0x9910, RZ ;  /* 0x0000991010057816 */ /* 0x000fca00000000ff */
[----:B------:R-:W-:Y:S01]  /*6db0*/  STG.E desc[UR36][R2.64], R5 ;  /* 0x0000000502007986 */ /* 0x000fe2000c101924 */
[----:B------:R-:W-:Y:S05]  /*6dc0*/  EXIT ;  /* 0x000000000000794d */ /* 0x000fea0003800000 */
.L_x_8845:
[----:B------:R-:W-:Y:S01]  /*6dd0*/  STG.E.U16 desc[UR36][R2.64], R16 ;  /* 0x0000001002007986 */ /* 0x000fe2000c101524 */
[----:B------:R-:W-:Y:S05]  /*6de0*/  EXIT ;  /* 0x000000000000794d */ /* 0x000fea0003800000 */
.L_x_8841:
        /* <DEDUP_REMOVED lines=9> */
.L_x_8848:
[----:B------:R-:W0:Y:S02]  /*6e80*/  I2F.S16 R0, R16 ;  /* 0x0000001000007306 */ /* 0x000e240000101400 */
[----:B0-----:R-:W-:-:S05]  /*6e90*/  F2FP.F16.F32.PACK_AB R0, RZ, R0 ;  /* 0x00000000ff00723e */ /* 0x001fca00000000ff */
[----:B------:R-:W-:Y:S01]  /*6ea0*/  STG.E.U16 desc[UR36][R2.64], R0 ;  /* 0x0000000002007986 */ /* 0x000fe2000c101524 */
[----:B------:R-:W-:Y:S05]  /*6eb0*/  EXIT ;  /* 0x000000000000794d */ /* 0x000fea0003800000 */
.L_x_8847:
        /* <DEDUP_REMOVED lines=10> */
.L_x_8850:
[----:B------:R-:W0:Y:S02]  /*6f60*/  I2F.S16 R16, R16 ;  /* 0x0000001000107306 */ /* 0x000e240000101400 */
[----:B0-----:R-:W-:-:S04]  /*6f70*/  F2FP.F16.F32.PACK_AB R5, RZ, R16 ;  /* 0x00000010ff05723e */ /* 0x001fc800000000ff */
[----:B------:R-:W-:-:S05]  /*6f80*/  PRMT R5, R5, 0x5410, RZ ;  /* 0x0000541005057816 */ /* 0x000fca00000000ff */
[----:B------:R-:W-:Y:S01]  /*6f90*/  STG.E desc[UR36][R2.64], R5 ;  /* 0x0000000502007986 */ /* 0x000fe2000c101924 */
[----:B------:R-:W-:Y:S05]  /*6fa0*/  EXIT ;  /* 0x000000000000794d */ /* 0x000fea0003800000 */
.L_x_8849:
[----:B------:R-:W0:Y:S02]  /*6fb0*/  I2F.F64.S16 R16, R16 ;  /* 0x0000001000107312 */ /* 0x000e240000101c00 */
[----:B0-----:R-:W-:Y:S01]  /*6fc0*/  STG.E.64 desc[UR36][R2.64], R16 ;  /* 0x0000001002007986 */ /* 0x001fe2000c101b24 */
[----:B------:R-:W-:Y:S05]  /*6fd0*/  EXIT ;  /* 0x000000000000794d */ /* 0x000fea0003800000 */
.L_x_8840:
        /* <DEDUP_REMOVED lines=13> */
.L_x_8853:
[----:B------:R-:W0:Y:S01]  /*70b0*/  I2F.F64.S16 R16, R16 ;  /* 0x0000001000107312 */ /* 0x000e220000101c00 */
[----:B------:R-:W-:-:S05]  /*70c0*/  CS2R R18, SRZ ;  /* 0x0000000000127805 */ /* 0x000fca000001ff00 */
[----:B0-----:R-:W-:Y:S01]  /*70d0*/  STG.E.128 desc[UR36][R2.64], R16 ;  /* 0x0000001002007986 */ /* 0x001fe2000c101d24 */
[----:B------:R-:W-:Y:S05]  /*70e0*/  EXIT ;  /* 0x000000000000794d */ /* 0x000fea0003800000 */
.L_x_8852:
        /* <DEDUP_REMOVED lines=21> */
.L_x_8857:
[----:B------:R-:W-:Y:S05]  /*7240*/  BSYNC B0 ;  /* 0x0000000000007941 */ /* 0x000fea0003800000 */
.L_x_8856:
[----:B------:R-:W-:-:S05]  /*7250*/  LOP3.LUT R5, R0, R5, RZ, 0xfc, !PT ;  /* 0x0000000500057212 */ /* 0x000fca00078efcff */
[----:B------:R-:W-:Y:S01]  /*7260*/  STG.E.U8 desc[UR36][R2.64], R5 ;  /* 0x0000000502007986 */ /* 0x000fe2000c101124 */
[----:B------:R-:W-:Y:S05]  /*7270*/  EXIT ;  /* 0x000000000000794d */ /* 0x000fea0003800000 */
.L_x_8855:
        /* <DEDUP_REMOVED lines=13> */
.L_x_8859:
[----:B------:R-:W-:Y:S01]  /*7350*/  IMAD.MOV.U32 R0, RZ, RZ, 0x7f ;  /* 0x0000007fff007424 */ /* 0x000fe200078e00ff */
[----:B------:R-:W-:-:S04]  /*7360*/  ISETP.GT.U32.AND P0, PT, R4, 0x7f800000, PT ;  /* 0x7f8000000400780c */ /* 0x000fc80003f04070 */
[----:B------:R-:W-:-:S09]  /*7370*/  SEL R0, R0, 0x7c, P0 ;  /* 0x0000007c00007807 */ /* 0x000fd20000000000 */
.L_x_8860:
[----:B------:R-:W-:Y:S05]  /*7380*/  BSYNC B0 ;  /* 0x0000000000007941 */ /* 0x000fea0003800000 */
.L_x_8858:
[----:B------:R-:W-:-:S04]  /*7390*/  LOP3.LUT R4, R5, 0x80000000, RZ, 0xc0, !PT ;  /* 0x8000000005047812 */ /* 0x000fc800078ec0ff */
[----:B------:R-:W-:-:S04]  /*73a0*/  SHF.R.U32.HI R5, RZ, 0x18, R4 ;  /* 0x00000018ff057819 */ /* 0x000fc80000011604 */
[----:B------:R-:W-:-:S05]  /*73b0*/  LOP3.LUT R5, R0, R5, RZ, 0xfc, !PT ;  /* 0x0000000500057212 */ /* 0x000fca00078efcff */
[----:B------:R-:W-:Y:S01]  /*73c0*/  STG.E.U8 desc[UR36][R2.64], R5 ;  /* 0x0000000502007986 */ /* 0x000fe2000c101124 */
[----:B------:R-:W-:Y:S05]  /*73d0*/  EXIT ;  /* 0x000000000000794d */ /* 0x000fea0003800000 */
.L_x_8854:
[----:B------:R-:W0:Y:S02]  /*73e0*/  I2F.S16 R0, R16 ;  /* 0x0000001000007306 */ /* 0x000e240000101400 */
[----:B0-----:R-:W-:-:S05]  /*73f0*/  F2FP.BF16.F32.PACK_AB R0, RZ, R0 ;  /* 0x00000000ff00723e */ /* 0x001fca00000010ff */
[----:B------:R-:W-:Y:S01]  /*7400*/  STG.E.U16 desc[UR36][R2.64], R0 ;  /* 0x0000000002007986 */ /* 0x000fe2000c101524 */
[----:B------:R-:W-:Y:S05]  /*7410*/  EXIT ;  /* 0x000000000000794d */ /* 0x000fea0003800000 */
.L_x_8851:
        /* <DEDUP_REMOVED lines=10> */
.L_x_8863:
        /* <DEDUP_REMOVED lines=17> */
.L_x_8866:
[----:B------:R-:W-:-:S04]  /*75d0*/  LOP3.LUT R0, R7, 0x80000000, RZ, 0xc0, !PT ;  /* 0x8000000007007812 */ /* 0x000fc800078ec0ff */
[----:B------:R-:W-:-:S04]  /*75e0*/  SHF.R.U32.HI R5, RZ, 0x18, R0 ;  /* 0x00000018ff057819 */ /* 0x000fc80000011600 */
[----:B------:R-:W-:-:S04]  /*75f0*/  LOP3.LUT R4, R4, R5, RZ, 0xfc, !PT ;  /* 0x0000000504047212 */ /* 0x000fc800078efcff */
[----:B------:R-:W-:-:S07]  /*7600*/  PRMT R0, R4, 0x7610, R0 ;  /* 0x0000761004007816 */ /* 0x000fce0000000000 */
.L_x_8865:
[----:B------:R-:W-:Y:S05]  /*7610*/  BSYNC B0 ;  /* 0x0000000000007941 */ /* 0x000fea0003800000 */
.L_x_8864:
[----:B------:R-:W-:Y:S01]  /*7620*/  STG.E.U8 desc[UR36][R2.64], R0 ;  /* 0x0000000002007986 */ /* 0x000fe2000c101124 */
[----:B------:R-:W-:Y:S05]  /*7630*/  EXIT ;  /* 0x000000000000794d */ /* 0x000fea0003800000 */
.L_x_8862:
        /* <DEDUP_REMOVED lines=17> */
.L_x_8869:
[----:B------:R-:W-:-:S04]  /*7750*/  LOP3.LUT R0, R7, 0x80000000, RZ, 0xc0, !PT ;  /* 0x8000000007007812 */ /* 0x000fc800078ec0ff */
[----:B------:R-:W-:-:S04]  /*7760*/  SHF.R.U32.HI R5, RZ, 0x18, R0 ;  /* 0x00000018ff057819 */ /* 0x000fc80000011600 */
[----:B------:R-:W-:-:S04]  /*7770*/  LOP3.LUT R4, R4, R5, RZ, 0xfc, !PT ;  /* 0x0000000504047212 */ /* 0x000fc800078efcff */
[----:B------:R-:W-:-:S07]  /*7780*/  PRMT R0, R4, 0x7610, R0 ;  /* 0x0000761004007816 */ /* 0x000fce0000000000 */
.L_x_8868:
[----:B------:R-:W-:Y:S05]  /*7790*/  BSYNC B0 ;  /* 0x0000000000007941 */ /* 0x000fea0003800000 */
.L_x_8867:
[----:B------:R-:W-:Y:S01]  /*77a0*/  STG.E.U8 desc[UR36][R2.64], R0 ;  /* 0x0000000002007986 */ /* 0x000fe2000c101124 */
[----:B------:R-:W-:Y:S05]  /*77b0*/  EXIT ;  /* 0x000000000000794d */ /* 0x000fea0003800000 */
.L_x_8861:
        /* <DEDUP_REMOVED lines=22> */
.L_x_8844:
        /* <DEDUP_REMOVED lines=16> */
.L_x_8872:
[----:B------:R-:W-:Y:S05]  /*7a20*/  EXIT ;  /* 0x000000000000794d */ /* 0x000fea0003800000 */
.L_x_8871:
[----:B------:R-:W-:-:S04]  /*7a30*/  PRMT R4, R16, 0x9910, RZ ;  /* 0x0000991010047816 */ /* 0x000fc800000000ff */
[----:B------:R-:W-:-:S05]  /*7a40*/  SHF.R.S32.HI R5, RZ, 0x1f, R4 ;  /* 0x0000001fff057819 */ /* 0x000fca0000011404 */
[----:B------:R-:W-:Y:S01]  /*7a50*/  STG.E.64 desc[UR36][R2.64], R4 ;  /* 0x0000000402007986 */ /* 0x000fe2000c101b24 */
[----:B------:R-:W-:Y:S05]  /*7a60*/  EXIT ;  /* 0x000000000000794d */ /* 0x000fea0003800000 */
.L_x_8870:
[----:B------:R-:W-:-:S05]  /*7a70*/  PRMT R5, R16, 0x9910, RZ ;  /* 0x0000991010057816 */ /* 0x000fca00000000ff */
[----:B------:R-:W-:Y:S01]  /*7a80*/  STG.E desc[UR36][R2.64], R5 ;  /* 0x0000000502007986 */ /* 0x000fe2000c101924 */
[----:B------:R-:W-:Y:S05]  /*7a90*/  EXIT ;  /* 0x000000000000794d */ /* 0x000fea0003800000 */
.L_x_8873:
        /* <DEDUP_REMOVED lines=14> */
.L_x_36208:


//--------------------- .text._ZN2at6native18elementwise_kernelILi128ELi4EZNS0_22gpu_kernel_impl_nocastIZZZNS0_21clamp_max_kernel_cudaERNS_18TensorIteratorBaseERKN3c106ScalarEENKUlvE_clEvENKUlvE0_clEvEUlaE_EEvS4_RKT_EUliE_EEviT1_ --------------------------
	.section	.text._ZN2at6native18elementwise_kernelILi128ELi4EZNS0_22gpu_kernel_impl_nocastIZZZNS0_21clamp_max_kernel_cudaERNS_18TensorIteratorBaseERKN3c106ScalarEENKUlvE_clEvENKUlvE0_clEvEUlaE_EEvS4_RKT_EUliE_EEviT1_,"ax",@progbits
	.align	128
        .global         _ZN2at6native18elementwise_kernelILi128ELi4EZNS0_22gpu_kernel_impl_nocastIZZZNS0_21clamp_max_kernel_cudaERNS_18TensorIteratorBaseERKN3c106ScalarEENKUlvE_clEvENKUlvE0_clEvEUlaE_EEvS4_RKT_EUliE_EEviT1_
        .type           _ZN2at6native18elementwise_kernelILi128ELi4EZNS0_22gpu_kernel_impl_nocastIZZZNS0_21clamp_max_kernel_cudaERNS_18TensorIteratorBaseERKN3c106ScalarEENKUlvE_clEvENKUlvE0_clEvEUlaE_EEvS4_RKT_EUliE_EEviT1_,@function
        .size           _ZN2at6native18elementwise_kernelILi128ELi4EZNS0_22gpu_kernel_impl_nocastIZZZNS0_21clamp_max_kernel_cudaERNS_18TensorIteratorBaseERKN3c106ScalarEENKUlvE_clEvENKUlvE0_clEvEUlaE_EEvS4_RKT_EUliE_EEviT1_,(.L_x_36209 - _ZN2at6native18elementwise_kernelILi128ELi4EZNS0_22gpu_kernel_impl_nocastIZZZNS0_21clamp_max_kernel_cudaERNS_18TensorIteratorBaseERKN3c106ScalarEENKUlvE_clEvENKUlvE0_clEvEUlaE_EEvS4_RKT_EUliE_EEviT1_)
        .other          _ZN2at6native18elementwise_kernelILi128ELi4EZNS0_22gpu_kernel_impl_nocastIZZZNS0_21clamp_max_kernel_cudaERNS_18TensorIteratorBaseERKN3c106ScalarEENKUlvE_clEvENKUlvE0_clEvEUlaE_EEvS4_RKT_EUliE_EEviT1_,@"STO_CUDA_ENTRY STV_DEFAULT"
_ZN2at6native18elementwise_kernelILi128ELi4EZNS0_22gpu_kernel_impl_nocastIZZZNS0_21clamp_max_kernel_cudaERNS_18TensorIteratorBaseERKN3c106ScalarEENKUlvE_clEvENKUlvE0_clEvEUlaE_EEvS4_RKT_EUliE_EEviT1_:
.text._ZN2at6native18elementwise_kernelILi128ELi4EZNS0_22gpu_kernel_impl_nocastIZZZNS0_21clamp_max_kernel_cudaERNS_18TensorIteratorBaseERKN3c106ScalarEENKUlvE_clEvENKUlvE0_clEvEUlaE_EEvS4_RKT_EUliE_EEviT1_:
[----:B------:R-:W-:Y:S01]  /*0000*/  LDC R1, c[0x0][0x28] ;  /* 0x00000a00ff017b82 */ /* 0x000fe20000000800 */
[----:B------:R-:W0:Y:S01]  /*0010*/  S2R R0, SR_CTAID.X ;  /* 0x0000000000007919 */ /* 0x000e220000002500 */
[----:B------:R-:W-:Y:S01]  /*0020*/  ULDC UR8, c[0x0][0x210] ;  /* 0x0000840000087ab9 */ /* 0x000fe20000000800 */
[----:B------:R-:W-:Y:S01]  /*0030*/  ULDC.64 UR6, c[0x0][0x208] ;  /* 0x0000820000067ab9 */ /* 0x000fe20000000a00 */
[----:B------:R-:W-:Y:S01]  /*0040*/  ULDC.U8 UR5, c[0x0][0x420] ;  /* 0x0001080000057ab9 */ /* 0x000fe20000000000 */
[----:B------:R-:W0:Y:S01]  /*0050*/  S2R R3, SR_TID.X ;  /* 0x0000000000037919 */ /* 0x000e220000002100 */
[----:B------:R-:W-:Y:S01]  /*0060*/  BSSY B0, `(.L_x_8874) ;  /* 0x000013d000007945 */ /* 0x000fe20003800000 */
        /* <DEDUP_REMOVED lines=305> */
.L_x_8876:
[----:B------:R-:W-:Y:S02]  /*1380*/  ULDC.64 UR10, c[0x0][0x418] ;  /* 0x00010600000a7ab9 */ /* 0x000fe40000000a00 */
[----:B------:R-:W-:-:S04]  /*1390*/  IADD3 R4, P0, R2, UR10, RZ ;  /* 0x0000000a02047c10 */ /* 0x000fc8000ff1e0ff */
[----:B------:R-:W-:Y:S01]  /*13a0*/  IADD3.X R5, RZ, UR11, RZ, P0, !PT ;  /* 0x0000000bff057c10 */ /* 0x000fe200087fe4ff */
[----:B------:R-:W-:Y:S01]  /*13b0*/  UPRMT UR4, UR5, 0x8880, URZ ;  /* 0x0000888005047896 */ /* 0x000fe2000800003f */
[----:B------:R-:W-:-:S03]  /*13c0*/  ULDC.64 UR10, c[0x0][0x410] ;  /* 0x00010400000a7ab9 */ /* 0x000fc60000000a00 */
[----:B------:R-:W2:Y:S01]  /*13d0*/  LDG.E.S8 R4, desc[UR6][R4.64] ;  /* 0x0000000604047981 */ /* 0x000ea2000c1e1300 */
[----:B------:R-:W-:Y:S02]  /*13e0*/  IADD3 R2, P0, R3, UR10, RZ ;  /* 0x0000000a03027c10 */ /* 0x000fe4000ff1e0ff */
[----:B------:R-:W-:Y:S02]  /*13f0*/  IADD3 R0, R0, 0x80, RZ ;  /* 0x0000008000007810 */ /* 0x000fe40007ffe0ff */
[----:B------:R-:W-:Y:S02]  /*1400*/  IADD3.X R3, RZ, UR11, RZ, P0, !PT ;  /* 0x0000000bff037c10 */ /* 0x000fe400087fe4ff */
[----:B--2---:R-:W-:-:S05]  /*1410*/  VIMNMX R7, R4, UR4, PT ;  /* 0x0000000404077c48 */ /* 0x004fca000bfe0100 */
[----:B------:R0:W-:Y:S02]  /*1420*/  STG.E.U8 desc[UR6][R2.64], R7 ;  /* 0x0000000702007986 */ /* 0x0001e4000c101106 */
.L_x_8875:
[----:B------:R-:W-:Y:S05]  /*1430*/  BSYNC B0 ;  /* 0x0000000000007941 */ /* 0x000fea0003800000 */
.L_x_8874:
        /* <DEDUP_REMOVED lines=305> */
.L_x_8879:
        /* <DEDUP_REMOVED lines=9> */
[----:B------:R-:W-:Y:S02]  /*27e0*/  ISETP.GE.AND P0, PT, R0, UR8, PT ;  /* 0x0000000800007c0c */ /* 0x000fe4000bf06270 */
[----:B--2---:R-:W-:-:S05]  /*27f0*/  VIMNMX R7, R4, UR4, PT ;  /* 0x0000000404077c48 */ /* 0x004fca000bfe0100 */
[----:B------:R1:W-:Y:S06]  /*2800*/  STG.E.U8 desc[UR6][R2.64], R7 ;  /* 0x0000000702007986 */ /* 0x0003ec000c101106 */
        /* <DEDUP_REMOVED lines=303> */
.L_x_8880:
        /* <DEDUP_REMOVED lines=11> */
.L_x_8878:
[----:B------:R-:W-:Y:S05]  /*3bb0*/  BSYNC B0 ;  /* 0x0000000000007941 */ /* 0x000fea0003800000 */
.L_x_8877:
        /* <DEDUP_REMOVED lines=304> */
.L_x_8881:
[----:B------:R-:W-:Y:S02]  /*4ec0*/  ULDC.64 UR8, c[0x0][0x418] ;  /* 0x0001060000087ab9 */ /* 0x000fe40000000a00 */
[----:B------:R-:W-:-:S04]  /*4ed0*/  IADD3 R4, P0, R2, UR8, RZ ;  /* 0x0000000802047c10 */ /* 0x000fc8000ff1e0ff */
[----:B------:R-:W-:Y:S01]  /*4ee0*/  IADD3.X R5, RZ, UR9, RZ, P0, !PT ;  /* 0x00000009ff057c10 */ /* 0x000fe200087fe4ff */
[----:B------:R-:W-:Y:S01]  /*4ef0*/  UPRMT UR4, UR5, 0x8880, URZ ;  /* 0x0000888005047896 */ /* 0x000fe2000800003f */
[----:B------:R-:W-:-:S03]  /*4f00*/  ULDC.64 UR8, c[0x0][0x410] ;  /* 0x0001040000087ab9 */ /* 0x000fc60000000a00 */
[----:B------:R-:W2:Y:S01]  /*4f10*/  LDG.E.S8 R4, desc[UR6][R4.64] ;  /* 0x0000000604047981 */ /* 0x000ea2000c1e1300 */
[----:B------:R-:W-:-:S04]  /*4f20*/  IADD3 R2, P0, R3, UR8, RZ ;  /* 0x0000000803027c10 */ /* 0x000fc8000ff1e0ff */
[----:B------:R-:W-:Y:S02]  /*4f30*/  IADD3.X R3, RZ, UR9, RZ, P0, !PT ;  /* 0x00000009ff037c10 */ /* 0x000fe400087fe4ff */
[----:B--2---:R-:W-:-:S05]  /*4f40*/  VIMNMX R7, R4, UR4, PT ;  /* 0x0000000404077c48 */ /* 0x004fca000bfe0100 */
[----:B------:R-:W-:Y:S01]  /*4f50*/  STG.E.U8 desc[UR6][R2.64], R7 ;  /* 0x0000000702007986 */ /* 0x000fe2000c101106 */
[----:B------:R-:W-:Y:S05]  /*4f60*/  EXIT ;  /* 0x000000000000794d */ /* 0x000fea0003800000 */
.L_x_8882:
        /* <DEDUP_REMOVED lines=9> */
.L_x_36209:


//--------------------- .text._ZN2at6native27unrolled_elementwise_kernelIZZZNS0_21clamp_max_kernel_cudaERNS_18TensorIteratorBaseERKN3c106ScalarEENKUlvE_clEvENKUlvE0_clEvEUlaE_St5arrayIPcLm2EELi4E23TrivialOffsetCalculatorILi1EjESF_NS0_6memory15LoadWithoutCastENSG_16StoreWithoutCastEEEviT_T0_T2_T3_T4_T5_ --------------------------
	.section	.text._ZN2at6native27unrolled_elementwise_kernelIZZZNS0_21clamp_max_kernel_cudaERNS_18TensorIteratorBaseERKN3c106ScalarEENKUlvE_clEvENKUlvE0_clEvEUlaE_St5arrayIPcLm2EELi4E23TrivialOffsetCalculatorILi1EjESF_NS0_6memory15LoadWithoutCastENSG_16StoreWithoutCastEEEviT_T0_T2_T3_T4_T5_,"ax",@progbits
	.align	128
        .global         _ZN2at6native27unrolled_elementwise_kernelIZZZNS0_21clamp_max_kernel_cudaERNS_18TensorIteratorBaseERKN3c106ScalarEENKUlvE_clEvENKUlvE0_clEvEUlaE_St5arrayIPcLm2EELi4E23TrivialOffsetCalculatorILi1EjESF_NS0_6memory15LoadWithoutCastENSG_16StoreWithoutCastEEEviT_T0_T2_T3_T4_T5_
        .type           _ZN2at6native27unrolled_elementwise_kernelIZZZNS0_21clamp_max_kernel_cudaERNS_18TensorIteratorBaseERKN3c106ScalarEENKUlvE_clEvENKUlvE0_clEvEUlaE_St5arrayIPcLm2EELi4E23TrivialOffsetCalculatorILi1EjESF_NS0_6memory15LoadWithoutCastENSG_16StoreWithoutCastEEEviT_T0_T2_T3_T4_T5_,@function
        .size           _ZN2at6native27unrolled_elementwise_kernelIZZZNS0_21clamp_max_kernel_cudaERNS_18TensorIteratorBaseERKN3c106ScalarEENKUlvE_clEvENKUlvE0_clEvEUlaE_St5arrayIPcLm2EELi4E23TrivialOffsetCalculatorILi1EjESF_NS0_6memory15LoadWithoutCastENSG_16StoreWithoutCastEEEviT_T0_T2_T3_T4_T5_,(.L_x_36210 - _ZN2at6native27unrolled_elementwise_kernelIZZZNS0_21clamp_max_kernel_cudaERNS_18TensorIteratorBaseERKN3c106ScalarEENKUlvE_clEvENKUlvE0_clEvEUlaE_St5arrayIPcLm2EELi4E23TrivialOffsetCalculatorILi1EjESF_NS0_6memory15LoadWithoutCastENSG_16StoreWithoutCastEEEviT_T0_T2_T3_T4_T5_)
        .other          _ZN2at6native27unrolled_elementwise_kernelIZZZNS0_21clamp_max_kernel_cudaERNS_18TensorIteratorBaseERKN3c106ScalarEENKUlvE_clEvENKUlvE0_clEvEUlaE_St5arrayIPcLm2EELi4E23TrivialOffsetCalculatorILi1EjESF_NS0_6memory15LoadWithoutCastENSG_16StoreWithoutCastEEEviT_T0_T2_T3_T4_T5_,@"STO_CUDA_ENTRY STV_DEFAULT"
_ZN2at6native27unrolled_elementwise_kernelIZZZNS0_21clamp_max_kernel_cudaERNS_18TensorIteratorBaseERKN3c106ScalarEENKUlvE_clEvENKUlvE0_clEvEUlaE_St5arrayIPcLm2EELi4E23TrivialOffsetCalculatorILi1EjESF_NS0_6memory15LoadWithoutCastENSG_16StoreWithoutCastEEEviT_T0_T2_T3_T4_T5_:
.text._ZN2at6native27unrolled_elementwise_kernelIZZZNS0_21clamp_max_kernel_cudaERNS_18TensorIteratorBaseERKN3c106ScalarEENKUlvE_clEvENKUlvE0_clEvEUlaE_St5arrayIPcLm2EELi4E23TrivialOffsetCalculatorILi1EjESF_NS0_6memory15LoadWithoutCastENSG_16StoreWithoutCastEEEviT_T0_T2_T3_T4_T5_:
[----:B------:R-:W-:Y:S01]  /*0000*/  LDC R1, c[0x0][0x28] ;  /* 0x00000a00ff017b82 */ /* 0x000fe20000000800 */
[----:B------:R-:W0:Y:S07]  /*0010*/  S2R R0, SR_CTAID.X ;  /* 0x0000000000007919 */ /* 0x000e2e0000002500 */
[----:B------:R-:W0:Y:S01]  /*0020*/  LDC R3, c[0x0][0x210] ;  /* 0x00008400ff037b82 */ /* 0x000e220000000800 */
[----:B------:R-:W-:Y:S01]  /*0030*/  IMAD.MOV.U32 R12, RZ, RZ, RZ ;  /* 0x000000ffff0c7224 */ /* 0x000fe200078e00ff */
[----:B------:R-:W-:Y:S01]  /*0040*/  ULDC.64 UR6, c[0x0][0x208] ;  /* 0x0000820000067ab9 */ /* 0x000fe20000000a00 */
[----:B------:R-:W1:Y:S01]  /*0050*/  S2R R7, SR_TID.X ;  /* 0x0000000000077919 */ /* 0x000e620000002100 */
[----:B------:R-:W-:Y:S01]  /*0060*/  ULDC.U8 UR4, c[0x0][0x218] ;  /* 0x0000860000047ab9 */ /* 0x000fe20000000000 */
        /* <DEDUP_REMOVED lines=9> */
[----:B------:R-:W-:Y:S01]  /*0100*/  @!P3 VIADD R13, R13, 0x80 ;  /* 0x000000800d0db836 */ /* 0x000fe20000000000 */
[----:B0-----:R-:W-:-:S04]  /*0110*/  @!P0 IADD3 R10, P5, R11, R14, RZ ;  /* 0x0000000e0b0a8210 */ /* 0x001fc80007fbe0ff */
[----:B------:R-:W-:Y:S01]  /*0120*/  ISETP.GE.AND P2, PT, R13, R6, PT ;  /* 0x000000060d00720c */ /* 0x000fe20003f46270 */
[----:B------:R-:W-:-:S05]  /*0130*/  @!P0 IMAD.X R11, RZ, RZ, R15, P5 ;  /* 0x000000ffff0b8224 */ /* 0x000fca00028e060f */
[----:B------:R0:W2:Y:S07]  /*0140*/  @!P0 LDG.E.S8 R12, desc[UR6][R10.64] ;  /* 0x000000060a0c8981 */ /* 0x0000ae000c1e1300 */
[----:B------:R-:W-:Y:S01]  /*0150*/  @!P2 LEA R19, R0, R13, 0x9 ;  /* 0x0000000d0013a211 */ /* 0x000fe200078e48ff */
[----:B------:R-:W-:Y:S01]  /*0160*/  @!P2 VIADD R13, R13, 0x80 ;  /* 0x000000800d0da836 */ /* 0x000fe20000000000 */
[----:B------:R-:W3:Y:S01]  /*0170*/  @!P2 LDC.64 R4, c[0x0][0x230] ;  /* 0x00008c00ff04ab82 */ /* 0x000ee20000000a00 */
[----:B-1----:R-:W-:-:S03]  /*0180*/  @!P3 IADD3 R2, P4, R17, R2, RZ ;  /* 0x000000021102b210 */ /* 0x002fc60007f9e0ff */
[----:B------:R-:W-:-:S13]  /*0190*/  ISETP.GE.AND P1, PT, R13, R6, PT ;  /* 0x000000060d00720c */ /* 0x000fda0003f26270 */
[----:B------:R-:W1:Y:S01]  /*01a0*/  @!P1 LDC.64 R8, c[0x0][0x230] ;  /* 0x00008c00ff089b82 */ /* 0x000e620000000a00 */
[----:B------:R-:W-:Y:S01]  /*01b0*/  @!P1 IMAD R13, R0, 0x200, R13 ;  /* 0x00000200000d9824 */ /* 0x000fe200078e020d */
[----:B------:R-:W-:Y:S02]  /*01c0*/  CS2R R14, SRZ ;  /* 0x00000000000e7805 */ /* 0x000fe4000001ff00 */
[----:B---3--:R-:W-:Y:S02]  /*01d0*/  @!P2 IADD3 R4, P6, R19, R4, RZ ;  /* 0x000000041304a210 */ /* 0x008fe40007fde0ff */
[----:B------:R-:W-:Y:S02]  /*01e0*/  @!P3 IADD3.X R3, RZ, R3, RZ, P4, !PT ;  /* 0x00000003ff03b210 */ /* 0x000fe400027fe4ff */
[----:B------:R-:W3:Y:S01]  /*01f0*/  @!P0 LDC.64 R18, c[0x0][0x228] ;  /* 0x00008a00ff128b82 */ /* 0x000ee20000000a00 */
[----:B------:R-:W-:-:S05]  /*0200*/  @!P2 IMAD.X R5, RZ, RZ, R5, P6 ;  /* 0x000000ffff05a224 */ /* 0x000fca00030e0605 */
[----:B------:R-:W4:Y:S01]  /*0210*/  @!P2 LDG.E.S8 R15, desc[UR6][R4.64] ;  /* 0x00000006040fa981 */ /* 0x000f22000c1e1300 */
[----:B-1----:R-:W-:Y:S01]  /*0220*/  @!P1 IADD3 R8, P5, R13, R8, RZ ;  /* 0x000000080d089210 */ /* 0x002fe20007fbe0ff */
[----:B------:R-:W-:-:S04]  /*0230*/  IMAD.MOV.U32 R13, RZ, RZ, RZ ;  /* 0x000000ffff0d7224 */ /* 0x000fc800078e00ff */
[----:B------:R-:W-:Y:S02]  /*0240*/  @!P1 IMAD.X R9, RZ, RZ, R9, P5 ;  /* 0x000000ffff099224 */ /* 0x000fe400028e0609 */
[----:B------:R2:W5:Y:S04]  /*0250*/  @!P3 LDG.E.S8 R13, desc[UR6][R2.64] ;  /* 0x00000006020db981 */ /* 0x000568000c1e1300 */
[----:B------:R-:W5:Y:S01]  /*0260*/  @!P1 LDG.E.S8 R14, desc[UR6][R8.64] ;  /* 0x00000006080e9981 */ /* 0x000f62000c1e1300 */
[----:B------:R-:W-:Y:S01]  /*0270*/  @!P0 IMAD R17, R0, 0x200, R7 ;  /* 0x0000020000118824 */ /* 0x000fe200078e0207 */
[----:B------:R-:W-:Y:S01]  /*0280*/  UPRMT UR4, UR4, 0x8880, URZ ;  /* 0x0000888004047896 */ /* 0x000fe2000800003f */
[----:B0-----:R-:W-:-:S03]  /*0290*/  IADD3 R11, R7, 0x80, RZ ;  /* 0x00000080070b7810 */ /* 0x001fc60007ffe0ff */
[----:B---3--:R-:W-:Y:S02]  /*02a0*/  @!P0 IADD3 R10, P1, R17, R18, RZ ;  /* 0x00000012110a8210 */ /* 0x008fe40007f3e0ff */
[----:B------:R-:W-:-:S03]  /*02b0*/  @!P0 IMAD.MOV.U32 R7, RZ, RZ, R11 ;  /* 0x000000ffff078224 */ /* 0x000fc600078e000b */
[----:B------:R-:W-:Y:S02]  /*02c0*/  @!P0 IMAD.X R11, RZ, RZ, R19, P1 ;  /* 0x000000ffff0b8224 */ /* 0x000fe400008e0613 */
[----:B------:R-:W-:Y:S01]  /*02d0*/  ISETP.GE.AND P1, PT, R7, R6, PT ;  /* 0x000000060700720c */ /* 0x000fe20003f26270 */
[----:B------:R-:W-:Y:S01]  /*02e0*/  BSSY B0, `(.L_x_8883) ;  /* 0x0000013000007945 */ /* 0x000fe20003800000 */
[----:B--2---:R-:W-:-:S05]  /*02f0*/  VIMNMX R3, R12, UR4, PT ;  /* 0x000000040c037c48 */ /* 0x004fca000bfe0100 */
[----:B------:R0:W-:Y:S01]  /*0300*/  @!P0 STG.E.U8 desc[UR6][R10.64], R3 ;  /* 0x000000030a008986 */ /* 0x0001e2000c101106 */
[----:B----4-:R-:W-:Y:S02]  /*0310*/  VIMNMX R15, R15, UR4, PT ;  /* 0x000000040f0f7c48 */ /* 0x010fe4000bfe0100 */
[----:B-----5:R-:W-:Y:S02]  /*0320*/  VIMNMX R13, R13, UR4, PT ;  /* 0x000000040d0d7c48 */ /* 0x020fe4000bfe0100 */
[----:B------:R-:W-:Y:S01]  /*0330*/  VIMNMX R9, R14, UR4, PT ;  /* 0x000000040e097c48 */ /* 0x000fe2000bfe0100 */
[----:B0-----:R-:W-:Y:S06]  /*0340*/  @P1 BRA `(.L_x_8884) ;  /* 0x0000000000301947 */ /* 0x001fec0003800000 */
[----:B------:R-:W-:Y:S01]  /*0350*/  IMAD R2, R0, 0x200, R7 ;  /* 0x0000020000027824 */ /* 0x000fe200078e0207 */
[----:B------:R-:W-:Y:S01]  /*0360*/  IADD3 R7, R7, 0x80, RZ ;  /* 0x0000008007077810 */ /* 0x000fe20007ffe0ff */
[----:B------:R-:W-:-:S03]  /*0370*/  ULDC.64 UR4, c[0x0][0x228] ;  /* 0x00008a0000047ab9 */ /* 0x000fc60000000a00 */
[----:B------:R-:W-:Y:S02]  /*0380*/  ISETP.GE.AND P1, PT, R7, R6, PT ;  /* 0x000000060700720c */ /* 0x000fe40003f26270 */
[----:B------:R-:W-:-:S05]  /*0390*/  IADD3 R2, P0, R2, UR4, RZ ;  /* 0x0000000402027c10 */ /* 0x000fca000ff1e0ff */
[----:B------:R-:W-:-:S05]  /*03a0*/  IMAD.X R3, RZ, RZ, UR5, P0 ;  /* 0x00000005ff037e24 */ /* 0x000fca00080e06ff */
[----:B------:R0:W-:Y:S01]  /*03b0*/  STG.E.U8 desc[UR6][R2.64], R13 ;  /* 0x0000000d02007986 */ /* 0x0001e2000c101106 */
[----:B------:R-:W-:Y:S01]  /*03c0*/  @!P1 IMAD R4, R0, 0x200, R7 ;  /* 0x0000020000049824 */ /* 0x000fe200078e0207 */
[----:B------:R-:W-:-:S04]  /*03d0*/  @!P1 IADD3 R7, R7, 0x80, RZ ;  /* 0x0000008007079810 */ /* 0x000fc80007ffe0ff */
[----:B------:R-:W-:-:S05]  /*03e0*/  @!P1 IADD3 R4, P2, R4, UR4, RZ ;  /* 0x0000000404049c10 */ /* 0x000fca000ff5e0ff */
[----:B------:R-:W-:-:S05]  /*03f0*/  @!P1 IMAD.X R5, RZ, RZ, UR5, P2 ;  /* 0x00000005ff059e24 */ /* 0x000fca00090e06ff */
[----:B------:R0:W-:Y:S03]  /*0400*/  @!P1 STG.E.U8 desc[UR6][R4.64], R15 ;  /* 0x0000000f04009986 */ /* 0x0001e6000c101106 */
.L_x_8884:
[----:B------:R-:W-:Y:S05]  /*0410*/  BSYNC B0 ;  /* 0x0000000000007941 */ /* 0x000fea0003800000 */
.L_x_8883:
[----:B------:R-:W-:-:S13]  /*0420*/  ISETP.GE.AND P0, PT, R7, R6, PT ;  /* 0x000000060700720c */ /* 0x000fda0003f06270 */
[----:B------:R-:W-:Y:S05]  /*0430*/  @P0 EXIT ;  /* 0x000000000000094d */ /* 0x000fea0003800000 */
[----:B------:R-:W-:Y:S01]  /*0440*/  IMAD R0, R0, 0x200, R7 ;  /* 0x0000020000007824 */ /* 0x000fe200078e0207 */
[----:B------:R-:W-:-:S04]  /*0450*/  ULDC.64 UR4, c[0x0][0x228] ;  /* 0x00008a0000047ab9 */ /* 0x000fc80000000a00 */
[----:B0-----:R-:W-:-:S05]  /*0460*/  IADD3 R2, P0, R0, UR4, RZ ;  /* 0x0000000400027c10 */ /* 0x001fca000ff1e0ff */
[----:B------:R-:W-:-:S05]  /*0470*/  IMAD.X R3, RZ, RZ, UR5, P0 ;  /* 0x00000005ff037e24 */ /* 0x000fca00080e06ff */
[----:B------:R-:W-:Y:S01]  /*0480*/  STG.E.U8 desc[UR6][R2.64], R9 ;  /* 0x0000000902007986 */ /* 0x000fe2000c101106 */
[----:B------:R-:W-:Y:S05]  /*0490*/  EXIT ;  /* 0x000000000000794d */ /* 0x000fea0003800000 */
.L_x_8885:
        /* <DEDUP_REMOVED lines=14> */
.L_x_36210:


//--------------------- .text._ZN2at6native29vectorized_elementwise_kernelILi2EZZZNS0_21clamp_max_kernel_cudaERNS_18TensorIteratorBaseERKN3c106ScalarEENKUlvE_clEvENKUlvE0_clEvEUlaE_St5arrayIPcLm2EEEEviT0_T1_ --------------------------
	.section	.text._ZN2at6native29vectorized_elementwise_kernelILi2EZZZNS0_21clamp_max_kernel_cudaERNS_18TensorIteratorBaseERKN3c106ScalarEENKUlvE_clEvENKUlvE0_clEvEUlaE_St5arrayIPcLm2EEEEviT0_T1_,"ax",@progbits
	.align	128
        .global         _ZN2at6native29vectorized_elementwise_kernelILi2EZZZNS0_21clamp_max_kernel_cudaERNS_18TensorIteratorBaseERKN3c106ScalarEENKUlvE_clEvENKUlvE0_clEvEUlaE_St5arrayIPcLm2EEEEviT0_T1_
        .type           _ZN2at6native29vectorized_elementwise_kernelILi2EZZZNS0_21clamp_max_kernel_cudaERNS_18TensorIteratorBaseERKN3c106ScalarEENKUlvE_clEvENKUlvE0_clEvEUlaE_St5arrayIPcLm2EEEEviT0_T1_,@function
        .size           _ZN2at6native29vectorized_elementwise_kernelILi2EZZZNS0_21clamp_max_kernel_cudaERNS_18TensorIteratorBaseERKN3c106ScalarEENKUlvE_clEvENKUlvE0_clEvEUlaE_St5arrayIPcLm2EEEEviT0_T1_,(.L_x_36211 - _ZN2at6native29vectorized_elementwise_kernelILi2EZZZNS0_21clamp_max_kernel_cudaERNS_18TensorIteratorBaseERKN3c106ScalarEENKUlvE_clEvENKUlvE0_clEvEUlaE_St5arrayIPcLm2EEEEviT0_T1_)
        .other          _ZN2at6native29vectorized_elementwise_kernelILi2EZZZNS0_21clamp_max_kernel_cudaERNS_18TensorIteratorBaseERKN3c106ScalarEENKUlvE_clEvENKUlvE0_clEvEUlaE_St5arrayIPcLm2EEEEviT0_T1_,@"STO_CUDA_ENTRY STV_DEFAULT"
_ZN2at6native29vectorized_elementwise_kernelILi2EZZZNS0_21clamp_max_kernel_cudaERNS_18TensorIteratorBaseERKN3c106ScalarEENKUlvE_clEvENKUlvE0_clEvEUlaE_St5arrayIPcLm2EEEEviT0_T1_:
.text._ZN2at6native29vectorized_elementwise_kernelILi2EZZZNS0_21clamp_max_kernel_cudaERNS_18TensorIteratorBaseERKN3c106ScalarEENKUlvE_clEvENKUlvE0_clEvEUlaE_St5arrayIPcLm2EEEEviT0_T1_:
[----:B------:R-:W-:Y:S08]  /*0000*/  LDC R1, c[0x0][0x28] ;  /* 0x00000a00ff017b82 */ /* 0x000ff00000000800 */
[----:B------:R-:W0:Y:S01]  /*0010*/  S2UR UR4, SR_CTAID.X ;  /* 0x00000000000479c3 */ /* 0x000e220000002500 */
[----:B------:R-:W-:Y:S01]  /*0020*/  ULDC.64 UR10, c[0x0][0x208] ;  /* 0x00008200000a7ab9 */ /* 0x000fe20000000a00 */
[----:B------:R-:W-:-:S06]  /*0030*/  ULDC.U8 UR7, c[0x0][0x218] ;  /* 0x0000860000077ab9 */ /* 0x000fcc0000000000 */
[----:B------:R-:W1:Y:S01]  /*0040*/  LDC R15, c[0x0][0x210] ;  /* 0x00008400ff0f7b82 */ /* 0x000e620000000800 */
[----:B0-----:R-:W-:-:S06]  /*0050*/  USHF.L.U32 UR4, UR4, 0xa, URZ ;  /* 0x0000000a04047899 */ /* 0x001fcc000800063f */
[----:B-1----:R-:W-:-:S05]  /*0060*/  VIADD R15, R15, -UR4 ;  /* 0x800000040f0f7c36 */ /* 0x002fca0008000000 */
[----:B------:R-:W-:-:S13]  /*0070*/  ISETP.GE.U32.AND P0, PT, R15, 0x400, PT ;  /* 0x000004000f00780c */ /* 0x000fda0003f06070 */
[----:B------:R-:W-:Y:S05]  /*0080*/  @!P0 BRA `(.L_x_8886) ;  /* 0x0000000000cc8947 */ /* 0x000fea0003800000 */
[----:B------:R-:W0:Y:S01]  /*0090*/  S2R R9, SR_TID.X ;  /* 0x0000000000097919 */ /* 0x000e220000002100 */
[----:B------:R-:W-:Y:S02]  /*00a0*/  ULDC.64 UR8, c[0x0][0x230] ;  /* 0x00008c0000087ab9 */ /* 0x000fe40000000a00 */
[----:B------:R-:W-:-:S04]  /*00b0*/  UIADD3 UR5, UP0, UR4, UR8, URZ ;  /* 0x0000000804057290 */ /* 0x000fc8000ff1e03f */
[----:B------:R-:W-:Y:S02]  /*00c0*/  ULEA.HI.X.SX32 UR6, UR4, UR9, 0x1, UP0 ;  /* 0x0000000904067291 */ /* 0x000fe400080f0e3f */
[----:B------:R-:W-:Y:S01]  /*00d0*/  IMAD.U32 R4, RZ, RZ, UR5 ;  /* 0x00000005ff047e24 */ /* 0x000fe2000f8e00ff */
[----:B------:R-:W-:-:S03]  /*00e0*/  ULDC.64 UR8, c[0x0][0x228] ;  /* 0x00008a0000087ab9 */ /* 0x000fc60000000a00 */
[----:B------:R-:W-:Y:S02]  /*00f0*/  IMAD.U32 R5, RZ, RZ, UR6 ;  /* 0x00000006ff057e24 */ /* 0x000fe4000f8e00ff */
[----:B0-----:R-:W-:-:S05]  /*0100*/  IMAD.WIDE.U32 R4, R9, 0x2, R4 ;  /* 0x0000000209047825 */ /* 0x001fca00078e0004 */
[----:B------:R-:W2:Y:S04]  /*0110*/  LDG.E.U16 R0, desc[UR10][R4.64] ;  /* 0x0000000a04007981 */ /* 0x000ea8000c1e1500 */
[----:B------:R-:W3:Y:S04]  /*0120*/  LDG.E.U16 R6, desc[UR10][R4.64+0x100] ;  /* 0x0001000a04067981 */ /* 0x000ee8000c1e1500 */
[----:B------:R-:W4:Y:S04]  /*0130*/  LDG.E.U16 R7, desc[UR10][R4.64+0x200] ;  /* 0x0002000a04077981 */ /* 0x000f28000c1e1500 */
[----:B------:R0:W5:Y:S01]  /*0140*/  LDG.E.U16 R8, desc[UR10][R4.64+0x300] ;  /* 0x0003000a04087981 */ /* 0x000162000c1e1500 */
[----:B------:R-:W-:-:S02]  /*0150*/  UIADD3 UR5, UP0, UR4, UR8, URZ ;  /* 0x0000000804057290 */ /* 0x000fc4000ff1e03f */
[----:B------:R-:W-:Y:S02]  /*0160*/  UPRMT UR7, UR7, 0x8880, URZ ;  /* 0x0000888007077896 */ /* 0x000fe4000800003f */
[----:B------:R-:W-:Y:S02]  /*0170*/  UIADD3.X UR6, URZ, UR9, URZ, UP0, !UPT ;  /* 0x000000093f067290 */ /* 0x000fe400087fe43f */
[----:B------:R-:W-:-:S03]  /*0180*/  IMAD.U32 R2, RZ, RZ, UR5 ;  /* 0x00000005ff027e24 */ /* 0x000fc6000f8e00ff */
[----:B------:R-:W-:Y:S01]  /*0190*/  UMOV UR5, UR7 ;  /* 0x0000000700057c82 */ /* 0x000fe20008000000 */
[----:B------:R-:W-:Y:S02]  /*01a0*/  IMAD.U32 R3, RZ, RZ, UR6 ;  /* 0x00000006ff037e24 */ /* 0x000fe4000f8e00ff */
[----:B------:R-:W-:Y:S01]  /*01b0*/  IMAD.WIDE R2, R9, 0x2, R2 ;  /* 0x0000000209027825 */ /* 0x000fe200078e0202 */
[C---:B--2---:R-:W-:Y:S02]  /*01c0*/  PRMT R9, R0.reuse, 0x8880, RZ ;  /* 0x0000888000097816 */ /* 0x044fe400000000ff */
[----:B0-----:R-:W-:Y:S02]  /*01d0*/  PRMT R4, R0, 0x9991, RZ ;  /* 0x0000999100047816 */ /* 0x001fe400000000ff */
[C---:B---3--:R-:W-:Y:S01]  /*01e0*/  PRMT R10, R6.reuse, 0x9991, RZ ;  /* 0x00009991060a7816 */ /* 0x048fe200000000ff */
[----:B------:R-:W-:Y:S01]  /*01f0*/  IMAD.MOV.U32 R0, RZ, RZ, R9 ;  /* 0x000000ffff007224 */ /* 0x000fe200078e0009 */
[----:B------:R-:W-:-:S02]  /*0200*/  PRMT R5, R6, 0x8880, RZ ;  /* 0x0000888006057816 */ /* 0x000fc400000000ff */
[C---:B----4-:R-:W-:Y:S02]  /*0210*/  PRMT R11, R7.reuse, 0x8880, RZ ;  /* 0x00008880070b7816 */ /* 0x050fe400000000ff */
[----:B------:R-:W-:Y:S01]  /*0220*/  PRMT R12, R7, 0x9991, RZ ;  /* 0x00009991070c7816 */ /* 0x000fe200000000ff */
[----:B------:R-:W-:Y:S01]  /*0230*/  IMAD.MOV.U32 R7, RZ, RZ, R10 ;  /* 0x000000ffff077224 */ /* 0x000fe200078e000a */
[C---:B-----5:R-:W-:Y:S01]  /*0240*/  PRMT R13, R8.reuse, 0x8880, RZ ;  /* 0x00008880080d7816 */ /* 0x060fe200000000ff */
[----:B------:R-:W-:Y:S01]  /*0250*/  IMAD.MOV.U32 R6, RZ, RZ, R5 ;  /* 0x000000ffff067224 */ /* 0x000fe200078e0005 */
[----:B------:R-:W-:Y:S01]  /*0260*/  PRMT R14, R8, 0x9991, RZ ;  /* 0x00009991080e7816 */ /* 0x000fe200000000ff */
[----:B------:R-:W-:Y:S01]  /*0270*/  IMAD.MOV.U32 R8, RZ, RZ, R11 ;  /* 0x000000ffff087224 */ /* 0x000fe200078e000b */
[----:B------:R-:W-:Y:S01]  /*0280*/  VIMNMX R0, R0, UR5, PT ;  /* 0x0000000500007c48 */ /* 0x000fe2000bfe0100 */
[----:B------:R-:W-:Y:S01]  /*0290*/  IMAD.MOV.U32 R9, RZ, RZ, R12 ;  /* 0x000000ffff097224 */ /* 0x000fe200078e000c */
[----:B------:R-:W-:Y:S01]  /*02a0*/  VIMNMX R5, R4, UR5, PT ;  /* 0x0000000504057c48 */ /* 0x000fe2000bfe0100 */
[----:B------:R-:W-:Y:S01]  /*02b0*/  IMAD.MOV.U32 R10, RZ, RZ, R13 ;  /* 0x000000ffff0a7224 */ /* 0x000fe200078e000d */
[----:B------:R-:W-:Y:S01]  /*02c0*/  VIMNMX R6, R6, UR5, PT ;  /* 0x0000000506067c48 */ /* 0x000fe2000bfe0100 */
[----:B------:R-:W-:Y:S01]  /*02d0*/  IMAD.MOV.U32 R11, RZ, RZ, R14 ;  /* 0x000000ffff0b7224 */ /* 0x000fe200078e000e */
[----:B------:R-:W-:-:S02]  /*02e0*/  VIMNMX R7, R7, UR5, PT ;  /* 0x0000000507077c48 */ /* 0x000fc4000bfe0100 */
[----:B------:R-:W-:Y:S02]  /*02f0*/  VIMNMX R8, R8, UR5, PT ;  /* 0x0000000508087c48 */ /* 0x000fe4000bfe0100 */
[----:B------:R-:W-:Y:S02]  /*0300*/  VIMNMX R9, R9, UR5, PT ;  /* 0x0000000509097c48 */ /* 0x000fe4000bfe0100 */
[----:B------:R-:W-:Y:S02]  /*0310*/  VIMNMX R10, R10, UR5, PT ;  /* 0x000000050a0a7c48 */ /* 0x000fe4000bfe0100 */
[----:B------:R-:W-:Y:S02]  /*0320*/  VIMNMX R11, R11, UR5, PT ;  /* 0x000000050b0b7c48 */ /* 0x000fe4000bfe0100 */
[----:B------:R-:W-:Y:S02]  /*0330*/  PRMT R5, R5, 0x7604, R0 ;  /* 0x0000760405057816 */ /* 0x000fe40000000000 */
[----:B------:R-:W-:-:S02]  /*0340*/  PRMT R7, R7, 0x7604, R6 ;  /* 0x0000760407077816 */ /* 0x000fc40000000006 */
[----:B------:R-:W-:Y:S01]  /*0350*/  PRMT R9, R9, 0x7604, R8 ;  /* 0x0000760409097816 */ /* 0x000fe20000000008 */
[----:B------:R-:W-:Y:S01]  /*0360*/  STG.E.U16 desc[UR10][R2.64], R5 ;  /* 0x0000000502007986 */ /* 0x000fe2000c10150a */
[----:B------:R-:W-:-:S03]  /*0370*/  PRMT R11, R11, 0x7604, R10 ;  /* 0x000076040b0b7816 */ /* 0x000fc6000000000a */
[----:B------:R-:W-:Y:S04]  /*0380*/  STG.E.U16 desc[UR10][R2.64+0x100], R7 ;  /* 0x0001000702007986 */ /* 0x000fe8000c10150a */
[----:B------:R-:W-:Y:S04]  /*0390*/  STG.E.U16 desc[UR10][R2.64+0x200], R9 ;  /* 0x0002000902007986 */ /* 0x000fe8000c10150a */
[----:B------:R-:W-:Y:S01]  /*03a0*/  STG.E.U16 desc[UR10][R2.64+0x300], R11 ;  /* 0x0003000b02007986 */ /* 0x000fe2000c10150a */
[----:B------:R-:W-:Y:S05]  /*03b0*/  EXIT ;  /* 0x000000000000794d */ /* 0x000fea0003800000 */
.L_x_8886:
[----:B------:R-:W0:Y:S01]  /*03c0*/  S2R R14, SR_TID.X ;  /* 0x00000000000e7919 */ /* 0x000e220000002100 */
[----:B------:R-:W-:Y:S01]  /*03d0*/  IMAD.MOV.U32 R16, RZ, RZ, RZ ;  /* 0x000000ffff107224 */ /* 0x000fe200078e00ff */
[C---:B0-----:R-:W-:Y:S01]  /*03e0*/  ISETP.GE.AND P0, PT, R14.reuse, R15, PT ;  /* 0x0000000f0e00720c */ /* 0x041fe20003f06270 */
[----:B------:R-:W-:Y:S01]  /*03f0*/  IMAD.MOV.U32 R0, RZ, RZ, R14 ;  /* 0x000000ffff007224 */ /* 0x000fe200078e000e */
[----:B------:R-:W-:-:S11]  /*0400*/  IADD3 R23, R14, 0x80, RZ ;  /* 0x000000800e177810 */ /* 0x000fd60007ffe0ff */
[----:B------:R-:W-:Y:S01]  /*0410*/  @!P0 IMAD.MOV.U32 R0, RZ, RZ, R23 ;  /* 0x000000ffff008224 */ /* 0x000fe200078e0017 */
[----:B------:R-:W0:Y:S01]  /*0420*/  @!P0 LDC.64 R6, c[0x0][0x230] ;  /* 0x00008c00ff068b82 */ /* 0x000e220000000a00 */
[----:B------:R-:W-:-:S03]  /*0430*/  @!P0 VIADD R3, R14, UR4 ;  /* 0x000000040e038c36 */ /* 0x000fc60008000000 */
[----:B------:R-:W-:-:S13]  /*0440*/  ISETP.GE.AND P6, PT, R0, R15, PT ;  /* 0x0000000f0000720c */ /* 0x000fda0003fc6270 */
[C---:B------:R-:W-:Y:S01]  /*0450*/  @!P6 VIADD R11, R0.reuse, UR4 ;  /* 0x00000004000bec36 */ /* 0x040fe20008000000 */
[----:B------:R-:W1:Y:S01]  /*0460*/  @!P6 LDC.64 R4, c[0x0][0x230] ;  /* 0x00008c00ff04eb82 */ /* 0x000e620000000a00 */
[----:B------:R-:W-:-:S05]  /*0470*/  @!P6 VIADD R0, R0, 0x80 ;  /* 0x000000800000e836 */ /* 0x000fca0000000000 */
[----:B------:R-:W-:Y:S02]  /*0480*/  ISETP.GE.AND P1, PT, R0, R15, PT ;  /* 0x0000000f0000720c */ /* 0x000fe40003f26270 */
[----:B0-----:R-:W-:-:S04]  /*0490*/  @!P0 IADD3 R2, P5, R3, R6, RZ ;  /* 0x0000000603028210 */ /* 0x001fc80007fbe0ff */
[----:B------:R-:W-:-:S07]  /*04a0*/  @!P0 IADD3.X R3, RZ, R7, RZ, P5, !PT ;  /* 0x00000007ff038210 */ /* 0x000fce0002ffe4ff */
[C---:B------:R-:W-:Y:S01]  /*04b0*/  @!P1 VIADD R9, R0.reuse, UR4 ;  /* 0x0000000400099c36 */ /* 0x040fe20008000000 */
[----:B------:R-:W0:Y:S01]  /*04c0*/  @!P1 LDC.64 R18, c[0x0][0x230] ;  /* 0x00008c00ff129b82 */ /* 0x000e220000000a00 */
[----:B------:R-:W-:Y:S01]  /*04d0*/  @!P1 VIADD R0, R0, 0x80 ;  /* 0x0000008000009836 */ /* 0x000fe20000000000 */
[----:B-1----:R-:W-:-:S04]  /*04e0*/  @!P6 IADD3 R10, P5, R11, R4, RZ ;  /* 0x000000040b0ae210 */ /* 0x002fc80007fbe0ff */
[----:B------:R-:W-:Y:S01]  /*04f0*/  ISETP.GE.AND P2, PT, R0, R15, PT ;  /* 0x0000000f0000720c */ /* 0x000fe20003f46270 */
[----:B------:R-:W-:-:S05]  /*0500*/  @!P6 IMAD.X R11, RZ, RZ, R5, P5 ;  /* 0x000000ffff0be224 */ /* 0x000fca00028e0605 */
[----:B------:R1:W2:Y:S07]  /*0510*/  @!P6 LDG.E.S8 R16, desc[UR10][R10.64] ;  /* 0x0000000a0a10e981 */ /* 0x0002ae000c1e1300 */
[C---:B------:R-:W-:Y:S01]  /*0520*/  @!P2 VIADD R21, R0.reuse, UR4 ;  /* 0x000000040015ac36 */ /* 0x040fe20008000000 */
[----:B------:R-:W3:Y:S01]  /*0530*/  @!P2 LDC.64 R12, c[0x0][0x230] ;  /* 0x00008c00ff0cab82 */ /* 0x000ee20000000a00 */
[----:B------:R-:W-:-:S05]  /*0540*/  @!P2 VIADD R0, R0, 0x80 ;  /* 0x000000800000a836 */ /* 0x000fca0000000000 */
[----:B------:R-:W-:-:S13]  /*0550*/  ISETP.GE.AND P3, PT, R0, R15, PT ;  /* 0x0000000f0000720c */ /* 0x000fda0003f66270 */
[C---:B------:R-:W-:Y:S02]  /*0560*/  @!P3 VIADD R27, R0.reuse, UR4 ;  /* 0x00000004001bbc36 */ /* 0x040fe40008000000 */
[----:B------:R-:W-:-:S05]  /*0570*/  @!P3 VIADD R0, R0, 0x80 ;  /* 0x000000800000b836 */ /* 0x000fca0000000000 */
[----:B------:R-:W-:-:S13]  /*0580*/  ISETP.GE.AND P4, PT, R0, R15, PT ;  /* 0x0000000f0000720c */ /* 0x000fda0003f86270 */
[C---:B------:R-:W-:Y:S01]  /*0590*/  @!P4 VIADD R25, R0.reuse, UR4 ;  /* 0x000000040019cc36 */ /* 0x040fe20008000000 */
[----:B0-----:R-:W-:Y:S01]  /*05a0*/  @!P1 IADD3 R18, P6, R9, R18, RZ ;  /* 0x0000001209129210 */ /* 0x001fe20007fde0ff */
[----:B------:R-:W-:Y:S01]  /*05b0*/  @!P4 VIADD R0, R0, 0x80 ;  /* 0x000000800000c836 */ /* 0x000fe20000000000 */
[----:B------:R-:W0:Y:S04]  /*05c0*/  @!P3 LDC.64 R8, c[0x0][0x230] ;  /* 0x00008c00ff08bb82 */ /* 0x000e280000000a00 */
[C---:B------:R-:W-:Y:S01]  /*05d0*/  ISETP.GE.AND P5, PT, R0.reuse, R15, PT ;  /* 0x0000000f0000720c */ /* 0x040fe20003fa6270 */
[----:B------:R-:W-:Y:S02]  /*05e0*/  @!P1 IMAD.X R19, RZ, RZ, R19, P6 ;  /* 0x000000ffff139224 */ /* 0x000fe400030e0613 */
[----:B------:R-:W-:Y:S01]  /*05f0*/  IMAD.MOV.U32 R20, RZ, RZ, RZ ;  /* 0x000000ffff147224 */ /* 0x000fe200078e00ff */
[----:B------:R-:W4:Y:S05]  /*0600*/  @!P4 LDC.64 R4, c[0x0][0x230] ;  /* 0x00008c00ff04cb82 */ /* 0x000f2a0000000a00 */
[----:B------:R5:W2:Y:S04]  /*0610*/  @!P1 LDG.E.S8 R20, desc[UR10][R18.64] ;  /* 0x0000000a12149981 */ /* 0x000aa8000c1e1300 */
[C---:B------:R-:W-:Y:S01]  /*0620*/  @!P5 VIADD R17, R0.reuse, UR4 ;  /* 0x000000040011dc36 */ /* 0x040fe20008000000 */
[----:B------:R-:W4:Y:S01]  /*0630*/  @!P5 LDC.64 R6, c[0x0][0x230] ;  /* 0x00008c00ff06db82 */ /* 0x000f220000000a00 */
[----:B------:R-:W-:-:S05]  /*0640*/  @!P5 VIADD R0, R0, 0x80 ;  /* 0x000000800000d836 */ /* 0x000fca0000000000 */
[----:B------:R-:W-:Y:S02]  /*0650*/  ISETP.GE.AND P6, PT, R0, R15, PT ;  /* 0x0000000f0000720c */ /* 0x000fe40003fc6270 */
[----:B---3--:R-:W-:Y:S01]  /*0660*/  @!P2 IADD3 R12, P1, R21, R12, RZ ;  /* 0x0000000c150ca210 */ /* 0x008fe20007f3e0ff */
[----:B------:R-:W-:-:S10]  /*0670*/  IMAD.MOV.U32 R21, RZ, RZ, RZ ;  /* 0x000000ffff157224 */ /* 0x000fd400078e00ff */
[----:B-1----:R-:W1:Y:S01]  /*0680*/  @!P6 LDC.64 R10, c[0x0][0x230] ;  /* 0x00008c00ff0aeb82 */ /* 0x002e620000000a00 */
[----:B------:R-:W-:Y:S01]  /*0690*/  @!P2 IMAD.X R13, RZ, RZ, R13, P1 ;  /* 0x000000ffff0da224 */ /* 0x000fe200008e060d */
[----:B------:R-:W-:Y:S01]  /*06a0*/  HFMA2.MMA R22, -RZ, RZ, 0, 0 ;  /* 0x00000000ff167435 */ /* 0x000fe200000001ff */
[----:B0-----:R-:W-:Y:S01]  /*06b0*/  @!P3 IADD3 R8, P1, R27, R8, RZ ;  /* 0x000000081b08b210 */ /* 0x001fe20007f3e0ff */
[----:B------:R0:W3:Y:S01]  /*06c0*/  @!P0 LDG.E.S8 R21, desc[UR10][R2.64] ;  /* 0x0000000a02158981 */ /* 0x0000e2000c1e1300 */
[----:B------:R-:W-:Y:S02]  /*06d0*/  IMAD.MOV.U32 R24, RZ, RZ, RZ ;  /* 0x000000ffff187224 */ /* 0x000fe400078e00ff */
[----:B-----5:R-:W-:Y:S02]  /*06e0*/  @!P6 VIADD R19, R0, UR4 ;  /* 0x000000040013ec36 */ /* 0x020fe40008000000 */
[----:B------:R-:W-:Y:S01]  /*06f0*/  @!P3 IMAD.X R9, RZ, RZ, R9, P1 ;  /* 0x000000ffff09b224 */ /* 0x000fe200008e0609 */
[----:B----4-:R-:W-:-:S02]  /*0700*/  @!P5 IADD3 R6, P1, R17, R6, RZ ;  /* 0x000000061106d210 */ /* 0x010fc40007f3e0ff */
[----:B------:R4:W5:Y:S01]  /*0710*/  @!P2 LDG.E.S8 R22, desc[UR10][R12.64] ;  /* 0x0000000a0c16a981 */ /* 0x000962000c1e1300 */
[----:B------:R-:W-:-:S03]  /*0720*/  @!P4 IADD3 R4, P2, R25, R4, RZ ;  /* 0x000000041904c210 */ /* 0x000fc60007f5e0ff */
[----:B------:R4:W5:Y:S01]  /*0730*/  @!P3 LDG.E.S8 R24, desc[UR10][R8.64] ;  /* 0x0000000a0818b981 */ /* 0x000962000c1e1300 */
[----:B0-----:R-:W-:Y:S01]  /*0740*/  CS2R R2, SRZ ;  /* 0x0000000000027805 */ /* 0x001fe2000001ff00 */
[----:B------:R-:W-:Y:S02]  /*0750*/  @!P4 IMAD.X R5, RZ, RZ, R5, P2 ;  /* 0x000000ffff05c224 */ /* 0x000fe400010e0605 */
[----:B------:R-:W-:Y:S02]  /*0760*/  IMAD.MOV.U32 R0, RZ, RZ, RZ ;  /* 0x000000ffff007224 */ /* 0x000fe400078e00ff */
[----:B------:R-:W-:Y:S01]  /*0770*/  @!P5 IMAD.X R7, RZ, RZ, R7, P1 ;  /* 0x000000ffff07d224 */ /* 0x000fe200008e0607 */
[----:B------:R-:W5:Y:S01]  /*0780*/  @!P4 LDG.E.S8 R2, desc[UR10][R4.64] ;  /* 0x0000000a0402c981 */ /* 0x000f62000c1e1300 */
[----:B-1----:R-:W-:Y:S01]  /*0790*/  @!P6 IADD3 R10, P3, R19, R10, RZ ;  /* 0x0000000a130ae210 */ /* 0x002fe20007f7e0ff */
[----:B----4-:R-:W0:Y:S02]  /*07a0*/  @!P0 LDC.64 R12, c[0x0][0x228] ;  /* 0x00008a00ff0c8b82 */ /* 0x010e240000000a00 */
[----:B------:R2:W4:Y:S02]  /*07b0*/  @!P5 LDG.E.S8 R3, desc[UR10][R6.64] ;  /* 0x0000000a0603d981 */ /* 0x000524000c1e1300 */
[----:B------:R-:W-:-:S05]  /*07c0*/  @!P6 IMAD.X R11, RZ, RZ, R11, P3 ;  /* 0x000000ffff0be224 */ /* 0x000fca00018e060b */
[----:B------:R1:W4:Y:S01]  /*07d0*/  @!P6 LDG.E.S8 R0, desc[UR10][R10.64] ;  /* 0x0000000a0a00e981 */ /* 0x000322000c1e1300 */
[----:B------:R-:W-:Y:S01]  /*07e0*/  @!P0 VIADD R9, R14, UR4 ;  /* 0x000000040e098c36 */ /* 0x000fe20008000000 */
[----:B------:R-:W-:Y:S01]  /*07f0*/  UPRMT UR5, UR7, 0x8880, URZ ;  /* 0x0000888007057896 */ /* 0x000fe2000800003f */
[----:B------:R-:W-:-:S03]  /*0800*/  @!P0 IMAD.MOV.U32 R14, RZ, RZ, R23 ;  /* 0x000000ffff0e8224 */ /* 0x000fc600078e0017 */
[----:B0-----:R-:W-:-:S05]  /*0810*/  @!P0 IADD3 R8, P1, R9, R12, RZ ;  /* 0x0000000c09088210 */ /* 0x001fca0007f3e0ff */
[----:B------:R-:W-:Y:S01]  /*0820*/  @!P0 IMAD.X R9, RZ, RZ, R13, P1 ;  /* 0x000000ffff098224 */ /* 0x000fe200008e060d */
[----:B------:R-:W-:Y:S04]  /*0830*/  BSSY B0, `(.L_x_8887) ;  /* 0x000003c000007945 */ /* 0x000fe80003800000 */
[----:B------:R-:W-:Y:S01]  /*0840*/  BSSY B1, `(.L_x_8888) ;  /* 0x0000033000017945 */ /* 0x000fe20003800000 */
[----:B--2---:R-:W-:Y:S02]  /*0850*/  VIMNMX R7, R16, UR5, PT ;  /* 0x0000000510077c48 */ /* 0x004fe4000bfe0100 */
[----:B-1----:R-:W-:Y:S02]  /*0860*/  VIMNMX R11, R20, UR5, PT ;  /* 0x00000005140b7c48 */ /* 0x002fe4000bfe0100 */
[----:B---3--:R-:W-:-:S05]  /*0870*/  VIMNMX R21, R21, UR5, PT ;  /* 0x0000000515157c48 */ /* 0x008fca000bfe0100 */
[----:B------:R0:W-:Y:S01]  /*0880*/  @!P0 STG.E.U8 desc[UR10][R8.64], R21 ;  /* 0x0000001508008986 */ /* 0x0001e2000c10110a */
[----:B------:R-:W-:Y:S02]  /*0890*/  ISETP.GE.AND P0, PT, R14, R15, PT ;  /* 0x0000000f0e00720c */ /* 0x000fe40003f06270 */
[----:B-----5:R-:W-:Y:S02]  /*08a0*/  VIMNMX R13, R22, UR5, PT ;  /* 0x00000005160d7c48 */ /* 0x020fe4000bfe0100 */
[----:B------:R-:W-:Y:S02]  /*08b0*/  VIMNMX R17, R24, UR5, PT ;  /* 0x0000000518117c48 */ /* 0x000fe4000bfe0100 */
[----:B------:R-:W-:Y:S02]  /*08c0*/  VIMNMX R19, R2, UR5, PT ;  /* 0x0000000502137c48 */ /* 0x000fe4000bfe0100 */
[----:B----4-:R-:W-:Y:S02]  /*08d0*/  VIMNMX R2, R3, UR5, PT ;  /* 0x0000000503027c48 */ /* 0x010fe4000bfe0100 */
[----:B------:R-:W-:-:S03]  /*08e0*/  VIMNMX R0, R0, UR5, PT ;  /* 0x0000000500007c48 */ /* 0x000fc6000bfe0100 */
[----:B0-----:R-:W-:Y:S05]  /*08f0*/  @P0 BRA `(.L_x_8889) ;  /* 0x0000000000380947 */ /* 0x001fea0003800000 */
[C---:B------:R-:W-:Y:S01]  /*0900*/  IADD3 R4, R14.reuse, UR4, RZ ;  /* 0x000000040e047c10 */ /* 0x040fe2000fffe0ff */
[----:B------:R-:W-:Y:S01]  /*0910*/  ULDC.64 UR6, c[0x0][0x228] ;  /* 0x00008a0000067ab9 */ /* 0x000fe20000000a00 */
[----:B------:R-:W-:Y:S02]  /*0920*/  VIADD R14, R14, 0x80 ;  /* 0x000000800e0e7836 */ /* 0x000fe40000000000 */
[----:B------:R-:W-:-:S05]  /*0930*/  IADD3 R4, P0, R4, UR6, RZ ;  /* 0x0000000604047c10 */ /* 0x000fca000ff1e0ff */
[----:B------:R-:W-:Y:S01]  /*0940*/  IMAD.X R5, RZ, RZ, UR7, P0 ;  /* 0x00000007ff057e24 */ /* 0x000fe200080e06ff */
[----:B------:R-:W-:-:S04]  /*0950*/  ISETP.GE.AND P0, PT, R14, R15, PT ;  /* 0x0000000f0e00720c */ /* 0x000fc80003f06270 */
[----:B------:R0:W-:Y:S09]  /*0960*/  STG.E.U8 desc[UR10][R4.64], R7 ;  /* 0x0000000704007986 */ /* 0x0001f2000c10110a */
[----:B------:R-:W-:Y:S05]  /*0970*/  @P0 BRA `(.L_x_8890) ;  /* 0x0000000000380947 */ /* 0x000fea0003800000 */
[C---:B0-----:R-:W-:Y:S01]  /*0980*/  VIADD R4, R14.reuse, UR4 ;  /* 0x000000040e047c36 */ /* 0x041fe20008000000 */
[----:B------:R-:W-:Y:S01]  /*0990*/  ULDC.64 UR6, c[0x0][0x228] ;  /* 0x00008a0000067ab9 */ /* 0x000fe20000000a00 */
[----:B------:R-:W-:-:S03]  /*09a0*/  VIADD R14, R14, 0x80 ;  /* 0x000000800e0e7836 */ /* 0x000fc60000000000 */
[----:B------:R-:W-:-:S05]  /*09b0*/  IADD3 R4, P0, R4, UR6, RZ ;  /* 0x0000000604047c10 */ /* 0x000fca000ff1e0ff */
[----:B------:R-:W-:-:S05]  /*09c0*/  IMAD.X R5, RZ, RZ, UR7, P0 ;  /* 0x00000007ff057e24 */ /* 0x000fca00080e06ff */
[----:B------:R0:W-:Y:S03]  /*09d0*/  STG.E.U8 desc[UR10][R4.64], R11 ;  /* 0x0000000b04007986 */ /* 0x0001e6000c10110a */
.L_x_8889:
[----:B------:R-:W-:-:S13]  /*09e0*/  ISETP.GE.AND P0, PT, R14, R15, PT ;  /* 0x0000000f0e00720c */ /* 0x000fda0003f06270 */
[----:B------:R-:W-:Y:S05]  /*09f0*/  @P0 BRA `(.L_x_8891) ;  /* 0x0000000000380947 */ /* 0x000fea0003800000 */
[C---:B0-----:R-:W-:Y:S01]  /*0a00*/  VIADD R4, R14.reuse, UR4 ;  /* 0x000000040e047c36 */ /* 0x041fe20008000000 */
[----:B------:R-:W-:Y:S01]  /*0a10*/  ULDC.64 UR6, c[0x0][0x228] ;  /* 0x00008a0000067ab9 */ /* 0x000fe20000000a00 */
[----:B------:R-:W-:-:S03]  /*0a20*/  VIADD R14, R14, 0x80 ;  /* 0x000000800e0e7836 */ /* 0x000fc60000000000 */
[----:B------:R-:W-:-:S05]  /*0a30*/  IADD3 R4, P0, R4, UR6, RZ ;  /* 0x0000000604047c10 */ /* 0x000fca000ff1e0ff */
[----:B------:R-:W-:-:S05]  /*0a40*/  IMAD.X R5, RZ, RZ, UR7, P0 ;  /* 0x00000007ff057e24 */ /* 0x000fca00080e06ff */
[----:B------:R1:W-:Y:S03]  /*0a50*/  STG.E.U8 desc[UR10][R4.64], R13 ;  /* 0x0000000d04007986 */ /* 0x0003e6000c10110a */
.L_x_8890:
[----:B------:R-:W-:-:S13]  /*0a60*/  ISETP.GE.AND P0, PT, R14, R15, PT ;  /* 0x0000000f0e00720c */ /* 0x000fda0003f06270 */
[----:B------:R-:W-:Y:S05]  /*0a70*/  @P0 BRA `(.L_x_8892) ;  /* 0x00000000003c0947 */ /* 0x000fea0003800000 */
[C---:B01----:R-:W-:Y:S01]  /*0a80*/  VIADD R4, R14.reuse, UR4 ;  /* 0x000000040e047c36 */ /* 0x043fe20008000000 */
[----:B------:R-:W-:Y:S01]  /*0a90*/  ULDC.64 UR6, c[0x0][0x228] ;  /* 0x00008a0000067ab9 */ /* 0x000fe20000000a00 */
[----:B------:R-:W-:-:S03]  /*0aa0*/  IADD3 R14, R14, 0x80, RZ ;  /* 0x000000800e0e7810 */ /* 0x000fc60007ffe0ff */
[----:B------:R-:W-:-:S05]  /*0ab0*/  IADD3 R4, P0, R4, UR6, RZ ;  /* 0x0000000604047c10 */ /* 0x000fca000ff1e0ff */
[----:B------:R-:W-:-:S05]  /*0ac0*/  IMAD.X R5, RZ, RZ, UR7, P0 ;  /* 0x00000007ff057e24 */ /* 0x000fca00080e06ff */
[----:B------:R1:W-:Y:S03]  /*0ad0*/  STG.E.U8 desc[UR10][R4.64], R17 ;  /* 0x0000001104007986 */ /* 0x0003e6000c10110a */
.L_x_8891:
[----:B------:R-:W-:-:S13]  /*0ae0*/  ISETP.GE.AND P0, PT, R14, R15, PT ;  /* 0x0000000f0e00720c */ /* 0x000fda0003f06270 */
[----:B------:R-:W-:Y:S05]  /*0af0*/  @P0 BREAK B1 ;  /* 0x0000000000010942 */ /* 0x000fea0003800000 */
[----:B------:R-:W-:Y:S05]  /*0b00*/  @P0 BRA `(.L_x_8893) ;  /* 0x0000000000380947 */ /* 0x000fea0003800000 */
[C---:B01----:R-:W-:Y:S01]  /*0b10*/  VIADD R4, R14.reuse, UR4 ;  /* 0x000000040e047c36 */ /* 0x043fe20008000000 */
[----:B------:R-:W-:Y:S01]  /*0b20*/  ULDC.64 UR6, c[0x0][0x228] ;  /* 0x00008a0000067ab9 */ /* 0x000fe20000000a00 */
[----:B------:R-:W-:-:S03]  /*0b30*/  VIADD R14, R14, 0x80 ;  /* 0x000000800e0e7836 */ /* 0x000fc60000000000 */
[----:B------:R-:W-:-:S05]  /*0b40*/  IADD3 R4, P0, R4, UR6, RZ ;  /* 0x0000000604047c10 */ /* 0x000fca000ff1e0ff */
[----:B------:R-:W-:-:S05]  /*0b50*/  IMAD.X R5, RZ, RZ, UR7, P0 ;  /* 0x00000007ff057e24 */ /* 0x000fca00080e06ff */
[----:B------:R2:W-:Y:S03]  /*0b60*/  STG.E.U8 desc[UR10][R4.64], R19 ;  /* 0x0000001304007986 */ /* 0x0005e6000c10110a */
.L_x_8892:
[----:B------:R-:W-:Y:S05]  /*0b70*/  BSYNC B1 ;  /* 0x0000000000017941 */ /* 0x000fea0003800000 */
.L_x_8888:
[----:B------:R-:W-:-:S13]  /*0b80*/  ISETP.GE.AND P0, PT, R14, R15, PT ;  /* 0x0000000f0e00720c */ /* 0x000fda0003f06270 */
[----:B0-----:R-:W0:Y:S01]  /*0b90*/  @!P0 LDC.64 R6, c[0x0][0x228] ;  /* 0x00008a00ff068b82 */ /* 0x001e220000000a00 */
[C---:B-12---:R-:W-:Y:S02]  /*0ba0*/  @!P0 VIADD R5, R14.reuse, UR4 ;  /* 0x000000040e058c36 */ /* 0x046fe40008000000 */
[----:B------:R-:W-:-:S03]  /*0bb0*/  @!P0 VIADD R14, R14, 0x80 ;  /* 0x000000800e0e8836 */ /* 0x000fc60000000000 */
[----:B0-----:R-:W-:-:S05]  /*0bc0*/  @!P0 IADD3 R4, P1, R5, R6, RZ ;  /* 0x0000000605048210 */ /* 0x001fca0007f3e0ff */
[----:B------:R-:W-:-:S05]  /*0bd0*/  @!P0 IMAD.X R5, RZ, RZ, R7, P1 ;  /* 0x000000ffff058224 */ /* 0x000fca00008e0607 */
[----:B------:R2:W-:Y:S03]  /*0be0*/  @!P0 STG.E.U8 desc[UR10][R4.64], R2 ;  /* 0x0000000204008986 */ /* 0x0005e6000c10110a */
.L_x_8893:
[----:B------:R-:W-:Y:S05]  /*0bf0*/  BSYNC B0 ;  /* 0x0000000000007941 */ /* 0x000fea0003800000 */
.L_x_8887:
[----:B------:R-:W-:Y:S05]  /*0c00*/  WARPSYNC.ALL ;  /* 0x0000000000007948 */ /* 0x000fea0003800000 */
[----:B------:R-:W-:-:S13]  /*0c10*/  ISETP.GE.AND P0, PT, R14, R15, PT ;  /* 0x0000000f0e00720c */ /* 0x000fda0003f06270 */
[----:B------:R-:W-:Y:S05]  /*0c20*/  @P0 EXIT ;  /* 0x000000000000094d */ /* 0x000fea0003800000 */
[----:B--2---:R-:W-:Y:S01]  /*0c30*/  VIADD R2, R14, UR4 ;  /* 0x000000040e027c36 */ /* 0x004fe20008000000 */
[----:B------:R-:W-:-:S04]  /*0c40*/  ULDC.64 UR6, c[0x0][0x228] ;  /* 0x00008a0000067ab9 */ /* 0x000fc80000000a00 */
[----:B------:R-:W-:-:S05]  /*0c50*/  IADD3 R2, P0, R2, UR6, RZ ;  /* 0x0000000602027c10 */ /* 0x000fca000ff1e0ff */
[----:B------:R-:W-:-:S05]  /*0c60*/  IMAD.X R3, RZ, RZ, UR7, P0 ;  /* 0x00000007ff037e24 */ /* 0x000fca00080e06ff */
[----:B------:R-:W-:Y:S01]  /*0c70*/  STG.E.U8 desc[UR10][R2.64], R0 ;  /* 0x0000000002007986 */ /* 0x000fe2000c10110a */
[----:B------:R-:W-:Y:S05]  /*0c80*/  EXIT ;  /* 0x000000000000794d */ /* 0x000fea0003800000 */
.L_x_8894:
        /* <DEDUP_REMOVED lines=15> */
.L_x_36211:


//--------------------- .text._ZN2at6native29vectorized_elementwise_kernelILi4EZZZNS0_21clamp_max_kernel_cudaERNS_18TensorIteratorBaseERKN3c106ScalarEENKUlvE_clEvENKUlvE0_clEvEUlaE_St5arrayIPcLm2EEEEviT0_T1_ --------------------------
	.section	.text._ZN2at6native29vectorized_elementwise_kernelILi4EZZZNS0_21clamp_max_kernel_cudaERNS_18TensorIteratorBaseERKN3c106ScalarEENKUlvE_clEvENKUlvE0_clEvEUlaE_St5arrayIPcLm2EEEEviT0_T1_,"ax",@progbits
	.align	128
        .global         _ZN2at6native29vectorized_elementwise_kernelILi4EZZZNS0_21clamp_max_kernel_cudaERNS_18TensorIteratorBaseERKN3c106ScalarEENKUlvE_clEvENKUlvE0_clEvEUlaE_St5arrayIPcLm2EEEEviT0_T1_
        .type           _ZN2at6native29vectorized_elementwise_kernelILi4EZZZNS0_21clamp_max_kernel_cudaERNS_18TensorIteratorBaseERKN3c106ScalarEENKUlvE_clEvENKUlvE0_clEvEUlaE_St5arrayIPcLm2EEEEviT0_T1_,@function
        .size           _ZN2at6native29vectorized_elementwise_kernelILi4EZZZNS0_21clamp_max_kernel_cudaERNS_18TensorIteratorBaseERKN3c106ScalarEENKUlvE_clEvENKUlvE0_clEvEUlaE_St5arrayIPcLm2EEEEviT0_T1_,(.L_x_36212 - _ZN2at6native29vectorized_elementwise_kernelILi4EZZZNS0_21clamp_max_kernel_cudaERNS_18TensorIteratorBaseERKN3c106ScalarEENKUlvE_clEvENKUlvE0_clEvEUlaE_St5arrayIPcLm2EEEEviT0_T1_)
        .other          _ZN2at6native29vectorized_elementwise_kernelILi4EZZZNS0_21clamp_max_kernel_cudaERNS_18TensorIteratorBaseERKN3c106ScalarEENKUlvE_clEvENKUlvE0_clEvEUlaE_St5arrayIPcLm2EEEEviT0_T1_,@"STO_CUDA_ENTRY STV_DEFAULT"
_ZN2at6native29vectorized_elementwise_kernelILi4EZZZNS0_21clamp_max_kernel_cudaERNS_18TensorIteratorBaseERKN3c106ScalarEENKUlvE_clEvENKUlvE0_clEvEUlaE_St5arrayIPcLm2EEEEviT0_T1_:
.text._ZN2at6native29vectorized_elementwise_kernelILi4EZZZNS0_21clamp_max_kernel_cudaERNS_18TensorIteratorBaseERKN3c106ScalarEENKUlvE_clEvENKUlvE0_clEvEUlaE_St5arrayIPcLm2EEEEviT0_T1_:
        /* <DEDUP_REMOVED lines=13> */
[----:B------:R-:W-:-:S04]  /*00d0*/  IMAD.U32 R2, RZ, RZ, UR5 ;  /* 0x00000005ff027e24 */ /* 0x000fc8000f8e00ff */
[----:B------:R-:W-:Y:S02]  /*00e0*/  IMAD.U32 R3, RZ, RZ, UR6 ;  /* 0x00000006ff037e24 */ /* 0x000fe4000f8e00ff */
[----:B0-----:R-:W-:-:S05]  /*00f0*/  IMAD.WIDE.U32 R2, R5, 0x4, R2 ;  /* 0x0000000405027825 */ /* 0x001fca00078e0002 */
[----:B------:R-:W2:Y:S04]  /*0100*/  LDG.E R8, desc[UR10][R2.64] ;  /* 0x0000000a02087981 */ /* 0x000ea8000c1e1900 */
[----:B------:R-:W3:Y:S01]  /*0110*/  LDG.E R9, desc[UR10][R2.64+0x200] ;  /* 0x0002000a02097981 */ /* 0x000ee2000c1e1900 */
[----:B------:R-:W-:-:S03]  /*0120*/  UPRMT UR5, UR7, 0x8880, URZ ;  /* 0x0000888007057896 */ /* 0x000fc6000800003f */
[----:B------:R-:W-:Y:S02]  /*0130*/  ULDC.64 UR6, c[0x0][0x228] ;  /* 0x00008a0000067ab9 */ /* 0x000fe40000000a00 */
[----:B------:R-:W-:-:S04]  /*0140*/  UIADD3 UR6, UP0, UR4, UR6, URZ ;  /* 0x0000000604067290 */ /* 0x000fc8000ff1e03f */
[----:B------:R-:W-:Y:S01]  /*0150*/  UIADD3.X UR7, URZ, UR7, URZ, UP0, !UPT ;  /* 0x000000073f077290 */ /* 0x000fe200087fe43f */
[C---:B--2---:R-:W-:Y:S02]  /*0160*/  PRMT R0, R8.reuse, 0x8880, RZ ;  /* 0x0000888008007816 */ /* 0x044fe400000000ff */
[----:B------:R-:W-:Y:S02]  /*0170*/  PRMT R4, R8, 0x9991, RZ ;  /* 0x0000999108047816 */ /* 0x000fe400000000ff */
[C---:B---3--:R-:W-:Y:S02]  /*0180*/  PRMT R6, R9.reuse, 0x8880, RZ ;  /* 0x0000888009067816 */ /* 0x048fe400000000ff */
[C---:B------:R-:W-:Y:S02]  /*0190*/  PRMT R7, R9.reuse, 0x9991, RZ ;  /* 0x0000999109077816 */ /* 0x040fe400000000ff */
[----:B------:R-:W-:Y:S01]  /*01a0*/  VIMNMX R0, R0, UR5, PT ;  /* 0x0000000500007c48 */ /* 0x000fe2000bfe0100 */
[----:B------:R-:W-:Y:S01]  /*01b0*/  IMAD.MOV.U32 R2, RZ, RZ, R6 ;  /* 0x000000ffff027224 */ /* 0x000fe200078e0006 */
[----:B------:R-:W-:Y:S01]  /*01c0*/  VIMNMX R3, R4, UR5, PT ;  /* 0x0000000504037c48 */ /* 0x000fe2000bfe0100 */
[----:B------:R-:W-:Y:S01]  /*01d0*/  IMAD.MOV.U32 R6, RZ, RZ, R7 ;  /* 0x000000ffff067224 */ /* 0x000fe200078e0007 */
[----:B------:R-:W-:-:S02]  /*01e0*/  PRMT R4, R9, 0xaaa2, RZ ;  /* 0x0000aaa209047816 */ /* 0x000fc400000000ff */
[----:B------:R-:W-:Y:S01]  /*01f0*/  PRMT R11, R3, 0x7604, R0 ;  /* 0x00007604030b7816 */ /* 0x000fe20000000000 */
[----:B------:R-:W-:Y:S01]  /*0200*/  IMAD.U32 R3, RZ, RZ, UR7 ;  /* 0x00000007ff037e24 */ /* 0x000fe2000f8e00ff */
[C---:B------:R-:W-:Y:S02]  /*0210*/  PRMT R0, R8.reuse, 0xaaa2, RZ ;  /* 0x0000aaa208007816 */ /* 0x040fe400000000ff */
[----:B------:R-:W-:Y:S02]  /*0220*/  PRMT R8, R8, 0xbbb3, RZ ;  /* 0x0000bbb308087816 */ /* 0x000fe400000000ff */
[----:B------:R-:W-:Y:S02]  /*0230*/  VIMNMX R2, R2, UR5, PT ;  /* 0x0000000502027c48 */ /* 0x000fe4000bfe0100 */
[----:B------:R-:W-:Y:S02]  /*0240*/  VIMNMX R7, R6, UR5, PT ;  /* 0x0000000506077c48 */ /* 0x000fe4000bfe0100 */
[----:B------:R-:W-:Y:S01]  /*0250*/  VIMNMX R6, R4, UR5, PT ;  /* 0x0000000504067c48 */ /* 0x000fe2000bfe0100 */
[----:B------:R-:W-:Y:S01]  /*0260*/  IMAD.MOV.U32 R4, RZ, RZ, R8 ;  /* 0x000000ffff047224 */ /* 0x000fe200078e0008 */
[----:B------:R-:W-:Y:S01]  /*0270*/  PRMT R13, R7, 0x7604, R2 ;  /* 0x00007604070d7816 */ /* 0x000fe20000000002 */
[----:B------:R-:W-:Y:S01]  /*0280*/  IMAD.U32 R2, RZ, RZ, UR6 ;  /* 0x00000006ff027e24 */ /* 0x000fe2000f8e00ff */
[----:B------:R-:W-:-:S02]  /*0290*/  PRMT R7, R9, 0xbbb3, RZ ;  /* 0x0000bbb309077816 */ /* 0x000fc400000000ff */
[----:B------:R-:W-:Y:S01]  /*02a0*/  VIMNMX R0, R0, UR5, PT ;  /* 0x0000000500007c48 */ /* 0x000fe2000bfe0100 */
[----:B------:R-:W-:Y:S01]  /*02b0*/  IMAD.WIDE R2, R5, 0x4, R2 ;  /* 0x0000000405027825 */ /* 0x000fe200078e0202 */
[----:B------:R-:W-:Y:S02]  /*02c0*/  PRMT R6, R6, 0x7054, R13 ;  /* 0x0000705406067816 */ /* 0x000fe4000000000d */
[----:B------:R-:W-:Y:S02]  /*02d0*/  PRMT R11, R0, 0x7054, R11 ;  /* 0x00007054000b7816 */ /* 0x000fe4000000000b */
[----:B------:R-:W-:Y:S02]  /*02e0*/  VIMNMX R4, R4, UR5, PT ;  /* 0x0000000504047c48 */ /* 0x000fe4000bfe0100 */
[----:B------:R-:W-:Y:S02]  /*02f0*/  VIMNMX R7, R7, UR5, PT ;  /* 0x0000000507077c48 */ /* 0x000fe4000bfe0100 */
[----:B------:R-:W-:-:S02]  /*0300*/  PRMT R11, R4, 0x654, R11 ;  /* 0x00000654040b7816 */ /* 0x000fc4000000000b */
[----:B------:R-:W-:-:S03]  /*0310*/  PRMT R7, R7, 0x654, R6 ;  /* 0x0000065407077816 */ /* 0x000fc60000000006 */
[----:B------:R-:W-:Y:S04]  /*0320*/  STG.E desc[UR10][R2.64], R11 ;  /* 0x0000000b02007986 */ /* 0x000fe8000c10190a */
[----:B------:R-:W-:Y:S01]  /*0330*/  STG.E desc[UR10][R2.64+0x200], R7 ;  /* 0x0002000702007986 */ /* 0x000fe2000c10190a */
[----:B------:R-:W-:Y:S05]  /*0340*/  EXIT ;  /* 0x000000000000794d */ /* 0x000fea0003800000 */
.L_x_8895:
[----:B------:R-:W0:Y:S01]  /*0350*/  S2R R14, SR_TID.X ;  /* 0x00000000000e7919 */ /* 0x000e220000002100 */
[----:B------:R-:W-:Y:S01]  /*0360*/  IMAD.MOV.U32 R16, RZ, RZ, RZ ;  /* 0x000000ffff107224 */ /* 0x000fe200078e00ff */
[C---:B0-----:R-:W-:Y:S01]  /*0370*/  ISETP.GE.AND P0, PT, R14.reuse, R15, PT ;  /* 0x0000000f0e00720c */ /* 0x041fe20003f06270 */
[----:B------:R-:W-:Y:S02]  /*0380*/  VIADD R23, R14, 0x80 ;  /* 0x000000800e177836 */ /* 0x000fe40000000000 */
[----:B------:R-:W-:-:S10]  /*0390*/  IMAD.MOV.U32 R0, RZ, RZ, R14 ;  /* 0x000000ffff007224 */ /* 0x000fd400078e000e */
        /* <DEDUP_REMOVED lines=8> */
[----:B0-----:R-:W-:-:S05]  /*0420*/  @!P0 IADD3 R2, P5, R3, R6, RZ ;  /* 0x0000000603028210 */ /* 0x001fca0007fbe0ff */
[----:B------:R-:W-:-:S06]  /*0430*/  @!P0 IMAD.X R3, RZ, RZ, R7, P5 ;  /* 0x000000ffff038224 */ /* 0x000fcc00028e0607 */
        /* <DEDUP_REMOVED lines=69> */
[C---:B------:R-:W-:Y:S01]  /*0890*/  VIADD R4, R14.reuse, UR4 ;  /* 0x000000040e047c36 */ /* 0x040fe20008000000 */
[----:B------:R-:W-:Y:S01]  /*08a0*/  ULDC.64 UR6, c[0x0][0x228] ;  /* 0x00008a0000067ab9 */ /* 0x000fe20000000a00 */
[----:B------:R-:W-:-:S03]  /*08b0*/  VIADD R14, R14, 0x80 ;  /* 0x000000800e0e7836 */ /* 0x000fc60000000000 */
[----:B------:R-:W-:-:S05]  /*08c0*/  IADD3 R4, P0, R4, UR6, RZ ;  /* 0x0000000604047c10 */ /* 0x000fca000ff1e0ff */
[----:B------:R-:W-:Y:S01]  /*08d0*/  IMAD.X R5, RZ, RZ, UR7, P0 ;  /* 0x00000007ff057e24 */ /* 0x000fe200080e06ff */
[----:B------:R-:W-:-:S04]  /*08e0*/  ISETP.GE.AND P0, PT, R14, R15, PT ;  /* 0x0000000f0e00720c */ /* 0x000fc80003f06270 */
[----:B------:R0:W-:Y:S09]  /*08f0*/  STG.E.U8 desc[UR10][R4.64], R7 ;  /* 0x0000000704007986 */ /* 0x0001f2000c10110a */
[----:B------:R-:W-:Y:S05]  /*0900*/  @P0 BRA `(.L_x_8899) ;  /* 0x0000000000380947 */ /* 0x000fea0003800000 */
[C---:B0-----:R-:W-:Y:S01]  /*0910*/  VIADD R4, R14.reuse, UR4 ;  /* 0x000000040e047c36 */ /* 0x041fe20008000000 */
[----:B------:R-:W-:Y:S01]  /*0920*/  ULDC.64 UR6, c[0x0][0x228] ;  /* 0x00008a0000067ab9 */ /* 0x000fe20000000a00 */
[----:B------:R-:W-:-:S03]  /*0930*/  IADD3 R14, R14, 0x80, RZ ;  /* 0x000000800e0e7810 */ /* 0x000fc60007ffe0ff */
[----:B------:R-:W-:-:S05]  /*0940*/  IADD3 R4, P0, R4, UR6, RZ ;  /* 0x0000000604047c10 */ /* 0x000fca000ff1e0ff */
[----:B------:R-:W-:-:S05]  /*0950*/  IMAD.X R5, RZ, RZ, UR7, P0 ;  /* 0x00000007ff057e24 */ /* 0x000fca00080e06ff */
[----:B------:R0:W-:Y:S03]  /*0960*/  STG.E.U8 desc[UR10][R4.64], R11 ;  /* 0x0000000b04007986 */ /* 0x0001e6000c10110a */
.L_x_8898:
        /* <DEDUP_REMOVED lines=8> */
.L_x_8899:
[----:B------:R-:W-:-:S13]  /*09f0*/  ISETP.GE.AND P0, PT, R14, R15, PT ;  /* 0x0000000f0e00720c */ /* 0x000fda0003f06270 */
[----:B------:R-:W-:Y:S05]  /*0a00*/  @P0 BRA `(.L_x_8901) ;  /* 0x00000000003c0947 */ /* 0x000fea0003800000 */
[C---:B01----:R-:W-:Y:S01]  /*0a10*/  VIADD R4, R14.reuse, UR4 ;  /* 0x000000040e047c36 */ /* 0x043fe20008000000 */
[----:B------:R-:W-:Y:S01]  /*0a20*/  ULDC.64 UR6, c[0x0][0x228] ;  /* 0x00008a0000067ab9 */ /* 0x000fe20000000a00 */
[----:B------:R-:W-:-:S03]  /*0a30*/  VIADD R14, R14, 0x80 ;  /* 0x000000800e0e7836 */ /* 0x000fc60000000000 */
[----:B------:R-:W-:-:S05]  /*0a40*/  IADD3 R4, P0, R4, UR6, RZ ;  /* 0x0000000604047c10 */ /* 0x000fca000ff1e0ff */
[----:B------:R-:W-:-:S05]  /*0a50*/  IMAD.X R5, RZ, RZ, UR7, P0 ;  /* 0x00000007ff057e24 */ /* 0x000fca00080e06ff */
[----:B------:R1:W-:Y:S03]  /*0a60*/  STG.E.U8 desc[UR10][R4.64], R17 ;  /* 0x0000001104007986 */ /* 0x0003e6000c10110a */
.L_x_8900:
        /* <DEDUP_REMOVED lines=9> */
.L_x_8901:
[----:B------:R-:W-:Y:S05]  /*0b00*/  BSYNC B1 ;  /* 0x0000000000017941 */ /* 0x000fea0003800000 */
.L_x_8897:
[----:B------:R-:W-:-:S13]  /*0b10*/  ISETP.GE.AND P0, PT, R14, R15, PT ;  /* 0x0000000f0e00720c */ /* 0x000fda0003f06270 */
[----:B0-----:R-:W0:Y:S01]  /*0b20*/  @!P0 LDC.64 R6, c[0x0][0x228] ;  /* 0x00008a00ff068b82 */ /* 0x001e220000000a00 */
[C---:B-12---:R-:W-:Y:S02]  /*0b30*/  @!P0 VIADD R5, R14.reuse, UR4 ;  /* 0x000000040e058c36 */ /* 0x046fe40008000000 */
[----:B------:R-:W-:-:S03]  /*0b40*/  @!P0 VIADD R14, R14, 0x80 ;  /* 0x000000800e0e8836 */ /* 0x000fc60000000000 */
[----:B0-----:R-:W-:-:S05]  /*0b50*/  @!P0 IADD3 R4, P1, R5, R6, RZ ;  /* 0x0000000605048210 */ /* 0x001fca0007f3e0ff */
[----:B------:R-:W-:-:S05]  /*0b60*/  @!P0 IMAD.X R5, RZ, RZ, R7, P1 ;  /* 0x000000ffff058224 */ /* 0x000fca00008e0607 */
[----:B------:R2:W-:Y:S03]  /*0b70*/  @!P0 STG.E.U8 desc[UR10][R4.64], R2 ;  /* 0x0000000204008986 */ /* 0x0005e6000c10110a */
.L_x_8902:
[----:B------:R-:W-:Y:S05]  /*0b80*/  BSYNC B0 ;  /* 0x0000000000007941 */ /* 0x000fea0003800000 */
.L_x_8896:
        /* <DEDUP_REMOVED lines=9> */
.L_x_8903:
        /* <DEDUP_REMOVED lines=14> */
.L_x_36212:


//--------------------- .text._ZN2at6native29vectorized_elementwise_kernelILi8EZZZNS0_21clamp_max_kernel_cudaERNS_18TensorIteratorBaseERKN3c106ScalarEENKUlvE_clEvENKUlvE0_clEvEUlaE_St5arrayIPcLm2EEEEviT0_T1_ --------------------------
	.section	.text._ZN2at6native29vectorized_elementwise_kernelILi8EZZZNS0_21clamp_max_kernel_cudaERNS_18TensorIteratorBaseERKN3c106ScalarEENKUlvE_clEvENKUlvE0_clEvEUlaE_St5arrayIPcLm2EEEEviT0_T1_,"ax",@progbits
	.align	128
        .global         _ZN2at6native29vectorized_elementwise_kernelILi8EZZZNS0_21clamp_max_kernel_cudaERNS_18TensorIteratorBaseERKN3c106ScalarEENKUlvE_clEvENKUlvE0_clEvEUlaE_St5arrayIPcLm2EEEEviT0_T1_
        .type           _ZN2at6native29vectorized_elementwise_kernelILi8EZZZNS0_21clamp_max_kernel_cudaERNS_18TensorIteratorBaseERKN3c106ScalarEENKUlvE_clEvENKUlvE0_clEvEUlaE_St5arrayIPcLm2EEEEviT0_T1_,@function
        .size           _ZN2at6native29vectorized_elementwise_kernelILi8EZZZNS0_21clamp_max_kernel_cudaERNS_18TensorIteratorBaseERKN3c106ScalarEENKUlvE_clEvENKUlvE0_clEvEUlaE_St5arrayIPcLm2EEEEviT0_T1_,(.L_x_36213 - _ZN2at6native29vectorized_elementwise_kernelILi8EZZZNS0_21clamp_max_kernel_cudaERNS_18TensorIteratorBaseERKN3c106ScalarEENKUlvE_clEvENKUlvE0_clEvEUlaE_St5arrayIPcLm2EEEEviT0_T1_)
        .other          _ZN2at6native29vectorized_elementwise_kernelILi8EZZZNS0_21clamp_max_kernel_cudaERNS_18TensorIteratorBaseERKN3c106ScalarEENKUlvE_clEvENKUlvE0_clEvEUlaE_St5arrayIPcLm2EEEEviT0_T1_,@"STO_CUDA_ENTRY STV_DEFAULT"
_ZN2at6native29vectorized_elementwise_kernelILi8EZZZNS0_21clamp_max_kernel_cudaERNS_18TensorIteratorBaseERKN3c106ScalarEENKUlvE_clEvENKUlvE0_clEvEUlaE_St5arrayIPcLm2EEEEviT0_T1_:
.text._ZN2at6native29vectorized_elementwise_kernelILi8EZZZNS0_21clamp_max_kernel_cudaERNS_18TensorIteratorBaseERKN3c106ScalarEENKUlvE_clEvENKUlvE0_clEvEUlaE_St5arrayIPcLm2EEEEviT0_T1_:
        /* <DEDUP_REMOVED lines=16> */
[----:B0-----:R-:W-:-:S06]  /*0100*/  IMAD.WIDE.U32 R6, R5, 0x8, R6 ;  /* 0x0000000805067825 */ /* 0x001fcc00078e0006 */
[----:B------:R-:W2:Y:S01]  /*0110*/  LDG.E.64 R6, desc[UR10][R6.64] ;  /* 0x0000000a06067981 */ /* 0x000ea2000c1e1b00 */
[----:B------:R-:W-:Y:S02]  /*0120*/  UPRMT UR5, UR7, 0x8880, URZ ;  /* 0x0000888007057896 */ /* 0x000fe4000800003f */
[----:B------:R-:W-:-:S04]  /*0130*/  UIADD3 UR6, UP0, UR4, UR8, URZ ;  /* 0x0000000804067290 */ /* 0x000fc8000ff1e03f */
[----:B------:R-:W-:Y:S02]  /*0140*/  UIADD3.X UR7, URZ, UR9, URZ, UP0, !UPT ;  /* 0x000000093f077290 */ /* 0x000fe400087fe43f */
[----:B------:R-:W-:-:S04]  /*0150*/  IMAD.U32 R2, RZ, RZ, UR6 ;  /* 0x00000006ff027e24 */ /* 0x000fc8000f8e00ff */
[----:B------:R-:W-:Y:S02]  /*0160*/  IMAD.U32 R3, RZ, RZ, UR7 ;  /* 0x00000007ff037e24 */ /* 0x000fe4000f8e00ff */
[----:B------:R-:W-:Y:S01]  /*0170*/  IMAD.WIDE R2, R5, 0x8, R2 ;  /* 0x0000000805027825 */ /* 0x000fe200078e0202 */
[C---:B--2---:R-:W-:Y:S02]  /*0180*/  LOP3.LUT R4, R6.reuse, 0xffff, RZ, 0xc0, !PT ;  /* 0x0000ffff06047812 */ /* 0x044fe400078ec0ff */
[----:B------:R-:W-:Y:S02]  /*0190*/  LOP3.LUT R9, R7, 0xffff, RZ, 0xc0, !PT ;  /* 0x0000ffff07097812 */ /* 0x000fe400078ec0ff */
[----:B------:R-:W-:Y:S02]  /*01a0*/  PRMT R8, R6, 0x7732, RZ ;  /* 0x0000773206087816 */ /* 0x000fe400000000ff */
[----:B------:R-:W-:Y:S02]  /*01b0*/  SHF.R.U32.HI R0, RZ, 0x8, R4 ;  /* 0x00000008ff007819 */ /* 0x000fe40000011604 */
[----:B------:R-:W-:-:S02]  /*01c0*/  PRMT R6, R4, 0x8880, RZ ;  /* 0x0000888004067816 */ /* 0x000fc400000000ff */
[----:B------:R-:W-:Y:S02]  /*01d0*/  SHF.R.U32.HI R4, RZ, 0x8, R9 ;  /* 0x00000008ff047819 */ /* 0x000fe40000011609 */
[----:B------:R-:W-:Y:S02]  /*01e0*/  PRMT R11, R7, 0x7732, RZ ;  /* 0x00007732070b7816 */ /* 0x000fe400000000ff */
[----:B------:R-:W-:Y:S02]  /*01f0*/  LOP3.LUT R7, R0, 0xffff, RZ, 0xc0, !PT ;  /* 0x0000ffff00077812 */ /* 0x000fe400078ec0ff */
[----:B------:R-:W-:Y:S02]  /*0200*/  SHF.R.U32.HI R0, RZ, 0x8, R8 ;  /* 0x00000008ff007819 */ /* 0x000fe40000011608 */
[----:B------:R-:W-:Y:S02]  /*0210*/  PRMT R8, R8, 0x8880, RZ ;  /* 0x0000888008087816 */ /* 0x000fe400000000ff */
[----:B------:R-:W-:-:S02]  /*0220*/  LOP3.LUT R10, R4, 0xffff, RZ, 0xc0, !PT ;  /* 0x0000ffff040a7812 */ /* 0x000fc400078ec0ff */
[----:B------:R-:W-:Y:S02]  /*0230*/  SHF.R.U32.HI R4, RZ, 0x8, R11 ;  /* 0x00000008ff047819 */ /* 0x000fe4000001160b */
[----:B------:R-:W-:Y:S02]  /*0240*/  PRMT R13, R11, 0x8880, RZ ;  /* 0x000088800b0d7816 */ /* 0x000fe400000000ff */
[----:B------:R-:W-:Y:S02]  /*0250*/  VIMNMX R6, R6, UR5, PT ;  /* 0x0000000506067c48 */ /* 0x000fe4000bfe0100 */
[----:B------:R-:W-:Y:S01]  /*0260*/  PRMT R11, R7, 0x8880, RZ ;  /* 0x00008880070b7816 */ /* 0x000fe200000000ff */
[----:B------:R-:W-:Y:S01]  /*0270*/  IMAD.MOV.U32 R7, RZ, RZ, R8 ;  /* 0x000000ffff077224 */ /* 0x000fe200078e0008 */
[----:B------:R-:W-:Y:S01]  /*0280*/  PRMT R12, R10, 0x8880, RZ ;  /* 0x000088800a0c7816 */ /* 0x000fe200000000ff */
[----:B------:R-:W-:Y:S01]  /*0290*/  IMAD.MOV.U32 R10, RZ, RZ, R13 ;  /* 0x000000ffff0a7224 */ /* 0x000fe200078e000d */
[----:B------:R-:W-:Y:S01]  /*02a0*/  LOP3.LUT R8, R0, 0xffff, RZ, 0xc0, !PT ;  /* 0x0000ffff00087812 */ /* 0x000fe200078ec0ff */
[----:B------:R-:W-:Y:S01]  /*02b0*/  IMAD.MOV.U32 R0, RZ, RZ, R11 ;  /* 0x000000ffff007224 */ /* 0x000fe200078e000b */
[----:B------:R-:W-:-:S02]  /*02c0*/  LOP3.LUT R4, R4, 0xffff, RZ, 0xc0, !PT ;  /* 0x0000ffff04047812 */ /* 0x000fc400078ec0ff */
[----:B------:R-:W-:Y:S01]  /*02d0*/  LOP3.LUT R13, R6, 0xff, RZ, 0xc0, !PT ;  /* 0x000000ff060d7812 */ /* 0x000fe200078ec0ff */
[----:B------:R-:W-:Y:S01]  /*02e0*/  IMAD.MOV.U32 R6, RZ, RZ, R12 ;  /* 0x000000ffff067224 */ /* 0x000fe200078e000c */
[----:B------:R-:W-:Y:S02]  /*02f0*/  VIMNMX R7, R7, UR5, PT ;  /* 0x0000000507077c48 */ /* 0x000fe4000bfe0100 */
[----:B------:R-:W-:Y:S02]  /*0300*/  PRMT R8, R8, 0x8880, RZ ;  /* 0x0000888008087816 */ /* 0x000fe400000000ff */
[----:B------:R-:W-:Y:S02]  /*0310*/  PRMT R12, R4, 0x8880, RZ ;  /* 0x00008880040c7816 */ /* 0x000fe400000000ff */
[----:B------:R-:W-:Y:S01]  /*0320*/  PRMT R9, R9, 0x8880, RZ ;  /* 0x0000888009097816 */ /* 0x000fe200000000ff */
[----:B------:R-:W-:Y:S01]  /*0330*/  IMAD.MOV.U32 R4, RZ, RZ, R8 ;  /* 0x000000ffff047224 */ /* 0x000fe200078e0008 */
[----:B------:R-:W-:Y:S01]  /*0340*/  LOP3.LUT R11, R7, 0xff, RZ, 0xc0, !PT ;  /* 0x000000ff070b7812 */ /* 0x000fe200078ec0ff */
[----:B------:R-:W-:Y:S01]  /*0350*/  IMAD.MOV.U32 R7, RZ, RZ, R12 ;  /* 0x000000ffff077224 */ /* 0x000fe200078e000c */
[----:B------:R-:W-:-:S02]  /*0360*/  VIMNMX R9, R9, UR5, PT ;  /* 0x0000000509097c48 */ /* 0x000fc4000bfe0100 */
[----:B------:R-:W-:Y:S02]  /*0370*/  VIMNMX R10, R10, UR5, PT ;  /* 0x000000050a0a7c48 */ /* 0x000fe4000bfe0100 */
[----:B------:R-:W-:Y:S02]  /*0380*/  LOP3.LUT R9, R9, 0xff, RZ, 0xc0, !PT ;  /* 0x000000ff09097812 */ /* 0x000fe400078ec0ff */
[----:B------:R-:W-:Y:S02]  /*0390*/  VIMNMX R0, R0, UR5, PT ;  /* 0x0000000500007c48 */ /* 0x000fe4000bfe0100 */
[----:B------:R-:W-:Y:S02]  /*03a0*/  VIMNMX R6, R6, UR5, PT ;  /* 0x0000000506067c48 */ /* 0x000fe4000bfe0100 */
[----:B------:R-:W-:Y:S02]  /*03b0*/  LOP3.LUT R10, R10, 0xff, RZ, 0xc0, !PT ;  /* 0x000000ff0a0a7812 */ /* 0x000fe400078ec0ff */
[----:B------:R-:W-:-:S02]  /*03c0*/  VIMNMX R4, R4, UR5, PT ;  /* 0x0000000504047c48 */ /* 0x000fc4000bfe0100 */
[----:B------:R-:W-:Y:S02]  /*03d0*/  VIMNMX R7, R7, UR5, PT ;  /* 0x0000000507077c48 */ /* 0x000fe4000bfe0100 */
[----:B------:R-:W-:Y:S02]  /*03e0*/  PRMT R13, R0, 0x7604, R13 ;  /* 0x00007604000d7816 */ /* 0x000fe4000000000d */
[----:B------:R-:W-:Y:S02]  /*03f0*/  PRMT R6, R6, 0x7604, R9 ;  /* 0x0000760406067816 */ /* 0x000fe40000000009 */
[----:B------:R-:W-:Y:S02]  /*0400*/  PRMT R4, R4, 0x7604, R11 ;  /* 0x0000760404047816 */ /* 0x000fe4000000000b */
[----:B------:R-:W-:Y:S02]  /*0410*/  PRMT R7, R7, 0x7604, R10 ;  /* 0x0000760407077816 */ /* 0x000fe4000000000a */
[----:B------:R-:W-:-:S02]  /*0420*/  PRMT R4, R13, 0x5410, R4 ;  /* 0x000054100d047816 */ /* 0x000fc40000000004 */
[----:B------:R-:W-:-:S05]  /*0430*/  PRMT R5, R6, 0x5410, R7 ;  /* 0x0000541006057816 */ /* 0x000fca0000000007 */
[----:B------:R-:W-:Y:S01]  /*0440*/  STG.E.64 desc[UR10][R2.64], R4 ;  /* 0x0000000402007986 */ /* 0x000fe2000c101b0a */
[----:B------:R-:W-:Y:S05]  /*0450*/  EXIT ;  /* 0x000000000000794d */ /* 0x000fea0003800000 */
.L_x_8904:
        /* <DEDUP_REMOVED lines=46> */
[----:B0-----:R-:W-:Y:S01]  /*0740*/  @!P3 IADD3 R8, P1, R27, R8, RZ ;  /* 0x000000081b08b210 */ /* 0x001fe20007f3e0ff */
[----:B------:R-:W-:Y:S01]  /*0750*/  IMAD.MOV.U32 R22, RZ, RZ, RZ ;  /* 0x000000ffff167224 */ /* 0x000fe200078e00ff */
[----:B------:R0:W3:Y:S01]  /*0760*/  @!P0 LDG.E.S8 R21, desc[UR10][R2.64] ;  /* 0x0000000a02158981 */ /* 0x0000e2000c1e1300 */
[----:B------:R-:W-:Y:S02]  /*0770*/  IMAD.MOV.U32 R24, RZ, RZ, RZ ;  /* 0x000000ffff187224 */ /* 0x000fe400078e00ff */
[----:B------:R-:W-:Y:S02]  /*0780*/  @!P3 IMAD.X R9, RZ, RZ, R9, P1 ;  /* 0x000000ffff09b224 */ /* 0x000fe400008e0609 */
[----:B-----5:R-:W-:Y:S01]  /*0790*/  @!P6 VIADD R19, R0, UR4 ;  /* 0x000000040013ec36 */ /* 0x020fe20008000000 */
[----:B------:R5:W3:Y:S01]  /*07a0*/  @!P2 LDG.E.S8 R22, desc[UR10][R12.64] ;  /* 0x0000000a0c16a981 */ /* 0x000ae2000c1e1300 */
[----:B----4-:R-:W-:-:S02]  /*07b0*/  @!P4 IADD3 R4, P2, R25, R4, RZ ;  /* 0x000000041904c210 */ /* 0x010fc40007f5e0ff */
[----:B------:R-:W-:Y:S01]  /*07c0*/  @!P5 IADD3 R6, P1, R17, R6, RZ ;  /* 0x000000061106d210 */ /* 0x000fe20007f3e0ff */
[----:B------:R4:W3:Y:S01]  /*07d0*/  @!P3 LDG.E.S8 R24, desc[UR10][R8.64] ;  /* 0x0000000a0818b981 */ /* 0x0008e2000c1e1300 */
[----:B0-----:R-:W-:Y:S01]  /*07e0*/  CS2R R2, SRZ ;  /* 0x0000000000027805 */ /* 0x001fe2000001ff00 */
[----:B------:R-:W-:Y:S02]  /*07f0*/  @!P4 IMAD.X R5, RZ, RZ, R5, P2 ;  /* 0x000000ffff05c224 */ /* 0x000fe400010e0605 */
[----:B------:R-:W-:Y:S02]  /*0800*/  IMAD.MOV.U32 R0, RZ, RZ, RZ ;  /* 0x000000ffff007224 */ /* 0x000fe400078e00ff */
[----:B------:R-:W-:Y:S01]  /*0810*/  @!P5 IMAD.X R7, RZ, RZ, R7, P1 ;  /* 0x000000ffff07d224 */ /* 0x000fe200008e0607 */
[----:B------:R-:W3:Y:S01]  /*0820*/  @!P4 LDG.E.S8 R2, desc[UR10][R4.64] ;  /* 0x0000000a0402c981 */ /* 0x000ee2000c1e1300 */
[----:B-----5:R-:W0:Y:S01]  /*0830*/  @!P0 LDC.64 R12, c[0x0][0x228] ;  /* 0x00008a00ff0c8b82 */ /* 0x020e220000000a00 */
[----:B-1----:R-:W-:-:S02]  /*0840*/  @!P6 IADD3 R10, P3, R19, R10, RZ ;  /* 0x0000000a130ae210 */ /* 0x002fc40007f7e0ff */
[----:B------:R2:W5:Y:S03]  /*0850*/  @!P5 LDG.E.S8 R3, desc[UR10][R6.64] ;  /* 0x0000000a0603d981 */ /* 0x000566000c1e1300 */
[----:B------:R-:W-:-:S05]  /*0860*/  @!P6 IMAD.X R11, RZ, RZ, R11, P3 ;  /* 0x000000ffff0be224 */ /* 0x000fca00018e060b */
[----:B------:R1:W5:Y:S01]  /*0870*/  @!P6 LDG.E.S8 R0, desc[UR10][R10.64] ;  /* 0x0000000a0a00e981 */ /* 0x000362000c1e1300 */
[----:B----4-:R-:W-:Y:S01]  /*0880*/  @!P0 VIADD R9, R14, UR4 ;  /* 0x000000040e098c36 */ /* 0x010fe20008000000 */
        /* <DEDUP_REMOVED lines=11> */
[----:B------:R-:W-:Y:S02]  /*0940*/  VIMNMX R13, R22, UR5, PT ;  /* 0x00000005160d7c48 */ /* 0x000fe4000bfe0100 */
[----:B------:R-:W-:Y:S02]  /*0950*/  VIMNMX R17, R24, UR5, PT ;  /* 0x0000000518117c48 */ /* 0x000fe4000bfe0100 */
[----:B------:R-:W-:Y:S02]  /*0960*/  VIMNMX R19, R2, UR5, PT ;  /* 0x0000000502137c48 */ /* 0x000fe4000bfe0100 */
[----:B-----5:R-:W-:Y:S02]  /*0970*/  VIMNMX R2, R3, UR5, PT ;  /* 0x0000000503027c48 */ /* 0x020fe4000bfe0100 */
        /* <DEDUP_REMOVED lines=16> */
.L_x_8907:
        /* <DEDUP_REMOVED lines=8> */
.L_x_8908:
        /* <DEDUP_REMOVED lines=8> */
.L_x_8909:
        /* <DEDUP_REMOVED lines=9> */
.L_x_8910:
[----:B------:R-:W-:Y:S05]  /*0c10*/  BSYNC B1 ;  /* 0x0000000000017941 */ /* 0x000fea0003800000 */
.L_x_8906:
[----:B------:R-:W-:-:S13]  /*0c20*/  ISETP.GE.AND P0, PT, R14, R15, PT ;  /* 0x0000000f0e00720c */ /* 0x000fda0003f06270 */
[----:B0-----:R-:W0:Y:S01]  /*0c30*/  @!P0 LDC.64 R6, c[0x0][0x228] ;  /* 0x00008a00ff068b82 */ /* 0x001e220000000a00 */
[C---:B-12---:R-:W-:Y:S02]  /*0c40*/  @!P0 VIADD R5, R14.reuse, UR4 ;  /* 0x000000040e058c36 */ /* 0x046fe40008000000 */
[----:B------:R-:W-:-:S03]  /*0c50*/  @!P0 VIADD R14, R14, 0x80 ;  /* 0x000000800e0e8836 */ /* 0x000fc60000000000 */
[----:B0-----:R-:W-:-:S05]  /*0c60*/  @!P0 IADD3 R4, P1, R5, R6, RZ ;  /* 0x0000000605048210 */ /* 0x001fca0007f3e0ff */
[----:B------:R-:W-:-:S05]  /*0c70*/  @!P0 IMAD.X R5, RZ, RZ, R7, P1 ;  /* 0x000000ffff058224 */ /* 0x000fca00008e0607 */
[----:B------:R2:W-:Y:S03]  /*0c80*/  @!P0 STG.E.U8 desc[UR10][R4.64], R2 ;  /* 0x0000000204008986 */ /* 0x0005e6000c10110a */
.L_x_8911:
[----:B------:R-:W-:Y:S05]  /*0c90*/  BSYNC B0 ;  /* 0x0000000000007941 */ /* 0x000fea0003800000 */
.L_x_8905:
        /* <DEDUP_REMOVED lines=9> */
.L_x_8912:
        /* <DEDUP_REMOVED lines=13> */
.L_x_36213:


//--------------------- .text._ZN2at6native18elementwise_kernelILi128ELi4EZNS0_15gpu_kernel_implIZZZNS0_21clamp_max_kernel_cudaERNS_18TensorIteratorBaseERKN3c106ScalarEENKUlvE_clEvENKUlvE_clEvEUlhE_EEvS4_RKT_EUliE_EEviT1_ --------------------------
	.section	.text._ZN2at6native18elementwise_kernelILi128ELi4EZNS0_15gpu_kernel_implIZZZNS0_21clamp_max_kernel_cudaERNS_18TensorIteratorBaseERKN3c106ScalarEENKUlvE_clEvENKUlvE_clEvEUlhE_EEvS4_RKT_EUliE_EEviT1_,"ax",@progbits
	.align	128
        .global         _ZN2at6native18elementwise_kernelILi128ELi4EZNS0_15gpu_kernel_implIZZZNS0_21clamp_max_kernel_cudaERNS_18TensorIteratorBaseERKN3c106ScalarEENKUlvE_clEvENKUlvE_clEvEUlhE_EEvS4_RKT_EUliE_EEviT1_
        .type           _ZN2at6native18elementwise_kernelILi128ELi4EZNS0_15gpu_kernel_implIZZZNS0_21clamp_max_kernel_cudaERNS_18TensorIteratorBaseERKN3c106ScalarEENKUlvE_clEvENKUlvE_clEvEUlhE_EEvS4_RKT_EUliE_EEviT1_,@function
        .size           _ZN2at6native18elementwise_kernelILi128ELi4EZNS0_15gpu_kernel_implIZZZNS0_21clamp_max_kernel_cudaERNS_18TensorIteratorBaseERKN3c106ScalarEENKUlvE_clEvENKUlvE_clEvEUlhE_EEvS4_RKT_EUliE_EEviT1_,(.L_x_36214 - _ZN2at6native18elementwise_kernelILi128ELi4EZNS0_15gpu_kernel_implIZZZNS0_21clamp_max_kernel_cudaERNS_18TensorIteratorBaseERKN3c106ScalarEENKUlvE_clEvENKUlvE_clEvEUlhE_EEvS4_RKT_EUliE_EEviT1_)
        .other          _ZN2at6native18elementwise_kernelILi128ELi4EZNS0_15gpu_kernel_implIZZZNS0_21clamp_max_kernel_cudaERNS_18TensorIteratorBaseERKN3c106ScalarEENKUlvE_clEvENKUlvE_clEvEUlhE_EEvS4_RKT_EUliE_EEviT1_,@"STO_CUDA_ENTRY STV_DEFAULT"
_ZN2at6native18elementwise_kernelILi128ELi4EZNS0_15gpu_kernel_implIZZZNS0_21clamp_max_kernel_cudaERNS_18TensorIteratorBaseERKN3c106ScalarEENKUlvE_clEvENKUlvE_clEvEUlhE_EEvS4_RKT_EUliE_EEviT1_:
.text._ZN2at6native18elementwise_kernelILi128ELi4EZNS0_15gpu_kernel_implIZZZNS0_21clamp_max_kernel_cudaERNS_18TensorIteratorBaseERKN3c106ScalarEENKUlvE_clEvENKUlvE_clEvEUlhE_EEvS4_RKT_EUliE_EEviT1_:
        /* <DEDUP_REMOVED lines=315> */
.L_x_8915:
        /* <DEDUP_REMOVED lines=20> */
.L_x_8919:
[----:B------:R0:W5:Y:S01]  /*14f0*/  LDG.E.U8 R0, desc[UR36][R4.64] ;  /* 0x0000002404007981 */ /* 0x000162000c1e1100 */
[----:B------:R-:W-:Y:S05]  /*1500*/  BRA `(.L_x_8921) ;  /* 0x0000000c00647947 */ /* 0x000fea0003800000 */
.L_x_8918:
        /* <DEDUP_REMOVED lines=8> */
.L_x_8923:
[----:B------:R3:W5:Y:S01]  /*1590*/  LDG.E.U8 R0, desc[UR36][R4.64] ;  /* 0x0000002404007981 */ /* 0x000762000c1e1100 */
[----:B------:R-:W-:Y:S05]  /*15a0*/  BRA `(.L_x_8921) ;  /* 0x0000000c003c7947 */ /* 0x000fea0003800000 */
.L_x_8922:
[----:B------:R0:W5:Y:S01]  /*15b0*/  LDG.E.U16 R0, desc[UR36][R4.64] ;  /* 0x0000002404007981 */ /* 0x000162000c1e1500 */
[----:B------:R-:W-:Y:S05]  /*15c0*/  BRA `(.L_x_8921) ;  /* 0x0000000c00347947 */ /* 0x000fea0003800000 */
.L_x_8917:
[----:B------:R-:W-:-:S13]  /*15d0*/  ISETP.GT.AND P0, PT, R2, 0x6, PT ;  /* 0x000000060200780c */ /* 0x000fda0003f04270 */
[----:B------:R-:W-:Y:S05]  /*15e0*/  @P0 BRA `(.L_x_8924) ;  /* 0x0000000000340947 */ /* 0x000fea0003800000 */
[----:B------:R-:W-:-:S13]  /*15f0*/  ISETP.NE.AND P0, PT, R2, 0x5, PT ;  /* 0x000000050200780c */ /* 0x000fda0003f05270 */
[----:B------:R-:W-:Y:S05]  /*1600*/  @!P0 BRA `(.L_x_8925) ;  /* 0x0000000000188947 */ /* 0x000fea0003800000 */
[----:B------:R-:W-:-:S13]  /*1610*/  ISETP.NE.AND P0, PT, R2, 0x6, PT ;  /* 0x000000060200780c */ /* 0x000fda0003f05270 */
[----:B------:R-:W-:Y:S05]  /*1620*/  @P0 BRA `(.L_x_8920) ;  /* 0x0000000800c80947 */ /* 0x000fea0003800000 */
[----:B------:R-:W2:Y:S02]  /*1630*/  LDG.E R2, desc[UR36][R4.64] ;  /* 0x0000002404027981 */ /* 0x000ea4000c1e1900 */
[----:B--2---:R-:W0:Y:S02]  /*1640*/  F2I.S64.TRUNC R2, R2 ;  /* 0x0000000200027311 */ /* 0x004e24000020d900 */
[----:B0-----:R-:W-:Y:S01]  /*1650*/  PRMT R0, R2, 0x7610, R0 ;  /* 0x0000761002007816 */ /* 0x001fe20000000000 */
[----:B------:R-:W-:Y:S06]  /*1660*/  BRA `(.L_x_8921) ;  /* 0x0000000c000c7947 */ /* 0x000fec0003800000 */
.L_x_8925:
[----:B------:R-:W2:Y:S02]  /*1670*/  LDG.E.U16 R2, desc[UR36][R4.64] ;  /* 0x0000002404027981 */ /* 0x000ea4000c1e1500 */
[----:B--2---:R-:W-:-:S06]  /*1680*/  HADD2.F32 R2, -RZ, R2.H0_H0 ;  /* 0x20000002ff027230 */ /* 0x004fcc0000004100 */
[----:B------:R-:W0:Y:S02]  /*1690*/  F2I.S64.TRUNC R2, R2 ;  /* 0x0000000200027311 */ /* 0x000e24000020d900 */
[----:B0-----:R-:W-:Y:S01]  /*16a0*/  PRMT R0, R2, 0x7610, R0 ;  /* 0x0000761002007816 */ /* 0x001fe20000000000 */
[----:B------:R-:W-:Y:S06]  /*16b0*/  BRA `(.L_x_8921) ;  /* 0x0000000800f87947 */ /* 0x000fec0003800000 */
.L_x_8924:
[----:B------:R-:W-:-:S13]  /*16c0*/  ISETP.NE.AND P0, PT, R2, 0x7, PT ;  /* 0x000000070200780c */ /* 0x000fda0003f05270 */
[----:B------:R-:W-:Y:S05]  /*16d0*/  @!P0 BRA `(.L_x_8926) ;  /* 0x0000000000348947 */ /* 0x000fea0003800000 */
        /* <DEDUP_REMOVED lines=8> */
.L_x_8927:
[----:B------:R-:W2:Y:S02]  /*1760*/  LDG.E.U16 R4, desc[UR36][R4.64] ;  /* 0x0000002404047981 */ /* 0x000ea4000c1e1500 */
[----:B--2---:R-:W-:-:S06]  /*1770*/  HADD2.F32 R2, -RZ, R4.H0_H0 ;  /* 0x20000004ff027230 */ /* 0x004fcc0000004100 */
[----:B------:R-:W0:Y:S02]  /*1780*/  F2I.S64.TRUNC R2, R2 ;  /* 0x0000000200027311 */ /* 0x000e24000020d900 */
[----:B0-----:R-:W-:Y:S01]  /*1790*/  PRMT R0, R2, 0x7610, R0 ;  /* 0x0000761002007816 */ /* 0x001fe20000000000 */
[----:B------:R-:W-:Y:S06]  /*17a0*/  BRA `(.L_x_8921) ;  /* 0x0000000800bc7947 */ /* 0x000fec0003800000 */
.L_x_8926:
[----:B------:R-:W2:Y:S02]  /*17b0*/  LDG.E.64 R2, desc[UR36][R4.64] ;  /* 0x0000002404027981 */ /* 0x000ea4000c1e1b00 */
[----:B--2---:R-:W0:Y:S02]  /*17c0*/  F2I.S64.F64.TRUNC R2, R2 ;  /* 0x0000000200027311 */ /* 0x004e24000030d900 */
[----:B0-----:R-:W-:Y:S01]  /*17d0*/  PRMT R0, R2, 0x7610, R0 ;  /* 0x0000761002007816 */ /* 0x001fe20000000000 */
[----:B------:R-:W-:Y:S06]  /*17e0*/  BRA `(.L_x_8921) ;  /* 0x0000000800ac7947 */ /* 0x000fec0003800000 */
.L_x_8916:
        /* <DEDUP_REMOVED lines=12> */
.L_x_8930:
[----:B------:R-:W2:Y:S02]  /*18b0*/  LDG.E.64 R4, desc[UR36][R4.64] ;  /* 0x0000002404047981 */ /* 0x000ea4000c1e1b00 */
[----:B--2---:R-:W0:Y:S02]  /*18c0*/  F2I.S64.F64.TRUNC R2, R4 ;  /* 0x0000000400027311 */ /* 0x004e24000030d900 */
[----:B0-----:R-:W-:Y:S01]  /*18d0*/  PRMT R0, R2, 0x7610, R0 ;  /* 0x0000761002007816 */ /* 0x001fe20000000000 */
[----:B------:R-:W-:Y:S06]  /*18e0*/  BRA `(.L_x_8921) ;  /* 0x00000008006c7947 */ /* 0x000fec0003800000 */
.L_x_8929:
        /* <DEDUP_REMOVED lines=25> */
[----:B------:R-:W0:Y:S02]  /*1a80*/  F2I.S64.TRUNC R2, R3 ;  /* 0x0000000300027311 */ /* 0x000e24000020d900 */
[----:B0-----:R-:W-:Y:S01]  /*1a90*/  PRMT R0, R2, 0x7610, R0 ;  /* 0x0000761002007816 */ /* 0x001fe20000000000 */
[----:B------:R-:W-:Y:S06]  /*1aa0*/  BRA `(.L_x_8921) ;  /* 0x0000000400fc7947 */ /* 0x000fec0003800000 */
.L_x_8932:
        /* <DEDUP_REMOVED lines=12> */
[----:B------:R-:W0:Y:S02]  /*1b70*/  F2I.S64.TRUNC R2, R2 ;  /* 0x0000000200027311 */ /* 0x000e24000020d900 */
[----:B0-----:R-:W-:Y:S01]  /*1b80*/  PRMT R0, R2, 0x7610, R0 ;  /* 0x0000761002007816 */ /* 0x001fe20000000000 */
[----:B------:R-:W-:Y:S06]  /*1b90*/  BRA `(.L_x_8921) ;  /* 0x0000000400c07947 */ /* 0x000fec0003800000 */
.L_x_8931:
[----:B------:R-:W2:Y:S02]  /*1ba0*/  LDG.E.U16 R2, desc[UR36][R4.64] ;  /* 0x0000002404027981 */ /* 0x000ea4000c1e1500 */
[----:B--2---:R-:W-:-:S06]  /*1bb0*/  IMAD.U32 R2, R2, 0x10000, RZ ;  /* 0x0001000002027824 */ /* 0x004fcc00078e00ff */
[----:B------:R-:W0:Y:S02]  /*1bc0*/  F2I.S64.TRUNC R2, R2 ;  /* 0x0000000200027311 */ /* 0x000e24000020d900 */
[----:B0-----:R-:W-:Y:S01]  /*1bd0*/  PRMT R0, R2, 0x7610, R0 ;  /* 0x0000761002007816 */ /* 0x001fe20000000000 */
[----:B------:R-:W-:Y:S06]  /*1be0*/  BRA `(.L_x_8921) ;  /* 0x0000000400ac7947 */ /* 0x000fec0003800000 */
.L_x_8928:
        /* <DEDUP_REMOVED lines=10> */
.L_x_8935:
        /* <DEDUP_REMOVED lines=21> */
.L_x_8939:
[----:B------:R-:W-:Y:S05]  /*1de0*/  BSYNC B1 ;  /* 0x0000000000017941 */ /* 0x000fea0003800000 */
.L_x_8938:
[----:B------:R-:W-:Y:S01]  /*1df0*/  IMAD.SHL.U32 R2, R2, 0x100000, RZ ;  /* 0x0010000002027824 */ /* 0x000fe200078e00ff */
[----:B------:R-:W-:-:S04]  /*1e00*/  LEA R3, R0, 0x3b800000, 0x17 ;  /* 0x3b80000000037811 */ /* 0x000fc800078eb8ff */
[----:B------:R-:W-:-:S07]  /*1e10*/  LOP3.LUT R2, R3, R2, R4, 0xfe, !PT ;  /* 0x0000000203027212 */ /* 0x000fce00078efe04 */
.L_x_8937:
[----:B------:R-:W-:Y:S05]  /*1e20*/  BSYNC B0 ;  /* 0x0000000000007941 */ /* 0x000fea0003800000 */
.L_x_8936:
[----:B------:R-:W0:Y:S02]  /*1e30*/  F2I.S64.TRUNC R2, R2 ;  /* 0x0000000200027311 */ /* 0x000e24000020d900 */
[----:B0-----:R-:W-:Y:S01]  /*1e40*/  PRMT R0, R2, 0x7610, R0 ;  /* 0x0000761002007816 */ /* 0x001fe20000000000 */
[----:B------:R-:W-:Y:S06]  /*1e50*/  BRA `(.L_x_8921) ;  /* 0x0000000400107947 */ /* 0x000fec0003800000 */
.L_x_8934:
        /* <DEDUP_REMOVED lines=21> */
.L_x_8943:
[----:B------:R-:W-:Y:S05]  /*1fb0*/  BSYNC B1 ;  /* 0x0000000000017941 */ /* 0x000fea0003800000 */
.L_x_8942:
[----:B------:R-:W-:Y:S01]  /*1fc0*/  IMAD.SHL.U32 R2, R2, 0x200000, RZ ;  /* 0x0020000002027824 */ /* 0x000fe200078e00ff */
[----:B------:R-:W-:-:S04]  /*1fd0*/  LEA R3, R0, 0x37800000, 0x17 ;  /* 0x3780000000037811 */ /* 0x000fc800078eb8ff */
[----:B------:R-:W-:-:S07]  /*1fe0*/  LOP3.LUT R2, R3, R2, R4, 0xfe, !PT ;  /* 0x0000000203027212 */ /* 0x000fce00078efe04 */
.L_x_8941:
[----:B------:R-:W-:Y:S05]  /*1ff0*/  BSYNC B0 ;  /* 0x0000000000007941 */ /* 0x000fea0003800000 */
.L_x_8940:
[----:B------:R-:W0:Y:S02]  /*2000*/  F2I.S64.TRUNC R2, R2 ;  /* 0x0000000200027311 */ /* 0x000e24000020d900 */
[----:B0-----:R-:W-:Y:S01]  /*2010*/  PRMT R0, R2, 0x7610, R0 ;  /* 0x0000761002007816 */ /* 0x001fe20000000000 */
[----:B------:R-:W-:Y:S06]  /*2020*/  BRA `(.L_x_8921) ;  /* 0x00000000009c7947 */ /* 0x000fec0003800000 */
.L_x_8933:
        /* <DEDUP_REMOVED lines=14> */
.L_x_8947:
[----:B------:R-:W-:Y:S05]  /*2110*/  BSYNC B0 ;  /* 0x0000000000007941 */ /* 0x000fea0003800000 */
.L_x_8946:
[----:B------:R-:W0:Y:S02]  /*2120*/  F2I.S64.TRUNC R2, R2 ;  /* 0x0000000200027311 */ /* 0x000e24000020d900 */
[----:B0-----:R-:W-:Y:S01]  /*2130*/  PRMT R0, R2, 0x7610, R0 ;  /* 0x0000761002007816 */ /* 0x001fe20000000000 */
[----:B------:R-:W-:Y:S06]  /*2140*/  BRA `(.L_x_8921) ;  /* 0x0000000000547947 */ /* 0x000fec0003800000 */
.L_x_8920:
        /* <DEDUP_REMOVED lines=16> */
.L_x_8948:
[----:B------:R-:W-:Y:S01]  /*2250*/  PRMT R0, RZ, 0x7610, R0 ;  /* 0x00007610ff007816 */ /* 0x000fe20000000000 */
[----:B------:R-:W-:Y:S06]  /*2260*/  BRA `(.L_x_8921) ;  /* 0x00000000000c7947 */ /* 0x000fec0003800000 */
.L_x_8945:
[----:B------:R2:W5:Y:S01]  /*2270*/  LDG.E.U8 R0, desc[UR36][R4.64] ;  /* 0x0000002404007981 */ /* 0x000562000c1e1100 */
[----:B------:R-:W-:Y:S05]  /*2280*/  BRA `(.L_x_8921) ;  /* 0x0000000000047947 */ /* 0x000fea0003800000 */
.L_x_8944:
[----:B------:R1:W5:Y:S02]  /*2290*/  LDG.E.U8 R0, desc[UR36][R4.64] ;  /* 0x0000002404007981 */ /* 0x000364000c1e1100 */
.L_x_8921:
[----:B------:R-:W0:Y:S01]  /*22a0*/  LDC.U8 R3, c[0x0][0x430] ;  /* 0x00010c00ff037b82 */ /* 0x000e220000000000 */
[----:B------:R-:W-:Y:S01]  /*22b0*/  ULDC UR4, c[0x0][0x420] ;  /* 0x0001080000047ab9 */ /* 0x000fe20000000800 */
[----:B-----5:R-:W-:Y:S01]  /*22c0*/  LOP3.LUT R0, R0, 0xff, RZ, 0xc0, !PT ;  /* 0x000000ff00007812 */ /* 0x020fe200078ec0ff */
[----:B------:R-:W-:-:S06]  /*22d0*/  ULOP3.LUT UR4, UR4, 0xff, URZ, 0xc0, !UPT ;  /* 0x000000ff04047892 */ /* 0x000fcc000f8ec03f */
[----:B01234-:R-:W-:Y:S02]  /*22e0*/  VIMNMX.U32 R5, R0, UR4, PT ;  /* 0x0000000400057c48 */ /* 0x01ffe4000bfe0000 */
[----:B------:R-:W-:-:S04]  /*22f0*/  PRMT R2, R3, 0x9910, RZ ;  /* 0x0000991003027816 */ /* 0x000fc800000000ff */
        /* <DEDUP_REMOVED lines=12> */
.L_x_8952:
[----:B------:R3:W-:Y:S01]  /*23c0*/  STG.E.U8 desc[UR36][R16.64], R5 ;  /* 0x0000000510007986 */ /* 0x0007e2000c101124 */
[----:B------:R-:W-:Y:S05]  /*23d0*/  BRA `(.L_x_8954) ;  /* 0x0000000c005c7947 */ /* 0x000fea0003800000 */
.L_x_8951:
[----:B------:R-:W-:-:S13]  /*23e0*/  ISETP.NE.AND P0, PT, R2, 0x2, PT ;  /* 0x000000020200780c */ /* 0x000fda0003f05270 */
[----:B------:R-:W-:Y:S05]  /*23f0*/  @!P0 BRA `(.L_x_8955) ;  /* 0x0000000000288947 */ /* 0x000fea0003800000 */
[----:B------:R-:W-:-:S13]  /*2400*/  ISETP.NE.AND P0, PT, R2, 0x3, PT ;  /* 0x000000030200780c */ /* 0x000fda0003f05270 */
[----:B------:R-:W-:Y:S05]  /*2410*/  @!P0 BRA `(.L_x_8956) ;  /* 0x0000000000188947 */ /* 0x000fea0003800000 */
[----:B------:R-:W-:-:S13]  /*2420*/  ISETP.NE.AND P0, PT, R2, 0x4, PT ;  /* 0x000000040200780c */ /* 0x000fda0003f05270 */
[----:B------:R-:W-:Y:S05]  /*2430*/  @P0 BRA `(.L_x_8953) ;  /* 0x0000000800ec0947 */ /* 0x000fea0003800000 */
[----:B------:R-:W-:Y:S02]  /*2440*/  IMAD.MOV.U32 R2, RZ, RZ, R5 ;  /* 0x000000ffff027224 */ /* 0x000fe400078e0005 */
[----:B------:R-:W-:-:S05]  /*2450*/  IMAD.MOV.U32 R3, RZ, RZ, RZ ;  /* 0x000000ffff037224 */ /* 0x000fca00078e00ff */
[----:B------:R0:W-:Y:S01]  /*2460*/  STG.E.64 desc[UR36][R16.64], R2 ;  /* 0x0000000210007986 */ /* 0x0001e2000c101b24 */
[----:B------:R-:W-:Y:S05]  /*2470*/  BRA `(.L_x_8954) ;  /* 0x0000000c00347947 */ /* 0x000fea0003800000 */
.L_x_8956:
[----:B------:R1:W-:Y:S01]  /*2480*/  STG.E desc[UR36][R16.64], R5 ;  /* 0x0000000510007986 */ /* 0x0003e2000c101924 */
[----:B------:R-:W-:Y:S05]  /*2490*/  BRA `(.L_x_8954) ;  /* 0x0000000c002c7947 */ /* 0x000fea0003800000 */
.L_x_8955:
[----:B------:R2:W-:Y:S01]  /*24a0*/  STG.E.U16 desc[UR36][R16.64], R5 ;  /* 0x0000000510007986 */ /* 0x0005e2000c101524 */
[----:B------:R-:W-:Y:S05]  /*24b0*/  BRA `(.L_x_8954) ;  /* 0x0000000c00247947 */ /* 0x000fea0003800000 */
.L_x_8950:
[----:B------:R-:W-:-:S13]  /*24c0*/  ISETP.GT.AND P0, PT, R2, 0x6, PT ;  /* 0x000000060200780c */ /* 0x000fda0003f04270 */
[----:B------:R-:W-:Y:S05]  /*24d0*/  @P0 BRA `(.L_x_8957) ;  /* 0x00000000002c0947 */ /* 0x000fea0003800000 */
[----:B------:R-:W-:-:S13]  /*24e0*/  ISETP.NE.AND P0, PT, R2, 0x5, PT ;  /* 0x000000050200780c */ /* 0x000fda0003f05270 */
[----:B------:R-:W-:Y:S05]  /*24f0*/  @!P0 BRA `(.L_x_8958) ;  /* 0x0000000000148947 */ /* 0x000fea0003800000 */
[----:B------:R-:W-:-:S13]  /*2500*/  ISETP.NE.AND P0, PT, R2, 0x6, PT ;  /* 0x000000060200780c */ /* 0x000fda0003f05270 */
[----:B------:R-:W-:Y:S05]  /*2510*/  @P0 BRA `(.L_x_8953) ;  /* 0x0000000800b40947 */ /* 0x000fea0003800000 */
[----:B------:R-:W0:Y:S02]  /*2520*/  I2F.U16 R3, R5 ;  /* 0x0000000500037306 */ /* 0x000e240000101000 */
[----:B0-----:R0:W-:Y:S01]  /*2530*/  STG.E desc[UR36][R16.64], R3 ;  /* 0x0000000310007986 */ /* 0x0011e2000c101924 */
[----:B------:R-:W-:Y:S05]  /*2540*/  BRA `(.L_x_8954) ;  /* 0x0000000c00007947 */ /* 0x000fea0003800000 */
.L_x_8958:
[----:B------:R-:W0:Y:S02]  /*2550*/  I2F.U16 R0, R5 ;  /* 0x0000000500007306 */ /* 0x000e240000101000 */
[----:B0-----:R-:W-:-:S05]  /*2560*/  F2FP.F16.F32.PACK_AB R0, RZ, R0 ;  /* 0x00000000ff00723e */ /* 0x001fca00000000ff */
[----:B------:R0:W-:Y:S01]  /*2570*/  STG.E.U16 desc[UR36][R16.64], R0 ;  /* 0x0000000010007986 */ /* 0x0001e2000c101524 */
[----:B------:R-:W-:Y:S05]  /*2580*/  BRA `(.L_x_8954) ;  /* 0x0000000800f07947 */ /* 0x000fea0003800000 */
.L_x_8957:
[----:B------:R-:W-:-:S13]  /*2590*/  ISETP.NE.AND P0, PT, R2, 0x7, PT ;  /* 0x000000070200780c */ /* 0x000fda0003f05270 */
[----:B------:R-:W-:Y:S05]  /*25a0*/  @!P0 BRA `(.L_x_8959) ;  /* 0x0000000000348947 */ /* 0x000fea0003800000 */
[----:B------:R-:W-:-:S13]  /*25b0*/  ISETP.NE.AND P0, PT, R2, 0x8, PT ;  /* 0x000000080200780c */ /* 0x000fda0003f05270 */
[----:B------:R-:W-:Y:S05]  /*25c0*/  @!P0 BRA `(.L_x_8960) ;  /* 0x0000000000188947 */ /* 0x000fea0003800000 */
[----:B------:R-:W-:-:S13]  /*25d0*/  ISETP.NE.AND P0, PT, R2, 0x9, PT ;  /* 0x000000090200780c */ /* 0x000fda0003f05270 */
[----:B------:R-:W-:Y:S05]  /*25e0*/  @P0 BRA `(.L_x_8953) ;  /* 0x0000000800800947 */ /* 0x000fea0003800000 */
[----:B------:R-:W0:Y:S01]  /*25f0*/  I2F.U16 R2, R5 ;  /* 0x0000000500027306 */ /* 0x000e220000101000 */
[----:B------:R-:W-:-:S05]  /*2600*/  IMAD.MOV.U32 R3, RZ, RZ, RZ ;  /* 0x000000ffff037224 */ /* 0x000fca00078e00ff */
[----:B0-----:R0:W-:Y:S01]  /*2610*/  STG.E.64 desc[UR36][R16.64], R2 ;  /* 0x0000000210007986 */ /* 0x0011e2000c101b24 */
[----:B------:R-:W-:Y:S05]  /*2620*/  BRA `(.L_x_8954) ;  /* 0x0000000800c87947 */ /* 0x000fea0003800000 */
.L_x_8960:
[----:B------:R-:W0:Y:S02]  /*2630*/  I2F.U16 R5, R5 ;  /* 0x0000000500057306 */ /* 0x000e240000101000 */
[----:B0-----:R-:W-:-:S04]  /*2640*/  F2FP.F16.F32.PACK_AB R3, RZ, R5 ;  /* 0x00000005ff03723e */ /* 0x001fc800000000ff */
[----:B------:R-:W-:-:S05]  /*2650*/  PRMT R3, R3, 0x5410, RZ ;  /* 0x0000541003037816 */ /* 0x000fca00000000ff */
[----:B------:R0:W-:Y:S01]  /*2660*/  STG.E desc[UR36][R16.64], R3 ;  /* 0x0000000310007986 */ /* 0x0001e2000c101924 */
[----:B------:R-:W-:Y:S05]  /*2670*/  BRA `(.L_x_8954) ;  /* 0x0000000800b47947 */ /* 0x000fea0003800000 */
.L_x_8959:
[----:B------:R-:W0:Y:S02]  /*2680*/  I2F.F64.U16 R2, R5 ;  /* 0x0000000500027312 */ /* 0x000e240000101800 */
[----:B0-----:R0:W-:Y:S01]  /*2690*/  STG.E.64 desc[UR36][R16.64], R2 ;  /* 0x0000000210007986 */ /* 0x0011e2000c101b24 */
[----:B------:R-:W-:Y:S05]  /*26a0*/  BRA `(.L_x_8954) ;  /* 0x0000000800a87947 */ /* 0x000fea0003800000 */
.L_x_8949:
        /* <DEDUP_REMOVED lines=13> */
.L_x_8963:
[----:B------:R-:W0:Y:S01]  /*2780*/  I2F.F64.U16 R4, R5 ;  /* 0x0000000500047312 */ /* 0x000e220000101800 */
[----:B------:R-:W-:-:S05]  /*2790*/  CS2R R6, SRZ ;  /* 0x0000000000067805 */ /* 0x000fca000001ff00 */
[----:B0-----:R0:W-:Y:S01]  /*27a0*/  STG.E.128 desc[UR36][R16.64], R4 ;  /* 0x0000000410007986 */ /* 0x0011e2000c101d24 */
[----:B------:R-:W-:Y:S05]  /*27b0*/  BRA `(.L_x_8954) ;  /* 0x0000000800647947 */ /* 0x000fea0003800000 */
.L_x_8962:
[----:B------:R-:W-:-:S13]  /*27c0*/  ISETP.NE.AND P0, PT, R2, 0xf, PT ;  /* 0x0000000f0200780c */ /* 0x000fda0003f05270 */
[----:B------:R-:W-:Y:S05]  /*27d0*/  @!P0 BRA `(.L_x_8964) ;  /* 0x0000000000b48947 */ /* 0x000fea0003800000 */
[----:B------:R-:W-:-:S13]  /*27e0*/  ISETP.NE.AND P0, PT, R2, 0x17, PT ;  /* 0x000000170200780c */ /* 0x000fda0003f05270 */
[----:B------:R-:W-:Y:S05]  /*27f0*/  @!P0 BRA `(.L_x_8965) ;  /* 0x0000000000548947 */ /* 0x000fea0003800000 */
[----:B------:R-:W-:-:S13]  /*2800*/  ISETP.NE.AND P0, PT, R2, 0x18, PT ;  /* 0x000000180200780c */ /* 0x000fda0003f05270 */
[----:B------:R-:W-:Y:S05]  /*2810*/  @P0 BRA `(.L_x_8953) ;  /* 0x0000000400f40947 */ /* 0x000fea0003800000 */
[----:B------:R-:W0:Y:S01]  /*2820*/  I2F.U16 R5, R5 ;  /* 0x0000000500057306 */ /* 0x000e220000101000 */
        /* <DEDUP_REMOVED lines=14> */
.L_x_8967:
[----:B------:R-:W-:Y:S05]  /*2910*/  BSYNC B0 ;  /* 0x0000000000007941 */ /* 0x000fea0003800000 */
.L_x_8966:
[----:B------:R-:W-:-:S05]  /*2920*/  LOP3.LUT R3, R0, R3, RZ, 0xfc, !PT ;  /* 0x0000000300037212 */ /* 0x000fca00078efcff */
[----:B------:R0:W-:Y:S01]  /*2930*/  STG.E.U8 desc[UR36][R16.64], R3 ;  /* 0x0000000310007986 */ /* 0x0001e2000c101124 */
[----:B------:R-:W-:Y:S05]  /*2940*/  BRA `(.L_x_8954) ;  /* 0x0000000800007947 */ /* 0x000fea0003800000 */
.L_x_8965:
[----:B------:R-:W0:Y:S01]  /*2950*/  I2F.U16 R5, R5 ;  /* 0x0000000500057306 */ /* 0x000e220000101000 */
        /* <DEDUP_REMOVED lines=12> */
.L_x_8969:
[----:B------:R-:W-:Y:S01]  /*2a20*/  IMAD.MOV.U32 R0, RZ, RZ, 0x7f ;  /* 0x0000007fff007424 */ /* 0x000fe200078e00ff */
[----:B------:R-:W-:-:S04]  /*2a30*/  ISETP.GT.U32.AND P0, PT, R2, 0x7f800000, PT ;  /* 0x7f8000000200780c */ /* 0x000fc80003f04070 */
[----:B------:R-:W-:-:S09]  /*2a40*/  SEL R0, R0, 0x7c, P0 ;  /* 0x0000007c00007807 */ /* 0x000fd20000000000 */
.L_x_8970:
[----:B------:R-:W-:Y:S05]  /*2a50*/  BSYNC B0 ;  /* 0x0000000000007941 */ /* 0x000fea0003800000 */
.L_x_8968:
[----:B------:R-:W-:-:S04]  /*2a60*/  LOP3.LUT R2, R5, 0x80000000, RZ, 0xc0, !PT ;  /* 0x8000000005027812 */ /* 0x000fc800078ec0ff */
[----:B------:R-:W-:-:S04]  /*2a70*/  SHF.R.U32.HI R3, RZ, 0x18, R2 ;  /* 0x00000018ff037819 */ /* 0x000fc80000011602 */
[----:B------:R-:W-:-:S05]  /*2a80*/  LOP3.LUT R3, R0, R3, RZ, 0xfc, !PT ;  /* 0x0000000300037212 */ /* 0x000fca00078efcff */
[----:B------:R0:W-:Y:S01]  /*2a90*/  STG.E.U8 desc[UR36][R16.64], R3 ;  /* 0x0000000310007986 */ /* 0x0001e2000c101124 */
[----:B------:R-:W-:Y:S05]  /*2aa0*/  BRA `(.L_x_8954) ;  /* 0x0000000400a87947 */ /* 0x000fea0003800000 */
.L_x_8964:
[----:B------:R-:W0:Y:S02]  /*2ab0*/  I2F.U16 R0, R5 ;  /* 0x0000000500007306 */ /* 0x000e240000101000 */
[----:B0-----:R-:W-:-:S05]  /*2ac0*/  F2FP.BF16.F32.PACK_AB R0, RZ, R0 ;  /* 0x00000000ff00723e */ /* 0x001fca00000010ff */
[----:B------:R0:W-:Y:S01]  /*2ad0*/  STG.E.U16 desc[UR36][R16.64], R0 ;  /* 0x0000000010007986 */ /* 0x0001e2000c101524 */
[----:B------:R-:W-:Y:S05]  /*2ae0*/  BRA `(.L_x_8954) ;  /* 0x0000000400987947 */ /* 0x000fea0003800000 */
.L_x_8961:
        /* <DEDUP_REMOVED lines=10> */
.L_x_8973:
[----:B------:R-:W0:Y:S01]  /*2b90*/  I2F.U16 R5, R5 ;  /* 0x0000000500057306 */ /* 0x000e220000101000 */
        /* <DEDUP_REMOVED lines=16> */
.L_x_8976:
[----:B------:R-:W-:-:S04]  /*2ca0*/  LOP3.LUT R2, R5, 0x80000000, RZ, 0xc0, !PT ;  /* 0x8000000005027812 */ /* 0x000fc800078ec0ff */
[----:B------:R-:W-:-:S04]  /*2cb0*/  SHF.R.U32.HI R3, RZ, 0x18, R2 ;  /* 0x00000018ff037819 */ /* 0x000fc80000011602 */
[----:B------:R-:W-:-:S04]  /*2cc0*/  LOP3.LUT R0, R0, R3, RZ, 0xfc, !PT ;  /* 0x0000000300007212 */ /* 0x000fc800078efcff */
[----:B------:R-:W-:-:S07]  /*2cd0*/  PRMT R8, R0, 0x7610, R8 ;  /* 0x0000761000087816 */ /* 0x000fce0000000008 */
.L_x_8975:
[----:B------:R-:W-:Y:S05]  /*2ce0*/  BSYNC B0 ;  /* 0x0000000000007941 */ /* 0x000fea0003800000 */
.L_x_8974:
[----:B------:R0:W-:Y:S01]  /*2cf0*/  STG.E.U8 desc[UR36][R16.64], R8 ;  /* 0x0000000810007986 */ /* 0x0001e2000c101124 */
[----:B------:R-:W-:Y:S05]  /*2d00*/  BRA `(.L_x_8954) ;  /* 0x0000000400107947 */ /* 0x000fea0003800000 */
.L_x_8972:
        /* <DEDUP_REMOVED lines=17> */
.L_x_8979:
[----:B------:R-:W-:-:S04]  /*2e20*/  LOP3.LUT R2, R5, 0x80000000, RZ, 0xc0, !PT ;  /* 0x8000000005027812 */ /* 0x000fc800078ec0ff */
[----:B------:R-:W-:-:S04]  /*2e30*/  SHF.R.U32.HI R3, RZ, 0x18, R2 ;  /* 0x00000018ff037819 */ /* 0x000fc80000011602 */
[----:B------:R-:W-:-:S04]  /*2e40*/  LOP3.LUT R0, R0, R3, RZ, 0xfc, !PT ;  /* 0x0000000300007212 */ /* 0x000fc800078efcff */
[----:B------:R-:W-:-:S07]  /*2e50*/  PRMT R8, R0, 0x7610, R8 ;  /* 0x0000761000087816 */ /* 0x000fce0000000008 */
.L_x_8978:
[----:B------:R-:W-:Y:S05]  /*2e60*/  BSYNC B0 ;  /* 0x0000000000007941 */ /* 0x000fea0003800000 */
.L_x_8977:
[----:B------:R0:W-:Y:S01]  /*2e70*/  STG.E.U8 desc[UR36][R16.64], R8 ;  /* 0x0000000810007986 */ /* 0x0001e2000c101124 */
[----:B------:R-:W-:Y:S05]  /*2e80*/  BRA `(.L_x_8954) ;  /* 0x0000000000b07947 */ /* 0x000fea0003800000 */
.L_x_8971:
[----:B------:R-:W-:-:S13]  /*2e90*/  ISETP.NE.AND P0, PT, R2, 0x1c, PT ;  /* 0x0000001c0200780c */ /* 0x000fda0003f05270 */
[----:B------:R-:W-:Y:S05]  /*2ea0*/  @!P0 BRA `(.L_x_8980) ;  /* 0x0000000000a48947 */ /* 0x000fea0003800000 */
[----:B------:R-:W-:-:S13]  /*2eb0*/  ISETP.NE.AND P0, PT, R2, 0x1d, PT ;  /* 0x0000001d0200780c */ /* 0x000fda0003f05270 */
[----:B------:R-:W-:Y:S05]  /*2ec0*/  @!P0 BRA `(.L_x_8981) ;  /* 0x00000000008c8947 */ /* 0x000fea0003800000 */
[----:B------:R-:W-:-:S13]  /*2ed0*/  ISETP.NE.AND P0, PT, R2, 0x2c, PT ;  /* 0x0000002c0200780c */ /* 0x000fda0003f05270 */
[----:B------:R-:W-:Y:S05]  /*2ee0*/  @P0 BRA `(.L_x_8953) ;  /* 0x0000000000400947 */ /* 0x000fea0003800000 */
[----:B------:R-:W0:Y:S02]  /*2ef0*/  I2F.U16 R4, R5 ;  /* 0x0000000500047306 */ /* 0x000e240000101000 */
        /* <DEDUP_REMOVED lines=15> */
.L_x_8953:
        /* <DEDUP_REMOVED lines=16> */
.L_x_8982:
[----:B------:R-:W-:Y:S05]  /*30f0*/  BRA `(.L_x_8954) ;  /* 0x0000000000147947 */ /* 0x000fea0003800000 */
.L_x_8981:
[----:B------:R-:W-:Y:S02]  /*3100*/  IMAD.MOV.U32 R2, RZ, RZ, R5 ;  /* 0x000000ffff027224 */ /* 0x000fe400078e0005 */
[----:B------:R-:W-:-:S05]  /*3110*/  IMAD.MOV.U32 R3, RZ, RZ, RZ ;  /* 0x000000ffff037224 */ /* 0x000fca00078e00ff */
[----:B------:R0:W-:Y:S01]  /*3120*/  STG.E.64 desc[UR36][R16.64], R2 ;  /* 0x0000000210007986 */ /* 0x0001e2000c101b24 */
[----:B------:R-:W-:Y:S05]  /*3130*/  BRA `(.L_x_8954) ;  /* 0x0000000000047947 */ /* 0x000fea0003800000 */
.L_x_8980:
[----:B------:R0:W-:Y:S02]  /*3140*/  STG.E desc[UR36][R16.64], R5 ;  /* 0x0000000510007986 */ /* 0x0001e4000c101924 */
.L_x_8954:
[----:B------:R-:W-:-:S04]  /*3150*/  IMAD R18, R23, 0x200, R18 ;  /* 0x0000020017127824 */ /* 0x000fc800078e0212 */
[----:B------:R-:W-:-:S07]  /*3160*/  VIADD R19, R18, 0x80 ;  /* 0x0000008012137836 */ /* 0x000fce0000000000 */
.L_x_8914:
[----:B------:R-:W-:Y:S05]  /*3170*/  BSYNC B6 ;  /* 0x0000000000067941 */ /* 0x000fea0003800000 */
.L_x_8913:
        /* <DEDUP_REMOVED lines=307> */
.L_x_8985:
        /* <DEDUP_REMOVED lines=20> */
.L_x_8989:
[----:B------:R0:W5:Y:S01]  /*45f0*/  LDG.E.U8 R0, desc[UR36][R4.64] ;  /* 0x0000002404007981 */ /* 0x000162000c1e1100 */
[----:B------:R-:W-:Y:S05]  /*4600*/  BRA `(.L_x_8991) ;  /* 0x0000000c00647947 */ /* 0x000fea0003800000 */
.L_x_8988:
        /* <DEDUP_REMOVED lines=8> */
.L_x_8993:
[----:B------:R4:W5:Y:S01]  /*4690*/  LDG.E.U8 R0, desc[UR36][R4.64] ;  /* 0x0000002404007981 */ /* 0x000962000c1e1100 */
[----:B------:R-:W-:Y:S05]  /*46a0*/  BRA `(.L_x_8991) ;  /* 0x0000000c003c7947 */ /* 0x000fea0003800000 */
.L_x_8992:
[----:B------:R3:W5:Y:S01]  /*46b0*/  LDG.E.U16 R0, desc[UR36][R4.64] ;  /* 0x0000002404007981 */ /* 0x000762000c1e1500 */
[----:B------:R-:W-:Y:S05]  /*46c0*/  BRA `(.L_x_8991) ;  /* 0x0000000c00347947 */ /* 0x000fea0003800000 */
.L_x_8987:
        /* <DEDUP_REMOVED lines=10> */
.L_x_8995:
[----:B------:R-:W2:Y:S02]  /*4770*/  LDG.E.U16 R2, desc[UR36][R4.64] ;  /* 0x0000002404027981 */ /* 0x000ea4000c1e1500 */
[----:B--2---:R-:W-:-:S06]  /*4780*/  HADD2.F32 R2, -RZ, R2.H0_H0 ;  /* 0x20000002ff027230 */ /* 0x004fcc0000004100 */
[----:B------:R-:W0:Y:S02]  /*4790*/  F2I.S64.TRUNC R2, R2 ;  /* 0x0000000200027311 */ /* 0x000e24000020d900 */
[----:B0-----:R-:W-:Y:S01]  /*47a0*/  PRMT R0, R2, 0x7610, R0 ;  /* 0x0000761002007816 */ /* 0x001fe20000000000 */
[----:B------:R-:W-:Y:S06]  /*47b0*/  BRA `(.L_x_8991) ;  /* 0x0000000800f87947 */ /* 0x000fec0003800000 */
.L_x_8994:
        /* <DEDUP_REMOVED lines=10> */
.L_x_8997:
[----:B------:R-:W2:Y:S02]  /*4860*/  LDG.E.U16 R4, desc[UR36][R4.64] ;  /* 0x0000002404047981 */ /* 0x000ea4000c1e1500 */
[----:B--2---:R-:W-:-:S06]  /*4870*/  HADD2.F32 R2, -RZ, R4.H0_H0 ;  /* 0x20000004ff027230 */ /* 0x004fcc0000004100 */
[----:B------:R-:W0:Y:S02]  /*4880*/  F2I.S64.TRUNC R2, R2 ;  /* 0x0000000200027311 */ /* 0x000e24000020d900 */
[----:B0-----:R-:W-:Y:S01]  /*4890*/  PRMT R0, R2, 0x7610, R0 ;  /* 0x0000761002007816 */ /* 0x001fe20000000000 */
[----:B------:R-:W-:Y:S06]  /*48a0*/  BRA `(.L_x_8991) ;  /* 0x0000000800bc7947 */ /* 0x000fec0003800000 */
.L_x_8996:
[----:B------:R-:W2:Y:S02]  /*48b0*/  LDG.E.64 R2, desc[UR36][R4.64] ;  /* 0x0000002404027981 */ /* 0x000ea4000c1e1b00 */
[----:B--2---:R-:W0:Y:S02]  /*48c0*/  F2I.S64.F64.TRUNC R2, R2 ;  /* 0x0000000200027311 */ /* 0x004e24000030d900 */
[----:B0-----:R-:W-:Y:S01]  /*48d0*/  PRMT R0, R2, 0x7610, R0 ;  /* 0x0000761002007816 */ /* 0x001fe20000000000 */
[----:B------:R-:W-:Y:S06]  /*48e0*/  BRA `(.L_x_8991) ;  /* 0x0000000800ac7947 */ /* 0x000fec0003800000 */
.L_x_8986:
        /* <DEDUP_REMOVED lines=12> */
.L_x_9000:
[----:B------:R-:W2:Y:S02]  /*49b0*/  LDG.E.64 R4, desc[UR36][R4.64] ;  /* 0x0000002404047981 */ /* 0x000ea4000c1e1b00 */
[----:B--2---:R-:W0:Y:S02]  /*49c0*/  F2I.S64.F64.TRUNC R2, R4 ;  /* 0x0000000400027311 */ /* 0x004e24000030d900 */
[----:B0-----:R-:W-:Y:S01]  /*49d0*/  PRMT R0, R2, 0x7610, R0 ;  /* 0x0000761002007816 */ /* 0x001fe20000000000 */
[----:B------:R-:W-:Y:S06]  /*49e0*/  BRA `(.L_x_8991) ;  /* 0x00000008006c7947 */ /* 0x000fec0003800000 */
.L_x_8999:
        /* <DEDUP_REMOVED lines=28> */
.L_x_9002:
        /* <DEDUP_REMOVED lines=15> */
.L_x_9001:
[----:B------:R-:W2:Y:S02]  /*4ca0*/  LDG.E.U16 R2, desc[UR36][R4.64] ;  /* 0x0000002404027981 */ /* 0x000ea4000c1e1500 */
[----:B--2---:R-:W-:-:S06]  /*4cb0*/  IMAD.U32 R2, R2, 0x10000, RZ ;  /* 0x0001000002027824 */ /* 0x004fcc00078e00ff */
[----:B------:R-:W0:Y:S02]  /*4cc0*/  F2I.S64.TRUNC R2, R2 ;  /* 0x0000000200027311 */ /* 0x000e24000020d900 */
[----:B0-----:R-:W-:Y:S01]  /*4cd0*/  PRMT R0, R2, 0x7610, R0 ;  /* 0x0000761002007816 */ /* 0x001fe20000000000 */
[----:B------:R-:W-:Y:S06]  /*4ce0*/  BRA `(.L_x_8991) ;  /* 0x0000000400ac7947 */ /* 0x000fec0003800000 */
.L_x_8998:
        /* <DEDUP_REMOVED lines=10> */
.L_x_9005:
        /* <DEDUP_REMOVED lines=21> */
.L_x_9009:
[----:B------:R-:W-:Y:S05]  /*4ee0*/  BSYNC B1 ;  /* 0x0000000000017941 */ /* 0x000fea0003800000 */
.L_x_9008:
[----:B------:R-:W-:Y:S01]  /*4ef0*/  IMAD.SHL.U32 R2, R2, 0x100000, RZ ;  /* 0x0010000002027824 */ /* 0x000fe200078e00ff */
[----:B------:R-:W-:-:S04]  /*4f00*/  LEA R3, R0, 0x3b800000, 0x17 ;  /* 0x3b80000000037811 */ /* 0x000fc800078eb8ff */
[----:B------:R-:W-:-:S07]  /*4f10*/  LOP3.LUT R2, R3, R2, R4, 0xfe, !PT ;  /* 0x0000000203027212 */ /* 0x000fce00078efe04 */
.L_x_9007:
[----:B------:R-:W-:Y:S05]  /*4f20*/  BSYNC B0 ;  /* 0x0000000000007941 */ /* 0x000fea0003800000 */
.L_x_9006:
[----:B------:R-:W0:Y:S02]  /*4f30*/  F2I.S64.TRUNC R2, R2 ;  /* 0x0000000200027311 */ /* 0x000e24000020d900 */
[----:B0-----:R-:W-:Y:S01]  /*4f40*/  PRMT R0, R2, 0x7610, R0 ;  /* 0x0000761002007816 */ /* 0x001fe20000000000 */
[----:B------:R-:W-:Y:S06]  /*4f50*/  BRA `(.L_x_8991) ;  /* 0x0000000400107947 */ /* 0x000fec0003800000 */
.L_x_9004:
        /* <DEDUP_REMOVED lines=21> */
.L_x_9013:
[----:B------:R-:W-:Y:S05]  /*50b0*/  BSYNC B1 ;  /* 0x0000000000017941 */ /* 0x000fea0003800000 */
.L_x_9012:
[----:B------:R-:W-:Y:S01]  /*50c0*/  IMAD.SHL.U32 R2, R2, 0x200000, RZ ;  /* 0x0020000002027824 */ /* 0x000fe200078e00ff */
[----:B------:R-:W-:-:S04]  /*50d0*/  LEA R3, R0, 0x37800000, 0x17 ;  /* 0x3780000000037811 */ /* 0x000fc800078eb8ff */
[----:B------:R-:W-:-:S07]  /*50e0*/  LOP3.LUT R2, R3, R2, R4, 0xfe, !PT ;  /* 0x0000000203027212 */ /* 0x000fce00078efe04 */
.L_x_9011:
[----:B------:R-:W-:Y:S05]  /*50f0*/  BSYNC B0 ;  /* 0x0000000000007941 */ /* 0x000fea0003800000 */
.L_x_9010:
[----:B------:R-:W0:Y:S02]  /*5100*/  F2I.S64.TRUNC R2, R2 ;  /* 0x0000000200027311 */ /* 0x000e24000020d900 */
[----:B0-----:R-:W-:Y:S01]  /*5110*/  PRMT R0, R2, 0x7610, R0 ;  /* 0x0000761002007816 */ /* 0x001fe20000000000 */
[----:B------:R-:W-:Y:S06]  /*5120*/  BRA `(.L_x_8991) ;  /* 0x00000000009c7947 */ /* 0x000fec0003800000 */
.L_x_9003:
        /* <DEDUP_REMOVED lines=14> */
.L_x_9017:
[----:B------:R-:W-:Y:S05]  /*5210*/  BSYNC B0 ;  /* 0x0000000000007941 */ /* 0x000fea0003800000 */
.L_x_9016:
[----:B------:R-:W0:Y:S02]  /*5220*/  F2I.S64.TRUNC R2, R2 ;  /* 0x0000000200027311 */ /* 0x000e24000020d900 */
[----:B0-----:R-:W-:Y:S01]  /*5230*/  PRMT R0, R2, 0x7610, R0 ;  /* 0x0000761002007816 */ /* 0x001fe20000000000 */
[----:B------:R-:W-:Y:S06]  /*5240*/  BRA `(.L_x_8991) ;  /* 0x0000000000547947 */ /* 0x000fec0003800000 */
.L_x_8990:
        /* <DEDUP_REMOVED lines=16> */
.L_x_9018:
[----:B------:R-:W-:Y:S01]  /*5350*/  PRMT R0, RZ, 0x7610, R0 ;  /* 0x00007610ff007816 */ /* 0x000fe20000000000 */
[----:B------:R-:W-:Y:S06]  /*5360*/  BRA `(.L_x_8991) ;  /* 0x00000000000c7947 */ /* 0x000fec0003800000 */
.L_x_9015:
[----:B------:R2:W5:Y:S01]  /*5370*/  LDG.E.U8 R0, desc[UR36][R4.64] ;  /* 0x0000002404007981 */ /* 0x000562000c1e1100 */
[----:B------:R-:W-:Y:S05]  /*5380*/  BRA `(.L_x_8991) ;  /* 0x0000000000047947 */ /* 0x000fea0003800000 */
.L_x_9014:
[----:B------:R1:W5:Y:S02]  /*5390*/  LDG.E.U8 R0, desc[UR36][R4.64] ;  /* 0x0000002404007981 */ /* 0x000364000c1e1100 */
.L_x_8991:
[----:B01234-:R-:W0:Y:S01]  /*53a0*/  LDC.U8 R4, c[0x0][0x430] ;  /* 0x00010c00ff047b82 */ /* 0x01fe220000000000 */
[----:B------:R-:W-:Y:S01]  /*53b0*/  ULDC UR4, c[0x0][0x420] ;  /* 0x0001080000047ab9 */ /* 0x000fe20000000800 */
[----:B-----5:R-:W-:Y:S01]  /*53c0*/  LOP3.LUT R0, R0, 0xff, RZ, 0xc0, !PT ;  /* 0x000000ff00007812 */ /* 0x020fe200078ec0ff */
[----:B------:R-:W-:-:S06]  /*53d0*/  ULOP3.LUT UR4, UR4, 0xff, URZ, 0xc0, !UPT ;  /* 0x000000ff04047892 */ /* 0x000fcc000f8ec03f */
[----:B------:R-:W-:Y:S02]  /*53e0*/  VIMNMX.U32 R2, R0, UR4, PT ;  /* 0x0000000400027c48 */ /* 0x000fe4000bfe0000 */
        /* <DEDUP_REMOVED lines=13> */
.L_x_9022:
[----:B------:R0:W-:Y:S01]  /*54c0*/  STG.E.U8 desc[UR36][R16.64], R2 ;  /* 0x0000000210007986 */ /* 0x0001e2000c101124 */
[----:B------:R-:W-:Y:S05]  /*54d0*/  BRA `(.L_x_9024) ;  /* 0x0000000c00547947 */ /* 0x000fea0003800000 */
.L_x_9021:
        /* <DEDUP_REMOVED lines=9> */
.L_x_9026:
[----:B------:R0:W-:Y:S01]  /*5570*/  STG.E desc[UR36][R16.64], R2 ;  /* 0x0000000210007986 */ /* 0x0001e2000c101924 */
[----:B------:R-:W-:Y:S05]  /*5580*/  BRA `(.L_x_9024) ;  /* 0x0000000c00287947 */ /* 0x000fea0003800000 */
.L_x_9025:
[----:B------:R0:W-:Y:S01]  /*5590*/  STG.E.U16 desc[UR36][R16.64], R2 ;  /* 0x0000000210007986 */ /* 0x0001e2000c101524 */
[----:B------:R-:W-:Y:S05]  /*55a0*/  BRA `(.L_x_9024) ;  /* 0x0000000c00207947 */ /* 0x000fea0003800000 */
.L_x_9020:
        /* <DEDUP_REMOVED lines=9> */
.L_x_9028:
[----:B------:R-:W0:Y:S02]  /*5640*/  I2F.U16 R0, R2 ;  /* 0x0000000200007306 */ /* 0x000e240000101000 */
[----:B0-----:R-:W-:-:S05]  /*5650*/  F2FP.F16.F32.PACK_AB R0, RZ, R0 ;  /* 0x00000000ff00723e */ /* 0x001fca00000000ff */
[----:B------:R0:W-:Y:S01]  /*5660*/  STG.E.U16 desc[UR36][R16.64], R0 ;  /* 0x0000000010007986 */ /* 0x0001e2000c101524 */
[----:B------:R-:W-:Y:S05]  /*5670*/  BRA `(.L_x_9024) ;  /* 0x0000000800ec7947 */ /* 0x000fea0003800000 */
.L_x_9027:
        /* <DEDUP_REMOVED lines=10> */
.L_x_9030:
[----:B------:R-:W0:Y:S02]  /*5720*/  I2F.U16 R2, R2 ;  /* 0x0000000200027306 */ /* 0x000e240000101000 */
[----:B0-----:R-:W-:-:S04]  /*5730*/  F2FP.F16.F32.PACK_AB R3, RZ, R2 ;  /* 0x00000002ff03723e */ /* 0x001fc800000000ff */
[----:B------:R-:W-:-:S05]  /*5740*/  PRMT R3, R3, 0x5410, RZ ;  /* 0x0000541003037816 */ /* 0x000fca00000000ff */
[----:B------:R0:W-:Y:S01]  /*5750*/  STG.E desc[UR36][R16.64], R3 ;  /* 0x0000000310007986 */ /* 0x0001e2000c101924 */
[----:B------:R-:W-:Y:S05]  /*5760*/  BRA `(.L_x_9024) ;  /* 0x0000000800b07947 */ /* 0x000fea0003800000 */
.L_x_9029:
[----:B------:R-:W0:Y:S02]  /*5770*/  I2F.F64.U16 R2, R2 ;  /* 0x0000000200027312 */ /* 0x000e240000101800 */
[----:B0-----:R0:W-:Y:S01]  /*5780*/  STG.E.64 desc[UR36][R16.64], R2 ;  /* 0x0000000210007986 */ /* 0x0011e2000c101b24 */
[----:B------:R-:W-:Y:S05]  /*5790*/  BRA `(.L_x_9024) ;  /* 0x0000000800a47947 */ /* 0x000fea0003800000 */
.L_x_9019:
        /* <DEDUP_REMOVED lines=13> */
.L_x_9033:
[----:B------:R-:W0:Y:S01]  /*5870*/  I2F.F64.U16 R4, R2 ;  /* 0x0000000200047312 */ /* 0x000e220000101800 */
[----:B------:R-:W-:-:S05]  /*5880*/  CS2R R6, SRZ ;  /* 0x0000000000067805 */ /* 0x000fca000001ff00 */
[----:B0-----:R0:W-:Y:S01]  /*5890*/  STG.E.128 desc[UR36][R16.64], R4 ;  /* 0x0000000410007986 */ /* 0x0011e2000c101d24 */
[----:B------:R-:W-:Y:S05]  /*58a0*/  BRA `(.L_x_9024) ;  /* 0x0000000800607947 */ /* 0x000fea0003800000 */
.L_x_9032:
        /* <DEDUP_REMOVED lines=21> */
.L_x_9037:
[----:B------:R-:W-:Y:S05]  /*5a00*/  BSYNC B0 ;  /* 0x0000000000007941 */ /* 0x000fea0003800000 */
.L_x_9036:
[----:B------:R-:W-:-:S05]  /*5a10*/  LOP3.LUT R3, R0, R3, RZ, 0xfc, !PT ;  /* 0x0000000300037212 */ /* 0x000fca00078efcff */
[----:B------:R0:W-:Y:S01]  /*5a20*/  STG.E.U8 desc[UR36][R16.64], R3 ;  /* 0x0000000310007986 */ /* 0x0001e2000c101124 */
[----:B------:R-:W-:Y:S05]  /*5a30*/  BRA `(.L_x_9024) ;  /* 0x0000000400fc7947 */ /* 0x000fea0003800000 */
.L_x_9035:
        /* <DEDUP_REMOVED lines=13> */
.L_x_9039:
[----:B------:R-:W-:Y:S01]  /*5b10*/  IMAD.MOV.U32 R0, RZ, RZ, 0x7f ;  /* 0x0000007fff007424 */ /* 0x000fe200078e00ff */
[----:B------:R-:W-:-:S04]  /*5b20*/  ISETP.GT.U32.AND P0, PT, R3, 0x7f800000, PT ;  /* 0x7f8000000300780c */ /* 0x000fc80003f04070 */
[----:B------:R-:W-:-:S09]  /*5b30*/  SEL R0, R0, 0x7c, P0 ;  /* 0x0000007c00007807 */ /* 0x000fd20000000000 */
.L_x_9040:
[----:B------:R-:W-:Y:S05]  /*5b40*/  BSYNC B0 ;  /* 0x0000000000007941 */ /* 0x000fea0003800000 */
.L_x_9038:
[----:B------:R-:W-:-:S04]  /*5b50*/  LOP3.LUT R2, R5, 0x80000000, RZ, 0xc0, !PT ;  /* 0x8000000005027812 */ /* 0x000fc800078ec0ff */
[----:B------:R-:W-:-:S04]  /*5b60*/  SHF.R.U32.HI R3, RZ, 0x18, R2 ;  /* 0x00000018ff037819 */ /* 0x000fc80000011602 */
[----:B------:R-:W-:-:S05]  /*5b70*/  LOP3.LUT R3, R0, R3, RZ, 0xfc, !PT ;  /* 0x0000000300037212 */ /* 0x000fca00078efcff */
[----:B------:R0:W-:Y:S01]  /*5b80*/  STG.E.U8 desc[UR36][R16.64], R3 ;  /* 0x0000000310007986 */ /* 0x0001e2000c101124 */
[----:B------:R-:W-:Y:S05]  /*5b90*/  BRA `(.L_x_9024) ;  /* 0x0000000400a47947 */ /* 0x000fea0003800000 */
.L_x_9034:
[----:B------:R-:W0:Y:S02]  /*5ba0*/  I2F.U16 R0, R2 ;  /* 0x0000000200007306 */ /* 0x000e240000101000 */
[----:B0-----:R-:W-:-:S05]  /*5bb0*/  F2FP.BF16.F32.PACK_AB R0, RZ, R0 ;  /* 0x00000000ff00723e */ /* 0x001fca00000010ff */
[----:B------:R0:W-:Y:S01]  /*5bc0*/  STG.E.U16 desc[UR36][R16.64], R0 ;  /* 0x0000000010007986 */ /* 0x0001e2000c101524 */
[----:B------:R-:W-:Y:S05]  /*5bd0*/  BRA `(.L_x_9024) ;  /* 0x0000000400947947 */ /* 0x000fea0003800000 */
.L_x_9031:
        /* <DEDUP_REMOVED lines=10> */
.L_x_9043:
        /* <DEDUP_REMOVED lines=17> */
.L_x_9046:
[----:B------:R-:W-:-:S04]  /*5d90*/  LOP3.LUT R2, R5, 0x80000000, RZ, 0xc0, !PT ;  /* 0x8000000005027812 */ /* 0x000fc800078ec0ff */
[----:B------:R-:W-:-:S04]  /*5da0*/  SHF.R.U32.HI R3, RZ, 0x18, R2 ;  /* 0x00000018ff037819 */ /* 0x000fc80000011602 */
[----:B------:R-:W-:-:S04]  /*5db0*/  LOP3.LUT R0, R0, R3, RZ, 0xfc, !PT ;  /* 0x0000000300007212 */ /* 0x000fc800078efcff */
[----:B------:R-:W-:-:S07]  /*5dc0*/  PRMT R8, R0, 0x7610, R8 ;  /* 0x0000761000087816 */ /* 0x000fce0000000008 */
.L_x_9045:
[----:B------:R-:W-:Y:S05]  /*5dd0*/  BSYNC B0 ;  /* 0x0000000000007941 */ /* 0x000fea0003800000 */
.L_x_9044:
[----:B------:R3:W-:Y:S01]  /*5de0*/  STG.E.U8 desc[UR36][R16.64], R8 ;  /* 0x0000000810007986 */ /* 0x0007e2000c101124 */
[----:B------:R-:W-:Y:S05]  /*5df0*/  BRA `(.L_x_9024) ;  /* 0x00000004000c7947 */ /* 0x000fea0003800000 */
.L_x_9042:
        /* <DEDUP_REMOVED lines=17> */
.L_x_9049:
[----:B------:R-:W-:-:S04]  /*5f10*/  LOP3.LUT R2, R5, 0x80000000, RZ, 0xc0, !PT ;  /* 0x8000000005027812 */ /* 0x000fc800078ec0ff */
[----:B------:R-:W-:-:S04]  /*5f20*/  SHF.R.U32.HI R3, RZ, 0x18, R2 ;  /* 0x00000018ff037819 */ /* 0x000fc80000011602 */
[----:B------:R-:W-:-:S04]  /*5f30*/  LOP3.LUT R0, R0, R3, RZ, 0xfc, !PT ;  /* 0x0000000300007212 */ /* 0x000fc800078efcff */
[----:B------:R-:W-:-:S07]  /*5f40*/  PRMT R8, R0, 0x7610, R8 ;  /* 0x0000761000087816 */ /* 0x000fce0000000008 */
.L_x_9048:
[----:B------:R-:W-:Y:S05]  /*5f50*/  BSYNC B0 ;  /* 0x0000000000007941 */ /* 0x000fea0003800000 */
.L_x_9047:
[----:B------:R0:W-:Y:S01]  /*5f60*/  STG.E.U8 desc[UR36][R16.64], R8 ;  /* 0x0000000810007986 */ /* 0x0001e2000c101124 */
[----:B------:R-:W-:Y:S05]  /*5f70*/  BRA `(.L_x_9024) ;  /* 0x0000000000ac7947 */ /* 0x000fea0003800000 */
.L_x_9041:
        /* <DEDUP_REMOVED lines=22> */
.L_x_9023:
        /* <DEDUP_REMOVED lines=16> */
.L_x_9052:
[----:B------:R-:W-:Y:S05]  /*61e0*/  BRA `(.L_x_9024) ;  /* 0x0000000000107947 */ /* 0x000fea0003800000 */
.L_x_9051:
[----:B------:R-:W-:-:S05]  /*61f0*/  IMAD.MOV.U32 R3, RZ, RZ, RZ ;  /* 0x000000ffff037224 */ /* 0x000fca00078e00ff */
[----:B------:R2:W-:Y:S01]  /*6200*/  STG.E.64 desc[UR36][R16.64], R2 ;  /* 0x0000000210007986 */ /* 0x0005e2000c101b24 */
[----:B------:R-:W-:Y:S05]  /*6210*/  BRA `(.L_x_9024) ;  /* 0x0000000000047947 */ /* 0x000fea0003800000 */
.L_x_9050:
[----:B------:R0:W-:Y:S02]  /*6220*/  STG.E desc[UR36][R16.64], R2 ;  /* 0x0000000210007986 */ /* 0x0001e4000c101924 */
.L_x_9024:
[----:B------:R-:W-:-:S07]  /*6230*/  VIADD R19, R19, 0x80 ;  /* 0x0000008013137836 */ /* 0x000fce0000000000 */
.L_x_8984:
[----:B------:R-:W-:Y:S05]  /*6240*/  BSYNC B6 ;  /* 0x0000000000067941 */ /* 0x000fea0003800000 */
.L_x_8983:
        /* <DEDUP_REMOVED lines=307> */
.L_x_9055:
        /* <DEDUP_REMOVED lines=20> */
.L_x_9059:
[----:B------:R0:W5:Y:S01]  /*76c0*/  LDG.E.U8 R0, desc[UR36][R4.64] ;  /* 0x0000002404007981 */ /* 0x000162000c1e1100 */
[----:B------:R-:W-:Y:S05]  /*76d0*/  BRA `(.L_x_9061) ;  /* 0x0000000c00647947 */ /* 0x000fea0003800000 */
.L_x_9058:
        /* <DEDUP_REMOVED lines=8> */
.L_x_9063:
[----:B------:R4:W5:Y:S01]  /*7760*/  LDG.E.U8 R0, desc[UR36][R4.64] ;  /* 0x0000002404007981 */ /* 0x000962000c1e1100 */
[----:B------:R-:W-:Y:S05]  /*7770*/  BRA `(.L_x_9061) ;  /* 0x0000000c003c7947 */ /* 0x000fea0003800000 */
.L_x_9062:
[----:B------:R3:W5:Y:S01]  /*7780*/  LDG.E.U16 R0, desc[UR36][R4.64] ;  /* 0x0000002404007981 */ /* 0x000762000c1e1500 */
[----:B------:R-:W-:Y:S05]  /*7790*/  BRA `(.L_x_9061) ;  /* 0x0000000c00347947 */ /* 0x000fea0003800000 */
.L_x_9057:
        /* <DEDUP_REMOVED lines=10> */
.L_x_9065:
[----:B------:R-:W2:Y:S02]  /*7840*/  LDG.E.U16 R2, desc[UR36][R4.64] ;  /* 0x0000002404027981 */ /* 0x000ea4000c1e1500 */
[----:B--2---:R-:W-:-:S06]  /*7850*/  HADD2.F32 R2, -RZ, R2.H0_H0 ;  /* 0x20000002ff027230 */ /* 0x004fcc0000004100 */
[----:B------:R-:W0:Y:S02]  /*7860*/  F2I.S64.TRUNC R2, R2 ;  /* 0x0000000200027311 */ /* 0x000e24000020d900 */
[----:B0-----:R-:W-:Y:S01]  /*7870*/  PRMT R0, R2, 0x7610, R0 ;  /* 0x0000761002007816 */ /* 0x001fe20000000000 */
[----:B------:R-:W-:Y:S06]  /*7880*/  BRA `(.L_x_9061) ;  /* 0x0000000800f87947 */ /* 0x000fec0003800000 */
.L_x_9064:
        /* <DEDUP_REMOVED lines=10> */
.L_x_9067:
[----:B------:R-:W2:Y:S02]  /*7930*/  LDG.E.U16 R4, desc[UR36][R4.64] ;  /* 0x0000002404047981 */ /* 0x000ea4000c1e1500 */
[----:B--2---:R-:W-:-:S06]  /*7940*/  HADD2.F32 R2, -RZ, R4.H0_H0 ;  /* 0x20000004ff027230 */ /* 0x004fcc0000004100 */
[----:B------:R-:W0:Y:S02]  /*7950*/  F2I.S64.TRUNC R2, R2 ;  /* 0x0000000200027311 */ /* 0x000e24000020d900 */
[----:B0-----:R-:W-:Y:S01]  /*7960*/  PRMT R0, R2, 0x7610, R0 ;  /* 0x0000761002007816 */ /* 0x001fe20000000000 */
[----:B------:R-:W-:Y:S06]  /*7970*/  BRA `(.L_x_9061) ;  /* 0x0000000800bc7947 */ /* 0x000fec0003800000 */
.L_x_9066:
[----:B------:R-:W2:Y:S02]  /*7980*/  LDG.E.64 R2, desc[UR36][R4.64] ;  /* 0x0000002404027981 */ /* 0x000ea4000c1e1b00 */
[----:B--2---:R-:W0:Y:S02]  /*7990*/  F2I.S64.F64.TRUNC R2, R2 ;  /* 0x0000000200027311 */ /* 0x004e24000030d900 */
[----:B0-----:R-:W-:Y:S01]  /*79a0*/  PRMT R0, R2, 0x7610, R0 ;  /* 0x0000761002007816 */ /* 0x001fe20000000000 */
[----:B------:R-:W-:Y:S06]  /*79b0*/  BRA `(.L_x_9061) ;  /* 0x0000000800ac7947 */ /* 0x000fec0003800000 */
.L_x_9056:
        /* <DEDUP_REMOVED lines=12> */
.L_x_9070:
[----:B------:R-:W2:Y:S02]  /*7a80*/  LDG.E.64 R4, desc[UR36][R4.64] ;  /* 0x0000002404047981 */ /* 0x000ea4000c1e1b00 */
[----:B--2---:R-:W0:Y:S02]  /*7a90*/  F2I.S64.F64.TRUNC R2, R4 ;  /* 0x0000000400027311 */ /* 0x004e24000030d900 */
[----:B0-----:R-:W-:Y:S01]  /*7aa0*/  PRMT R0, R2, 0x7610, R0 ;  /* 0x0000761002007816 */ /* 0x001fe20000000000 */
[----:B------:R-:W-:Y:S06]  /*7ab0*/  BRA `(.L_x_9061) ;  /* 0x00000008006c7947 */ /* 0x000fec0003800000 */
.L_x_9069:
        /* <DEDUP_REMOVED lines=28> */
.L_x_9072:
        /* <DEDUP_REMOVED lines=15> */
.L_x_9071:
[----:B------:R-:W2:Y:S02]  /*7d70*/  LDG.E.U16 R2, desc[UR36][R4.64] ;  /* 0x0000002404027981 */ /* 0x000ea4000c1e1500 */
[----:B--2---:R-:W-:-:S06]  /*7d80*/  IMAD.U32 R2, R2, 0x10000, RZ ;  /* 0x0001000002027824 */ /* 0x004fcc00078e00ff */
[----:B------:R-:W0:Y:S02]  /*7d90*/  F2I.S64.TRUNC R2, R2 ;  /* 0x0000000200027311 */ /* 0x000e24000020d900 */
[----:B0-----:R-:W-:Y:S01]  /*7da0*/  PRMT R0, R2, 0x7610, R0 ;  /* 0x0000761002007816 */ /* 0x001fe20000000000 */
[----:B------:R-:W-:Y:S06]  /*7db0*/  BRA `(.L_x_9061) ;  /* 0x0000000400ac7947 */ /* 0x000fec0003800000 */
.L_x_9068:
        /* <DEDUP_REMOVED lines=10> */
.L_x_9075:
        /* <DEDUP_REMOVED lines=21> */
.L_x_9079:
[----:B------:R-:W-:Y:S05]  /*7fb0*/  BSYNC B1 ;  /* 0x0000000000017941 */ /* 0x000fea0003800000 */
.L_x_9078:
[----:B------:R-:W-:Y:S01]  /*7fc0*/  IMAD.SHL.U32 R2, R2, 0x100000, RZ ;  /* 0x0010000002027824 */ /* 0x000fe200078e00ff */
[----:B------:R-:W-:-:S04]  /*7fd0*/  LEA R3, R0, 0x3b800000, 0x17 ;  /* 0x3b80000000037811 */ /* 0x000fc800078eb8ff */
[----:B------:R-:W-:-:S07]  /*7fe0*/  LOP3.LUT R2, R3, R2, R4, 0xfe, !PT ;  /* 0x0000000203027212 */ /* 0x000fce00078efe04 */
.L_x_9077:
[----:B------:R-:W-:Y:S05]  /*7ff0*/  BSYNC B0 ;  /* 0x0000000000007941 */ /* 0x000fea0003800000 */
.L_x_9076:
[----:B------:R-:W0:Y:S02]  /*8000*/  F2I.S64.TRUNC R2, R2 ;  /* 0x0000000200027311 */ /* 0x000e24000020d900 */
[----:B0-----:R-:W-:Y:S01]  /*8010*/  PRMT R0, R2, 0x7610, R0 ;  /* 0x0000761002007816 */ /* 0x001fe20000000000 */
[----:B------:R-:W-:Y:S06]  /*8020*/  BRA `(.L_x_9061) ;  /* 0x0000000400107947 */ /* 0x000fec0003800000 */
.L_x_9074:
        /* <DEDUP_REMOVED lines=21> */
.L_x_9083:
[----:B------:R-:W-:Y:S05]  /*8180*/  BSYNC B1 ;  /* 0x0000000000017941 */ /* 0x000fea0003800000 */
.L_x_9082:
[----:B------:R-:W-:Y:S01]  /*8190*/  IMAD.SHL.U32 R2, R2, 0x200000, RZ ;  /* 0x0020000002027824 */ /* 0x000fe200078e00ff */
[----:B------:R-:W-:-:S04]  /*81a0*/  LEA R3, R0, 0x37800000, 0x17 ;  /* 0x3780000000037811 */ /* 0x000fc800078eb8ff */
[----:B------:R-:W-:-:S07]  /*81b0*/  LOP3.LUT R2, R3, R2, R4, 0xfe, !PT ;  /* 0x0000000203027212 */ /* 0x000fce00078efe04 */
.L_x_9081:
[----:B------:R-:W-:Y:S05]  /*81c0*/  BSYNC B0 ;  /* 0x0000000000007941 */ /* 0x000fea0003800000 */
.L_x_9080:
[----:B------:R-:W0:Y:S02]  /*81d0*/  F2I.S64.TRUNC R2, R2 ;  /* 0x0000000200027311 */ /* 0x000e24000020d900 */
[----:B0-----:R-:W-:Y:S01]  /*81e0*/  PRMT R0, R2, 0x7610, R0 ;  /* 0x0000761002007816 */ /* 0x001fe20000000000 */
[----:B------:R-:W-:Y:S06]  /*81f0*/  BRA `(.L_x_9061) ;  /* 0x00000000009c7947 */ /* 0x000fec0003800000 */
.L_x_9073:
        /* <DEDUP_REMOVED lines=14> */
.L_x_9087:
[----:B------:R-:W-:Y:S05]  /*82e0*/  BSYNC B0 ;  /* 0x0000000000007941 */ /* 0x000fea0003800000 */
.L_x_9086:
[----:B------:R-:W0:Y:S02]  /*82f0*/  F2I.S64.TRUNC R2, R2 ;  /* 0x0000000200027311 */ /* 0x000e24000020d900 */
[----:B0-----:R-:W-:Y:S01]  /*8300*/  PRMT R0, R2, 0x7610, R0 ;  /* 0x0000761002007816 */ /* 0x001fe20000000000 */
[----:B------:R-:W-:Y:S06]  /*8310*/  BRA `(.L_x_9061) ;  /* 0x0000000000547947 */ /* 0x000fec0003800000 */
.L_x_9060:
        /* <DEDUP_REMOVED lines=16> */
.L_x_9088:
[----:B------:R-:W-:Y:S01]  /*8420*/  PRMT R0, RZ, 0x7610, R0 ;  /* 0x00007610ff007816 */ /* 0x000fe20000000000 */
[----:B------:R-:W-:Y:S06]  /*8430*/  BRA `(.L_x_9061) ;  /* 0x00000000000c7947 */ /* 0x000fec0003800000 */
.L_x_9085:
[----:B------:R1:W5:Y:S01]  /*8440*/  LDG.E.U8 R0, desc[UR36][R4.64] ;  /* 0x0000002404007981 */ /* 0x000362000c1e1100 */
[----:B------:R-:W-:Y:S05]  /*8450*/  BRA `(.L_x_9061) ;  /* 0x0000000000047947 */ /* 0x000fea0003800000 */
.L_x_9084:
[----:B------:R2:W5:Y:S02]  /*8460*/  LDG.E.U8 R0, desc[UR36][R4.64] ;  /* 0x0000002404007981 */ /* 0x000564000c1e1100 */
.L_x_9061:
        /* <DEDUP_REMOVED lines=18> */
.L_x_9092:
[----:B------:R3:W-:Y:S01]  /*8590*/  STG.E.U8 desc[UR36][R16.64], R2 ;  /* 0x0000000210007986 */ /* 0x0007e2000c101124 */
[----:B------:R-:W-:Y:S05]  /*85a0*/  BRA `(.L_x_9094) ;  /* 0x0000000c00547947 */ /* 0x000fea0003800000 */
.L_x_9091:
        /* <DEDUP_REMOVED lines=9> */
.L_x_9096:
[----:B------:R2:W-:Y:S01]  /*8640*/  STG.E desc[UR36][R16.64], R2 ;  /* 0x0000000210007986 */ /* 0x0005e2000c101924 */
[----:B------:R-:W-:Y:S05]  /*8650*/  BRA `(.L_x_9094) ;  /* 0x0000000c00287947 */ /* 0x000fea0003800000 */
.L_x_9095:
[----:B------:R0:W-:Y:S01]  /*8660*/  STG.E.U16 desc[UR36][R16.64], R2 ;  /* 0x0000000210007986 */ /* 0x0001e2000c101524 */
[----:B------:R-:W-:Y:S05]  /*8670*/  BRA `(.L_x_9094) ;  /* 0x0000000c00207947 */ /* 0x000fea0003800000 */
.L_x_9090:
        /* <DEDUP_REMOVED lines=9> */
.L_x_9098:
[----:B------:R-:W0:Y:S02]  /*8710*/  I2F.U16 R0, R2 ;  /* 0x0000000200007306 */ /* 0x000e240000101000 */
[----:B0-----:R-:W-:-:S05]  /*8720*/  F2FP.F16.F32.PACK_AB R0, RZ, R0 ;  /* 0x00000000ff00723e */ /* 0x001fca00000000ff */
[----:B------:R0:W-:Y:S01]  /*8730*/  STG.E.U16 desc[UR36][R16.64], R0 ;  /* 0x0000000010007986 */ /* 0x0001e2000c101524 */
[----:B------:R-:W-:Y:S05]  /*8740*/  BRA `(.L_x_9094) ;  /* 0x0000000800ec7947 */ /* 0x000fea0003800000 */
.L_x_9097:
        /* <DEDUP_REMOVED lines=10> */
.L_x_9100:
[----:B------:R-:W0:Y:S02]  /*87f0*/  I2F.U16 R2, R2 ;  /* 0x0000000200027306 */ /* 0x000e240000101000 */
[----:B0-----:R-:W-:-:S04]  /*8800*/  F2FP.F16.F32.PACK_AB R3, RZ, R2 ;  /* 0x00000002ff03723e */ /* 0x001fc800000000ff */
[----:B------:R-:W-:-:S05]  /*8810*/  PRMT R3, R3, 0x5410, RZ ;  /* 0x0000541003037816 */ /* 0x000fca00000000ff */
[----:B------:R0:W-:Y:S01]  /*8820*/  STG.E desc[UR36][R16.64], R3 ;  /* 0x0000000310007986 */ /* 0x0001e2000c101924 */
[----:B------:R-:W-:Y:S05]  /*8830*/  BRA `(.L_x_9094) ;  /* 0x0000000800b07947 */ /* 0x000fea0003800000 */
.L_x_9099:
[----:B------:R-:W0:Y:S02]  /*8840*/  I2F.F64.U16 R2, R2 ;  /* 0x0000000200027312 */ /* 0x000e240000101800 */
[----:B0-----:R0:W-:Y:S01]  /*8850*/  STG.E.64 desc[UR36][R16.64], R2 ;  /* 0x0000000210007986 */ /* 0x0011e2000c101b24 */
[----:B------:R-:W-:Y:S05]  /*8860*/  BRA `(.L_x_9094) ;  /* 0x0000000800a47947 */ /* 0x000fea0003800000 */
.L_x_9089:
        /* <DEDUP_REMOVED lines=13> */
.L_x_9103:
[----:B------:R-:W0:Y:S01]  /*8940*/  I2F.F64.U16 R4, R2 ;  /* 0x0000000200047312 */ /* 0x000e220000101800 */
[----:B------:R-:W-:-:S05]  /*8950*/  CS2R R6, SRZ ;  /* 0x0000000000067805 */ /* 0x000fca000001ff00 */
[----:B0-----:R0:W-:Y:S01]  /*8960*/  STG.E.128 desc[UR36][R16.64], R4 ;  /* 0x0000000410007986 */ /* 0x0011e2000c101d24 */
[----:B------:R-:W-:Y:S05]  /*8970*/  BRA `(.L_x_9094) ;  /* 0x0000000800607947 */ /* 0x000fea0003800000 */
.L_x_9102:
        /* <DEDUP_REMOVED lines=21> */
.L_x_9107:
[----:B------:R-:W-:Y:S05]  /*8ad0*/  BSYNC B0 ;  /* 0x0000000000007941 */ /* 0x000fea0003800000 */
.L_x_9106:
[----:B------:R-:W-:-:S05]  /*8ae0*/  LOP3.LUT R3, R0, R3, RZ, 0xfc, !PT ;  /* 0x0000000300037212 */ /* 0x000fca00078efcff */
[----:B------:R0:W-:Y:S01]  /*8af0*/  STG.E.U8 desc[UR36][R16.64], R3 ;  /* 0x0000000310007986 */ /* 0x0001e2000c101124 */
[----:B------:R-:W-:Y:S05]  /*8b00*/  BRA `(.L_x_9094) ;  /* 0x0000000400fc7947 */ /* 0x000fea0003800000 */
.L_x_9105:
        /* <DEDUP_REMOVED lines=13> */
.L_x_9109:
[----:B------:R-:W-:Y:S01]  /*8be0*/  IMAD.MOV.U32 R0, RZ, RZ, 0x7f ;  /* 0x0000007fff007424 */ /* 0x000fe200078e00ff */
[----:B------:R-:W-:-:S04]  /*8bf0*/  ISETP.GT.U32.AND P0, PT, R3, 0x7f800000, PT ;  /* 0x7f8000000300780c */ /* 0x000fc80003f04070 */
[----:B------:R-:W-:-:S09]  /*8c00*/  SEL R0, R0, 0x7c, P0 ;  /* 0x0000007c00007807 */ /* 0x000fd20000000000 */
.L_x_9110:
[----:B------:R-:W-:Y:S05]  /*8c10*/  BSYNC B0 ;  /* 0x0000000000007941 */ /* 0x000fea0003800000 */
.L_x_9108:
[----:B------:R-:W-:-:S04]  /*8c20*/  LOP3.LUT R2, R5, 0x80000000, RZ, 0xc0, !PT ;  /* 0x8000000005027812 */ /* 0x000fc800078ec0ff */
[----:B------:R-:W-:-:S04]  /*8c30*/  SHF.R.U32.HI R3, RZ, 0x18, R2 ;  /* 0x00000018ff037819 */ /* 0x000fc80000011602 */
[----:B------:R-:W-:-:S05]  /*8c40*/  LOP3.LUT R3, R0, R3, RZ, 0xfc, !PT ;  /* 0x0000000300037212 */ /* 0x000fca00078efcff */
[----:B------:R0:W-:Y:S01]  /*8c50*/  STG.E.U8 desc[UR36][R16.64], R3 ;  /* 0x0000000310007986 */ /* 0x0001e2000c101124 */
[----:B------:R-:W-:Y:S05]  /*8c60*/  BRA `(.L_x_9094) ;  /* 0x0000000400a47947 */ /* 0x000fea0003800000 */
.L_x_9104:
[----:B------:R-:W0:Y:S02]  /*8c70*/  I2F.U16 R0, R2 ;  /* 0x0000000200007306 */ /* 0x000e240000101000 */
[----:B0-----:R-:W-:-:S05]  /*8c80*/  F2FP.BF16.F32.PACK_AB R0, RZ, R0 ;  /* 0x00000000ff00723e */ /* 0x001fca00000010ff */
[----:B------:R0:W-:Y:S01]  /*8c90*/  STG.E.U16 desc[UR36][R16.64], R0 ;  /* 0x0000000010007986 */ /* 0x0001e2000c101524 */
[----:B------:R-:W-:Y:S05]  /*8ca0*/  BRA `(.L_x_9094) ;  /* 0x0000000400947947 */ /* 0x000fea0003800000 */
.L_x_9101:
        /* <DEDUP_REMOVED lines=10> */
.L_x_9113:
        /* <DEDUP_REMOVED lines=17> */
.L_x_9116:
[----:B------:R-:W-:-:S04]  /*8e60*/  LOP3.LUT R2, R5, 0x80000000, RZ, 0xc0, !PT ;  /* 0x8000000005027812 */ /* 0x000fc800078ec0ff */
[----:B------:R-:W-:-:S04]  /*8e70*/  SHF.R.U32.HI R3, RZ, 0x18, R2 ;  /* 0x00000018ff037819 */ /* 0x000fc80000011602 */
[----:B------:R-:W-:-:S04]  /*8e80*/  LOP3.LUT R0, R0, R3, RZ, 0xfc, !PT ;  /* 0x0000000300007212 */ /* 0x000fc800078efcff */
[----:B------:R-:W-:-:S07]  /*8e90*/  PRMT R8, R0, 0x7610, R8 ;  /* 0x0000761000087816 */ /* 0x000fce0000000008 */
.L_x_9115:
[----:B------:R-:W-:Y:S05]  /*8ea0*/  BSYNC B0 ;  /* 0x0000000000007941 */ /* 0x000fea0003800000 */
.L_x_9114:
[----:B------:R0:W-:Y:S01]  /*8eb0*/  STG.E.U8 desc[UR36][R16.64], R8 ;  /* 0x0000000810007986 */ /* 0x0001e2000c101124 */
[----:B------:R-:W-:Y:S05]  /*8ec0*/  BRA `(.L_x_9094) ;  /* 0x00000004000c7947 */ /* 0x000fea0003800000 */
.L_x_9112:
        /* <DEDUP_REMOVED lines=17> */
.L_x_9119:
[----:B------:R-:W-:-:S04]  /*8fe0*/  LOP3.LUT R2, R5, 0x80000000, RZ, 0xc0, !PT ;  /* 0x8000000005027812 */ /* 0x000fc800078ec0ff */
[----:B------:R-:W-:-:S04]  /*8ff0*/  SHF.R.U32.HI R3, RZ, 0x18, R2 ;  /* 0x00000018ff037819 */ /* 0x000fc80000011602 */
[----:B------:R-:W-:-:S04]  /*9000*/  LOP3.LUT R0, R0, R3, RZ, 0xfc, !PT ;  /* 0x0000000300007212 */ /* 0x000fc800078efcff */
[----:B------:R-:W-:-:S07]  /*9010*/  PRMT R8, R0, 0x7610, R8 ;  /* 0x0000761000087816 */ /* 0x000fce0000000008 */
.L_x_9118:
[----:B------:R-:W-:Y:S05]  /*9020*/  BSYNC B0 ;  /* 0x0000000000007941 */ /* 0x000fea0003800000 */
.L_x_9117:
[----:B------:R0:W-:Y:S01]  /*9030*/  STG.E.U8 desc[UR36][R16.64], R8 ;  /* 0x0000000810007986 */ /* 0x0001e2000c101124 */
[----:B------:R-:W-:Y:S05]  /*9040*/  BRA `(.L_x_9094) ;  /* 0x0000000000ac7947 */ /* 0x000fea0003800000 */
.L_x_9111:
        /* <DEDUP_REMOVED lines=22> */
.L_x_9093:
        /* <DEDUP_REMOVED lines=16> */
.L_x_9122:
[----:B------:R-:W-:Y:S05]  /*92b0*/  BRA `(.L_x_9094) ;  /* 0x0000000000107947 */ /* 0x000fea0003800000 */
.L_x_9121:
[----:B------:R-:W-:-:S05]  /*92c0*/  IMAD.MOV.U32 R3, RZ, RZ, RZ ;  /* 0x000000ffff037224 */ /* 0x000fca00078e00ff */
[----:B------:R0:W-:Y:S01]  /*92d0*/  STG.E.64 desc[UR36][R16.64], R2 ;  /* 0x0000000210007986 */ /* 0x0001e2000c101b24 */
[----:B------:R-:W-:Y:S05]  /*92e0*/  BRA `(.L_x_9094) ;  /* 0x0000000000047947 */ /* 0x000fea0003800000 */
.L_x_9120:
[----:B------:R0:W-:Y:S02]  /*92f0*/  STG.E desc[UR36][R16.64], R2 ;  /* 0x0000000210007986 */ /* 0x0001e4000c101924 */
.L_x_9094:
[----:B------:R-:W-:-:S07]  /*9300*/  VIADD R19, R19, 0x80 ;  /* 0x0000008013137836 */ /* 0x000fce0000000000 */
.L_x_9054:
[----:B------:R-:W-:Y:S05]  /*9310*/  BSYNC B6 ;  /* 0x0000000000067941 */ /* 0x000fea0003800000 */
.L_x_9053:
        /* <DEDUP_REMOVED lines=306> */
.L_x_9123:
        /* <DEDUP_REMOVED lines=20> */
.L_x_9127:
[----:B------:R4:W5:Y:S01]  /*a780*/  LDG.E.U8 R0, desc[UR36][R4.64] ;  /* 0x0000002404007981 */ /* 0x000962000c1e1100 */
[----:B------:R-:W-:Y:S05]  /*a790*/  BRA `(.L_x_9129) ;  /* 0x0000000c00647947 */ /* 0x000fea0003800000 */
.L_x_9126:
        /* <DEDUP_REMOVED lines=8> */
.L_x_9131:
[----:B------:R2:W5:Y:S01]  /*a820*/  LDG.E.U8 R0, desc[UR36][R4.64] ;  /* 0x0000002404007981 */ /* 0x000562000c1e1100 */
[----:B------:R-:W-:Y:S05]  /*a830*/  BRA `(.L_x_9129) ;  /* 0x0000000c003c7947 */ /* 0x000fea0003800000 */
.L_x_9130:
[----:B------:R0:W5:Y:S01]  /*a840*/  LDG.E.U16 R0, desc[UR36][R4.64] ;  /* 0x0000002404007981 */ /* 0x000162000c1e1500 */
[----:B------:R-:W-:Y:S05]  /*a850*/  BRA `(.L_x_9129) ;  /* 0x0000000c00347947 */ /* 0x000fea0003800000 */
.L_x_9125:
        /* <DEDUP_REMOVED lines=10> */
.L_x_9133:
[----:B------:R-:W2:Y:S02]  /*a900*/  LDG.E.U16 R2, desc[UR36][R4.64] ;  /* 0x0000002404027981 */ /* 0x000ea4000c1e1500 */
[----:B--2---:R-:W-:-:S06]  /*a910*/  HADD2.F32 R2, -RZ, R2.H0_H0 ;  /* 0x20000002ff027230 */ /* 0x004fcc0000004100 */
[----:B------:R-:W0:Y:S02]  /*a920*/  F2I.S64.TRUNC R2, R2 ;  /* 0x0000000200027311 */ /* 0x000e24000020d900 */
[----:B0-----:R-:W-:Y:S01]  /*a930*/  PRMT R0, R2, 0x7610, R0 ;  /* 0x0000761002007816 */ /* 0x001fe20000000000 */
[----:B------:R-:W-:Y:S06]  /*a940*/  BRA `(.L_x_9129) ;  /* 0x0000000800f87947 */ /* 0x000fec0003800000 */
.L_x_9132:
        /* <DEDUP_REMOVED lines=10> */
.L_x_9135:
[----:B------:R-:W2:Y:S02]  /*a9f0*/  LDG.E.U16 R4, desc[UR36][R4.64] ;  /* 0x0000002404047981 */ /* 0x000ea4000c1e1500 */
[----:B--2---:R-:W-:-:S06]  /*aa00*/  HADD2.F32 R2, -RZ, R4.H0_H0 ;  /* 0x20000004ff027230 */ /* 0x004fcc0000004100 */
[----:B------:R-:W0:Y:S02]  /*aa10*/  F2I.S64.TRUNC R2, R2 ;  /* 0x0000000200027311 */ /* 0x000e24000020d900 */
[----:B0-----:R-:W-:Y:S01]  /*aa20*/  PRMT R0, R2, 0x7610, R0 ;  /* 0x0000761002007816 */ /* 0x001fe20000000000 */
[----:B------:R-:W-:Y:S06]  /*aa30*/  BRA `(.L_x_9129) ;  /* 0x0000000800bc7947 */ /* 0x000fec0003800000 */
.L_x_9134:
[----:B------:R-:W2:Y:S02]  /*aa40*/  LDG.E.64 R2, desc[UR36][R4.64] ;  /* 0x0000002404027981 */ /* 0x000ea4000c1e1b00 */
[----:B--2---:R-:W0:Y:S02]  /*aa50*/  F2I.S64.F64.TRUNC R2, R2 ;  /* 0x0000000200027311 */ /* 0x004e24000030d900 */
[----:B0-----:R-:W-:Y:S01]  /*aa60*/  PRMT R0, R2, 0x7610, R0 ;  /* 0x0000761002007816 */ /* 0x001fe20000000000 */
[----:B------:R-:W-:Y:S06]  /*aa70*/  BRA `(.L_x_9129) ;  /* 0x0000000800ac7947 */ /* 0x000fec0003800000 */
.L_x_9124:
        /* <DEDUP_REMOVED lines=12> */
.L_x_9138:
[----:B------:R-:W2:Y:S02]  /*ab40*/  LDG.E.64 R4, desc[UR36][R4.64] ;  /* 0x0000002404047981 */ /* 0x000ea4000c1e1b00 */
[----:B--2---:R-:W0:Y:S02]  /*ab50*/  F2I.S64.F64.TRUNC R2, R4 ;  /* 0x0000000400027311 */ /* 0x004e24000030d900 */
[----:B0-----:R-:W-:Y:S01]  /*ab60*/  PRMT R0, R2, 0x7610, R0 ;  /* 0x0000761002007816 */ /* 0x001fe20000000000 */
[----:B------:R-:W-:Y:S06]  /*ab70*/  BRA `(.L_x_9129) ;  /* 0x00000008006c7947 */ /* 0x000fec0003800000 */
.L_x_9137:
        /* <DEDUP_REMOVED lines=28> */
.L_x_9140:
        /* <DEDUP_REMOVED lines=15> */
.L_x_9139:
[----:B------:R-:W2:Y:S02]  /*ae30*/  LDG.E.U16 R2, desc[UR36][R4.64] ;  /* 0x0000002404027981 */ /* 0x000ea4000c1e1500 */
[----:B--2---:R-:W-:-:S06]  /*ae40*/  IMAD.U32 R2, R2, 0x10000, RZ ;  /* 0x0001000002027824 */ /* 0x004fcc00078e00ff */
[----:B------:R-:W0:Y:S02]  /*ae50*/  F2I.S64.TRUNC R2, R2 ;  /* 0x0000000200027311 */ /* 0x000e24000020d900 */
[----:B0-----:R-:W-:Y:S01]  /*ae60*/  PRMT R0, R2, 0x7610, R0 ;  /* 0x0000761002007816 */ /* 0x001fe20000000000 */
[----:B------:R-:W-:Y:S06]  /*ae70*/  BRA `(.L_x_9129) ;  /* 0x0000000400ac7947 */ /* 0x000fec0003800000 */
.L_x_9136:
        /* <DEDUP_REMOVED lines=10> */
.L_x_9143:
        /* <DEDUP_REMOVED lines=21> */
.L_x_9147:
[----:B------:R-:W-:Y:S05]  /*b070*/  BSYNC B1 ;  /* 0x0000000000017941 */ /* 0x000fea0003800000 */
.L_x_9146:
[----:B------:R-:W-:Y:S01]  /*b080*/  IMAD.SHL.U32 R2, R2, 0x100000, RZ ;  /* 0x0010000002027824 */ /* 0x000fe200078e00ff */
[----:B------:R-:W-:-:S04]  /*b090*/  LEA R3, R0, 0x3b800000, 0x17 ;  /* 0x3b80000000037811 */ /* 0x000fc800078eb8ff */
[----:B------:R-:W-:-:S07]  /*b0a0*/  LOP3.LUT R2, R3, R2, R4, 0xfe, !PT ;  /* 0x0000000203027212 */ /* 0x000fce00078efe04 */
.L_x_9145:
[----:B------:R-:W-:Y:S05]  /*b0b0*/  BSYNC B0 ;  /* 0x0000000000007941 */ /* 0x000fea0003800000 */
.L_x_9144:
[----:B------:R-:W0:Y:S02]  /*b0c0*/  F2I.S64.TRUNC R2, R2 ;  /* 0x0000000200027311 */ /* 0x000e24000020d900 */
[----:B0-----:R-:W-:Y:S01]  /*b0d0*/  PRMT R0, R2, 0x7610, R0 ;  /* 0x0000761002007816 */ /* 0x001fe20000000000 */
[----:B------:R-:W-:Y:S06]  /*b0e0*/  BRA `(.L_x_9129) ;  /* 0x0000000400107947 */ /* 0x000fec0003800000 */
.L_x_9142:
        /* <DEDUP_REMOVED lines=21> */
.L_x_9151:
[----:B------:R-:W-:Y:S05]  /*b240*/  BSYNC B1 ;  /* 0x0000000000017941 */ /* 0x000fea0003800000 */
.L_x_9150:
[----:B------:R-:W-:Y:S01]  /*b250*/  IMAD.SHL.U32 R2, R2, 0x200000, RZ ;  /* 0x0020000002027824 */ /* 0x000fe200078e00ff */
[----:B------:R-:W-:-:S04]  /*b260*/  LEA R3, R0, 0x37800000, 0x17 ;  /* 0x3780000000037811 */ /* 0x000fc800078eb8ff */
[----:B------:R-:W-:-:S07]  /*b270*/  LOP3.LUT R2, R3, R2, R4, 0xfe, !PT ;  /* 0x0000000203027212 */ /* 0x000fce00078efe04 */
.L_x_9149:
[----:B------:R-:W-:Y:S05]  /*b280*/  BSYNC B0 ;  /* 0x0000000000007941 */ /* 0x000fea0003800000 */
.L_x_9148:
[----:B------:R-:W0:Y:S02]  /*b290*/  F2I.S64.TRUNC R2, R2 ;  /* 0x0000000200027311 */ /* 0x000e24000020d900 */
[----:B0-----:R-:W-:Y:S01]  /*b2a0*/  PRMT R0, R2, 0x7610, R0 ;  /* 0x0000761002007816 */ /* 0x001fe20000000000 */
[----:B------:R-:W-:Y:S06]  /*b2b0*/  BRA `(.L_x_9129) ;  /* 0x00000000009c7947 */ /* 0x000fec0003800000 */
.L_x_9141:
        /* <DEDUP_REMOVED lines=14> */
.L_x_9155:
[----:B------:R-:W-:Y:S05]  /*b3a0*/  BSYNC B0 ;  /* 0x0000000000007941 */ /* 0x000fea0003800000 */
.L_x_9154:
[----:B------:R-:W0:Y:S02]  /*b3b0*/  F2I.S64.TRUNC R2, R2 ;  /* 0x0000000200027311 */ /* 0x000e24000020d900 */
[----:B0-----:R-:W-:Y:S01]  /*b3c0*/  PRMT R0, R2, 0x7610, R0 ;  /* 0x0000761002007816 */ /* 0x001fe20000000000 */
[----:B------:R-:W-:Y:S06]  /*b3d0*/  BRA `(.L_x_9129) ;  /* 0x0000000000547947 */ /* 0x000fec0003800000 */
.L_x_9128:
        /* <DEDUP_REMOVED lines=16> */
.L_x_9156:
[----:B------:R-:W-:Y:S01]  /*b4e0*/  PRMT R0, RZ, 0x7610, R0 ;  /* 0x00007610ff007816 */ /* 0x000fe20000000000 */
[----:B------:R-:W-:Y:S06]  /*b4f0*/  BRA `(.L_x_9129) ;  /* 0x00000000000c7947 */ /* 0x000fec0003800000 */
.L_x_9153:
[----:B------:R0:W5:Y:S01]  /*b500*/  LDG.E.U8 R0, desc[UR36][R4.64] ;  /* 0x0000002404007981 */ /* 0x000162000c1e1100 */
[----:B------:R-:W-:Y:S05]  /*b510*/  BRA `(.L_x_9129) ;  /* 0x0000000000047947 */ /* 0x000fea0003800000 */
.L_x_9152:
[----:B------:R0:W5:Y:S02]  /*b520*/  LDG.E.U8 R0, desc[UR36][R4.64] ;  /* 0x0000002404007981 */ /* 0x000164000c1e1100 */
.L_x_9129:
        /* <DEDUP_REMOVED lines=18> */
.L_x_9160:
[----:B------:R-:W-:Y:S01]  /*b650*/  STG.E.U8 desc[UR36][R16.64], R2 ;  /* 0x0000000210007986 */ /* 0x000fe2000c101124 */
[----:B------:R-:W-:Y:S05]  /*b660*/  EXIT ;  /* 0x000000000000794d */ /* 0x000fea0003800000 */
.L_x_9159:
        /* <DEDUP_REMOVED lines=9> */
.L_x_9163:
[----:B------:R-:W-:Y:S01]  /*b700*/  STG.E desc[UR36][R16.64], R2 ;  /* 0x0000000210007986 */ /* 0x000fe2000c101924 */
[----:B------:R-:W-:Y:S05]  /*b710*/  EXIT ;  /* 0x000000000000794d */ /* 0x000fea0003800000 */
.L_x_9162:
[----:B------:R-:W-:Y:S01]  /*b720*/  STG.E.U16 desc[UR36][R16.64], R2 ;  /* 0x0000000210007986 */ /* 0x000fe2000c101524 */
[----:B------:R-:W-:Y:S05]  /*b730*/  EXIT ;  /* 0x000000000000794d */ /* 0x000fea0003800000 */
.L_x_9158:
[----:B------:R-:W-:-:S13]  /*b740*/  ISETP.GT.AND P0, PT, R3, 0x6, PT ;  /* 0x000000060300780c */ /* 0x000fda0003f04270 */
[----:B------:R-:W-:Y:S05]  /*b750*/  @P0 BRA `(.L_x_9164) ;  /* 0x00000000002c0947 */ /* 0x000fea0003800000 */
[----:B------:R-:W-:-:S13]  /*b760*/  ISETP.NE.AND P0, PT, R3, 0x5, PT ;  /* 0x000000050300780c */ /* 0x000fda0003f05270 */
[----:B------:R-:W-:Y:S05]  /*b770*/  @!P0 BRA `(.L_x_9165) ;  /* 0x0000000000148947 */ /* 0x000fea0003800000 */
[----:B------:R-:W-:-:S13]  /*b780*/  ISETP.NE.AND P0, PT, R3, 0x6, PT ;  /* 0x000000060300780c */ /* 0x000fda0003f05270 */
[----:B------:R-:W-:Y:S05]  /*b790*/  @P0 BRA `(.L_x_9161) ;  /* 0x0000000800b40947 */ /* 0x000fea0003800000 */
[----:B------:R-:W0:Y:S02]  /*b7a0*/  I2F.U16 R3, R2 ;  /* 0x0000000200037306 */ /* 0x000e240000101000 */
[----:B0-----:R-:W-:Y:S01]  /*b7b0*/  STG.E desc[UR36][R16.64], R3 ;  /* 0x0000000310007986 */ /* 0x001fe2000c101924 */
[----:B------:R-:W-:Y:S05]  /*b7c0*/  EXIT ;  /* 0x000000000000794d */ /* 0x000fea0003800000 */
.L_x_9165:
[----:B------:R-:W0:Y:S02]  /*b7d0*/  I2F.U16 R0, R2 ;  /* 0x0000000200007306 */ /* 0x000e240000101000 */
[----:B0-----:R-:W-:-:S05]  /*b7e0*/  F2FP.F16.F32.PACK_AB R0, RZ, R0 ;  /* 0x00000000ff00723e */ /* 0x001fca00000000ff */
[----:B------:R-:W-:Y:S01]  /*b7f0*/  STG.E.U16 desc[UR36][R16.64], R0 ;  /* 0x0000000010007986 */ /* 0x000fe2000c101524 */
[----:B------:R-:W-:Y:S05]  /*b800*/  EXIT ;  /* 0x000000000000794d */ /* 0x000fea0003800000 */
.L_x_9164:
        /* <DEDUP_REMOVED lines=8> */
[----:B0-----:R-:W-:Y:S01]  /*b890*/  STG.E.64 desc[UR36][R16.64], R2 ;  /* 0x0000000210007986 */ /* 0x001fe2000c101b24 */
[----:B------:R-:W-:Y:S05]  /*b8a0*/  EXIT ;  /* 0x000000000000794d */ /* 0x000fea0003800000 */
.L_x_9167:
[----:B------:R-:W0:Y:S02]  /*b8b0*/  I2F.U16 R2, R2 ;  /* 0x0000000200027306 */ /* 0x000e240000101000 */
[----:B0-----:R-:W-:-:S04]  /*b8c0*/  F2FP.F16.F32.PACK_AB R3, RZ, R2 ;  /* 0x00000002ff03723e */ /* 0x001fc800000000ff */
[----:B------:R-:W-:-:S05]  /*b8d0*/  PRMT R3, R3, 0x5410, RZ ;  /* 0x0000541003037816 */ /* 0x000fca00000000ff */
[----:B------:R-:W-:Y:S01]  /*b8e0*/  STG.E desc[UR36][R16.64], R3 ;  /* 0x0000000310007986 */ /* 0x000fe2000c101924 */
[----:B------:R-:W-:Y:S05]  /*b8f0*/  EXIT ;  /* 0x000000000000794d */ /* 0x000fea0003800000 */
.L_x_9166:
[----:B------:R-:W0:Y:S02]  /*b900*/  I2F.F64.U16 R2, R2 ;  /* 0x0000000200027312 */ /* 0x000e240000101800 */
[----:B0-----:R-:W-:Y:S01]  /*b910*/  STG.E.64 desc[UR36][R16.64], R2 ;  /* 0x0000000210007986 */ /* 0x001fe2000c101b24 */
[----:B------:R-:W-:Y:S05]  /*b920*/  EXIT ;  /* 0x000000000000794d */ /* 0x000fea0003800000 */
.L_x_9157:
        /* <DEDUP_REMOVED lines=13> */
.L_x_9170:
[----:B------:R-:W0:Y:S01]  /*ba00*/  I2F.F64.U16 R4, R2 ;  /* 0x0000000200047312 */ /* 0x000e220000101800 */
[----:B------:R-:W-:-:S05]  /*ba10*/  CS2R R6, SRZ ;  /* 0x0000000000067805 */ /* 0x000fca000001ff00 */
[----:B0-----:R-:W-:Y:S01]  /*ba20*/  STG.E.128 desc[UR36][R16.64], R4 ;  /* 0x0000000410007986 */ /* 0x001fe2000c101d24 */
[----:B------:R-:W-:Y:S05]  /*ba30*/  EXIT ;  /* 0x000000000000794d */ /* 0x000fea0003800000 */
.L_x_9169:
        /* <DEDUP_REMOVED lines=21> */
.L_x_9174:
[----:B------:R-:W-:Y:S05]  /*bb90*/  BSYNC B0 ;  /* 0x0000000000007941 */ /* 0x000fea0003800000 */
.L_x_9173:
[----:B------:R-:W-:-:S05]  /*bba0*/  LOP3.LUT R3, R0, R3, RZ, 0xfc, !PT ;  /* 0x0000000300037212 */ /* 0x000fca00078efcff */
[----:B------:R-:W-:Y:S01]  /*bbb0*/  STG.E.U8 desc[UR36][R16.64], R3 ;  /* 0x0000000310007986 */ /* 0x000fe2000c101124 */
[----:B------:R-:W-:Y:S05]  /*bbc0*/  EXIT ;  /* 0x000000000000794d */ /* 0x000fea0003800000 */
.L_x_9172:
        /* <DEDUP_REMOVED lines=13> */
.L_x_9176:
[----:B------:R-:W-:Y:S01]  /*bca0*/  IMAD.MOV.U32 R0, RZ, RZ, 0x7f ;  /* 0x0000007fff007424 */ /* 0x000fe200078e00ff */
[----:B------:R-:W-:-:S04]  /*bcb0*/  ISETP.GT.U32.AND P0, PT, R3, 0x7f800000, PT ;  /* 0x7f8000000300780c */ /* 0x000fc80003f04070 */
[----:B------:R-:W-:-:S09]  /*bcc0*/  SEL R0, R0, 0x7c, P0 ;  /* 0x0000007c00007807 */ /* 0x000fd20000000000 */
.L_x_9177:
[----:B------:R-:W-:Y:S05]  /*bcd0*/  BSYNC B0 ;  /* 0x0000000000007941 */ /* 0x000fea0003800000 */
.L_x_9175:
[----:B------:R-:W-:-:S04]  /*bce0*/  LOP3.LUT R2, R5, 0x80000000, RZ, 0xc0, !PT ;  /* 0x8000000005027812 */ /* 0x000fc800078ec0ff */
[----:B------:R-:W-:-:S04]  /*bcf0*/  SHF.R.U32.HI R3, RZ, 0x18, R2 ;  /* 0x00000018ff037819 */ /* 0x000fc80000011602 */
[----:B------:R-:W-:-:S05]  /*bd00*/  LOP3.LUT R3, R0, R3, RZ, 0xfc, !PT ;  /* 0x0000000300037212 */ /* 0x000fca00078efcff */
[----:B------:R-:W-:Y:S01]  /*bd10*/  STG.E.U8 desc[UR36][R16.64], R3 ;  /* 0x0000000310007986 */ /* 0x000fe2000c101124 */
[----:B------:R-:W-:Y:S05]  /*bd20*/  EXIT ;  /* 0x000000000000794d */ /* 0x000fea0003800000 */
.L_x_9171:
[----:B------:R-:W0:Y:S02]  /*bd30*/  I2F.U16 R0, R2 ;  /* 0x0000000200007306 */ /* 0x000e240000101000 */
[----:B0-----:R-:W-:-:S05]  /*bd40*/  F2FP.BF16.F32.PACK_AB R0, RZ, R0 ;  /* 0x00000000ff00723e */ /* 0x001fca00000010ff */
[----:B------:R-:W-:Y:S01]  /*bd50*/  STG.E.U16 desc[UR36][R16.64], R0 ;  /* 0x0000000010007986 */ /* 0x000fe2000c101524 */
[----:B------:R-:W-:Y:S05]  /*bd60*/  EXIT ;  /* 0x000000000000794d */ /* 0x000fea0003800000 */
.L_x_9168:
        /* <DEDUP_REMOVED lines=10> */
.L_x_9180:
        /* <DEDUP_REMOVED lines=17> */
.L_x_9183:
[----:B------:R-:W-:-:S04]  /*bf20*/  LOP3.LUT R2, R5, 0x80000000, RZ, 0xc0, !PT ;  /* 0x8000000005027812 */ /* 0x000fc800078ec0ff */
[----:B------:R-:W-:-:S04]  /*bf30*/  SHF.R.U32.HI R3, RZ, 0x18, R2 ;  /* 0x00000018ff037819 */ /* 0x000fc80000011602 */
[----:B------:R-:W-:-:S04]  /*bf40*/  LOP3.LUT R0, R0, R3, RZ, 0xfc, !PT ;  /* 0x0000000300007212 */ /* 0x000fc800078efcff */
[----:B------:R-:W-:-:S07]  /*bf50*/  PRMT R8, R0, 0x7610, R8 ;  /* 0x0000761000087816 */ /* 0x000fce0000000008 */
.L_x_9182:
[----:B------:R-:W-:Y:S05]  /*bf60*/  BSYNC B0 ;  /* 0x0000000000007941 */ /* 0x000fea0003800000 */
.L_x_9181:
[----:B------:R-:W-:Y:S01]  /*bf70*/  STG.E.U8 desc[UR36][R16.64], R8 ;  /* 0x0000000810007986 */ /* 0x000fe2000c101124 */
[----:B------:R-:W-:Y:S05]  /*bf80*/  EXIT ;  /* 0x000000000000794d */ /* 0x000fea0003800000 */
.L_x_9179:
        /* <DEDUP_REMOVED lines=17> */
.L_x_9186:
[----:B------:R-:W-:-:S04]  /*c0a0*/  LOP3.LUT R2, R5, 0x80000000, RZ, 0xc0, !PT ;  /* 0x8000000005027812 */ /* 0x000fc800078ec0ff */
[----:B------:R-:W-:-:S04]  /*c0b0*/  SHF.R.U32.HI R3, RZ, 0x18, R2 ;  /* 0x00000018ff037819 */ /* 0x000fc80000011602 */
[----:B------:R-:W-:-:S04]  /*c0c0*/  LOP3.LUT R0, R0, R3, RZ, 0xfc, !PT ;  /* 0x0000000300007212 */ /* 0x000fc800078efcff */
[----:B------:R-:W-:-:S07]  /*c0d0*/  PRMT R8, R0, 0x7610, R8 ;  /* 0x0000761000087816 */ /* 0x000fce0000000008 */
.L_x_9185:
[----:B------:R-:W-:Y:S05]  /*c0e0*/  BSYNC B0 ;  /* 0x0000000000007941 */ /* 0x000fea0003800000 */
.L_x_9184:
[----:B------:R-:W-:Y:S01]  /*c0f0*/  STG.E.U8 desc[UR36][R16.64], R8 ;  /* 0x0000000810007986 */ /* 0x000fe2000c101124 */
[----:B------:R-:W-:Y:S05]  /*c100*/  EXIT ;  /* 0x000000000000794d */ /* 0x000fea0003800000 */
.L_x_9178:
        /* <DEDUP_REMOVED lines=22> */
.L_x_9161:
        /* <DEDUP_REMOVED lines=16> */
.L_x_9189:
[----:B------:R-:W-:Y:S05]  /*c370*/  EXIT ;  /* 0x000000000000794d */ /* 0x000fea0003800000 */
.L_x_9188:
[----:B------:R-:W-:-:S05]  /*c380*/  IMAD.MOV.U32 R3, RZ, RZ, RZ ;  /* 0x000000ffff037224 */ /* 0x000fca00078e00ff */
[----:B------:R-:W-:Y:S01]  /*c390*/  STG.E.64 desc[UR36][R16.64], R2 ;  /* 0x0000000210007986 */ /* 0x000fe2000c101b24 */
[----:B------:R-:W-:Y:S05]  /*c3a0*/  EXIT ;  /* 0x000000000000794d */ /* 0x000fea0003800000 */
.L_x_9187:
[----:B------:R-:W-:Y:S01]  /*c3b0*/  STG.E desc[UR36][R16.64], R2 ;  /* 0x0000000210007986 */ /* 0x000fe2000c101924 */
[----:B------:R-:W-:Y:S05]  /*c3c0*/  EXIT ;  /* 0x000000000000794d */ /* 0x000fea0003800000 */
.L_x_9190:
        /* <DEDUP_REMOVED lines=11> */
.L_x_36214:


//--------------------- .text._ZN2at6native27unrolled_elementwise_kernelIZZZNS0_21clamp_max_kernel_cudaERNS_18TensorIteratorBaseERKN3c106ScalarEENKUlvE_clEvENKUlvE_clEvEUlhE_St5arrayIPcLm2EELi4E23TrivialOffsetCalculatorILi1EjESF_NS0_6memory12LoadWithCastILi1EEENSG_13StoreWithCastILi1EEEEEviT_T0_T2_T3_T4_T5_ --------------------------
	.section	.text._ZN2at6native27unrolled_elementwise_kernelIZZZNS0_21clamp_max_kernel_cudaERNS_18TensorIteratorBaseERKN3c106ScalarEENKUlvE_clEvENKUlvE_clEvEUlhE_St5arrayIPcLm2EELi4E23TrivialOffsetCalculatorILi1EjESF_NS0_6memory12LoadWithCastILi1EEENSG_13StoreWithCastILi1EEEEEviT_T0_T2_T3_T4_T5_,"ax",@progbits
	.align	128
        .global         _ZN2at6native27unrolled_elementwise_kernelIZZZNS0_21clamp_max_kernel_cudaERNS_18TensorIteratorBaseERKN3c106ScalarEENKUlvE_clEvENKUlvE_clEvEUlhE_St5arrayIPcLm2EELi4E23TrivialOffsetCalculatorILi1EjESF_NS0_6memory12LoadWithCastILi1EEENSG_13StoreWithCastILi1EEEEEviT_T0_T2_T3_T4_T5_
        .type           _ZN2at6native27unrolled_elementwise_kernelIZZZNS0_21clamp_max_kernel_cudaERNS_18TensorIteratorBaseERKN3c106ScalarEENKUlvE_clEvENKUlvE_clEvEUlhE_St5arrayIPcLm2EELi4E23TrivialOffsetCalculatorILi1EjESF_NS0_6memory12LoadWithCastILi1EEENSG_13StoreWithCastILi1EEEEEviT_T0_T2_T3_T4_T5_,@function
        .size           _ZN2at6native27unrolled_elementwise_kernelIZZZNS0_21clamp_max_kernel_cudaERNS_18TensorIteratorBaseERKN3c106ScalarEENKUlvE_clEvENKUlvE_clEvEUlhE_St5arrayIPcLm2EELi4E23TrivialOffsetCalculatorILi1EjESF_NS0_6memory12LoadWithCastILi1EEENSG_13StoreWithCastILi1EEEEEviT_T0_T2_T3_T4_T5_,(.L_x_36215 - _ZN2at6native27unrolled_elementwise_kernelIZZZNS0_21clamp_max_kernel_cudaERNS_18TensorIteratorBaseERKN3c106ScalarEENKUlvE_clEvENKUlvE_clEvEUlhE_St5arrayIPcLm2EELi4E23TrivialOffsetCalculatorILi1EjESF_NS0_6memory12LoadWithCastILi1EEENSG_13StoreWithCastILi1EEEEEviT_T0_T2_T3_T4_T5_)
        .other          _ZN2at6native27unrolled_elementwise_kernelIZZZNS0_21clamp_max_kernel_cudaERNS_18TensorIteratorBaseERKN3c106ScalarEENKUlvE_clEvENKUlvE_clEvEUlhE_St5arrayIPcLm2EELi4E23TrivialOffsetCalculatorILi1EjESF_NS0_6memory12LoadWithCastILi1EEENSG_13StoreWithCastILi1EEEEEviT_T0_T2_T3_T4_T5_,@"STO_CUDA_ENTRY STV_DEFAULT"
_ZN2at6native27unrolled_elementwise_kernelIZZZNS0_21clamp_max_kernel_cudaERNS_18TensorIteratorBaseERKN3c106ScalarEENKUlvE_clEvENKUlvE_clEvEUlhE_St5arrayIPcLm2EELi4E23TrivialOffsetCalculatorILi1EjESF_NS0_6memory12LoadWithCastILi1EEENSG_13StoreWithCastILi1EEEEEviT_T0_T2_T3_T4_T5_:
.text._ZN2at6native27unrolled_elementwise_kernelIZZZNS0_21clamp_max_kernel_cudaERNS_18TensorIteratorBaseERKN3c106ScalarEENKUlvE_clEvENKUlvE_clEvEUlhE_St5arrayIPcLm2EELi4E23TrivialOffsetCalculatorILi1EjESF_NS0_6memory12LoadWithCastILi1EEENSG_13StoreWithCastILi1EEEEEviT_T0_T2_T3_T4_T5_:
        /* <DEDUP_REMOVED lines=31> */
.L_x_9196:
[----:B------:R3:W5:Y:S01]  /*01f0*/  LDG.E.U8 R18, desc[UR36][R4.64] ;  /* 0x0000002404127981 */ /* 0x000762000c1e1100 */
[----:B------:R-:W-:Y:S05]  /*0200*/  BRA `(.L_x_9198) ;  /* 0x0000000c00687947 */ /* 0x000fea0003800000 */
.L_x_9195:
        /* <DEDUP_REMOVED lines=8> */
.L_x_9200:
[----:B------:R1:W5:Y:S01]  /*0290*/  LDG.E.U8 R18, desc[UR36][R4.64] ;  /* 0x0000002404127981 */ /* 0x000362000c1e1100 */
[----:B------:R-:W-:Y:S05]  /*02a0*/  BRA `(.L_x_9198) ;  /* 0x0000000c00407947 */ /* 0x000fea0003800000 */
.L_x_9199:
[----:B------:R2:W5:Y:S01]  /*02b0*/  LDG.E.U16 R18, desc[UR36][R4.64] ;  /* 0x0000002404127981 */ /* 0x000562000c1e1500 */
[----:B------:R-:W-:Y:S05]  /*02c0*/  BRA `(.L_x_9198) ;  /* 0x0000000c00387947 */ /* 0x000fea0003800000 */
.L_x_9194:
        /* <DEDUP_REMOVED lines=10> */
.L_x_9202:
[----:B------:R-:W2:Y:S02]  /*0370*/  LDG.E.U16 R2, desc[UR36][R4.64] ;  /* 0x0000002404027981 */ /* 0x000ea4000c1e1500 */
[----:B--2---:R-:W-:-:S06]  /*0380*/  HADD2.F32 R2, -RZ, R2.H0_H0 ;  /* 0x20000002ff027230 */ /* 0x004fcc0000004100 */
[----:B------:R-:W0:Y:S02]  /*0390*/  F2I.S64.TRUNC R2, R2 ;  /* 0x0000000200027311 */ /* 0x000e24000020d900 */
[----:B0-----:R-:W-:Y:S01]  /*03a0*/  PRMT R18, R2, 0x7610, R18 ;  /* 0x0000761002127816 */ /* 0x001fe20000000012 */
[----:B------:R-:W-:Y:S06]  /*03b0*/  BRA `(.L_x_9198) ;  /* 0x0000000800fc7947 */ /* 0x000fec0003800000 */
.L_x_9201:
        /* <DEDUP_REMOVED lines=10> */
.L_x_9204:
[----:B------:R-:W2:Y:S02]  /*0460*/  LDG.E.U16 R4, desc[UR36][R4.64] ;  /* 0x0000002404047981 */ /* 0x000ea4000c1e1500 */
[----:B--2---:R-:W-:-:S06]  /*0470*/  HADD2.F32 R2, -RZ, R4.H0_H0 ;  /* 0x20000004ff027230 */ /* 0x004fcc0000004100 */
[----:B------:R-:W0:Y:S02]  /*0480*/  F2I.S64.TRUNC R2, R2 ;  /* 0x0000000200027311 */ /* 0x000e24000020d900 */
[----:B0-----:R-:W-:Y:S01]  /*0490*/  PRMT R18, R2, 0x7610, R18 ;  /* 0x0000761002127816 */ /* 0x001fe20000000012 */
[----:B------:R-:W-:Y:S06]  /*04a0*/  BRA `(.L_x_9198) ;  /* 0x0000000800c07947 */ /* 0x000fec0003800000 */
.L_x_9203:
[----:B------:R-:W2:Y:S02]  /*04b0*/  LDG.E.64 R2, desc[UR36][R4.64] ;  /* 0x0000002404027981 */ /* 0x000ea4000c1e1b00 */
[----:B--2---:R-:W0:Y:S02]  /*04c0*/  F2I.S64.F64.TRUNC R2, R2 ;  /* 0x0000000200027311 */ /* 0x004e24000030d900 */
[----:B0-----:R-:W-:Y:S01]  /*04d0*/  PRMT R18, R2, 0x7610, R18 ;  /* 0x0000761002127816 */ /* 0x001fe20000000012 */
[----:B------:R-:W-:Y:S06]  /*04e0*/  BRA `(.L_x_9198) ;  /* 0x0000000800b07947 */ /* 0x000fec0003800000 */
.L_x_9193:
        /* <DEDUP_REMOVED lines=12> */
.L_x_9207:
[----:B------:R-:W2:Y:S02]  /*05b0*/  LDG.E.64 R4, desc[UR36][R4.64] ;  /* 0x0000002404047981 */ /* 0x000ea4000c1e1b00 */
[----:B--2---:R-:W0:Y:S02]  /*05c0*/  F2I.S64.F64.TRUNC R2, R4 ;  /* 0x0000000400027311 */ /* 0x004e24000030d900 */
[----:B0-----:R-:W-:Y:S01]  /*05d0*/  PRMT R18, R2, 0x7610, R18 ;  /* 0x0000761002127816 */ /* 0x001fe20000000012 */
[----:B------:R-:W-:Y:S06]  /*05e0*/  BRA `(.L_x_9198) ;  /* 0x0000000800707947 */ /* 0x000fec0003800000 */
.L_x_9206:
        /* <DEDUP_REMOVED lines=28> */
.L_x_9209:
        /* <DEDUP_REMOVED lines=16> */
.L_x_9208:
[----:B------:R-:W2:Y:S02]  /*08b0*/  LDG.E.U16 R2, desc[UR36][R4.64] ;  /* 0x0000002404027981 */ /* 0x000ea4000c1e1500 */
[----:B--2---:R-:W-:-:S06]  /*08c0*/  IMAD.U32 R2, R2, 0x10000, RZ ;  /* 0x0001000002027824 */ /* 0x004fcc00078e00ff */
[----:B------:R-:W0:Y:S02]  /*08d0*/  F2I.S64.TRUNC R2, R2 ;  /* 0x0000000200027311 */ /* 0x000e24000020d900 */
[----:B0-----:R-:W-:Y:S01]  /*08e0*/  PRMT R18, R2, 0x7610, R18 ;  /* 0x0000761002127816 */ /* 0x001fe20000000012 */
[----:B------:R-:W-:Y:S06]  /*08f0*/  BRA `(.L_x_9198) ;  /* 0x0000000400ac7947 */ /* 0x000fec0003800000 */
.L_x_9205:
        /* <DEDUP_REMOVED lines=10> */
.L_x_9212:
        /* <DEDUP_REMOVED lines=21> */
.L_x_9216:
[----:B------:R-:W-:Y:S05]  /*0af0*/  BSYNC B1 ;  /* 0x0000000000017941 */ /* 0x000fea0003800000 */
.L_x_9215:
[----:B------:R-:W-:Y:S01]  /*0b00*/  IMAD.SHL.U32 R2, R2, 0x100000, RZ ;  /* 0x0010000002027824 */ /* 0x000fe200078e00ff */
[----:B------:R-:W-:-:S04]  /*0b10*/  LEA R3, R0, 0x3b800000, 0x17 ;  /* 0x3b80000000037811 */ /* 0x000fc800078eb8ff */
[----:B------:R-:W-:-:S07]  /*0b20*/  LOP3.LUT R2, R3, R2, R4, 0xfe, !PT ;  /* 0x0000000203027212 */ /* 0x000fce00078efe04 */
.L_x_9214:
[----:B------:R-:W-:Y:S05]  /*0b30*/  BSYNC B0 ;  /* 0x0000000000007941 */ /* 0x000fea0003800000 */
.L_x_9213:
[----:B------:R-:W0:Y:S02]  /*0b40*/  F2I.S64.TRUNC R2, R2 ;  /* 0x0000000200027311 */ /* 0x000e24000020d900 */
[----:B0-----:R-:W-:Y:S01]  /*0b50*/  PRMT R18, R2, 0x7610, R18 ;  /* 0x0000761002127816 */ /* 0x001fe20000000012 */
[----:B------:R-:W-:Y:S06]  /*0b60*/  BRA `(.L_x_9198) ;  /* 0x0000000400107947 */ /* 0x000fec0003800000 */
.L_x_9211:
        /* <DEDUP_REMOVED lines=21> */
.L_x_9220:
[----:B------:R-:W-:Y:S05]  /*0cc0*/  BSYNC B1 ;  /* 0x0000000000017941 */ /* 0x000fea0003800000 */
.L_x_9219:
[----:B------:R-:W-:Y:S01]  /*0cd0*/  IMAD.SHL.U32 R2, R2, 0x200000, RZ ;  /* 0x0020000002027824 */ /* 0x000fe200078e00ff */
[----:B------:R-:W-:-:S04]  /*0ce0*/  LEA R3, R0, 0x37800000, 0x17 ;  /* 0x3780000000037811 */ /* 0x000fc800078eb8ff */
[----:B------:R-:W-:-:S07]  /*0cf0*/  LOP3.LUT R2, R3, R2, R4, 0xfe, !PT ;  /* 0x0000000203027212 */ /* 0x000fce00078efe04 */
.L_x_9218:
[----:B------:R-:W-:Y:S05]  /*0d00*/  BSYNC B0 ;  /* 0x0000000000007941 */ /* 0x000fea0003800000 */
.L_x_9217:
[----:B------:R-:W0:Y:S02]  /*0d10*/  F2I.S64.TRUNC R2, R2 ;  /* 0x0000000200027311 */ /* 0x000e24000020d900 */
[----:B0-----:R-:W-:Y:S01]  /*0d20*/  PRMT R18, R2, 0x7610, R18 ;  /* 0x0000761002127816 */ /* 0x001fe20000000012 */
[----:B------:R-:W-:Y:S06]  /*0d30*/  BRA `(.L_x_9198) ;  /* 0x00000000009c7947 */ /* 0x000fec0003800000 */
.L_x_9210:
        /* <DEDUP_REMOVED lines=14> */
.L_x_9224:
[----:B------:R-:W-:Y:S05]  /*0e20*/  BSYNC B0 ;  /* 0x0000000000007941 */ /* 0x000fea0003800000 */
.L_x_9223:
[----:B------:R-:W0:Y:S02]  /*0e30*/  F2I.S64.TRUNC R2, R2 ;  /* 0x0000000200027311 */ /* 0x000e24000020d900 */
[----:B0-----:R-:W-:Y:S01]  /*0e40*/  PRMT R18, R2, 0x7610, R18 ;  /* 0x0000761002127816 */ /* 0x001fe20000000012 */
[----:B------:R-:W-:Y:S06]  /*0e50*/  BRA `(.L_x_9198) ;  /* 0x0000000000547947 */ /* 0x000fec0003800000 */
.L_x_9197:
        /* <DEDUP_REMOVED lines=16> */
.L_x_9225:
[----:B------:R-:W-:Y:S01]  /*0f60*/  PRMT R18, RZ, 0x7610, R18 ;  /* 0x00007610ff127816 */ /* 0x000fe20000000012 */
[----:B------:R-:W-:Y:S06]  /*0f70*/  BRA `(.L_x_9198) ;  /* 0x00000000000c7947 */ /* 0x000fec0003800000 */
.L_x_9222:
[----:B------:R0:W5:Y:S01]  /*0f80*/  LDG.E.U8 R18, desc[UR36][R4.64] ;  /* 0x0000002404127981 */ /* 0x000162000c1e1100 */
[----:B------:R-:W-:Y:S05]  /*0f90*/  BRA `(.L_x_9198) ;  /* 0x0000000000047947 */ /* 0x000fea0003800000 */
.L_x_9221:
[----:B------:R0:W5:Y:S02]  /*0fa0*/  LDG.E.U8 R18, desc[UR36][R4.64] ;  /* 0x0000002404127981 */ /* 0x000164000c1e1100 */
.L_x_9198:
[----:B------:R-:W1:Y:S02]  /*0fb0*/  S2R R19, SR_TID.X ;  /* 0x0000000000137919 */ /* 0x000e640000002100 */
[----:B-1----:R-:W-:-:S07]  /*0fc0*/  VIADD R19, R19, 0x80 ;  /* 0x0000008013137836 */ /* 0x002fce0000000000 */
.L_x_9192:
[----:B------:R-:W-:Y:S05]  /*0fd0*/  BSYNC B6 ;  /* 0x0000000000067941 */ /* 0x000fea0003800000 */
.L_x_9191:
        /* <DEDUP_REMOVED lines=23> */
.L_x_9231:
[----:B------:R0:W5:Y:S01]  /*1150*/  LDG.E.U8 R17, desc[UR36][R4.64] ;  /* 0x0000002404117981 */ /* 0x000162000c1e1100 */
[----:B------:R-:W-:Y:S05]  /*1160*/  BRA `(.L_x_9233) ;  /* 0x0000000c00647947 */ /* 0x000fea0003800000 */
.L_x_9230:
        /* <DEDUP_REMOVED lines=8> */
.L_x_9235:
[----:B------:R4:W5:Y:S01]  /*11f0*/  LDG.E.U8 R17, desc[UR36][R4.64] ;  /* 0x0000002404117981 */ /* 0x000962000c1e1100 */
[----:B------:R-:W-:Y:S05]  /*1200*/  BRA `(.L_x_9233) ;  /* 0x0000000c003c7947 */ /* 0x000fea0003800000 */
.L_x_9234:
[----:B------:R0:W5:Y:S01]  /*1210*/  LDG.E.U16 R17, desc[UR36][R4.64] ;  /* 0x0000002404117981 */ /* 0x000162000c1e1500 */
[----:B------:R-:W-:Y:S05]  /*1220*/  BRA `(.L_x_9233) ;  /* 0x0000000c00347947 */ /* 0x000fea0003800000 */
.L_x_9229:
        /* <DEDUP_REMOVED lines=10> */
.L_x_9237:
[----:B------:R-:W2:Y:S02]  /*12d0*/  LDG.E.U16 R2, desc[UR36][R4.64] ;  /* 0x0000002404027981 */ /* 0x000ea4000c1e1500 */
[----:B--2---:R-:W-:-:S06]  /*12e0*/  HADD2.F32 R2, -RZ, R2.H0_H0 ;  /* 0x20000002ff027230 */ /* 0x004fcc0000004100 */
[----:B------:R-:W0:Y:S02]  /*12f0*/  F2I.S64.TRUNC R2, R2 ;  /* 0x0000000200027311 */ /* 0x000e24000020d900 */
[----:B0-----:R-:W-:Y:S01]  /*1300*/  PRMT R17, R2, 0x7610, R17 ;  /* 0x0000761002117816 */ /* 0x001fe20000000011 */
[----:B------:R-:W-:Y:S06]  /*1310*/  BRA `(.L_x_9233) ;  /* 0x0000000800f87947 */ /* 0x000fec0003800000 */
.L_x_9236:
        /* <DEDUP_REMOVED lines=10> */
.L_x_9239:
[----:B------:R-:W2:Y:S02]  /*13c0*/  LDG.E.U16 R4, desc[UR36][R4.64] ;  /* 0x0000002404047981 */ /* 0x000ea4000c1e1500 */
[----:B--2---:R-:W-:-:S06]  /*13d0*/  HADD2.F32 R2, -RZ, R4.H0_H0 ;  /* 0x20000004ff027230 */ /* 0x004fcc0000004100 */
[----:B------:R-:W0:Y:S02]  /*13e0*/  F2I.S64.TRUNC R2, R2 ;  /* 0x0000000200027311 */ /* 0x000e24000020d900 */
[----:B0-----:R-:W-:Y:S01]  /*13f0*/  PRMT R17, R2, 0x7610, R17 ;  /* 0x0000761002117816 */ /* 0x001fe20000000011 */
[----:B------:R-:W-:Y:S06]  /*1400*/  BRA `(.L_x_9233) ;  /* 0x0000000800bc7947 */ /* 0x000fec0003800000 */
.L_x_9238:
[----:B------:R-:W2:Y:S02]  /*1410*/  LDG.E.64 R2, desc[UR36][R4.64] ;  /* 0x0000002404027981 */ /* 0x000ea4000c1e1b00 */
[----:B--2---:R-:W0:Y:S02]  /*1420*/  F2I.S64.F64.TRUNC R2, R2 ;  /* 0x0000000200027311 */ /* 0x004e24000030d900 */
[----:B0-----:R-:W-:Y:S01]  /*1430*/  PRMT R17, R2, 0x7610, R17 ;  /* 0x0000761002117816 */ /* 0x001fe20000000011 */
[----:B------:R-:W-:Y:S06]  /*1440*/  BRA `(.L_x_9233) ;  /* 0x0000000800ac7947 */ /* 0x000fec0003800000 */
.L_x_9228:
        /* <DEDUP_REMOVED lines=12> */
.L_x_9242:
[----:B------:R-:W2:Y:S02]  /*1510*/  LDG.E.64 R4, desc[UR36][R4.64] ;  /* 0x0000002404047981 */ /* 0x000ea4000c1e1b00 */
[----:B--2---:R-:W0:Y:S02]  /*1520*/  F2I.S64.F64.TRUNC R2, R4 ;  /* 0x0000000400027311 */ /* 0x004e24000030d900 */
[----:B0-----:R-:W-:Y:S01]  /*1530*/  PRMT R17, R2, 0x7610, R17 ;  /* 0x0000761002117816 */ /* 0x001fe20000000011 */
[----:B------:R-:W-:Y:S06]  /*1540*/  BRA `(.L_x_9233) ;  /* 0x00000008006c7947 */ /* 0x000fec0003800000 */
.L_x_9241:
        /* <DEDUP_REMOVED lines=28> */
.L_x_9244:
        /* <DEDUP_REMOVED lines=15> */
.L_x_9243:
[----:B------:R-:W2:Y:S02]  /*1800*/  LDG.E.U16 R2, desc[UR36][R4.64] ;  /* 0x0000002404027981 */ /* 0x000ea4000c1e1500 */
[----:B--2---:R-:W-:-:S06]  /*1810*/  IMAD.U32 R2, R2, 0x10000, RZ ;  /* 0x0001000002027824 */ /* 0x004fcc00078e00ff */
[----:B------:R-:W0:Y:S02]  /*1820*/  F2I.S64.TRUNC R2, R2 ;  /* 0x0000000200027311 */ /* 0x000e24000020d900 */
[----:B0-----:R-:W-:Y:S01]  /*1830*/  PRMT R17, R2, 0x7610, R17 ;  /* 0x0000761002117816 */ /* 0x001fe20000000011 */
[----:B------:R-:W-:Y:S06]  /*1840*/  BRA `(.L_x_9233) ;  /* 0x0000000400ac7947 */ /* 0x000fec0003800000 */
.L_x_9240:
        /* <DEDUP_REMOVED lines=10> */
.L_x_9247:
        /* <DEDUP_REMOVED lines=21> */
.L_x_9251:
[----:B------:R-:W-:Y:S05]  /*1a40*/  BSYNC B1 ;  /* 0x0000000000017941 */ /* 0x000fea0003800000 */
.L_x_9250:
[----:B------:R-:W-:Y:S01]  /*1a50*/  IMAD.SHL.U32 R2, R2, 0x100000, RZ ;  /* 0x0010000002027824 */ /* 0x000fe200078e00ff */
[----:B------:R-:W-:-:S04]  /*1a60*/  LEA R3, R0, 0x3b800000, 0x17 ;  /* 0x3b80000000037811 */ /* 0x000fc800078eb8ff */
[----:B------:R-:W-:-:S07]  /*1a70*/  LOP3.LUT R2, R3, R2, R4, 0xfe, !PT ;  /* 0x0000000203027212 */ /* 0x000fce00078efe04 */
.L_x_9249:
[----:B------:R-:W-:Y:S05]  /*1a80*/  BSYNC B0 ;  /* 0x0000000000007941 */ /* 0x000fea0003800000 */
.L_x_9248:
[----:B------:R-:W0:Y:S02]  /*1a90*/  F2I.S64.TRUNC R2, R2 ;  /* 0x0000000200027311 */ /* 0x000e24000020d900 */
[----:B0-----:R-:W-:Y:S01]  /*1aa0*/  PRMT R17, R2, 0x7610, R17 ;  /* 0x0000761002117816 */ /* 0x001fe20000000011 */
[----:B------:R-:W-:Y:S06]  /*1ab0*/  BRA `(.L_x_9233) ;  /* 0x0000000400107947 */ /* 0x000fec0003800000 */
.L_x_9246:
        /* <DEDUP_REMOVED lines=21> */
.L_x_9255:
[----:B------:R-:W-:Y:S05]  /*1c10*/  BSYNC B1 ;  /* 0x0000000000017941 */ /* 0x000fea0003800000 */
.L_x_9254:
[----:B------:R-:W-:Y:S01]  /*1c20*/  IMAD.SHL.U32 R2, R2, 0x200000, RZ ;  /* 0x0020000002027824 */ /* 0x000fe200078e00ff */
[----:B------:R-:W-:-:S04]  /*1c30*/  LEA R3, R0, 0x37800000, 0x17 ;  /* 0x3780000000037811 */ /* 0x000fc800078eb8ff */
[----:B------:R-:W-:-:S07]  /*1c40*/  LOP3.LUT R2, R3, R2, R4, 0xfe, !PT ;  /* 0x0000000203027212 */ /* 0x000fce00078efe04 */
.L_x_9253:
[----:B------:R-:W-:Y:S05]  /*1c50*/  BSYNC B0 ;  /* 0x0000000000007941 */ /* 0x000fea0003800000 */
.L_x_9252:
[----:B------:R-:W0:Y:S02]  /*1c60*/  F2I.S64.TRUNC R2, R2 ;  /* 0x0000000200027311 */ /* 0x000e24000020d900 */
[----:B0-----:R-:W-:Y:S01]  /*1c70*/  PRMT R17, R2, 0x7610, R17 ;  /* 0x0000761002117816 */ /* 0x001fe20000000011 */
[----:B------:R-:W-:Y:S06]  /*1c80*/  BRA `(.L_x_9233) ;  /* 0x00000000009c7947 */ /* 0x000fec0003800000 */
.L_x_9245:
        /* <DEDUP_REMOVED lines=14> */
.L_x_9259:
[----:B------:R-:W-:Y:S05]  /*1d70*/  BSYNC B0 ;  /* 0x0000000000007941 */ /* 0x000fea0003800000 */
.L_x_9258:
[----:B------:R-:W0:Y:S02]  /*1d80*/  F2I.S64.TRUNC R2, R2 ;  /* 0x0000000200027311 */ /* 0x000e24000020d900 */
[----:B0-----:R-:W-:Y:S01]  /*1d90*/  PRMT R17, R2, 0x7610, R17 ;  /* 0x0000761002117816 */ /* 0x001fe20000000011 */
[----:B------:R-:W-:Y:S06]  /*1da0*/  BRA `(.L_x_9233) ;  /* 0x0000000000547947 */ /* 0x000fec0003800000 */
.L_x_9232:
        /* <DEDUP_REMOVED lines=16> */
.L_x_9260:
[----:B------:R-:W-:Y:S01]  /*1eb0*/  PRMT R17, RZ, 0x7610, R17 ;  /* 0x00007610ff117816 */ /* 0x000fe20000000011 */
[----:B------:R-:W-:Y:S06]  /*1ec0*/  BRA `(.L_x_9233) ;  /* 0x00000000000c7947 */ /* 0x000fec0003800000 */
.L_x_9257:
[----:B------:R1:W5:Y:S01]  /*1ed0*/  LDG.E.U8 R17, desc[UR36][R4.64] ;  /* 0x0000002404117981 */ /* 0x000362000c1e1100 */
[----:B------:R-:W-:Y:S05]  /*1ee0*/  BRA `(.L_x_9233) ;  /* 0x0000000000047947 */ /* 0x000fea0003800000 */
.L_x_9256:
[----:B------:R0:W5:Y:S02]  /*1ef0*/  LDG.E.U8 R17, desc[UR36][R4.64] ;  /* 0x0000002404117981 */ /* 0x000164000c1e1100 */
.L_x_9233:
[----:B------:R-:W-:-:S07]  /*1f00*/  VIADD R19, R19, 0x80 ;  /* 0x0000008013137836 */ /* 0x000fce0000000000 */
.L_x_9227:
[----:B------:R-:W-:Y:S05]  /*1f10*/  BSYNC B6 ;  /* 0x0000000000067941 */ /* 0x000fea0003800000 */
.L_x_9226:
        /* <DEDUP_REMOVED lines=25> */
.L_x_9266:
[----:B------:R0:W5:Y:S01]  /*20b0*/  LDG.E.U8 R25, desc[UR36][R4.64] ;  /* 0x0000002404197981 */ /* 0x000162000c1e1100 */
[----:B------:R-:W-:Y:S05]  /*20c0*/  BRA `(.L_x_9268) ;  /* 0x0000000c00647947 */ /* 0x000fea0003800000 */
.L_x_9265:
        /* <DEDUP_REMOVED lines=8> */
.L_x_9270:
[----:B------:R3:W5:Y:S01]  /*2150*/  LDG.E.U8 R25, desc[UR36][R4.64] ;  /* 0x0000002404197981 */ /* 0x000762000c1e1100 */
[----:B------:R-:W-:Y:S05]  /*2160*/  BRA `(.L_x_9268) ;  /* 0x0000000c003c7947 */ /* 0x000fea0003800000 */
.L_x_9269:
[----:B------:R0:W5:Y:S01]  /*2170*/  LDG.E.U16 R25, desc[UR36][R4.64] ;  /* 0x0000002404197981 */ /* 0x000162000c1e1500 */
[----:B------:R-:W-:Y:S05]  /*2180*/  BRA `(.L_x_9268) ;  /* 0x0000000c00347947 */ /* 0x000fea0003800000 */
.L_x_9264:
        /* <DEDUP_REMOVED lines=10> */
.L_x_9272:
[----:B------:R-:W2:Y:S02]  /*2230*/  LDG.E.U16 R2, desc[UR36][R4.64] ;  /* 0x0000002404027981 */ /* 0x000ea4000c1e1500 */
[----:B--2---:R-:W-:-:S06]  /*2240*/  HADD2.F32 R2, -RZ, R2.H0_H0 ;  /* 0x20000002ff027230 */ /* 0x004fcc0000004100 */
[----:B------:R-:W0:Y:S02]  /*2250*/  F2I.S64.TRUNC R2, R2 ;  /* 0x0000000200027311 */ /* 0x000e24000020d900 */
[----:B0-----:R-:W-:Y:S01]  /*2260*/  PRMT R25, R2, 0x7610, R25 ;  /* 0x0000761002197816 */ /* 0x001fe20000000019 */
[----:B------:R-:W-:Y:S06]  /*2270*/  BRA `(.L_x_9268) ;  /* 0x0000000800f87947 */ /* 0x000fec0003800000 */
.L_x_9271:
        /* <DEDUP_REMOVED lines=10> */
.L_x_9274:
[----:B------:R-:W2:Y:S02]  /*2320*/  LDG.E.U16 R4, desc[UR36][R4.64] ;  /* 0x0000002404047981 */ /* 0x000ea4000c1e1500 */
[----:B--2---:R-:W-:-:S06]  /*2330*/  HADD2.F32 R2, -RZ, R4.H0_H0 ;  /* 0x20000004ff027230 */ /* 0x004fcc0000004100 */
[----:B------:R-:W0:Y:S02]  /*2340*/  F2I.S64.TRUNC R2, R2 ;  /* 0x0000000200027311 */ /* 0x000e24000020d900 */
[----:B0-----:R-:W-:Y:S01]  /*2350*/  PRMT R25, R2, 0x7610, R25 ;  /* 0x0000761002197816 */ /* 0x001fe20000000019 */
[----:B------:R-:W-:Y:S06]  /*2360*/  BRA `(.L_x_9268) ;  /* 0x0000000800bc7947 */ /* 0x000fec0003800000 */
.L_x_9273:
[----:B------:R-:W2:Y:S02]  /*2370*/  LDG.E.64 R2, desc[UR36][R4.64] ;  /* 0x0000002404027981 */ /* 0x000ea4000c1e1b00 */
[----:B--2---:R-:W0:Y:S02]  /*2380*/  F2I.S64.F64.TRUNC R2, R2 ;  /* 0x0000000200027311 */ /* 0x004e24000030d900 */
[----:B0-----:R-:W-:Y:S01]  /*2390*/  PRMT R25, R2, 0x7610, R25 ;  /* 0x0000761002197816 */ /* 0x001fe20000000019 */
[----:B------:R-:W-:Y:S06]  /*23a0*/  BRA `(.L_x_9268) ;  /* 0x0000000800ac7947 */ /* 0x000fec0003800000 */
.L_x_9263:
        /* <DEDUP_REMOVED lines=12> */
.L_x_9277:
[----:B------:R-:W2:Y:S02]  /*2470*/  LDG.E.64 R4, desc[UR36][R4.64] ;  /* 0x0000002404047981 */ /* 0x000ea4000c1e1b00 */
[----:B--2---:R-:W0:Y:S02]  /*2480*/  F2I.S64.F64.TRUNC R2, R4 ;  /* 0x0000000400027311 */ /* 0x004e24000030d900 */
[----:B0-----:R-:W-:Y:S01]  /*2490*/  PRMT R25, R2, 0x7610, R25 ;  /* 0x0000761002197816 */ /* 0x001fe20000000019 */
[----:B------:R-:W-:Y:S06]  /*24a0*/  BRA `(.L_x_9268) ;  /* 0x00000008006c7947 */ /* 0x000fec0003800000 */
.L_x_9276:
        /* <DEDUP_REMOVED lines=28> */
.L_x_9279:
        /* <DEDUP_REMOVED lines=15> */
.L_x_9278:
[----:B------:R-:W2:Y:S02]  /*2760*/  LDG.E.U16 R2, desc[UR36][R4.64] ;  /* 0x0000002404027981 */ /* 0x000ea4000c1e1500 */
[----:B--2---:R-:W-:-:S06]  /*2770*/  IMAD.U32 R2, R2, 0x10000, RZ ;  /* 0x0001000002027824 */ /* 0x004fcc00078e00ff */
[----:B------:R-:W0:Y:S02]  /*2780*/  F2I.S64.TRUNC R2, R2 ;  /* 0x0000000200027311 */ /* 0x000e24000020d900 */
[----:B0-----:R-:W-:Y:S01]  /*2790*/  PRMT R25, R2, 0x7610, R25 ;  /* 0x0000761002197816 */ /* 0x001fe20000000019 */
[----:B------:R-:W-:Y:S06]  /*27a0*/  BRA `(.L_x_9268) ;  /* 0x0000000400ac7947 */ /* 0x000fec0003800000 */
.L_x_9275:
        /* <DEDUP_REMOVED lines=10> */
.L_x_9282:
        /* <DEDUP_REMOVED lines=21> */
.L_x_9286:
[----:B------:R-:W-:Y:S05]  /*29a0*/  BSYNC B1 ;  /* 0x0000000000017941 */ /* 0x000fea0003800000 */
.L_x_9285:
[----:B------:R-:W-:Y:S01]  /*29b0*/  IMAD.SHL.U32 R2, R2, 0x100000, RZ ;  /* 0x0010000002027824 */ /* 0x000fe200078e00ff */
[----:B------:R-:W-:-:S04]  /*29c0*/  LEA R3, R0, 0x3b800000, 0x17 ;  /* 0x3b80000000037811 */ /* 0x000fc800078eb8ff */
[----:B------:R-:W-:-:S07]  /*29d0*/  LOP3.LUT R2, R3, R2, R4, 0xfe, !PT ;  /* 0x0000000203027212 */ /* 0x000fce00078efe04 */
.L_x_9284:
[----:B------:R-:W-:Y:S05]  /*29e0*/  BSYNC B0 ;  /* 0x0000000000007941 */ /* 0x000fea0003800000 */
.L_x_9283:
[----:B------:R-:W0:Y:S02]  /*29f0*/  F2I.S64.TRUNC R2, R2 ;  /* 0x0000000200027311 */ /* 0x000e24000020d900 */
[----:B0-----:R-:W-:Y:S01]  /*2a00*/  PRMT R25, R2, 0x7610, R25 ;  /* 0x0000761002197816 */ /* 0x001fe20000000019 */
[----:B------:R-:W-:Y:S06]  /*2a10*/  BRA `(.L_x_9268) ;  /* 0x0000000400107947 */ /* 0x000fec0003800000 */
.L_x_9281:
        /* <DEDUP_REMOVED lines=21> */
.L_x_9290:
[----:B------:R-:W-:Y:S05]  /*2b70*/  BSYNC B1 ;  /* 0x0000000000017941 */ /* 0x000fea0003800000 */
.L_x_9289:
[----:B------:R-:W-:Y:S01]  /*2b80*/  IMAD.SHL.U32 R2, R2, 0x200000, RZ ;  /* 0x0020000002027824 */ /* 0x000fe200078e00ff */
[----:B------:R-:W-:-:S04]  /*2b90*/  LEA R3, R0, 0x37800000, 0x17 ;  /* 0x3780000000037811 */ /* 0x000fc800078eb8ff */
[----:B------:R-:W-:-:S07]  /*2ba0*/  LOP3.LUT R2, R3, R2, R4, 0xfe, !PT ;  /* 0x0000000203027212 */ /* 0x000fce00078efe04 */
.L_x_9288:
[----:B------:R-:W-:Y:S05]  /*2bb0*/  BSYNC B0 ;  /* 0x0000000000007941 */ /* 0x000fea0003800000 */
.L_x_9287:
[----:B------:R-:W0:Y:S02]  /*2bc0*/  F2I.S64.TRUNC R2, R2 ;  /* 0x0000000200027311 */ /* 0x000e24000020d900 */
[----:B0-----:R-:W-:Y:S01]  /*2bd0*/  PRMT R25, R2, 0x7610, R25 ;  /* 0x0000761002197816 */ /* 0x001fe20000000019 */
[----:B------:R-:W-:Y:S06]  /*2be0*/  BRA `(.L_x_9268) ;  /* 0x00000000009c7947 */ /* 0x000fec0003800000 */
.L_x_9280:
        /* <DEDUP_REMOVED lines=14> */
.L_x_9294:
[----:B------:R-:W-:Y:S05]  /*2cd0*/  BSYNC B0 ;  /* 0x0000000000007941 */ /* 0x000fea0003800000 */
.L_x_9293:
[----:B------:R-:W0:Y:S02]  /*2ce0*/  F2I.S64.TRUNC R2, R2 ;  /* 0x0000000200027311 */ /* 0x000e24000020d900 */
[----:B0-----:R-:W-:Y:S01]  /*2cf0*/  PRMT R25, R2, 0x7610, R25 ;  /* 0x0000761002197816 */ /* 0x001fe20000000019 */
[----:B------:R-:W-:Y:S06]  /*2d00*/  BRA `(.L_x_9268) ;  /* 0x0000000000547947 */ /* 0x000fec0003800000 */
.L_x_9267:
        /* <DEDUP_REMOVED lines=16> */
.L_x_9295:
[----:B------:R-:W-:Y:S01]  /*2e10*/  PRMT R25, RZ, 0x7610, R25 ;  /* 0x00007610ff197816 */ /* 0x000fe20000000019 */
[----:B------:R-:W-:Y:S06]  /*2e20*/  BRA `(.L_x_9268) ;  /* 0x00000000000c7947 */ /* 0x000fec0003800000 */
.L_x_9292:
[----:B------:R2:W5:Y:S01]  /*2e30*/  LDG.E.U8 R25, desc[UR36][R4.64] ;  /* 0x0000002404197981 */ /* 0x000562000c1e1100 */
[----:B------:R-:W-:Y:S05]  /*2e40*/  BRA `(.L_x_9268) ;  /* 0x0000000000047947 */ /* 0x000fea0003800000 */
.L_x_9291:
[----:B------:R1:W5:Y:S02]  /*2e50*/  LDG.E.U8 R25, desc[UR36][R4.64] ;  /* 0x0000002404197981 */ /* 0x000364000c1e1100 */
.L_x_9268:
[----:B------:R-:W-:-:S07]  /*2e60*/  VIADD R19, R19, 0x80 ;  /* 0x0000008013137836 */ /* 0x000fce0000000000 */
.L_x_9262:
[----:B------:R-:W-:Y:S05]  /*2e70*/  BSYNC B6 ;  /* 0x0000000000067941 */ /* 0x000fea0003800000 */
.L_x_9261:
[----:B------:R-:W0:Y:S01]  /*2e80*/  LDC.U8 R16, c[0x0][0x218] ;  /* 0x00008600ff107b82 */ /* 0x000e220000000000 */
[----:B------:R-:W-:Y:S01]  /*2e90*/  ISETP.GE.AND P0, PT, R19, R22, PT ;  /* 0x000000161300720c */ /* 0x000fe20003f06270 */
[----:B------:R-:W-:-:S12]  /*2ea0*/  BSSY B6, `(.L_x_9296) ;  /* 0x00000ef000067945 */ /* 0x000fd80003800000 */
[----:B------:R-:W-:Y:S05]  /*2eb0*/  @P0 BRA `(.L_x_9297) ;  /* 0x0000000c00b40947 */ /* 0x000fea0003800000 */
[----:B------:R-:W0:Y:S01]  /*2ec0*/  LDC.64 R2, c[0x0][0x230] ;  /* 0x00008c00ff027b82 */ /* 0x000e220000000a00 */
[----:B------:R-:W-:Y:S01]  /*2ed0*/  PRMT R0, R26, 0x9910, RZ ;  /* 0x000099101a007816 */ /* 0x000fe200000000ff */
[----:B------:R-:W-:Y:S01]  /*2ee0*/  IMAD R19, R23, 0x200, R19 ;  /* 0x0000020017137824 */ /* 0x000fe200078e0213 */
[----:B------:R-:W-:Y:S02]  /*2ef0*/  ULDC UR4, c[0x0][0x240] ;  /* 0x0000900000047ab9 */ /* 0x000fe40000000800 */
[----:B------:R-:W-:Y:S01]  /*2f00*/  ISETP.GT.AND P1, PT, R0, 0x9, PT ;  /* 0x000000090000780c */ /* 0x000fe20003f24270 */
[----:B------:R-:W-:-:S05]  /*2f10*/  IMAD R19, R19, UR4, RZ ;  /* 0x0000000413137c24 */ /* 0x000fca000f8e02ff */
[----:B01234-:R-:W-:-:S05]  /*2f20*/  IADD3 R4, P0, R19, R2, RZ ;  /* 0x0000000213047210 */ /* 0x01ffca0007f1e0ff */
        /* <DEDUP_REMOVED lines=12> */
.L_x_9301:
[----:B------:R0:W5:Y:S01]  /*2ff0*/  LDG.E.U8 R24, desc[UR36][R4.64] ;  /* 0x0000002404187981 */ /* 0x000162000c1e1100 */
[----:B------:R-:W-:Y:S05]  /*3000*/  BRA `(.L_x_9297) ;  /* 0x0000000c00607947 */ /* 0x000fea0003800000 */
.L_x_9300:
        /* <DEDUP_REMOVED lines=8> */
.L_x_9304:
[----:B------:R0:W5:Y:S01]  /*3090*/  LDG.E.U8 R24, desc[UR36][R4.64] ;  /* 0x0000002404187981 */ /* 0x000162000c1e1100 */
[----:B------:R-:W-:Y:S05]  /*30a0*/  BRA `(.L_x_9297) ;  /* 0x0000000c00387947 */ /* 0x000fea0003800000 */
.L_x_9303:
[----:B------:R0:W5:Y:S01]  /*30b0*/  LDG.E.U16 R24, desc[UR36][R4.64] ;  /* 0x0000002404187981 */ /* 0x000162000c1e1500 */
[----:B------:R-:W-:Y:S05]  /*30c0*/  BRA `(.L_x_9297) ;  /* 0x0000000c00307947 */ /* 0x000fea0003800000 */
.L_x_9299:
        /* <DEDUP_REMOVED lines=10> */
.L_x_9306:
[----:B------:R-:W2:Y:S02]  /*3170*/  LDG.E.U16 R2, desc[UR36][R4.64] ;  /* 0x0000002404027981 */ /* 0x000ea4000c1e1500 */
[----:B--2---:R-:W-:-:S06]  /*3180*/  HADD2.F32 R2, -RZ, R2.H0_H0 ;  /* 0x20000002ff027230 */ /* 0x004fcc0000004100 */
[----:B------:R-:W0:Y:S02]  /*3190*/  F2I.S64.TRUNC R2, R2 ;  /* 0x0000000200027311 */ /* 0x000e24000020d900 */
[----:B0-----:R-:W-:Y:S01]  /*31a0*/  PRMT R24, R2, 0x7610, R24 ;  /* 0x0000761002187816 */ /* 0x001fe20000000018 */
[----:B------:R-:W-:Y:S06]  /*31b0*/  BRA `(.L_x_9297) ;  /* 0x0000000800f47947 */ /* 0x000fec0003800000 */
.L_x_9305:
        /* <DEDUP_REMOVED lines=10> */
.L_x_9308:
[----:B------:R-:W2:Y:S02]  /*3260*/  LDG.E.U16 R4, desc[UR36][R4.64] ;  /* 0x0000002404047981 */ /* 0x000ea4000c1e1500 */
[----:B--2---:R-:W-:-:S06]  /*3270*/  HADD2.F32 R2, -RZ, R4.H0_H0 ;  /* 0x20000004ff027230 */ /* 0x004fcc0000004100 */
[----:B------:R-:W0:Y:S02]  /*3280*/  F2I.S64.TRUNC R2, R2 ;  /* 0x0000000200027311 */ /* 0x000e24000020d900 */
[----:B0-----:R-:W-:Y:S01]  /*3290*/  PRMT R24, R2, 0x7610, R24 ;  /* 0x0000761002187816 */ /* 0x001fe20000000018 */
[----:B------:R-:W-:Y:S06]  /*32a0*/  BRA `(.L_x_9297) ;  /* 0x0000000800b87947 */ /* 0x000fec0003800000 */
.L_x_9307:
[----:B------:R-:W2:Y:S02]  /*32b0*/  LDG.E.64 R2, desc[UR36][R4.64] ;  /* 0x0000002404027981 */ /* 0x000ea4000c1e1b00 */
[----:B--2---:R-:W0:Y:S02]  /*32c0*/  F2I.S64.F64.TRUNC R2, R2 ;  /* 0x0000000200027311 */ /* 0x004e24000030d900 */
[----:B0-----:R-:W-:Y:S01]  /*32d0*/  PRMT R24, R2, 0x7610, R24 ;  /* 0x0000761002187816 */ /* 0x001fe20000000018 */
[----:B------:R-:W-:Y:S06]  /*32e0*/  BRA `(.L_x_9297) ;  /* 0x0000000800a87947 */ /* 0x000fec0003800000 */
.L_x_9298:
        /* <DEDUP_REMOVED lines=12> */
.L_x_9311:
[----:B------:R-:W2:Y:S02]  /*33b0*/  LDG.E.64 R4, desc[UR36][R4.64] ;  /* 0x0000002404047981 */ /* 0x000ea4000c1e1b00 */
[----:B--2---:R-:W0:Y:S02]  /*33c0*/  F2I.S64.F64.TRUNC R2, R4 ;  /* 0x0000000400027311 */ /* 0x004e24000030d900 */
[----:B0-----:R-:W-:Y:S01]  /*33d0*/  PRMT R24, R2, 0x7610, R24 ;  /* 0x0000761002187816 */ /* 0x001fe20000000018 */
[----:B------:R-:W-:Y:S06]  /*33e0*/  BRA `(.L_x_9297) ;  /* 0x0000000800687947 */ /* 0x000fec0003800000 */
.L_x_9310:
        /* <DEDUP_REMOVED lines=28> */
.L_x_9313:
        /* <DEDUP_REMOVED lines=15> */
.L_x_9312:
[----:B------:R-:W2:Y:S02]  /*36a0*/  LDG.E.U16 R2, desc[UR36][R4.64] ;  /* 0x0000002404027981 */ /* 0x000ea4000c1e1500 */
[----:B--2---:R-:W-:-:S06]  /*36b0*/  IMAD.U32 R2, R2, 0x10000, RZ ;  /* 0x0001000002027824 */ /* 0x004fcc00078e00ff */
[----:B------:R-:W0:Y:S02]  /*36c0*/  F2I.S64.TRUNC R2, R2 ;  /* 0x0000000200027311 */ /* 0x000e24000020d900 */
[----:B0-----:R-:W-:Y:S01]  /*36d0*/  PRMT R24, R2, 0x7610, R24 ;  /* 0x0000761002187816 */ /* 0x001fe20000000018 */
[----:B------:R-:W-:Y:S06]  /*36e0*/  BRA `(.L_x_9297) ;  /* 0x0000000400a87947 */ /* 0x000fec0003800000 */
.L_x_9309:
        /* <DEDUP_REMOVED lines=10> */
.L_x_9316:
        /* <DEDUP_REMOVED lines=21> */
.L_x_9320:
[----:B------:R-:W-:Y:S05]  /*38e0*/  BSYNC B1 ;  /* 0x0000000000017941 */ /* 0x000fea0003800000 */
.L_x_9319:
[----:B------:R-:W-:Y:S01]  /*38f0*/  IMAD.SHL.U32 R2, R2, 0x100000, RZ ;  /* 0x0010000002027824 */ /* 0x000fe200078e00ff */
[----:B------:R-:W-:-:S04]  /*3900*/  LEA R3, R0, 0x3b800000, 0x17 ;  /* 0x3b80000000037811 */ /* 0x000fc800078eb8ff */
[----:B------:R-:W-:-:S07]  /*3910*/  LOP3.LUT R2, R3, R2, R4, 0xfe, !PT ;  /* 0x0000000203027212 */ /* 0x000fce00078efe04 */
.L_x_9318:
[----:B------:R-:W-:Y:S05]  /*3920*/  BSYNC B0 ;  /* 0x0000000000007941 */ /* 0x000fea0003800000 */
.L_x_9317:
[----:B------:R-:W0:Y:S02]  /*3930*/  F2I.S64.TRUNC R2, R2 ;  /* 0x0000000200027311 */ /* 0x000e24000020d900 */
[----:B0-----:R-:W-:Y:S01]  /*3940*/  PRMT R24, R2, 0x7610, R24 ;  /* 0x0000761002187816 */ /* 0x001fe20000000018 */
[----:B------:R-:W-:Y:S06]  /*3950*/  BRA `(.L_x_9297) ;  /* 0x00000004000c7947 */ /* 0x000fec0003800000 */
.L_x_9315:
        /* <DEDUP_REMOVED lines=21> */
.L_x_9324:
[----:B------:R-:W-:Y:S05]  /*3ab0*/  BSYNC B1 ;  /* 0x0000000000017941 */ /* 0x000fea0003800000 */
.L_x_9323:
[----:B------:R-:W-:Y:S01]  /*3ac0*/  IMAD.SHL.U32 R2, R2, 0x200000, RZ ;  /* 0x0020000002027824 */ /* 0x000fe200078e00ff */
[----:B------:R-:W-:-:S04]  /*3ad0*/  LEA R3, R0, 0x37800000, 0x17 ;  /* 0x3780000000037811 */ /* 0x000fc800078eb8ff */
[----:B------:R-:W-:-:S07]  /*3ae0*/  LOP3.LUT R2, R3, R2, R4, 0xfe, !PT ;  /* 0x0000000203027212 */ /* 0x000fce00078efe04 */
.L_x_9322:
[----:B------:R-:W-:Y:S05]  /*3af0*/  BSYNC B0 ;  /* 0x0000000000007941 */ /* 0x000fea0003800000 */
.L_x_9321:
[----:B------:R-:W0:Y:S02]  /*3b00*/  F2I.S64.TRUNC R2, R2 ;  /* 0x0000000200027311 */ /* 0x000e24000020d900 */
[----:B0-----:R-:W-:Y:S01]  /*3b10*/  PRMT R24, R2, 0x7610, R24 ;  /* 0x0000761002187816 */ /* 0x001fe20000000018 */
[----:B------:R-:W-:Y:S06]  /*3b20*/  BRA `(.L_x_9297) ;  /* 0x0000000000987947 */ /* 0x000fec0003800000 */
.L_x_9314:
        /* <DEDUP_REMOVED lines=14> */
.L_x_9328:
[----:B------:R-:W-:Y:S05]  /*3c10*/  BSYNC B0 ;  /* 0x0000000000007941 */ /* 0x000fea0003800000 */
.L_x_9327:
[----:B------:R-:W0:Y:S02]  /*3c20*/  F2I.S64.TRUNC R2, R2 ;  /* 0x0000000200027311 */ /* 0x000e24000020d900 */
[----:B0-----:R-:W-:Y:S01]  /*3c30*/  PRMT R24, R2, 0x7610, R24 ;  /* 0x0000761002187816 */ /* 0x001fe20000000018 */
[----:B------:R-:W-:Y:S06]  /*3c40*/  BRA `(.L_x_9297) ;  /* 0x0000000000507947 */ /* 0x000fec0003800000 */
.L_x_9302:
        /* <DEDUP_REMOVED lines=16> */
.L_x_9329:
[----:B------:R-:W-:Y:S05]  /*3d50*/  BRA `(.L_x_9297) ;  /* 0x00000000000c7947 */ /* 0x000fea0003800000 */
.L_x_9326:
[----:B------:R0:W5:Y:S01]  /*3d60*/  LDG.E.U8 R24, desc[UR36][R4.64] ;  /* 0x0000002404187981 */ /* 0x000162000c1e1100 */
[----:B------:R-:W-:Y:S05]  /*3d70*/  BRA `(.L_x_9297) ;  /* 0x0000000000047947 */ /* 0x000fea0003800000 */
.L_x_9325:
[----:B------:R0:W5:Y:S02]  /*3d80*/  LDG.E.U8 R24, desc[UR36][R4.64] ;  /* 0x0000002404187981 */ /* 0x000164000c1e1100 */
.L_x_9297:
[----:B------:R-:W-:Y:S05]  /*3d90*/  BSYNC B6 ;  /* 0x0000000000067941 */ /* 0x000fea0003800000 */
.L_x_9296:
[----:B------:R-:W0:Y:S01]  /*3da0*/  S2R R2, SR_TID.X ;  /* 0x0000000000027919 */ /* 0x000e220000002100 */
[----:B------:R-:W0:Y:S01]  /*3db0*/  LDC.U8 R19, c[0x0][0x244] ;  /* 0x00009100ff137b82 */ /* 0x000e220000000000 */
[----:B-----5:R-:W-:Y:S01]  /*3dc0*/  LOP3.LUT R17, R17, 0xff, RZ, 0xc0, !PT ;  /* 0x000000ff11117812 */ /* 0x020fe200078ec0ff */
[----:B------:R-:W-:Y:S01]  /*3dd0*/  BSSY B6, `(.L_x_9330) ;  /* 0x00000f9000067945 */ /* 0x000fe20003800000 */
[----:B------:R-:W-:Y:S02]  /*3de0*/  LOP3.LUT R3, R18, 0xff, RZ, 0xc0, !PT ;  /* 0x000000ff12037812 */ /* 0x000fe400078ec0ff */
[----:B------:R-:W-:Y:S02]  /*3df0*/  LOP3.LUT R25, R25, 0xff, RZ, 0xc0, !PT ;  /* 0x000000ff19197812 */ /* 0x000fe400078ec0ff */
[----:B01234-:R-:W-:Y:S02]  /*3e00*/  LOP3.LUT R5, R24, 0xff, RZ, 0xc0, !PT ;  /* 0x000000ff18057812 */ /* 0x01ffe400078ec0ff */
[----:B------:R-:W-:-:S02]  /*3e10*/  VIMNMX.U32 R18, R17, R16, PT ;  /* 0x0000001011127248 */ /* 0x000fc40003fe0000 */
[-C--:B------:R-:W-:Y:S02]  /*3e20*/  VIMNMX.U32 R3, R3, R16.reuse, PT ;  /* 0x0000001003037248 */ /* 0x080fe40003fe0000 */
[-C--:B------:R-:W-:Y:S02]  /*3e30*/  VIMNMX.U32 R17, R25, R16.reuse, PT ;  /* 0x0000001019117248 */ /* 0x080fe40003fe0000 */
[----:B------:R-:W-:Y:S02]  /*3e40*/  VIMNMX.U32 R16, R5, R16, PT ;  /* 0x0000001005107248 */ /* 0x000fe40003fe0000 */
[----:B------:R-:W-:-:S13]  /*3e50*/  ISETP.GE.AND P0, PT, R2, R22, PT ;  /* 0x000000160200720c */ /* 0x000fda0003f06270 */
[----:B------:R-:W-:Y:S05]  /*3e60*/  @P0 BRA `(.L_x_9331) ;  /* 0x0000000c00bc0947 */ /* 0x000fea0003800000 */
[----:B------:R-:W0:Y:S01]  /*3e70*/  LDC.64 R8, c[0x0][0x228] ;  /* 0x00008a00ff087b82 */ /* 0x000e220000000a00 */
[----:B------:R-:W-:Y:S01]  /*3e80*/  IMAD R0, R23, 0x200, R2 ;  /* 0x0000020017007824 */ /* 0x000fe200078e0202 */
[----:B------:R-:W-:Y:S01]  /*3e90*/  PRMT R4, R19, 0x9910, RZ ;  /* 0x0000991013047816 */ /* 0x000fe200000000ff */
        /* <DEDUP_REMOVED lines=18> */
.L_x_9335:
[----:B------:R0:W-:Y:S01]  /*3fc0*/  STG.E.U8 desc[UR36][R8.64], R3 ;  /* 0x0000000308007986 */ /* 0x0001e2000c101124 */
[----:B------:R-:W-:Y:S05]  /*3fd0*/  BRA `(.L_x_9331) ;  /* 0x0000000c00607947 */ /* 0x000fea0003800000 */
.L_x_9334:
[----:B------:R-:W-:-:S13]  /*3fe0*/  ISETP.NE.AND P0, PT, R0, 0x2, PT ;  /* 0x000000020000780c */ /* 0x000fda0003f05270 */
[----:B------:R-:W-:Y:S05]  /*3ff0*/  @!P0 BRA `(.L_x_9337) ;  /* 0x0000000000288947 */ /* 0x000fea0003800000 */
[----:B------:R-:W-:-:S13]  /*4000*/  ISETP.NE.AND P0, PT, R0, 0x3, PT ;  /* 0x000000030000780c */ /* 0x000fda0003f05270 */
[----:B------:R-:W-:Y:S05]  /*4010*/  @!P0 BRA `(.L_x_9338) ;  /* 0x0000000000188947 */ /* 0x000fea0003800000 */
[----:B------:R-:W-:-:S13]  /*4020*/  ISETP.NE.AND P0, PT, R0, 0x4, PT ;  /* 0x000000040000780c */ /* 0x000fda0003f05270 */
[----:B------:R-:W-:Y:S05]  /*4030*/  @P0 BRA `(.L_x_9336) ;  /* 0x0000000800f00947 */ /* 0x000fea0003800000 */
[----:B------:R-:W-:Y:S01]  /*4040*/  LOP3.LUT R4, R3, 0xffff, RZ, 0xc0, !PT ;  /* 0x0000ffff03047812 */ /* 0x000fe200078ec0ff */
[----:B------:R-:W-:-:S05]  /*4050*/  IMAD.MOV.U32 R5, RZ, RZ, RZ ;  /* 0x000000ffff057224 */ /* 0x000fca00078e00ff */
[----:B------:R0:W-:Y:S01]  /*4060*/  STG.E.64 desc[UR36][R8.64], R4 ;  /* 0x0000000408007986 */ /* 0x0001e2000c101b24 */
[----:B------:R-:W-:Y:S05]  /*4070*/  BRA `(.L_x_9331) ;  /* 0x0000000c00387947 */ /* 0x000fea0003800000 */
.L_x_9338:
[----:B------:R0:W-:Y:S01]  /*4080*/  STG.E desc[UR36][R8.64], R3 ;  /* 0x0000000308007986 */ /* 0x0001e2000c101924 */
[----:B------:R-:W-:Y:S05]  /*4090*/  BRA `(.L_x_9331) ;  /* 0x0000000c00307947 */ /* 0x000fea0003800000 */
.L_x_9337:
[----:B------:R0:W-:Y:S01]  /*40a0*/  STG.E.U16 desc[UR36][R8.64], R3 ;  /* 0x0000000308007986 */ /* 0x0001e2000c101524 */
[----:B------:R-:W-:Y:S05]  /*40b0*/  BRA `(.L_x_9331) ;  /* 0x0000000c00287947 */ /* 0x000fea0003800000 */
.L_x_9333:
        /* <DEDUP_REMOVED lines=9> */
.L_x_9340:
[----:B------:R-:W0:Y:S02]  /*4150*/  I2F.U16 R0, R3 ;  /* 0x0000000300007306 */ /* 0x000e240000101000 */
[----:B0-----:R-:W-:-:S05]  /*4160*/  F2FP.F16.F32.PACK_AB R0, RZ, R0 ;  /* 0x00000000ff00723e */ /* 0x001fca00000000ff */
[----:B------:R0:W-:Y:S01]  /*4170*/  STG.E.U16 desc[UR36][R8.64], R0 ;  /* 0x0000000008007986 */ /* 0x0001e2000c101524 */
[----:B------:R-:W-:Y:S05]  /*4180*/  BRA `(.L_x_9331) ;  /* 0x0000000800f47947 */ /* 0x000fea0003800000 */
.L_x_9339:
        /* <DEDUP_REMOVED lines=10> */
.L_x_9342:
[----:B------:R-:W0:Y:S02]  /*4230*/  I2F.U16 R3, R3 ;  /* 0x0000000300037306 */ /* 0x000e240000101000 */
[----:B0-----:R-:W-:-:S04]  /*4240*/  F2FP.F16.F32.PACK_AB R3, RZ, R3 ;  /* 0x00000003ff03723e */ /* 0x001fc800000000ff */
[----:B------:R-:W-:-:S05]  /*4250*/  PRMT R3, R3, 0x5410, RZ ;  /* 0x0000541003037816 */ /* 0x000fca00000000ff */
[----:B------:R0:W-:Y:S01]  /*4260*/  STG.E desc[UR36][R8.64], R3 ;  /* 0x0000000308007986 */ /* 0x0001e2000c101924 */
[----:B------:R-:W-:Y:S05]  /*4270*/  BRA `(.L_x_9331) ;  /* 0x0000000800b87947 */ /* 0x000fea0003800000 */
.L_x_9341:
[----:B------:R-:W0:Y:S02]  /*4280*/  I2F.F64.U16 R4, R3 ;  /* 0x0000000300047312 */ /* 0x000e240000101800 */
[----:B0-----:R0:W-:Y:S01]  /*4290*/  STG.E.64 desc[UR36][R8.64], R4 ;  /* 0x0000000408007986 */ /* 0x0011e2000c101b24 */
[----:B------:R-:W-:Y:S05]  /*42a0*/  BRA `(.L_x_9331) ;  /* 0x0000000800ac7947 */ /* 0x000fea0003800000 */
.L_x_9332:
        /* <DEDUP_REMOVED lines=13> */
.L_x_9345:
[----:B------:R-:W0:Y:S01]  /*4380*/  I2F.F64.U16 R4, R3 ;  /* 0x0000000300047312 */ /* 0x000e220000101800 */
[----:B------:R-:W-:-:S05]  /*4390*/  CS2R R6, SRZ ;  /* 0x0000000000067805 */ /* 0x000fca000001ff00 */
[----:B0-----:R0:W-:Y:S01]  /*43a0*/  STG.E.128 desc[UR36][R8.64], R4 ;  /* 0x0000000408007986 */ /* 0x0011e2000c101d24 */
[----:B------:R-:W-:Y:S05]  /*43b0*/  BRA `(.L_x_9331) ;  /* 0x0000000800687947 */ /* 0x000fea0003800000 */
.L_x_9344:
        /* <DEDUP_REMOVED lines=21> */
.L_x_9349:
[----:B------:R-:W-:Y:S05]  /*4510*/  BSYNC B0 ;  /* 0x0000000000007941 */ /* 0x000fea0003800000 */
.L_x_9348:
[----:B------:R-:W-:-:S05]  /*4520*/  LOP3.LUT R5, R0, R5, RZ, 0xfc, !PT ;  /* 0x0000000500057212 */ /* 0x000fca00078efcff */
[----:B------:R0:W-:Y:S01]  /*4530*/  STG.E.U8 desc[UR36][R8.64], R5 ;  /* 0x0000000508007986 */ /* 0x0001e2000c101124 */
[----:B------:R-:W-:Y:S05]  /*4540*/  BRA `(.L_x_9331) ;  /* 0x0000000800047947 */ /* 0x000fea0003800000 */
.L_x_9347:
        /* <DEDUP_REMOVED lines=13> */
.L_x_9351:
[----:B------:R-:W-:Y:S01]  /*4620*/  IMAD.MOV.U32 R0, RZ, RZ, 0x7f ;  /* 0x0000007fff007424 */ /* 0x000fe200078e00ff */
[----:B------:R-:W-:-:S04]  /*4630*/  ISETP.GT.U32.AND P0, PT, R4, 0x7f800000, PT ;  /* 0x7f8000000400780c */ /* 0x000fc80003f04070 */
[----:B------:R-:W-:-:S09]  /*4640*/  SEL R0, R0, 0x7c, P0 ;  /* 0x0000007c00007807 */ /* 0x000fd20000000000 */
.L_x_9352:
[----:B------:R-:W-:Y:S05]  /*4650*/  BSYNC B0 ;  /* 0x0000000000007941 */ /* 0x000fea0003800000 */
.L_x_9350:
[----:B------:R-:W-:-:S04]  /*4660*/  LOP3.LUT R3, R5, 0x80000000, RZ, 0xc0, !PT ;  /* 0x8000000005037812 */ /* 0x000fc800078ec0ff */
[----:B------:R-:W-:-:S04]  /*4670*/  SHF.R.U32.HI R3, RZ, 0x18, R3 ;  /* 0x00000018ff037819 */ /* 0x000fc80000011603 */
[----:B------:R-:W-:-:S05]  /*4680*/  LOP3.LUT R3, R0, R3, RZ, 0xfc, !PT ;  /* 0x0000000300037212 */ /* 0x000fca00078efcff */
[----:B------:R0:W-:Y:S01]  /*4690*/  STG.E.U8 desc[UR36][R8.64], R3 ;  /* 0x0000000308007986 */ /* 0x0001e2000c101124 */
[----:B------:R-:W-:Y:S05]  /*46a0*/  BRA `(.L_x_9331) ;  /* 0x0000000400ac7947 */ /* 0x000fea0003800000 */
.L_x_9346:
[----:B------:R-:W0:Y:S02]  /*46b0*/  I2F.U16 R0, R3 ;  /* 0x0000000300007306 */ /* 0x000e240000101000 */
[----:B0-----:R-:W-:-:S05]  /*46c0*/  F2FP.BF16.F32.PACK_AB R0, RZ, R0 ;  /* 0x00000000ff00723e */ /* 0x001fca00000010ff */
[----:B------:R0:W-:Y:S01]  /*46d0*/  STG.E.U16 desc[UR36][R8.64], R0 ;  /* 0x0000000008007986 */ /* 0x0001e2000c101524 */
[----:B------:R-:W-:Y:S05]  /*46e0*/  BRA `(.L_x_9331) ;  /* 0x00000004009c7947 */ /* 0x000fea0003800000 */
.L_x_9343:
        /* <DEDUP_REMOVED lines=10> */
.L_x_9355:
        /* <DEDUP_REMOVED lines=17> */
.L_x_9358:
[----:B------:R-:W-:-:S04]  /*48a0*/  LOP3.LUT R3, R3, 0x80000000, RZ, 0xc0, !PT ;  /* 0x8000000003037812 */ /* 0x000fc800078ec0ff */
[----:B------:R-:W-:-:S04]  /*48b0*/  SHF.R.U32.HI R3, RZ, 0x18, R3 ;  /* 0x00000018ff037819 */ /* 0x000fc80000011603 */
[----:B------:R-:W-:-:S04]  /*48c0*/  LOP3.LUT R0, R0, R3, RZ, 0xfc, !PT ;  /* 0x0000000300007212 */ /* 0x000fc800078efcff */
[----:B------:R-:W-:-:S07]  /*48d0*/  PRMT R4, R0, 0x7610, R4 ;  /* 0x0000761000047816 */ /* 0x000fce0000000004 */
.L_x_9357:
[----:B------:R-:W-:Y:S05]  /*48e0*/  BSYNC B0 ;  /* 0x0000000000007941 */ /* 0x000fea0003800000 */
.L_x_9356:
[----:B------:R3:W-:Y:S01]  /*48f0*/  STG.E.U8 desc[UR36][R8.64], R4 ;  /* 0x0000000408007986 */ /* 0x0007e2000c101124 */
[----:B------:R-:W-:Y:S05]  /*4900*/  BRA `(.L_x_9331) ;  /* 0x0000000400147947 */ /* 0x000fea0003800000 */
.L_x_9354:
        /* <DEDUP_REMOVED lines=17> */
.L_x_9361:
[----:B------:R-:W-:-:S04]  /*4a20*/  LOP3.LUT R3, R3, 0x80000000, RZ, 0xc0, !PT ;  /* 0x8000000003037812 */ /* 0x000fc800078ec0ff */
[----:B------:R-:W-:-:S04]  /*4a30*/  SHF.R.U32.HI R3, RZ, 0x18, R3 ;  /* 0x00000018ff037819 */ /* 0x000fc80000011603 */
[----:B------:R-:W-:-:S04]  /*4a40*/  LOP3.LUT R0, R0, R3, RZ, 0xfc, !PT ;  /* 0x0000000300007212 */ /* 0x000fc800078efcff */
[----:B------:R-:W-:-:S07]  /*4a50*/  PRMT R4, R0, 0x7610, R4 ;  /* 0x0000761000047816 */ /* 0x000fce0000000004 */
.L_x_9360:
[----:B------:R-:W-:Y:S05]  /*4a60*/  BSYNC B0 ;  /* 0x0000000000007941 */ /* 0x000fea0003800000 */
.L_x_9359:
[----:B------:R0:W-:Y:S01]  /*4a70*/  STG.E.U8 desc[UR36][R8.64], R4 ;  /* 0x0000000408007986 */ /* 0x0001e2000c101124 */
[----:B------:R-:W-:Y:S05]  /*4a80*/  BRA `(.L_x_9331) ;  /* 0x0000000000b47947 */ /* 0x000fea0003800000 */
.L_x_9353:
        /* <DEDUP_REMOVED lines=23> */
.L_x_9336:
        /* <DEDUP_REMOVED lines=16> */
.L_x_9364:
[----:B------:R-:W-:Y:S05]  /*4d00*/  BRA `(.L_x_9331) ;  /* 0x0000000000147947 */ /* 0x000fea0003800000 */
.L_x_9363:
[----:B------:R-:W-:Y:S01]  /*4d10*/  LOP3.LUT R4, R3, 0xffff, RZ, 0xc0, !PT ;  /* 0x0000ffff03047812 */ /* 0x000fe200078ec0ff */
[----:B------:R-:W-:-:S05]  /*4d20*/  IMAD.MOV.U32 R5, RZ, RZ, RZ ;  /* 0x000000ffff057224 */ /* 0x000fca00078e00ff */
[----:B------:R2:W-:Y:S01]  /*4d30*/  STG.E.64 desc[UR36][R8.64], R4 ;  /* 0x0000000408007986 */ /* 0x0005e2000c101b24 */
[----:B------:R-:W-:Y:S05]  /*4d40*/  BRA `(.L_x_9331) ;  /* 0x0000000000047947 */ /* 0x000fea0003800000 */
.L_x_9362:
[----:B------:R0:W-:Y:S02]  /*4d50*/  STG.E desc[UR36][R8.64], R3 ;  /* 0x0000000308007986 */ /* 0x0001e4000c101924 */
.L_x_9331:
[----:B------:R-:W-:Y:S05]  /*4d60*/  BSYNC B6 ;  /* 0x0000000000067941 */ /* 0x000fea0003800000 */
.L_x_9330:
        /* <DEDUP_REMOVED lines=23> */
.L_x_9370:
[----:B------:R0:W-:Y:S01]  /*4ee0*/  STG.E.U8 desc[UR36][R8.64], R18 ;  /* 0x0000001208007986 */ /* 0x0001e2000c101124 */
[----:B------:R-:W-:Y:S05]  /*4ef0*/  BRA `(.L_x_9372) ;  /* 0x0000000c005c7947 */ /* 0x000fea0003800000 */
.L_x_9369:
        /* <DEDUP_REMOVED lines=10> */
.L_x_9374:
[----:B------:R0:W-:Y:S01]  /*4fa0*/  STG.E desc[UR36][R8.64], R18 ;  /* 0x0000001208007986 */ /* 0x0001e2000c101924 */
[----:B------:R-:W-:Y:S05]  /*4fb0*/  BRA `(.L_x_9372) ;  /* 0x0000000c002c7947 */ /* 0x000fea0003800000 */
.L_x_9373:
[----:B------:R0:W-:Y:S01]  /*4fc0*/  STG.E.U16 desc[UR36][R8.64], R18 ;  /* 0x0000001208007986 */ /* 0x0001e2000c101524 */
[----:B------:R-:W-:Y:S05]  /*4fd0*/  BRA `(.L_x_9372) ;  /* 0x0000000c00247947 */ /* 0x000fea0003800000 */
.L_x_9368:
        /* <DEDUP_REMOVED lines=9> */
.L_x_9376:
[----:B------:R-:W0:Y:S02]  /*5070*/  I2F.U16 R0, R18 ;  /* 0x0000001200007306 */ /* 0x000e240000101000 */
[----:B0-----:R-:W-:-:S05]  /*5080*/  F2FP.F16.F32.PACK_AB R0, RZ, R0 ;  /* 0x00000000ff00723e */ /* 0x001fca00000000ff */
[----:B------:R0:W-:Y:S01]  /*5090*/  STG.E.U16 desc[UR36][R8.64], R0 ;  /* 0x0000000008007986 */ /* 0x0001e2000c101524 */
[----:B------:R-:W-:Y:S05]  /*50a0*/  BRA `(.L_x_9372) ;  /* 0x0000000800f07947 */ /* 0x000fea0003800000 */
.L_x_9375:
        /* <DEDUP_REMOVED lines=10> */
.L_x_9378:
[----:B------:R-:W0:Y:S02]  /*5150*/  I2F.U16 R18, R18 ;  /* 0x0000001200127306 */ /* 0x000e240000101000 */
[----:B0-----:R-:W-:-:S04]  /*5160*/  F2FP.F16.F32.PACK_AB R3, RZ, R18 ;  /* 0x00000012ff03723e */ /* 0x001fc800000000ff */
[----:B------:R-:W-:-:S05]  /*5170*/  PRMT R3, R3, 0x5410, RZ ;  /* 0x0000541003037816 */ /* 0x000fca00000000ff */
[----:B------:R0:W-:Y:S01]  /*5180*/  STG.E desc[UR36][R8.64], R3 ;  /* 0x0000000308007986 */ /* 0x0001e2000c101924 */
[----:B------:R-:W-:Y:S05]  /*5190*/  BRA `(.L_x_9372) ;  /* 0x0000000800b47947 */ /* 0x000fea0003800000 */
.L_x_9377:
[----:B------:R-:W0:Y:S02]  /*51a0*/  I2F.F64.U16 R4, R18 ;  /* 0x0000001200047312 */ /* 0x000e240000101800 */
[----:B0-----:R0:W-:Y:S01]  /*51b0*/  STG.E.64 desc[UR36][R8.64], R4 ;  /* 0x0000000408007986 */ /* 0x0011e2000c101b24 */
[----:B------:R-:W-:Y:S05]  /*51c0*/  BRA `(.L_x_9372) ;  /* 0x0000000800a87947 */ /* 0x000fea0003800000 */
.L_x_9367:
        /* <DEDUP_REMOVED lines=13> */
.L_x_9381:
[----:B------:R-:W0:Y:S01]  /*52a0*/  I2F.F64.U16 R4, R18 ;  /* 0x0000001200047312 */ /* 0x000e220000101800 */
[----:B------:R-:W-:-:S05]  /*52b0*/  CS2R R6, SRZ ;  /* 0x0000000000067805 */ /* 0x000fca000001ff00 */
[----:B0-----:R0:W-:Y:S01]  /*52c0*/  STG.E.128 desc[UR36][R8.64], R4 ;  /* 0x0000000408007986 */ /* 0x0011e2000c101d24 */
[----:B------:R-:W-:Y:S05]  /*52d0*/  BRA `(.L_x_9372) ;  /* 0x0000000800647947 */ /* 0x000fea0003800000 */
.L_x_9380:
        /* <DEDUP_REMOVED lines=21> */
.L_x_9385:
[----:B------:R-:W-:Y:S05]  /*5430*/  BSYNC B0 ;  /* 0x0000000000007941 */ /* 0x000fea0003800000 */
.L_x_9384:
[----:B------:R-:W-:-:S05]  /*5440*/  LOP3.LUT R5, R0, R5, RZ, 0xfc, !PT ;  /* 0x0000000500057212 */ /* 0x000fca00078efcff */
[----:B------:R0:W-:Y:S01]  /*5450*/  STG.E.U8 desc[UR36][R8.64], R5 ;  /* 0x0000000508007986 */ /* 0x0001e2000c101124 */
[----:B------:R-:W-:Y:S05]  /*5460*/  BRA `(.L_x_9372) ;  /* 0x0000000800007947 */ /* 0x000fea0003800000 */
.L_x_9383:
        /* <DEDUP_REMOVED lines=13> */
.L_x_9387:
[----:B------:R-:W-:Y:S01]  /*5540*/  IMAD.MOV.U32 R0, RZ, RZ, 0x7f ;  /* 0x0000007fff007424 */ /* 0x000fe200078e00ff */
[----:B------:R-:W-:-:S04]  /*5550*/  ISETP.GT.U32.AND P0, PT, R3, 0x7f800000, PT ;  /* 0x7f8000000300780c */ /* 0x000fc80003f04070 */
[----:B------:R-:W-:-:S09]  /*5560*/  SEL R0, R0, 0x7c, P0 ;  /* 0x0000007c00007807 */ /* 0x000fd20000000000 */
.L_x_9388:
[----:B------:R-:W-:Y:S05]  /*5570*/  BSYNC B0 ;  /* 0x0000000000007941 */ /* 0x000fea0003800000 */
.L_x_9386:
[----:B------:R-:W-:-:S04]  /*5580*/  LOP3.LUT R3, R5, 0x80000000, RZ, 0xc0, !PT ;  /* 0x8000000005037812 */ /* 0x000fc800078ec0ff */
[----:B------:R-:W-:-:S04]  /*5590*/  SHF.R.U32.HI R3, RZ, 0x18, R3 ;  /* 0x00000018ff037819 */ /* 0x000fc80000011603 */
[----:B------:R-:W-:-:S05]  /*55a0*/  LOP3.LUT R3, R0, R3, RZ, 0xfc, !PT ;  /* 0x0000000300037212 */ /* 0x000fca00078efcff */
[----:B------:R0:W-:Y:S01]  /*55b0*/  STG.E.U8 desc[UR36][R8.64], R3 ;  /* 0x0000000308007986 */ /* 0x0001e2000c101124 */
[----:B------:R-:W-:Y:S05]  /*55c0*/  BRA `(.L_x_9372) ;  /* 0x0000000400a87947 */ /* 0x000fea0003800000 */
.L_x_9382:
[----:B------:R-:W0:Y:S02]  /*55d0*/  I2F.U16 R0, R18 ;  /* 0x0000001200007306 */ /* 0x000e240000101000 */
[----:B0-----:R-:W-:-:S05]  /*55e0*/  F2FP.BF16.F32.PACK_AB R0, RZ, R0 ;  /* 0x00000000ff00723e */ /* 0x001fca00000010ff */
[----:B------:R0:W-:Y:S01]  /*55f0*/  STG.E.U16 desc[UR36][R8.64], R0 ;  /* 0x0000000008007986 */ /* 0x0001e2000c101524 */
[----:B------:R-:W-:Y:S05]  /*5600*/  BRA `(.L_x_9372) ;  /* 0x0000000400987947 */ /* 0x000fea0003800000 */
.L_x_9379:
        /* <DEDUP_REMOVED lines=10> */
.L_x_9391:
        /* <DEDUP_REMOVED lines=17> */
.L_x_9394:
[----:B------:R-:W-:-:S04]  /*57c0*/  LOP3.LUT R3, R5, 0x80000000, RZ, 0xc0, !PT ;  /* 0x8000000005037812 */ /* 0x000fc800078ec0ff */
[----:B------:R-:W-:-:S04]  /*57d0*/  SHF.R.U32.HI R3, RZ, 0x18, R3 ;  /* 0x00000018ff037819 */ /* 0x000fc80000011603 */
[----:B------:R-:W-:-:S04]  /*57e0*/  LOP3.LUT R0, R0, R3, RZ, 0xfc, !PT ;  /* 0x0000000300007212 */ /* 0x000fc800078efcff */
[----:B------:R-:W-:-:S07]  /*57f0*/  PRMT R4, R0, 0x7610, R4 ;  /* 0x0000761000047816 */ /* 0x000fce0000000004 */
.L_x_9393:
[----:B------:R-:W-:Y:S05]  /*5800*/  BSYNC B0 ;  /* 0x0000000000007941 */ /* 0x000fea0003800000 */
.L_x_9392:
[----:B------:R3:W-:Y:S01]  /*5810*/  STG.E.U8 desc[UR36][R8.64], R4 ;  /* 0x0000000408007986 */ /* 0x0007e2000c101124 */
[----:B------:R-:W-:Y:S05]  /*5820*/  BRA `(.L_x_9372) ;  /* 0x0000000400107947 */ /* 0x000fea0003800000 */
.L_x_9390:
        /* <DEDUP_REMOVED lines=17> */
.L_x_9397:
[----:B------:R-:W-:-:S04]  /*5940*/  LOP3.LUT R3, R5, 0x80000000, RZ, 0xc0, !PT ;  /* 0x8000000005037812 */ /* 0x000fc800078ec0ff */
[----:B------:R-:W-:-:S04]  /*5950*/  SHF.R.U32.HI R3, RZ, 0x18, R3 ;  /* 0x00000018ff037819 */ /* 0x000fc80000011603 */
[----:B------:R-:W-:-:S04]  /*5960*/  LOP3.LUT R0, R0, R3, RZ, 0xfc, !PT ;  /* 0x0000000300007212 */ /* 0x000fc800078efcff */
[----:B------:R-:W-:-:S07]  /*5970*/  PRMT R4, R0, 0x7610, R4 ;  /* 0x0000761000047816 */ /* 0x000fce0000000004 */
.L_x_9396:
[----:B------:R-:W-:Y:S05]  /*5980*/  BSYNC B0 ;  /* 0x0000000000007941 */ /* 0x000fea0003800000 */
.L_x_9395:
[----:B------:R0:W-:Y:S01]  /*5990*/  STG.E.U8 desc[UR36][R8.64], R4 ;  /* 0x0000000408007986 */ /* 0x0001e2000c101124 */
[----:B------:R-:W-:Y:S05]  /*59a0*/  BRA `(.L_x_9372) ;  /* 0x0000000000b07947 */ /* 0x000fea0003800000 */
.L_x_9389:
        /* <DEDUP_REMOVED lines=22> */
.L_x_9371:
        /* <DEDUP_REMOVED lines=16> */
.L_x_9400:
[----:B------:R-:W-:Y:S05]  /*5c10*/  BRA `(.L_x_9372) ;  /* 0x0000000000147947 */ /* 0x000fea0003800000 */
.L_x_9399:
[----:B------:R-:W-:Y:S01]  /*5c20*/  LOP3.LUT R4, R18, 0xffff, RZ, 0xc0, !PT ;  /* 0x0000ffff12047812 */ /* 0x000fe200078ec0ff */
[----:B------:R-:W-:-:S05]  /*5c30*/  IMAD.MOV.U32 R5, RZ, RZ, RZ ;  /* 0x000000ffff057224 */ /* 0x000fca00078e00ff */
[----:B------:R2:W-:Y:S01]  /*5c40*/  STG.E.64 desc[UR36][R8.64], R4 ;  /* 0x0000000408007986 */ /* 0x0005e2000c101b24 */
[----:B------:R-:W-:Y:S05]  /*5c50*/  BRA `(.L_x_9372) ;  /* 0x0000000000047947 */ /* 0x000fea0003800000 */
.L_x_9398:
[----:B------:R0:W-:Y:S02]  /*5c60*/  STG.E desc[UR36][R8.64], R18 ;  /* 0x0000001208007986 */ /* 0x0001e4000c101924 */
.L_x_9372:
        /* <DEDUP_REMOVED lines=23> */
.L_x_9404:
[----:B------:R3:W-:Y:S01]  /*5de0*/  STG.E.U8 desc[UR36][R8.64], R17 ;  /* 0x0000001108007986 */ /* 0x0007e2000c101124 */
[----:B------:R-:W-:Y:S05]  /*5df0*/  BRA `(.L_x_9406) ;  /* 0x0000000c005c7947 */ /* 0x000fea0003800000 */
.L_x_9403:
        /* <DEDUP_REMOVED lines=10> */
.L_x_9408:
[----:B------:R2:W-:Y:S01]  /*5ea0*/  STG.E desc[UR36][R8.64], R17 ;  /* 0x0000001108007986 */ /* 0x0005e2000c101924 */
[----:B------:R-:W-:Y:S05]  /*5eb0*/  BRA `(.L_x_9406) ;  /* 0x0000000c002c7947 */ /* 0x000fea0003800000 */
.L_x_9407:
[----:B------:R0:W-:Y:S01]  /*5ec0*/  STG.E.U16 desc[UR36][R8.64], R17 ;  /* 0x0000001108007986 */ /* 0x0001e2000c101524 */
[----:B------:R-:W-:Y:S05]  /*5ed0*/  BRA `(.L_x_9406) ;  /* 0x0000000c00247947 */ /* 0x000fea0003800000 */
.L_x_9402:
        /* <DEDUP_REMOVED lines=9> */
.L_x_9410:
[----:B------:R-:W0:Y:S02]  /*5f70*/  I2F.U16 R0, R17 ;  /* 0x0000001100007306 */ /* 0x000e240000101000 */
[----:B0-----:R-:W-:-:S05]  /*5f80*/  F2FP.F16.F32.PACK_AB R0, RZ, R0 ;  /* 0x00000000ff00723e */ /* 0x001fca00000000ff */
[----:B------:R0:W-:Y:S01]  /*5f90*/  STG.E.U16 desc[UR36][R8.64], R0 ;  /* 0x0000000008007986 */ /* 0x0001e2000c101524 */
[----:B------:R-:W-:Y:S05]  /*5fa0*/  BRA `(.L_x_9406) ;  /* 0x0000000800f07947 */ /* 0x000fea0003800000 */
.L_x_9409:
        /* <DEDUP_REMOVED lines=10> */
.L_x_9412:
[----:B------:R-:W0:Y:S02]  /*6050*/  I2F.U16 R17, R17 ;  /* 0x0000001100117306 */ /* 0x000e240000101000 */
[----:B0-----:R-:W-:-:S04]  /*6060*/  F2FP.F16.F32.PACK_AB R3, RZ, R17 ;  /* 0x00000011ff03723e */ /* 0x001fc800000000ff */
[----:B------:R-:W-:-:S05]  /*6070*/  PRMT R3, R3, 0x5410, RZ ;  /* 0x0000541003037816 */ /* 0x000fca00000000ff */
[----:B------:R0:W-:Y:S01]  /*6080*/  STG.E desc[UR36][R8.64], R3 ;  /* 0x0000000308007986 */ /* 0x0001e2000c101924 */
[----:B------:R-:W-:Y:S05]  /*6090*/  BRA `(.L_x_9406) ;  /* 0x0000000800b47947 */ /* 0x000fea0003800000 */
.L_x_9411:
[----:B------:R-:W0:Y:S02]  /*60a0*/  I2F.F64.U16 R4, R17 ;  /* 0x0000001100047312 */ /* 0x000e240000101800 */
[----:B0-----:R0:W-:Y:S01]  /*60b0*/  STG.E.64 desc[UR36][R8.64], R4 ;  /* 0x0000000408007986 */ /* 0x0011e2000c101b24 */
[----:B------:R-:W-:Y:S05]  /*60c0*/  BRA `(.L_x_9406) ;  /* 0x0000000800a87947 */ /* 0x000fea0003800000 */
.L_x_9401:
        /* <DEDUP_REMOVED lines=13> */
.L_x_9415:
[----:B------:R-:W0:Y:S01]  /*61a0*/  I2F.F64.U16 R4, R17 ;  /* 0x0000001100047312 */ /* 0x000e220000101800 */
[----:B------:R-:W-:-:S05]  /*61b0*/  CS2R R6, SRZ ;  /* 0x0000000000067805 */ /* 0x000fca000001ff00 */
[----:B0-----:R0:W-:Y:S01]  /*61c0*/  STG.E.128 desc[UR36][R8.64], R4 ;  /* 0x0000000408007986 */ /* 0x0011e2000c101d24 */
[----:B------:R-:W-:Y:S05]  /*61d0*/  BRA `(.L_x_9406) ;  /* 0x0000000800647947 */ /* 0x000fea0003800000 */
.L_x_9414:
        /* <DEDUP_REMOVED lines=21> */
.L_x_9419:
[----:B------:R-:W-:Y:S05]  /*6330*/  BSYNC B0 ;  /* 0x0000000000007941 */ /* 0x000fea0003800000 */
.L_x_9418:
[----:B------:R-:W-:-:S05]  /*6340*/  LOP3.LUT R5, R0, R5, RZ, 0xfc, !PT ;  /* 0x0000000500057212 */ /* 0x000fca00078efcff */
[----:B------:R0:W-:Y:S01]  /*6350*/  STG.E.U8 desc[UR36][R8.64], R5 ;  /* 0x0000000508007986 */ /* 0x0001e2000c101124 */
[----:B------:R-:W-:Y:S05]  /*6360*/  BRA `(.L_x_9406) ;  /* 0x0000000800007947 */ /* 0x000fea0003800000 */
.L_x_9417:
        /* <DEDUP_REMOVED lines=13> */
.L_x_9421:
[----:B------:R-:W-:Y:S01]  /*6440*/  IMAD.MOV.U32 R0, RZ, RZ, 0x7f ;  /* 0x0000007fff007424 */ /* 0x000fe200078e00ff */
[----:B------:R-:W-:-:S04]  /*6450*/  ISETP.GT.U32.AND P0, PT, R3, 0x7f800000, PT ;  /* 0x7f8000000300780c */ /* 0x000fc80003f04070 */
[----:B------:R-:W-:-:S09]  /*6460*/  SEL R0, R0, 0x7c, P0 ;  /* 0x0000007c00007807 */ /* 0x000fd20000000000 */
.L_x_9422:
[----:B------:R-:W-:Y:S05]  /*6470*/  BSYNC B0 ;  /* 0x0000000000007941 */ /* 0x000fea0003800000 */
.L_x_9420:
[----:B------:R-:W-:-:S04]  /*6480*/  LOP3.LUT R3, R17, 0x80000000, RZ, 0xc0, !PT ;  /* 0x8000000011037812 */ /* 0x000fc800078ec0ff */
[----:B------:R-:W-:-:S04]  /*6490*/  SHF.R.U32.HI R3, RZ, 0x18, R3 ;  /* 0x00000018ff037819 */ /* 0x000fc80000011603 */
[----:B------:R-:W-:-:S05]  /*64a0*/  LOP3.LUT R3, R0, R3, RZ, 0xfc, !PT ;  /* 0x0000000300037212 */ /* 0x000fca00078efcff */
[----:B------:R0:W-:Y:S01]  /*64b0*/  STG.E.U8 desc[UR36][R8.64], R3 ;  /* 0x0000000308007986 */ /* 0x0001e2000c101124 */
[----:B------:R-:W-:Y:S05]  /*64c0*/  BRA `(.L_x_9406) ;  /* 0x0000000400a87947 */ /* 0x000fea0003800000 */
.L_x_9416:
[----:B------:R-:W0:Y:S02]  /*64d0*/  I2F.U16 R0, R17 ;  /* 0x0000001100007306 */ /* 0x000e240000101000 */
[----:B0-----:R-:W-:-:S05]  /*64e0*/  F2FP.BF16.F32.PACK_AB R0, RZ, R0 ;  /* 0x00000000ff00723e */ /* 0x001fca00000010ff */
[----:B------:R0:W-:Y:S01]  /*64f0*/  STG.E.U16 desc[UR36][R8.64], R0 ;  /* 0x0000000008007986 */ /* 0x0001e2000c101524 */
[----:B------:R-:W-:Y:S05]  /*6500*/  BRA `(.L_x_9406) ;  /* 0x0000000400987947 */ /* 0x000fea0003800000 */
.L_x_9413:
        /* <DEDUP_REMOVED lines=10> */
.L_x_9425:
        /* <DEDUP_REMOVED lines=17> */
.L_x_9428:
[----:B------:R-:W-:-:S04]  /*66c0*/  LOP3.LUT R3, R17, 0x80000000, RZ, 0xc0, !PT ;  /* 0x8000000011037812 */ /* 0x000fc800078ec0ff */
[----:B------:R-:W-:-:S04]  /*66d0*/  SHF.R.U32.HI R3, RZ, 0x18, R3 ;  /* 0x00000018ff037819 */ /* 0x000fc80000011603 */
[----:B------:R-:W-:-:S04]  /*66e0*/  LOP3.LUT R0, R0, R3, RZ, 0xfc, !PT ;  /* 0x0000000300007212 */ /* 0x000fc800078efcff */
[----:B------:R-:W-:-:S07]  /*66f0*/  PRMT R4, R0, 0x7610, R4 ;  /* 0x0000761000047816 */ /* 0x000fce0000000004 */
.L_x_9427:
[----:B------:R-:W-:Y:S05]  /*6700*/  BSYNC B0 ;  /* 0x0000000000007941 */ /* 0x000fea0003800000 */
.L_x_9426:
[----:B------:R0:W-:Y:S01]  /*6710*/  STG.E.U8 desc[UR36][R8.64], R4 ;  /* 0x0000000408007986 */ /* 0x0001e2000c101124 */
[----:B------:R-:W-:Y:S05]  /*6720*/  BRA `(.L_x_9406) ;  /* 0x0000000400107947 */ /* 0x000fea0003800000 */
.L_x_9424:
        /* <DEDUP_REMOVED lines=17> */
.L_x_9431:
[----:B------:R-:W-:-:S04]  /*6840*/  LOP3.LUT R3, R17, 0x80000000, RZ, 0xc0, !PT ;  /* 0x8000000011037812 */ /* 0x000fc800078ec0ff */
[----:B------:R-:W-:-:S04]  /*6850*/  SHF.R.U32.HI R3, RZ, 0x18, R3 ;  /* 0x00000018ff037819 */ /* 0x000fc80000011603 */
[----:B------:R-:W-:-:S04]  /*6860*/  LOP3.LUT R0, R0, R3, RZ, 0xfc, !PT ;  /* 0x0000000300007212 */ /* 0x000fc800078efcff */
[----:B------:R-:W-:-:S07]  /*6870*/  PRMT R4, R0, 0x7610, R4 ;  /* 0x0000761000047816 */ /* 0x000fce0000000004 */
.L_x_9430:
[----:B------:R-:W-:Y:S05]  /*6880*/  BSYNC B0 ;  /* 0x0000000000007941 */ /* 0x000fea0003800000 */
.L_x_9429:
[----:B------:R0:W-:Y:S01]  /*6890*/  STG.E.U8 desc[UR36][R8.64], R4 ;  /* 0x0000000408007986 */ /* 0x0001e2000c101124 */
[----:B------:R-:W-:Y:S05]  /*68a0*/  BRA `(.L_x_9406) ;  /* 0x0000000000b07947 */ /* 0x000fea0003800000 */
.L_x_9423:
        /* <DEDUP_REMOVED lines=22> */
.L_x_9405:
        /* <DEDUP_REMOVED lines=16> */
.L_x_9434:
[----:B------:R-:W-:Y:S05]  /*6b10*/  BRA `(.L_x_9406) ;  /* 0x0000000000147947 */ /* 0x000fea0003800000 */
.L_x_9433:
[----:B------:R-:W-:Y:S01]  /*6b20*/  LOP3.LUT R4, R17, 0xffff, RZ, 0xc0, !PT ;  /* 0x0000ffff11047812 */ /* 0x000fe200078ec0ff */
[----:B------:R-:W-:-:S05]  /*6b30*/  IMAD.MOV.U32 R5, RZ, RZ, RZ ;  /* 0x000000ffff057224 */ /* 0x000fca00078e00ff */
[----:B------:R0:W-:Y:S01]  /*6b40*/  STG.E.64 desc[UR36][R8.64], R4 ;  /* 0x0000000408007986 */ /* 0x0001e2000c101b24 */
[----:B------:R-:W-:Y:S05]  /*6b50*/  BRA `(.L_x_9406) ;  /* 0x0000000000047947 */ /* 0x000fea0003800000 */
.L_x_9432:
[----:B------:R0:W-:Y:S02]  /*6b60*/  STG.E desc[UR36][R8.64], R17 ;  /* 0x0000001108007986 */ /* 0x0001e4000c101924 */
.L_x_9406:
[----:B------:R-:W-:-:S07]  /*6b70*/  VIADD R2, R2, 0x80 ;  /* 0x0000008002027836 */ /* 0x000fce0000000000 */
.L_x_9366:
[----:B------:R-:W-:Y:S05]  /*6b80*/  BSYNC B6 ;  /* 0x0000000000067941 */ /* 0x000fea0003800000 */
.L_x_9365:
        /* <DEDUP_REMOVED lines=21> */
.L_x_9438:
[----:B------:R-:W-:Y:S01]  /*6ce0*/  STG.E.U8 desc[UR36][R2.64], R16 ;  /* 0x0000001002007986 */ /* 0x000fe2000c101124 */
[----:B------:R-:W-:Y:S05]  /*6cf0*/  EXIT ;  /* 0x000000000000794d */ /* 0x000fea0003800000 */
.L_x_9437:
        /* <DEDUP_REMOVED lines=8> */
[----:B------:R-:W-:Y:S01]  /*6d80*/  STG.E.64 desc[UR36][R2.64], R16 ;  /* 0x0000001002007986 */ /* 0x000fe2000c101b24 */
[----:B------:R-:W-:Y:S05]  /*6d90*/  EXIT ;  /* 0x000000000000794d */ /* 0x000fea0003800000 */
.L_x_9441:
[----:B------:R-:W-:Y:S01]  /*6da0*/  STG.E desc[UR36][R2.64], R16 ;  /* 0x0000001002007986 */ /* 0x000fe2000c101924 */
[----:B------:R-:W-:Y:S05]  /*6db0*/  EXIT ;  /* 0x000000000000794d */ /* 0x000fea0003800000 */
.L_x_9440:
[----:B------:R-:W-:Y:S01]  /*6dc0*/  STG.E.U16 desc[UR36][R2.64], R16 ;  /* 0x0000001002007986 */ /* 0x000fe2000c101524 */
[----:B------:R-:W-:Y:S05]  /*6dd0*/  EXIT ;  /* 0x000000000000794d */ /* 0x000fea0003800000 */
.L_x_9436:
        /* <DEDUP_REMOVED lines=9> */
.L_x_9443:
[----:B------:R-:W0:Y:S02]  /*6e70*/  I2F.U16 R0, R16 ;  /* 0x0000001000007306 */ /* 0x000e240000101000 */
[----:B0-----:R-:W-:-:S05]  /*6e80*/  F2FP.F16.F32.PACK_AB R0, RZ, R0 ;  /* 0x00000000ff00723e */ /* 0x001fca00000000ff */
[----:B------:R-:W-:Y:S01]  /*6e90*/  STG.E.U16 desc[UR36][R2.64], R0 ;  /* 0x0000000002007986 */ /* 0x000fe2000c101524 */
[----:B------:R-:W-:Y:S05]  /*6ea0*/  EXIT ;  /* 0x000000000000794d */ /* 0x000fea0003800000 */
.L_x_9442:
        /* <DEDUP_REMOVED lines=10> */
.L_x_9445:
[----:B------:R-:W0:Y:S02]  /*6f50*/  I2F.U16 R16, R16 ;  /* 0x0000001000107306 */ /* 0x000e240000101000 */
[----:B0-----:R-:W-:-:S04]  /*6f60*/  F2FP.F16.F32.PACK_AB R5, RZ, R16 ;  /* 0x00000010ff05723e */ /* 0x001fc800000000ff */
[----:B------:R-:W-:-:S05]  /*6f70*/  PRMT R5, R5, 0x5410, RZ ;  /* 0x0000541005057816 */ /* 0x000fca00000000ff */
[----:B------:R-:W-:Y:S01]  /*6f80*/  STG.E desc[UR36][R2.64], R5 ;  /* 0x0000000502007986 */ /* 0x000fe2000c101924 */
[----:B------:R-:W-:Y:S05]  /*6f90*/  EXIT ;  /* 0x000000000000794d */ /* 0x000fea0003800000 */
.L_x_9444:
[----:B------:R-:W0:Y:S02]  /*6fa0*/  I2F.F64.U16 R16, R16 ;  /* 0x0000001000107312 */ /* 0x000e240000101800 */
[----:B0-----:R-:W-:Y:S01]  /*6fb0*/  STG.E.64 desc[UR36][R2.64], R16 ;  /* 0x0000001002007986 */ /* 0x001fe2000c101b24 */
[----:B------:R-:W-:Y:S05]  /*6fc0*/  EXIT ;  /* 0x000000000000794d */ /* 0x000fea0003800000 */
.L_x_9435:
        /* <DEDUP_REMOVED lines=13> */
.L_x_9448:
[----:B------:R-:W0:Y:S01]  /*70a0*/  I2F.F64.U16 R16, R16 ;  /* 0x0000001000107312 */ /* 0x000e220000101800 */
[----:B------:R-:W-:-:S05]  /*70b0*/  CS2R R18, SRZ ;  /* 0x0000000000127805 */ /* 0x000fca000001ff00 */
[----:B0-----:R-:W-:Y:S01]  /*70c0*/  STG.E.128 desc[UR36][R2.64], R16 ;  /* 0x0000001002007986 */ /* 0x001fe2000c101d24 */
[----:B------:R-:W-:Y:S05]  /*70d0*/  EXIT ;  /* 0x000000000000794d */ /* 0x000fea0003800000 */
.L_x_9447:
        /* <DEDUP_REMOVED lines=21> */
.L_x_9452:
[----:B------:R-:W-:Y:S05]  /*7230*/  BSYNC B0 ;  /* 0x0000000000007941 */ /* 0x000fea0003800000 */
.L_x_9451:
[----:B------:R-:W-:-:S05]  /*7240*/  LOP3.LUT R5, R0, R5, RZ, 0xfc, !PT ;  /* 0x0000000500057212 */ /* 0x000fca00078efcff */
[----:B------:R-:W-:Y:S01]  /*7250*/  STG.E.U8 desc[UR36][R2.64], R5 ;  /* 0x0000000502007986 */ /* 0x000fe2000c101124 */
[----:B------:R-:W-:Y:S05]  /*7260*/  EXIT ;  /* 0x000000000000794d */ /* 0x000fea0003800000 */
.L_x_9450:
        /* <DEDUP_REMOVED lines=13> */
.L_x_9454:
[----:B------:R-:W-:Y:S01]  /*7340*/  IMAD.MOV.U32 R0, RZ, RZ, 0x7f ;  /* 0x0000007fff007424 */ /* 0x000fe200078e00ff */
[----:B------:R-:W-:-:S04]  /*7350*/  ISETP.GT.U32.AND P0, PT, R4, 0x7f800000, PT ;  /* 0x7f8000000400780c */ /* 0x000fc80003f04070 */
[----:B------:R-:W-:-:S09]  /*7360*/  SEL R0, R0, 0x7c, P0 ;  /* 0x0000007c00007807 */ /* 0x000fd20000000000 */
.L_x_9455:
[----:B------:R-:W-:Y:S05]  /*7370*/  BSYNC B0 ;  /* 0x0000000000007941 */ /* 0x000fea0003800000 */
.L_x_9453:
[----:B------:R-:W-:-:S04]  /*7380*/  LOP3.LUT R4, R5, 0x80000000, RZ, 0xc0, !PT ;  /* 0x8000000005047812 */ /* 0x000fc800078ec0ff */
[----:B------:R-:W-:-:S04]  /*7390*/  SHF.R.U32.HI R5, RZ, 0x18, R4 ;  /* 0x00000018ff057819 */ /* 0x000fc80000011604 */
[----:B------:R-:W-:-:S05]  /*73a0*/  LOP3.LUT R5, R0, R5, RZ, 0xfc, !PT ;  /* 0x0000000500057212 */ /* 0x000fca00078efcff */
[----:B------:R-:W-:Y:S01]  /*73b0*/  STG.E.U8 desc[UR36][R2.64], R5 ;  /* 0x0000000502007986 */ /* 0x000fe2000c101124 */
[----:B------:R-:W-:Y:S05]  /*73c0*/  EXIT ;  /* 0x000000000000794d */ /* 0x000fea0003800000 */
.L_x_9449:
[----:B------:R-:W0:Y:S02]  /*73d0*/  I2F.U16 R0, R16 ;  /* 0x0000001000007306 */ /* 0x000e240000101000 */
[----:B0-----:R-:W-:-:S05]  /*73e0*/  F2FP.BF16.F32.PACK_AB R0, RZ, R0 ;  /* 0x00000000ff00723e */ /* 0x001fca00000010ff */
[----:B------:R-:W-:Y:S01]  /*73f0*/  STG.E.U16 desc[UR36][R2.64], R0 ;  /* 0x0000000002007986 */ /* 0x000fe2000c101524 */
[----:B------:R-:W-:Y:S05]  /*7400*/  EXIT ;  /* 0x000000000000794d */ /* 0x000fea0003800000 */
.L_x_9446:
        /* <DEDUP_REMOVED lines=10> */
.L_x_9458:
        /* <DEDUP_REMOVED lines=17> */
.L_x_9461:
[----:B------:R-:W-:-:S04]  /*75c0*/  LOP3.LUT R0, R7, 0x80000000, RZ, 0xc0, !PT ;  /* 0x8000000007007812 */ /* 0x000fc800078ec0ff */
[----:B------:R-:W-:-:S04]  /*75d0*/  SHF.R.U32.HI R5, RZ, 0x18, R0 ;  /* 0x00000018ff057819 */ /* 0x000fc80000011600 */
[----:B------:R-:W-:-:S04]  /*75e0*/  LOP3.LUT R4, R4, R5, RZ, 0xfc, !PT ;  /* 0x0000000504047212 */ /* 0x000fc800078efcff */
[----:B------:R-:W-:-:S07]  /*75f0*/  PRMT R0, R4, 0x7610, R0 ;  /* 0x0000761004007816 */ /* 0x000fce0000000000 */
.L_x_9460:
[----:B------:R-:W-:Y:S05]  /*7600*/  BSYNC B0 ;  /* 0x0000000000007941 */ /* 0x000fea0003800000 */
.L_x_9459:
[----:B------:R-:W-:Y:S01]  /*7610*/  STG.E.U8 desc[UR36][R2.64], R0 ;  /* 0x0000000002007986 */ /* 0x000fe2000c101124 */
[----:B------:R-:W-:Y:S05]  /*7620*/  EXIT ;  /* 0x000000000000794d */ /* 0x000fea0003800000 */
.L_x_9457:
        /* <DEDUP_REMOVED lines=17> */
.L_x_9464:
[----:B------:R-:W-:-:S04]  /*7740*/  LOP3.LUT R0, R7, 0x80000000, RZ, 0xc0, !PT ;  /* 0x8000000007007812 */ /* 0x000fc800078ec0ff */
[----:B------:R-:W-:-:S04]  /*7750*/  SHF.R.U32.HI R5, RZ, 0x18, R0 ;  /* 0x00000018ff057819 */ /* 0x000fc80000011600 */
[----:B------:R-:W-:-:S04]  /*7760*/  LOP3.LUT R4, R4, R5, RZ, 0xfc, !PT ;  /* 0x0000000504047212 */ /* 0x000fc800078efcff */
[----:B------:R-:W-:-:S07]  /*7770*/  PRMT R0, R4, 0x7610, R0 ;  /* 0x0000761004007816 */ /* 0x000fce0000000000 */
.L_x_9463:
[----:B------:R-:W-:Y:S05]  /*7780*/  BSYNC B0 ;  /* 0x0000000000007941 */ /* 0x000fea0003800000 */
.L_x_9462:
[----:B------:R-:W-:Y:S01]  /*7790*/  STG.E.U8 desc[UR36][R2.64], R0 ;  /* 0x0000000002007986 */ /* 0x000fe2000c101124 */
[----:B------:R-:W-:Y:S05]  /*77a0*/  EXIT ;  /* 0x000000000000794d */ /* 0x000fea0003800000 */
.L_x_9456:
        /* <DEDUP_REMOVED lines=22> */
.L_x_9439:
        /* <DEDUP_REMOVED lines=16> */
.L_x_9467:
[----:B------:R-:W-:Y:S05]  /*7a10*/  EXIT ;  /* 0x000000000000794d */ /* 0x000fea0003800000 */
.L_x_9466:
[----:B------:R-:W-:Y:S01]  /*7a20*/  LOP3.LUT R16, R16, 0xffff, RZ, 0xc0, !PT ;  /* 0x0000ffff10107812 */ /* 0x000fe200078ec0ff */
[----:B------:R-:W-:-:S05]  /*7a30*/  IMAD.MOV.U32 R17, RZ, RZ, RZ ;  /* 0x000000ffff117224 */ /* 0x000fca00078e00ff */
[----:B------:R-:W-:Y:S01]  /*7a40*/  STG.E.64 desc[UR36][R2.64], R16 ;  /* 0x0000001002007986 */ /* 0x000fe2000c101b24 */
[----:B------:R-:W-:Y:S05]  /*7a50*/  EXIT ;  /* 0x000000000000794d */ /* 0x000fea0003800000 */
.L_x_9465:
[----:B------:R-:W-:Y:S01]  /*7a60*/  STG.E desc[UR36][R2.64], R16 ;  /* 0x0000001002007986 */ /* 0x000fe2000c101924 */
[----:B------:R-:W-:Y:S05]  /*7a70*/  EXIT ;  /* 0x000000000000794d */ /* 0x000fea0003800000 */
.L_x_9468:
        /* <DEDUP_REMOVED lines=16> */
.L_x_36215:


//--------------------- .text._ZN2at6native18elementwise_kernelILi128ELi4EZNS0_22gpu_kernel_impl_nocastIZZZNS0_21clamp_max_kernel_cudaERNS_18TensorIteratorBaseERKN3c106ScalarEENKUlvE_clEvENKUlvE_clEvEUlhE_EEvS4_RKT_EUliE_EEviT1_ --------------------------
	.section	.text._ZN2at6native18elementwise_kernelILi128ELi4EZNS0_22gpu_kernel_impl_nocastIZZZNS0_21clamp_max_kernel_cudaERNS_18TensorIteratorBaseERKN3c106ScalarEENKUlvE_clEvENKUlvE_clEvEUlhE_EEvS4_RKT_EUliE_EEviT1_,"ax",@progbits
	.align	128
        .global         _ZN2at6native18elementwise_kernelILi128ELi4EZNS0_22gpu_kernel_impl_nocastIZZZNS0_21clamp_max_kernel_cudaERNS_18TensorIteratorBaseERKN3c106ScalarEENKUlvE_clEvENKUlvE_clEvEUlhE_EEvS4_RKT_EUliE_EEviT1_
        .type           _ZN2at6native18elementwise_kernelILi128ELi4EZNS0_22gpu_kernel_impl_nocastIZZZNS0_21clamp_max_kernel_cudaERNS_18TensorIteratorBaseERKN3c106ScalarEENKUlvE_clEvENKUlvE_clEvEUlhE_EEvS4_RKT_EUliE_EEviT1_,@function
        .size           _ZN2at6native18elementwise_kernelILi128ELi4EZNS0_22gpu_kernel_impl_nocastIZZZNS0_21clamp_max_kernel_cudaERNS_18TensorIteratorBaseERKN3c106ScalarEENKUlvE_clEvENKUlvE_clEvEUlhE_EEvS4_RKT_EUliE_EEviT1_,(.L_x_36216 - _ZN2at6native18elementwise_kernelILi128ELi4EZNS0_22gpu_kernel_impl_nocastIZZZNS0_21clamp_max_kernel_cudaERNS_18TensorIteratorBaseERKN3c106ScalarEENKUlvE_clEvENKUlvE_clEvEUlhE_EEvS4_RKT_EUliE_EEviT1_)
        .other          _ZN2at6native18elementwise_kernelILi128ELi4EZNS0_22gpu_kernel_impl_nocastIZZZNS0_21clamp_max_kernel_cudaERNS_18TensorIteratorBaseERKN3c106ScalarEENKUlvE_clEvENKUlvE_clEvEUlhE_EEvS4_RKT_EUliE_EEviT1_,@"STO_CUDA_ENTRY STV_DEFAULT"
_ZN2at6native18elementwise_kernelILi128ELi4EZNS0_22gpu_kernel_impl_nocastIZZZNS0_21clamp_max_kernel_cudaERNS_18TensorIteratorBaseERKN3c106ScalarEENKUlvE_clEvENKUlvE_clEvEUlhE_EEvS4_RKT_EUliE_EEviT1_:
.text._ZN2at6native18elementwise_kernelILi128ELi4EZNS0_22gpu_kernel_impl_nocastIZZZNS0_21clamp_max_kernel_cudaERNS_18TensorIteratorBaseERKN3c106ScalarEENKUlvE_clEvENKUlvE_clEvEUlhE_EEvS4_RKT_EUliE_EEviT1_:
        /* <DEDUP_REMOVED lines=312> */
.L_x_9471:
[----:B------:R-:W-:Y:S02]  /*1380*/  ULDC.64 UR8, c[0x0][0x418] ;  /* 0x0001060000087ab9 */ /* 0x000fe40000000a00 */
[----:B------:R-:W-:-:S04]  /*1390*/  IADD3 R4, P0, R2, UR8, RZ ;  /* 0x0000000802047c10 */ /* 0x000fc8000ff1e0ff */
[----:B------:R-:W-:Y:S01]  /*13a0*/  IADD3.X R5, RZ, UR9, RZ, P0, !PT ;  /* 0x00000009ff057c10 */ /* 0x000fe200087fe4ff */
[----:B------:R-:W-:-:S04]  /*13b0*/  ULDC.64 UR8, c[0x0][0x410] ;  /* 0x0001040000087ab9 */ /* 0x000fc80000000a00 */
[----:B------:R-:W2:Y:S01]  /*13c0*/  LDG.E.U8 R4, desc[UR4][R4.64] ;  /* 0x0000000404047981 */ /* 0x000ea2000c1e1100 */
[----:B------:R-:W-:Y:S02]  /*13d0*/  IADD3 R2, P0, R3, UR8, RZ ;  /* 0x0000000803027c10 */ /* 0x000fe4000ff1e0ff */
[----:B------:R-:W-:Y:S02]  /*13e0*/  IADD3 R0, R0, 0x80, RZ ;  /* 0x0000008000007810 */ /* 0x000fe40007ffe0ff */
[----:B------:R-:W-:Y:S02]  /*13f0*/  IADD3.X R3, RZ, UR9, RZ, P0, !PT ;  /* 0x00000009ff037c10 */ /* 0x000fe400087fe4ff */
[----:B--2---:R-:W-:-:S05]  /*1400*/  VIMNMX.U32 R7, R4, UR7, PT ;  /* 0x0000000704077c48 */ /* 0x004fca000bfe0000 */
[----:B------:R0:W-:Y:S02]  /*1410*/  STG.E.U8 desc[UR4][R2.64], R7 ;  /* 0x0000000702007986 */ /* 0x0001e4000c101104 */
.L_x_9470:
[----:B------:R-:W-:Y:S05]  /*1420*/  BSYNC B0 ;  /* 0x0000000000007941 */ /* 0x000fea0003800000 */
.L_x_9469:
        /* <DEDUP_REMOVED lines=305> */
.L_x_9474:
        /* <DEDUP_REMOVED lines=8> */
[----:B------:R-:W-:Y:S02]  /*27c0*/  ISETP.GE.AND P0, PT, R0, UR6, PT ;  /* 0x0000000600007c0c */ /* 0x000fe4000bf06270 */
[----:B--2---:R-:W-:-:S05]  /*27d0*/  VIMNMX.U32 R7, R4, UR7, PT ;  /* 0x0000000704077c48 */ /* 0x004fca000bfe0000 */
        /* <DEDUP_REMOVED lines=304> */
.L_x_9475:
        /* <DEDUP_REMOVED lines=10> */
.L_x_9473:
[----:B------:R-:W-:Y:S05]  /*3b80*/  BSYNC B0 ;  /* 0x0000000000007941 */ /* 0x000fea0003800000 */
.L_x_9472:
        /* <DEDUP_REMOVED lines=304> */
.L_x_9476:
[----:B------:R-:W-:Y:S02]  /*4e90*/  ULDC.64 UR8, c[0x0][0x418] ;  /* 0x0001060000087ab9 */ /* 0x000fe40000000a00 */
[----:B------:R-:W-:-:S04]  /*4ea0*/  IADD3 R4, P0, R2, UR8, RZ ;  /* 0x0000000802047c10 */ /* 0x000fc8000ff1e0ff */
[----:B------:R-:W-:Y:S01]  /*4eb0*/  IADD3.X R5, RZ, UR9, RZ, P0, !PT ;  /* 0x00000009ff057c10 */ /* 0x000fe200087fe4ff */
[----:B------:R-:W-:-:S04]  /*4ec0*/  ULDC.64 UR8, c[0x0][0x410] ;  /* 0x0001040000087ab9 */ /* 0x000fc80000000a00 */
[----:B------:R-:W2:Y:S01]  /*4ed0*/  LDG.E.U8 R4, desc[UR4][R4.64] ;  /* 0x0000000404047981 */ /* 0x000ea2000c1e1100 */
[----:B------:R-:W-:-:S04]  /*4ee0*/  IADD3 R2, P0, R3, UR8, RZ ;  /* 0x0000000803027c10 */ /* 0x000fc8000ff1e0ff */
[----:B------:R-:W-:Y:S02]  /*4ef0*/  IADD3.X R3, RZ, UR9, RZ, P0, !PT ;  /* 0x00000009ff037c10 */ /* 0x000fe400087fe4ff */
[----:B--2---:R-:W-:-:S05]  /*4f00*/  VIMNMX.U32 R7, R4, UR7, PT ;  /* 0x0000000704077c48 */ /* 0x004fca000bfe0000 */
[----:B------:R-:W-:Y:S01]  /*4f10*/  STG.E.U8 desc[UR4][R2.64], R7 ;  /* 0x0000000702007986 */ /* 0x000fe2000c101104 */
[----:B------:R-:W-:Y:S05]  /*4f20*/  EXIT ;  /* 0x000000000000794d */ /* 0x000fea0003800000 */
.L_x_9477:
        /* <DEDUP_REMOVED lines=13> */
.L_x_36216:


//--------------------- .text._ZN2at6native27unrolled_elementwise_kernelIZZZNS0_21clamp_max_kernel_cudaERNS_18TensorIteratorBaseERKN3c106ScalarEENKUlvE_clEvENKUlvE_clEvEUlhE_St5arrayIPcLm2EELi4E23TrivialOffsetCalculatorILi1EjESF_NS0_6memory15LoadWithoutCastENSG_16StoreWithoutCastEEEviT_T0_T2_T3_T4_T5_ --------------------------
	.section	.text._ZN2at6native27unrolled_elementwise_kernelIZZZNS0_21clamp_max_kernel_cudaERNS_18TensorIteratorBaseERKN3c106ScalarEENKUlvE_clEvENKUlvE_clEvEUlhE_St5arrayIPcLm2EELi4E23TrivialOffsetCalculatorILi1EjESF_NS0_6memory15LoadWithoutCastENSG_16StoreWithoutCastEEEviT_T0_T2_T3_T4_T5_,"ax",@progbits
	.align	128
        .global         _ZN2at6native27unrolled_elementwise_kernelIZZZNS0_21clamp_max_kernel_cudaERNS_18TensorIteratorBaseERKN3c106ScalarEENKUlvE_clEvENKUlvE_clEvEUlhE_St5arrayIPcLm2EELi4E23TrivialOffsetCalculatorILi1EjESF_NS0_6memory15LoadWithoutCastENSG_16StoreWithoutCastEEEviT_T0_T2_T3_T4_T5_
        .type           _ZN2at6native27unrolled_elementwise_kernelIZZZNS0_21clamp_max_kernel_cudaERNS_18TensorIteratorBaseERKN3c106ScalarEENKUlvE_clEvENKUlvE_clEvEUlhE_St5arrayIPcLm2EELi4E23TrivialOffsetCalculatorILi1EjESF_NS0_6memory15LoadWithoutCastENSG_16StoreWithoutCastEEEviT_T0_T2_T3_T4_T5_,@function
        .size           _ZN2at6native27unrolled_elementwise_kernelIZZZNS0_21clamp_max_kernel_cudaERNS_18TensorIteratorBaseERKN3c106ScalarEENKUlvE_clEvENKUlvE_clEvEUlhE_St5arrayIPcLm2EELi4E23TrivialOffsetCalculatorILi1EjESF_NS0_6memory15LoadWithoutCastENSG_16StoreWithoutCastEEEviT_T0_T2_T3_T4_T5_,(.L_x_36217 - _ZN2at6native27unrolled_elementwise_kernelIZZZNS0_21clamp_max_kernel_cudaERNS_18TensorIteratorBaseERKN3c106ScalarEENKUlvE_clEvENKUlvE_clEvEUlhE_St5arrayIPcLm2EELi4E23TrivialOffsetCalculatorILi1EjESF_NS0_6memory15LoadWithoutCastENSG_16StoreWithoutCastEEEviT_T0_T2_T3_T4_T5_)
        .other          _ZN2at6native27unrolled_elementwise_kernelIZZZNS0_21clamp_max_kernel_cudaERNS_18TensorIteratorBaseERKN3c106ScalarEENKUlvE_clEvENKUlvE_clEvEUlhE_St5arrayIPcLm2EELi4E23TrivialOffsetCalculatorILi1EjESF_NS0_6memory15LoadWithoutCastENSG_16StoreWithoutCastEEEviT_T0_T2_T3_T4_T5_,@"STO_CUDA_ENTRY STV_DEFAULT"
_ZN2at6native27unrolled_elementwise_kernelIZZZNS0_21clamp_max_kernel_cudaERNS_18TensorIteratorBaseERKN3c106ScalarEENKUlvE_clEvENKUlvE_clEvEUlhE_St5arrayIPcLm2EELi4E23TrivialOffsetCalculatorILi1EjESF_NS0_6memory15LoadWithoutCastENSG_16StoreWithoutCastEEEviT_T0_T2_T3_T4_T5_:
.text._ZN2at6native27unrolled_elementwise_kernelIZZZNS0_21clamp_max_kernel_cudaERNS_18TensorIteratorBaseERKN3c106ScalarEENKUlvE_clEvENKUlvE_clEvEUlhE_St5arrayIPcLm2EELi4E23TrivialOffsetCalculatorILi1EjESF_NS0_6memory15LoadWithoutCastENSG_16StoreWithoutCastEEEviT_T0_T2_T3_T4_T5_:
        /* <DEDUP_REMOVED lines=20> */
[----:B------:R0:W2:Y:S07]  /*0140*/  @!P0 LDG.E.U8 R12, desc[UR4][R10.64] ;  /* 0x000000040a0c8981 */ /* 0x0000ae000c1e1100 */
        /* <DEDUP_REMOVED lines=12> */
[----:B------:R-:W4:Y:S01]  /*0210*/  @!P2 LDG.E.U8 R15, desc[UR4][R4.64] ;  /* 0x00000004040fa981 */ /* 0x000f22000c1e1100 */
[----:B-1----:R-:W-:Y:S01]  /*0220*/  @!P1 IADD3 R8, P5, R13, R8, RZ ;  /* 0x000000080d089210 */ /* 0x002fe20007fbe0ff */
[----:B------:R-:W-:-:S04]  /*0230*/  IMAD.MOV.U32 R13, RZ, RZ, RZ ;  /* 0x000000ffff0d7224 */ /* 0x000fc800078e00ff */
[----:B------:R-:W-:Y:S02]  /*0240*/  @!P1 IMAD.X R9, RZ, RZ, R9, P5 ;  /* 0x000000ffff099224 */ /* 0x000fe400028e0609 */
[----:B------:R2:W5:Y:S04]  /*0250*/  @!P3 LDG.E.U8 R13, desc[UR4][R2.64] ;  /* 0x00000004020db981 */ /* 0x000568000c1e1100 */
[----:B------:R-:W5:Y:S01]  /*0260*/  @!P1 LDG.E.U8 R14, desc[UR4][R8.64] ;  /* 0x00000004080e9981 */ /* 0x000f62000c1e1100 */
[----:B------:R-:W-:Y:S01]  /*0270*/  @!P0 IMAD R17, R0, 0x200, R7 ;  /* 0x0000020000118824 */ /* 0x000fe200078e0207 */
[----:B0-----:R-:W-:-:S04]  /*0280*/  IADD3 R11, R7, 0x80, RZ ;  /* 0x00000080070b7810 */ /* 0x001fc80007ffe0ff */
[----:B---3--:R-:W-:Y:S01]  /*0290*/  @!P0 IADD3 R10, P1, R17, R18, RZ ;  /* 0x00000012110a8210 */ /* 0x008fe20007f3e0ff */
[----:B------:R-:W-:-:S04]  /*02a0*/  @!P0 IMAD.MOV.U32 R7, RZ, RZ, R11 ;  /* 0x000000ffff078224 */ /* 0x000fc800078e000b */
[----:B------:R-:W-:Y:S01]  /*02b0*/  @!P0 IMAD.X R11, RZ, RZ, R19, P1 ;  /* 0x000000ffff0b8224 */ /* 0x000fe200008e0613 */
[----:B------:R-:W-:Y:S01]  /*02c0*/  ISETP.GE.AND P1, PT, R7, R6, PT ;  /* 0x000000060700720c */ /* 0x000fe20003f26270 */
[----:B------:R-:W-:Y:S01]  /*02d0*/  BSSY B0, `(.L_x_9478) ;  /* 0x0000013000007945 */ /* 0x000fe20003800000 */
[----:B--2---:R-:W-:-:S05]  /*02e0*/  VIMNMX.U32 R3, R12, UR6, PT ;  /* 0x000000060c037c48 */ /* 0x004fca000bfe0000 */
[----:B------:R0:W-:Y:S01]  /*02f0*/  @!P0 STG.E.U8 desc[UR4][R10.64], R3 ;  /* 0x000000030a008986 */ /* 0x0001e2000c101104 */
[----:B----4-:R-:W-:Y:S02]  /*0300*/  VIMNMX.U32 R15, R15, UR6, PT ;  /* 0x000000060f0f7c48 */ /* 0x010fe4000bfe0000 */
[----:B-----5:R-:W-:Y:S02]  /*0310*/  VIMNMX.U32 R13, R13, UR6, PT ;  /* 0x000000060d0d7c48 */ /* 0x020fe4000bfe0000 */
[----:B------:R-:W-:Y:S01]  /*0320*/  VIMNMX.U32 R9, R14, UR6, PT ;  /* 0x000000060e097c48 */ /* 0x000fe2000bfe0000 */
        /* <DEDUP_REMOVED lines=13> */
.L_x_9479:
[----:B------:R-:W-:Y:S05]  /*0400*/  BSYNC B0 ;  /* 0x0000000000007941 */ /* 0x000fea0003800000 */
.L_x_9478:
        /* <DEDUP_REMOVED lines=8> */
.L_x_9480:
        /* <DEDUP_REMOVED lines=15> */
.L_x_36217:


//--------------------- .text._ZN2at6native29vectorized_elementwise_kernelILi2EZZZNS0_21clamp_max_kernel_cudaERNS_18TensorIteratorBaseERKN3c106ScalarEENKUlvE_clEvENKUlvE_clEvEUlhE_St5arrayIPcLm2EEEEviT0_T1_ --------------------------
	.section	.text._ZN2at6native29vectorized_elementwise_kernelILi2EZZZNS0_21clamp_max_kernel_cudaERNS_18TensorIteratorBaseERKN3c106ScalarEENKUlvE_clEvENKUlvE_clEvEUlhE_St5arrayIPcLm2EEEEviT0_T1_,"ax",@progbits
	.align	128
        .global         _ZN2at6native29vectorized_elementwise_kernelILi2EZZZNS0_21clamp_max_kernel_cudaERNS_18TensorIteratorBaseERKN3c106ScalarEENKUlvE_clEvENKUlvE_clEvEUlhE_St5arrayIPcLm2EEEEviT0_T1_
        .type           _ZN2at6native29vectorized_elementwise_kernelILi2EZZZNS0_21clamp_max_kernel_cudaERNS_18TensorIteratorBaseERKN3c106ScalarEENKUlvE_clEvENKUlvE_clEvEUlhE_St5arrayIPcLm2EEEEviT0_T1_,@function
        .size           _ZN2at6native29vectorized_elementwise_kernelILi2EZZZNS0_21clamp_max_kernel_cudaERNS_18TensorIteratorBaseERKN3c106ScalarEENKUlvE_clEvENKUlvE_clEvEUlhE_St5arrayIPcLm2EEEEviT0_T1_,(.L_x_36218 - _ZN2at6native29vectorized_elementwise_kernelILi2EZZZNS0_21clamp_max_kernel_cudaERNS_18TensorIteratorBaseERKN3c106ScalarEENKUlvE_clEvENKUlvE_clEvEUlhE_St5arrayIPcLm2EEEEviT0_T1_)
        .other          _ZN2at6native29vectorized_elementwise_kernelILi2EZZZNS0_21clamp_max_kernel_cudaERNS_18TensorIteratorBaseERKN3c106ScalarEENKUlvE_clEvENKUlvE_clEvEUlhE_St5arrayIPcLm2EEEEviT0_T1_,@"STO_CUDA_ENTRY STV_DEFAULT"
_ZN2at6native29vectorized_elementwise_kernelILi2EZZZNS0_21clamp_max_kernel_cudaERNS_18TensorIteratorBaseERKN3c106ScalarEENKUlvE_clEvENKUlvE_clEvEUlhE_St5arrayIPcLm2EEEEviT0_T1_:
.text._ZN2at6native29vectorized_elementwise_kernelILi2EZZZNS0_21clamp_max_kernel_cudaERNS_18TensorIteratorBaseERKN3c106ScalarEENKUlvE_clEvENKUlvE_clEvEUlhE_St5arrayIPcLm2EEEEviT0_T1_:
        /* <DEDUP_REMOVED lines=14> */
[----:B------:R-:W-:Y:S01]  /*00e0*/  IMAD.U32 R5, RZ, RZ, UR6 ;  /* 0x00000006ff057e24 */ /* 0x000fe2000f8e00ff */
[----:B------:R-:W-:Y:S01]  /*00f0*/  ULDC.64 UR6, c[0x0][0x228] ;  /* 0x00008a0000067ab9 */ /* 0x000fe20000000a00 */
[----:B0-----:R-:W-:-:S05]  /*0100*/  IMAD.WIDE.U32 R4, R7, 0x2, R4 ;  /* 0x0000000207047825 */ /* 0x001fca00078e0004 */
[----:B------:R-:W2:Y:S04]  /*0110*/  LDG.E.U16 R9, desc[UR8][R4.64+0x200] ;  /* 0x0002000804097981 */ /* 0x000ea8000c1e1500 */
[----:B------:R-:W3:Y:S04]  /*0120*/  LDG.E.U16 R6, desc[UR8][R4.64] ;  /* 0x0000000804067981 */ /* 0x000ee8000c1e1500 */
[----:B------:R-:W4:Y:S04]  /*0130*/  LDG.E.U16 R8, desc[UR8][R4.64+0x100] ;  /* 0x0001000804087981 */ /* 0x000f28000c1e1500 */
[----:B------:R2:W5:Y:S01]  /*0140*/  LDG.E.U16 R10, desc[UR8][R4.64+0x300] ;  /* 0x00030008040a7981 */ /* 0x000562000c1e1500 */
[----:B------:R-:W-:-:S04]  /*0150*/  UIADD3 UR5, UP0, UR4, UR6, URZ ;  /* 0x0000000604057290 */ /* 0x000fc8000ff1e03f */
[----:B------:R-:W-:Y:S02]  /*0160*/  UIADD3.X UR6, URZ, UR7, URZ, UP0, !UPT ;  /* 0x000000073f067290 */ /* 0x000fe400087fe43f */
[----:B------:R-:W-:-:S04]  /*0170*/  IMAD.U32 R2, RZ, RZ, UR5 ;  /* 0x00000005ff027e24 */ /* 0x000fc8000f8e00ff */
[----:B------:R-:W-:Y:S02]  /*0180*/  IMAD.U32 R3, RZ, RZ, UR6 ;  /* 0x00000006ff037e24 */ /* 0x000fe4000f8e00ff */
[----:B------:R-:W-:Y:S01]  /*0190*/  IMAD.WIDE R2, R7, 0x2, R2 ;  /* 0x0000000207027825 */ /* 0x000fe200078e0202 */
[C---:B--2---:R-:W-:Y:S02]  /*01a0*/  PRMT R4, R9.reuse, 0x7770, RZ ;  /* 0x0000777009047816 */ /* 0x044fe400000000ff */
[----:B------:R-:W-:Y:S02]  /*01b0*/  PRMT R5, R9, 0x7771, RZ ;  /* 0x0000777109057816 */ /* 0x000fe400000000ff */
[C---:B---3--:R-:W-:Y:S02]  /*01c0*/  PRMT R0, R6.reuse, 0x7770, RZ ;  /* 0x0000777006007816 */ /* 0x048fe400000000ff */
[----:B------:R-:W-:Y:S02]  /*01d0*/  PRMT R6, R6, 0x7771, RZ ;  /* 0x0000777106067816 */ /* 0x000fe400000000ff */
[----:B----4-:R-:W-:-:S02]  /*01e0*/  PRMT R7, R8, 0x7770, RZ ;  /* 0x0000777008077816 */ /* 0x010fc400000000ff */
[----:B------:R-:W-:Y:S02]  /*01f0*/  PRMT R8, R8, 0x7771, RZ ;  /* 0x0000777108087816 */ /* 0x000fe400000000ff */
[C---:B-----5:R-:W-:Y:S02]  /*0200*/  PRMT R9, R10.reuse, 0x7770, RZ ;  /* 0x000077700a097816 */ /* 0x060fe400000000ff */
[----:B------:R-:W-:Y:S02]  /*0210*/  PRMT R10, R10, 0x7771, RZ ;  /* 0x000077710a0a7816 */ /* 0x000fe400000000ff */
[----:B------:R-:W-:Y:S02]  /*0220*/  VIMNMX.U32 R0, R0, UR10, PT ;  /* 0x0000000a00007c48 */ /* 0x000fe4000bfe0000 */
[----:B------:R-:W-:Y:S02]  /*0230*/  VIMNMX.U32 R11, R6, UR10, PT ;  /* 0x0000000a060b7c48 */ /* 0x000fe4000bfe0000 */
[----:B------:R-:W-:-:S02]  /*0240*/  VIMNMX.U32 R7, R7, UR10, PT ;  /* 0x0000000a07077c48 */ /* 0x000fc4000bfe0000 */
[----:B------:R-:W-:Y:S02]  /*0250*/  VIMNMX.U32 R8, R8, UR10, PT ;  /* 0x0000000a08087c48 */ /* 0x000fe4000bfe0000 */
[----:B------:R-:W-:Y:S02]  /*0260*/  VIMNMX.U32 R4, R4, UR10, PT ;  /* 0x0000000a04047c48 */ /* 0x000fe4000bfe0000 */
[----:B------:R-:W-:Y:S02]  /*0270*/  VIMNMX.U32 R5, R5, UR10, PT ;  /* 0x0000000a05057c48 */ /* 0x000fe4000bfe0000 */
[----:B------:R-:W-:Y:S02]  /*0280*/  VIMNMX.U32 R9, R9, UR10, PT ;  /* 0x0000000a09097c48 */ /* 0x000fe4000bfe0000 */
[----:B------:R-:W-:Y:S02]  /*0290*/  VIMNMX.U32 R10, R10, UR10, PT ;  /* 0x0000000a0a0a7c48 */ /* 0x000fe4000bfe0000 */
[----:B------:R-:W-:-:S02]  /*02a0*/  PRMT R11, R11, 0x7604, R0 ;  /* 0x000076040b0b7816 */ /* 0x000fc40000000000 */
[----:B------:R-:W-:Y:S02]  /*02b0*/  PRMT R7, R8, 0x7604, R7 ;  /* 0x0000760408077816 */ /* 0x000fe40000000007 */
[----:B------:R-:W-:Y:S02]  /*02c0*/  PRMT R5, R5, 0x7604, R4 ;  /* 0x0000760405057816 */ /* 0x000fe40000000004 */
[----:B------:R-:W-:Y:S01]  /*02d0*/  PRMT R9, R10, 0x7604, R9 ;  /* 0x000076040a097816 */ /* 0x000fe20000000009 */
[----:B------:R-:W-:Y:S04]  /*02e0*/  STG.E.U16 desc[UR8][R2.64], R11 ;  /* 0x0000000b02007986 */ /* 0x000fe8000c101508 */
[----:B------:R-:W-:Y:S04]  /*02f0*/  STG.E.U16 desc[UR8][R2.64+0x100], R7 ;  /* 0x0001000702007986 */ /* 0x000fe8000c101508 */
[----:B------:R-:W-:Y:S04]  /*0300*/  STG.E.U16 desc[UR8][R2.64+0x200], R5 ;  /* 0x0002000502007986 */ /* 0x000fe8000c101508 */
[----:B------:R-:W-:Y:S01]  /*0310*/  STG.E.U16 desc[UR8][R2.64+0x300], R9 ;  /* 0x0003000902007986 */ /* 0x000fe2000c101508 */
[----:B------:R-:W-:Y:S05]  /*0320*/  EXIT ;  /* 0x000000000000794d */ /* 0x000fea0003800000 */
.L_x_9481:
        /* <DEDUP_REMOVED lines=21> */
[----:B------:R1:W2:Y:S07]  /*0480*/  @!P6 LDG.E.U8 R16, desc[UR8][R10.64] ;  /* 0x000000080a10e981 */ /* 0x0002ae000c1e1100 */
        /* <DEDUP_REMOVED lines=15> */
[----:B------:R5:W2:Y:S04]  /*0580*/  @!P1 LDG.E.U8 R20, desc[UR8][R18.64] ;  /* 0x0000000812149981 */ /* 0x000aa8000c1e1100 */
        /* <DEDUP_REMOVED lines=10> */
[----:B------:R0:W3:Y:S01]  /*0630*/  @!P0 LDG.E.U8 R21, desc[UR8][R2.64] ;  /* 0x0000000802158981 */ /* 0x0000e2000c1e1100 */
[----:B------:R-:W-:Y:S02]  /*0640*/  IMAD.MOV.U32 R24, RZ, RZ, RZ ;  /* 0x000000ffff187224 */ /* 0x000fe400078e00ff */
[----:B------:R-:W-:Y:S02]  /*0650*/  @!P3 IMAD.X R9, RZ, RZ, R9, P1 ;  /* 0x000000ffff09b224 */ /* 0x000fe400008e0609 */
[----:B-----5:R-:W-:Y:S01]  /*0660*/  @!P6 VIADD R19, R0, UR4 ;  /* 0x000000040013ec36 */ /* 0x020fe20008000000 */
[----:B------:R5:W3:Y:S01]  /*0670*/  @!P2 LDG.E.U8 R22, desc[UR8][R12.64] ;  /* 0x000000080c16a981 */ /* 0x000ae2000c1e1100 */
[----:B----4-:R-:W-:-:S02]  /*0680*/  @!P4 IADD3 R4, P2, R25, R4, RZ ;  /* 0x000000041904c210 */ /* 0x010fc40007f5e0ff */
[----:B------:R-:W-:Y:S01]  /*0690*/  @!P5 IADD3 R6, P1, R17, R6, RZ ;  /* 0x000000061106d210 */ /* 0x000fe20007f3e0ff */
[----:B------:R4:W3:Y:S01]  /*06a0*/  @!P3 LDG.E.U8 R24, desc[UR8][R8.64] ;  /* 0x000000080818b981 */ /* 0x0008e2000c1e1100 */
[----:B0-----:R-:W-:Y:S01]  /*06b0*/  CS2R R2, SRZ ;  /* 0x0000000000027805 */ /* 0x001fe2000001ff00 */
[----:B------:R-:W-:Y:S02]  /*06c0*/  @!P4 IMAD.X R5, RZ, RZ, R5, P2 ;  /* 0x000000ffff05c224 */ /* 0x000fe400010e0605 */
[----:B------:R-:W-:Y:S02]  /*06d0*/  IMAD.MOV.U32 R0, RZ, RZ, RZ ;  /* 0x000000ffff007224 */ /* 0x000fe400078e00ff */
[----:B------:R-:W-:Y:S01]  /*06e0*/  @!P5 IMAD.X R7, RZ, RZ, R7, P1 ;  /* 0x000000ffff07d224 */ /* 0x000fe200008e0607 */
[----:B------:R-:W3:Y:S01]  /*06f0*/  @!P4 LDG.E.U8 R2, desc[UR8][R4.64] ;  /* 0x000000080402c981 */ /* 0x000ee2000c1e1100 */
[----:B-----5:R-:W0:Y:S01]  /*0700*/  @!P0 LDC.64 R12, c[0x0][0x228] ;  /* 0x00008a00ff0c8b82 */ /* 0x020e220000000a00 */
[----:B-1----:R-:W-:-:S02]  /*0710*/  @!P6 IADD3 R10, P3, R19, R10, RZ ;  /* 0x0000000a130ae210 */ /* 0x002fc40007f7e0ff */
[----:B------:R2:W5:Y:S03]  /*0720*/  @!P5 LDG.E.U8 R3, desc[UR8][R6.64] ;  /* 0x000000080603d981 */ /* 0x000566000c1e1100 */
[----:B------:R-:W-:-:S05]  /*0730*/  @!P6 IMAD.X R11, RZ, RZ, R11, P3 ;  /* 0x000000ffff0be224 */ /* 0x000fca00018e060b */
[----:B------:R1:W5:Y:S01]  /*0740*/  @!P6 LDG.E.U8 R0, desc[UR8][R10.64] ;  /* 0x000000080a00e981 */ /* 0x000362000c1e1100 */
[----:B----4-:R-:W-:Y:S02]  /*0750*/  @!P0 VIADD R9, R14, UR4 ;  /* 0x000000040e098c36 */ /* 0x010fe40008000000 */
[----:B------:R-:W-:-:S03]  /*0760*/  @!P0 IMAD.MOV.U32 R14, RZ, RZ, R23 ;  /* 0x000000ffff0e8224 */ /* 0x000fc600078e0017 */
[----:B0-----:R-:W-:-:S05]  /*0770*/  @!P0 IADD3 R8, P1, R9, R12, RZ ;  /* 0x0000000c09088210 */ /* 0x001fca0007f3e0ff */
[----:B------:R-:W-:Y:S01]  /*0780*/  @!P0 IMAD.X R9, RZ, RZ, R13, P1 ;  /* 0x000000ffff098224 */ /* 0x000fe200008e060d */
[----:B------:R-:W-:Y:S04]  /*0790*/  BSSY B0, `(.L_x_9482) ;  /* 0x000003c000007945 */ /* 0x000fe80003800000 */
[----:B------:R-:W-:Y:S01]  /*07a0*/  BSSY B1, `(.L_x_9483) ;  /* 0x0000033000017945 */ /* 0x000fe20003800000 */
[----:B--2---:R-:W-:Y:S02]  /*07b0*/  VIMNMX.U32 R7, R16, UR10, PT ;  /* 0x0000000a10077c48 */ /* 0x004fe4000bfe0000 */
[----:B-1----:R-:W-:Y:S02]  /*07c0*/  VIMNMX.U32 R11, R20, UR10, PT ;  /* 0x0000000a140b7c48 */ /* 0x002fe4000bfe0000 */
[----:B---3--:R-:W-:-:S05]  /*07d0*/  VIMNMX.U32 R21, R21, UR10, PT ;  /* 0x0000000a15157c48 */ /* 0x008fca000bfe0000 */
[----:B------:R0:W-:Y:S01]  /*07e0*/  @!P0 STG.E.U8 desc[UR8][R8.64], R21 ;  /* 0x0000001508008986 */ /* 0x0001e2000c101108 */
[----:B------:R-:W-:Y:S02]  /*07f0*/  ISETP.GE.AND P0, PT, R14, R15, PT ;  /* 0x0000000f0e00720c */ /* 0x000fe40003f06270 */
[----:B------:R-:W-:Y:S02]  /*0800*/  VIMNMX.U32 R13, R22, UR10, PT ;  /* 0x0000000a160d7c48 */ /* 0x000fe4000bfe0000 */
[----:B------:R-:W-:Y:S02]  /*0810*/  VIMNMX.U32 R17, R24, UR10, PT ;  /* 0x0000000a18117c48 */ /* 0x000fe4000bfe0000 */
[----:B------:R-:W-:Y:S02]  /*0820*/  VIMNMX.U32 R19, R2, UR10, PT ;  /* 0x0000000a02137c48 */ /* 0x000fe4000bfe0000 */
[----:B-----5:R-:W-:Y:S02]  /*0830*/  VIMNMX.U32 R2, R3, UR10, PT ;  /* 0x0000000a03027c48 */ /* 0x020fe4000bfe0000 */
[----:B------:R-:W-:-:S03]  /*0840*/  VIMNMX.U32 R0, R0, UR10, PT ;  /* 0x0000000a00007c48 */ /* 0x000fc6000bfe0000 */
        /* <DEDUP_REMOVED lines=15> */
.L_x_9484:
        /* <DEDUP_REMOVED lines=8> */
.L_x_9485:
        /* <DEDUP_REMOVED lines=8> */
.L_x_9486:
        /* <DEDUP_REMOVED lines=9> */
.L_x_9487:
[----:B------:R-:W-:Y:S05]  /*0ad0*/  BSYNC B1 ;  /* 0x0000000000017941 */ /* 0x000fea0003800000 */
.L_x_9483:
[----:B------:R-:W-:-:S13]  /*0ae0*/  ISETP.GE.AND P0, PT, R14, R15, PT ;  /* 0x0000000f0e00720c */ /* 0x000fda0003f06270 */
[----:B0-----:R-:W0:Y:S01]  /*0af0*/  @!P0 LDC.64 R6, c[0x0][0x228] ;  /* 0x00008a00ff068b82 */ /* 0x001e220000000a00 */
[C---:B-12---:R-:W-:Y:S02]  /*0b00*/  @!P0 VIADD R5, R14.reuse, UR4 ;  /* 0x000000040e058c36 */ /* 0x046fe40008000000 */
[----:B------:R-:W-:-:S03]  /*0b10*/  @!P0 VIADD R14, R14, 0x80 ;  /* 0x000000800e0e8836 */ /* 0x000fc60000000000 */
[----:B0-----:R-:W-:-:S05]  /*0b20*/  @!P0 IADD3 R4, P1, R5, R6, RZ ;  /* 0x0000000605048210 */ /* 0x001fca0007f3e0ff */
[----:B------:R-:W-:-:S05]  /*0b30*/  @!P0 IMAD.X R5, RZ, RZ, R7, P1 ;  /* 0x000000ffff058224 */ /* 0x000fca00008e0607 */
[----:B------:R2:W-:Y:S03]  /*0b40*/  @!P0 STG.E.U8 desc[UR8][R4.64], R2 ;  /* 0x0000000204008986 */ /* 0x0005e6000c101108 */
.L_x_9488:
[----:B------:R-:W-:Y:S05]  /*0b50*/  BSYNC B0 ;  /* 0x0000000000007941 */ /* 0x000fea0003800000 */
.L_x_9482:
        /* <DEDUP_REMOVED lines=9> */
.L_x_9489:
        /* <DEDUP_REMOVED lines=9> */
.L_x_36218:


//--------------------- .text._ZN2at6native29vectorized_elementwise_kernelILi4EZZZNS0_21clamp_max_kernel_cudaERNS_18TensorIteratorBaseERKN3c106ScalarEENKUlvE_clEvENKUlvE_clEvEUlhE_St5arrayIPcLm2EEEEviT0_T1_ --------------------------
	.section	.text._ZN2at6native29vectorized_elementwise_kernelILi4EZZZNS0_21clamp_max_kernel_cudaERNS_18TensorIteratorBaseERKN3c106ScalarEENKUlvE_clEvENKUlvE_clEvEUlhE_St5arrayIPcLm2EEEEviT0_T1_,"ax",@progbits
	.align	128
        .global         _ZN2at6native29vectorized_elementwise_kernelILi4EZZZNS0_21clamp_max_kernel_cudaERNS_18TensorIteratorBaseERKN3c106ScalarEENKUlvE_clEvENKUlvE_clEvEUlhE_St5arrayIPcLm2EEEEviT0_T1_
        .type           _ZN2at6native29vectorized_elementwise_kernelILi4EZZZNS0_21clamp_max_kernel_cudaERNS_18TensorIteratorBaseERKN3c106ScalarEENKUlvE_clEvENKUlvE_clEvEUlhE_St5arrayIPcLm2EEEEviT0_T1_,@function
        .size           _ZN2at6native29vectorized_elementwise_kernelILi4EZZZNS0_21clamp_max_kernel_cudaERNS_18TensorIteratorBaseERKN3c106ScalarEENKUlvE_clEvENKUlvE_clEvEUlhE_St5arrayIPcLm2EEEEviT0_T1_,(.L_x_36219 - _ZN2at6native29vectorized_elementwise_kernelILi4EZZZNS0_21clamp_max_kernel_cudaERNS_18TensorIteratorBaseERKN3c106ScalarEENKUlvE_clEvENKUlvE_clEvEUlhE_St5arrayIPcLm2EEEEviT0_T1_)
        .other          _ZN2at6native29vectorized_elementwise_kernelILi4EZZZNS0_21clamp_max_kernel_cudaERNS_18TensorIteratorBaseERKN3c106ScalarEENKUlvE_clEvENKUlvE_clEvEUlhE_St5arrayIPcLm2EEEEviT0_T1_,@"STO_CUDA_ENTRY STV_DEFAULT"
_ZN2at6native29vectorized_elementwise_kernelILi4EZZZNS0_21clamp_max_kernel_cudaERNS_18TensorIteratorBaseERKN3c106ScalarEENKUlvE_clEvENKUlvE_clEvEUlhE_St5arrayIPcLm2EEEEviT0_T1_:
.text._ZN2at6native29vectorized_elementwise_kernelILi4EZZZNS0_21clamp_max_kernel_cudaERNS_18TensorIteratorBaseERKN3c106ScalarEENKUlvE_clEvENKUlvE_clEvEUlhE_St5arrayIPcLm2EEEEviT0_T1_:
        /* <DEDUP_REMOVED lines=17> */
[----:B------:R-:W2:Y:S04]  /*0110*/  LDG.E R8, desc[UR8][R2.64] ;  /* 0x0000000802087981 */ /* 0x000ea8000c1e1900 */
[----:B------:R0:W3:Y:S01]  /*0120*/  LDG.E R9, desc[UR8][R2.64+0x200] ;  /* 0x0002000802097981 */ /* 0x0000e2000c1e1900 */
[----:B------:R-:W-:-:S04]  /*0130*/  UIADD3 UR5, UP0, UR4, UR6, URZ ;  /* 0x0000000604057290 */ /* 0x000fc8000ff1e03f */
[----:B------:R-:W-:Y:S02]  /*0140*/  UIADD3.X UR6, URZ, UR7, URZ, UP0, !UPT ;  /* 0x000000073f067290 */ /* 0x000fe400087fe43f */
[----:B0-----:R-:W-:-:S04]  /*0150*/  IMAD.U32 R2, RZ, RZ, UR5 ;  /* 0x00000005ff027e24 */ /* 0x001fc8000f8e00ff */
[----:B------:R-:W-:Y:S02]  /*0160*/  IMAD.U32 R3, RZ, RZ, UR6 ;  /* 0x00000006ff037e24 */ /* 0x000fe4000f8e00ff */
[----:B------:R-:W-:Y:S01]  /*0170*/  IMAD.WIDE R2, R11, 0x4, R2 ;  /* 0x000000040b027825 */ /* 0x000fe200078e0202 */
[C---:B--2---:R-:W-:Y:S02]  /*0180*/  PRMT R0, R8.reuse, 0x7770, RZ ;  /* 0x0000777008007816 */ /* 0x044fe400000000ff */
[----:B------:R-:W-:Y:S02]  /*0190*/  PRMT R4, R8, 0x7771, RZ ;  /* 0x0000777108047816 */ /* 0x000fe400000000ff */
[C---:B---3--:R-:W-:Y:S02]  /*01a0*/  PRMT R5, R9.reuse, 0x7770, RZ ;  /* 0x0000777009057816 */ /* 0x048fe400000000ff */
[----:B------:R-:W-:Y:S02]  /*01b0*/  PRMT R6, R9, 0x7771, RZ ;  /* 0x0000777109067816 */ /* 0x000fe400000000ff */
[----:B------:R-:W-:-:S02]  /*01c0*/  VIMNMX.U32 R0, R0, UR10, PT ;  /* 0x0000000a00007c48 */ /* 0x000fc4000bfe0000 */
[----:B------:R-:W-:Y:S02]  /*01d0*/  VIMNMX.U32 R7, R4, UR10, PT ;  /* 0x0000000a04077c48 */ /* 0x000fe4000bfe0000 */
[----:B------:R-:W-:Y:S02]  /*01e0*/  VIMNMX.U32 R5, R5, UR10, PT ;  /* 0x0000000a05057c48 */ /* 0x000fe4000bfe0000 */
[----:B------:R-:W-:Y:S02]  /*01f0*/  VIMNMX.U32 R6, R6, UR10, PT ;  /* 0x0000000a06067c48 */ /* 0x000fe4000bfe0000 */
[----:B------:R-:W-:Y:S02]  /*0200*/  PRMT R10, R7, 0x7604, R0 ;  /* 0x00007604070a7816 */ /* 0x000fe40000000000 */
[----:B------:R-:W-:Y:S02]  /*0210*/  PRMT R0, R8, 0x7772, RZ ;  /* 0x0000777208007816 */ /* 0x000fe400000000ff */
[----:B------:R-:W-:-:S02]  /*0220*/  PRMT R4, R9, 0x7772, RZ ;  /* 0x0000777209047816 */ /* 0x000fc400000000ff */
[----:B------:R-:W-:Y:S02]  /*0230*/  PRMT R7, R6, 0x7604, R5 ;  /* 0x0000760406077816 */ /* 0x000fe40000000005 */
[----:B------:R-:W-:Y:S02]  /*0240*/  VIMNMX.U32 R5, R0, UR10, PT ;  /* 0x0000000a00057c48 */ /* 0x000fe4000bfe0000 */
[----:B------:R-:W-:Y:S02]  /*0250*/  VIMNMX.U32 R6, R4, UR10, PT ;  /* 0x0000000a04067c48 */ /* 0x000fe4000bfe0000 */
[----:B------:R-:W-:Y:S02]  /*0260*/  PRMT R0, R8, 0x7773, RZ ;  /* 0x0000777308007816 */ /* 0x000fe400000000ff */
[----:B------:R-:W-:Y:S02]  /*0270*/  PRMT R4, R9, 0x7773, RZ ;  /* 0x0000777309047816 */ /* 0x000fe400000000ff */
[----:B------:R-:W-:-:S02]  /*0280*/  PRMT R5, R5, 0x7054, R10 ;  /* 0x0000705405057816 */ /* 0x000fc4000000000a */
[----:B------:R-:W-:Y:S02]  /*0290*/  PRMT R7, R6, 0x7054, R7 ;  /* 0x0000705406077816 */ /* 0x000fe40000000007 */
[----:B------:R-:W-:Y:S02]  /*02a0*/  VIMNMX.U32 R0, R0, UR10, PT ;  /* 0x0000000a00007c48 */ /* 0x000fe4000bfe0000 */
[----:B------:R-:W-:Y:S02]  /*02b0*/  VIMNMX.U32 R4, R4, UR10, PT ;  /* 0x0000000a04047c48 */ /* 0x000fe4000bfe0000 */
[----:B------:R-:W-:Y:S02]  /*02c0*/  PRMT R5, R0, 0x654, R5 ;  /* 0x0000065400057816 */ /* 0x000fe40000000005 */
[----:B------:R-:W-:-:S03]  /*02d0*/  PRMT R7, R4, 0x654, R7 ;  /* 0x0000065404077816 */ /* 0x000fc60000000007 */
[----:B------:R-:W-:Y:S04]  /*02e0*/  STG.E desc[UR8][R2.64], R5 ;  /* 0x0000000502007986 */ /* 0x000fe8000c101908 */
[----:B------:R-:W-:Y:S01]  /*02f0*/  STG.E desc[UR8][R2.64+0x200], R7 ;  /* 0x0002000702007986 */ /* 0x000fe2000c101908 */
[----:B------:R-:W-:Y:S05]  /*0300*/  EXIT ;  /* 0x000000000000794d */ /* 0x000fea0003800000 */
.L_x_9490:
        /* <DEDUP_REMOVED lines=97> */
.L_x_9493:
        /* <DEDUP_REMOVED lines=8> */
.L_x_9494:
        /* <DEDUP_REMOVED lines=8> */
.L_x_9495:
        /* <DEDUP_REMOVED lines=9> */
.L_x_9496:
[----:B------:R-:W-:Y:S05]  /*0ab0*/  BSYNC B1 ;  /* 0x0000000000017941 */ /* 0x000fea0003800000 */
.L_x_9492:
[----:B------:R-:W-:-:S13]  /*0ac0*/  ISETP.GE.AND P0, PT, R14, R15, PT ;  /* 0x0000000f0e00720c */ /* 0x000fda0003f06270 */
[----:B0-----:R-:W0:Y:S01]  /*0ad0*/  @!P0 LDC.64 R6, c[0x0][0x228] ;  /* 0x00008a00ff068b82 */ /* 0x001e220000000a00 */
[C---:B-12---:R-:W-:Y:S02]  /*0ae0*/  @!P0 VIADD R5, R14.reuse, UR4 ;  /* 0x000000040e058c36 */ /* 0x046fe40008000000 */
[----:B------:R-:W-:-:S03]  /*0af0*/  @!P0 VIADD R14, R14, 0x80 ;  /* 0x000000800e0e8836 */ /* 0x000fc60000000000 */
[----:B0-----:R-:W-:-:S05]  /*0b00*/  @!P0 IADD3 R4, P1, R5, R6, RZ ;  /* 0x0000000605048210 */ /* 0x001fca0007f3e0ff */
[----:B------:R-:W-:-:S05]  /*0b10*/  @!P0 IMAD.X R5, RZ, RZ, R7, P1 ;  /* 0x000000ffff058224 */ /* 0x000fca00008e0607 */
[----:B------:R2:W-:Y:S03]  /*0b20*/  @!P0 STG.E.U8 desc[UR8][R4.64], R2 ;  /* 0x0000000204008986 */ /* 0x0005e6000c101108 */
.L_x_9497:
[----:B------:R-:W-:Y:S05]  /*0b30*/  BSYNC B0 ;  /* 0x0000000000007941 */ /* 0x000fea0003800000 */
.L_x_9491:
        /* <DEDUP_REMOVED lines=9> */
.L_x_9498:
        /* <DEDUP_REMOVED lines=11> */
.L_x_36219:


//--------------------- .text._ZN2at6native29vectorized_elementwise_kernelILi8EZZZNS0_21clamp_max_kernel_cudaERNS_18TensorIteratorBaseERKN3c106ScalarEENKUlvE_clEvENKUlvE_clEvEUlhE_St5arrayIPcLm2EEEEviT0_T1_ --------------------------
	.section	.text._ZN2at6native29vectorized_elementwise_kernelILi8EZZZNS0_21clamp_max_kernel_cudaERNS_18TensorIteratorBaseERKN3c106ScalarEENKUlvE_clEvENKUlvE_clEvEUlhE_St5arrayIPcLm2EEEEviT0_T1_,"ax",@progbits
	.align	128
        .global         _ZN2at6native29vectorized_elementwise_kernelILi8EZZZNS0_21clamp_max_kernel_cudaERNS_18TensorIteratorBaseERKN3c106ScalarEENKUlvE_clEvENKUlvE_clEvEUlhE_St5arrayIPcLm2EEEEviT0_T1_
        .type           _ZN2at6native29vectorized_elementwise_kernelILi8EZZZNS0_21clamp_max_kernel_cudaERNS_18TensorIteratorBaseERKN3c106ScalarEENKUlvE_clEvENKUlvE_clEvEUlhE_St5arrayIPcLm2EEEEviT0_T1_,@function
        .size           _ZN2at6native29vectorized_elementwise_kernelILi8EZZZNS0_21clamp_max_kernel_cudaERNS_18TensorIteratorBaseERKN3c106ScalarEENKUlvE_clEvENKUlvE_clEvEUlhE_St5arrayIPcLm2EEEEviT0_T1_,(.L_x_36220 - _ZN2at6native29vectorized_elementwise_kernelILi8EZZZNS0_21clamp_max_kernel_cudaERNS_18TensorIteratorBaseERKN3c106ScalarEENKUlvE_clEvENKUlvE_clEvEUlhE_St5arrayIPcLm2EEEEviT0_T1_)
        .other          _ZN2at6native29vectorized_elementwise_kernelILi8EZZZNS0_21clamp_max_kernel_cudaERNS_18TensorIteratorBaseERKN3c106ScalarEENKUlvE_clEvENKUlvE_clEvEUlhE_St5arrayIPcLm2EEEEviT0_T1_,@"STO_CUDA_ENTRY STV_DEFAULT"
_ZN2at6native29vectorized_elementwise_kernelILi8EZZZNS0_21clamp_max_kernel_cudaERNS_18TensorIteratorBaseERKN3c106ScalarEENKUlvE_clEvENKUlvE_clEvEUlhE_St5arrayIPcLm2EEEEviT0_T1_:
.text._ZN2at6native29vectorized_elementwise_kernelILi8EZZZNS0_21clamp_max_kernel_cudaERNS_18TensorIteratorBaseERKN3c106ScalarEENKUlvE_clEvENKUlvE_clEvEUlhE_St5arrayIPcLm2EEEEviT0_T1_:
        /* <DEDUP_REMOVED lines=16> */
[----:B0-----:R-:W-:-:S06]  /*0100*/  IMAD.WIDE.U32 R6, R5, 0x8, R6 ;  /* 0x0000000805067825 */ /* 0x001fcc00078e0006 */
[----:B------:R-:W2:Y:S01]  /*0110*/  LDG.E.64 R6, desc[UR8][R6.64] ;  /* 0x0000000806067981 */ /* 0x000ea2000c1e1b00 */
        /* <DEDUP_REMOVED lines=9> */
[----:B------:R-:W-:-:S02]  /*01b0*/  LOP3.LUT R6, R4, 0xff, RZ, 0xc0, !PT ;  /* 0x000000ff04067812 */ /* 0x000fc400078ec0ff */
[----:B------:R-:W-:Y:S02]  /*01c0*/  SHF.R.U32.HI R4, RZ, 0x8, R9 ;  /* 0x00000008ff047819 */ /* 0x000fe40000011609 */
[----:B------:R-:W-:Y:S02]  /*01d0*/  PRMT R11, R7, 0x7732, RZ ;  /* 0x00007732070b7816 */ /* 0x000fe400000000ff */
[----:B------:R-:W-:Y:S02]  /*01e0*/  LOP3.LUT R7, R0, 0xffff, RZ, 0xc0, !PT ;  /* 0x0000ffff00077812 */ /* 0x000fe400078ec0ff */
[----:B------:R-:W-:Y:S02]  /*01f0*/  LOP3.LUT R10, R4, 0xffff, RZ, 0xc0, !PT ;  /* 0x0000ffff040a7812 */ /* 0x000fe400078ec0ff */
[----:B------:R-:W-:Y:S02]  /*0200*/  SHF.R.U32.HI R0, RZ, 0x8, R8 ;  /* 0x00000008ff007819 */ /* 0x000fe40000011608 */
[----:B------:R-:W-:-:S02]  /*0210*/  SHF.R.U32.HI R4, RZ, 0x8, R11 ;  /* 0x00000008ff047819 */ /* 0x000fc4000001160b */
[----:B------:R-:W-:Y:S02]  /*0220*/  LOP3.LUT R0, R0, 0xffff, RZ, 0xc0, !PT ;  /* 0x0000ffff00007812 */ /* 0x000fe400078ec0ff */
[----:B------:R-:W-:Y:S02]  /*0230*/  LOP3.LUT R4, R4, 0xffff, RZ, 0xc0, !PT ;  /* 0x0000ffff04047812 */ /* 0x000fe400078ec0ff */
[----:B------:R-:W-:Y:S02]  /*0240*/  VIMNMX.U32 R7, R7, UR10, PT ;  /* 0x0000000a07077c48 */ /* 0x000fe4000bfe0000 */
[----:B------:R-:W-:Y:S02]  /*0250*/  VIMNMX.U32 R10, R10, UR10, PT ;  /* 0x0000000a0a0a7c48 */ /* 0x000fe4000bfe0000 */
[----:B------:R-:W-:Y:S01]  /*0260*/  VIMNMX.U32 R0, R0, UR10, PT ;  /* 0x0000000a00007c48 */ /* 0x000fe2000bfe0000 */
[----:B------:R-:W-:Y:S01]  /*0270*/  IMAD.SHL.U32 R7, R7, 0x100, RZ ;  /* 0x0000010007077824 */ /* 0x000fe200078e00ff */
[----:B------:R-:W-:Y:S01]  /*0280*/  VIMNMX.U32 R4, R4, UR10, PT ;  /* 0x0000000a04047c48 */ /* 0x000fe2000bfe0000 */
[----:B------:R-:W-:Y:S01]  /*0290*/  IMAD.SHL.U32 R10, R10, 0x100, RZ ;  /* 0x000001000a0a7824 */ /* 0x000fe200078e00ff */
[----:B------:R-:W-:Y:S01]  /*02a0*/  LOP3.LUT R9, R9, 0xff, RZ, 0xc0, !PT ;  /* 0x000000ff09097812 */ /* 0x000fe200078ec0ff */
[----:B------:R-:W-:Y:S01]  /*02b0*/  IMAD.SHL.U32 R13, R0, 0x100, RZ ;  /* 0x00000100000d7824 */ /* 0x000fe200078e00ff */
[----:B------:R-:W-:Y:S01]  /*02c0*/  LOP3.LUT R8, R8, 0xff, RZ, 0xc0, !PT ;  /* 0x000000ff08087812 */ /* 0x000fe200078ec0ff */
[----:B------:R-:W-:Y:S01]  /*02d0*/  IMAD.SHL.U32 R4, R4, 0x100, RZ ;  /* 0x0000010004047824 */ /* 0x000fe200078e00ff */
[----:B------:R-:W-:-:S02]  /*02e0*/  LOP3.LUT R11, R11, 0xff, RZ, 0xc0, !PT ;  /* 0x000000ff0b0b7812 */ /* 0x000fc400078ec0ff */
[----:B------:R-:W-:Y:S02]  /*02f0*/  VIMNMX.U32 R6, R6, UR10, PT ;  /* 0x0000000a06067c48 */ /* 0x000fe4000bfe0000 */
[----:B------:R-:W-:Y:S02]  /*0300*/  VIMNMX.U32 R9, R9, UR10, PT ;  /* 0x0000000a09097c48 */ /* 0x000fe4000bfe0000 */
[----:B------:R-:W-:Y:S02]  /*0310*/  VIMNMX.U32 R8, R8, UR10, PT ;  /* 0x0000000a08087c48 */ /* 0x000fe4000bfe0000 */
[----:B------:R-:W-:Y:S02]  /*0320*/  VIMNMX.U32 R11, R11, UR10, PT ;  /* 0x0000000a0b0b7c48 */ /* 0x000fe4000bfe0000 */
[----:B------:R-:W-:Y:S02]  /*0330*/  LOP3.LUT R7, R6, R7, RZ, 0xfc, !PT ;  /* 0x0000000706077212 */ /* 0x000fe400078efcff */
[----:B------:R-:W-:-:S02]  /*0340*/  LOP3.LUT R9, R9, R10, RZ, 0xfc, !PT ;  /* 0x0000000a09097212 */ /* 0x000fc400078efcff */
[----:B------:R-:W-:Y:S02]  /*0350*/  LOP3.LUT R8, R8, R13, RZ, 0xfc, !PT ;  /* 0x0000000d08087212 */ /* 0x000fe400078efcff */
[----:B------:R-:W-:Y:S02]  /*0360*/  LOP3.LUT R4, R11, R4, RZ, 0xfc, !PT ;  /* 0x000000040b047212 */ /* 0x000fe400078efcff */
[----:B------:R-:W-:Y:S02]  /*0370*/  PRMT R8, R7, 0x5410, R8 ;  /* 0x0000541007087816 */ /* 0x000fe40000000008 */
[----:B------:R-:W-:-:S05]  /*0380*/  PRMT R9, R9, 0x5410, R4 ;  /* 0x0000541009097816 */ /* 0x000fca0000000004 */
[----:B------:R-:W-:Y:S01]  /*0390*/  STG.E.64 desc[UR8][R2.64], R8 ;  /* 0x0000000802007986 */ /* 0x000fe2000c101b08 */
[----:B------:R-:W-:Y:S05]  /*03a0*/  EXIT ;  /* 0x000000000000794d */ /* 0x000fea0003800000 */
.L_x_9499:
        /* <DEDUP_REMOVED lines=97> */
.L_x_9502:
        /* <DEDUP_REMOVED lines=8> */
.L_x_9503:
        /* <DEDUP_REMOVED lines=8> */
.L_x_9504:
        /* <DEDUP_REMOVED lines=9> */
.L_x_9505:
[----:B------:R-:W-:Y:S05]  /*0b50*/  BSYNC B1 ;  /* 0x0000000000017941 */ /* 0x000fea0003800000 */
.L_x_9501:
[----:B------:R-:W-:-:S13]  /*0b60*/  ISETP.GE.AND P0, PT, R14, R15, PT ;  /* 0x0000000f0e00720c */ /* 0x000fda0003f06270 */
[----:B0-----:R-:W0:Y:S01]  /*0b70*/  @!P0 LDC.64 R6, c[0x0][0x228] ;  /* 0x00008a00ff068b82 */ /* 0x001e220000000a00 */
[C---:B-12---:R-:W-:Y:S02]  /*0b80*/  @!P0 VIADD R5, R14.reuse, UR4 ;  /* 0x000000040e058c36 */ /* 0x046fe40008000000 */
[----:B------:R-:W-:-:S03]  /*0b90*/  @!P0 VIADD R14, R14, 0x80 ;  /* 0x000000800e0e8836 */ /* 0x000fc60000000000 */
[----:B0-----:R-:W-:-:S05]  /*0ba0*/  @!P0 IADD3 R4, P1, R5, R6, RZ ;  /* 0x0000000605048210 */ /* 0x001fca0007f3e0ff */
[----:B------:R-:W-:-:S05]  /*0bb0*/  @!P0 IMAD.X R5, RZ, RZ, R7, P1 ;  /* 0x000000ffff058224 */ /* 0x000fca00008e0607 */
[----:B------:R2:W-:Y:S03]  /*0bc0*/  @!P0 STG.E.U8 desc[UR8][R4.64], R2 ;  /* 0x0000000204008986 */ /* 0x0005e6000c101108 */
.L_x_9506:
[----:B------:R-:W-:Y:S05]  /*0bd0*/  BSYNC B0 ;  /* 0x0000000000007941 */ /* 0x000fea0003800000 */
.L_x_9500:
        /* <DEDUP_REMOVED lines=9> */
.L_x_9507:
        /* <DEDUP_REMOVED lines=9> */
.L_x_36220:


//--------------------- .text._ZN2at6native18elementwise_kernelILi128ELi4EZNS0_15gpu_kernel_implIZZZNS0_21clamp_min_kernel_cudaERNS_18TensorIteratorBaseERKN3c106ScalarEENKUlvE_clEvENKUlvE7_clEvEUlNS5_8BFloat16EE_EEvS4_RKT_EUliE_EEviT1_ --------------------------
	.section	.text._ZN2at6native18elementwise_kernelILi128ELi4EZNS0_15gpu_kernel_implIZZZNS0_21clamp_min_kernel_cudaERNS_18TensorIteratorBaseERKN3c106ScalarEENKUlvE_clEvENKUlvE7_clEvEUlNS5_8BFloat16EE_EEvS4_RKT_EUliE_EEviT1_,"ax",@progbits
	.align	128
        .global         _ZN2at6native18elementwise_kernelILi128ELi4EZNS0_15gpu_kernel_implIZZZNS0_21clamp_min_kernel_cudaERNS_18TensorIteratorBaseERKN3c106ScalarEENKUlvE_clEvENKUlvE7_clEvEUlNS5_8BFloat16EE_EEvS4_RKT_EUliE_EEviT1_
        .type           _ZN2at6native18elementwise_kernelILi128ELi4EZNS0_15gpu_kernel_implIZZZNS0_21clamp_min_kernel_cudaERNS_18TensorIteratorBaseERKN3c106ScalarEENKUlvE_clEvENKUlvE7_clEvEUlNS5_8BFloat16EE_EEvS4_RKT_EUliE_EEviT1_,@function
        .size           _ZN2at6native18elementwise_kernelILi128ELi4EZNS0_15gpu_kernel_implIZZZNS0_21clamp_min_kernel_cudaERNS_18TensorIteratorBaseERKN3c106ScalarEENKUlvE_clEvENKUlvE7_clEvEUlNS5_8BFloat16EE_EEvS4_RKT_EUliE_EEviT1_,(.L_x_36221 - _ZN2at6native18elementwise_kernelILi128ELi4EZNS0_15gpu_kernel_implIZZZNS0_21clamp_min_kernel_cudaERNS_18TensorIteratorBaseERKN3c106ScalarEENKUlvE_clEvENKUlvE7_clEvEUlNS5_8BFloat16EE_EEvS4_RKT_EUliE_EEviT1_)
        .other          _ZN2at6native18elementwise_kernelILi128ELi4EZNS0_15gpu_kernel_implIZZZNS0_21clamp_min_kernel_cudaERNS_18TensorIteratorBaseERKN3c106ScalarEENKUlvE_clEvENKUlvE7_clEvEUlNS5_8BFloat16EE_EEvS4_RKT_EUliE_EEviT1_,@"STO_CUDA_ENTRY STV_DEFAULT"
_ZN2at6native18elementwise_kernelILi128ELi4EZNS0_15gpu_kernel_implIZZZNS0_21clamp_min_kernel_cudaERNS_18TensorIteratorBaseERKN3c106ScalarEENKUlvE_clEvENKUlvE7_clEvEUlNS5_8BFloat16EE_EEvS4_RKT_EUliE_EEviT1_:
.text._ZN2at6native18elementwise_kernelILi128ELi4EZNS0_15gpu_kernel_implIZZZNS0_21clamp_min_kernel_cudaERNS_18TensorIteratorBaseERKN3c106ScalarEENKUlvE_clEvENKUlvE7_clEvEUlNS5_8BFloat16EE_EEvS4_RKT_EUliE_EEviT1_:
        /* <DEDUP_REMOVED lines=313> */
.L_x_9510:
        /* <DEDUP_REMOVED lines=23> */
.L_x_9514:
[----:B------:R-:W2:Y:S02]  /*1500*/  LDG.E.U8 R2, desc[UR36][R2.64] ;  /* 0x0000002402027981 */ /* 0x000ea4000c1e1100 */
[----:B--2---:R-:W-:-:S04]  /*1510*/  I2FP.F32.U32 R0, R2 ;  /* 0x0000000200007245 */ /* 0x004fc80000201000 */
[----:B------:R-:W-:-:S04]  /*1520*/  F2FP.BF16.F32.PACK_AB R0, RZ, R0 ;  /* 0x00000000ff00723e */ /* 0x000fc800000010ff */
[----:B------:R-:W-:Y:S01]  /*1530*/  PRMT R5, R0, 0x7610, R5 ;  /* 0x0000761000057816 */ /* 0x000fe20000000005 */
[----:B------:R-:W-:Y:S06]  /*1540*/  BRA `(.L_x_9516) ;  /* 0x0000000c00c47947 */ /* 0x000fec0003800000 */
.L_x_9513:
        /* <DEDUP_REMOVED lines=11> */
.L_x_9518:
[----:B------:R-:W2:Y:S02]  /*1600*/  LDG.E R2, desc[UR36][R2.64] ;  /* 0x0000002402027981 */ /* 0x000ea4000c1e1900 */
[----:B--2---:R-:W-:-:S04]  /*1610*/  I2FP.F32.S32 R0, R2 ;  /* 0x0000000200007245 */ /* 0x004fc80000201400 */
[----:B------:R-:W-:-:S04]  /*1620*/  F2FP.BF16.F32.PACK_AB R0, RZ, R0 ;  /* 0x00000000ff00723e */ /* 0x000fc800000010ff */
[----:B------:R-:W-:Y:S01]  /*1630*/  PRMT R5, R0, 0x7610, R5 ;  /* 0x0000761000057816 */ /* 0x000fe20000000005 */
[----:B------:R-:W-:Y:S06]  /*1640*/  BRA `(.L_x_9516) ;  /* 0x0000000c00847947 */ /* 0x000fec0003800000 */
.L_x_9517:
[----:B------:R-:W2:Y:S02]  /*1650*/  LDG.E.U16 R2, desc[UR36][R2.64] ;  /* 0x0000002402027981 */ /* 0x000ea4000c1e1500 */
[----:B--2---:R-:W0:Y:S02]  /*1660*/  I2F.S16 R0, R2 ;  /* 0x0000000200007306 */ /* 0x004e240000101400 */
[----:B0-----:R-:W-:-:S04]  /*1670*/  F2FP.BF16.F32.PACK_AB R0, RZ, R0 ;  /* 0x00000000ff00723e */ /* 0x001fc800000010ff */
[----:B------:R-:W-:Y:S01]  /*1680*/  PRMT R5, R0, 0x7610, R5 ;  /* 0x0000761000057816 */ /* 0x000fe20000000005 */
[----:B------:R-:W-:Y:S06]  /*1690*/  BRA `(.L_x_9516) ;  /* 0x0000000c00707947 */ /* 0x000fec0003800000 */
.L_x_9512:
        /* <DEDUP_REMOVED lines=9> */
.L_x_9520:
[----:B------:R-:W2:Y:S02]  /*1730*/  LDG.E.U16 R0, desc[UR36][R2.64] ;  /* 0x0000002402007981 */ /* 0x000ea4000c1e1500 */
[----:B--2---:R-:W-:-:S05]  /*1740*/  HADD2.F32 R0, -RZ, R0.H0_H0 ;  /* 0x20000000ff007230 */ /* 0x004fca0000004100 */
[----:B------:R-:W-:-:S04]  /*1750*/  F2FP.BF16.F32.PACK_AB R0, RZ, R0 ;  /* 0x00000000ff00723e */ /* 0x000fc800000010ff */
[----:B------:R-:W-:Y:S01]  /*1760*/  PRMT R5, R0, 0x7610, R5 ;  /* 0x0000761000057816 */ /* 0x000fe20000000005 */
[----:B------:R-:W-:Y:S06]  /*1770*/  BRA `(.L_x_9516) ;  /* 0x0000000c00387947 */ /* 0x000fec0003800000 */
.L_x_9519:
        /* <DEDUP_REMOVED lines=9> */
.L_x_9522:
[----:B------:R-:W2:Y:S02]  /*1810*/  LDG.E.U16 R2, desc[UR36][R2.64] ;  /* 0x0000002402027981 */ /* 0x000ea4000c1e1500 */
[----:B--2---:R-:W-:-:S05]  /*1820*/  HADD2.F32 R0, -RZ, R2.H0_H0 ;  /* 0x20000002ff007230 */ /* 0x004fca0000004100 */
[----:B------:R-:W-:-:S04]  /*1830*/  F2FP.BF16.F32.PACK_AB R0, RZ, R0 ;  /* 0x00000000ff00723e */ /* 0x000fc800000010ff */
[----:B------:R-:W-:Y:S01]  /*1840*/  PRMT R5, R0, 0x7610, R5 ;  /* 0x0000761000057816 */ /* 0x000fe20000000005 */
[----:B------:R-:W-:Y:S06]  /*1850*/  BRA `(.L_x_9516) ;  /* 0x0000000c00007947 */ /* 0x000fec0003800000 */
.L_x_9521:
        /* <DEDUP_REMOVED lines=9> */
.L_x_9511:
        /* <DEDUP_REMOVED lines=14> */
.L_x_9525:
        /* <DEDUP_REMOVED lines=9> */
.L_x_9524:
        /* <DEDUP_REMOVED lines=27> */
.L_x_9527:
        /* <DEDUP_REMOVED lines=15> */
.L_x_9526:
[----:B------:R0:W5:Y:S01]  /*1d00*/  LDG.E.U16 R5, desc[UR36][R2.64] ;  /* 0x0000002402057981 */ /* 0x000162000c1e1500 */
[----:B------:R-:W-:Y:S05]  /*1d10*/  BRA `(.L_x_9516) ;  /* 0x0000000400d07947 */ /* 0x000fea0003800000 */
.L_x_9523:
        /* <DEDUP_REMOVED lines=13> */
.L_x_9530:
        /* <DEDUP_REMOVED lines=21> */
.L_x_9534:
[----:B------:R-:W-:Y:S05]  /*1f40*/  BSYNC B1 ;  /* 0x0000000000017941 */ /* 0x000fea0003800000 */
.L_x_9533:
[----:B------:R-:W-:Y:S01]  /*1f50*/  LEA R3, R0, 0x3b800000, 0x17 ;  /* 0x3b80000000037811 */ /* 0x000fe200078eb8ff */
[----:B------:R-:W-:-:S05]  /*1f60*/  IMAD.SHL.U32 R0, R2, 0x100000, RZ ;  /* 0x0010000002007824 */ /* 0x000fca00078e00ff */
[----:B------:R-:W-:-:S07]  /*1f70*/  LOP3.LUT R0, R3, R0, R4, 0xfe, !PT ;  /* 0x0000000003007212 */ /* 0x000fce00078efe04 */
.L_x_9532:
[----:B------:R-:W-:Y:S05]  /*1f80*/  BSYNC B0 ;  /* 0x0000000000007941 */ /* 0x000fea0003800000 */
.L_x_9531:
[----:B------:R-:W-:-:S04]  /*1f90*/  F2FP.BF16.F32.PACK_AB R0, RZ, R0 ;  /* 0x00000000ff00723e */ /* 0x000fc800000010ff */
[----:B------:R-:W-:Y:S01]  /*1fa0*/  PRMT R5, R0, 0x7610, R5 ;  /* 0x0000761000057816 */ /* 0x000fe20000000005 */
[----:B------:R-:W-:Y:S06]  /*1fb0*/  BRA `(.L_x_9516) ;  /* 0x0000000400287947 */ /* 0x000fec0003800000 */
.L_x_9529:
        /* <DEDUP_REMOVED lines=21> */
.L_x_9538:
[----:B------:R-:W-:Y:S05]  /*2110*/  BSYNC B1 ;  /* 0x0000000000017941 */ /* 0x000fea0003800000 */
.L_x_9537:
[----:B------:R-:W-:Y:S01]  /*2120*/  LEA R3, R0, 0x37800000, 0x17 ;  /* 0x3780000000037811 */ /* 0x000fe200078eb8ff */
[----:B------:R-:W-:-:S05]  /*2130*/  IMAD.SHL.U32 R0, R2, 0x200000, RZ ;  /* 0x0020000002007824 */ /* 0x000fca00078e00ff */
[----:B------:R-:W-:-:S07]  /*2140*/  LOP3.LUT R0, R3, R0, R4, 0xfe, !PT ;  /* 0x0000000003007212 */ /* 0x000fce00078efe04 */
.L_x_9536:
[----:B------:R-:W-:Y:S05]  /*2150*/  BSYNC B0 ;  /* 0x0000000000007941 */ /* 0x000fea0003800000 */
.L_x_9535:
[----:B------:R-:W-:-:S04]  /*2160*/  F2FP.BF16.F32.PACK_AB R0, RZ, R0 ;  /* 0x00000000ff00723e */ /* 0x000fc800000010ff */
[----:B------:R-:W-:Y:S01]  /*2170*/  PRMT R5, R0, 0x7610, R5 ;  /* 0x0000761000057816 */ /* 0x000fe20000000005 */
[----:B------:R-:W-:Y:S06]  /*2180*/  BRA `(.L_x_9516) ;  /* 0x0000000000b47947 */ /* 0x000fec0003800000 */
.L_x_9528:
        /* <DEDUP_REMOVED lines=14> */
.L_x_9542:
[----:B------:R-:W-:Y:S05]  /*2270*/  BSYNC B0 ;  /* 0x0000000000007941 */ /* 0x000fea0003800000 */
.L_x_9541:
[----:B------:R-:W-:-:S04]  /*2280*/  F2FP.BF16.F32.PACK_AB R0, RZ, R0 ;  /* 0x00000000ff00723e */ /* 0x000fc800000010ff */
[----:B------:R-:W-:Y:S01]  /*2290*/  PRMT R5, R0, 0x7610, R5 ;  /* 0x0000761000057816 */ /* 0x000fe20000000005 */
[----:B------:R-:W-:Y:S06]  /*22a0*/  BRA `(.L_x_9516) ;  /* 0x00000000006c7947 */ /* 0x000fec0003800000 */
.L_x_9515:
        /* <DEDUP_REMOVED lines=16> */
.L_x_9543:
[----:B------:R-:W-:Y:S01]  /*23b0*/  PRMT R5, RZ, 0x7610, R5 ;  /* 0x00007610ff057816 */ /* 0x000fe20000000005 */
[----:B------:R-:W-:Y:S06]  /*23c0*/  BRA `(.L_x_9516) ;  /* 0x0000000000247947 */ /* 0x000fec0003800000 */
.L_x_9540:
[----:B------:R-:W2:Y:S02]  /*23d0*/  LDG.E.64 R2, desc[UR36][R2.64] ;  /* 0x0000002402027981 */ /* 0x000ea4000c1e1b00 */
[----:B--2---:R-:W0:Y:S02]  /*23e0*/  I2F.U64 R0, R2 ;  /* 0x0000000200007312 */ /* 0x004e240000301000 */
[----:B0-----:R-:W-:-:S04]  /*23f0*/  F2FP.BF16.F32.PACK_AB R0, RZ, R0 ;  /* 0x00000000ff00723e */ /* 0x001fc800000010ff */
[----:B------:R-:W-:Y:S01]  /*2400*/  PRMT R5, R0, 0x7610, R5 ;  /* 0x0000761000057816 */ /* 0x000fe20000000005 */
[----:B------:R-:W-:Y:S06]  /*2410*/  BRA `(.L_x_9516) ;  /* 0x0000000000107947 */ /* 0x000fec0003800000 */
.L_x_9539:
[----:B------:R-:W2:Y:S02]  /*2420*/  LDG.E R2, desc[UR36][R2.64] ;  /* 0x0000002402027981 */ /* 0x000ea4000c1e1900 */
[----:B--2---:R-:W-:-:S04]  /*2430*/  I2FP.F32.U32 R0, R2 ;  /* 0x0000000200007245 */ /* 0x004fc80000201000 */
[----:B------:R-:W-:-:S04]  /*2440*/  F2FP.BF16.F32.PACK_AB R0, RZ, R0 ;  /* 0x00000000ff00723e */ /* 0x000fc800000010ff */
[----:B------:R-:W-:-:S07]  /*2450*/  PRMT R5, R0, 0x7610, R5 ;  /* 0x0000761000057816 */ /* 0x000fce0000000005 */
.L_x_9516:
[----:B-----5:R-:W-:Y:S01]  /*2460*/  IMAD.U32 R0, R5, 0x10000, RZ ;  /* 0x0001000005007824 */ /* 0x020fe200078e00ff */
[----:B------:R-:W1:Y:S04]  /*2470*/  LDC.U8 R6, c[0x0][0x430] ;  /* 0x00010c00ff067b82 */ /* 0x000e680000000000 */
[----:B------:R-:W-:-:S13]  /*2480*/  FSETP.GTU.FTZ.AND P0, PT, |R0|, +INF , PT ;  /* 0x7f8000000000780b */ /* 0x000fda0003f1c200 */
[----:B0-----:R-:W0:Y:S01]  /*2490*/  @!P0 LDC.U16 R2, c[0x0][0x420] ;  /* 0x00010800ff028b82 */ /* 0x001e220000000400 */
[----:B-1----:R-:W-:Y:S01]  /*24a0*/  PRMT R4, R6, 0x9910, RZ ;  /* 0x0000991006047816 */ /* 0x002fe200000000ff */
[----:B0-----:R-:W-:-:S04]  /*24b0*/  @!P0 IMAD.U32 R3, R2, 0x10000, RZ ;  /* 0x0001000002038824 */ /* 0x001fc800078e00ff */
[----:B------:R-:W-:Y:S01]  /*24c0*/  IMAD.MOV.U32 R2, RZ, RZ, R4 ;  /* 0x000000ffff027224 */ /* 0x000fe200078e0004 */
[----:B------:R-:W-:-:S04]  /*24d0*/  @!P0 FMNMX.FTZ R3, R0, R3, !PT ;  /* 0x0000000300038209 */ /* 0x000fc80007810000 */
        /* <DEDUP_REMOVED lines=16> */
.L_x_9547:
[----:B------:R-:W-:-:S06]  /*25e0*/  IMAD.U32 R3, R5, 0x10000, RZ ;  /* 0x0001000005037824 */ /* 0x000fcc00078e00ff */
[----:B------:R-:W0:Y:S02]  /*25f0*/  F2I.S64.TRUNC R2, R3 ;  /* 0x0000000300027311 */ /* 0x000e24000020d900 */
[----:B0-----:R3:W-:Y:S01]  /*2600*/  STG.E.U8 desc[UR36][R16.64], R2 ;  /* 0x0000000210007986 */ /* 0x0017e2000c101124 */
[----:B------:R-:W-:Y:S05]  /*2610*/  BRA `(.L_x_9549) ;  /* 0x0000000c00847947 */ /* 0x000fea0003800000 */
.L_x_9546:
        /* <DEDUP_REMOVED lines=10> */
.L_x_9551:
[----:B------:R-:W-:-:S06]  /*26c0*/  IMAD.U32 R5, R5, 0x10000, RZ ;  /* 0x0001000005057824 */ /* 0x000fcc00078e00ff */
[----:B------:R-:W0:Y:S02]  /*26d0*/  F2I.FTZ.TRUNC.NTZ R5, R5 ;  /* 0x0000000500057305 */ /* 0x000e24000021f100 */
[----:B0-----:R1:W-:Y:S01]  /*26e0*/  STG.E desc[UR36][R16.64], R5 ;  /* 0x0000000510007986 */ /* 0x0013e2000c101924 */
[----:B------:R-:W-:Y:S05]  /*26f0*/  BRA `(.L_x_9549) ;  /* 0x0000000c004c7947 */ /* 0x000fea0003800000 */
.L_x_9550:
[----:B------:R-:W-:-:S06]  /*2700*/  IMAD.U32 R5, R5, 0x10000, RZ ;  /* 0x0001000005057824 */ /* 0x000fcc00078e00ff */
[----:B------:R-:W0:Y:S02]  /*2710*/  F2I.FTZ.TRUNC.NTZ R5, R5 ;  /* 0x0000000500057305 */ /* 0x000e24000021f100 */
[----:B0-----:R2:W-:Y:S01]  /*2720*/  STG.E.U16 desc[UR36][R16.64], R5 ;  /* 0x0000000510007986 */ /* 0x0015e2000c101524 */
[----:B------:R-:W-:Y:S05]  /*2730*/  BRA `(.L_x_9549) ;  /* 0x0000000c003c7947 */ /* 0x000fea0003800000 */
.L_x_9545:
        /* <DEDUP_REMOVED lines=9> */
.L_x_9553:
[----:B------:R-:W-:-:S05]  /*27d0*/  IMAD.U32 R0, R5, 0x10000, RZ ;  /* 0x0001000005007824 */ /* 0x000fca00078e00ff */
[----:B------:R-:W-:-:S05]  /*27e0*/  F2FP.F16.F32.PACK_AB R0, RZ, R0 ;  /* 0x00000000ff00723e */ /* 0x000fca00000000ff */
[----:B------:R0:W-:Y:S01]  /*27f0*/  STG.E.U16 desc[UR36][R16.64], R0 ;  /* 0x0000000010007986 */ /* 0x0001e2000c101524 */
[----:B------:R-:W-:Y:S05]  /*2800*/  BRA `(.L_x_9549) ;  /* 0x0000000c00087947 */ /* 0x000fea0003800000 */
.L_x_9552:
        /* <DEDUP_REMOVED lines=10> */
.L_x_9555:
[----:B------:R-:W-:-:S05]  /*28b0*/  IMAD.U32 R5, R5, 0x10000, RZ ;  /* 0x0001000005057824 */ /* 0x000fca00078e00ff */
[----:B------:R-:W-:-:S04]  /*28c0*/  F2FP.F16.F32.PACK_AB R3, RZ, R5 ;  /* 0x00000005ff03723e */ /* 0x000fc800000000ff */
[----:B------:R-:W-:-:S05]  /*28d0*/  PRMT R3, R3, 0x5410, RZ ;  /* 0x0000541003037816 */ /* 0x000fca00000000ff */
[----:B------:R0:W-:Y:S01]  /*28e0*/  STG.E desc[UR36][R16.64], R3 ;  /* 0x0000000310007986 */ /* 0x0001e2000c101924 */
[----:B------:R-:W-:Y:S05]  /*28f0*/  BRA `(.L_x_9549) ;  /* 0x0000000800cc7947 */ /* 0x000fea0003800000 */
.L_x_9554:
[----:B------:R-:W-:-:S04]  /*2900*/  IMAD.U32 R2, R5, 0x10000, RZ ;  /* 0x0001000005027824 */ /* 0x000fc800078e00ff */
[----:B------:R-:W-:-:S06]  /*2910*/  FMUL.FTZ R2, R2, 1 ;  /* 0x3f80000002027820 */ /* 0x000fcc0000410000 */
[----:B------:R-:W0:Y:S02]  /*2920*/  F2F.F64.F32 R2, R2 ;  /* 0x0000000200027310 */ /* 0x000e240000201800 */
[----:B0-----:R0:W-:Y:S01]  /*2930*/  STG.E.64 desc[UR36][R16.64], R2 ;  /* 0x0000000210007986 */ /* 0x0011e2000c101b24 */
[----:B------:R-:W-:Y:S05]  /*2940*/  BRA `(.L_x_9549) ;  /* 0x0000000800b87947 */ /* 0x000fea0003800000 */
.L_x_9544:
        /* <DEDUP_REMOVED lines=13> */
.L_x_9558:
[----:B------:R-:W-:Y:S01]  /*2a20*/  IMAD.U32 R5, R5, 0x10000, RZ ;  /* 0x0001000005057824 */ /* 0x000fe200078e00ff */
[----:B------:R-:W-:-:S03]  /*2a30*/  CS2R R6, SRZ ;  /* 0x0000000000067805 */ /* 0x000fc6000001ff00 */
[----:B------:R-:W-:-:S06]  /*2a40*/  FMUL.FTZ R5, R5, 1 ;  /* 0x3f80000005057820 */ /* 0x000fcc0000410000 */
[----:B------:R-:W0:Y:S02]  /*2a50*/  F2F.F64.F32 R4, R5 ;  /* 0x0000000500047310 */ /* 0x000e240000201800 */
[----:B0-----:R0:W-:Y:S01]  /*2a60*/  STG.E.128 desc[UR36][R16.64], R4 ;  /* 0x0000000410007986 */ /* 0x0011e2000c101d24 */
[----:B------:R-:W-:Y:S05]  /*2a70*/  BRA `(.L_x_9549) ;  /* 0x00000008006c7947 */ /* 0x000fea0003800000 */
.L_x_9557:
        /* <DEDUP_REMOVED lines=21> */
.L_x_9562:
[----:B------:R-:W-:Y:S05]  /*2bd0*/  BSYNC B0 ;  /* 0x0000000000007941 */ /* 0x000fea0003800000 */
.L_x_9561:
[----:B------:R-:W-:-:S05]  /*2be0*/  LOP3.LUT R3, R0, R3, RZ, 0xfc, !PT ;  /* 0x0000000300037212 */ /* 0x000fca00078efcff */
[----:B------:R0:W-:Y:S01]  /*2bf0*/  STG.E.U8 desc[UR36][R16.64], R3 ;  /* 0x0000000310007986 */ /* 0x0001e2000c101124 */
[----:B------:R-:W-:Y:S05]  /*2c00*/  BRA `(.L_x_9549) ;  /* 0x0000000800087947 */ /* 0x000fea0003800000 */
.L_x_9560:
        /* <DEDUP_REMOVED lines=13> */
.L_x_9564:
[----:B------:R-:W-:Y:S01]  /*2ce0*/  IMAD.MOV.U32 R0, RZ, RZ, 0x7f ;  /* 0x0000007fff007424 */ /* 0x000fe200078e00ff */
[----:B------:R-:W-:-:S04]  /*2cf0*/  ISETP.GT.U32.AND P0, PT, R2, 0x7f800000, PT ;  /* 0x7f8000000200780c */ /* 0x000fc80003f04070 */
[----:B------:R-:W-:-:S09]  /*2d00*/  SEL R0, R0, 0x7c, P0 ;  /* 0x0000007c00007807 */ /* 0x000fd20000000000 */
.L_x_9565:
[----:B------:R-:W-:Y:S05]  /*2d10*/  BSYNC B0 ;  /* 0x0000000000007941 */ /* 0x000fea0003800000 */
.L_x_9563:
[----:B------:R-:W-:-:S04]  /*2d20*/  LOP3.LUT R2, R5, 0x80000000, RZ, 0xc0, !PT ;  /* 0x8000000005027812 */ /* 0x000fc800078ec0ff */
[----:B------:R-:W-:-:S04]  /*2d30*/  SHF.R.U32.HI R3, RZ, 0x18, R2 ;  /* 0x00000018ff037819 */ /* 0x000fc80000011602 */
[----:B------:R-:W-:-:S05]  /*2d40*/  LOP3.LUT R3, R0, R3, RZ, 0xfc, !PT ;  /* 0x0000000300037212 */ /* 0x000fca00078efcff */
[----:B------:R0:W-:Y:S01]  /*2d50*/  STG.E.U8 desc[UR36][R16.64], R3 ;  /* 0x0000000310007986 */ /* 0x0001e2000c101124 */
[----:B------:R-:W-:Y:S05]  /*2d60*/  BRA `(.L_x_9549) ;  /* 0x0000000400b07947 */ /* 0x000fea0003800000 */
.L_x_9559:
[----:B------:R0:W-:Y:S01]  /*2d70*/  STG.E.U16 desc[UR36][R16.64], R5 ;  /* 0x0000000510007986 */ /* 0x0001e2000c101524 */
[----:B------:R-:W-:Y:S05]  /*2d80*/  BRA `(.L_x_9549) ;  /* 0x0000000400a87947 */ /* 0x000fea0003800000 */
.L_x_9556:
        /* <DEDUP_REMOVED lines=12> */
.L_x_9568:
        /* <DEDUP_REMOVED lines=17> */
.L_x_9571:
[----:B------:R-:W-:-:S04]  /*2f60*/  LOP3.LUT R2, R5, 0x80000000, RZ, 0xc0, !PT ;  /* 0x8000000005027812 */ /* 0x000fc800078ec0ff */
[----:B------:R-:W-:-:S04]  /*2f70*/  SHF.R.U32.HI R3, RZ, 0x18, R2 ;  /* 0x00000018ff037819 */ /* 0x000fc80000011602 */
[----:B------:R-:W-:-:S04]  /*2f80*/  LOP3.LUT R0, R0, R3, RZ, 0xfc, !PT ;  /* 0x0000000300007212 */ /* 0x000fc800078efcff */
[----:B------:R-:W-:-:S07]  /*2f90*/  PRMT R8, R0, 0x7610, R8 ;  /* 0x0000761000087816 */ /* 0x000fce0000000008 */
.L_x_9570:
[----:B------:R-:W-:Y:S05]  /*2fa0*/  BSYNC B0 ;  /* 0x0000000000007941 */ /* 0x000fea0003800000 */
.L_x_9569:
[----:B------:R0:W-:Y:S01]  /*2fb0*/  STG.E.U8 desc[UR36][R16.64], R8 ;  /* 0x0000000810007986 */ /* 0x0001e2000c101124 */
[----:B------:R-:W-:Y:S05]  /*2fc0*/  BRA `(.L_x_9549) ;  /* 0x0000000400187947 */ /* 0x000fea0003800000 */
.L_x_9567:
        /* <DEDUP_REMOVED lines=17> */
.L_x_9574:
[----:B------:R-:W-:-:S04]  /*30e0*/  LOP3.LUT R2, R5, 0x80000000, RZ, 0xc0, !PT ;  /* 0x8000000005027812 */ /* 0x000fc800078ec0ff */
[----:B------:R-:W-:-:S04]  /*30f0*/  SHF.R.U32.HI R3, RZ, 0x18, R2 ;  /* 0x00000018ff037819 */ /* 0x000fc80000011602 */
[----:B------:R-:W-:-:S04]  /*3100*/  LOP3.LUT R0, R0, R3, RZ, 0xfc, !PT ;  /* 0x0000000300007212 */ /* 0x000fc800078efcff */
[----:B------:R-:W-:-:S07]  /*3110*/  PRMT R8, R0, 0x7610, R8 ;  /* 0x0000761000087816 */ /* 0x000fce0000000008 */
.L_x_9573:
[----:B------:R-:W-:Y:S05]  /*3120*/  BSYNC B0 ;  /* 0x0000000000007941 */ /* 0x000fea0003800000 */
.L_x_9572:
[----:B------:R0:W-:Y:S01]  /*3130*/  STG.E.U8 desc[UR36][R16.64], R8 ;  /* 0x0000000810007986 */ /* 0x0001e2000c101124 */
[----:B------:R-:W-:Y:S05]  /*3140*/  BRA `(.L_x_9549) ;  /* 0x0000000000b87947 */ /* 0x000fea0003800000 */
.L_x_9566:
        /* <DEDUP_REMOVED lines=22> */
.L_x_9548:
        /* <DEDUP_REMOVED lines=16> */
.L_x_9577:
[----:B------:R-:W-:Y:S05]  /*33b0*/  BRA `(.L_x_9549) ;  /* 0x00000000001c7947 */ /* 0x000fea0003800000 */
.L_x_9576:
[----:B------:R-:W-:-:S06]  /*33c0*/  IMAD.U32 R2, R5, 0x10000, RZ ;  /* 0x0001000005027824 */ /* 0x000fcc00078e00ff */
[----:B------:R-:W0:Y:S02]  /*33d0*/  F2I.U64.TRUNC R2, R2 ;  /* 0x0000000200027311 */ /* 0x000e24000020d800 */
[----:B0-----:R0:W-:Y:S01]  /*33e0*/  STG.E.64 desc[UR36][R16.64], R2 ;  /* 0x0000000210007986 */ /* 0x0011e2000c101b24 */
[----:B------:R-:W-:Y:S05]  /*33f0*/  BRA `(.L_x_9549) ;  /* 0x00000000000c7947 */ /* 0x000fea0003800000 */
.L_x_9575:
[----:B------:R-:W-:-:S06]  /*3400*/  IMAD.U32 R5, R5, 0x10000, RZ ;  /* 0x0001000005057824 */ /* 0x000fcc00078e00ff */
[----:B------:R-:W0:Y:S02]  /*3410*/  F2I.FTZ.U32.TRUNC.NTZ R5, R5 ;  /* 0x0000000500057305 */ /* 0x000e24000021f000 */
[----:B0-----:R0:W-:Y:S02]  /*3420*/  STG.E desc[UR36][R16.64], R5 ;  /* 0x0000000510007986 */ /* 0x0011e4000c101924 */
.L_x_9549:
[----:B------:R-:W-:-:S04]  /*3430*/  IMAD R18, R23, 0x200, R18 ;  /* 0x0000020017127824 */ /* 0x000fc800078e0212 */
[----:B------:R-:W-:-:S07]  /*3440*/  VIADD R19, R18, 0x80 ;  /* 0x0000008012137836 */ /* 0x000fce0000000000 */
.L_x_9509:
[----:B------:R-:W-:Y:S05]  /*3450*/  BSYNC B6 ;  /* 0x0000000000067941 */ /* 0x000fea0003800000 */
.L_x_9508:
        /* <DEDUP_REMOVED lines=307> */
.L_x_9580:
        /* <DEDUP_REMOVED lines=23> */
.L_x_9584:
[----:B------:R-:W2:Y:S02]  /*4900*/  LDG.E.U8 R2, desc[UR36][R2.64] ;  /* 0x0000002402027981 */ /* 0x000ea4000c1e1100 */
[----:B--2---:R-:W-:-:S04]  /*4910*/  I2FP.F32.U32 R0, R2 ;  /* 0x0000000200007245 */ /* 0x004fc80000201000 */
[----:B------:R-:W-:-:S04]  /*4920*/  F2FP.BF16.F32.PACK_AB R0, RZ, R0 ;  /* 0x00000000ff00723e */ /* 0x000fc800000010ff */
[----:B------:R-:W-:Y:S01]  /*4930*/  PRMT R5, R0, 0x7610, R5 ;  /* 0x0000761000057816 */ /* 0x000fe20000000005 */
[----:B------:R-:W-:Y:S06]  /*4940*/  BRA `(.L_x_9586) ;  /* 0x0000000c00c47947 */ /* 0x000fec0003800000 */
.L_x_9583:
        /* <DEDUP_REMOVED lines=11> */
.L_x_9588:
[----:B------:R-:W2:Y:S02]  /*4a00*/  LDG.E R2, desc[UR36][R2.64] ;  /* 0x0000002402027981 */ /* 0x000ea4000c1e1900 */
[----:B--2---:R-:W-:-:S04]  /*4a10*/  I2FP.F32.S32 R0, R2 ;  /* 0x0000000200007245 */ /* 0x004fc80000201400 */
[----:B------:R-:W-:-:S04]  /*4a20*/  F2FP.BF16.F32.PACK_AB R0, RZ, R0 ;  /* 0x00000000ff00723e */ /* 0x000fc800000010ff */
[----:B------:R-:W-:Y:S01]  /*4a30*/  PRMT R5, R0, 0x7610, R5 ;  /* 0x0000761000057816 */ /* 0x000fe20000000005 */
[----:B------:R-:W-:Y:S06]  /*4a40*/  BRA `(.L_x_9586) ;  /* 0x0000000c00847947 */ /* 0x000fec0003800000 */
.L_x_9587:
[----:B------:R-:W2:Y:S02]  /*4a50*/  LDG.E.U16 R2, desc[UR36][R2.64] ;  /* 0x0000002402027981 */ /* 0x000ea4000c1e1500 */
[----:B--2---:R-:W0:Y:S02]  /*4a60*/  I2F.S16 R0, R2 ;  /* 0x0000000200007306 */ /* 0x004e240000101400 */
[----:B0-----:R-:W-:-:S04]  /*4a70*/  F2FP.BF16.F32.PACK_AB R0, RZ, R0 ;  /* 0x00000000ff00723e */ /* 0x001fc800000010ff */
[----:B------:R-:W-:Y:S01]  /*4a80*/  PRMT R5, R0, 0x7610, R5 ;  /* 0x0000761000057816 */ /* 0x000fe20000000005 */
[----:B------:R-:W-:Y:S06]  /*4a90*/  BRA `(.L_x_9586) ;  /* 0x0000000c00707947 */ /* 0x000fec0003800000 */
.L_x_9582:
        /* <DEDUP_REMOVED lines=9> */
.L_x_9590:
[----:B------:R-:W2:Y:S02]  /*4b30*/  LDG.E.U16 R0, desc[UR36][R2.64] ;  /* 0x0000002402007981 */ /* 0x000ea4000c1e1500 */
[----:B--2---:R-:W-:-:S05]  /*4b40*/  HADD2.F32 R0, -RZ, R0.H0_H0 ;  /* 0x20000000ff007230 */ /* 0x004fca0000004100 */
[----:B------:R-:W-:-:S04]  /*4b50*/  F2FP.BF16.F32.PACK_AB R0, RZ, R0 ;  /* 0x00000000ff00723e */ /* 0x000fc800000010ff */
[----:B------:R-:W-:Y:S01]  /*4b60*/  PRMT R5, R0, 0x7610, R5 ;  /* 0x0000761000057816 */ /* 0x000fe20000000005 */
[----:B------:R-:W-:Y:S06]  /*4b70*/  BRA `(.L_x_9586) ;  /* 0x0000000c00387947 */ /* 0x000fec0003800000 */
.L_x_9589:
        /* <DEDUP_REMOVED lines=9> */
.L_x_9592:
[----:B------:R-:W2:Y:S02]  /*4c10*/  LDG.E.U16 R2, desc[UR36][R2.64] ;  /* 0x0000002402027981 */ /* 0x000ea4000c1e1500 */
[----:B--2---:R-:W-:-:S05]  /*4c20*/  HADD2.F32 R0, -RZ, R2.H0_H0 ;  /* 0x20000002ff007230 */ /* 0x004fca0000004100 */
[----:B------:R-:W-:-:S04]  /*4c30*/  F2FP.BF16.F32.PACK_AB R0, RZ, R0 ;  /* 0x00000000ff00723e */ /* 0x000fc800000010ff */
[----:B------:R-:W-:Y:S01]  /*4c40*/  PRMT R5, R0, 0x7610, R5 ;  /* 0x0000761000057816 */ /* 0x000fe20000000005 */
[----:B------:R-:W-:Y:S06]  /*4c50*/  BRA `(.L_x_9586) ;  /* 0x0000000c00007947 */ /* 0x000fec0003800000 */
.L_x_9591:
        /* <DEDUP_REMOVED lines=9> */
.L_x_9581:
        /* <DEDUP_REMOVED lines=14> */
.L_x_9595:
        /* <DEDUP_REMOVED lines=9> */
.L_x_9594:
        /* <DEDUP_REMOVED lines=27> */
.L_x_9597:
        /* <DEDUP_REMOVED lines=15> */
.L_x_9596:
[----:B------:R0:W5:Y:S01]  /*5100*/  LDG.E.U16 R5, desc[UR36][R2.64] ;  /* 0x0000002402057981 */ /* 0x000162000c1e1500 */
[----:B------:R-:W-:Y:S05]  /*5110*/  BRA `(.L_x_9586) ;  /* 0x0000000400d07947 */ /* 0x000fea0003800000 */
.L_x_9593:
        /* <DEDUP_REMOVED lines=13> */
.L_x_9600:
        /* <DEDUP_REMOVED lines=21> */
.L_x_9604:
[----:B------:R-:W-:Y:S05]  /*5340*/  BSYNC B1 ;  /* 0x0000000000017941 */ /* 0x000fea0003800000 */
.L_x_9603:
[----:B------:R-:W-:Y:S01]  /*5350*/  LEA R3, R0, 0x3b800000, 0x17 ;  /* 0x3b80000000037811 */ /* 0x000fe200078eb8ff */
[----:B------:R-:W-:-:S05]  /*5360*/  IMAD.SHL.U32 R0, R2, 0x100000, RZ ;  /* 0x0010000002007824 */ /* 0x000fca00078e00ff */
[----:B------:R-:W-:-:S07]  /*5370*/  LOP3.LUT R0, R3, R0, R4, 0xfe, !PT ;  /* 0x0000000003007212 */ /* 0x000fce00078efe04 */
.L_x_9602:
[----:B------:R-:W-:Y:S05]  /*5380*/  BSYNC B0 ;  /* 0x0000000000007941 */ /* 0x000fea0003800000 */
.L_x_9601:
[----:B------:R-:W-:-:S04]  /*5390*/  F2FP.BF16.F32.PACK_AB R0, RZ, R0 ;  /* 0x00000000ff00723e */ /* 0x000fc800000010ff */
[----:B------:R-:W-:Y:S01]  /*53a0*/  PRMT R5, R0, 0x7610, R5 ;  /* 0x0000761000057816 */ /* 0x000fe20000000005 */
[----:B------:R-:W-:Y:S06]  /*53b0*/  BRA `(.L_x_9586) ;  /* 0x0000000400287947 */ /* 0x000fec0003800000 */
.L_x_9599:
        /* <DEDUP_REMOVED lines=21> */
.L_x_9608:
[----:B------:R-:W-:Y:S05]  /*5510*/  BSYNC B1 ;  /* 0x0000000000017941 */ /* 0x000fea0003800000 */
.L_x_9607:
[----:B------:R-:W-:Y:S01]  /*5520*/  LEA R3, R0, 0x37800000, 0x17 ;  /* 0x3780000000037811 */ /* 0x000fe200078eb8ff */
[----:B------:R-:W-:-:S05]  /*5530*/  IMAD.SHL.U32 R0, R2, 0x200000, RZ ;  /* 0x0020000002007824 */ /* 0x000fca00078e00ff */
[----:B------:R-:W-:-:S07]  /*5540*/  LOP3.LUT R0, R3, R0, R4, 0xfe, !PT ;  /* 0x0000000003007212 */ /* 0x000fce00078efe04 */
.L_x_9606:
[----:B------:R-:W-:Y:S05]  /*5550*/  BSYNC B0 ;  /* 0x0000000000007941 */ /* 0x000fea0003800000 */
.L_x_9605:
[----:B------:R-:W-:-:S04]  /*5560*/  F2FP.BF16.F32.PACK_AB R0, RZ, R0 ;  /* 0x00000000ff00723e */ /* 0x000fc800000010ff */
[----:B------:R-:W-:Y:S01]  /*5570*/  PRMT R5, R0, 0x7610, R5 ;  /* 0x0000761000057816 */ /* 0x000fe20000000005 */
[----:B------:R-:W-:Y:S06]  /*5580*/  BRA `(.L_x_9586) ;  /* 0x0000000000b47947 */ /* 0x000fec0003800000 */
.L_x_9598:
        /* <DEDUP_REMOVED lines=14> */
.L_x_9612:
[----:B------:R-:W-:Y:S05]  /*5670*/  BSYNC B0 ;  /* 0x0000000000007941 */ /* 0x000fea0003800000 */
.L_x_9611:
[----:B------:R-:W-:-:S04]  /*5680*/  F2FP.BF16.F32.PACK_AB R0, RZ, R0 ;  /* 0x00000000ff00723e */ /* 0x000fc800000010ff */
[----:B------:R-:W-:Y:S01]  /*5690*/  PRMT R5, R0, 0x7610, R5 ;  /* 0x0000761000057816 */ /* 0x000fe20000000005 */
[----:B------:R-:W-:Y:S06]  /*56a0*/  BRA `(.L_x_9586) ;  /* 0x00000000006c7947 */ /* 0x000fec0003800000 */
.L_x_9585:
        /* <DEDUP_REMOVED lines=16> */
.L_x_9613:
[----:B------:R-:W-:Y:S01]  /*57b0*/  PRMT R5, RZ, 0x7610, R5 ;  /* 0x00007610ff057816 */ /* 0x000fe20000000005 */
[----:B------:R-:W-:Y:S06]  /*57c0*/  BRA `(.L_x_9586) ;  /* 0x0000000000247947 */ /* 0x000fec0003800000 */
.L_x_9610:
[----:B------:R-:W2:Y:S02]  /*57d0*/  LDG.E.64 R2, desc[UR36][R2.64] ;  /* 0x0000002402027981 */ /* 0x000ea4000c1e1b00 */
[----:B--2---:R-:W0:Y:S02]  /*57e0*/  I2F.U64 R0, R2 ;  /* 0x0000000200007312 */ /* 0x004e240000301000 */
[----:B0-----:R-:W-:-:S04]  /*57f0*/  F2FP.BF16.F32.PACK_AB R0, RZ, R0 ;  /* 0x00000000ff00723e */ /* 0x001fc800000010ff */
[----:B------:R-:W-:Y:S01]  /*5800*/  PRMT R5, R0, 0x7610, R5 ;  /* 0x0000761000057816 */ /* 0x000fe20000000005 */
[----:B------:R-:W-:Y:S06]  /*5810*/  BRA `(.L_x_9586) ;  /* 0x0000000000107947 */ /* 0x000fec0003800000 */
.L_x_9609:
[----:B------:R-:W2:Y:S02]  /*5820*/  LDG.E R2, desc[UR36][R2.64] ;  /* 0x0000002402027981 */ /* 0x000ea4000c1e1900 */
[----:B--2---:R-:W-:-:S04]  /*5830*/  I2FP.F32.U32 R0, R2 ;  /* 0x0000000200007245 */ /* 0x004fc80000201000 */
[----:B------:R-:W-:-:S04]  /*5840*/  F2FP.BF16.F32.PACK_AB R0, RZ, R0 ;  /* 0x00000000ff00723e */ /* 0x000fc800000010ff */
[----:B------:R-:W-:-:S07]  /*5850*/  PRMT R5, R0, 0x7610, R5 ;  /* 0x0000761000057816 */ /* 0x000fce0000000005 */
.L_x_9586:
        /* <DEDUP_REMOVED lines=24> */
.L_x_9617:
[----:B------:R-:W-:-:S06]  /*59e0*/  IMAD.U32 R3, R5, 0x10000, RZ ;  /* 0x0001000005037824 */ /* 0x000fcc00078e00ff */
[----:B------:R-:W0:Y:S02]  /*59f0*/  F2I.S64.TRUNC R2, R3 ;  /* 0x0000000300027311 */ /* 0x000e24000020d900 */
[----:B0-----:R0:W-:Y:S01]  /*5a00*/  STG.E.U8 desc[UR36][R16.64], R2 ;  /* 0x0000000210007986 */ /* 0x0011e2000c101124 */
[----:B------:R-:W-:Y:S05]  /*5a10*/  BRA `(.L_x_9619) ;  /* 0x0000000c00847947 */ /* 0x000fea0003800000 */
.L_x_9616:
        /* <DEDUP_REMOVED lines=10> */
.L_x_9621:
[----:B------:R-:W-:-:S06]  /*5ac0*/  IMAD.U32 R5, R5, 0x10000, RZ ;  /* 0x0001000005057824 */ /* 0x000fcc00078e00ff */
[----:B------:R-:W0:Y:S02]  /*5ad0*/  F2I.FTZ.TRUNC.NTZ R5, R5 ;  /* 0x0000000500057305 */ /* 0x000e24000021f100 */
[----:B0-----:R0:W-:Y:S01]  /*5ae0*/  STG.E desc[UR36][R16.64], R5 ;  /* 0x0000000510007986 */ /* 0x0011e2000c101924 */
[----:B------:R-:W-:Y:S05]  /*5af0*/  BRA `(.L_x_9619) ;  /* 0x0000000c004c7947 */ /* 0x000fea0003800000 */
.L_x_9620:
[----:B------:R-:W-:-:S06]  /*5b00*/  IMAD.U32 R5, R5, 0x10000, RZ ;  /* 0x0001000005057824 */ /* 0x000fcc00078e00ff */
[----:B------:R-:W0:Y:S02]  /*5b10*/  F2I.FTZ.TRUNC.NTZ R5, R5 ;  /* 0x0000000500057305 */ /* 0x000e24000021f100 */
[----:B0-----:R0:W-:Y:S01]  /*5b20*/  STG.E.U16 desc[UR36][R16.64], R5 ;  /* 0x0000000510007986 */ /* 0x0011e2000c101524 */
[----:B------:R-:W-:Y:S05]  /*5b30*/  BRA `(.L_x_9619) ;  /* 0x0000000c003c7947 */ /* 0x000fea0003800000 */
.L_x_9615:
        /* <DEDUP_REMOVED lines=9> */
.L_x_9623:
[----:B------:R-:W-:-:S05]  /*5bd0*/  IMAD.U32 R0, R5, 0x10000, RZ ;  /* 0x0001000005007824 */ /* 0x000fca00078e00ff */
[----:B------:R-:W-:-:S05]  /*5be0*/  F2FP.F16.F32.PACK_AB R0, RZ, R0 ;  /* 0x00000000ff00723e */ /* 0x000fca00000000ff */
[----:B------:R0:W-:Y:S01]  /*5bf0*/  STG.E.U16 desc[UR36][R16.64], R0 ;  /* 0x0000000010007986 */ /* 0x0001e2000c101524 */
[----:B------:R-:W-:Y:S05]  /*5c00*/  BRA `(.L_x_9619) ;  /* 0x0000000c00087947 */ /* 0x000fea0003800000 */
.L_x_9622:
        /* <DEDUP_REMOVED lines=10> */
.L_x_9625:
[----:B------:R-:W-:-:S05]  /*5cb0*/  IMAD.U32 R5, R5, 0x10000, RZ ;  /* 0x0001000005057824 */ /* 0x000fca00078e00ff */
[----:B------:R-:W-:-:S04]  /*5cc0*/  F2FP.F16.F32.PACK_AB R3, RZ, R5 ;  /* 0x00000005ff03723e */ /* 0x000fc800000000ff */
[----:B------:R-:W-:-:S05]  /*5cd0*/  PRMT R3, R3, 0x5410, RZ ;  /* 0x0000541003037816 */ /* 0x000fca00000000ff */
[----:B------:R0:W-:Y:S01]  /*5ce0*/  STG.E desc[UR36][R16.64], R3 ;  /* 0x0000000310007986 */ /* 0x0001e2000c101924 */
[----:B------:R-:W-:Y:S05]  /*5cf0*/  BRA `(.L_x_9619) ;  /* 0x0000000800cc7947 */ /* 0x000fea0003800000 */
.L_x_9624:
[----:B------:R-:W-:-:S04]  /*5d00*/  IMAD.U32 R2, R5, 0x10000, RZ ;  /* 0x0001000005027824 */ /* 0x000fc800078e00ff */
[----:B------:R-:W-:-:S06]  /*5d10*/  FMUL.FTZ R2, R2, 1 ;  /* 0x3f80000002027820 */ /* 0x000fcc0000410000 */
[----:B------:R-:W0:Y:S02]  /*5d20*/  F2F.F64.F32 R2, R2 ;  /* 0x0000000200027310 */ /* 0x000e240000201800 */
[----:B0-----:R0:W-:Y:S01]  /*5d30*/  STG.E.64 desc[UR36][R16.64], R2 ;  /* 0x0000000210007986 */ /* 0x0011e2000c101b24 */
[----:B------:R-:W-:Y:S05]  /*5d40*/  BRA `(.L_x_9619) ;  /* 0x0000000800b87947 */ /* 0x000fea0003800000 */
.L_x_9614:
        /* <DEDUP_REMOVED lines=13> */
.L_x_9628:
[----:B------:R-:W-:Y:S01]  /*5e20*/  IMAD.U32 R5, R5, 0x10000, RZ ;  /* 0x0001000005057824 */ /* 0x000fe200078e00ff */
[----:B------:R-:W-:-:S03]  /*5e30*/  CS2R R6, SRZ ;  /* 0x0000000000067805 */ /* 0x000fc6000001ff00 */
[----:B------:R-:W-:-:S06]  /*5e40*/  FMUL.FTZ R5, R5, 1 ;  /* 0x3f80000005057820 */ /* 0x000fcc0000410000 */
[----:B------:R-:W0:Y:S02]  /*5e50*/  F2F.F64.F32 R4, R5 ;  /* 0x0000000500047310 */ /* 0x000e240000201800 */
[----:B0-----:R0:W-:Y:S01]  /*5e60*/  STG.E.128 desc[UR36][R16.64], R4 ;  /* 0x0000000410007986 */ /* 0x0011e2000c101d24 */
[----:B------:R-:W-:Y:S05]  /*5e70*/  BRA `(.L_x_9619) ;  /* 0x00000008006c7947 */ /* 0x000fea0003800000 */
.L_x_9627:
        /* <DEDUP_REMOVED lines=21> */
.L_x_9632:
[----:B------:R-:W-:Y:S05]  /*5fd0*/  BSYNC B0 ;  /* 0x0000000000007941 */ /* 0x000fea0003800000 */
.L_x_9631:
[----:B------:R-:W-:-:S05]  /*5fe0*/  LOP3.LUT R3, R0, R3, RZ, 0xfc, !PT ;  /* 0x0000000300037212 */ /* 0x000fca00078efcff */
[----:B------:R0:W-:Y:S01]  /*5ff0*/  STG.E.U8 desc[UR36][R16.64], R3 ;  /* 0x0000000310007986 */ /* 0x0001e2000c101124 */
[----:B------:R-:W-:Y:S05]  /*6000*/  BRA `(.L_x_9619) ;  /* 0x0000000800087947 */ /* 0x000fea0003800000 */
.L_x_9630:
        /* <DEDUP_REMOVED lines=13> */
.L_x_9634:
[----:B------:R-:W-:Y:S01]  /*60e0*/  IMAD.MOV.U32 R0, RZ, RZ, 0x7f ;  /* 0x0000007fff007424 */ /* 0x000fe200078e00ff */
[----:B------:R-:W-:-:S04]  /*60f0*/  ISETP.GT.U32.AND P0, PT, R2, 0x7f800000, PT ;  /* 0x7f8000000200780c */ /* 0x000fc80003f04070 */
[----:B------:R-:W-:-:S09]  /*6100*/  SEL R0, R0, 0x7c, P0 ;  /* 0x0000007c00007807 */ /* 0x000fd20000000000 */
.L_x_9635:
[----:B------:R-:W-:Y:S05]  /*6110*/  BSYNC B0 ;  /* 0x0000000000007941 */ /* 0x000fea0003800000 */
.L_x_9633:
[----:B------:R-:W-:-:S04]  /*6120*/  LOP3.LUT R2, R5, 0x80000000, RZ, 0xc0, !PT ;  /* 0x8000000005027812 */ /* 0x000fc800078ec0ff */
[----:B------:R-:W-:-:S04]  /*6130*/  SHF.R.U32.HI R3, RZ, 0x18, R2 ;  /* 0x00000018ff037819 */ /* 0x000fc80000011602 */
[----:B------:R-:W-:-:S05]  /*6140*/  LOP3.LUT R3, R0, R3, RZ, 0xfc, !PT ;  /* 0x0000000300037212 */ /* 0x000fca00078efcff */
[----:B------:R0:W-:Y:S01]  /*6150*/  STG.E.U8 desc[UR36][R16.64], R3 ;  /* 0x0000000310007986 */ /* 0x0001e2000c101124 */
[----:B------:R-:W-:Y:S05]  /*6160*/  BRA `(.L_x_9619) ;  /* 0x0000000400b07947 */ /* 0x000fea0003800000 */
.L_x_9629:
[----:B------:R0:W-:Y:S01]  /*6170*/  STG.E.U16 desc[UR36][R16.64], R5 ;  /* 0x0000000510007986 */ /* 0x0001e2000c101524 */
[----:B------:R-:W-:Y:S05]  /*6180*/  BRA `(.L_x_9619) ;  /* 0x0000000400a87947 */ /* 0x000fea0003800000 */
.L_x_9626:
        /* <DEDUP_REMOVED lines=12> */
.L_x_9638:
        /* <DEDUP_REMOVED lines=17> */
.L_x_9641:
[----:B------:R-:W-:-:S04]  /*6360*/  LOP3.LUT R2, R5, 0x80000000, RZ, 0xc0, !PT ;  /* 0x8000000005027812 */ /* 0x000fc800078ec0ff */
[----:B------:R-:W-:-:S04]  /*6370*/  SHF.R.U32.HI R3, RZ, 0x18, R2 ;  /* 0x00000018ff037819 */ /* 0x000fc80000011602 */
[----:B------:R-:W-:-:S04]  /*6380*/  LOP3.LUT R0, R0, R3, RZ, 0xfc, !PT ;  /* 0x0000000300007212 */ /* 0x000fc800078efcff */
[----:B------:R-:W-:-:S07]  /*6390*/  PRMT R8, R0, 0x7610, R8 ;  /* 0x0000761000087816 */ /* 0x000fce0000000008 */
.L_x_9640:
[----:B------:R-:W-:Y:S05]  /*63a0*/  BSYNC B0 ;  /* 0x0000000000007941 */ /* 0x000fea0003800000 */
.L_x_9639:
[----:B------:R3:W-:Y:S01]  /*63b0*/  STG.E.U8 desc[UR36][R16.64], R8 ;  /* 0x0000000810007986 */ /* 0x0007e2000c101124 */
[----:B------:R-:W-:Y:S05]  /*63c0*/  BRA `(.L_x_9619) ;  /* 0x0000000400187947 */ /* 0x000fea0003800000 */
.L_x_9637:
        /* <DEDUP_REMOVED lines=17> */
.L_x_9644:
[----:B------:R-:W-:-:S04]  /*64e0*/  LOP3.LUT R2, R5, 0x80000000, RZ, 0xc0, !PT ;  /* 0x8000000005027812 */ /* 0x000fc800078ec0ff */
[----:B------:R-:W-:-:S04]  /*64f0*/  SHF.R.U32.HI R3, RZ, 0x18, R2 ;  /* 0x00000018ff037819 */ /* 0x000fc80000011602 */
[----:B------:R-:W-:-:S04]  /*6500*/  LOP3.LUT R0, R0, R3, RZ, 0xfc, !PT ;  /* 0x0000000300007212 */ /* 0x000fc800078efcff */
[----:B------:R-:W-:-:S07]  /*6510*/  PRMT R8, R0, 0x7610, R8 ;  /* 0x0000761000087816 */ /* 0x000fce0000000008 */
.L_x_9643:
[----:B------:R-:W-:Y:S05]  /*6520*/  BSYNC B0 ;  /* 0x0000000000007941 */ /* 0x000fea0003800000 */
.L_x_9642:
[----:B------:R0:W-:Y:S01]  /*6530*/  STG.E.U8 desc[UR36][R16.64], R8 ;  /* 0x0000000810007986 */ /* 0x0001e2000c101124 */
[----:B------:R-:W-:Y:S05]  /*6540*/  BRA `(.L_x_9619) ;  /* 0x0000000000b87947 */ /* 0x000fea0003800000 */
.L_x_9636:
        /* <DEDUP_REMOVED lines=22> */
.L_x_9618:
        /* <DEDUP_REMOVED lines=16> */
.L_x_9647:
[----:B------:R-:W-:Y:S05]  /*67b0*/  BRA `(.L_x_9619) ;  /* 0x00000000001c7947 */ /* 0x000fea0003800000 */
.L_x_9646:
[----:B------:R-:W-:-:S06]  /*67c0*/  IMAD.U32 R2, R5, 0x10000, RZ ;  /* 0x0001000005027824 */ /* 0x000fcc00078e00ff */
[----:B------:R-:W0:Y:S02]  /*67d0*/  F2I.U64.TRUNC R2, R2 ;  /* 0x0000000200027311 */ /* 0x000e24000020d800 */
[----:B0-----:R2:W-:Y:S01]  /*67e0*/  STG.E.64 desc[UR36][R16.64], R2 ;  /* 0x0000000210007986 */ /* 0x0015e2000c101b24 */
[----:B------:R-:W-:Y:S05]  /*67f0*/  BRA `(.L_x_9619) ;  /* 0x00000000000c7947 */ /* 0x000fea0003800000 */
.L_x_9645:
[----:B------:R-:W-:-:S06]  /*6800*/  IMAD.U32 R5, R5, 0x10000, RZ ;  /* 0x0001000005057824 */ /* 0x000fcc00078e00ff */
[----:B------:R-:W0:Y:S02]  /*6810*/  F2I.FTZ.U32.TRUNC.NTZ R5, R5 ;  /* 0x0000000500057305 */ /* 0x000e24000021f000 */
[----:B0-----:R0:W-:Y:S02]  /*6820*/  STG.E desc[UR36][R16.64], R5 ;  /* 0x0000000510007986 */ /* 0x0011e4000c101924 */
.L_x_9619:
[----:B------:R-:W-:-:S07]  /*6830*/  VIADD R19, R19, 0x80 ;  /* 0x0000008013137836 */ /* 0x000fce0000000000 */
.L_x_9579:
[----:B------:R-:W-:Y:S05]  /*6840*/  BSYNC B6 ;  /* 0x0000000000067941 */ /* 0x000fea0003800000 */
.L_x_9578:
        /* <DEDUP_REMOVED lines=307> */
.L_x_9650:
        /* <DEDUP_REMOVED lines=23> */
.L_x_9654:
[----:B------:R-:W2:Y:S02]  /*7cf0*/  LDG.E.U8 R2, desc[UR36][R2.64] ;  /* 0x0000002402027981 */ /* 0x000ea4000c1e1100 */
[----:B--2---:R-:W-:-:S04]  /*7d00*/  I2FP.F32.U32 R0, R2 ;  /* 0x0000000200007245 */ /* 0x004fc80000201000 */
[----:B------:R-:W-:-:S04]  /*7d10*/  F2FP.BF16.F32.PACK_AB R0, RZ, R0 ;  /* 0x00000000ff00723e */ /* 0x000fc800000010ff */
[----:B------:R-:W-:Y:S01]  /*7d20*/  PRMT R5, R0, 0x7610, R5 ;  /* 0x0000761000057816 */ /* 0x000fe20000000005 */
[----:B------:R-:W-:Y:S06]  /*7d30*/  BRA `(.L_x_9656) ;  /* 0x0000000c00c47947 */ /* 0x000fec0003800000 */
.L_x_9653:
        /* <DEDUP_REMOVED lines=11> */
.L_x_9658:
[----:B------:R-:W2:Y:S02]  /*7df0*/  LDG.E R2, desc[UR36][R2.64] ;  /* 0x0000002402027981 */ /* 0x000ea4000c1e1900 */
[----:B--2---:R-:W-:-:S04]  /*7e00*/  I2FP.F32.S32 R0, R2 ;  /* 0x0000000200007245 */ /* 0x004fc80000201400 */
[----:B------:R-:W-:-:S04]  /*7e10*/  F2FP.BF16.F32.PACK_AB R0, RZ, R0 ;  /* 0x00000000ff00723e */ /* 0x000fc800000010ff */
[----:B------:R-:W-:Y:S01]  /*7e20*/  PRMT R5, R0, 0x7610, R5 ;  /* 0x0000761000057816 */ /* 0x000fe20000000005 */
[----:B------:R-:W-:Y:S06]  /*7e30*/  BRA `(.L_x_9656) ;  /* 0x0000000c00847947 */ /* 0x000fec0003800000 */
.L_x_9657:
[----:B------:R-:W2:Y:S02]  /*7e40*/  LDG.E.U16 R2, desc[UR36][R2.64] ;  /* 0x0000002402027981 */ /* 0x000ea4000c1e1500 */
[----:B--2---:R-:W0:Y:S02]  /*7e50*/  I2F.S16 R0, R2 ;  /* 0x0000000200007306 */ /* 0x004e240000101400 */
[----:B0-----:R-:W-:-:S04]  /*7e60*/  F2FP.BF16.F32.PACK_AB R0, RZ, R0 ;  /* 0x00000000ff00723e */ /* 0x001fc800000010ff */
[----:B------:R-:W-:Y:S01]  /*7e70*/  PRMT R5, R0, 0x7610, R5 ;  /* 0x0000761000057816 */ /* 0x000fe20000000005 */
[----:B------:R-:W-:Y:S06]  /*7e80*/  BRA `(.L_x_9656) ;  /* 0x0000000c00707947 */ /* 0x000fec0003800000 */
.L_x_9652:
        /* <DEDUP_REMOVED lines=9> */
.L_x_9660:
[----:B------:R-:W2:Y:S02]  /*7f20*/  LDG.E.U16 R0, desc[UR36][R2.64] ;  /* 0x0000002402007981 */ /* 0x000ea4000c1e1500 */
[----:B--2---:R-:W-:-:S05]  /*7f30*/  HADD2.F32 R0, -RZ, R0.H0_H0 ;  /* 0x20000000ff007230 */ /* 0x004fca0000004100 */
[----:B------:R-:W-:-:S04]  /*7f40*/  F2FP.BF16.F32.PACK_AB R0, RZ, R0 ;  /* 0x00000000ff00723e */ /* 0x000fc800000010ff */
[----:B------:R-:W-:Y:S01]  /*7f50*/  PRMT R5, R0, 0x7610, R5 ;  /* 0x0000761000057816 */ /* 0x000fe20000000005 */
[----:B------:R-:W-:Y:S06]  /*7f60*/  BRA `(.L_x_9656) ;  /* 0x0000000c00387947 */ /* 0x000fec0003800000 */
.L_x_9659:
        /* <DEDUP_REMOVED lines=9> */
.L_x_9662:
[----:B------:R-:W2:Y:S02]  /*8000*/  LDG.E.U16 R2, desc[UR36][R2.64] ;  /* 0x0000002402027981 */ /* 0x000ea4000c1e1500 */
[----:B--2---:R-:W-:-:S05]  /*8010*/  HADD2.F32 R0, -RZ, R2.H0_H0 ;  /* 0x20000002ff007230 */ /* 0x004fca0000004100 */
[----:B------:R-:W-:-:S04]  /*8020*/  F2FP.BF16.F32.PACK_AB R0, RZ, R0 ;  /* 0x00000000ff00723e */ /* 0x000fc800000010ff */
[----:B------:R-:W-:Y:S01]  /*8030*/  PRMT R5, R0, 0x7610, R5 ;  /* 0x0000761000057816 */ /* 0x000fe20000000005 */
[----:B------:R-:W-:Y:S06]  /*8040*/  BRA `(.L_x_9656) ;  /* 0x0000000c00007947 */ /* 0x000fec0003800000 */
.L_x_9661:
        /* <DEDUP_REMOVED lines=9> */
.L_x_9651:
        /* <DEDUP_REMOVED lines=14> */
.L_x_9665:
        /* <DEDUP_REMOVED lines=9> */
.L_x_9664:
        /* <DEDUP_REMOVED lines=27> */
.L_x_9667:
        /* <DEDUP_REMOVED lines=15> */
.L_x_9666:
[----:B------:R0:W5:Y:S01]  /*84f0*/  LDG.E.U16 R5, desc[UR36][R2.64] ;  /* 0x0000002402057981 */ /* 0x000162000c1e1500 */
[----:B------:R-:W-:Y:S05]  /*8500*/  BRA `(.L_x_9656) ;  /* 0x0000000400d07947 */ /* 0x000fea0003800000 */
.L_x_9663:
        /* <DEDUP_REMOVED lines=13> */
.L_x_9670:
        /* <DEDUP_REMOVED lines=21> */
.L_x_9674:
[----:B------:R-:W-:Y:S05]  /*8730*/  BSYNC B1 ;  /* 0x0000000000017941 */ /* 0x000fea0003800000 */
.L_x_9673:
[----:B------:R-:W-:Y:S01]  /*8740*/  LEA R3, R0, 0x3b800000, 0x17 ;  /* 0x3b80000000037811 */ /* 0x000fe200078eb8ff */
[----:B------:R-:W-:-:S05]  /*8750*/  IMAD.SHL.U32 R0, R2, 0x100000, RZ ;  /* 0x0010000002007824 */ /* 0x000fca00078e00ff */
[----:B------:R-:W-:-:S07]  /*8760*/  LOP3.LUT R0, R3, R0, R4, 0xfe, !PT ;  /* 0x0000000003007212 */ /* 0x000fce00078efe04 */
.L_x_9672:
[----:B------:R-:W-:Y:S05]  /*8770*/  BSYNC B0 ;  /* 0x0000000000007941 */ /* 0x000fea0003800000 */
.L_x_9671:
[----:B------:R-:W-:-:S04]  /*8780*/  F2FP.BF16.F32.PACK_AB R0, RZ, R0 ;  /* 0x00000000ff00723e */ /* 0x000fc800000010ff */
[----:B------:R-:W-:Y:S01]  /*8790*/  PRMT R5, R0, 0x7610, R5 ;  /* 0x0000761000057816 */ /* 0x000fe20000000005 */
[----:B------:R-:W-:Y:S06]  /*87a0*/  BRA `(.L_x_9656) ;  /* 0x0000000400287947 */ /* 0x000fec0003800000 */
.L_x_9669:
        /* <DEDUP_REMOVED lines=21> */
.L_x_9678:
[----:B------:R-:W-:Y:S05]  /*8900*/  BSYNC B1 ;  /* 0x0000000000017941 */ /* 0x000fea0003800000 */
.L_x_9677:
[----:B------:R-:W-:Y:S01]  /*8910*/  LEA R3, R0, 0x37800000, 0x17 ;  /* 0x3780000000037811 */ /* 0x000fe200078eb8ff */
[----:B------:R-:W-:-:S05]  /*8920*/  IMAD.SHL.U32 R0, R2, 0x200000, RZ ;  /* 0x0020000002007824 */ /* 0x000fca00078e00ff */
[----:B------:R-:W-:-:S07]  /*8930*/  LOP3.LUT R0, R3, R0, R4, 0xfe, !PT ;  /* 0x0000000003007212 */ /* 0x000fce00078efe04 */
.L_x_9676:
[----:B------:R-:W-:Y:S05]  /*8940*/  BSYNC B0 ;  /* 0x0000000000007941 */ /* 0x000fea0003800000 */
.L_x_9675:
[----:B------:R-:W-:-:S04]  /*8950*/  F2FP.BF16.F32.PACK_AB R0, RZ, R0 ;  /* 0x00000000ff00723e */ /* 0x000fc800000010ff */
[----:B------:R-:W-:Y:S01]  /*8960*/  PRMT R5, R0, 0x7610, R5 ;  /* 0x0000761000057816 */ /* 0x000fe20000000005 */
[----:B------:R-:W-:Y:S06]  /*8970*/  BRA `(.L_x_9656) ;  /* 0x0000000000b47947 */ /* 0x000fec0003800000 */
.L_x_9668:
        /* <DEDUP_REMOVED lines=14> */
.L_x_9682:
[----:B------:R-:W-:Y:S05]  /*8a60*/  BSYNC B0 ;  /* 0x0000000000007941 */ /* 0x000fea0003800000 */
.L_x_9681:
[----:B------:R-:W-:-:S04]  /*8a70*/  F2FP.BF16.F32.PACK_AB R0, RZ, R0 ;  /* 0x00000000ff00723e */ /* 0x000fc800000010ff */
[----:B------:R-:W-:Y:S01]  /*8a80*/  PRMT R5, R0, 0x7610, R5 ;  /* 0x0000761000057816 */ /* 0x000fe20000000005 */
[----:B------:R-:W-:Y:S06]  /*8a90*/  BRA `(.L_x_9656) ;  /* 0x00000000006c7947 */ /* 0x000fec0003800000 */
.L_x_9655:
        /* <DEDUP_REMOVED lines=16> */
.L_x_9683:
[----:B------:R-:W-:Y:S01]  /*8ba0*/  PRMT R5, RZ, 0x7610, R5 ;  /* 0x00007610ff057816 */ /* 0x000fe20000000005 */
[----:B------:R-:W-:Y:S06]  /*8bb0*/  BRA `(.L_x_9656) ;  /* 0x0000000000247947 */ /* 0x000fec0003800000 */
.L_x_9680:
[----:B------:R-:W2:Y:S02]  /*8bc0*/  LDG.E.64 R2, desc[UR36][R2.64] ;  /* 0x0000002402027981 */ /* 0x000ea4000c1e1b00 */
[----:B--2---:R-:W0:Y:S02]  /*8bd0*/  I2F.U64 R0, R2 ;  /* 0x0000000200007312 */ /* 0x004e240000301000 */
[----:B0-----:R-:W-:-:S04]  /*8be0*/  F2FP.BF16.F32.PACK_AB R0, RZ, R0 ;  /* 0x00000000ff00723e */ /* 0x001fc800000010ff */
[----:B------:R-:W-:Y:S01]  /*8bf0*/  PRMT R5, R0, 0x7610, R5 ;  /* 0x0000761000057816 */ /* 0x000fe20000000005 */
[----:B------:R-:W-:Y:S06]  /*8c00*/  BRA `(.L_x_9656) ;  /* 0x0000000000107947 */ /* 0x000fec0003800000 */
.L_x_9679:
[----:B------:R-:W2:Y:S02]  /*8c10*/  LDG.E R2, desc[UR36][R2.64] ;  /* 0x0000002402027981 */ /* 0x000ea4000c1e1900 */
[----:B--2---:R-:W-:-:S04]  /*8c20*/  I2FP.F32.U32 R0, R2 ;  /* 0x0000000200007245 */ /* 0x004fc80000201000 */
[----:B------:R-:W-:-:S04]  /*8c30*/  F2FP.BF16.F32.PACK_AB R0, RZ, R0 ;  /* 0x00000000ff00723e */ /* 0x000fc800000010ff */
[----:B------:R-:W-:-:S07]  /*8c40*/  PRMT R5, R0, 0x7610, R5 ;  /* 0x0000761000057816 */ /* 0x000fce0000000005 */
.L_x_9656:
        /* <DEDUP_REMOVED lines=24> */
.L_x_9687:
[----:B------:R-:W-:-:S06]  /*8dd0*/  IMAD.U32 R3, R5, 0x10000, RZ ;  /* 0x0001000005037824 */ /* 0x000fcc00078e00ff */
[----:B------:R-:W0:Y:S02]  /*8de0*/  F2I.S64.TRUNC R2, R3 ;  /* 0x0000000300027311 */ /* 0x000e24000020d900 */
[----:B0-----:R3:W-:Y:S01]  /*8df0*/  STG.E.U8 desc[UR36][R16.64], R2 ;  /* 0x0000000210007986 */ /* 0x0017e2000c101124 */
[----:B------:R-:W-:Y:S05]  /*8e00*/  BRA `(.L_x_9689) ;  /* 0x0000000c00847947 */ /* 0x000fea0003800000 */
.L_x_9686:
        /* <DEDUP_REMOVED lines=10> */
.L_x_9691:
[----:B------:R-:W-:-:S06]  /*8eb0*/  IMAD.U32 R5, R5, 0x10000, RZ ;  /* 0x0001000005057824 */ /* 0x000fcc00078e00ff */
[----:B------:R-:W0:Y:S02]  /*8ec0*/  F2I.FTZ.TRUNC.NTZ R5, R5 ;  /* 0x0000000500057305 */ /* 0x000e24000021f100 */
[----:B0-----:R2:W-:Y:S01]  /*8ed0*/  STG.E desc[UR36][R16.64], R5 ;  /* 0x0000000510007986 */ /* 0x0015e2000c101924 */
[----:B------:R-:W-:Y:S05]  /*8ee0*/  BRA `(.L_x_9689) ;  /* 0x0000000c004c7947 */ /* 0x000fea0003800000 */
.L_x_9690:
[----:B------:R-:W-:-:S06]  /*8ef0*/  IMAD.U32 R5, R5, 0x10000, RZ ;  /* 0x0001000005057824 */ /* 0x000fcc00078e00ff */
[----:B------:R-:W0:Y:S02]  /*8f00*/  F2I.FTZ.TRUNC.NTZ R5, R5 ;  /* 0x0000000500057305 */ /* 0x000e24000021f100 */
[----:B0-----:R0:W-:Y:S01]  /*8f10*/  STG.E.U16 desc[UR36][R16.64], R5 ;  /* 0x0000000510007986 */ /* 0x0011e2000c101524 */
[----:B------:R-:W-:Y:S05]  /*8f20*/  BRA `(.L_x_9689) ;  /* 0x0000000c003c7947 */ /* 0x000fea0003800000 */
.L_x_9685:
        /* <DEDUP_REMOVED lines=9> */
.L_x_9693:
[----:B------:R-:W-:-:S05]  /*8fc0*/  IMAD.U32 R0, R5, 0x10000, RZ ;  /* 0x0001000005007824 */ /* 0x000fca00078e00ff */
[----:B------:R-:W-:-:S05]  /*8fd0*/  F2FP.F16.F32.PACK_AB R0, RZ, R0 ;  /* 0x00000000ff00723e */ /* 0x000fca00000000ff */
[----:B------:R0:W-:Y:S01]  /*8fe0*/  STG.E.U16 desc[UR36][R16.64], R0 ;  /* 0x0000000010007986 */ /* 0x0001e2000c101524 */
[----:B------:R-:W-:Y:S05]  /*8ff0*/  BRA `(.L_x_9689) ;  /* 0x0000000c00087947 */ /* 0x000fea0003800000 */
.L_x_9692:
        /* <DEDUP_REMOVED lines=10> */
.L_x_9695:
[----:B------:R-:W-:-:S05]  /*90a0*/  IMAD.U32 R5, R5, 0x10000, RZ ;  /* 0x0001000005057824 */ /* 0x000fca00078e00ff */
[----:B------:R-:W-:-:S04]  /*90b0*/  F2FP.F16.F32.PACK_AB R3, RZ, R5 ;  /* 0x00000005ff03723e */ /* 0x000fc800000000ff */
[----:B------:R-:W-:-:S05]  /*90c0*/  PRMT R3, R3, 0x5410, RZ ;  /* 0x0000541003037816 */ /* 0x000fca00000000ff */
[----:B------:R0:W-:Y:S01]  /*90d0*/  STG.E desc[UR36][R16.64], R3 ;  /* 0x0000000310007986 */ /* 0x0001e2000c101924 */
[----:B------:R-:W-:Y:S05]  /*90e0*/  BRA `(.L_x_9689) ;  /* 0x0000000800cc7947 */ /* 0x000fea0003800000 */
.L_x_9694:
[----:B------:R-:W-:-:S04]  /*90f0*/  IMAD.U32 R2, R5, 0x10000, RZ ;  /* 0x0001000005027824 */ /* 0x000fc800078e00ff */
[----:B------:R-:W-:-:S06]  /*9100*/  FMUL.FTZ R2, R2, 1 ;  /* 0x3f80000002027820 */ /* 0x000fcc0000410000 */
[----:B------:R-:W0:Y:S02]  /*9110*/  F2F.F64.F32 R2, R2 ;  /* 0x0000000200027310 */ /* 0x000e240000201800 */
[----:B0-----:R0:W-:Y:S01]  /*9120*/  STG.E.64 desc[UR36][R16.64], R2 ;  /* 0x0000000210007986 */ /* 0x0011e2000c101b24 */
[----:B------:R-:W-:Y:S05]  /*9130*/  BRA `(.L_x_9689) ;  /* 0x0000000800b87947 */ /* 0x000fea0003800000 */
.L_x_9684:
        /* <DEDUP_REMOVED lines=13> */
.L_x_9698:
[----:B------:R-:W-:Y:S01]  /*9210*/  IMAD.U32 R5, R5, 0x10000, RZ ;  /* 0x0001000005057824 */ /* 0x000fe200078e00ff */
[----:B------:R-:W-:-:S03]  /*9220*/  CS2R R6, SRZ ;  /* 0x0000000000067805 */ /* 0x000fc6000001ff00 */
[----:B------:R-:W-:-:S06]  /*9230*/  FMUL.FTZ R5, R5, 1 ;  /* 0x3f80000005057820 */ /* 0x000fcc0000410000 */
[----:B------:R-:W0:Y:S02]  /*9240*/  F2F.F64.F32 R4, R5 ;  /* 0x0000000500047310 */ /* 0x000e240000201800 */
[----:B0-----:R0:W-:Y:S01]  /*9250*/  STG.E.128 desc[UR36][R16.64], R4 ;  /* 0x0000000410007986 */ /* 0x0011e2000c101d24 */
[----:B------:R-:W-:Y:S05]  /*9260*/  BRA `(.L_x_9689) ;  /* 0x00000008006c7947 */ /* 0x000fea0003800000 */
.L_x_9697:
        /* <DEDUP_REMOVED lines=21> */
.L_x_9702:
[----:B------:R-:W-:Y:S05]  /*93c0*/  BSYNC B0 ;  /* 0x0000000000007941 */ /* 0x000fea0003800000 */
.L_x_9701:
[----:B------:R-:W-:-:S05]  /*93d0*/  LOP3.LUT R3, R0, R3, RZ, 0xfc, !PT ;  /* 0x0000000300037212 */ /* 0x000fca00078efcff */
[----:B------:R0:W-:Y:S01]  /*93e0*/  STG.E.U8 desc[UR36][R16.64], R3 ;  /* 0x0000000310007986 */ /* 0x0001e2000c101124 */
[----:B------:R-:W-:Y:S05]  /*93f0*/  BRA `(.L_x_9689) ;  /* 0x0000000800087947 */ /* 0x000fea0003800000 */
.L_x_9700:
        /* <DEDUP_REMOVED lines=13> */
.L_x_9704:
[----:B------:R-:W-:Y:S01]  /*94d0*/  IMAD.MOV.U32 R0, RZ, RZ, 0x7f ;  /* 0x0000007fff007424 */ /* 0x000fe200078e00ff */
[----:B------:R-:W-:-:S04]  /*94e0*/  ISETP.GT.U32.AND P0, PT, R2, 0x7f800000, PT ;  /* 0x7f8000000200780c */ /* 0x000fc80003f04070 */
[----:B------:R-:W-:-:S09]  /*94f0*/  SEL R0, R0, 0x7c, P0 ;  /* 0x0000007c00007807 */ /* 0x000fd20000000000 */
.L_x_9705:
[----:B------:R-:W-:Y:S05]  /*9500*/  BSYNC B0 ;  /* 0x0000000000007941 */ /* 0x000fea0003800000 */
.L_x_9703:
[----:B------:R-:W-:-:S04]  /*9510*/  LOP3.LUT R2, R5, 0x80000000, RZ, 0xc0, !PT ;  /* 0x8000000005027812 */ /* 0x000fc800078ec0ff */
[----:B------:R-:W-:-:S04]  /*9520*/  SHF.R.U32.HI R3, RZ, 0x18, R2 ;  /* 0x00000018ff037819 */ /* 0x000fc80000011602 */
[----:B------:R-:W-:-:S05]  /*9530*/  LOP3.LUT R3, R0, R3, RZ, 0xfc, !PT ;  /* 0x0000000300037212 */ /* 0x000fca00078efcff */
[----:B------:R0:W-:Y:S01]  /*9540*/  STG.E.U8 desc[UR36][R16.64], R3 ;  /* 0x0000000310007986 */ /* 0x0001e2000c101124 */
[----:B------:R-:W-:Y:S05]  /*9550*/  BRA `(.L_x_9689) ;  /* 0x0000000400b07947 */ /* 0x000fea0003800000 */
.L_x_9699:
[----:B------:R0:W-:Y:S01]  /*9560*/  STG.E.U16 desc[UR36][R16.64], R5 ;  /* 0x0000000510007986 */ /* 0x0001e2000c101524 */
[----:B------:R-:W-:Y:S05]  /*9570*/  BRA `(.L_x_9689) ;  /* 0x0000000400a87947 */ /* 0x000fea0003800000 */
.L_x_9696:
        /* <DEDUP_REMOVED lines=12> */
.L_x_9708:
        /* <DEDUP_REMOVED lines=17> */
.L_x_9711:
[----:B------:R-:W-:-:S04]  /*9750*/  LOP3.LUT R2, R5, 0x80000000, RZ, 0xc0, !PT ;  /* 0x8000000005027812 */ /* 0x000fc800078ec0ff */
[----:B------:R-:W-:-:S04]  /*9760*/  SHF.R.U32.HI R3, RZ, 0x18, R2 ;  /* 0x00000018ff037819 */ /* 0x000fc80000011602 */
[----:B------:R-:W-:-:S04]  /*9770*/  LOP3.LUT R0, R0, R3, RZ, 0xfc, !PT ;  /* 0x0000000300007212 */ /* 0x000fc800078efcff */
[----:B------:R-:W-:-:S07]  /*9780*/  PRMT R8, R0, 0x7610, R8 ;  /* 0x0000761000087816 */ /* 0x000fce0000000008 */
.L_x_9710:
[----:B------:R-:W-:Y:S05]  /*9790*/  BSYNC B0 ;  /* 0x0000000000007941 */ /* 0x000fea0003800000 */
.L_x_9709:
[----:B------:R0:W-:Y:S01]  /*97a0*/  STG.E.U8 desc[UR36][R16.64], R8 ;  /* 0x0000000810007986 */ /* 0x0001e2000c101124 */
[----:B------:R-:W-:Y:S05]  /*97b0*/  BRA `(.L_x_9689) ;  /* 0x0000000400187947 */ /* 0x000fea0003800000 */
.L_x_9707:
        /* <DEDUP_REMOVED lines=17> */
.L_x_9714:
[----:B------:R-:W-:-:S04]  /*98d0*/  LOP3.LUT R2, R5, 0x80000000, RZ, 0xc0, !PT ;  /* 0x8000000005027812 */ /* 0x000fc800078ec0ff */
[----:B------:R-:W-:-:S04]  /*98e0*/  SHF.R.U32.HI R3, RZ, 0x18, R2 ;  /* 0x00000018ff037819 */ /* 0x000fc80000011602 */
[----:B------:R-:W-:-:S04]  /*98f0*/  LOP3.LUT R0, R0, R3, RZ, 0xfc, !PT ;  /* 0x0000000300007212 */ /* 0x000fc800078efcff */
[----:B------:R-:W-:-:S07]  /*9900*/  PRMT R8, R0, 0x7610, R8 ;  /* 0x0000761000087816 */ /* 0x000fce0000000008 */
.L_x_9713:
[----:B------:R-:W-:Y:S05]  /*9910*/  BSYNC B0 ;  /* 0x0000000000007941 */ /* 0x000fea0003800000 */
.L_x_9712:
[----:B------:R0:W-:Y:S01]  /*9920*/  STG.E.U8 desc[UR36][R16.64], R8 ;  /* 0x0000000810007986 */ /* 0x0001e2000c101124 */
[----:B------:R-:W-:Y:S05]  /*9930*/  BRA `(.L_x_9689) ;  /* 0x0000000000b87947 */ /* 0x000fea0003800000 */
.L_x_9706:
        /* <DEDUP_REMOVED lines=22> */
.L_x_9688:
        /* <DEDUP_REMOVED lines=16> */
.L_x_9717:
[----:B------:R-:W-:Y:S05]  /*9ba0*/  BRA `(.L_x_9689) ;  /* 0x00000000001c7947 */ /* 0x000fea0003800000 */
.L_x_9716:
[----:B------:R-:W-:-:S06]  /*9bb0*/  IMAD.U32 R2, R5, 0x10000, RZ ;  /* 0x0001000005027824 */ /* 0x000fcc00078e00ff */
[----:B------:R-:W0:Y:S02]  /*9bc0*/  F2I.U64.TRUNC R2, R2 ;  /* 0x0000000200027311 */ /* 0x000e24000020d800 */
[----:B0-----:R0:W-:Y:S01]  /*9bd0*/  STG.E.64 desc[UR36][R16.64], R2 ;  /* 0x0000000210007986 */ /* 0x0011e2000c101b24 */
[----:B------:R-:W-:Y:S05]  /*9be0*/  BRA `(.L_x_9689) ;  /* 0x00000000000c7947 */ /* 0x000fea0003800000 */
.L_x_9715:
[----:B------:R-:W-:-:S06]  /*9bf0*/  IMAD.U32 R5, R5, 0x10000, RZ ;  /* 0x0001000005057824 */ /* 0x000fcc00078e00ff */
[----:B------:R-:W0:Y:S02]  /*9c00*/  F2I.FTZ.U32.TRUNC.NTZ R5, R5 ;  /* 0x0000000500057305 */ /* 0x000e24000021f000 */
[----:B0-----:R0:W-:Y:S02]  /*9c10*/  STG.E desc[UR36][R16.64], R5 ;  /* 0x0000000510007986 */ /* 0x0011e4000c101924 */
.L_x_9689:
[----:B------:R-:W-:-:S07]  /*9c20*/  VIADD R19, R19, 0x80 ;  /* 0x0000008013137836 */ /* 0x000fce0000000000 */
.L_x_9649:
[----:B------:R-:W-:Y:S05]  /*9c30*/  BSYNC B6 ;  /* 0x0000000000067941 */ /* 0x000fea0003800000 */
.L_x_9648:
        /* <DEDUP_REMOVED lines=306> */
.L_x_9718:
        /* <DEDUP_REMOVED lines=23> */
.L_x_9722:
[----:B------:R-:W2:Y:S02]  /*b0d0*/  LDG.E.U8 R2, desc[UR36][R2.64] ;  /* 0x0000002402027981 */ /* 0x000ea4000c1e1100 */
[----:B--2---:R-:W-:-:S04]  /*b0e0*/  I2FP.F32.U32 R0, R2 ;  /* 0x0000000200007245 */ /* 0x004fc80000201000 */
[----:B------:R-:W-:-:S04]  /*b0f0*/  F2FP.BF16.F32.PACK_AB R0, RZ, R0 ;  /* 0x00000000ff00723e */ /* 0x000fc800000010ff */
[----:B------:R-:W-:Y:S01]  /*b100*/  PRMT R5, R0, 0x7610, R5 ;  /* 0x0000761000057816 */ /* 0x000fe20000000005 */
[----:B------:R-:W-:Y:S06]  /*b110*/  BRA `(.L_x_9724) ;  /* 0x0000000c00c47947 */ /* 0x000fec0003800000 */
.L_x_9721:
        /* <DEDUP_REMOVED lines=11> */
.L_x_9726:
[----:B------:R-:W2:Y:S02]  /*b1d0*/  LDG.E R2, desc[UR36][R2.64] ;  /* 0x0000002402027981 */ /* 0x000ea4000c1e1900 */
[----:B--2---:R-:W-:-:S04]  /*b1e0*/  I2FP.F32.S32 R0, R2 ;  /* 0x0000000200007245 */ /* 0x004fc80000201400 */
[----:B------:R-:W-:-:S04]  /*b1f0*/  F2FP.BF16.F32.PACK_AB R0, RZ, R0 ;  /* 0x00000000ff00723e */ /* 0x000fc800000010ff */
[----:B------:R-:W-:Y:S01]  /*b200*/  PRMT R5, R0, 0x7610, R5 ;  /* 0x0000761000057816 */ /* 0x000fe20000000005 */
[----:B------:R-:W-:Y:S06]  /*b210*/  BRA `(.L_x_9724) ;  /* 0x0000000c00847947 */ /* 0x000fec0003800000 */
.L_x_9725:
[----:B------:R-:W2:Y:S02]  /*b220*/  LDG.E.U16 R2, desc[UR36][R2.64] ;  /* 0x0000002402027981 */ /* 0x000ea4000c1e1500 */
[----:B--2---:R-:W0:Y:S02]  /*b230*/  I2F.S16 R0, R2 ;  /* 0x0000000200007306 */ /* 0x004e240000101400 */
[----:B0-----:R-:W-:-:S04]  /*b240*/  F2FP.BF16.F32.PACK_AB R0, RZ, R0 ;  /* 0x00000000ff00723e */ /* 0x001fc800000010ff */
[----:B------:R-:W-:Y:S01]  /*b250*/  PRMT R5, R0, 0x7610, R5 ;  /* 0x0000761000057816 */ /* 0x000fe20000000005 */
[----:B------:R-:W-:Y:S06]  /*b260*/  BRA `(.L_x_9724) ;  /* 0x0000000c00707947 */ /* 0x000fec0003800000 */
.L_x_9720:
        /* <DEDUP_REMOVED lines=9> */
.L_x_9728:
[----:B------:R-:W2:Y:S02]  /*b300*/  LDG.E.U16 R0, desc[UR36][R2.64] ;  /* 0x0000002402007981 */ /* 0x000ea4000c1e1500 */
[----:B--2---:R-:W-:-:S05]  /*b310*/  HADD2.F32 R0, -RZ, R0.H0_H0 ;  /* 0x20000000ff007230 */ /* 0x004fca0000004100 */
[----:B------:R-:W-:-:S04]  /*b320*/  F2FP.BF16.F32.PACK_AB R0, RZ, R0 ;  /* 0x00000000ff00723e */ /* 0x000fc800000010ff */
[----:B------:R-:W-:Y:S01]  /*b330*/  PRMT R5, R0, 0x7610, R5 ;  /* 0x0000761000057816 */ /* 0x000fe20000000005 */
[----:B------:R-:W-:Y:S06]  /*b340*/  BRA `(.L_x_9724) ;  /* 0x0000000c00387947 */ /* 0x000fec0003800000 */
.L_x_9727:
        /* <DEDUP_REMOVED lines=9> */
.L_x_9730:
[----:B------:R-:W2:Y:S02]  /*b3e0*/  LDG.E.U16 R2, desc[UR36][R2.64] ;  /* 0x0000002402027981 */ /* 0x000ea4000c1e1500 */
[----:B--2---:R-:W-:-:S05]  /*b3f0*/  HADD2.F32 R0, -RZ, R2.H0_H0 ;  /* 0x20000002ff007230 */ /* 0x004fca0000004100 */
[----:B------:R-:W-:-:S04]  /*b400*/  F2FP.BF16.F32.PACK_AB R0, RZ, R0 ;  /* 0x00000000ff00723e */ /* 0x000fc800000010ff */
[----:B------:R-:W-:Y:S01]  /*b410*/  PRMT R5, R0, 0x7610, R5 ;  /* 0x0000761000057816 */ /* 0x000fe20000000005 */
[----:B------:R-:W-:Y:S06]  /*b420*/  BRA `(.L_x_9724) ;  /* 0x0000000c00007947 */ /* 0x000fec0003800000 */
.L_x_9729:
        /* <DEDUP_REMOVED lines=9> */
.L_x_9719:
        /* <DEDUP_REMOVED lines=14> */
.L_x_9733:
        /* <DEDUP_REMOVED lines=9> */
.L_x_9732:
        /* <DEDUP_REMOVED lines=27> */
.L_x_9735:
        /* <DEDUP_REMOVED lines=15> */
.L_x_9734:
[----:B------:R0:W5:Y:S01]  /*b8d0*/  LDG.E.U16 R5, desc[UR36][R2.64] ;  /* 0x0000002402057981 */ /* 0x000162000c1e1500 */
[----:B------:R-:W-:Y:S05]  /*b8e0*/  BRA `(.L_x_9724) ;  /* 0x0000000400d07947 */ /* 0x000fea0003800000 */
.L_x_9731:
        /* <DEDUP_REMOVED lines=13> */
.L_x_9738:
        /* <DEDUP_REMOVED lines=21> */
.L_x_9742:
[----:B------:R-:W-:Y:S05]  /*bb10*/  BSYNC B1 ;  /* 0x0000000000017941 */ /* 0x000fea0003800000 */
.L_x_9741:
[----:B------:R-:W-:Y:S01]  /*bb20*/  LEA R3, R0, 0x3b800000, 0x17 ;  /* 0x3b80000000037811 */ /* 0x000fe200078eb8ff */
[----:B------:R-:W-:-:S05]  /*bb30*/  IMAD.SHL.U32 R0, R2, 0x100000, RZ ;  /* 0x0010000002007824 */ /* 0x000fca00078e00ff */
[----:B------:R-:W-:-:S07]  /*bb40*/  LOP3.LUT R0, R3, R0, R4, 0xfe, !PT ;  /* 0x0000000003007212 */ /* 0x000fce00078efe04 */
.L_x_9740:
[----:B------:R-:W-:Y:S05]  /*bb50*/  BSYNC B0 ;  /* 0x0000000000007941 */ /* 0x000fea0003800000 */
.L_x_9739:
[----:B------:R-:W-:-:S04]  /*bb60*/  F2FP.BF16.F32.PACK_AB R0, RZ, R0 ;  /* 0x00000000ff00723e */ /* 0x000fc800000010ff */
[----:B------:R-:W-:Y:S01]  /*bb70*/  PRMT R5, R0, 0x7610, R5 ;  /* 0x0000761000057816 */ /* 0x000fe20000000005 */
[----:B------:R-:W-:Y:S06]  /*bb80*/  BRA `(.L_x_9724) ;  /* 0x0000000400287947 */ /* 0x000fec0003800000 */
.L_x_9737:
        /* <DEDUP_REMOVED lines=21> */
.L_x_9746:
[----:B------:R-:W-:Y:S05]  /*bce0*/  BSYNC B1 ;  /* 0x0000000000017941 */ /* 0x000fea0003800000 */
.L_x_9745:
[----:B------:R-:W-:Y:S01]  /*bcf0*/  LEA R3, R0, 0x37800000, 0x17 ;  /* 0x3780000000037811 */ /* 0x000fe200078eb8ff */
[----:B------:R-:W-:-:S05]  /*bd00*/  IMAD.SHL.U32 R0, R2, 0x200000, RZ ;  /* 0x0020000002007824 */ /* 0x000fca00078e00ff */
[----:B------:R-:W-:-:S07]  /*bd10*/  LOP3.LUT R0, R3, R0, R4, 0xfe, !PT ;  /* 0x0000000003007212 */ /* 0x000fce00078efe04 */
.L_x_9744:
[----:B------:R-:W-:Y:S05]  /*bd20*/  BSYNC B0 ;  /* 0x0000000000007941 */ /* 0x000fea0003800000 */
.L_x_9743:
[----:B------:R-:W-:-:S04]  /*bd30*/  F2FP.BF16.F32.PACK_AB R0, RZ, R0 ;  /* 0x00000000ff00723e */ /* 0x000fc800000010ff */
[----:B------:R-:W-:Y:S01]  /*bd40*/  PRMT R5, R0, 0x7610, R5 ;  /* 0x0000761000057816 */ /* 0x000fe20000000005 */
[----:B------:R-:W-:Y:S06]  /*bd50*/  BRA `(.L_x_9724) ;  /* 0x0000000000b47947 */ /* 0x000fec0003800000 */
.L_x_9736:
        /* <DEDUP_REMOVED lines=14> */
.L_x_9750:
[----:B------:R-:W-:Y:S05]  /*be40*/  BSYNC B0 ;  /* 0x0000000000007941 */ /* 0x000fea0003800000 */
.L_x_9749:
[----:B------:R-:W-:-:S04]  /*be50*/  F2FP.BF16.F32.PACK_AB R0, RZ, R0 ;  /* 0x00000000ff00723e */ /* 0x000fc800000010ff */
[----:B------:R-:W-:Y:S01]  /*be60*/  PRMT R5, R0, 0x7610, R5 ;  /* 0x0000761000057816 */ /* 0x000fe20000000005 */
[----:B------:R-:W-:Y:S06]  /*be70*/  BRA `(.L_x_9724) ;  /* 0x00000000006c7947 */ /* 0x000fec0003800000 */
.L_x_9723:
        /* <DEDUP_REMOVED lines=16> */
.L_x_9751:
[----:B------:R-:W-:Y:S01]  /*bf80*/  PRMT R5, RZ, 0x7610, R5 ;  /* 0x00007610ff057816 */ /* 0x000fe20000000005 */
[----:B------:R-:W-:Y:S06]  /*bf90*/  BRA `(.L_x_9724) ;  /* 0x0000000000247947 */ /* 0x000fec0003800000 */
.L_x_9748:
[----:B------:R-:W2:Y:S02]  /*bfa0*/  LDG.E.64 R2, desc[UR36][R2.64] ;  /* 0x0000002402027981 */ /* 0x000ea4000c1e1b00 */
[----:B--2---:R-:W0:Y:S02]  /*bfb0*/  I2F.U64 R0, R2 ;  /* 0x0000000200007312 */ /* 0x004e240000301000 */
[----:B0-----:R-:W-:-:S04]  /*bfc0*/  F2FP.BF16.F32.PACK_AB R0, RZ, R0 ;  /* 0x00000000ff00723e */ /* 0x001fc800000010ff */
[----:B------:R-:W-:Y:S01]  /*bfd0*/  PRMT R5, R0, 0x7610, R5 ;  /* 0x0000761000057816 */ /* 0x000fe20000000005 */
[----:B------:R-:W-:Y:S06]  /*bfe0*/  BRA `(.L_x_9724) ;  /* 0x0000000000107947 */ /* 0x000fec0003800000 */
.L_x_9747:
[----:B------:R-:W2:Y:S02]  /*bff0*/  LDG.E R2, desc[UR36][R2.64] ;  /* 0x0000002402027981 */ /* 0x000ea4000c1e1900 */
[----:B--2---:R-:W-:-:S04]  /*c000*/  I2FP.F32.U32 R0, R2 ;  /* 0x0000000200007245 */ /* 0x004fc80000201000 */
[----:B------:R-:W-:-:S04]  /*c010*/  F2FP.BF16.F32.PACK_AB R0, RZ, R0 ;  /* 0x00000000ff00723e */ /* 0x000fc800000010ff */
[----:B------:R-:W-:-:S07]  /*c020*/  PRMT R5, R0, 0x7610, R5 ;  /* 0x0000761000057816 */ /* 0x000fce0000000005 */
.L_x_9724:
        /* <DEDUP_REMOVED lines=24> */
.L_x_9755:
[----:B------:R-:W-:-:S06]  /*c1b0*/  IMAD.U32 R3, R5, 0x10000, RZ ;  /* 0x0001000005037824 */ /* 0x000fcc00078e00ff */
[----:B------:R-:W0:Y:S02]  /*c1c0*/  F2I.S64.TRUNC R2, R3 ;  /* 0x0000000300027311 */ /* 0x000e24000020d900 */
[----:B0-----:R-:W-:Y:S01]  /*c1d0*/  STG.E.U8 desc[UR36][R16.64], R2 ;  /* 0x0000000210007986 */ /* 0x001fe2000c101124 */
[----:B------:R-:W-:Y:S05]  /*c1e0*/  EXIT ;  /* 0x000000000000794d */ /* 0x000fea0003800000 */
.L_x_9754:
        /* <DEDUP_REMOVED lines=10> */
.L_x_9758:
[----:B------:R-:W-:-:S06]  /*c290*/  IMAD.U32 R5, R5, 0x10000, RZ ;  /* 0x0001000005057824 */ /* 0x000fcc00078e00ff */
[----:B------:R-:W0:Y:S02]  /*c2a0*/  F2I.FTZ.TRUNC.NTZ R5, R5 ;  /* 0x0000000500057305 */ /* 0x000e24000021f100 */
[----:B0-----:R-:W-:Y:S01]  /*c2b0*/  STG.E desc[UR36][R16.64], R5 ;  /* 0x0000000510007986 */ /* 0x001fe2000c101924 */
[----:B------:R-:W-:Y:S05]  /*c2c0*/  EXIT ;  /* 0x000000000000794d */ /* 0x000fea0003800000 */
.L_x_9757:
[----:B------:R-:W-:-:S06]  /*c2d0*/  IMAD.U32 R5, R5, 0x10000, RZ ;  /* 0x0001000005057824 */ /* 0x000fcc00078e00ff */
[----:B------:R-:W0:Y:S02]  /*c2e0*/  F2I.FTZ.TRUNC.NTZ R5, R5 ;  /* 0x0000000500057305 */ /* 0x000e24000021f100 */
[----:B0-----:R-:W-:Y:S01]  /*c2f0*/  STG.E.U16 desc[UR36][R16.64], R5 ;  /* 0x0000000510007986 */ /* 0x001fe2000c101524 */
[----:B------:R-:W-:Y:S05]  /*c300*/  EXIT ;  /* 0x000000000000794d */ /* 0x000fea0003800000 */
.L_x_9753:
        /* <DEDUP_REMOVED lines=9> */
.L_x_9760:
[----:B------:R-:W-:-:S05]  /*c3a0*/  IMAD.U32 R0, R5, 0x10000, RZ ;  /* 0x0001000005007824 */ /* 0x000fca00078e00ff */
[----:B------:R-:W-:-:S05]  /*c3b0*/  F2FP.F16.F32.PACK_AB R0, RZ, R0 ;  /* 0x00000000ff00723e */ /* 0x000fca00000000ff */
[----:B------:R-:W-:Y:S01]  /*c3c0*/  STG.E.U16 desc[UR36][R16.64], R0 ;  /* 0x0000000010007986 */ /* 0x000fe2000c101524 */
[----:B------:R-:W-:Y:S05]  /*c3d0*/  EXIT ;  /* 0x000000000000794d */ /* 0x000fea0003800000 */
.L_x_9759:
        /* <DEDUP_REMOVED lines=10> */
.L_x_9762:
[----:B------:R-:W-:-:S05]  /*c480*/  IMAD.U32 R5, R5, 0x10000, RZ ;  /* 0x0001000005057824 */ /* 0x000fca00078e00ff */
[----:B------:R-:W-:-:S04]  /*c490*/  F2FP.F16.F32.PACK_AB R3, RZ, R5 ;  /* 0x00000005ff03723e */ /* 0x000fc800000000ff */
[----:B------:R-:W-:-:S05]  /*c4a0*/  PRMT R3, R3, 0x5410, RZ ;  /* 0x0000541003037816 */ /* 0x000fca00000000ff */
[----:B------:R-:W-:Y:S01]  /*c4b0*/  STG.E desc[UR36][R16.64], R3 ;  /* 0x0000000310007986 */ /* 0x000fe2000c101924 */
[----:B------:R-:W-:Y:S05]  /*c4c0*/  EXIT ;  /* 0x000000000000794d */ /* 0x000fea0003800000 */
.L_x_9761:
[----:B------:R-:W-:-:S04]  /*c4d0*/  IMAD.U32 R2, R5, 0x10000, RZ ;  /* 0x0001000005027824 */ /* 0x000fc800078e00ff */
[----:B------:R-:W-:-:S06]  /*c4e0*/  FMUL.FTZ R2, R2, 1 ;  /* 0x3f80000002027820 */ /* 0x000fcc0000410000 */
[----:B------:R-:W0:Y:S02]  /*c4f0*/  F2F.F64.F32 R2, R2 ;  /* 0x0000000200027310 */ /* 0x000e240000201800 */
[----:B0-----:R-:W-:Y:S01]  /*c500*/  STG.E.64 desc[UR36][R16.64], R2 ;  /* 0x0000000210007986 */ /* 0x001fe2000c101b24 */
[----:B------:R-:W-:Y:S05]  /*c510*/  EXIT ;  /* 0x000000000000794d */ /* 0x000fea0003800000 */
.L_x_9752:
        /* <DEDUP_REMOVED lines=13> */
.L_x_9765:
[----:B------:R-:W-:Y:S01]  /*c5f0*/  IMAD.U32 R5, R5, 0x10000, RZ ;  /* 0x0001000005057824 */ /* 0x000fe200078e00ff */
[----:B------:R-:W-:-:S03]  /*c600*/  CS2R R6, SRZ ;  /* 0x0000000000067805 */ /* 0x000fc6000001ff00 */
[----:B------:R-:W-:-:S06]  /*c610*/  FMUL.FTZ R5, R5, 1 ;  /* 0x3f80000005057820 */ /* 0x000fcc0000410000 */
[----:B------:R-:W0:Y:S02]  /*c620*/  F2F.F64.F32 R4, R5 ;  /* 0x0000000500047310 */ /* 0x000e240000201800 */
[----:B0-----:R-:W-:Y:S01]  /*c630*/  STG.E.128 desc[UR36][R16.64], R4 ;  /* 0x0000000410007986 */ /* 0x001fe2000c101d24 */
[----:B------:R-:W-:Y:S05]  /*c640*/  EXIT ;  /* 0x000000000000794d */ /* 0x000fea0003800000 */
.L_x_9764:
        /* <DEDUP_REMOVED lines=21> */
.L_x_9769:
[----:B------:R-:W-:Y:S05]  /*c7a0*/  BSYNC B0 ;  /* 0x0000000000007941 */ /* 0x000fea0003800000 */
.L_x_9768:
[----:B------:R-:W-:-:S05]  /*c7b0*/  LOP3.LUT R3, R0, R3, RZ, 0xfc, !PT ;  /* 0x0000000300037212 */ /* 0x000fca00078efcff */
[----:B------:R-:W-:Y:S01]  /*c7c0*/  STG.E.U8 desc[UR36][R16.64], R3 ;  /* 0x0000000310007986 */ /* 0x000fe2000c101124 */
[----:B------:R-:W-:Y:S05]  /*c7d0*/  EXIT ;  /* 0x000000000000794d */ /* 0x000fea0003800000 */
.L_x_9767:
        /* <DEDUP_REMOVED lines=13> */
.L_x_9771:
[----:B------:R-:W-:Y:S01]  /*c8b0*/  IMAD.MOV.U32 R0, RZ, RZ, 0x7f ;  /* 0x0000007fff007424 */ /* 0x000fe200078e00ff */
[----:B------:R-:W-:-:S04]  /*c8c0*/  ISETP.GT.U32.AND P0, PT, R2, 0x7f800000, PT ;  /* 0x7f8000000200780c */ /* 0x000fc80003f04070 */
[----:B------:R-:W-:-:S09]  /*c8d0*/  SEL R0, R0, 0x7c, P0 ;  /* 0x0000007c00007807 */ /* 0x000fd20000000000 */
.L_x_9772:
[----:B------:R-:W-:Y:S05]  /*c8e0*/  BSYNC B0 ;  /* 0x0000000000007941 */ /* 0x000fea0003800000 */
.L_x_9770:
[----:B------:R-:W-:-:S04]  /*c8f0*/  LOP3.LUT R2, R5, 0x80000000, RZ, 0xc0, !PT ;  /* 0x8000000005027812 */ /* 0x000fc800078ec0ff */
[----:B------:R-:W-:-:S04]  /*c900*/  SHF.R.U32.HI R3, RZ, 0x18, R2 ;  /* 0x00000018ff037819 */ /* 0x000fc80000011602 */
[----:B------:R-:W-:-:S05]  /*c910*/  LOP3.LUT R3, R0, R3, RZ, 0xfc, !PT ;  /* 0x0000000300037212 */ /* 0x000fca00078efcff */
[----:B------:R-:W-:Y:S01]  /*c920*/  STG.E.U8 desc[UR36][R16.64], R3 ;  /* 0x0000000310007986 */ /* 0x000fe2000c101124 */
[----:B------:R-:W-:Y:S05]  /*c930*/  EXIT ;  /* 0x000000000000794d */ /* 0x000fea0003800000 */
.L_x_9766:
[----:B------:R-:W-:Y:S01]  /*c940*/  STG.E.U16 desc[UR36][R16.64], R5 ;  /* 0x0000000510007986 */ /* 0x000fe2000c101524 */
[----:B------:R-:W-:Y:S05]  /*c950*/  EXIT ;  /* 0x000000000000794d */ /* 0x000fea0003800000 */
.L_x_9763:
        /* <DEDUP_REMOVED lines=12> */
.L_x_9775:
        /* <DEDUP_REMOVED lines=17> */
.L_x_9778:
[----:B------:R-:W-:-:S04]  /*cb30*/  LOP3.LUT R2, R5, 0x80000000, RZ, 0xc0, !PT ;  /* 0x8000000005027812 */ /* 0x000fc800078ec0ff */
[----:B------:R-:W-:-:S04]  /*cb40*/  SHF.R.U32.HI R3, RZ, 0x18, R2 ;  /* 0x00000018ff037819 */ /* 0x000fc80000011602 */
[----:B------:R-:W-:-:S04]  /*cb50*/  LOP3.LUT R0, R0, R3, RZ, 0xfc, !PT ;  /* 0x0000000300007212 */ /* 0x000fc800078efcff */
[----:B------:R-:W-:-:S07]  /*cb60*/  PRMT R8, R0, 0x7610, R8 ;  /* 0x0000761000087816 */ /* 0x000fce0000000008 */
.L_x_9777:
[----:B------:R-:W-:Y:S05]  /*cb70*/  BSYNC B0 ;  /* 0x0000000000007941 */ /* 0x000fea0003800000 */
.L_x_9776:
[----:B------:R-:W-:Y:S01]  /*cb80*/  STG.E.U8 desc[UR36][R16.64], R8 ;  /* 0x0000000810007986 */ /* 0x000fe2000c101124 */
[----:B------:R-:W-:Y:S05]  /*cb90*/  EXIT ;  /* 0x000000000000794d */ /* 0x000fea0003800000 */
.L_x_9774:
        /* <DEDUP_REMOVED lines=17> */
.L_x_9781:
[----:B------:R-:W-:-:S04]  /*ccb0*/  LOP3.LUT R2, R5, 0x80000000, RZ, 0xc0, !PT ;  /* 0x8000000005027812 */ /* 0x000fc800078ec0ff */
[----:B------:R-:W-:-:S04]  /*ccc0*/  SHF.R.U32.HI R3, RZ, 0x18, R2 ;  /* 0x00000018ff037819 */ /* 0x000fc80000011602 */
[----:B------:R-:W-:-:S04]  /*ccd0*/  LOP3.LUT R0, R0, R3, RZ, 0xfc, !PT ;  /* 0x0000000300007212 */ /* 0x000fc800078efcff */
[----:B------:R-:W-:-:S07]  /*cce0*/  PRMT R8, R0, 0x7610, R8 ;  /* 0x0000761000087816 */ /* 0x000fce0000000008 */
.L_x_9780:
[----:B------:R-:W-:Y:S05]  /*ccf0*/  BSYNC B0 ;  /* 0x0000000000007941 */ /* 0x000fea0003800000 */
.L_x_9779:
[----:B------:R-:W-:Y:S01]  /*cd00*/  STG.E.U8 desc[UR36][R16.64], R8 ;  /* 0x0000000810007986 */ /* 0x000fe2000c101124 */
[----:B------:R-:W-:Y:S05]  /*cd10*/  EXIT ;  /* 0x000000000000794d */ /* 0x000fea0003800000 */
.L_x_9773:
        /* <DEDUP_REMOVED lines=22> */
.L_x_9756:
        /* <DEDUP_REMOVED lines=16> */
.L_x_9784:
[----:B------:R-:W-:Y:S05]  /*cf80*/  EXIT ;  /* 0x000000000000794d */ /* 0x000fea0003800000 */
.L_x_9783:
[----:B------:R-:W-:-:S06]  /*cf90*/  IMAD.U32 R2, R5, 0x10000, RZ ;  /* 0x0001000005027824 */ /* 0x000fcc00078e00ff */
[----:B------:R-:W0:Y:S02]  /*cfa0*/  F2I.U64.TRUNC R2, R2 ;  /* 0x0000000200027311 */ /* 0x000e24000020d800 */
[----:B0-----:R-:W-:Y:S01]  /*cfb0*/  STG.E.64 desc[UR36][R16.64], R2 ;  /* 0x0000000210007986 */ /* 0x001fe2000c101b24 */
[----:B------:R-:W-:Y:S05]  /*cfc0*/  EXIT ;  /* 0x000000000000794d */ /* 0x000fea0003800000 */
.L_x_9782:
[----:B------:R-:W-:-:S06]  /*cfd0*/  IMAD.U32 R5, R5, 0x10000, RZ ;  /* 0x0001000005057824 */ /* 0x000fcc00078e00ff */
[----:B------:R-:W0:Y:S02]  /*cfe0*/  F2I.FTZ.U32.TRUNC.NTZ R5, R5 ;  /* 0x0000000500057305 */ /* 0x000e24000021f000 */
[----:B0-----:R-:W-:Y:S01]  /*cff0*/  STG.E desc[UR36][R16.64], R5 ;  /* 0x0000000510007986 */ /* 0x001fe2000c101924 */
[----:B------:R-:W-:Y:S05]  /*d000*/  EXIT ;  /* 0x000000000000794d */ /* 0x000fea0003800000 */
.L_x_9785:
        /* <DEDUP_REMOVED lines=15> */
.L_x_36221:


//--------------------- .text._ZN2at6native27unrolled_elementwise_kernelIZZZNS0_21clamp_min_kernel_cudaERNS_18TensorIteratorBaseERKN3c106ScalarEENKUlvE_clEvENKUlvE7_clEvEUlNS4_8BFloat16EE_St5arrayIPcLm2EELi4E23TrivialOffsetCalculatorILi1EjESG_NS0_6memory12LoadWithCastILi1EEENSH_13StoreWithCastILi1EEEEEviT_T0_T2_T3_T4_T5_ --------------------------
	.section	.text._ZN2at6native27unrolled_elementwise_kernelIZZZNS0_21clamp_min_kernel_cudaERNS_18TensorIteratorBaseERKN3c106ScalarEENKUlvE_clEvENKUlvE7_clEvEUlNS4_8BFloat16EE_St5arrayIPcLm2EELi4E23TrivialOffsetCalculatorILi1EjESG_NS0_6memory12LoadWithCastILi1EEENSH_13StoreWithCastILi1EEEEEviT_T0_T2_T3_T4_T5_,"ax",@progbits
	.align	128
        .global         _ZN2at6native27unrolled_elementwise_kernelIZZZNS0_21clamp_min_kernel_cudaERNS_18TensorIteratorBaseERKN3c106ScalarEENKUlvE_clEvENKUlvE7_clEvEUlNS4_8BFloat16EE_St5arrayIPcLm2EELi4E23TrivialOffsetCalculatorILi1EjESG_NS0_6memory12LoadWithCastILi1EEENSH_13StoreWithCastILi1EEEEEviT_T0_T2_T3_T4_T5_
        .type           _ZN2at6native27unrolled_elementwise_kernelIZZZNS0_21clamp_min_kernel_cudaERNS_18TensorIteratorBaseERKN3c106ScalarEENKUlvE_clEvENKUlvE7_clEvEUlNS4_8BFloat16EE_St5arrayIPcLm2EELi4E23TrivialOffsetCalculatorILi1EjESG_NS0_6memory12LoadWithCastILi1EEENSH_13StoreWithCastILi1EEEEEviT_T0_T2_T3_T4_T5_,@function
        .size           _ZN2at6native27unrolled_elementwise_kernelIZZZNS0_21clamp_min_kernel_cudaERNS_18TensorIteratorBaseERKN3c106ScalarEENKUlvE_clEvENKUlvE7_clEvEUlNS4_8BFloat16EE_St5arrayIPcLm2EELi4E23TrivialOffsetCalculatorILi1EjESG_NS0_6memory12LoadWithCastILi1EEENSH_13StoreWithCastILi1EEEEEviT_T0_T2_T3_T4_T5_,(.L_x_36222 - _ZN2at6native27unrolled_elementwise_kernelIZZZNS0_21clamp_min_kernel_cudaERNS_18TensorIteratorBaseERKN3c106ScalarEENKUlvE_clEvENKUlvE7_clEvEUlNS4_8BFloat16EE_St5arrayIPcLm2EELi4E23TrivialOffsetCalculatorILi1EjESG_NS0_6memory12LoadWithCastILi1EEENSH_13StoreWithCastILi1EEEEEviT_T0_T2_T3_T4_T5_)
        .other          _ZN2at6native27unrolled_elementwise_kernelIZZZNS0_21clamp_min_kernel_cudaERNS_18TensorIteratorBaseERKN3c106ScalarEENKUlvE_clEvENKUlvE7_clEvEUlNS4_8BFloat16EE_St5arrayIPcLm2EELi4E23TrivialOffsetCalculatorILi1EjESG_NS0_6memory12LoadWithCastILi1EEENSH_13StoreWithCastILi1EEEEEviT_T0_T2_T3_T4_T5_,@"STO_CUDA_ENTRY STV_DEFAULT"
_ZN2at6native27unrolled_elementwise_kernelIZZZNS0_21clamp_min_kernel_cudaERNS_18TensorIteratorBaseERKN3c106ScalarEENKUlvE_clEvENKUlvE7_clEvEUlNS4_8BFloat16EE_St5arrayIPcLm2EELi4E23TrivialOffsetCalculatorILi1EjESG_NS0_6memory12LoadWithCastILi1EEENSH_13StoreWithCastILi1EEEEEviT_T0_T2_T3_T4_T5_:
.text._ZN2at6native27unrolled_elementwise_kernelIZZZNS0_21clamp_min_kernel_cudaERNS_18TensorIteratorBaseERKN3c106ScalarEENKUlvE_clEvENKUlvE7_clEvEUlNS4_8BFloat16EE_St5arrayIPcLm2EELi4E23TrivialOffsetCalculatorILi1EjESG_NS0_6memory12LoadWithCastILi1EEENSH_13StoreWithCastILi1EEEEEviT_T0_T2_T3_T4_T5_:
        /* <DEDUP_REMOVED lines=34> */
.L_x_9791:
[----:B------:R-:W2:Y:S02]  /*0220*/  LDG.E.U8 R4, desc[UR36][R4.64] ;  /* 0x0000002404047981 */ /* 0x000ea4000c1e1100 */
[----:B--2---:R-:W-:-:S04]  /*0230*/  I2FP.F32.U32 R0, R4 ;  /* 0x0000000400007245 */ /* 0x004fc80000201000 */
[----:B------:R-:W-:-:S04]  /*0240*/  F2FP.BF16.F32.PACK_AB R0, RZ, R0 ;  /* 0x00000000ff00723e */ /* 0x000fc800000010ff */
[----:B------:R-:W-:Y:S01]  /*0250*/  PRMT R24, R0, 0x7610, R24 ;  /* 0x0000761000187816 */ /* 0x000fe20000000018 */
[----:B------:R-:W-:Y:S06]  /*0260*/  BRA `(.L_x_9793) ;  /* 0x0000000c00cc7947 */ /* 0x000fec0003800000 */
.L_x_9790:
        /* <DEDUP_REMOVED lines=11> */
.L_x_9795:
[----:B------:R-:W2:Y:S02]  /*0320*/  LDG.E R4, desc[UR36][R4.64] ;  /* 0x0000002404047981 */ /* 0x000ea4000c1e1900 */
[----:B--2---:R-:W-:-:S04]  /*0330*/  I2FP.F32.S32 R0, R4 ;  /* 0x0000000400007245 */ /* 0x004fc80000201400 */
[----:B------:R-:W-:-:S04]  /*0340*/  F2FP.BF16.F32.PACK_AB R0, RZ, R0 ;  /* 0x00000000ff00723e */ /* 0x000fc800000010ff */
[----:B------:R-:W-:Y:S01]  /*0350*/  PRMT R24, R0, 0x7610, R24 ;  /* 0x0000761000187816 */ /* 0x000fe20000000018 */
[----:B------:R-:W-:Y:S06]  /*0360*/  BRA `(.L_x_9793) ;  /* 0x0000000c008c7947 */ /* 0x000fec0003800000 */
.L_x_9794:
[----:B------:R-:W2:Y:S02]  /*0370*/  LDG.E.U16 R4, desc[UR36][R4.64] ;  /* 0x0000002404047981 */ /* 0x000ea4000c1e1500 */
[----:B--2---:R-:W0:Y:S02]  /*0380*/  I2F.S16 R0, R4 ;  /* 0x0000000400007306 */ /* 0x004e240000101400 */
[----:B0-----:R-:W-:-:S04]  /*0390*/  F2FP.BF16.F32.PACK_AB R0, RZ, R0 ;  /* 0x00000000ff00723e */ /* 0x001fc800000010ff */
[----:B------:R-:W-:Y:S01]  /*03a0*/  PRMT R24, R0, 0x7610, R24 ;  /* 0x0000761000187816 */ /* 0x000fe20000000018 */
[----:B------:R-:W-:Y:S06]  /*03b0*/  BRA `(.L_x_9793) ;  /* 0x0000000c00787947 */ /* 0x000fec0003800000 */
.L_x_9789:
        /* <DEDUP_REMOVED lines=9> */
.L_x_9797:
[----:B------:R-:W2:Y:S02]  /*0450*/  LDG.E.U16 R0, desc[UR36][R4.64] ;  /* 0x0000002404007981 */ /* 0x000ea4000c1e1500 */
[----:B--2---:R-:W-:-:S05]  /*0460*/  HADD2.F32 R0, -RZ, R0.H0_H0 ;  /* 0x20000000ff007230 */ /* 0x004fca0000004100 */
[----:B------:R-:W-:-:S04]  /*0470*/  F2FP.BF16.F32.PACK_AB R0, RZ, R0 ;  /* 0x00000000ff00723e */ /* 0x000fc800000010ff */
[----:B------:R-:W-:Y:S01]  /*0480*/  PRMT R24, R0, 0x7610, R24 ;  /* 0x0000761000187816 */ /* 0x000fe20000000018 */
[----:B------:R-:W-:Y:S06]  /*0490*/  BRA `(.L_x_9793) ;  /* 0x0000000c00407947 */ /* 0x000fec0003800000 */
.L_x_9796:
        /* <DEDUP_REMOVED lines=9> */
.L_x_9799:
[----:B------:R-:W2:Y:S02]  /*0530*/  LDG.E.U16 R4, desc[UR36][R4.64] ;  /* 0x0000002404047981 */ /* 0x000ea4000c1e1500 */
[----:B--2---:R-:W-:-:S05]  /*0540*/  HADD2.F32 R0, -RZ, R4.H0_H0 ;  /* 0x20000004ff007230 */ /* 0x004fca0000004100 */
[----:B------:R-:W-:-:S04]  /*0550*/  F2FP.BF16.F32.PACK_AB R0, RZ, R0 ;  /* 0x00000000ff00723e */ /* 0x000fc800000010ff */
[----:B------:R-:W-:Y:S01]  /*0560*/  PRMT R24, R0, 0x7610, R24 ;  /* 0x0000761000187816 */ /* 0x000fe20000000018 */
[----:B------:R-:W-:Y:S06]  /*0570*/  BRA `(.L_x_9793) ;  /* 0x0000000c00087947 */ /* 0x000fec0003800000 */
.L_x_9798:
        /* <DEDUP_REMOVED lines=9> */
.L_x_9788:
        /* <DEDUP_REMOVED lines=14> */
.L_x_9802:
        /* <DEDUP_REMOVED lines=9> */
.L_x_9801:
        /* <DEDUP_REMOVED lines=28> */
.L_x_9804:
        /* <DEDUP_REMOVED lines=16> */
.L_x_9803:
[----:B------:R0:W5:Y:S01]  /*0a40*/  LDG.E.U16 R24, desc[UR36][R4.64] ;  /* 0x0000002404187981 */ /* 0x000162000c1e1500 */
[----:B------:R-:W-:Y:S05]  /*0a50*/  BRA `(.L_x_9793) ;  /* 0x0000000400d07947 */ /* 0x000fea0003800000 */
.L_x_9800:
        /* <DEDUP_REMOVED lines=13> */
.L_x_9807:
        /* <DEDUP_REMOVED lines=21> */
.L_x_9811:
[----:B------:R-:W-:Y:S05]  /*0c80*/  BSYNC B1 ;  /* 0x0000000000017941 */ /* 0x000fea0003800000 */
.L_x_9810:
[----:B------:R-:W-:Y:S01]  /*0c90*/  LEA R5, R0, 0x3b800000, 0x17 ;  /* 0x3b80000000057811 */ /* 0x000fe200078eb8ff */
[----:B------:R-:W-:-:S05]  /*0ca0*/  IMAD.SHL.U32 R0, R3, 0x100000, RZ ;  /* 0x0010000003007824 */ /* 0x000fca00078e00ff */
[----:B------:R-:W-:-:S07]  /*0cb0*/  LOP3.LUT R0, R5, R0, R6, 0xfe, !PT ;  /* 0x0000000005007212 */ /* 0x000fce00078efe06 */
.L_x_9809:
[----:B------:R-:W-:Y:S05]  /*0cc0*/  BSYNC B0 ;  /* 0x0000000000007941 */ /* 0x000fea0003800000 */
.L_x_9808:
[----:B------:R-:W-:-:S04]  /*0cd0*/  F2FP.BF16.F32.PACK_AB R0, RZ, R0 ;  /* 0x00000000ff00723e */ /* 0x000fc800000010ff */
[----:B------:R-:W-:Y:S01]  /*0ce0*/  PRMT R24, R0, 0x7610, R24 ;  /* 0x0000761000187816 */ /* 0x000fe20000000018 */
[----:B------:R-:W-:Y:S06]  /*0cf0*/  BRA `(.L_x_9793) ;  /* 0x0000000400287947 */ /* 0x000fec0003800000 */
.L_x_9806:
        /* <DEDUP_REMOVED lines=21> */
.L_x_9815:
[----:B------:R-:W-:Y:S05]  /*0e50*/  BSYNC B1 ;  /* 0x0000000000017941 */ /* 0x000fea0003800000 */
.L_x_9814:
[----:B------:R-:W-:Y:S01]  /*0e60*/  LEA R5, R0, 0x37800000, 0x17 ;  /* 0x3780000000057811 */ /* 0x000fe200078eb8ff */
[----:B------:R-:W-:-:S05]  /*0e70*/  IMAD.SHL.U32 R0, R3, 0x200000, RZ ;  /* 0x0020000003007824 */ /* 0x000fca00078e00ff */
[----:B------:R-:W-:-:S07]  /*0e80*/  LOP3.LUT R0, R5, R0, R6, 0xfe, !PT ;  /* 0x0000000005007212 */ /* 0x000fce00078efe06 */
.L_x_9813:
[----:B------:R-:W-:Y:S05]  /*0e90*/  BSYNC B0 ;  /* 0x0000000000007941 */ /* 0x000fea0003800000 */
.L_x_9812:
[----:B------:R-:W-:-:S04]  /*0ea0*/  F2FP.BF16.F32.PACK_AB R0, RZ, R0 ;  /* 0x00000000ff00723e */ /* 0x000fc800000010ff */
[----:B------:R-:W-:Y:S01]  /*0eb0*/  PRMT R24, R0, 0x7610, R24 ;  /* 0x0000761000187816 */ /* 0x000fe20000000018 */
[----:B------:R-:W-:Y:S06]  /*0ec0*/  BRA `(.L_x_9793) ;  /* 0x0000000000b47947 */ /* 0x000fec0003800000 */
.L_x_9805:
        /* <DEDUP_REMOVED lines=14> */
.L_x_9819:
[----:B------:R-:W-:Y:S05]  /*0fb0*/  BSYNC B0 ;  /* 0x0000000000007941 */ /* 0x000fea0003800000 */
.L_x_9818:
[----:B------:R-:W-:-:S04]  /*0fc0*/  F2FP.BF16.F32.PACK_AB R0, RZ, R0 ;  /* 0x00000000ff00723e */ /* 0x000fc800000010ff */
[----:B------:R-:W-:Y:S01]  /*0fd0*/  PRMT R24, R0, 0x7610, R24 ;  /* 0x0000761000187816 */ /* 0x000fe20000000018 */
[----:B------:R-:W-:Y:S06]  /*0fe0*/  BRA `(.L_x_9793) ;  /* 0x00000000006c7947 */ /* 0x000fec0003800000 */
.L_x_9792:
        /* <DEDUP_REMOVED lines=16> */
.L_x_9820:
[----:B------:R-:W-:Y:S01]  /*10f0*/  PRMT R24, RZ, 0x7610, R24 ;  /* 0x00007610ff187816 */ /* 0x000fe20000000018 */
[----:B------:R-:W-:Y:S06]  /*1100*/  BRA `(.L_x_9793) ;  /* 0x0000000000247947 */ /* 0x000fec0003800000 */
.L_x_9817:
[----:B------:R-:W2:Y:S02]  /*1110*/  LDG.E.64 R4, desc[UR36][R4.64] ;  /* 0x0000002404047981 */ /* 0x000ea4000c1e1b00 */
[----:B--2---:R-:W0:Y:S02]  /*1120*/  I2F.U64 R0, R4 ;  /* 0x0000000400007312 */ /* 0x004e240000301000 */
[----:B0-----:R-:W-:-:S04]  /*1130*/  F2FP.BF16.F32.PACK_AB R0, RZ, R0 ;  /* 0x00000000ff00723e */ /* 0x001fc800000010ff */
[----:B------:R-:W-:Y:S01]  /*1140*/  PRMT R24, R0, 0x7610, R24 ;  /* 0x0000761000187816 */ /* 0x000fe20000000018 */
[----:B------:R-:W-:Y:S06]  /*1150*/  BRA `(.L_x_9793) ;  /* 0x0000000000107947 */ /* 0x000fec0003800000 */
.L_x_9816:
[----:B------:R-:W2:Y:S02]  /*1160*/  LDG.E R4, desc[UR36][R4.64] ;  /* 0x0000002404047981 */ /* 0x000ea4000c1e1900 */
[----:B--2---:R-:W-:-:S04]  /*1170*/  I2FP.F32.U32 R0, R4 ;  /* 0x0000000400007245 */ /* 0x004fc80000201000 */
[----:B------:R-:W-:-:S04]  /*1180*/  F2FP.BF16.F32.PACK_AB R0, RZ, R0 ;  /* 0x00000000ff00723e */ /* 0x000fc800000010ff */
[----:B------:R-:W-:-:S07]  /*1190*/  PRMT R24, R0, 0x7610, R24 ;  /* 0x0000761000187816 */ /* 0x000fce0000000018 */
.L_x_9793:
[----:B------:R-:W1:Y:S02]  /*11a0*/  S2R R19, SR_TID.X ;  /* 0x0000000000137919 */ /* 0x000e640000002100 */
[----:B-1----:R-:W-:-:S07]  /*11b0*/  VIADD R19, R19, 0x80 ;  /* 0x0000008013137836 */ /* 0x002fce0000000000 */
.L_x_9787:
[----:B------:R-:W-:Y:S05]  /*11c0*/  BSYNC B6 ;  /* 0x0000000000067941 */ /* 0x000fea0003800000 */
.L_x_9786:
        /* <DEDUP_REMOVED lines=26> */
.L_x_9826:
[----:B------:R-:W2:Y:S02]  /*1370*/  LDG.E.U8 R4, desc[UR36][R4.64] ;  /* 0x0000002404047981 */ /* 0x000ea4000c1e1100 */
[----:B--2---:R-:W-:-:S04]  /*1380*/  I2FP.F32.U32 R0, R4 ;  /* 0x0000000400007245 */ /* 0x004fc80000201000 */
[----:B------:R-:W-:-:S04]  /*1390*/  F2FP.BF16.F32.PACK_AB R0, RZ, R0 ;  /* 0x00000000ff00723e */ /* 0x000fc800000010ff */
[----:B------:R-:W-:Y:S01]  /*13a0*/  PRMT R22, R0, 0x7610, R22 ;  /* 0x0000761000167816 */ /* 0x000fe20000000016 */
[----:B------:R-:W-:Y:S06]  /*13b0*/  BRA `(.L_x_9828) ;  /* 0x0000000c00c87947 */ /* 0x000fec0003800000 */
.L_x_9825:
        /* <DEDUP_REMOVED lines=11> */
.L_x_9830:
[----:B------:R-:W2:Y:S02]  /*1470*/  LDG.E R4, desc[UR36][R4.64] ;  /* 0x0000002404047981 */ /* 0x000ea4000c1e1900 */
[----:B--2---:R-:W-:-:S04]  /*1480*/  I2FP.F32.S32 R0, R4 ;  /* 0x0000000400007245 */ /* 0x004fc80000201400 */
[----:B------:R-:W-:-:S04]  /*1490*/  F2FP.BF16.F32.PACK_AB R0, RZ, R0 ;  /* 0x00000000ff00723e */ /* 0x000fc800000010ff */
[----:B------:R-:W-:Y:S01]  /*14a0*/  PRMT R22, R0, 0x7610, R22 ;  /* 0x0000761000167816 */ /* 0x000fe20000000016 */
[----:B------:R-:W-:Y:S06]  /*14b0*/  BRA `(.L_x_9828) ;  /* 0x0000000c00887947 */ /* 0x000fec0003800000 */
.L_x_9829:
[----:B------:R-:W2:Y:S02]  /*14c0*/  LDG.E.U16 R4, desc[UR36][R4.64] ;  /* 0x0000002404047981 */ /* 0x000ea4000c1e1500 */
[----:B--2---:R-:W0:Y:S02]  /*14d0*/  I2F.S16 R0, R4 ;  /* 0x0000000400007306 */ /* 0x004e240000101400 */
[----:B0-----:R-:W-:-:S04]  /*14e0*/  F2FP.BF16.F32.PACK_AB R0, RZ, R0 ;  /* 0x00000000ff00723e */ /* 0x001fc800000010ff */
[----:B------:R-:W-:Y:S01]  /*14f0*/  PRMT R22, R0, 0x7610, R22 ;  /* 0x0000761000167816 */ /* 0x000fe20000000016 */
[----:B------:R-:W-:Y:S06]  /*1500*/  BRA `(.L_x_9828) ;  /* 0x0000000c00747947 */ /* 0x000fec0003800000 */
.L_x_9824:
        /* <DEDUP_REMOVED lines=9> */
.L_x_9832:
[----:B------:R-:W2:Y:S02]  /*15a0*/  LDG.E.U16 R0, desc[UR36][R4.64] ;  /* 0x0000002404007981 */ /* 0x000ea4000c1e1500 */
[----:B--2---:R-:W-:-:S05]  /*15b0*/  HADD2.F32 R0, -RZ, R0.H0_H0 ;  /* 0x20000000ff007230 */ /* 0x004fca0000004100 */
[----:B------:R-:W-:-:S04]  /*15c0*/  F2FP.BF16.F32.PACK_AB R0, RZ, R0 ;  /* 0x00000000ff00723e */ /* 0x000fc800000010ff */
[----:B------:R-:W-:Y:S01]  /*15d0*/  PRMT R22, R0, 0x7610, R22 ;  /* 0x0000761000167816 */ /* 0x000fe20000000016 */
[----:B------:R-:W-:Y:S06]  /*15e0*/  BRA `(.L_x_9828) ;  /* 0x0000000c003c7947 */ /* 0x000fec0003800000 */
.L_x_9831:
        /* <DEDUP_REMOVED lines=9> */
.L_x_9834:
[----:B------:R-:W2:Y:S02]  /*1680*/  LDG.E.U16 R4, desc[UR36][R4.64] ;  /* 0x0000002404047981 */ /* 0x000ea4000c1e1500 */
[----:B--2---:R-:W-:-:S05]  /*1690*/  HADD2.F32 R0, -RZ, R4.H0_H0 ;  /* 0x20000004ff007230 */ /* 0x004fca0000004100 */
[----:B------:R-:W-:-:S04]  /*16a0*/  F2FP.BF16.F32.PACK_AB R0, RZ, R0 ;  /* 0x00000000ff00723e */ /* 0x000fc800000010ff */
[----:B------:R-:W-:Y:S01]  /*16b0*/  PRMT R22, R0, 0x7610, R22 ;  /* 0x0000761000167816 */ /* 0x000fe20000000016 */
[----:B------:R-:W-:Y:S06]  /*16c0*/  BRA `(.L_x_9828) ;  /* 0x0000000c00047947 */ /* 0x000fec0003800000 */
.L_x_9833:
        /* <DEDUP_REMOVED lines=9> */
.L_x_9823:
        /* <DEDUP_REMOVED lines=14> */
.L_x_9837:
        /* <DEDUP_REMOVED lines=9> */
.L_x_9836:
        /* <DEDUP_REMOVED lines=28> */
.L_x_9839:
        /* <DEDUP_REMOVED lines=15> */
.L_x_9838:
[----:B------:R0:W5:Y:S01]  /*1b80*/  LDG.E.U16 R22, desc[UR36][R4.64] ;  /* 0x0000002404167981 */ /* 0x000162000c1e1500 */
[----:B------:R-:W-:Y:S05]  /*1b90*/  BRA `(.L_x_9828) ;  /* 0x0000000400d07947 */ /* 0x000fea0003800000 */
.L_x_9835:
        /* <DEDUP_REMOVED lines=13> */
.L_x_9842:
        /* <DEDUP_REMOVED lines=21> */
.L_x_9846:
[----:B------:R-:W-:Y:S05]  /*1dc0*/  BSYNC B1 ;  /* 0x0000000000017941 */ /* 0x000fea0003800000 */
.L_x_9845:
[----:B------:R-:W-:Y:S01]  /*1dd0*/  LEA R5, R0, 0x3b800000, 0x17 ;  /* 0x3b80000000057811 */ /* 0x000fe200078eb8ff */
[----:B------:R-:W-:-:S05]  /*1de0*/  IMAD.SHL.U32 R0, R3, 0x100000, RZ ;  /* 0x0010000003007824 */ /* 0x000fca00078e00ff */
[----:B------:R-:W-:-:S07]  /*1df0*/  LOP3.LUT R0, R5, R0, R6, 0xfe, !PT ;  /* 0x0000000005007212 */ /* 0x000fce00078efe06 */
.L_x_9844:
[----:B------:R-:W-:Y:S05]  /*1e00*/  BSYNC B0 ;  /* 0x0000000000007941 */ /* 0x000fea0003800000 */
.L_x_9843:
[----:B------:R-:W-:-:S04]  /*1e10*/  F2FP.BF16.F32.PACK_AB R0, RZ, R0 ;  /* 0x00000000ff00723e */ /* 0x000fc800000010ff */
[----:B------:R-:W-:Y:S01]  /*1e20*/  PRMT R22, R0, 0x7610, R22 ;  /* 0x0000761000167816 */ /* 0x000fe20000000016 */
[----:B------:R-:W-:Y:S06]  /*1e30*/  BRA `(.L_x_9828) ;  /* 0x0000000400287947 */ /* 0x000fec0003800000 */
.L_x_9841:
        /* <DEDUP_REMOVED lines=21> */
.L_x_9850:
[----:B------:R-:W-:Y:S05]  /*1f90*/  BSYNC B1 ;  /* 0x0000000000017941 */ /* 0x000fea0003800000 */
.L_x_9849:
[----:B------:R-:W-:Y:S01]  /*1fa0*/  LEA R5, R0, 0x37800000, 0x17 ;  /* 0x3780000000057811 */ /* 0x000fe200078eb8ff */
[----:B------:R-:W-:-:S05]  /*1fb0*/  IMAD.SHL.U32 R0, R3, 0x200000, RZ ;  /* 0x0020000003007824 */ /* 0x000fca00078e00ff */
[----:B------:R-:W-:-:S07]  /*1fc0*/  LOP3.LUT R0, R5, R0, R6, 0xfe, !PT ;  /* 0x0000000005007212 */ /* 0x000fce00078efe06 */
.L_x_9848:
[----:B------:R-:W-:Y:S05]  /*1fd0*/  BSYNC B0 ;  /* 0x0000000000007941 */ /* 0x000fea0003800000 */
.L_x_9847:
[----:B------:R-:W-:-:S04]  /*1fe0*/  F2FP.BF16.F32.PACK_AB R0, RZ, R0 ;  /* 0x00000000ff00723e */ /* 0x000fc800000010ff */
[----:B------:R-:W-:Y:S01]  /*1ff0*/  PRMT R22, R0, 0x7610, R22 ;  /* 0x0000761000167816 */ /* 0x000fe20000000016 */
[----:B------:R-:W-:Y:S06]  /*2000*/  BRA `(.L_x_9828) ;  /* 0x0000000000b47947 */ /* 0x000fec0003800000 */
.L_x_9840:
        /* <DEDUP_REMOVED lines=14> */
.L_x_9854:
[----:B------:R-:W-:Y:S05]  /*20f0*/  BSYNC B0 ;  /* 0x0000000000007941 */ /* 0x000fea0003800000 */
.L_x_9853:
[----:B------:R-:W-:-:S04]  /*2100*/  F2FP.BF16.F32.PACK_AB R0, RZ, R0 ;  /* 0x00000000ff00723e */ /* 0x000fc800000010ff */
[----:B------:R-:W-:Y:S01]  /*2110*/  PRMT R22, R0, 0x7610, R22 ;  /* 0x0000761000167816 */ /* 0x000fe20000000016 */
[----:B------:R-:W-:Y:S06]  /*2120*/  BRA `(.L_x_9828) ;  /* 0x00000000006c7947 */ /* 0x000fec0003800000 */
.L_x_9827:
        /* <DEDUP_REMOVED lines=16> */
.L_x_9855:
[----:B------:R-:W-:Y:S01]  /*2230*/  PRMT R22, RZ, 0x7610, R22 ;  /* 0x00007610ff167816 */ /* 0x000fe20000000016 */
[----:B------:R-:W-:Y:S06]  /*2240*/  BRA `(.L_x_9828) ;  /* 0x0000000000247947 */ /* 0x000fec0003800000 */
.L_x_9852:
[----:B------:R-:W2:Y:S02]  /*2250*/  LDG.E.64 R4, desc[UR36][R4.64] ;  /* 0x0000002404047981 */ /* 0x000ea4000c1e1b00 */
[----:B--2---:R-:W0:Y:S02]  /*2260*/  I2F.U64 R0, R4 ;  /* 0x0000000400007312 */ /* 0x004e240000301000 */
[----:B0-----:R-:W-:-:S04]  /*2270*/  F2FP.BF16.F32.PACK_AB R0, RZ, R0 ;  /* 0x00000000ff00723e */ /* 0x001fc800000010ff */
[----:B------:R-:W-:Y:S01]  /*2280*/  PRMT R22, R0, 0x7610, R22 ;  /* 0x0000761000167816 */ /* 0x000fe20000000016 */
[----:B------:R-:W-:Y:S06]  /*2290*/  BRA `(.L_x_9828) ;  /* 0x0000000000107947 */ /* 0x000fec0003800000 */
.L_x_9851:
[----:B------:R-:W2:Y:S02]  /*22a0*/  LDG.E R4, desc[UR36][R4.64] ;  /* 0x0000002404047981 */ /* 0x000ea4000c1e1900 */
[----:B--2---:R-:W-:-:S04]  /*22b0*/  I2FP.F32.U32 R0, R4 ;  /* 0x0000000400007245 */ /* 0x004fc80000201000 */
[----:B------:R-:W-:-:S04]  /*22c0*/  F2FP.BF16.F32.PACK_AB R0, RZ, R0 ;  /* 0x00000000ff00723e */ /* 0x000fc800000010ff */
[----:B------:R-:W-:-:S07]  /*22d0*/  PRMT R22, R0, 0x7610, R22 ;  /* 0x0000761000167816 */ /* 0x000fce0000000016 */
.L_x_9828:
[----:B------:R-:W-:-:S07]  /*22e0*/  VIADD R19, R19, 0x80 ;  /* 0x0000008013137836 */ /* 0x000fce0000000000 */
.L_x_9822:
[----:B------:R-:W-:Y:S05]  /*22f0*/  BSYNC B6 ;  /* 0x0000000000067941 */ /* 0x000fea0003800000 */
.L_x_9821:
        /* <DEDUP_REMOVED lines=28> */
.L_x_9861:
[----:B------:R-:W2:Y:S02]  /*24c0*/  LDG.E.U8 R4, desc[UR36][R4.64] ;  /* 0x0000002404047981 */ /* 0x000ea4000c1e1100 */
[----:B--2---:R-:W-:-:S04]  /*24d0*/  I2FP.F32.U32 R0, R4 ;  /* 0x0000000400007245 */ /* 0x004fc80000201000 */
[----:B------:R-:W-:-:S04]  /*24e0*/  F2FP.BF16.F32.PACK_AB R0, RZ, R0 ;  /* 0x00000000ff00723e */ /* 0x000fc800000010ff */
[----:B------:R-:W-:Y:S01]  /*24f0*/  PRMT R18, R0, 0x7610, R18 ;  /* 0x0000761000127816 */ /* 0x000fe20000000012 */
[----:B------:R-:W-:Y:S06]  /*2500*/  BRA `(.L_x_9863) ;  /* 0x0000000c00c87947 */ /* 0x000fec0003800000 */
.L_x_9860:
        /* <DEDUP_REMOVED lines=11> */
.L_x_9865:
[----:B------:R-:W2:Y:S02]  /*25c0*/  LDG.E R4, desc[UR36][R4.64] ;  /* 0x0000002404047981 */ /* 0x000ea4000c1e1900 */
[----:B--2---:R-:W-:-:S04]  /*25d0*/  I2FP.F32.S32 R0, R4 ;  /* 0x0000000400007245 */ /* 0x004fc80000201400 */
[----:B------:R-:W-:-:S04]  /*25e0*/  F2FP.BF16.F32.PACK_AB R0, RZ, R0 ;  /* 0x00000000ff00723e */ /* 0x000fc800000010ff */
[----:B------:R-:W-:Y:S01]  /*25f0*/  PRMT R18, R0, 0x7610, R18 ;  /* 0x0000761000127816 */ /* 0x000fe20000000012 */
[----:B------:R-:W-:Y:S06]  /*2600*/  BRA `(.L_x_9863) ;  /* 0x0000000c00887947 */ /* 0x000fec0003800000 */
.L_x_9864:
[----:B------:R-:W2:Y:S02]  /*2610*/  LDG.E.U16 R4, desc[UR36][R4.64] ;  /* 0x0000002404047981 */ /* 0x000ea4000c1e1500 */
[----:B--2---:R-:W0:Y:S02]  /*2620*/  I2F.S16 R0, R4 ;  /* 0x0000000400007306 */ /* 0x004e240000101400 */
[----:B0-----:R-:W-:-:S04]  /*2630*/  F2FP.BF16.F32.PACK_AB R0, RZ, R0 ;  /* 0x00000000ff00723e */ /* 0x001fc800000010ff */
[----:B------:R-:W-:Y:S01]  /*2640*/  PRMT R18, R0, 0x7610, R18 ;  /* 0x0000761000127816 */ /* 0x000fe20000000012 */
[----:B------:R-:W-:Y:S06]  /*2650*/  BRA `(.L_x_9863) ;  /* 0x0000000c00747947 */ /* 0x000fec0003800000 */
.L_x_9859:
        /* <DEDUP_REMOVED lines=9> */
.L_x_9867:
[----:B------:R-:W2:Y:S02]  /*26f0*/  LDG.E.U16 R0, desc[UR36][R4.64] ;  /* 0x0000002404007981 */ /* 0x000ea4000c1e1500 */
[----:B--2---:R-:W-:-:S05]  /*2700*/  HADD2.F32 R0, -RZ, R0.H0_H0 ;  /* 0x20000000ff007230 */ /* 0x004fca0000004100 */
[----:B------:R-:W-:-:S04]  /*2710*/  F2FP.BF16.F32.PACK_AB R0, RZ, R0 ;  /* 0x00000000ff00723e */ /* 0x000fc800000010ff */
[----:B------:R-:W-:Y:S01]  /*2720*/  PRMT R18, R0, 0x7610, R18 ;  /* 0x0000761000127816 */ /* 0x000fe20000000012 */
[----:B------:R-:W-:Y:S06]  /*2730*/  BRA `(.L_x_9863) ;  /* 0x0000000c003c7947 */ /* 0x000fec0003800000 */
.L_x_9866:
        /* <DEDUP_REMOVED lines=9> */
.L_x_9869:
[----:B------:R-:W2:Y:S02]  /*27d0*/  LDG.E.U16 R4, desc[UR36][R4.64] ;  /* 0x0000002404047981 */ /* 0x000ea4000c1e1500 */
[----:B--2---:R-:W-:-:S05]  /*27e0*/  HADD2.F32 R0, -RZ, R4.H0_H0 ;  /* 0x20000004ff007230 */ /* 0x004fca0000004100 */
[----:B------:R-:W-:-:S04]  /*27f0*/  F2FP.BF16.F32.PACK_AB R0, RZ, R0 ;  /* 0x00000000ff00723e */ /* 0x000fc800000010ff */
[----:B------:R-:W-:Y:S01]  /*2800*/  PRMT R18, R0, 0x7610, R18 ;  /* 0x0000761000127816 */ /* 0x000fe20000000012 */
[----:B------:R-:W-:Y:S06]  /*2810*/  BRA `(.L_x_9863) ;  /* 0x0000000c00047947 */ /* 0x000fec0003800000 */
.L_x_9868:
        /* <DEDUP_REMOVED lines=9> */
.L_x_9858:
        /* <DEDUP_REMOVED lines=14> */
.L_x_9872:
        /* <DEDUP_REMOVED lines=9> */
.L_x_9871:
        /* <DEDUP_REMOVED lines=28> */
.L_x_9874:
        /* <DEDUP_REMOVED lines=15> */
.L_x_9873:
[----:B------:R0:W5:Y:S01]  /*2cd0*/  LDG.E.U16 R18, desc[UR36][R4.64] ;  /* 0x0000002404127981 */ /* 0x000162000c1e1500 */
[----:B------:R-:W-:Y:S05]  /*2ce0*/  BRA `(.L_x_9863) ;  /* 0x0000000400d07947 */ /* 0x000fea0003800000 */
.L_x_9870:
        /* <DEDUP_REMOVED lines=13> */
.L_x_9877:
        /* <DEDUP_REMOVED lines=21> */
.L_x_9881:
[----:B------:R-:W-:Y:S05]  /*2f10*/  BSYNC B1 ;  /* 0x0000000000017941 */ /* 0x000fea0003800000 */
.L_x_9880:
[----:B------:R-:W-:Y:S01]  /*2f20*/  LEA R5, R0, 0x3b800000, 0x17 ;  /* 0x3b80000000057811 */ /* 0x000fe200078eb8ff */
[----:B------:R-:W-:-:S05]  /*2f30*/  IMAD.SHL.U32 R0, R3, 0x100000, RZ ;  /* 0x0010000003007824 */ /* 0x000fca00078e00ff */
[----:B------:R-:W-:-:S07]  /*2f40*/  LOP3.LUT R0, R5, R0, R6, 0xfe, !PT ;  /* 0x0000000005007212 */ /* 0x000fce00078efe06 */
.L_x_9879:
[----:B------:R-:W-:Y:S05]  /*2f50*/  BSYNC B0 ;  /* 0x0000000000007941 */ /* 0x000fea0003800000 */
.L_x_9878:
[----:B------:R-:W-:-:S04]  /*2f60*/  F2FP.BF16.F32.PACK_AB R0, RZ, R0 ;  /* 0x00000000ff00723e */ /* 0x000fc800000010ff */
[----:B------:R-:W-:Y:S01]  /*2f70*/  PRMT R18, R0, 0x7610, R18 ;  /* 0x0000761000127816 */ /* 0x000fe20000000012 */
[----:B------:R-:W-:Y:S06]  /*2f80*/  BRA `(.L_x_9863) ;  /* 0x0000000400287947 */ /* 0x000fec0003800000 */
.L_x_9876:
        /* <DEDUP_REMOVED lines=21> */
.L_x_9885:
[----:B------:R-:W-:Y:S05]  /*30e0*/  BSYNC B1 ;  /* 0x0000000000017941 */ /* 0x000fea0003800000 */
.L_x_9884:
[----:B------:R-:W-:Y:S01]  /*30f0*/  LEA R5, R0, 0x37800000, 0x17 ;  /* 0x3780000000057811 */ /* 0x000fe200078eb8ff */
[----:B------:R-:W-:-:S05]  /*3100*/  IMAD.SHL.U32 R0, R3, 0x200000, RZ ;  /* 0x0020000003007824 */ /* 0x000fca00078e00ff */
[----:B------:R-:W-:-:S07]  /*3110*/  LOP3.LUT R0, R5, R0, R6, 0xfe, !PT ;  /* 0x0000000005007212 */ /* 0x000fce00078efe06 */
.L_x_9883:
[----:B------:R-:W-:Y:S05]  /*3120*/  BSYNC B0 ;  /* 0x0000000000007941 */ /* 0x000fea0003800000 */
.L_x_9882:
[----:B------:R-:W-:-:S04]  /*3130*/  F2FP.BF16.F32.PACK_AB R0, RZ, R0 ;  /* 0x00000000ff00723e */ /* 0x000fc800000010ff */
[----:B------:R-:W-:Y:S01]  /*3140*/  PRMT R18, R0, 0x7610, R18 ;  /* 0x0000761000127816 */ /* 0x000fe20000000012 */
[----:B------:R-:W-:Y:S06]  /*3150*/  BRA `(.L_x_9863) ;  /* 0x0000000000b47947 */ /* 0x000fec0003800000 */
.L_x_9875:
        /* <DEDUP_REMOVED lines=14> */
.L_x_9889:
[----:B------:R-:W-:Y:S05]  /*3240*/  BSYNC B0 ;  /* 0x0000000000007941 */ /* 0x000fea0003800000 */
.L_x_9888:
[----:B------:R-:W-:-:S04]  /*3250*/  F2FP.BF16.F32.PACK_AB R0, RZ, R0 ;  /* 0x00000000ff00723e */ /* 0x000fc800000010ff */
[----:B------:R-:W-:Y:S01]  /*3260*/  PRMT R18, R0, 0x7610, R18 ;  /* 0x0000761000127816 */ /* 0x000fe20000000012 */
[----:B------:R-:W-:Y:S06]  /*3270*/  BRA `(.L_x_9863) ;  /* 0x00000000006c7947 */ /* 0x000fec0003800000 */
.L_x_9862:
        /* <DEDUP_REMOVED lines=16> */
.L_x_9890:
[----:B------:R-:W-:Y:S01]  /*3380*/  PRMT R18, RZ, 0x7610, R18 ;  /* 0x00007610ff127816 */ /* 0x000fe20000000012 */
[----:B------:R-:W-:Y:S06]  /*3390*/  BRA `(.L_x_9863) ;  /* 0x0000000000247947 */ /* 0x000fec0003800000 */
.L_x_9887:
[----:B------:R-:W2:Y:S02]  /*33a0*/  LDG.E.64 R4, desc[UR36][R4.64] ;  /* 0x0000002404047981 */ /* 0x000ea4000c1e1b00 */
[----:B--2---:R-:W0:Y:S02]  /*33b0*/  I2F.U64 R0, R4 ;  /* 0x0000000400007312 */ /* 0x004e240000301000 */
[----:B0-----:R-:W-:-:S04]  /*33c0*/  F2FP.BF16.F32.PACK_AB R0, RZ, R0 ;  /* 0x00000000ff00723e */ /* 0x001fc800000010ff */
[----:B------:R-:W-:Y:S01]  /*33d0*/  PRMT R18, R0, 0x7610, R18 ;  /* 0x0000761000127816 */ /* 0x000fe20000000012 */
[----:B------:R-:W-:Y:S06]  /*33e0*/  BRA `(.L_x_9863) ;  /* 0x0000000000107947 */ /* 0x000fec0003800000 */
.L_x_9886:
[----:B------:R-:W2:Y:S02]  /*33f0*/  LDG.E R4, desc[UR36][R4.64] ;  /* 0x0000002404047981 */ /* 0x000ea4000c1e1900 */
[----:B--2---:R-:W-:-:S04]  /*3400*/  I2FP.F32.U32 R0, R4 ;  /* 0x0000000400007245 */ /* 0x004fc80000201000 */
[----:B------:R-:W-:-:S04]  /*3410*/  F2FP.BF16.F32.PACK_AB R0, RZ, R0 ;  /* 0x00000000ff00723e */ /* 0x000fc800000010ff */
[----:B------:R-:W-:-:S07]  /*3420*/  PRMT R18, R0, 0x7610, R18 ;  /* 0x0000761000127816 */ /* 0x000fce0000000012 */
.L_x_9863:
[----:B------:R-:W-:-:S07]  /*3430*/  VIADD R19, R19, 0x80 ;  /* 0x0000008013137836 */ /* 0x000fce0000000000 */
.L_x_9857:
[----:B------:R-:W-:Y:S05]  /*3440*/  BSYNC B6 ;  /* 0x0000000000067941 */ /* 0x000fea0003800000 */
.L_x_9856:
        /* <DEDUP_REMOVED lines=25> */
.L_x_9896:
[----:B------:R-:W2:Y:S02]  /*35e0*/  LDG.E.U8 R4, desc[UR36][R4.64] ;  /* 0x0000002404047981 */ /* 0x000ea4000c1e1100 */
[----:B--2---:R-:W-:-:S04]  /*35f0*/  I2FP.F32.U32 R0, R4 ;  /* 0x0000000400007245 */ /* 0x004fc80000201000 */
[----:B------:R-:W-:-:S04]  /*3600*/  F2FP.BF16.F32.PACK_AB R0, RZ, R0 ;  /* 0x00000000ff00723e */ /* 0x000fc800000010ff */
[----:B------:R-:W-:Y:S01]  /*3610*/  PRMT R17, R0, 0x7610, R17 ;  /* 0x0000761000117816 */ /* 0x000fe20000000011 */
[----:B------:R-:W-:Y:S06]  /*3620*/  BRA `(.L_x_9892) ;  /* 0x0000000c00c87947 */ /* 0x000fec0003800000 */
.L_x_9895:
        /* <DEDUP_REMOVED lines=11> */
.L_x_9899:
[----:B------:R-:W2:Y:S02]  /*36e0*/  LDG.E R4, desc[UR36][R4.64] ;  /* 0x0000002404047981 */ /* 0x000ea4000c1e1900 */
[----:B--2---:R-:W-:-:S04]  /*36f0*/  I2FP.F32.S32 R0, R4 ;  /* 0x0000000400007245 */ /* 0x004fc80000201400 */
[----:B------:R-:W-:-:S04]  /*3700*/  F2FP.BF16.F32.PACK_AB R0, RZ, R0 ;  /* 0x00000000ff00723e */ /* 0x000fc800000010ff */
[----:B------:R-:W-:Y:S01]  /*3710*/  PRMT R17, R0, 0x7610, R17 ;  /* 0x0000761000117816 */ /* 0x000fe20000000011 */
[----:B------:R-:W-:Y:S06]  /*3720*/  BRA `(.L_x_9892) ;  /* 0x0000000c00887947 */ /* 0x000fec0003800000 */
.L_x_9898:
[----:B------:R-:W2:Y:S02]  /*3730*/  LDG.E.U16 R4, desc[UR36][R4.64] ;  /* 0x0000002404047981 */ /* 0x000ea4000c1e1500 */
[----:B--2---:R-:W0:Y:S02]  /*3740*/  I2F.S16 R0, R4 ;  /* 0x0000000400007306 */ /* 0x004e240000101400 */
[----:B0-----:R-:W-:-:S04]  /*3750*/  F2FP.BF16.F32.PACK_AB R0, RZ, R0 ;  /* 0x00000000ff00723e */ /* 0x001fc800000010ff */
[----:B------:R-:W-:Y:S01]  /*3760*/  PRMT R17, R0, 0x7610, R17 ;  /* 0x0000761000117816 */ /* 0x000fe20000000011 */
[----:B------:R-:W-:Y:S06]  /*3770*/  BRA `(.L_x_9892) ;  /* 0x0000000c00747947 */ /* 0x000fec0003800000 */
.L_x_9894:
        /* <DEDUP_REMOVED lines=9> */
.L_x_9901:
[----:B------:R-:W2:Y:S02]  /*3810*/  LDG.E.U16 R0, desc[UR36][R4.64] ;  /* 0x0000002404007981 */ /* 0x000ea4000c1e1500 */
[----:B--2---:R-:W-:-:S05]  /*3820*/  HADD2.F32 R0, -RZ, R0.H0_H0 ;  /* 0x20000000ff007230 */ /* 0x004fca0000004100 */
[----:B------:R-:W-:-:S04]  /*3830*/  F2FP.BF16.F32.PACK_AB R0, RZ, R0 ;  /* 0x00000000ff00723e */ /* 0x000fc800000010ff */
[----:B------:R-:W-:Y:S01]  /*3840*/  PRMT R17, R0, 0x7610, R17 ;  /* 0x0000761000117816 */ /* 0x000fe20000000011 */
[----:B------:R-:W-:Y:S06]  /*3850*/  BRA `(.L_x_9892) ;  /* 0x0000000c003c7947 */ /* 0x000fec0003800000 */
.L_x_9900:
        /* <DEDUP_REMOVED lines=9> */
.L_x_9903:
[----:B------:R-:W2:Y:S02]  /*38f0*/  LDG.E.U16 R4, desc[UR36][R4.64] ;  /* 0x0000002404047981 */ /* 0x000ea4000c1e1500 */
[----:B--2---:R-:W-:-:S05]  /*3900*/  HADD2.F32 R0, -RZ, R4.H0_H0 ;  /* 0x20000004ff007230 */ /* 0x004fca0000004100 */
[----:B------:R-:W-:-:S04]  /*3910*/  F2FP.BF16.F32.PACK_AB R0, RZ, R0 ;  /* 0x00000000ff00723e */ /* 0x000fc800000010ff */
[----:B------:R-:W-:Y:S01]  /*3920*/  PRMT R17, R0, 0x7610, R17 ;  /* 0x0000761000117816 */ /* 0x000fe20000000011 */
[----:B------:R-:W-:Y:S06]  /*3930*/  BRA `(.L_x_9892) ;  /* 0x0000000c00047947 */ /* 0x000fec0003800000 */
.L_x_9902:
        /* <DEDUP_REMOVED lines=9> */
.L_x_9893:
        /* <DEDUP_REMOVED lines=14> */
.L_x_9906:
        /* <DEDUP_REMOVED lines=9> */
.L_x_9905:
        /* <DEDUP_REMOVED lines=28> */
.L_x_9908:
        /* <DEDUP_REMOVED lines=15> */
.L_x_9907:
[----:B------:R1:W5:Y:S01]  /*3df0*/  LDG.E.U16 R17, desc[UR36][R4.64] ;  /* 0x0000002404117981 */ /* 0x000362000c1e1500 */
[----:B------:R-:W-:Y:S05]  /*3e00*/  BRA `(.L_x_9892) ;  /* 0x0000000400d07947 */ /* 0x000fea0003800000 */
.L_x_9904:
        /* <DEDUP_REMOVED lines=13> */
.L_x_9911:
        /* <DEDUP_REMOVED lines=21> */
.L_x_9915:
[----:B------:R-:W-:Y:S05]  /*4030*/  BSYNC B1 ;  /* 0x0000000000017941 */ /* 0x000fea0003800000 */
.L_x_9914:
[----:B------:R-:W-:Y:S01]  /*4040*/  LEA R5, R0, 0x3b800000, 0x17 ;  /* 0x3b80000000057811 */ /* 0x000fe200078eb8ff */
[----:B------:R-:W-:-:S05]  /*4050*/  IMAD.SHL.U32 R0, R3, 0x100000, RZ ;  /* 0x0010000003007824 */ /* 0x000fca00078e00ff */
[----:B------:R-:W-:-:S07]  /*4060*/  LOP3.LUT R0, R5, R0, R6, 0xfe, !PT ;  /* 0x0000000005007212 */ /* 0x000fce00078efe06 */
.L_x_9913:
[----:B------:R-:W-:Y:S05]  /*4070*/  BSYNC B0 ;  /* 0x0000000000007941 */ /* 0x000fea0003800000 */
.L_x_9912:
[----:B------:R-:W-:-:S04]  /*4080*/  F2FP.BF16.F32.PACK_AB R0, RZ, R0 ;  /* 0x00000000ff00723e */ /* 0x000fc800000010ff */
[----:B------:R-:W-:Y:S01]  /*4090*/  PRMT R17, R0, 0x7610, R17 ;  /* 0x0000761000117816 */ /* 0x000fe20000000011 */
[----:B------:R-:W-:Y:S06]  /*40a0*/  BRA `(.L_x_9892) ;  /* 0x0000000400287947 */ /* 0x000fec0003800000 */
.L_x_9910:
        /* <DEDUP_REMOVED lines=21> */
.L_x_9919:
[----:B------:R-:W-:Y:S05]  /*4200*/  BSYNC B1 ;  /* 0x0000000000017941 */ /* 0x000fea0003800000 */
.L_x_9918:
[----:B------:R-:W-:Y:S01]  /*4210*/  LEA R5, R0, 0x37800000, 0x17 ;  /* 0x3780000000057811 */ /* 0x000fe200078eb8ff */
[----:B------:R-:W-:-:S05]  /*4220*/  IMAD.SHL.U32 R0, R3, 0x200000, RZ ;  /* 0x0020000003007824 */ /* 0x000fca00078e00ff */
[----:B------:R-:W-:-:S07]  /*4230*/  LOP3.LUT R0, R5, R0, R6, 0xfe, !PT ;  /* 0x0000000005007212 */ /* 0x000fce00078efe06 */
.L_x_9917:
[----:B------:R-:W-:Y:S05]  /*4240*/  BSYNC B0 ;  /* 0x0000000000007941 */ /* 0x000fea0003800000 */
.L_x_9916:
[----:B------:R-:W-:-:S04]  /*4250*/  F2FP.BF16.F32.PACK_AB R0, RZ, R0 ;  /* 0x00000000ff00723e */ /* 0x000fc800000010ff */
[----:B------:R-:W-:Y:S01]  /*4260*/  PRMT R17, R0, 0x7610, R17 ;  /* 0x0000761000117816 */ /* 0x000fe20000000011 */
[----:B------:R-:W-:Y:S06]  /*4270*/  BRA `(.L_x_9892) ;  /* 0x0000000000b47947 */ /* 0x000fec0003800000 */
.L_x_9909:
        /* <DEDUP_REMOVED lines=14> */
.L_x_9923:
[----:B------:R-:W-:Y:S05]  /*4360*/  BSYNC B0 ;  /* 0x0000000000007941 */ /* 0x000fea0003800000 */
.L_x_9922:
[----:B------:R-:W-:-:S04]  /*4370*/  F2FP.BF16.F32.PACK_AB R0, RZ, R0 ;  /* 0x00000000ff00723e */ /* 0x000fc800000010ff */
[----:B------:R-:W-:Y:S01]  /*4380*/  PRMT R17, R0, 0x7610, R17 ;  /* 0x0000761000117816 */ /* 0x000fe20000000011 */
[----:B------:R-:W-:Y:S06]  /*4390*/  BRA `(.L_x_9892) ;  /* 0x00000000006c7947 */ /* 0x000fec0003800000 */
.L_x_9897:
        /* <DEDUP_REMOVED lines=16> */
.L_x_9924:
[----:B------:R-:W-:Y:S01]  /*44a0*/  PRMT R17, RZ, 0x7610, R17 ;  /* 0x00007610ff117816 */ /* 0x000fe20000000011 */
[----:B------:R-:W-:Y:S06]  /*44b0*/  BRA `(.L_x_9892) ;  /* 0x0000000000247947 */ /* 0x000fec0003800000 */
.L_x_9921:
[----:B------:R-:W2:Y:S02]  /*44c0*/  LDG.E.64 R4, desc[UR36][R4.64] ;  /* 0x0000002404047981 */ /* 0x000ea4000c1e1b00 */
[----:B--2---:R-:W0:Y:S02]  /*44d0*/  I2F.U64 R0, R4 ;  /* 0x0000000400007312 */ /* 0x004e240000301000 */
[----:B0-----:R-:W-:-:S04]  /*44e0*/  F2FP.BF16.F32.PACK_AB R0, RZ, R0 ;  /* 0x00000000ff00723e */ /* 0x001fc800000010ff */
[----:B------:R-:W-:Y:S01]  /*44f0*/  PRMT R17, R0, 0x7610, R17 ;  /* 0x0000761000117816 */ /* 0x000fe20000000011 */
[----:B------:R-:W-:Y:S06]  /*4500*/  BRA `(.L_x_9892) ;  /* 0x0000000000107947 */ /* 0x000fec0003800000 */
.L_x_9920:
[----:B------:R-:W2:Y:S02]  /*4510*/  LDG.E R4, desc[UR36][R4.64] ;  /* 0x0000002404047981 */ /* 0x000ea4000c1e1900 */
[----:B--2---:R-:W-:-:S04]  /*4520*/  I2FP.F32.U32 R0, R4 ;  /* 0x0000000400007245 */ /* 0x004fc80000201000 */
[----:B------:R-:W-:-:S04]  /*4530*/  F2FP.BF16.F32.PACK_AB R0, RZ, R0 ;  /* 0x00000000ff00723e */ /* 0x000fc800000010ff */
[----:B------:R-:W-:-:S07]  /*4540*/  PRMT R17, R0, 0x7610, R17 ;  /* 0x0000761000117816 */ /* 0x000fce0000000011 */
.L_x_9892:
[----:B------:R-:W-:Y:S05]  /*4550*/  BSYNC B6 ;  /* 0x0000000000067941 */ /* 0x000fea0003800000 */
.L_x_9891:
        /* <DEDUP_REMOVED lines=22> */
[----:B------:R-:W-:Y:S01]  /*46c0*/  @!P2 FMNMX.FTZ R3, R0, R3, !PT ;  /* 0x000000030003a209 */ /* 0x000fe20007810000 */
[C---:B------:R-:W-:Y:S02]  /*46d0*/  @!P1 IMAD.U32 R7, R8.reuse, 0x10000, RZ ;  /* 0x0001000008079824 */ /* 0x040fe400078e00ff */
[----:B------:R-:W-:Y:S01]  /*46e0*/  @!P0 IMAD.U32 R9, R8, 0x10000, RZ ;  /* 0x0001000008098824 */ /* 0x000fe200078e00ff */
[----:B------:R-:W-:Y:S02]  /*46f0*/  @!P3 FMNMX.FTZ R5, R10, R5, !PT ;  /* 0x000000050a05b209 */ /* 0x000fe40007810000 */
[----:B------:R-:W-:Y:S02]  /*4700*/  @!P1 FMNMX.FTZ R4, R7, R4, !PT ;  /* 0x0000000407049209 */ /* 0x000fe40007810000 */
[----:B------:R-:W-:Y:S02]  /*4710*/  @!P0 FMNMX.FTZ R6, R9, R6, !PT ;  /* 0x0000000609068209 */ /* 0x000fe40007810000 */
        /* <DEDUP_REMOVED lines=31> */
.L_x_9930:
[----:B------:R-:W-:Y:S02]  /*4910*/  IMAD.U32 R5, R24, 0x10000, RZ ;  /* 0x0001000018057824 */ /* 0x000fe400078e00ff */
[----:B------:R-:W-:-:S04]  /*4920*/  IMAD.MOV.U32 R23, RZ, RZ, R25 ;  /* 0x000000ffff177224 */ /* 0x000fc800078e0019 */
[----:B------:R-:W0:Y:S02]  /*4930*/  F2I.S64.TRUNC R4, R5 ;  /* 0x0000000500047311 */ /* 0x000e24000020d900 */
[----:B0-----:R0:W-:Y:S01]  /*4940*/  STG.E.U8 desc[UR36][R8.64], R4 ;  /* 0x0000000408007986 */ /* 0x0011e2000c101124 */
[----:B------:R-:W-:Y:S05]  /*4950*/  BRA `(.L_x_9926) ;  /* 0x0000000c00d47947 */ /* 0x000fea0003800000 */
.L_x_9929:
        /* <DEDUP_REMOVED lines=11> */
.L_x_9933:
[----:B------:R-:W-:Y:S02]  /*4a10*/  IMAD.U32 R24, R24, 0x10000, RZ ;  /* 0x0001000018187824 */ /* 0x000fe400078e00ff */
[----:B------:R-:W-:Y:S02]  /*4a20*/  IMAD.MOV.U32 R23, RZ, RZ, R25 ;  /* 0x000000ffff177224 */ /* 0x000fe400078e0019 */
[----:B------:R-:W0:Y:S02]  /*4a30*/  F2I.FTZ.TRUNC.NTZ R3, R24 ;  /* 0x0000001800037305 */ /* 0x000e24000021f100 */
[----:B0-----:R0:W-:Y:S01]  /*4a40*/  STG.E desc[UR36][R8.64], R3 ;  /* 0x0000000308007986 */ /* 0x0011e2000c101924 */
[----:B------:R-:W-:Y:S05]  /*4a50*/  BRA `(.L_x_9926) ;  /* 0x0000000c00947947 */ /* 0x000fea0003800000 */
.L_x_9932:
[----:B------:R-:W-:Y:S02]  /*4a60*/  IMAD.U32 R24, R24, 0x10000, RZ ;  /* 0x0001000018187824 */ /* 0x000fe400078e00ff */
[----:B------:R-:W-:Y:S02]  /*4a70*/  IMAD.MOV.U32 R23, RZ, RZ, R25 ;  /* 0x000000ffff177224 */ /* 0x000fe400078e0019 */
[----:B------:R-:W0:Y:S02]  /*4a80*/  F2I.FTZ.TRUNC.NTZ R3, R24 ;  /* 0x0000001800037305 */ /* 0x000e24000021f100 */
[----:B0-----:R0:W-:Y:S01]  /*4a90*/  STG.E.U16 desc[UR36][R8.64], R3 ;  /* 0x0000000308007986 */ /* 0x0011e2000c101524 */
[----:B------:R-:W-:Y:S05]  /*4aa0*/  BRA `(.L_x_9926) ;  /* 0x0000000c00807947 */ /* 0x000fea0003800000 */
.L_x_9928:
        /* <DEDUP_REMOVED lines=10> */
.L_x_9935:
[----:B------:R-:W-:Y:S02]  /*4b50*/  IMAD.U32 R0, R24, 0x10000, RZ ;  /* 0x0001000018007824 */ /* 0x000fe400078e00ff */
[----:B------:R-:W-:-:S03]  /*4b60*/  IMAD.MOV.U32 R23, RZ, RZ, R25 ;  /* 0x000000ffff177224 */ /* 0x000fc600078e0019 */
[----:B------:R-:W-:-:S05]  /*4b70*/  F2FP.F16.F32.PACK_AB R0, RZ, R0 ;  /* 0x00000000ff00723e */ /* 0x000fca00000000ff */
[----:B------:R0:W-:Y:S01]  /*4b80*/  STG.E.U16 desc[UR36][R8.64], R0 ;  /* 0x0000000008007986 */ /* 0x0001e2000c101524 */
[----:B------:R-:W-:Y:S05]  /*4b90*/  BRA `(.L_x_9926) ;  /* 0x0000000c00447947 */ /* 0x000fea0003800000 */
.L_x_9934:
        /* <DEDUP_REMOVED lines=11> */
.L_x_9937:
[----:B------:R-:W-:Y:S02]  /*4c50*/  IMAD.U32 R24, R24, 0x10000, RZ ;  /* 0x0001000018187824 */ /* 0x000fe400078e00ff */
[----:B------:R-:W-:-:S03]  /*4c60*/  IMAD.MOV.U32 R23, RZ, RZ, R25 ;  /* 0x000000ffff177224 */ /* 0x000fc600078e0019 */
[----:B------:R-:W-:-:S04]  /*4c70*/  F2FP.F16.F32.PACK_AB R3, RZ, R24 ;  /* 0x00000018ff03723e */ /* 0x000fc800000000ff */
[----:B------:R-:W-:-:S05]  /*4c80*/  PRMT R3, R3, 0x5410, RZ ;  /* 0x0000541003037816 */ /* 0x000fca00000000ff */
[----:B------:R0:W-:Y:S01]  /*4c90*/  STG.E desc[UR36][R8.64], R3 ;  /* 0x0000000308007986 */ /* 0x0001e2000c101924 */
[----:B------:R-:W-:Y:S05]  /*4ca0*/  BRA `(.L_x_9926) ;  /* 0x0000000c00007947 */ /* 0x000fea0003800000 */
.L_x_9936:
[----:B------:R-:W-:Y:S02]  /*4cb0*/  IMAD.U32 R4, R24, 0x10000, RZ ;  /* 0x0001000018047824 */ /* 0x000fe400078e00ff */
[----:B------:R-:W-:Y:S02]  /*4cc0*/  IMAD.MOV.U32 R23, RZ, RZ, R25 ;  /* 0x000000ffff177224 */ /* 0x000fe400078e0019 */
[----:B------:R-:W-:-:S06]  /*4cd0*/  FMUL.FTZ R4, R4, 1 ;  /* 0x3f80000004047820 */ /* 0x000fcc0000410000 */
[----:B------:R-:W0:Y:S02]  /*4ce0*/  F2F.F64.F32 R4, R4 ;  /* 0x0000000400047310 */ /* 0x000e240000201800 */
[----:B0-----:R0:W-:Y:S01]  /*4cf0*/  STG.E.64 desc[UR36][R8.64], R4 ;  /* 0x0000000408007986 */ /* 0x0011e2000c101b24 */
[----:B------:R-:W-:Y:S05]  /*4d00*/  BRA `(.L_x_9926) ;  /* 0x0000000800e87947 */ /* 0x000fea0003800000 */
.L_x_9927:
        /* <DEDUP_REMOVED lines=14> */
.L_x_9940:
[----:B------:R-:W-:Y:S01]  /*4df0*/  IMAD.U32 R24, R24, 0x10000, RZ ;  /* 0x0001000018187824 */ /* 0x000fe200078e00ff */
[----:B------:R-:W-:Y:S01]  /*4e00*/  CS2R R6, SRZ ;  /* 0x0000000000067805 */ /* 0x000fe2000001ff00 */
[----:B------:R-:W-:Y:S02]  /*4e10*/  IMAD.MOV.U32 R23, RZ, RZ, R25 ;  /* 0x000000ffff177224 */ /* 0x000fe400078e0019 */
[----:B------:R-:W-:-:S06]  /*4e20*/  FMUL.FTZ R4, R24, 1 ;  /* 0x3f80000018047820 */ /* 0x000fcc0000410000 */
[----:B------:R-:W0:Y:S02]  /*4e30*/  F2F.F64.F32 R4, R4 ;  /* 0x0000000400047310 */ /* 0x000e240000201800 */
[----:B0-----:R0:W-:Y:S01]  /*4e40*/  STG.E.128 desc[UR36][R8.64], R4 ;  /* 0x0000000408007986 */ /* 0x0011e2000c101d24 */
[----:B------:R-:W-:Y:S05]  /*4e50*/  BRA `(.L_x_9926) ;  /* 0x0000000800947947 */ /* 0x000fea0003800000 */
.L_x_9939:
        /* <DEDUP_REMOVED lines=21> */
.L_x_9944:
[----:B------:R-:W-:Y:S05]  /*4fb0*/  BSYNC B0 ;  /* 0x0000000000007941 */ /* 0x000fea0003800000 */
.L_x_9943:
[----:B------:R-:W-:Y:S01]  /*4fc0*/  LOP3.LUT R5, R0, R5, RZ, 0xfc, !PT ;  /* 0x0000000500057212 */ /* 0x000fe200078efcff */
[----:B------:R-:W-:-:S04]  /*4fd0*/  IMAD.MOV.U32 R23, RZ, RZ, R25 ;  /* 0x000000ffff177224 */ /* 0x000fc800078e0019 */
[----:B------:R0:W-:Y:S01]  /*4fe0*/  STG.E.U8 desc[UR36][R8.64], R5 ;  /* 0x0000000508007986 */ /* 0x0001e2000c101124 */
[----:B------:R-:W-:Y:S05]  /*4ff0*/  BRA `(.L_x_9926) ;  /* 0x00000008002c7947 */ /* 0x000fea0003800000 */
.L_x_9942:
        /* <DEDUP_REMOVED lines=13> */
.L_x_9946:
[----:B------:R-:W-:Y:S01]  /*50d0*/  IMAD.MOV.U32 R0, RZ, RZ, 0x7f ;  /* 0x0000007fff007424 */ /* 0x000fe200078e00ff */
[----:B------:R-:W-:-:S04]  /*50e0*/  ISETP.GT.U32.AND P0, PT, R3, 0x7f800000, PT ;  /* 0x7f8000000300780c */ /* 0x000fc80003f04070 */
[----:B------:R-:W-:-:S09]  /*50f0*/  SEL R0, R0, 0x7c, P0 ;  /* 0x0000007c00007807 */ /* 0x000fd20000000000 */
.L_x_9947:
[----:B------:R-:W-:Y:S05]  /*5100*/  BSYNC B0 ;  /* 0x0000000000007941 */ /* 0x000fea0003800000 */
.L_x_9945:
[----:B------:R-:W-:Y:S01]  /*5110*/  LOP3.LUT R3, R5, 0x80000000, RZ, 0xc0, !PT ;  /* 0x8000000005037812 */ /* 0x000fe200078ec0ff */
[----:B------:R-:W-:-:S03]  /*5120*/  IMAD.MOV.U32 R23, RZ, RZ, R25 ;  /* 0x000000ffff177224 */ /* 0x000fc600078e0019 */
[----:B------:R-:W-:-:S04]  /*5130*/  SHF.R.U32.HI R3, RZ, 0x18, R3 ;  /* 0x00000018ff037819 */ /* 0x000fc80000011603 */
[----:B------:R-:W-:-:S05]  /*5140*/  LOP3.LUT R3, R0, R3, RZ, 0xfc, !PT ;  /* 0x0000000300037212 */ /* 0x000fca00078efcff */
[----:B------:R0:W-:Y:S01]  /*5150*/  STG.E.U8 desc[UR36][R8.64], R3 ;  /* 0x0000000308007986 */ /* 0x0001e2000c101124 */
[----:B------:R-:W-:Y:S05]  /*5160*/  BRA `(.L_x_9926) ;  /* 0x0000000400d07947 */ /* 0x000fea0003800000 */
.L_x_9941:
[----:B------:R0:W-:Y:S01]  /*5170*/  STG.E.U16 desc[UR36][R8.64], R24 ;  /* 0x0000001808007986 */ /* 0x0001e2000c101524 */
[----:B------:R-:W-:Y:S01]  /*5180*/  IMAD.MOV.U32 R23, RZ, RZ, R25 ;  /* 0x000000ffff177224 */ /* 0x000fe200078e0019 */
[----:B------:R-:W-:Y:S06]  /*5190*/  BRA `(.L_x_9926) ;  /* 0x0000000400c47947 */ /* 0x000fec0003800000 */
.L_x_9938:
        /* <DEDUP_REMOVED lines=13> */
.L_x_9950:
        /* <DEDUP_REMOVED lines=17> */
.L_x_9953:
[----:B------:R-:W-:-:S04]  /*5380*/  LOP3.LUT R3, R5, 0x80000000, RZ, 0xc0, !PT ;  /* 0x8000000005037812 */ /* 0x000fc800078ec0ff */
[----:B------:R-:W-:-:S04]  /*5390*/  SHF.R.U32.HI R3, RZ, 0x18, R3 ;  /* 0x00000018ff037819 */ /* 0x000fc80000011603 */
[----:B------:R-:W-:-:S04]  /*53a0*/  LOP3.LUT R0, R0, R3, RZ, 0xfc, !PT ;  /* 0x0000000300007212 */ /* 0x000fc800078efcff */
[----:B------:R-:W-:-:S07]  /*53b0*/  PRMT R4, R0, 0x7610, R4 ;  /* 0x0000761000047816 */ /* 0x000fce0000000004 */
.L_x_9952:
[----:B------:R-:W-:Y:S05]  /*53c0*/  BSYNC B0 ;  /* 0x0000000000007941 */ /* 0x000fea0003800000 */
.L_x_9951:
[----:B------:R3:W-:Y:S01]  /*53d0*/  STG.E.U8 desc[UR36][R8.64], R4 ;  /* 0x0000000408007986 */ /* 0x0007e2000c101124 */
[----:B------:R-:W-:Y:S01]  /*53e0*/  IMAD.MOV.U32 R23, RZ, RZ, R25 ;  /* 0x000000ffff177224 */ /* 0x000fe200078e0019 */
[----:B------:R-:W-:Y:S06]  /*53f0*/  BRA `(.L_x_9926) ;  /* 0x00000004002c7947 */ /* 0x000fec0003800000 */
.L_x_9949:
        /* <DEDUP_REMOVED lines=17> */
.L_x_9956:
[----:B------:R-:W-:-:S04]  /*5510*/  LOP3.LUT R3, R5, 0x80000000, RZ, 0xc0, !PT ;  /* 0x8000000005037812 */ /* 0x000fc800078ec0ff */
[----:B------:R-:W-:-:S04]  /*5520*/  SHF.R.U32.HI R3, RZ, 0x18, R3 ;  /* 0x00000018ff037819 */ /* 0x000fc80000011603 */
[----:B------:R-:W-:-:S04]  /*5530*/  LOP3.LUT R0, R0, R3, RZ, 0xfc, !PT ;  /* 0x0000000300007212 */ /* 0x000fc800078efcff */
[----:B------:R-:W-:-:S07]  /*5540*/  PRMT R4, R0, 0x7610, R4 ;  /* 0x0000761000047816 */ /* 0x000fce0000000004 */
.L_x_9955:
[----:B------:R-:W-:Y:S05]  /*5550*/  BSYNC B0 ;  /* 0x0000000000007941 */ /* 0x000fea0003800000 */
.L_x_9954:
[----:B------:R0:W-:Y:S01]  /*5560*/  STG.E.U8 desc[UR36][R8.64], R4 ;  /* 0x0000000408007986 */ /* 0x0001e2000c101124 */
[----:B------:R-:W-:Y:S01]  /*5570*/  IMAD.MOV.U32 R23, RZ, RZ, R25 ;  /* 0x000000ffff177224 */ /* 0x000fe200078e0019 */
[----:B------:R-:W-:Y:S06]  /*5580*/  BRA `(.L_x_9926) ;  /* 0x0000000000c87947 */ /* 0x000fec0003800000 */
.L_x_9948:
        /* <DEDUP_REMOVED lines=23> */
.L_x_9931:
        /* <DEDUP_REMOVED lines=16> */
.L_x_9959:
[----:B------:R-:W-:Y:S01]  /*5800*/  IMAD.MOV.U32 R23, RZ, RZ, R25 ;  /* 0x000000ffff177224 */ /* 0x000fe200078e0019 */
[----:B------:R-:W-:Y:S06]  /*5810*/  BRA `(.L_x_9926) ;  /* 0x0000000000247947 */ /* 0x000fec0003800000 */
.L_x_9958:
[----:B------:R-:W-:Y:S02]  /*5820*/  IMAD.U32 R4, R24, 0x10000, RZ ;  /* 0x0001000018047824 */ /* 0x000fe400078e00ff */
[----:B------:R-:W-:-:S04]  /*5830*/  IMAD.MOV.U32 R23, RZ, RZ, R25 ;  /* 0x000000ffff177224 */ /* 0x000fc800078e0019 */
[----:B------:R-:W0:Y:S02]  /*5840*/  F2I.U64.TRUNC R4, R4 ;  /* 0x0000000400047311 */ /* 0x000e24000020d800 */
[----:B0-----:R2:W-:Y:S01]  /*5850*/  STG.E.64 desc[UR36][R8.64], R4 ;  /* 0x0000000408007986 */ /* 0x0015e2000c101b24 */
[----:B------:R-:W-:Y:S05]  /*5860*/  BRA `(.L_x_9926) ;  /* 0x0000000000107947 */ /* 0x000fea0003800000 */
.L_x_9957:
[----:B------:R-:W-:Y:S02]  /*5870*/  IMAD.U32 R24, R24, 0x10000, RZ ;  /* 0x0001000018187824 */ /* 0x000fe400078e00ff */
[----:B------:R-:W-:Y:S02]  /*5880*/  IMAD.MOV.U32 R23, RZ, RZ, R25 ;  /* 0x000000ffff177224 */ /* 0x000fe400078e0019 */
[----:B------:R-:W0:Y:S02]  /*5890*/  F2I.FTZ.U32.TRUNC.NTZ R3, R24 ;  /* 0x0000001800037305 */ /* 0x000e24000021f000 */
[----:B0-----:R0:W-:Y:S03]  /*58a0*/  STG.E desc[UR36][R8.64], R3 ;  /* 0x0000000308007986 */ /* 0x0011e6000c101924 */
.L_x_9926:
[----:B------:R-:W-:Y:S05]  /*58b0*/  BSYNC B6 ;  /* 0x0000000000067941 */ /* 0x000fea0003800000 */
.L_x_9925:
        /* <DEDUP_REMOVED lines=25> */
.L_x_9965:
[----:B------:R-:W-:-:S06]  /*5a50*/  IMAD.U32 R5, R22, 0x10000, RZ ;  /* 0x0001000016057824 */ /* 0x000fcc00078e00ff */
[----:B------:R-:W0:Y:S02]  /*5a60*/  F2I.S64.TRUNC R4, R5 ;  /* 0x0000000500047311 */ /* 0x000e24000020d900 */
[----:B0-----:R0:W-:Y:S01]  /*5a70*/  STG.E.U8 desc[UR36][R8.64], R4 ;  /* 0x0000000408007986 */ /* 0x0011e2000c101124 */
[----:B------:R-:W-:Y:S05]  /*5a80*/  BRA `(.L_x_9967) ;  /* 0x0000000c00847947 */ /* 0x000fea0003800000 */
.L_x_9964:
        /* <DEDUP_REMOVED lines=10> */
.L_x_9969:
[----:B------:R-:W-:-:S04]  /*5b30*/  IMAD.U32 R22, R22, 0x10000, RZ ;  /* 0x0001000016167824 */ /* 0x000fc800078e00ff */
[----:B------:R-:W0:Y:S02]  /*5b40*/  F2I.FTZ.TRUNC.NTZ R3, R22 ;  /* 0x0000001600037305 */ /* 0x000e24000021f100 */
[----:B0-----:R0:W-:Y:S01]  /*5b50*/  STG.E desc[UR36][R8.64], R3 ;  /* 0x0000000308007986 */ /* 0x0011e2000c101924 */
[----:B------:R-:W-:Y:S05]  /*5b60*/  BRA `(.L_x_9967) ;  /* 0x0000000c004c7947 */ /* 0x000fea0003800000 */
.L_x_9968:
[----:B------:R-:W-:-:S04]  /*5b70*/  IMAD.U32 R22, R22, 0x10000, RZ ;  /* 0x0001000016167824 */ /* 0x000fc800078e00ff */
[----:B------:R-:W0:Y:S02]  /*5b80*/  F2I.FTZ.TRUNC.NTZ R3, R22 ;  /* 0x0000001600037305 */ /* 0x000e24000021f100 */
[----:B0-----:R0:W-:Y:S01]  /*5b90*/  STG.E.U16 desc[UR36][R8.64], R3 ;  /* 0x0000000308007986 */ /* 0x0011e2000c101524 */
[----:B------:R-:W-:Y:S05]  /*5ba0*/  BRA `(.L_x_9967) ;  /* 0x0000000c003c7947 */ /* 0x000fea0003800000 */
.L_x_9963:
        /* <DEDUP_REMOVED lines=9> */
.L_x_9971:
[----:B------:R-:W-:-:S05]  /*5c40*/  IMAD.U32 R0, R22, 0x10000, RZ ;  /* 0x0001000016007824 */ /* 0x000fca00078e00ff */
[----:B------:R-:W-:-:S05]  /*5c50*/  F2FP.F16.F32.PACK_AB R0, RZ, R0 ;  /* 0x00000000ff00723e */ /* 0x000fca00000000ff */
[----:B------:R0:W-:Y:S01]  /*5c60*/  STG.E.U16 desc[UR36][R8.64], R0 ;  /* 0x0000000008007986 */ /* 0x0001e2000c101524 */
[----:B------:R-:W-:Y:S05]  /*5c70*/  BRA `(.L_x_9967) ;  /* 0x0000000c00087947 */ /* 0x000fea0003800000 */
.L_x_9970:
        /* <DEDUP_REMOVED lines=10> */
.L_x_9973:
[----:B------:R-:W-:-:S05]  /*5d20*/  IMAD.U32 R22, R22, 0x10000, RZ ;  /* 0x0001000016167824 */ /* 0x000fca00078e00ff */
[----:B------:R-:W-:-:S04]  /*5d30*/  F2FP.F16.F32.PACK_AB R3, RZ, R22 ;  /* 0x00000016ff03723e */ /* 0x000fc800000000ff */
[----:B------:R-:W-:-:S05]  /*5d40*/  PRMT R3, R3, 0x5410, RZ ;  /* 0x0000541003037816 */ /* 0x000fca00000000ff */
[----:B------:R0:W-:Y:S01]  /*5d50*/  STG.E desc[UR36][R8.64], R3 ;  /* 0x0000000308007986 */ /* 0x0001e2000c101924 */
[----:B------:R-:W-:Y:S05]  /*5d60*/  BRA `(.L_x_9967) ;  /* 0x0000000800cc7947 */ /* 0x000fea0003800000 */
.L_x_9972:
[----:B------:R-:W-:-:S04]  /*5d70*/  IMAD.U32 R4, R22, 0x10000, RZ ;  /* 0x0001000016047824 */ /* 0x000fc800078e00ff */
[----:B------:R-:W-:-:S06]  /*5d80*/  FMUL.FTZ R4, R4, 1 ;  /* 0x3f80000004047820 */ /* 0x000fcc0000410000 */
[----:B------:R-:W0:Y:S02]  /*5d90*/  F2F.F64.F32 R4, R4 ;  /* 0x0000000400047310 */ /* 0x000e240000201800 */
[----:B0-----:R0:W-:Y:S01]  /*5da0*/  STG.E.64 desc[UR36][R8.64], R4 ;  /* 0x0000000408007986 */ /* 0x0011e2000c101b24 */
[----:B------:R-:W-:Y:S05]  /*5db0*/  BRA `(.L_x_9967) ;  /* 0x0000000800b87947 */ /* 0x000fea0003800000 */
.L_x_9962:
        /* <DEDUP_REMOVED lines=13> */
.L_x_9976:
[----:B------:R-:W-:Y:S01]  /*5e90*/  IMAD.U32 R22, R22, 0x10000, RZ ;  /* 0x0001000016167824 */ /* 0x000fe200078e00ff */
[----:B------:R-:W-:-:S03]  /*5ea0*/  CS2R R6, SRZ ;  /* 0x0000000000067805 */ /* 0x000fc6000001ff00 */
[----:B------:R-:W-:-:S06]  /*5eb0*/  FMUL.FTZ R4, R22, 1 ;  /* 0x3f80000016047820 */ /* 0x000fcc0000410000 */
[----:B------:R-:W0:Y:S02]  /*5ec0*/  F2F.F64.F32 R4, R4 ;  /* 0x0000000400047310 */ /* 0x000e240000201800 */
[----:B0-----:R0:W-:Y:S01]  /*5ed0*/  STG.E.128 desc[UR36][R8.64], R4 ;  /* 0x0000000408007986 */ /* 0x0011e2000c101d24 */
[----:B------:R-:W-:Y:S05]  /*5ee0*/  BRA `(.L_x_9967) ;  /* 0x00000008006c7947 */ /* 0x000fea0003800000 */
.L_x_9975:
        /* <DEDUP_REMOVED lines=21> */
.L_x_9980:
[----:B------:R-:W-:Y:S05]  /*6040*/  BSYNC B0 ;  /* 0x0000000000007941 */ /* 0x000fea0003800000 */
.L_x_9979:
[----:B------:R-:W-:-:S05]  /*6050*/  LOP3.LUT R5, R0, R5, RZ, 0xfc, !PT ;  /* 0x0000000500057212 */ /* 0x000fca00078efcff */
[----:B------:R0:W-:Y:S01]  /*6060*/  STG.E.U8 desc[UR36][R8.64], R5 ;  /* 0x0000000508007986 */ /* 0x0001e2000c101124 */
[----:B------:R-:W-:Y:S05]  /*6070*/  BRA `(.L_x_9967) ;  /* 0x0000000800087947 */ /* 0x000fea0003800000 */
.L_x_9978:
        /* <DEDUP_REMOVED lines=13> */
.L_x_9982:
[----:B------:R-:W-:Y:S01]  /*6150*/  IMAD.MOV.U32 R0, RZ, RZ, 0x7f ;  /* 0x0000007fff007424 */ /* 0x000fe200078e00ff */
[----:B------:R-:W-:-:S04]  /*6160*/  ISETP.GT.U32.AND P0, PT, R3, 0x7f800000, PT ;  /* 0x7f8000000300780c */ /* 0x000fc80003f04070 */
[----:B------:R-:W-:-:S09]  /*6170*/  SEL R0, R0, 0x7c, P0 ;  /* 0x0000007c00007807 */ /* 0x000fd20000000000 */
.L_x_9983:
[----:B------:R-:W-:Y:S05]  /*6180*/  BSYNC B0 ;  /* 0x0000000000007941 */ /* 0x000fea0003800000 */
.L_x_9981:
[----:B------:R-:W-:-:S04]  /*6190*/  LOP3.LUT R3, R5, 0x80000000, RZ, 0xc0, !PT ;  /* 0x8000000005037812 */ /* 0x000fc800078ec0ff */
[----:B------:R-:W-:-:S04]  /*61a0*/  SHF.R.U32.HI R3, RZ, 0x18, R3 ;  /* 0x00000018ff037819 */ /* 0x000fc80000011603 */
[----:B------:R-:W-:-:S05]  /*61b0*/  LOP3.LUT R3, R0, R3, RZ, 0xfc, !PT ;  /* 0x0000000300037212 */ /* 0x000fca00078efcff */
[----:B------:R0:W-:Y:S01]  /*61c0*/  STG.E.U8 desc[UR36][R8.64], R3 ;  /* 0x0000000308007986 */ /* 0x0001e2000c101124 */
[----:B------:R-:W-:Y:S05]  /*61d0*/  BRA `(.L_x_9967) ;  /* 0x0000000400b07947 */ /* 0x000fea0003800000 */
.L_x_9977:
[----:B------:R0:W-:Y:S01]  /*61e0*/  STG.E.U16 desc[UR36][R8.64], R22 ;  /* 0x0000001608007986 */ /* 0x0001e2000c101524 */
[----:B------:R-:W-:Y:S05]  /*61f0*/  BRA `(.L_x_9967) ;  /* 0x0000000400a87947 */ /* 0x000fea0003800000 */
.L_x_9974:
        /* <DEDUP_REMOVED lines=12> */
.L_x_9986:
        /* <DEDUP_REMOVED lines=17> */
.L_x_9989:
[----:B------:R-:W-:-:S04]  /*63d0*/  LOP3.LUT R3, R5, 0x80000000, RZ, 0xc0, !PT ;  /* 0x8000000005037812 */ /* 0x000fc800078ec0ff */
[----:B------:R-:W-:-:S04]  /*63e0*/  SHF.R.U32.HI R3, RZ, 0x18, R3 ;  /* 0x00000018ff037819 */ /* 0x000fc80000011603 */
[----:B------:R-:W-:-:S04]  /*63f0*/  LOP3.LUT R0, R0, R3, RZ, 0xfc, !PT ;  /* 0x0000000300007212 */ /* 0x000fc800078efcff */
[----:B------:R-:W-:-:S07]  /*6400*/  PRMT R4, R0, 0x7610, R4 ;  /* 0x0000761000047816 */ /* 0x000fce0000000004 */
.L_x_9988:
[----:B------:R-:W-:Y:S05]  /*6410*/  BSYNC B0 ;  /* 0x0000000000007941 */ /* 0x000fea0003800000 */
.L_x_9987:
[----:B------:R3:W-:Y:S01]  /*6420*/  STG.E.U8 desc[UR36][R8.64], R4 ;  /* 0x0000000408007986 */ /* 0x0007e2000c101124 */
[----:B------:R-:W-:Y:S05]  /*6430*/  BRA `(.L_x_9967) ;  /* 0x0000000400187947 */ /* 0x000fea0003800000 */
.L_x_9985:
        /* <DEDUP_REMOVED lines=17> */
.L_x_9992:
[----:B------:R-:W-:-:S04]  /*6550*/  LOP3.LUT R3, R5, 0x80000000, RZ, 0xc0, !PT ;  /* 0x8000000005037812 */ /* 0x000fc800078ec0ff */
[----:B------:R-:W-:-:S04]  /*6560*/  SHF.R.U32.HI R3, RZ, 0x18, R3 ;  /* 0x00000018ff037819 */ /* 0x000fc80000011603 */
[----:B------:R-:W-:-:S04]  /*6570*/  LOP3.LUT R0, R0, R3, RZ, 0xfc, !PT ;  /* 0x0000000300007212 */ /* 0x000fc800078efcff */
[----:B------:R-:W-:-:S07]  /*6580*/  PRMT R4, R0, 0x7610, R4 ;  /* 0x0000761000047816 */ /* 0x000fce0000000004 */
.L_x_9991:
[----:B------:R-:W-:Y:S05]  /*6590*/  BSYNC B0 ;  /* 0x0000000000007941 */ /* 0x000fea0003800000 */
.L_x_9990:
[----:B------:R0:W-:Y:S01]  /*65a0*/  STG.E.U8 desc[UR36][R8.64], R4 ;  /* 0x0000000408007986 */ /* 0x0001e2000c101124 */
[----:B------:R-:W-:Y:S05]  /*65b0*/  BRA `(.L_x_9967) ;  /* 0x0000000000b87947 */ /* 0x000fea0003800000 */
.L_x_9984:
        /* <DEDUP_REMOVED lines=22> */
.L_x_9966:
        /* <DEDUP_REMOVED lines=16> */
.L_x_9995:
[----:B------:R-:W-:Y:S05]  /*6820*/  BRA `(.L_x_9967) ;  /* 0x00000000001c7947 */ /* 0x000fea0003800000 */
.L_x_9994:
[----:B------:R-:W-:-:S06]  /*6830*/  IMAD.U32 R4, R22, 0x10000, RZ ;  /* 0x0001000016047824 */ /* 0x000fcc00078e00ff */
[----:B------:R-:W0:Y:S02]  /*6840*/  F2I.U64.TRUNC R4, R4 ;  /* 0x0000000400047311 */ /* 0x000e24000020d800 */
[----:B0-----:R2:W-:Y:S01]  /*6850*/  STG.E.64 desc[UR36][R8.64], R4 ;  /* 0x0000000408007986 */ /* 0x0015e2000c101b24 */
[----:B------:R-:W-:Y:S05]  /*6860*/  BRA `(.L_x_9967) ;  /* 0x00000000000c7947 */ /* 0x000fea0003800000 */
.L_x_9993:
[----:B------:R-:W-:-:S04]  /*6870*/  IMAD.U32 R22, R22, 0x10000, RZ ;  /* 0x0001000016167824 */ /* 0x000fc800078e00ff */
[----:B------:R-:W0:Y:S02]  /*6880*/  F2I.FTZ.U32.TRUNC.NTZ R3, R22 ;  /* 0x0000001600037305 */ /* 0x000e24000021f000 */
[----:B0-----:R0:W-:Y:S02]  /*6890*/  STG.E desc[UR36][R8.64], R3 ;  /* 0x0000000308007986 */ /* 0x0011e4000c101924 */
.L_x_9967:
        /* <DEDUP_REMOVED lines=25> */
.L_x_9999:
[----:B------:R-:W-:-:S06]  /*6a30*/  IMAD.U32 R5, R18, 0x10000, RZ ;  /* 0x0001000012057824 */ /* 0x000fcc00078e00ff */
[----:B------:R-:W0:Y:S02]  /*6a40*/  F2I.S64.TRUNC R4, R5 ;  /* 0x0000000500047311 */ /* 0x000e24000020d900 */
[----:B0-----:R3:W-:Y:S01]  /*6a50*/  STG.E.U8 desc[UR36][R8.64], R4 ;  /* 0x0000000408007986 */ /* 0x0017e2000c101124 */
[----:B------:R-:W-:Y:S05]  /*6a60*/  BRA `(.L_x_10001) ;  /* 0x0000000c00847947 */ /* 0x000fea0003800000 */
.L_x_9998:
        /* <DEDUP_REMOVED lines=10> */
.L_x_10003:
[----:B------:R-:W-:-:S04]  /*6b10*/  IMAD.U32 R18, R18, 0x10000, RZ ;  /* 0x0001000012127824 */ /* 0x000fc800078e00ff */
[----:B------:R-:W0:Y:S02]  /*6b20*/  F2I.FTZ.TRUNC.NTZ R3, R18 ;  /* 0x0000001200037305 */ /* 0x000e24000021f100 */
[----:B0-----:R2:W-:Y:S01]  /*6b30*/  STG.E desc[UR36][R8.64], R3 ;  /* 0x0000000308007986 */ /* 0x0015e2000c101924 */
[----:B------:R-:W-:Y:S05]  /*6b40*/  BRA `(.L_x_10001) ;  /* 0x0000000c004c7947 */ /* 0x000fea0003800000 */
.L_x_10002:
[----:B------:R-:W-:-:S04]  /*6b50*/  IMAD.U32 R18, R18, 0x10000, RZ ;  /* 0x0001000012127824 */ /* 0x000fc800078e00ff */
[----:B------:R-:W0:Y:S02]  /*6b60*/  F2I.FTZ.TRUNC.NTZ R3, R18 ;  /* 0x0000001200037305 */ /* 0x000e24000021f100 */
[----:B0-----:R0:W-:Y:S01]  /*6b70*/  STG.E.U16 desc[UR36][R8.64], R3 ;  /* 0x0000000308007986 */ /* 0x0011e2000c101524 */
[----:B------:R-:W-:Y:S05]  /*6b80*/  BRA `(.L_x_10001) ;  /* 0x0000000c003c7947 */ /* 0x000fea0003800000 */
.L_x_9997:
        /* <DEDUP_REMOVED lines=9> */
.L_x_10005:
[----:B------:R-:W-:-:S05]  /*6c20*/  IMAD.U32 R0, R18, 0x10000, RZ ;  /* 0x0001000012007824 */ /* 0x000fca00078e00ff */
[----:B------:R-:W-:-:S05]  /*6c30*/  F2FP.F16.F32.PACK_AB R0, RZ, R0 ;  /* 0x00000000ff00723e */ /* 0x000fca00000000ff */
[----:B------:R0:W-:Y:S01]  /*6c40*/  STG.E.U16 desc[UR36][R8.64], R0 ;  /* 0x0000000008007986 */ /* 0x0001e2000c101524 */
[----:B------:R-:W-:Y:S05]  /*6c50*/  BRA `(.L_x_10001) ;  /* 0x0000000c00087947 */ /* 0x000fea0003800000 */
.L_x_10004:
        /* <DEDUP_REMOVED lines=10> */
.L_x_10007:
[----:B------:R-:W-:-:S05]  /*6d00*/  IMAD.U32 R18, R18, 0x10000, RZ ;  /* 0x0001000012127824 */ /* 0x000fca00078e00ff */
[----:B------:R-:W-:-:S04]  /*6d10*/  F2FP.F16.F32.PACK_AB R3, RZ, R18 ;  /* 0x00000012ff03723e */ /* 0x000fc800000000ff */
[----:B------:R-:W-:-:S05]  /*6d20*/  PRMT R3, R3, 0x5410, RZ ;  /* 0x0000541003037816 */ /* 0x000fca00000000ff */
[----:B------:R0:W-:Y:S01]  /*6d30*/  STG.E desc[UR36][R8.64], R3 ;  /* 0x0000000308007986 */ /* 0x0001e2000c101924 */
[----:B------:R-:W-:Y:S05]  /*6d40*/  BRA `(.L_x_10001) ;  /* 0x0000000800cc7947 */ /* 0x000fea0003800000 */
.L_x_10006:
[----:B------:R-:W-:-:S04]  /*6d50*/  IMAD.U32 R4, R18, 0x10000, RZ ;  /* 0x0001000012047824 */ /* 0x000fc800078e00ff */
[----:B------:R-:W-:-:S06]  /*6d60*/  FMUL.FTZ R4, R4, 1 ;  /* 0x3f80000004047820 */ /* 0x000fcc0000410000 */
[----:B------:R-:W0:Y:S02]  /*6d70*/  F2F.F64.F32 R4, R4 ;  /* 0x0000000400047310 */ /* 0x000e240000201800 */
[----:B0-----:R0:W-:Y:S01]  /*6d80*/  STG.E.64 desc[UR36][R8.64], R4 ;  /* 0x0000000408007986 */ /* 0x0011e2000c101b24 */
[----:B------:R-:W-:Y:S05]  /*6d90*/  BRA `(.L_x_10001) ;  /* 0x0000000800b87947 */ /* 0x000fea0003800000 */
.L_x_9996:
        /* <DEDUP_REMOVED lines=13> */
.L_x_10010:
[----:B------:R-:W-:Y:S01]  /*6e70*/  IMAD.U32 R18, R18, 0x10000, RZ ;  /* 0x0001000012127824 */ /* 0x000fe200078e00ff */
[----:B------:R-:W-:-:S03]  /*6e80*/  CS2R R6, SRZ ;  /* 0x0000000000067805 */ /* 0x000fc6000001ff00 */
[----:B------:R-:W-:-:S06]  /*6e90*/  FMUL.FTZ R4, R18, 1 ;  /* 0x3f80000012047820 */ /* 0x000fcc0000410000 */
[----:B------:R-:W0:Y:S02]  /*6ea0*/  F2F.F64.F32 R4, R4 ;  /* 0x0000000400047310 */ /* 0x000e240000201800 */
[----:B0-----:R0:W-:Y:S01]  /*6eb0*/  STG.E.128 desc[UR36][R8.64], R4 ;  /* 0x0000000408007986 */ /* 0x0011e2000c101d24 */
[----:B------:R-:W-:Y:S05]  /*6ec0*/  BRA `(.L_x_10001) ;  /* 0x00000008006c7947 */ /* 0x000fea0003800000 */
.L_x_10009:
        /* <DEDUP_REMOVED lines=21> */
.L_x_10014:
[----:B------:R-:W-:Y:S05]  /*7020*/  BSYNC B0 ;  /* 0x0000000000007941 */ /* 0x000fea0003800000 */
.L_x_10013:
[----:B------:R-:W-:-:S05]  /*7030*/  LOP3.LUT R5, R0, R5, RZ, 0xfc, !PT ;  /* 0x0000000500057212 */ /* 0x000fca00078efcff */
[----:B------:R0:W-:Y:S01]  /*7040*/  STG.E.U8 desc[UR36][R8.64], R5 ;  /* 0x0000000508007986 */ /* 0x0001e2000c101124 */
[----:B------:R-:W-:Y:S05]  /*7050*/  BRA `(.L_x_10001) ;  /* 0x0000000800087947 */ /* 0x000fea0003800000 */
.L_x_10012:
        /* <DEDUP_REMOVED lines=13> */
.L_x_10016:
[----:B------:R-:W-:Y:S01]  /*7130*/  IMAD.MOV.U32 R0, RZ, RZ, 0x7f ;  /* 0x0000007fff007424 */ /* 0x000fe200078e00ff */
[----:B------:R-:W-:-:S04]  /*7140*/  ISETP.GT.U32.AND P0, PT, R3, 0x7f800000, PT ;  /* 0x7f8000000300780c */ /* 0x000fc80003f04070 */
[----:B------:R-:W-:-:S09]  /*7150*/  SEL R0, R0, 0x7c, P0 ;  /* 0x0000007c00007807 */ /* 0x000fd20000000000 */
.L_x_10017:
[----:B------:R-:W-:Y:S05]  /*7160*/  BSYNC B0 ;  /* 0x0000000000007941 */ /* 0x000fea0003800000 */
.L_x_10015:
[----:B------:R-:W-:-:S04]  /*7170*/  LOP3.LUT R3, R5, 0x80000000, RZ, 0xc0, !PT ;  /* 0x8000000005037812 */ /* 0x000fc800078ec0ff */
[----:B------:R-:W-:-:S04]  /*7180*/  SHF.R.U32.HI R3, RZ, 0x18, R3 ;  /* 0x00000018ff037819 */ /* 0x000fc80000011603 */
[----:B------:R-:W-:-:S05]  /*7190*/  LOP3.LUT R3, R0, R3, RZ, 0xfc, !PT ;  /* 0x0000000300037212 */ /* 0x000fca00078efcff */
[----:B------:R0:W-:Y:S01]  /*71a0*/  STG.E.U8 desc[UR36][R8.64], R3 ;  /* 0x0000000308007986 */ /* 0x0001e2000c101124 */
[----:B------:R-:W-:Y:S05]  /*71b0*/  BRA `(.L_x_10001) ;  /* 0x0000000400b07947 */ /* 0x000fea0003800000 */
.L_x_10011:
[----:B------:R0:W-:Y:S01]  /*71c0*/  STG.E.U16 desc[UR36][R8.64], R18 ;  /* 0x0000001208007986 */ /* 0x0001e2000c101524 */
[----:B------:R-:W-:Y:S05]  /*71d0*/  BRA `(.L_x_10001) ;  /* 0x0000000400a87947 */ /* 0x000fea0003800000 */
.L_x_10008:
        /* <DEDUP_REMOVED lines=12> */
.L_x_10020:
        /* <DEDUP_REMOVED lines=17> */
.L_x_10023:
[----:B------:R-:W-:-:S04]  /*73b0*/  LOP3.LUT R3, R5, 0x80000000, RZ, 0xc0, !PT ;  /* 0x8000000005037812 */ /* 0x000fc800078ec0ff */
[----:B------:R-:W-:-:S04]  /*73c0*/  SHF.R.U32.HI R3, RZ, 0x18, R3 ;  /* 0x00000018ff037819 */ /* 0x000fc80000011603 */
[----:B------:R-:W-:-:S04]  /*73d0*/  LOP3.LUT R0, R0, R3, RZ, 0xfc, !PT ;  /* 0x0000000300007212 */ /* 0x000fc800078efcff */
[----:B------:R-:W-:-:S07]  /*73e0*/  PRMT R4, R0, 0x7610, R4 ;  /* 0x0000761000047816 */ /* 0x000fce0000000004 */
.L_x_10022:
[----:B------:R-:W-:Y:S05]  /*73f0*/  BSYNC B0 ;  /* 0x0000000000007941 */ /* 0x000fea0003800000 */
.L_x_10021:
[----:B------:R0:W-:Y:S01]  /*7400*/  STG.E.U8 desc[UR36][R8.64], R4 ;  /* 0x0000000408007986 */ /* 0x0001e2000c101124 */
[----:B------:R-:W-:Y:S05]  /*7410*/  BRA `(.L_x_10001) ;  /* 0x0000000400187947 */ /* 0x000fea0003800000 */
.L_x_10019:
        /* <DEDUP_REMOVED lines=17> */
.L_x_10026:
[----:B------:R-:W-:-:S04]  /*7530*/  LOP3.LUT R3, R5, 0x80000000, RZ, 0xc0, !PT ;  /* 0x8000000005037812 */ /* 0x000fc800078ec0ff */
[----:B------:R-:W-:-:S04]  /*7540*/  SHF.R.U32.HI R3, RZ, 0x18, R3 ;  /* 0x00000018ff037819 */ /* 0x000fc80000011603 */
[----:B------:R-:W-:-:S04]  /*7550*/  LOP3.LUT R0, R0, R3, RZ, 0xfc, !PT ;  /* 0x0000000300007212 */ /* 0x000fc800078efcff */
[----:B------:R-:W-:-:S07]  /*7560*/  PRMT R4, R0, 0x7610, R4 ;  /* 0x0000761000047816 */ /* 0x000fce0000000004 */
.L_x_10025:
[----:B------:R-:W-:Y:S05]  /*7570*/  BSYNC B0 ;  /* 0x0000000000007941 */ /* 0x000fea0003800000 */
.L_x_10024:
[----:B------:R0:W-:Y:S01]  /*7580*/  STG.E.U8 desc[UR36][R8.64], R4 ;  /* 0x0000000408007986 */ /* 0x0001e2000c101124 */
[----:B------:R-:W-:Y:S05]  /*7590*/  BRA `(.L_x_10001) ;  /* 0x0000000000b87947 */ /* 0x000fea0003800000 */
.L_x_10018:
        /* <DEDUP_REMOVED lines=22> */
.L_x_10000:
        /* <DEDUP_REMOVED lines=16> */
.L_x_10029:
[----:B------:R-:W-:Y:S05]  /*7800*/  BRA `(.L_x_10001) ;  /* 0x00000000001c7947 */ /* 0x000fea0003800000 */
.L_x_10028:
[----:B------:R-:W-:-:S06]  /*7810*/  IMAD.U32 R4, R18, 0x10000, RZ ;  /* 0x0001000012047824 */ /* 0x000fcc00078e00ff */
[----:B------:R-:W0:Y:S02]  /*7820*/  F2I.U64.TRUNC R4, R4 ;  /* 0x0000000400047311 */ /* 0x000e24000020d800 */
[----:B0-----:R0:W-:Y:S01]  /*7830*/  STG.E.64 desc[UR36][R8.64], R4 ;  /* 0x0000000408007986 */ /* 0x0011e2000c101b24 */
[----:B------:R-:W-:Y:S05]  /*7840*/  BRA `(.L_x_10001) ;  /* 0x00000000000c7947 */ /* 0x000fea0003800000 */
.L_x_10027:
[----:B------:R-:W-:-:S04]  /*7850*/  IMAD.U32 R18, R18, 0x10000, RZ ;  /* 0x0001000012127824 */ /* 0x000fc800078e00ff */
[----:B------:R-:W0:Y:S02]  /*7860*/  F2I.FTZ.U32.TRUNC.NTZ R3, R18 ;  /* 0x0000001200037305 */ /* 0x000e24000021f000 */
[----:B0-----:R0:W-:Y:S02]  /*7870*/  STG.E desc[UR36][R8.64], R3 ;  /* 0x0000000308007986 */ /* 0x0011e4000c101924 */
.L_x_10001:
[----:B------:R-:W-:-:S07]  /*7880*/  VIADD R23, R23, 0x80 ;  /* 0x0000008017177836 */ /* 0x000fce0000000000 */
.L_x_9961:
[----:B------:R-:W-:Y:S05]  /*7890*/  BSYNC B6 ;  /* 0x0000000000067941 */ /* 0x000fea0003800000 */
.L_x_9960:
        /* <DEDUP_REMOVED lines=23> */
.L_x_10033:
[----:B------:R-:W-:-:S06]  /*7a10*/  IMAD.U32 R5, R17, 0x10000, RZ ;  /* 0x0001000011057824 */ /* 0x000fcc00078e00ff */
[----:B------:R-:W0:Y:S02]  /*7a20*/  F2I.S64.TRUNC R4, R5 ;  /* 0x0000000500047311 */ /* 0x000e24000020d900 */
[----:B0-----:R-:W-:Y:S01]  /*7a30*/  STG.E.U8 desc[UR36][R2.64], R4 ;  /* 0x0000000402007986 */ /* 0x001fe2000c101124 */
[----:B------:R-:W-:Y:S05]  /*7a40*/  EXIT ;  /* 0x000000000000794d */ /* 0x000fea0003800000 */
.L_x_10032:
        /* <DEDUP_REMOVED lines=10> */
.L_x_10036:
[----:B------:R-:W-:-:S06]  /*7af0*/  IMAD.U32 R17, R17, 0x10000, RZ ;  /* 0x0001000011117824 */ /* 0x000fcc00078e00ff */
[----:B------:R-:W0:Y:S02]  /*7b00*/  F2I.FTZ.TRUNC.NTZ R17, R17 ;  /* 0x0000001100117305 */ /* 0x000e24000021f100 */
[----:B0-----:R-:W-:Y:S01]  /*7b10*/  STG.E desc[UR36][R2.64], R17 ;  /* 0x0000001102007986 */ /* 0x001fe2000c101924 */
[----:B------:R-:W-:Y:S05]  /*7b20*/  EXIT ;  /* 0x000000000000794d */ /* 0x000fea0003800000 */
.L_x_10035:
[----:B------:R-:W-:-:S06]  /*7b30*/  IMAD.U32 R17, R17, 0x10000, RZ ;  /* 0x0001000011117824 */ /* 0x000fcc00078e00ff */
[----:B------:R-:W0:Y:S02]  /*7b40*/  F2I.FTZ.TRUNC.NTZ R17, R17 ;  /* 0x0000001100117305 */ /* 0x000e24000021f100 */
[----:B0-----:R-:W-:Y:S01]  /*7b50*/  STG.E.U16 desc[UR36][R2.64], R17 ;  /* 0x0000001102007986 */ /* 0x001fe2000c101524 */
[----:B------:R-:W-:Y:S05]  /*7b60*/  EXIT ;  /* 0x000000000000794d */ /* 0x000fea0003800000 */
.L_x_10031:
        /* <DEDUP_REMOVED lines=9> */
.L_x_10038:
[----:B------:R-:W-:-:S05]  /*7c00*/  IMAD.U32 R0, R17, 0x10000, RZ ;  /* 0x0001000011007824 */ /* 0x000fca00078e00ff */
[----:B------:R-:W-:-:S05]  /*7c10*/  F2FP.F16.F32.PACK_AB R0, RZ, R0 ;  /* 0x00000000ff00723e */ /* 0x000fca00000000ff */
[----:B------:R-:W-:Y:S01]  /*7c20*/  STG.E.U16 desc[UR36][R2.64], R0 ;  /* 0x0000000002007986 */ /* 0x000fe2000c101524 */
[----:B------:R-:W-:Y:S05]  /*7c30*/  EXIT ;  /* 0x000000000000794d */ /* 0x000fea0003800000 */
.L_x_10037:
        /* <DEDUP_REMOVED lines=10> */
.L_x_10040:
[----:B------:R-:W-:-:S05]  /*7ce0*/  IMAD.U32 R17, R17, 0x10000, RZ ;  /* 0x0001000011117824 */ /* 0x000fca00078e00ff */
[----:B------:R-:W-:-:S04]  /*7cf0*/  F2FP.F16.F32.PACK_AB R5, RZ, R17 ;  /* 0x00000011ff05723e */ /* 0x000fc800000000ff */
[----:B------:R-:W-:-:S05]  /*7d00*/  PRMT R5, R5, 0x5410, RZ ;  /* 0x0000541005057816 */ /* 0x000fca00000000ff */
[----:B------:R-:W-:Y:S01]  /*7d10*/  STG.E desc[UR36][R2.64], R5 ;  /* 0x0000000502007986 */ /* 0x000fe2000c101924 */
[----:B------:R-:W-:Y:S05]  /*7d20*/  EXIT ;  /* 0x000000000000794d */ /* 0x000fea0003800000 */
.L_x_10039:
[----:B------:R-:W-:-:S04]  /*7d30*/  IMAD.U32 R4, R17, 0x10000, RZ ;  /* 0x0001000011047824 */ /* 0x000fc800078e00ff */
[----:B------:R-:W-:-:S06]  /*7d40*/  FMUL.FTZ R4, R4, 1 ;  /* 0x3f80000004047820 */ /* 0x000fcc0000410000 */
[----:B------:R-:W0:Y:S02]  /*7d50*/  F2F.F64.F32 R4, R4 ;  /* 0x0000000400047310 */ /* 0x000e240000201800 */
[----:B0-----:R-:W-:Y:S01]  /*7d60*/  STG.E.64 desc[UR36][R2.64], R4 ;  /* 0x0000000402007986 */ /* 0x001fe2000c101b24 */
[----:B------:R-:W-:Y:S05]  /*7d70*/  EXIT ;  /* 0x000000000000794d */ /* 0x000fea0003800000 */
.L_x_10030:
        /* <DEDUP_REMOVED lines=13> */
.L_x_10043:
[----:B------:R-:W-:Y:S01]  /*7e50*/  IMAD.U32 R17, R17, 0x10000, RZ ;  /* 0x0001000011117824 */ /* 0x000fe200078e00ff */
[----:B------:R-:W-:-:S03]  /*7e60*/  CS2R R6, SRZ ;  /* 0x0000000000067805 */ /* 0x000fc6000001ff00 */
[----:B------:R-:W-:-:S06]  /*7e70*/  FMUL.FTZ R4, R17, 1 ;  /* 0x3f80000011047820 */ /* 0x000fcc0000410000 */
[----:B------:R-:W0:Y:S02]  /*7e80*/  F2F.F64.F32 R4, R4 ;  /* 0x0000000400047310 */ /* 0x000e240000201800 */
[----:B0-----:R-:W-:Y:S01]  /*7e90*/  STG.E.128 desc[UR36][R2.64], R4 ;  /* 0x0000000402007986 */ /* 0x001fe2000c101d24 */
[----:B------:R-:W-:Y:S05]  /*7ea0*/  EXIT ;  /* 0x000000000000794d */ /* 0x000fea0003800000 */
.L_x_10042:
        /* <DEDUP_REMOVED lines=21> */
.L_x_10047:
[----:B------:R-:W-:Y:S05]  /*8000*/  BSYNC B0 ;  /* 0x0000000000007941 */ /* 0x000fea0003800000 */
.L_x_10046:
[----:B------:R-:W-:-:S05]  /*8010*/  LOP3.LUT R5, R0, R5, RZ, 0xfc, !PT ;  /* 0x0000000500057212 */ /* 0x000fca00078efcff */
[----:B------:R-:W-:Y:S01]  /*8020*/  STG.E.U8 desc[UR36][R2.64], R5 ;  /* 0x0000000502007986 */ /* 0x000fe2000c101124 */
[----:B------:R-:W-:Y:S05]  /*8030*/  EXIT ;  /* 0x000000000000794d */ /* 0x000fea0003800000 */
.L_x_10045:
        /* <DEDUP_REMOVED lines=13> */
.L_x_10049:
[----:B------:R-:W-:Y:S01]  /*8110*/  IMAD.MOV.U32 R0, RZ, RZ, 0x7f ;  /* 0x0000007fff007424 */ /* 0x000fe200078e00ff */
[----:B------:R-:W-:-:S04]  /*8120*/  ISETP.GT.U32.AND P0, PT, R4, 0x7f800000, PT ;  /* 0x7f8000000400780c */ /* 0x000fc80003f04070 */
[----:B------:R-:W-:-:S09]  /*8130*/  SEL R0, R0, 0x7c, P0 ;  /* 0x0000007c00007807 */ /* 0x000fd20000000000 */
.L_x_10050:
[----:B------:R-:W-:Y:S05]  /*8140*/  BSYNC B0 ;  /* 0x0000000000007941 */ /* 0x000fea0003800000 */
.L_x_10048:
[----:B------:R-:W-:-:S04]  /*8150*/  LOP3.LUT R4, R17, 0x80000000, RZ, 0xc0, !PT ;  /* 0x8000000011047812 */ /* 0x000fc800078ec0ff */
[----:B------:R-:W-:-:S04]  /*8160*/  SHF.R.U32.HI R5, RZ, 0x18, R4 ;  /* 0x00000018ff057819 */ /* 0x000fc80000011604 */
[----:B------:R-:W-:-:S05]  /*8170*/  LOP3.LUT R5, R0, R5, RZ, 0xfc, !PT ;  /* 0x0000000500057212 */ /* 0x000fca00078efcff */
[----:B------:R-:W-:Y:S01]  /*8180*/  STG.E.U8 desc[UR36][R2.64], R5 ;  /* 0x0000000502007986 */ /* 0x000fe2000c101124 */
[----:B------:R-:W-:Y:S05]  /*8190*/  EXIT ;  /* 0x000000000000794d */ /* 0x000fea0003800000 */
.L_x_10044:
[----:B------:R-:W-:Y:S01]  /*81a0*/  STG.E.U16 desc[UR36][R2.64], R17 ;  /* 0x0000001102007986 */ /* 0x000fe2000c101524 */
[----:B------:R-:W-:Y:S05]  /*81b0*/  EXIT ;  /* 0x000000000000794d */ /* 0x000fea0003800000 */
.L_x_10041:
        /* <DEDUP_REMOVED lines=12> */
.L_x_10053:
        /* <DEDUP_REMOVED lines=17> */
.L_x_10056:
[----:B------:R-:W-:-:S04]  /*8390*/  LOP3.LUT R0, R17, 0x80000000, RZ, 0xc0, !PT ;  /* 0x8000000011007812 */ /* 0x000fc800078ec0ff */
[----:B------:R-:W-:-:S04]  /*83a0*/  SHF.R.U32.HI R5, RZ, 0x18, R0 ;  /* 0x00000018ff057819 */ /* 0x000fc80000011600 */
[----:B------:R-:W-:-:S04]  /*83b0*/  LOP3.LUT R4, R4, R5, RZ, 0xfc, !PT ;  /* 0x0000000504047212 */ /* 0x000fc800078efcff */
[----:B------:R-:W-:-:S07]  /*83c0*/  PRMT R0, R4, 0x7610, R0 ;  /* 0x0000761004007816 */ /* 0x000fce0000000000 */
.L_x_10055:
[----:B------:R-:W-:Y:S05]  /*83d0*/  BSYNC B0 ;  /* 0x0000000000007941 */ /* 0x000fea0003800000 */
.L_x_10054:
[----:B------:R-:W-:Y:S01]  /*83e0*/  STG.E.U8 desc[UR36][R2.64], R0 ;  /* 0x0000000002007986 */ /* 0x000fe2000c101124 */
[----:B------:R-:W-:Y:S05]  /*83f0*/  EXIT ;  /* 0x000000000000794d */ /* 0x000fea0003800000 */
.L_x_10052:
        /* <DEDUP_REMOVED lines=17> */
.L_x_10059:
[----:B------:R-:W-:-:S04]  /*8510*/  LOP3.LUT R0, R17, 0x80000000, RZ, 0xc0, !PT ;  /* 0x8000000011007812 */ /* 0x000fc800078ec0ff */
[----:B------:R-:W-:-:S04]  /*8520*/  SHF.R.U32.HI R5, RZ, 0x18, R0 ;  /* 0x00000018ff057819 */ /* 0x000fc80000011600 */
[----:B------:R-:W-:-:S04]  /*8530*/  LOP3.LUT R4, R4, R5, RZ, 0xfc, !PT ;  /* 0x0000000504047212 */ /* 0x000fc800078efcff */
[----:B------:R-:W-:-:S07]  /*8540*/  PRMT R0, R4, 0x7610, R0 ;  /* 0x0000761004007816 */ /* 0x000fce0000000000 */
.L_x_10058:
[----:B------:R-:W-:Y:S05]  /*8550*/  BSYNC B0 ;  /* 0x0000000000007941 */ /* 0x000fea0003800000 */
.L_x_10057:
[----:B------:R-:W-:Y:S01]  /*8560*/  STG.E.U8 desc[UR36][R2.64], R0 ;  /* 0x0000000002007986 */ /* 0x000fe2000c101124 */
[----:B------:R-:W-:Y:S05]  /*8570*/  EXIT ;  /* 0x000000000000794d */ /* 0x000fea0003800000 */
.L_x_10051:
        /* <DEDUP_REMOVED lines=22> */
.L_x_10034:
        /* <DEDUP_REMOVED lines=16> */
.L_x_10062:
[----:B------:R-:W-:Y:S05]  /*87e0*/  EXIT ;  /* 0x000000000000794d */ /* 0x000fea0003800000 */
.L_x_10061:
[----:B------:R-:W-:-:S06]  /*87f0*/  IMAD.U32 R4, R17, 0x10000, RZ ;  /* 0x0001000011047824 */ /* 0x000fcc00078e00ff */
[----:B------:R-:W0:Y:S02]  /*8800*/  F2I.U64.TRUNC R4, R4 ;  /* 0x0000000400047311 */ /* 0x000e24000020d800 */
[----:B0-----:R-:W-:Y:S01]  /*8810*/  STG.E.64 desc[UR36][R2.64], R4 ;  /* 0x0000000402007986 */ /* 0x001fe2000c101b24 */
[----:B------:R-:W-:Y:S05]  /*8820*/  EXIT ;  /* 0x000000000000794d */ /* 0x000fea0003800000 */
.L_x_10060:
[----:B------:R-:W-:-:S06]  /*8830*/  IMAD.U32 R17, R17, 0x10000, RZ ;  /* 0x0001000011117824 */ /* 0x000fcc00078e00ff */
[----:B------:R-:W0:Y:S02]  /*8840*/  F2I.FTZ.U32.TRUNC.NTZ R17, R17 ;  /* 0x0000001100117305 */ /* 0x000e24000021f000 */
[----:B0-----:R-:W-:Y:S01]  /*8850*/  STG.E desc[UR36][R2.64], R17 ;  /* 0x0000001102007986 */ /* 0x001fe2000c101924 */
[----:B------:R-:W-:Y:S05]  /*8860*/  EXIT ;  /* 0x000000000000794d */ /* 0x000fea0003800000 */
.L_x_10063:
        /* <DEDUP_REMOVED lines=9> */
.L_x_36222:


//--------------------- .text._ZN2at6native18elementwise_kernelILi128ELi4EZNS0_22gpu_kernel_impl_nocastIZZZNS0_21clamp_min_kernel_cudaERNS_18TensorIteratorBaseERKN3c106ScalarEENKUlvE_clEvENKUlvE7_clEvEUlNS5_8BFloat16EE_EEvS4_RKT_EUliE_EEviT1_ --------------------------
	.section	.text._ZN2at6native18elementwise_kernelILi128ELi4EZNS0_22gpu_kernel_impl_nocastIZZZNS0_21clamp_min_kernel_cudaERNS_18TensorIteratorBaseERKN3c106ScalarEENKUlvE_clEvENKUlvE7_clEvEUlNS5_8BFloat16EE_EEvS4_RKT_EUliE_EEviT1_,"ax",@progbits
	.align	128
        .global         _ZN2at6native18elementwise_kernelILi128ELi4EZNS0_22gpu_kernel_impl_nocastIZZZNS0_21clamp_min_kernel_cudaERNS_18TensorIteratorBaseERKN3c106ScalarEENKUlvE_clEvENKUlvE7_clEvEUlNS5_8BFloat16EE_EEvS4_RKT_EUliE_EEviT1_
        .type           _ZN2at6native18elementwise_kernelILi128ELi4EZNS0_22gpu_kernel_impl_nocastIZZZNS0_21clamp_min_kernel_cudaERNS_18TensorIteratorBaseERKN3c106ScalarEENKUlvE_clEvENKUlvE7_clEvEUlNS5_8BFloat16EE_EEvS4_RKT_EUliE_EEviT1_,@function
        .size           _ZN2at6native18elementwise_kernelILi128ELi4EZNS0_22gpu_kernel_impl_nocastIZZZNS0_21clamp_min_kernel_cudaERNS_18TensorIteratorBaseERKN3c106ScalarEENKUlvE_clEvENKUlvE7_clEvEUlNS5_8BFloat16EE_EEvS4_RKT_EUliE_EEviT1_,(.L_x_36223 - _ZN2at6native18elementwise_kernelILi128ELi4EZNS0_22gpu_kernel_impl_nocastIZZZNS0_21clamp_min_kernel_cudaERNS_18TensorIteratorBaseERKN3c106ScalarEENKUlvE_clEvENKUlvE7_clEvEUlNS5_8BFloat16EE_EEvS4_RKT_EUliE_EEviT1_)
        .other          _ZN2at6native18elementwise_kernelILi128ELi4EZNS0_22gpu_kernel_impl_nocastIZZZNS0_21clamp_min_kernel_cudaERNS_18TensorIteratorBaseERKN3c106ScalarEENKUlvE_clEvENKUlvE7_clEvEUlNS5_8BFloat16EE_EEvS4_RKT_EUliE_EEviT1_,@"STO_CUDA_ENTRY STV_DEFAULT"
_ZN2at6native18elementwise_kernelILi128ELi4EZNS0_22gpu_kernel_impl_nocastIZZZNS0_21clamp_min_kernel_cudaERNS_18TensorIteratorBaseERKN3c106ScalarEENKUlvE_clEvENKUlvE7_clEvEUlNS5_8BFloat16EE_EEvS4_RKT_EUliE_EEviT1_:
.text._ZN2at6native18elementwise_kernelILi128ELi4EZNS0_22gpu_kernel_impl_nocastIZZZNS0_21clamp_min_kernel_cudaERNS_18TensorIteratorBaseERKN3c106ScalarEENKUlvE_clEvENKUlvE7_clEvEUlNS5_8BFloat16EE_EEvS4_RKT_EUliE_EEviT1_:
        /* <DEDUP_REMOVED lines=313> */
.L_x_10066:
        /* <DEDUP_REMOVED lines=12> */
[----:B------:R-:W-:-:S04]  /*1450*/  @!P0 FMNMX.FTZ R2, R2, R11, !PT ;  /* 0x0000000b02028209 */ /* 0x000fc80007810000 */
[----:B------:R-:W-:-:S04]  /*1460*/  @!P0 F2FP.BF16.F32.PACK_AB R2, RZ, R2 ;  /* 0x00000002ff02823e */ /* 0x000fc800000010ff */
[----:B------:R-:W-:-:S05]  /*1470*/  @!P0 PRMT R9, R2, 0x7610, R9 ;  /* 0x0000761002098816 */ /* 0x000fca0000000009 */
[----:B------:R0:W-:Y:S02]  /*1480*/  STG.E.U16 desc[UR4][R4.64], R9 ;  /* 0x0000000904007986 */ /* 0x0001e4000c101504 */
.L_x_10065:
[----:B------:R-:W-:Y:S05]  /*1490*/  BSYNC B0 ;  /* 0x0000000000007941 */ /* 0x000fea0003800000 */
.L_x_10064:
        /* <DEDUP_REMOVED lines=305> */
.L_x_10069:
        /* <DEDUP_REMOVED lines=320> */
.L_x_10070:
        /* <DEDUP_REMOVED lines=12> */
[----:B------:R-:W-:-:S04]  /*3c70*/  @!P0 FMNMX.FTZ R2, R11, R2, !PT ;  /* 0x000000020b028209 */ /* 0x000fc80007810000 */
[----:B------:R-:W-:-:S04]  /*3c80*/  @!P0 F2FP.BF16.F32.PACK_AB R2, RZ, R2 ;  /* 0x00000002ff02823e */ /* 0x000fc800000010ff */
[----:B------:R-:W-:-:S05]  /*3c90*/  @!P0 PRMT R9, R2, 0x7610, R9 ;  /* 0x0000761002098816 */ /* 0x000fca0000000009 */
[----:B------:R2:W-:Y:S02]  /*3ca0*/  STG.E.U16 desc[UR4][R4.64], R9 ;  /* 0x0000000904007986 */ /* 0x0005e4000c101504 */
.L_x_10068:
[----:B------:R-:W-:Y:S05]  /*3cb0*/  BSYNC B0 ;  /* 0x0000000000007941 */ /* 0x000fea0003800000 */
.L_x_10067:
        /* <DEDUP_REMOVED lines=304> */
.L_x_10071:
        /* <DEDUP_REMOVED lines=11> */
[----:B------:R-:W-:-:S04]  /*5070*/  @!P0 FMNMX.FTZ R0, R9, R0, !PT ;  /* 0x0000000009008209 */ /* 0x000fc80007810000 */
[----:B------:R-:W-:-:S04]  /*5080*/  @!P0 F2FP.BF16.F32.PACK_AB R0, RZ, R0 ;  /* 0x00000000ff00823e */ /* 0x000fc800000010ff */
[----:B------:R-:W-:-:S05]  /*5090*/  @!P0 PRMT R7, R0, 0x7610, R7 ;  /* 0x0000761000078816 */ /* 0x000fca0000000007 */
[----:B------:R-:W-:Y:S01]  /*50a0*/  STG.E.U16 desc[UR4][R4.64], R7 ;  /* 0x0000000704007986 */ /* 0x000fe2000c101504 */
[----:B------:R-:W-:Y:S05]  /*50b0*/  EXIT ;  /* 0x000000000000794d */ /* 0x000fea0003800000 */
.L_x_10072:
        /* <DEDUP_REMOVED lines=12> */
.L_x_36223:


//--------------------- .text._ZN2at6native27unrolled_elementwise_kernelIZZZNS0_21clamp_min_kernel_cudaERNS_18TensorIteratorBaseERKN3c106ScalarEENKUlvE_clEvENKUlvE7_clEvEUlNS4_8BFloat16EE_St5arrayIPcLm2EELi4E23TrivialOffsetCalculatorILi1EjESG_NS0_6memory15LoadWithoutCastENSH_16StoreWithoutCastEEEviT_T0_T2_T3_T4_T5_ --------------------------
	.section	.text._ZN2at6native27unrolled_elementwise_kernelIZZZNS0_21clamp_min_kernel_cudaERNS_18TensorIteratorBaseERKN3c106ScalarEENKUlvE_clEvENKUlvE7_clEvEUlNS4_8BFloat16EE_St5arrayIPcLm2EELi4E23TrivialOffsetCalculatorILi1EjESG_NS0_6memory15LoadWithoutCastENSH_16StoreWithoutCastEEEviT_T0_T2_T3_T4_T5_,"ax",@progbits
	.align	128
        .global         _ZN2at6native27unrolled_elementwise_kernelIZZZNS0_21clamp_min_kernel_cudaERNS_18TensorIteratorBaseERKN3c106ScalarEENKUlvE_clEvENKUlvE7_clEvEUlNS4_8BFloat16EE_St5arrayIPcLm2EELi4E23TrivialOffsetCalculatorILi1EjESG_NS0_6memory15LoadWithoutCastENSH_16StoreWithoutCastEEEviT_T0_T2_T3_T4_T5_
        .type           _ZN2at6native27unrolled_elementwise_kernelIZZZNS0_21clamp_min_kernel_cudaERNS_18TensorIteratorBaseERKN3c106ScalarEENKUlvE_clEvENKUlvE7_clEvEUlNS4_8BFloat16EE_St5arrayIPcLm2EELi4E23TrivialOffsetCalculatorILi1EjESG_NS0_6memory15LoadWithoutCastENSH_16StoreWithoutCastEEEviT_T0_T2_T3_T4_T5_,@function
        .size           _ZN2at6native27unrolled_elementwise_kernelIZZZNS0_21clamp_min_kernel_cudaERNS_18TensorIteratorBaseERKN3c106ScalarEENKUlvE_clEvENKUlvE7_clEvEUlNS4_8BFloat16EE_St5arrayIPcLm2EELi4E23TrivialOffsetCalculatorILi1EjESG_NS0_6memory15LoadWithoutCastENSH_16StoreWithoutCastEEEviT_T0_T2_T3_T4_T5_,(.L_x_36224 - _ZN2at6native27unrolled_elementwise_kernelIZZZNS0_21clamp_min_kernel_cudaERNS_18TensorIteratorBaseERKN3c106ScalarEENKUlvE_clEvENKUlvE7_clEvEUlNS4_8BFloat16EE_St5arrayIPcLm2EELi4E23TrivialOffsetCalculatorILi1EjESG_NS0_6memory15LoadWithoutCastENSH_16StoreWithoutCastEEEviT_T0_T2_T3_T4_T5_)
        .other          _ZN2at6native27unrolled_elementwise_kernelIZZZNS0_21clamp_min_kernel_cudaERNS_18TensorIteratorBaseERKN3c106ScalarEENKUlvE_clEvENKUlvE7_clEvEUlNS4_8BFloat16EE_St5arrayIPcLm2EELi4E23TrivialOffsetCalculatorILi1EjESG_NS0_6memory15LoadWithoutCastENSH_16StoreWithoutCastEEEviT_T0_T2_T3_T4_T5_,@"STO_CUDA_ENTRY STV_DEFAULT"
_ZN2at6native27unrolled_elementwise_kernelIZZZNS0_21clamp_min_kernel_cudaERNS_18TensorIteratorBaseERKN3c106ScalarEENKUlvE_clEvENKUlvE7_clEvEUlNS4_8BFloat16EE_St5arrayIPcLm2EELi4E23TrivialOffsetCalculatorILi1EjESG_NS0_6memory15LoadWithoutCastENSH_16StoreWithoutCastEEEviT_T0_T2_T3_T4_T5_:
.text._ZN2at6native27unrolled_elementwise_kernelIZZZNS0_21clamp_min_kernel_cudaERNS_18TensorIteratorBaseERKN3c106ScalarEENKUlvE_clEvENKUlvE7_clEvEUlNS4_8BFloat16EE_St5arrayIPcLm2EELi4E23TrivialOffsetCalculatorILi1EjESG_NS0_6memory15LoadWithoutCastENSH_16StoreWithoutCastEEEviT_T0_T2_T3_T4_T5_:
        /* <DEDUP_REMOVED lines=51> */
[----:B------:R-:W-:Y:S02]  /*0330*/  @!P0 FMNMX.FTZ R13, R14, R13, !PT ;  /* 0x0000000d0e0d8209 */ /* 0x000fe40007810000 */
[----:B------:R-:W-:Y:S02]  /*0340*/  @!P1 FMNMX.FTZ R15, R12, R15, !PT ;  /* 0x0000000f0c0f9209 */ /* 0x000fe40007810000 */
        /* <DEDUP_REMOVED lines=10> */
[----:B------:R-:W-:-:S04]  /*03f0*/  @!P2 FMNMX.FTZ R16, R17, R16, !PT ;  /* 0x000000101110a209 */ /* 0x000fc80007810000 */
        /* <DEDUP_REMOVED lines=15> */
.L_x_10074:
[----:B------:R-:W-:Y:S05]  /*04f0*/  BSYNC B0 ;  /* 0x0000000000007941 */ /* 0x000fea0003800000 */
.L_x_10073:
[----:B------:R-:W-:Y:S02]  /*0500*/  ISETP.GE.AND P1, PT, R11, R2, PT ;  /* 0x000000020b00720c */ /* 0x000fe40003f26270 */
[----:B------:R-:W-:-:S04]  /*0510*/  FSETP.GTU.FTZ.AND P0, PT, |R5|, +INF , PT ;  /* 0x7f8000000500780b */ /* 0x000fc80003f1c200 */
[----:B------:R-:W-:-:S07]  /*0520*/  ISETP.GE.OR P0, PT, R13, R2, P0 ;  /* 0x000000020d00720c */ /* 0x000fce0000706670 */
[----:B------:R-:W-:Y:S06]  /*0530*/  @P1 EXIT ;  /* 0x000000000000194d */ /* 0x000fec0003800000 */
[----:B0-----:R-:W0:Y:S01]  /*0540*/  LDC.64 R2, c[0x0][0x228] ;  /* 0x00008a00ff027b82 */ /* 0x001e220000000a00 */
[----:B------:R-:W-:Y:S02]  /*0550*/  @!P0 IMAD.U32 R10, R10, 0x10000, RZ ;  /* 0x000100000a0a8824 */ /* 0x000fe400078e00ff */
[----:B------:R-:W-:-:S03]  /*0560*/  IMAD R11, R0, 0x200, R11 ;  /* 0x00000200000b7824 */ /* 0x000fc600078e020b */
[----:B------:R-:W-:-:S04]  /*0570*/  @!P0 FMNMX.FTZ R5, R10, R5, !PT ;  /* 0x000000050a058209 */ /* 0x000fc80007810000 */
[----:B------:R-:W-:-:S04]  /*0580*/  @!P0 F2FP.BF16.F32.PACK_AB R5, RZ, R5 ;  /* 0x00000005ff05823e */ /* 0x000fc800000010ff */
[----:B------:R-:W-:Y:S01]  /*0590*/  @!P0 PRMT R7, R5, 0x7610, R7 ;  /* 0x0000761005078816 */ /* 0x000fe20000000007 */
[----:B0-----:R-:W-:-:S05]  /*05a0*/  IMAD.WIDE.U32 R2, R11, 0x2, R2 ;  /* 0x000000020b027825 */ /* 0x001fca00078e0002 */
[----:B------:R-:W-:Y:S01]  /*05b0*/  STG.E.U16 desc[UR4][R2.64], R7 ;  /* 0x0000000702007986 */ /* 0x000fe2000c101504 */
[----:B------:R-:W-:Y:S05]  /*05c0*/  EXIT ;  /* 0x000000000000794d */ /* 0x000fea0003800000 */
.L_x_10075:
        /* <DEDUP_REMOVED lines=11> */
.L_x_36224:


//--------------------- .text._ZN2at6native29vectorized_elementwise_kernelILi2EZZZNS0_21clamp_min_kernel_cudaERNS_18TensorIteratorBaseERKN3c106ScalarEENKUlvE_clEvENKUlvE7_clEvEUlNS4_8BFloat16EE_St5arrayIPcLm2EEEEviT0_T1_ --------------------------
	.section	.text._ZN2at6native29vectorized_elementwise_kernelILi2EZZZNS0_21clamp_min_kernel_cudaERNS_18TensorIteratorBaseERKN3c106ScalarEENKUlvE_clEvENKUlvE7_clEvEUlNS4_8BFloat16EE_St5arrayIPcLm2EEEEviT0_T1_,"ax",@progbits
	.align	128
        .global         _ZN2at6native29vectorized_elementwise_kernelILi2EZZZNS0_21clamp_min_kernel_cudaERNS_18TensorIteratorBaseERKN3c106ScalarEENKUlvE_clEvENKUlvE7_clEvEUlNS4_8BFloat16EE_St5arrayIPcLm2EEEEviT0_T1_
        .type           _ZN2at6native29vectorized_elementwise_kernelILi2EZZZNS0_21clamp_min_kernel_cudaERNS_18TensorIteratorBaseERKN3c106ScalarEENKUlvE_clEvENKUlvE7_clEvEUlNS4_8BFloat16EE_St5arrayIPcLm2EEEEviT0_T1_,@function
        .size           _ZN2at6native29vectorized_elementwise_kernelILi2EZZZNS0_21clamp_min_kernel_cudaERNS_18TensorIteratorBaseERKN3c106ScalarEENKUlvE_clEvENKUlvE7_clEvEUlNS4_8BFloat16EE_St5arrayIPcLm2EEEEviT0_T1_,(.L_x_36225 - _ZN2at6native29vectorized_elementwise_kernelILi2EZZZNS0_21clamp_min_kernel_cudaERNS_18TensorIteratorBaseERKN3c106ScalarEENKUlvE_clEvENKUlvE7_clEvEUlNS4_8BFloat16EE_St5arrayIPcLm2EEEEviT0_T1_)
        .other          _ZN2at6native29vectorized_elementwise_kernelILi2EZZZNS0_21clamp_min_kernel_cudaERNS_18TensorIteratorBaseERKN3c106ScalarEENKUlvE_clEvENKUlvE7_clEvEUlNS4_8BFloat16EE_St5arrayIPcLm2EEEEviT0_T1_,@"STO_CUDA_ENTRY STV_DEFAULT"
_ZN2at6native29vectorized_elementwise_kernelILi2EZZZNS0_21clamp_min_kernel_cudaERNS_18TensorIteratorBaseERKN3c106ScalarEENKUlvE_clEvENKUlvE7_clEvEUlNS4_8BFloat16EE_St5arrayIPcLm2EEEEviT0_T1_:
.text._ZN2at6native29vectorized_elementwise_kernelILi2EZZZNS0_21clamp_min_kernel_cudaERNS_18TensorIteratorBaseERKN3c106ScalarEENKUlvE_clEvENKUlvE7_clEvEUlNS4_8BFloat16EE_St5arrayIPcLm2EEEEviT0_T1_:
        /* <DEDUP_REMOVED lines=33> */
[----:B------:R-:W-:Y:S01]  /*0210*/  @!P3 FMNMX.FTZ R8, R11, R8, !PT ;  /* 0x000000080b08b209 */ /* 0x000fe20007810000 */
[----:B------:R-:W-:Y:S01]  /*0220*/  @!P1 IMAD.U32 R11, R0, 0x10000, RZ ;  /* 0x00010000000b9824 */ /* 0x000fe200078e00ff */
[----:B------:R-:W-:Y:S02]  /*0230*/  @!P2 FMNMX.FTZ R20, R15, R12, !PT ;  /* 0x0000000c0f14a209 */ /* 0x000fe40007810000 */
[----:B------:R-:W-:Y:S01]  /*0240*/  @!P3 F2FP.BF16.F32.PACK_AB R16, RZ, R8 ;  /* 0x00000008ff10b23e */ /* 0x000fe200000010ff */
[----:B------:R-:W-:Y:S01]  /*0250*/  @!P1 IMAD.U32 R8, R9, 0x10000, RZ ;  /* 0x0001000009089824 */ /* 0x000fe200078e00ff */
[----:B-----5:R-:W-:Y:S02]  /*0260*/  PRMT R12, R14, 0x7632, R12 ;  /* 0x000076320e0c7816 */ /* 0x020fe4000000000c */
[----:B------:R-:W-:Y:S01]  /*0270*/  @!P3 PRMT R7, R16, 0x7610, R7 ;  /* 0x000076101007b816 */ /* 0x000fe20000000007 */
[----:B------:R-:W-:Y:S01]  /*0280*/  @!P0 IMAD.U32 R22, R0, 0x10000, RZ ;  /* 0x0001000000168824 */ /* 0x000fe200078e00ff */
[----:B------:R-:W-:-:S02]  /*0290*/  @!P1 FMNMX.FTZ R18, R8, R11, !PT ;  /* 0x0000000b08129209 */ /* 0x000fc40007810000 */
[C---:B----4-:R-:W-:Y:S02]  /*02a0*/  PRMT R8, R13.reuse, 0x7610, R8 ;  /* 0x000076100d087816 */ /* 0x050fe40000000008 */
[----:B------:R-:W-:Y:S02]  /*02b0*/  PRMT R11, R13, 0x7632, R11 ;  /* 0x000076320d0b7816 */ /* 0x000fe4000000000b */
[----:B------:R-:W-:Y:S01]  /*02c0*/  PRMT R13, R14, 0x7610, R13 ;  /* 0x000076100e0d7816 */ /* 0x000fe2000000000d */
[----:B------:R-:W-:Y:S01]  /*02d0*/  IMAD.U32 R17, R8, 0x10000, RZ ;  /* 0x0001000008117824 */ /* 0x000fe200078e00ff */
[----:B------:R-:W-:Y:S01]  /*02e0*/  @!P0 FMNMX.FTZ R19, R22, R19, !PT ;  /* 0x0000001316138209 */ /* 0x000fe20007810000 */
        /* <DEDUP_REMOVED lines=16> */
[----:B------:R-:W-:Y:S01]  /*03f0*/  @!P3 FMNMX.FTZ R17, R10, R17, !PT ;  /* 0x000000110a11b209 */ /* 0x000fe20007810000 */
[----:B------:R-:W-:Y:S01]  /*0400*/  @!P6 IMAD.U32 R21, R0, 0x10000, RZ ;  /* 0x000100000015e824 */ /* 0x000fe200078e00ff */
[----:B------:R-:W-:Y:S01]  /*0410*/  @!P4 FMNMX.FTZ R16, R19, R16, !PT ;  /* 0x000000101310c209 */ /* 0x000fe20007810000 */
[----:B------:R-:W-:Y:S01]  /*0420*/  STG.E desc[UR4][R2.64], R9 ;  /* 0x0000000902007986 */ /* 0x000fe2000c101904 */
[----:B------:R-:W-:-:S02]  /*0430*/  @!P5 FMNMX.FTZ R15, R18, R15, !PT ;  /* 0x0000000f120fd209 */ /* 0x000fc40007810000 */
[----:B------:R-:W-:Y:S02]  /*0440*/  @!P6 FMNMX.FTZ R14, R21, R14, !PT ;  /* 0x0000000e150ee209 */ /* 0x000fe40007810000 */
        /* <DEDUP_REMOVED lines=16> */
.L_x_10076:
        /* <DEDUP_REMOVED lines=23> */
.L_x_10078:
[----:B------:R-:W-:Y:S05]  /*06c0*/  BSYNC B0 ;  /* 0x0000000000007941 */ /* 0x000fea0003800000 */
.L_x_10077:
        /* <DEDUP_REMOVED lines=15> */
.L_x_10080:
[----:B------:R-:W-:Y:S05]  /*07c0*/  BSYNC B0 ;  /* 0x0000000000007941 */ /* 0x000fea0003800000 */
.L_x_10079:
        /* <DEDUP_REMOVED lines=32> */
[----:B------:R-:W-:Y:S01]  /*09d0*/  @!P2 FMNMX.FTZ R19, R19, R2, !PT ;  /* 0x000000021313a209 */ /* 0x000fe20007810000 */
[----:B------:R-:W-:Y:S02]  /*09e0*/  @!P3 IMAD.U32 R3, R0, 0x10000, RZ ;  /* 0x000100000003b824 */ /* 0x000fe400078e00ff */
[----:B------:R-:W-:Y:S01]  /*09f0*/  VIADD R2, R18, 0x200 ;  /* 0x0000020012027836 */ /* 0x000fe20000000000 */
[----:B------:R-:W-:Y:S01]  /*0a00*/  @!P2 F2FP.BF16.F32.PACK_AB R19, RZ, R19 ;  /* 0x00000013ff13a23e */ /* 0x000fe200000010ff */
[----:B------:R-:W-:Y:S01]  /*0a10*/  IMAD.U32 R8, R14, 0x10000, RZ ;  /* 0x000100000e087824 */ /* 0x000fe200078e00ff */
[----:B------:R-:W-:Y:S02]  /*0a20*/  @!P3 FMNMX.FTZ R20, R20, R3, !PT ;  /* 0x000000031414b209 */ /* 0x000fe40007810000 */
        /* <DEDUP_REMOVED lines=11> */
[----:B------:R-:W-:Y:S01]  /*0ae0*/  @!P1 FMNMX.FTZ R4, R4, R23, !PT ;  /* 0x0000001704049209 */ /* 0x000fe20007810000 */
[----:B0-----:R-:W-:-:S04]  /*0af0*/  @!P5 IMAD.WIDE.U32 R2, R21, 0x2, R2 ;  /* 0x000000021502d825 */ /* 0x001fc800078e0002 */
[----:B------:R-:W-:Y:S01]  /*0b00*/  @!P2 IMAD.U32 R21, R0, 0x10000, RZ ;  /* 0x000100000015a824 */ /* 0x000fe200078e00ff */
[----:B------:R-:W-:Y:S04]  /*0b10*/  BSSY B0, `(.L_x_10081) ;  /* 0x0000052000007945 */ /* 0x000fe80003800000 */
[----:B------:R-:W-:Y:S01]  /*0b20*/  @!P2 FMNMX.FTZ R8, R8, R21, !PT ;  /* 0x000000150808a209 */ /* 0x000fe20007810000 */
        /* <DEDUP_REMOVED lines=11> */
[----:B------:R-:W-:Y:S01]  /*0be0*/  @!P0 FMNMX.FTZ R20, R9, R24, !PT ;  /* 0x0000001809148209 */ /* 0x000fe20007810000 */
        /* <DEDUP_REMOVED lines=13> */
[----:B------:R-:W-:Y:S02]  /*0cc0*/  @!P3 FMNMX.FTZ R19, R19, R20, !PT ;  /* 0x000000141313b209 */ /* 0x000fe40007810000 */
[----:B0-----:R-:W-:Y:S01]  /*0cd0*/  @!P1 F2FP.BF16.F32.PACK_AB R3, RZ, R4 ;  /* 0x00000004ff03923e */ /* 0x001fe200000010ff */
[C---:B------:R-:W-:Y:S02]  /*0ce0*/  @!P4 IMAD.U32 R4, R0.reuse, 0x10000, RZ ;  /* 0x000100000004c824 */ /* 0x040fe400078e00ff */
[----:B------:R-:W-:-:S03]  /*0cf0*/  @!P6 IMAD.U32 R0, R0, 0x10000, RZ ;  /* 0x000100000000e824 */ /* 0x000fc600078e00ff */
[----:B------:R-:W-:Y:S02]  /*0d00*/  @!P4 FMNMX.FTZ R5, R5, R4, !PT ;  /* 0x000000040505c209 */ /* 0x000fe40007810000 */
[----:B------:R-:W-:Y:S02]  /*0d10*/  @!P6 FMNMX.FTZ R9, R9, R0, !PT ;  /* 0x000000000909e209 */ /* 0x000fe40007810000 */
        /* <DEDUP_REMOVED lines=20> */
.L_x_10083:
[----:B------:R-:W-:-:S13]  /*0e60*/  ISETP.GE.AND P0, PT, R18, R11, PT ;  /* 0x0000000b1200720c */ /* 0x000fda0003f06270 */
[----:B------:R-:W-:Y:S05]  /*0e70*/  @P0 BRA `(.L_x_10085) ;  /* 0x0000000000300947 */ /* 0x000fea0003800000 */
[----:B0-----:R-:W0:Y:S01]  /*0e80*/  LDC.64 R2, c[0x0][0x228] ;  /* 0x00008a00ff027b82 */ /* 0x001e220000000a00 */
[----:B------:R-:W-:Y:S02]  /*0e90*/  IMAD.IADD R5, R10, 0x1, R18 ;  /* 0x000000010a057824 */ /* 0x000fe400078e0212 */
[----:B------:R-:W-:Y:S02]  /*0ea0*/  VIADD R18, R18, 0x80 ;  /* 0x0000008012127836 */ /* 0x000fe40000000000 */
[----:B0-----:R-:W-:-:S05]  /*0eb0*/  IMAD.WIDE.U32 R2, R5, 0x2, R2 ;  /* 0x0000000205027825 */ /* 0x001fca00078e0002 */
[----:B------:R1:W-:Y:S02]  /*0ec0*/  STG.E.U16 desc[UR4][R2.64], R12 ;  /* 0x0000000c02007986 */ /* 0x0003e4000c101504 */
.L_x_10084:
[----:B------:R-:W-:-:S13]  /*0ed0*/  ISETP.GE.AND P0, PT, R18, R11, PT ;  /* 0x0000000b1200720c */ /* 0x000fda0003f06270 */
[----:B------:R-:W-:Y:S05]  /*0ee0*/  @P0 BRA `(.L_x_10086) ;  /* 0x0000000000340947 */ /* 0x000fea0003800000 */
[----:B01----:R-:W0:Y:S01]  /*0ef0*/  LDC.64 R2, c[0x0][0x228] ;  /* 0x00008a00ff027b82 */ /* 0x003e220000000a00 */
[----:B------:R-:W-:Y:S02]  /*0f00*/  IMAD.IADD R5, R10, 0x1, R18 ;  /* 0x000000010a057824 */ /* 0x000fe400078e0212 */
[----:B------:R-:W-:Y:S02]  /*0f10*/  VIADD R18, R18, 0x80 ;  /* 0x0000008012127836 */ /* 0x000fe40000000000 */
[----:B0-----:R-:W-:-:S05]  /*0f20*/  IMAD.WIDE.U32 R2, R5, 0x2, R2 ;  /* 0x0000000205027825 */ /* 0x001fca00078e0002 */
[----:B------:R1:W-:Y:S02]  /*0f30*/  STG.E.U16 desc[UR4][R2.64], R15 ;  /* 0x0000000f02007986 */ /* 0x0003e4000c101504 */
.L_x_10085:
        /* <DEDUP_REMOVED lines=8> */
.L_x_10086:
[----:B------:R-:W-:Y:S05]  /*0fc0*/  BSYNC B1 ;  /* 0x0000000000017941 */ /* 0x000fea0003800000 */
.L_x_10082:
[----:B------:R-:W-:-:S13]  /*0fd0*/  ISETP.GE.AND P0, PT, R18, R11, PT ;  /* 0x0000000b1200720c */ /* 0x000fda0003f06270 */
[----:B012---:R-:W0:Y:S01]  /*0fe0*/  @!P0 LDC.64 R2, c[0x0][0x228] ;  /* 0x00008a00ff028b82 */ /* 0x007e220000000a00 */
[----:B------:R-:W-:Y:S02]  /*0ff0*/  @!P0 IMAD.IADD R5, R10, 0x1, R18 ;  /* 0x000000010a058824 */ /* 0x000fe400078e0212 */
[----:B------:R-:W-:Y:S02]  /*1000*/  @!P0 VIADD R18, R18, 0x80 ;  /* 0x0000008012128836 */ /* 0x000fe40000000000 */
[----:B0-----:R-:W-:-:S05]  /*1010*/  @!P0 IMAD.WIDE.U32 R2, R5, 0x2, R2 ;  /* 0x0000000205028825 */ /* 0x001fca00078e0002 */
[----:B------:R2:W-:Y:S02]  /*1020*/  @!P0 STG.E.U16 desc[UR4][R2.64], R17 ;  /* 0x0000001102008986 */ /* 0x0005e4000c101504 */
.L_x_10087:
[----:B------:R-:W-:Y:S05]  /*1030*/  BSYNC B0 ;  /* 0x0000000000007941 */ /* 0x000fea0003800000 */
.L_x_10081:
        /* <DEDUP_REMOVED lines=8> */
.L_x_10088:
        /* <DEDUP_REMOVED lines=12> */
.L_x_36225:


//--------------------- .text._ZN2at6native29vectorized_elementwise_kernelILi4EZZZNS0_21clamp_min_kernel_cudaERNS_18TensorIteratorBaseERKN3c106ScalarEENKUlvE_clEvENKUlvE7_clEvEUlNS4_8BFloat16EE_St5arrayIPcLm2EEEEviT0_T1_ --------------------------
	.section	.text._ZN2at6native29vectorized_elementwise_kernelILi4EZZZNS0_21clamp_min_kernel_cudaERNS_18TensorIteratorBaseERKN3c106ScalarEENKUlvE_clEvENKUlvE7_clEvEUlNS4_8BFloat16EE_St5arrayIPcLm2EEEEviT0_T1_,"ax",@progbits
	.align	128
        .global         _ZN2at6native29vectorized_elementwise_kernelILi4EZZZNS0_21clamp_min_kernel_cudaERNS_18TensorIteratorBaseERKN3c106ScalarEENKUlvE_clEvENKUlvE7_clEvEUlNS4_8BFloat16EE_St5arrayIPcLm2EEEEviT0_T1_
        .type           _ZN2at6native29vectorized_elementwise_kernelILi4EZZZNS0_21clamp_min_kernel_cudaERNS_18TensorIteratorBaseERKN3c106ScalarEENKUlvE_clEvENKUlvE7_clEvEUlNS4_8BFloat16EE_St5arrayIPcLm2EEEEviT0_T1_,@function
        .size           _ZN2at6native29vectorized_elementwise_kernelILi4EZZZNS0_21clamp_min_kernel_cudaERNS_18TensorIteratorBaseERKN3c106ScalarEENKUlvE_clEvENKUlvE7_clEvEUlNS4_8BFloat16EE_St5arrayIPcLm2EEEEviT0_T1_,(.L_x_36226 - _ZN2at6native29vectorized_elementwise_kernelILi4EZZZNS0_21clamp_min_kernel_cudaERNS_18TensorIteratorBaseERKN3c106ScalarEENKUlvE_clEvENKUlvE7_clEvEUlNS4_8BFloat16EE_St5arrayIPcLm2EEEEviT0_T1_)
        .other          _ZN2at6native29vectorized_elementwise_kernelILi4EZZZNS0_21clamp_min_kernel_cudaERNS_18TensorIteratorBaseERKN3c106ScalarEENKUlvE_clEvENKUlvE7_clEvEUlNS4_8BFloat16EE_St5arrayIPcLm2EEEEviT0_T1_,@"STO_CUDA_ENTRY STV_DEFAULT"
_ZN2at6native29vectorized_elementwise_kernelILi4EZZZNS0_21clamp_min_kernel_cudaERNS_18TensorIteratorBaseERKN3c106ScalarEENKUlvE_clEvENKUlvE7_clEvEUlNS4_8BFloat16EE_St5arrayIPcLm2EEEEviT0_T1_:
.text._ZN2at6native29vectorized_elementwise_kernelILi4EZZZNS0_21clamp_min_kernel_cudaERNS_18TensorIteratorBaseERKN3c106ScalarEENKUlvE_clEvENKUlvE7_clEvEUlNS4_8BFloat16EE_St5arrayIPcLm2EEEEviT0_T1_:
        /* <DEDUP_REMOVED lines=29> */
[----:B------:R-:W-:Y:S01]  /*01d0*/  @!P3 FMNMX.FTZ R9, R9, R12, !PT ;  /* 0x0000000c0909b209 */ /* 0x000fe20007810000 */
[C---:B------:R-:W-:Y:S02]  /*01e0*/  @!P2 IMAD.U32 R12, R0.reuse, 0x10000, RZ ;  /* 0x00010000000ca824 */ /* 0x040fe400078e00ff */
[----:B------:R-:W-:Y:S01]  /*01f0*/  @!P1 IMAD.U32 R13, R0, 0x10000, RZ ;  /* 0x00010000000d9824 */ /* 0x000fe200078e00ff */
[----:B------:R-:W-:Y:S02]  /*0200*/  @!P3 F2FP.BF16.F32.PACK_AB R9, RZ, R9 ;  /* 0x00000009ff09b23e */ /* 0x000fe400000010ff */
[----:B------:R-:W-:Y:S01]  /*0210*/  @!P2 FMNMX.FTZ R17, R12, R11, !PT ;  /* 0x0000000b0c11a209 */ /* 0x000fe20007810000 */
[----:B------:R-:W-:Y:S01]  /*0220*/  @!P0 IMAD.U32 R22, R0, 0x10000, RZ ;  /* 0x0001000000168824 */ /* 0x000fe200078e00ff */
[----:B------:R-:W-:Y:S02]  /*0230*/  @!P1 FMNMX.FTZ R18, R13, R14, !PT ;  /* 0x0000000e0d129209 */ /* 0x000fe40007810000 */
        /* <DEDUP_REMOVED lines=14> */
[----:B------:R-:W-:Y:S02]  /*0320*/  @!P0 FMNMX.FTZ R19, R22, R19, !PT ;  /* 0x0000001316138209 */ /* 0x000fe40007810000 */
        /* <DEDUP_REMOVED lines=9> */
[----:B------:R-:W-:Y:S01]  /*03c0*/  @!P3 FMNMX.FTZ R20, R17, R20, !PT ;  /* 0x000000141114b209 */ /* 0x000fe20007810000 */
[----:B------:R-:W-:Y:S01]  /*03d0*/  @!P6 IMAD.U32 R0, R0, 0x10000, RZ ;  /* 0x000100000000e824 */ /* 0x000fe200078e00ff */
[----:B------:R-:W-:Y:S01]  /*03e0*/  @!P5 FMNMX.FTZ R15, R18, R15, !PT ;  /* 0x0000000f120fd209 */ /* 0x000fe20007810000 */
[----:B0-----:R-:W-:Y:S01]  /*03f0*/  IMAD.WIDE.U32 R2, R10, 0x2, R2 ;  /* 0x000000020a027825 */ /* 0x001fe200078e0002 */
[----:B------:R-:W-:-:S02]  /*0400*/  @!P4 FMNMX.FTZ R16, R19, R16, !PT ;  /* 0x000000101310c209 */ /* 0x000fc40007810000 */
[----:B------:R-:W-:Y:S02]  /*0410*/  @!P6 FMNMX.FTZ R13, R0, R13, !PT ;  /* 0x0000000d000de209 */ /* 0x000fe40007810000 */
        /* <DEDUP_REMOVED lines=16> */
.L_x_10089:
        /* <DEDUP_REMOVED lines=23> */
.L_x_10091:
[----:B------:R-:W-:Y:S05]  /*0690*/  BSYNC B0 ;  /* 0x0000000000007941 */ /* 0x000fea0003800000 */
.L_x_10090:
        /* <DEDUP_REMOVED lines=15> */
.L_x_10093:
[----:B------:R-:W-:Y:S05]  /*0790*/  BSYNC B0 ;  /* 0x0000000000007941 */ /* 0x000fea0003800000 */
.L_x_10092:
        /* <DEDUP_REMOVED lines=105> */
.L_x_10096:
[----:B------:R-:W-:-:S13]  /*0e30*/  ISETP.GE.AND P0, PT, R18, R11, PT ;  /* 0x0000000b1200720c */ /* 0x000fda0003f06270 */
[----:B------:R-:W-:Y:S05]  /*0e40*/  @P0 BRA `(.L_x_10098) ;  /* 0x0000000000300947 */ /* 0x000fea0003800000 */
[----:B0-----:R-:W0:Y:S01]  /*0e50*/  LDC.64 R2, c[0x0][0x228] ;  /* 0x00008a00ff027b82 */ /* 0x001e220000000a00 */
[----:B------:R-:W-:Y:S02]  /*0e60*/  IMAD.IADD R5, R10, 0x1, R18 ;  /* 0x000000010a057824 */ /* 0x000fe400078e0212 */
[----:B------:R-:W-:Y:S02]  /*0e70*/  VIADD R18, R18, 0x80 ;  /* 0x0000008012127836 */ /* 0x000fe40000000000 */
[----:B0-----:R-:W-:-:S05]  /*0e80*/  IMAD.WIDE.U32 R2, R5, 0x2, R2 ;  /* 0x0000000205027825 */ /* 0x001fca00078e0002 */
[----:B------:R1:W-:Y:S02]  /*0e90*/  STG.E.U16 desc[UR4][R2.64], R12 ;  /* 0x0000000c02007986 */ /* 0x0003e4000c101504 */
.L_x_10097:
[----:B------:R-:W-:-:S13]  /*0ea0*/  ISETP.GE.AND P0, PT, R18, R11, PT ;  /* 0x0000000b1200720c */ /* 0x000fda0003f06270 */
[----:B------:R-:W-:Y:S05]  /*0eb0*/  @P0 BRA `(.L_x_10099) ;  /* 0x0000000000340947 */ /* 0x000fea0003800000 */
[----:B01----:R-:W0:Y:S01]  /*0ec0*/  LDC.64 R2, c[0x0][0x228] ;  /* 0x00008a00ff027b82 */ /* 0x003e220000000a00 */
[----:B------:R-:W-:Y:S02]  /*0ed0*/  IMAD.IADD R5, R10, 0x1, R18 ;  /* 0x000000010a057824 */ /* 0x000fe400078e0212 */
[----:B------:R-:W-:Y:S02]  /*0ee0*/  VIADD R18, R18, 0x80 ;  /* 0x0000008012127836 */ /* 0x000fe40000000000 */
[----:B0-----:R-:W-:-:S05]  /*0ef0*/  IMAD.WIDE.U32 R2, R5, 0x2, R2 ;  /* 0x0000000205027825 */ /* 0x001fca00078e0002 */
[----:B------:R1:W-:Y:S02]  /*0f00*/  STG.E.U16 desc[UR4][R2.64], R15 ;  /* 0x0000000f02007986 */ /* 0x0003e4000c101504 */
.L_x_10098:
        /* <DEDUP_REMOVED lines=8> */
.L_x_10099:
[----:B------:R-:W-:Y:S05]  /*0f90*/  BSYNC B1 ;  /* 0x0000000000017941 */ /* 0x000fea0003800000 */
.L_x_10095:
[----:B------:R-:W-:-:S13]  /*0fa0*/  ISETP.GE.AND P0, PT, R18, R11, PT ;  /* 0x0000000b1200720c */ /* 0x000fda0003f06270 */
[----:B012---:R-:W0:Y:S01]  /*0fb0*/  @!P0 LDC.64 R2, c[0x0][0x228] ;  /* 0x00008a00ff028b82 */ /* 0x007e220000000a00 */
[----:B------:R-:W-:Y:S02]  /*0fc0*/  @!P0 IMAD.IADD R5, R10, 0x1, R18 ;  /* 0x000000010a058824 */ /* 0x000fe400078e0212 */
[----:B------:R-:W-:Y:S02]  /*0fd0*/  @!P0 VIADD R18, R18, 0x80 ;  /* 0x0000008012128836 */ /* 0x000fe40000000000 */
[----:B0-----:R-:W-:-:S05]  /*0fe0*/  @!P0 IMAD.WIDE.U32 R2, R5, 0x2, R2 ;  /* 0x0000000205028825 */ /* 0x001fca00078e0002 */
[----:B------:R2:W-:Y:S02]  /*0ff0*/  @!P0 STG.E.U16 desc[UR4][R2.64], R17 ;  /* 0x0000001102008986 */ /* 0x0005e4000c101504 */
.L_x_10100:
[----:B------:R-:W-:Y:S05]  /*1000*/  BSYNC B0 ;  /* 0x0000000000007941 */ /* 0x000fea0003800000 */
.L_x_10094:
        /* <DEDUP_REMOVED lines=8> */
.L_x_10101:
        /* <DEDUP_REMOVED lines=15> */
.L_x_36226:


//--------------------- .text._ZN2at6native29vectorized_elementwise_kernelILi8EZZZNS0_21clamp_min_kernel_cudaERNS_18TensorIteratorBaseERKN3c106ScalarEENKUlvE_clEvENKUlvE7_clEvEUlNS4_8BFloat16EE_St5arrayIPcLm2EEEEviT0_T1_ --------------------------
	.section	.text._ZN2at6native29vectorized_elementwise_kernelILi8EZZZNS0_21clamp_min_kernel_cudaERNS_18TensorIteratorBaseERKN3c106ScalarEENKUlvE_clEvENKUlvE7_clEvEUlNS4_8BFloat16EE_St5arrayIPcLm2EEEEviT0_T1_,"ax",@progbits
	.align	128
        .global         _ZN2at6native29vectorized_elementwise_kernelILi8EZZZNS0_21clamp_min_kernel_cudaERNS_18TensorIteratorBaseERKN3c106ScalarEENKUlvE_clEvENKUlvE7_clEvEUlNS4_8BFloat16EE_St5arrayIPcLm2EEEEviT0_T1_
        .type           _ZN2at6native29vectorized_elementwise_kernelILi8EZZZNS0_21clamp_min_kernel_cudaERNS_18TensorIteratorBaseERKN3c106ScalarEENKUlvE_clEvENKUlvE7_clEvEUlNS4_8BFloat16EE_St5arrayIPcLm2EEEEviT0_T1_,@function
        .size           _ZN2at6native29vectorized_elementwise_kernelILi8EZZZNS0_21clamp_min_kernel_cudaERNS_18TensorIteratorBaseERKN3c106ScalarEENKUlvE_clEvENKUlvE7_clEvEUlNS4_8BFloat16EE_St5arrayIPcLm2EEEEviT0_T1_,(.L_x_36227 - _ZN2at6native29vectorized_elementwise_kernelILi8EZZZNS0_21clamp_min_kernel_cudaERNS_18TensorIteratorBaseERKN3c106ScalarEENKUlvE_clEvENKUlvE7_clEvEUlNS4_8BFloat16EE_St5arrayIPcLm2EEEEviT0_T1_)
        .other          _ZN2at6native29vectorized_elementwise_kernelILi8EZZZNS0_21clamp_min_kernel_cudaERNS_18TensorIteratorBaseERKN3c106ScalarEENKUlvE_clEvENKUlvE7_clEvEUlNS4_8BFloat16EE_St5arrayIPcLm2EEEEviT0_T1_,@"STO_CUDA_ENTRY STV_DEFAULT"
_ZN2at6native29vectorized_elementwise_kernelILi8EZZZNS0_21clamp_min_kernel_cudaERNS_18TensorIteratorBaseERKN3c106ScalarEENKUlvE_clEvENKUlvE7_clEvEUlNS4_8BFloat16EE_St5arrayIPcLm2EEEEviT0_T1_:
.text._ZN2at6native29vectorized_elementwise_kernelILi8EZZZNS0_21clamp_min_kernel_cudaERNS_18TensorIteratorBaseERKN3c106ScalarEENKUlvE_clEvENKUlvE7_clEvEUlNS4_8BFloat16EE_St5arrayIPcLm2EEEEviT0_T1_:
        /* <DEDUP_REMOVED lines=31> */
[----:B------:R-:W-:Y:S01]  /*01f0*/  @!P6 FMNMX.FTZ R14, R11, R12, !PT ;  /* 0x0000000c0b0ee209 */ /* 0x000fe20007810000 */
        /* <DEDUP_REMOVED lines=8> */
[----:B------:R-:W-:Y:S01]  /*0280*/  @!P5 FMNMX.FTZ R17, R22, R17, !PT ;  /* 0x000000111611d209 */ /* 0x000fe20007810000 */
        /* <DEDUP_REMOVED lines=8> */
[----:B------:R-:W-:Y:S02]  /*0310*/  @!P4 FMNMX.FTZ R19, R24, R19, !PT ;  /* 0x000000131813c209 */ /* 0x000fe40007810000 */
[----:B------:R-:W-:Y:S02]  /*0320*/  @!P2 FMNMX.FTZ R18, R23, R18, !PT ;  /* 0x000000121712a209 */ /* 0x000fe40007810000 */
[C---:B------:R-:W-:Y:S01]  /*0330*/  @!P3 IMAD.U32 R21, R2.reuse, 0x10000, RZ ;  /* 0x000100000215b824 */ /* 0x040fe200078e00ff */
[----:B------:R-:W-:Y:S02]  /*0340*/  @!P1 FMNMX.FTZ R16, R25, R16, !PT ;  /* 0x0000001019109209 */ /* 0x000fe40007810000 */
[----:B------:R-:W-:Y:S02]  /*0350*/  @!P5 F2FP.BF16.F32.PACK_AB R17, RZ, R17 ;  /* 0x00000011ff11d23e */ /* 0x000fe400000010ff */
[----:B------:R-:W-:Y:S01]  /*0360*/  @!P3 FMNMX.FTZ R20, R21, R20, !PT ;  /* 0x000000141514b209 */ /* 0x000fe20007810000 */
[C---:B------:R-:W-:Y:S01]  /*0370*/  @!P0 IMAD.U32 R22, R2.reuse, 0x10000, RZ ;  /* 0x0001000002168824 */ /* 0x040fe200078e00ff */
[----:B------:R-:W-:Y:S01]  /*0380*/  @!P4 F2FP.BF16.F32.PACK_AB R19, RZ, R19 ;  /* 0x00000013ff13c23e */ /* 0x000fe200000010ff */
[----:B------:R-:W-:Y:S01]  /*0390*/  @!P6 IMAD.U32 R21, R2, 0x10000, RZ ;  /* 0x000100000215e824 */ /* 0x000fe200078e00ff */
[----:B------:R-:W-:-:S02]  /*03a0*/  @!P3 F2FP.BF16.F32.PACK_AB R20, RZ, R20 ;  /* 0x00000014ff14b23e */ /* 0x000fc400000010ff */
[----:B------:R-:W-:Y:S02]  /*03b0*/  @!P0 FMNMX.FTZ R15, R22, R15, !PT ;  /* 0x0000000f160f8209 */ /* 0x000fe40007810000 */
[----:B------:R-:W-:Y:S02]  /*03c0*/  @!P6 FMNMX.FTZ R14, R21, R14, !PT ;  /* 0x0000000e150ee209 */ /* 0x000fe40007810000 */
        /* <DEDUP_REMOVED lines=19> */
.L_x_10102:
        /* <DEDUP_REMOVED lines=23> */
.L_x_10104:
[----:B------:R-:W-:Y:S05]  /*0670*/  BSYNC B0 ;  /* 0x0000000000007941 */ /* 0x000fea0003800000 */
.L_x_10103:
        /* <DEDUP_REMOVED lines=15> */
.L_x_10106:
[----:B------:R-:W-:Y:S05]  /*0770*/  BSYNC B0 ;  /* 0x0000000000007941 */ /* 0x000fea0003800000 */
.L_x_10105:
        /* <DEDUP_REMOVED lines=105> */
.L_x_10109:
[----:B------:R-:W-:-:S13]  /*0e10*/  ISETP.GE.AND P0, PT, R18, R3, PT ;  /* 0x000000031200720c */ /* 0x000fda0003f06270 */
[----:B------:R-:W-:Y:S05]  /*0e20*/  @P0 BRA `(.L_x_10111) ;  /* 0x0000000000300947 */ /* 0x000fea0003800000 */
[----:B0-----:R-:W0:Y:S01]  /*0e30*/  LDC.64 R4, c[0x0][0x228] ;  /* 0x00008a00ff047b82 */ /* 0x001e220000000a00 */
[----:B------:R-:W-:Y:S02]  /*0e40*/  IMAD.IADD R7, R0, 0x1, R18 ;  /* 0x0000000100077824 */ /* 0x000fe400078e0212 */
[----:B------:R-:W-:Y:S02]  /*0e50*/  VIADD R18, R18, 0x80 ;  /* 0x0000008012127836 */ /* 0x000fe40000000000 */
[----:B0-----:R-:W-:-:S05]  /*0e60*/  IMAD.WIDE.U32 R4, R7, 0x2, R4 ;  /* 0x0000000207047825 */ /* 0x001fca00078e0004 */
[----:B------:R1:W-:Y:S02]  /*0e70*/  STG.E.U16 desc[UR4][R4.64], R12 ;  /* 0x0000000c04007986 */ /* 0x0003e4000c101504 */
.L_x_10110:
[----:B------:R-:W-:-:S13]  /*0e80*/  ISETP.GE.AND P0, PT, R18, R3, PT ;  /* 0x000000031200720c */ /* 0x000fda0003f06270 */
[----:B------:R-:W-:Y:S05]  /*0e90*/  @P0 BRA `(.L_x_10112) ;  /* 0x0000000000340947 */ /* 0x000fea0003800000 */
[----:B01----:R-:W0:Y:S01]  /*0ea0*/  LDC.64 R4, c[0x0][0x228] ;  /* 0x00008a00ff047b82 */ /* 0x003e220000000a00 */
[----:B------:R-:W-:Y:S02]  /*0eb0*/  IMAD.IADD R7, R0, 0x1, R18 ;  /* 0x0000000100077824 */ /* 0x000fe400078e0212 */
[----:B------:R-:W-:Y:S02]  /*0ec0*/  VIADD R18, R18, 0x80 ;  /* 0x0000008012127836 */ /* 0x000fe40000000000 */
[----:B0-----:R-:W-:-:S05]  /*0ed0*/  IMAD.WIDE.U32 R4, R7, 0x2, R4 ;  /* 0x0000000207047825 */ /* 0x001fca00078e0004 */
[----:B------:R1:W-:Y:S02]  /*0ee0*/  STG.E.U16 desc[UR4][R4.64], R15 ;  /* 0x0000000f04007986 */ /* 0x0003e4000c101504 */
.L_x_10111:
        /* <DEDUP_REMOVED lines=8> */
.L_x_10112:
[----:B------:R-:W-:Y:S05]  /*0f70*/  BSYNC B1 ;  /* 0x0000000000017941 */ /* 0x000fea0003800000 */
.L_x_10108:
[----:B------:R-:W-:-:S13]  /*0f80*/  ISETP.GE.AND P0, PT, R18, R3, PT ;  /* 0x000000031200720c */ /* 0x000fda0003f06270 */
[----:B012---:R-:W0:Y:S01]  /*0f90*/  @!P0 LDC.64 R4, c[0x0][0x228] ;  /* 0x00008a00ff048b82 */ /* 0x007e220000000a00 */
[----:B------:R-:W-:Y:S02]  /*0fa0*/  @!P0 IMAD.IADD R7, R0, 0x1, R18 ;  /* 0x0000000100078824 */ /* 0x000fe400078e0212 */
[----:B------:R-:W-:Y:S02]  /*0fb0*/  @!P0 VIADD R18, R18, 0x80 ;  /* 0x0000008012128836 */ /* 0x000fe40000000000 */
[----:B0-----:R-:W-:-:S05]  /*0fc0*/  @!P0 IMAD.WIDE.U32 R4, R7, 0x2, R4 ;  /* 0x0000000207048825 */ /* 0x001fca00078e0004 */
[----:B------:R2:W-:Y:S02]  /*0fd0*/  @!P0 STG.E.U16 desc[UR4][R4.64], R17 ;  /* 0x0000001104008986 */ /* 0x0005e4000c101504 */
.L_x_10113:
[----:B------:R-:W-:Y:S05]  /*0fe0*/  BSYNC B0 ;  /* 0x0000000000007941 */ /* 0x000fea0003800000 */
.L_x_10107:
        /* <DEDUP_REMOVED lines=8> */
.L_x_10114:
        /* <DEDUP_REMOVED lines=9> */
.L_x_36227:


//--------------------- .text._ZN2at6native18elementwise_kernelILi128ELi4EZNS0_15gpu_kernel_implIZZZNS0_21clamp_min_kernel_cudaERNS_18TensorIteratorBaseERKN3c106ScalarEENKUlvE_clEvENKUlvE6_clEvEUlNS5_4HalfEE_EEvS4_RKT_EUliE_EEviT1_ --------------------------
	.section	.text._ZN2at6native18elementwise_kernelILi128ELi4EZNS0_15gpu_kernel_implIZZZNS0_21clamp_min_kernel_cudaERNS_18TensorIteratorBaseERKN3c106ScalarEENKUlvE_clEvENKUlvE6_clEvEUlNS5_4HalfEE_EEvS4_RKT_EUliE_EEviT1_,"ax",@progbits
	.align	128
        .global         _ZN2at6native18elementwise_kernelILi128ELi4EZNS0_15gpu_kernel_implIZZZNS0_21clamp_min_kernel_cudaERNS_18TensorIteratorBaseERKN3c106ScalarEENKUlvE_clEvENKUlvE6_clEvEUlNS5_4HalfEE_EEvS4_RKT_EUliE_EEviT1_
        .type           _ZN2at6native18elementwise_kernelILi128ELi4EZNS0_15gpu_kernel_implIZZZNS0_21clamp_min_kernel_cudaERNS_18TensorIteratorBaseERKN3c106ScalarEENKUlvE_clEvENKUlvE6_clEvEUlNS5_4HalfEE_EEvS4_RKT_EUliE_EEviT1_,@function
        .size           _ZN2at6native18elementwise_kernelILi128ELi4EZNS0_15gpu_kernel_implIZZZNS0_21clamp_min_kernel_cudaERNS_18TensorIteratorBaseERKN3c106ScalarEENKUlvE_clEvENKUlvE6_clEvEUlNS5_4HalfEE_EEvS4_RKT_EUliE_EEviT1_,(.L_x_36228 - _ZN2at6native18elementwise_kernelILi128ELi4EZNS0_15gpu_kernel_implIZZZNS0_21clamp_min_kernel_cudaERNS_18TensorIteratorBaseERKN3c106ScalarEENKUlvE_clEvENKUlvE6_clEvEUlNS5_4HalfEE_EEvS4_RKT_EUliE_EEviT1_)
        .other          _ZN2at6native18elementwise_kernelILi128ELi4EZNS0_15gpu_kernel_implIZZZNS0_21clamp_min_kernel_cudaERNS_18TensorIteratorBaseERKN3c106ScalarEENKUlvE_clEvENKUlvE6_clEvEUlNS5_4HalfEE_EEvS4_RKT_EUliE_EEviT1_,@"STO_CUDA_ENTRY STV_DEFAULT"
_ZN2at6native18elementwise_kernelILi128ELi4EZNS0_15gpu_kernel_implIZZZNS0_21clamp_min_kernel_cudaERNS_18TensorIteratorBaseERKN3c106ScalarEENKUlvE_clEvENKUlvE6_clEvEUlNS5_4HalfEE_EEvS4_RKT_EUliE_EEviT1_:
.text._ZN2at6native18elementwise_kernelILi128ELi4EZNS0_15gpu_kernel_implIZZZNS0_21clamp_min_kernel_cudaERNS_18TensorIteratorBaseERKN3c106ScalarEENKUlvE_clEvENKUlvE6_clEvEUlNS5_4HalfEE_EEvS4_RKT_EUliE_EEviT1_:
        /* <DEDUP_REMOVED lines=313> */
.L_x_10117:
        /* <DEDUP_REMOVED lines=23> */
.L_x_10121:
[----:B------:R-:W2:Y:S02]  /*1500*/  LDG.E.U8 R2, desc[UR36][R2.64] ;  /* 0x0000002402027981 */ /* 0x000ea4000c1e1100 */
[----:B--2---:R-:W-:-:S04]  /*1510*/  I2FP.F32.U32 R0, R2 ;  /* 0x0000000200007245 */ /* 0x004fc80000201000 */
[----:B------:R-:W-:-:S04]  /*1520*/  F2FP.F16.F32.PACK_AB R0, RZ, R0 ;  /* 0x00000000ff00723e */ /* 0x000fc800000000ff */
[----:B------:R-:W-:Y:S01]  /*1530*/  PRMT R5, R0, 0x7610, R5 ;  /* 0x0000761000057816 */ /* 0x000fe20000000005 */
[----:B------:R-:W-:Y:S06]  /*1540*/  BRA `(.L_x_10123) ;  /* 0x0000000c00b87947 */ /* 0x000fec0003800000 */
.L_x_10120:
        /* <DEDUP_REMOVED lines=11> */
.L_x_10125:
[----:B------:R-:W2:Y:S02]  /*1600*/  LDG.E R2, desc[UR36][R2.64] ;  /* 0x0000002402027981 */ /* 0x000ea4000c1e1900 */
[----:B--2---:R-:W-:-:S04]  /*1610*/  I2FP.F32.S32 R0, R2 ;  /* 0x0000000200007245 */ /* 0x004fc80000201400 */
[----:B------:R-:W-:-:S04]  /*1620*/  F2FP.F16.F32.PACK_AB R0, RZ, R0 ;  /* 0x00000000ff00723e */ /* 0x000fc800000000ff */
[----:B------:R-:W-:Y:S01]  /*1630*/  PRMT R5, R0, 0x7610, R5 ;  /* 0x0000761000057816 */ /* 0x000fe20000000005 */
[----:B------:R-:W-:Y:S06]  /*1640*/  BRA `(.L_x_10123) ;  /* 0x0000000c00787947 */ /* 0x000fec0003800000 */
.L_x_10124:
[----:B------:R-:W2:Y:S02]  /*1650*/  LDG.E.U16 R2, desc[UR36][R2.64] ;  /* 0x0000002402027981 */ /* 0x000ea4000c1e1500 */
[----:B--2---:R-:W0:Y:S02]  /*1660*/  I2F.S16 R0, R2 ;  /* 0x0000000200007306 */ /* 0x004e240000101400 */
[----:B0-----:R-:W-:-:S04]  /*1670*/  F2FP.F16.F32.PACK_AB R0, RZ, R0 ;  /* 0x00000000ff00723e */ /* 0x001fc800000000ff */
[----:B------:R-:W-:Y:S01]  /*1680*/  PRMT R5, R0, 0x7610, R5 ;  /* 0x0000761000057816 */ /* 0x000fe20000000005 */
[----:B------:R-:W-:Y:S06]  /*1690*/  BRA `(.L_x_10123) ;  /* 0x0000000c00647947 */ /* 0x000fec0003800000 */
.L_x_10119:
        /* <DEDUP_REMOVED lines=9> */
.L_x_10127:
[----:B------:R0:W5:Y:S01]  /*1730*/  LDG.E.U16 R5, desc[UR36][R2.64] ;  /* 0x0000002402057981 */ /* 0x000162000c1e1500 */
[----:B------:R-:W-:Y:S05]  /*1740*/  BRA `(.L_x_10123) ;  /* 0x0000000c00387947 */ /* 0x000fea0003800000 */
.L_x_10126:
        /* <DEDUP_REMOVED lines=9> */
.L_x_10129:
[----:B------:R1:W5:Y:S01]  /*17e0*/  LDG.E.U16 R5, desc[UR36][R2.64] ;  /* 0x0000002402057981 */ /* 0x000362000c1e1500 */
[----:B------:R-:W-:Y:S05]  /*17f0*/  BRA `(.L_x_10123) ;  /* 0x0000000c000c7947 */ /* 0x000fea0003800000 */
.L_x_10128:
        /* <DEDUP_REMOVED lines=9> */
.L_x_10118:
        /* <DEDUP_REMOVED lines=14> */
.L_x_10132:
        /* <DEDUP_REMOVED lines=9> */
.L_x_10131:
        /* <DEDUP_REMOVED lines=27> */
.L_x_10134:
        /* <DEDUP_REMOVED lines=15> */
.L_x_10133:
[----:B------:R-:W2:Y:S02]  /*1ca0*/  LDG.E.U16 R0, desc[UR36][R2.64] ;  /* 0x0000002402007981 */ /* 0x000ea4000c1e1500 */
[----:B--2---:R-:W-:-:S05]  /*1cb0*/  IMAD.U32 R0, R0, 0x10000, RZ ;  /* 0x0001000000007824 */ /* 0x004fca00078e00ff */
[----:B------:R-:W-:-:S04]  /*1cc0*/  F2FP.F16.F32.PACK_AB R0, RZ, R0 ;  /* 0x00000000ff00723e */ /* 0x000fc800000000ff */
[----:B------:R-:W-:Y:S01]  /*1cd0*/  PRMT R5, R0, 0x7610, R5 ;  /* 0x0000761000057816 */ /* 0x000fe20000000005 */
[----:B------:R-:W-:Y:S06]  /*1ce0*/  BRA `(.L_x_10123) ;  /* 0x0000000400d07947 */ /* 0x000fec0003800000 */
.L_x_10130:
        /* <DEDUP_REMOVED lines=13> */
.L_x_10137:
        /* <DEDUP_REMOVED lines=21> */
.L_x_10141:
[----:B------:R-:W-:Y:S05]  /*1f10*/  BSYNC B1 ;  /* 0x0000000000017941 */ /* 0x000fea0003800000 */
.L_x_10140:
[----:B------:R-:W-:Y:S01]  /*1f20*/  LEA R3, R0, 0x3b800000, 0x17 ;  /* 0x3b80000000037811 */ /* 0x000fe200078eb8ff */
[----:B------:R-:W-:-:S05]  /*1f30*/  IMAD.SHL.U32 R0, R2, 0x100000, RZ ;  /* 0x0010000002007824 */ /* 0x000fca00078e00ff */
[----:B------:R-:W-:-:S07]  /*1f40*/  LOP3.LUT R0, R3, R0, R4, 0xfe, !PT ;  /* 0x0000000003007212 */ /* 0x000fce00078efe04 */
.L_x_10139:
[----:B------:R-:W-:Y:S05]  /*1f50*/  BSYNC B0 ;  /* 0x0000000000007941 */ /* 0x000fea0003800000 */
.L_x_10138:
[----:B------:R-:W-:-:S04]  /*1f60*/  F2FP.F16.F32.PACK_AB R0, RZ, R0 ;  /* 0x00000000ff00723e */ /* 0x000fc800000000ff */
[----:B------:R-:W-:Y:S01]  /*1f70*/  PRMT R5, R0, 0x7610, R5 ;  /* 0x0000761000057816 */ /* 0x000fe20000000005 */
[----:B------:R-:W-:Y:S06]  /*1f80*/  BRA `(.L_x_10123) ;  /* 0x0000000400287947 */ /* 0x000fec0003800000 */
.L_x_10136:
        /* <DEDUP_REMOVED lines=21> */
.L_x_10145:
[----:B------:R-:W-:Y:S05]  /*20e0*/  BSYNC B1 ;  /* 0x0000000000017941 */ /* 0x000fea0003800000 */
.L_x_10144:
[----:B------:R-:W-:Y:S01]  /*20f0*/  LEA R3, R0, 0x37800000, 0x17 ;  /* 0x3780000000037811 */ /* 0x000fe200078eb8ff */
[----:B------:R-:W-:-:S05]  /*2100*/  IMAD.SHL.U32 R0, R2, 0x200000, RZ ;  /* 0x0020000002007824 */ /* 0x000fca00078e00ff */
[----:B------:R-:W-:-:S07]  /*2110*/  LOP3.LUT R0, R3, R0, R4, 0xfe, !PT ;  /* 0x0000000003007212 */ /* 0x000fce00078efe04 */
.L_x_10143:
[----:B------:R-:W-:Y:S05]  /*2120*/  BSYNC B0 ;  /* 0x0000000000007941 */ /* 0x000fea0003800000 */
.L_x_10142:
[----:B------:R-:W-:-:S04]  /*2130*/  F2FP.F16.F32.PACK_AB R0, RZ, R0 ;  /* 0x00000000ff00723e */ /* 0x000fc800000000ff */
[----:B------:R-:W-:Y:S01]  /*2140*/  PRMT R5, R0, 0x7610, R5 ;  /* 0x0000761000057816 */ /* 0x000fe20000000005 */
[----:B------:R-:W-:Y:S06]  /*2150*/  BRA `(.L_x_10123) ;  /* 0x0000000000b47947 */ /* 0x000fec0003800000 */
.L_x_10135:
        /* <DEDUP_REMOVED lines=14> */
.L_x_10149:
[----:B------:R-:W-:Y:S05]  /*2240*/  BSYNC B0 ;  /* 0x0000000000007941 */ /* 0x000fea0003800000 */
.L_x_10148:
[----:B------:R-:W-:-:S04]  /*2250*/  F2FP.F16.F32.PACK_AB R0, RZ, R0 ;  /* 0x00000000ff00723e */ /* 0x000fc800000000ff */
[----:B------:R-:W-:Y:S01]  /*2260*/  PRMT R5, R0, 0x7610, R5 ;  /* 0x0000761000057816 */ /* 0x000fe20000000005 */
[----:B------:R-:W-:Y:S06]  /*2270*/  BRA `(.L_x_10123) ;  /* 0x00000000006c7947 */ /* 0x000fec0003800000 */
.L_x_10122:
        /* <DEDUP_REMOVED lines=16> */
.L_x_10150:
[----:B------:R-:W-:Y:S01]  /*2380*/  PRMT R5, RZ, 0x7610, R5 ;  /* 0x00007610ff057816 */ /* 0x000fe20000000005 */
[----:B------:R-:W-:Y:S06]  /*2390*/  BRA `(.L_x_10123) ;  /* 0x0000000000247947 */ /* 0x000fec0003800000 */
.L_x_10147:
[----:B------:R-:W2:Y:S02]  /*23a0*/  LDG.E.64 R2, desc[UR36][R2.64] ;  /* 0x0000002402027981 */ /* 0x000ea4000c1e1b00 */
[----:B--2---:R-:W0:Y:S02]  /*23b0*/  I2F.U64 R0, R2 ;  /* 0x0000000200007312 */ /* 0x004e240000301000 */
[----:B0-----:R-:W-:-:S04]  /*23c0*/  F2FP.F16.F32.PACK_AB R0, RZ, R0 ;  /* 0x00000000ff00723e */ /* 0x001fc800000000ff */
[----:B------:R-:W-:Y:S01]  /*23d0*/  PRMT R5, R0, 0x7610, R5 ;  /* 0x0000761000057816 */ /* 0x000fe20000000005 */
[----:B------:R-:W-:Y:S06]  /*23e0*/  BRA `(.L_x_10123) ;  /* 0x0000000000107947 */ /* 0x000fec0003800000 */
.L_x_10146:
[----:B------:R-:W2:Y:S02]  /*23f0*/  LDG.E R2, desc[UR36][R2.64] ;  /* 0x0000002402027981 */ /* 0x000ea4000c1e1900 */
[----:B--2---:R-:W-:-:S04]  /*2400*/  I2FP.F32.U32 R0, R2 ;  /* 0x0000000200007245 */ /* 0x004fc80000201000 */
[----:B------:R-:W-:-:S04]  /*2410*/  F2FP.F16.F32.PACK_AB R0, RZ, R0 ;  /* 0x00000000ff00723e */ /* 0x000fc800000000ff */
[----:B------:R-:W-:-:S07]  /*2420*/  PRMT R5, R0, 0x7610, R5 ;  /* 0x0000761000057816 */ /* 0x000fce0000000005 */
.L_x_10123:
[----:B-----5:R-:W-:Y:S01]  /*2430*/  HADD2.F32 R0, -RZ, R5.H0_H0 ;  /* 0x20000005ff007230 */ /* 0x020fe20000004100 */
[----:B------:R-:W2:Y:S04]  /*2440*/  LDC.U8 R4, c[0x0][0x430] ;  /* 0x00010c00ff047b82 */ /* 0x000ea80000000000 */
[----:B------:R-:W-:-:S13]  /*2450*/  FSETP.GTU.FTZ.AND P0, PT, |R0|, +INF , PT ;  /* 0x7f8000000000780b */ /* 0x000fda0003f1c200 */
[----:B01----:R-:W0:Y:S01]  /*2460*/  @!P0 LDC.U16 R3, c[0x0][0x420] ;  /* 0x00010800ff038b82 */ /* 0x003e220000000400 */
[----:B--2---:R-:W-:-:S04]  /*2470*/  PRMT R2, R4, 0x9910, RZ ;  /* 0x0000991004027816 */ /* 0x004fc800000000ff */
[----:B------:R-:W-:Y:S01]  /*2480*/  ISETP.GT.AND P1, PT, R2, 0x9, PT ;  /* 0x000000090200780c */ /* 0x000fe20003f24270 */
[----:B0-----:R-:W-:-:S05]  /*2490*/  @!P0 HADD2.F32 R3, -RZ, R3.H0_H0 ;  /* 0x20000003ff038230 */ /* 0x001fca0000004100 */
[----:B------:R-:W-:-:S04]  /*24a0*/  @!P0 FMNMX.FTZ R3, R0, R3, !PT ;  /* 0x0000000300038209 */ /* 0x000fc80007810000 */
        /* <DEDUP_REMOVED lines=15> */
.L_x_10154:
[----:B------:R-:W-:-:S06]  /*25a0*/  HADD2.F32 R3, -RZ, R5.H0_H0 ;  /* 0x20000005ff037230 */ /* 0x000fcc0000004100 */
[----:B------:R-:W0:Y:S02]  /*25b0*/  F2I.S64.TRUNC R2, R3 ;  /* 0x0000000300027311 */ /* 0x000e24000020d900 */
[----:B0-----:R3:W-:Y:S01]  /*25c0*/  STG.E.U8 desc[UR36][R16.64], R2 ;  /* 0x0000000210007986 */ /* 0x0017e2000c101124 */
[----:B------:R-:W-:Y:S05]  /*25d0*/  BRA `(.L_x_10156) ;  /* 0x0000000c00847947 */ /* 0x000fea0003800000 */
.L_x_10153:
        /* <DEDUP_REMOVED lines=10> */
.L_x_10158:
[----:B------:R-:W-:-:S06]  /*2680*/  HADD2.F32 R5, -RZ, R5.H0_H0 ;  /* 0x20000005ff057230 */ /* 0x000fcc0000004100 */
[----:B------:R-:W0:Y:S02]  /*2690*/  F2I.FTZ.TRUNC.NTZ R5, R5 ;  /* 0x0000000500057305 */ /* 0x000e24000021f100 */
[----:B0-----:R1:W-:Y:S01]  /*26a0*/  STG.E desc[UR36][R16.64], R5 ;  /* 0x0000000510007986 */ /* 0x0013e2000c101924 */
[----:B------:R-:W-:Y:S05]  /*26b0*/  BRA `(.L_x_10156) ;  /* 0x0000000c004c7947 */ /* 0x000fea0003800000 */
.L_x_10157:
[----:B------:R-:W-:-:S06]  /*26c0*/  HADD2.F32 R5, -RZ, R5.H0_H0 ;  /* 0x20000005ff057230 */ /* 0x000fcc0000004100 */
[----:B------:R-:W0:Y:S02]  /*26d0*/  F2I.FTZ.TRUNC.NTZ R5, R5 ;  /* 0x0000000500057305 */ /* 0x000e24000021f100 */
[----:B0-----:R2:W-:Y:S01]  /*26e0*/  STG.E.U16 desc[UR36][R16.64], R5 ;  /* 0x0000000510007986 */ /* 0x0015e2000c101524 */
[----:B------:R-:W-:Y:S05]  /*26f0*/  BRA `(.L_x_10156) ;  /* 0x0000000c003c7947 */ /* 0x000fea0003800000 */
.L_x_10152:
        /* <DEDUP_REMOVED lines=9> */
.L_x_10160:
[----:B------:R0:W-:Y:S01]  /*2790*/  STG.E.U16 desc[UR36][R16.64], R5 ;  /* 0x0000000510007986 */ /* 0x0001e2000c101524 */
[----:B------:R-:W-:Y:S05]  /*27a0*/  BRA `(.L_x_10156) ;  /* 0x0000000c00107947 */ /* 0x000fea0003800000 */
.L_x_10159:
        /* <DEDUP_REMOVED lines=10> */
.L_x_10162:
[----:B------:R-:W-:-:S05]  /*2850*/  HADD2.F32 R0, -RZ, R5.H0_H0 ;  /* 0x20000005ff007230 */ /* 0x000fca0000004100 */
[----:B------:R-:W-:-:S04]  /*2860*/  F2FP.F16.F32.PACK_AB R0, RZ, R0 ;  /* 0x00000000ff00723e */ /* 0x000fc800000000ff */
[----:B------:R-:W-:-:S05]  /*2870*/  PRMT R0, R0, 0x5410, RZ ;  /* 0x0000541000007816 */ /* 0x000fca00000000ff */
[----:B------:R0:W-:Y:S01]  /*2880*/  STG.E desc[UR36][R16.64], R0 ;  /* 0x0000000010007986 */ /* 0x0001e2000c101924 */
[----:B------:R-:W-:Y:S05]  /*2890*/  BRA `(.L_x_10156) ;  /* 0x0000000800d47947 */ /* 0x000fea0003800000 */
.L_x_10161:
[----:B------:R-:W-:-:S05]  /*28a0*/  HADD2.F32 R2, -RZ, R5.H0_H0 ;  /* 0x20000005ff027230 */ /* 0x000fca0000004100 */
[----:B------:R-:W-:-:S06]  /*28b0*/  FMUL.FTZ R2, R2, 1 ;  /* 0x3f80000002027820 */ /* 0x000fcc0000410000 */
[----:B------:R-:W0:Y:S02]  /*28c0*/  F2F.F64.F32 R2, R2 ;  /* 0x0000000200027310 */ /* 0x000e240000201800 */
[----:B0-----:R0:W-:Y:S01]  /*28d0*/  STG.E.64 desc[UR36][R16.64], R2 ;  /* 0x0000000210007986 */ /* 0x0011e2000c101b24 */
[----:B------:R-:W-:Y:S05]  /*28e0*/  BRA `(.L_x_10156) ;  /* 0x0000000800c07947 */ /* 0x000fea0003800000 */
.L_x_10151:
        /* <DEDUP_REMOVED lines=13> */
.L_x_10165:
[----:B------:R-:W-:Y:S01]  /*29c0*/  HADD2.F32 R5, -RZ, R5.H0_H0 ;  /* 0x20000005ff057230 */ /* 0x000fe20000004100 */
[----:B------:R-:W-:-:S04]  /*29d0*/  CS2R R6, SRZ ;  /* 0x0000000000067805 */ /* 0x000fc8000001ff00 */
[----:B------:R-:W-:-:S06]  /*29e0*/  FMUL.FTZ R5, R5, 1 ;  /* 0x3f80000005057820 */ /* 0x000fcc0000410000 */
[----:B------:R-:W0:Y:S02]  /*29f0*/  F2F.F64.F32 R4, R5 ;  /* 0x0000000500047310 */ /* 0x000e240000201800 */
[----:B0-----:R0:W-:Y:S01]  /*2a00*/  STG.E.128 desc[UR36][R16.64], R4 ;  /* 0x0000000410007986 */ /* 0x0011e2000c101d24 */
[----:B------:R-:W-:Y:S05]  /*2a10*/  BRA `(.L_x_10156) ;  /* 0x0000000800747947 */ /* 0x000fea0003800000 */
.L_x_10164:
        /* <DEDUP_REMOVED lines=21> */
.L_x_10169:
[----:B------:R-:W-:Y:S05]  /*2b70*/  BSYNC B0 ;  /* 0x0000000000007941 */ /* 0x000fea0003800000 */
.L_x_10168:
[----:B------:R-:W-:-:S05]  /*2b80*/  LOP3.LUT R3, R0, R3, RZ, 0xfc, !PT ;  /* 0x0000000300037212 */ /* 0x000fca00078efcff */
[----:B------:R0:W-:Y:S01]  /*2b90*/  STG.E.U8 desc[UR36][R16.64], R3 ;  /* 0x0000000310007986 */ /* 0x0001e2000c101124 */
[----:B------:R-:W-:Y:S05]  /*2ba0*/  BRA `(.L_x_10156) ;  /* 0x0000000800107947 */ /* 0x000fea0003800000 */
.L_x_10167:
        /* <DEDUP_REMOVED lines=13> */
.L_x_10171:
[----:B------:R-:W-:Y:S01]  /*2c80*/  IMAD.MOV.U32 R0, RZ, RZ, 0x7f ;  /* 0x0000007fff007424 */ /* 0x000fe200078e00ff */
[----:B------:R-:W-:-:S04]  /*2c90*/  ISETP.GT.U32.AND P0, PT, R2, 0x7f800000, PT ;  /* 0x7f8000000200780c */ /* 0x000fc80003f04070 */
[----:B------:R-:W-:-:S09]  /*2ca0*/  SEL R0, R0, 0x7c, P0 ;  /* 0x0000007c00007807 */ /* 0x000fd20000000000 */
.L_x_10172:
[----:B------:R-:W-:Y:S05]  /*2cb0*/  BSYNC B0 ;  /* 0x0000000000007941 */ /* 0x000fea0003800000 */
.L_x_10170:
[----:B------:R-:W-:-:S04]  /*2cc0*/  LOP3.LUT R2, R5, 0x80000000, RZ, 0xc0, !PT ;  /* 0x8000000005027812 */ /* 0x000fc800078ec0ff */
[----:B------:R-:W-:-:S04]  /*2cd0*/  SHF.R.U32.HI R3, RZ, 0x18, R2 ;  /* 0x00000018ff037819 */ /* 0x000fc80000011602 */
[----:B------:R-:W-:-:S05]  /*2ce0*/  LOP3.LUT R3, R0, R3, RZ, 0xfc, !PT ;  /* 0x0000000300037212 */ /* 0x000fca00078efcff */
[----:B------:R0:W-:Y:S01]  /*2cf0*/  STG.E.U8 desc[UR36][R16.64], R3 ;  /* 0x0000000310007986 */ /* 0x0001e2000c101124 */
[----:B------:R-:W-:Y:S05]  /*2d00*/  BRA `(.L_x_10156) ;  /* 0x0000000400b87947 */ /* 0x000fea0003800000 */
.L_x_10166:
[----:B------:R-:W-:-:S05]  /*2d10*/  HADD2.F32 R0, -RZ, R5.H0_H0 ;  /* 0x20000005ff007230 */ /* 0x000fca0000004100 */
[----:B------:R-:W-:-:S05]  /*2d20*/  F2FP.BF16.F32.PACK_AB R0, RZ, R0 ;  /* 0x00000000ff00723e */ /* 0x000fca00000010ff */
[----:B------:R0:W-:Y:S01]  /*2d30*/  STG.E.U16 desc[UR36][R16.64], R0 ;  /* 0x0000000010007986 */ /* 0x0001e2000c101524 */
[----:B------:R-:W-:Y:S05]  /*2d40*/  BRA `(.L_x_10156) ;  /* 0x0000000400a87947 */ /* 0x000fea0003800000 */
.L_x_10163:
        /* <DEDUP_REMOVED lines=12> */
.L_x_10175:
        /* <DEDUP_REMOVED lines=17> */
.L_x_10178:
[----:B------:R-:W-:-:S04]  /*2f20*/  LOP3.LUT R2, R5, 0x80000000, RZ, 0xc0, !PT ;  /* 0x8000000005027812 */ /* 0x000fc800078ec0ff */
[----:B------:R-:W-:-:S04]  /*2f30*/  SHF.R.U32.HI R3, RZ, 0x18, R2 ;  /* 0x00000018ff037819 */ /* 0x000fc80000011602 */
[----:B------:R-:W-:-:S04]  /*2f40*/  LOP3.LUT R0, R0, R3, RZ, 0xfc, !PT ;  /* 0x0000000300007212 */ /* 0x000fc800078efcff */
[----:B------:R-:W-:-:S07]  /*2f50*/  PRMT R8, R0, 0x7610, R8 ;  /* 0x0000761000087816 */ /* 0x000fce0000000008 */
.L_x_10177:
[----:B------:R-:W-:Y:S05]  /*2f60*/  BSYNC B0 ;  /* 0x0000000000007941 */ /* 0x000fea0003800000 */
.L_x_10176:
[----:B------:R0:W-:Y:S01]  /*2f70*/  STG.E.U8 desc[UR36][R16.64], R8 ;  /* 0x0000000810007986 */ /* 0x0001e2000c101124 */
[----:B------:R-:W-:Y:S05]  /*2f80*/  BRA `(.L_x_10156) ;  /* 0x0000000400187947 */ /* 0x000fea0003800000 */
.L_x_10174:
        /* <DEDUP_REMOVED lines=17> */
.L_x_10181:
[----:B------:R-:W-:-:S04]  /*30a0*/  LOP3.LUT R2, R5, 0x80000000, RZ, 0xc0, !PT ;  /* 0x8000000005027812 */ /* 0x000fc800078ec0ff */
[----:B------:R-:W-:-:S04]  /*30b0*/  SHF.R.U32.HI R3, RZ, 0x18, R2 ;  /* 0x00000018ff037819 */ /* 0x000fc80000011602 */
[----:B------:R-:W-:-:S04]  /*30c0*/  LOP3.LUT R0, R0, R3, RZ, 0xfc, !PT ;  /* 0x0000000300007212 */ /* 0x000fc800078efcff */
[----:B------:R-:W-:-:S07]  /*30d0*/  PRMT R8, R0, 0x7610, R8 ;  /* 0x0000761000087816 */ /* 0x000fce0000000008 */
.L_x_10180:
[----:B------:R-:W-:Y:S05]  /*30e0*/  BSYNC B0 ;  /* 0x0000000000007941 */ /* 0x000fea0003800000 */
.L_x_10179:
[----:B------:R0:W-:Y:S01]  /*30f0*/  STG.E.U8 desc[UR36][R16.64], R8 ;  /* 0x0000000810007986 */ /* 0x0001e2000c101124 */
[----:B------:R-:W-:Y:S05]  /*3100*/  BRA `(.L_x_10156) ;  /* 0x0000000000b87947 */ /* 0x000fea0003800000 */
.L_x_10173:
        /* <DEDUP_REMOVED lines=22> */
.L_x_10155:
        /* <DEDUP_REMOVED lines=16> */
.L_x_10184:
[----:B------:R-:W-:Y:S05]  /*3370*/  BRA `(.L_x_10156) ;  /* 0x00000000001c7947 */ /* 0x000fea0003800000 */
.L_x_10183:
[----:B------:R-:W-:-:S06]  /*3380*/  HADD2.F32 R2, -RZ, R5.H0_H0 ;  /* 0x20000005ff027230 */ /* 0x000fcc0000004100 */
[----:B------:R-:W0:Y:S02]  /*3390*/  F2I.U64.TRUNC R2, R2 ;  /* 0x0000000200027311 */ /* 0x000e24000020d800 */
[----:B0-----:R0:W-:Y:S01]  /*33a0*/  STG.E.64 desc[UR36][R16.64], R2 ;  /* 0x0000000210007986 */ /* 0x0011e2000c101b24 */
[----:B------:R-:W-:Y:S05]  /*33b0*/  BRA `(.L_x_10156) ;  /* 0x00000000000c7947 */ /* 0x000fea0003800000 */
.L_x_10182:
[----:B------:R-:W-:-:S06]  /*33c0*/  HADD2.F32 R5, -RZ, R5.H0_H0 ;  /* 0x20000005ff057230 */ /* 0x000fcc0000004100 */
[----:B------:R-:W0:Y:S02]  /*33d0*/  F2I.FTZ.U32.TRUNC.NTZ R5, R5 ;  /* 0x0000000500057305 */ /* 0x000e24000021f000 */
[----:B0-----:R0:W-:Y:S02]  /*33e0*/  STG.E desc[UR36][R16.64], R5 ;  /* 0x0000000510007986 */ /* 0x0011e4000c101924 */
.L_x_10156:
[----:B------:R-:W-:-:S04]  /*33f0*/  IMAD R18, R23, 0x200, R18 ;  /* 0x0000020017127824 */ /* 0x000fc800078e0212 */
[----:B------:R-:W-:-:S07]  /*3400*/  VIADD R19, R18, 0x80 ;  /* 0x0000008012137836 */ /* 0x000fce0000000000 */
.L_x_10116:
[----:B------:R-:W-:Y:S05]  /*3410*/  BSYNC B6 ;  /* 0x0000000000067941 */ /* 0x000fea0003800000 */
.L_x_10115:
        /* <DEDUP_REMOVED lines=307> */
.L_x_10187:
        /* <DEDUP_REMOVED lines=23> */
.L_x_10191:
[----:B------:R-:W2:Y:S02]  /*48c0*/  LDG.E.U8 R2, desc[UR36][R2.64] ;  /* 0x0000002402027981 */ /* 0x000ea4000c1e1100 */
[----:B--2---:R-:W-:-:S04]  /*48d0*/  I2FP.F32.U32 R0, R2 ;  /* 0x0000000200007245 */ /* 0x004fc80000201000 */
[----:B------:R-:W-:-:S04]  /*48e0*/  F2FP.F16.F32.PACK_AB R0, RZ, R0 ;  /* 0x00000000ff00723e */ /* 0x000fc800000000ff */
[----:B------:R-:W-:Y:S01]  /*48f0*/  PRMT R5, R0, 0x7610, R5 ;  /* 0x0000761000057816 */ /* 0x000fe20000000005 */
[----:B------:R-:W-:Y:S06]  /*4900*/  BRA `(.L_x_10193) ;  /* 0x0000000c00b87947 */ /* 0x000fec0003800000 */
.L_x_10190:
        /* <DEDUP_REMOVED lines=11> */
.L_x_10195:
[----:B------:R-:W2:Y:S02]  /*49c0*/  LDG.E R2, desc[UR36][R2.64] ;  /* 0x0000002402027981 */ /* 0x000ea4000c1e1900 */
[----:B--2---:R-:W-:-:S04]  /*49d0*/  I2FP.F32.S32 R0, R2 ;  /* 0x0000000200007245 */ /* 0x004fc80000201400 */
[----:B------:R-:W-:-:S04]  /*49e0*/  F2FP.F16.F32.PACK_AB R0, RZ, R0 ;  /* 0x00000000ff00723e */ /* 0x000fc800000000ff */
[----:B------:R-:W-:Y:S01]  /*49f0*/  PRMT R5, R0, 0x7610, R5 ;  /* 0x0000761000057816 */ /* 0x000fe20000000005 */
[----:B------:R-:W-:Y:S06]  /*4a00*/  BRA `(.L_x_10193) ;  /* 0x0000000c00787947 */ /* 0x000fec0003800000 */
.L_x_10194:
[----:B------:R-:W2:Y:S02]  /*4a10*/  LDG.E.U16 R2, desc[UR36][R2.64] ;  /* 0x0000002402027981 */ /* 0x000ea4000c1e1500 */
[----:B--2---:R-:W0:Y:S02]  /*4a20*/  I2F.S16 R0, R2 ;  /* 0x0000000200007306 */ /* 0x004e240000101400 */
[----:B0-----:R-:W-:-:S04]  /*4a30*/  F2FP.F16.F32.PACK_AB R0, RZ, R0 ;  /* 0x00000000ff00723e */ /* 0x001fc800000000ff */
[----:B------:R-:W-:Y:S01]  /*4a40*/  PRMT R5, R0, 0x7610, R5 ;  /* 0x0000761000057816 */ /* 0x000fe20000000005 */
[----:B------:R-:W-:Y:S06]  /*4a50*/  BRA `(.L_x_10193) ;  /* 0x0000000c00647947 */ /* 0x000fec0003800000 */
.L_x_10189:
        /* <DEDUP_REMOVED lines=9> */
.L_x_10197:
[----:B------:R0:W5:Y:S01]  /*4af0*/  LDG.E.U16 R5, desc[UR36][R2.64] ;  /* 0x0000002402057981 */ /* 0x000162000c1e1500 */
[----:B------:R-:W-:Y:S05]  /*4b00*/  BRA `(.L_x_10193) ;  /* 0x0000000c00387947 */ /* 0x000fea0003800000 */
.L_x_10196:
        /* <DEDUP_REMOVED lines=9> */
.L_x_10199:
[----:B------:R1:W5:Y:S01]  /*4ba0*/  LDG.E.U16 R5, desc[UR36][R2.64] ;  /* 0x0000002402057981 */ /* 0x000362000c1e1500 */
[----:B------:R-:W-:Y:S05]  /*4bb0*/  BRA `(.L_x_10193) ;  /* 0x0000000c000c7947 */ /* 0x000fea0003800000 */
.L_x_10198:
        /* <DEDUP_REMOVED lines=9> */
.L_x_10188:
        /* <DEDUP_REMOVED lines=14> */
.L_x_10202:
        /* <DEDUP_REMOVED lines=9> */
.L_x_10201:
        /* <DEDUP_REMOVED lines=27> */
.L_x_10204:
        /* <DEDUP_REMOVED lines=15> */
.L_x_10203:
[----:B------:R-:W2:Y:S02]  /*5060*/  LDG.E.U16 R0, desc[UR36][R2.64] ;  /* 0x0000002402007981 */ /* 0x000ea4000c1e1500 */
[----:B--2---:R-:W-:-:S05]  /*5070*/  IMAD.U32 R0, R0, 0x10000, RZ ;  /* 0x0001000000007824 */ /* 0x004fca00078e00ff */
[----:B------:R-:W-:-:S04]  /*5080*/  F2FP.F16.F32.PACK_AB R0, RZ, R0 ;  /* 0x00000000ff00723e */ /* 0x000fc800000000ff */
[----:B------:R-:W-:Y:S01]  /*5090*/  PRMT R5, R0, 0x7610, R5 ;  /* 0x0000761000057816 */ /* 0x000fe20000000005 */
[----:B------:R-:W-:Y:S06]  /*50a0*/  BRA `(.L_x_10193) ;  /* 0x0000000400d07947 */ /* 0x000fec0003800000 */
.L_x_10200:
        /* <DEDUP_REMOVED lines=13> */
.L_x_10207:
        /* <DEDUP_REMOVED lines=21> */
.L_x_10211:
[----:B------:R-:W-:Y:S05]  /*52d0*/  BSYNC B1 ;  /* 0x0000000000017941 */ /* 0x000fea0003800000 */
.L_x_10210:
[----:B------:R-:W-:Y:S01]  /*52e0*/  LEA R3, R0, 0x3b800000, 0x17 ;  /* 0x3b80000000037811 */ /* 0x000fe200078eb8ff */
[----:B------:R-:W-:-:S05]  /*52f0*/  IMAD.SHL.U32 R0, R2, 0x100000, RZ ;  /* 0x0010000002007824 */ /* 0x000fca00078e00ff */
[----:B------:R-:W-:-:S07]  /*5300*/  LOP3.LUT R0, R3, R0, R4, 0xfe, !PT ;  /* 0x0000000003007212 */ /* 0x000fce00078efe04 */
.L_x_10209:
[----:B------:R-:W-:Y:S05]  /*5310*/  BSYNC B0 ;  /* 0x0000000000007941 */ /* 0x000fea0003800000 */
.L_x_10208:
[----:B------:R-:W-:-:S04]  /*5320*/  F2FP.F16.F32.PACK_AB R0, RZ, R0 ;  /* 0x00000000ff00723e */ /* 0x000fc800000000ff */
[----:B------:R-:W-:Y:S01]  /*5330*/  PRMT R5, R0, 0x7610, R5 ;  /* 0x0000761000057816 */ /* 0x000fe20000000005 */
[----:B------:R-:W-:Y:S06]  /*5340*/  BRA `(.L_x_10193) ;  /* 0x0000000400287947 */ /* 0x000fec0003800000 */
.L_x_10206:
        /* <DEDUP_REMOVED lines=21> */
.L_x_10215:
[----:B------:R-:W-:Y:S05]  /*54a0*/  BSYNC B1 ;  /* 0x0000000000017941 */ /* 0x000fea0003800000 */
.L_x_10214:
[----:B------:R-:W-:Y:S01]  /*54b0*/  LEA R3, R0, 0x37800000, 0x17 ;  /* 0x3780000000037811 */ /* 0x000fe200078eb8ff */
[----:B------:R-:W-:-:S05]  /*54c0*/  IMAD.SHL.U32 R0, R2, 0x200000, RZ ;  /* 0x0020000002007824 */ /* 0x000fca00078e00ff */
[----:B------:R-:W-:-:S07]  /*54d0*/  LOP3.LUT R0, R3, R0, R4, 0xfe, !PT ;  /* 0x0000000003007212 */ /* 0x000fce00078efe04 */
.L_x_10213:
[----:B------:R-:W-:Y:S05]  /*54e0*/  BSYNC B0 ;  /* 0x0000000000007941 */ /* 0x000fea0003800000 */
.L_x_10212:
[----:B------:R-:W-:-:S04]  /*54f0*/  F2FP.F16.F32.PACK_AB R0, RZ, R0 ;  /* 0x00000000ff00723e */ /* 0x000fc800000000ff */
[----:B------:R-:W-:Y:S01]  /*5500*/  PRMT R5, R0, 0x7610, R5 ;  /* 0x0000761000057816 */ /* 0x000fe20000000005 */
[----:B------:R-:W-:Y:S06]  /*5510*/  BRA `(.L_x_10193) ;  /* 0x0000000000b47947 */ /* 0x000fec0003800000 */
.L_x_10205:
        /* <DEDUP_REMOVED lines=14> */
.L_x_10219:
[----:B------:R-:W-:Y:S05]  /*5600*/  BSYNC B0 ;  /* 0x0000000000007941 */ /* 0x000fea0003800000 */
.L_x_10218:
[----:B------:R-:W-:-:S04]  /*5610*/  F2FP.F16.F32.PACK_AB R0, RZ, R0 ;  /* 0x00000000ff00723e */ /* 0x000fc800000000ff */
[----:B------:R-:W-:Y:S01]  /*5620*/  PRMT R5, R0, 0x7610, R5 ;  /* 0x0000761000057816 */ /* 0x000fe20000000005 */
[----:B------:R-:W-:Y:S06]  /*5630*/  BRA `(.L_x_10193) ;  /* 0x00000000006c7947 */ /* 0x000fec0003800000 */
.L_x_10192:
        /* <DEDUP_REMOVED lines=16> */
.L_x_10220:
[----:B------:R-:W-:Y:S01]  /*5740*/  PRMT R5, RZ, 0x7610, R5 ;  /* 0x00007610ff057816 */ /* 0x000fe20000000005 */
[----:B------:R-:W-:Y:S06]  /*5750*/  BRA `(.L_x_10193) ;  /* 0x0000000000247947 */ /* 0x000fec0003800000 */
.L_x_10217:
[----:B------:R-:W2:Y:S02]  /*5760*/  LDG.E.64 R2, desc[UR36][R2.64] ;  /* 0x0000002402027981 */ /* 0x000ea4000c1e1b00 */
[----:B--2---:R-:W0:Y:S02]  /*5770*/  I2F.U64 R0, R2 ;  /* 0x0000000200007312 */ /* 0x004e240000301000 */
[----:B0-----:R-:W-:-:S04]  /*5780*/  F2FP.F16.F32.PACK_AB R0, RZ, R0 ;  /* 0x00000000ff00723e */ /* 0x001fc800000000ff */
[----:B------:R-:W-:Y:S01]  /*5790*/  PRMT R5, R0, 0x7610, R5 ;  /* 0x0000761000057816 */ /* 0x000fe20000000005 */
[----:B------:R-:W-:Y:S06]  /*57a0*/  BRA `(.L_x_10193) ;  /* 0x0000000000107947 */ /* 0x000fec0003800000 */
.L_x_10216:
[----:B------:R-:W2:Y:S02]  /*57b0*/  LDG.E R2, desc[UR36][R2.64] ;  /* 0x0000002402027981 */ /* 0x000ea4000c1e1900 */
[----:B--2---:R-:W-:-:S04]  /*57c0*/  I2FP.F32.U32 R0, R2 ;  /* 0x0000000200007245 */ /* 0x004fc80000201000 */
[----:B------:R-:W-:-:S04]  /*57d0*/  F2FP.F16.F32.PACK_AB R0, RZ, R0 ;  /* 0x00000000ff00723e */ /* 0x000fc800000000ff */
[----:B------:R-:W-:-:S07]  /*57e0*/  PRMT R5, R0, 0x7610, R5 ;  /* 0x0000761000057816 */ /* 0x000fce0000000005 */
.L_x_10193:
[----:B-----5:R-:W-:Y:S01]  /*57f0*/  HADD2.F32 R0, -RZ, R5.H0_H0 ;  /* 0x20000005ff007230 */ /* 0x020fe20000004100 */
[----:B------:R-:W2:Y:S04]  /*5800*/  LDC.U8 R6, c[0x0][0x430] ;  /* 0x00010c00ff067b82 */ /* 0x000ea80000000000 */
[----:B------:R-:W-:-:S13]  /*5810*/  FSETP.GTU.FTZ.AND P0, PT, |R0|, +INF , PT ;  /* 0x7f8000000000780b */ /* 0x000fda0003f1c200 */
[----:B01----:R-:W0:Y:S01]  /*5820*/  @!P0 LDC.U16 R2, c[0x0][0x420] ;  /* 0x00010800ff028b82 */ /* 0x003e220000000400 */
[----:B--2---:R-:W-:Y:S01]  /*5830*/  PRMT R4, R6, 0x9910, RZ ;  /* 0x0000991006047816 */ /* 0x004fe200000000ff */
[----:B0-----:R-:W-:-:S04]  /*5840*/  @!P0 HADD2.F32 R3, -RZ, R2.H0_H0 ;  /* 0x20000002ff038230 */ /* 0x001fc80000004100 */
[----:B------:R-:W-:Y:S01]  /*5850*/  IMAD.MOV.U32 R2, RZ, RZ, R4 ;  /* 0x000000ffff027224 */ /* 0x000fe200078e0004 */
[----:B------:R-:W-:-:S04]  /*5860*/  @!P0 FMNMX.FTZ R0, R3, R0, !PT ;  /* 0x0000000003008209 */ /* 0x000fc80007810000 */
        /* <DEDUP_REMOVED lines=16> */
.L_x_10224:
[----:B------:R-:W-:-:S06]  /*5970*/  HADD2.F32 R3, -RZ, R5.H0_H0 ;  /* 0x20000005ff037230 */ /* 0x000fcc0000004100 */
[----:B------:R-:W0:Y:S02]  /*5980*/  F2I.S64.TRUNC R2, R3 ;  /* 0x0000000300027311 */ /* 0x000e24000020d900 */
[----:B0-----:R0:W-:Y:S01]  /*5990*/  STG.E.U8 desc[UR36][R16.64], R2 ;  /* 0x0000000210007986 */ /* 0x0011e2000c101124 */
[----:B------:R-:W-:Y:S05]  /*59a0*/  BRA `(.L_x_10226) ;  /* 0x0000000c00847947 */ /* 0x000fea0003800000 */
.L_x_10223:
        /* <DEDUP_REMOVED lines=10> */
.L_x_10228:
[----:B------:R-:W-:-:S06]  /*5a50*/  HADD2.F32 R5, -RZ, R5.H0_H0 ;  /* 0x20000005ff057230 */ /* 0x000fcc0000004100 */
[----:B------:R-:W0:Y:S02]  /*5a60*/  F2I.FTZ.TRUNC.NTZ R5, R5 ;  /* 0x0000000500057305 */ /* 0x000e24000021f100 */
[----:B0-----:R0:W-:Y:S01]  /*5a70*/  STG.E desc[UR36][R16.64], R5 ;  /* 0x0000000510007986 */ /* 0x0011e2000c101924 */
[----:B------:R-:W-:Y:S05]  /*5a80*/  BRA `(.L_x_10226) ;  /* 0x0000000c004c7947 */ /* 0x000fea0003800000 */
.L_x_10227:
[----:B------:R-:W-:-:S06]  /*5a90*/  HADD2.F32 R5, -RZ, R5.H0_H0 ;  /* 0x20000005ff057230 */ /* 0x000fcc0000004100 */
[----:B------:R-:W0:Y:S02]  /*5aa0*/  F2I.FTZ.TRUNC.NTZ R5, R5 ;  /* 0x0000000500057305 */ /* 0x000e24000021f100 */
[----:B0-----:R0:W-:Y:S01]  /*5ab0*/  STG.E.U16 desc[UR36][R16.64], R5 ;  /* 0x0000000510007986 */ /* 0x0011e2000c101524 */
[----:B------:R-:W-:Y:S05]  /*5ac0*/  BRA `(.L_x_10226) ;  /* 0x0000000c003c7947 */ /* 0x000fea0003800000 */
.L_x_10222:
        /* <DEDUP_REMOVED lines=9> */
.L_x_10230:
[----:B------:R0:W-:Y:S01]  /*5b60*/  STG.E.U16 desc[UR36][R16.64], R5 ;  /* 0x0000000510007986 */ /* 0x0001e2000c101524 */
[----:B------:R-:W-:Y:S05]  /*5b70*/  BRA `(.L_x_10226) ;  /* 0x0000000c00107947 */ /* 0x000fea0003800000 */
.L_x_10229:
        /* <DEDUP_REMOVED lines=10> */
.L_x_10232:
[----:B------:R-:W-:-:S05]  /*5c20*/  HADD2.F32 R0, -RZ, R5.H0_H0 ;  /* 0x20000005ff007230 */ /* 0x000fca0000004100 */
[----:B------:R-:W-:-:S04]  /*5c30*/  F2FP.F16.F32.PACK_AB R0, RZ, R0 ;  /* 0x00000000ff00723e */ /* 0x000fc800000000ff */
[----:B------:R-:W-:-:S05]  /*5c40*/  PRMT R0, R0, 0x5410, RZ ;  /* 0x0000541000007816 */ /* 0x000fca00000000ff */
[----:B------:R0:W-:Y:S01]  /*5c50*/  STG.E desc[UR36][R16.64], R0 ;  /* 0x0000000010007986 */ /* 0x0001e2000c101924 */
[----:B------:R-:W-:Y:S05]  /*5c60*/  BRA `(.L_x_10226) ;  /* 0x0000000800d47947 */ /* 0x000fea0003800000 */
.L_x_10231:
[----:B------:R-:W-:-:S05]  /*5c70*/  HADD2.F32 R2, -RZ, R5.H0_H0 ;  /* 0x20000005ff027230 */ /* 0x000fca0000004100 */
[----:B------:R-:W-:-:S06]  /*5c80*/  FMUL.FTZ R2, R2, 1 ;  /* 0x3f80000002027820 */ /* 0x000fcc0000410000 */
[----:B------:R-:W0:Y:S02]  /*5c90*/  F2F.F64.F32 R2, R2 ;  /* 0x0000000200027310 */ /* 0x000e240000201800 */
[----:B0-----:R0:W-:Y:S01]  /*5ca0*/  STG.E.64 desc[UR36][R16.64], R2 ;  /* 0x0000000210007986 */ /* 0x0011e2000c101b24 */
[----:B------:R-:W-:Y:S05]  /*5cb0*/  BRA `(.L_x_10226) ;  /* 0x0000000800c07947 */ /* 0x000fea0003800000 */
.L_x_10221:
        /* <DEDUP_REMOVED lines=13> */
.L_x_10235:
[----:B------:R-:W-:Y:S01]  /*5d90*/  HADD2.F32 R5, -RZ, R5.H0_H0 ;  /* 0x20000005ff057230 */ /* 0x000fe20000004100 */
[----:B------:R-:W-:-:S04]  /*5da0*/  CS2R R6, SRZ ;  /* 0x0000000000067805 */ /* 0x000fc8000001ff00 */
[----:B------:R-:W-:-:S06]  /*5db0*/  FMUL.FTZ R5, R5, 1 ;  /* 0x3f80000005057820 */ /* 0x000fcc0000410000 */
[----:B------:R-:W0:Y:S02]  /*5dc0*/  F2F.F64.F32 R4, R5 ;  /* 0x0000000500047310 */ /* 0x000e240000201800 */
[----:B0-----:R0:W-:Y:S01]  /*5dd0*/  STG.E.128 desc[UR36][R16.64], R4 ;  /* 0x0000000410007986 */ /* 0x0011e2000c101d24 */
[----:B------:R-:W-:Y:S05]  /*5de0*/  BRA `(.L_x_10226) ;  /* 0x0000000800747947 */ /* 0x000fea0003800000 */
.L_x_10234:
        /* <DEDUP_REMOVED lines=21> */
.L_x_10239:
[----:B------:R-:W-:Y:S05]  /*5f40*/  BSYNC B0 ;  /* 0x0000000000007941 */ /* 0x000fea0003800000 */
.L_x_10238:
[----:B------:R-:W-:-:S05]  /*5f50*/  LOP3.LUT R3, R0, R3, RZ, 0xfc, !PT ;  /* 0x0000000300037212 */ /* 0x000fca00078efcff */
[----:B------:R0:W-:Y:S01]  /*5f60*/  STG.E.U8 desc[UR36][R16.64], R3 ;  /* 0x0000000310007986 */ /* 0x0001e2000c101124 */
[----:B------:R-:W-:Y:S05]  /*5f70*/  BRA `(.L_x_10226) ;  /* 0x0000000800107947 */ /* 0x000fea0003800000 */
.L_x_10237:
        /* <DEDUP_REMOVED lines=13> */
.L_x_10241:
[----:B------:R-:W-:Y:S01]  /*6050*/  IMAD.MOV.U32 R0, RZ, RZ, 0x7f ;  /* 0x0000007fff007424 */ /* 0x000fe200078e00ff */
[----:B------:R-:W-:-:S04]  /*6060*/  ISETP.GT.U32.AND P0, PT, R2, 0x7f800000, PT ;  /* 0x7f8000000200780c */ /* 0x000fc80003f04070 */
[----:B------:R-:W-:-:S09]  /*6070*/  SEL R0, R0, 0x7c, P0 ;  /* 0x0000007c00007807 */ /* 0x000fd20000000000 */
.L_x_10242:
[----:B------:R-:W-:Y:S05]  /*6080*/  BSYNC B0 ;  /* 0x0000000000007941 */ /* 0x000fea0003800000 */
.L_x_10240:
[----:B------:R-:W-:-:S04]  /*6090*/  LOP3.LUT R2, R5, 0x80000000, RZ, 0xc0, !PT ;  /* 0x8000000005027812 */ /* 0x000fc800078ec0ff */
[----:B------:R-:W-:-:S04]  /*60a0*/  SHF.R.U32.HI R3, RZ, 0x18, R2 ;  /* 0x00000018ff037819 */ /* 0x000fc80000011602 */
[----:B------:R-:W-:-:S05]  /*60b0*/  LOP3.LUT R3, R0, R3, RZ, 0xfc, !PT ;  /* 0x0000000300037212 */ /* 0x000fca00078efcff */
[----:B------:R0:W-:Y:S01]  /*60c0*/  STG.E.U8 desc[UR36][R16.64], R3 ;  /* 0x0000000310007986 */ /* 0x0001e2000c101124 */
[----:B------:R-:W-:Y:S05]  /*60d0*/  BRA `(.L_x_10226) ;  /* 0x0000000400b87947 */ /* 0x000fea0003800000 */
.L_x_10236:
[----:B------:R-:W-:-:S05]  /*60e0*/  HADD2.F32 R0, -RZ, R5.H0_H0 ;  /* 0x20000005ff007230 */ /* 0x000fca0000004100 */
[----:B------:R-:W-:-:S05]  /*60f0*/  F2FP.BF16.F32.PACK_AB R0, RZ, R0 ;  /* 0x00000000ff00723e */ /* 0x000fca00000010ff */
[----:B------:R0:W-:Y:S01]  /*6100*/  STG.E.U16 desc[UR36][R16.64], R0 ;  /* 0x0000000010007986 */ /* 0x0001e2000c101524 */
[----:B------:R-:W-:Y:S05]  /*6110*/  BRA `(.L_x_10226) ;  /* 0x0000000400a87947 */ /* 0x000fea0003800000 */
.L_x_10233:
        /* <DEDUP_REMOVED lines=12> */
.L_x_10245:
        /* <DEDUP_REMOVED lines=17> */
.L_x_10248:
[----:B------:R-:W-:-:S04]  /*62f0*/  LOP3.LUT R2, R5, 0x80000000, RZ, 0xc0, !PT ;  /* 0x8000000005027812 */ /* 0x000fc800078ec0ff */
[----:B------:R-:W-:-:S04]  /*6300*/  SHF.R.U32.HI R3, RZ, 0x18, R2 ;  /* 0x00000018ff037819 */ /* 0x000fc80000011602 */
[----:B------:R-:W-:-:S04]  /*6310*/  LOP3.LUT R0, R0, R3, RZ, 0xfc, !PT ;  /* 0x0000000300007212 */ /* 0x000fc800078efcff */
[----:B------:R-:W-:-:S07]  /*6320*/  PRMT R8, R0, 0x7610, R8 ;  /* 0x0000761000087816 */ /* 0x000fce0000000008 */
.L_x_10247:
[----:B------:R-:W-:Y:S05]  /*6330*/  BSYNC B0 ;  /* 0x0000000000007941 */ /* 0x000fea0003800000 */
.L_x_10246:
[----:B------:R3:W-:Y:S01]  /*6340*/  STG.E.U8 desc[UR36][R16.64], R8 ;  /* 0x0000000810007986 */ /* 0x0007e2000c101124 */
[----:B------:R-:W-:Y:S05]  /*6350*/  BRA `(.L_x_10226) ;  /* 0x0000000400187947 */ /* 0x000fea0003800000 */
.L_x_10244:
        /* <DEDUP_REMOVED lines=17> */
.L_x_10251:
[----:B------:R-:W-:-:S04]  /*6470*/  LOP3.LUT R2, R5, 0x80000000, RZ, 0xc0, !PT ;  /* 0x8000000005027812 */ /* 0x000fc800078ec0ff */
[----:B------:R-:W-:-:S04]  /*6480*/  SHF.R.U32.HI R3, RZ, 0x18, R2 ;  /* 0x00000018ff037819 */ /* 0x000fc80000011602 */
[----:B------:R-:W-:-:S04]  /*6490*/  LOP3.LUT R0, R0, R3, RZ, 0xfc, !PT ;  /* 0x0000000300007212 */ /* 0x000fc800078efcff */
[----:B------:R-:W-:-:S07]  /*64a0*/  PRMT R8, R0, 0x7610, R8 ;  /* 0x0000761000087816 */ /* 0x000fce0000000008 */
.L_x_10250:
[----:B------:R-:W-:Y:S05]  /*64b0*/  BSYNC B0 ;  /* 0x0000000000007941 */ /* 0x000fea0003800000 */
.L_x_10249:
[----:B------:R0:W-:Y:S01]  /*64c0*/  STG.E.U8 desc[UR36][R16.64], R8 ;  /* 0x0000000810007986 */ /* 0x0001e2000c101124 */
[----:B------:R-:W-:Y:S05]  /*64d0*/  BRA `(.L_x_10226) ;  /* 0x0000000000b87947 */ /* 0x000fea0003800000 */
.L_x_10243:
        /* <DEDUP_REMOVED lines=22> */
.L_x_10225:
        /* <DEDUP_REMOVED lines=16> */
.L_x_10254:
[----:B------:R-:W-:Y:S05]  /*6740*/  BRA `(.L_x_10226) ;  /* 0x00000000001c7947 */ /* 0x000fea0003800000 */
.L_x_10253:
[----:B------:R-:W-:-:S06]  /*6750*/  HADD2.F32 R2, -RZ, R5.H0_H0 ;  /* 0x20000005ff027230 */ /* 0x000fcc0000004100 */
[----:B------:R-:W0:Y:S02]  /*6760*/  F2I.U64.TRUNC R2, R2 ;  /* 0x0000000200027311 */ /* 0x000e24000020d800 */
[----:B0-----:R2:W-:Y:S01]  /*6770*/  STG.E.64 desc[UR36][R16.64], R2 ;  /* 0x0000000210007986 */ /* 0x0015e2000c101b24 */
[----:B------:R-:W-:Y:S05]  /*6780*/  BRA `(.L_x_10226) ;  /* 0x00000000000c7947 */ /* 0x000fea0003800000 */
.L_x_10252:
[----:B------:R-:W-:-:S06]  /*6790*/  HADD2.F32 R5, -RZ, R5.H0_H0 ;  /* 0x20000005ff057230 */ /* 0x000fcc0000004100 */
[----:B------:R-:W0:Y:S02]  /*67a0*/  F2I.FTZ.U32.TRUNC.NTZ R5, R5 ;  /* 0x0000000500057305 */ /* 0x000e24000021f000 */
[----:B0-----:R0:W-:Y:S02]  /*67b0*/  STG.E desc[UR36][R16.64], R5 ;  /* 0x0000000510007986 */ /* 0x0011e4000c101924 */
.L_x_10226:
[----:B------:R-:W-:-:S07]  /*67c0*/  VIADD R19, R19, 0x80 ;  /* 0x0000008013137836 */ /* 0x000fce0000000000 */
.L_x_10186:
[----:B------:R-:W-:Y:S05]  /*67d0*/  BSYNC B6 ;  /* 0x0000000000067941 */ /* 0x000fea0003800000 */
.L_x_10185:
        /* <DEDUP_REMOVED lines=307> */
.L_x_10257:
        /* <DEDUP_REMOVED lines=23> */
.L_x_10261:
[----:B------:R-:W2:Y:S02]  /*7c80*/  LDG.E.U8 R2, desc[UR36][R2.64] ;  /* 0x0000002402027981 */ /* 0x000ea4000c1e1100 */
[----:B--2---:R-:W-:-:S04]  /*7c90*/  I2FP.F32.U32 R0, R2 ;  /* 0x0000000200007245 */ /* 0x004fc80000201000 */
[----:B------:R-:W-:-:S04]  /*7ca0*/  F2FP.F16.F32.PACK_AB R0, RZ, R0 ;  /* 0x00000000ff00723e */ /* 0x000fc800000000ff */
[----:B------:R-:W-:Y:S01]  /*7cb0*/  PRMT R5, R0, 0x7610, R5 ;  /* 0x0000761000057816 */ /* 0x000fe20000000005 */
[----:B------:R-:W-:Y:S06]  /*7cc0*/  BRA `(.L_x_10263) ;  /* 0x0000000c00b87947 */ /* 0x000fec0003800000 */
.L_x_10260:
        /* <DEDUP_REMOVED lines=11> */
.L_x_10265:
[----:B------:R-:W2:Y:S02]  /*7d80*/  LDG.E R2, desc[UR36][R2.64] ;  /* 0x0000002402027981 */ /* 0x000ea4000c1e1900 */
[----:B--2---:R-:W-:-:S04]  /*7d90*/  I2FP.F32.S32 R0, R2 ;  /* 0x0000000200007245 */ /* 0x004fc80000201400 */
[----:B------:R-:W-:-:S04]  /*7da0*/  F2FP.F16.F32.PACK_AB R0, RZ, R0 ;  /* 0x00000000ff00723e */ /* 0x000fc800000000ff */
[----:B------:R-:W-:Y:S01]  /*7db0*/  PRMT R5, R0, 0x7610, R5 ;  /* 0x0000761000057816 */ /* 0x000fe20000000005 */
[----:B------:R-:W-:Y:S06]  /*7dc0*/  BRA `(.L_x_10263) ;  /* 0x0000000c00787947 */ /* 0x000fec0003800000 */
.L_x_10264:
[----:B------:R-:W2:Y:S02]  /*7dd0*/  LDG.E.U16 R2, desc[UR36][R2.64] ;  /* 0x0000002402027981 */ /* 0x000ea4000c1e1500 */
[----:B--2---:R-:W0:Y:S02]  /*7de0*/  I2F.S16 R0, R2 ;  /* 0x0000000200007306 */ /* 0x004e240000101400 */
[----:B0-----:R-:W-:-:S04]  /*7df0*/  F2FP.F16.F32.PACK_AB R0, RZ, R0 ;  /* 0x00000000ff00723e */ /* 0x001fc800000000ff */
[----:B------:R-:W-:Y:S01]  /*7e00*/  PRMT R5, R0, 0x7610, R5 ;  /* 0x0000761000057816 */ /* 0x000fe20000000005 */
[----:B------:R-:W-:Y:S06]  /*7e10*/  BRA `(.L_x_10263) ;  /* 0x0000000c00647947 */ /* 0x000fec0003800000 */
.L_x_10259:
        /* <DEDUP_REMOVED lines=9> */
.L_x_10267:
[----:B------:R1:W5:Y:S01]  /*7eb0*/  LDG.E.U16 R5, desc[UR36][R2.64] ;  /* 0x0000002402057981 */ /* 0x000362000c1e1500 */
[----:B------:R-:W-:Y:S05]  /*7ec0*/  BRA `(.L_x_10263) ;  /* 0x0000000c00387947 */ /* 0x000fea0003800000 */
.L_x_10266:
        /* <DEDUP_REMOVED lines=9> */
.L_x_10269:
[----:B------:R0:W5:Y:S01]  /*7f60*/  LDG.E.U16 R5, desc[UR36][R2.64] ;  /* 0x0000002402057981 */ /* 0x000162000c1e1500 */
[----:B------:R-:W-:Y:S05]  /*7f70*/  BRA `(.L_x_10263) ;  /* 0x0000000c000c7947 */ /* 0x000fea0003800000 */
.L_x_10268:
        /* <DEDUP_REMOVED lines=9> */
.L_x_10258:
        /* <DEDUP_REMOVED lines=14> */
.L_x_10272:
        /* <DEDUP_REMOVED lines=9> */
.L_x_10271:
        /* <DEDUP_REMOVED lines=27> */
.L_x_10274:
        /* <DEDUP_REMOVED lines=15> */
.L_x_10273:
[----:B------:R-:W2:Y:S02]  /*8420*/  LDG.E.U16 R0, desc[UR36][R2.64] ;  /* 0x0000002402007981 */ /* 0x000ea4000c1e1500 */
[----:B--2---:R-:W-:-:S05]  /*8430*/  IMAD.U32 R0, R0, 0x10000, RZ ;  /* 0x0001000000007824 */ /* 0x004fca00078e00ff */
[----:B------:R-:W-:-:S04]  /*8440*/  F2FP.F16.F32.PACK_AB R0, RZ, R0 ;  /* 0x00000000ff00723e */ /* 0x000fc800000000ff */
[----:B------:R-:W-:Y:S01]  /*8450*/  PRMT R5, R0, 0x7610, R5 ;  /* 0x0000761000057816 */ /* 0x000fe20000000005 */
[----:B------:R-:W-:Y:S06]  /*8460*/  BRA `(.L_x_10263) ;  /* 0x0000000400d07947 */ /* 0x000fec0003800000 */
.L_x_10270:
        /* <DEDUP_REMOVED lines=13> */
.L_x_10277:
        /* <DEDUP_REMOVED lines=21> */
.L_x_10281:
[----:B------:R-:W-:Y:S05]  /*8690*/  BSYNC B1 ;  /* 0x0000000000017941 */ /* 0x000fea0003800000 */
.L_x_10280:
[----:B------:R-:W-:Y:S01]  /*86a0*/  LEA R3, R0, 0x3b800000, 0x17 ;  /* 0x3b80000000037811 */ /* 0x000fe200078eb8ff */
[----:B------:R-:W-:-:S05]  /*86b0*/  IMAD.SHL.U32 R0, R2, 0x100000, RZ ;  /* 0x0010000002007824 */ /* 0x000fca00078e00ff */
[----:B------:R-:W-:-:S07]  /*86c0*/  LOP3.LUT R0, R3, R0, R4, 0xfe, !PT ;  /* 0x0000000003007212 */ /* 0x000fce00078efe04 */
.L_x_10279:
[----:B------:R-:W-:Y:S05]  /*86d0*/  BSYNC B0 ;  /* 0x0000000000007941 */ /* 0x000fea0003800000 */
.L_x_10278:
[----:B------:R-:W-:-:S04]  /*86e0*/  F2FP.F16.F32.PACK_AB R0, RZ, R0 ;  /* 0x00000000ff00723e */ /* 0x000fc800000000ff */
[----:B------:R-:W-:Y:S01]  /*86f0*/  PRMT R5, R0, 0x7610, R5 ;  /* 0x0000761000057816 */ /* 0x000fe20000000005 */
[----:B------:R-:W-:Y:S06]  /*8700*/  BRA `(.L_x_10263) ;  /* 0x0000000400287947 */ /* 0x000fec0003800000 */
.L_x_10276:
        /* <DEDUP_REMOVED lines=21> */
.L_x_10285:
[----:B------:R-:W-:Y:S05]  /*8860*/  BSYNC B1 ;  /* 0x0000000000017941 */ /* 0x000fea0003800000 */
.L_x_10284:
[----:B------:R-:W-:Y:S01]  /*8870*/  LEA R3, R0, 0x37800000, 0x17 ;  /* 0x3780000000037811 */ /* 0x000fe200078eb8ff */
[----:B------:R-:W-:-:S05]  /*8880*/  IMAD.SHL.U32 R0, R2, 0x200000, RZ ;  /* 0x0020000002007824 */ /* 0x000fca00078e00ff */
[----:B------:R-:W-:-:S07]  /*8890*/  LOP3.LUT R0, R3, R0, R4, 0xfe, !PT ;  /* 0x0000000003007212 */ /* 0x000fce00078efe04 */
.L_x_10283:
[----:B------:R-:W-:Y:S05]  /*88a0*/  BSYNC B0 ;  /* 0x0000000000007941 */ /* 0x000fea0003800000 */
.L_x_10282:
[----:B------:R-:W-:-:S04]  /*88b0*/  F2FP.F16.F32.PACK_AB R0, RZ, R0 ;  /* 0x00000000ff00723e */ /* 0x000fc800000000ff */
[----:B------:R-:W-:Y:S01]  /*88c0*/  PRMT R5, R0, 0x7610, R5 ;  /* 0x0000761000057816 */ /* 0x000fe20000000005 */
[----:B------:R-:W-:Y:S06]  /*88d0*/  BRA `(.L_x_10263) ;  /* 0x0000000000b47947 */ /* 0x000fec0003800000 */
.L_x_10275:
        /* <DEDUP_REMOVED lines=14> */
.L_x_10289:
[----:B------:R-:W-:Y:S05]  /*89c0*/  BSYNC B0 ;  /* 0x0000000000007941 */ /* 0x000fea0003800000 */
.L_x_10288:
[----:B------:R-:W-:-:S04]  /*89d0*/  F2FP.F16.F32.PACK_AB R0, RZ, R0 ;  /* 0x00000000ff00723e */ /* 0x000fc800000000ff */
[----:B------:R-:W-:Y:S01]  /*89e0*/  PRMT R5, R0, 0x7610, R5 ;  /* 0x0000761000057816 */ /* 0x000fe20000000005 */
[----:B------:R-:W-:Y:S06]  /*89f0*/  BRA `(.L_x_10263) ;  /* 0x00000000006c7947 */ /* 0x000fec0003800000 */
.L_x_10262:
        /* <DEDUP_REMOVED lines=16> */
.L_x_10290:
[----:B------:R-:W-:Y:S01]  /*8b00*/  PRMT R5, RZ, 0x7610, R5 ;  /* 0x00007610ff057816 */ /* 0x000fe20000000005 */
[----:B------:R-:W-:Y:S06]  /*8b10*/  BRA `(.L_x_10263) ;  /* 0x0000000000247947 */ /* 0x000fec0003800000 */
.L_x_10287:
[----:B------:R-:W2:Y:S02]  /*8b20*/  LDG.E.64 R2, desc[UR36][R2.64] ;  /* 0x0000002402027981 */ /* 0x000ea4000c1e1b00 */
[----:B--2---:R-:W0:Y:S02]  /*8b30*/  I2F.U64 R0, R2 ;  /* 0x0000000200007312 */ /* 0x004e240000301000 */
[----:B0-----:R-:W-:-:S04]  /*8b40*/  F2FP.F16.F32.PACK_AB R0, RZ, R0 ;  /* 0x00000000ff00723e */ /* 0x001fc800000000ff */
[----:B------:R-:W-:Y:S01]  /*8b50*/  PRMT R5, R0, 0x7610, R5 ;  /* 0x0000761000057816 */ /* 0x000fe20000000005 */
[----:B------:R-:W-:Y:S06]  /*8b60*/  BRA `(.L_x_10263) ;  /* 0x0000000000107947 */ /* 0x000fec0003800000 */
.L_x_10286:
[----:B------:R-:W2:Y:S02]  /*8b70*/  LDG.E R2, desc[UR36][R2.64] ;  /* 0x0000002402027981 */ /* 0x000ea4000c1e1900 */
[----:B--2---:R-:W-:-:S04]  /*8b80*/  I2FP.F32.U32 R0, R2 ;  /* 0x0000000200007245 */ /* 0x004fc80000201000 */
[----:B------:R-:W-:-:S04]  /*8b90*/  F2FP.F16.F32.PACK_AB R0, RZ, R0 ;  /* 0x00000000ff00723e */ /* 0x000fc800000000ff */
[----:B------:R-:W-:-:S07]  /*8ba0*/  PRMT R5, R0, 0x7610, R5 ;  /* 0x0000761000057816 */ /* 0x000fce0000000005 */
.L_x_10263:
        /* <DEDUP_REMOVED lines=24> */
.L_x_10294:
[----:B------:R-:W-:-:S06]  /*8d30*/  HADD2.F32 R3, -RZ, R5.H0_H0 ;  /* 0x20000005ff037230 */ /* 0x000fcc0000004100 */
[----:B------:R-:W0:Y:S02]  /*8d40*/  F2I.S64.TRUNC R2, R3 ;  /* 0x0000000300027311 */ /* 0x000e24000020d900 */
[----:B0-----:R3:W-:Y:S01]  /*8d50*/  STG.E.U8 desc[UR36][R16.64], R2 ;  /* 0x0000000210007986 */ /* 0x0017e2000c101124 */
[----:B------:R-:W-:Y:S05]  /*8d60*/  BRA `(.L_x_10296) ;  /* 0x0000000c00847947 */ /* 0x000fea0003800000 */
.L_x_10293:
        /* <DEDUP_REMOVED lines=10> */
.L_x_10298:
[----:B------:R-:W-:-:S06]  /*8e10*/  HADD2.F32 R5, -RZ, R5.H0_H0 ;  /* 0x20000005ff057230 */ /* 0x000fcc0000004100 */
[----:B------:R-:W0:Y:S02]  /*8e20*/  F2I.FTZ.TRUNC.NTZ R5, R5 ;  /* 0x0000000500057305 */ /* 0x000e24000021f100 */
[----:B0-----:R2:W-:Y:S01]  /*8e30*/  STG.E desc[UR36][R16.64], R5 ;  /* 0x0000000510007986 */ /* 0x0015e2000c101924 */
[----:B------:R-:W-:Y:S05]  /*8e40*/  BRA `(.L_x_10296) ;  /* 0x0000000c004c7947 */ /* 0x000fea0003800000 */
.L_x_10297:
[----:B------:R-:W-:-:S06]  /*8e50*/  HADD2.F32 R5, -RZ, R5.H0_H0 ;  /* 0x20000005ff057230 */ /* 0x000fcc0000004100 */
[----:B------:R-:W0:Y:S02]  /*8e60*/  F2I.FTZ.TRUNC.NTZ R5, R5 ;  /* 0x0000000500057305 */ /* 0x000e24000021f100 */
[----:B0-----:R0:W-:Y:S01]  /*8e70*/  STG.E.U16 desc[UR36][R16.64], R5 ;  /* 0x0000000510007986 */ /* 0x0011e2000c101524 */
[----:B------:R-:W-:Y:S05]  /*8e80*/  BRA `(.L_x_10296) ;  /* 0x0000000c003c7947 */ /* 0x000fea0003800000 */
.L_x_10292:
        /* <DEDUP_REMOVED lines=9> */
.L_x_10300:
[----:B------:R0:W-:Y:S01]  /*8f20*/  STG.E.U16 desc[UR36][R16.64], R5 ;  /* 0x0000000510007986 */ /* 0x0001e2000c101524 */
[----:B------:R-:W-:Y:S05]  /*8f30*/  BRA `(.L_x_10296) ;  /* 0x0000000c00107947 */ /* 0x000fea0003800000 */
.L_x_10299:
        /* <DEDUP_REMOVED lines=10> */
.L_x_10302:
[----:B------:R-:W-:-:S05]  /*8fe0*/  HADD2.F32 R0, -RZ, R5.H0_H0 ;  /* 0x20000005ff007230 */ /* 0x000fca0000004100 */
[----:B------:R-:W-:-:S04]  /*8ff0*/  F2FP.F16.F32.PACK_AB R0, RZ, R0 ;  /* 0x00000000ff00723e */ /* 0x000fc800000000ff */
[----:B------:R-:W-:-:S05]  /*9000*/  PRMT R0, R0, 0x5410, RZ ;  /* 0x0000541000007816 */ /* 0x000fca00000000ff */
[----:B------:R0:W-:Y:S01]  /*9010*/  STG.E desc[UR36][R16.64], R0 ;  /* 0x0000000010007986 */ /* 0x0001e2000c101924 */
[----:B------:R-:W-:Y:S05]  /*9020*/  BRA `(.L_x_10296) ;  /* 0x0000000800d47947 */ /* 0x000fea0003800000 */
.L_x_10301:
[----:B------:R-:W-:-:S05]  /*9030*/  HADD2.F32 R2, -RZ, R5.H0_H0 ;  /* 0x20000005ff027230 */ /* 0x000fca0000004100 */
[----:B------:R-:W-:-:S06]  /*9040*/  FMUL.FTZ R2, R2, 1 ;  /* 0x3f80000002027820 */ /* 0x000fcc0000410000 */
[----:B------:R-:W0:Y:S02]  /*9050*/  F2F.F64.F32 R2, R2 ;  /* 0x0000000200027310 */ /* 0x000e240000201800 */
[----:B0-----:R0:W-:Y:S01]  /*9060*/  STG.E.64 desc[UR36][R16.64], R2 ;  /* 0x0000000210007986 */ /* 0x0011e2000c101b24 */
[----:B------:R-:W-:Y:S05]  /*9070*/  BRA `(.L_x_10296) ;  /* 0x0000000800c07947 */ /* 0x000fea0003800000 */
.L_x_10291:
        /* <DEDUP_REMOVED lines=13> */
.L_x_10305:
[----:B------:R-:W-:Y:S01]  /*9150*/  HADD2.F32 R5, -RZ, R5.H0_H0 ;  /* 0x20000005ff057230 */ /* 0x000fe20000004100 */
[----:B------:R-:W-:-:S04]  /*9160*/  CS2R R6, SRZ ;  /* 0x0000000000067805 */ /* 0x000fc8000001ff00 */
[----:B------:R-:W-:-:S06]  /*9170*/  FMUL.FTZ R5, R5, 1 ;  /* 0x3f80000005057820 */ /* 0x000fcc0000410000 */
[----:B------:R-:W0:Y:S02]  /*9180*/  F2F.F64.F32 R4, R5 ;  /* 0x0000000500047310 */ /* 0x000e240000201800 */
[----:B0-----:R0:W-:Y:S01]  /*9190*/  STG.E.128 desc[UR36][R16.64], R4 ;  /* 0x0000000410007986 */ /* 0x0011e2000c101d24 */
[----:B------:R-:W-:Y:S05]  /*91a0*/  BRA `(.L_x_10296) ;  /* 0x0000000800747947 */ /* 0x000fea0003800000 */
.L_x_10304:
        /* <DEDUP_REMOVED lines=21> */
.L_x_10309:
[----:B------:R-:W-:Y:S05]  /*9300*/  BSYNC B0 ;  /* 0x0000000000007941 */ /* 0x000fea0003800000 */
.L_x_10308:
[----:B------:R-:W-:-:S05]  /*9310*/  LOP3.LUT R3, R0, R3, RZ, 0xfc, !PT ;  /* 0x0000000300037212 */ /* 0x000fca00078efcff */
[----:B------:R0:W-:Y:S01]  /*9320*/  STG.E.U8 desc[UR36][R16.64], R3 ;  /* 0x0000000310007986 */ /* 0x0001e2000c101124 */
[----:B------:R-:W-:Y:S05]  /*9330*/  BRA `(.L_x_10296) ;  /* 0x0000000800107947 */ /* 0x000fea0003800000 */
.L_x_10307:
        /* <DEDUP_REMOVED lines=13> */
.L_x_10311:
[----:B------:R-:W-:Y:S01]  /*9410*/  IMAD.MOV.U32 R0, RZ, RZ, 0x7f ;  /* 0x0000007fff007424 */ /* 0x000fe200078e00ff */
[----:B------:R-:W-:-:S04]  /*9420*/  ISETP.GT.U32.AND P0, PT, R2, 0x7f800000, PT ;  /* 0x7f8000000200780c */ /* 0x000fc80003f04070 */
[----:B------:R-:W-:-:S09]  /*9430*/  SEL R0, R0, 0x7c, P0 ;  /* 0x0000007c00007807 */ /* 0x000fd20000000000 */
.L_x_10312:
[----:B------:R-:W-:Y:S05]  /*9440*/  BSYNC B0 ;  /* 0x0000000000007941 */ /* 0x000fea0003800000 */
.L_x_10310:
[----:B------:R-:W-:-:S04]  /*9450*/  LOP3.LUT R2, R5, 0x80000000, RZ, 0xc0, !PT ;  /* 0x8000000005027812 */ /* 0x000fc800078ec0ff */
[----:B------:R-:W-:-:S04]  /*9460*/  SHF.R.U32.HI R3, RZ, 0x18, R2 ;  /* 0x00000018ff037819 */ /* 0x000fc80000011602 */
[----:B------:R-:W-:-:S05]  /*9470*/  LOP3.LUT R3, R0, R3, RZ, 0xfc, !PT ;  /* 0x0000000300037212 */ /* 0x000fca00078efcff */
[----:B------:R0:W-:Y:S01]  /*9480*/  STG.E.U8 desc[UR36][R16.64], R3 ;  /* 0x0000000310007986 */ /* 0x0001e2000c101124 */
[----:B------:R-:W-:Y:S05]  /*9490*/  BRA `(.L_x_10296) ;  /* 0x0000000400b87947 */ /* 0x000fea0003800000 */
.L_x_10306:
[----:B------:R-:W-:-:S05]  /*94a0*/  HADD2.F32 R0, -RZ, R5.H0_H0 ;  /* 0x20000005ff007230 */ /* 0x000fca0000004100 */
[----:B------:R-:W-:-:S05]  /*94b0*/  F2FP.BF16.F32.PACK_AB R0, RZ, R0 ;  /* 0x00000000ff00723e */ /* 0x000fca00000010ff */
[----:B------:R0:W-:Y:S01]  /*94c0*/  STG.E.U16 desc[UR36][R16.64], R0 ;  /* 0x0000000010007986 */ /* 0x0001e2000c101524 */
[----:B------:R-:W-:Y:S05]  /*94d0*/  BRA `(.L_x_10296) ;  /* 0x0000000400a87947 */ /* 0x000fea0003800000 */
.L_x_10303:
        /* <DEDUP_REMOVED lines=12> */
.L_x_10315:
        /* <DEDUP_REMOVED lines=17> */
.L_x_10318:
[----:B------:R-:W-:-:S04]  /*96b0*/  LOP3.LUT R2, R5, 0x80000000, RZ, 0xc0, !PT ;  /* 0x8000000005027812 */ /* 0x000fc800078ec0ff */
[----:B------:R-:W-:-:S04]  /*96c0*/  SHF.R.U32.HI R3, RZ, 0x18, R2 ;  /* 0x00000018ff037819 */ /* 0x000fc80000011602 */
[----:B------:R-:W-:-:S04]  /*96d0*/  LOP3.LUT R0, R0, R3, RZ, 0xfc, !PT ;  /* 0x0000000300007212 */ /* 0x000fc800078efcff */
[----:B------:R-:W-:-:S07]  /*96e0*/  PRMT R8, R0, 0x7610, R8 ;  /* 0x0000761000087816 */ /* 0x000fce0000000008 */
.L_x_10317:
[----:B------:R-:W-:Y:S05]  /*96f0*/  BSYNC B0 ;  /* 0x0000000000007941 */ /* 0x000fea0003800000 */
.L_x_10316:
[----:B------:R0:W-:Y:S01]  /*9700*/  STG.E.U8 desc[UR36][R16.64], R8 ;  /* 0x0000000810007986 */ /* 0x0001e2000c101124 */
[----:B------:R-:W-:Y:S05]  /*9710*/  BRA `(.L_x_10296) ;  /* 0x0000000400187947 */ /* 0x000fea0003800000 */
.L_x_10314:
        /* <DEDUP_REMOVED lines=17> */
.L_x_10321:
[----:B------:R-:W-:-:S04]  /*9830*/  LOP3.LUT R2, R5, 0x80000000, RZ, 0xc0, !PT ;  /* 0x8000000005027812 */ /* 0x000fc800078ec0ff */
[----:B------:R-:W-:-:S04]  /*9840*/  SHF.R.U32.HI R3, RZ, 0x18, R2 ;  /* 0x00000018ff037819 */ /* 0x000fc80000011602 */
[----:B------:R-:W-:-:S04]  /*9850*/  LOP3.LUT R0, R0, R3, RZ, 0xfc, !PT ;  /* 0x0000000300007212 */ /* 0x000fc800078efcff */
[----:B------:R-:W-:-:S07]  /*9860*/  PRMT R8, R0, 0x7610, R8 ;  /* 0x0000761000087816 */ /* 0x000fce0000000008 */
.L_x_10320:
[----:B------:R-:W-:Y:S05]  /*9870*/  BSYNC B0 ;  /* 0x0000000000007941 */ /* 0x000fea0003800000 */
.L_x_10319:
[----:B------:R0:W-:Y:S01]  /*9880*/  STG.E.U8 desc[UR36][R16.64], R8 ;  /* 0x0000000810007986 */ /* 0x0001e2000c101124 */
[----:B------:R-:W-:Y:S05]  /*9890*/  BRA `(.L_x_10296) ;  /* 0x0000000000b87947 */ /* 0x000fea0003800000 */
.L_x_10313:
        /* <DEDUP_REMOVED lines=22> */
.L_x_10295:
        /* <DEDUP_REMOVED lines=16> */
.L_x_10324:
[----:B------:R-:W-:Y:S05]  /*9b00*/  BRA `(.L_x_10296) ;  /* 0x00000000001c7947 */ /* 0x000fea0003800000 */
.L_x_10323:
[----:B------:R-:W-:-:S06]  /*9b10*/  HADD2.F32 R2, -RZ, R5.H0_H0 ;  /* 0x20000005ff027230 */ /* 0x000fcc0000004100 */
[----:B------:R-:W0:Y:S02]  /*9b20*/  F2I.U64.TRUNC R2, R2 ;  /* 0x0000000200027311 */ /* 0x000e24000020d800 */
[----:B0-----:R0:W-:Y:S01]  /*9b30*/  STG.E.64 desc[UR36][R16.64], R2 ;  /* 0x0000000210007986 */ /* 0x0011e2000c101b24 */
[----:B------:R-:W-:Y:S05]  /*9b40*/  BRA `(.L_x_10296) ;  /* 0x00000000000c7947 */ /* 0x000fea0003800000 */
.L_x_10322:
[----:B------:R-:W-:-:S06]  /*9b50*/  HADD2.F32 R5, -RZ, R5.H0_H0 ;  /* 0x20000005ff057230 */ /* 0x000fcc0000004100 */
[----:B------:R-:W0:Y:S02]  /*9b60*/  F2I.FTZ.U32.TRUNC.NTZ R5, R5 ;  /* 0x0000000500057305 */ /* 0x000e24000021f000 */
[----:B0-----:R0:W-:Y:S02]  /*9b70*/  STG.E desc[UR36][R16.64], R5 ;  /* 0x0000000510007986 */ /* 0x0011e4000c101924 */
.L_x_10296:
[----:B------:R-:W-:-:S07]  /*9b80*/  VIADD R19, R19, 0x80 ;  /* 0x0000008013137836 */ /* 0x000fce0000000000 */
.L_x_10256:
[----:B------:R-:W-:Y:S05]  /*9b90*/  BSYNC B6 ;  /* 0x0000000000067941 */ /* 0x000fea0003800000 */
.L_x_10255:
        /* <DEDUP_REMOVED lines=306> */
.L_x_10325:
        /* <DEDUP_REMOVED lines=23> */
.L_x_10329:
[----:B------:R-:W2:Y:S02]  /*b030*/  LDG.E.U8 R2, desc[UR36][R2.64] ;  /* 0x0000002402027981 */ /* 0x000ea4000c1e1100 */
[----:B--2---:R-:W-:-:S04]  /*b040*/  I2FP.F32.U32 R0, R2 ;  /* 0x0000000200007245 */ /* 0x004fc80000201000 */
[----:B------:R-:W-:-:S04]  /*b050*/  F2FP.F16.F32.PACK_AB R0, RZ, R0 ;  /* 0x00000000ff00723e */ /* 0x000fc800000000ff */
[----:B------:R-:W-:Y:S01]  /*b060*/  PRMT R5, R0, 0x7610, R5 ;  /* 0x0000761000057816 */ /* 0x000fe20000000005 */
[----:B------:R-:W-:Y:S06]  /*b070*/  BRA `(.L_x_10331) ;  /* 0x0000000c00b87947 */ /* 0x000fec0003800000 */
.L_x_10328:
        /* <DEDUP_REMOVED lines=11> */
.L_x_10333:
[----:B------:R-:W2:Y:S02]  /*b130*/  LDG.E R2, desc[UR36][R2.64] ;  /* 0x0000002402027981 */ /* 0x000ea4000c1e1900 */
[----:B--2---:R-:W-:-:S04]  /*b140*/  I2FP.F32.S32 R0, R2 ;  /* 0x0000000200007245 */ /* 0x004fc80000201400 */
[----:B------:R-:W-:-:S04]  /*b150*/  F2FP.F16.F32.PACK_AB R0, RZ, R0 ;  /* 0x00000000ff00723e */ /* 0x000fc800000000ff */
[----:B------:R-:W-:Y:S01]  /*b160*/  PRMT R5, R0, 0x7610, R5 ;  /* 0x0000761000057816 */ /* 0x000fe20000000005 */
[----:B------:R-:W-:Y:S06]  /*b170*/  BRA `(.L_x_10331) ;  /* 0x0000000c00787947 */ /* 0x000fec0003800000 */
.L_x_10332:
[----:B------:R-:W2:Y:S02]  /*b180*/  LDG.E.U16 R2, desc[UR36][R2.64] ;  /* 0x0000002402027981 */ /* 0x000ea4000c1e1500 */
[----:B--2---:R-:W0:Y:S02]  /*b190*/  I2F.S16 R0, R2 ;  /* 0x0000000200007306 */ /* 0x004e240000101400 */
[----:B0-----:R-:W-:-:S04]  /*b1a0*/  F2FP.F16.F32.PACK_AB R0, RZ, R0 ;  /* 0x00000000ff00723e */ /* 0x001fc800000000ff */
[----:B------:R-:W-:Y:S01]  /*b1b0*/  PRMT R5, R0, 0x7610, R5 ;  /* 0x0000761000057816 */ /* 0x000fe20000000005 */
[----:B------:R-:W-:Y:S06]  /*b1c0*/  BRA `(.L_x_10331) ;  /* 0x0000000c00647947 */ /* 0x000fec0003800000 */
.L_x_10327:
        /* <DEDUP_REMOVED lines=9> */
.L_x_10335:
[----:B------:R1:W5:Y:S01]  /*b260*/  LDG.E.U16 R5, desc[UR36][R2.64] ;  /* 0x0000002402057981 */ /* 0x000362000c1e1500 */
[----:B------:R-:W-:Y:S05]  /*b270*/  BRA `(.L_x_10331) ;  /* 0x0000000c00387947 */ /* 0x000fea0003800000 */
.L_x_10334:
        /* <DEDUP_REMOVED lines=9> */
.L_x_10337:
[----:B------:R0:W5:Y:S01]  /*b310*/  LDG.E.U16 R5, desc[UR36][R2.64] ;  /* 0x0000002402057981 */ /* 0x000162000c1e1500 */
[----:B------:R-:W-:Y:S05]  /*b320*/  BRA `(.L_x_10331) ;  /* 0x0000000c000c7947 */ /* 0x000fea0003800000 */
.L_x_10336:
        /* <DEDUP_REMOVED lines=9> */
.L_x_10326:
        /* <DEDUP_REMOVED lines=14> */
.L_x_10340:
        /* <DEDUP_REMOVED lines=9> */
.L_x_10339:
        /* <DEDUP_REMOVED lines=27> */
.L_x_10342:
        /* <DEDUP_REMOVED lines=15> */
.L_x_10341:
[----:B------:R-:W2:Y:S02]  /*b7d0*/  LDG.E.U16 R0, desc[UR36][R2.64] ;  /* 0x0000002402007981 */ /* 0x000ea4000c1e1500 */
[----:B--2---:R-:W-:-:S05]  /*b7e0*/  IMAD.U32 R0, R0, 0x10000, RZ ;  /* 0x0001000000007824 */ /* 0x004fca00078e00ff */
[----:B------:R-:W-:-:S04]  /*b7f0*/  F2FP.F16.F32.PACK_AB R0, RZ, R0 ;  /* 0x00000000ff00723e */ /* 0x000fc800000000ff */
[----:B------:R-:W-:Y:S01]  /*b800*/  PRMT R5, R0, 0x7610, R5 ;  /* 0x0000761000057816 */ /* 0x000fe20000000005 */
[----:B------:R-:W-:Y:S06]  /*b810*/  BRA `(.L_x_10331) ;  /* 0x0000000400d07947 */ /* 0x000fec0003800000 */
.L_x_10338:
        /* <DEDUP_REMOVED lines=13> */
.L_x_10345:
        /* <DEDUP_REMOVED lines=21> */
.L_x_10349:
[----:B------:R-:W-:Y:S05]  /*ba40*/  BSYNC B1 ;  /* 0x0000000000017941 */ /* 0x000fea0003800000 */
.L_x_10348:
[----:B------:R-:W-:Y:S01]  /*ba50*/  LEA R3, R0, 0x3b800000, 0x17 ;  /* 0x3b80000000037811 */ /* 0x000fe200078eb8ff */
[----:B------:R-:W-:-:S05]  /*ba60*/  IMAD.SHL.U32 R0, R2, 0x100000, RZ ;  /* 0x0010000002007824 */ /* 0x000fca00078e00ff */
[----:B------:R-:W-:-:S07]  /*ba70*/  LOP3.LUT R0, R3, R0, R4, 0xfe, !PT ;  /* 0x0000000003007212 */ /* 0x000fce00078efe04 */
.L_x_10347:
[----:B------:R-:W-:Y:S05]  /*ba80*/  BSYNC B0 ;  /* 0x0000000000007941 */ /* 0x000fea0003800000 */
.L_x_10346:
[----:B------:R-:W-:-:S04]  /*ba90*/  F2FP.F16.F32.PACK_AB R0, RZ, R0 ;  /* 0x00000000ff00723e */ /* 0x000fc800000000ff */
[----:B------:R-:W-:Y:S01]  /*baa0*/  PRMT R5, R0, 0x7610, R5 ;  /* 0x0000761000057816 */ /* 0x000fe20000000005 */
[----:B------:R-:W-:Y:S06]  /*bab0*/  BRA `(.L_x_10331) ;  /* 0x0000000400287947 */ /* 0x000fec0003800000 */
.L_x_10344:
        /* <DEDUP_REMOVED lines=21> */
.L_x_10353:
[----:B------:R-:W-:Y:S05]  /*bc10*/  BSYNC B1 ;  /* 0x0000000000017941 */ /* 0x000fea0003800000 */
.L_x_10352:
[----:B------:R-:W-:Y:S01]  /*bc20*/  LEA R3, R0, 0x37800000, 0x17 ;  /* 0x3780000000037811 */ /* 0x000fe200078eb8ff */
[----:B------:R-:W-:-:S05]  /*bc30*/  IMAD.SHL.U32 R0, R2, 0x200000, RZ ;  /* 0x0020000002007824 */ /* 0x000fca00078e00ff */
[----:B------:R-:W-:-:S07]  /*bc40*/  LOP3.LUT R0, R3, R0, R4, 0xfe, !PT ;  /* 0x0000000003007212 */ /* 0x000fce00078efe04 */
.L_x_10351:
[----:B------:R-:W-:Y:S05]  /*bc50*/  BSYNC B0 ;  /* 0x0000000000007941 */ /* 0x000fea0003800000 */
.L_x_10350:
[----:B------:R-:W-:-:S04]  /*bc60*/  F2FP.F16.F32.PACK_AB R0, RZ, R0 ;  /* 0x00000000ff00723e */ /* 0x000fc800000000ff */
[----:B------:R-:W-:Y:S01]  /*bc70*/  PRMT R5, R0, 0x7610, R5 ;  /* 0x0000761000057816 */ /* 0x000fe20000000005 */
[----:B------:R-:W-:Y:S06]  /*bc80*/  BRA `(.L_x_10331) ;  /* 0x0000000000b47947 */ /* 0x000fec0003800000 */
.L_x_10343:
        /* <DEDUP_REMOVED lines=14> */
.L_x_10357:
[----:B------:R-:W-:Y:S05]  /*bd70*/  BSYNC B0 ;  /* 0x0000000000007941 */ /* 0x000fea0003800000 */
.L_x_10356:
[----:B------:R-:W-:-:S04]  /*bd80*/  F2FP.F16.F32.PACK_AB R0, RZ, R0 ;  /* 0x00000000ff00723e */ /* 0x000fc800000000ff */
[----:B------:R-:W-:Y:S01]  /*bd90*/  PRMT R5, R0, 0x7610, R5 ;  /* 0x0000761000057816 */ /* 0x000fe20000000005 */
[----:B------:R-:W-:Y:S06]  /*bda0*/  BRA `(.L_x_10331) ;  /* 0x00000000006c7947 */ /* 0x000fec0003800000 */
.L_x_10330:
        /* <DEDUP_REMOVED lines=16> */
.L_x_10358:
[----:B------:R-:W-:Y:S01]  /*beb0*/  PRMT R5, RZ, 0x7610, R5 ;  /* 0x00007610ff057816 */ /* 0x000fe20000000005 */
[----:B------:R-:W-:Y:S06]  /*bec0*/  BRA `(.L_x_10331) ;  /* 0x0000000000247947 */ /* 0x000fec0003800000 */
.L_x_10355:
[----:B------:R-:W2:Y:S02]  /*bed0*/  LDG.E.64 R2, desc[UR36][R2.64] ;  /* 0x0000002402027981 */ /* 0x000ea4000c1e1b00 */
[----:B--2---:R-:W0:Y:S02]  /*bee0*/  I2F.U64 R0, R2 ;  /* 0x0000000200007312 */ /* 0x004e240000301000 */
[----:B0-----:R-:W-:-:S04]  /*bef0*/  F2FP.F16.F32.PACK_AB R0, RZ, R0 ;  /* 0x00000000ff00723e */ /* 0x001fc800000000ff */
[----:B------:R-:W-:Y:S01]  /*bf00*/  PRMT R5, R0, 0x7610, R5 ;  /* 0x0000761000057816 */ /* 0x000fe20000000005 */
[----:B------:R-:W-:Y:S06]  /*bf10*/  BRA `(.L_x_10331) ;  /* 0x0000000000107947 */ /* 0x000fec0003800000 */
.L_x_10354:
[----:B------:R-:W2:Y:S02]  /*bf20*/  LDG.E R2, desc[UR36][R2.64] ;  /* 0x0000002402027981 */ /* 0x000ea4000c1e1900 */
[----:B--2---:R-:W-:-:S04]  /*bf30*/  I2FP.F32.U32 R0, R2 ;  /* 0x0000000200007245 */ /* 0x004fc80000201000 */
[----:B------:R-:W-:-:S04]  /*bf40*/  F2FP.F16.F32.PACK_AB R0, RZ, R0 ;  /* 0x00000000ff00723e */ /* 0x000fc800000000ff */
[----:B------:R-:W-:-:S07]  /*bf50*/  PRMT R5, R0, 0x7610, R5 ;  /* 0x0000761000057816 */ /* 0x000fce0000000005 */
.L_x_10331:
        /* <DEDUP_REMOVED lines=24> */
.L_x_10362:
[----:B------:R-:W-:-:S06]  /*c0e0*/  HADD2.F32 R3, -RZ, R5.H0_H0 ;  /* 0x20000005ff037230 */ /* 0x000fcc0000004100 */
[----:B------:R-:W0:Y:S02]  /*c0f0*/  F2I.S64.TRUNC R2, R3 ;  /* 0x0000000300027311 */ /* 0x000e24000020d900 */
[----:B0-----:R-:W-:Y:S01]  /*c100*/  STG.E.U8 desc[UR36][R16.64], R2 ;  /* 0x0000000210007986 */ /* 0x001fe2000c101124 */
[----:B------:R-:W-:Y:S05]  /*c110*/  EXIT ;  /* 0x000000000000794d */ /* 0x000fea0003800000 */
.L_x_10361:
        /* <DEDUP_REMOVED lines=10> */
.L_x_10365:
[----:B------:R-:W-:-:S06]  /*c1c0*/  HADD2.F32 R5, -RZ, R5.H0_H0 ;  /* 0x20000005ff057230 */ /* 0x000fcc0000004100 */
[----:B------:R-:W0:Y:S02]  /*c1d0*/  F2I.FTZ.TRUNC.NTZ R5, R5 ;  /* 0x0000000500057305 */ /* 0x000e24000021f100 */
[----:B0-----:R-:W-:Y:S01]  /*c1e0*/  STG.E desc[UR36][R16.64], R5 ;  /* 0x0000000510007986 */ /* 0x001fe2000c101924 */
[----:B------:R-:W-:Y:S05]  /*c1f0*/  EXIT ;  /* 0x000000000000794d */ /* 0x000fea0003800000 */
.L_x_10364:
[----:B------:R-:W-:-:S06]  /*c200*/  HADD2.F32 R5, -RZ, R5.H0_H0 ;  /* 0x20000005ff057230 */ /* 0x000fcc0000004100 */
[----:B------:R-:W0:Y:S02]  /*c210*/  F2I.FTZ.TRUNC.NTZ R5, R5 ;  /* 0x0000000500057305 */ /* 0x000e24000021f100 */
[----:B0-----:R-:W-:Y:S01]  /*c220*/  STG.E.U16 desc[UR36][R16.64], R5 ;  /* 0x0000000510007986 */ /* 0x001fe2000c101524 */
[----:B------:R-:W-:Y:S05]  /*c230*/  EXIT ;  /* 0x000000000000794d */ /* 0x000fea0003800000 */
.L_x_10360:
        /* <DEDUP_REMOVED lines=9> */
.L_x_10367:
[----:B------:R-:W-:Y:S01]  /*c2d0*/  STG.E.U16 desc[UR36][R16.64], R5 ;  /* 0x0000000510007986 */ /* 0x000fe2000c101524 */
[----:B------:R-:W-:Y:S05]  /*c2e0*/  EXIT ;  /* 0x000000000000794d */ /* 0x000fea0003800000 */
.L_x_10366:
        /* <DEDUP_REMOVED lines=10> */
.L_x_10369:
[----:B------:R-:W-:-:S05]  /*c390*/  HADD2.F32 R0, -RZ, R5.H0_H0 ;  /* 0x20000005ff007230 */ /* 0x000fca0000004100 */
[----:B------:R-:W-:-:S04]  /*c3a0*/  F2FP.F16.F32.PACK_AB R0, RZ, R0 ;  /* 0x00000000ff00723e */ /* 0x000fc800000000ff */
[----:B------:R-:W-:-:S05]  /*c3b0*/  PRMT R0, R0, 0x5410, RZ ;  /* 0x0000541000007816 */ /* 0x000fca00000000ff */
[----:B------:R-:W-:Y:S01]  /*c3c0*/  STG.E desc[UR36][R16.64], R0 ;  /* 0x0000000010007986 */ /* 0x000fe2000c101924 */
[----:B------:R-:W-:Y:S05]  /*c3d0*/  EXIT ;  /* 0x000000000000794d */ /* 0x000fea0003800000 */
.L_x_10368:
[----:B------:R-:W-:-:S05]  /*c3e0*/  HADD2.F32 R2, -RZ, R5.H0_H0 ;  /* 0x20000005ff027230 */ /* 0x000fca0000004100 */
[----:B------:R-:W-:-:S06]  /*c3f0*/  FMUL.FTZ R2, R2, 1 ;  /* 0x3f80000002027820 */ /* 0x000fcc0000410000 */
[----:B------:R-:W0:Y:S02]  /*c400*/  F2F.F64.F32 R2, R2 ;  /* 0x0000000200027310 */ /* 0x000e240000201800 */
[----:B0-----:R-:W-:Y:S01]  /*c410*/  STG.E.64 desc[UR36][R16.64], R2 ;  /* 0x0000000210007986 */ /* 0x001fe2000c101b24 */
[----:B------:R-:W-:Y:S05]  /*c420*/  EXIT ;  /* 0x000000000000794d */ /* 0x000fea0003800000 */
.L_x_10359:
        /* <DEDUP_REMOVED lines=13> */
.L_x_10372:
[----:B------:R-:W-:Y:S01]  /*c500*/  HADD2.F32 R5, -RZ, R5.H0_H0 ;  /* 0x20000005ff057230 */ /* 0x000fe20000004100 */
[----:B------:R-:W-:-:S04]  /*c510*/  CS2R R6, SRZ ;  /* 0x0000000000067805 */ /* 0x000fc8000001ff00 */
[----:B------:R-:W-:-:S06]  /*c520*/  FMUL.FTZ R5, R5, 1 ;  /* 0x3f80000005057820 */ /* 0x000fcc0000410000 */
[----:B------:R-:W0:Y:S02]  /*c530*/  F2F.F64.F32 R4, R5 ;  /* 0x0000000500047310 */ /* 0x000e240000201800 */
[----:B0-----:R-:W-:Y:S01]  /*c540*/  STG.E.128 desc[UR36][R16.64], R4 ;  /* 0x0000000410007986 */ /* 0x001fe2000c101d24 */
[----:B------:R-:W-:Y:S05]  /*c550*/  EXIT ;  /* 0x000000000000794d */ /* 0x000fea0003800000 */
.L_x_10371:
        /* <DEDUP_REMOVED lines=21> */
.L_x_10376:
[----:B------:R-:W-:Y:S05]  /*c6b0*/  BSYNC B0 ;  /* 0x0000000000007941 */ /* 0x000fea0003800000 */
.L_x_10375:
[----:B------:R-:W-:-:S05]  /*c6c0*/  LOP3.LUT R3, R0, R3, RZ, 0xfc, !PT ;  /* 0x0000000300037212 */ /* 0x000fca00078efcff */
[----:B------:R-:W-:Y:S01]  /*c6d0*/  STG.E.U8 desc[UR36][R16.64], R3 ;  /* 0x0000000310007986 */ /* 0x000fe2000c101124 */
[----:B------:R-:W-:Y:S05]  /*c6e0*/  EXIT ;  /* 0x000000000000794d */ /* 0x000fea0003800000 */
.L_x_10374:
        /* <DEDUP_REMOVED lines=13> */
.L_x_10378:
[----:B------:R-:W-:Y:S01]  /*c7c0*/  IMAD.MOV.U32 R0, RZ, RZ, 0x7f ;  /* 0x0000007fff007424 */ /* 0x000fe200078e00ff */
[----:B------:R-:W-:-:S04]  /*c7d0*/  ISETP.GT.U32.AND P0, PT, R2, 0x7f800000, PT ;  /* 0x7f8000000200780c */ /* 0x000fc80003f04070 */
[----:B------:R-:W-:-:S09]  /*c7e0*/  SEL R0, R0, 0x7c, P0 ;  /* 0x0000007c00007807 */ /* 0x000fd20000000000 */
.L_x_10379:
[----:B------:R-:W-:Y:S05]  /*c7f0*/  BSYNC B0 ;  /* 0x0000000000007941 */ /* 0x000fea0003800000 */
.L_x_10377:
[----:B------:R-:W-:-:S04]  /*c800*/  LOP3.LUT R2, R5, 0x80000000, RZ, 0xc0, !PT ;  /* 0x8000000005027812 */ /* 0x000fc800078ec0ff */
[----:B------:R-:W-:-:S04]  /*c810*/  SHF.R.U32.HI R3, RZ, 0x18, R2 ;  /* 0x00000018ff037819 */ /* 0x000fc80000011602 */
[----:B------:R-:W-:-:S05]  /*c820*/  LOP3.LUT R3, R0, R3, RZ, 0xfc, !PT ;  /* 0x0000000300037212 */ /* 0x000fca00078efcff */
[----:B------:R-:W-:Y:S01]  /*c830*/  STG.E.U8 desc[UR36][R16.64], R3 ;  /* 0x0000000310007986 */ /* 0x000fe2000c101124 */
[----:B------:R-:W-:Y:S05]  /*c840*/  EXIT ;  /* 0x000000000000794d */ /* 0x000fea0003800000 */
.L_x_10373:
[----:B------:R-:W-:-:S05]  /*c850*/  HADD2.F32 R0, -RZ, R5.H0_H0 ;  /* 0x20000005ff007230 */ /* 0x000fca0000004100 */
[----:B------:R-:W-:-:S05]  /*c860*/  F2FP.BF16.F32.PACK_AB R0, RZ, R0 ;  /* 0x00000000ff00723e */ /* 0x000fca00000010ff */
[----:B------:R-:W-:Y:S01]  /*c870*/  STG.E.U16 desc[UR36][R16.64], R0 ;  /* 0x0000000010007986 */ /* 0x000fe2000c101524 */
[----:B------:R-:W-:Y:S05]  /*c880*/  EXIT ;  /* 0x000000000000794d */ /* 0x000fea0003800000 */
.L_x_10370:
        /* <DEDUP_REMOVED lines=12> */
.L_x_10382:
        /* <DEDUP_REMOVED lines=17> */
.L_x_10385:
[----:B------:R-:W-:-:S04]  /*ca60*/  LOP3.LUT R2, R5, 0x80000000, RZ, 0xc0, !PT ;  /* 0x8000000005027812 */ /* 0x000fc800078ec0ff */
[----:B------:R-:W-:-:S04]  /*ca70*/  SHF.R.U32.HI R3, RZ, 0x18, R2 ;  /* 0x00000018ff037819 */ /* 0x000fc80000011602 */
[----:B------:R-:W-:-:S04]  /*ca80*/  LOP3.LUT R0, R0, R3, RZ, 0xfc, !PT ;  /* 0x0000000300007212 */ /* 0x000fc800078efcff */
[----:B------:R-:W-:-:S07]  /*ca90*/  PRMT R8, R0, 0x7610, R8 ;  /* 0x0000761000087816 */ /* 0x000fce0000000008 */
.L_x_10384:
[----:B------:R-:W-:Y:S05]  /*caa0*/  BSYNC B0 ;  /* 0x0000000000007941 */ /* 0x000fea0003800000 */
.L_x_10383:
[----:B------:R-:W-:Y:S01]  /*cab0*/  STG.E.U8 desc[UR36][R16.64], R8 ;  /* 0x0000000810007986 */ /* 0x000fe2000c101124 */
[----:B------:R-:W-:Y:S05]  /*cac0*/  EXIT ;  /* 0x000000000000794d */ /* 0x000fea0003800000 */
.L_x_10381:
        /* <DEDUP_REMOVED lines=17> */
.L_x_10388:
[----:B------:R-:W-:-:S04]  /*cbe0*/  LOP3.LUT R2, R5, 0x80000000, RZ, 0xc0, !PT ;  /* 0x8000000005027812 */ /* 0x000fc800078ec0ff */
[----:B------:R-:W-:-:S04]  /*cbf0*/  SHF.R.U32.HI R3, RZ, 0x18, R2 ;  /* 0x00000018ff037819 */ /* 0x000fc80000011602 */
[----:B------:R-:W-:-:S04]  /*cc00*/  LOP3.LUT R0, R0, R3, RZ, 0xfc, !PT ;  /* 0x0000000300007212 */ /* 0x000fc800078efcff */
[----:B------:R-:W-:-:S07]  /*cc10*/  PRMT R8, R0, 0x7610, R8 ;  /* 0x0000761000087816 */ /* 0x000fce0000000008 */
.L_x_10387:
[----:B------:R-:W-:Y:S05]  /*cc20*/  BSYNC B0 ;  /* 0x0000000000007941 */ /* 0x000fea0003800000 */
.L_x_10386:
[----:B------:R-:W-:Y:S01]  /*cc30*/  STG.E.U8 desc[UR36][R16.64], R8 ;  /* 0x0000000810007986 */ /* 0x000fe2000c101124 */
[----:B------:R-:W-:Y:S05]  /*cc40*/  EXIT ;  /* 0x000000000000794d */ /* 0x000fea0003800000 */
.L_x_10380:
        /* <DEDUP_REMOVED lines=22> */
.L_x_10363:
        /* <DEDUP_REMOVED lines=16> */
.L_x_10391:
[----:B------:R-:W-:Y:S05]  /*ceb0*/  EXIT ;  /* 0x000000000000794d */ /* 0x000fea0003800000 */
.L_x_10390:
[----:B------:R-:W-:-:S06]  /*cec0*/  HADD2.F32 R2, -RZ, R5.H0_H0 ;  /* 0x20000005ff027230 */ /* 0x000fcc0000004100 */
[----:B------:R-:W0:Y:S02]  /*ced0*/  F2I.U64.TRUNC R2, R2 ;  /* 0x0000000200027311 */ /* 0x000e24000020d800 */
[----:B0-----:R-:W-:Y:S01]  /*cee0*/  STG.E.64 desc[UR36][R16.64], R2 ;  /* 0x0000000210007986 */ /* 0x001fe2000c101b24 */
[----:B------:R-:W-:Y:S05]  /*cef0*/  EXIT ;  /* 0x000000000000794d */ /* 0x000fea0003800000 */
.L_x_10389:
[----:B------:R-:W-:-:S06]  /*cf00*/  HADD2.F32 R5, -RZ, R5.H0_H0 ;  /* 0x20000005ff057230 */ /* 0x000fcc0000004100 */
[----:B------:R-:W0:Y:S02]  /*cf10*/  F2I.FTZ.U32.TRUNC.NTZ R5, R5 ;  /* 0x0000000500057305 */ /* 0x000e24000021f000 */
[----:B0-----:R-:W-:Y:S01]  /*cf20*/  STG.E desc[UR36][R16.64], R5 ;  /* 0x0000000510007986 */ /* 0x001fe2000c101924 */
[----:B------:R-:W-:Y:S05]  /*cf30*/  EXIT ;  /* 0x000000000000794d */ /* 0x000fea0003800000 */
.L_x_10392:
        /* <DEDUP_REMOVED lines=12> */
.L_x_36228:


//--------------------- .text._ZN2at6native27unrolled_elementwise_kernelIZZZNS0_21clamp_min_kernel_cudaERNS_18TensorIteratorBaseERKN3c106ScalarEENKUlvE_clEvENKUlvE6_clEvEUlNS4_4HalfEE_St5arrayIPcLm2EELi4E23TrivialOffsetCalculatorILi1EjESG_NS0_6memory12LoadWithCastILi1EEENSH_13StoreWithCastILi1EEEEEviT_T0_T2_T3_T4_T5_ --------------------------
	.section	.text._ZN2at6native27unrolled_elementwise_kernelIZZZNS0_21clamp_min_kernel_cudaERNS_18TensorIteratorBaseERKN3c106ScalarEENKUlvE_clEvENKUlvE6_clEvEUlNS4_4HalfEE_St5arrayIPcLm2EELi4E23TrivialOffsetCalculatorILi1EjESG_NS0_6memory12LoadWithCastILi1EEENSH_13StoreWithCastILi1EEEEEviT_T0_T2_T3_T4_T5_,"ax",@progbits
	.align	128
        .global         _ZN2at6native27unrolled_elementwise_kernelIZZZNS0_21clamp_min_kernel_cudaERNS_18TensorIteratorBaseERKN3c106ScalarEENKUlvE_clEvENKUlvE6_clEvEUlNS4_4HalfEE_St5arrayIPcLm2EELi4E23TrivialOffsetCalculatorILi1EjESG_NS0_6memory12LoadWithCastILi1EEENSH_13StoreWithCastILi1EEEEEviT_T0_T2_T3_T4_T5_
        .type           _ZN2at6native27unrolled_elementwise_kernelIZZZNS0_21clamp_min_kernel_cudaERNS_18TensorIteratorBaseERKN3c106ScalarEENKUlvE_clEvENKUlvE6_clEvEUlNS4_4HalfEE_St5arrayIPcLm2EELi4E23TrivialOffsetCalculatorILi1EjESG_NS0_6memory12LoadWithCastILi1EEENSH_13StoreWithCastILi1EEEEEviT_T0_T2_T3_T4_T5_,@function
        .size           _ZN2at6native27unrolled_elementwise_kernelIZZZNS0_21clamp_min_kernel_cudaERNS_18TensorIteratorBaseERKN3c106ScalarEENKUlvE_clEvENKUlvE6_clEvEUlNS4_4HalfEE_St5arrayIPcLm2EELi4E23TrivialOffsetCalculatorILi1EjESG_NS0_6memory12LoadWithCastILi1EEENSH_13StoreWithCastILi1EEEEEviT_T0_T2_T3_T4_T5_,(.L_x_36229 - _ZN2at6native27unrolled_elementwise_kernelIZZZNS0_21clamp_min_kernel_cudaERNS_18TensorIteratorBaseERKN3c106ScalarEENKUlvE_clEvENKUlvE6_clEvEUlNS4_4HalfEE_St5arrayIPcLm2EELi4E23TrivialOffsetCalculatorILi1EjESG_NS0_6memory12LoadWithCastILi1EEENSH_13StoreWithCastILi1EEEEEviT_T0_T2_T3_T4_T5_)
        .other          _ZN2at6native27unrolled_elementwise_kernelIZZZNS0_21clamp_min_kernel_cudaERNS_18TensorIteratorBaseERKN3c106ScalarEENKUlvE_clEvENKUlvE6_clEvEUlNS4_4HalfEE_St5arrayIPcLm2EELi4E23TrivialOffsetCalculatorILi1EjESG_NS0_6memory12LoadWithCastILi1EEENSH_13StoreWithCastILi1EEEEEviT_T0_T2_T3_T4_T5_,@"STO_CUDA_ENTRY STV_DEFAULT"
_ZN2at6native27unrolled_elementwise_kernelIZZZNS0_21clamp_min_kernel_cudaERNS_18TensorIteratorBaseERKN3c106ScalarEENKUlvE_clEvENKUlvE6_clEvEUlNS4_4HalfEE_St5arrayIPcLm2EELi4E23TrivialOffsetCalculatorILi1EjESG_NS0_6memory12LoadWithCastILi1EEENSH_13StoreWithCastILi1EEEEEviT_T0_T2_T3_T4_T5_:
.text._ZN2at6native27unrolled_elementwise_kernelIZZZNS0_21clamp_min_kernel_cudaERNS_18TensorIteratorBaseERKN3c106ScalarEENKUlvE_clEvENKUlvE6_clEvEUlNS4_4HalfEE_St5arrayIPcLm2EELi4E23TrivialOffsetCalculatorILi1EjESG_NS0_6memory12LoadWithCastILi1EEENSH_13StoreWithCastILi1EEEEEviT_T0_T2_T3_T4_T5_:
        /* <DEDUP_REMOVED lines=34> */
.L_x_10398:
[----:B------:R-:W2:Y:S02]  /*0220*/  LDG.E.U8 R4, desc[UR36][R4.64] ;  /* 0x0000002404047981 */ /* 0x000ea4000c1e1100 */
[----:B--2---:R-:W-:-:S04]  /*0230*/  I2FP.F32.U32 R0, R4 ;  /* 0x0000000400007245 */ /* 0x004fc80000201000 */
[----:B------:R-:W-:-:S04]  /*0240*/  F2FP.F16.F32.PACK_AB R0, RZ, R0 ;  /* 0x00000000ff00723e */ /* 0x000fc800000000ff */
[----:B------:R-:W-:Y:S01]  /*0250*/  PRMT R24, R0, 0x7610, R24 ;  /* 0x0000761000187816 */ /* 0x000fe20000000018 */
[----:B------:R-:W-:Y:S06]  /*0260*/  BRA `(.L_x_10400) ;  /* 0x0000000c00c07947 */ /* 0x000fec0003800000 */
.L_x_10397:
        /* <DEDUP_REMOVED lines=11> */
.L_x_10402:
[----:B------:R-:W2:Y:S02]  /*0320*/  LDG.E R4, desc[UR36][R4.64] ;  /* 0x0000002404047981 */ /* 0x000ea4000c1e1900 */
[----:B--2---:R-:W-:-:S04]  /*0330*/  I2FP.F32.S32 R0, R4 ;  /* 0x0000000400007245 */ /* 0x004fc80000201400 */
[----:B------:R-:W-:-:S04]  /*0340*/  F2FP.F16.F32.PACK_AB R0, RZ, R0 ;  /* 0x00000000ff00723e */ /* 0x000fc800000000ff */
[----:B------:R-:W-:Y:S01]  /*0350*/  PRMT R24, R0, 0x7610, R24 ;  /* 0x0000761000187816 */ /* 0x000fe20000000018 */
[----:B------:R-:W-:Y:S06]  /*0360*/  BRA `(.L_x_10400) ;  /* 0x0000000c00807947 */ /* 0x000fec0003800000 */
.L_x_10401:
[----:B------:R-:W2:Y:S02]  /*0370*/  LDG.E.U16 R4, desc[UR36][R4.64] ;  /* 0x0000002404047981 */ /* 0x000ea4000c1e1500 */
[----:B--2---:R-:W0:Y:S02]  /*0380*/  I2F.S16 R0, R4 ;  /* 0x0000000400007306 */ /* 0x004e240000101400 */
[----:B0-----:R-:W-:-:S04]  /*0390*/  F2FP.F16.F32.PACK_AB R0, RZ, R0 ;  /* 0x00000000ff00723e */ /* 0x001fc800000000ff */
[----:B------:R-:W-:Y:S01]  /*03a0*/  PRMT R24, R0, 0x7610, R24 ;  /* 0x0000761000187816 */ /* 0x000fe20000000018 */
[----:B------:R-:W-:Y:S06]  /*03b0*/  BRA `(.L_x_10400) ;  /* 0x0000000c006c7947 */ /* 0x000fec0003800000 */
.L_x_10396:
        /* <DEDUP_REMOVED lines=9> */
.L_x_10404:
[----:B------:R1:W5:Y:S01]  /*0450*/  LDG.E.U16 R24, desc[UR36][R4.64] ;  /* 0x0000002404187981 */ /* 0x000362000c1e1500 */
[----:B------:R-:W-:Y:S05]  /*0460*/  BRA `(.L_x_10400) ;  /* 0x0000000c00407947 */ /* 0x000fea0003800000 */
.L_x_10403:
        /* <DEDUP_REMOVED lines=9> */
.L_x_10406:
[----:B------:R0:W5:Y:S01]  /*0500*/  LDG.E.U16 R24, desc[UR36][R4.64] ;  /* 0x0000002404187981 */ /* 0x000162000c1e1500 */
[----:B------:R-:W-:Y:S05]  /*0510*/  BRA `(.L_x_10400) ;  /* 0x0000000c00147947 */ /* 0x000fea0003800000 */
.L_x_10405:
        /* <DEDUP_REMOVED lines=9> */
.L_x_10395:
        /* <DEDUP_REMOVED lines=14> */
.L_x_10409:
        /* <DEDUP_REMOVED lines=9> */
.L_x_10408:
        /* <DEDUP_REMOVED lines=28> */
.L_x_10411:
        /* <DEDUP_REMOVED lines=16> */
.L_x_10410:
[----:B------:R-:W2:Y:S02]  /*09e0*/  LDG.E.U16 R0, desc[UR36][R4.64] ;  /* 0x0000002404007981 */ /* 0x000ea4000c1e1500 */
[----:B--2---:R-:W-:-:S05]  /*09f0*/  IMAD.U32 R0, R0, 0x10000, RZ ;  /* 0x0001000000007824 */ /* 0x004fca00078e00ff */
[----:B------:R-:W-:-:S04]  /*0a00*/  F2FP.F16.F32.PACK_AB R0, RZ, R0 ;  /* 0x00000000ff00723e */ /* 0x000fc800000000ff */
[----:B------:R-:W-:Y:S01]  /*0a10*/  PRMT R24, R0, 0x7610, R24 ;  /* 0x0000761000187816 */ /* 0x000fe20000000018 */
[----:B------:R-:W-:Y:S06]  /*0a20*/  BRA `(.L_x_10400) ;  /* 0x0000000400d07947 */ /* 0x000fec0003800000 */
.L_x_10407:
        /* <DEDUP_REMOVED lines=13> */
.L_x_10414:
        /* <DEDUP_REMOVED lines=21> */
.L_x_10418:
[----:B------:R-:W-:Y:S05]  /*0c50*/  BSYNC B1 ;  /* 0x0000000000017941 */ /* 0x000fea0003800000 */
.L_x_10417:
[----:B------:R-:W-:Y:S01]  /*0c60*/  LEA R5, R0, 0x3b800000, 0x17 ;  /* 0x3b80000000057811 */ /* 0x000fe200078eb8ff */
[----:B------:R-:W-:-:S05]  /*0c70*/  IMAD.SHL.U32 R0, R3, 0x100000, RZ ;  /* 0x0010000003007824 */ /* 0x000fca00078e00ff */
[----:B------:R-:W-:-:S07]  /*0c80*/  LOP3.LUT R0, R5, R0, R6, 0xfe, !PT ;  /* 0x0000000005007212 */ /* 0x000fce00078efe06 */
.L_x_10416:
[----:B------:R-:W-:Y:S05]  /*0c90*/  BSYNC B0 ;  /* 0x0000000000007941 */ /* 0x000fea0003800000 */
.L_x_10415:
[----:B------:R-:W-:-:S04]  /*0ca0*/  F2FP.F16.F32.PACK_AB R0, RZ, R0 ;  /* 0x00000000ff00723e */ /* 0x000fc800000000ff */
[----:B------:R-:W-:Y:S01]  /*0cb0*/  PRMT R24, R0, 0x7610, R24 ;  /* 0x0000761000187816 */ /* 0x000fe20000000018 */
[----:B------:R-:W-:Y:S06]  /*0cc0*/  BRA `(.L_x_10400) ;  /* 0x0000000400287947 */ /* 0x000fec0003800000 */
.L_x_10413:
        /* <DEDUP_REMOVED lines=21> */
.L_x_10422:
[----:B------:R-:W-:Y:S05]  /*0e20*/  BSYNC B1 ;  /* 0x0000000000017941 */ /* 0x000fea0003800000 */
.L_x_10421:
[----:B------:R-:W-:Y:S01]  /*0e30*/  LEA R5, R0, 0x37800000, 0x17 ;  /* 0x3780000000057811 */ /* 0x000fe200078eb8ff */
[----:B------:R-:W-:-:S05]  /*0e40*/  IMAD.SHL.U32 R0, R3, 0x200000, RZ ;  /* 0x0020000003007824 */ /* 0x000fca00078e00ff */
[----:B------:R-:W-:-:S07]  /*0e50*/  LOP3.LUT R0, R5, R0, R6, 0xfe, !PT ;  /* 0x0000000005007212 */ /* 0x000fce00078efe06 */
.L_x_10420:
[----:B------:R-:W-:Y:S05]  /*0e60*/  BSYNC B0 ;  /* 0x0000000000007941 */ /* 0x000fea0003800000 */
.L_x_10419:
[----:B------:R-:W-:-:S04]  /*0e70*/  F2FP.F16.F32.PACK_AB R0, RZ, R0 ;  /* 0x00000000ff00723e */ /* 0x000fc800000000ff */
[----:B------:R-:W-:Y:S01]  /*0e80*/  PRMT R24, R0, 0x7610, R24 ;  /* 0x0000761000187816 */ /* 0x000fe20000000018 */
[----:B------:R-:W-:Y:S06]  /*0e90*/  BRA `(.L_x_10400) ;  /* 0x0000000000b47947 */ /* 0x000fec0003800000 */
.L_x_10412:
        /* <DEDUP_REMOVED lines=14> */
.L_x_10426:
[----:B------:R-:W-:Y:S05]  /*0f80*/  BSYNC B0 ;  /* 0x0000000000007941 */ /* 0x000fea0003800000 */
.L_x_10425:
[----:B------:R-:W-:-:S04]  /*0f90*/  F2FP.F16.F32.PACK_AB R0, RZ, R0 ;  /* 0x00000000ff00723e */ /* 0x000fc800000000ff */
[----:B------:R-:W-:Y:S01]  /*0fa0*/  PRMT R24, R0, 0x7610, R24 ;  /* 0x0000761000187816 */ /* 0x000fe20000000018 */
[----:B------:R-:W-:Y:S06]  /*0fb0*/  BRA `(.L_x_10400) ;  /* 0x00000000006c7947 */ /* 0x000fec0003800000 */
.L_x_10399:
        /* <DEDUP_REMOVED lines=16> */
.L_x_10427:
[----:B------:R-:W-:Y:S01]  /*10c0*/  PRMT R24, RZ, 0x7610, R24 ;  /* 0x00007610ff187816 */ /* 0x000fe20000000018 */
[----:B------:R-:W-:Y:S06]  /*10d0*/  BRA `(.L_x_10400) ;  /* 0x0000000000247947 */ /* 0x000fec0003800000 */
.L_x_10424:
[----:B------:R-:W2:Y:S02]  /*10e0*/  LDG.E.64 R4, desc[UR36][R4.64] ;  /* 0x0000002404047981 */ /* 0x000ea4000c1e1b00 */
[----:B--2---:R-:W0:Y:S02]  /*10f0*/  I2F.U64 R0, R4 ;  /* 0x0000000400007312 */ /* 0x004e240000301000 */
[----:B0-----:R-:W-:-:S04]  /*1100*/  F2FP.F16.F32.PACK_AB R0, RZ, R0 ;  /* 0x00000000ff00723e */ /* 0x001fc800000000ff */
[----:B------:R-:W-:Y:S01]  /*1110*/  PRMT R24, R0, 0x7610, R24 ;  /* 0x0000761000187816 */ /* 0x000fe20000000018 */
[----:B------:R-:W-:Y:S06]  /*1120*/  BRA `(.L_x_10400) ;  /* 0x0000000000107947 */ /* 0x000fec0003800000 */
.L_x_10423:
[----:B------:R-:W2:Y:S02]  /*1130*/  LDG.E R4, desc[UR36][R4.64] ;  /* 0x0000002404047981 */ /* 0x000ea4000c1e1900 */
[----:B--2---:R-:W-:-:S04]  /*1140*/  I2FP.F32.U32 R0, R4 ;  /* 0x0000000400007245 */ /* 0x004fc80000201000 */
[----:B------:R-:W-:-:S04]  /*1150*/  F2FP.F16.F32.PACK_AB R0, RZ, R0 ;  /* 0x00000000ff00723e */ /* 0x000fc800000000ff */
[----:B------:R-:W-:-:S07]  /*1160*/  PRMT R24, R0, 0x7610, R24 ;  /* 0x0000761000187816 */ /* 0x000fce0000000018 */
.L_x_10400:
[----:B------:R-:W2:Y:S02]  /*1170*/  S2R R19, SR_TID.X ;  /* 0x0000000000137919 */ /* 0x000ea40000002100 */
[----:B--2---:R-:W-:-:S07]  /*1180*/  VIADD R19, R19, 0x80 ;  /* 0x0000008013137836 */ /* 0x004fce0000000000 */
.L_x_10394:
[----:B------:R-:W-:Y:S05]  /*1190*/  BSYNC B6 ;  /* 0x0000000000067941 */ /* 0x000fea0003800000 */
.L_x_10393:
        /* <DEDUP_REMOVED lines=26> */
.L_x_10433:
[----:B------:R-:W2:Y:S02]  /*1340*/  LDG.E.U8 R4, desc[UR36][R4.64] ;  /* 0x0000002404047981 */ /* 0x000ea4000c1e1100 */
[----:B--2---:R-:W-:-:S04]  /*1350*/  I2FP.F32.U32 R0, R4 ;  /* 0x0000000400007245 */ /* 0x004fc80000201000 */
[----:B------:R-:W-:-:S04]  /*1360*/  F2FP.F16.F32.PACK_AB R0, RZ, R0 ;  /* 0x00000000ff00723e */ /* 0x000fc800000000ff */
[----:B------:R-:W-:Y:S01]  /*1370*/  PRMT R22, R0, 0x7610, R22 ;  /* 0x0000761000167816 */ /* 0x000fe20000000016 */
[----:B------:R-:W-:Y:S06]  /*1380*/  BRA `(.L_x_10435) ;  /* 0x0000000c00bc7947 */ /* 0x000fec0003800000 */
.L_x_10432:
        /* <DEDUP_REMOVED lines=11> */
.L_x_10437:
[----:B------:R-:W2:Y:S02]  /*1440*/  LDG.E R4, desc[UR36][R4.64] ;  /* 0x0000002404047981 */ /* 0x000ea4000c1e1900 */
[----:B--2---:R-:W-:-:S04]  /*1450*/  I2FP.F32.S32 R0, R4 ;  /* 0x0000000400007245 */ /* 0x004fc80000201400 */
[----:B------:R-:W-:-:S04]  /*1460*/  F2FP.F16.F32.PACK_AB R0, RZ, R0 ;  /* 0x00000000ff00723e */ /* 0x000fc800000000ff */
[----:B------:R-:W-:Y:S01]  /*1470*/  PRMT R22, R0, 0x7610, R22 ;  /* 0x0000761000167816 */ /* 0x000fe20000000016 */
[----:B------:R-:W-:Y:S06]  /*1480*/  BRA `(.L_x_10435) ;  /* 0x0000000c007c7947 */ /* 0x000fec0003800000 */
.L_x_10436:
[----:B------:R-:W2:Y:S02]  /*1490*/  LDG.E.U16 R4, desc[UR36][R4.64] ;  /* 0x0000002404047981 */ /* 0x000ea4000c1e1500 */
[----:B--2---:R-:W0:Y:S02]  /*14a0*/  I2F.S16 R0, R4 ;  /* 0x0000000400007306 */ /* 0x004e240000101400 */
[----:B0-----:R-:W-:-:S04]  /*14b0*/  F2FP.F16.F32.PACK_AB R0, RZ, R0 ;  /* 0x00000000ff00723e */ /* 0x001fc800000000ff */
[----:B------:R-:W-:Y:S01]  /*14c0*/  PRMT R22, R0, 0x7610, R22 ;  /* 0x0000761000167816 */ /* 0x000fe20000000016 */
[----:B------:R-:W-:Y:S06]  /*14d0*/  BRA `(.L_x_10435) ;  /* 0x0000000c00687947 */ /* 0x000fec0003800000 */
.L_x_10431:
        /* <DEDUP_REMOVED lines=9> */
.L_x_10439:
[----:B------:R0:W5:Y:S01]  /*1570*/  LDG.E.U16 R22, desc[UR36][R4.64] ;  /* 0x0000002404167981 */ /* 0x000162000c1e1500 */
[----:B------:R-:W-:Y:S05]  /*1580*/  BRA `(.L_x_10435) ;  /* 0x0000000c003c7947 */ /* 0x000fea0003800000 */
.L_x_10438:
        /* <DEDUP_REMOVED lines=9> */
.L_x_10441:
[----:B------:R1:W5:Y:S01]  /*1620*/  LDG.E.U16 R22, desc[UR36][R4.64] ;  /* 0x0000002404167981 */ /* 0x000362000c1e1500 */
[----:B------:R-:W-:Y:S05]  /*1630*/  BRA `(.L_x_10435) ;  /* 0x0000000c00107947 */ /* 0x000fea0003800000 */
.L_x_10440:
        /* <DEDUP_REMOVED lines=9> */
.L_x_10430:
        /* <DEDUP_REMOVED lines=14> */
.L_x_10444:
        /* <DEDUP_REMOVED lines=9> */
.L_x_10443:
        /* <DEDUP_REMOVED lines=28> */
.L_x_10446:
        /* <DEDUP_REMOVED lines=15> */
.L_x_10445:
[----:B------:R-:W2:Y:S02]  /*1af0*/  LDG.E.U16 R0, desc[UR36][R4.64] ;  /* 0x0000002404007981 */ /* 0x000ea4000c1e1500 */
[----:B--2---:R-:W-:-:S05]  /*1b00*/  IMAD.U32 R0, R0, 0x10000, RZ ;  /* 0x0001000000007824 */ /* 0x004fca00078e00ff */
[----:B------:R-:W-:-:S04]  /*1b10*/  F2FP.F16.F32.PACK_AB R0, RZ, R0 ;  /* 0x00000000ff00723e */ /* 0x000fc800000000ff */
[----:B------:R-:W-:Y:S01]  /*1b20*/  PRMT R22, R0, 0x7610, R22 ;  /* 0x0000761000167816 */ /* 0x000fe20000000016 */
[----:B------:R-:W-:Y:S06]  /*1b30*/  BRA `(.L_x_10435) ;  /* 0x0000000400d07947 */ /* 0x000fec0003800000 */
.L_x_10442:
        /* <DEDUP_REMOVED lines=13> */
.L_x_10449:
        /* <DEDUP_REMOVED lines=21> */
.L_x_10453:
[----:B------:R-:W-:Y:S05]  /*1d60*/  BSYNC B1 ;  /* 0x0000000000017941 */ /* 0x000fea0003800000 */
.L_x_10452:
[----:B------:R-:W-:Y:S01]  /*1d70*/  LEA R5, R0, 0x3b800000, 0x17 ;  /* 0x3b80000000057811 */ /* 0x000fe200078eb8ff */
[----:B------:R-:W-:-:S05]  /*1d80*/  IMAD.SHL.U32 R0, R3, 0x100000, RZ ;  /* 0x0010000003007824 */ /* 0x000fca00078e00ff */
[----:B------:R-:W-:-:S07]  /*1d90*/  LOP3.LUT R0, R5, R0, R6, 0xfe, !PT ;  /* 0x0000000005007212 */ /* 0x000fce00078efe06 */
.L_x_10451:
[----:B------:R-:W-:Y:S05]  /*1da0*/  BSYNC B0 ;  /* 0x0000000000007941 */ /* 0x000fea0003800000 */
.L_x_10450:
[----:B------:R-:W-:-:S04]  /*1db0*/  F2FP.F16.F32.PACK_AB R0, RZ, R0 ;  /* 0x00000000ff00723e */ /* 0x000fc800000000ff */
[----:B------:R-:W-:Y:S01]  /*1dc0*/  PRMT R22, R0, 0x7610, R22 ;  /* 0x0000761000167816 */ /* 0x000fe20000000016 */
[----:B------:R-:W-:Y:S06]  /*1dd0*/  BRA `(.L_x_10435) ;  /* 0x0000000400287947 */ /* 0x000fec0003800000 */
.L_x_10448:
        /* <DEDUP_REMOVED lines=21> */
.L_x_10457:
[----:B------:R-:W-:Y:S05]  /*1f30*/  BSYNC B1 ;  /* 0x0000000000017941 */ /* 0x000fea0003800000 */
.L_x_10456:
[----:B------:R-:W-:Y:S01]  /*1f40*/  LEA R5, R0, 0x37800000, 0x17 ;  /* 0x3780000000057811 */ /* 0x000fe200078eb8ff */
[----:B------:R-:W-:-:S05]  /*1f50*/  IMAD.SHL.U32 R0, R3, 0x200000, RZ ;  /* 0x0020000003007824 */ /* 0x000fca00078e00ff */
[----:B------:R-:W-:-:S07]  /*1f60*/  LOP3.LUT R0, R5, R0, R6, 0xfe, !PT ;  /* 0x0000000005007212 */ /* 0x000fce00078efe06 */
.L_x_10455:
[----:B------:R-:W-:Y:S05]  /*1f70*/  BSYNC B0 ;  /* 0x0000000000007941 */ /* 0x000fea0003800000 */
.L_x_10454:
[----:B------:R-:W-:-:S04]  /*1f80*/  F2FP.F16.F32.PACK_AB R0, RZ, R0 ;  /* 0x00000000ff00723e */ /* 0x000fc800000000ff */
[----:B------:R-:W-:Y:S01]  /*1f90*/  PRMT R22, R0, 0x7610, R22 ;  /* 0x0000761000167816 */ /* 0x000fe20000000016 */
[----:B------:R-:W-:Y:S06]  /*1fa0*/  BRA `(.L_x_10435) ;  /* 0x0000000000b47947 */ /* 0x000fec0003800000 */
.L_x_10447:
        /* <DEDUP_REMOVED lines=14> */
.L_x_10461:
[----:B------:R-:W-:Y:S05]  /*2090*/  BSYNC B0 ;  /* 0x0000000000007941 */ /* 0x000fea0003800000 */
.L_x_10460:
[----:B------:R-:W-:-:S04]  /*20a0*/  F2FP.F16.F32.PACK_AB R0, RZ, R0 ;  /* 0x00000000ff00723e */ /* 0x000fc800000000ff */
[----:B------:R-:W-:Y:S01]  /*20b0*/  PRMT R22, R0, 0x7610, R22 ;  /* 0x0000761000167816 */ /* 0x000fe20000000016 */
[----:B------:R-:W-:Y:S06]  /*20c0*/  BRA `(.L_x_10435) ;  /* 0x00000000006c7947 */ /* 0x000fec0003800000 */
.L_x_10434:
        /* <DEDUP_REMOVED lines=16> */
.L_x_10462:
[----:B------:R-:W-:Y:S01]  /*21d0*/  PRMT R22, RZ, 0x7610, R22 ;  /* 0x00007610ff167816 */ /* 0x000fe20000000016 */
[----:B------:R-:W-:Y:S06]  /*21e0*/  BRA `(.L_x_10435) ;  /* 0x0000000000247947 */ /* 0x000fec0003800000 */
.L_x_10459:
[----:B------:R-:W2:Y:S02]  /*21f0*/  LDG.E.64 R4, desc[UR36][R4.64] ;  /* 0x0000002404047981 */ /* 0x000ea4000c1e1b00 */
[----:B--2---:R-:W0:Y:S02]  /*2200*/  I2F.U64 R0, R4 ;  /* 0x0000000400007312 */ /* 0x004e240000301000 */
[----:B0-----:R-:W-:-:S04]  /*2210*/  F2FP.F16.F32.PACK_AB R0, RZ, R0 ;  /* 0x00000000ff00723e */ /* 0x001fc800000000ff */
[----:B------:R-:W-:Y:S01]  /*2220*/  PRMT R22, R0, 0x7610, R22 ;  /* 0x0000761000167816 */ /* 0x000fe20000000016 */
[----:B------:R-:W-:Y:S06]  /*2230*/  BRA `(.L_x_10435) ;  /* 0x0000000000107947 */ /* 0x000fec0003800000 */
.L_x_10458:
[----:B------:R-:W2:Y:S02]  /*2240*/  LDG.E R4, desc[UR36][R4.64] ;  /* 0x0000002404047981 */ /* 0x000ea4000c1e1900 */
[----:B--2---:R-:W-:-:S04]  /*2250*/  I2FP.F32.U32 R0, R4 ;  /* 0x0000000400007245 */ /* 0x004fc80000201000 */
[----:B------:R-:W-:-:S04]  /*2260*/  F2FP.F16.F32.PACK_AB R0, RZ, R0 ;  /* 0x00000000ff00723e */ /* 0x000fc800000000ff */
[----:B------:R-:W-:-:S07]  /*2270*/  PRMT R22, R0, 0x7610, R22 ;  /* 0x0000761000167816 */ /* 0x000fce0000000016 */
.L_x_10435:
[----:B------:R-:W-:-:S07]  /*2280*/  VIADD R19, R19, 0x80 ;  /* 0x0000008013137836 */ /* 0x000fce0000000000 */
.L_x_10429:
[----:B------:R-:W-:Y:S05]  /*2290*/  BSYNC B6 ;  /* 0x0000000000067941 */ /* 0x000fea0003800000 */
.L_x_10428:
        /* <DEDUP_REMOVED lines=28> */
.L_x_10468:
[----:B------:R-:W2:Y:S02]  /*2460*/  LDG.E.U8 R4, desc[UR36][R4.64] ;  /* 0x0000002404047981 */ /* 0x000ea4000c1e1100 */
[----:B--2---:R-:W-:-:S04]  /*2470*/  I2FP.F32.U32 R0, R4 ;  /* 0x0000000400007245 */ /* 0x004fc80000201000 */
[----:B------:R-:W-:-:S04]  /*2480*/  F2FP.F16.F32.PACK_AB R0, RZ, R0 ;  /* 0x00000000ff00723e */ /* 0x000fc800000000ff */
[----:B------:R-:W-:Y:S01]  /*2490*/  PRMT R18, R0, 0x7610, R18 ;  /* 0x0000761000127816 */ /* 0x000fe20000000012 */
[----:B------:R-:W-:Y:S06]  /*24a0*/  BRA `(.L_x_10470) ;  /* 0x0000000c00bc7947 */ /* 0x000fec0003800000 */
.L_x_10467:
        /* <DEDUP_REMOVED lines=11> */
.L_x_10472:
[----:B------:R-:W2:Y:S02]  /*2560*/  LDG.E R4, desc[UR36][R4.64] ;  /* 0x0000002404047981 */ /* 0x000ea4000c1e1900 */
[----:B--2---:R-:W-:-:S04]  /*2570*/  I2FP.F32.S32 R0, R4 ;  /* 0x0000000400007245 */ /* 0x004fc80000201400 */
[----:B------:R-:W-:-:S04]  /*2580*/  F2FP.F16.F32.PACK_AB R0, RZ, R0 ;  /* 0x00000000ff00723e */ /* 0x000fc800000000ff */
[----:B------:R-:W-:Y:S01]  /*2590*/  PRMT R18, R0, 0x7610, R18 ;  /* 0x0000761000127816 */ /* 0x000fe20000000012 */
[----:B------:R-:W-:Y:S06]  /*25a0*/  BRA `(.L_x_10470) ;  /* 0x0000000c007c7947 */ /* 0x000fec0003800000 */
.L_x_10471:
[----:B------:R-:W2:Y:S02]  /*25b0*/  LDG.E.U16 R4, desc[UR36][R4.64] ;  /* 0x0000002404047981 */ /* 0x000ea4000c1e1500 */
[----:B--2---:R-:W0:Y:S02]  /*25c0*/  I2F.S16 R0, R4 ;  /* 0x0000000400007306 */ /* 0x004e240000101400 */
[----:B0-----:R-:W-:-:S04]  /*25d0*/  F2FP.F16.F32.PACK_AB R0, RZ, R0 ;  /* 0x00000000ff00723e */ /* 0x001fc800000000ff */
[----:B------:R-:W-:Y:S01]  /*25e0*/  PRMT R18, R0, 0x7610, R18 ;  /* 0x0000761000127816 */ /* 0x000fe20000000012 */
[----:B------:R-:W-:Y:S06]  /*25f0*/  BRA `(.L_x_10470) ;  /* 0x0000000c00687947 */ /* 0x000fec0003800000 */
.L_x_10466:
        /* <DEDUP_REMOVED lines=9> */
.L_x_10474:
[----:B------:R0:W5:Y:S01]  /*2690*/  LDG.E.U16 R18, desc[UR36][R4.64] ;  /* 0x0000002404127981 */ /* 0x000162000c1e1500 */
[----:B------:R-:W-:Y:S05]  /*26a0*/  BRA `(.L_x_10470) ;  /* 0x0000000c003c7947 */ /* 0x000fea0003800000 */
.L_x_10473:
        /* <DEDUP_REMOVED lines=9> */
.L_x_10476:
[----:B------:R1:W5:Y:S01]  /*2740*/  LDG.E.U16 R18, desc[UR36][R4.64] ;  /* 0x0000002404127981 */ /* 0x000362000c1e1500 */
[----:B------:R-:W-:Y:S05]  /*2750*/  BRA `(.L_x_10470) ;  /* 0x0000000c00107947 */ /* 0x000fea0003800000 */
.L_x_10475:
        /* <DEDUP_REMOVED lines=9> */
.L_x_10465:
        /* <DEDUP_REMOVED lines=14> */
.L_x_10479:
        /* <DEDUP_REMOVED lines=9> */
.L_x_10478:
        /* <DEDUP_REMOVED lines=28> */
.L_x_10481:
        /* <DEDUP_REMOVED lines=15> */
.L_x_10480:
[----:B------:R-:W2:Y:S02]  /*2c10*/  LDG.E.U16 R0, desc[UR36][R4.64] ;  /* 0x0000002404007981 */ /* 0x000ea4000c1e1500 */
[----:B--2---:R-:W-:-:S05]  /*2c20*/  IMAD.U32 R0, R0, 0x10000, RZ ;  /* 0x0001000000007824 */ /* 0x004fca00078e00ff */
[----:B------:R-:W-:-:S04]  /*2c30*/  F2FP.F16.F32.PACK_AB R0, RZ, R0 ;  /* 0x00000000ff00723e */ /* 0x000fc800000000ff */
[----:B------:R-:W-:Y:S01]  /*2c40*/  PRMT R18, R0, 0x7610, R18 ;  /* 0x0000761000127816 */ /* 0x000fe20000000012 */
[----:B------:R-:W-:Y:S06]  /*2c50*/  BRA `(.L_x_10470) ;  /* 0x0000000400d07947 */ /* 0x000fec0003800000 */
.L_x_10477:
        /* <DEDUP_REMOVED lines=13> */
.L_x_10484:
        /* <DEDUP_REMOVED lines=21> */
.L_x_10488:
[----:B------:R-:W-:Y:S05]  /*2e80*/  BSYNC B1 ;  /* 0x0000000000017941 */ /* 0x000fea0003800000 */
.L_x_10487:
[----:B------:R-:W-:Y:S01]  /*2e90*/  LEA R5, R0, 0x3b800000, 0x17 ;  /* 0x3b80000000057811 */ /* 0x000fe200078eb8ff */
[----:B------:R-:W-:-:S05]  /*2ea0*/  IMAD.SHL.U32 R0, R3, 0x100000, RZ ;  /* 0x0010000003007824 */ /* 0x000fca00078e00ff */
[----:B------:R-:W-:-:S07]  /*2eb0*/  LOP3.LUT R0, R5, R0, R6, 0xfe, !PT ;  /* 0x0000000005007212 */ /* 0x000fce00078efe06 */
.L_x_10486:
[----:B------:R-:W-:Y:S05]  /*2ec0*/  BSYNC B0 ;  /* 0x0000000000007941 */ /* 0x000fea0003800000 */
.L_x_10485:
[----:B------:R-:W-:-:S04]  /*2ed0*/  F2FP.F16.F32.PACK_AB R0, RZ, R0 ;  /* 0x00000000ff00723e */ /* 0x000fc800000000ff */
[----:B------:R-:W-:Y:S01]  /*2ee0*/  PRMT R18, R0, 0x7610, R18 ;  /* 0x0000761000127816 */ /* 0x000fe20000000012 */
[----:B------:R-:W-:Y:S06]  /*2ef0*/  BRA `(.L_x_10470) ;  /* 0x0000000400287947 */ /* 0x000fec0003800000 */
.L_x_10483:
        /* <DEDUP_REMOVED lines=21> */
.L_x_10492:
[----:B------:R-:W-:Y:S05]  /*3050*/  BSYNC B1 ;  /* 0x0000000000017941 */ /* 0x000fea0003800000 */
.L_x_10491:
[----:B------:R-:W-:Y:S01]  /*3060*/  LEA R5, R0, 0x37800000, 0x17 ;  /* 0x3780000000057811 */ /* 0x000fe200078eb8ff */
[----:B------:R-:W-:-:S05]  /*3070*/  IMAD.SHL.U32 R0, R3, 0x200000, RZ ;  /* 0x0020000003007824 */ /* 0x000fca00078e00ff */
[----:B------:R-:W-:-:S07]  /*3080*/  LOP3.LUT R0, R5, R0, R6, 0xfe, !PT ;  /* 0x0000000005007212 */ /* 0x000fce00078efe06 */
.L_x_10490:
[----:B------:R-:W-:Y:S05]  /*3090*/  BSYNC B0 ;  /* 0x0000000000007941 */ /* 0x000fea0003800000 */
.L_x_10489:
[----:B------:R-:W-:-:S04]  /*30a0*/  F2FP.F16.F32.PACK_AB R0, RZ, R0 ;  /* 0x00000000ff00723e */ /* 0x000fc800000000ff */
[----:B------:R-:W-:Y:S01]  /*30b0*/  PRMT R18, R0, 0x7610, R18 ;  /* 0x0000761000127816 */ /* 0x000fe20000000012 */
[----:B------:R-:W-:Y:S06]  /*30c0*/  BRA `(.L_x_10470) ;  /* 0x0000000000b47947 */ /* 0x000fec0003800000 */
.L_x_10482:
        /* <DEDUP_REMOVED lines=14> */
.L_x_10496:
[----:B------:R-:W-:Y:S05]  /*31b0*/  BSYNC B0 ;  /* 0x0000000000007941 */ /* 0x000fea0003800000 */
.L_x_10495:
[----:B------:R-:W-:-:S04]  /*31c0*/  F2FP.F16.F32.PACK_AB R0, RZ, R0 ;  /* 0x00000000ff00723e */ /* 0x000fc800000000ff */
[----:B------:R-:W-:Y:S01]  /*31d0*/  PRMT R18, R0, 0x7610, R18 ;  /* 0x0000761000127816 */ /* 0x000fe20000000012 */
[----:B------:R-:W-:Y:S06]  /*31e0*/  BRA `(.L_x_10470) ;  /* 0x00000000006c7947 */ /* 0x000fec0003800000 */
.L_x_10469:
        /* <DEDUP_REMOVED lines=16> */
.L_x_10497:
[----:B------:R-:W-:Y:S01]  /*32f0*/  PRMT R18, RZ, 0x7610, R18 ;  /* 0x00007610ff127816 */ /* 0x000fe20000000012 */
[----:B------:R-:W-:Y:S06]  /*3300*/  BRA `(.L_x_10470) ;  /* 0x0000000000247947 */ /* 0x000fec0003800000 */
.L_x_10494:
[----:B------:R-:W2:Y:S02]  /*3310*/  LDG.E.64 R4, desc[UR36][R4.64] ;  /* 0x0000002404047981 */ /* 0x000ea4000c1e1b00 */
[----:B--2---:R-:W0:Y:S02]  /*3320*/  I2F.U64 R0, R4 ;  /* 0x0000000400007312 */ /* 0x004e240000301000 */
[----:B0-----:R-:W-:-:S04]  /*3330*/  F2FP.F16.F32.PACK_AB R0, RZ, R0 ;  /* 0x00000000ff00723e */ /* 0x001fc800000000ff */
[----:B------:R-:W-:Y:S01]  /*3340*/  PRMT R18, R0, 0x7610, R18 ;  /* 0x0000761000127816 */ /* 0x000fe20000000012 */
[----:B------:R-:W-:Y:S06]  /*3350*/  BRA `(.L_x_10470) ;  /* 0x0000000000107947 */ /* 0x000fec0003800000 */
.L_x_10493:
[----:B------:R-:W2:Y:S02]  /*3360*/  LDG.E R4, desc[UR36][R4.64] ;  /* 0x0000002404047981 */ /* 0x000ea4000c1e1900 */
[----:B--2---:R-:W-:-:S04]  /*3370*/  I2FP.F32.U32 R0, R4 ;  /* 0x0000000400007245 */ /* 0x004fc80000201000 */
[----:B------:R-:W-:-:S04]  /*3380*/  F2FP.F16.F32.PACK_AB R0, RZ, R0 ;  /* 0x00000000ff00723e */ /* 0x000fc800000000ff */
[----:B------:R-:W-:-:S07]  /*3390*/  PRMT R18, R0, 0x7610, R18 ;  /* 0x0000761000127816 */ /* 0x000fce0000000012 */
.L_x_10470:
[----:B------:R-:W-:-:S07]  /*33a0*/  VIADD R19, R19, 0x80 ;  /* 0x0000008013137836 */ /* 0x000fce0000000000 */
.L_x_10464:
[----:B------:R-:W-:Y:S05]  /*33b0*/  BSYNC B6 ;  /* 0x0000000000067941 */ /* 0x000fea0003800000 */
.L_x_10463:
        /* <DEDUP_REMOVED lines=25> */
.L_x_10503:
[----:B------:R-:W2:Y:S02]  /*3550*/  LDG.E.U8 R4, desc[UR36][R4.64] ;  /* 0x0000002404047981 */ /* 0x000ea4000c1e1100 */
[----:B--2---:R-:W-:-:S04]  /*3560*/  I2FP.F32.U32 R0, R4 ;  /* 0x0000000400007245 */ /* 0x004fc80000201000 */
[----:B------:R-:W-:-:S04]  /*3570*/  F2FP.F16.F32.PACK_AB R0, RZ, R0 ;  /* 0x00000000ff00723e */ /* 0x000fc800000000ff */
[----:B------:R-:W-:Y:S01]  /*3580*/  PRMT R17, R0, 0x7610, R17 ;  /* 0x0000761000117816 */ /* 0x000fe20000000011 */
[----:B------:R-:W-:Y:S06]  /*3590*/  BRA `(.L_x_10499) ;  /* 0x0000000c00bc7947 */ /* 0x000fec0003800000 */
.L_x_10502:
        /* <DEDUP_REMOVED lines=11> */
.L_x_10506:
[----:B------:R-:W2:Y:S02]  /*3650*/  LDG.E R4, desc[UR36][R4.64] ;  /* 0x0000002404047981 */ /* 0x000ea4000c1e1900 */
[----:B--2---:R-:W-:-:S04]  /*3660*/  I2FP.F32.S32 R0, R4 ;  /* 0x0000000400007245 */ /* 0x004fc80000201400 */
[----:B------:R-:W-:-:S04]  /*3670*/  F2FP.F16.F32.PACK_AB R0, RZ, R0 ;  /* 0x00000000ff00723e */ /* 0x000fc800000000ff */
[----:B------:R-:W-:Y:S01]  /*3680*/  PRMT R17, R0, 0x7610, R17 ;  /* 0x0000761000117816 */ /* 0x000fe20000000011 */
[----:B------:R-:W-:Y:S06]  /*3690*/  BRA `(.L_x_10499) ;  /* 0x0000000c007c7947 */ /* 0x000fec0003800000 */
.L_x_10505:
[----:B------:R-:W2:Y:S02]  /*36a0*/  LDG.E.U16 R4, desc[UR36][R4.64] ;  /* 0x0000002404047981 */ /* 0x000ea4000c1e1500 */
[----:B--2---:R-:W0:Y:S02]  /*36b0*/  I2F.S16 R0, R4 ;  /* 0x0000000400007306 */ /* 0x004e240000101400 */
[----:B0-----:R-:W-:-:S04]  /*36c0*/  F2FP.F16.F32.PACK_AB R0, RZ, R0 ;  /* 0x00000000ff00723e */ /* 0x001fc800000000ff */
[----:B------:R-:W-:Y:S01]  /*36d0*/  PRMT R17, R0, 0x7610, R17 ;  /* 0x0000761000117816 */ /* 0x000fe20000000011 */
[----:B------:R-:W-:Y:S06]  /*36e0*/  BRA `(.L_x_10499) ;  /* 0x0000000c00687947 */ /* 0x000fec0003800000 */
.L_x_10501:
        /* <DEDUP_REMOVED lines=9> */
.L_x_10508:
[----:B------:R2:W5:Y:S01]  /*3780*/  LDG.E.U16 R17, desc[UR36][R4.64] ;  /* 0x0000002404117981 */ /* 0x000562000c1e1500 */
[----:B------:R-:W-:Y:S05]  /*3790*/  BRA `(.L_x_10499) ;  /* 0x0000000c003c7947 */ /* 0x000fea0003800000 */
.L_x_10507:
        /* <DEDUP_REMOVED lines=9> */
.L_x_10510:
[----:B------:R3:W5:Y:S01]  /*3830*/  LDG.E.U16 R17, desc[UR36][R4.64] ;  /* 0x0000002404117981 */ /* 0x000762000c1e1500 */
[----:B------:R-:W-:Y:S05]  /*3840*/  BRA `(.L_x_10499) ;  /* 0x0000000c00107947 */ /* 0x000fea0003800000 */
.L_x_10509:
        /* <DEDUP_REMOVED lines=9> */
.L_x_10500:
        /* <DEDUP_REMOVED lines=14> */
.L_x_10513:
        /* <DEDUP_REMOVED lines=9> */
.L_x_10512:
        /* <DEDUP_REMOVED lines=28> */
.L_x_10515:
        /* <DEDUP_REMOVED lines=15> */
.L_x_10514:
[----:B------:R-:W2:Y:S02]  /*3d00*/  LDG.E.U16 R0, desc[UR36][R4.64] ;  /* 0x0000002404007981 */ /* 0x000ea4000c1e1500 */
[----:B--2---:R-:W-:-:S05]  /*3d10*/  IMAD.U32 R0, R0, 0x10000, RZ ;  /* 0x0001000000007824 */ /* 0x004fca00078e00ff */
[----:B------:R-:W-:-:S04]  /*3d20*/  F2FP.F16.F32.PACK_AB R0, RZ, R0 ;  /* 0x00000000ff00723e */ /* 0x000fc800000000ff */
[----:B------:R-:W-:Y:S01]  /*3d30*/  PRMT R17, R0, 0x7610, R17 ;  /* 0x0000761000117816 */ /* 0x000fe20000000011 */
[----:B------:R-:W-:Y:S06]  /*3d40*/  BRA `(.L_x_10499) ;  /* 0x0000000400d07947 */ /* 0x000fec0003800000 */
.L_x_10511:
        /* <DEDUP_REMOVED lines=13> */
.L_x_10518:
        /* <DEDUP_REMOVED lines=21> */
.L_x_10522:
[----:B------:R-:W-:Y:S05]  /*3f70*/  BSYNC B1 ;  /* 0x0000000000017941 */ /* 0x000fea0003800000 */
.L_x_10521:
[----:B------:R-:W-:Y:S01]  /*3f80*/  LEA R5, R0, 0x3b800000, 0x17 ;  /* 0x3b80000000057811 */ /* 0x000fe200078eb8ff */
[----:B------:R-:W-:-:S05]  /*3f90*/  IMAD.SHL.U32 R0, R3, 0x100000, RZ ;  /* 0x0010000003007824 */ /* 0x000fca00078e00ff */
[----:B------:R-:W-:-:S07]  /*3fa0*/  LOP3.LUT R0, R5, R0, R6, 0xfe, !PT ;  /* 0x0000000005007212 */ /* 0x000fce00078efe06 */
.L_x_10520:
[----:B------:R-:W-:Y:S05]  /*3fb0*/  BSYNC B0 ;  /* 0x0000000000007941 */ /* 0x000fea0003800000 */
.L_x_10519:
[----:B------:R-:W-:-:S04]  /*3fc0*/  F2FP.F16.F32.PACK_AB R0, RZ, R0 ;  /* 0x00000000ff00723e */ /* 0x000fc800000000ff */
[----:B------:R-:W-:Y:S01]  /*3fd0*/  PRMT R17, R0, 0x7610, R17 ;  /* 0x0000761000117816 */ /* 0x000fe20000000011 */
[----:B------:R-:W-:Y:S06]  /*3fe0*/  BRA `(.L_x_10499) ;  /* 0x0000000400287947 */ /* 0x000fec0003800000 */
.L_x_10517:
        /* <DEDUP_REMOVED lines=21> */
.L_x_10526:
[----:B------:R-:W-:Y:S05]  /*4140*/  BSYNC B1 ;  /* 0x0000000000017941 */ /* 0x000fea0003800000 */
.L_x_10525:
[----:B------:R-:W-:Y:S01]  /*4150*/  LEA R5, R0, 0x37800000, 0x17 ;  /* 0x3780000000057811 */ /* 0x000fe200078eb8ff */
[----:B------:R-:W-:-:S05]  /*4160*/  IMAD.SHL.U32 R0, R3, 0x200000, RZ ;  /* 0x0020000003007824 */ /* 0x000fca00078e00ff */
[----:B------:R-:W-:-:S07]  /*4170*/  LOP3.LUT R0, R5, R0, R6, 0xfe, !PT ;  /* 0x0000000005007212 */ /* 0x000fce00078efe06 */
.L_x_10524:
[----:B------:R-:W-:Y:S05]  /*4180*/  BSYNC B0 ;  /* 0x0000000000007941 */ /* 0x000fea0003800000 */
.L_x_10523:
[----:B------:R-:W-:-:S04]  /*4190*/  F2FP.F16.F32.PACK_AB R0, RZ, R0 ;  /* 0x00000000ff00723e */ /* 0x000fc800000000ff */
[----:B------:R-:W-:Y:S01]  /*41a0*/  PRMT R17, R0, 0x7610, R17 ;  /* 0x0000761000117816 */ /* 0x000fe20000000011 */
[----:B------:R-:W-:Y:S06]  /*41b0*/  BRA `(.L_x_10499) ;  /* 0x0000000000b47947 */ /* 0x000fec0003800000 */
.L_x_10516:
        /* <DEDUP_REMOVED lines=14> */
.L_x_10530:
[----:B------:R-:W-:Y:S05]  /*42a0*/  BSYNC B0 ;  /* 0x0000000000007941 */ /* 0x000fea0003800000 */
.L_x_10529:
[----:B------:R-:W-:-:S04]  /*42b0*/  F2FP.F16.F32.PACK_AB R0, RZ, R0 ;  /* 0x00000000ff00723e */ /* 0x000fc800000000ff */
[----:B------:R-:W-:Y:S01]  /*42c0*/  PRMT R17, R0, 0x7610, R17 ;  /* 0x0000761000117816 */ /* 0x000fe20000000011 */
[----:B------:R-:W-:Y:S06]  /*42d0*/  BRA `(.L_x_10499) ;  /* 0x00000000006c7947 */ /* 0x000fec0003800000 */
.L_x_10504:
        /* <DEDUP_REMOVED lines=16> */
.L_x_10531:
[----:B------:R-:W-:Y:S01]  /*43e0*/  PRMT R17, RZ, 0x7610, R17 ;  /* 0x00007610ff117816 */ /* 0x000fe20000000011 */
[----:B------:R-:W-:Y:S06]  /*43f0*/  BRA `(.L_x_10499) ;  /* 0x0000000000247947 */ /* 0x000fec0003800000 */
.L_x_10528:
[----:B------:R-:W2:Y:S02]  /*4400*/  LDG.E.64 R4, desc[UR36][R4.64] ;  /* 0x0000002404047981 */ /* 0x000ea4000c1e1b00 */
[----:B--2---:R-:W0:Y:S02]  /*4410*/  I2F.U64 R0, R4 ;  /* 0x0000000400007312 */ /* 0x004e240000301000 */
[----:B0-----:R-:W-:-:S04]  /*4420*/  F2FP.F16.F32.PACK_AB R0, RZ, R0 ;  /* 0x00000000ff00723e */ /* 0x001fc800000000ff */
[----:B------:R-:W-:Y:S01]  /*4430*/  PRMT R17, R0, 0x7610, R17 ;  /* 0x0000761000117816 */ /* 0x000fe20000000011 */
[----:B------:R-:W-:Y:S06]  /*4440*/  BRA `(.L_x_10499) ;  /* 0x0000000000107947 */ /* 0x000fec0003800000 */
.L_x_10527:
[----:B------:R-:W2:Y:S02]  /*4450*/  LDG.E R4, desc[UR36][R4.64] ;  /* 0x0000002404047981 */ /* 0x000ea4000c1e1900 */
[----:B--2---:R-:W-:-:S04]  /*4460*/  I2FP.F32.U32 R0, R4 ;  /* 0x0000000400007245 */ /* 0x004fc80000201000 */
[----:B------:R-:W-:-:S04]  /*4470*/  F2FP.F16.F32.PACK_AB R0, RZ, R0 ;  /* 0x00000000ff00723e */ /* 0x000fc800000000ff */
[----:B------:R-:W-:-:S07]  /*4480*/  PRMT R17, R0, 0x7610, R17 ;  /* 0x0000761000117816 */ /* 0x000fce0000000011 */
.L_x_10499:
[----:B------:R-:W-:Y:S05]  /*4490*/  BSYNC B6 ;  /* 0x0000000000067941 */ /* 0x000fea0003800000 */
.L_x_10498:
        /* <DEDUP_REMOVED lines=24> */
[----:B------:R-:W-:Y:S01]  /*4620*/  @!P1 FMNMX.FTZ R3, R0, R3, !PT ;  /* 0x0000000300039209 */ /* 0x000fe20007810000 */
[----:B--2---:R-:W-:-:S03]  /*4630*/  @!P2 HADD2.F32 R8, -RZ, R8.H0_H0 ;  /* 0x20000008ff08a230 */ /* 0x004fc60000004100 */
[----:B------:R-:W-:Y:S02]  /*4640*/  @!P1 F2FP.F16.F32.PACK_AB R3, RZ, R3 ;  /* 0x00000003ff03923e */ /* 0x000fe400000000ff */
[----:B------:R-:W-:Y:S02]  /*4650*/  @!P2 FMNMX.FTZ R5, R8, R5, !PT ;  /* 0x000000050805a209 */ /* 0x000fe40007810000 */
[----:B------:R-:W-:Y:S01]  /*4660*/  @!P1 PRMT R24, R3, 0x7610, R24 ;  /* 0x0000761003189816 */ /* 0x000fe20000000018 */
[----:B---3--:R-:W-:Y:S01]  /*4670*/  @!P3 HADD2.F32 R9, -RZ, R9.H0_H0 ;  /* 0x20000009ff09b230 */ /* 0x008fe20000004100 */
[----:B------:R-:W-:-:S04]  /*4680*/  @!P2 F2FP.F16.F32.PACK_AB R5, RZ, R5 ;  /* 0x00000005ff05a23e */ /* 0x000fc800000000ff */
[----:B------:R-:W-:Y:S02]  /*4690*/  @!P3 FMNMX.FTZ R6, R9, R6, !PT ;  /* 0x000000060906b209 */ /* 0x000fe40007810000 */
[----:B------:R-:W-:Y:S01]  /*46a0*/  @!P2 PRMT R18, R5, 0x7610, R18 ;  /* 0x000076100512a816 */ /* 0x000fe20000000012 */
[----:B----4-:R-:W-:Y:S01]  /*46b0*/  @!P0 HADD2.F32 R7, -RZ, R7.H0_H0 ;  /* 0x20000007ff078230 */ /* 0x010fe20000004100 */
[----:B------:R-:W-:-:S04]  /*46c0*/  @!P3 F2FP.F16.F32.PACK_AB R6, RZ, R6 ;  /* 0x00000006ff06b23e */ /* 0x000fc800000000ff */
[----:B------:R-:W-:Y:S02]  /*46d0*/  @!P0 FMNMX.FTZ R4, R7, R4, !PT ;  /* 0x0000000407048209 */ /* 0x000fe40007810000 */
        /* <DEDUP_REMOVED lines=26> */
.L_x_10537:
[----:B------:R-:W-:Y:S02]  /*4880*/  HADD2.F32 R5, -RZ, R24.H0_H0 ;  /* 0x20000018ff057230 */ /* 0x000fe40000004100 */
[----:B------:R-:W-:-:S04]  /*4890*/  IMAD.MOV.U32 R23, RZ, RZ, R25 ;  /* 0x000000ffff177224 */ /* 0x000fc800078e0019 */
[----:B------:R-:W0:Y:S02]  /*48a0*/  F2I.S64.TRUNC R4, R5 ;  /* 0x0000000500047311 */ /* 0x000e24000020d900 */
[----:B0-----:R0:W-:Y:S01]  /*48b0*/  STG.E.U8 desc[UR36][R8.64], R4 ;  /* 0x0000000408007986 */ /* 0x0011e2000c101124 */
[----:B------:R-:W-:Y:S05]  /*48c0*/  BRA `(.L_x_10533) ;  /* 0x0000000c00d47947 */ /* 0x000fea0003800000 */
.L_x_10536:
        /* <DEDUP_REMOVED lines=11> */
.L_x_10540:
[----:B------:R-:W-:Y:S02]  /*4980*/  HADD2.F32 R24, -RZ, R24.H0_H0 ;  /* 0x20000018ff187230 */ /* 0x000fe40000004100 */
[----:B------:R-:W-:Y:S02]  /*4990*/  IMAD.MOV.U32 R23, RZ, RZ, R25 ;  /* 0x000000ffff177224 */ /* 0x000fe400078e0019 */
[----:B------:R-:W0:Y:S02]  /*49a0*/  F2I.FTZ.TRUNC.NTZ R3, R24 ;  /* 0x0000001800037305 */ /* 0x000e24000021f100 */
[----:B0-----:R0:W-:Y:S01]  /*49b0*/  STG.E desc[UR36][R8.64], R3 ;  /* 0x0000000308007986 */ /* 0x0011e2000c101924 */
[----:B------:R-:W-:Y:S05]  /*49c0*/  BRA `(.L_x_10533) ;  /* 0x0000000c00947947 */ /* 0x000fea0003800000 */
.L_x_10539:
[----:B------:R-:W-:Y:S02]  /*49d0*/  HADD2.F32 R24, -RZ, R24.H0_H0 ;  /* 0x20000018ff187230 */ /* 0x000fe40000004100 */
[----:B------:R-:W-:Y:S02]  /*49e0*/  IMAD.MOV.U32 R23, RZ, RZ, R25 ;  /* 0x000000ffff177224 */ /* 0x000fe400078e0019 */
[----:B------:R-:W0:Y:S02]  /*49f0*/  F2I.FTZ.TRUNC.NTZ R3, R24 ;  /* 0x0000001800037305 */ /* 0x000e24000021f100 */
[----:B0-----:R0:W-:Y:S01]  /*4a00*/  STG.E.U16 desc[UR36][R8.64], R3 ;  /* 0x0000000308007986 */ /* 0x0011e2000c101524 */
[----:B------:R-:W-:Y:S05]  /*4a10*/  BRA `(.L_x_10533) ;  /* 0x0000000c00807947 */ /* 0x000fea0003800000 */
.L_x_10535:
        /* <DEDUP_REMOVED lines=10> */
.L_x_10542:
[----:B------:R0:W-:Y:S01]  /*4ac0*/  STG.E.U16 desc[UR36][R8.64], R24 ;  /* 0x0000001808007986 */ /* 0x0001e2000c101524 */
[----:B------:R-:W-:Y:S01]  /*4ad0*/  IMAD.MOV.U32 R23, RZ, RZ, R25 ;  /* 0x000000ffff177224 */ /* 0x000fe200078e0019 */
[----:B------:R-:W-:Y:S06]  /*4ae0*/  BRA `(.L_x_10533) ;  /* 0x0000000c004c7947 */ /* 0x000fec0003800000 */
.L_x_10541:
        /* <DEDUP_REMOVED lines=11> */
.L_x_10544:
[----:B------:R-:W-:Y:S02]  /*4ba0*/  HADD2.F32 R0, -RZ, R24.H0_H0 ;  /* 0x20000018ff007230 */ /* 0x000fe40000004100 */
[----:B------:R-:W-:-:S03]  /*4bb0*/  IMAD.MOV.U32 R23, RZ, RZ, R25 ;  /* 0x000000ffff177224 */ /* 0x000fc600078e0019 */
[----:B------:R-:W-:-:S04]  /*4bc0*/  F2FP.F16.F32.PACK_AB R0, RZ, R0 ;  /* 0x00000000ff00723e */ /* 0x000fc800000000ff */
[----:B------:R-:W-:-:S05]  /*4bd0*/  PRMT R0, R0, 0x5410, RZ ;  /* 0x0000541000007816 */ /* 0x000fca00000000ff */
[----:B------:R0:W-:Y:S01]  /*4be0*/  STG.E desc[UR36][R8.64], R0 ;  /* 0x0000000008007986 */ /* 0x0001e2000c101924 */
[----:B------:R-:W-:Y:S05]  /*4bf0*/  BRA `(.L_x_10533) ;  /* 0x0000000c00087947 */ /* 0x000fea0003800000 */
.L_x_10543:
[----:B------:R-:W-:Y:S02]  /*4c00*/  HADD2.F32 R4, -RZ, R24.H0_H0 ;  /* 0x20000018ff047230 */ /* 0x000fe40000004100 */
[----:B------:R-:W-:-:S03]  /*4c10*/  IMAD.MOV.U32 R23, RZ, RZ, R25 ;  /* 0x000000ffff177224 */ /* 0x000fc600078e0019 */
[----:B------:R-:W-:-:S06]  /*4c20*/  FMUL.FTZ R4, R4, 1 ;  /* 0x3f80000004047820 */ /* 0x000fcc0000410000 */
[----:B------:R-:W0:Y:S02]  /*4c30*/  F2F.F64.F32 R4, R4 ;  /* 0x0000000400047310 */ /* 0x000e240000201800 */
[----:B0-----:R0:W-:Y:S01]  /*4c40*/  STG.E.64 desc[UR36][R8.64], R4 ;  /* 0x0000000408007986 */ /* 0x0011e2000c101b24 */
[----:B------:R-:W-:Y:S05]  /*4c50*/  BRA `(.L_x_10533) ;  /* 0x0000000800f07947 */ /* 0x000fea0003800000 */
.L_x_10534:
        /* <DEDUP_REMOVED lines=14> */
.L_x_10547:
[----:B------:R-:W-:Y:S01]  /*4d40*/  HADD2.F32 R24, -RZ, R24.H0_H0 ;  /* 0x20000018ff187230 */ /* 0x000fe20000004100 */
[----:B------:R-:W-:Y:S01]  /*4d50*/  CS2R R6, SRZ ;  /* 0x0000000000067805 */ /* 0x000fe2000001ff00 */
[----:B------:R-:W-:-:S03]  /*4d60*/  IMAD.MOV.U32 R23, RZ, RZ, R25 ;  /* 0x000000ffff177224 */ /* 0x000fc600078e0019 */
[----:B------:R-:W-:-:S06]  /*4d70*/  FMUL.FTZ R4, R24, 1 ;  /* 0x3f80000018047820 */ /* 0x000fcc0000410000 */
[----:B------:R-:W0:Y:S02]  /*4d80*/  F2F.F64.F32 R4, R4 ;  /* 0x0000000400047310 */ /* 0x000e240000201800 */
[----:B0-----:R0:W-:Y:S01]  /*4d90*/  STG.E.128 desc[UR36][R8.64], R4 ;  /* 0x0000000408007986 */ /* 0x0011e2000c101d24 */
[----:B------:R-:W-:Y:S05]  /*4da0*/  BRA `(.L_x_10533) ;  /* 0x00000008009c7947 */ /* 0x000fea0003800000 */
.L_x_10546:
        /* <DEDUP_REMOVED lines=21> */
.L_x_10551:
[----:B------:R-:W-:Y:S05]  /*4f00*/  BSYNC B0 ;  /* 0x0000000000007941 */ /* 0x000fea0003800000 */
.L_x_10550:
[----:B------:R-:W-:Y:S01]  /*4f10*/  LOP3.LUT R5, R0, R5, RZ, 0xfc, !PT ;  /* 0x0000000500057212 */ /* 0x000fe200078efcff */
[----:B------:R-:W-:-:S04]  /*4f20*/  IMAD.MOV.U32 R23, RZ, RZ, R25 ;  /* 0x000000ffff177224 */ /* 0x000fc800078e0019 */
[----:B------:R0:W-:Y:S01]  /*4f30*/  STG.E.U8 desc[UR36][R8.64], R5 ;  /* 0x0000000508007986 */ /* 0x0001e2000c101124 */
[----:B------:R-:W-:Y:S05]  /*4f40*/  BRA `(.L_x_10533) ;  /* 0x0000000800347947 */ /* 0x000fea0003800000 */
.L_x_10549:
        /* <DEDUP_REMOVED lines=13> */
.L_x_10553:
[----:B------:R-:W-:Y:S01]  /*5020*/  IMAD.MOV.U32 R0, RZ, RZ, 0x7f ;  /* 0x0000007fff007424 */ /* 0x000fe200078e00ff */
[----:B------:R-:W-:-:S04]  /*5030*/  ISETP.GT.U32.AND P0, PT, R3, 0x7f800000, PT ;  /* 0x7f8000000300780c */ /* 0x000fc80003f04070 */
[----:B------:R-:W-:-:S09]  /*5040*/  SEL R0, R0, 0x7c, P0 ;  /* 0x0000007c00007807 */ /* 0x000fd20000000000 */
.L_x_10554:
[----:B------:R-:W-:Y:S05]  /*5050*/  BSYNC B0 ;  /* 0x0000000000007941 */ /* 0x000fea0003800000 */
.L_x_10552:
[----:B------:R-:W-:Y:S01]  /*5060*/  LOP3.LUT R3, R5, 0x80000000, RZ, 0xc0, !PT ;  /* 0x8000000005037812 */ /* 0x000fe200078ec0ff */
[----:B------:R-:W-:-:S03]  /*5070*/  IMAD.MOV.U32 R23, RZ, RZ, R25 ;  /* 0x000000ffff177224 */ /* 0x000fc600078e0019 */
[----:B------:R-:W-:-:S04]  /*5080*/  SHF.R.U32.HI R3, RZ, 0x18, R3 ;  /* 0x00000018ff037819 */ /* 0x000fc80000011603 */
[----:B------:R-:W-:-:S05]  /*5090*/  LOP3.LUT R3, R0, R3, RZ, 0xfc, !PT ;  /* 0x0000000300037212 */ /* 0x000fca00078efcff */
[----:B------:R0:W-:Y:S01]  /*50a0*/  STG.E.U8 desc[UR36][R8.64], R3 ;  /* 0x0000000308007986 */ /* 0x0001e2000c101124 */
[----:B------:R-:W-:Y:S05]  /*50b0*/  BRA `(.L_x_10533) ;  /* 0x0000000400d87947 */ /* 0x000fea0003800000 */
.L_x_10548:
[----:B------:R-:W-:Y:S02]  /*50c0*/  HADD2.F32 R0, -RZ, R24.H0_H0 ;  /* 0x20000018ff007230 */ /* 0x000fe40000004100 */
[----:B------:R-:W-:-:S03]  /*50d0*/  IMAD.MOV.U32 R23, RZ, RZ, R25 ;  /* 0x000000ffff177224 */ /* 0x000fc600078e0019 */
[----:B------:R-:W-:-:S05]  /*50e0*/  F2FP.BF16.F32.PACK_AB R0, RZ, R0 ;  /* 0x00000000ff00723e */ /* 0x000fca00000010ff */
[----:B------:R0:W-:Y:S01]  /*50f0*/  STG.E.U16 desc[UR36][R8.64], R0 ;  /* 0x0000000008007986 */ /* 0x0001e2000c101524 */
[----:B------:R-:W-:Y:S05]  /*5100*/  BRA `(.L_x_10533) ;  /* 0x0000000400c47947 */ /* 0x000fea0003800000 */
.L_x_10545:
        /* <DEDUP_REMOVED lines=13> */
.L_x_10557:
        /* <DEDUP_REMOVED lines=17> */
.L_x_10560:
[----:B------:R-:W-:-:S04]  /*52f0*/  LOP3.LUT R3, R5, 0x80000000, RZ, 0xc0, !PT ;  /* 0x8000000005037812 */ /* 0x000fc800078ec0ff */
[----:B------:R-:W-:-:S04]  /*5300*/  SHF.R.U32.HI R3, RZ, 0x18, R3 ;  /* 0x00000018ff037819 */ /* 0x000fc80000011603 */
[----:B------:R-:W-:-:S04]  /*5310*/  LOP3.LUT R0, R0, R3, RZ, 0xfc, !PT ;  /* 0x0000000300007212 */ /* 0x000fc800078efcff */
[----:B------:R-:W-:-:S07]  /*5320*/  PRMT R4, R0, 0x7610, R4 ;  /* 0x0000761000047816 */ /* 0x000fce0000000004 */
.L_x_10559:
[----:B------:R-:W-:Y:S05]  /*5330*/  BSYNC B0 ;  /* 0x0000000000007941 */ /* 0x000fea0003800000 */
.L_x_10558:
[----:B------:R3:W-:Y:S01]  /*5340*/  STG.E.U8 desc[UR36][R8.64], R4 ;  /* 0x0000000408007986 */ /* 0x0007e2000c101124 */
[----:B------:R-:W-:Y:S01]  /*5350*/  IMAD.MOV.U32 R23, RZ, RZ, R25 ;  /* 0x000000ffff177224 */ /* 0x000fe200078e0019 */
[----:B------:R-:W-:Y:S06]  /*5360*/  BRA `(.L_x_10533) ;  /* 0x00000004002c7947 */ /* 0x000fec0003800000 */
.L_x_10556:
        /* <DEDUP_REMOVED lines=17> */
.L_x_10563:
[----:B------:R-:W-:-:S04]  /*5480*/  LOP3.LUT R3, R5, 0x80000000, RZ, 0xc0, !PT ;  /* 0x8000000005037812 */ /* 0x000fc800078ec0ff */
[----:B------:R-:W-:-:S04]  /*5490*/  SHF.R.U32.HI R3, RZ, 0x18, R3 ;  /* 0x00000018ff037819 */ /* 0x000fc80000011603 */
[----:B------:R-:W-:-:S04]  /*54a0*/  LOP3.LUT R0, R0, R3, RZ, 0xfc, !PT ;  /* 0x0000000300007212 */ /* 0x000fc800078efcff */
[----:B------:R-:W-:-:S07]  /*54b0*/  PRMT R4, R0, 0x7610, R4 ;  /* 0x0000761000047816 */ /* 0x000fce0000000004 */
.L_x_10562:
[----:B------:R-:W-:Y:S05]  /*54c0*/  BSYNC B0 ;  /* 0x0000000000007941 */ /* 0x000fea0003800000 */
.L_x_10561:
[----:B------:R0:W-:Y:S01]  /*54d0*/  STG.E.U8 desc[UR36][R8.64], R4 ;  /* 0x0000000408007986 */ /* 0x0001e2000c101124 */
[----:B------:R-:W-:Y:S01]  /*54e0*/  IMAD.MOV.U32 R23, RZ, RZ, R25 ;  /* 0x000000ffff177224 */ /* 0x000fe200078e0019 */
[----:B------:R-:W-:Y:S06]  /*54f0*/  BRA `(.L_x_10533) ;  /* 0x0000000000c87947 */ /* 0x000fec0003800000 */
.L_x_10555:
        /* <DEDUP_REMOVED lines=23> */
.L_x_10538:
        /* <DEDUP_REMOVED lines=16> */
.L_x_10566:
[----:B------:R-:W-:Y:S01]  /*5770*/  IMAD.MOV.U32 R23, RZ, RZ, R25 ;  /* 0x000000ffff177224 */ /* 0x000fe200078e0019 */
[----:B------:R-:W-:Y:S06]  /*5780*/  BRA `(.L_x_10533) ;  /* 0x0000000000247947 */ /* 0x000fec0003800000 */
.L_x_10565:
[----:B------:R-:W-:Y:S02]  /*5790*/  HADD2.F32 R4, -RZ, R24.H0_H0 ;  /* 0x20000018ff047230 */ /* 0x000fe40000004100 */
[----:B------:R-:W-:-:S04]  /*57a0*/  IMAD.MOV.U32 R23, RZ, RZ, R25 ;  /* 0x000000ffff177224 */ /* 0x000fc800078e0019 */
[----:B------:R-:W0:Y:S02]  /*57b0*/  F2I.U64.TRUNC R4, R4 ;  /* 0x0000000400047311 */ /* 0x000e24000020d800 */
[----:B0-----:R2:W-:Y:S01]  /*57c0*/  STG.E.64 desc[UR36][R8.64], R4 ;  /* 0x0000000408007986 */ /* 0x0015e2000c101b24 */
[----:B------:R-:W-:Y:S05]  /*57d0*/  BRA `(.L_x_10533) ;  /* 0x0000000000107947 */ /* 0x000fea0003800000 */
.L_x_10564:
[----:B------:R-:W-:Y:S02]  /*57e0*/  HADD2.F32 R24, -RZ, R24.H0_H0 ;  /* 0x20000018ff187230 */ /* 0x000fe40000004100 */
[----:B------:R-:W-:Y:S02]  /*57f0*/  IMAD.MOV.U32 R23, RZ, RZ, R25 ;  /* 0x000000ffff177224 */ /* 0x000fe400078e0019 */
[----:B------:R-:W0:Y:S02]  /*5800*/  F2I.FTZ.U32.TRUNC.NTZ R3, R24 ;  /* 0x0000001800037305 */ /* 0x000e24000021f000 */
[----:B0-----:R0:W-:Y:S03]  /*5810*/  STG.E desc[UR36][R8.64], R3 ;  /* 0x0000000308007986 */ /* 0x0011e6000c101924 */
.L_x_10533:
[----:B------:R-:W-:Y:S05]  /*5820*/  BSYNC B6 ;  /* 0x0000000000067941 */ /* 0x000fea0003800000 */
.L_x_10532:
        /* <DEDUP_REMOVED lines=25> */
.L_x_10572:
[----:B------:R-:W-:-:S06]  /*59c0*/  HADD2.F32 R5, -RZ, R22.H0_H0 ;  /* 0x20000016ff057230 */ /* 0x000fcc0000004100 */
[----:B------:R-:W0:Y:S02]  /*59d0*/  F2I.S64.TRUNC R4, R5 ;  /* 0x0000000500047311 */ /* 0x000e24000020d900 */
[----:B0-----:R0:W-:Y:S01]  /*59e0*/  STG.E.U8 desc[UR36][R8.64], R4 ;  /* 0x0000000408007986 */ /* 0x0011e2000c101124 */
[----:B------:R-:W-:Y:S05]  /*59f0*/  BRA `(.L_x_10574) ;  /* 0x0000000c00847947 */ /* 0x000fea0003800000 */
.L_x_10571:
        /* <DEDUP_REMOVED lines=10> */
.L_x_10576:
[----:B------:R-:W-:-:S04]  /*5aa0*/  HADD2.F32 R22, -RZ, R22.H0_H0 ;  /* 0x20000016ff167230 */ /* 0x000fc80000004100 */
[----:B------:R-:W0:Y:S02]  /*5ab0*/  F2I.FTZ.TRUNC.NTZ R3, R22 ;  /* 0x0000001600037305 */ /* 0x000e24000021f100 */
[----:B0-----:R0:W-:Y:S01]  /*5ac0*/  STG.E desc[UR36][R8.64], R3 ;  /* 0x0000000308007986 */ /* 0x0011e2000c101924 */
[----:B------:R-:W-:Y:S05]  /*5ad0*/  BRA `(.L_x_10574) ;  /* 0x0000000c004c7947 */ /* 0x000fea0003800000 */
.L_x_10575:
[----:B------:R-:W-:-:S04]  /*5ae0*/  HADD2.F32 R22, -RZ, R22.H0_H0 ;  /* 0x20000016ff167230 */ /* 0x000fc80000004100 */
[----:B------:R-:W0:Y:S02]  /*5af0*/  F2I.FTZ.TRUNC.NTZ R3, R22 ;  /* 0x0000001600037305 */ /* 0x000e24000021f100 */
[----:B0-----:R0:W-:Y:S01]  /*5b00*/  STG.E.U16 desc[UR36][R8.64], R3 ;  /* 0x0000000308007986 */ /* 0x0011e2000c101524 */
[----:B------:R-:W-:Y:S05]  /*5b10*/  BRA `(.L_x_10574) ;  /* 0x0000000c003c7947 */ /* 0x000fea0003800000 */
.L_x_10570:
        /* <DEDUP_REMOVED lines=9> */
.L_x_10578:
[----:B------:R0:W-:Y:S01]  /*5bb0*/  STG.E.U16 desc[UR36][R8.64], R22 ;  /* 0x0000001608007986 */ /* 0x0001e2000c101524 */
[----:B------:R-:W-:Y:S05]  /*5bc0*/  BRA `(.L_x_10574) ;  /* 0x0000000c00107947 */ /* 0x000fea0003800000 */
.L_x_10577:
        /* <DEDUP_REMOVED lines=10> */
.L_x_10580:
[----:B------:R-:W-:-:S05]  /*5c70*/  HADD2.F32 R0, -RZ, R22.H0_H0 ;  /* 0x20000016ff007230 */ /* 0x000fca0000004100 */
[----:B------:R-:W-:-:S04]  /*5c80*/  F2FP.F16.F32.PACK_AB R0, RZ, R0 ;  /* 0x00000000ff00723e */ /* 0x000fc800000000ff */
[----:B------:R-:W-:-:S05]  /*5c90*/  PRMT R0, R0, 0x5410, RZ ;  /* 0x0000541000007816 */ /* 0x000fca00000000ff */
[----:B------:R0:W-:Y:S01]  /*5ca0*/  STG.E desc[UR36][R8.64], R0 ;  /* 0x0000000008007986 */ /* 0x0001e2000c101924 */
[----:B------:R-:W-:Y:S05]  /*5cb0*/  BRA `(.L_x_10574) ;  /* 0x0000000800d47947 */ /* 0x000fea0003800000 */
.L_x_10579:
[----:B------:R-:W-:-:S05]  /*5cc0*/  HADD2.F32 R4, -RZ, R22.H0_H0 ;  /* 0x20000016ff047230 */ /* 0x000fca0000004100 */
[----:B------:R-:W-:-:S06]  /*5cd0*/  FMUL.FTZ R4, R4, 1 ;  /* 0x3f80000004047820 */ /* 0x000fcc0000410000 */
[----:B------:R-:W0:Y:S02]  /*5ce0*/  F2F.F64.F32 R4, R4 ;  /* 0x0000000400047310 */ /* 0x000e240000201800 */
[----:B0-----:R0:W-:Y:S01]  /*5cf0*/  STG.E.64 desc[UR36][R8.64], R4 ;  /* 0x0000000408007986 */ /* 0x0011e2000c101b24 */
[----:B------:R-:W-:Y:S05]  /*5d00*/  BRA `(.L_x_10574) ;  /* 0x0000000800c07947 */ /* 0x000fea0003800000 */
.L_x_10569:
        /* <DEDUP_REMOVED lines=13> */
.L_x_10583:
[----:B------:R-:W-:Y:S01]  /*5de0*/  HADD2.F32 R22, -RZ, R22.H0_H0 ;  /* 0x20000016ff167230 */ /* 0x000fe20000004100 */
[----:B------:R-:W-:-:S04]  /*5df0*/  CS2R R6, SRZ ;  /* 0x0000000000067805 */ /* 0x000fc8000001ff00 */
[----:B------:R-:W-:-:S06]  /*5e00*/  FMUL.FTZ R4, R22, 1 ;  /* 0x3f80000016047820 */ /* 0x000fcc0000410000 */
[----:B------:R-:W0:Y:S02]  /*5e10*/  F2F.F64.F32 R4, R4 ;  /* 0x0000000400047310 */ /* 0x000e240000201800 */
[----:B0-----:R0:W-:Y:S01]  /*5e20*/  STG.E.128 desc[UR36][R8.64], R4 ;  /* 0x0000000408007986 */ /* 0x0011e2000c101d24 */
[----:B------:R-:W-:Y:S05]  /*5e30*/  BRA `(.L_x_10574) ;  /* 0x0000000800747947 */ /* 0x000fea0003800000 */
.L_x_10582:
        /* <DEDUP_REMOVED lines=21> */
.L_x_10587:
[----:B------:R-:W-:Y:S05]  /*5f90*/  BSYNC B0 ;  /* 0x0000000000007941 */ /* 0x000fea0003800000 */
.L_x_10586:
[----:B------:R-:W-:-:S05]  /*5fa0*/  LOP3.LUT R5, R0, R5, RZ, 0xfc, !PT ;  /* 0x0000000500057212 */ /* 0x000fca00078efcff */
[----:B------:R0:W-:Y:S01]  /*5fb0*/  STG.E.U8 desc[UR36][R8.64], R5 ;  /* 0x0000000508007986 */ /* 0x0001e2000c101124 */
[----:B------:R-:W-:Y:S05]  /*5fc0*/  BRA `(.L_x_10574) ;  /* 0x0000000800107947 */ /* 0x000fea0003800000 */
.L_x_10585:
        /* <DEDUP_REMOVED lines=13> */
.L_x_10589:
[----:B------:R-:W-:Y:S01]  /*60a0*/  IMAD.MOV.U32 R0, RZ, RZ, 0x7f ;  /* 0x0000007fff007424 */ /* 0x000fe200078e00ff */
[----:B------:R-:W-:-:S04]  /*60b0*/  ISETP.GT.U32.AND P0, PT, R3, 0x7f800000, PT ;  /* 0x7f8000000300780c */ /* 0x000fc80003f04070 */
[----:B------:R-:W-:-:S09]  /*60c0*/  SEL R0, R0, 0x7c, P0 ;  /* 0x0000007c00007807 */ /* 0x000fd20000000000 */
.L_x_10590:
[----:B------:R-:W-:Y:S05]  /*60d0*/  BSYNC B0 ;  /* 0x0000000000007941 */ /* 0x000fea0003800000 */
.L_x_10588:
[----:B------:R-:W-:-:S04]  /*60e0*/  LOP3.LUT R3, R5, 0x80000000, RZ, 0xc0, !PT ;  /* 0x8000000005037812 */ /* 0x000fc800078ec0ff */
[----:B------:R-:W-:-:S04]  /*60f0*/  SHF.R.U32.HI R3, RZ, 0x18, R3 ;  /* 0x00000018ff037819 */ /* 0x000fc80000011603 */
[----:B------:R-:W-:-:S05]  /*6100*/  LOP3.LUT R3, R0, R3, RZ, 0xfc, !PT ;  /* 0x0000000300037212 */ /* 0x000fca00078efcff */
[----:B------:R0:W-:Y:S01]  /*6110*/  STG.E.U8 desc[UR36][R8.64], R3 ;  /* 0x0000000308007986 */ /* 0x0001e2000c101124 */
[----:B------:R-:W-:Y:S05]  /*6120*/  BRA `(.L_x_10574) ;  /* 0x0000000400b87947 */ /* 0x000fea0003800000 */
.L_x_10584:
[----:B------:R-:W-:-:S05]  /*6130*/  HADD2.F32 R0, -RZ, R22.H0_H0 ;  /* 0x20000016ff007230 */ /* 0x000fca0000004100 */
[----:B------:R-:W-:-:S05]  /*6140*/  F2FP.BF16.F32.PACK_AB R0, RZ, R0 ;  /* 0x00000000ff00723e */ /* 0x000fca00000010ff */
[----:B------:R0:W-:Y:S01]  /*6150*/  STG.E.U16 desc[UR36][R8.64], R0 ;  /* 0x0000000008007986 */ /* 0x0001e2000c101524 */
[----:B------:R-:W-:Y:S05]  /*6160*/  BRA `(.L_x_10574) ;  /* 0x0000000400a87947 */ /* 0x000fea0003800000 */
.L_x_10581:
        /* <DEDUP_REMOVED lines=12> */
.L_x_10593:
        /* <DEDUP_REMOVED lines=17> */
.L_x_10596:
[----:B------:R-:W-:-:S04]  /*6340*/  LOP3.LUT R3, R5, 0x80000000, RZ, 0xc0, !PT ;  /* 0x8000000005037812 */ /* 0x000fc800078ec0ff */
[----:B------:R-:W-:-:S04]  /*6350*/  SHF.R.U32.HI R3, RZ, 0x18, R3 ;  /* 0x00000018ff037819 */ /* 0x000fc80000011603 */
[----:B------:R-:W-:-:S04]  /*6360*/  LOP3.LUT R0, R0, R3, RZ, 0xfc, !PT ;  /* 0x0000000300007212 */ /* 0x000fc800078efcff */
[----:B------:R-:W-:-:S07]  /*6370*/  PRMT R4, R0, 0x7610, R4 ;  /* 0x0000761000047816 */ /* 0x000fce0000000004 */
.L_x_10595:
[----:B------:R-:W-:Y:S05]  /*6380*/  BSYNC B0 ;  /* 0x0000000000007941 */ /* 0x000fea0003800000 */
.L_x_10594:
[----:B------:R3:W-:Y:S01]  /*6390*/  STG.E.U8 desc[UR36][R8.64], R4 ;  /* 0x0000000408007986 */ /* 0x0007e2000c101124 */
[----:B------:R-:W-:Y:S05]  /*63a0*/  BRA `(.L_x_10574) ;  /* 0x0000000400187947 */ /* 0x000fea0003800000 */
.L_x_10592:
        /* <DEDUP_REMOVED lines=17> */
.L_x_10599:
[----:B------:R-:W-:-:S04]  /*64c0*/  LOP3.LUT R3, R5, 0x80000000, RZ, 0xc0, !PT ;  /* 0x8000000005037812 */ /* 0x000fc800078ec0ff */
[----:B------:R-:W-:-:S04]  /*64d0*/  SHF.R.U32.HI R3, RZ, 0x18, R3 ;  /* 0x00000018ff037819 */ /* 0x000fc80000011603 */
[----:B------:R-:W-:-:S04]  /*64e0*/  LOP3.LUT R0, R0, R3, RZ, 0xfc, !PT ;  /* 0x0000000300007212 */ /* 0x000fc800078efcff */
[----:B------:R-:W-:-:S07]  /*64f0*/  PRMT R4, R0, 0x7610, R4 ;  /* 0x0000761000047816 */ /* 0x000fce0000000004 */
.L_x_10598:
[----:B------:R-:W-:Y:S05]  /*6500*/  BSYNC B0 ;  /* 0x0000000000007941 */ /* 0x000fea0003800000 */
.L_x_10597:
[----:B------:R0:W-:Y:S01]  /*6510*/  STG.E.U8 desc[UR36][R8.64], R4 ;  /* 0x0000000408007986 */ /* 0x0001e2000c101124 */
[----:B------:R-:W-:Y:S05]  /*6520*/  BRA `(.L_x_10574) ;  /* 0x0000000000b87947 */ /* 0x000fea0003800000 */
.L_x_10591:
        /* <DEDUP_REMOVED lines=22> */
.L_x_10573:
        /* <DEDUP_REMOVED lines=16> */
.L_x_10602:
[----:B------:R-:W-:Y:S05]  /*6790*/  BRA `(.L_x_10574) ;  /* 0x00000000001c7947 */ /* 0x000fea0003800000 */
.L_x_10601:
[----:B------:R-:W-:-:S06]  /*67a0*/  HADD2.F32 R4, -RZ, R22.H0_H0 ;  /* 0x20000016ff047230 */ /* 0x000fcc0000004100 */
[----:B------:R-:W0:Y:S02]  /*67b0*/  F2I.U64.TRUNC R4, R4 ;  /* 0x0000000400047311 */ /* 0x000e24000020d800 */
[----:B0-----:R2:W-:Y:S01]  /*67c0*/  STG.E.64 desc[UR36][R8.64], R4 ;  /* 0x0000000408007986 */ /* 0x0015e2000c101b24 */
[----:B------:R-:W-:Y:S05]  /*67d0*/  BRA `(.L_x_10574) ;  /* 0x00000000000c7947 */ /* 0x000fea0003800000 */
.L_x_10600:
[----:B------:R-:W-:-:S04]  /*67e0*/  HADD2.F32 R22, -RZ, R22.H0_H0 ;  /* 0x20000016ff167230 */ /* 0x000fc80000004100 */
[----:B------:R-:W0:Y:S02]  /*67f0*/  F2I.FTZ.U32.TRUNC.NTZ R3, R22 ;  /* 0x0000001600037305 */ /* 0x000e24000021f000 */
[----:B0-----:R0:W-:Y:S02]  /*6800*/  STG.E desc[UR36][R8.64], R3 ;  /* 0x0000000308007986 */ /* 0x0011e4000c101924 */
.L_x_10574:
        /* <DEDUP_REMOVED lines=25> */
.L_x_10606:
[----:B------:R-:W-:-:S06]  /*69a0*/  HADD2.F32 R5, -RZ, R18.H0_H0 ;  /* 0x20000012ff057230 */ /* 0x000fcc0000004100 */
[----:B------:R-:W0:Y:S02]  /*69b0*/  F2I.S64.TRUNC R4, R5 ;  /* 0x0000000500047311 */ /* 0x000e24000020d900 */
[----:B0-----:R3:W-:Y:S01]  /*69c0*/  STG.E.U8 desc[UR36][R8.64], R4 ;  /* 0x0000000408007986 */ /* 0x0017e2000c101124 */
[----:B------:R-:W-:Y:S05]  /*69d0*/  BRA `(.L_x_10608) ;  /* 0x0000000c00847947 */ /* 0x000fea0003800000 */
.L_x_10605:
        /* <DEDUP_REMOVED lines=10> */
.L_x_10610:
[----:B------:R-:W-:-:S04]  /*6a80*/  HADD2.F32 R18, -RZ, R18.H0_H0 ;  /* 0x20000012ff127230 */ /* 0x000fc80000004100 */
[----:B------:R-:W0:Y:S02]  /*6a90*/  F2I.FTZ.TRUNC.NTZ R3, R18 ;  /* 0x0000001200037305 */ /* 0x000e24000021f100 */
[----:B0-----:R2:W-:Y:S01]  /*6aa0*/  STG.E desc[UR36][R8.64], R3 ;  /* 0x0000000308007986 */ /* 0x0015e2000c101924 */
[----:B------:R-:W-:Y:S05]  /*6ab0*/  BRA `(.L_x_10608) ;  /* 0x0000000c004c7947 */ /* 0x000fea0003800000 */
.L_x_10609:
[----:B------:R-:W-:-:S04]  /*6ac0*/  HADD2.F32 R18, -RZ, R18.H0_H0 ;  /* 0x20000012ff127230 */ /* 0x000fc80000004100 */
[----:B------:R-:W0:Y:S02]  /*6ad0*/  F2I.FTZ.TRUNC.NTZ R3, R18 ;  /* 0x0000001200037305 */ /* 0x000e24000021f100 */
[----:B0-----:R0:W-:Y:S01]  /*6ae0*/  STG.E.U16 desc[UR36][R8.64], R3 ;  /* 0x0000000308007986 */ /* 0x0011e2000c101524 */
[----:B------:R-:W-:Y:S05]  /*6af0*/  BRA `(.L_x_10608) ;  /* 0x0000000c003c7947 */ /* 0x000fea0003800000 */
.L_x_10604:
        /* <DEDUP_REMOVED lines=9> */
.L_x_10612:
[----:B------:R0:W-:Y:S01]  /*6b90*/  STG.E.U16 desc[UR36][R8.64], R18 ;  /* 0x0000001208007986 */ /* 0x0001e2000c101524 */
[----:B------:R-:W-:Y:S05]  /*6ba0*/  BRA `(.L_x_10608) ;  /* 0x0000000c00107947 */ /* 0x000fea0003800000 */
.L_x_10611:
        /* <DEDUP_REMOVED lines=10> */
.L_x_10614:
[----:B------:R-:W-:-:S05]  /*6c50*/  HADD2.F32 R0, -RZ, R18.H0_H0 ;  /* 0x20000012ff007230 */ /* 0x000fca0000004100 */
[----:B------:R-:W-:-:S04]  /*6c60*/  F2FP.F16.F32.PACK_AB R0, RZ, R0 ;  /* 0x00000000ff00723e */ /* 0x000fc800000000ff */
[----:B------:R-:W-:-:S05]  /*6c70*/  PRMT R0, R0, 0x5410, RZ ;  /* 0x0000541000007816 */ /* 0x000fca00000000ff */
[----:B------:R0:W-:Y:S01]  /*6c80*/  STG.E desc[UR36][R8.64], R0 ;  /* 0x0000000008007986 */ /* 0x0001e2000c101924 */
[----:B------:R-:W-:Y:S05]  /*6c90*/  BRA `(.L_x_10608) ;  /* 0x0000000800d47947 */ /* 0x000fea0003800000 */
.L_x_10613:
[----:B------:R-:W-:-:S05]  /*6ca0*/  HADD2.F32 R4, -RZ, R18.H0_H0 ;  /* 0x20000012ff047230 */ /* 0x000fca0000004100 */
[----:B------:R-:W-:-:S06]  /*6cb0*/  FMUL.FTZ R4, R4, 1 ;  /* 0x3f80000004047820 */ /* 0x000fcc0000410000 */
[----:B------:R-:W0:Y:S02]  /*6cc0*/  F2F.F64.F32 R4, R4 ;  /* 0x0000000400047310 */ /* 0x000e240000201800 */
[----:B0-----:R0:W-:Y:S01]  /*6cd0*/  STG.E.64 desc[UR36][R8.64], R4 ;  /* 0x0000000408007986 */ /* 0x0011e2000c101b24 */
[----:B------:R-:W-:Y:S05]  /*6ce0*/  BRA `(.L_x_10608) ;  /* 0x0000000800c07947 */ /* 0x000fea0003800000 */
.L_x_10603:
        /* <DEDUP_REMOVED lines=13> */
.L_x_10617:
[----:B------:R-:W-:Y:S01]  /*6dc0*/  HADD2.F32 R18, -RZ, R18.H0_H0 ;  /* 0x20000012ff127230 */ /* 0x000fe20000004100 */
[----:B------:R-:W-:-:S04]  /*6dd0*/  CS2R R6, SRZ ;  /* 0x0000000000067805 */ /* 0x000fc8000001ff00 */
[----:B------:R-:W-:-:S06]  /*6de0*/  FMUL.FTZ R4, R18, 1 ;  /* 0x3f80000012047820 */ /* 0x000fcc0000410000 */
[----:B------:R-:W0:Y:S02]  /*6df0*/  F2F.F64.F32 R4, R4 ;  /* 0x0000000400047310 */ /* 0x000e240000201800 */
[----:B0-----:R0:W-:Y:S01]  /*6e00*/  STG.E.128 desc[UR36][R8.64], R4 ;  /* 0x0000000408007986 */ /* 0x0011e2000c101d24 */
[----:B------:R-:W-:Y:S05]  /*6e10*/  BRA `(.L_x_10608) ;  /* 0x0000000800747947 */ /* 0x000fea0003800000 */
.L_x_10616:
        /* <DEDUP_REMOVED lines=21> */
.L_x_10621:
[----:B------:R-:W-:Y:S05]  /*6f70*/  BSYNC B0 ;  /* 0x0000000000007941 */ /* 0x000fea0003800000 */
.L_x_10620:
[----:B------:R-:W-:-:S05]  /*6f80*/  LOP3.LUT R5, R0, R5, RZ, 0xfc, !PT ;  /* 0x0000000500057212 */ /* 0x000fca00078efcff */
[----:B------:R0:W-:Y:S01]  /*6f90*/  STG.E.U8 desc[UR36][R8.64], R5 ;  /* 0x0000000508007986 */ /* 0x0001e2000c101124 */
[----:B------:R-:W-:Y:S05]  /*6fa0*/  BRA `(.L_x_10608) ;  /* 0x0000000800107947 */ /* 0x000fea0003800000 */
.L_x_10619:
        /* <DEDUP_REMOVED lines=13> */
.L_x_10623:
[----:B------:R-:W-:Y:S01]  /*7080*/  IMAD.MOV.U32 R0, RZ, RZ, 0x7f ;  /* 0x0000007fff007424 */ /* 0x000fe200078e00ff */
[----:B------:R-:W-:-:S04]  /*7090*/  ISETP.GT.U32.AND P0, PT, R3, 0x7f800000, PT ;  /* 0x7f8000000300780c */ /* 0x000fc80003f04070 */
[----:B------:R-:W-:-:S09]  /*70a0*/  SEL R0, R0, 0x7c, P0 ;  /* 0x0000007c00007807 */ /* 0x000fd20000000000 */
.L_x_10624:
[----:B------:R-:W-:Y:S05]  /*70b0*/  BSYNC B0 ;  /* 0x0000000000007941 */ /* 0x000fea0003800000 */
.L_x_10622:
[----:B------:R-:W-:-:S04]  /*70c0*/  LOP3.LUT R3, R5, 0x80000000, RZ, 0xc0, !PT ;  /* 0x8000000005037812 */ /* 0x000fc800078ec0ff */
[----:B------:R-:W-:-:S04]  /*70d0*/  SHF.R.U32.HI R3, RZ, 0x18, R3 ;  /* 0x00000018ff037819 */ /* 0x000fc80000011603 */
[----:B------:R-:W-:-:S05]  /*70e0*/  LOP3.LUT R3, R0, R3, RZ, 0xfc, !PT ;  /* 0x0000000300037212 */ /* 0x000fca00078efcff */
[----:B------:R0:W-:Y:S01]  /*70f0*/  STG.E.U8 desc[UR36][R8.64], R3 ;  /* 0x0000000308007986 */ /* 0x0001e2000c101124 */
[----:B------:R-:W-:Y:S05]  /*7100*/  BRA `(.L_x_10608) ;  /* 0x0000000400b87947 */ /* 0x000fea0003800000 */
.L_x_10618:
[----:B------:R-:W-:-:S05]  /*7110*/  HADD2.F32 R0, -RZ, R18.H0_H0 ;  /* 0x20000012ff007230 */ /* 0x000fca0000004100 */
[----:B------:R-:W-:-:S05]  /*7120*/  F2FP.BF16.F32.PACK_AB R0, RZ, R0 ;  /* 0x00000000ff00723e */ /* 0x000fca00000010ff */
[----:B------:R0:W-:Y:S01]  /*7130*/  STG.E.U16 desc[UR36][R8.64], R0 ;  /* 0x0000000008007986 */ /* 0x0001e2000c101524 */
[----:B------:R-:W-:Y:S05]  /*7140*/  BRA `(.L_x_10608) ;  /* 0x0000000400a87947 */ /* 0x000fea0003800000 */
.L_x_10615:
        /* <DEDUP_REMOVED lines=12> */
.L_x_10627:
        /* <DEDUP_REMOVED lines=17> */
.L_x_10630:
[----:B------:R-:W-:-:S04]  /*7320*/  LOP3.LUT R3, R5, 0x80000000, RZ, 0xc0, !PT ;  /* 0x8000000005037812 */ /* 0x000fc800078ec0ff */
[----:B------:R-:W-:-:S04]  /*7330*/  SHF.R.U32.HI R3, RZ, 0x18, R3 ;  /* 0x00000018ff037819 */ /* 0x000fc80000011603 */
[----:B------:R-:W-:-:S04]  /*7340*/  LOP3.LUT R0, R0, R3, RZ, 0xfc, !PT ;  /* 0x0000000300007212 */ /* 0x000fc800078efcff */
[----:B------:R-:W-:-:S07]  /*7350*/  PRMT R4, R0, 0x7610, R4 ;  /* 0x0000761000047816 */ /* 0x000fce0000000004 */
.L_x_10629:
[----:B------:R-:W-:Y:S05]  /*7360*/  BSYNC B0 ;  /* 0x0000000000007941 */ /* 0x000fea0003800000 */
.L_x_10628:
[----:B------:R0:W-:Y:S01]  /*7370*/  STG.E.U8 desc[UR36][R8.64], R4 ;  /* 0x0000000408007986 */ /* 0x0001e2000c101124 */
[----:B------:R-:W-:Y:S05]  /*7380*/  BRA `(.L_x_10608) ;  /* 0x0000000400187947 */ /* 0x000fea0003800000 */
.L_x_10626:
        /* <DEDUP_REMOVED lines=17> */
.L_x_10633:
[----:B------:R-:W-:-:S04]  /*74a0*/  LOP3.LUT R3, R5, 0x80000000, RZ, 0xc0, !PT ;  /* 0x8000000005037812 */ /* 0x000fc800078ec0ff */
[----:B------:R-:W-:-:S04]  /*74b0*/  SHF.R.U32.HI R3, RZ, 0x18, R3 ;  /* 0x00000018ff037819 */ /* 0x000fc80000011603 */
[----:B------:R-:W-:-:S04]  /*74c0*/  LOP3.LUT R0, R0, R3, RZ, 0xfc, !PT ;  /* 0x0000000300007212 */ /* 0x000fc800078efcff */
[----:B------:R-:W-:-:S07]  /*74d0*/  PRMT R4, R0, 0x7610, R4 ;  /* 0x0000761000047816 */ /* 0x000fce0000000004 */
.L_x_10632:
[----:B------:R-:W-:Y:S05]  /*74e0*/  BSYNC B0 ;  /* 0x0000000000007941 */ /* 0x000fea0003800000 */
.L_x_10631:
[----:B------:R0:W-:Y:S01]  /*74f0*/  STG.E.U8 desc[UR36][R8.64], R4 ;  /* 0x0000000408007986 */ /* 0x0001e2000c101124 */
[----:B------:R-:W-:Y:S05]  /*7500*/  BRA `(.L_x_10608) ;  /* 0x0000000000b87947 */ /* 0x000fea0003800000 */
.L_x_10625:
        /* <DEDUP_REMOVED lines=22> */
.L_x_10607:
        /* <DEDUP_REMOVED lines=16> */
.L_x_10636:
[----:B------:R-:W-:Y:S05]  /*7770*/  BRA `(.L_x_10608) ;  /* 0x00000000001c7947 */ /* 0x000fea0003800000 */
.L_x_10635:
[----:B------:R-:W-:-:S06]  /*7780*/  HADD2.F32 R4, -RZ, R18.H0_H0 ;  /* 0x20000012ff047230 */ /* 0x000fcc0000004100 */
[----:B------:R-:W0:Y:S02]  /*7790*/  F2I.U64.TRUNC R4, R4 ;  /* 0x0000000400047311 */ /* 0x000e24000020d800 */
[----:B0-----:R0:W-:Y:S01]  /*77a0*/  STG.E.64 desc[UR36][R8.64], R4 ;  /* 0x0000000408007986 */ /* 0x0011e2000c101b24 */
[----:B------:R-:W-:Y:S05]  /*77b0*/  BRA `(.L_x_10608) ;  /* 0x00000000000c7947 */ /* 0x000fea0003800000 */
.L_x_10634:
[----:B------:R-:W-:-:S04]  /*77c0*/  HADD2.F32 R18, -RZ, R18.H0_H0 ;  /* 0x20000012ff127230 */ /* 0x000fc80000004100 */
[----:B------:R-:W0:Y:S02]  /*77d0*/  F2I.FTZ.U32.TRUNC.NTZ R3, R18 ;  /* 0x0000001200037305 */ /* 0x000e24000021f000 */
[----:B0-----:R0:W-:Y:S02]  /*77e0*/  STG.E desc[UR36][R8.64], R3 ;  /* 0x0000000308007986 */ /* 0x0011e4000c101924 */
.L_x_10608:
[----:B------:R-:W-:-:S07]  /*77f0*/  VIADD R23, R23, 0x80 ;  /* 0x0000008017177836 */ /* 0x000fce0000000000 */
.L_x_10568:
[----:B------:R-:W-:Y:S05]  /*7800*/  BSYNC B6 ;  /* 0x0000000000067941 */ /* 0x000fea0003800000 */
.L_x_10567:
        /* <DEDUP_REMOVED lines=23> */
.L_x_10640:
[----:B------:R-:W-:-:S06]  /*7980*/  HADD2.F32 R5, -RZ, R17.H0_H0 ;  /* 0x20000011ff057230 */ /* 0x000fcc0000004100 */
[----:B------:R-:W0:Y:S02]  /*7990*/  F2I.S64.TRUNC R4, R5 ;  /* 0x0000000500047311 */ /* 0x000e24000020d900 */
[----:B0-----:R-:W-:Y:S01]  /*79a0*/  STG.E.U8 desc[UR36][R2.64], R4 ;  /* 0x0000000402007986 */ /* 0x001fe2000c101124 */
[----:B------:R-:W-:Y:S05]  /*79b0*/  EXIT ;  /* 0x000000000000794d */ /* 0x000fea0003800000 */
.L_x_10639:
        /* <DEDUP_REMOVED lines=10> */
.L_x_10643:
[----:B------:R-:W-:-:S06]  /*7a60*/  HADD2.F32 R17, -RZ, R17.H0_H0 ;  /* 0x20000011ff117230 */ /* 0x000fcc0000004100 */
[----:B------:R-:W0:Y:S02]  /*7a70*/  F2I.FTZ.TRUNC.NTZ R17, R17 ;  /* 0x0000001100117305 */ /* 0x000e24000021f100 */
[----:B0-----:R-:W-:Y:S01]  /*7a80*/  STG.E desc[UR36][R2.64], R17 ;  /* 0x0000001102007986 */ /* 0x001fe2000c101924 */
[----:B------:R-:W-:Y:S05]  /*7a90*/  EXIT ;  /* 0x000000000000794d */ /* 0x000fea0003800000 */
.L_x_10642:
[----:B------:R-:W-:-:S06]  /*7aa0*/  HADD2.F32 R17, -RZ, R17.H0_H0 ;  /* 0x20000011ff117230 */ /* 0x000fcc0000004100 */
[----:B------:R-:W0:Y:S02]  /*7ab0*/  F2I.FTZ.TRUNC.NTZ R17, R17 ;  /* 0x0000001100117305 */ /* 0x000e24000021f100 */
[----:B0-----:R-:W-:Y:S01]  /*7ac0*/  STG.E.U16 desc[UR36][R2.64], R17 ;  /* 0x0000001102007986 */ /* 0x001fe2000c101524 */
[----:B------:R-:W-:Y:S05]  /*7ad0*/  EXIT ;  /* 0x000000000000794d */ /* 0x000fea0003800000 */
.L_x_10638:
        /* <DEDUP_REMOVED lines=9> */
.L_x_10645:
[----:B------:R-:W-:Y:S01]  /*7b70*/  STG.E.U16 desc[UR36][R2.64], R17 ;  /* 0x0000001102007986 */ /* 0x000fe2000c101524 */
[----:B------:R-:W-:Y:S05]  /*7b80*/  EXIT ;  /* 0x000000000000794d */ /* 0x000fea0003800000 */
.L_x_10644:
        /* <DEDUP_REMOVED lines=10> */
.L_x_10647:
[----:B------:R-:W-:-:S05]  /*7c30*/  HADD2.F32 R0, -RZ, R17.H0_H0 ;  /* 0x20000011ff007230 */ /* 0x000fca0000004100 */
[----:B------:R-:W-:-:S04]  /*7c40*/  F2FP.F16.F32.PACK_AB R0, RZ, R0 ;  /* 0x00000000ff00723e */ /* 0x000fc800000000ff */
[----:B------:R-:W-:-:S05]  /*7c50*/  PRMT R0, R0, 0x5410, RZ ;  /* 0x0000541000007816 */ /* 0x000fca00000000ff */
[----:B------:R-:W-:Y:S01]  /*7c60*/  STG.E desc[UR36][R2.64], R0 ;  /* 0x0000000002007986 */ /* 0x000fe2000c101924 */
[----:B------:R-:W-:Y:S05]  /*7c70*/  EXIT ;  /* 0x000000000000794d */ /* 0x000fea0003800000 */
.L_x_10646:
[----:B------:R-:W-:-:S05]  /*7c80*/  HADD2.F32 R4, -RZ, R17.H0_H0 ;  /* 0x20000011ff047230 */ /* 0x000fca0000004100 */
[----:B------:R-:W-:-:S06]  /*7c90*/  FMUL.FTZ R4, R4, 1 ;  /* 0x3f80000004047820 */ /* 0x000fcc0000410000 */
[----:B------:R-:W0:Y:S02]  /*7ca0*/  F2F.F64.F32 R4, R4 ;  /* 0x0000000400047310 */ /* 0x000e240000201800 */
[----:B0-----:R-:W-:Y:S01]  /*7cb0*/  STG.E.64 desc[UR36][R2.64], R4 ;  /* 0x0000000402007986 */ /* 0x001fe2000c101b24 */
[----:B------:R-:W-:Y:S05]  /*7cc0*/  EXIT ;  /* 0x000000000000794d */ /* 0x000fea0003800000 */
.L_x_10637:
        /* <DEDUP_REMOVED lines=13> */
.L_x_10650:
[----:B------:R-:W-:Y:S01]  /*7da0*/  HADD2.F32 R17, -RZ, R17.H0_H0 ;  /* 0x20000011ff117230 */ /* 0x000fe20000004100 */
[----:B------:R-:W-:-:S04]  /*7db0*/  CS2R R6, SRZ ;  /* 0x0000000000067805 */ /* 0x000fc8000001ff00 */
[----:B------:R-:W-:-:S06]  /*7dc0*/  FMUL.FTZ R4, R17, 1 ;  /* 0x3f80000011047820 */ /* 0x000fcc0000410000 */
[----:B------:R-:W0:Y:S02]  /*7dd0*/  F2F.F64.F32 R4, R4 ;  /* 0x0000000400047310 */ /* 0x000e240000201800 */
[----:B0-----:R-:W-:Y:S01]  /*7de0*/  STG.E.128 desc[UR36][R2.64], R4 ;  /* 0x0000000402007986 */ /* 0x001fe2000c101d24 */
[----:B------:R-:W-:Y:S05]  /*7df0*/  EXIT ;  /* 0x000000000000794d */ /* 0x000fea0003800000 */
.L_x_10649:
        /* <DEDUP_REMOVED lines=21> */
.L_x_10654:
[----:B------:R-:W-:Y:S05]  /*7f50*/  BSYNC B0 ;  /* 0x0000000000007941 */ /* 0x000fea0003800000 */
.L_x_10653:
[----:B------:R-:W-:-:S05]  /*7f60*/  LOP3.LUT R5, R0, R5, RZ, 0xfc, !PT ;  /* 0x0000000500057212 */ /* 0x000fca00078efcff */
[----:B------:R-:W-:Y:S01]  /*7f70*/  STG.E.U8 desc[UR36][R2.64], R5 ;  /* 0x0000000502007986 */ /* 0x000fe2000c101124 */
[----:B------:R-:W-:Y:S05]  /*7f80*/  EXIT ;  /* 0x000000000000794d */ /* 0x000fea0003800000 */
.L_x_10652:
        /* <DEDUP_REMOVED lines=13> */
.L_x_10656:
[----:B------:R-:W-:Y:S01]  /*8060*/  IMAD.MOV.U32 R0, RZ, RZ, 0x7f ;  /* 0x0000007fff007424 */ /* 0x000fe200078e00ff */
[----:B------:R-:W-:-:S04]  /*8070*/  ISETP.GT.U32.AND P0, PT, R4, 0x7f800000, PT ;  /* 0x7f8000000400780c */ /* 0x000fc80003f04070 */
[----:B------:R-:W-:-:S09]  /*8080*/  SEL R0, R0, 0x7c, P0 ;  /* 0x0000007c00007807 */ /* 0x000fd20000000000 */
.L_x_10657:
[----:B------:R-:W-:Y:S05]  /*8090*/  BSYNC B0 ;  /* 0x0000000000007941 */ /* 0x000fea0003800000 */
.L_x_10655:
[----:B------:R-:W-:-:S04]  /*80a0*/  LOP3.LUT R4, R17, 0x80000000, RZ, 0xc0, !PT ;  /* 0x8000000011047812 */ /* 0x000fc800078ec0ff */
[----:B------:R-:W-:-:S04]  /*80b0*/  SHF.R.U32.HI R5, RZ, 0x18, R4 ;  /* 0x00000018ff057819 */ /* 0x000fc80000011604 */
[----:B------:R-:W-:-:S05]  /*80c0*/  LOP3.LUT R5, R0, R5, RZ, 0xfc, !PT ;  /* 0x0000000500057212 */ /* 0x000fca00078efcff */
[----:B------:R-:W-:Y:S01]  /*80d0*/  STG.E.U8 desc[UR36][R2.64], R5 ;  /* 0x0000000502007986 */ /* 0x000fe2000c101124 */
[----:B------:R-:W-:Y:S05]  /*80e0*/  EXIT ;  /* 0x000000000000794d */ /* 0x000fea0003800000 */
.L_x_10651:
[----:B------:R-:W-:-:S05]  /*80f0*/  HADD2.F32 R0, -RZ, R17.H0_H0 ;  /* 0x20000011ff007230 */ /* 0x000fca0000004100 */
[----:B------:R-:W-:-:S05]  /*8100*/  F2FP.BF16.F32.PACK_AB R0, RZ, R0 ;  /* 0x00000000ff00723e */ /* 0x000fca00000010ff */
[----:B------:R-:W-:Y:S01]  /*8110*/  STG.E.U16 desc[UR36][R2.64], R0 ;  /* 0x0000000002007986 */ /* 0x000fe2000c101524 */
[----:B------:R-:W-:Y:S05]  /*8120*/  EXIT ;  /* 0x000000000000794d */ /* 0x000fea0003800000 */
.L_x_10648:
        /* <DEDUP_REMOVED lines=12> */
.L_x_10660:
        /* <DEDUP_REMOVED lines=17> */
.L_x_10663:
[----:B------:R-:W-:-:S04]  /*8300*/  LOP3.LUT R0, R17, 0x80000000, RZ, 0xc0, !PT ;  /* 0x8000000011007812 */ /* 0x000fc800078ec0ff */
[----:B------:R-:W-:-:S04]  /*8310*/  SHF.R.U32.HI R5, RZ, 0x18, R0 ;  /* 0x00000018ff057819 */ /* 0x000fc80000011600 */
[----:B------:R-:W-:-:S04]  /*8320*/  LOP3.LUT R4, R4, R5, RZ, 0xfc, !PT ;  /* 0x0000000504047212 */ /* 0x000fc800078efcff */
[----:B------:R-:W-:-:S07]  /*8330*/  PRMT R0, R4, 0x7610, R0 ;  /* 0x0000761004007816 */ /* 0x000fce0000000000 */
.L_x_10662:
[----:B------:R-:W-:Y:S05]  /*8340*/  BSYNC B0 ;  /* 0x0000000000007941 */ /* 0x000fea0003800000 */
.L_x_10661:
[----:B------:R-:W-:Y:S01]  /*8350*/  STG.E.U8 desc[UR36][R2.64], R0 ;  /* 0x0000000002007986 */ /* 0x000fe2000c101124 */
[----:B------:R-:W-:Y:S05]  /*8360*/  EXIT ;  /* 0x000000000000794d */ /* 0x000fea0003800000 */
.L_x_10659:
        /* <DEDUP_REMOVED lines=17> */
.L_x_10666:
[----:B------:R-:W-:-:S04]  /*8480*/  LOP3.LUT R0, R17, 0x80000000, RZ, 0xc0, !PT ;  /* 0x8000000011007812 */ /* 0x000fc800078ec0ff */
[----:B------:R-:W-:-:S04]  /*8490*/  SHF.R.U32.HI R5, RZ, 0x18, R0 ;  /* 0x00000018ff057819 */ /* 0x000fc80000011600 */
[----:B------:R-:W-:-:S04]  /*84a0*/  LOP3.LUT R4, R4, R5, RZ, 0xfc, !PT ;  /* 0x0000000504047212 */ /* 0x000fc800078efcff */
[----:B------:R-:W-:-:S07]  /*84b0*/  PRMT R0, R4, 0x7610, R0 ;  /* 0x0000761004007816 */ /* 0x000fce0000000000 */
.L_x_10665:
[----:B------:R-:W-:Y:S05]  /*84c0*/  BSYNC B0 ;  /* 0x0000000000007941 */ /* 0x000fea0003800000 */
.L_x_10664:
[----:B------:R-:W-:Y:S01]  /*84d0*/  STG.E.U8 desc[UR36][R2.64], R0 ;  /* 0x0000000002007986 */ /* 0x000fe2000c101124 */
[----:B------:R-:W-:Y:S05]  /*84e0*/  EXIT ;  /* 0x000000000000794d */ /* 0x000fea0003800000 */
.L_x_10658:
        /* <DEDUP_REMOVED lines=22> */
.L_x_10641:
        /* <DEDUP_REMOVED lines=16> */
.L_x_10669:
[----:B------:R-:W-:Y:S05]  /*8750*/  EXIT ;  /* 0x000000000000794d */ /* 0x000fea0003800000 */
.L_x_10668:
[----:B------:R-:W-:-:S06]  /*8760*/  HADD2.F32 R4, -RZ, R17.H0_H0 ;  /* 0x20000011ff047230 */ /* 0x000fcc0000004100 */
[----:B------:R-:W0:Y:S02]  /*8770*/  F2I.U64.TRUNC R4, R4 ;  /* 0x0000000400047311 */ /* 0x000e24000020d800 */
[----:B0-----:R-:W-:Y:S01]  /*8780*/  STG.E.64 desc[UR36][R2.64], R4 ;  /* 0x0000000402007986 */ /* 0x001fe2000c101b24 */
[----:B------:R-:W-:Y:S05]  /*8790*/  EXIT ;  /* 0x000000000000794d */ /* 0x000fea0003800000 */
.L_x_10667:
[----:B------:R-:W-:-:S06]  /*87a0*/  HADD2.F32 R17, -RZ, R17.H0_H0 ;  /* 0x20000011ff117230 */ /* 0x000fcc0000004100 */
[----:B------:R-:W0:Y:S02]  /*87b0*/  F2I.FTZ.U32.TRUNC.NTZ R17, R17 ;  /* 0x0000001100117305 */ /* 0x000e24000021f000 */
[----:B0-----:R-:W-:Y:S01]  /*87c0*/  STG.E desc[UR36][R2.64], R17 ;  /* 0x0000001102007986 */ /* 0x001fe2000c101924 */
[----:B------:R-:W-:Y:S05]  /*87d0*/  EXIT ;  /* 0x000000000000794d */ /* 0x000fea0003800000 */
.L_x_10670:
        /* <DEDUP_REMOVED lines=10> */
.L_x_36229:


//--------------------- .text._ZN2at6native18elementwise_kernelILi128ELi4EZNS0_22gpu_kernel_impl_nocastIZZZNS0_21clamp_min_kernel_cudaERNS_18TensorIteratorBaseERKN3c106ScalarEENKUlvE_clEvENKUlvE6_clEvEUlNS5_4HalfEE_EEvS4_RKT_EUliE_EEviT1_ --------------------------
	.section	.text._ZN2at6native18elementwise_kernelILi128ELi4EZNS0_22gpu_kernel_impl_nocastIZZZNS0_21clamp_min_kernel_cudaERNS_18TensorIteratorBaseERKN3c106ScalarEENKUlvE_clEvENKUlvE6_clEvEUlNS5_4HalfEE_EEvS4_RKT_EUliE_EEviT1_,"ax",@progbits
	.align	128
        .global         _ZN2at6native18elementwise_kernelILi128ELi4EZNS0_22gpu_kernel_impl_nocastIZZZNS0_21clamp_min_kernel_cudaERNS_18TensorIteratorBaseERKN3c106ScalarEENKUlvE_clEvENKUlvE6_clEvEUlNS5_4HalfEE_EEvS4_RKT_EUliE_EEviT1_
        .type           _ZN2at6native18elementwise_kernelILi128ELi4EZNS0_22gpu_kernel_impl_nocastIZZZNS0_21clamp_min_kernel_cudaERNS_18TensorIteratorBaseERKN3c106ScalarEENKUlvE_clEvENKUlvE6_clEvEUlNS5_4HalfEE_EEvS4_RKT_EUliE_EEviT1_,@function
        .size           _ZN2at6native18elementwise_kernelILi128ELi4EZNS0_22gpu_kernel_impl_nocastIZZZNS0_21clamp_min_kernel_cudaERNS_18TensorIteratorBaseERKN3c106ScalarEENKUlvE_clEvENKUlvE6_clEvEUlNS5_4HalfEE_EEvS4_RKT_EUliE_EEviT1_,(.L_x_36230 - _ZN2at6native18elementwise_kernelILi128ELi4EZNS0_22gpu_kernel_impl_nocastIZZZNS0_21clamp_min_kernel_cudaERNS_18TensorIteratorBaseERKN3c106ScalarEENKUlvE_clEvENKUlvE6_clEvEUlNS5_4HalfEE_EEvS4_RKT_EUliE_EEviT1_)
        .other          _ZN2at6native18elementwise_kernelILi128ELi4EZNS0_22gpu_kernel_impl_nocastIZZZNS0_21clamp_min_kernel_cudaERNS_18TensorIteratorBaseERKN3c106ScalarEENKUlvE_clEvENKUlvE6_clEvEUlNS5_4HalfEE_EEvS4_RKT_EUliE_EEviT1_,@"STO_CUDA_ENTRY STV_DEFAULT"
_ZN2at6native18elementwise_kernelILi128ELi4EZNS0_22gpu_kernel_impl_nocastIZZZNS0_21clamp_min_kernel_cudaERNS_18TensorIteratorBaseERKN3c106ScalarEENKUlvE_clEvENKUlvE6_clEvEUlNS5_4HalfEE_EEvS4_RKT_EUliE_EEviT1_:
.text._ZN2at6native18elementwise_kernelILi128ELi4EZNS0_22gpu_kernel_impl_nocastIZZZNS0_21clamp_min_kernel_cudaERNS_18TensorIteratorBaseERKN3c106ScalarEENKUlvE_clEvENKUlvE6_clEvEUlNS5_4HalfEE_EEvS4_RKT_EUliE_EEviT1_:
        /* <DEDUP_REMOVED lines=311> */
.L_x_10673:
        /* <DEDUP_REMOVED lines=11> */
[----:B------:R-:W-:Y:S02]  /*1420*/  @!P0 FMNMX.FTZ R7, R2, R7, !PT ;  /* 0x0000000702078209 */ /* 0x000fe40007810000 */
[----:B------:R-:W-:Y:S02]  /*1430*/  IADD3 R2, P1, R3, UR8, RZ ;  /* 0x0000000803027c10 */ /* 0x000fe4000ff3e0ff */
[----:B------:R-:W-:Y:S02]  /*1440*/  @!P0 F2FP.F16.F32.PACK_AB R7, RZ, R7 ;  /* 0x00000007ff07823e */ /* 0x000fe400000000ff */
[----:B------:R-:W-:Y:S02]  /*1450*/  IADD3.X R3, RZ, UR9, RZ, P1, !PT ;  /* 0x00000009ff037c10 */ /* 0x000fe40008ffe4ff */
[----:B------:R-:W-:-:S05]  /*1460*/  @!P0 PRMT R5, R7, 0x7610, R5 ;  /* 0x0000761007058816 */ /* 0x000fca0000000005 */
[----:B------:R0:W-:Y:S02]  /*1470*/  STG.E.U16 desc[UR4][R2.64], R5 ;  /* 0x0000000502007986 */ /* 0x0001e4000c101504 */
.L_x_10672:
[----:B------:R-:W-:Y:S05]  /*1480*/  BSYNC B0 ;  /* 0x0000000000007941 */ /* 0x000fea0003800000 */
.L_x_10671:
        /* <DEDUP_REMOVED lines=305> */
.L_x_10676:
        /* <DEDUP_REMOVED lines=321> */
.L_x_10677:
        /* <DEDUP_REMOVED lines=17> */
.L_x_10675:
[----:B------:R-:W-:Y:S05]  /*3cc0*/  BSYNC B0 ;  /* 0x0000000000007941 */ /* 0x000fea0003800000 */
.L_x_10674:
        /* <DEDUP_REMOVED lines=304> */
.L_x_10678:
        /* <DEDUP_REMOVED lines=11> */
[----:B------:R-:W-:Y:S02]  /*5080*/  @!P0 FMNMX.FTZ R0, R7, R0, !PT ;  /* 0x0000000007008209 */ /* 0x000fe40007810000 */
[----:B------:R-:W-:Y:S02]  /*5090*/  IADD3.X R3, RZ, UR7, RZ, P1, !PT ;  /* 0x00000007ff037c10 */ /* 0x000fe40008ffe4ff */
[----:B------:R-:W-:-:S04]  /*50a0*/  @!P0 F2FP.F16.F32.PACK_AB R0, RZ, R0 ;  /* 0x00000000ff00823e */ /* 0x000fc800000000ff */
[----:B------:R-:W-:-:S05]  /*50b0*/  @!P0 PRMT R5, R0, 0x7610, R5 ;  /* 0x0000761000058816 */ /* 0x000fca0000000005 */
[----:B------:R-:W-:Y:S01]  /*50c0*/  STG.E.U16 desc[UR4][R2.64], R5 ;  /* 0x0000000502007986 */ /* 0x000fe2000c101504 */
[----:B------:R-:W-:Y:S05]  /*50d0*/  EXIT ;  /* 0x000000000000794d */ /* 0x000fea0003800000 */
.L_x_10679:
        /* <DEDUP_REMOVED lines=10> */
.L_x_36230:


//--------------------- .text._ZN2at6native27unrolled_elementwise_kernelIZZZNS0_21clamp_min_kernel_cudaERNS_18TensorIteratorBaseERKN3c106ScalarEENKUlvE_clEvENKUlvE6_clEvEUlNS4_4HalfEE_St5arrayIPcLm2EELi4E23TrivialOffsetCalculatorILi1EjESG_NS0_6memory15LoadWithoutCastENSH_16StoreWithoutCastEEEviT_T0_T2_T3_T4_T5_ --------------------------
	.section	.text._ZN2at6native27unrolled_elementwise_kernelIZZZNS0_21clamp_min_kernel_cudaERNS_18TensorIteratorBaseERKN3c106ScalarEENKUlvE_clEvENKUlvE6_clEvEUlNS4_4HalfEE_St5arrayIPcLm2EELi4E23TrivialOffsetCalculatorILi1EjESG_NS0_6memory15LoadWithoutCastENSH_16StoreWithoutCastEEEviT_T0_T2_T3_T4_T5_,"ax",@progbits
	.align	128
        .global         _ZN2at6native27unrolled_elementwise_kernelIZZZNS0_21clamp_min_kernel_cudaERNS_18TensorIteratorBaseERKN3c106ScalarEENKUlvE_clEvENKUlvE6_clEvEUlNS4_4HalfEE_St5arrayIPcLm2EELi4E23TrivialOffsetCalculatorILi1EjESG_NS0_6memory15LoadWithoutCastENSH_16StoreWithoutCastEEEviT_T0_T2_T3_T4_T5_
        .type           _ZN2at6native27unrolled_elementwise_kernelIZZZNS0_21clamp_min_kernel_cudaERNS_18TensorIteratorBaseERKN3c106ScalarEENKUlvE_clEvENKUlvE6_clEvEUlNS4_4HalfEE_St5arrayIPcLm2EELi4E23TrivialOffsetCalculatorILi1EjESG_NS0_6memory15LoadWithoutCastENSH_16StoreWithoutCastEEEviT_T0_T2_T3_T4_T5_,@function
        .size           _ZN2at6native27unrolled_elementwise_kernelIZZZNS0_21clamp_min_kernel_cudaERNS_18TensorIteratorBaseERKN3c106ScalarEENKUlvE_clEvENKUlvE6_clEvEUlNS4_4HalfEE_St5arrayIPcLm2EELi4E23TrivialOffsetCalculatorILi1EjESG_NS0_6memory15LoadWithoutCastENSH_16StoreWithoutCastEEEviT_T0_T2_T3_T4_T5_,(.L_x_36231 - _ZN2at6native27unrolled_elementwise_kernelIZZZNS0_21clamp_min_kernel_cudaERNS_18TensorIteratorBaseERKN3c106ScalarEENKUlvE_clEvENKUlvE6_clEvEUlNS4_4HalfEE_St5arrayIPcLm2EELi4E23TrivialOffsetCalculatorILi1EjESG_NS0_6memory15LoadWithoutCastENSH_16StoreWithoutCastEEEviT_T0_T2_T3_T4_T5_)
        .other          _ZN2at6native27unrolled_elementwise_kernelIZZZNS0_21clamp_min_kernel_cudaERNS_18TensorIteratorBaseERKN3c106ScalarEENKUlvE_clEvENKUlvE6_clEvEUlNS4_4HalfEE_St5arrayIPcLm2EELi4E23TrivialOffsetCalculatorILi1EjESG_NS0_6memory15LoadWithoutCastENSH_16StoreWithoutCastEEEviT_T0_T2_T3_T4_T5_,@"STO_CUDA_ENTRY STV_DEFAULT"
_ZN2at6native27unrolled_elementwise_kernelIZZZNS0_21clamp_min_kernel_cudaERNS_18TensorIteratorBaseERKN3c106ScalarEENKUlvE_clEvENKUlvE6_clEvEUlNS4_4HalfEE_St5arrayIPcLm2EELi4E23TrivialOffsetCalculatorILi1EjESG_NS0_6memory15LoadWithoutCastENSH_16StoreWithoutCastEEEviT_T0_T2_T3_T4_T5_:
.text._ZN2at6native27unrolled_elementwise_kernelIZZZNS0_21clamp_min_kernel_cudaERNS_18TensorIteratorBaseERKN3c106ScalarEENKUlvE_clEvENKUlvE6_clEvEUlNS4_4HalfEE_St5arrayIPcLm2EELi4E23TrivialOffsetCalculatorILi1EjESG_NS0_6memory15LoadWithoutCastENSH_16StoreWithoutCastEEEviT_T0_T2_T3_T4_T5_:
        /* <DEDUP_REMOVED lines=57> */
[----:B------:R-:W-:Y:S01]  /*0390*/  @!P0 FMNMX.FTZ R13, R16, R13, !PT ;  /* 0x0000000d100d8209 */ /* 0x000fe20007810000 */
        /* <DEDUP_REMOVED lines=9> */
[----:B------:R-:W-:Y:S02]  /*0430*/  @!P1 FMNMX.FTZ R17, R14, R17, !PT ;  /* 0x000000110e119209 */ /* 0x000fe40007810000 */
[----:B------:R-:W-:Y:S02]  /*0440*/  @!P2 FMNMX.FTZ R18, R15, R18, !PT ;  /* 0x000000120f12a209 */ /* 0x000fe40007810000 */
        /* <DEDUP_REMOVED lines=15> */
.L_x_10681:
[----:B------:R-:W-:Y:S05]  /*0540*/  BSYNC B0 ;  /* 0x0000000000007941 */ /* 0x000fea0003800000 */
.L_x_10680:
[----:B------:R-:W-:-:S13]  /*0550*/  ISETP.GE.AND P0, PT, R11, R2, PT ;  /* 0x000000020b00720c */ /* 0x000fda0003f06270 */
[----:B------:R-:W-:Y:S05]  /*0560*/  @P0 EXIT ;  /* 0x000000000000094d */ /* 0x000fea0003800000 */
[----:B------:R-:W1:Y:S01]  /*0570*/  LDC.64 R2, c[0x0][0x228] ;  /* 0x00008a00ff027b82 */ /* 0x000e620000000a00 */
[----:B0-----:R-:W-:Y:S02]  /*0580*/  @!P3 HADD2.F32 R5, -RZ, R12.H0_H0 ;  /* 0x2000000cff05b230 */ /* 0x001fe40000004100 */
[----:B------:R-:W-:-:S03]  /*0590*/  IMAD R11, R0, 0x200, R11 ;  /* 0x00000200000b7824 */ /* 0x000fc600078e020b */
[----:B------:R-:W-:-:S04]  /*05a0*/  @!P3 FMNMX.FTZ R10, R5, R10, !PT ;  /* 0x0000000a050ab209 */ /* 0x000fc80007810000 */
[----:B------:R-:W-:-:S04]  /*05b0*/  @!P3 F2FP.F16.F32.PACK_AB R10, RZ, R10 ;  /* 0x0000000aff0ab23e */ /* 0x000fc800000000ff */
[----:B------:R-:W-:Y:S01]  /*05c0*/  @!P3 PRMT R7, R10, 0x7610, R7 ;  /* 0x000076100a07b816 */ /* 0x000fe20000000007 */
[----:B-1----:R-:W-:-:S05]  /*05d0*/  IMAD.WIDE.U32 R2, R11, 0x2, R2 ;  /* 0x000000020b027825 */ /* 0x002fca00078e0002 */
[----:B------:R-:W-:Y:S01]  /*05e0*/  STG.E.U16 desc[UR4][R2.64], R7 ;  /* 0x0000000702007986 */ /* 0x000fe2000c101504 */
[----:B------:R-:W-:Y:S05]  /*05f0*/  EXIT ;  /* 0x000000000000794d */ /* 0x000fea0003800000 */
.L_x_10682:
        /* <DEDUP_REMOVED lines=16> */
.L_x_36231:


//--------------------- .text._ZN2at6native29vectorized_elementwise_kernelILi2EZZZNS0_21clamp_min_kernel_cudaERNS_18TensorIteratorBaseERKN3c106ScalarEENKUlvE_clEvENKUlvE6_clEvEUlNS4_4HalfEE_St5arrayIPcLm2EEEEviT0_T1_ --------------------------
	.section	.text._ZN2at6native29vectorized_elementwise_kernelILi2EZZZNS0_21clamp_min_kernel_cudaERNS_18TensorIteratorBaseERKN3c106ScalarEENKUlvE_clEvENKUlvE6_clEvEUlNS4_4HalfEE_St5arrayIPcLm2EEEEviT0_T1_,"ax",@progbits
	.align	128
        .global         _ZN2at6native29vectorized_elementwise_kernelILi2EZZZNS0_21clamp_min_kernel_cudaERNS_18TensorIteratorBaseERKN3c106ScalarEENKUlvE_clEvENKUlvE6_clEvEUlNS4_4HalfEE_St5arrayIPcLm2EEEEviT0_T1_
        .type           _ZN2at6native29vectorized_elementwise_kernelILi2EZZZNS0_21clamp_min_kernel_cudaERNS_18TensorIteratorBaseERKN3c106ScalarEENKUlvE_clEvENKUlvE6_clEvEUlNS4_4HalfEE_St5arrayIPcLm2EEEEviT0_T1_,@function
        .size           _ZN2at6native29vectorized_elementwise_kernelILi2EZZZNS0_21clamp_min_kernel_cudaERNS_18TensorIteratorBaseERKN3c106ScalarEENKUlvE_clEvENKUlvE6_clEvEUlNS4_4HalfEE_St5arrayIPcLm2EEEEviT0_T1_,(.L_x_36232 - _ZN2at6native29vectorized_elementwise_kernelILi2EZZZNS0_21clamp_min_kernel_cudaERNS_18TensorIteratorBaseERKN3c106ScalarEENKUlvE_clEvENKUlvE6_clEvEUlNS4_4HalfEE_St5arrayIPcLm2EEEEviT0_T1_)
        .other          _ZN2at6native29vectorized_elementwise_kernelILi2EZZZNS0_21clamp_min_kernel_cudaERNS_18TensorIteratorBaseERKN3c106ScalarEENKUlvE_clEvENKUlvE6_clEvEUlNS4_4HalfEE_St5arrayIPcLm2EEEEviT0_T1_,@"STO_CUDA_ENTRY STV_DEFAULT"
_ZN2at6native29vectorized_elementwise_kernelILi2EZZZNS0_21clamp_min_kernel_cudaERNS_18TensorIteratorBaseERKN3c106ScalarEENKUlvE_clEvENKUlvE6_clEvEUlNS4_4HalfEE_St5arrayIPcLm2EEEEviT0_T1_:
.text._ZN2at6native29vectorized_elementwise_kernelILi2EZZZNS0_21clamp_min_kernel_cudaERNS_18TensorIteratorBaseERKN3c106ScalarEENKUlvE_clEvENKUlvE6_clEvEUlNS4_4HalfEE_St5arrayIPcLm2EEEEviT0_T1_:
        /* <DEDUP_REMOVED lines=42> */
[----:B------:R-:W-:Y:S02]  /*02a0*/  @!P1 FMNMX.FTZ R9, R8, R9, !PT ;  /* 0x0000000908099209 */ /* 0x000fe40007810000 */
        /* <DEDUP_REMOVED lines=12> */
[----:B------:R-:W-:Y:S02]  /*0370*/  @!P3 FMNMX.FTZ R19, R24, R19, !PT ;  /* 0x000000131813b209 */ /* 0x000fe40007810000 */
[----:B------:R-:W-:Y:S02]  /*0380*/  @!P0 FMNMX.FTZ R7, R26, R7, !PT ;  /* 0x000000071a078209 */ /* 0x000fe40007810000 */
[----:B------:R-:W-:-:S03]  /*0390*/  @!P3 F2FP.F16.F32.PACK_AB R12, RZ, R19 ;  /* 0x00000013ff0cb23e */ /* 0x000fc600000000ff */
[----:B------:R-:W2:Y:S01]  /*03a0*/  @!P1 LDC.U16 R9, c[0x0][0x218] ;  /* 0x00008600ff099b82 */ /* 0x000ea20000000400 */
[----:B0-----:R-:W-:Y:S01]  /*03b0*/  @!P4 HADD2.F32 R23, -RZ, R23.H0_H0 ;  /* 0x20000017ff17c230 */ /* 0x001fe20000004100 */
[----:B------:R-:W-:-:S04]  /*03c0*/  @!P0 F2FP.F16.F32.PACK_AB R6, RZ, R7 ;  /* 0x00000007ff06823e */ /* 0x000fc800000000ff */
[----:B------:R-:W-:Y:S02]  /*03d0*/  @!P4 FMNMX.FTZ R18, R23, R18, !PT ;  /* 0x000000121712c209 */ /* 0x000fe40007810000 */
[----:B------:R-:W0:Y:S01]  /*03e0*/  @!P2 LDC.U16 R15, c[0x0][0x218] ;  /* 0x00008600ff0fab82 */ /* 0x000e220000000400 */
[----:B---3--:R-:W-:Y:S01]  /*03f0*/  @!P6 HADD2.F32 R22, -RZ, R22.H0_H0 ;  /* 0x20000016ff16e230 */ /* 0x008fe20000004100 */
[----:B------:R-:W-:Y:S02]  /*0400*/  @!P4 F2FP.F16.F32.PACK_AB R13, RZ, R18 ;  /* 0x00000012ff0dc23e */ /* 0x000fe400000000ff */
[----:B------:R-:W-:Y:S02]  /*0410*/  PRMT R4, R4, 0x5410, R6 ;  /* 0x0000541004047816 */ /* 0x000fe40000000006 */
[----:B------:R-:W-:Y:S01]  /*0420*/  @!P6 FMNMX.FTZ R17, R22, R17, !PT ;  /* 0x000000111611e209 */ /* 0x000fe20007810000 */
[----:B-1----:R-:W-:Y:S01]  /*0430*/  @!P5 HADD2.F32 R21, -RZ, R21.H0_H0 ;  /* 0x20000015ff15d230 */ /* 0x002fe20000004100 */
[----:B------:R-:W-:Y:S01]  /*0440*/  PRMT R12, R12, 0x5410, R13 ;  /* 0x000054100c0c7816 */ /* 0x000fe2000000000d */
[----:B------:R-:W-:Y:S01]  /*0450*/  STG.E desc[UR4][R2.64], R4 ;  /* 0x0000000402007986 */ /* 0x000fe2000c101904 */
[----:B------:R-:W-:-:S02]  /*0460*/  @!P6 F2FP.F16.F32.PACK_AB R11, RZ, R17 ;  /* 0x00000011ff0be23e */ /* 0x000fc400000000ff */
[----:B------:R-:W-:Y:S01]  /*0470*/  @!P5 FMNMX.FTZ R16, R21, R16, !PT ;  /* 0x000000101510d209 */ /* 0x000fe20007810000 */
[----:B------:R-:W-:Y:S01]  /*0480*/  STG.E desc[UR4][R2.64+0x400], R12 ;  /* 0x0004000c02007986 */ /* 0x000fe2000c101904 */
[----:B--2---:R-:W-:Y:S02]  /*0490*/  @!P1 HADD2.F32 R0, -RZ, R9.H0_H0 ;  /* 0x20000009ff009230 */ /* 0x004fe40000004100 */
[----:B------:R-:W-:-:S03]  /*04a0*/  @!P5 F2FP.F16.F32.PACK_AB R10, RZ, R16 ;  /* 0x00000010ff0ad23e */ /* 0x000fc600000000ff */
[----:B------:R-:W-:Y:S02]  /*04b0*/  @!P1 FMNMX.FTZ R25, R0, R25, !PT ;  /* 0x0000001900199209 */ /* 0x000fe40007810000 */
[----:B------:R-:W-:Y:S01]  /*04c0*/  PRMT R10, R10, 0x5410, R11 ;  /* 0x000054100a0a7816 */ /* 0x000fe2000000000b */
[----:B0-----:R-:W-:Y:S01]  /*04d0*/  @!P2 HADD2.F32 R15, -RZ, R15.H0_H0 ;  /* 0x2000000fff0fa230 */ /* 0x001fe20000004100 */
[----:B------:R-:W-:-:S03]  /*04e0*/  @!P1 F2FP.F16.F32.PACK_AB R8, RZ, R25 ;  /* 0x00000019ff08923e */ /* 0x000fc600000000ff */
[----:B------:R-:W-:Y:S01]  /*04f0*/  STG.E desc[UR4][R2.64+0x600], R10 ;  /* 0x0006000a02007986 */ /* 0x000fe2000c101904 */
[----:B------:R-:W-:-:S04]  /*0500*/  @!P2 FMNMX.FTZ R20, R15, R20, !PT ;  /* 0x000000140f14a209 */ /* 0x000fc80007810000 */
[----:B------:R-:W-:-:S04]  /*0510*/  @!P2 F2FP.F16.F32.PACK_AB R14, RZ, R20 ;  /* 0x00000014ff0ea23e */ /* 0x000fc800000000ff */
[----:B------:R-:W-:-:S05]  /*0520*/  PRMT R8, R8, 0x5410, R14 ;  /* 0x0000541008087816 */ /* 0x000fca000000000e */
[----:B------:R-:W-:Y:S01]  /*0530*/  STG.E desc[UR4][R2.64+0x200], R8 ;  /* 0x0002000802007986 */ /* 0x000fe2000c101904 */
[----:B------:R-:W-:Y:S05]  /*0540*/  EXIT ;  /* 0x000000000000794d */ /* 0x000fea0003800000 */
.L_x_10683:
        /* <DEDUP_REMOVED lines=28> */
.L_x_10685:
[----:B------:R-:W-:Y:S05]  /*0710*/  BSYNC B0 ;  /* 0x0000000000007941 */ /* 0x000fea0003800000 */
.L_x_10684:
        /* <DEDUP_REMOVED lines=15> */
.L_x_10687:
[----:B------:R-:W-:Y:S05]  /*0810*/  BSYNC B0 ;  /* 0x0000000000007941 */ /* 0x000fea0003800000 */
.L_x_10686:
        /* <DEDUP_REMOVED lines=28> */
[----:B------:R-:W-:Y:S01]  /*09e0*/  @!P2 FMNMX.FTZ R20, R20, R15, !PT ;  /* 0x0000000f1414a209 */ /* 0x000fe20007810000 */
[----:B-1----:R-:W-:-:S03]  /*09f0*/  @!P0 HADD2.F32 R3, -RZ, R2.H0_H0 ;  /* 0x20000002ff038230 */ /* 0x002fc60000004100 */
[----:B------:R-:W-:Y:S02]  /*0a00*/  @!P2 F2FP.F16.F32.PACK_AB R2, RZ, R20 ;  /* 0x00000014ff02a23e */ /* 0x000fe400000000ff */
[----:B------:R-:W-:Y:S01]  /*0a10*/  @!P0 FMNMX.FTZ R18, R18, R3, !PT ;  /* 0x0000000312128209 */ /* 0x000fe20007810000 */
        /* <DEDUP_REMOVED lines=33> */
[----:B------:R-:W-:Y:S02]  /*0c30*/  @!P1 FMNMX.FTZ R24, R19, R20, !PT ;  /* 0x0000001413189209 */ /* 0x000fe40007810000 */
[----:B------:R-:W2:Y:S08]  /*0c40*/  @!P5 LDC.U16 R20, c[0x0][0x218] ;  /* 0x00008600ff14db82 */ /* 0x000eb00000000400 */
[----:B------:R-:W3:Y:S01]  /*0c50*/  @!P4 LDC.U16 R19, c[0x0][0x218] ;  /* 0x00008600ff13cb82 */ /* 0x000ee20000000400 */
[----:B------:R-:W-:Y:S01]  /*0c60*/  @!P1 F2FP.F16.F32.PACK_AB R24, RZ, R24 ;  /* 0x00000018ff18923e */ /* 0x000fe200000000ff */
[----:B------:R-:W-:-:S02]  /*0c70*/  @!P6 IMAD.IADD R25, R0, 0x1, R11 ;  /* 0x000000010019e824 */ /* 0x000fc400078e020b */
[----:B----4-:R-:W-:Y:S01]  /*0c80*/  @!P3 HADD2.F32 R23, -RZ, R23.H0_H0 ;  /* 0x20000017ff17b230 */ /* 0x010fe20000004100 */
[----:B------:R-:W-:Y:S01]  /*0c90*/  @!P1 PRMT R13, R24, 0x7610, R13 ;  /* 0x00007610180d9816 */ /* 0x000fe2000000000d */
[----:B0-----:R-:W-:-:S03]  /*0ca0*/  @!P6 IMAD.WIDE.U32 R2, R25, 0x2, R2 ;  /* 0x000000021902e825 */ /* 0x001fc600078e0002 */
[----:B------:R-:W-:Y:S01]  /*0cb0*/  @!P3 FMNMX.FTZ R14, R14, R23, !PT ;  /* 0x000000170e0eb209 */ /* 0x000fe20007810000 */
        /* <DEDUP_REMOVED lines=8> */
[----:B------:R-:W-:Y:S02]  /*0d40*/  @!P0 FMNMX.FTZ R15, R15, R14, !PT ;  /* 0x0000000e0f0f8209 */ /* 0x000fe40007810000 */
[----:B------:R-:W-:Y:S02]  /*0d50*/  @!P2 FMNMX.FTZ R16, R16, R21, !PT ;  /* 0x000000151010a209 */ /* 0x000fe40007810000 */
[----:B------:R-:W-:Y:S02]  /*0d60*/  @!P5 FMNMX.FTZ R17, R17, R20, !PT ;  /* 0x000000141111d209 */ /* 0x000fe40007810000 */
[----:B------:R-:W-:Y:S02]  /*0d70*/  @!P4 FMNMX.FTZ R18, R18, R19, !PT ;  /* 0x000000131212c209 */ /* 0x000fe40007810000 */
        /* <DEDUP_REMOVED lines=22> */
.L_x_10690:
[----:B------:R-:W-:-:S13]  /*0ee0*/  ISETP.GE.AND P0, PT, R11, R4, PT ;  /* 0x000000040b00720c */ /* 0x000fda0003f06270 */
[----:B------:R-:W-:Y:S05]  /*0ef0*/  @P0 BRA `(.L_x_10692) ;  /* 0x0000000000300947 */ /* 0x000fea0003800000 */
[----:B0-----:R-:W0:Y:S01]  /*0f00*/  LDC.64 R2, c[0x0][0x228] ;  /* 0x00008a00ff027b82 */ /* 0x001e220000000a00 */
[----:B------:R-:W-:Y:S02]  /*0f10*/  IMAD.IADD R5, R0, 0x1, R11 ;  /* 0x0000000100057824 */ /* 0x000fe400078e020b */
[----:B------:R-:W-:Y:S02]  /*0f20*/  VIADD R11, R11, 0x80 ;  /* 0x000000800b0b7836 */ /* 0x000fe40000000000 */
[----:B0-----:R-:W-:-:S05]  /*0f30*/  IMAD.WIDE.U32 R2, R5, 0x2, R2 ;  /* 0x0000000205027825 */ /* 0x001fca00078e0002 */
[----:B------:R1:W-:Y:S02]  /*0f40*/  STG.E.U16 desc[UR4][R2.64], R6 ;  /* 0x0000000602007986 */ /* 0x0003e4000c101504 */
.L_x_10691:
[----:B------:R-:W-:-:S13]  /*0f50*/  ISETP.GE.AND P0, PT, R11, R4, PT ;  /* 0x000000040b00720c */ /* 0x000fda0003f06270 */
[----:B------:R-:W-:Y:S05]  /*0f60*/  @P0 BRA `(.L_x_10693) ;  /* 0x0000000000340947 */ /* 0x000fea0003800000 */
[----:B01----:R-:W0:Y:S01]  /*0f70*/  LDC.64 R2, c[0x0][0x228] ;  /* 0x00008a00ff027b82 */ /* 0x003e220000000a00 */
[----:B------:R-:W-:Y:S02]  /*0f80*/  IMAD.IADD R5, R0, 0x1, R11 ;  /* 0x0000000100057824 */ /* 0x000fe400078e020b */
[----:B------:R-:W-:Y:S02]  /*0f90*/  VIADD R11, R11, 0x80 ;  /* 0x000000800b0b7836 */ /* 0x000fe40000000000 */
[----:B0-----:R-:W-:-:S05]  /*0fa0*/  IMAD.WIDE.U32 R2, R5, 0x2, R2 ;  /* 0x0000000205027825 */ /* 0x001fca00078e0002 */
[----:B------:R1:W-:Y:S02]  /*0fb0*/  STG.E.U16 desc[UR4][R2.64], R9 ;  /* 0x0000000902007986 */ /* 0x0003e4000c101504 */
.L_x_10692:
        /* <DEDUP_REMOVED lines=8> */
.L_x_10693:
[----:B------:R-:W-:Y:S05]  /*1040*/  BSYNC B1 ;  /* 0x0000000000017941 */ /* 0x000fea0003800000 */
.L_x_10689:
[----:B------:R-:W-:-:S13]  /*1050*/  ISETP.GE.AND P0, PT, R11, R4, PT ;  /* 0x000000040b00720c */ /* 0x000fda0003f06270 */
[----:B012---:R-:W0:Y:S01]  /*1060*/  @!P0 LDC.64 R2, c[0x0][0x228] ;  /* 0x00008a00ff028b82 */ /* 0x007e220000000a00 */
[----:B------:R-:W-:Y:S02]  /*1070*/  @!P0 IMAD.IADD R5, R0, 0x1, R11 ;  /* 0x0000000100058824 */ /* 0x000fe400078e020b */
[----:B------:R-:W-:Y:S02]  /*1080*/  @!P0 VIADD R11, R11, 0x80 ;  /* 0x000000800b0b8836 */ /* 0x000fe40000000000 */
[----:B0-----:R-:W-:-:S05]  /*1090*/  @!P0 IMAD.WIDE.U32 R2, R5, 0x2, R2 ;  /* 0x0000000205028825 */ /* 0x001fca00078e0002 */
[----:B------:R2:W-:Y:S02]  /*10a0*/  @!P0 STG.E.U16 desc[UR4][R2.64], R10 ;  /* 0x0000000a02008986 */ /* 0x0005e4000c101504 */
.L_x_10694:
[----:B------:R-:W-:Y:S05]  /*10b0*/  BSYNC B0 ;  /* 0x0000000000007941 */ /* 0x000fea0003800000 */
.L_x_10688:
        /* <DEDUP_REMOVED lines=8> */
.L_x_10695:
        /* <DEDUP_REMOVED lines=12> */
.L_x_36232:


//--------------------- .text._ZN2at6native29vectorized_elementwise_kernelILi4EZZZNS0_21clamp_min_kernel_cudaERNS_18TensorIteratorBaseERKN3c106ScalarEENKUlvE_clEvENKUlvE6_clEvEUlNS4_4HalfEE_St5arrayIPcLm2EEEEviT0_T1_ --------------------------
	.section	.text._ZN2at6native29vectorized_elementwise_kernelILi4EZZZNS0_21clamp_min_kernel_cudaERNS_18TensorIteratorBaseERKN3c106ScalarEENKUlvE_clEvENKUlvE6_clEvEUlNS4_4HalfEE_St5arrayIPcLm2EEEEviT0_T1_,"ax",@progbits
	.align	128
        .global         _ZN2at6native29vectorized_elementwise_kernelILi4EZZZNS0_21clamp_min_kernel_cudaERNS_18TensorIteratorBaseERKN3c106ScalarEENKUlvE_clEvENKUlvE6_clEvEUlNS4_4HalfEE_St5arrayIPcLm2EEEEviT0_T1_
        .type           _ZN2at6native29vectorized_elementwise_kernelILi4EZZZNS0_21clamp_min_kernel_cudaERNS_18TensorIteratorBaseERKN3c106ScalarEENKUlvE_clEvENKUlvE6_clEvEUlNS4_4HalfEE_St5arrayIPcLm2EEEEviT0_T1_,@function
        .size           _ZN2at6native29vectorized_elementwise_kernelILi4EZZZNS0_21clamp_min_kernel_cudaERNS_18TensorIteratorBaseERKN3c106ScalarEENKUlvE_clEvENKUlvE6_clEvEUlNS4_4HalfEE_St5arrayIPcLm2EEEEviT0_T1_,(.L_x_36233 - _ZN2at6native29vectorized_elementwise_kernelILi4EZZZNS0_21clamp_min_kernel_cudaERNS_18TensorIteratorBaseERKN3c106ScalarEENKUlvE_clEvENKUlvE6_clEvEUlNS4_4HalfEE_St5arrayIPcLm2EEEEviT0_T1_)
        .other          _ZN2at6native29vectorized_elementwise_kernelILi4EZZZNS0_21clamp_min_kernel_cudaERNS_18TensorIteratorBaseERKN3c106ScalarEENKUlvE_clEvENKUlvE6_clEvEUlNS4_4HalfEE_St5arrayIPcLm2EEEEviT0_T1_,@"STO_CUDA_ENTRY STV_DEFAULT"
_ZN2at6native29vectorized_elementwise_kernelILi4EZZZNS0_21clamp_min_kernel_cudaERNS_18TensorIteratorBaseERKN3c106ScalarEENKUlvE_clEvENKUlvE6_clEvEUlNS4_4HalfEE_St5arrayIPcLm2EEEEviT0_T1_:
.text._ZN2at6native29vectorized_elementwise_kernelILi4EZZZNS0_21clamp_min_kernel_cudaERNS_18TensorIteratorBaseERKN3c106ScalarEENKUlvE_clEvENKUlvE6_clEvEUlNS4_4HalfEE_St5arrayIPcLm2EEEEviT0_T1_:
        /* <DEDUP_REMOVED lines=36> */
[----:B------:R-:W-:Y:S02]  /*0240*/  @!P0 FMNMX.FTZ R13, R9, R12, !PT ;  /* 0x0000000c090d8209 */ /* 0x000fe40007810000 */
        /* <DEDUP_REMOVED lines=14> */
[----:B------:R-:W-:-:S04]  /*0330*/  @!P2 FMNMX.FTZ R17, R28, R17, !PT ;  /* 0x000000111c11a209 */ /* 0x000fc80007810000 */
[----:B------:R-:W-:-:S03]  /*0340*/  @!P2 F2FP.F16.F32.PACK_AB R5, RZ, R17 ;  /* 0x00000011ff05a23e */ /* 0x000fc600000000ff */
[----:B------:R-:W1:Y:S01]  /*0350*/  @!P3 LDC.U16 R20, c[0x0][0x218] ;  /* 0x00008600ff14bb82 */ /* 0x000e620000000400 */
[----:B----4-:R-:W-:Y:S01]  /*0360*/  IMAD.WIDE.U32 R2, R0, 0x2, R2 ;  /* 0x0000000200027825 */ /* 0x010fe200078e0002 */
[----:B------:R-:W-:-:S06]  /*0370*/  @!P1 FMNMX.FTZ R0, R26, R19, !PT ;  /* 0x000000131a009209 */ /* 0x000fcc0007810000 */
[----:B------:R-:W4:Y:S01]  /*0380*/  @!P0 LDC.U16 R21, c[0x0][0x218] ;  /* 0x00008600ff158b82 */ /* 0x000f220000000400 */
[----:B------:R-:W-:Y:S01]  /*0390*/  @!P1 F2FP.F16.F32.PACK_AB R8, RZ, R0 ;  /* 0x00000000ff08923e */ /* 0x000fe200000000ff */
[----:B------:R-:W-:-:S03]  /*03a0*/  IMAD.WIDE R2, R7, 0x8, R2 ;  /* 0x0000000807027825 */ /* 0x000fc600078e0202 */
[----:B------:R-:W-:Y:S01]  /*03b0*/  PRMT R7, R8, 0x5410, R5 ;  /* 0x0000541008077816 */ /* 0x000fe20000000005 */
[----:B0-----:R-:W-:Y:S02]  /*03c0*/  @!P4 HADD2.F32 R25, -RZ, R24.H0_H0 ;  /* 0x20000018ff19c230 */ /* 0x001fe40000004100 */
[----:B--2---:R-:W-:Y:S02]  /*03d0*/  @!P5 HADD2.F32 R24, -RZ, R23.H0_H0 ;  /* 0x20000017ff18d230 */ /* 0x004fe40000004100 */
[----:B---3--:R-:W-:Y:S01]  /*03e0*/  @!P6 HADD2.F32 R23, -RZ, R22.H0_H0 ;  /* 0x20000016ff17e230 */ /* 0x008fe20000004100 */
[----:B------:R-:W-:Y:S02]  /*03f0*/  @!P4 FMNMX.FTZ R16, R25, R16, !PT ;  /* 0x000000101910c209 */ /* 0x000fe40007810000 */
[----:B------:R-:W-:Y:S01]  /*0400*/  @!P5 FMNMX.FTZ R15, R24, R15, !PT ;  /* 0x0000000f180fd209 */ /* 0x000fe20007810000 */
[----:B-1----:R-:W-:Y:S01]  /*0410*/  @!P3 HADD2.F32 R19, -RZ, R20.H0_H0 ;  /* 0x20000014ff13b230 */ /* 0x002fe20000004100 */
[----:B------:R-:W-:-:S02]  /*0420*/  @!P6 FMNMX.FTZ R14, R23, R14, !PT ;  /* 0x0000000e170ee209 */ /* 0x000fc40007810000 */
[----:B------:R-:W-:Y:S02]  /*0430*/  @!P4 F2FP.F16.F32.PACK_AB R9, RZ, R16 ;  /* 0x00000010ff09c23e */ /* 0x000fe400000000ff */
[----:B------:R-:W-:Y:S02]  /*0440*/  @!P3 FMNMX.FTZ R18, R19, R18, !PT ;  /* 0x000000121312b209 */ /* 0x000fe40007810000 */
[----:B------:R-:W-:Y:S01]  /*0450*/  @!P5 F2FP.F16.F32.PACK_AB R11, RZ, R15 ;  /* 0x0000000fff0bd23e */ /* 0x000fe200000000ff */
[----:B----4-:R-:W-:Y:S01]  /*0460*/  @!P0 HADD2.F32 R20, -RZ, R21.H0_H0 ;  /* 0x20000015ff148230 */ /* 0x010fe20000004100 */
[----:B------:R-:W-:Y:S02]  /*0470*/  @!P3 F2FP.F16.F32.PACK_AB R12, RZ, R18 ;  /* 0x00000012ff0cb23e */ /* 0x000fe400000000ff */
[----:B------:R-:W-:Y:S02]  /*0480*/  @!P6 F2FP.F16.F32.PACK_AB R10, RZ, R14 ;  /* 0x0000000eff0ae23e */ /* 0x000fe400000000ff */
[----:B------:R-:W-:-:S02]  /*0490*/  @!P0 FMNMX.FTZ R13, R20, R13, !PT ;  /* 0x0000000d140d8209 */ /* 0x000fc40007810000 */
[----:B------:R-:W-:Y:S02]  /*04a0*/  PRMT R12, R12, 0x5410, R9 ;  /* 0x000054100c0c7816 */ /* 0x000fe40000000009 */
[----:B------:R-:W-:Y:S02]  /*04b0*/  @!P0 F2FP.F16.F32.PACK_AB R4, RZ, R13 ;  /* 0x0000000dff04823e */ /* 0x000fe400000000ff */
[----:B------:R-:W-:Y:S02]  /*04c0*/  PRMT R13, R11, 0x5410, R10 ;  /* 0x000054100b0d7816 */ /* 0x000fe4000000000a */
[----:B------:R-:W-:-:S03]  /*04d0*/  PRMT R6, R6, 0x5410, R4 ;  /* 0x0000541006067816 */ /* 0x000fc60000000004 */
[----:B------:R-:W-:Y:S04]  /*04e0*/  STG.E.64 desc[UR4][R2.64+0x400], R12 ;  /* 0x0004000c02007986 */ /* 0x000fe8000c101b04 */
[----:B------:R-:W-:Y:S01]  /*04f0*/  STG.E.64 desc[UR4][R2.64], R6 ;  /* 0x0000000602007986 */ /* 0x000fe2000c101b04 */
[----:B------:R-:W-:Y:S05]  /*0500*/  EXIT ;  /* 0x000000000000794d */ /* 0x000fea0003800000 */
.L_x_10696:
        /* <DEDUP_REMOVED lines=28> */
.L_x_10698:
[----:B------:R-:W-:Y:S05]  /*06d0*/  BSYNC B0 ;  /* 0x0000000000007941 */ /* 0x000fea0003800000 */
.L_x_10697:
        /* <DEDUP_REMOVED lines=15> */
.L_x_10700:
[----:B------:R-:W-:Y:S05]  /*07d0*/  BSYNC B0 ;  /* 0x0000000000007941 */ /* 0x000fea0003800000 */
.L_x_10699:
        /* <DEDUP_REMOVED lines=108> */
.L_x_10703:
[----:B------:R-:W-:-:S13]  /*0ea0*/  ISETP.GE.AND P0, PT, R11, R4, PT ;  /* 0x000000040b00720c */ /* 0x000fda0003f06270 */
[----:B------:R-:W-:Y:S05]  /*0eb0*/  @P0 BRA `(.L_x_10705) ;  /* 0x0000000000300947 */ /* 0x000fea0003800000 */
[----:B0-----:R-:W0:Y:S01]  /*0ec0*/  LDC.64 R2, c[0x0][0x228] ;  /* 0x00008a00ff027b82 */ /* 0x001e220000000a00 */
[----:B------:R-:W-:Y:S02]  /*0ed0*/  IMAD.IADD R5, R0, 0x1, R11 ;  /* 0x0000000100057824 */ /* 0x000fe400078e020b */
[----:B------:R-:W-:Y:S02]  /*0ee0*/  VIADD R11, R11, 0x80 ;  /* 0x000000800b0b7836 */ /* 0x000fe40000000000 */
[----:B0-----:R-:W-:-:S05]  /*0ef0*/  IMAD.WIDE.U32 R2, R5, 0x2, R2 ;  /* 0x0000000205027825 */ /* 0x001fca00078e0002 */
[----:B------:R1:W-:Y:S02]  /*0f00*/  STG.E.U16 desc[UR4][R2.64], R6 ;  /* 0x0000000602007986 */ /* 0x0003e4000c101504 */
.L_x_10704:
[----:B------:R-:W-:-:S13]  /*0f10*/  ISETP.GE.AND P0, PT, R11, R4, PT ;  /* 0x000000040b00720c */ /* 0x000fda0003f06270 */
[----:B------:R-:W-:Y:S05]  /*0f20*/  @P0 BRA `(.L_x_10706) ;  /* 0x0000000000340947 */ /* 0x000fea0003800000 */
[----:B01----:R-:W0:Y:S01]  /*0f30*/  LDC.64 R2, c[0x0][0x228] ;  /* 0x00008a00ff027b82 */ /* 0x003e220000000a00 */
[----:B------:R-:W-:Y:S02]  /*0f40*/  IMAD.IADD R5, R0, 0x1, R11 ;  /* 0x0000000100057824 */ /* 0x000fe400078e020b */
[----:B------:R-:W-:Y:S02]  /*0f50*/  VIADD R11, R11, 0x80 ;  /* 0x000000800b0b7836 */ /* 0x000fe40000000000 */
[----:B0-----:R-:W-:-:S05]  /*0f60*/  IMAD.WIDE.U32 R2, R5, 0x2, R2 ;  /* 0x0000000205027825 */ /* 0x001fca00078e0002 */
[----:B------:R1:W-:Y:S02]  /*0f70*/  STG.E.U16 desc[UR4][R2.64], R9 ;  /* 0x0000000902007986 */ /* 0x0003e4000c101504 */
.L_x_10705:
        /* <DEDUP_REMOVED lines=8> */
.L_x_10706:
[----:B------:R-:W-:Y:S05]  /*1000*/  BSYNC B1 ;  /* 0x0000000000017941 */ /* 0x000fea0003800000 */
.L_x_10702:
[----:B------:R-:W-:-:S13]  /*1010*/  ISETP.GE.AND P0, PT, R11, R4, PT ;  /* 0x000000040b00720c */ /* 0x000fda0003f06270 */
[----:B012---:R-:W0:Y:S01]  /*1020*/  @!P0 LDC.64 R2, c[0x0][0x228] ;  /* 0x00008a00ff028b82 */ /* 0x007e220000000a00 */
[----:B------:R-:W-:Y:S02]  /*1030*/  @!P0 IMAD.IADD R5, R0, 0x1, R11 ;  /* 0x0000000100058824 */ /* 0x000fe400078e020b */
[----:B------:R-:W-:Y:S02]  /*1040*/  @!P0 VIADD R11, R11, 0x80 ;  /* 0x000000800b0b8836 */ /* 0x000fe40000000000 */
[----:B0-----:R-:W-:-:S05]  /*1050*/  @!P0 IMAD.WIDE.U32 R2, R5, 0x2, R2 ;  /* 0x0000000205028825 */ /* 0x001fca00078e0002 */
[----:B------:R2:W-:Y:S02]  /*1060*/  @!P0 STG.E.U16 desc[UR4][R2.64], R10 ;  /* 0x0000000a02008986 */ /* 0x0005e4000c101504 */
.L_x_10707:
[----:B------:R-:W-:Y:S05]  /*1070*/  BSYNC B0 ;  /* 0x0000000000007941 */ /* 0x000fea0003800000 */
.L_x_10701:
        /* <DEDUP_REMOVED lines=8> */
.L_x_10708:
        /* <DEDUP_REMOVED lines=16> */
.L_x_36233:


//--------------------- .text._ZN2at6native29vectorized_elementwise_kernelILi8EZZZNS0_21clamp_min_kernel_cudaERNS_18TensorIteratorBaseERKN3c106ScalarEENKUlvE_clEvENKUlvE6_clEvEUlNS4_4HalfEE_St5arrayIPcLm2EEEEviT0_T1_ --------------------------
	.section	.text._ZN2at6native29vectorized_elementwise_kernelILi8EZZZNS0_21clamp_min_kernel_cudaERNS_18TensorIteratorBaseERKN3c106ScalarEENKUlvE_clEvENKUlvE6_clEvEUlNS4_4HalfEE_St5arrayIPcLm2EEEEviT0_T1_,"ax",@progbits
	.align	128
        .global         _ZN2at6native29vectorized_elementwise_kernelILi8EZZZNS0_21clamp_min_kernel_cudaERNS_18TensorIteratorBaseERKN3c106ScalarEENKUlvE_clEvENKUlvE6_clEvEUlNS4_4HalfEE_St5arrayIPcLm2EEEEviT0_T1_
        .type           _ZN2at6native29vectorized_elementwise_kernelILi8EZZZNS0_21clamp_min_kernel_cudaERNS_18TensorIteratorBaseERKN3c106ScalarEENKUlvE_clEvENKUlvE6_clEvEUlNS4_4HalfEE_St5arrayIPcLm2EEEEviT0_T1_,@function
        .size           _ZN2at6native29vectorized_elementwise_kernelILi8EZZZNS0_21clamp_min_kernel_cudaERNS_18TensorIteratorBaseERKN3c106ScalarEENKUlvE_clEvENKUlvE6_clEvEUlNS4_4HalfEE_St5arrayIPcLm2EEEEviT0_T1_,(.L_x_36234 - _ZN2at6native29vectorized_elementwise_kernelILi8EZZZNS0_21clamp_min_kernel_cudaERNS_18TensorIteratorBaseERKN3c106ScalarEENKUlvE_clEvENKUlvE6_clEvEUlNS4_4HalfEE_St5arrayIPcLm2EEEEviT0_T1_)
        .other          _ZN2at6native29vectorized_elementwise_kernelILi8EZZZNS0_21clamp_min_kernel_cudaERNS_18TensorIteratorBaseERKN3c106ScalarEENKUlvE_clEvENKUlvE6_clEvEUlNS4_4HalfEE_St5arrayIPcLm2EEEEviT0_T1_,@"STO_CUDA_ENTRY STV_DEFAULT"
_ZN2at6native29vectorized_elementwise_kernelILi8EZZZNS0_21clamp_min_kernel_cudaERNS_18TensorIteratorBaseERKN3c106ScalarEENKUlvE_clEvENKUlvE6_clEvEUlNS4_4HalfEE_St5arrayIPcLm2EEEEviT0_T1_:
.text._ZN2at6native29vectorized_elementwise_kernelILi8EZZZNS0_21clamp_min_kernel_cudaERNS_18TensorIteratorBaseERKN3c106ScalarEENKUlvE_clEvENKUlvE6_clEvEUlNS4_4HalfEE_St5arrayIPcLm2EEEEviT0_T1_:
        /* <DEDUP_REMOVED lines=36> */
[----:B------:R-:W-:Y:S02]  /*0240*/  @!P0 FMNMX.FTZ R13, R8, R11, !PT ;  /* 0x0000000b080d8209 */ /* 0x000fe40007810000 */
        /* <DEDUP_REMOVED lines=8> */
[----:B------:R-:W-:Y:S01]  /*02d0*/  @!P1 FMNMX.FTZ R0, R26, R19, !PT ;  /* 0x000000131a009209 */ /* 0x000fe20007810000 */
[----:B------:R-:W-:Y:S01]  /*02e0*/  HADD2.F32 R13, -RZ, R8.H0_H0 ;  /* 0x20000008ff0d7230 */ /* 0x000fe20000004100 */
[----:B------:R-:W-:Y:S02]  /*02f0*/  FSETP.GTU.FTZ.AND P3, PT, |R18|, +INF , PT ;  /* 0x7f8000001200780b */ /* 0x000fe40003f7c200 */
[----:B------:R-:W-:Y:S02]  /*0300*/  FSETP.GTU.FTZ.AND P4, PT, |R16|, +INF , PT ;  /* 0x7f8000001000780b */ /* 0x000fe40003f9c200 */
[----:B------:R-:W-:-:S02]  /*0310*/  FSETP.GTU.FTZ.AND P0, PT, |R13|, +INF , PT ;  /* 0x7f8000000d00780b */ /* 0x000fc40003f1c200 */
[----:B------:R-:W-:Y:S01]  /*0320*/  @!P1 F2FP.F16.F32.PACK_AB R12, RZ, R0 ;  /* 0x00000000ff0c923e */ /* 0x000fe200000000ff */
[----:B0-----:R-:W-:-:S06]  /*0330*/  @!P2 HADD2.F32 R28, -RZ, R27.H0_H0 ;  /* 0x2000001bff1ca230 */ /* 0x001fcc0000004100 */
[----:B------:R-:W0:Y:S01]  /*0340*/  @!P3 LDC.U16 R20, c[0x0][0x218] ;  /* 0x00008600ff14bb82 */ /* 0x000e220000000400 */
[----:B------:R-:W-:-:S04]  /*0350*/  @!P2 FMNMX.FTZ R17, R28, R17, !PT ;  /* 0x000000111c11a209 */ /* 0x000fc80007810000 */
[----:B------:R-:W-:-:S03]  /*0360*/  @!P2 F2FP.F16.F32.PACK_AB R5, RZ, R17 ;  /* 0x00000011ff05a23e */ /* 0x000fc600000000ff */
[----:B------:R-:W3:Y:S01]  /*0370*/  @!P4 LDC.U16 R24, c[0x0][0x218] ;  /* 0x00008600ff18cb82 */ /* 0x000ee20000000400 */
[----:B------:R-:W-:-:S07]  /*0380*/  PRMT R5, R12, 0x5410, R5 ;  /* 0x000054100c057816 */ /* 0x000fce0000000005 */
[----:B------:R-:W4:Y:S01]  /*0390*/  @!P0 LDC.U16 R21, c[0x0][0x218] ;  /* 0x00008600ff158b82 */ /* 0x000f220000000400 */
[----:B0-----:R-:W-:-:S05]  /*03a0*/  @!P3 HADD2.F32 R19, -RZ, R20.H0_H0 ;  /* 0x20000014ff13b230 */ /* 0x001fca0000004100 */
[----:B------:R-:W-:Y:S01]  /*03b0*/  @!P3 FMNMX.FTZ R18, R19, R18, !PT ;  /* 0x000000121312b209 */ /* 0x000fe20007810000 */
[----:B---3--:R-:W-:-:S03]  /*03c0*/  @!P4 HADD2.F32 R25, -RZ, R24.H0_H0 ;  /* 0x20000018ff19c230 */ /* 0x008fc60000004100 */
[----:B------:R-:W-:Y:S01]  /*03d0*/  @!P3 F2FP.F16.F32.PACK_AB R11, RZ, R18 ;  /* 0x00000012ff0bb23e */ /* 0x000fe200000000ff */
[----:B--2---:R-:W-:Y:S02]  /*03e0*/  @!P5 HADD2.F32 R24, -RZ, R23.H0_H0 ;  /* 0x20000017ff18d230 */ /* 0x004fe40000004100 */
[----:B-1----:R-:W-:Y:S01]  /*03f0*/  @!P6 HADD2.F32 R23, -RZ, R22.H0_H0 ;  /* 0x20000016ff17e230 */ /* 0x002fe20000004100 */
[----:B------:R-:W-:Y:S02]  /*0400*/  @!P4 FMNMX.FTZ R16, R25, R16, !PT ;  /* 0x000000101910c209 */ /* 0x000fe40007810000 */
[----:B------:R-:W-:Y:S01]  /*0410*/  @!P5 FMNMX.FTZ R15, R24, R15, !PT ;  /* 0x0000000f180fd209 */ /* 0x000fe20007810000 */
[----:B----4-:R-:W-:Y:S01]  /*0420*/  @!P0 HADD2.F32 R20, -RZ, R21.H0_H0 ;  /* 0x20000015ff148230 */ /* 0x010fe20000004100 */
[----:B------:R-:W-:Y:S02]  /*0430*/  @!P6 FMNMX.FTZ R14, R23, R14, !PT ;  /* 0x0000000e170ee209 */ /* 0x000fe40007810000 */
[----:B------:R-:W-:-:S02]  /*0440*/  @!P4 F2FP.F16.F32.PACK_AB R6, RZ, R16 ;  /* 0x00000010ff06c23e */ /* 0x000fc400000000ff */
[----:B------:R-:W-:Y:S02]  /*0450*/  @!P0 FMNMX.FTZ R13, R20, R13, !PT ;  /* 0x0000000d140d8209 */ /* 0x000fe40007810000 */
        /* <DEDUP_REMOVED lines=8> */
.L_x_10709:
        /* <DEDUP_REMOVED lines=28> */
.L_x_10711:
[----:B------:R-:W-:Y:S05]  /*06a0*/  BSYNC B0 ;  /* 0x0000000000007941 */ /* 0x000fea0003800000 */
.L_x_10710:
        /* <DEDUP_REMOVED lines=15> */
.L_x_10713:
[----:B------:R-:W-:Y:S05]  /*07a0*/  BSYNC B0 ;  /* 0x0000000000007941 */ /* 0x000fea0003800000 */
.L_x_10712:
        /* <DEDUP_REMOVED lines=108> */
.L_x_10716:
[----:B------:R-:W-:-:S13]  /*0e70*/  ISETP.GE.AND P0, PT, R11, R4, PT ;  /* 0x000000040b00720c */ /* 0x000fda0003f06270 */
[----:B------:R-:W-:Y:S05]  /*0e80*/  @P0 BRA `(.L_x_10718) ;  /* 0x0000000000300947 */ /* 0x000fea0003800000 */
[----:B0-----:R-:W0:Y:S01]  /*0e90*/  LDC.64 R2, c[0x0][0x228] ;  /* 0x00008a00ff027b82 */ /* 0x001e220000000a00 */
[----:B------:R-:W-:Y:S02]  /*0ea0*/  IMAD.IADD R5, R0, 0x1, R11 ;  /* 0x0000000100057824 */ /* 0x000fe400078e020b */
[----:B------:R-:W-:Y:S02]  /*0eb0*/  VIADD R11, R11, 0x80 ;  /* 0x000000800b0b7836 */ /* 0x000fe40000000000 */
[----:B0-----:R-:W-:-:S05]  /*0ec0*/  IMAD.WIDE.U32 R2, R5, 0x2, R2 ;  /* 0x0000000205027825 */ /* 0x001fca00078e0002 */
[----:B------:R1:W-:Y:S02]  /*0ed0*/  STG.E.U16 desc[UR4][R2.64], R6 ;  /* 0x0000000602007986 */ /* 0x0003e4000c101504 */
.L_x_10717:
[----:B------:R-:W-:-:S13]  /*0ee0*/  ISETP.GE.AND P0, PT, R11, R4, PT ;  /* 0x000000040b00720c */ /* 0x000fda0003f06270 */
[----:B------:R-:W-:Y:S05]  /*0ef0*/  @P0 BRA `(.L_x_10719) ;  /* 0x0000000000340947 */ /* 0x000fea0003800000 */
[----:B01----:R-:W0:Y:S01]  /*0f00*/  LDC.64 R2, c[0x0][0x228] ;  /* 0x00008a00ff027b82 */ /* 0x003e220000000a00 */
[----:B------:R-:W-:Y:S02]  /*0f10*/  IMAD.IADD R5, R0, 0x1, R11 ;  /* 0x0000000100057824 */ /* 0x000fe400078e020b */
[----:B------:R-:W-:Y:S02]  /*0f20*/  VIADD R11, R11, 0x80 ;  /* 0x000000800b0b7836 */ /* 0x000fe40000000000 */
[----:B0-----:R-:W-:-:S05]  /*0f30*/  IMAD.WIDE.U32 R2, R5, 0x2, R2 ;  /* 0x0000000205027825 */ /* 0x001fca00078e0002 */
[----:B------:R1:W-:Y:S02]  /*0f40*/  STG.E.U16 desc[UR4][R2.64], R9 ;  /* 0x0000000902007986 */ /* 0x0003e4000c101504 */
.L_x_10718:
        /* <DEDUP_REMOVED lines=8> */
.L_x_10719:
[----:B------:R-:W-:Y:S05]  /*0fd0*/  BSYNC B1 ;  /* 0x0000000000017941 */ /* 0x000fea0003800000 */
.L_x_10715:
[----:B------:R-:W-:-:S13]  /*0fe0*/  ISETP.GE.AND P0, PT, R11, R4, PT ;  /* 0x000000040b00720c */ /* 0x000fda0003f06270 */
[----:B012---:R-:W0:Y:S01]  /*0ff0*/  @!P0 LDC.64 R2, c[0x0][0x228] ;  /* 0x00008a00ff028b82 */ /* 0x007e220000000a00 */
[----:B------:R-:W-:Y:S02]  /*1000*/  @!P0 IMAD.IADD R5, R0, 0x1, R11 ;  /* 0x0000000100058824 */ /* 0x000fe400078e020b */
[----:B------:R-:W-:Y:S02]  /*1010*/  @!P0 VIADD R11, R11, 0x80 ;  /* 0x000000800b0b8836 */ /* 0x000fe40000000000 */
[----:B0-----:R-:W-:-:S05]  /*1020*/  @!P0 IMAD.WIDE.U32 R2, R5, 0x2, R2 ;  /* 0x0000000205028825 */ /* 0x001fca00078e0002 */
[----:B------:R2:W-:Y:S02]  /*1030*/  @!P0 STG.E.U16 desc[UR4][R2.64], R10 ;  /* 0x0000000a02008986 */ /* 0x0005e4000c101504 */
.L_x_10720:
[----:B------:R-:W-:Y:S05]  /*1040*/  BSYNC B0 ;  /* 0x0000000000007941 */ /* 0x000fea0003800000 */
.L_x_10714:
        /* <DEDUP_REMOVED lines=8> */
.L_x_10721:
        /* <DEDUP_REMOVED lines=11> */
.L_x_36234:


//--------------------- .text._ZN2at6native18elementwise_kernelILi128ELi4EZNS0_15gpu_kernel_implIZZZNS0_21clamp_min_kernel_cudaERNS_18TensorIteratorBaseERKN3c106ScalarEENKUlvE_clEvENKUlvE5_clEvEUlfE_EEvS4_RKT_EUliE_EEviT1_ --------------------------
	.section	.text._ZN2at6native18elementwise_kernelILi128ELi4EZNS0_15gpu_kernel_implIZZZNS0_21clamp_min_kernel_cudaERNS_18TensorIteratorBaseERKN3c106ScalarEENKUlvE_clEvENKUlvE5_clEvEUlfE_EEvS4_RKT_EUliE_EEviT1_,"ax",@progbits
	.align	128
        .global         _ZN2at6native18elementwise_kernelILi128ELi4EZNS0_15gpu_kernel_implIZZZNS0_21clamp_min_kernel_cudaERNS_18TensorIteratorBaseERKN3c106ScalarEENKUlvE_clEvENKUlvE5_clEvEUlfE_EEvS4_RKT_EUliE_EEviT1_
        .type           _ZN2at6native18elementwise_kernelILi128ELi4EZNS0_15gpu_kernel_implIZZZNS0_21clamp_min_kernel_cudaERNS_18TensorIteratorBaseERKN3c106ScalarEENKUlvE_clEvENKUlvE5_clEvEUlfE_EEvS4_RKT_EUliE_EEviT1_,@function
        .size           _ZN2at6native18elementwise_kernelILi128ELi4EZNS0_15gpu_kernel_implIZZZNS0_21clamp_min_kernel_cudaERNS_18TensorIteratorBaseERKN3c106ScalarEENKUlvE_clEvENKUlvE5_clEvEUlfE_EEvS4_RKT_EUliE_EEviT1_,(.L_x_36235 - _ZN2at6native18elementwise_kernelILi128ELi4EZNS0_15gpu_kernel_implIZZZNS0_21clamp_min_kernel_cudaERNS_18TensorIteratorBaseERKN3c106ScalarEENKUlvE_clEvENKUlvE5_clEvEUlfE_EEvS4_RKT_EUliE_EEviT1_)
        .other          _ZN2at6native18elementwise_kernelILi128ELi4EZNS0_15gpu_kernel_implIZZZNS0_21clamp_min_kernel_cudaERNS_18TensorIteratorBaseERKN3c106ScalarEENKUlvE_clEvENKUlvE5_clEvEUlfE_EEvS4_RKT_EUliE_EEviT1_,@"STO_CUDA_ENTRY STV_DEFAULT"
_ZN2at6native18elementwise_kernelILi128ELi4EZNS0_15gpu_kernel_implIZZZNS0_21clamp_min_kernel_cudaERNS_18TensorIteratorBaseERKN3c106ScalarEENKUlvE_clEvENKUlvE5_clEvEUlfE_EEvS4_RKT_EUliE_EEviT1_:
.text._ZN2at6native18elementwise_kernelILi128ELi4EZNS0_15gpu_kernel_implIZZZNS0_21clamp_min_kernel_cudaERNS_18TensorIteratorBaseERKN3c106ScalarEENKUlvE_clEvENKUlvE5_clEvEUlfE_EEvS4_RKT_EUliE_EEviT1_:
        /* <DEDUP_REMOVED lines=313> */
.L_x_10724:
        /* <DEDUP_REMOVED lines=22> */
.L_x_10729:
[----:B------:R-:W2:Y:S02]  /*14f0*/  LDG.E.U8 R2, desc[UR36][R4.64] ;  /* 0x0000002404027981 */ /* 0x000ea4000c1e1100 */
[----:B--2---:R-:W-:Y:S01]  /*1500*/  I2FP.F32.U32 R2, R2 ;  /* 0x0000000200027245 */ /* 0x004fe20000201000 */
[----:B------:R-:W-:Y:S06]  /*1510*/  BRA `(.L_x_10731) ;  /* 0x0000000c002c7947 */ /* 0x000fec0003800000 */
.L_x_10728:
        /* <DEDUP_REMOVED lines=9> */
.L_x_10733:
[----:B------:R-:W2:Y:S02]  /*15b0*/  LDG.E R2, desc[UR36][R4.64] ;  /* 0x0000002404027981 */ /* 0x000ea4000c1e1900 */
[----:B--2---:R-:W-:Y:S01]  /*15c0*/  I2FP.F32.S32 R2, R2 ;  /* 0x0000000200027245 */ /* 0x004fe20000201400 */
[----:B------:R-:W-:Y:S06]  /*15d0*/  BRA `(.L_x_10731) ;  /* 0x0000000800fc7947 */ /* 0x000fec0003800000 */
.L_x_10732:
[----:B------:R-:W2:Y:S02]  /*15e0*/  LDG.E.U16 R2, desc[UR36][R4.64] ;  /* 0x0000002404027981 */ /* 0x000ea4000c1e1500 */
[----:B--2---:R-:W0:Y:S01]  /*15f0*/  I2F.S16 R2, R2 ;  /* 0x0000000200027306 */ /* 0x004e220000101400 */
[----:B------:R-:W-:Y:S05]  /*1600*/  BRA `(.L_x_10731) ;  /* 0x0000000800f07947 */ /* 0x000fea0003800000 */
.L_x_10727:
        /* <DEDUP_REMOVED lines=8> */
.L_x_10735:
[----:B------:R-:W2:Y:S02]  /*1690*/  LDG.E.U16 R2, desc[UR36][R4.64] ;  /* 0x0000002404027981 */ /* 0x000ea4000c1e1500 */
[----:B--2---:R-:W-:Y:S01]  /*16a0*/  HADD2.F32 R2, -RZ, R2.H0_H0 ;  /* 0x20000002ff027230 */ /* 0x004fe20000004100 */
[----:B------:R-:W-:Y:S06]  /*16b0*/  BRA `(.L_x_10731) ;  /* 0x0000000800c47947 */ /* 0x000fec0003800000 */
.L_x_10734:
        /* <DEDUP_REMOVED lines=8> */
.L_x_10737:
[----:B------:R-:W2:Y:S02]  /*1740*/  LDG.E.U16 R2, desc[UR36][R4.64] ;  /* 0x0000002404027981 */ /* 0x000ea4000c1e1500 */
[----:B--2---:R-:W-:Y:S01]  /*1750*/  HADD2.F32 R2, -RZ, R2.H0_H0 ;  /* 0x20000002ff027230 */ /* 0x004fe20000004100 */
[----:B------:R-:W-:Y:S06]  /*1760*/  BRA `(.L_x_10731) ;  /* 0x0000000800987947 */ /* 0x000fec0003800000 */
.L_x_10736:
[----:B------:R-:W2:Y:S01]  /*1770*/  LDG.E.64 R4, desc[UR36][R4.64] ;  /* 0x0000002404047981 */ /* 0x000ea2000c1e1b00 */
[----:B------:R-:W-:Y:S01]  /*1780*/  UMOV UR4, 0xf0000000 ;  /* 0xf000000000047882 */ /* 0x000fe20000000000 */
[----:B------:R-:W-:Y:S01]  /*1790*/  UMOV UR5, 0x380fffff ;  /* 0x380fffff00057882 */ /* 0x000fe20000000000 */
[----:B--2---:R-:W0:Y:S01]  /*17a0*/  F2F.F32.F64 R2, R4 ;  /* 0x0000000400027310 */ /* 0x004e220000301000 */
[----:B------:R-:W-:-:S14]  /*17b0*/  DSETP.GEU.AND P0, PT, |R4|, UR4, PT ;  /* 0x0000000404007e2a */ /* 0x000fdc000bf0e200 */
[----:B0-----:R-:W-:Y:S01]  /*17c0*/  @!P0 FMUL R2, R2, 1.175494350822287508e-38 ;  /* 0x0080000002028820 */ /* 0x001fe20000400000 */
[----:B------:R-:W-:Y:S06]  /*17d0*/  BRA `(.L_x_10731) ;  /* 0x00000008007c7947 */ /* 0x000fec0003800000 */
.L_x_10726:
        /* <DEDUP_REMOVED lines=12> */
.L_x_10740:
[----:B------:R-:W2:Y:S01]  /*18a0*/  LDG.E.64 R4, desc[UR36][R4.64] ;  /* 0x0000002404047981 */ /* 0x000ea2000c1e1b00 */
[----:B------:R-:W-:Y:S01]  /*18b0*/  UMOV UR4, 0xf0000000 ;  /* 0xf000000000047882 */ /* 0x000fe20000000000 */
[----:B------:R-:W-:Y:S01]  /*18c0*/  UMOV UR5, 0x380fffff ;  /* 0x380fffff00057882 */ /* 0x000fe20000000000 */
[----:B--2---:R-:W0:Y:S01]  /*18d0*/  F2F.F32.F64 R2, R4 ;  /* 0x0000000400027310 */ /* 0x004e220000301000 */
[----:B------:R-:W-:-:S14]  /*18e0*/  DSETP.GEU.AND P0, PT, |R4|, UR4, PT ;  /* 0x0000000404007e2a */ /* 0x000fdc000bf0e200 */
[----:B0-----:R-:W-:Y:S01]  /*18f0*/  @!P0 FMUL R2, R2, 1.175494350822287508e-38 ;  /* 0x0080000002028820 */ /* 0x001fe20000400000 */
[----:B------:R-:W-:Y:S06]  /*1900*/  BRA `(.L_x_10731) ;  /* 0x0000000800307947 */ /* 0x000fec0003800000 */
.L_x_10739:
        /* <DEDUP_REMOVED lines=26> */
.L_x_10742:
        /* <DEDUP_REMOVED lines=13> */
.L_x_10741:
[----:B------:R-:W2:Y:S02]  /*1b80*/  LDG.E.U16 R2, desc[UR36][R4.64] ;  /* 0x0000002404027981 */ /* 0x000ea4000c1e1500 */
[----:B--2---:R-:W-:Y:S01]  /*1b90*/  IMAD.U32 R2, R2, 0x10000, RZ ;  /* 0x0001000002027824 */ /* 0x004fe200078e00ff */
[----:B------:R-:W-:Y:S06]  /*1ba0*/  BRA `(.L_x_10731) ;  /* 0x0000000400887947 */ /* 0x000fec0003800000 */
.L_x_10738:
        /* <DEDUP_REMOVED lines=11> */
.L_x_10745:
        /* <DEDUP_REMOVED lines=20> */
.L_x_10747:
[----:B------:R-:W-:Y:S05]  /*1da0*/  BSYNC B0 ;  /* 0x0000000000007941 */ /* 0x000fea0003800000 */
.L_x_10746:
[----:B------:R-:W-:Y:S01]  /*1db0*/  IMAD.SHL.U32 R2, R2, 0x100000, RZ ;  /* 0x0010000002027824 */ /* 0x000fe200078e00ff */
[----:B------:R-:W-:-:S04]  /*1dc0*/  LEA R3, R0, 0x3b800000, 0x17 ;  /* 0x3b80000000037811 */ /* 0x000fc800078eb8ff */
[----:B------:R-:W-:Y:S01]  /*1dd0*/  LOP3.LUT R2, R3, R2, R4, 0xfe, !PT ;  /* 0x0000000203027212 */ /* 0x000fe200078efe04 */
[----:B------:R-:W-:Y:S06]  /*1de0*/  BRA `(.L_x_10731) ;  /* 0x0000000000f87947 */ /* 0x000fec0003800000 */
.L_x_10744:
        /* <DEDUP_REMOVED lines=20> */
.L_x_10749:
[----:B------:R-:W-:Y:S05]  /*1f30*/  BSYNC B0 ;  /* 0x0000000000007941 */ /* 0x000fea0003800000 */
.L_x_10748:
[----:B------:R-:W-:Y:S01]  /*1f40*/  IMAD.SHL.U32 R2, R2, 0x200000, RZ ;  /* 0x0020000002027824 */ /* 0x000fe200078e00ff */
[----:B------:R-:W-:-:S04]  /*1f50*/  LEA R3, R0, 0x37800000, 0x17 ;  /* 0x3780000000037811 */ /* 0x000fc800078eb8ff */
[----:B------:R-:W-:Y:S01]  /*1f60*/  LOP3.LUT R2, R3, R2, R4, 0xfe, !PT ;  /* 0x0000000203027212 */ /* 0x000fe200078efe04 */
[----:B------:R-:W-:Y:S06]  /*1f70*/  BRA `(.L_x_10731) ;  /* 0x0000000000947947 */ /* 0x000fec0003800000 */
.L_x_10743:
        /* <DEDUP_REMOVED lines=14> */
.L_x_10730:
        /* <DEDUP_REMOVED lines=16> */
.L_x_10752:
[----:B------:R-:W-:Y:S01]  /*2160*/  IMAD.MOV.U32 R2, RZ, RZ, RZ ;  /* 0x000000ffff027224 */ /* 0x000fe200078e00ff */
[----:B------:R-:W-:Y:S06]  /*2170*/  BRA `(.L_x_10731) ;  /* 0x0000000000147947 */ /* 0x000fec0003800000 */
.L_x_10751:
[----:B------:R-:W2:Y:S02]  /*2180*/  LDG.E.64 R2, desc[UR36][R4.64] ;  /* 0x0000002404027981 */ /* 0x000ea4000c1e1b00 */
[----:B--2---:R0:W1:Y:S01]  /*2190*/  I2F.U64 R2, R2 ;  /* 0x0000000200027312 */ /* 0x0040620000301000 */
[----:B------:R-:W-:Y:S05]  /*21a0*/  BRA `(.L_x_10731) ;  /* 0x0000000000087947 */ /* 0x000fea0003800000 */
.L_x_10750:
[----:B------:R-:W2:Y:S02]  /*21b0*/  LDG.E R2, desc[UR36][R4.64] ;  /* 0x0000002404027981 */ /* 0x000ea4000c1e1900 */
[----:B--2---:R-:W-:-:S07]  /*21c0*/  I2FP.F32.U32 R2, R2 ;  /* 0x0000000200027245 */ /* 0x004fce0000201000 */
.L_x_10731:
[----:B------:R-:W-:Y:S05]  /*21d0*/  BSYNC B6 ;  /* 0x0000000000067941 */ /* 0x000fea0003800000 */
.L_x_10725:
[----:B--23--:R-:W2:Y:S01]  /*21e0*/  LDC.U8 R4, c[0x0][0x430] ;  /* 0x00010c00ff047b82 */ /* 0x00cea20000000000 */
[----:B01---5:R-:W-:-:S13]  /*21f0*/  FSETP.GTU.FTZ.AND P0, PT, |R2|, +INF , PT ;  /* 0x7f8000000200780b */ /* 0x023fda0003f1c200 */
[----:B----4-:R-:W0:Y:S01]  /*2200*/  @!P0 LDC R3, c[0x0][0x420] ;  /* 0x00010800ff038b82 */ /* 0x010e220000000800 */
[----:B--2---:R-:W-:-:S04]  /*2210*/  PRMT R0, R4, 0x9910, RZ ;  /* 0x0000991004007816 */ /* 0x004fc800000000ff */
[----:B------:R-:W-:Y:S02]  /*2220*/  ISETP.GT.AND P1, PT, R0, 0x9, PT ;  /* 0x000000090000780c */ /* 0x000fe40003f24270 */
[----:B0-----:R-:W-:-:S11]  /*2230*/  @!P0 FMNMX.FTZ R2, R2, R3, !PT ;  /* 0x0000000302028209 */ /* 0x001fd60007810000 */
        /* <DEDUP_REMOVED lines=12> */
.L_x_10756:
[----:B------:R-:W0:Y:S02]  /*2300*/  F2I.S64.TRUNC R2, R2 ;  /* 0x0000000200027311 */ /* 0x000e24000020d900 */
[----:B0-----:R-:W-:-:S05]  /*2310*/  IMAD.MOV.U32 R5, RZ, RZ, R2 ;  /* 0x000000ffff057224 */ /* 0x001fca00078e0002 */
[----:B------:R0:W-:Y:S01]  /*2320*/  STG.E.U8 desc[UR36][R16.64], R5 ;  /* 0x0000000510007986 */ /* 0x0001e2000c101124 */
[----:B------:R-:W-:Y:S05]  /*2330*/  BRA `(.L_x_10758) ;  /* 0x0000000c00407947 */ /* 0x000fea0003800000 */
.L_x_10755:
        /* <DEDUP_REMOVED lines=9> */
.L_x_10760:
[----:B------:R-:W0:Y:S02]  /*23d0*/  F2I.FTZ.TRUNC.NTZ R3, R2 ;  /* 0x0000000200037305 */ /* 0x000e24000021f100 */
[----:B0-----:R0:W-:Y:S01]  /*23e0*/  STG.E desc[UR36][R16.64], R3 ;  /* 0x0000000310007986 */ /* 0x0011e2000c101924 */
[----:B------:R-:W-:Y:S05]  /*23f0*/  BRA `(.L_x_10758) ;  /* 0x0000000c00107947 */ /* 0x000fea0003800000 */
.L_x_10759:
[----:B------:R-:W0:Y:S02]  /*2400*/  F2I.FTZ.TRUNC.NTZ R3, R2 ;  /* 0x0000000200037305 */ /* 0x000e24000021f100 */
[----:B0-----:R0:W-:Y:S01]  /*2410*/  STG.E.U16 desc[UR36][R16.64], R3 ;  /* 0x0000000310007986 */ /* 0x0011e2000c101524 */
[----:B------:R-:W-:Y:S05]  /*2420*/  BRA `(.L_x_10758) ;  /* 0x0000000c00047947 */ /* 0x000fea0003800000 */
.L_x_10754:
        /* <DEDUP_REMOVED lines=8> */
.L_x_10762:
[----:B------:R-:W-:-:S05]  /*24b0*/  F2FP.F16.F32.PACK_AB R2, RZ, R2 ;  /* 0x00000002ff02723e */ /* 0x000fca00000000ff */
[----:B------:R0:W-:Y:S01]  /*24c0*/  STG.E.U16 desc[UR36][R16.64], R2 ;  /* 0x0000000210007986 */ /* 0x0001e2000c101524 */
[----:B------:R-:W-:Y:S05]  /*24d0*/  BRA `(.L_x_10758) ;  /* 0x0000000800d87947 */ /* 0x000fea0003800000 */
.L_x_10761:
        /* <DEDUP_REMOVED lines=9> */
.L_x_10764:
[----:B------:R-:W-:-:S04]  /*2570*/  F2FP.F16.F32.PACK_AB R3, RZ, R2 ;  /* 0x00000002ff03723e */ /* 0x000fc800000000ff */
[----:B------:R-:W-:-:S05]  /*2580*/  PRMT R3, R3, 0x5410, RZ ;  /* 0x0000541003037816 */ /* 0x000fca00000000ff */
[----:B------:R0:W-:Y:S01]  /*2590*/  STG.E desc[UR36][R16.64], R3 ;  /* 0x0000000310007986 */ /* 0x0001e2000c101924 */
[----:B------:R-:W-:Y:S05]  /*25a0*/  BRA `(.L_x_10758) ;  /* 0x0000000800a47947 */ /* 0x000fea0003800000 */
.L_x_10763:
[----:B------:R-:W-:-:S06]  /*25b0*/  FMUL.FTZ R2, R2, 1 ;  /* 0x3f80000002027820 */ /* 0x000fcc0000410000 */
[----:B------:R-:W0:Y:S02]  /*25c0*/  F2F.F64.F32 R2, R2 ;  /* 0x0000000200027310 */ /* 0x000e240000201800 */
[----:B0-----:R0:W-:Y:S01]  /*25d0*/  STG.E.64 desc[UR36][R16.64], R2 ;  /* 0x0000000210007986 */ /* 0x0011e2000c101b24 */
[----:B------:R-:W-:Y:S05]  /*25e0*/  BRA `(.L_x_10758) ;  /* 0x0000000800947947 */ /* 0x000fea0003800000 */
.L_x_10753:
        /* <DEDUP_REMOVED lines=12> */
.L_x_10767:
[----:B------:R-:W-:Y:S01]  /*26b0*/  FMUL.FTZ R4, R2, 1 ;  /* 0x3f80000002047820 */ /* 0x000fe20000410000 */
[----:B------:R-:W-:-:S05]  /*26c0*/  CS2R R6, SRZ ;  /* 0x0000000000067805 */ /* 0x000fca000001ff00 */
[----:B------:R-:W0:Y:S02]  /*26d0*/  F2F.F64.F32 R4, R4 ;  /* 0x0000000400047310 */ /* 0x000e240000201800 */
[----:B0-----:R0:W-:Y:S01]  /*26e0*/  STG.E.128 desc[UR36][R16.64], R4 ;  /* 0x0000000410007986 */ /* 0x0011e2000c101d24 */
[----:B------:R-:W-:Y:S05]  /*26f0*/  BRA `(.L_x_10758) ;  /* 0x0000000800507947 */ /* 0x000fea0003800000 */
.L_x_10766:
        /* <DEDUP_REMOVED lines=20> */
.L_x_10771:
[----:B------:R-:W-:Y:S05]  /*2840*/  BSYNC B0 ;  /* 0x0000000000007941 */ /* 0x000fea0003800000 */
.L_x_10770:
[----:B------:R-:W-:-:S05]  /*2850*/  LOP3.LUT R5, R0, R5, RZ, 0xfc, !PT ;  /* 0x0000000500057212 */ /* 0x000fca00078efcff */
[----:B------:R0:W-:Y:S01]  /*2860*/  STG.E.U8 desc[UR36][R16.64], R5 ;  /* 0x0000000510007986 */ /* 0x0001e2000c101124 */
[----:B------:R-:W-:Y:S05]  /*2870*/  BRA `(.L_x_10758) ;  /* 0x0000000400f07947 */ /* 0x000fea0003800000 */
.L_x_10769:
        /* <DEDUP_REMOVED lines=12> */
.L_x_10773:
[----:B------:R-:W-:Y:S01]  /*2940*/  IMAD.MOV.U32 R0, RZ, RZ, 0x7f ;  /* 0x0000007fff007424 */ /* 0x000fe200078e00ff */
[----:B------:R-:W-:-:S04]  /*2950*/  ISETP.GT.U32.AND P0, PT, R4, 0x7f800000, PT ;  /* 0x7f8000000400780c */ /* 0x000fc80003f04070 */
[----:B------:R-:W-:-:S09]  /*2960*/  SEL R0, R0, 0x7c, P0 ;  /* 0x0000007c00007807 */ /* 0x000fd20000000000 */
.L_x_10774:
[----:B------:R-:W-:Y:S05]  /*2970*/  BSYNC B0 ;  /* 0x0000000000007941 */ /* 0x000fea0003800000 */
.L_x_10772:
[----:B------:R-:W-:-:S04]  /*2980*/  LOP3.LUT R2, R2, 0x80000000, RZ, 0xc0, !PT ;  /* 0x8000000002027812 */ /* 0x000fc800078ec0ff */
[----:B------:R-:W-:-:S04]  /*2990*/  SHF.R.U32.HI R3, RZ, 0x18, R2 ;  /* 0x00000018ff037819 */ /* 0x000fc80000011602 */
[----:B------:R-:W-:-:S05]  /*29a0*/  LOP3.LUT R3, R0, R3, RZ, 0xfc, !PT ;  /* 0x0000000300037212 */ /* 0x000fca00078efcff */
[----:B------:R0:W-:Y:S01]  /*29b0*/  STG.E.U8 desc[UR36][R16.64], R3 ;  /* 0x0000000310007986 */ /* 0x0001e2000c101124 */
[----:B------:R-:W-:Y:S05]  /*29c0*/  BRA `(.L_x_10758) ;  /* 0x00000004009c7947 */ /* 0x000fea0003800000 */
.L_x_10768:
[----:B------:R-:W-:-:S05]  /*29d0*/  F2FP.BF16.F32.PACK_AB R2, RZ, R2 ;  /* 0x00000002ff02723e */ /* 0x000fca00000010ff */
[----:B------:R0:W-:Y:S01]  /*29e0*/  STG.E.U16 desc[UR36][R16.64], R2 ;  /* 0x0000000210007986 */ /* 0x0001e2000c101524 */
[----:B------:R-:W-:Y:S05]  /*29f0*/  BRA `(.L_x_10758) ;  /* 0x0000000400907947 */ /* 0x000fea0003800000 */
.L_x_10765:
        /* <DEDUP_REMOVED lines=11> */
.L_x_10777:
        /* <DEDUP_REMOVED lines=16> */
.L_x_10780:
[----:B------:R-:W-:-:S04]  /*2bb0*/  LOP3.LUT R2, R2, 0x80000000, RZ, 0xc0, !PT ;  /* 0x8000000002027812 */ /* 0x000fc800078ec0ff */
[----:B------:R-:W-:-:S04]  /*2bc0*/  SHF.R.U32.HI R3, RZ, 0x18, R2 ;  /* 0x00000018ff037819 */ /* 0x000fc80000011602 */
[----:B------:R-:W-:-:S04]  /*2bd0*/  LOP3.LUT R0, R0, R3, RZ, 0xfc, !PT ;  /* 0x0000000300007212 */ /* 0x000fc800078efcff */
[----:B------:R-:W-:-:S07]  /*2be0*/  PRMT R8, R0, 0x7610, R8 ;  /* 0x0000761000087816 */ /* 0x000fce0000000008 */
.L_x_10779:
[----:B------:R-:W-:Y:S05]  /*2bf0*/  BSYNC B0 ;  /* 0x0000000000007941 */ /* 0x000fea0003800000 */
.L_x_10778:
[----:B------:R0:W-:Y:S01]  /*2c00*/  STG.E.U8 desc[UR36][R16.64], R8 ;  /* 0x0000000810007986 */ /* 0x0001e2000c101124 */
[----:B------:R-:W-:Y:S05]  /*2c10*/  BRA `(.L_x_10758) ;  /* 0x0000000400087947 */ /* 0x000fea0003800000 */
.L_x_10776:
        /* <DEDUP_REMOVED lines=16> */
.L_x_10783:
[----:B------:R-:W-:-:S04]  /*2d20*/  LOP3.LUT R2, R2, 0x80000000, RZ, 0xc0, !PT ;  /* 0x8000000002027812 */ /* 0x000fc800078ec0ff */
[----:B------:R-:W-:-:S04]  /*2d30*/  SHF.R.U32.HI R3, RZ, 0x18, R2 ;  /* 0x00000018ff037819 */ /* 0x000fc80000011602 */
[----:B------:R-:W-:-:S04]  /*2d40*/  LOP3.LUT R0, R0, R3, RZ, 0xfc, !PT ;  /* 0x0000000300007212 */ /* 0x000fc800078efcff */
[----:B------:R-:W-:-:S07]  /*2d50*/  PRMT R8, R0, 0x7610, R8 ;  /* 0x0000761000087816 */ /* 0x000fce0000000008 */
.L_x_10782:
[----:B------:R-:W-:Y:S05]  /*2d60*/  BSYNC B0 ;  /* 0x0000000000007941 */ /* 0x000fea0003800000 */
.L_x_10781:
[----:B------:R3:W-:Y:S01]  /*2d70*/  STG.E.U8 desc[UR36][R16.64], R8 ;  /* 0x0000000810007986 */ /* 0x0007e2000c101124 */
[----:B------:R-:W-:Y:S05]  /*2d80*/  BRA `(.L_x_10758) ;  /* 0x0000000000ac7947 */ /* 0x000fea0003800000 */
.L_x_10775:
        /* <DEDUP_REMOVED lines=21> */
.L_x_10757:
        /* <DEDUP_REMOVED lines=16> */
.L_x_10786:
[----:B------:R-:W-:Y:S05]  /*2fe0*/  BRA `(.L_x_10758) ;  /* 0x0000000000147947 */ /* 0x000fea0003800000 */
.L_x_10785:
[----:B------:R-:W0:Y:S02]  /*2ff0*/  F2I.U64.TRUNC R2, R2 ;  /* 0x0000000200027311 */ /* 0x000e24000020d800 */
[----:B0-----:R2:W-:Y:S01]  /*3000*/  STG.E.64 desc[UR36][R16.64], R2 ;  /* 0x0000000210007986 */ /* 0x0015e2000c101b24 */
[----:B------:R-:W-:Y:S05]  /*3010*/  BRA `(.L_x_10758) ;  /* 0x0000000000087947 */ /* 0x000fea0003800000 */
.L_x_10784:
[----:B------:R-:W0:Y:S02]  /*3020*/  F2I.FTZ.U32.TRUNC.NTZ R3, R2 ;  /* 0x0000000200037305 */ /* 0x000e24000021f000 */
[----:B0-----:R0:W-:Y:S02]  /*3030*/  STG.E desc[UR36][R16.64], R3 ;  /* 0x0000000310007986 */ /* 0x0011e4000c101924 */
.L_x_10758:
[----:B------:R-:W-:-:S04]  /*3040*/  IMAD R18, R23, 0x200, R18 ;  /* 0x0000020017127824 */ /* 0x000fc800078e0212 */
[----:B------:R-:W-:-:S07]  /*3050*/  VIADD R19, R18, 0x80 ;  /* 0x0000008012137836 */ /* 0x000fce0000000000 */
.L_x_10723:
[----:B------:R-:W-:Y:S05]  /*3060*/  BSYNC B7 ;  /* 0x0000000000077941 */ /* 0x000fea0003800000 */
.L_x_10722:
        /* <DEDUP_REMOVED lines=307> */
.L_x_10789:
        /* <DEDUP_REMOVED lines=22> */
.L_x_10794:
[----:B------:R-:W2:Y:S02]  /*4500*/  LDG.E.U8 R2, desc[UR36][R4.64] ;  /* 0x0000002404027981 */ /* 0x000ea4000c1e1100 */
[----:B--2---:R-:W-:Y:S01]  /*4510*/  I2FP.F32.U32 R2, R2 ;  /* 0x0000000200027245 */ /* 0x004fe20000201000 */
[----:B------:R-:W-:Y:S06]  /*4520*/  BRA `(.L_x_10796) ;  /* 0x0000000c002c7947 */ /* 0x000fec0003800000 */
.L_x_10793:
        /* <DEDUP_REMOVED lines=9> */
.L_x_10798:
[----:B------:R-:W2:Y:S02]  /*45c0*/  LDG.E R2, desc[UR36][R4.64] ;  /* 0x0000002404027981 */ /* 0x000ea4000c1e1900 */
[----:B--2---:R-:W-:Y:S01]  /*45d0*/  I2FP.F32.S32 R2, R2 ;  /* 0x0000000200027245 */ /* 0x004fe20000201400 */
[----:B------:R-:W-:Y:S06]  /*45e0*/  BRA `(.L_x_10796) ;  /* 0x0000000800fc7947 */ /* 0x000fec0003800000 */
.L_x_10797:
[----:B------:R-:W2:Y:S02]  /*45f0*/  LDG.E.U16 R2, desc[UR36][R4.64] ;  /* 0x0000002404027981 */ /* 0x000ea4000c1e1500 */
[----:B--2---:R-:W1:Y:S01]  /*4600*/  I2F.S16 R2, R2 ;  /* 0x0000000200027306 */ /* 0x004e620000101400 */
[----:B------:R-:W-:Y:S05]  /*4610*/  BRA `(.L_x_10796) ;  /* 0x0000000800f07947 */ /* 0x000fea0003800000 */
.L_x_10792:
        /* <DEDUP_REMOVED lines=8> */
.L_x_10800:
[----:B------:R-:W2:Y:S02]  /*46a0*/  LDG.E.U16 R2, desc[UR36][R4.64] ;  /* 0x0000002404027981 */ /* 0x000ea4000c1e1500 */
[----:B--2---:R-:W-:Y:S01]  /*46b0*/  HADD2.F32 R2, -RZ, R2.H0_H0 ;  /* 0x20000002ff027230 */ /* 0x004fe20000004100 */
[----:B------:R-:W-:Y:S06]  /*46c0*/  BRA `(.L_x_10796) ;  /* 0x0000000800c47947 */ /* 0x000fec0003800000 */
.L_x_10799:
        /* <DEDUP_REMOVED lines=8> */
.L_x_10802:
[----:B------:R-:W2:Y:S02]  /*4750*/  LDG.E.U16 R2, desc[UR36][R4.64] ;  /* 0x0000002404027981 */ /* 0x000ea4000c1e1500 */
[----:B--2---:R-:W-:Y:S01]  /*4760*/  HADD2.F32 R2, -RZ, R2.H0_H0 ;  /* 0x20000002ff027230 */ /* 0x004fe20000004100 */
[----:B------:R-:W-:Y:S06]  /*4770*/  BRA `(.L_x_10796) ;  /* 0x0000000800987947 */ /* 0x000fec0003800000 */
.L_x_10801:
[----:B------:R-:W2:Y:S01]  /*4780*/  LDG.E.64 R4, desc[UR36][R4.64] ;  /* 0x0000002404047981 */ /* 0x000ea2000c1e1b00 */
[----:B------:R-:W-:Y:S01]  /*4790*/  UMOV UR4, 0xf0000000 ;  /* 0xf000000000047882 */ /* 0x000fe20000000000 */
[----:B------:R-:W-:Y:S01]  /*47a0*/  UMOV UR5, 0x380fffff ;  /* 0x380fffff00057882 */ /* 0x000fe20000000000 */
[----:B--2---:R-:W0:Y:S01]  /*47b0*/  F2F.F32.F64 R2, R4 ;  /* 0x0000000400027310 */ /* 0x004e220000301000 */
[----:B------:R-:W-:-:S14]  /*47c0*/  DSETP.GEU.AND P0, PT, |R4|, UR4, PT ;  /* 0x0000000404007e2a */ /* 0x000fdc000bf0e200 */
[----:B0-----:R-:W-:Y:S01]  /*47d0*/  @!P0 FMUL R2, R2, 1.175494350822287508e-38 ;  /* 0x0080000002028820 */ /* 0x001fe20000400000 */
[----:B------:R-:W-:Y:S06]  /*47e0*/  BRA `(.L_x_10796) ;  /* 0x00000008007c7947 */ /* 0x000fec0003800000 */
.L_x_10791:
        /* <DEDUP_REMOVED lines=12> */
.L_x_10805:
[----:B------:R-:W2:Y:S01]  /*48b0*/  LDG.E.64 R4, desc[UR36][R4.64] ;  /* 0x0000002404047981 */ /* 0x000ea2000c1e1b00 */
[----:B------:R-:W-:Y:S01]  /*48c0*/  UMOV UR4, 0xf0000000 ;  /* 0xf000000000047882 */ /* 0x000fe20000000000 */
[----:B------:R-:W-:Y:S01]  /*48d0*/  UMOV UR5, 0x380fffff ;  /* 0x380fffff00057882 */ /* 0x000fe20000000000 */
[----:B--2---:R-:W0:Y:S01]  /*48e0*/  F2F.F32.F64 R2, R4 ;  /* 0x0000000400027310 */ /* 0x004e220000301000 */
[----:B------:R-:W-:-:S14]  /*48f0*/  DSETP.GEU.AND P0, PT, |R4|, UR4, PT ;  /* 0x0000000404007e2a */ /* 0x000fdc000bf0e200 */
[----:B0-----:R-:W-:Y:S01]  /*4900*/  @!P0 FMUL R2, R2, 1.175494350822287508e-38 ;  /* 0x0080000002028820 */ /* 0x001fe20000400000 */
[----:B------:R-:W-:Y:S06]  /*4910*/  BRA `(.L_x_10796) ;  /* 0x0000000800307947 */ /* 0x000fec0003800000 */
.L_x_10804:
        /* <DEDUP_REMOVED lines=26> */
.L_x_10807:
        /* <DEDUP_REMOVED lines=13> */
.L_x_10806:
[----:B------:R-:W2:Y:S02]  /*4b90*/  LDG.E.U16 R2, desc[UR36][R4.64] ;  /* 0x0000002404027981 */ /* 0x000ea4000c1e1500 */
[----:B--2---:R-:W-:Y:S01]  /*4ba0*/  IMAD.U32 R2, R2, 0x10000, RZ ;  /* 0x0001000002027824 */ /* 0x004fe200078e00ff */
[----:B------:R-:W-:Y:S06]  /*4bb0*/  BRA `(.L_x_10796) ;  /* 0x0000000400887947 */ /* 0x000fec0003800000 */
.L_x_10803:
        /* <DEDUP_REMOVED lines=11> */
.L_x_10810:
        /* <DEDUP_REMOVED lines=20> */
.L_x_10812:
[----:B------:R-:W-:Y:S05]  /*4db0*/  BSYNC B0 ;  /* 0x0000000000007941 */ /* 0x000fea0003800000 */
.L_x_10811:
[----:B------:R-:W-:Y:S01]  /*4dc0*/  IMAD.SHL.U32 R2, R2, 0x100000, RZ ;  /* 0x0010000002027824 */ /* 0x000fe200078e00ff */
[----:B------:R-:W-:-:S04]  /*4dd0*/  LEA R3, R0, 0x3b800000, 0x17 ;  /* 0x3b80000000037811 */ /* 0x000fc800078eb8ff */
[----:B------:R-:W-:Y:S01]  /*4de0*/  LOP3.LUT R2, R3, R2, R4, 0xfe, !PT ;  /* 0x0000000203027212 */ /* 0x000fe200078efe04 */
[----:B------:R-:W-:Y:S06]  /*4df0*/  BRA `(.L_x_10796) ;  /* 0x0000000000f87947 */ /* 0x000fec0003800000 */
.L_x_10809:
        /* <DEDUP_REMOVED lines=20> */
.L_x_10814:
[----:B------:R-:W-:Y:S05]  /*4f40*/  BSYNC B0 ;  /* 0x0000000000007941 */ /* 0x000fea0003800000 */
.L_x_10813:
[----:B------:R-:W-:Y:S01]  /*4f50*/  IMAD.SHL.U32 R2, R2, 0x200000, RZ ;  /* 0x0020000002027824 */ /* 0x000fe200078e00ff */
[----:B------:R-:W-:-:S04]  /*4f60*/  LEA R3, R0, 0x37800000, 0x17 ;  /* 0x3780000000037811 */ /* 0x000fc800078eb8ff */
[----:B------:R-:W-:Y:S01]  /*4f70*/  LOP3.LUT R2, R3, R2, R4, 0xfe, !PT ;  /* 0x0000000203027212 */ /* 0x000fe200078efe04 */
[----:B------:R-:W-:Y:S06]  /*4f80*/  BRA `(.L_x_10796) ;  /* 0x0000000000947947 */ /* 0x000fec0003800000 */
.L_x_10808:
        /* <DEDUP_REMOVED lines=14> */
.L_x_10795:
        /* <DEDUP_REMOVED lines=16> */
.L_x_10817:
[----:B------:R-:W-:Y:S01]  /*5170*/  IMAD.MOV.U32 R2, RZ, RZ, RZ ;  /* 0x000000ffff027224 */ /* 0x000fe200078e00ff */
[----:B------:R-:W-:Y:S06]  /*5180*/  BRA `(.L_x_10796) ;  /* 0x0000000000147947 */ /* 0x000fec0003800000 */
.L_x_10816:
[----:B------:R-:W2:Y:S02]  /*5190*/  LDG.E.64 R2, desc[UR36][R4.64] ;  /* 0x0000002404027981 */ /* 0x000ea4000c1e1b00 */
[----:B--2---:R0:W1:Y:S01]  /*51a0*/  I2F.U64 R2, R2 ;  /* 0x0000000200027312 */ /* 0x0040620000301000 */
[----:B------:R-:W-:Y:S05]  /*51b0*/  BRA `(.L_x_10796) ;  /* 0x0000000000087947 */ /* 0x000fea0003800000 */
.L_x_10815:
[----:B------:R-:W2:Y:S02]  /*51c0*/  LDG.E R2, desc[UR36][R4.64] ;  /* 0x0000002404027981 */ /* 0x000ea4000c1e1900 */
[----:B--2---:R-:W-:-:S07]  /*51d0*/  I2FP.F32.U32 R2, R2 ;  /* 0x0000000200027245 */ /* 0x004fce0000201000 */
.L_x_10796:
[----:B------:R-:W-:Y:S05]  /*51e0*/  BSYNC B6 ;  /* 0x0000000000067941 */ /* 0x000fea0003800000 */
.L_x_10790:
[----:B0---4-:R-:W0:Y:S01]  /*51f0*/  LDC.U8 R4, c[0x0][0x430] ;  /* 0x00010c00ff047b82 */ /* 0x011e220000000000 */
[----:B-1-3-5:R-:W-:-:S13]  /*5200*/  FSETP.GTU.FTZ.AND P0, PT, |R2|, +INF , PT ;  /* 0x7f8000000200780b */ /* 0x02afda0003f1c200 */
[----:B--2---:R-:W1:Y:S01]  /*5210*/  @!P0 LDC R3, c[0x0][0x420] ;  /* 0x00010800ff038b82 */ /* 0x004e620000000800 */
[----:B0-----:R-:W-:-:S04]  /*5220*/  PRMT R0, R4, 0x9910, RZ ;  /* 0x0000991004007816 */ /* 0x001fc800000000ff */
[----:B------:R-:W-:Y:S02]  /*5230*/  ISETP.GT.AND P1, PT, R0, 0x9, PT ;  /* 0x000000090000780c */ /* 0x000fe40003f24270 */
[----:B-1----:R-:W-:-:S11]  /*5240*/  @!P0 FMNMX.FTZ R2, R2, R3, !PT ;  /* 0x0000000302028209 */ /* 0x002fd60007810000 */
        /* <DEDUP_REMOVED lines=12> */
.L_x_10821:
[----:B------:R-:W0:Y:S02]  /*5310*/  F2I.S64.TRUNC R2, R2 ;  /* 0x0000000200027311 */ /* 0x000e24000020d900 */
[----:B0-----:R-:W-:-:S05]  /*5320*/  IMAD.MOV.U32 R5, RZ, RZ, R2 ;  /* 0x000000ffff057224 */ /* 0x001fca00078e0002 */
[----:B------:R4:W-:Y:S01]  /*5330*/  STG.E.U8 desc[UR36][R16.64], R5 ;  /* 0x0000000510007986 */ /* 0x0009e2000c101124 */
[----:B------:R-:W-:Y:S05]  /*5340*/  BRA `(.L_x_10823) ;  /* 0x0000000c00407947 */ /* 0x000fea0003800000 */
.L_x_10820:
        /* <DEDUP_REMOVED lines=9> */
.L_x_10825:
[----:B------:R-:W0:Y:S02]  /*53e0*/  F2I.FTZ.TRUNC.NTZ R3, R2 ;  /* 0x0000000200037305 */ /* 0x000e24000021f100 */
[----:B0-----:R2:W-:Y:S01]  /*53f0*/  STG.E desc[UR36][R16.64], R3 ;  /* 0x0000000310007986 */ /* 0x0015e2000c101924 */
[----:B------:R-:W-:Y:S05]  /*5400*/  BRA `(.L_x_10823) ;  /* 0x0000000c00107947 */ /* 0x000fea0003800000 */
.L_x_10824:
[----:B------:R-:W0:Y:S02]  /*5410*/  F2I.FTZ.TRUNC.NTZ R3, R2 ;  /* 0x0000000200037305 */ /* 0x000e24000021f100 */
[----:B0-----:R0:W-:Y:S01]  /*5420*/  STG.E.U16 desc[UR36][R16.64], R3 ;  /* 0x0000000310007986 */ /* 0x0011e2000c101524 */
[----:B------:R-:W-:Y:S05]  /*5430*/  BRA `(.L_x_10823) ;  /* 0x0000000c00047947 */ /* 0x000fea0003800000 */
.L_x_10819:
        /* <DEDUP_REMOVED lines=8> */
.L_x_10827:
[----:B------:R-:W-:-:S05]  /*54c0*/  F2FP.F16.F32.PACK_AB R2, RZ, R2 ;  /* 0x00000002ff02723e */ /* 0x000fca00000000ff */
[----:B------:R0:W-:Y:S01]  /*54d0*/  STG.E.U16 desc[UR36][R16.64], R2 ;  /* 0x0000000210007986 */ /* 0x0001e2000c101524 */
[----:B------:R-:W-:Y:S05]  /*54e0*/  BRA `(.L_x_10823) ;  /* 0x0000000800d87947 */ /* 0x000fea0003800000 */
.L_x_10826:
        /* <DEDUP_REMOVED lines=9> */
.L_x_10829:
[----:B------:R-:W-:-:S04]  /*5580*/  F2FP.F16.F32.PACK_AB R3, RZ, R2 ;  /* 0x00000002ff03723e */ /* 0x000fc800000000ff */
[----:B------:R-:W-:-:S05]  /*5590*/  PRMT R3, R3, 0x5410, RZ ;  /* 0x0000541003037816 */ /* 0x000fca00000000ff */
[----:B------:R0:W-:Y:S01]  /*55a0*/  STG.E desc[UR36][R16.64], R3 ;  /* 0x0000000310007986 */ /* 0x0001e2000c101924 */
[----:B------:R-:W-:Y:S05]  /*55b0*/  BRA `(.L_x_10823) ;  /* 0x0000000800a47947 */ /* 0x000fea0003800000 */
.L_x_10828:
[----:B------:R-:W-:-:S06]  /*55c0*/  FMUL.FTZ R2, R2, 1 ;  /* 0x3f80000002027820 */ /* 0x000fcc0000410000 */
[----:B------:R-:W0:Y:S02]  /*55d0*/  F2F.F64.F32 R2, R2 ;  /* 0x0000000200027310 */ /* 0x000e240000201800 */
[----:B0-----:R0:W-:Y:S01]  /*55e0*/  STG.E.64 desc[UR36][R16.64], R2 ;  /* 0x0000000210007986 */ /* 0x0011e2000c101b24 */
[----:B------:R-:W-:Y:S05]  /*55f0*/  BRA `(.L_x_10823) ;  /* 0x0000000800947947 */ /* 0x000fea0003800000 */
.L_x_10818:
        /* <DEDUP_REMOVED lines=12> */
.L_x_10832:
[----:B------:R-:W-:Y:S01]  /*56c0*/  FMUL.FTZ R4, R2, 1 ;  /* 0x3f80000002047820 */ /* 0x000fe20000410000 */
[----:B------:R-:W-:-:S05]  /*56d0*/  CS2R R6, SRZ ;  /* 0x0000000000067805 */ /* 0x000fca000001ff00 */
[----:B------:R-:W0:Y:S02]  /*56e0*/  F2F.F64.F32 R4, R4 ;  /* 0x0000000400047310 */ /* 0x000e240000201800 */
[----:B0-----:R0:W-:Y:S01]  /*56f0*/  STG.E.128 desc[UR36][R16.64], R4 ;  /* 0x0000000410007986 */ /* 0x0011e2000c101d24 */
[----:B------:R-:W-:Y:S05]  /*5700*/  BRA `(.L_x_10823) ;  /* 0x0000000800507947 */ /* 0x000fea0003800000 */
.L_x_10831:
        /* <DEDUP_REMOVED lines=20> */
.L_x_10836:
[----:B------:R-:W-:Y:S05]  /*5850*/  BSYNC B0 ;  /* 0x0000000000007941 */ /* 0x000fea0003800000 */
.L_x_10835:
[----:B------:R-:W-:-:S05]  /*5860*/  LOP3.LUT R5, R0, R5, RZ, 0xfc, !PT ;  /* 0x0000000500057212 */ /* 0x000fca00078efcff */
[----:B------:R0:W-:Y:S01]  /*5870*/  STG.E.U8 desc[UR36][R16.64], R5 ;  /* 0x0000000510007986 */ /* 0x0001e2000c101124 */
[----:B------:R-:W-:Y:S05]  /*5880*/  BRA `(.L_x_10823) ;  /* 0x0000000400f07947 */ /* 0x000fea0003800000 */
.L_x_10834:
        /* <DEDUP_REMOVED lines=12> */
.L_x_10838:
[----:B------:R-:W-:Y:S01]  /*5950*/  IMAD.MOV.U32 R0, RZ, RZ, 0x7f ;  /* 0x0000007fff007424 */ /* 0x000fe200078e00ff */
[----:B------:R-:W-:-:S04]  /*5960*/  ISETP.GT.U32.AND P0, PT, R4, 0x7f800000, PT ;  /* 0x7f8000000400780c */ /* 0x000fc80003f04070 */
[----:B------:R-:W-:-:S09]  /*5970*/  SEL R0, R0, 0x7c, P0 ;  /* 0x0000007c00007807 */ /* 0x000fd20000000000 */
.L_x_10839:
[----:B------:R-:W-:Y:S05]  /*5980*/  BSYNC B0 ;  /* 0x0000000000007941 */ /* 0x000fea0003800000 */
.L_x_10837:
[----:B------:R-:W-:-:S04]  /*5990*/  LOP3.LUT R2, R2, 0x80000000, RZ, 0xc0, !PT ;  /* 0x8000000002027812 */ /* 0x000fc800078ec0ff */
[----:B------:R-:W-:-:S04]  /*59a0*/  SHF.R.U32.HI R3, RZ, 0x18, R2 ;  /* 0x00000018ff037819 */ /* 0x000fc80000011602 */
[----:B------:R-:W-:-:S05]  /*59b0*/  LOP3.LUT R3, R0, R3, RZ, 0xfc, !PT ;  /* 0x0000000300037212 */ /* 0x000fca00078efcff */
[----:B------:R0:W-:Y:S01]  /*59c0*/  STG.E.U8 desc[UR36][R16.64], R3 ;  /* 0x0000000310007986 */ /* 0x0001e2000c101124 */
[----:B------:R-:W-:Y:S05]  /*59d0*/  BRA `(.L_x_10823) ;  /* 0x00000004009c7947 */ /* 0x000fea0003800000 */
.L_x_10833:
[----:B------:R-:W-:-:S05]  /*59e0*/  F2FP.BF16.F32.PACK_AB R2, RZ, R2 ;  /* 0x00000002ff02723e */ /* 0x000fca00000010ff */
[----:B------:R0:W-:Y:S01]  /*59f0*/  STG.E.U16 desc[UR36][R16.64], R2 ;  /* 0x0000000210007986 */ /* 0x0001e2000c101524 */
[----:B------:R-:W-:Y:S05]  /*5a00*/  BRA `(.L_x_10823) ;  /* 0x0000000400907947 */ /* 0x000fea0003800000 */
.L_x_10830:
        /* <DEDUP_REMOVED lines=11> */
.L_x_10842:
        /* <DEDUP_REMOVED lines=16> */
.L_x_10845:
[----:B------:R-:W-:-:S04]  /*5bc0*/  LOP3.LUT R2, R2, 0x80000000, RZ, 0xc0, !PT ;  /* 0x8000000002027812 */ /* 0x000fc800078ec0ff */
[----:B------:R-:W-:-:S04]  /*5bd0*/  SHF.R.U32.HI R3, RZ, 0x18, R2 ;  /* 0x00000018ff037819 */ /* 0x000fc80000011602 */
[----:B------:R-:W-:-:S04]  /*5be0*/  LOP3.LUT R0, R0, R3, RZ, 0xfc, !PT ;  /* 0x0000000300007212 */ /* 0x000fc800078efcff */
[----:B------:R-:W-:-:S07]  /*5bf0*/  PRMT R8, R0, 0x7610, R8 ;  /* 0x0000761000087816 */ /* 0x000fce0000000008 */
.L_x_10844:
[----:B------:R-:W-:Y:S05]  /*5c00*/  BSYNC B0 ;  /* 0x0000000000007941 */ /* 0x000fea0003800000 */
.L_x_10843:
[----:B------:R0:W-:Y:S01]  /*5c10*/  STG.E.U8 desc[UR36][R16.64], R8 ;  /* 0x0000000810007986 */ /* 0x0001e2000c101124 */
[----:B------:R-:W-:Y:S05]  /*5c20*/  BRA `(.L_x_10823) ;  /* 0x0000000400087947 */ /* 0x000fea0003800000 */
.L_x_10841:
        /* <DEDUP_REMOVED lines=16> */
.L_x_10848:
[----:B------:R-:W-:-:S04]  /*5d30*/  LOP3.LUT R2, R2, 0x80000000, RZ, 0xc0, !PT ;  /* 0x8000000002027812 */ /* 0x000fc800078ec0ff */
[----:B------:R-:W-:-:S04]  /*5d40*/  SHF.R.U32.HI R3, RZ, 0x18, R2 ;  /* 0x00000018ff037819 */ /* 0x000fc80000011602 */
[----:B------:R-:W-:-:S04]  /*5d50*/  LOP3.LUT R0, R0, R3, RZ, 0xfc, !PT ;  /* 0x0000000300007212 */ /* 0x000fc800078efcff */
[----:B------:R-:W-:-:S07]  /*5d60*/  PRMT R8, R0, 0x7610, R8 ;  /* 0x0000761000087816 */ /* 0x000fce0000000008 */
.L_x_10847:
[----:B------:R-:W-:Y:S05]  /*5d70*/  BSYNC B0 ;  /* 0x0000000000007941 */ /* 0x000fea0003800000 */
.L_x_10846:
[----:B------:R0:W-:Y:S01]  /*5d80*/  STG.E.U8 desc[UR36][R16.64], R8 ;  /* 0x0000000810007986 */ /* 0x0001e2000c101124 */
[----:B------:R-:W-:Y:S05]  /*5d90*/  BRA `(.L_x_10823) ;  /* 0x0000000000ac7947 */ /* 0x000fea0003800000 */
.L_x_10840:
        /* <DEDUP_REMOVED lines=21> */
.L_x_10822:
        /* <DEDUP_REMOVED lines=16> */
.L_x_10851:
[----:B------:R-:W-:Y:S05]  /*5ff0*/  BRA `(.L_x_10823) ;  /* 0x0000000000147947 */ /* 0x000fea0003800000 */
.L_x_10850:
[----:B------:R-:W0:Y:S02]  /*6000*/  F2I.U64.TRUNC R2, R2 ;  /* 0x0000000200027311 */ /* 0x000e24000020d800 */
[----:B0-----:R0:W-:Y:S01]  /*6010*/  STG.E.64 desc[UR36][R16.64], R2 ;  /* 0x0000000210007986 */ /* 0x0011e2000c101b24 */
[----:B------:R-:W-:Y:S05]  /*6020*/  BRA `(.L_x_10823) ;  /* 0x0000000000087947 */ /* 0x000fea0003800000 */
.L_x_10849:
[----:B------:R-:W0:Y:S02]  /*6030*/  F2I.FTZ.U32.TRUNC.NTZ R3, R2 ;  /* 0x0000000200037305 */ /* 0x000e24000021f000 */
[----:B0-----:R0:W-:Y:S02]  /*6040*/  STG.E desc[UR36][R16.64], R3 ;  /* 0x0000000310007986 */ /* 0x0011e4000c101924 */
.L_x_10823:
[----:B------:R-:W-:-:S07]  /*6050*/  VIADD R19, R19, 0x80 ;  /* 0x0000008013137836 */ /* 0x000fce0000000000 */
.L_x_10788:
[----:B------:R-:W-:Y:S05]  /*6060*/  BSYNC B7 ;  /* 0x0000000000077941 */ /* 0x000fea0003800000 */
.L_x_10787:
        /* <DEDUP_REMOVED lines=307> */
.L_x_10854:
        /* <DEDUP_REMOVED lines=22> */
.L_x_10859:
[----:B------:R-:W2:Y:S02]  /*7500*/  LDG.E.U8 R2, desc[UR36][R4.64] ;  /* 0x0000002404027981 */ /* 0x000ea4000c1e1100 */
[----:B--2---:R-:W-:Y:S01]  /*7510*/  I2FP.F32.U32 R2, R2 ;  /* 0x0000000200027245 */ /* 0x004fe20000201000 */
[----:B------:R-:W-:Y:S06]  /*7520*/  BRA `(.L_x_10861) ;  /* 0x0000000c002c7947 */ /* 0x000fec0003800000 */
.L_x_10858:
        /* <DEDUP_REMOVED lines=9> */
.L_x_10863:
[----:B------:R-:W2:Y:S02]  /*75c0*/  LDG.E R2, desc[UR36][R4.64] ;  /* 0x0000002404027981 */ /* 0x000ea4000c1e1900 */
[----:B--2---:R-:W-:Y:S01]  /*75d0*/  I2FP.F32.S32 R2, R2 ;  /* 0x0000000200027245 */ /* 0x004fe20000201400 */
[----:B------:R-:W-:Y:S06]  /*75e0*/  BRA `(.L_x_10861) ;  /* 0x0000000800fc7947 */ /* 0x000fec0003800000 */
.L_x_10862:
[----:B------:R-:W2:Y:S02]  /*75f0*/  LDG.E.U16 R2, desc[UR36][R4.64] ;  /* 0x0000002404027981 */ /* 0x000ea4000c1e1500 */
[----:B--2---:R-:W0:Y:S01]  /*7600*/  I2F.S16 R2, R2 ;  /* 0x0000000200027306 */ /* 0x004e220000101400 */
[----:B------:R-:W-:Y:S05]  /*7610*/  BRA `(.L_x_10861) ;  /* 0x0000000800f07947 */ /* 0x000fea0003800000 */
.L_x_10857:
        /* <DEDUP_REMOVED lines=8> */
.L_x_10865:
[----:B------:R-:W2:Y:S02]  /*76a0*/  LDG.E.U16 R2, desc[UR36][R4.64] ;  /* 0x0000002404027981 */ /* 0x000ea4000c1e1500 */
[----:B--2---:R-:W-:Y:S01]  /*76b0*/  HADD2.F32 R2, -RZ, R2.H0_H0 ;  /* 0x20000002ff027230 */ /* 0x004fe20000004100 */
[----:B------:R-:W-:Y:S06]  /*76c0*/  BRA `(.L_x_10861) ;  /* 0x0000000800c47947 */ /* 0x000fec0003800000 */
.L_x_10864:
        /* <DEDUP_REMOVED lines=8> */
.L_x_10867:
[----:B------:R-:W2:Y:S02]  /*7750*/  LDG.E.U16 R2, desc[UR36][R4.64] ;  /* 0x0000002404027981 */ /* 0x000ea4000c1e1500 */
[----:B--2---:R-:W-:Y:S01]  /*7760*/  HADD2.F32 R2, -RZ, R2.H0_H0 ;  /* 0x20000002ff027230 */ /* 0x004fe20000004100 */
[----:B------:R-:W-:Y:S06]  /*7770*/  BRA `(.L_x_10861) ;  /* 0x0000000800987947 */ /* 0x000fec0003800000 */
.L_x_10866:
[----:B------:R-:W2:Y:S01]  /*7780*/  LDG.E.64 R4, desc[UR36][R4.64] ;  /* 0x0000002404047981 */ /* 0x000ea2000c1e1b00 */
[----:B------:R-:W-:Y:S01]  /*7790*/  UMOV UR4, 0xf0000000 ;  /* 0xf000000000047882 */ /* 0x000fe20000000000 */
[----:B------:R-:W-:Y:S01]  /*77a0*/  UMOV UR5, 0x380fffff ;  /* 0x380fffff00057882 */ /* 0x000fe20000000000 */
[----:B--2---:R-:W0:Y:S01]  /*77b0*/  F2F.F32.F64 R2, R4 ;  /* 0x0000000400027310 */ /* 0x004e220000301000 */
[----:B------:R-:W-:-:S14]  /*77c0*/  DSETP.GEU.AND P0, PT, |R4|, UR4, PT ;  /* 0x0000000404007e2a */ /* 0x000fdc000bf0e200 */
[----:B0-----:R-:W-:Y:S01]  /*77d0*/  @!P0 FMUL R2, R2, 1.175494350822287508e-38 ;  /* 0x0080000002028820 */ /* 0x001fe20000400000 */
[----:B------:R-:W-:Y:S06]  /*77e0*/  BRA `(.L_x_10861) ;  /* 0x00000008007c7947 */ /* 0x000fec0003800000 */
.L_x_10856:
        /* <DEDUP_REMOVED lines=12> */
.L_x_10870:
[----:B------:R-:W2:Y:S01]  /*78b0*/  LDG.E.64 R4, desc[UR36][R4.64] ;  /* 0x0000002404047981 */ /* 0x000ea2000c1e1b00 */
[----:B------:R-:W-:Y:S01]  /*78c0*/  UMOV UR4, 0xf0000000 ;  /* 0xf000000000047882 */ /* 0x000fe20000000000 */
[----:B------:R-:W-:Y:S01]  /*78d0*/  UMOV UR5, 0x380fffff ;  /* 0x380fffff00057882 */ /* 0x000fe20000000000 */
[----:B--2---:R-:W0:Y:S01]  /*78e0*/  F2F.F32.F64 R2, R4 ;  /* 0x0000000400027310 */ /* 0x004e220000301000 */
[----:B------:R-:W-:-:S14]  /*78f0*/  DSETP.GEU.AND P0, PT, |R4|, UR4, PT ;  /* 0x0000000404007e2a */ /* 0x000fdc000bf0e200 */
[----:B0-----:R-:W-:Y:S01]  /*7900*/  @!P0 FMUL R2, R2, 1.175494350822287508e-38 ;  /* 0x0080000002028820 */ /* 0x001fe20000400000 */
[----:B------:R-:W-:Y:S06]  /*7910*/  BRA `(.L_x_10861) ;  /* 0x0000000800307947 */ /* 0x000fec0003800000 */
.L_x_10869:
        /* <DEDUP_REMOVED lines=26> */
.L_x_10872:
        /* <DEDUP_REMOVED lines=13> */
.L_x_10871:
[----:B------:R-:W2:Y:S02]  /*7b90*/  LDG.E.U16 R2, desc[UR36][R4.64] ;  /* 0x0000002404027981 */ /* 0x000ea4000c1e1500 */
[----:B--2---:R-:W-:Y:S01]  /*7ba0*/  IMAD.U32 R2, R2, 0x10000, RZ ;  /* 0x0001000002027824 */ /* 0x004fe200078e00ff */
[----:B------:R-:W-:Y:S06]  /*7bb0*/  BRA `(.L_x_10861) ;  /* 0x0000000400887947 */ /* 0x000fec0003800000 */
.L_x_10868:
        /* <DEDUP_REMOVED lines=11> */
.L_x_10875:
        /* <DEDUP_REMOVED lines=20> */
.L_x_10877:
[----:B------:R-:W-:Y:S05]  /*7db0*/  BSYNC B0 ;  /* 0x0000000000007941 */ /* 0x000fea0003800000 */
.L_x_10876:
[----:B------:R-:W-:Y:S01]  /*7dc0*/  IMAD.SHL.U32 R2, R2, 0x100000, RZ ;  /* 0x0010000002027824 */ /* 0x000fe200078e00ff */
[----:B------:R-:W-:-:S04]  /*7dd0*/  LEA R3, R0, 0x3b800000, 0x17 ;  /* 0x3b80000000037811 */ /* 0x000fc800078eb8ff */
[----:B------:R-:W-:Y:S01]  /*7de0*/  LOP3.LUT R2, R3, R2, R4, 0xfe, !PT ;  /* 0x0000000203027212 */ /* 0x000fe200078efe04 */
[----:B------:R-:W-:Y:S06]  /*7df0*/  BRA `(.L_x_10861) ;  /* 0x0000000000f87947 */ /* 0x000fec0003800000 */
.L_x_10874:
        /* <DEDUP_REMOVED lines=20> */
.L_x_10879:
[----:B------:R-:W-:Y:S05]  /*7f40*/  BSYNC B0 ;  /* 0x0000000000007941 */ /* 0x000fea0003800000 */
.L_x_10878:
[----:B------:R-:W-:Y:S01]  /*7f50*/  IMAD.SHL.U32 R2, R2, 0x200000, RZ ;  /* 0x0020000002027824 */ /* 0x000fe200078e00ff */
[----:B------:R-:W-:-:S04]  /*7f60*/  LEA R3, R0, 0x37800000, 0x17 ;  /* 0x3780000000037811 */ /* 0x000fc800078eb8ff */
[----:B------:R-:W-:Y:S01]  /*7f70*/  LOP3.LUT R2, R3, R2, R4, 0xfe, !PT ;  /* 0x0000000203027212 */ /* 0x000fe200078efe04 */
[----:B------:R-:W-:Y:S06]  /*7f80*/  BRA `(.L_x_10861) ;  /* 0x0000000000947947 */ /* 0x000fec0003800000 */
.L_x_10873:
        /* <DEDUP_REMOVED lines=14> */
.L_x_10860:
        /* <DEDUP_REMOVED lines=16> */
.L_x_10882:
[----:B------:R-:W-:Y:S01]  /*8170*/  IMAD.MOV.U32 R2, RZ, RZ, RZ ;  /* 0x000000ffff027224 */ /* 0x000fe200078e00ff */
[----:B------:R-:W-:Y:S06]  /*8180*/  BRA `(.L_x_10861) ;  /* 0x0000000000147947 */ /* 0x000fec0003800000 */
.L_x_10881:
[----:B------:R-:W2:Y:S02]  /*8190*/  LDG.E.64 R2, desc[UR36][R4.64] ;  /* 0x0000002404027981 */ /* 0x000ea4000c1e1b00 */
[----:B--2---:R0:W1:Y:S01]  /*81a0*/  I2F.U64 R2, R2 ;  /* 0x0000000200027312 */ /* 0x0040620000301000 */
[----:B------:R-:W-:Y:S05]  /*81b0*/  BRA `(.L_x_10861) ;  /* 0x0000000000087947 */ /* 0x000fea0003800000 */
.L_x_10880:
[----:B------:R-:W2:Y:S02]  /*81c0*/  LDG.E R2, desc[UR36][R4.64] ;  /* 0x0000002404027981 */ /* 0x000ea4000c1e1900 */
[----:B--2---:R-:W-:-:S07]  /*81d0*/  I2FP.F32.U32 R2, R2 ;  /* 0x0000000200027245 */ /* 0x004fce0000201000 */
.L_x_10861:
[----:B------:R-:W-:Y:S05]  /*81e0*/  BSYNC B6 ;  /* 0x0000000000067941 */ /* 0x000fea0003800000 */
.L_x_10855:
[----:B0---4-:R-:W0:Y:S01]  /*81f0*/  LDC.U8 R4, c[0x0][0x430] ;  /* 0x00010c00ff047b82 */ /* 0x011e220000000000 */
[----:B-123-5:R-:W-:-:S13]  /*8200*/  FSETP.GTU.FTZ.AND P0, PT, |R2|, +INF , PT ;  /* 0x7f8000000200780b */ /* 0x02efda0003f1c200 */
[----:B------:R-:W1:Y:S01]  /*8210*/  @!P0 LDC R3, c[0x0][0x420] ;  /* 0x00010800ff038b82 */ /* 0x000e620000000800 */
        /* <DEDUP_REMOVED lines=15> */
.L_x_10886:
[----:B------:R-:W0:Y:S02]  /*8310*/  F2I.S64.TRUNC R2, R2 ;  /* 0x0000000200027311 */ /* 0x000e24000020d900 */
[----:B0-----:R-:W-:-:S05]  /*8320*/  IMAD.MOV.U32 R5, RZ, RZ, R2 ;  /* 0x000000ffff057224 */ /* 0x001fca00078e0002 */
[----:B------:R0:W-:Y:S01]  /*8330*/  STG.E.U8 desc[UR36][R16.64], R5 ;  /* 0x0000000510007986 */ /* 0x0001e2000c101124 */
[----:B------:R-:W-:Y:S05]  /*8340*/  BRA `(.L_x_10888) ;  /* 0x0000000c00407947 */ /* 0x000fea0003800000 */
.L_x_10885:
        /* <DEDUP_REMOVED lines=9> */
.L_x_10890:
[----:B------:R-:W0:Y:S02]  /*83e0*/  F2I.FTZ.TRUNC.NTZ R3, R2 ;  /* 0x0000000200037305 */ /* 0x000e24000021f100 */
[----:B0-----:R0:W-:Y:S01]  /*83f0*/  STG.E desc[UR36][R16.64], R3 ;  /* 0x0000000310007986 */ /* 0x0011e2000c101924 */
[----:B------:R-:W-:Y:S05]  /*8400*/  BRA `(.L_x_10888) ;  /* 0x0000000c00107947 */ /* 0x000fea0003800000 */
.L_x_10889:
[----:B------:R-:W0:Y:S02]  /*8410*/  F2I.FTZ.TRUNC.NTZ R3, R2 ;  /* 0x0000000200037305 */ /* 0x000e24000021f100 */
[----:B0-----:R0:W-:Y:S01]  /*8420*/  STG.E.U16 desc[UR36][R16.64], R3 ;  /* 0x0000000310007986 */ /* 0x0011e2000c101524 */
[----:B------:R-:W-:Y:S05]  /*8430*/  BRA `(.L_x_10888) ;  /* 0x0000000c00047947 */ /* 0x000fea0003800000 */
.L_x_10884:
        /* <DEDUP_REMOVED lines=8> */
.L_x_10892:
[----:B------:R-:W-:-:S05]  /*84c0*/  F2FP.F16.F32.PACK_AB R2, RZ, R2 ;  /* 0x00000002ff02723e */ /* 0x000fca00000000ff */
[----:B------:R0:W-:Y:S01]  /*84d0*/  STG.E.U16 desc[UR36][R16.64], R2 ;  /* 0x0000000210007986 */ /* 0x0001e2000c101524 */
[----:B------:R-:W-:Y:S05]  /*84e0*/  BRA `(.L_x_10888) ;  /* 0x0000000800d87947 */ /* 0x000fea0003800000 */
.L_x_10891:
        /* <DEDUP_REMOVED lines=9> */
.L_x_10894:
[----:B------:R-:W-:-:S04]  /*8580*/  F2FP.F16.F32.PACK_AB R3, RZ, R2 ;  /* 0x00000002ff03723e */ /* 0x000fc800000000ff */
[----:B------:R-:W-:-:S05]  /*8590*/  PRMT R3, R3, 0x5410, RZ ;  /* 0x0000541003037816 */ /* 0x000fca00000000ff */
[----:B------:R0:W-:Y:S01]  /*85a0*/  STG.E desc[UR36][R16.64], R3 ;  /* 0x0000000310007986 */ /* 0x0001e2000c101924 */
[----:B------:R-:W-:Y:S05]  /*85b0*/  BRA `(.L_x_10888) ;  /* 0x0000000800a47947 */ /* 0x000fea0003800000 */
.L_x_10893:
[----:B------:R-:W-:-:S06]  /*85c0*/  FMUL.FTZ R2, R2, 1 ;  /* 0x3f80000002027820 */ /* 0x000fcc0000410000 */
[----:B------:R-:W0:Y:S02]  /*85d0*/  F2F.F64.F32 R2, R2 ;  /* 0x0000000200027310 */ /* 0x000e240000201800 */
[----:B0-----:R0:W-:Y:S01]  /*85e0*/  STG.E.64 desc[UR36][R16.64], R2 ;  /* 0x0000000210007986 */ /* 0x0011e2000c101b24 */
[----:B------:R-:W-:Y:S05]  /*85f0*/  BRA `(.L_x_10888) ;  /* 0x0000000800947947 */ /* 0x000fea0003800000 */
.L_x_10883:
        /* <DEDUP_REMOVED lines=12> */
.L_x_10897:
[----:B------:R-:W-:Y:S01]  /*86c0*/  FMUL.FTZ R4, R2, 1 ;  /* 0x3f80000002047820 */ /* 0x000fe20000410000 */
[----:B------:R-:W-:-:S05]  /*86d0*/  CS2R R6, SRZ ;  /* 0x0000000000067805 */ /* 0x000fca000001ff00 */
[----:B------:R-:W0:Y:S02]  /*86e0*/  F2F.F64.F32 R4, R4 ;  /* 0x0000000400047310 */ /* 0x000e240000201800 */
[----:B0-----:R0:W-:Y:S01]  /*86f0*/  STG.E.128 desc[UR36][R16.64], R4 ;  /* 0x0000000410007986 */ /* 0x0011e2000c101d24 */
[----:B------:R-:W-:Y:S05]  /*8700*/  BRA `(.L_x_10888) ;  /* 0x0000000800507947 */ /* 0x000fea0003800000 */
.L_x_10896:
        /* <DEDUP_REMOVED lines=20> */
.L_x_10901:
[----:B------:R-:W-:Y:S05]  /*8850*/  BSYNC B0 ;  /* 0x0000000000007941 */ /* 0x000fea0003800000 */
.L_x_10900:
[----:B------:R-:W-:-:S05]  /*8860*/  LOP3.LUT R5, R0, R5, RZ, 0xfc, !PT ;  /* 0x0000000500057212 */ /* 0x000fca00078efcff */
[----:B------:R0:W-:Y:S01]  /*8870*/  STG.E.U8 desc[UR36][R16.64], R5 ;  /* 0x0000000510007986 */ /* 0x0001e2000c101124 */
[----:B------:R-:W-:Y:S05]  /*8880*/  BRA `(.L_x_10888) ;  /* 0x0000000400f07947 */ /* 0x000fea0003800000 */
.L_x_10899:
        /* <DEDUP_REMOVED lines=12> */
.L_x_10903:
[----:B------:R-:W-:Y:S01]  /*8950*/  IMAD.MOV.U32 R0, RZ, RZ, 0x7f ;  /* 0x0000007fff007424 */ /* 0x000fe200078e00ff */
[----:B------:R-:W-:-:S04]  /*8960*/  ISETP.GT.U32.AND P0, PT, R4, 0x7f800000, PT ;  /* 0x7f8000000400780c */ /* 0x000fc80003f04070 */
[----:B------:R-:W-:-:S09]  /*8970*/  SEL R0, R0, 0x7c, P0 ;  /* 0x0000007c00007807 */ /* 0x000fd20000000000 */
.L_x_10904:
[----:B------:R-:W-:Y:S05]  /*8980*/  BSYNC B0 ;  /* 0x0000000000007941 */ /* 0x000fea0003800000 */
.L_x_10902:
[----:B------:R-:W-:-:S04]  /*8990*/  LOP3.LUT R2, R2, 0x80000000, RZ, 0xc0, !PT ;  /* 0x8000000002027812 */ /* 0x000fc800078ec0ff */
[----:B------:R-:W-:-:S04]  /*89a0*/  SHF.R.U32.HI R3, RZ, 0x18, R2 ;  /* 0x00000018ff037819 */ /* 0x000fc80000011602 */
[----:B------:R-:W-:-:S05]  /*89b0*/  LOP3.LUT R3, R0, R3, RZ, 0xfc, !PT ;  /* 0x0000000300037212 */ /* 0x000fca00078efcff */
[----:B------:R0:W-:Y:S01]  /*89c0*/  STG.E.U8 desc[UR36][R16.64], R3 ;  /* 0x0000000310007986 */ /* 0x0001e2000c101124 */
[----:B------:R-:W-:Y:S05]  /*89d0*/  BRA `(.L_x_10888) ;  /* 0x00000004009c7947 */ /* 0x000fea0003800000 */
.L_x_10898:
[----:B------:R-:W-:-:S05]  /*89e0*/  F2FP.BF16.F32.PACK_AB R2, RZ, R2 ;  /* 0x00000002ff02723e */ /* 0x000fca00000010ff */
[----:B------:R0:W-:Y:S01]  /*89f0*/  STG.E.U16 desc[UR36][R16.64], R2 ;  /* 0x0000000210007986 */ /* 0x0001e2000c101524 */
[----:B------:R-:W-:Y:S05]  /*8a00*/  BRA `(.L_x_10888) ;  /* 0x0000000400907947 */ /* 0x000fea0003800000 */
.L_x_10895:
        /* <DEDUP_REMOVED lines=11> */
.L_x_10907:
        /* <DEDUP_REMOVED lines=16> */
.L_x_10910:
[----:B------:R-:W-:-:S04]  /*8bc0*/  LOP3.LUT R2, R2, 0x80000000, RZ, 0xc0, !PT ;  /* 0x8000000002027812 */ /* 0x000fc800078ec0ff */
[----:B------:R-:W-:-:S04]  /*8bd0*/  SHF.R.U32.HI R3, RZ, 0x18, R2 ;  /* 0x00000018ff037819 */ /* 0x000fc80000011602 */
[----:B------:R-:W-:-:S04]  /*8be0*/  LOP3.LUT R0, R0, R3, RZ, 0xfc, !PT ;  /* 0x0000000300007212 */ /* 0x000fc800078efcff */
[----:B------:R-:W-:-:S07]  /*8bf0*/  PRMT R8, R0, 0x7610, R8 ;  /* 0x0000761000087816 */ /* 0x000fce0000000008 */
.L_x_10909:
[----:B------:R-:W-:Y:S05]  /*8c00*/  BSYNC B0 ;  /* 0x0000000000007941 */ /* 0x000fea0003800000 */
.L_x_10908:
[----:B------:R3:W-:Y:S01]  /*8c10*/  STG.E.U8 desc[UR36][R16.64], R8 ;  /* 0x0000000810007986 */ /* 0x0007e2000c101124 */
[----:B------:R-:W-:Y:S05]  /*8c20*/  BRA `(.L_x_10888) ;  /* 0x0000000400087947 */ /* 0x000fea0003800000 */
.L_x_10906:
        /* <DEDUP_REMOVED lines=16> */
.L_x_10913:
[----:B------:R-:W-:-:S04]  /*8d30*/  LOP3.LUT R2, R2, 0x80000000, RZ, 0xc0, !PT ;  /* 0x8000000002027812 */ /* 0x000fc800078ec0ff */
[----:B------:R-:W-:-:S04]  /*8d40*/  SHF.R.U32.HI R3, RZ, 0x18, R2 ;  /* 0x00000018ff037819 */ /* 0x000fc80000011602 */
[----:B------:R-:W-:-:S04]  /*8d50*/  LOP3.LUT R0, R0, R3, RZ, 0xfc, !PT ;  /* 0x0000000300007212 */ /* 0x000fc800078efcff */
[----:B------:R-:W-:-:S07]  /*8d60*/  PRMT R8, R0, 0x7610, R8 ;  /* 0x0000761000087816 */ /* 0x000fce0000000008 */
.L_x_10912:
[----:B------:R-:W-:Y:S05]  /*8d70*/  BSYNC B0 ;  /* 0x0000000000007941 */ /* 0x000fea0003800000 */
.L_x_10911:
[----:B------:R0:W-:Y:S01]  /*8d80*/  STG.E.U8 desc[UR36][R16.64], R8 ;  /* 0x0000000810007986 */ /* 0x0001e2000c101124 */
[----:B------:R-:W-:Y:S05]  /*8d90*/  BRA `(.L_x_10888) ;  /* 0x0000000000ac7947 */ /* 0x000fea0003800000 */
.L_x_10905:
        /* <DEDUP_REMOVED lines=21> */
.L_x_10887:
        /* <DEDUP_REMOVED lines=16> */
.L_x_10916:
[----:B------:R-:W-:Y:S05]  /*8ff0*/  BRA `(.L_x_10888) ;  /* 0x0000000000147947 */ /* 0x000fea0003800000 */
.L_x_10915:
[----:B------:R-:W0:Y:S02]  /*9000*/  F2I.U64.TRUNC R2, R2 ;  /* 0x0000000200027311 */ /* 0x000e24000020d800 */
[----:B0-----:R2:W-:Y:S01]  /*9010*/  STG.E.64 desc[UR36][R16.64], R2 ;  /* 0x0000000210007986 */ /* 0x0015e2000c101b24 */
[----:B------:R-:W-:Y:S05]  /*9020*/  BRA `(.L_x_10888) ;  /* 0x0000000000087947 */ /* 0x000fea0003800000 */
.L_x_10914:
[----:B------:R-:W0:Y:S02]  /*9030*/  F2I.FTZ.U32.TRUNC.NTZ R3, R2 ;  /* 0x0000000200037305 */ /* 0x000e24000021f000 */
[----:B0-----:R0:W-:Y:S02]  /*9040*/  STG.E desc[UR36][R16.64], R3 ;  /* 0x0000000310007986 */ /* 0x0011e4000c101924 */
.L_x_10888:
[----:B------:R-:W-:-:S07]  /*9050*/  VIADD R19, R19, 0x80 ;  /* 0x0000008013137836 */ /* 0x000fce0000000000 */
.L_x_10853:
[----:B------:R-:W-:Y:S05]  /*9060*/  BSYNC B7 ;  /* 0x0000000000077941 */ /* 0x000fea0003800000 */
.L_x_10852:
        /* <DEDUP_REMOVED lines=306> */
.L_x_10917:
        /* <DEDUP_REMOVED lines=22> */
.L_x_10922:
[----:B------:R-:W2:Y:S02]  /*a4f0*/  LDG.E.U8 R2, desc[UR36][R4.64] ;  /* 0x0000002404027981 */ /* 0x000ea4000c1e1100 */
[----:B--2---:R-:W-:Y:S01]  /*a500*/  I2FP.F32.U32 R2, R2 ;  /* 0x0000000200027245 */ /* 0x004fe20000201000 */
[----:B------:R-:W-:Y:S06]  /*a510*/  BRA `(.L_x_10924) ;  /* 0x0000000c002c7947 */ /* 0x000fec0003800000 */
.L_x_10921:
        /* <DEDUP_REMOVED lines=9> */
.L_x_10926:
[----:B------:R-:W2:Y:S02]  /*a5b0*/  LDG.E R2, desc[UR36][R4.64] ;  /* 0x0000002404027981 */ /* 0x000ea4000c1e1900 */
[----:B--2---:R-:W-:Y:S01]  /*a5c0*/  I2FP.F32.S32 R2, R2 ;  /* 0x0000000200027245 */ /* 0x004fe20000201400 */
[----:B------:R-:W-:Y:S06]  /*a5d0*/  BRA `(.L_x_10924) ;  /* 0x0000000800fc7947 */ /* 0x000fec0003800000 */
.L_x_10925:
[----:B------:R-:W2:Y:S02]  /*a5e0*/  LDG.E.U16 R2, desc[UR36][R4.64] ;  /* 0x0000002404027981 */ /* 0x000ea4000c1e1500 */
[----:B--2---:R-:W0:Y:S01]  /*a5f0*/  I2F.S16 R2, R2 ;  /* 0x0000000200027306 */ /* 0x004e220000101400 */
[----:B------:R-:W-:Y:S05]  /*a600*/  BRA `(.L_x_10924) ;  /* 0x0000000800f07947 */ /* 0x000fea0003800000 */
.L_x_10920:
        /* <DEDUP_REMOVED lines=8> */
.L_x_10928:
[----:B------:R-:W2:Y:S02]  /*a690*/  LDG.E.U16 R2, desc[UR36][R4.64] ;  /* 0x0000002404027981 */ /* 0x000ea4000c1e1500 */
[----:B--2---:R-:W-:Y:S01]  /*a6a0*/  HADD2.F32 R2, -RZ, R2.H0_H0 ;  /* 0x20000002ff027230 */ /* 0x004fe20000004100 */
[----:B------:R-:W-:Y:S06]  /*a6b0*/  BRA `(.L_x_10924) ;  /* 0x0000000800c47947 */ /* 0x000fec0003800000 */
.L_x_10927:
        /* <DEDUP_REMOVED lines=8> */
.L_x_10930:
[----:B------:R-:W2:Y:S02]  /*a740*/  LDG.E.U16 R2, desc[UR36][R4.64] ;  /* 0x0000002404027981 */ /* 0x000ea4000c1e1500 */
[----:B--2---:R-:W-:Y:S01]  /*a750*/  HADD2.F32 R2, -RZ, R2.H0_H0 ;  /* 0x20000002ff027230 */ /* 0x004fe20000004100 */
[----:B------:R-:W-:Y:S06]  /*a760*/  BRA `(.L_x_10924) ;  /* 0x0000000800987947 */ /* 0x000fec0003800000 */
.L_x_10929:
[----:B------:R-:W2:Y:S01]  /*a770*/  LDG.E.64 R4, desc[UR36][R4.64] ;  /* 0x0000002404047981 */ /* 0x000ea2000c1e1b00 */
[----:B------:R-:W-:Y:S01]  /*a780*/  UMOV UR4, 0xf0000000 ;  /* 0xf000000000047882 */ /* 0x000fe20000000000 */
[----:B------:R-:W-:Y:S01]  /*a790*/  UMOV UR5, 0x380fffff ;  /* 0x380fffff00057882 */ /* 0x000fe20000000000 */
[----:B--2---:R-:W0:Y:S01]  /*a7a0*/  F2F.F32.F64 R2, R4 ;  /* 0x0000000400027310 */ /* 0x004e220000301000 */
[----:B------:R-:W-:-:S14]  /*a7b0*/  DSETP.GEU.AND P0, PT, |R4|, UR4, PT ;  /* 0x0000000404007e2a */ /* 0x000fdc000bf0e200 */
[----:B0-----:R-:W-:Y:S01]  /*a7c0*/  @!P0 FMUL R2, R2, 1.175494350822287508e-38 ;  /* 0x0080000002028820 */ /* 0x001fe20000400000 */
[----:B------:R-:W-:Y:S06]  /*a7d0*/  BRA `(.L_x_10924) ;  /* 0x00000008007c7947 */ /* 0x000fec0003800000 */
.L_x_10919:
        /* <DEDUP_REMOVED lines=12> */
.L_x_10933:
[----:B------:R-:W2:Y:S01]  /*a8a0*/  LDG.E.64 R4, desc[UR36][R4.64] ;  /* 0x0000002404047981 */ /* 0x000ea2000c1e1b00 */
[----:B------:R-:W-:Y:S01]  /*a8b0*/  UMOV UR4, 0xf0000000 ;  /* 0xf000000000047882 */ /* 0x000fe20000000000 */
[----:B------:R-:W-:Y:S01]  /*a8c0*/  UMOV UR5, 0x380fffff ;  /* 0x380fffff00057882 */ /* 0x000fe20000000000 */
[----:B--2---:R-:W0:Y:S01]  /*a8d0*/  F2F.F32.F64 R2, R4 ;  /* 0x0000000400027310 */ /* 0x004e220000301000 */
[----:B------:R-:W-:-:S14]  /*a8e0*/  DSETP.GEU.AND P0, PT, |R4|, UR4, PT ;  /* 0x0000000404007e2a */ /* 0x000fdc000bf0e200 */
[----:B0-----:R-:W-:Y:S01]  /*a8f0*/  @!P0 FMUL R2, R2, 1.175494350822287508e-38 ;  /* 0x0080000002028820 */ /* 0x001fe20000400000 */
[----:B------:R-:W-:Y:S06]  /*a900*/  BRA `(.L_x_10924) ;  /* 0x0000000800307947 */ /* 0x000fec0003800000 */
.L_x_10932:
        /* <DEDUP_REMOVED lines=26> */
.L_x_10935:
        /* <DEDUP_REMOVED lines=13> */
.L_x_10934:
[----:B------:R-:W2:Y:S02]  /*ab80*/  LDG.E.U16 R2, desc[UR36][R4.64] ;  /* 0x0000002404027981 */ /* 0x000ea4000c1e1500 */
[----:B--2---:R-:W-:Y:S01]  /*ab90*/  IMAD.U32 R2, R2, 0x10000, RZ ;  /* 0x0001000002027824 */ /* 0x004fe200078e00ff */
[----:B------:R-:W-:Y:S06]  /*aba0*/  BRA `(.L_x_10924) ;  /* 0x0000000400887947 */ /* 0x000fec0003800000 */
.L_x_10931:
        /* <DEDUP_REMOVED lines=11> */
.L_x_10938:
        /* <DEDUP_REMOVED lines=20> */
.L_x_10940:
[----:B------:R-:W-:Y:S05]  /*ada0*/  BSYNC B0 ;  /* 0x0000000000007941 */ /* 0x000fea0003800000 */
.L_x_10939:
[----:B------:R-:W-:Y:S01]  /*adb0*/  IMAD.SHL.U32 R2, R2, 0x100000, RZ ;  /* 0x0010000002027824 */ /* 0x000fe200078e00ff */
[----:B------:R-:W-:-:S04]  /*adc0*/  LEA R3, R0, 0x3b800000, 0x17 ;  /* 0x3b80000000037811 */ /* 0x000fc800078eb8ff */
[----:B------:R-:W-:Y:S01]  /*add0*/  LOP3.LUT R2, R3, R2, R4, 0xfe, !PT ;  /* 0x0000000203027212 */ /* 0x000fe200078efe04 */
[----:B------:R-:W-:Y:S06]  /*ade0*/  BRA `(.L_x_10924) ;  /* 0x0000000000f87947 */ /* 0x000fec0003800000 */
.L_x_10937:
        /* <DEDUP_REMOVED lines=20> */
.L_x_10942:
[----:B------:R-:W-:Y:S05]  /*af30*/  BSYNC B0 ;  /* 0x0000000000007941 */ /* 0x000fea0003800000 */
.L_x_10941:
[----:B------:R-:W-:Y:S01]  /*af40*/  IMAD.SHL.U32 R2, R2, 0x200000, RZ ;  /* 0x0020000002027824 */ /* 0x000fe200078e00ff */
[----:B------:R-:W-:-:S04]  /*af50*/  LEA R3, R0, 0x37800000, 0x17 ;  /* 0x3780000000037811 */ /* 0x000fc800078eb8ff */
[----:B------:R-:W-:Y:S01]  /*af60*/  LOP3.LUT R2, R3, R2, R4, 0xfe, !PT ;  /* 0x0000000203027212 */ /* 0x000fe200078efe04 */
[----:B------:R-:W-:Y:S06]  /*af70*/  BRA `(.L_x_10924) ;  /* 0x0000000000947947 */ /* 0x000fec0003800000 */
.L_x_10936:
        /* <DEDUP_REMOVED lines=14> */
.L_x_10923:
        /* <DEDUP_REMOVED lines=16> */
.L_x_10945:
[----:B------:R-:W-:Y:S01]  /*b160*/  IMAD.MOV.U32 R2, RZ, RZ, RZ ;  /* 0x000000ffff027224 */ /* 0x000fe200078e00ff */
[----:B------:R-:W-:Y:S06]  /*b170*/  BRA `(.L_x_10924) ;  /* 0x0000000000147947 */ /* 0x000fec0003800000 */
.L_x_10944:
[----:B------:R-:W2:Y:S02]  /*b180*/  LDG.E.64 R2, desc[UR36][R4.64] ;  /* 0x0000002404027981 */ /* 0x000ea4000c1e1b00 */
[----:B--2---:R0:W1:Y:S01]  /*b190*/  I2F.U64 R2, R2 ;  /* 0x0000000200027312 */ /* 0x0040620000301000 */
[----:B------:R-:W-:Y:S05]  /*b1a0*/  BRA `(.L_x_10924) ;  /* 0x0000000000087947 */ /* 0x000fea0003800000 */
.L_x_10943:
[----:B------:R-:W2:Y:S02]  /*b1b0*/  LDG.E R2, desc[UR36][R4.64] ;  /* 0x0000002404027981 */ /* 0x000ea4000c1e1900 */
[----:B--2---:R-:W-:-:S07]  /*b1c0*/  I2FP.F32.U32 R2, R2 ;  /* 0x0000000200027245 */ /* 0x004fce0000201000 */
.L_x_10924:
[----:B------:R-:W-:Y:S05]  /*b1d0*/  BSYNC B6 ;  /* 0x0000000000067941 */ /* 0x000fea0003800000 */
.L_x_10918:
[----:B01----:R-:W0:Y:S01]  /*b1e0*/  LDC.U8 R4, c[0x0][0x430] ;  /* 0x00010c00ff047b82 */ /* 0x003e220000000000 */
[----:B--2-45:R-:W-:-:S13]  /*b1f0*/  FSETP.GTU.FTZ.AND P0, PT, |R2|, +INF , PT ;  /* 0x7f8000000200780b */ /* 0x034fda0003f1c200 */
[----:B---3--:R-:W1:Y:S01]  /*b200*/  @!P0 LDC R3, c[0x0][0x420] ;  /* 0x00010800ff038b82 */ /* 0x008e620000000800 */
        /* <DEDUP_REMOVED lines=15> */
.L_x_10949:
[----:B------:R-:W0:Y:S02]  /*b300*/  F2I.S64.TRUNC R2, R2 ;  /* 0x0000000200027311 */ /* 0x000e24000020d900 */
[----:B0-----:R-:W-:-:S05]  /*b310*/  IMAD.MOV.U32 R5, RZ, RZ, R2 ;  /* 0x000000ffff057224 */ /* 0x001fca00078e0002 */
[----:B------:R-:W-:Y:S01]  /*b320*/  STG.E.U8 desc[UR36][R16.64], R5 ;  /* 0x0000000510007986 */ /* 0x000fe2000c101124 */
[----:B------:R-:W-:Y:S05]  /*b330*/  EXIT ;  /* 0x000000000000794d */ /* 0x000fea0003800000 */
.L_x_10948:
        /* <DEDUP_REMOVED lines=9> */
.L_x_10952:
[----:B------:R-:W0:Y:S02]  /*b3d0*/  F2I.FTZ.TRUNC.NTZ R3, R2 ;  /* 0x0000000200037305 */ /* 0x000e24000021f100 */
[----:B0-----:R-:W-:Y:S01]  /*b3e0*/  STG.E desc[UR36][R16.64], R3 ;  /* 0x0000000310007986 */ /* 0x001fe2000c101924 */
[----:B------:R-:W-:Y:S05]  /*b3f0*/  EXIT ;  /* 0x000000000000794d */ /* 0x000fea0003800000 */
.L_x_10951:
[----:B------:R-:W0:Y:S02]  /*b400*/  F2I.FTZ.TRUNC.NTZ R3, R2 ;  /* 0x0000000200037305 */ /* 0x000e24000021f100 */
[----:B0-----:R-:W-:Y:S01]  /*b410*/  STG.E.U16 desc[UR36][R16.64], R3 ;  /* 0x0000000310007986 */ /* 0x001fe2000c101524 */
[----:B------:R-:W-:Y:S05]  /*b420*/  EXIT ;  /* 0x000000000000794d */ /* 0x000fea0003800000 */
.L_x_10947:
        /* <DEDUP_REMOVED lines=8> */
.L_x_10954:
[----:B------:R-:W-:-:S05]  /*b4b0*/  F2FP.F16.F32.PACK_AB R2, RZ, R2 ;  /* 0x00000002ff02723e */ /* 0x000fca00000000ff */
[----:B------:R-:W-:Y:S01]  /*b4c0*/  STG.E.U16 desc[UR36][R16.64], R2 ;  /* 0x0000000210007986 */ /* 0x000fe2000c101524 */
[----:B------:R-:W-:Y:S05]  /*b4d0*/  EXIT ;  /* 0x000000000000794d */ /* 0x000fea0003800000 */
.L_x_10953:
        /* <DEDUP_REMOVED lines=9> */
.L_x_10956:
[----:B------:R-:W-:-:S04]  /*b570*/  F2FP.F16.F32.PACK_AB R3, RZ, R2 ;  /* 0x00000002ff03723e */ /* 0x000fc800000000ff */
[----:B------:R-:W-:-:S05]  /*b580*/  PRMT R3, R3, 0x5410, RZ ;  /* 0x0000541003037816 */ /* 0x000fca00000000ff */
[----:B------:R-:W-:Y:S01]  /*b590*/  STG.E desc[UR36][R16.64], R3 ;  /* 0x0000000310007986 */ /* 0x000fe2000c101924 */
[----:B------:R-:W-:Y:S05]  /*b5a0*/  EXIT ;  /* 0x000000000000794d */ /* 0x000fea0003800000 */
.L_x_10955:
[----:B------:R-:W-:-:S06]  /*b5b0*/  FMUL.FTZ R2, R2, 1 ;  /* 0x3f80000002027820 */ /* 0x000fcc0000410000 */
[----:B------:R-:W0:Y:S02]  /*b5c0*/  F2F.F64.F32 R2, R2 ;  /* 0x0000000200027310 */ /* 0x000e240000201800 */
[----:B0-----:R-:W-:Y:S01]  /*b5d0*/  STG.E.64 desc[UR36][R16.64], R2 ;  /* 0x0000000210007986 */ /* 0x001fe2000c101b24 */
[----:B------:R-:W-:Y:S05]  /*b5e0*/  EXIT ;  /* 0x000000000000794d */ /* 0x000fea0003800000 */
.L_x_10946:
        /* <DEDUP_REMOVED lines=12> */
.L_x_10959:
[----:B------:R-:W-:Y:S01]  /*b6b0*/  FMUL.FTZ R4, R2, 1 ;  /* 0x3f80000002047820 */ /* 0x000fe20000410000 */
[----:B------:R-:W-:-:S05]  /*b6c0*/  CS2R R6, SRZ ;  /* 0x0000000000067805 */ /* 0x000fca000001ff00 */
[----:B------:R-:W0:Y:S02]  /*b6d0*/  F2F.F64.F32 R4, R4 ;  /* 0x0000000400047310 */ /* 0x000e240000201800 */
[----:B0-----:R-:W-:Y:S01]  /*b6e0*/  STG.E.128 desc[UR36][R16.64], R4 ;  /* 0x0000000410007986 */ /* 0x001fe2000c101d24 */
[----:B------:R-:W-:Y:S05]  /*b6f0*/  EXIT ;  /* 0x000000000000794d */ /* 0x000fea0003800000 */
.L_x_10958:
        /* <DEDUP_REMOVED lines=20> */
.L_x_10963:
[----:B------:R-:W-:Y:S05]  /*b840*/  BSYNC B0 ;  /* 0x0000000000007941 */ /* 0x000fea0003800000 */
.L_x_10962:
[----:B------:R-:W-:-:S05]  /*b850*/  LOP3.LUT R5, R0, R5, RZ, 0xfc, !PT ;  /* 0x0000000500057212 */ /* 0x000fca00078efcff */
[----:B------:R-:W-:Y:S01]  /*b860*/  STG.E.U8 desc[UR36][R16.64], R5 ;  /* 0x0000000510007986 */ /* 0x000fe2000c101124 */
[----:B------:R-:W-:Y:S05]  /*b870*/  EXIT ;  /* 0x000000000000794d */ /* 0x000fea0003800000 */
.L_x_10961:
        /* <DEDUP_REMOVED lines=12> */
.L_x_10965:
[----:B------:R-:W-:Y:S01]  /*b940*/  IMAD.MOV.U32 R0, RZ, RZ, 0x7f ;  /* 0x0000007fff007424 */ /* 0x000fe200078e00ff */
[----:B------:R-:W-:-:S04]  /*b950*/  ISETP.GT.U32.AND P0, PT, R4, 0x7f800000, PT ;  /* 0x7f8000000400780c */ /* 0x000fc80003f04070 */
[----:B------:R-:W-:-:S09]  /*b960*/  SEL R0, R0, 0x7c, P0 ;  /* 0x0000007c00007807 */ /* 0x000fd20000000000 */
.L_x_10966:
[----:B------:R-:W-:Y:S05]  /*b970*/  BSYNC B0 ;  /* 0x0000000000007941 */ /* 0x000fea0003800000 */
.L_x_10964:
[----:B------:R-:W-:-:S04]  /*b980*/  LOP3.LUT R2, R2, 0x80000000, RZ, 0xc0, !PT ;  /* 0x8000000002027812 */ /* 0x000fc800078ec0ff */
[----:B------:R-:W-:-:S04]  /*b990*/  SHF.R.U32.HI R3, RZ, 0x18, R2 ;  /* 0x00000018ff037819 */ /* 0x000fc80000011602 */
[----:B------:R-:W-:-:S05]  /*b9a0*/  LOP3.LUT R3, R0, R3, RZ, 0xfc, !PT ;  /* 0x0000000300037212 */ /* 0x000fca00078efcff */
[----:B------:R-:W-:Y:S01]  /*b9b0*/  STG.E.U8 desc[UR36][R16.64], R3 ;  /* 0x0000000310007986 */ /* 0x000fe2000c101124 */
[----:B------:R-:W-:Y:S05]  /*b9c0*/  EXIT ;  /* 0x000000000000794d */ /* 0x000fea0003800000 */
.L_x_10960:
[----:B------:R-:W-:-:S05]  /*b9d0*/  F2FP.BF16.F32.PACK_AB R2, RZ, R2 ;  /* 0x00000002ff02723e */ /* 0x000fca00000010ff */
[----:B------:R-:W-:Y:S01]  /*b9e0*/  STG.E.U16 desc[UR36][R16.64], R2 ;  /* 0x0000000210007986 */ /* 0x000fe2000c101524 */
[----:B------:R-:W-:Y:S05]  /*b9f0*/  EXIT ;  /* 0x000000000000794d */ /* 0x000fea0003800000 */
.L_x_10957:
        /* <DEDUP_REMOVED lines=11> */
.L_x_10969:
        /* <DEDUP_REMOVED lines=16> */
.L_x_10972:
[----:B------:R-:W-:-:S04]  /*bbb0*/  LOP3.LUT R2, R2, 0x80000000, RZ, 0xc0, !PT ;  /* 0x8000000002027812 */ /* 0x000fc800078ec0ff */
[----:B------:R-:W-:-:S04]  /*bbc0*/  SHF.R.U32.HI R3, RZ, 0x18, R2 ;  /* 0x00000018ff037819 */ /* 0x000fc80000011602 */
[----:B------:R-:W-:-:S04]  /*bbd0*/  LOP3.LUT R0, R0, R3, RZ, 0xfc, !PT ;  /* 0x0000000300007212 */ /* 0x000fc800078efcff */
[----:B------:R-:W-:-:S07]  /*bbe0*/  PRMT R8, R0, 0x7610, R8 ;  /* 0x0000761000087816 */ /* 0x000fce0000000008 */
.L_x_10971:
[----:B------:R-:W-:Y:S05]  /*bbf0*/  BSYNC B0 ;  /* 0x0000000000007941 */ /* 0x000fea0003800000 */
.L_x_10970:
[----:B------:R-:W-:Y:S01]  /*bc00*/  STG.E.U8 desc[UR36][R16.64], R8 ;  /* 0x0000000810007986 */ /* 0x000fe2000c101124 */
[----:B------:R-:W-:Y:S05]  /*bc10*/  EXIT ;  /* 0x000000000000794d */ /* 0x000fea0003800000 */
.L_x_10968:
        /* <DEDUP_REMOVED lines=16> */
.L_x_10975:
[----:B------:R-:W-:-:S04]  /*bd20*/  LOP3.LUT R2, R2, 0x80000000, RZ, 0xc0, !PT ;  /* 0x8000000002027812 */ /* 0x000fc800078ec0ff */
[----:B------:R-:W-:-:S04]  /*bd30*/  SHF.R.U32.HI R3, RZ, 0x18, R2 ;  /* 0x00000018ff037819 */ /* 0x000fc80000011602 */
[----:B------:R-:W-:-:S04]  /*bd40*/  LOP3.LUT R0, R0, R3, RZ, 0xfc, !PT ;  /* 0x0000000300007212 */ /* 0x000fc800078efcff */
[----:B------:R-:W-:-:S07]  /*bd50*/  PRMT R8, R0, 0x7610, R8 ;  /* 0x0000761000087816 */ /* 0x000fce0000000008 */
.L_x_10974:
[----:B------:R-:W-:Y:S05]  /*bd60*/  BSYNC B0 ;  /* 0x0000000000007941 */ /* 0x000fea0003800000 */
.L_x_10973:
[----:B------:R-:W-:Y:S01]  /*bd70*/  STG.E.U8 desc[UR36][R16.64], R8 ;  /* 0x0000000810007986 */ /* 0x000fe2000c101124 */
[----:B------:R-:W-:Y:S05]  /*bd80*/  EXIT ;  /* 0x000000000000794d */ /* 0x000fea0003800000 */
.L_x_10967:
        /* <DEDUP_REMOVED lines=21> */
.L_x_10950:
        /* <DEDUP_REMOVED lines=16> */
.L_x_10978:
[----:B------:R-:W-:Y:S05]  /*bfe0*/  EXIT ;  /* 0x000000000000794d */ /* 0x000fea0003800000 */
.L_x_10977:
[----:B------:R-:W0:Y:S02]  /*bff0*/  F2I.U64.TRUNC R2, R2 ;  /* 0x0000000200027311 */ /* 0x000e24000020d800 */
[----:B0-----:R-:W-:Y:S01]  /*c000*/  STG.E.64 desc[UR36][R16.64], R2 ;  /* 0x0000000210007986 */ /* 0x001fe2000c101b24 */
[----:B------:R-:W-:Y:S05]  /*c010*/  EXIT ;  /* 0x000000000000794d */ /* 0x000fea0003800000 */
.L_x_10976:
[----:B------:R-:W0:Y:S02]  /*c020*/  F2I.FTZ.U32.TRUNC.NTZ R3, R2 ;  /* 0x0000000200037305 */ /* 0x000e24000021f000 */
[----:B0-----:R-:W-:Y:S01]  /*c030*/  STG.E desc[UR36][R16.64], R3 ;  /* 0x0000000310007986 */ /* 0x001fe2000c101924 */
[----:B------:R-:W-:Y:S05]  /*c040*/  EXIT ;  /* 0x000000000000794d */ /* 0x000fea0003800000 */
.L_x_10979:
        /* <DEDUP_REMOVED lines=11> */
.L_x_36235:


//--------------------- .text._ZN2at6native27unrolled_elementwise_kernelIZZZNS0_21clamp_min_kernel_cudaERNS_18TensorIteratorBaseERKN3c106ScalarEENKUlvE_clEvENKUlvE5_clEvEUlfE_St5arrayIPcLm2EELi4E23TrivialOffsetCalculatorILi1EjESF_NS0_6memory12LoadWithCastILi1EEENSG_13StoreWithCastILi1EEEEEviT_T0_T2_T3_T4_T5_ --------------------------
	.section	.text._ZN2at6native27unrolled_elementwise_kernelIZZZNS0_21clamp_min_kernel_cudaERNS_18TensorIteratorBaseERKN3c106ScalarEENKUlvE_clEvENKUlvE5_clEvEUlfE_St5arrayIPcLm2EELi4E23TrivialOffsetCalculatorILi1EjESF_NS0_6memory12LoadWithCastILi1EEENSG_13StoreWithCastILi1EEEEEviT_T0_T2_T3_T4_T5_,"ax",@progbits
	.align	128
        .global         _ZN2at6native27unrolled_elementwise_kernelIZZZNS0_21clamp_min_kernel_cudaERNS_18TensorIteratorBaseERKN3c106ScalarEENKUlvE_clEvENKUlvE5_clEvEUlfE_St5arrayIPcLm2EELi4E23TrivialOffsetCalculatorILi1EjESF_NS0_6memory12LoadWithCastILi1EEENSG_13StoreWithCastILi1EEEEEviT_T0_T2_T3_T4_T5_
        .type           _ZN2at6native27unrolled_elementwise_kernelIZZZNS0_21clamp_min_kernel_cudaERNS_18TensorIteratorBaseERKN3c106ScalarEENKUlvE_clEvENKUlvE5_clEvEUlfE_St5arrayIPcLm2EELi4E23TrivialOffsetCalculatorILi1EjESF_NS0_6memory12LoadWithCastILi1EEENSG_13StoreWithCastILi1EEEEEviT_T0_T2_T3_T4_T5_,@function
        .size           _ZN2at6native27unrolled_elementwise_kernelIZZZNS0_21clamp_min_kernel_cudaERNS_18TensorIteratorBaseERKN3c106ScalarEENKUlvE_clEvENKUlvE5_clEvEUlfE_St5arrayIPcLm2EELi4E23TrivialOffsetCalculatorILi1EjESF_NS0_6memory12LoadWithCastILi1EEENSG_13StoreWithCastILi1EEEEEviT_T0_T2_T3_T4_T5_,(.L_x_36236 - _ZN2at6native27unrolled_elementwise_kernelIZZZNS0_21clamp_min_kernel_cudaERNS_18TensorIteratorBaseERKN3c106ScalarEENKUlvE_clEvENKUlvE5_clEvEUlfE_St5arrayIPcLm2EELi4E23TrivialOffsetCalculatorILi1EjESF_NS0_6memory12LoadWithCastILi1EEENSG_13StoreWithCastILi1EEEEEviT_T0_T2_T3_T4_T5_)
        .other          _ZN2at6native27unrolled_elementwise_kernelIZZZNS0_21clamp_min_kernel_cudaERNS_18TensorIteratorBaseERKN3c106ScalarEENKUlvE_clEvENKUlvE5_clEvEUlfE_St5arrayIPcLm2EELi4E23TrivialOffsetCalculatorILi1EjESF_NS0_6memory12LoadWithCastILi1EEENSG_13StoreWithCastILi1EEEEEviT_T0_T2_T3_T4_T5_,@"STO_CUDA_ENTRY STV_DEFAULT"
_ZN2at6native27unrolled_elementwise_kernelIZZZNS0_21clamp_min_kernel_cudaERNS_18TensorIteratorBaseERKN3c106ScalarEENKUlvE_clEvENKUlvE5_clEvEUlfE_St5arrayIPcLm2EELi4E23TrivialOffsetCalculatorILi1EjESF_NS0_6memory12LoadWithCastILi1EEENSG_13StoreWithCastILi1EEEEEviT_T0_T2_T3_T4_T5_:
.text._ZN2at6native27unrolled_elementwise_kernelIZZZNS0_21clamp_min_kernel_cudaERNS_18TensorIteratorBaseERKN3c106ScalarEENKUlvE_clEvENKUlvE5_clEvEUlfE_St5arrayIPcLm2EELi4E23TrivialOffsetCalculatorILi1EjESF_NS0_6memory12LoadWithCastILi1EEENSG_13StoreWithCastILi1EEEEEviT_T0_T2_T3_T4_T5_:
        /* <DEDUP_REMOVED lines=33> */
.L_x_10986:
[----:B------:R-:W2:Y:S02]  /*0210*/  LDG.E.U8 R4, desc[UR36][R4.64] ;  /* 0x0000002404047981 */ /* 0x000ea4000c1e1100 */
[----:B--2---:R-:W-:Y:S01]  /*0220*/  I2FP.F32.U32 R18, R4 ;  /* 0x0000000400127245 */ /* 0x004fe20000201000 */
[----:B------:R-:W-:Y:S06]  /*0230*/  BRA `(.L_x_10988) ;  /* 0x0000000c00307947 */ /* 0x000fec0003800000 */
.L_x_10985:
        /* <DEDUP_REMOVED lines=9> */
.L_x_10990:
[----:B------:R-:W2:Y:S02]  /*02d0*/  LDG.E R4, desc[UR36][R4.64] ;  /* 0x0000002404047981 */ /* 0x000ea4000c1e1900 */
[----:B--2---:R-:W-:Y:S01]  /*02e0*/  I2FP.F32.S32 R18, R4 ;  /* 0x0000000400127245 */ /* 0x004fe20000201400 */
[----:B------:R-:W-:Y:S06]  /*02f0*/  BRA `(.L_x_10988) ;  /* 0x0000000c00007947 */ /* 0x000fec0003800000 */
.L_x_10989:
[----:B------:R-:W2:Y:S02]  /*0300*/  LDG.E.U16 R4, desc[UR36][R4.64] ;  /* 0x0000002404047981 */ /* 0x000ea4000c1e1500 */
[----:B--2---:R2:W3:Y:S01]  /*0310*/  I2F.S16 R18, R4 ;  /* 0x0000000400127306 */ /* 0x0044e20000101400 */
[----:B------:R-:W-:Y:S05]  /*0320*/  BRA `(.L_x_10988) ;  /* 0x0000000800f47947 */ /* 0x000fea0003800000 */
.L_x_10984:
        /* <DEDUP_REMOVED lines=8> */
.L_x_10992:
[----:B------:R-:W2:Y:S02]  /*03b0*/  LDG.E.U16 R4, desc[UR36][R4.64] ;  /* 0x0000002404047981 */ /* 0x000ea4000c1e1500 */
[----:B--2---:R-:W-:Y:S01]  /*03c0*/  HADD2.F32 R18, -RZ, R4.H0_H0 ;  /* 0x20000004ff127230 */ /* 0x004fe20000004100 */
[----:B------:R-:W-:Y:S06]  /*03d0*/  BRA `(.L_x_10988) ;  /* 0x0000000800c87947 */ /* 0x000fec0003800000 */
.L_x_10991:
        /* <DEDUP_REMOVED lines=8> */
.L_x_10994:
[----:B------:R-:W2:Y:S02]  /*0460*/  LDG.E.U16 R4, desc[UR36][R4.64] ;  /* 0x0000002404047981 */ /* 0x000ea4000c1e1500 */
[----:B--2---:R-:W-:Y:S01]  /*0470*/  HADD2.F32 R18, -RZ, R4.H0_H0 ;  /* 0x20000004ff127230 */ /* 0x004fe20000004100 */
[----:B------:R-:W-:Y:S06]  /*0480*/  BRA `(.L_x_10988) ;  /* 0x00000008009c7947 */ /* 0x000fec0003800000 */
.L_x_10993:
[----:B------:R-:W2:Y:S01]  /*0490*/  LDG.E.64 R4, desc[UR36][R4.64] ;  /* 0x0000002404047981 */ /* 0x000ea2000c1e1b00 */
[----:B------:R-:W-:Y:S01]  /*04a0*/  UMOV UR4, 0xf0000000 ;  /* 0xf000000000047882 */ /* 0x000fe20000000000 */
[----:B------:R-:W-:Y:S01]  /*04b0*/  UMOV UR5, 0x380fffff ;  /* 0x380fffff00057882 */ /* 0x000fe20000000000 */
[----:B--2---:R-:W0:Y:S01]  /*04c0*/  F2F.F32.F64 R18, R4 ;  /* 0x0000000400127310 */ /* 0x004e220000301000 */
[----:B------:R-:W-:-:S14]  /*04d0*/  DSETP.GEU.AND P0, PT, |R4|, UR4, PT ;  /* 0x0000000404007e2a */ /* 0x000fdc000bf0e200 */
[----:B0-----:R-:W-:Y:S01]  /*04e0*/  @!P0 FMUL R18, R18, 1.175494350822287508e-38 ;  /* 0x0080000012128820 */ /* 0x001fe20000400000 */
[----:B------:R-:W-:Y:S06]  /*04f0*/  BRA `(.L_x_10988) ;  /* 0x0000000800807947 */ /* 0x000fec0003800000 */
.L_x_10983:
        /* <DEDUP_REMOVED lines=12> */
.L_x_10997:
[----:B------:R-:W2:Y:S01]  /*05c0*/  LDG.E.64 R4, desc[UR36][R4.64] ;  /* 0x0000002404047981 */ /* 0x000ea2000c1e1b00 */
[----:B------:R-:W-:Y:S01]  /*05d0*/  UMOV UR4, 0xf0000000 ;  /* 0xf000000000047882 */ /* 0x000fe20000000000 */
[----:B------:R-:W-:Y:S01]  /*05e0*/  UMOV UR5, 0x380fffff ;  /* 0x380fffff00057882 */ /* 0x000fe20000000000 */
[----:B--2---:R-:W0:Y:S01]  /*05f0*/  F2F.F32.F64 R18, R4 ;  /* 0x0000000400127310 */ /* 0x004e220000301000 */
[----:B------:R-:W-:-:S14]  /*0600*/  DSETP.GEU.AND P0, PT, |R4|, UR4, PT ;  /* 0x0000000404007e2a */ /* 0x000fdc000bf0e200 */
[----:B0-----:R-:W-:Y:S01]  /*0610*/  @!P0 FMUL R18, R18, 1.175494350822287508e-38 ;  /* 0x0080000012128820 */ /* 0x001fe20000400000 */
[----:B------:R-:W-:Y:S06]  /*0620*/  BRA `(.L_x_10988) ;  /* 0x0000000800347947 */ /* 0x000fec0003800000 */
.L_x_10996:
        /* <DEDUP_REMOVED lines=26> */
.L_x_10999:
        /* <DEDUP_REMOVED lines=14> */
.L_x_10998:
[----:B------:R-:W2:Y:S02]  /*08b0*/  LDG.E.U16 R4, desc[UR36][R4.64] ;  /* 0x0000002404047981 */ /* 0x000ea4000c1e1500 */
[----:B--2---:R-:W-:Y:S01]  /*08c0*/  IMAD.U32 R18, R4, 0x10000, RZ ;  /* 0x0001000004127824 */ /* 0x004fe200078e00ff */
[----:B------:R-:W-:Y:S06]  /*08d0*/  BRA `(.L_x_10988) ;  /* 0x0000000400887947 */ /* 0x000fec0003800000 */
.L_x_10995:
        /* <DEDUP_REMOVED lines=11> */
.L_x_11002:
        /* <DEDUP_REMOVED lines=20> */
.L_x_11004:
[----:B------:R-:W-:Y:S05]  /*0ad0*/  BSYNC B0 ;  /* 0x0000000000007941 */ /* 0x000fea0003800000 */
.L_x_11003:
[----:B------:R-:W-:Y:S01]  /*0ae0*/  IMAD.SHL.U32 R3, R3, 0x100000, RZ ;  /* 0x0010000003037824 */ /* 0x000fe200078e00ff */
[----:B------:R-:W-:-:S04]  /*0af0*/  LEA R5, R0, 0x3b800000, 0x17 ;  /* 0x3b80000000057811 */ /* 0x000fc800078eb8ff */
[----:B------:R-:W-:Y:S01]  /*0b00*/  LOP3.LUT R18, R5, R3, R18, 0xfe, !PT ;  /* 0x0000000305127212 */ /* 0x000fe200078efe12 */
[----:B------:R-:W-:Y:S06]  /*0b10*/  BRA `(.L_x_10988) ;  /* 0x0000000000f87947 */ /* 0x000fec0003800000 */
.L_x_11001:
        /* <DEDUP_REMOVED lines=20> */
.L_x_11006:
[----:B------:R-:W-:Y:S05]  /*0c60*/  BSYNC B0 ;  /* 0x0000000000007941 */ /* 0x000fea0003800000 */
.L_x_11005:
[----:B------:R-:W-:Y:S01]  /*0c70*/  IMAD.SHL.U32 R3, R3, 0x200000, RZ ;  /* 0x0020000003037824 */ /* 0x000fe200078e00ff */
[----:B------:R-:W-:-:S04]  /*0c80*/  LEA R5, R0, 0x37800000, 0x17 ;  /* 0x3780000000057811 */ /* 0x000fc800078eb8ff */
[----:B------:R-:W-:Y:S01]  /*0c90*/  LOP3.LUT R18, R5, R3, R18, 0xfe, !PT ;  /* 0x0000000305127212 */ /* 0x000fe200078efe12 */
[----:B------:R-:W-:Y:S06]  /*0ca0*/  BRA `(.L_x_10988) ;  /* 0x0000000000947947 */ /* 0x000fec0003800000 */
.L_x_11000:
        /* <DEDUP_REMOVED lines=14> */
.L_x_10987:
        /* <DEDUP_REMOVED lines=16> */
.L_x_11009:
[----:B------:R-:W-:Y:S01]  /*0e90*/  IMAD.MOV.U32 R18, RZ, RZ, RZ ;  /* 0x000000ffff127224 */ /* 0x000fe200078e00ff */
[----:B------:R-:W-:Y:S06]  /*0ea0*/  BRA `(.L_x_10988) ;  /* 0x0000000000147947 */ /* 0x000fec0003800000 */
.L_x_11008:
[----:B------:R-:W2:Y:S02]  /*0eb0*/  LDG.E.64 R4, desc[UR36][R4.64] ;  /* 0x0000002404047981 */ /* 0x000ea4000c1e1b00 */
[----:B--2---:R0:W1:Y:S01]  /*0ec0*/  I2F.U64 R18, R4 ;  /* 0x0000000400127312 */ /* 0x0040620000301000 */
[----:B------:R-:W-:Y:S05]  /*0ed0*/  BRA `(.L_x_10988) ;  /* 0x0000000000087947 */ /* 0x000fea0003800000 */
.L_x_11007:
[----:B------:R-:W2:Y:S02]  /*0ee0*/  LDG.E R4, desc[UR36][R4.64] ;  /* 0x0000002404047981 */ /* 0x000ea4000c1e1900 */
[----:B--2---:R-:W-:-:S07]  /*0ef0*/  I2FP.F32.U32 R18, R4 ;  /* 0x0000000400127245 */ /* 0x004fce0000201000 */
.L_x_10988:
[----:B------:R-:W-:Y:S05]  /*0f00*/  BSYNC B6 ;  /* 0x0000000000067941 */ /* 0x000fea0003800000 */
.L_x_10982:
[----:B------:R-:W2:Y:S02]  /*0f10*/  S2R R17, SR_TID.X ;  /* 0x0000000000117919 */ /* 0x000ea40000002100 */
[----:B--2---:R-:W-:-:S07]  /*0f20*/  VIADD R17, R17, 0x80 ;  /* 0x0000008011117836 */ /* 0x004fce0000000000 */
.L_x_10981:
[----:B------:R-:W-:Y:S05]  /*0f30*/  BSYNC B7 ;  /* 0x0000000000077941 */ /* 0x000fea0003800000 */
.L_x_10980:
        /* <DEDUP_REMOVED lines=25> */
.L_x_11016:
[----:B------:R-:W2:Y:S02]  /*10d0*/  LDG.E.U8 R4, desc[UR36][R4.64] ;  /* 0x0000002404047981 */ /* 0x000ea4000c1e1100 */
[----:B--2---:R-:W-:Y:S01]  /*10e0*/  I2FP.F32.U32 R22, R4 ;  /* 0x0000000400167245 */ /* 0x004fe20000201000 */
[----:B------:R-:W-:Y:S06]  /*10f0*/  BRA `(.L_x_11018) ;  /* 0x0000000c002c7947 */ /* 0x000fec0003800000 */
.L_x_11015:
        /* <DEDUP_REMOVED lines=9> */
.L_x_11020:
[----:B------:R-:W2:Y:S02]  /*1190*/  LDG.E R4, desc[UR36][R4.64] ;  /* 0x0000002404047981 */ /* 0x000ea4000c1e1900 */
[----:B--2---:R-:W-:Y:S01]  /*11a0*/  I2FP.F32.S32 R22, R4 ;  /* 0x0000000400167245 */ /* 0x004fe20000201400 */
[----:B------:R-:W-:Y:S06]  /*11b0*/  BRA `(.L_x_11018) ;  /* 0x0000000800fc7947 */ /* 0x000fec0003800000 */
.L_x_11019:
[----:B------:R-:W2:Y:S02]  /*11c0*/  LDG.E.U16 R4, desc[UR36][R4.64] ;  /* 0x0000002404047981 */ /* 0x000ea4000c1e1500 */
[----:B--2---:R0:W2:Y:S01]  /*11d0*/  I2F.S16 R22, R4 ;  /* 0x0000000400167306 */ /* 0x0040a20000101400 */
[----:B------:R-:W-:Y:S05]  /*11e0*/  BRA `(.L_x_11018) ;  /* 0x0000000800f07947 */ /* 0x000fea0003800000 */
.L_x_11014:
        /* <DEDUP_REMOVED lines=8> */
.L_x_11022:
[----:B------:R-:W2:Y:S02]  /*1270*/  LDG.E.U16 R4, desc[UR36][R4.64] ;  /* 0x0000002404047981 */ /* 0x000ea4000c1e1500 */
[----:B--2---:R-:W-:Y:S01]  /*1280*/  HADD2.F32 R22, -RZ, R4.H0_H0 ;  /* 0x20000004ff167230 */ /* 0x004fe20000004100 */
[----:B------:R-:W-:Y:S06]  /*1290*/  BRA `(.L_x_11018) ;  /* 0x0000000800c47947 */ /* 0x000fec0003800000 */
.L_x_11021:
        /* <DEDUP_REMOVED lines=8> */
.L_x_11024:
[----:B------:R-:W2:Y:S02]  /*1320*/  LDG.E.U16 R4, desc[UR36][R4.64] ;  /* 0x0000002404047981 */ /* 0x000ea4000c1e1500 */
[----:B--2---:R-:W-:Y:S01]  /*1330*/  HADD2.F32 R22, -RZ, R4.H0_H0 ;  /* 0x20000004ff167230 */ /* 0x004fe20000004100 */
[----:B------:R-:W-:Y:S06]  /*1340*/  BRA `(.L_x_11018) ;  /* 0x0000000800987947 */ /* 0x000fec0003800000 */
.L_x_11023:
[----:B------:R-:W2:Y:S01]  /*1350*/  LDG.E.64 R4, desc[UR36][R4.64] ;  /* 0x0000002404047981 */ /* 0x000ea2000c1e1b00 */
[----:B------:R-:W-:Y:S01]  /*1360*/  UMOV UR4, 0xf0000000 ;  /* 0xf000000000047882 */ /* 0x000fe20000000000 */
[----:B------:R-:W-:Y:S01]  /*1370*/  UMOV UR5, 0x380fffff ;  /* 0x380fffff00057882 */ /* 0x000fe20000000000 */
[----:B--2---:R-:W0:Y:S01]  /*1380*/  F2F.F32.F64 R22, R4 ;  /* 0x0000000400167310 */ /* 0x004e220000301000 */
[----:B------:R-:W-:-:S14]  /*1390*/  DSETP.GEU.AND P0, PT, |R4|, UR4, PT ;  /* 0x0000000404007e2a */ /* 0x000fdc000bf0e200 */
[----:B0-----:R-:W-:Y:S01]  /*13a0*/  @!P0 FMUL R22, R22, 1.175494350822287508e-38 ;  /* 0x0080000016168820 */ /* 0x001fe20000400000 */
[----:B------:R-:W-:Y:S06]  /*13b0*/  BRA `(.L_x_11018) ;  /* 0x00000008007c7947 */ /* 0x000fec0003800000 */
.L_x_11013:
        /* <DEDUP_REMOVED lines=12> */
.L_x_11027:
[----:B------:R-:W2:Y:S01]  /*1480*/  LDG.E.64 R4, desc[UR36][R4.64] ;  /* 0x0000002404047981 */ /* 0x000ea2000c1e1b00 */
[----:B------:R-:W-:Y:S01]  /*1490*/  UMOV UR4, 0xf0000000 ;  /* 0xf000000000047882 */ /* 0x000fe20000000000 */
[----:B------:R-:W-:Y:S01]  /*14a0*/  UMOV UR5, 0x380fffff ;  /* 0x380fffff00057882 */ /* 0x000fe20000000000 */
[----:B--2---:R-:W0:Y:S01]  /*14b0*/  F2F.F32.F64 R22, R4 ;  /* 0x0000000400167310 */ /* 0x004e220000301000 */
[----:B------:R-:W-:-:S14]  /*14c0*/  DSETP.GEU.AND P0, PT, |R4|, UR4, PT ;  /* 0x0000000404007e2a */ /* 0x000fdc000bf0e200 */
[----:B0-----:R-:W-:Y:S01]  /*14d0*/  @!P0 FMUL R22, R22, 1.175494350822287508e-38 ;  /* 0x0080000016168820 */ /* 0x001fe20000400000 */
[----:B------:R-:W-:Y:S06]  /*14e0*/  BRA `(.L_x_11018) ;  /* 0x0000000800307947 */ /* 0x000fec0003800000 */
.L_x_11026:
        /* <DEDUP_REMOVED lines=26> */
.L_x_11029:
        /* <DEDUP_REMOVED lines=13> */
.L_x_11028:
[----:B------:R-:W2:Y:S02]  /*1760*/  LDG.E.U16 R4, desc[UR36][R4.64] ;  /* 0x0000002404047981 */ /* 0x000ea4000c1e1500 */
[----:B--2---:R-:W-:Y:S01]  /*1770*/  IMAD.U32 R22, R4, 0x10000, RZ ;  /* 0x0001000004167824 */ /* 0x004fe200078e00ff */
[----:B------:R-:W-:Y:S06]  /*1780*/  BRA `(.L_x_11018) ;  /* 0x0000000400887947 */ /* 0x000fec0003800000 */
.L_x_11025:
        /* <DEDUP_REMOVED lines=11> */
.L_x_11032:
        /* <DEDUP_REMOVED lines=20> */
.L_x_11034:
[----:B------:R-:W-:Y:S05]  /*1980*/  BSYNC B0 ;  /* 0x0000000000007941 */ /* 0x000fea0003800000 */
.L_x_11033:
[----:B------:R-:W-:Y:S01]  /*1990*/  IMAD.SHL.U32 R3, R3, 0x100000, RZ ;  /* 0x0010000003037824 */ /* 0x000fe200078e00ff */
[----:B------:R-:W-:-:S04]  /*19a0*/  LEA R5, R0, 0x3b800000, 0x17 ;  /* 0x3b80000000057811 */ /* 0x000fc800078eb8ff */
[----:B------:R-:W-:Y:S01]  /*19b0*/  LOP3.LUT R22, R5, R3, R22, 0xfe, !PT ;  /* 0x0000000305167212 */ /* 0x000fe200078efe16 */
[----:B------:R-:W-:Y:S06]  /*19c0*/  BRA `(.L_x_11018) ;  /* 0x0000000000f87947 */ /* 0x000fec0003800000 */
.L_x_11031:
        /* <DEDUP_REMOVED lines=20> */
.L_x_11036:
[----:B------:R-:W-:Y:S05]  /*1b10*/  BSYNC B0 ;  /* 0x0000000000007941 */ /* 0x000fea0003800000 */
.L_x_11035:
[----:B------:R-:W-:Y:S01]  /*1b20*/  IMAD.SHL.U32 R3, R3, 0x200000, RZ ;  /* 0x0020000003037824 */ /* 0x000fe200078e00ff */
[----:B------:R-:W-:-:S04]  /*1b30*/  LEA R5, R0, 0x37800000, 0x17 ;  /* 0x3780000000057811 */ /* 0x000fc800078eb8ff */
[----:B------:R-:W-:Y:S01]  /*1b40*/  LOP3.LUT R22, R5, R3, R22, 0xfe, !PT ;  /* 0x0000000305167212 */ /* 0x000fe200078efe16 */
[----:B------:R-:W-:Y:S06]  /*1b50*/  BRA `(.L_x_11018) ;  /* 0x0000000000947947 */ /* 0x000fec0003800000 */
.L_x_11030:
        /* <DEDUP_REMOVED lines=14> */
.L_x_11017:
        /* <DEDUP_REMOVED lines=16> */
.L_x_11039:
[----:B------:R-:W-:Y:S01]  /*1d40*/  IMAD.MOV.U32 R22, RZ, RZ, RZ ;  /* 0x000000ffff167224 */ /* 0x000fe200078e00ff */
[----:B------:R-:W-:Y:S06]  /*1d50*/  BRA `(.L_x_11018) ;  /* 0x0000000000147947 */ /* 0x000fec0003800000 */
.L_x_11038:
[----:B------:R-:W2:Y:S02]  /*1d60*/  LDG.E.64 R22, desc[UR36][R4.64] ;  /* 0x0000002404167981 */ /* 0x000ea4000c1e1b00 */
[----:B--2---:R0:W2:Y:S01]  /*1d70*/  I2F.U64 R22, R22 ;  /* 0x0000001600167312 */ /* 0x0040a20000301000 */
[----:B------:R-:W-:Y:S05]  /*1d80*/  BRA `(.L_x_11018) ;  /* 0x0000000000087947 */ /* 0x000fea0003800000 */
.L_x_11037:
[----:B------:R-:W2:Y:S02]  /*1d90*/  LDG.E R4, desc[UR36][R4.64] ;  /* 0x0000002404047981 */ /* 0x000ea4000c1e1900 */
[----:B--2---:R-:W-:-:S07]  /*1da0*/  I2FP.F32.U32 R22, R4 ;  /* 0x0000000400167245 */ /* 0x004fce0000201000 */
.L_x_11018:
[----:B------:R-:W-:Y:S05]  /*1db0*/  BSYNC B6 ;  /* 0x0000000000067941 */ /* 0x000fea0003800000 */
.L_x_11012:
[----:B------:R-:W-:-:S07]  /*1dc0*/  VIADD R17, R17, 0x80 ;  /* 0x0000008011117836 */ /* 0x000fce0000000000 */
.L_x_11011:
[----:B------:R-:W-:Y:S05]  /*1dd0*/  BSYNC B7 ;  /* 0x0000000000077941 */ /* 0x000fea0003800000 */
.L_x_11010:
        /* <DEDUP_REMOVED lines=27> */
.L_x_11046:
[----:B------:R-:W2:Y:S02]  /*1f90*/  LDG.E.U8 R4, desc[UR36][R4.64] ;  /* 0x0000002404047981 */ /* 0x000ea4000c1e1100 */
[----:B--2---:R-:W-:Y:S01]  /*1fa0*/  I2FP.F32.U32 R24, R4 ;  /* 0x0000000400187245 */ /* 0x004fe20000201000 */
[----:B------:R-:W-:Y:S06]  /*1fb0*/  BRA `(.L_x_11048) ;  /* 0x0000000c002c7947 */ /* 0x000fec0003800000 */
.L_x_11045:
        /* <DEDUP_REMOVED lines=9> */
.L_x_11050:
[----:B------:R-:W2:Y:S02]  /*2050*/  LDG.E R4, desc[UR36][R4.64] ;  /* 0x0000002404047981 */ /* 0x000ea4000c1e1900 */
[----:B--2---:R-:W-:Y:S01]  /*2060*/  I2FP.F32.S32 R24, R4 ;  /* 0x0000000400187245 */ /* 0x004fe20000201400 */
[----:B------:R-:W-:Y:S06]  /*2070*/  BRA `(.L_x_11048) ;  /* 0x0000000800fc7947 */ /* 0x000fec0003800000 */
.L_x_11049:
[----:B------:R-:W2:Y:S02]  /*2080*/  LDG.E.U16 R4, desc[UR36][R4.64] ;  /* 0x0000002404047981 */ /* 0x000ea4000c1e1500 */
[----:B--2---:R4:W0:Y:S01]  /*2090*/  I2F.S16 R24, R4 ;  /* 0x0000000400187306 */ /* 0x0048220000101400 */
[----:B------:R-:W-:Y:S05]  /*20a0*/  BRA `(.L_x_11048) ;  /* 0x0000000800f07947 */ /* 0x000fea0003800000 */
.L_x_11044:
        /* <DEDUP_REMOVED lines=8> */
.L_x_11052:
[----:B------:R-:W2:Y:S02]  /*2130*/  LDG.E.U16 R4, desc[UR36][R4.64] ;  /* 0x0000002404047981 */ /* 0x000ea4000c1e1500 */
[----:B--2---:R-:W-:Y:S01]  /*2140*/  HADD2.F32 R24, -RZ, R4.H0_H0 ;  /* 0x20000004ff187230 */ /* 0x004fe20000004100 */
[----:B------:R-:W-:Y:S06]  /*2150*/  BRA `(.L_x_11048) ;  /* 0x0000000800c47947 */ /* 0x000fec0003800000 */
.L_x_11051:
        /* <DEDUP_REMOVED lines=8> */
.L_x_11054:
[----:B------:R-:W2:Y:S02]  /*21e0*/  LDG.E.U16 R4, desc[UR36][R4.64] ;  /* 0x0000002404047981 */ /* 0x000ea4000c1e1500 */
[----:B--2---:R-:W-:Y:S01]  /*21f0*/  HADD2.F32 R24, -RZ, R4.H0_H0 ;  /* 0x20000004ff187230 */ /* 0x004fe20000004100 */
[----:B------:R-:W-:Y:S06]  /*2200*/  BRA `(.L_x_11048) ;  /* 0x0000000800987947 */ /* 0x000fec0003800000 */
.L_x_11053:
[----:B------:R-:W2:Y:S01]  /*2210*/  LDG.E.64 R4, desc[UR36][R4.64] ;  /* 0x0000002404047981 */ /* 0x000ea2000c1e1b00 */
[----:B------:R-:W-:Y:S01]  /*2220*/  UMOV UR4, 0xf0000000 ;  /* 0xf000000000047882 */ /* 0x000fe20000000000 */
[----:B------:R-:W-:Y:S01]  /*2230*/  UMOV UR5, 0x380fffff ;  /* 0x380fffff00057882 */ /* 0x000fe20000000000 */
[----:B--2---:R-:W0:Y:S01]  /*2240*/  F2F.F32.F64 R24, R4 ;  /* 0x0000000400187310 */ /* 0x004e220000301000 */
[----:B------:R-:W-:-:S14]  /*2250*/  DSETP.GEU.AND P0, PT, |R4|, UR4, PT ;  /* 0x0000000404007e2a */ /* 0x000fdc000bf0e200 */
[----:B0-----:R-:W-:Y:S01]  /*2260*/  @!P0 FMUL R24, R24, 1.175494350822287508e-38 ;  /* 0x0080000018188820 */ /* 0x001fe20000400000 */
[----:B------:R-:W-:Y:S06]  /*2270*/  BRA `(.L_x_11048) ;  /* 0x00000008007c7947 */ /* 0x000fec0003800000 */
.L_x_11043:
        /* <DEDUP_REMOVED lines=12> */
.L_x_11057:
[----:B------:R-:W2:Y:S01]  /*2340*/  LDG.E.64 R4, desc[UR36][R4.64] ;  /* 0x0000002404047981 */ /* 0x000ea2000c1e1b00 */
[----:B------:R-:W-:Y:S01]  /*2350*/  UMOV UR4, 0xf0000000 ;  /* 0xf000000000047882 */ /* 0x000fe20000000000 */
[----:B------:R-:W-:Y:S01]  /*2360*/  UMOV UR5, 0x380fffff ;  /* 0x380fffff00057882 */ /* 0x000fe20000000000 */
[----:B--2---:R-:W0:Y:S01]  /*2370*/  F2F.F32.F64 R24, R4 ;  /* 0x0000000400187310 */ /* 0x004e220000301000 */
[----:B------:R-:W-:-:S14]  /*2380*/  DSETP.GEU.AND P0, PT, |R4|, UR4, PT ;  /* 0x0000000404007e2a */ /* 0x000fdc000bf0e200 */
[----:B0-----:R-:W-:Y:S01]  /*2390*/  @!P0 FMUL R24, R24, 1.175494350822287508e-38 ;  /* 0x0080000018188820 */ /* 0x001fe20000400000 */
[----:B------:R-:W-:Y:S06]  /*23a0*/  BRA `(.L_x_11048) ;  /* 0x0000000800307947 */ /* 0x000fec0003800000 */
.L_x_11056:
        /* <DEDUP_REMOVED lines=26> */
.L_x_11059:
        /* <DEDUP_REMOVED lines=13> */
.L_x_11058:
[----:B------:R-:W2:Y:S02]  /*2620*/  LDG.E.U16 R4, desc[UR36][R4.64] ;  /* 0x0000002404047981 */ /* 0x000ea4000c1e1500 */
[----:B--2---:R-:W-:Y:S01]  /*2630*/  IMAD.U32 R24, R4, 0x10000, RZ ;  /* 0x0001000004187824 */ /* 0x004fe200078e00ff */
[----:B------:R-:W-:Y:S06]  /*2640*/  BRA `(.L_x_11048) ;  /* 0x0000000400887947 */ /* 0x000fec0003800000 */
.L_x_11055:
        /* <DEDUP_REMOVED lines=11> */
.L_x_11062:
        /* <DEDUP_REMOVED lines=20> */
.L_x_11064:
[----:B------:R-:W-:Y:S05]  /*2840*/  BSYNC B0 ;  /* 0x0000000000007941 */ /* 0x000fea0003800000 */
.L_x_11063:
[----:B------:R-:W-:Y:S01]  /*2850*/  IMAD.SHL.U32 R3, R3, 0x100000, RZ ;  /* 0x0010000003037824 */ /* 0x000fe200078e00ff */
[----:B------:R-:W-:-:S04]  /*2860*/  LEA R5, R0, 0x3b800000, 0x17 ;  /* 0x3b80000000057811 */ /* 0x000fc800078eb8ff */
[----:B------:R-:W-:Y:S01]  /*2870*/  LOP3.LUT R24, R5, R3, R24, 0xfe, !PT ;  /* 0x0000000305187212 */ /* 0x000fe200078efe18 */
[----:B------:R-:W-:Y:S06]  /*2880*/  BRA `(.L_x_11048) ;  /* 0x0000000000f87947 */ /* 0x000fec0003800000 */
.L_x_11061:
        /* <DEDUP_REMOVED lines=20> */
.L_x_11066:
[----:B------:R-:W-:Y:S05]  /*29d0*/  BSYNC B0 ;  /* 0x0000000000007941 */ /* 0x000fea0003800000 */
.L_x_11065:
[----:B------:R-:W-:Y:S01]  /*29e0*/  IMAD.SHL.U32 R3, R3, 0x200000, RZ ;  /* 0x0020000003037824 */ /* 0x000fe200078e00ff */
[----:B------:R-:W-:-:S04]  /*29f0*/  LEA R5, R0, 0x37800000, 0x17 ;  /* 0x3780000000057811 */ /* 0x000fc800078eb8ff */
[----:B------:R-:W-:Y:S01]  /*2a00*/  LOP3.LUT R24, R5, R3, R24, 0xfe, !PT ;  /* 0x0000000305187212 */ /* 0x000fe200078efe18 */
[----:B------:R-:W-:Y:S06]  /*2a10*/  BRA `(.L_x_11048) ;  /* 0x0000000000947947 */ /* 0x000fec0003800000 */
.L_x_11060:
        /* <DEDUP_REMOVED lines=14> */
.L_x_11047:
        /* <DEDUP_REMOVED lines=16> */
.L_x_11069:
[----:B------:R-:W-:Y:S01]  /*2c00*/  IMAD.MOV.U32 R24, RZ, RZ, RZ ;  /* 0x000000ffff187224 */ /* 0x000fe200078e00ff */
[----:B------:R-:W-:Y:S06]  /*2c10*/  BRA `(.L_x_11048) ;  /* 0x0000000000147947 */ /* 0x000fec0003800000 */
.L_x_11068:
[----:B------:R-:W2:Y:S02]  /*2c20*/  LDG.E.64 R24, desc[UR36][R4.64] ;  /* 0x0000002404187981 */ /* 0x000ea4000c1e1b00 */
[----:B--2---:R0:W2:Y:S01]  /*2c30*/  I2F.U64 R24, R24 ;  /* 0x0000001800187312 */ /* 0x0040a20000301000 */
[----:B------:R-:W-:Y:S05]  /*2c40*/  BRA `(.L_x_11048) ;  /* 0x0000000000087947 */ /* 0x000fea0003800000 */
.L_x_11067:
[----:B------:R-:W2:Y:S02]  /*2c50*/  LDG.E R4, desc[UR36][R4.64] ;  /* 0x0000002404047981 */ /* 0x000ea4000c1e1900 */
[----:B--2---:R-:W-:-:S07]  /*2c60*/  I2FP.F32.U32 R24, R4 ;  /* 0x0000000400187245 */ /* 0x004fce0000201000 */
.L_x_11048:
[----:B------:R-:W-:Y:S05]  /*2c70*/  BSYNC B6 ;  /* 0x0000000000067941 */ /* 0x000fea0003800000 */
.L_x_11042:
[----:B------:R-:W-:-:S07]  /*2c80*/  VIADD R17, R17, 0x80 ;  /* 0x0000008011117836 */ /* 0x000fce0000000000 */
.L_x_11041:
[----:B------:R-:W-:Y:S05]  /*2c90*/  BSYNC B7 ;  /* 0x0000000000077941 */ /* 0x000fea0003800000 */
.L_x_11040:
        /* <DEDUP_REMOVED lines=23> */
.L_x_11075:
[----:B------:R-:W2:Y:S02]  /*2e10*/  LDG.E.U8 R4, desc[UR36][R4.64] ;  /* 0x0000002404047981 */ /* 0x000ea4000c1e1100 */
[----:B--2---:R-:W-:Y:S01]  /*2e20*/  I2FP.F32.U32 R16, R4 ;  /* 0x0000000400107245 */ /* 0x004fe20000201000 */
[----:B------:R-:W-:Y:S06]  /*2e30*/  BRA `(.L_x_11071) ;  /* 0x0000000c00207947 */ /* 0x000fec0003800000 */
.L_x_11074:
        /* <DEDUP_REMOVED lines=9> */
.L_x_11078:
[----:B------:R-:W2:Y:S02]  /*2ed0*/  LDG.E R4, desc[UR36][R4.64] ;  /* 0x0000002404047981 */ /* 0x000ea4000c1e1900 */
[----:B--2---:R-:W-:Y:S01]  /*2ee0*/  I2FP.F32.S32 R16, R4 ;  /* 0x0000000400107245 */ /* 0x004fe20000201400 */
[----:B------:R-:W-:Y:S06]  /*2ef0*/  BRA `(.L_x_11071) ;  /* 0x0000000800f07947 */ /* 0x000fec0003800000 */
.L_x_11077:
[----:B------:R-:W2:Y:S02]  /*2f00*/  LDG.E.U16 R4, desc[UR36][R4.64] ;  /* 0x0000002404047981 */ /* 0x000ea4000c1e1500 */
[----:B--2---:R0:W2:Y:S01]  /*2f10*/  I2F.S16 R16, R4 ;  /* 0x0000000400107306 */ /* 0x0040a20000101400 */
[----:B------:R-:W-:Y:S05]  /*2f20*/  BRA `(.L_x_11071) ;  /* 0x0000000800e47947 */ /* 0x000fea0003800000 */
.L_x_11073:
        /* <DEDUP_REMOVED lines=8> */
.L_x_11080:
[----:B------:R-:W2:Y:S02]  /*2fb0*/  LDG.E.U16 R4, desc[UR36][R4.64] ;  /* 0x0000002404047981 */ /* 0x000ea4000c1e1500 */
[----:B--2---:R-:W-:Y:S01]  /*2fc0*/  HADD2.F32 R16, -RZ, R4.H0_H0 ;  /* 0x20000004ff107230 */ /* 0x004fe20000004100 */
[----:B------:R-:W-:Y:S06]  /*2fd0*/  BRA `(.L_x_11071) ;  /* 0x0000000800b87947 */ /* 0x000fec0003800000 */
.L_x_11079:
        /* <DEDUP_REMOVED lines=8> */
.L_x_11082:
[----:B------:R-:W2:Y:S02]  /*3060*/  LDG.E.U16 R4, desc[UR36][R4.64] ;  /* 0x0000002404047981 */ /* 0x000ea4000c1e1500 */
[----:B--2---:R-:W-:Y:S01]  /*3070*/  HADD2.F32 R16, -RZ, R4.H0_H0 ;  /* 0x20000004ff107230 */ /* 0x004fe20000004100 */
[----:B------:R-:W-:Y:S06]  /*3080*/  BRA `(.L_x_11071) ;  /* 0x00000008008c7947 */ /* 0x000fec0003800000 */
.L_x_11081:
[----:B------:R-:W2:Y:S01]  /*3090*/  LDG.E.64 R4, desc[UR36][R4.64] ;  /* 0x0000002404047981 */ /* 0x000ea2000c1e1b00 */
[----:B------:R-:W-:Y:S01]  /*30a0*/  UMOV UR4, 0xf0000000 ;  /* 0xf000000000047882 */ /* 0x000fe20000000000 */
[----:B------:R-:W-:Y:S01]  /*30b0*/  UMOV UR5, 0x380fffff ;  /* 0x380fffff00057882 */ /* 0x000fe20000000000 */
[----:B--2---:R-:W0:Y:S01]  /*30c0*/  F2F.F32.F64 R16, R4 ;  /* 0x0000000400107310 */ /* 0x004e220000301000 */
[----:B------:R-:W-:-:S14]  /*30d0*/  DSETP.GEU.AND P0, PT, |R4|, UR4, PT ;  /* 0x0000000404007e2a */ /* 0x000fdc000bf0e200 */
[----:B0-----:R-:W-:Y:S01]  /*30e0*/  @!P0 FMUL R16, R16, 1.175494350822287508e-38 ;  /* 0x0080000010108820 */ /* 0x001fe20000400000 */
[----:B------:R-:W-:Y:S06]  /*30f0*/  BRA `(.L_x_11071) ;  /* 0x0000000800707947 */ /* 0x000fec0003800000 */
.L_x_11072:
        /* <DEDUP_REMOVED lines=12> */
.L_x_11085:
[----:B------:R-:W2:Y:S01]  /*31c0*/  LDG.E.64 R4, desc[UR36][R4.64] ;  /* 0x0000002404047981 */ /* 0x000ea2000c1e1b00 */
[----:B------:R-:W-:Y:S01]  /*31d0*/  UMOV UR4, 0xf0000000 ;  /* 0xf000000000047882 */ /* 0x000fe20000000000 */
[----:B------:R-:W-:Y:S01]  /*31e0*/  UMOV UR5, 0x380fffff ;  /* 0x380fffff00057882 */ /* 0x000fe20000000000 */
[----:B--2---:R-:W0:Y:S01]  /*31f0*/  F2F.F32.F64 R16, R4 ;  /* 0x0000000400107310 */ /* 0x004e220000301000 */
[----:B------:R-:W-:-:S14]  /*3200*/  DSETP.GEU.AND P0, PT, |R4|, UR4, PT ;  /* 0x0000000404007e2a */ /* 0x000fdc000bf0e200 */
[----:B0-----:R-:W-:Y:S01]  /*3210*/  @!P0 FMUL R16, R16, 1.175494350822287508e-38 ;  /* 0x0080000010108820 */ /* 0x001fe20000400000 */
[----:B------:R-:W-:Y:S06]  /*3220*/  BRA `(.L_x_11071) ;  /* 0x0000000800247947 */ /* 0x000fec0003800000 */
.L_x_11084:
        /* <DEDUP_REMOVED lines=26> */
.L_x_11087:
        /* <DEDUP_REMOVED lines=13> */
.L_x_11086:
[----:B------:R-:W2:Y:S02]  /*34a0*/  LDG.E.U16 R4, desc[UR36][R4.64] ;  /* 0x0000002404047981 */ /* 0x000ea4000c1e1500 */
[----:B--2---:R-:W-:Y:S01]  /*34b0*/  IMAD.U32 R16, R4, 0x10000, RZ ;  /* 0x0001000004107824 */ /* 0x004fe200078e00ff */
[----:B------:R-:W-:Y:S06]  /*34c0*/  BRA `(.L_x_11071) ;  /* 0x00000004007c7947 */ /* 0x000fec0003800000 */
.L_x_11083:
        /* <DEDUP_REMOVED lines=11> */
.L_x_11090:
        /* <DEDUP_REMOVED lines=19> */
.L_x_11092:
[----:B------:R-:W-:Y:S05]  /*36b0*/  BSYNC B0 ;  /* 0x0000000000007941 */ /* 0x000fea0003800000 */
.L_x_11091:
[----:B------:R-:W-:Y:S01]  /*36c0*/  IMAD.SHL.U32 R3, R3, 0x100000, RZ ;  /* 0x0010000003037824 */ /* 0x000fe200078e00ff */
[----:B------:R-:W-:-:S04]  /*36d0*/  LEA R5, R0, 0x3b800000, 0x17 ;  /* 0x3b80000000057811 */ /* 0x000fc800078eb8ff */
[----:B------:R-:W-:Y:S01]  /*36e0*/  LOP3.LUT R16, R5, R3, R16, 0xfe, !PT ;  /* 0x0000000305107212 */ /* 0x000fe200078efe10 */
[----:B------:R-:W-:Y:S06]  /*36f0*/  BRA `(.L_x_11071) ;  /* 0x0000000000f07947 */ /* 0x000fec0003800000 */
.L_x_11089:
        /* <DEDUP_REMOVED lines=19> */
.L_x_11094:
[----:B------:R-:W-:Y:S05]  /*3830*/  BSYNC B0 ;  /* 0x0000000000007941 */ /* 0x000fea0003800000 */
.L_x_11093:
[----:B------:R-:W-:Y:S01]  /*3840*/  IMAD.SHL.U32 R3, R3, 0x200000, RZ ;  /* 0x0020000003037824 */ /* 0x000fe200078e00ff */
[----:B------:R-:W-:-:S04]  /*3850*/  LEA R5, R0, 0x37800000, 0x17 ;  /* 0x3780000000057811 */ /* 0x000fc800078eb8ff */
[----:B------:R-:W-:Y:S01]  /*3860*/  LOP3.LUT R16, R5, R3, R16, 0xfe, !PT ;  /* 0x0000000305107212 */ /* 0x000fe200078efe10 */
[----:B------:R-:W-:Y:S06]  /*3870*/  BRA `(.L_x_11071) ;  /* 0x0000000000907947 */ /* 0x000fec0003800000 */
.L_x_11088:
        /* <DEDUP_REMOVED lines=14> */
.L_x_11076:
        /* <DEDUP_REMOVED lines=16> */
.L_x_11097:
[----:B------:R-:W-:Y:S05]  /*3a60*/  BRA `(.L_x_11071) ;  /* 0x0000000000147947 */ /* 0x000fea0003800000 */
.L_x_11096:
[----:B------:R-:W2:Y:S02]  /*3a70*/  LDG.E.64 R16, desc[UR36][R4.64] ;  /* 0x0000002404107981 */ /* 0x000ea4000c1e1b00 */
[----:B--2---:R0:W2:Y:S01]  /*3a80*/  I2F.U64 R16, R16 ;  /* 0x0000001000107312 */ /* 0x0040a20000301000 */
[----:B------:R-:W-:Y:S05]  /*3a90*/  BRA `(.L_x_11071) ;  /* 0x0000000000087947 */ /* 0x000fea0003800000 */
.L_x_11095:
[----:B------:R-:W2:Y:S02]  /*3aa0*/  LDG.E R4, desc[UR36][R4.64] ;  /* 0x0000002404047981 */ /* 0x000ea4000c1e1900 */
[----:B--2---:R-:W-:-:S07]  /*3ab0*/  I2FP.F32.U32 R16, R4 ;  /* 0x0000000400107245 */ /* 0x004fce0000201000 */
.L_x_11071:
[----:B------:R-:W-:Y:S05]  /*3ac0*/  BSYNC B6 ;  /* 0x0000000000067941 */ /* 0x000fea0003800000 */
.L_x_11070:
        /* <DEDUP_REMOVED lines=19> */
[----:B-1----:R-:W-:-:S02]  /*3c00*/  @!P1 FMNMX.FTZ R18, R18, R3, !PT ;  /* 0x0000000312129209 */ /* 0x002fc40007810000 */
[----:B--2---:R-:W-:Y:S02]  /*3c10*/  @!P2 FMNMX.FTZ R24, R24, R7, !PT ;  /* 0x000000071818a209 */ /* 0x004fe40007810000 */
[----:B---3--:R-:W-:Y:S02]  /*3c20*/  @!P3 FMNMX.FTZ R16, R16, R9, !PT ;  /* 0x000000091010b209 */ /* 0x008fe40007810000 */
[----:B----4-:R-:W-:Y:S01]  /*3c30*/  @!P0 FMNMX.FTZ R22, R22, R5, !PT ;  /* 0x0000000516168209 */ /* 0x010fe20007810000 */
        /* <DEDUP_REMOVED lines=23> */
.L_x_11103:
[----:B------:R-:W0:Y:S01]  /*3db0*/  F2I.S64.TRUNC R18, R18 ;  /* 0x0000001200127311 */ /* 0x000e22000020d900 */
[----:B------:R-:W-:Y:S02]  /*3dc0*/  IMAD.MOV.U32 R27, RZ, RZ, R23 ;  /* 0x000000ffff1b7224 */ /* 0x000fe400078e0017 */
[----:B0-----:R-:W-:-:S05]  /*3dd0*/  IMAD.MOV.U32 R3, RZ, RZ, R18 ;  /* 0x000000ffff037224 */ /* 0x001fca00078e0012 */
[----:B------:R0:W-:Y:S01]  /*3de0*/  STG.E.U8 desc[UR36][R8.64], R3 ;  /* 0x0000000308007986 */ /* 0x0001e2000c101124 */
[----:B------:R-:W-:Y:S05]  /*3df0*/  BRA `(.L_x_11099) ;  /* 0x0000000c00907947 */ /* 0x000fea0003800000 */
.L_x_11102:
        /* <DEDUP_REMOVED lines=10> */
.L_x_11106:
[----:B------:R-:W0:Y:S01]  /*3ea0*/  F2I.FTZ.TRUNC.NTZ R3, R18 ;  /* 0x0000001200037305 */ /* 0x000e22000021f100 */
[----:B------:R-:W-:Y:S01]  /*3eb0*/  IMAD.MOV.U32 R27, RZ, RZ, R23 ;  /* 0x000000ffff1b7224 */ /* 0x000fe200078e0017 */
[----:B0-----:R0:W-:Y:S01]  /*3ec0*/  STG.E desc[UR36][R8.64], R3 ;  /* 0x0000000308007986 */ /* 0x0011e2000c101924 */
[----:B------:R-:W-:Y:S05]  /*3ed0*/  BRA `(.L_x_11099) ;  /* 0x0000000c00587947 */ /* 0x000fea0003800000 */
.L_x_11105:
[----:B------:R-:W0:Y:S01]  /*3ee0*/  F2I.FTZ.TRUNC.NTZ R3, R18 ;  /* 0x0000001200037305 */ /* 0x000e22000021f100 */
[----:B------:R-:W-:Y:S01]  /*3ef0*/  IMAD.MOV.U32 R27, RZ, RZ, R23 ;  /* 0x000000ffff1b7224 */ /* 0x000fe200078e0017 */
[----:B0-----:R0:W-:Y:S01]  /*3f00*/  STG.E.U16 desc[UR36][R8.64], R3 ;  /* 0x0000000308007986 */ /* 0x0011e2000c101524 */
[----:B------:R-:W-:Y:S05]  /*3f10*/  BRA `(.L_x_11099) ;  /* 0x0000000c00487947 */ /* 0x000fea0003800000 */
.L_x_11101:
        /* <DEDUP_REMOVED lines=9> */
.L_x_11108:
[----:B------:R-:W-:Y:S01]  /*3fb0*/  F2FP.F16.F32.PACK_AB R18, RZ, R18 ;  /* 0x00000012ff12723e */ /* 0x000fe200000000ff */
[----:B------:R-:W-:-:S04]  /*3fc0*/  IMAD.MOV.U32 R27, RZ, RZ, R23 ;  /* 0x000000ffff1b7224 */ /* 0x000fc800078e0017 */
[----:B------:R0:W-:Y:S01]  /*3fd0*/  STG.E.U16 desc[UR36][R8.64], R18 ;  /* 0x0000001208007986 */ /* 0x0001e2000c101524 */
[----:B------:R-:W-:Y:S05]  /*3fe0*/  BRA `(.L_x_11099) ;  /* 0x0000000c00147947 */ /* 0x000fea0003800000 */
.L_x_11107:
        /* <DEDUP_REMOVED lines=10> */
.L_x_11110:
[----:B------:R-:W-:Y:S01]  /*4090*/  F2FP.F16.F32.PACK_AB R3, RZ, R18 ;  /* 0x00000012ff03723e */ /* 0x000fe200000000ff */
[----:B------:R-:W-:-:S03]  /*40a0*/  IMAD.MOV.U32 R27, RZ, RZ, R23 ;  /* 0x000000ffff1b7224 */ /* 0x000fc600078e0017 */
[----:B------:R-:W-:-:S05]  /*40b0*/  PRMT R3, R3, 0x5410, RZ ;  /* 0x0000541003037816 */ /* 0x000fca00000000ff */
[----:B------:R0:W-:Y:S01]  /*40c0*/  STG.E desc[UR36][R8.64], R3 ;  /* 0x0000000308007986 */ /* 0x0001e2000c101924 */
[----:B------:R-:W-:Y:S05]  /*40d0*/  BRA `(.L_x_11099) ;  /* 0x0000000800d87947 */ /* 0x000fea0003800000 */
.L_x_11109:
[----:B------:R-:W-:Y:S01]  /*40e0*/  FMUL.FTZ R4, R18, 1 ;  /* 0x3f80000012047820 */ /* 0x000fe20000410000 */
[----:B------:R-:W-:-:S05]  /*40f0*/  IMAD.MOV.U32 R27, RZ, RZ, R23 ;  /* 0x000000ffff1b7224 */ /* 0x000fca00078e0017 */
[----:B------:R-:W0:Y:S02]  /*4100*/  F2F.F64.F32 R4, R4 ;  /* 0x0000000400047310 */ /* 0x000e240000201800 */
[----:B0-----:R0:W-:Y:S01]  /*4110*/  STG.E.64 desc[UR36][R8.64], R4 ;  /* 0x0000000408007986 */ /* 0x0011e2000c101b24 */
[----:B------:R-:W-:Y:S05]  /*4120*/  BRA `(.L_x_11099) ;  /* 0x0000000800c47947 */ /* 0x000fea0003800000 */
.L_x_11100:
        /* <DEDUP_REMOVED lines=13> */
.L_x_11113:
[----:B------:R-:W-:Y:S01]  /*4200*/  FMUL.FTZ R4, R18, 1 ;  /* 0x3f80000012047820 */ /* 0x000fe20000410000 */
[----:B------:R-:W-:Y:S01]  /*4210*/  CS2R R6, SRZ ;  /* 0x0000000000067805 */ /* 0x000fe2000001ff00 */
[----:B------:R-:W-:-:S04]  /*4220*/  IMAD.MOV.U32 R27, RZ, RZ, R23 ;  /* 0x000000ffff1b7224 */ /* 0x000fc800078e0017 */
[----:B------:R-:W0:Y:S02]  /*4230*/  F2F.F64.F32 R4, R4 ;  /* 0x0000000400047310 */ /* 0x000e240000201800 */
[----:B0-----:R0:W-:Y:S01]  /*4240*/  STG.E.128 desc[UR36][R8.64], R4 ;  /* 0x0000000408007986 */ /* 0x0011e2000c101d24 */
[----:B------:R-:W-:Y:S05]  /*4250*/  BRA `(.L_x_11099) ;  /* 0x0000000800787947 */ /* 0x000fea0003800000 */
.L_x_11112:
        /* <DEDUP_REMOVED lines=20> */
.L_x_11117:
[----:B------:R-:W-:Y:S05]  /*43a0*/  BSYNC B0 ;  /* 0x0000000000007941 */ /* 0x000fea0003800000 */
.L_x_11116:
[----:B------:R-:W-:Y:S01]  /*43b0*/  LOP3.LUT R5, R0, R5, RZ, 0xfc, !PT ;  /* 0x0000000500057212 */ /* 0x000fe200078efcff */
[----:B------:R-:W-:-:S04]  /*43c0*/  IMAD.MOV.U32 R27, RZ, RZ, R23 ;  /* 0x000000ffff1b7224 */ /* 0x000fc800078e0017 */
[----:B------:R0:W-:Y:S01]  /*43d0*/  STG.E.U8 desc[UR36][R8.64], R5 ;  /* 0x0000000508007986 */ /* 0x0001e2000c101124 */
[----:B------:R-:W-:Y:S05]  /*43e0*/  BRA `(.L_x_11099) ;  /* 0x0000000800147947 */ /* 0x000fea0003800000 */
.L_x_11115:
        /* <DEDUP_REMOVED lines=12> */
.L_x_11119:
[----:B------:R-:W-:Y:S01]  /*44b0*/  IMAD.MOV.U32 R0, RZ, RZ, 0x7f ;  /* 0x0000007fff007424 */ /* 0x000fe200078e00ff */
[----:B------:R-:W-:-:S04]  /*44c0*/  ISETP.GT.U32.AND P0, PT, R4, 0x7f800000, PT ;  /* 0x7f8000000400780c */ /* 0x000fc80003f04070 */
[----:B------:R-:W-:-:S09]  /*44d0*/  SEL R0, R0, 0x7c, P0 ;  /* 0x0000007c00007807 */ /* 0x000fd20000000000 */
.L_x_11120:
[----:B------:R-:W-:Y:S05]  /*44e0*/  BSYNC B0 ;  /* 0x0000000000007941 */ /* 0x000fea0003800000 */
.L_x_11118:
[----:B------:R-:W-:Y:S01]  /*44f0*/  LOP3.LUT R18, R18, 0x80000000, RZ, 0xc0, !PT ;  /* 0x8000000012127812 */ /* 0x000fe200078ec0ff */
[----:B------:R-:W-:-:S03]  /*4500*/  IMAD.MOV.U32 R27, RZ, RZ, R23 ;  /* 0x000000ffff1b7224 */ /* 0x000fc600078e0017 */
[----:B------:R-:W-:-:S04]  /*4510*/  SHF.R.U32.HI R3, RZ, 0x18, R18 ;  /* 0x00000018ff037819 */ /* 0x000fc80000011612 */
[----:B------:R-:W-:-:S05]  /*4520*/  LOP3.LUT R3, R0, R3, RZ, 0xfc, !PT ;  /* 0x0000000300037212 */ /* 0x000fca00078efcff */
[----:B------:R0:W-:Y:S01]  /*4530*/  STG.E.U8 desc[UR36][R8.64], R3 ;  /* 0x0000000308007986 */ /* 0x0001e2000c101124 */
[----:B------:R-:W-:Y:S05]  /*4540*/  BRA `(.L_x_11099) ;  /* 0x0000000400bc7947 */ /* 0x000fea0003800000 */
.L_x_11114:
[----:B------:R-:W-:Y:S01]  /*4550*/  F2FP.BF16.F32.PACK_AB R18, RZ, R18 ;  /* 0x00000012ff12723e */ /* 0x000fe200000010ff */
[----:B------:R-:W-:-:S04]  /*4560*/  IMAD.MOV.U32 R27, RZ, RZ, R23 ;  /* 0x000000ffff1b7224 */ /* 0x000fc800078e0017 */
[----:B------:R0:W-:Y:S01]  /*4570*/  STG.E.U16 desc[UR36][R8.64], R18 ;  /* 0x0000001208007986 */ /* 0x0001e2000c101524 */
[----:B------:R-:W-:Y:S05]  /*4580*/  BRA `(.L_x_11099) ;  /* 0x0000000400ac7947 */ /* 0x000fea0003800000 */
.L_x_11111:
        /* <DEDUP_REMOVED lines=12> */
.L_x_11123:
        /* <DEDUP_REMOVED lines=16> */
.L_x_11126:
[----:B------:R-:W-:-:S04]  /*4750*/  LOP3.LUT R18, R18, 0x80000000, RZ, 0xc0, !PT ;  /* 0x8000000012127812 */ /* 0x000fc800078ec0ff */
[----:B------:R-:W-:-:S04]  /*4760*/  SHF.R.U32.HI R3, RZ, 0x18, R18 ;  /* 0x00000018ff037819 */ /* 0x000fc80000011612 */
[----:B------:R-:W-:-:S04]  /*4770*/  LOP3.LUT R0, R0, R3, RZ, 0xfc, !PT ;  /* 0x0000000300007212 */ /* 0x000fc800078efcff */
[----:B------:R-:W-:-:S07]  /*4780*/  PRMT R4, R0, 0x7610, R4 ;  /* 0x0000761000047816 */ /* 0x000fce0000000004 */
.L_x_11125:
[----:B------:R-:W-:Y:S05]  /*4790*/  BSYNC B0 ;  /* 0x0000000000007941 */ /* 0x000fea0003800000 */
.L_x_11124:
[----:B------:R3:W-:Y:S01]  /*47a0*/  STG.E.U8 desc[UR36][R8.64], R4 ;  /* 0x0000000408007986 */ /* 0x0007e2000c101124 */
[----:B------:R-:W-:Y:S01]  /*47b0*/  IMAD.MOV.U32 R27, RZ, RZ, R23 ;  /* 0x000000ffff1b7224 */ /* 0x000fe200078e0017 */
[----:B------:R-:W-:Y:S06]  /*47c0*/  BRA `(.L_x_11099) ;  /* 0x00000004001c7947 */ /* 0x000fec0003800000 */
.L_x_11122:
        /* <DEDUP_REMOVED lines=16> */
.L_x_11129:
[----:B------:R-:W-:-:S04]  /*48d0*/  LOP3.LUT R18, R18, 0x80000000, RZ, 0xc0, !PT ;  /* 0x8000000012127812 */ /* 0x000fc800078ec0ff */
[----:B------:R-:W-:-:S04]  /*48e0*/  SHF.R.U32.HI R3, RZ, 0x18, R18 ;  /* 0x00000018ff037819 */ /* 0x000fc80000011612 */
[----:B------:R-:W-:-:S04]  /*48f0*/  LOP3.LUT R0, R0, R3, RZ, 0xfc, !PT ;  /* 0x0000000300007212 */ /* 0x000fc800078efcff */
[----:B------:R-:W-:-:S07]  /*4900*/  PRMT R4, R0, 0x7610, R4 ;  /* 0x0000761000047816 */ /* 0x000fce0000000004 */
.L_x_11128:
[----:B------:R-:W-:Y:S05]  /*4910*/  BSYNC B0 ;  /* 0x0000000000007941 */ /* 0x000fea0003800000 */
.L_x_11127:
[----:B------:R0:W-:Y:S01]  /*4920*/  STG.E.U8 desc[UR36][R8.64], R4 ;  /* 0x0000000408007986 */ /* 0x0001e2000c101124 */
[----:B------:R-:W-:Y:S01]  /*4930*/  IMAD.MOV.U32 R27, RZ, RZ, R23 ;  /* 0x000000ffff1b7224 */ /* 0x000fe200078e0017 */
[----:B------:R-:W-:Y:S06]  /*4940*/  BRA `(.L_x_11099) ;  /* 0x0000000000bc7947 */ /* 0x000fec0003800000 */
.L_x_11121:
        /* <DEDUP_REMOVED lines=22> */
.L_x_11104:
        /* <DEDUP_REMOVED lines=16> */
.L_x_11132:
[----:B------:R-:W-:Y:S01]  /*4bb0*/  IMAD.MOV.U32 R27, RZ, RZ, R23 ;  /* 0x000000ffff1b7224 */ /* 0x000fe200078e0017 */
[----:B------:R-:W-:Y:S06]  /*4bc0*/  BRA `(.L_x_11099) ;  /* 0x00000000001c7947 */ /* 0x000fec0003800000 */
.L_x_11131:
[----:B------:R-:W0:Y:S01]  /*4bd0*/  F2I.U64.TRUNC R18, R18 ;  /* 0x0000001200127311 */ /* 0x000e22000020d800 */
[----:B------:R-:W-:Y:S01]  /*4be0*/  IMAD.MOV.U32 R27, RZ, RZ, R23 ;  /* 0x000000ffff1b7224 */ /* 0x000fe200078e0017 */
[----:B0-----:R2:W-:Y:S01]  /*4bf0*/  STG.E.64 desc[UR36][R8.64], R18 ;  /* 0x0000001208007986 */ /* 0x0015e2000c101b24 */
[----:B------:R-:W-:Y:S05]  /*4c00*/  BRA `(.L_x_11099) ;  /* 0x00000000000c7947 */ /* 0x000fea0003800000 */
.L_x_11130:
[----:B------:R-:W0:Y:S01]  /*4c10*/  F2I.FTZ.U32.TRUNC.NTZ R3, R18 ;  /* 0x0000001200037305 */ /* 0x000e22000021f000 */
[----:B------:R-:W-:Y:S01]  /*4c20*/  IMAD.MOV.U32 R27, RZ, RZ, R23 ;  /* 0x000000ffff1b7224 */ /* 0x000fe200078e0017 */
[----:B0-----:R0:W-:Y:S06]  /*4c30*/  STG.E desc[UR36][R8.64], R3 ;  /* 0x0000000308007986 */ /* 0x0011ec000c101924 */
.L_x_11099:
[----:B------:R-:W-:Y:S05]  /*4c40*/  BSYNC B6 ;  /* 0x0000000000067941 */ /* 0x000fea0003800000 */
.L_x_11098:
        /* <DEDUP_REMOVED lines=24> */
.L_x_11138:
[----:B------:R-:W0:Y:S02]  /*4dd0*/  F2I.S64.TRUNC R22, R22 ;  /* 0x0000001600167311 */ /* 0x000e24000020d900 */
[----:B0-----:R-:W-:-:S05]  /*4de0*/  IMAD.MOV.U32 R3, RZ, RZ, R22 ;  /* 0x000000ffff037224 */ /* 0x001fca00078e0016 */
[----:B------:R0:W-:Y:S01]  /*4df0*/  STG.E.U8 desc[UR36][R8.64], R3 ;  /* 0x0000000308007986 */ /* 0x0001e2000c101124 */
[----:B------:R-:W-:Y:S05]  /*4e00*/  BRA `(.L_x_11140) ;  /* 0x0000000c00407947 */ /* 0x000fea0003800000 */
.L_x_11137:
        /* <DEDUP_REMOVED lines=9> */
.L_x_11142:
[----:B------:R-:W0:Y:S02]  /*4ea0*/  F2I.FTZ.TRUNC.NTZ R3, R22 ;  /* 0x0000001600037305 */ /* 0x000e24000021f100 */
[----:B0-----:R0:W-:Y:S01]  /*4eb0*/  STG.E desc[UR36][R8.64], R3 ;  /* 0x0000000308007986 */ /* 0x0011e2000c101924 */
[----:B------:R-:W-:Y:S05]  /*4ec0*/  BRA `(.L_x_11140) ;  /* 0x0000000c00107947 */ /* 0x000fea0003800000 */
.L_x_11141:
[----:B------:R-:W0:Y:S02]  /*4ed0*/  F2I.FTZ.TRUNC.NTZ R3, R22 ;  /* 0x0000001600037305 */ /* 0x000e24000021f100 */
[----:B0-----:R0:W-:Y:S01]  /*4ee0*/  STG.E.U16 desc[UR36][R8.64], R3 ;  /* 0x0000000308007986 */ /* 0x0011e2000c101524 */
[----:B------:R-:W-:Y:S05]  /*4ef0*/  BRA `(.L_x_11140) ;  /* 0x0000000c00047947 */ /* 0x000fea0003800000 */
.L_x_11136:
        /* <DEDUP_REMOVED lines=8> */
.L_x_11144:
[----:B------:R-:W-:-:S05]  /*4f80*/  F2FP.F16.F32.PACK_AB R22, RZ, R22 ;  /* 0x00000016ff16723e */ /* 0x000fca00000000ff */
[----:B------:R0:W-:Y:S01]  /*4f90*/  STG.E.U16 desc[UR36][R8.64], R22 ;  /* 0x0000001608007986 */ /* 0x0001e2000c101524 */
[----:B------:R-:W-:Y:S05]  /*4fa0*/  BRA `(.L_x_11140) ;  /* 0x0000000800d87947 */ /* 0x000fea0003800000 */
.L_x_11143:
        /* <DEDUP_REMOVED lines=9> */
.L_x_11146:
[----:B------:R-:W-:-:S04]  /*5040*/  F2FP.F16.F32.PACK_AB R3, RZ, R22 ;  /* 0x00000016ff03723e */ /* 0x000fc800000000ff */
[----:B------:R-:W-:-:S05]  /*5050*/  PRMT R3, R3, 0x5410, RZ ;  /* 0x0000541003037816 */ /* 0x000fca00000000ff */
[----:B------:R0:W-:Y:S01]  /*5060*/  STG.E desc[UR36][R8.64], R3 ;  /* 0x0000000308007986 */ /* 0x0001e2000c101924 */
[----:B------:R-:W-:Y:S05]  /*5070*/  BRA `(.L_x_11140) ;  /* 0x0000000800a47947 */ /* 0x000fea0003800000 */
.L_x_11145:
[----:B------:R-:W-:-:S06]  /*5080*/  FMUL.FTZ R4, R22, 1 ;  /* 0x3f80000016047820 */ /* 0x000fcc0000410000 */
[----:B------:R-:W0:Y:S02]  /*5090*/  F2F.F64.F32 R4, R4 ;  /* 0x0000000400047310 */ /* 0x000e240000201800 */
[----:B0-----:R0:W-:Y:S01]  /*50a0*/  STG.E.64 desc[UR36][R8.64], R4 ;  /* 0x0000000408007986 */ /* 0x0011e2000c101b24 */
[----:B------:R-:W-:Y:S05]  /*50b0*/  BRA `(.L_x_11140) ;  /* 0x0000000800947947 */ /* 0x000fea0003800000 */
.L_x_11135:
        /* <DEDUP_REMOVED lines=12> */
.L_x_11149:
[----:B------:R-:W-:Y:S01]  /*5180*/  FMUL.FTZ R4, R22, 1 ;  /* 0x3f80000016047820 */ /* 0x000fe20000410000 */
[----:B------:R-:W-:-:S05]  /*5190*/  CS2R R6, SRZ ;  /* 0x0000000000067805 */ /* 0x000fca000001ff00 */
[----:B------:R-:W0:Y:S02]  /*51a0*/  F2F.F64.F32 R4, R4 ;  /* 0x0000000400047310 */ /* 0x000e240000201800 */
[----:B0-----:R0:W-:Y:S01]  /*51b0*/  STG.E.128 desc[UR36][R8.64], R4 ;  /* 0x0000000408007986 */ /* 0x0011e2000c101d24 */
[----:B------:R-:W-:Y:S05]  /*51c0*/  BRA `(.L_x_11140) ;  /* 0x0000000800507947 */ /* 0x000fea0003800000 */
.L_x_11148:
        /* <DEDUP_REMOVED lines=20> */
.L_x_11153:
[----:B------:R-:W-:Y:S05]  /*5310*/  BSYNC B0 ;  /* 0x0000000000007941 */ /* 0x000fea0003800000 */
.L_x_11152:
[----:B------:R-:W-:-:S05]  /*5320*/  LOP3.LUT R5, R0, R5, RZ, 0xfc, !PT ;  /* 0x0000000500057212 */ /* 0x000fca00078efcff */
[----:B------:R0:W-:Y:S01]  /*5330*/  STG.E.U8 desc[UR36][R8.64], R5 ;  /* 0x0000000508007986 */ /* 0x0001e2000c101124 */
[----:B------:R-:W-:Y:S05]  /*5340*/  BRA `(.L_x_11140) ;  /* 0x0000000400f07947 */ /* 0x000fea0003800000 */
.L_x_11151:
        /* <DEDUP_REMOVED lines=12> */
.L_x_11155:
[----:B------:R-:W-:Y:S01]  /*5410*/  IMAD.MOV.U32 R0, RZ, RZ, 0x7f ;  /* 0x0000007fff007424 */ /* 0x000fe200078e00ff */
[----:B------:R-:W-:-:S04]  /*5420*/  ISETP.GT.U32.AND P0, PT, R4, 0x7f800000, PT ;  /* 0x7f8000000400780c */ /* 0x000fc80003f04070 */
[----:B------:R-:W-:-:S09]  /*5430*/  SEL R0, R0, 0x7c, P0 ;  /* 0x0000007c00007807 */ /* 0x000fd20000000000 */
.L_x_11156:
[----:B------:R-:W-:Y:S05]  /*5440*/  BSYNC B0 ;  /* 0x0000000000007941 */ /* 0x000fea0003800000 */
.L_x_11154:
[----:B------:R-:W-:-:S04]  /*5450*/  LOP3.LUT R22, R22, 0x80000000, RZ, 0xc0, !PT ;  /* 0x8000000016167812 */ /* 0x000fc800078ec0ff */
[----:B------:R-:W-:-:S04]  /*5460*/  SHF.R.U32.HI R3, RZ, 0x18, R22 ;  /* 0x00000018ff037819 */ /* 0x000fc80000011616 */
[----:B------:R-:W-:-:S05]  /*5470*/  LOP3.LUT R3, R0, R3, RZ, 0xfc, !PT ;  /* 0x0000000300037212 */ /* 0x000fca00078efcff */
[----:B------:R0:W-:Y:S01]  /*5480*/  STG.E.U8 desc[UR36][R8.64], R3 ;  /* 0x0000000308007986 */ /* 0x0001e2000c101124 */
[----:B------:R-:W-:Y:S05]  /*5490*/  BRA `(.L_x_11140) ;  /* 0x00000004009c7947 */ /* 0x000fea0003800000 */
.L_x_11150:
[----:B------:R-:W-:-:S05]  /*54a0*/  F2FP.BF16.F32.PACK_AB R22, RZ, R22 ;  /* 0x00000016ff16723e */ /* 0x000fca00000010ff */
[----:B------:R0:W-:Y:S01]  /*54b0*/  STG.E.U16 desc[UR36][R8.64], R22 ;  /* 0x0000001608007986 */ /* 0x0001e2000c101524 */
[----:B------:R-:W-:Y:S05]  /*54c0*/  BRA `(.L_x_11140) ;  /* 0x0000000400907947 */ /* 0x000fea0003800000 */
.L_x_11147:
        /* <DEDUP_REMOVED lines=11> */
.L_x_11159:
        /* <DEDUP_REMOVED lines=16> */
.L_x_11162:
[----:B------:R-:W-:-:S04]  /*5680*/  LOP3.LUT R22, R22, 0x80000000, RZ, 0xc0, !PT ;  /* 0x8000000016167812 */ /* 0x000fc800078ec0ff */
[----:B------:R-:W-:-:S04]  /*5690*/  SHF.R.U32.HI R3, RZ, 0x18, R22 ;  /* 0x00000018ff037819 */ /* 0x000fc80000011616 */
[----:B------:R-:W-:-:S04]  /*56a0*/  LOP3.LUT R0, R0, R3, RZ, 0xfc, !PT ;  /* 0x0000000300007212 */ /* 0x000fc800078efcff */
[----:B------:R-:W-:-:S07]  /*56b0*/  PRMT R4, R0, 0x7610, R4 ;  /* 0x0000761000047816 */ /* 0x000fce0000000004 */
.L_x_11161:
[----:B------:R-:W-:Y:S05]  /*56c0*/  BSYNC B0 ;  /* 0x0000000000007941 */ /* 0x000fea0003800000 */
.L_x_11160:
[----:B------:R3:W-:Y:S01]  /*56d0*/  STG.E.U8 desc[UR36][R8.64], R4 ;  /* 0x0000000408007986 */ /* 0x0007e2000c101124 */
[----:B------:R-:W-:Y:S05]  /*56e0*/  BRA `(.L_x_11140) ;  /* 0x0000000400087947 */ /* 0x000fea0003800000 */
.L_x_11158:
        /* <DEDUP_REMOVED lines=16> */
.L_x_11165:
[----:B------:R-:W-:-:S04]  /*57f0*/  LOP3.LUT R22, R22, 0x80000000, RZ, 0xc0, !PT ;  /* 0x8000000016167812 */ /* 0x000fc800078ec0ff */
[----:B------:R-:W-:-:S04]  /*5800*/  SHF.R.U32.HI R3, RZ, 0x18, R22 ;  /* 0x00000018ff037819 */ /* 0x000fc80000011616 */
[----:B------:R-:W-:-:S04]  /*5810*/  LOP3.LUT R0, R0, R3, RZ, 0xfc, !PT ;  /* 0x0000000300007212 */ /* 0x000fc800078efcff */
[----:B------:R-:W-:-:S07]  /*5820*/  PRMT R4, R0, 0x7610, R4 ;  /* 0x0000761000047816 */ /* 0x000fce0000000004 */
.L_x_11164:
[----:B------:R-:W-:Y:S05]  /*5830*/  BSYNC B0 ;  /* 0x0000000000007941 */ /* 0x000fea0003800000 */
.L_x_11163:
[----:B------:R0:W-:Y:S01]  /*5840*/  STG.E.U8 desc[UR36][R8.64], R4 ;  /* 0x0000000408007986 */ /* 0x0001e2000c101124 */
[----:B------:R-:W-:Y:S05]  /*5850*/  BRA `(.L_x_11140) ;  /* 0x0000000000ac7947 */ /* 0x000fea0003800000 */
.L_x_11157:
        /* <DEDUP_REMOVED lines=21> */
.L_x_11139:
        /* <DEDUP_REMOVED lines=16> */
.L_x_11168:
[----:B------:R-:W-:Y:S05]  /*5ab0*/  BRA `(.L_x_11140) ;  /* 0x0000000000147947 */ /* 0x000fea0003800000 */
.L_x_11167:
[----:B------:R-:W0:Y:S02]  /*5ac0*/  F2I.U64.TRUNC R22, R22 ;  /* 0x0000001600167311 */ /* 0x000e24000020d800 */
[----:B0-----:R2:W-:Y:S01]  /*5ad0*/  STG.E.64 desc[UR36][R8.64], R22 ;  /* 0x0000001608007986 */ /* 0x0015e2000c101b24 */
[----:B------:R-:W-:Y:S05]  /*5ae0*/  BRA `(.L_x_11140) ;  /* 0x0000000000087947 */ /* 0x000fea0003800000 */
.L_x_11166:
[----:B------:R-:W0:Y:S02]  /*5af0*/  F2I.FTZ.U32.TRUNC.NTZ R3, R22 ;  /* 0x0000001600037305 */ /* 0x000e24000021f000 */
[----:B0-----:R0:W-:Y:S02]  /*5b00*/  STG.E desc[UR36][R8.64], R3 ;  /* 0x0000000308007986 */ /* 0x0011e4000c101924 */
.L_x_11140:
        /* <DEDUP_REMOVED lines=24> */
.L_x_11172:
[----:B------:R-:W0:Y:S02]  /*5c90*/  F2I.S64.TRUNC R24, R24 ;  /* 0x0000001800187311 */ /* 0x000e24000020d900 */
[----:B0-----:R-:W-:-:S05]  /*5ca0*/  IMAD.MOV.U32 R3, RZ, RZ, R24 ;  /* 0x000000ffff037224 */ /* 0x001fca00078e0018 */
[----:B------:R0:W-:Y:S01]  /*5cb0*/  STG.E.U8 desc[UR36][R8.64], R3 ;  /* 0x0000000308007986 */ /* 0x0001e2000c101124 */
[----:B------:R-:W-:Y:S05]  /*5cc0*/  BRA `(.L_x_11174) ;  /* 0x0000000c00407947 */ /* 0x000fea0003800000 */
.L_x_11171:
        /* <DEDUP_REMOVED lines=9> */
.L_x_11176:
[----:B------:R-:W0:Y:S02]  /*5d60*/  F2I.FTZ.TRUNC.NTZ R3, R24 ;  /* 0x0000001800037305 */ /* 0x000e24000021f100 */
[----:B0-----:R3:W-:Y:S01]  /*5d70*/  STG.E desc[UR36][R8.64], R3 ;  /* 0x0000000308007986 */ /* 0x0017e2000c101924 */
[----:B------:R-:W-:Y:S05]  /*5d80*/  BRA `(.L_x_11174) ;  /* 0x0000000c00107947 */ /* 0x000fea0003800000 */
.L_x_11175:
[----:B------:R-:W0:Y:S02]  /*5d90*/  F2I.FTZ.TRUNC.NTZ R3, R24 ;  /* 0x0000001800037305 */ /* 0x000e24000021f100 */
[----:B0-----:R2:W-:Y:S01]  /*5da0*/  STG.E.U16 desc[UR36][R8.64], R3 ;  /* 0x0000000308007986 */ /* 0x0015e2000c101524 */
[----:B------:R-:W-:Y:S05]  /*5db0*/  BRA `(.L_x_11174) ;  /* 0x0000000c00047947 */ /* 0x000fea0003800000 */
.L_x_11170:
        /* <DEDUP_REMOVED lines=8> */
.L_x_11178:
[----:B------:R-:W-:-:S05]  /*5e40*/  F2FP.F16.F32.PACK_AB R24, RZ, R24 ;  /* 0x00000018ff18723e */ /* 0x000fca00000000ff */
[----:B------:R0:W-:Y:S01]  /*5e50*/  STG.E.U16 desc[UR36][R8.64], R24 ;  /* 0x0000001808007986 */ /* 0x0001e2000c101524 */
[----:B------:R-:W-:Y:S05]  /*5e60*/  BRA `(.L_x_11174) ;  /* 0x0000000800d87947 */ /* 0x000fea0003800000 */
.L_x_11177:
        /* <DEDUP_REMOVED lines=9> */
.L_x_11180:
[----:B------:R-:W-:-:S04]  /*5f00*/  F2FP.F16.F32.PACK_AB R3, RZ, R24 ;  /* 0x00000018ff03723e */ /* 0x000fc800000000ff */
[----:B------:R-:W-:-:S05]  /*5f10*/  PRMT R3, R3, 0x5410, RZ ;  /* 0x0000541003037816 */ /* 0x000fca00000000ff */
[----:B------:R0:W-:Y:S01]  /*5f20*/  STG.E desc[UR36][R8.64], R3 ;  /* 0x0000000308007986 */ /* 0x0001e2000c101924 */
[----:B------:R-:W-:Y:S05]  /*5f30*/  BRA `(.L_x_11174) ;  /* 0x0000000800a47947 */ /* 0x000fea0003800000 */
.L_x_11179:
[----:B------:R-:W-:-:S06]  /*5f40*/  FMUL.FTZ R4, R24, 1 ;  /* 0x3f80000018047820 */ /* 0x000fcc0000410000 */
[----:B------:R-:W0:Y:S02]  /*5f50*/  F2F.F64.F32 R4, R4 ;  /* 0x0000000400047310 */ /* 0x000e240000201800 */
[----:B0-----:R0:W-:Y:S01]  /*5f60*/  STG.E.64 desc[UR36][R8.64], R4 ;  /* 0x0000000408007986 */ /* 0x0011e2000c101b24 */
[----:B------:R-:W-:Y:S05]  /*5f70*/  BRA `(.L_x_11174) ;  /* 0x0000000800947947 */ /* 0x000fea0003800000 */
.L_x_11169:
        /* <DEDUP_REMOVED lines=12> */
.L_x_11183:
[----:B------:R-:W-:Y:S01]  /*6040*/  FMUL.FTZ R4, R24, 1 ;  /* 0x3f80000018047820 */ /* 0x000fe20000410000 */
[----:B------:R-:W-:-:S05]  /*6050*/  CS2R R6, SRZ ;  /* 0x0000000000067805 */ /* 0x000fca000001ff00 */
[----:B------:R-:W0:Y:S02]  /*6060*/  F2F.F64.F32 R4, R4 ;  /* 0x0000000400047310 */ /* 0x000e240000201800 */
[----:B0-----:R0:W-:Y:S01]  /*6070*/  STG.E.128 desc[UR36][R8.64], R4 ;  /* 0x0000000408007986 */ /* 0x0011e2000c101d24 */
[----:B------:R-:W-:Y:S05]  /*6080*/  BRA `(.L_x_11174) ;  /* 0x0000000800507947 */ /* 0x000fea0003800000 */
.L_x_11182:
        /* <DEDUP_REMOVED lines=20> */
.L_x_11187:
[----:B------:R-:W-:Y:S05]  /*61d0*/  BSYNC B0 ;  /* 0x0000000000007941 */ /* 0x000fea0003800000 */
.L_x_11186:
[----:B------:R-:W-:-:S05]  /*61e0*/  LOP3.LUT R5, R0, R5, RZ, 0xfc, !PT ;  /* 0x0000000500057212 */ /* 0x000fca00078efcff */
[----:B------:R0:W-:Y:S01]  /*61f0*/  STG.E.U8 desc[UR36][R8.64], R5 ;  /* 0x0000000508007986 */ /* 0x0001e2000c101124 */
[----:B------:R-:W-:Y:S05]  /*6200*/  BRA `(.L_x_11174) ;  /* 0x0000000400f07947 */ /* 0x000fea0003800000 */
.L_x_11185:
        /* <DEDUP_REMOVED lines=12> */
.L_x_11189:
[----:B------:R-:W-:Y:S01]  /*62d0*/  IMAD.MOV.U32 R0, RZ, RZ, 0x7f ;  /* 0x0000007fff007424 */ /* 0x000fe200078e00ff */
[----:B------:R-:W-:-:S04]  /*62e0*/  ISETP.GT.U32.AND P0, PT, R4, 0x7f800000, PT ;  /* 0x7f8000000400780c */ /* 0x000fc80003f04070 */
[----:B------:R-:W-:-:S09]  /*62f0*/  SEL R0, R0, 0x7c, P0 ;  /* 0x0000007c00007807 */ /* 0x000fd20000000000 */
.L_x_11190:
[----:B------:R-:W-:Y:S05]  /*6300*/  BSYNC B0 ;  /* 0x0000000000007941 */ /* 0x000fea0003800000 */
.L_x_11188:
[----:B------:R-:W-:-:S04]  /*6310*/  LOP3.LUT R24, R24, 0x80000000, RZ, 0xc0, !PT ;  /* 0x8000000018187812 */ /* 0x000fc800078ec0ff */
[----:B------:R-:W-:-:S04]  /*6320*/  SHF.R.U32.HI R3, RZ, 0x18, R24 ;  /* 0x00000018ff037819 */ /* 0x000fc80000011618 */
[----:B------:R-:W-:-:S05]  /*6330*/  LOP3.LUT R3, R0, R3, RZ, 0xfc, !PT ;  /* 0x0000000300037212 */ /* 0x000fca00078efcff */
[----:B------:R0:W-:Y:S01]  /*6340*/  STG.E.U8 desc[UR36][R8.64], R3 ;  /* 0x0000000308007986 */ /* 0x0001e2000c101124 */
[----:B------:R-:W-:Y:S05]  /*6350*/  BRA `(.L_x_11174) ;  /* 0x00000004009c7947 */ /* 0x000fea0003800000 */
.L_x_11184:
[----:B------:R-:W-:-:S05]  /*6360*/  F2FP.BF16.F32.PACK_AB R24, RZ, R24 ;  /* 0x00000018ff18723e */ /* 0x000fca00000010ff */
[----:B------:R0:W-:Y:S01]  /*6370*/  STG.E.U16 desc[UR36][R8.64], R24 ;  /* 0x0000001808007986 */ /* 0x0001e2000c101524 */
[----:B------:R-:W-:Y:S05]  /*6380*/  BRA `(.L_x_11174) ;  /* 0x0000000400907947 */ /* 0x000fea0003800000 */
.L_x_11181:
        /* <DEDUP_REMOVED lines=11> */
.L_x_11193:
        /* <DEDUP_REMOVED lines=16> */
.L_x_11196:
[----:B------:R-:W-:-:S04]  /*6540*/  LOP3.LUT R24, R24, 0x80000000, RZ, 0xc0, !PT ;  /* 0x8000000018187812 */ /* 0x000fc800078ec0ff */
[----:B------:R-:W-:-:S04]  /*6550*/  SHF.R.U32.HI R3, RZ, 0x18, R24 ;  /* 0x00000018ff037819 */ /* 0x000fc80000011618 */
[----:B------:R-:W-:-:S04]  /*6560*/  LOP3.LUT R0, R0, R3, RZ, 0xfc, !PT ;  /* 0x0000000300007212 */ /* 0x000fc800078efcff */
[----:B------:R-:W-:-:S07]  /*6570*/  PRMT R4, R0, 0x7610, R4 ;  /* 0x0000761000047816 */ /* 0x000fce0000000004 */
.L_x_11195:
[----:B------:R-:W-:Y:S05]  /*6580*/  BSYNC B0 ;  /* 0x0000000000007941 */ /* 0x000fea0003800000 */
.L_x_11194:
[----:B------:R0:W-:Y:S01]  /*6590*/  STG.E.U8 desc[UR36][R8.64], R4 ;  /* 0x0000000408007986 */ /* 0x0001e2000c101124 */
[----:B------:R-:W-:Y:S05]  /*65a0*/  BRA `(.L_x_11174) ;  /* 0x0000000400087947 */ /* 0x000fea0003800000 */
.L_x_11192:
        /* <DEDUP_REMOVED lines=16> */
.L_x_11199:
[----:B------:R-:W-:-:S04]  /*66b0*/  LOP3.LUT R24, R24, 0x80000000, RZ, 0xc0, !PT ;  /* 0x8000000018187812 */ /* 0x000fc800078ec0ff */
[----:B------:R-:W-:-:S04]  /*66c0*/  SHF.R.U32.HI R3, RZ, 0x18, R24 ;  /* 0x00000018ff037819 */ /* 0x000fc80000011618 */
[----:B------:R-:W-:-:S04]  /*66d0*/  LOP3.LUT R0, R0, R3, RZ, 0xfc, !PT ;  /* 0x0000000300007212 */ /* 0x000fc800078efcff */
[----:B------:R-:W-:-:S07]  /*66e0*/  PRMT R4, R0, 0x7610, R4 ;  /* 0x0000761000047816 */ /* 0x000fce0000000004 */
.L_x_11198:
[----:B------:R-:W-:Y:S05]  /*66f0*/  BSYNC B0 ;  /* 0x0000000000007941 */ /* 0x000fea0003800000 */
.L_x_11197:
[----:B------:R0:W-:Y:S01]  /*6700*/  STG.E.U8 desc[UR36][R8.64], R4 ;  /* 0x0000000408007986 */ /* 0x0001e2000c101124 */
[----:B------:R-:W-:Y:S05]  /*6710*/  BRA `(.L_x_11174) ;  /* 0x0000000000ac7947 */ /* 0x000fea0003800000 */
.L_x_11191:
        /* <DEDUP_REMOVED lines=21> */
.L_x_11173:
        /* <DEDUP_REMOVED lines=16> */
.L_x_11202:
[----:B------:R-:W-:Y:S05]  /*6970*/  BRA `(.L_x_11174) ;  /* 0x0000000000147947 */ /* 0x000fea0003800000 */
.L_x_11201:
[----:B------:R-:W0:Y:S02]  /*6980*/  F2I.U64.TRUNC R24, R24 ;  /* 0x0000001800187311 */ /* 0x000e24000020d800 */
[----:B0-----:R0:W-:Y:S01]  /*6990*/  STG.E.64 desc[UR36][R8.64], R24 ;  /* 0x0000001808007986 */ /* 0x0011e2000c101b24 */
[----:B------:R-:W-:Y:S05]  /*69a0*/  BRA `(.L_x_11174) ;  /* 0x0000000000087947 */ /* 0x000fea0003800000 */
.L_x_11200:
[----:B------:R-:W0:Y:S02]  /*69b0*/  F2I.FTZ.U32.TRUNC.NTZ R3, R24 ;  /* 0x0000001800037305 */ /* 0x000e24000021f000 */
[----:B0-----:R0:W-:Y:S02]  /*69c0*/  STG.E desc[UR36][R8.64], R3 ;  /* 0x0000000308007986 */ /* 0x0011e4000c101924 */
.L_x_11174:
[----:B------:R-:W-:-:S07]  /*69d0*/  VIADD R27, R27, 0x80 ;  /* 0x000000801b1b7836 */ /* 0x000fce0000000000 */
.L_x_11134:
[----:B------:R-:W-:Y:S05]  /*69e0*/  BSYNC B6 ;  /* 0x0000000000067941 */ /* 0x000fea0003800000 */
.L_x_11133:
        /* <DEDUP_REMOVED lines=22> */
.L_x_11206:
[----:B------:R-:W0:Y:S02]  /*6b50*/  F2I.S64.TRUNC R16, R16 ;  /* 0x0000001000107311 */ /* 0x000e24000020d900 */
[----:B0-----:R-:W-:-:S05]  /*6b60*/  IMAD.MOV.U32 R5, RZ, RZ, R16 ;  /* 0x000000ffff057224 */ /* 0x001fca00078e0010 */
[----:B------:R-:W-:Y:S01]  /*6b70*/  STG.E.U8 desc[UR36][R2.64], R5 ;  /* 0x0000000502007986 */ /* 0x000fe2000c101124 */
[----:B------:R-:W-:Y:S05]  /*6b80*/  EXIT ;  /* 0x000000000000794d */ /* 0x000fea0003800000 */
.L_x_11205:
        /* <DEDUP_REMOVED lines=9> */
.L_x_11209:
[----:B------:R-:W0:Y:S02]  /*6c20*/  F2I.FTZ.TRUNC.NTZ R5, R16 ;  /* 0x0000001000057305 */ /* 0x000e24000021f100 */
[----:B0-----:R-:W-:Y:S01]  /*6c30*/  STG.E desc[UR36][R2.64], R5 ;  /* 0x0000000502007986 */ /* 0x001fe2000c101924 */
[----:B------:R-:W-:Y:S05]  /*6c40*/  EXIT ;  /* 0x000000000000794d */ /* 0x000fea0003800000 */
.L_x_11208:
[----:B------:R-:W0:Y:S02]  /*6c50*/  F2I.FTZ.TRUNC.NTZ R5, R16 ;  /* 0x0000001000057305 */ /* 0x000e24000021f100 */
[----:B0-----:R-:W-:Y:S01]  /*6c60*/  STG.E.U16 desc[UR36][R2.64], R5 ;  /* 0x0000000502007986 */ /* 0x001fe2000c101524 */
[----:B------:R-:W-:Y:S05]  /*6c70*/  EXIT ;  /* 0x000000000000794d */ /* 0x000fea0003800000 */
.L_x_11204:
        /* <DEDUP_REMOVED lines=8> */
.L_x_11211:
[----:B------:R-:W-:-:S05]  /*6d00*/  F2FP.F16.F32.PACK_AB R16, RZ, R16 ;  /* 0x00000010ff10723e */ /* 0x000fca00000000ff */
[----:B------:R-:W-:Y:S01]  /*6d10*/  STG.E.U16 desc[UR36][R2.64], R16 ;  /* 0x0000001002007986 */ /* 0x000fe2000c101524 */
[----:B------:R-:W-:Y:S05]  /*6d20*/  EXIT ;  /* 0x000000000000794d */ /* 0x000fea0003800000 */
.L_x_11210:
        /* <DEDUP_REMOVED lines=9> */
.L_x_11213:
[----:B------:R-:W-:-:S04]  /*6dc0*/  F2FP.F16.F32.PACK_AB R5, RZ, R16 ;  /* 0x00000010ff05723e */ /* 0x000fc800000000ff */
[----:B------:R-:W-:-:S05]  /*6dd0*/  PRMT R5, R5, 0x5410, RZ ;  /* 0x0000541005057816 */ /* 0x000fca00000000ff */
[----:B------:R-:W-:Y:S01]  /*6de0*/  STG.E desc[UR36][R2.64], R5 ;  /* 0x0000000502007986 */ /* 0x000fe2000c101924 */
[----:B------:R-:W-:Y:S05]  /*6df0*/  EXIT ;  /* 0x000000000000794d */ /* 0x000fea0003800000 */
.L_x_11212:
[----:B------:R-:W-:-:S06]  /*6e00*/  FMUL.FTZ R4, R16, 1 ;  /* 0x3f80000010047820 */ /* 0x000fcc0000410000 */
[----:B------:R-:W0:Y:S02]  /*6e10*/  F2F.F64.F32 R4, R4 ;  /* 0x0000000400047310 */ /* 0x000e240000201800 */
[----:B0-----:R-:W-:Y:S01]  /*6e20*/  STG.E.64 desc[UR36][R2.64], R4 ;  /* 0x0000000402007986 */ /* 0x001fe2000c101b24 */
[----:B------:R-:W-:Y:S05]  /*6e30*/  EXIT ;  /* 0x000000000000794d */ /* 0x000fea0003800000 */
.L_x_11203:
        /* <DEDUP_REMOVED lines=12> */
.L_x_11216:
[----:B------:R-:W-:Y:S01]  /*6f00*/  FMUL.FTZ R4, R16, 1 ;  /* 0x3f80000010047820 */ /* 0x000fe20000410000 */
[----:B------:R-:W-:-:S05]  /*6f10*/  CS2R R6, SRZ ;  /* 0x0000000000067805 */ /* 0x000fca000001ff00 */
[----:B------:R-:W0:Y:S02]  /*6f20*/  F2F.F64.F32 R4, R4 ;  /* 0x0000000400047310 */ /* 0x000e240000201800 */
[----:B0-----:R-:W-:Y:S01]  /*6f30*/  STG.E.128 desc[UR36][R2.64], R4 ;  /* 0x0000000402007986 */ /* 0x001fe2000c101d24 */
[----:B------:R-:W-:Y:S05]  /*6f40*/  EXIT ;  /* 0x000000000000794d */ /* 0x000fea0003800000 */
.L_x_11215:
        /* <DEDUP_REMOVED lines=20> */
.L_x_11220:
[----:B------:R-:W-:Y:S05]  /*7090*/  BSYNC B0 ;  /* 0x0000000000007941 */ /* 0x000fea0003800000 */
.L_x_11219:
[----:B------:R-:W-:-:S05]  /*70a0*/  LOP3.LUT R7, R0, R7, RZ, 0xfc, !PT ;  /* 0x0000000700077212 */ /* 0x000fca00078efcff */
[----:B------:R-:W-:Y:S01]  /*70b0*/  STG.E.U8 desc[UR36][R2.64], R7 ;  /* 0x0000000702007986 */ /* 0x000fe2000c101124 */
[----:B------:R-:W-:Y:S05]  /*70c0*/  EXIT ;  /* 0x000000000000794d */ /* 0x000fea0003800000 */
.L_x_11218:
        /* <DEDUP_REMOVED lines=12> */
.L_x_11222:
[----:B------:R-:W-:Y:S01]  /*7190*/  IMAD.MOV.U32 R0, RZ, RZ, 0x7f ;  /* 0x0000007fff007424 */ /* 0x000fe200078e00ff */
[----:B------:R-:W-:-:S04]  /*71a0*/  ISETP.GT.U32.AND P0, PT, R4, 0x7f800000, PT ;  /* 0x7f8000000400780c */ /* 0x000fc80003f04070 */
[----:B------:R-:W-:-:S09]  /*71b0*/  SEL R0, R0, 0x7c, P0 ;  /* 0x0000007c00007807 */ /* 0x000fd20000000000 */
.L_x_11223:
[----:B------:R-:W-:Y:S05]  /*71c0*/  BSYNC B0 ;  /* 0x0000000000007941 */ /* 0x000fea0003800000 */
.L_x_11221:
[----:B------:R-:W-:-:S04]  /*71d0*/  LOP3.LUT R16, R16, 0x80000000, RZ, 0xc0, !PT ;  /* 0x8000000010107812 */ /* 0x000fc800078ec0ff */
[----:B------:R-:W-:-:S04]  /*71e0*/  SHF.R.U32.HI R5, RZ, 0x18, R16 ;  /* 0x00000018ff057819 */ /* 0x000fc80000011610 */
[----:B------:R-:W-:-:S05]  /*71f0*/  LOP3.LUT R5, R0, R5, RZ, 0xfc, !PT ;  /* 0x0000000500057212 */ /* 0x000fca00078efcff */
[----:B------:R-:W-:Y:S01]  /*7200*/  STG.E.U8 desc[UR36][R2.64], R5 ;  /* 0x0000000502007986 */ /* 0x000fe2000c101124 */
[----:B------:R-:W-:Y:S05]  /*7210*/  EXIT ;  /* 0x000000000000794d */ /* 0x000fea0003800000 */
.L_x_11217:
[----:B------:R-:W-:-:S05]  /*7220*/  F2FP.BF16.F32.PACK_AB R16, RZ, R16 ;  /* 0x00000010ff10723e */ /* 0x000fca00000010ff */
[----:B------:R-:W-:Y:S01]  /*7230*/  STG.E.U16 desc[UR36][R2.64], R16 ;  /* 0x0000001002007986 */ /* 0x000fe2000c101524 */
[----:B------:R-:W-:Y:S05]  /*7240*/  EXIT ;  /* 0x000000000000794d */ /* 0x000fea0003800000 */
.L_x_11214:
        /* <DEDUP_REMOVED lines=11> */
.L_x_11226:
        /* <DEDUP_REMOVED lines=16> */
.L_x_11229:
[----:B------:R-:W-:-:S04]  /*7400*/  LOP3.LUT R16, R16, 0x80000000, RZ, 0xc0, !PT ;  /* 0x8000000010107812 */ /* 0x000fc800078ec0ff */
[----:B------:R-:W-:-:S04]  /*7410*/  SHF.R.U32.HI R5, RZ, 0x18, R16 ;  /* 0x00000018ff057819 */ /* 0x000fc80000011610 */
[----:B------:R-:W-:-:S04]  /*7420*/  LOP3.LUT R4, R4, R5, RZ, 0xfc, !PT ;  /* 0x0000000504047212 */ /* 0x000fc800078efcff */
[----:B------:R-:W-:-:S07]  /*7430*/  PRMT R0, R4, 0x7610, R0 ;  /* 0x0000761004007816 */ /* 0x000fce0000000000 */
.L_x_11228:
[----:B------:R-:W-:Y:S05]  /*7440*/  BSYNC B0 ;  /* 0x0000000000007941 */ /* 0x000fea0003800000 */
.L_x_11227:
[----:B------:R-:W-:Y:S01]  /*7450*/  STG.E.U8 desc[UR36][R2.64], R0 ;  /* 0x0000000002007986 */ /* 0x000fe2000c101124 */
[----:B------:R-:W-:Y:S05]  /*7460*/  EXIT ;  /* 0x000000000000794d */ /* 0x000fea0003800000 */
.L_x_11225:
        /* <DEDUP_REMOVED lines=16> */
.L_x_11232:
[----:B------:R-:W-:-:S04]  /*7570*/  LOP3.LUT R16, R16, 0x80000000, RZ, 0xc0, !PT ;  /* 0x8000000010107812 */ /* 0x000fc800078ec0ff */
[----:B------:R-:W-:-:S04]  /*7580*/  SHF.R.U32.HI R5, RZ, 0x18, R16 ;  /* 0x00000018ff057819 */ /* 0x000fc80000011610 */
[----:B------:R-:W-:-:S04]  /*7590*/  LOP3.LUT R4, R4, R5, RZ, 0xfc, !PT ;  /* 0x0000000504047212 */ /* 0x000fc800078efcff */
[----:B------:R-:W-:-:S07]  /*75a0*/  PRMT R0, R4, 0x7610, R0 ;  /* 0x0000761004007816 */ /* 0x000fce0000000000 */
.L_x_11231:
[----:B------:R-:W-:Y:S05]  /*75b0*/  BSYNC B0 ;  /* 0x0000000000007941 */ /* 0x000fea0003800000 */
.L_x_11230:
[----:B------:R-:W-:Y:S01]  /*75c0*/  STG.E.U8 desc[UR36][R2.64], R0 ;  /* 0x0000000002007986 */ /* 0x000fe2000c101124 */
[----:B------:R-:W-:Y:S05]  /*75d0*/  EXIT ;  /* 0x000000000000794d */ /* 0x000fea0003800000 */
.L_x_11224:
        /* <DEDUP_REMOVED lines=21> */
.L_x_11207:
        /* <DEDUP_REMOVED lines=16> */
.L_x_11235:
[----:B------:R-:W-:Y:S05]  /*7830*/  EXIT ;  /* 0x000000000000794d */ /* 0x000fea0003800000 */
.L_x_11234:
[----:B------:R-:W0:Y:S02]  /*7840*/  F2I.U64.TRUNC R16, R16 ;  /* 0x0000001000107311 */ /* 0x000e24000020d800 */
[----:B0-----:R-:W-:Y:S01]  /*7850*/  STG.E.64 desc[UR36][R2.64], R16 ;  /* 0x0000001002007986 */ /* 0x001fe2000c101b24 */
[----:B------:R-:W-:Y:S05]  /*7860*/  EXIT ;  /* 0x000000000000794d */ /* 0x000fea0003800000 */
.L_x_11233:
[----:B------:R-:W0:Y:S02]  /*7870*/  F2I.FTZ.U32.TRUNC.NTZ R5, R16 ;  /* 0x0000001000057305 */ /* 0x000e24000021f000 */
[----:B0-----:R-:W-:Y:S01]  /*7880*/  STG.E desc[UR36][R2.64], R5 ;  /* 0x0000000502007986 */ /* 0x001fe2000c101924 */
[----:B------:R-:W-:Y:S05]  /*7890*/  EXIT ;  /* 0x000000000000794d */ /* 0x000fea0003800000 */
.L_x_11236:
        /* <DEDUP_REMOVED lines=14> */
.L_x_36236:


//--------------------- .text._ZN2at6native18elementwise_kernelILi128ELi2EZNS0_22gpu_kernel_impl_nocastIZZZNS0_21clamp_min_kernel_cudaERNS_18TensorIteratorBaseERKN3c106ScalarEENKUlvE_clEvENKUlvE5_clEvEUlfE_EEvS4_RKT_EUliE_EEviT1_ --------------------------
	.section	.text._ZN2at6native18elementwise_kernelILi128ELi2EZNS0_22gpu_kernel_impl_nocastIZZZNS0_21clamp_min_kernel_cudaERNS_18TensorIteratorBaseERKN3c106ScalarEENKUlvE_clEvENKUlvE5_clEvEUlfE_EEvS4_RKT_EUliE_EEviT1_,"ax",@progbits
	.align	128
        .global         _ZN2at6native18elementwise_kernelILi128ELi2EZNS0_22gpu_kernel_impl_nocastIZZZNS0_21clamp_min_kernel_cudaERNS_18TensorIteratorBaseERKN3c106ScalarEENKUlvE_clEvENKUlvE5_clEvEUlfE_EEvS4_RKT_EUliE_EEviT1_
        .type           _ZN2at6native18elementwise_kernelILi128ELi2EZNS0_22gpu_kernel_impl_nocastIZZZNS0_21clamp_min_kernel_cudaERNS_18TensorIteratorBaseERKN3c106ScalarEENKUlvE_clEvENKUlvE5_clEvEUlfE_EEvS4_RKT_EUliE_EEviT1_,@function
        .size           _ZN2at6native18elementwise_kernelILi128ELi2EZNS0_22gpu_kernel_impl_nocastIZZZNS0_21clamp_min_kernel_cudaERNS_18TensorIteratorBaseERKN3c106ScalarEENKUlvE_clEvENKUlvE5_clEvEUlfE_EEvS4_RKT_EUliE_EEviT1_,(.L_x_36237 - _ZN2at6native18elementwise_kernelILi128ELi2EZNS0_22gpu_kernel_impl_nocastIZZZNS0_21clamp_min_kernel_cudaERNS_18TensorIteratorBaseERKN3c106ScalarEENKUlvE_clEvENKUlvE5_clEvEUlfE_EEvS4_RKT_EUliE_EEviT1_)
        .other          _ZN2at6native18elementwise_kernelILi128ELi2EZNS0_22gpu_kernel_impl_nocastIZZZNS0_21clamp_min_kernel_cudaERNS_18TensorIteratorBaseERKN3c106ScalarEENKUlvE_clEvENKUlvE5_clEvEUlfE_EEvS4_RKT_EUliE_EEviT1_,@"STO_CUDA_ENTRY STV_DEFAULT"
_ZN2at6native18elementwise_kernelILi128ELi2EZNS0_22gpu_kernel_impl_nocastIZZZNS0_21clamp_min_kernel_cudaERNS_18TensorIteratorBaseERKN3c106ScalarEENKUlvE_clEvENKUlvE5_clEvEUlfE_EEvS4_RKT_EUliE_EEviT1_:
.text._ZN2at6native18elementwise_kernelILi128ELi2EZNS0_22gpu_kernel_impl_nocastIZZZNS0_21clamp_min_kernel_cudaERNS_18TensorIteratorBaseERKN3c106ScalarEENKUlvE_clEvENKUlvE5_clEvEUlfE_EEvS4_RKT_EUliE_EEviT1_:
        /* <DEDUP_REMOVED lines=312> */
.L_x_11239:
        /* <DEDUP_REMOVED lines=10> */
[----:B0-----:R-:W-:-:S05]  /*1420*/  @!P0 FMNMX.FTZ R9, R9, R6, !PT ;  /* 0x0000000609098209 */ /* 0x001fca0007810000 */
[----:B------:R0:W-:Y:S02]  /*1430*/  STG.E desc[UR4][R2.64], R9 ;  /* 0x0000000902007986 */ /* 0x0001e4000c101904 */
.L_x_11238:
[----:B------:R-:W-:Y:S05]  /*1440*/  BSYNC B0 ;  /* 0x0000000000007941 */ /* 0x000fea0003800000 */
.L_x_11237:
        /* <DEDUP_REMOVED lines=305> */
.L_x_11240:
        /* <DEDUP_REMOVED lines=9> */
[----:B0-----:R-:W-:-:S05]  /*27f0*/  @!P0 FMNMX.FTZ R7, R7, R0, !PT ;  /* 0x0000000007078209 */ /* 0x001fca0007810000 */
[----:B------:R-:W-:Y:S01]  /*2800*/  STG.E desc[UR4][R2.64], R7 ;  /* 0x0000000702007986 */ /* 0x000fe2000c101904 */
[----:B------:R-:W-:Y:S05]  /*2810*/  EXIT ;  /* 0x000000000000794d */ /* 0x000fea0003800000 */
.L_x_11241:
        /* <DEDUP_REMOVED lines=14> */
.L_x_36237:


//--------------------- .text._ZN2at6native27unrolled_elementwise_kernelIZZZNS0_21clamp_min_kernel_cudaERNS_18TensorIteratorBaseERKN3c106ScalarEENKUlvE_clEvENKUlvE5_clEvEUlfE_St5arrayIPcLm2EELi4E23TrivialOffsetCalculatorILi1EjESF_NS0_6memory15LoadWithoutCastENSG_16StoreWithoutCastEEEviT_T0_T2_T3_T4_T5_ --------------------------
	.section	.text._ZN2at6native27unrolled_elementwise_kernelIZZZNS0_21clamp_min_kernel_cudaERNS_18TensorIteratorBaseERKN3c106ScalarEENKUlvE_clEvENKUlvE5_clEvEUlfE_St5arrayIPcLm2EELi4E23TrivialOffsetCalculatorILi1EjESF_NS0_6memory15LoadWithoutCastENSG_16StoreWithoutCastEEEviT_T0_T2_T3_T4_T5_,"ax",@progbits
	.align	128
        .global         _ZN2at6native27unrolled_elementwise_kernelIZZZNS0_21clamp_min_kernel_cudaERNS_18TensorIteratorBaseERKN3c106ScalarEENKUlvE_clEvENKUlvE5_clEvEUlfE_St5arrayIPcLm2EELi4E23TrivialOffsetCalculatorILi1EjESF_NS0_6memory15LoadWithoutCastENSG_16StoreWithoutCastEEEviT_T0_T2_T3_T4_T5_
        .type           _ZN2at6native27unrolled_elementwise_kernelIZZZNS0_21clamp_min_kernel_cudaERNS_18TensorIteratorBaseERKN3c106ScalarEENKUlvE_clEvENKUlvE5_clEvEUlfE_St5arrayIPcLm2EELi4E23TrivialOffsetCalculatorILi1EjESF_NS0_6memory15LoadWithoutCastENSG_16StoreWithoutCastEEEviT_T0_T2_T3_T4_T5_,@function
        .size           _ZN2at6native27unrolled_elementwise_kernelIZZZNS0_21clamp_min_kernel_cudaERNS_18TensorIteratorBaseERKN3c106ScalarEENKUlvE_clEvENKUlvE5_clEvEUlfE_St5arrayIPcLm2EELi4E23TrivialOffsetCalculatorILi1EjESF_NS0_6memory15LoadWithoutCastENSG_16StoreWithoutCastEEEviT_T0_T2_T3_T4_T5_,(.L_x_36238 - _ZN2at6native27unrolled_elementwise_kernelIZZZNS0_21clamp_min_kernel_cudaERNS_18TensorIteratorBaseERKN3c106ScalarEENKUlvE_clEvENKUlvE5_clEvEUlfE_St5arrayIPcLm2EELi4E23TrivialOffsetCalculatorILi1EjESF_NS0_6memory15LoadWithoutCastENSG_16StoreWithoutCastEEEviT_T0_T2_T3_T4_T5_)
        .other          _ZN2at6native27unrolled_elementwise_kernelIZZZNS0_21clamp_min_kernel_cudaERNS_18TensorIteratorBaseERKN3c106ScalarEENKUlvE_clEvENKUlvE5_clEvEUlfE_St5arrayIPcLm2EELi4E23TrivialOffsetCalculatorILi1EjESF_NS0_6memory15LoadWithoutCastENSG_16StoreWithoutCastEEEviT_T0_T2_T3_T4_T5_,@"STO_CUDA_ENTRY STV_DEFAULT"
_ZN2at6native27unrolled_elementwise_kernelIZZZNS0_21clamp_min_kernel_cudaERNS_18TensorIteratorBaseERKN3c106ScalarEENKUlvE_clEvENKUlvE5_clEvEUlfE_St5arrayIPcLm2EELi4E23TrivialOffsetCalculatorILi1EjESF_NS0_6memory15LoadWithoutCastENSG_16StoreWithoutCastEEEviT_T0_T2_T3_T4_T5_:
.text._ZN2at6native27unrolled_elementwise_kernelIZZZNS0_21clamp_min_kernel_cudaERNS_18TensorIteratorBaseERKN3c106ScalarEENKUlvE_clEvENKUlvE5_clEvEUlfE_St5arrayIPcLm2EELi4E23TrivialOffsetCalculatorILi1EjESF_NS0_6memory15LoadWithoutCastENSG_16StoreWithoutCastEEEviT_T0_T2_T3_T4_T5_:
        /* <DEDUP_REMOVED lines=47> */
[----:B-1----:R-:W-:-:S09]  /*02f0*/  @!P0 FMNMX.FTZ R6, R6, R15, !PT ;  /* 0x0000000f06068209 */ /* 0x002fd20007810000 */
[----:B------:R-:W1:Y:S01]  /*0300*/  @!P1 LDC R17, c[0x0][0x218] ;  /* 0x00008600ff119b82 */ /* 0x000e620000000800 */
[----:B------:R-:W-:Y:S01]  /*0310*/  ISETP.GE.OR P2, PT, R19, R2, P2 ;  /* 0x000000021300720c */ /* 0x000fe20001746670 */
[----:B0-----:R-:W-:-:S05]  /*0320*/  @!P4 IMAD.WIDE.U32 R10, R3, 0x4, R10 ;  /* 0x00000004030ac825 */ /* 0x001fca00078e000a */
[----:B------:R0:W-:Y:S07]  /*0330*/  @!P4 STG.E desc[UR4][R10.64], R6 ;  /* 0x000000060a00c986 */ /* 0x0001ee000c101904 */
[----:B------:R-:W2:Y:S01]  /*0340*/  @!P2 LDC R8, c[0x0][0x218] ;  /* 0x00008600ff08ab82 */ /* 0x000ea20000000800 */
[----:B------:R-:W-:Y:S02]  /*0350*/  ISETP.GE.AND P0, PT, R9, R2, PT ;  /* 0x000000020900720c */ /* 0x000fe40003f06270 */
[----:B-----5:R-:W-:-:S02]  /*0360*/  FSETP.GTU.FTZ.AND P3, PT, |R7|, +INF , PT ;  /* 0x7f8000000700780b */ /* 0x020fc40003f7c200 */
[----:B-1----:R-:W-:Y:S02]  /*0370*/  @!P1 FMNMX.FTZ R4, R4, R17, !PT ;  /* 0x0000001104049209 */ /* 0x002fe40007810000 */
[----:B------:R-:W-:Y:S02]  /*0380*/  ISETP.GE.OR P3, PT, R13, R2, P3 ;  /* 0x000000020d00720c */ /* 0x000fe40001f66670 */
[----:B--2---:R-:W-:-:S05]  /*0390*/  @!P2 FMNMX.FTZ R5, R5, R8, !PT ;  /* 0x000000080505a209 */ /* 0x004fca0007810000 */
        /* <DEDUP_REMOVED lines=11> */
.L_x_11243:
[----:B------:R-:W-:Y:S05]  /*0450*/  BSYNC B0 ;  /* 0x0000000000007941 */ /* 0x000fea0003800000 */
.L_x_11242:
[----:B0-----:R-:W0:Y:S01]  /*0460*/  @!P3 LDC R4, c[0x0][0x218] ;  /* 0x00008600ff04bb82 */ /* 0x001e220000000800 */
[----:B------:R-:W-:-:S13]  /*0470*/  ISETP.GE.AND P0, PT, R9, R2, PT ;  /* 0x000000020900720c */ /* 0x000fda0003f06270 */
[----:B------:R-:W-:Y:S05]  /*0480*/  @P0 EXIT ;  /* 0x000000000000094d */ /* 0x000fea0003800000 */
[----:B------:R-:W1:Y:S01]  /*0490*/  LDC.64 R2, c[0x0][0x228] ;  /* 0x00008a00ff027b82 */ /* 0x000e620000000a00 */
[----:B------:R-:W-:Y:S01]  /*04a0*/  IMAD R9, R0, 0x200, R9 ;  /* 0x0000020000097824 */ /* 0x000fe200078e0209 */
[----:B0-----:R-:W-:-:S03]  /*04b0*/  @!P3 FMNMX.FTZ R7, R7, R4, !PT ;  /* 0x000000040707b209 */ /* 0x001fc60007810000 */
[----:B-1----:R-:W-:-:S05]  /*04c0*/  IMAD.WIDE.U32 R2, R9, 0x4, R2 ;  /* 0x0000000409027825 */ /* 0x002fca00078e0002 */
[----:B------:R-:W-:Y:S01]  /*04d0*/  STG.E desc[UR4][R2.64], R7 ;  /* 0x0000000702007986 */ /* 0x000fe2000c101904 */
[----:B------:R-:W-:Y:S05]  /*04e0*/  EXIT ;  /* 0x000000000000794d */ /* 0x000fea0003800000 */
.L_x_11244:
        /* <DEDUP_REMOVED lines=9> */
.L_x_36238:


//--------------------- .text._ZN2at6native29vectorized_elementwise_kernelILi2EZZZNS0_21clamp_min_kernel_cudaERNS_18TensorIteratorBaseERKN3c106ScalarEENKUlvE_clEvENKUlvE5_clEvEUlfE_St5arrayIPcLm2EEEEviT0_T1_ --------------------------
	.section	.text._ZN2at6native29vectorized_elementwise_kernelILi2EZZZNS0_21clamp_min_kernel_cudaERNS_18TensorIteratorBaseERKN3c106ScalarEENKUlvE_clEvENKUlvE5_clEvEUlfE_St5arrayIPcLm2EEEEviT0_T1_,"ax",@progbits
	.align	128
        .global         _ZN2at6native29vectorized_elementwise_kernelILi2EZZZNS0_21clamp_min_kernel_cudaERNS_18TensorIteratorBaseERKN3c106ScalarEENKUlvE_clEvENKUlvE5_clEvEUlfE_St5arrayIPcLm2EEEEviT0_T1_
        .type           _ZN2at6native29vectorized_elementwise_kernelILi2EZZZNS0_21clamp_min_kernel_cudaERNS_18TensorIteratorBaseERKN3c106ScalarEENKUlvE_clEvENKUlvE5_clEvEUlfE_St5arrayIPcLm2EEEEviT0_T1_,@function
        .size           _ZN2at6native29vectorized_elementwise_kernelILi2EZZZNS0_21clamp_min_kernel_cudaERNS_18TensorIteratorBaseERKN3c106ScalarEENKUlvE_clEvENKUlvE5_clEvEUlfE_St5arrayIPcLm2EEEEviT0_T1_,(.L_x_36239 - _ZN2at6native29vectorized_elementwise_kernelILi2EZZZNS0_21clamp_min_kernel_cudaERNS_18TensorIteratorBaseERKN3c106ScalarEENKUlvE_clEvENKUlvE5_clEvEUlfE_St5arrayIPcLm2EEEEviT0_T1_)
        .other          _ZN2at6native29vectorized_elementwise_kernelILi2EZZZNS0_21clamp_min_kernel_cudaERNS_18TensorIteratorBaseERKN3c106ScalarEENKUlvE_clEvENKUlvE5_clEvEUlfE_St5arrayIPcLm2EEEEviT0_T1_,@"STO_CUDA_ENTRY STV_DEFAULT"
_ZN2at6native29vectorized_elementwise_kernelILi2EZZZNS0_21clamp_min_kernel_cudaERNS_18TensorIteratorBaseERKN3c106ScalarEENKUlvE_clEvENKUlvE5_clEvEUlfE_St5arrayIPcLm2EEEEviT0_T1_:
.text._ZN2at6native29vectorized_elementwise_kernelILi2EZZZNS0_21clamp_min_kernel_cudaERNS_18TensorIteratorBaseERKN3c106ScalarEENKUlvE_clEvENKUlvE5_clEvEUlfE_St5arrayIPcLm2EEEEviT0_T1_:
        /* <DEDUP_REMOVED lines=26> */
[----:B0-----:R-:W-:-:S07]  /*01a0*/  @!P0 FMNMX.FTZ R6, R6, R13, !PT ;  /* 0x0000000d06068209 */ /* 0x001fce0007810000 */
[----:B------:R-:W0:Y:S01]  /*01b0*/  @!P3 LDC R19, c[0x0][0x218] ;  /* 0x00008600ff13bb82 */ /* 0x000e220000000800 */
[----:B------:R-:W-:Y:S02]  /*01c0*/  FSETP.GTU.FTZ.AND P0, PT, |R7|, +INF , PT ;  /* 0x7f8000000700780b */ /* 0x000fe40003f1c200 */
[----:B-1----:R-:W-:-:S05]  /*01d0*/  @!P1 FMNMX.FTZ R2, R2, R17, !PT ;  /* 0x0000001102029209 */ /* 0x002fca0007810000 */
[----:B------:R-:W1:Y:S01]  /*01e0*/  LDC.64 R12, c[0x0][0x228] ;  /* 0x00008a00ff0c7b82 */ /* 0x000e620000000a00 */
[----:B--2---:R-:W-:-:S07]  /*01f0*/  @!P2 FMNMX.FTZ R3, R3, R16, !PT ;  /* 0x000000100303a209 */ /* 0x004fce0007810000 */
[----:B------:R-:W2:Y:S08]  /*0200*/  @!P0 LDC R14, c[0x0][0x218] ;  /* 0x00008600ff0e8b82 */ /* 0x000eb00000000800 */
[----:B------:R-:W3:Y:S01]  /*0210*/  @!P4 LDC R18, c[0x0][0x218] ;  /* 0x00008600ff12cb82 */ /* 0x000ee20000000800 */
[----:B0-----:R-:W-:-:S07]  /*0220*/  @!P3 FMNMX.FTZ R4, R4, R19, !PT ;  /* 0x000000130404b209 */ /* 0x001fce0007810000 */
[----:B------:R-:W0:Y:S01]  /*0230*/  @!P5 LDC R21, c[0x0][0x218] ;  /* 0x00008600ff15db82 */ /* 0x000e220000000800 */
[----:B-1----:R-:W-:-:S04]  /*0240*/  IMAD.WIDE.U32 R10, R0, 0x4, R12 ;  /* 0x00000004000a7825 */ /* 0x002fc800078e000c */
[----:B------:R-:W-:-:S03]  /*0250*/  IMAD.WIDE R10, R15, 0x8, R10 ;  /* 0x000000080f0a7825 */ /* 0x000fc600078e020a */
[----:B------:R-:W1:Y:S01]  /*0260*/  @!P6 LDC R20, c[0x0][0x218] ;  /* 0x00008600ff14eb82 */ /* 0x000e620000000800 */
[----:B--2---:R-:W-:Y:S01]  /*0270*/  @!P0 FMNMX.FTZ R7, R7, R14, !PT ;  /* 0x0000000e07078209 */ /* 0x004fe20007810000 */
[----:B------:R-:W-:Y:S01]  /*0280*/  STG.E.64 desc[UR4][R10.64+0x400], R2 ;  /* 0x000400020a007986 */ /* 0x000fe2000c101b04 */
[----:B---3--:R-:W-:-:S03]  /*0290*/  @!P4 FMNMX.FTZ R5, R5, R18, !PT ;  /* 0x000000120505c209 */ /* 0x008fc60007810000 */
[----:B------:R-:W-:Y:S04]  /*02a0*/  STG.E.64 desc[UR4][R10.64], R6 ;  /* 0x000000060a007986 */ /* 0x000fe8000c101b04 */
[----:B------:R-:W-:Y:S01]  /*02b0*/  STG.E.64 desc[UR4][R10.64+0x800], R4 ;  /* 0x000800040a007986 */ /* 0x000fe2000c101b04 */
[----:B0-----:R-:W-:Y:S02]  /*02c0*/  @!P5 FMNMX.FTZ R8, R8, R21, !PT ;  /* 0x000000150808d209 */ /* 0x001fe40007810000 */
[----:B-1----:R-:W-:-:S05]  /*02d0*/  @!P6 FMNMX.FTZ R9, R9, R20, !PT ;  /* 0x000000140909e209 */ /* 0x002fca0007810000 */
[----:B------:R-:W-:Y:S01]  /*02e0*/  STG.E.64 desc[UR4][R10.64+0xc00], R8 ;  /* 0x000c00080a007986 */ /* 0x000fe2000c101b04 */
[----:B------:R-:W-:Y:S05]  /*02f0*/  EXIT ;  /* 0x000000000000794d */ /* 0x000fea0003800000 */
.L_x_11245:
        /* <DEDUP_REMOVED lines=25> */
.L_x_11247:
[----:B------:R-:W-:Y:S05]  /*0490*/  BSYNC B0 ;  /* 0x0000000000007941 */ /* 0x000fea0003800000 */
.L_x_11246:
        /* <DEDUP_REMOVED lines=15> */
.L_x_11249:
[----:B------:R-:W-:Y:S05]  /*0590*/  BSYNC B0 ;  /* 0x0000000000007941 */ /* 0x000fea0003800000 */
.L_x_11248:
        /* <DEDUP_REMOVED lines=37> */
[----:B0-----:R-:W-:Y:S02]  /*07f0*/  @!P1 FMNMX.FTZ R8, R8, R19, !PT ;  /* 0x0000001308089209 */ /* 0x001fe40007810000 */
[----:B------:R-:W-:Y:S01]  /*0800*/  FSETP.GTU.FTZ.AND P1, PT, |R5|, +INF , PT ;  /* 0x7f8000000500780b */ /* 0x000fe20003f3c200 */
[----:B------:R-:W-:Y:S01]  /*0810*/  VIADD R19, R7, 0x300 ;  /* 0x0000030007137836 */ /* 0x000fe20000000000 */
[----:B------:R-:W-:-:S05]  /*0820*/  FSETP.GTU.FTZ.AND P5, PT, |R10|, +INF , PT ;  /* 0x7f8000000a00780b */ /* 0x000fca0003fbc200 */
[----:B------:R-:W0:Y:S01]  /*0830*/  @!P0 LDC R14, c[0x0][0x218] ;  /* 0x00008600ff0e8b82 */ /* 0x000e220000000800 */
[----:B------:R-:W-:Y:S02]  /*0840*/  ISETP.GE.OR P1, PT, R17, R2, P1 ;  /* 0x000000021100720c */ /* 0x000fe40000f26670 */
[----:B-1----:R-:W-:Y:S02]  /*0850*/  @!P2 FMNMX.FTZ R11, R11, R16, !PT ;  /* 0x000000100b0ba209 */ /* 0x002fe40007810000 */
        /* <DEDUP_REMOVED lines=14> */
[----:B-1----:R-:W-:Y:S02]  /*0940*/  @!P3 FMNMX.FTZ R4, R4, R17, !PT ;  /* 0x000000110404b209 */ /* 0x002fe40007810000 */
[----:B------:R-:W-:-:S02]  /*0950*/  ISETP.GE.AND P3, PT, R7, R2, PT ;  /* 0x000000020700720c */ /* 0x000fc40003f66270 */
[----:B0-----:R-:W-:Y:S02]  /*0960*/  @!P0 FMNMX.FTZ R3, R3, R14, !PT ;  /* 0x0000000e03038209 */ /* 0x001fe40007810000 */
[----:B---3--:R-:W-:Y:S02]  /*0970*/  @!P1 FMNMX.FTZ R5, R5, R16, !PT ;  /* 0x0000001005059209 */ /* 0x008fe40007810000 */
[----:B--2---:R-:W-:Y:S02]  /*0980*/  @!P2 FMNMX.FTZ R6, R6, R19, !PT ;  /* 0x000000130606a209 */ /* 0x004fe40007810000 */
[----:B----4-:R-:W-:Y:S02]  /*0990*/  @!P5 FMNMX.FTZ R10, R10, R21, !PT ;  /* 0x000000150a0ad209 */ /* 0x010fe40007810000 */
[----:B------:R-:W-:-:S03]  /*09a0*/  @!P4 FMNMX.FTZ R9, R9, R18, !PT ;  /* 0x000000120909c209 */ /* 0x000fc60007810000 */
        /* <DEDUP_REMOVED lines=13> */
.L_x_11252:
[----:B------:R-:W-:-:S13]  /*0a80*/  ISETP.GE.AND P0, PT, R7, R2, PT ;  /* 0x000000020700720c */ /* 0x000fda0003f06270 */
[----:B------:R-:W-:Y:S05]  /*0a90*/  @P0 BRA `(.L_x_11254) ;  /* 0x0000000000300947 */ /* 0x000fea0003800000 */
[----:B0-----:R-:W0:Y:S01]  /*0aa0*/  LDC.64 R12, c[0x0][0x228] ;  /* 0x00008a00ff0c7b82 */ /* 0x001e220000000a00 */
[----:B------:R-:W-:Y:S02]  /*0ab0*/  IMAD.IADD R11, R0, 0x1, R7 ;  /* 0x00000001000b7824 */ /* 0x000fe400078e0207 */
[----:B------:R-:W-:Y:S02]  /*0ac0*/  VIADD R7, R7, 0x80 ;  /* 0x0000008007077836 */ /* 0x000fe40000000000 */
[----:B0-----:R-:W-:-:S05]  /*0ad0*/  IMAD.WIDE.U32 R12, R11, 0x4, R12 ;  /* 0x000000040b0c7825 */ /* 0x001fca00078e000c */
[----:B------:R1:W-:Y:S02]  /*0ae0*/  STG.E desc[UR4][R12.64], R3 ;  /* 0x000000030c007986 */ /* 0x0003e4000c101904 */
.L_x_11253:
[----:B------:R-:W-:-:S13]  /*0af0*/  ISETP.GE.AND P0, PT, R7, R2, PT ;  /* 0x000000020700720c */ /* 0x000fda0003f06270 */
[----:B------:R-:W-:Y:S05]  /*0b00*/  @P0 BRA `(.L_x_11255) ;  /* 0x0000000000340947 */ /* 0x000fea0003800000 */
[----:B01----:R-:W0:Y:S01]  /*0b10*/  LDC.64 R12, c[0x0][0x228] ;  /* 0x00008a00ff0c7b82 */ /* 0x003e220000000a00 */
[----:B------:R-:W-:Y:S01]  /*0b20*/  IMAD.IADD R3, R0, 0x1, R7 ;  /* 0x0000000100037824 */ /* 0x000fe200078e0207 */
[----:B------:R-:W-:-:S03]  /*0b30*/  IADD3 R7, R7, 0x80, RZ ;  /* 0x0000008007077810 */ /* 0x000fc60007ffe0ff */
[----:B0-----:R-:W-:-:S05]  /*0b40*/  IMAD.WIDE.U32 R12, R3, 0x4, R12 ;  /* 0x00000004030c7825 */ /* 0x001fca00078e000c */
[----:B------:R1:W-:Y:S02]  /*0b50*/  STG.E desc[UR4][R12.64], R6 ;  /* 0x000000060c007986 */ /* 0x0003e4000c101904 */
.L_x_11254:
        /* <DEDUP_REMOVED lines=8> */
.L_x_11255:
[----:B------:R-:W-:Y:S05]  /*0be0*/  BSYNC B1 ;  /* 0x0000000000017941 */ /* 0x000fea0003800000 */
.L_x_11251:
[----:B------:R-:W-:-:S13]  /*0bf0*/  ISETP.GE.AND P0, PT, R7, R2, PT ;  /* 0x000000020700720c */ /* 0x000fda0003f06270 */
[----:B--2---:R-:W2:Y:S01]  /*0c00*/  @!P0 LDC.64 R4, c[0x0][0x228] ;  /* 0x00008a00ff048b82 */ /* 0x004ea20000000a00 */
[----:B-1----:R-:W-:Y:S02]  /*0c10*/  @!P0 IMAD.IADD R3, R0, 0x1, R7 ;  /* 0x0000000100038824 */ /* 0x002fe400078e0207 */
[----:B------:R-:W-:Y:S02]  /*0c20*/  @!P0 VIADD R7, R7, 0x80 ;  /* 0x0000008007078836 */ /* 0x000fe40000000000 */
[----:B--2---:R-:W-:-:S05]  /*0c30*/  @!P0 IMAD.WIDE.U32 R4, R3, 0x4, R4 ;  /* 0x0000000403048825 */ /* 0x004fca00078e0004 */
[----:B------:R2:W-:Y:S02]  /*0c40*/  @!P0 STG.E desc[UR4][R4.64], R10 ;  /* 0x0000000a04008986 */ /* 0x0005e4000c101904 */
.L_x_11256:
[----:B------:R-:W-:Y:S05]  /*0c50*/  BSYNC B0 ;  /* 0x0000000000007941 */ /* 0x000fea0003800000 */
.L_x_11250:
        /* <DEDUP_REMOVED lines=8> */
.L_x_11257:
        /* <DEDUP_REMOVED lines=10> */
.L_x_36239:


//--------------------- .text._ZN2at6native29vectorized_elementwise_kernelILi4EZZZNS0_21clamp_min_kernel_cudaERNS_18TensorIteratorBaseERKN3c106ScalarEENKUlvE_clEvENKUlvE5_clEvEUlfE_St5arrayIPcLm2EEEEviT0_T1_ --------------------------
	.section	.text._ZN2at6native29vectorized_elementwise_kernelILi4EZZZNS0_21clamp_min_kernel_cudaERNS_18TensorIteratorBaseERKN3c106ScalarEENKUlvE_clEvENKUlvE5_clEvEUlfE_St5arrayIPcLm2EEEEviT0_T1_,"ax",@progbits
	.align	128
        .global         _ZN2at6native29vectorized_elementwise_kernelILi4EZZZNS0_21clamp_min_kernel_cudaERNS_18TensorIteratorBaseERKN3c106ScalarEENKUlvE_clEvENKUlvE5_clEvEUlfE_St5arrayIPcLm2EEEEviT0_T1_
        .type           _ZN2at6native29vectorized_elementwise_kernelILi4EZZZNS0_21clamp_min_kernel_cudaERNS_18TensorIteratorBaseERKN3c106ScalarEENKUlvE_clEvENKUlvE5_clEvEUlfE_St5arrayIPcLm2EEEEviT0_T1_,@function
        .size           _ZN2at6native29vectorized_elementwise_kernelILi4EZZZNS0_21clamp_min_kernel_cudaERNS_18TensorIteratorBaseERKN3c106ScalarEENKUlvE_clEvENKUlvE5_clEvEUlfE_St5arrayIPcLm2EEEEviT0_T1_,(.L_x_36240 - _ZN2at6native29vectorized_elementwise_kernelILi4EZZZNS0_21clamp_min_kernel_cudaERNS_18TensorIteratorBaseERKN3c106ScalarEENKUlvE_clEvENKUlvE5_clEvEUlfE_St5arrayIPcLm2EEEEviT0_T1_)
        .other          _ZN2at6native29vectorized_elementwise_kernelILi4EZZZNS0_21clamp_min_kernel_cudaERNS_18TensorIteratorBaseERKN3c106ScalarEENKUlvE_clEvENKUlvE5_clEvEUlfE_St5arrayIPcLm2EEEEviT0_T1_,@"STO_CUDA_ENTRY STV_DEFAULT"
_ZN2at6native29vectorized_elementwise_kernelILi4EZZZNS0_21clamp_min_kernel_cudaERNS_18TensorIteratorBaseERKN3c106ScalarEENKUlvE_clEvENKUlvE5_clEvEUlfE_St5arrayIPcLm2EEEEviT0_T1_:
.text._ZN2at6native29vectorized_elementwise_kernelILi4EZZZNS0_21clamp_min_kernel_cudaERNS_18TensorIteratorBaseERKN3c106ScalarEENKUlvE_clEvENKUlvE5_clEvEUlfE_St5arrayIPcLm2EEEEviT0_T1_:
        /* <DEDUP_REMOVED lines=27> */
[----:B0-----:R-:W-:-:S07]  /*01b0*/  @!P0 FMNMX.FTZ R4, R4, R17, !PT ;  /* 0x0000001104048209 */ /* 0x001fce0007810000 */
[----:B------:R-:W0:Y:S01]  /*01c0*/  @!P4 LDC R16, c[0x0][0x218] ;  /* 0x00008600ff10cb82 */ /* 0x000e220000000800 */
[----:B------:R-:W-:Y:S02]  /*01d0*/  FSETP.GTU.FTZ.AND P0, PT, |R5|, +INF , PT ;  /* 0x7f8000000500780b */ /* 0x000fe40003f1c200 */
[----:B-1----:R-:W-:-:S05]  /*01e0*/  @!P1 FMNMX.FTZ R6, R6, R13, !PT ;  /* 0x0000000d06069209 */ /* 0x002fca0007810000 */
[----:B------:R-:W1:Y:S01]  /*01f0*/  @!P3 LDC R17, c[0x0][0x218] ;  /* 0x00008600ff11bb82 */ /* 0x000e620000000800 */
[----:B--2---:R-:W-:-:S07]  /*0200*/  @!P2 FMNMX.FTZ R7, R7, R14, !PT ;  /* 0x0000000e0707a209 */ /* 0x004fce0007810000 */
[----:B------:R-:W2:Y:S08]  /*0210*/  @!P0 LDC R12, c[0x0][0x218] ;  /* 0x00008600ff0c8b82 */ /* 0x000eb00000000800 */
[----:B------:R-:W3:Y:S01]  /*0220*/  @!P5 LDC R19, c[0x0][0x218] ;  /* 0x00008600ff13db82 */ /* 0x000ee20000000800 */
[----:B0-----:R-:W-:-:S07]  /*0230*/  @!P4 FMNMX.FTZ R9, R9, R16, !PT ;  /* 0x000000100909c209 */ /* 0x001fce0007810000 */
[----:B------:R-:W0:Y:S01]  /*0240*/  @!P6 LDC R18, c[0x0][0x218] ;  /* 0x00008600ff12eb82 */ /* 0x000e220000000800 */
[----:B-1----:R-:W-:Y:S02]  /*0250*/  @!P3 FMNMX.FTZ R8, R8, R17, !PT ;  /* 0x000000110808b209 */ /* 0x002fe40007810000 */
[----:B--2---:R-:W-:-:S05]  /*0260*/  @!P0 FMNMX.FTZ R5, R5, R12, !PT ;  /* 0x0000000c05058209 */ /* 0x004fca0007810000 */
[----:B------:R-:W-:Y:S01]  /*0270*/  STG.E.128 desc[UR4][R2.64], R4 ;  /* 0x0000000402007986 */ /* 0x000fe2000c101d04 */
[----:B---3--:R-:W-:Y:S02]  /*0280*/  @!P5 FMNMX.FTZ R10, R10, R19, !PT ;  /* 0x000000130a0ad209 */ /* 0x008fe40007810000 */
[----:B0-----:R-:W-:-:S05]  /*0290*/  @!P6 FMNMX.FTZ R11, R11, R18, !PT ;  /* 0x000000120b0be209 */ /* 0x001fca0007810000 */
[----:B------:R-:W-:Y:S01]  /*02a0*/  STG.E.128 desc[UR4][R2.64+0x800], R8 ;  /* 0x0008000802007986 */ /* 0x000fe2000c101d04 */
[----:B------:R-:W-:Y:S05]  /*02b0*/  EXIT ;  /* 0x000000000000794d */ /* 0x000fea0003800000 */
.L_x_11258:
        /* <DEDUP_REMOVED lines=25> */
.L_x_11260:
[----:B------:R-:W-:Y:S05]  /*0450*/  BSYNC B0 ;  /* 0x0000000000007941 */ /* 0x000fea0003800000 */
.L_x_11259:
        /* <DEDUP_REMOVED lines=15> */
.L_x_11262:
[----:B------:R-:W-:Y:S05]  /*0550*/  BSYNC B0 ;  /* 0x0000000000007941 */ /* 0x000fea0003800000 */
.L_x_11261:
        /* <DEDUP_REMOVED lines=78> */
.L_x_11265:
[----:B------:R-:W-:-:S13]  /*0a40*/  ISETP.GE.AND P0, PT, R7, R2, PT ;  /* 0x000000020700720c */ /* 0x000fda0003f06270 */
[----:B------:R-:W-:Y:S05]  /*0a50*/  @P0 BRA `(.L_x_11267) ;  /* 0x0000000000300947 */ /* 0x000fea0003800000 */
[----:B0-----:R-:W0:Y:S01]  /*0a60*/  LDC.64 R12, c[0x0][0x228] ;  /* 0x00008a00ff0c7b82 */ /* 0x001e220000000a00 */
[----:B------:R-:W-:Y:S02]  /*0a70*/  IMAD.IADD R11, R0, 0x1, R7 ;  /* 0x00000001000b7824 */ /* 0x000fe400078e0207 */
[----:B------:R-:W-:Y:S02]  /*0a80*/  VIADD R7, R7, 0x80 ;  /* 0x0000008007077836 */ /* 0x000fe40000000000 */
[----:B0-----:R-:W-:-:S05]  /*0a90*/  IMAD.WIDE.U32 R12, R11, 0x4, R12 ;  /* 0x000000040b0c7825 */ /* 0x001fca00078e000c */
[----:B------:R1:W-:Y:S02]  /*0aa0*/  STG.E desc[UR4][R12.64], R3 ;  /* 0x000000030c007986 */ /* 0x0003e4000c101904 */
.L_x_11266:
[----:B------:R-:W-:-:S13]  /*0ab0*/  ISETP.GE.AND P0, PT, R7, R2, PT ;  /* 0x000000020700720c */ /* 0x000fda0003f06270 */
[----:B------:R-:W-:Y:S05]  /*0ac0*/  @P0 BRA `(.L_x_11268) ;  /* 0x0000000000340947 */ /* 0x000fea0003800000 */
[----:B01----:R-:W0:Y:S01]  /*0ad0*/  LDC.64 R12, c[0x0][0x228] ;  /* 0x00008a00ff0c7b82 */ /* 0x003e220000000a00 */
[----:B------:R-:W-:Y:S01]  /*0ae0*/  IMAD.IADD R3, R0, 0x1, R7 ;  /* 0x0000000100037824 */ /* 0x000fe200078e0207 */
[----:B------:R-:W-:-:S03]  /*0af0*/  IADD3 R7, R7, 0x80, RZ ;  /* 0x0000008007077810 */ /* 0x000fc60007ffe0ff */
[----:B0-----:R-:W-:-:S05]  /*0b00*/  IMAD.WIDE.U32 R12, R3, 0x4, R12 ;  /* 0x00000004030c7825 */ /* 0x001fca00078e000c */
[----:B------:R1:W-:Y:S02]  /*0b10*/  STG.E desc[UR4][R12.64], R6 ;  /* 0x000000060c007986 */ /* 0x0003e4000c101904 */
.L_x_11267:
        /* <DEDUP_REMOVED lines=8> */
.L_x_11268:
[----:B------:R-:W-:Y:S05]  /*0ba0*/  BSYNC B1 ;  /* 0x0000000000017941 */ /* 0x000fea0003800000 */
.L_x_11264:
[----:B------:R-:W-:-:S13]  /*0bb0*/  ISETP.GE.AND P0, PT, R7, R2, PT ;  /* 0x000000020700720c */ /* 0x000fda0003f06270 */
[----:B--2---:R-:W2:Y:S01]  /*0bc0*/  @!P0 LDC.64 R4, c[0x0][0x228] ;  /* 0x00008a00ff048b82 */ /* 0x004ea20000000a00 */
[----:B-1----:R-:W-:Y:S02]  /*0bd0*/  @!P0 IMAD.IADD R3, R0, 0x1, R7 ;  /* 0x0000000100038824 */ /* 0x002fe400078e0207 */
[----:B------:R-:W-:Y:S02]  /*0be0*/  @!P0 VIADD R7, R7, 0x80 ;  /* 0x0000008007078836 */ /* 0x000fe40000000000 */
[----:B--2---:R-:W-:-:S05]  /*0bf0*/  @!P0 IMAD.WIDE.U32 R4, R3, 0x4, R4 ;  /* 0x0000000403048825 */ /* 0x004fca00078e0004 */
[----:B------:R2:W-:Y:S02]  /*0c00*/  @!P0 STG.E desc[UR4][R4.64], R10 ;  /* 0x0000000a04008986 */ /* 0x0005e4000c101904 */
.L_x_11269:
[----:B------:R-:W-:Y:S05]  /*0c10*/  BSYNC B0 ;  /* 0x0000000000007941 */ /* 0x000fea0003800000 */
.L_x_11263:
        /* <DEDUP_REMOVED lines=8> */
.L_x_11270:
        /* <DEDUP_REMOVED lines=14> */
.L_x_36240:


//--------------------- .text._ZN2at6native29vectorized_elementwise_kernelILi8EZZZNS0_21clamp_min_kernel_cudaERNS_18TensorIteratorBaseERKN3c106ScalarEENKUlvE_clEvENKUlvE5_clEvEUlfE_St5arrayIPcLm2EEEEviT0_T1_ --------------------------
	.section	.text._ZN2at6native29vectorized_elementwise_kernelILi8EZZZNS0_21clamp_min_kernel_cudaERNS_18TensorIteratorBaseERKN3c106ScalarEENKUlvE_clEvENKUlvE5_clEvEUlfE_St5arrayIPcLm2EEEEviT0_T1_,"ax",@progbits
	.align	128
        .global         _ZN2at6native29vectorized_elementwise_kernelILi8EZZZNS0_21clamp_min_kernel_cudaERNS_18TensorIteratorBaseERKN3c106ScalarEENKUlvE_clEvENKUlvE5_clEvEUlfE_St5arrayIPcLm2EEEEviT0_T1_
        .type           _ZN2at6native29vectorized_elementwise_kernelILi8EZZZNS0_21clamp_min_kernel_cudaERNS_18TensorIteratorBaseERKN3c106ScalarEENKUlvE_clEvENKUlvE5_clEvEUlfE_St5arrayIPcLm2EEEEviT0_T1_,@function
        .size           _ZN2at6native29vectorized_elementwise_kernelILi8EZZZNS0_21clamp_min_kernel_cudaERNS_18TensorIteratorBaseERKN3c106ScalarEENKUlvE_clEvENKUlvE5_clEvEUlfE_St5arrayIPcLm2EEEEviT0_T1_,(.L_x_36241 - _ZN2at6native29vectorized_elementwise_kernelILi8EZZZNS0_21clamp_min_kernel_cudaERNS_18TensorIteratorBaseERKN3c106ScalarEENKUlvE_clEvENKUlvE5_clEvEUlfE_St5arrayIPcLm2EEEEviT0_T1_)
        .other          _ZN2at6native29vectorized_elementwise_kernelILi8EZZZNS0_21clamp_min_kernel_cudaERNS_18TensorIteratorBaseERKN3c106ScalarEENKUlvE_clEvENKUlvE5_clEvEUlfE_St5arrayIPcLm2EEEEviT0_T1_,@"STO_CUDA_ENTRY STV_DEFAULT"
_ZN2at6native29vectorized_elementwise_kernelILi8EZZZNS0_21clamp_min_kernel_cudaERNS_18TensorIteratorBaseERKN3c106ScalarEENKUlvE_clEvENKUlvE5_clEvEUlfE_St5arrayIPcLm2EEEEviT0_T1_:
.text._ZN2at6native29vectorized_elementwise_kernelILi8EZZZNS0_21clamp_min_kernel_cudaERNS_18TensorIteratorBaseERKN3c106ScalarEENKUlvE_clEvENKUlvE5_clEvEUlfE_St5arrayIPcLm2EEEEviT0_T1_:
        /* <DEDUP_REMOVED lines=44> */
.L_x_11271:
        /* <DEDUP_REMOVED lines=25> */
.L_x_11273:
[----:B------:R-:W-:Y:S05]  /*0450*/  BSYNC B0 ;  /* 0x0000000000007941 */ /* 0x000fea0003800000 */
.L_x_11272:
        /* <DEDUP_REMOVED lines=15> */
.L_x_11275:
[----:B------:R-:W-:Y:S05]  /*0550*/  BSYNC B0 ;  /* 0x0000000000007941 */ /* 0x000fea0003800000 */
.L_x_11274:
        /* <DEDUP_REMOVED lines=78> */
.L_x_11278:
[----:B------:R-:W-:-:S13]  /*0a40*/  ISETP.GE.AND P0, PT, R7, R2, PT ;  /* 0x000000020700720c */ /* 0x000fda0003f06270 */
[----:B------:R-:W-:Y:S05]  /*0a50*/  @P0 BRA `(.L_x_11280) ;  /* 0x0000000000300947 */ /* 0x000fea0003800000 */
[----:B0-----:R-:W0:Y:S01]  /*0a60*/  LDC.64 R12, c[0x0][0x228] ;  /* 0x00008a00ff0c7b82 */ /* 0x001e220000000a00 */
[----:B------:R-:W-:Y:S02]  /*0a70*/  IMAD.IADD R11, R0, 0x1, R7 ;  /* 0x00000001000b7824 */ /* 0x000fe400078e0207 */
[----:B------:R-:W-:Y:S02]  /*0a80*/  VIADD R7, R7, 0x80 ;  /* 0x0000008007077836 */ /* 0x000fe40000000000 */
[----:B0-----:R-:W-:-:S05]  /*0a90*/  IMAD.WIDE.U32 R12, R11, 0x4, R12 ;  /* 0x000000040b0c7825 */ /* 0x001fca00078e000c */
[----:B------:R1:W-:Y:S02]  /*0aa0*/  STG.E desc[UR4][R12.64], R3 ;  /* 0x000000030c007986 */ /* 0x0003e4000c101904 */
.L_x_11279:
[----:B------:R-:W-:-:S13]  /*0ab0*/  ISETP.GE.AND P0, PT, R7, R2, PT ;  /* 0x000000020700720c */ /* 0x000fda0003f06270 */
[----:B------:R-:W-:Y:S05]  /*0ac0*/  @P0 BRA `(.L_x_11281) ;  /* 0x0000000000340947 */ /* 0x000fea0003800000 */
[----:B01----:R-:W0:Y:S01]  /*0ad0*/  LDC.64 R12, c[0x0][0x228] ;  /* 0x00008a00ff0c7b82 */ /* 0x003e220000000a00 */
[----:B------:R-:W-:Y:S01]  /*0ae0*/  IMAD.IADD R3, R0, 0x1, R7 ;  /* 0x0000000100037824 */ /* 0x000fe200078e0207 */
[----:B------:R-:W-:-:S03]  /*0af0*/  IADD3 R7, R7, 0x80, RZ ;  /* 0x0000008007077810 */ /* 0x000fc60007ffe0ff */
[----:B0-----:R-:W-:-:S05]  /*0b00*/  IMAD.WIDE.U32 R12, R3, 0x4, R12 ;  /* 0x00000004030c7825 */ /* 0x001fca00078e000c */
[----:B------:R1:W-:Y:S02]  /*0b10*/  STG.E desc[UR4][R12.64], R6 ;  /* 0x000000060c007986 */ /* 0x0003e4000c101904 */
.L_x_11280:
        /* <DEDUP_REMOVED lines=8> */
.L_x_11281:
[----:B------:R-:W-:Y:S05]  /*0ba0*/  BSYNC B1 ;  /* 0x0000000000017941 */ /* 0x000fea0003800000 */
.L_x_11277:
[----:B------:R-:W-:-:S13]  /*0bb0*/  ISETP.GE.AND P0, PT, R7, R2, PT ;  /* 0x000000020700720c */ /* 0x000fda0003f06270 */
[----:B--2---:R-:W2:Y:S01]  /*0bc0*/  @!P0 LDC.64 R4, c[0x0][0x228] ;  /* 0x00008a00ff048b82 */ /* 0x004ea20000000a00 */
[----:B-1----:R-:W-:Y:S02]  /*0bd0*/  @!P0 IMAD.IADD R3, R0, 0x1, R7 ;  /* 0x0000000100038824 */ /* 0x002fe400078e0207 */
[----:B------:R-:W-:Y:S02]  /*0be0*/  @!P0 VIADD R7, R7, 0x80 ;  /* 0x0000008007078836 */ /* 0x000fe40000000000 */
[----:B--2---:R-:W-:-:S05]  /*0bf0*/  @!P0 IMAD.WIDE.U32 R4, R3, 0x4, R4 ;  /* 0x0000000403048825 */ /* 0x004fca00078e0004 */
[----:B------:R2:W-:Y:S02]  /*0c00*/  @!P0 STG.E desc[UR4][R4.64], R10 ;  /* 0x0000000a04008986 */ /* 0x0005e4000c101904 */
.L_x_11282:
[----:B------:R-:W-:Y:S05]  /*0c10*/  BSYNC B0 ;  /* 0x0000000000007941 */ /* 0x000fea0003800000 */
.L_x_11276:
        /* <DEDUP_REMOVED lines=8> */
.L_x_11283:
        /* <DEDUP_REMOVED lines=14> */
.L_x_36241:


//--------------------- .text._ZN2at6native18elementwise_kernelILi128ELi4EZNS0_15gpu_kernel_implIZZZNS0_21clamp_min_kernel_cudaERNS_18TensorIteratorBaseERKN3c106ScalarEENKUlvE_clEvENKUlvE4_clEvEUldE_EEvS4_RKT_EUliE_EEviT1_ --------------------------
	.section	.text._ZN2at6native18elementwise_kernelILi128ELi4EZNS0_15gpu_kernel_implIZZZNS0_21clamp_min_kernel_cudaERNS_18TensorIteratorBaseERKN3c106ScalarEENKUlvE_clEvENKUlvE4_clEvEUldE_EEvS4_RKT_EUliE_EEviT1_,"ax",@progbits
	.align	128
        .global         _ZN2at6native18elementwise_kernelILi128ELi4EZNS0_15gpu_kernel_implIZZZNS0_21clamp_min_kernel_cudaERNS_18TensorIteratorBaseERKN3c106ScalarEENKUlvE_clEvENKUlvE4_clEvEUldE_EEvS4_RKT_EUliE_EEviT1_
        .type           _ZN2at6native18elementwise_kernelILi128ELi4EZNS0_15gpu_kernel_implIZZZNS0_21clamp_min_kernel_cudaERNS_18TensorIteratorBaseERKN3c106ScalarEENKUlvE_clEvENKUlvE4_clEvEUldE_EEvS4_RKT_EUliE_EEviT1_,@function
        .size           _ZN2at6native18elementwise_kernelILi128ELi4EZNS0_15gpu_kernel_implIZZZNS0_21clamp_min_kernel_cudaERNS_18TensorIteratorBaseERKN3c106ScalarEENKUlvE_clEvENKUlvE4_clEvEUldE_EEvS4_RKT_EUliE_EEviT1_,(.L_x_36242 - _ZN2at6native18elementwise_kernelILi128ELi4EZNS0_15gpu_kernel_implIZZZNS0_21clamp_min_kernel_cudaERNS_18TensorIteratorBaseERKN3c106ScalarEENKUlvE_clEvENKUlvE4_clEvEUldE_EEvS4_RKT_EUliE_EEviT1_)
        .other          _ZN2at6native18elementwise_kernelILi128ELi4EZNS0_15gpu_kernel_implIZZZNS0_21clamp_min_kernel_cudaERNS_18TensorIteratorBaseERKN3c106ScalarEENKUlvE_clEvENKUlvE4_clEvEUldE_EEvS4_RKT_EUliE_EEviT1_,@"STO_CUDA_ENTRY STV_DEFAULT"
_ZN2at6native18elementwise_kernelILi128ELi4EZNS0_15gpu_kernel_implIZZZNS0_21clamp_min_kernel_cudaERNS_18TensorIteratorBaseERKN3c106ScalarEENKUlvE_clEvENKUlvE4_clEvEUldE_EEvS4_RKT_EUliE_EEviT1_:
.text._ZN2at6native18elementwise_kernelILi128ELi4EZNS0_15gpu_kernel_implIZZZNS0_21clamp_min_kernel_cudaERNS_18TensorIteratorBaseERKN3c106ScalarEENKUlvE_clEvENKUlvE4_clEvEUldE_EEvS4_RKT_EUliE_EEviT1_:
        /* <DEDUP_REMOVED lines=313> */
.L_x_11286:
        /* <DEDUP_REMOVED lines=21> */
.L_x_11290:
[----:B------:R-:W2:Y:S02]  /*14e0*/  LDG.E.U8 R2, desc[UR36][R2.64] ;  /* 0x0000002402027981 */ /* 0x000ea4000c1e1100 */
[----:B--2---:R0:W1:Y:S01]  /*14f0*/  I2F.F64.U16 R4, R2 ;  /* 0x0000000200047312 */ /* 0x0040620000101800 */
[----:B------:R-:W-:Y:S05]  /*1500*/  BRA `(.L_x_11292) ;  /* 0x0000000c00707947 */ /* 0x000fea0003800000 */
.L_x_11289:
        /* <DEDUP_REMOVED lines=9> */
.L_x_11294:
[----:B------:R-:W2:Y:S02]  /*15a0*/  LDG.E R2, desc[UR36][R2.64] ;  /* 0x0000002402027981 */ /* 0x000ea4000c1e1900 */
[----:B--2---:R0:W1:Y:S01]  /*15b0*/  I2F.F64 R4, R2 ;  /* 0x0000000200047312 */ /* 0x0040620000201c00 */
[----:B------:R-:W-:Y:S05]  /*15c0*/  BRA `(.L_x_11292) ;  /* 0x0000000c00407947 */ /* 0x000fea0003800000 */
.L_x_11293:
[----:B------:R-:W2:Y:S02]  /*15d0*/  LDG.E.U16 R2, desc[UR36][R2.64] ;  /* 0x0000002402027981 */ /* 0x000ea4000c1e1500 */
[----:B--2---:R0:W1:Y:S01]  /*15e0*/  I2F.F64.S16 R4, R2 ;  /* 0x0000000200047312 */ /* 0x0040620000101c00 */
[----:B------:R-:W-:Y:S05]  /*15f0*/  BRA `(.L_x_11292) ;  /* 0x0000000c00347947 */ /* 0x000fea0003800000 */
.L_x_11288:
        /* <DEDUP_REMOVED lines=10> */
.L_x_11296:
[----:B------:R-:W2:Y:S02]  /*16a0*/  LDG.E.U16 R0, desc[UR36][R2.64] ;  /* 0x0000002402007981 */ /* 0x000ea4000c1e1500 */
[----:B--2---:R-:W-:-:S05]  /*16b0*/  HADD2.F32 R0, -RZ, R0.H0_H0 ;  /* 0x20000000ff007230 */ /* 0x004fca0000004100 */
[----:B------:R-:W-:-:S04]  /*16c0*/  FMUL.FTZ R0, R0, 1 ;  /* 0x3f80000000007820 */ /* 0x000fc80000410000 */
[----:B------:R0:W1:Y:S01]  /*16d0*/  F2F.F64.F32 R4, R0 ;  /* 0x0000000000047310 */ /* 0x0000620000201800 */
[----:B------:R-:W-:Y:S05]  /*16e0*/  BRA `(.L_x_11292) ;  /* 0x0000000800f87947 */ /* 0x000fea0003800000 */
.L_x_11295:
        /* <DEDUP_REMOVED lines=10> */
.L_x_11298:
[----:B------:R-:W2:Y:S02]  /*1790*/  LDG.E.U16 R2, desc[UR36][R2.64] ;  /* 0x0000002402027981 */ /* 0x000ea4000c1e1500 */
[----:B--2---:R-:W-:-:S05]  /*17a0*/  HADD2.F32 R0, -RZ, R2.H0_H0 ;  /* 0x20000002ff007230 */ /* 0x004fca0000004100 */
[----:B------:R-:W-:-:S04]  /*17b0*/  FMUL.FTZ R0, R0, 1 ;  /* 0x3f80000000007820 */ /* 0x000fc80000410000 */
[----:B------:R0:W1:Y:S01]  /*17c0*/  F2F.F64.F32 R4, R0 ;  /* 0x0000000000047310 */ /* 0x0000620000201800 */
[----:B------:R-:W-:Y:S05]  /*17d0*/  BRA `(.L_x_11292) ;  /* 0x0000000800bc7947 */ /* 0x000fea0003800000 */
.L_x_11297:
[----:B------:R0:W5:Y:S01]  /*17e0*/  LDG.E.64 R4, desc[UR36][R2.64] ;  /* 0x0000002402047981 */ /* 0x000162000c1e1b00 */
[----:B------:R-:W-:Y:S05]  /*17f0*/  BRA `(.L_x_11292) ;  /* 0x0000000800b47947 */ /* 0x000fea0003800000 */
.L_x_11287:
        /* <DEDUP_REMOVED lines=13> */
.L_x_11301:
[----:B------:R0:W5:Y:S01]  /*18d0*/  LDG.E.64 R4, desc[UR36][R2.64] ;  /* 0x0000002402047981 */ /* 0x000162000c1e1b00 */
[----:B------:R-:W-:Y:S05]  /*18e0*/  BRA `(.L_x_11292) ;  /* 0x0000000800787947 */ /* 0x000fea0003800000 */
.L_x_11300:
        /* <DEDUP_REMOVED lines=28> */
.L_x_11303:
        /* <DEDUP_REMOVED lines=15> */
.L_x_11302:
[----:B------:R-:W2:Y:S02]  /*1ba0*/  LDG.E.U16 R0, desc[UR36][R2.64] ;  /* 0x0000002402007981 */ /* 0x000ea4000c1e1500 */
[----:B--2---:R-:W-:-:S04]  /*1bb0*/  IMAD.U32 R0, R0, 0x10000, RZ ;  /* 0x0001000000007824 */ /* 0x004fc800078e00ff */
[----:B------:R-:W-:-:S04]  /*1bc0*/  FMUL.FTZ R0, R0, 1 ;  /* 0x3f80000000007820 */ /* 0x000fc80000410000 */
[----:B------:R0:W1:Y:S01]  /*1bd0*/  F2F.F64.F32 R4, R0 ;  /* 0x0000000000047310 */ /* 0x0000620000201800 */
[----:B------:R-:W-:Y:S05]  /*1be0*/  BRA `(.L_x_11292) ;  /* 0x0000000400b87947 */ /* 0x000fea0003800000 */
.L_x_11299:
        /* <DEDUP_REMOVED lines=11> */
.L_x_11306:
        /* <DEDUP_REMOVED lines=21> */
.L_x_11310:
[----:B------:R-:W-:Y:S05]  /*1df0*/  BSYNC B1 ;  /* 0x0000000000017941 */ /* 0x000fea0003800000 */
.L_x_11309:
[----:B------:R-:W-:Y:S01]  /*1e00*/  LEA R3, R0, 0x3b800000, 0x17 ;  /* 0x3b80000000037811 */ /* 0x000fe200078eb8ff */
[----:B------:R-:W-:-:S05]  /*1e10*/  IMAD.SHL.U32 R0, R2, 0x100000, RZ ;  /* 0x0010000002007824 */ /* 0x000fca00078e00ff */
[----:B------:R-:W-:-:S07]  /*1e20*/  LOP3.LUT R0, R3, R0, R4, 0xfe, !PT ;  /* 0x0000000003007212 */ /* 0x000fce00078efe04 */
.L_x_11308:
[----:B------:R-:W-:Y:S05]  /*1e30*/  BSYNC B0 ;  /* 0x0000000000007941 */ /* 0x000fea0003800000 */
.L_x_11307:
[----:B------:R-:W-:-:S04]  /*1e40*/  FMUL.FTZ R0, R0, 1 ;  /* 0x3f80000000007820 */ /* 0x000fc80000410000 */
[----:B------:R2:W3:Y:S01]  /*1e50*/  F2F.F64.F32 R4, R0 ;  /* 0x0000000000047310 */ /* 0x0004e20000201800 */
[----:B------:R-:W-:Y:S05]  /*1e60*/  BRA `(.L_x_11292) ;  /* 0x0000000400187947 */ /* 0x000fea0003800000 */
.L_x_11305:
        /* <DEDUP_REMOVED lines=21> */
.L_x_11314:
[----:B------:R-:W-:Y:S05]  /*1fc0*/  BSYNC B1 ;  /* 0x0000000000017941 */ /* 0x000fea0003800000 */
.L_x_11313:
[----:B------:R-:W-:Y:S01]  /*1fd0*/  LEA R3, R0, 0x37800000, 0x17 ;  /* 0x3780000000037811 */ /* 0x000fe200078eb8ff */
[----:B------:R-:W-:-:S05]  /*1fe0*/  IMAD.SHL.U32 R0, R2, 0x200000, RZ ;  /* 0x0020000002007824 */ /* 0x000fca00078e00ff */
[----:B------:R-:W-:-:S07]  /*1ff0*/  LOP3.LUT R0, R3, R0, R4, 0xfe, !PT ;  /* 0x0000000003007212 */ /* 0x000fce00078efe04 */
.L_x_11312:
[----:B------:R-:W-:Y:S05]  /*2000*/  BSYNC B0 ;  /* 0x0000000000007941 */ /* 0x000fea0003800000 */
.L_x_11311:
[----:B------:R-:W-:-:S04]  /*2010*/  FMUL.FTZ R0, R0, 1 ;  /* 0x3f80000000007820 */ /* 0x000fc80000410000 */
[----:B------:R4:W0:Y:S01]  /*2020*/  F2F.F64.F32 R4, R0 ;  /* 0x0000000000047310 */ /* 0x0008220000201800 */
[----:B------:R-:W-:Y:S05]  /*2030*/  BRA `(.L_x_11292) ;  /* 0x0000000000a47947 */ /* 0x000fea0003800000 */
.L_x_11304:
        /* <DEDUP_REMOVED lines=14> */
.L_x_11318:
[----:B------:R-:W-:Y:S05]  /*2120*/  BSYNC B0 ;  /* 0x0000000000007941 */ /* 0x000fea0003800000 */
.L_x_11317:
[----:B------:R-:W-:-:S04]  /*2130*/  FMUL.FTZ R0, R0, 1 ;  /* 0x3f80000000007820 */ /* 0x000fc80000410000 */
[----:B------:R0:W1:Y:S01]  /*2140*/  F2F.F64.F32 R4, R0 ;  /* 0x0000000000047310 */ /* 0x0000620000201800 */
[----:B------:R-:W-:Y:S05]  /*2150*/  BRA `(.L_x_11292) ;  /* 0x00000000005c7947 */ /* 0x000fea0003800000 */
.L_x_11291:
        /* <DEDUP_REMOVED lines=16> */
.L_x_11319:
[----:B------:R-:W-:Y:S01]  /*2260*/  CS2R R4, SRZ ;  /* 0x0000000000047805 */ /* 0x000fe2000001ff00 */
[----:B------:R-:W-:Y:S06]  /*2270*/  BRA `(.L_x_11292) ;  /* 0x0000000000147947 */ /* 0x000fec0003800000 */
.L_x_11316:
[----:B------:R-:W2:Y:S02]  /*2280*/  LDG.E.64 R4, desc[UR36][R2.64] ;  /* 0x0000002402047981 */ /* 0x000ea4000c1e1b00 */
[----:B--2---:R-:W0:Y:S01]  /*2290*/  I2F.F64.U64 R4, R4 ;  /* 0x0000000400047312 */ /* 0x004e220000301800 */
[----:B------:R-:W-:Y:S05]  /*22a0*/  BRA `(.L_x_11292) ;  /* 0x0000000000087947 */ /* 0x000fea0003800000 */
.L_x_11315:
[----:B------:R-:W2:Y:S02]  /*22b0*/  LDG.E R2, desc[UR36][R2.64] ;  /* 0x0000002402027981 */ /* 0x000ea4000c1e1900 */
[----:B--2---:R0:W1:Y:S02]  /*22c0*/  I2F.F64.U32 R4, R2 ;  /* 0x0000000200047312 */ /* 0x0040640000201800 */
.L_x_11292:
[----:B01-3-5:R-:W-:Y:S01]  /*22d0*/  DSETP.GTU.AND P0, PT, |R4|, +INF , PT ;  /* 0x7ff000000400742a */ /* 0x02bfe20003f0c200 */
[----:B------:R-:W2:-:S13]  /*22e0*/  LDC.U8 R8, c[0x0][0x430] ;  /* 0x00010c00ff087b82 */ /* 0x000e9a0000000000 */
[----:B------:R-:W0:Y:S01]  /*22f0*/  @!P0 LDC.64 R2, c[0x0][0x420] ;  /* 0x00010800ff028b82 */ /* 0x000e220000000a00 */
[----:B--2-4-:R-:W-:-:S04]  /*2300*/  PRMT R0, R8, 0x9910, RZ ;  /* 0x0000991008007816 */ /* 0x014fc800000000ff */
[----:B------:R-:W-:Y:S01]  /*2310*/  ISETP.GT.AND P1, PT, R0, 0x9, PT ;  /* 0x000000090000780c */ /* 0x000fe20003f24270 */
[----:B0-----:R-:W-:Y:S01]  /*2320*/  @!P0 DSETP.MAX.AND P2, P3, R4, R2, PT ;  /* 0x000000020400822a */ /* 0x001fe20003b4f000 */
        /* <DEDUP_REMOVED lines=21> */
.L_x_11323:
[----:B------:R-:W0:Y:S02]  /*2480*/  F2I.S64.F64.TRUNC R4, R4 ;  /* 0x0000000400047311 */ /* 0x000e24000030d900 */
[----:B0-----:R-:W-:-:S05]  /*2490*/  IMAD.MOV.U32 R3, RZ, RZ, R4 ;  /* 0x000000ffff037224 */ /* 0x001fca00078e0004 */
[----:B------:R3:W-:Y:S01]  /*24a0*/  STG.E.U8 desc[UR36][R16.64], R3 ;  /* 0x0000000310007986 */ /* 0x0007e2000c101124 */
[----:B------:R-:W-:Y:S05]  /*24b0*/  BRA `(.L_x_11325) ;  /* 0x0000000c00f87947 */ /* 0x000fea0003800000 */
.L_x_11322:
        /* <DEDUP_REMOVED lines=9> */
.L_x_11327:
[----:B------:R-:W0:Y:S02]  /*2550*/  F2I.F64.TRUNC R5, R4 ;  /* 0x0000000400057311 */ /* 0x000e24000030d100 */
[----:B0-----:R1:W-:Y:S01]  /*2560*/  STG.E desc[UR36][R16.64], R5 ;  /* 0x0000000510007986 */ /* 0x0013e2000c101924 */
[----:B------:R-:W-:Y:S05]  /*2570*/  BRA `(.L_x_11325) ;  /* 0x0000000c00c87947 */ /* 0x000fea0003800000 */
.L_x_11326:
[----:B------:R-:W0:Y:S02]  /*2580*/  F2I.F64.TRUNC R5, R4 ;  /* 0x0000000400057311 */ /* 0x000e24000030d100 */
[----:B0-----:R2:W-:Y:S01]  /*2590*/  STG.E.U16 desc[UR36][R16.64], R5 ;  /* 0x0000000510007986 */ /* 0x0015e2000c101524 */
[----:B------:R-:W-:Y:S05]  /*25a0*/  BRA `(.L_x_11325) ;  /* 0x0000000c00bc7947 */ /* 0x000fea0003800000 */
.L_x_11321:
        /* <DEDUP_REMOVED lines=13> */
.L_x_11329:
        /* <DEDUP_REMOVED lines=8> */
.L_x_11328:
        /* <DEDUP_REMOVED lines=14> */
.L_x_11331:
        /* <DEDUP_REMOVED lines=9> */
.L_x_11330:
[----:B------:R0:W-:Y:S01]  /*2870*/  STG.E.64 desc[UR36][R16.64], R4 ;  /* 0x0000000410007986 */ /* 0x0001e2000c101b24 */
[----:B------:R-:W-:Y:S05]  /*2880*/  BRA `(.L_x_11325) ;  /* 0x0000000c00047947 */ /* 0x000fea0003800000 */
.L_x_11320:
        /* <DEDUP_REMOVED lines=12> */
.L_x_11334:
[----:B------:R-:W-:-:S05]  /*2950*/  CS2R R6, SRZ ;  /* 0x0000000000067805 */ /* 0x000fca000001ff00 */
[----:B------:R0:W-:Y:S01]  /*2960*/  STG.E.128 desc[UR36][R16.64], R4 ;  /* 0x0000000410007986 */ /* 0x0001e2000c101d24 */
[----:B------:R-:W-:Y:S05]  /*2970*/  BRA `(.L_x_11325) ;  /* 0x0000000800c87947 */ /* 0x000fea0003800000 */
.L_x_11333:
        /* <DEDUP_REMOVED lines=25> */
.L_x_11338:
[----:B------:R-:W-:Y:S05]  /*2b10*/  BSYNC B0 ;  /* 0x0000000000007941 */ /* 0x000fea0003800000 */
.L_x_11337:
[----:B------:R-:W-:-:S05]  /*2b20*/  LOP3.LUT R3, R0, R3, RZ, 0xfc, !PT ;  /* 0x0000000300037212 */ /* 0x000fca00078efcff */
[----:B------:R0:W-:Y:S01]  /*2b30*/  STG.E.U8 desc[UR36][R16.64], R3 ;  /* 0x0000000310007986 */ /* 0x0001e2000c101124 */
[----:B------:R-:W-:Y:S05]  /*2b40*/  BRA `(.L_x_11325) ;  /* 0x0000000800547947 */ /* 0x000fea0003800000 */
.L_x_11336:
        /* <DEDUP_REMOVED lines=17> */
.L_x_11340:
[----:B------:R-:W-:Y:S01]  /*2c60*/  IMAD.MOV.U32 R0, RZ, RZ, 0x7f ;  /* 0x0000007fff007424 */ /* 0x000fe200078e00ff */
[----:B------:R-:W-:-:S04]  /*2c70*/  ISETP.GT.U32.AND P0, PT, R2, 0x7f800000, PT ;  /* 0x7f8000000200780c */ /* 0x000fc80003f04070 */
[----:B------:R-:W-:-:S09]  /*2c80*/  SEL R0, R0, 0x7c, P0 ;  /* 0x0000007c00007807 */ /* 0x000fd20000000000 */
.L_x_11341:
[----:B------:R-:W-:Y:S05]  /*2c90*/  BSYNC B0 ;  /* 0x0000000000007941 */ /* 0x000fea0003800000 */
.L_x_11339:
[----:B------:R-:W-:-:S04]  /*2ca0*/  LOP3.LUT R2, R3, 0x80000000, RZ, 0xc0, !PT ;  /* 0x8000000003027812 */ /* 0x000fc800078ec0ff */
[----:B------:R-:W-:-:S04]  /*2cb0*/  SHF.R.U32.HI R3, RZ, 0x18, R2 ;  /* 0x00000018ff037819 */ /* 0x000fc80000011602 */
[----:B------:R-:W-:-:S05]  /*2cc0*/  LOP3.LUT R3, R0, R3, RZ, 0xfc, !PT ;  /* 0x0000000300037212 */ /* 0x000fca00078efcff */
[----:B------:R0:W-:Y:S01]  /*2cd0*/  STG.E.U8 desc[UR36][R16.64], R3 ;  /* 0x0000000310007986 */ /* 0x0001e2000c101124 */
[----:B------:R-:W-:Y:S05]  /*2ce0*/  BRA `(.L_x_11325) ;  /* 0x0000000400ec7947 */ /* 0x000fea0003800000 */
.L_x_11335:
        /* <DEDUP_REMOVED lines=8> */
.L_x_11332:
        /* <DEDUP_REMOVED lines=11> */
.L_x_11344:
        /* <DEDUP_REMOVED lines=21> */
.L_x_11347:
[----:B------:R-:W-:-:S04]  /*2f70*/  LOP3.LUT R2, R3, 0x80000000, RZ, 0xc0, !PT ;  /* 0x8000000003027812 */ /* 0x000fc800078ec0ff */
[----:B------:R-:W-:-:S04]  /*2f80*/  SHF.R.U32.HI R3, RZ, 0x18, R2 ;  /* 0x00000018ff037819 */ /* 0x000fc80000011602 */
[----:B------:R-:W-:-:S04]  /*2f90*/  LOP3.LUT R0, R0, R3, RZ, 0xfc, !PT ;  /* 0x0000000300007212 */ /* 0x000fc800078efcff */
[----:B------:R-:W-:-:S07]  /*2fa0*/  PRMT R8, R0, 0x7610, R8 ;  /* 0x0000761000087816 */ /* 0x000fce0000000008 */
.L_x_11346:
[----:B------:R-:W-:Y:S05]  /*2fb0*/  BSYNC B0 ;  /* 0x0000000000007941 */ /* 0x000fea0003800000 */
.L_x_11345:
[----:B------:R0:W-:Y:S01]  /*2fc0*/  STG.E.U8 desc[UR36][R16.64], R8 ;  /* 0x0000000810007986 */ /* 0x0001e2000c101124 */
[----:B------:R-:W-:Y:S05]  /*2fd0*/  BRA `(.L_x_11325) ;  /* 0x0000000400307947 */ /* 0x000fea0003800000 */
.L_x_11343:
        /* <DEDUP_REMOVED lines=21> */
.L_x_11350:
[----:B------:R-:W-:-:S04]  /*3130*/  LOP3.LUT R2, R3, 0x80000000, RZ, 0xc0, !PT ;  /* 0x8000000003027812 */ /* 0x000fc800078ec0ff */
[----:B------:R-:W-:-:S04]  /*3140*/  SHF.R.U32.HI R3, RZ, 0x18, R2 ;  /* 0x00000018ff037819 */ /* 0x000fc80000011602 */
[----:B------:R-:W-:-:S04]  /*3150*/  LOP3.LUT R0, R0, R3, RZ, 0xfc, !PT ;  /* 0x0000000300007212 */ /* 0x000fc800078efcff */
[----:B------:R-:W-:-:S07]  /*3160*/  PRMT R8, R0, 0x7610, R8 ;  /* 0x0000761000087816 */ /* 0x000fce0000000008 */
.L_x_11349:
[----:B------:R-:W-:Y:S05]  /*3170*/  BSYNC B0 ;  /* 0x0000000000007941 */ /* 0x000fea0003800000 */
.L_x_11348:
[----:B------:R0:W-:Y:S01]  /*3180*/  STG.E.U8 desc[UR36][R16.64], R8 ;  /* 0x0000000810007986 */ /* 0x0001e2000c101124 */
[----:B------:R-:W-:Y:S05]  /*3190*/  BRA `(.L_x_11325) ;  /* 0x0000000000c07947 */ /* 0x000fea0003800000 */
.L_x_11342:
        /* <DEDUP_REMOVED lines=26> */
.L_x_11324:
        /* <DEDUP_REMOVED lines=16> */
.L_x_11353:
[----:B------:R-:W-:Y:S05]  /*3440*/  BRA `(.L_x_11325) ;  /* 0x0000000000147947 */ /* 0x000fea0003800000 */
.L_x_11352:
[----:B------:R-:W0:Y:S02]  /*3450*/  F2I.U64.F64.TRUNC R4, R4 ;  /* 0x0000000400047311 */ /* 0x000e24000030d800 */
[----:B0-----:R0:W-:Y:S01]  /*3460*/  STG.E.64 desc[UR36][R16.64], R4 ;  /* 0x0000000410007986 */ /* 0x0011e2000c101b24 */
[----:B------:R-:W-:Y:S05]  /*3470*/  BRA `(.L_x_11325) ;  /* 0x0000000000087947 */ /* 0x000fea0003800000 */
.L_x_11351:
[----:B------:R-:W0:Y:S02]  /*3480*/  F2I.U32.F64.TRUNC R5, R4 ;  /* 0x0000000400057311 */ /* 0x000e24000030d000 */
[----:B0-----:R0:W-:Y:S02]  /*3490*/  STG.E desc[UR36][R16.64], R5 ;  /* 0x0000000510007986 */ /* 0x0011e4000c101924 */
.L_x_11325:
[----:B------:R-:W-:-:S04]  /*34a0*/  IMAD R18, R23, 0x200, R18 ;  /* 0x0000020017127824 */ /* 0x000fc800078e0212 */
[----:B------:R-:W-:-:S07]  /*34b0*/  VIADD R19, R18, 0x80 ;  /* 0x0000008012137836 */ /* 0x000fce0000000000 */
.L_x_11285:
[----:B------:R-:W-:Y:S05]  /*34c0*/  BSYNC B6 ;  /* 0x0000000000067941 */ /* 0x000fea0003800000 */
.L_x_11284:
        /* <DEDUP_REMOVED lines=307> */
.L_x_11356:
        /* <DEDUP_REMOVED lines=21> */
.L_x_11360:
[----:B------:R-:W2:Y:S02]  /*4950*/  LDG.E.U8 R2, desc[UR36][R2.64] ;  /* 0x0000002402027981 */ /* 0x000ea4000c1e1100 */
[----:B--2---:R0:W1:Y:S01]  /*4960*/  I2F.F64.U16 R4, R2 ;  /* 0x0000000200047312 */ /* 0x0040620000101800 */
[----:B------:R-:W-:Y:S05]  /*4970*/  BRA `(.L_x_11362) ;  /* 0x0000000c00707947 */ /* 0x000fea0003800000 */
.L_x_11359:
        /* <DEDUP_REMOVED lines=9> */
.L_x_11364:
[----:B------:R-:W2:Y:S02]  /*4a10*/  LDG.E R2, desc[UR36][R2.64] ;  /* 0x0000002402027981 */ /* 0x000ea4000c1e1900 */
[----:B--2---:R0:W1:Y:S01]  /*4a20*/  I2F.F64 R4, R2 ;  /* 0x0000000200047312 */ /* 0x0040620000201c00 */
[----:B------:R-:W-:Y:S05]  /*4a30*/  BRA `(.L_x_11362) ;  /* 0x0000000c00407947 */ /* 0x000fea0003800000 */
.L_x_11363:
[----:B------:R-:W2:Y:S02]  /*4a40*/  LDG.E.U16 R2, desc[UR36][R2.64] ;  /* 0x0000002402027981 */ /* 0x000ea4000c1e1500 */
[----:B--2---:R0:W1:Y:S01]  /*4a50*/  I2F.F64.S16 R4, R2 ;  /* 0x0000000200047312 */ /* 0x0040620000101c00 */
[----:B------:R-:W-:Y:S05]  /*4a60*/  BRA `(.L_x_11362) ;  /* 0x0000000c00347947 */ /* 0x000fea0003800000 */
.L_x_11358:
        /* <DEDUP_REMOVED lines=10> */
.L_x_11366:
[----:B------:R-:W2:Y:S02]  /*4b10*/  LDG.E.U16 R0, desc[UR36][R2.64] ;  /* 0x0000002402007981 */ /* 0x000ea4000c1e1500 */
[----:B--2---:R-:W-:-:S05]  /*4b20*/  HADD2.F32 R0, -RZ, R0.H0_H0 ;  /* 0x20000000ff007230 */ /* 0x004fca0000004100 */
[----:B------:R-:W-:-:S04]  /*4b30*/  FMUL.FTZ R0, R0, 1 ;  /* 0x3f80000000007820 */ /* 0x000fc80000410000 */
[----:B------:R0:W1:Y:S01]  /*4b40*/  F2F.F64.F32 R4, R0 ;  /* 0x0000000000047310 */ /* 0x0000620000201800 */
[----:B------:R-:W-:Y:S05]  /*4b50*/  BRA `(.L_x_11362) ;  /* 0x0000000800f87947 */ /* 0x000fea0003800000 */
.L_x_11365:
        /* <DEDUP_REMOVED lines=10> */
.L_x_11368:
[----:B------:R-:W2:Y:S02]  /*4c00*/  LDG.E.U16 R2, desc[UR36][R2.64] ;  /* 0x0000002402027981 */ /* 0x000ea4000c1e1500 */
[----:B--2---:R-:W-:-:S05]  /*4c10*/  HADD2.F32 R0, -RZ, R2.H0_H0 ;  /* 0x20000002ff007230 */ /* 0x004fca0000004100 */
[----:B------:R-:W-:-:S04]  /*4c20*/  FMUL.FTZ R0, R0, 1 ;  /* 0x3f80000000007820 */ /* 0x000fc80000410000 */
[----:B------:R0:W1:Y:S01]  /*4c30*/  F2F.F64.F32 R4, R0 ;  /* 0x0000000000047310 */ /* 0x0000620000201800 */
[----:B------:R-:W-:Y:S05]  /*4c40*/  BRA `(.L_x_11362) ;  /* 0x0000000800bc7947 */ /* 0x000fea0003800000 */
.L_x_11367:
[----:B------:R0:W5:Y:S01]  /*4c50*/  LDG.E.64 R4, desc[UR36][R2.64] ;  /* 0x0000002402047981 */ /* 0x000162000c1e1b00 */
[----:B------:R-:W-:Y:S05]  /*4c60*/  BRA `(.L_x_11362) ;  /* 0x0000000800b47947 */ /* 0x000fea0003800000 */
.L_x_11357:
        /* <DEDUP_REMOVED lines=13> */
.L_x_11371:
[----:B------:R0:W5:Y:S01]  /*4d40*/  LDG.E.64 R4, desc[UR36][R2.64] ;  /* 0x0000002402047981 */ /* 0x000162000c1e1b00 */
[----:B------:R-:W-:Y:S05]  /*4d50*/  BRA `(.L_x_11362) ;  /* 0x0000000800787947 */ /* 0x000fea0003800000 */
.L_x_11370:
        /* <DEDUP_REMOVED lines=28> */
.L_x_11373:
        /* <DEDUP_REMOVED lines=15> */
.L_x_11372:
[----:B------:R-:W2:Y:S02]  /*5010*/  LDG.E.U16 R0, desc[UR36][R2.64] ;  /* 0x0000002402007981 */ /* 0x000ea4000c1e1500 */
[----:B--2---:R-:W-:-:S04]  /*5020*/  IMAD.U32 R0, R0, 0x10000, RZ ;  /* 0x0001000000007824 */ /* 0x004fc800078e00ff */
[----:B------:R-:W-:-:S04]  /*5030*/  FMUL.FTZ R0, R0, 1 ;  /* 0x3f80000000007820 */ /* 0x000fc80000410000 */
[----:B------:R0:W1:Y:S01]  /*5040*/  F2F.F64.F32 R4, R0 ;  /* 0x0000000000047310 */ /* 0x0000620000201800 */
[----:B------:R-:W-:Y:S05]  /*5050*/  BRA `(.L_x_11362) ;  /* 0x0000000400b87947 */ /* 0x000fea0003800000 */
.L_x_11369:
        /* <DEDUP_REMOVED lines=11> */
.L_x_11376:
        /* <DEDUP_REMOVED lines=21> */
.L_x_11380:
[----:B------:R-:W-:Y:S05]  /*5260*/  BSYNC B1 ;  /* 0x0000000000017941 */ /* 0x000fea0003800000 */
.L_x_11379:
[----:B------:R-:W-:Y:S01]  /*5270*/  LEA R3, R0, 0x3b800000, 0x17 ;  /* 0x3b80000000037811 */ /* 0x000fe200078eb8ff */
[----:B------:R-:W-:-:S05]  /*5280*/  IMAD.SHL.U32 R0, R2, 0x100000, RZ ;  /* 0x0010000002007824 */ /* 0x000fca00078e00ff */
[----:B------:R-:W-:-:S07]  /*5290*/  LOP3.LUT R0, R3, R0, R4, 0xfe, !PT ;  /* 0x0000000003007212 */ /* 0x000fce00078efe04 */
.L_x_11378:
[----:B------:R-:W-:Y:S05]  /*52a0*/  BSYNC B0 ;  /* 0x0000000000007941 */ /* 0x000fea0003800000 */
.L_x_11377:
[----:B------:R-:W-:-:S04]  /*52b0*/  FMUL.FTZ R0, R0, 1 ;  /* 0x3f80000000007820 */ /* 0x000fc80000410000 */
[----:B------:R2:W3:Y:S01]  /*52c0*/  F2F.F64.F32 R4, R0 ;  /* 0x0000000000047310 */ /* 0x0004e20000201800 */
[----:B------:R-:W-:Y:S05]  /*52d0*/  BRA `(.L_x_11362) ;  /* 0x0000000400187947 */ /* 0x000fea0003800000 */
.L_x_11375:
        /* <DEDUP_REMOVED lines=21> */
.L_x_11384:
[----:B------:R-:W-:Y:S05]  /*5430*/  BSYNC B1 ;  /* 0x0000000000017941 */ /* 0x000fea0003800000 */
.L_x_11383:
[----:B------:R-:W-:Y:S01]  /*5440*/  LEA R3, R0, 0x37800000, 0x17 ;  /* 0x3780000000037811 */ /* 0x000fe200078eb8ff */
[----:B------:R-:W-:-:S05]  /*5450*/  IMAD.SHL.U32 R0, R2, 0x200000, RZ ;  /* 0x0020000002007824 */ /* 0x000fca00078e00ff */
[----:B------:R-:W-:-:S07]  /*5460*/  LOP3.LUT R0, R3, R0, R4, 0xfe, !PT ;  /* 0x0000000003007212 */ /* 0x000fce00078efe04 */
.L_x_11382:
[----:B------:R-:W-:Y:S05]  /*5470*/  BSYNC B0 ;  /* 0x0000000000007941 */ /* 0x000fea0003800000 */
.L_x_11381:
[----:B------:R-:W-:-:S04]  /*5480*/  FMUL.FTZ R0, R0, 1 ;  /* 0x3f80000000007820 */ /* 0x000fc80000410000 */
[----:B------:R4:W0:Y:S01]  /*5490*/  F2F.F64.F32 R4, R0 ;  /* 0x0000000000047310 */ /* 0x0008220000201800 */
[----:B------:R-:W-:Y:S05]  /*54a0*/  BRA `(.L_x_11362) ;  /* 0x0000000000a47947 */ /* 0x000fea0003800000 */
.L_x_11374:
        /* <DEDUP_REMOVED lines=14> */
.L_x_11388:
[----:B------:R-:W-:Y:S05]  /*5590*/  BSYNC B0 ;  /* 0x0000000000007941 */ /* 0x000fea0003800000 */
.L_x_11387:
[----:B------:R-:W-:-:S04]  /*55a0*/  FMUL.FTZ R0, R0, 1 ;  /* 0x3f80000000007820 */ /* 0x000fc80000410000 */
[----:B------:R0:W1:Y:S01]  /*55b0*/  F2F.F64.F32 R4, R0 ;  /* 0x0000000000047310 */ /* 0x0000620000201800 */
[----:B------:R-:W-:Y:S05]  /*55c0*/  BRA `(.L_x_11362) ;  /* 0x00000000005c7947 */ /* 0x000fea0003800000 */
.L_x_11361:
        /* <DEDUP_REMOVED lines=16> */
.L_x_11389:
[----:B------:R-:W-:Y:S01]  /*56d0*/  CS2R R4, SRZ ;  /* 0x0000000000047805 */ /* 0x000fe2000001ff00 */
[----:B------:R-:W-:Y:S06]  /*56e0*/  BRA `(.L_x_11362) ;  /* 0x0000000000147947 */ /* 0x000fec0003800000 */
.L_x_11386:
[----:B------:R-:W2:Y:S02]  /*56f0*/  LDG.E.64 R4, desc[UR36][R2.64] ;  /* 0x0000002402047981 */ /* 0x000ea4000c1e1b00 */
[----:B--2---:R-:W0:Y:S01]  /*5700*/  I2F.F64.U64 R4, R4 ;  /* 0x0000000400047312 */ /* 0x004e220000301800 */
[----:B------:R-:W-:Y:S05]  /*5710*/  BRA `(.L_x_11362) ;  /* 0x0000000000087947 */ /* 0x000fea0003800000 */
.L_x_11385:
[----:B------:R-:W2:Y:S02]  /*5720*/  LDG.E R2, desc[UR36][R2.64] ;  /* 0x0000002402027981 */ /* 0x000ea4000c1e1900 */
[----:B--2---:R0:W1:Y:S02]  /*5730*/  I2F.F64.U32 R4, R2 ;  /* 0x0000000200047312 */ /* 0x0040640000201800 */
.L_x_11362:
[----:B01-3-5:R-:W-:Y:S01]  /*5740*/  DSETP.GTU.AND P0, PT, |R4|, +INF , PT ;  /* 0x7ff000000400742a */ /* 0x02bfe20003f0c200 */
[----:B------:R-:W2:-:S13]  /*5750*/  LDC.U8 R8, c[0x0][0x430] ;  /* 0x00010c00ff087b82 */ /* 0x000e9a0000000000 */
[----:B------:R-:W0:Y:S01]  /*5760*/  @!P0 LDC.64 R2, c[0x0][0x420] ;  /* 0x00010800ff028b82 */ /* 0x000e220000000a00 */
[----:B--2-4-:R-:W-:-:S04]  /*5770*/  PRMT R0, R8, 0x9910, RZ ;  /* 0x0000991008007816 */ /* 0x014fc800000000ff */
[----:B------:R-:W-:Y:S01]  /*5780*/  ISETP.GT.AND P1, PT, R0, 0x9, PT ;  /* 0x000000090000780c */ /* 0x000fe20003f24270 */
[----:B0-----:R-:W-:Y:S01]  /*5790*/  @!P0 DSETP.MAX.AND P2, P3, R4, R2, PT ;  /* 0x000000020400822a */ /* 0x001fe20003b4f000 */
        /* <DEDUP_REMOVED lines=21> */
.L_x_11393:
[----:B------:R-:W0:Y:S02]  /*58f0*/  F2I.S64.F64.TRUNC R4, R4 ;  /* 0x0000000400047311 */ /* 0x000e24000030d900 */
[----:B0-----:R-:W-:-:S05]  /*5900*/  IMAD.MOV.U32 R3, RZ, RZ, R4 ;  /* 0x000000ffff037224 */ /* 0x001fca00078e0004 */
[----:B------:R0:W-:Y:S01]  /*5910*/  STG.E.U8 desc[UR36][R16.64], R3 ;  /* 0x0000000310007986 */ /* 0x0001e2000c101124 */
[----:B------:R-:W-:Y:S05]  /*5920*/  BRA `(.L_x_11395) ;  /* 0x0000000c00f87947 */ /* 0x000fea0003800000 */
.L_x_11392:
        /* <DEDUP_REMOVED lines=9> */
.L_x_11397:
[----:B------:R-:W0:Y:S02]  /*59c0*/  F2I.F64.TRUNC R5, R4 ;  /* 0x0000000400057311 */ /* 0x000e24000030d100 */
[----:B0-----:R0:W-:Y:S01]  /*59d0*/  STG.E desc[UR36][R16.64], R5 ;  /* 0x0000000510007986 */ /* 0x0011e2000c101924 */
[----:B------:R-:W-:Y:S05]  /*59e0*/  BRA `(.L_x_11395) ;  /* 0x0000000c00c87947 */ /* 0x000fea0003800000 */
.L_x_11396:
[----:B------:R-:W0:Y:S02]  /*59f0*/  F2I.F64.TRUNC R5, R4 ;  /* 0x0000000400057311 */ /* 0x000e24000030d100 */
[----:B0-----:R0:W-:Y:S01]  /*5a00*/  STG.E.U16 desc[UR36][R16.64], R5 ;  /* 0x0000000510007986 */ /* 0x0011e2000c101524 */
[----:B------:R-:W-:Y:S05]  /*5a10*/  BRA `(.L_x_11395) ;  /* 0x0000000c00bc7947 */ /* 0x000fea0003800000 */
.L_x_11391:
        /* <DEDUP_REMOVED lines=13> */
.L_x_11399:
        /* <DEDUP_REMOVED lines=8> */
.L_x_11398:
        /* <DEDUP_REMOVED lines=14> */
.L_x_11401:
        /* <DEDUP_REMOVED lines=9> */
.L_x_11400:
[----:B------:R0:W-:Y:S01]  /*5ce0*/  STG.E.64 desc[UR36][R16.64], R4 ;  /* 0x0000000410007986 */ /* 0x0001e2000c101b24 */
[----:B------:R-:W-:Y:S05]  /*5cf0*/  BRA `(.L_x_11395) ;  /* 0x0000000c00047947 */ /* 0x000fea0003800000 */
.L_x_11390:
        /* <DEDUP_REMOVED lines=12> */
.L_x_11404:
[----:B------:R-:W-:-:S05]  /*5dc0*/  CS2R R6, SRZ ;  /* 0x0000000000067805 */ /* 0x000fca000001ff00 */
[----:B------:R0:W-:Y:S01]  /*5dd0*/  STG.E.128 desc[UR36][R16.64], R4 ;  /* 0x0000000410007986 */ /* 0x0001e2000c101d24 */
[----:B------:R-:W-:Y:S05]  /*5de0*/  BRA `(.L_x_11395) ;  /* 0x0000000800c87947 */ /* 0x000fea0003800000 */
.L_x_11403:
        /* <DEDUP_REMOVED lines=25> */
.L_x_11408:
[----:B------:R-:W-:Y:S05]  /*5f80*/  BSYNC B0 ;  /* 0x0000000000007941 */ /* 0x000fea0003800000 */
.L_x_11407:
[----:B------:R-:W-:-:S05]  /*5f90*/  LOP3.LUT R3, R0, R3, RZ, 0xfc, !PT ;  /* 0x0000000300037212 */ /* 0x000fca00078efcff */
[----:B------:R0:W-:Y:S01]  /*5fa0*/  STG.E.U8 desc[UR36][R16.64], R3 ;  /* 0x0000000310007986 */ /* 0x0001e2000c101124 */
[----:B------:R-:W-:Y:S05]  /*5fb0*/  BRA `(.L_x_11395) ;  /* 0x0000000800547947 */ /* 0x000fea0003800000 */
.L_x_11406:
        /* <DEDUP_REMOVED lines=17> */
.L_x_11410:
[----:B------:R-:W-:Y:S01]  /*60d0*/  IMAD.MOV.U32 R0, RZ, RZ, 0x7f ;  /* 0x0000007fff007424 */ /* 0x000fe200078e00ff */
[----:B------:R-:W-:-:S04]  /*60e0*/  ISETP.GT.U32.AND P0, PT, R2, 0x7f800000, PT ;  /* 0x7f8000000200780c */ /* 0x000fc80003f04070 */
[----:B------:R-:W-:-:S09]  /*60f0*/  SEL R0, R0, 0x7c, P0 ;  /* 0x0000007c00007807 */ /* 0x000fd20000000000 */
.L_x_11411:
[----:B------:R-:W-:Y:S05]  /*6100*/  BSYNC B0 ;  /* 0x0000000000007941 */ /* 0x000fea0003800000 */
.L_x_11409:
[----:B------:R-:W-:-:S04]  /*6110*/  LOP3.LUT R2, R3, 0x80000000, RZ, 0xc0, !PT ;  /* 0x8000000003027812 */ /* 0x000fc800078ec0ff */
[----:B------:R-:W-:-:S04]  /*6120*/  SHF.R.U32.HI R3, RZ, 0x18, R2 ;  /* 0x00000018ff037819 */ /* 0x000fc80000011602 */
[----:B------:R-:W-:-:S05]  /*6130*/  LOP3.LUT R3, R0, R3, RZ, 0xfc, !PT ;  /* 0x0000000300037212 */ /* 0x000fca00078efcff */
[----:B------:R0:W-:Y:S01]  /*6140*/  STG.E.U8 desc[UR36][R16.64], R3 ;  /* 0x0000000310007986 */ /* 0x0001e2000c101124 */
[----:B------:R-:W-:Y:S05]  /*6150*/  BRA `(.L_x_11395) ;  /* 0x0000000400ec7947 */ /* 0x000fea0003800000 */
.L_x_11405:
        /* <DEDUP_REMOVED lines=8> */
.L_x_11402:
        /* <DEDUP_REMOVED lines=11> */
.L_x_11414:
        /* <DEDUP_REMOVED lines=21> */
.L_x_11417:
[----:B------:R-:W-:-:S04]  /*63e0*/  LOP3.LUT R2, R3, 0x80000000, RZ, 0xc0, !PT ;  /* 0x8000000003027812 */ /* 0x000fc800078ec0ff */
[----:B------:R-:W-:-:S04]  /*63f0*/  SHF.R.U32.HI R3, RZ, 0x18, R2 ;  /* 0x00000018ff037819 */ /* 0x000fc80000011602 */
[----:B------:R-:W-:-:S04]  /*6400*/  LOP3.LUT R0, R0, R3, RZ, 0xfc, !PT ;  /* 0x0000000300007212 */ /* 0x000fc800078efcff */
[----:B------:R-:W-:-:S07]  /*6410*/  PRMT R8, R0, 0x7610, R8 ;  /* 0x0000761000087816 */ /* 0x000fce0000000008 */
.L_x_11416:
[----:B------:R-:W-:Y:S05]  /*6420*/  BSYNC B0 ;  /* 0x0000000000007941 */ /* 0x000fea0003800000 */
.L_x_11415:
[----:B------:R3:W-:Y:S01]  /*6430*/  STG.E.U8 desc[UR36][R16.64], R8 ;  /* 0x0000000810007986 */ /* 0x0007e2000c101124 */
[----:B------:R-:W-:Y:S05]  /*6440*/  BRA `(.L_x_11395) ;  /* 0x0000000400307947 */ /* 0x000fea0003800000 */
.L_x_11413:
        /* <DEDUP_REMOVED lines=21> */
.L_x_11420:
[----:B------:R-:W-:-:S04]  /*65a0*/  LOP3.LUT R2, R3, 0x80000000, RZ, 0xc0, !PT ;  /* 0x8000000003027812 */ /* 0x000fc800078ec0ff */
[----:B------:R-:W-:-:S04]  /*65b0*/  SHF.R.U32.HI R3, RZ, 0x18, R2 ;  /* 0x00000018ff037819 */ /* 0x000fc80000011602 */
[----:B------:R-:W-:-:S04]  /*65c0*/  LOP3.LUT R0, R0, R3, RZ, 0xfc, !PT ;  /* 0x0000000300007212 */ /* 0x000fc800078efcff */
[----:B------:R-:W-:-:S07]  /*65d0*/  PRMT R8, R0, 0x7610, R8 ;  /* 0x0000761000087816 */ /* 0x000fce0000000008 */
.L_x_11419:
[----:B------:R-:W-:Y:S05]  /*65e0*/  BSYNC B0 ;  /* 0x0000000000007941 */ /* 0x000fea0003800000 */
.L_x_11418:
[----:B------:R0:W-:Y:S01]  /*65f0*/  STG.E.U8 desc[UR36][R16.64], R8 ;  /* 0x0000000810007986 */ /* 0x0001e2000c101124 */
[----:B------:R-:W-:Y:S05]  /*6600*/  BRA `(.L_x_11395) ;  /* 0x0000000000c07947 */ /* 0x000fea0003800000 */
.L_x_11412:
        /* <DEDUP_REMOVED lines=26> */
.L_x_11394:
        /* <DEDUP_REMOVED lines=16> */
.L_x_11423:
[----:B------:R-:W-:Y:S05]  /*68b0*/  BRA `(.L_x_11395) ;  /* 0x0000000000147947 */ /* 0x000fea0003800000 */
.L_x_11422:
[----:B------:R-:W0:Y:S02]  /*68c0*/  F2I.U64.F64.TRUNC R4, R4 ;  /* 0x0000000400047311 */ /* 0x000e24000030d800 */
[----:B0-----:R2:W-:Y:S01]  /*68d0*/  STG.E.64 desc[UR36][R16.64], R4 ;  /* 0x0000000410007986 */ /* 0x0015e2000c101b24 */
[----:B------:R-:W-:Y:S05]  /*68e0*/  BRA `(.L_x_11395) ;  /* 0x0000000000087947 */ /* 0x000fea0003800000 */
.L_x_11421:
[----:B------:R-:W0:Y:S02]  /*68f0*/  F2I.U32.F64.TRUNC R5, R4 ;  /* 0x0000000400057311 */ /* 0x000e24000030d000 */
[----:B0-----:R0:W-:Y:S02]  /*6900*/  STG.E desc[UR36][R16.64], R5 ;  /* 0x0000000510007986 */ /* 0x0011e4000c101924 */
.L_x_11395:
[----:B------:R-:W-:-:S07]  /*6910*/  VIADD R19, R19, 0x80 ;  /* 0x0000008013137836 */ /* 0x000fce0000000000 */
.L_x_11355:
[----:B------:R-:W-:Y:S05]  /*6920*/  BSYNC B6 ;  /* 0x0000000000067941 */ /* 0x000fea0003800000 */
.L_x_11354:
        /* <DEDUP_REMOVED lines=307> */
.L_x_11426:
        /* <DEDUP_REMOVED lines=21> */
.L_x_11430:
[----:B------:R-:W2:Y:S02]  /*7db0*/  LDG.E.U8 R2, desc[UR36][R2.64] ;  /* 0x0000002402027981 */ /* 0x000ea4000c1e1100 */
[----:B--2---:R0:W1:Y:S01]  /*7dc0*/  I2F.F64.U16 R4, R2 ;  /* 0x0000000200047312 */ /* 0x0040620000101800 */
[----:B------:R-:W-:Y:S05]  /*7dd0*/  BRA `(.L_x_11432) ;  /* 0x0000000c00707947 */ /* 0x000fea0003800000 */
.L_x_11429:
        /* <DEDUP_REMOVED lines=9> */
.L_x_11434:
[----:B------:R-:W2:Y:S02]  /*7e70*/  LDG.E R2, desc[UR36][R2.64] ;  /* 0x0000002402027981 */ /* 0x000ea4000c1e1900 */
[----:B--2---:R0:W1:Y:S01]  /*7e80*/  I2F.F64 R4, R2 ;  /* 0x0000000200047312 */ /* 0x0040620000201c00 */
[----:B------:R-:W-:Y:S05]  /*7e90*/  BRA `(.L_x_11432) ;  /* 0x0000000c00407947 */ /* 0x000fea0003800000 */
.L_x_11433:
[----:B------:R-:W2:Y:S02]  /*7ea0*/  LDG.E.U16 R2, desc[UR36][R2.64] ;  /* 0x0000002402027981 */ /* 0x000ea4000c1e1500 */
[----:B--2---:R0:W1:Y:S01]  /*7eb0*/  I2F.F64.S16 R4, R2 ;  /* 0x0000000200047312 */ /* 0x0040620000101c00 */
[----:B------:R-:W-:Y:S05]  /*7ec0*/  BRA `(.L_x_11432) ;  /* 0x0000000c00347947 */ /* 0x000fea0003800000 */
.L_x_11428:
        /* <DEDUP_REMOVED lines=10> */
.L_x_11436:
[----:B------:R-:W2:Y:S02]  /*7f70*/  LDG.E.U16 R0, desc[UR36][R2.64] ;  /* 0x0000002402007981 */ /* 0x000ea4000c1e1500 */
[----:B--2---:R-:W-:-:S05]  /*7f80*/  HADD2.F32 R0, -RZ, R0.H0_H0 ;  /* 0x20000000ff007230 */ /* 0x004fca0000004100 */
[----:B------:R-:W-:-:S04]  /*7f90*/  FMUL.FTZ R0, R0, 1 ;  /* 0x3f80000000007820 */ /* 0x000fc80000410000 */
[----:B------:R0:W1:Y:S01]  /*7fa0*/  F2F.F64.F32 R4, R0 ;  /* 0x0000000000047310 */ /* 0x0000620000201800 */
[----:B------:R-:W-:Y:S05]  /*7fb0*/  BRA `(.L_x_11432) ;  /* 0x0000000800f87947 */ /* 0x000fea0003800000 */
.L_x_11435:
        /* <DEDUP_REMOVED lines=10> */
.L_x_11438:
[----:B------:R-:W2:Y:S02]  /*8060*/  LDG.E.U16 R2, desc[UR36][R2.64] ;  /* 0x0000002402027981 */ /* 0x000ea4000c1e1500 */
[----:B--2---:R-:W-:-:S05]  /*8070*/  HADD2.F32 R0, -RZ, R2.H0_H0 ;  /* 0x20000002ff007230 */ /* 0x004fca0000004100 */
[----:B------:R-:W-:-:S04]  /*8080*/  FMUL.FTZ R0, R0, 1 ;  /* 0x3f80000000007820 */ /* 0x000fc80000410000 */
[----:B------:R0:W1:Y:S01]  /*8090*/  F2F.F64.F32 R4, R0 ;  /* 0x0000000000047310 */ /* 0x0000620000201800 */
[----:B------:R-:W-:Y:S05]  /*80a0*/  BRA `(.L_x_11432) ;  /* 0x0000000800bc7947 */ /* 0x000fea0003800000 */
.L_x_11437:
[----:B------:R0:W5:Y:S01]  /*80b0*/  LDG.E.64 R4, desc[UR36][R2.64] ;  /* 0x0000002402047981 */ /* 0x000162000c1e1b00 */
[----:B------:R-:W-:Y:S05]  /*80c0*/  BRA `(.L_x_11432) ;  /* 0x0000000800b47947 */ /* 0x000fea0003800000 */
.L_x_11427:
        /* <DEDUP_REMOVED lines=13> */
.L_x_11441:
[----:B------:R0:W5:Y:S01]  /*81a0*/  LDG.E.64 R4, desc[UR36][R2.64] ;  /* 0x0000002402047981 */ /* 0x000162000c1e1b00 */
[----:B------:R-:W-:Y:S05]  /*81b0*/  BRA `(.L_x_11432) ;  /* 0x0000000800787947 */ /* 0x000fea0003800000 */
.L_x_11440:
        /* <DEDUP_REMOVED lines=28> */
.L_x_11443:
        /* <DEDUP_REMOVED lines=15> */
.L_x_11442:
[----:B------:R-:W2:Y:S02]  /*8470*/  LDG.E.U16 R0, desc[UR36][R2.64] ;  /* 0x0000002402007981 */ /* 0x000ea4000c1e1500 */
[----:B--2---:R-:W-:-:S04]  /*8480*/  IMAD.U32 R0, R0, 0x10000, RZ ;  /* 0x0001000000007824 */ /* 0x004fc800078e00ff */
[----:B------:R-:W-:-:S04]  /*8490*/  FMUL.FTZ R0, R0, 1 ;  /* 0x3f80000000007820 */ /* 0x000fc80000410000 */
[----:B------:R0:W1:Y:S01]  /*84a0*/  F2F.F64.F32 R4, R0 ;  /* 0x0000000000047310 */ /* 0x0000620000201800 */
[----:B------:R-:W-:Y:S05]  /*84b0*/  BRA `(.L_x_11432) ;  /* 0x0000000400b87947 */ /* 0x000fea0003800000 */
.L_x_11439:
        /* <DEDUP_REMOVED lines=11> */
.L_x_11446:
        /* <DEDUP_REMOVED lines=21> */
.L_x_11450:
[----:B------:R-:W-:Y:S05]  /*86c0*/  BSYNC B1 ;  /* 0x0000000000017941 */ /* 0x000fea0003800000 */
.L_x_11449:
[----:B------:R-:W-:Y:S02]  /*86d0*/  LEA R3, R0, 0x3b800000, 0x17 ;  /* 0x3b80000000037811 */ /* 0x000fe400078eb8ff */
[----:B------:R-:W-:-:S04]  /*86e0*/  SHF.L.U32 R0, R2, 0x14, RZ ;  /* 0x0000001402007819 */ /* 0x000fc800000006ff */
[----:B------:R-:W-:-:S07]  /*86f0*/  LOP3.LUT R0, R3, R0, R4, 0xfe, !PT ;  /* 0x0000000003007212 */ /* 0x000fce00078efe04 */
.L_x_11448:
[----:B------:R-:W-:Y:S05]  /*8700*/  BSYNC B0 ;  /* 0x0000000000007941 */ /* 0x000fea0003800000 */
.L_x_11447:
[----:B------:R-:W-:-:S04]  /*8710*/  FMUL.FTZ R0, R0, 1 ;  /* 0x3f80000000007820 */ /* 0x000fc80000410000 */
[----:B------:R2:W3:Y:S01]  /*8720*/  F2F.F64.F32 R4, R0 ;  /* 0x0000000000047310 */ /* 0x0004e20000201800 */
[----:B------:R-:W-:Y:S05]  /*8730*/  BRA `(.L_x_11432) ;  /* 0x0000000400187947 */ /* 0x000fea0003800000 */
.L_x_11445:
        /* <DEDUP_REMOVED lines=21> */
.L_x_11454:
[----:B------:R-:W-:Y:S05]  /*8890*/  BSYNC B1 ;  /* 0x0000000000017941 */ /* 0x000fea0003800000 */
.L_x_11453:
[----:B------:R-:W-:Y:S01]  /*88a0*/  LEA R3, R0, 0x37800000, 0x17 ;  /* 0x3780000000037811 */ /* 0x000fe200078eb8ff */
[----:B------:R-:W-:-:S05]  /*88b0*/  IMAD.SHL.U32 R0, R2, 0x200000, RZ ;  /* 0x0020000002007824 */ /* 0x000fca00078e00ff */
[----:B------:R-:W-:-:S07]  /*88c0*/  LOP3.LUT R0, R3, R0, R4, 0xfe, !PT ;  /* 0x0000000003007212 */ /* 0x000fce00078efe04 */
.L_x_11452:
[----:B------:R-:W-:Y:S05]  /*88d0*/  BSYNC B0 ;  /* 0x0000000000007941 */ /* 0x000fea0003800000 */
.L_x_11451:
[----:B------:R-:W-:-:S04]  /*88e0*/  FMUL.FTZ R0, R0, 1 ;  /* 0x3f80000000007820 */ /* 0x000fc80000410000 */
[----:B------:R4:W0:Y:S01]  /*88f0*/  F2F.F64.F32 R4, R0 ;  /* 0x0000000000047310 */ /* 0x0008220000201800 */
[----:B------:R-:W-:Y:S05]  /*8900*/  BRA `(.L_x_11432) ;  /* 0x0000000000a47947 */ /* 0x000fea0003800000 */
.L_x_11444:
        /* <DEDUP_REMOVED lines=14> */
.L_x_11458:
[----:B------:R-:W-:Y:S05]  /*89f0*/  BSYNC B0 ;  /* 0x0000000000007941 */ /* 0x000fea0003800000 */
.L_x_11457:
[----:B------:R-:W-:-:S04]  /*8a00*/  FMUL.FTZ R0, R0, 1 ;  /* 0x3f80000000007820 */ /* 0x000fc80000410000 */
[----:B------:R0:W1:Y:S01]  /*8a10*/  F2F.F64.F32 R4, R0 ;  /* 0x0000000000047310 */ /* 0x0000620000201800 */
[----:B------:R-:W-:Y:S05]  /*8a20*/  BRA `(.L_x_11432) ;  /* 0x00000000005c7947 */ /* 0x000fea0003800000 */
.L_x_11431:
        /* <DEDUP_REMOVED lines=16> */
.L_x_11459:
[----:B------:R-:W-:Y:S01]  /*8b30*/  CS2R R4, SRZ ;  /* 0x0000000000047805 */ /* 0x000fe2000001ff00 */
[----:B------:R-:W-:Y:S06]  /*8b40*/  BRA `(.L_x_11432) ;  /* 0x0000000000147947 */ /* 0x000fec0003800000 */
.L_x_11456:
[----:B------:R-:W2:Y:S02]  /*8b50*/  LDG.E.64 R4, desc[UR36][R2.64] ;  /* 0x0000002402047981 */ /* 0x000ea4000c1e1b00 */
[----:B--2---:R-:W0:Y:S01]  /*8b60*/  I2F.F64.U64 R4, R4 ;  /* 0x0000000400047312 */ /* 0x004e220000301800 */
[----:B------:R-:W-:Y:S05]  /*8b70*/  BRA `(.L_x_11432) ;  /* 0x0000000000087947 */ /* 0x000fea0003800000 */
.L_x_11455:
[----:B------:R-:W2:Y:S02]  /*8b80*/  LDG.E R2, desc[UR36][R2.64] ;  /* 0x0000002402027981 */ /* 0x000ea4000c1e1900 */
[----:B--2---:R0:W1:Y:S02]  /*8b90*/  I2F.F64.U32 R4, R2 ;  /* 0x0000000200047312 */ /* 0x0040640000201800 */
.L_x_11432:
        /* <DEDUP_REMOVED lines=27> */
.L_x_11463:
[----:B------:R-:W0:Y:S02]  /*8d50*/  F2I.S64.F64.TRUNC R4, R4 ;  /* 0x0000000400047311 */ /* 0x000e24000030d900 */
[----:B0-----:R-:W-:-:S05]  /*8d60*/  IMAD.MOV.U32 R3, RZ, RZ, R4 ;  /* 0x000000ffff037224 */ /* 0x001fca00078e0004 */
[----:B------:R3:W-:Y:S01]  /*8d70*/  STG.E.U8 desc[UR36][R16.64], R3 ;  /* 0x0000000310007986 */ /* 0x0007e2000c101124 */
[----:B------:R-:W-:Y:S05]  /*8d80*/  BRA `(.L_x_11465) ;  /* 0x0000000c00f87947 */ /* 0x000fea0003800000 */
.L_x_11462:
        /* <DEDUP_REMOVED lines=9> */
.L_x_11467:
[----:B------:R-:W0:Y:S02]  /*8e20*/  F2I.F64.TRUNC R5, R4 ;  /* 0x0000000400057311 */ /* 0x000e24000030d100 */
[----:B0-----:R2:W-:Y:S01]  /*8e30*/  STG.E desc[UR36][R16.64], R5 ;  /* 0x0000000510007986 */ /* 0x0015e2000c101924 */
[----:B------:R-:W-:Y:S05]  /*8e40*/  BRA `(.L_x_11465) ;  /* 0x0000000c00c87947 */ /* 0x000fea0003800000 */
.L_x_11466:
[----:B------:R-:W0:Y:S02]  /*8e50*/  F2I.F64.TRUNC R5, R4 ;  /* 0x0000000400057311 */ /* 0x000e24000030d100 */
[----:B0-----:R0:W-:Y:S01]  /*8e60*/  STG.E.U16 desc[UR36][R16.64], R5 ;  /* 0x0000000510007986 */ /* 0x0011e2000c101524 */
[----:B------:R-:W-:Y:S05]  /*8e70*/  BRA `(.L_x_11465) ;  /* 0x0000000c00bc7947 */ /* 0x000fea0003800000 */
.L_x_11461:
        /* <DEDUP_REMOVED lines=13> */
.L_x_11469:
        /* <DEDUP_REMOVED lines=8> */
.L_x_11468:
        /* <DEDUP_REMOVED lines=14> */
.L_x_11471:
        /* <DEDUP_REMOVED lines=9> */
.L_x_11470:
[----:B------:R0:W-:Y:S01]  /*9140*/  STG.E.64 desc[UR36][R16.64], R4 ;  /* 0x0000000410007986 */ /* 0x0001e2000c101b24 */
[----:B------:R-:W-:Y:S05]  /*9150*/  BRA `(.L_x_11465) ;  /* 0x0000000c00047947 */ /* 0x000fea0003800000 */
.L_x_11460:
        /* <DEDUP_REMOVED lines=12> */
.L_x_11474:
[----:B------:R-:W-:-:S05]  /*9220*/  CS2R R6, SRZ ;  /* 0x0000000000067805 */ /* 0x000fca000001ff00 */
[----:B------:R0:W-:Y:S01]  /*9230*/  STG.E.128 desc[UR36][R16.64], R4 ;  /* 0x0000000410007986 */ /* 0x0001e2000c101d24 */
[----:B------:R-:W-:Y:S05]  /*9240*/  BRA `(.L_x_11465) ;  /* 0x0000000800c87947 */ /* 0x000fea0003800000 */
.L_x_11473:
        /* <DEDUP_REMOVED lines=25> */
.L_x_11478:
[----:B------:R-:W-:Y:S05]  /*93e0*/  BSYNC B0 ;  /* 0x0000000000007941 */ /* 0x000fea0003800000 */
.L_x_11477:
[----:B------:R-:W-:-:S05]  /*93f0*/  LOP3.LUT R3, R0, R3, RZ, 0xfc, !PT ;  /* 0x0000000300037212 */ /* 0x000fca00078efcff */
[----:B------:R0:W-:Y:S01]  /*9400*/  STG.E.U8 desc[UR36][R16.64], R3 ;  /* 0x0000000310007986 */ /* 0x0001e2000c101124 */
[----:B------:R-:W-:Y:S05]  /*9410*/  BRA `(.L_x_11465) ;  /* 0x0000000800547947 */ /* 0x000fea0003800000 */
.L_x_11476:
        /* <DEDUP_REMOVED lines=17> */
.L_x_11480:
[----:B------:R-:W-:Y:S01]  /*9530*/  IMAD.MOV.U32 R0, RZ, RZ, 0x7f ;  /* 0x0000007fff007424 */ /* 0x000fe200078e00ff */
[----:B------:R-:W-:-:S04]  /*9540*/  ISETP.GT.U32.AND P0, PT, R2, 0x7f800000, PT ;  /* 0x7f8000000200780c */ /* 0x000fc80003f04070 */
[----:B------:R-:W-:-:S09]  /*9550*/  SEL R0, R0, 0x7c, P0 ;  /* 0x0000007c00007807 */ /* 0x000fd20000000000 */
.L_x_11481:
[----:B------:R-:W-:Y:S05]  /*9560*/  BSYNC B0 ;  /* 0x0000000000007941 */ /* 0x000fea0003800000 */
.L_x_11479:
[----:B------:R-:W-:-:S04]  /*9570*/  LOP3.LUT R2, R3, 0x80000000, RZ, 0xc0, !PT ;  /* 0x8000000003027812 */ /* 0x000fc800078ec0ff */
[----:B------:R-:W-:-:S04]  /*9580*/  SHF.R.U32.HI R3, RZ, 0x18, R2 ;  /* 0x00000018ff037819 */ /* 0x000fc80000011602 */
[----:B------:R-:W-:-:S05]  /*9590*/  LOP3.LUT R3, R0, R3, RZ, 0xfc, !PT ;  /* 0x0000000300037212 */ /* 0x000fca00078efcff */
[----:B------:R0:W-:Y:S01]  /*95a0*/  STG.E.U8 desc[UR36][R16.64], R3 ;  /* 0x0000000310007986 */ /* 0x0001e2000c101124 */
[----:B------:R-:W-:Y:S05]  /*95b0*/  BRA `(.L_x_11465) ;  /* 0x0000000400ec7947 */ /* 0x000fea0003800000 */
.L_x_11475:
        /* <DEDUP_REMOVED lines=8> */
.L_x_11472:
        /* <DEDUP_REMOVED lines=11> */
.L_x_11484:
        /* <DEDUP_REMOVED lines=21> */
.L_x_11487:
[----:B------:R-:W-:-:S04]  /*9840*/  LOP3.LUT R2, R3, 0x80000000, RZ, 0xc0, !PT ;  /* 0x8000000003027812 */ /* 0x000fc800078ec0ff */
[----:B------:R-:W-:-:S04]  /*9850*/  SHF.R.U32.HI R3, RZ, 0x18, R2 ;  /* 0x00000018ff037819 */ /* 0x000fc80000011602 */
[----:B------:R-:W-:-:S04]  /*9860*/  LOP3.LUT R0, R0, R3, RZ, 0xfc, !PT ;  /* 0x0000000300007212 */ /* 0x000fc800078efcff */
[----:B------:R-:W-:-:S07]  /*9870*/  PRMT R8, R0, 0x7610, R8 ;  /* 0x0000761000087816 */ /* 0x000fce0000000008 */
.L_x_11486:
[----:B------:R-:W-:Y:S05]  /*9880*/  BSYNC B0 ;  /* 0x0000000000007941 */ /* 0x000fea0003800000 */
.L_x_11485:
[----:B------:R0:W-:Y:S01]  /*9890*/  STG.E.U8 desc[UR36][R16.64], R8 ;  /* 0x0000000810007986 */ /* 0x0001e2000c101124 */
[----:B------:R-:W-:Y:S05]  /*98a0*/  BRA `(.L_x_11465) ;  /* 0x0000000400307947 */ /* 0x000fea0003800000 */
.L_x_11483:
        /* <DEDUP_REMOVED lines=21> */
.L_x_11490:
[----:B------:R-:W-:-:S04]  /*9a00*/  LOP3.LUT R2, R3, 0x80000000, RZ, 0xc0, !PT ;  /* 0x8000000003027812 */ /* 0x000fc800078ec0ff */
[----:B------:R-:W-:-:S04]  /*9a10*/  SHF.R.U32.HI R3, RZ, 0x18, R2 ;  /* 0x00000018ff037819 */ /* 0x000fc80000011602 */
[----:B------:R-:W-:-:S04]  /*9a20*/  LOP3.LUT R0, R0, R3, RZ, 0xfc, !PT ;  /* 0x0000000300007212 */ /* 0x000fc800078efcff */
[----:B------:R-:W-:-:S07]  /*9a30*/  PRMT R8, R0, 0x7610, R8 ;  /* 0x0000761000087816 */ /* 0x000fce0000000008 */
.L_x_11489:
[----:B------:R-:W-:Y:S05]  /*9a40*/  BSYNC B0 ;  /* 0x0000000000007941 */ /* 0x000fea0003800000 */
.L_x_11488:
[----:B------:R0:W-:Y:S01]  /*9a50*/  STG.E.U8 desc[UR36][R16.64], R8 ;  /* 0x0000000810007986 */ /* 0x0001e2000c101124 */
[----:B------:R-:W-:Y:S05]  /*9a60*/  BRA `(.L_x_11465) ;  /* 0x0000000000c07947 */ /* 0x000fea0003800000 */
.L_x_11482:
        /* <DEDUP_REMOVED lines=26> */
.L_x_11464:
        /* <DEDUP_REMOVED lines=16> */
.L_x_11493:
[----:B------:R-:W-:Y:S05]  /*9d10*/  BRA `(.L_x_11465) ;  /* 0x0000000000147947 */ /* 0x000fea0003800000 */
.L_x_11492:
[----:B------:R-:W0:Y:S02]  /*9d20*/  F2I.U64.F64.TRUNC R4, R4 ;  /* 0x0000000400047311 */ /* 0x000e24000030d800 */
[----:B0-----:R0:W-:Y:S01]  /*9d30*/  STG.E.64 desc[UR36][R16.64], R4 ;  /* 0x0000000410007986 */ /* 0x0011e2000c101b24 */
[----:B------:R-:W-:Y:S05]  /*9d40*/  BRA `(.L_x_11465) ;  /* 0x0000000000087947 */ /* 0x000fea0003800000 */
.L_x_11491:
[----:B------:R-:W0:Y:S02]  /*9d50*/  F2I.U32.F64.TRUNC R5, R4 ;  /* 0x0000000400057311 */ /* 0x000e24000030d000 */
[----:B0-----:R0:W-:Y:S02]  /*9d60*/  STG.E desc[UR36][R16.64], R5 ;  /* 0x0000000510007986 */ /* 0x0011e4000c101924 */
.L_x_11465:
[----:B------:R-:W-:-:S07]  /*9d70*/  VIADD R19, R19, 0x80 ;  /* 0x0000008013137836 */ /* 0x000fce0000000000 */
.L_x_11425:
[----:B------:R-:W-:Y:S05]  /*9d80*/  BSYNC B6 ;  /* 0x0000000000067941 */ /* 0x000fea0003800000 */
.L_x_11424:
        /* <DEDUP_REMOVED lines=306> */
.L_x_11494:
        /* <DEDUP_REMOVED lines=21> */
.L_x_11498:
[----:B------:R-:W2:Y:S02]  /*b200*/  LDG.E.U8 R2, desc[UR36][R2.64] ;  /* 0x0000002402027981 */ /* 0x000ea4000c1e1100 */
[----:B--2---:R0:W1:Y:S01]  /*b210*/  I2F.F64.U16 R4, R2 ;  /* 0x0000000200047312 */ /* 0x0040620000101800 */
[----:B------:R-:W-:Y:S05]  /*b220*/  BRA `(.L_x_11500) ;  /* 0x0000000c00707947 */ /* 0x000fea0003800000 */
.L_x_11497:
        /* <DEDUP_REMOVED lines=9> */
.L_x_11502:
[----:B------:R-:W2:Y:S02]  /*b2c0*/  LDG.E R2, desc[UR36][R2.64] ;  /* 0x0000002402027981 */ /* 0x000ea4000c1e1900 */
[----:B--2---:R3:W4:Y:S01]  /*b2d0*/  I2F.F64 R4, R2 ;  /* 0x0000000200047312 */ /* 0x0047220000201c00 */
[----:B------:R-:W-:Y:S05]  /*b2e0*/  BRA `(.L_x_11500) ;  /* 0x0000000c00407947 */ /* 0x000fea0003800000 */
.L_x_11501:
[----:B------:R-:W2:Y:S02]  /*b2f0*/  LDG.E.U16 R2, desc[UR36][R2.64] ;  /* 0x0000002402027981 */ /* 0x000ea4000c1e1500 */
[----:B--2---:R0:W1:Y:S01]  /*b300*/  I2F.F64.S16 R4, R2 ;  /* 0x0000000200047312 */ /* 0x0040620000101c00 */
[----:B------:R-:W-:Y:S05]  /*b310*/  BRA `(.L_x_11500) ;  /* 0x0000000c00347947 */ /* 0x000fea0003800000 */
.L_x_11496:
        /* <DEDUP_REMOVED lines=10> */
.L_x_11504:
[----:B------:R-:W2:Y:S02]  /*b3c0*/  LDG.E.U16 R0, desc[UR36][R2.64] ;  /* 0x0000002402007981 */ /* 0x000ea4000c1e1500 */
[----:B--2---:R-:W-:-:S05]  /*b3d0*/  HADD2.F32 R0, -RZ, R0.H0_H0 ;  /* 0x20000000ff007230 */ /* 0x004fca0000004100 */
[----:B------:R-:W-:-:S04]  /*b3e0*/  FMUL.FTZ R0, R0, 1 ;  /* 0x3f80000000007820 */ /* 0x000fc80000410000 */
[----:B------:R0:W1:Y:S01]  /*b3f0*/  F2F.F64.F32 R4, R0 ;  /* 0x0000000000047310 */ /* 0x0000620000201800 */
[----:B------:R-:W-:Y:S05]  /*b400*/  BRA `(.L_x_11500) ;  /* 0x0000000800f87947 */ /* 0x000fea0003800000 */
.L_x_11503:
        /* <DEDUP_REMOVED lines=10> */
.L_x_11506:
[----:B------:R-:W2:Y:S02]  /*b4b0*/  LDG.E.U16 R2, desc[UR36][R2.64] ;  /* 0x0000002402027981 */ /* 0x000ea4000c1e1500 */
[----:B--2---:R-:W-:-:S05]  /*b4c0*/  HADD2.F32 R0, -RZ, R2.H0_H0 ;  /* 0x20000002ff007230 */ /* 0x004fca0000004100 */
[----:B------:R-:W-:-:S04]  /*b4d0*/  FMUL.FTZ R0, R0, 1 ;  /* 0x3f80000000007820 */ /* 0x000fc80000410000 */
[----:B------:R0:W1:Y:S01]  /*b4e0*/  F2F.F64.F32 R4, R0 ;  /* 0x0000000000047310 */ /* 0x0000620000201800 */
[----:B------:R-:W-:Y:S05]  /*b4f0*/  BRA `(.L_x_11500) ;  /* 0x0000000800bc7947 */ /* 0x000fea0003800000 */
.L_x_11505:
[----:B------:R0:W5:Y:S01]  /*b500*/  LDG.E.64 R4, desc[UR36][R2.64] ;  /* 0x0000002402047981 */ /* 0x000162000c1e1b00 */
[----:B------:R-:W-:Y:S05]  /*b510*/  BRA `(.L_x_11500) ;  /* 0x0000000800b47947 */ /* 0x000fea0003800000 */
.L_x_11495:
        /* <DEDUP_REMOVED lines=13> */
.L_x_11509:
[----:B------:R0:W5:Y:S01]  /*b5f0*/  LDG.E.64 R4, desc[UR36][R2.64] ;  /* 0x0000002402047981 */ /* 0x000162000c1e1b00 */
[----:B------:R-:W-:Y:S05]  /*b600*/  BRA `(.L_x_11500) ;  /* 0x0000000800787947 */ /* 0x000fea0003800000 */
.L_x_11508:
        /* <DEDUP_REMOVED lines=28> */
.L_x_11511:
        /* <DEDUP_REMOVED lines=15> */
.L_x_11510:
[----:B------:R-:W2:Y:S02]  /*b8c0*/  LDG.E.U16 R0, desc[UR36][R2.64] ;  /* 0x0000002402007981 */ /* 0x000ea4000c1e1500 */
[----:B--2---:R-:W-:-:S04]  /*b8d0*/  IMAD.U32 R0, R0, 0x10000, RZ ;  /* 0x0001000000007824 */ /* 0x004fc800078e00ff */
[----:B------:R-:W-:-:S04]  /*b8e0*/  FMUL.FTZ R0, R0, 1 ;  /* 0x3f80000000007820 */ /* 0x000fc80000410000 */
[----:B------:R0:W1:Y:S01]  /*b8f0*/  F2F.F64.F32 R4, R0 ;  /* 0x0000000000047310 */ /* 0x0000620000201800 */
[----:B------:R-:W-:Y:S05]  /*b900*/  BRA `(.L_x_11500) ;  /* 0x0000000400b87947 */ /* 0x000fea0003800000 */
.L_x_11507:
        /* <DEDUP_REMOVED lines=11> */
.L_x_11514:
        /* <DEDUP_REMOVED lines=21> */
.L_x_11518:
[----:B------:R-:W-:Y:S05]  /*bb10*/  BSYNC B1 ;  /* 0x0000000000017941 */ /* 0x000fea0003800000 */
.L_x_11517:
[----:B------:R-:W-:Y:S01]  /*bb20*/  LEA R3, R0, 0x3b800000, 0x17 ;  /* 0x3b80000000037811 */ /* 0x000fe200078eb8ff */
[----:B------:R-:W-:-:S05]  /*bb30*/  IMAD.SHL.U32 R0, R2, 0x100000, RZ ;  /* 0x0010000002007824 */ /* 0x000fca00078e00ff */
[----:B------:R-:W-:-:S07]  /*bb40*/  LOP3.LUT R0, R3, R0, R4, 0xfe, !PT ;  /* 0x0000000003007212 */ /* 0x000fce00078efe04 */
.L_x_11516:
[----:B------:R-:W-:Y:S05]  /*bb50*/  BSYNC B0 ;  /* 0x0000000000007941 */ /* 0x000fea0003800000 */
.L_x_11515:
[----:B------:R-:W-:-:S04]  /*bb60*/  FMUL.FTZ R0, R0, 1 ;  /* 0x3f80000000007820 */ /* 0x000fc80000410000 */
[----:B------:R0:W1:Y:S01]  /*bb70*/  F2F.F64.F32 R4, R0 ;  /* 0x0000000000047310 */ /* 0x0000620000201800 */
[----:B------:R-:W-:Y:S05]  /*bb80*/  BRA `(.L_x_11500) ;  /* 0x0000000400187947 */ /* 0x000fea0003800000 */
.L_x_11513:
        /* <DEDUP_REMOVED lines=21> */
.L_x_11522:
[----:B------:R-:W-:Y:S05]  /*bce0*/  BSYNC B1 ;  /* 0x0000000000017941 */ /* 0x000fea0003800000 */
.L_x_11521:
[----:B------:R-:W-:Y:S01]  /*bcf0*/  LEA R3, R0, 0x37800000, 0x17 ;  /* 0x3780000000037811 */ /* 0x000fe200078eb8ff */
[----:B------:R-:W-:-:S05]  /*bd00*/  IMAD.SHL.U32 R0, R2, 0x200000, RZ ;  /* 0x0020000002007824 */ /* 0x000fca00078e00ff */
[----:B------:R-:W-:-:S07]  /*bd10*/  LOP3.LUT R0, R3, R0, R4, 0xfe, !PT ;  /* 0x0000000003007212 */ /* 0x000fce00078efe04 */
.L_x_11520:
[----:B------:R-:W-:Y:S05]  /*bd20*/  BSYNC B0 ;  /* 0x0000000000007941 */ /* 0x000fea0003800000 */
.L_x_11519:
[----:B------:R-:W-:-:S04]  /*bd30*/  FMUL.FTZ R0, R0, 1 ;  /* 0x3f80000000007820 */ /* 0x000fc80000410000 */
[----:B------:R0:W1:Y:S01]  /*bd40*/  F2F.F64.F32 R4, R0 ;  /* 0x0000000000047310 */ /* 0x0000620000201800 */
[----:B------:R-:W-:Y:S05]  /*bd50*/  BRA `(.L_x_11500) ;  /* 0x0000000000a47947 */ /* 0x000fea0003800000 */
.L_x_11512:
        /* <DEDUP_REMOVED lines=14> */
.L_x_11526:
[----:B------:R-:W-:Y:S05]  /*be40*/  BSYNC B0 ;  /* 0x0000000000007941 */ /* 0x000fea0003800000 */
.L_x_11525:
[----:B------:R-:W-:-:S04]  /*be50*/  FMUL.FTZ R0, R0, 1 ;  /* 0x3f80000000007820 */ /* 0x000fc80000410000 */
[----:B------:R0:W1:Y:S01]  /*be60*/  F2F.F64.F32 R4, R0 ;  /* 0x0000000000047310 */ /* 0x0000620000201800 */
[----:B------:R-:W-:Y:S05]  /*be70*/  BRA `(.L_x_11500) ;  /* 0x00000000005c7947 */ /* 0x000fea0003800000 */
.L_x_11499:
        /* <DEDUP_REMOVED lines=16> */
.L_x_11527:
[----:B------:R-:W-:Y:S01]  /*bf80*/  CS2R R4, SRZ ;  /* 0x0000000000047805 */ /* 0x000fe2000001ff00 */
[----:B------:R-:W-:Y:S06]  /*bf90*/  BRA `(.L_x_11500) ;  /* 0x0000000000147947 */ /* 0x000fec0003800000 */
.L_x_11524:
[----:B------:R-:W2:Y:S02]  /*bfa0*/  LDG.E.64 R4, desc[UR36][R2.64] ;  /* 0x0000002402047981 */ /* 0x000ea4000c1e1b00 */
[----:B--2---:R-:W0:Y:S01]  /*bfb0*/  I2F.F64.U64 R4, R4 ;  /* 0x0000000400047312 */ /* 0x004e220000301800 */
[----:B------:R-:W-:Y:S05]  /*bfc0*/  BRA `(.L_x_11500) ;  /* 0x0000000000087947 */ /* 0x000fea0003800000 */
.L_x_11523:
[----:B------:R-:W2:Y:S02]  /*bfd0*/  LDG.E R2, desc[UR36][R2.64] ;  /* 0x0000002402027981 */ /* 0x000ea4000c1e1900 */
[----:B--2---:R0:W1:Y:S02]  /*bfe0*/  I2F.F64.U32 R4, R2 ;  /* 0x0000000200047312 */ /* 0x0040640000201800 */
.L_x_11500:
[----:B012-45:R-:W-:Y:S01]  /*bff0*/  DSETP.GTU.AND P0, PT, |R4|, +INF , PT ;  /* 0x7ff000000400742a */ /* 0x037fe20003f0c200 */
[----:B------:R-:W0:-:S13]  /*c000*/  LDC.U8 R8, c[0x0][0x430] ;  /* 0x00010c00ff087b82 */ /* 0x000e1a0000000000 */
[----:B---3--:R-:W1:Y:S01]  /*c010*/  @!P0 LDC.64 R2, c[0x0][0x420] ;  /* 0x00010800ff028b82 */ /* 0x008e620000000a00 */
[----:B0-----:R-:W-:-:S04]  /*c020*/  PRMT R0, R8, 0x9910, RZ ;  /* 0x0000991008007816 */ /* 0x001fc800000000ff */
[----:B------:R-:W-:Y:S01]  /*c030*/  ISETP.GT.AND P1, PT, R0, 0x9, PT ;  /* 0x000000090000780c */ /* 0x000fe20003f24270 */
[----:B-1----:R-:W-:Y:S01]  /*c040*/  @!P0 DSETP.MAX.AND P2, P3, R4, R2, PT ;  /* 0x000000020400822a */ /* 0x002fe20003b4f000 */
        /* <DEDUP_REMOVED lines=21> */
.L_x_11531:
[----:B------:R-:W0:Y:S02]  /*c1a0*/  F2I.S64.F64.TRUNC R4, R4 ;  /* 0x0000000400047311 */ /* 0x000e24000030d900 */
[----:B0-----:R-:W-:-:S05]  /*c1b0*/  IMAD.MOV.U32 R3, RZ, RZ, R4 ;  /* 0x000000ffff037224 */ /* 0x001fca00078e0004 */
[----:B------:R-:W-:Y:S01]  /*c1c0*/  STG.E.U8 desc[UR36][R16.64], R3 ;  /* 0x0000000310007986 */ /* 0x000fe2000c101124 */
[----:B------:R-:W-:Y:S05]  /*c1d0*/  EXIT ;  /* 0x000000000000794d */ /* 0x000fea0003800000 */
.L_x_11530:
        /* <DEDUP_REMOVED lines=9> */
.L_x_11534:
[----:B------:R-:W0:Y:S02]  /*c270*/  F2I.F64.TRUNC R5, R4 ;  /* 0x0000000400057311 */ /* 0x000e24000030d100 */
[----:B0-----:R-:W-:Y:S01]  /*c280*/  STG.E desc[UR36][R16.64], R5 ;  /* 0x0000000510007986 */ /* 0x001fe2000c101924 */
[----:B------:R-:W-:Y:S05]  /*c290*/  EXIT ;  /* 0x000000000000794d */ /* 0x000fea0003800000 */
.L_x_11533:
[----:B------:R-:W0:Y:S02]  /*c2a0*/  F2I.F64.TRUNC R5, R4 ;  /* 0x0000000400057311 */ /* 0x000e24000030d100 */
[----:B0-----:R-:W-:Y:S01]  /*c2b0*/  STG.E.U16 desc[UR36][R16.64], R5 ;  /* 0x0000000510007986 */ /* 0x001fe2000c101524 */
[----:B------:R-:W-:Y:S05]  /*c2c0*/  EXIT ;  /* 0x000000000000794d */ /* 0x000fea0003800000 */
.L_x_11529:
        /* <DEDUP_REMOVED lines=13> */
.L_x_11536:
        /* <DEDUP_REMOVED lines=8> */
.L_x_11535:
        /* <DEDUP_REMOVED lines=14> */
.L_x_11538:
        /* <DEDUP_REMOVED lines=9> */
.L_x_11537:
[----:B------:R-:W-:Y:S01]  /*c590*/  STG.E.64 desc[UR36][R16.64], R4 ;  /* 0x0000000410007986 */ /* 0x000fe2000c101b24 */
[----:B------:R-:W-:Y:S05]  /*c5a0*/  EXIT ;  /* 0x000000000000794d */ /* 0x000fea0003800000 */
.L_x_11528:
        /* <DEDUP_REMOVED lines=12> */
.L_x_11541:
[----:B------:R-:W-:-:S05]  /*c670*/  CS2R R6, SRZ ;  /* 0x0000000000067805 */ /* 0x000fca000001ff00 */
[----:B------:R-:W-:Y:S01]  /*c680*/  STG.E.128 desc[UR36][R16.64], R4 ;  /* 0x0000000410007986 */ /* 0x000fe2000c101d24 */
[----:B------:R-:W-:Y:S05]  /*c690*/  EXIT ;  /* 0x000000000000794d */ /* 0x000fea0003800000 */
.L_x_11540:
        /* <DEDUP_REMOVED lines=25> */
.L_x_11545:
[----:B------:R-:W-:Y:S05]  /*c830*/  BSYNC B0 ;  /* 0x0000000000007941 */ /* 0x000fea0003800000 */
.L_x_11544:
[----:B------:R-:W-:-:S05]  /*c840*/  LOP3.LUT R3, R0, R3, RZ, 0xfc, !PT ;  /* 0x0000000300037212 */ /* 0x000fca00078efcff */
[----:B------:R-:W-:Y:S01]  /*c850*/  STG.E.U8 desc[UR36][R16.64], R3 ;  /* 0x0000000310007986 */ /* 0x000fe2000c101124 */
[----:B------:R-:W-:Y:S05]  /*c860*/  EXIT ;  /* 0x000000000000794d */ /* 0x000fea0003800000 */
.L_x_11543:
        /* <DEDUP_REMOVED lines=17> */
.L_x_11547:
[----:B------:R-:W-:Y:S01]  /*c980*/  IMAD.MOV.U32 R0, RZ, RZ, 0x7f ;  /* 0x0000007fff007424 */ /* 0x000fe200078e00ff */
[----:B------:R-:W-:-:S04]  /*c990*/  ISETP.GT.U32.AND P0, PT, R2, 0x7f800000, PT ;  /* 0x7f8000000200780c */ /* 0x000fc80003f04070 */
[----:B------:R-:W-:-:S09]  /*c9a0*/  SEL R0, R0, 0x7c, P0 ;  /* 0x0000007c00007807 */ /* 0x000fd20000000000 */
.L_x_11548:
[----:B------:R-:W-:Y:S05]  /*c9b0*/  BSYNC B0 ;  /* 0x0000000000007941 */ /* 0x000fea0003800000 */
.L_x_11546:
[----:B------:R-:W-:-:S04]  /*c9c0*/  LOP3.LUT R2, R3, 0x80000000, RZ, 0xc0, !PT ;  /* 0x8000000003027812 */ /* 0x000fc800078ec0ff */
[----:B------:R-:W-:-:S04]  /*c9d0*/  SHF.R.U32.HI R3, RZ, 0x18, R2 ;  /* 0x00000018ff037819 */ /* 0x000fc80000011602 */
[----:B------:R-:W-:-:S05]  /*c9e0*/  LOP3.LUT R3, R0, R3, RZ, 0xfc, !PT ;  /* 0x0000000300037212 */ /* 0x000fca00078efcff */
[----:B------:R-:W-:Y:S01]  /*c9f0*/  STG.E.U8 desc[UR36][R16.64], R3 ;  /* 0x0000000310007986 */ /* 0x000fe2000c101124 */
[----:B------:R-:W-:Y:S05]  /*ca00*/  EXIT ;  /* 0x000000000000794d */ /* 0x000fea0003800000 */
.L_x_11542:
        /* <DEDUP_REMOVED lines=8> */
.L_x_11539:
        /* <DEDUP_REMOVED lines=11> */
.L_x_11551:
        /* <DEDUP_REMOVED lines=21> */
.L_x_11554:
[----:B------:R-:W-:-:S04]  /*cc90*/  LOP3.LUT R2, R3, 0x80000000, RZ, 0xc0, !PT ;  /* 0x8000000003027812 */ /* 0x000fc800078ec0ff */
[----:B------:R-:W-:-:S04]  /*cca0*/  SHF.R.U32.HI R3, RZ, 0x18, R2 ;  /* 0x00000018ff037819 */ /* 0x000fc80000011602 */
[----:B------:R-:W-:-:S04]  /*ccb0*/  LOP3.LUT R0, R0, R3, RZ, 0xfc, !PT ;  /* 0x0000000300007212 */ /* 0x000fc800078efcff */
[----:B------:R-:W-:-:S07]  /*ccc0*/  PRMT R8, R0, 0x7610, R8 ;  /* 0x0000761000087816 */ /* 0x000fce0000000008 */
.L_x_11553:
[----:B------:R-:W-:Y:S05]  /*ccd0*/  BSYNC B0 ;  /* 0x0000000000007941 */ /* 0x000fea0003800000 */
.L_x_11552:
[----:B------:R-:W-:Y:S01]  /*cce0*/  STG.E.U8 desc[UR36][R16.64], R8 ;  /* 0x0000000810007986 */ /* 0x000fe2000c101124 */
[----:B------:R-:W-:Y:S05]  /*ccf0*/  EXIT ;  /* 0x000000000000794d */ /* 0x000fea0003800000 */
.L_x_11550:
        /* <DEDUP_REMOVED lines=21> */
.L_x_11557:
[----:B------:R-:W-:-:S04]  /*ce50*/  LOP3.LUT R2, R3, 0x80000000, RZ, 0xc0, !PT ;  /* 0x8000000003027812 */ /* 0x000fc800078ec0ff */
[----:B------:R-:W-:-:S04]  /*ce60*/  SHF.R.U32.HI R3, RZ, 0x18, R2 ;  /* 0x00000018ff037819 */ /* 0x000fc80000011602 */
[----:B------:R-:W-:-:S04]  /*ce70*/  LOP3.LUT R0, R0, R3, RZ, 0xfc, !PT ;  /* 0x0000000300007212 */ /* 0x000fc800078efcff */
[----:B------:R-:W-:-:S07]  /*ce80*/  PRMT R8, R0, 0x7610, R8 ;  /* 0x0000761000087816 */ /* 0x000fce0000000008 */
.L_x_11556:
[----:B------:R-:W-:Y:S05]  /*ce90*/  BSYNC B0 ;  /* 0x0000000000007941 */ /* 0x000fea0003800000 */
.L_x_11555:
[----:B------:R-:W-:Y:S01]  /*cea0*/  STG.E.U8 desc[UR36][R16.64], R8 ;  /* 0x0000000810007986 */ /* 0x000fe2000c101124 */
[----:B------:R-:W-:Y:S05]  /*ceb0*/  EXIT ;  /* 0x000000000000794d */ /* 0x000fea0003800000 */
.L_x_11549:
        /* <DEDUP_REMOVED lines=26> */
.L_x_11532:
        /* <DEDUP_REMOVED lines=16> */
.L_x_11560:
[----:B------:R-:W-:Y:S05]  /*d160*/  EXIT ;  /* 0x000000000000794d */ /* 0x000fea0003800000 */
.L_x_11559:
[----:B------:R-:W0:Y:S02]  /*d170*/  F2I.U64.F64.TRUNC R4, R4 ;  /* 0x0000000400047311 */ /* 0x000e24000030d800 */
[----:B0-----:R-:W-:Y:S01]  /*d180*/  STG.E.64 desc[UR36][R16.64], R4 ;  /* 0x0000000410007986 */ /* 0x001fe2000c101b24 */
[----:B------:R-:W-:Y:S05]  /*d190*/  EXIT ;  /* 0x000000000000794d */ /* 0x000fea0003800000 */
.L_x_11558:
[----:B------:R-:W0:Y:S02]  /*d1a0*/  F2I.U32.F64.TRUNC R5, R4 ;  /* 0x0000000400057311 */ /* 0x000e24000030d000 */
[----:B0-----:R-:W-:Y:S01]  /*d1b0*/  STG.E desc[UR36][R16.64], R5 ;  /* 0x0000000510007986 */ /* 0x001fe2000c101924 */
[----:B------:R-:W-:Y:S05]  /*d1c0*/  EXIT ;  /* 0x000000000000794d */ /* 0x000fea0003800000 */
.L_x_11561:
        /* <DEDUP_REMOVED lines=11> */
.L_x_36242:


//--------------------- .text._ZN2at6native27unrolled_elementwise_kernelIZZZNS0_21clamp_min_kernel_cudaERNS_18TensorIteratorBaseERKN3c106ScalarEENKUlvE_clEvENKUlvE4_clEvEUldE_St5arrayIPcLm2EELi4E23TrivialOffsetCalculatorILi1EjESF_NS0_6memory12LoadWithCastILi1EEENSG_13StoreWithCastILi1EEEEEviT_T0_T2_T3_T4_T5_ --------------------------
	.section	.text._ZN2at6native27unrolled_elementwise_kernelIZZZNS0_21clamp_min_kernel_cudaERNS_18TensorIteratorBaseERKN3c106ScalarEENKUlvE_clEvENKUlvE4_clEvEUldE_St5arrayIPcLm2EELi4E23TrivialOffsetCalculatorILi1EjESF_NS0_6memory12LoadWithCastILi1EEENSG_13StoreWithCastILi1EEEEEviT_T0_T2_T3_T4_T5_,"ax",@progbits
	.align	128
        .global         _ZN2at6native27unrolled_elementwise_kernelIZZZNS0_21clamp_min_kernel_cudaERNS_18TensorIteratorBaseERKN3c106ScalarEENKUlvE_clEvENKUlvE4_clEvEUldE_St5arrayIPcLm2EELi4E23TrivialOffsetCalculatorILi1EjESF_NS0_6memory12LoadWithCastILi1EEENSG_13StoreWithCastILi1EEEEEviT_T0_T2_T3_T4_T5_
        .type           _ZN2at6native27unrolled_elementwise_kernelIZZZNS0_21clamp_min_kernel_cudaERNS_18TensorIteratorBaseERKN3c106ScalarEENKUlvE_clEvENKUlvE4_clEvEUldE_St5arrayIPcLm2EELi4E23TrivialOffsetCalculatorILi1EjESF_NS0_6memory12LoadWithCastILi1EEENSG_13StoreWithCastILi1EEEEEviT_T0_T2_T3_T4_T5_,@function
        .size           _ZN2at6native27unrolled_elementwise_kernelIZZZNS0_21clamp_min_kernel_cudaERNS_18TensorIteratorBaseERKN3c106ScalarEENKUlvE_clEvENKUlvE4_clEvEUldE_St5arrayIPcLm2EELi4E23TrivialOffsetCalculatorILi1EjESF_NS0_6memory12LoadWithCastILi1EEENSG_13StoreWithCastILi1EEEEEviT_T0_T2_T3_T4_T5_,(.L_x_36243 - _ZN2at6native27unrolled_elementwise_kernelIZZZNS0_21clamp_min_kernel_cudaERNS_18TensorIteratorBaseERKN3c106ScalarEENKUlvE_clEvENKUlvE4_clEvEUldE_St5arrayIPcLm2EELi4E23TrivialOffsetCalculatorILi1EjESF_NS0_6memory12LoadWithCastILi1EEENSG_13StoreWithCastILi1EEEEEviT_T0_T2_T3_T4_T5_)
        .other          _ZN2at6native27unrolled_elementwise_kernelIZZZNS0_21clamp_min_kernel_cudaERNS_18TensorIteratorBaseERKN3c106ScalarEENKUlvE_clEvENKUlvE4_clEvEUldE_St5arrayIPcLm2EELi4E23TrivialOffsetCalculatorILi1EjESF_NS0_6memory12LoadWithCastILi1EEENSG_13StoreWithCastILi1EEEEEviT_T0_T2_T3_T4_T5_,@"STO_CUDA_ENTRY STV_DEFAULT"
_ZN2at6native27unrolled_elementwise_kernelIZZZNS0_21clamp_min_kernel_cudaERNS_18TensorIteratorBaseERKN3c106ScalarEENKUlvE_clEvENKUlvE4_clEvEUldE_St5arrayIPcLm2EELi4E23TrivialOffsetCalculatorILi1EjESF_NS0_6memory12LoadWithCastILi1EEENSG_13StoreWithCastILi1EEEEEviT_T0_T2_T3_T4_T5_:
.text._ZN2at6native27unrolled_elementwise_kernelIZZZNS0_21clamp_min_kernel_cudaERNS_18TensorIteratorBaseERKN3c106ScalarEENKUlvE_clEvENKUlvE4_clEvEUldE_St5arrayIPcLm2EELi4E23TrivialOffsetCalculatorILi1EjESF_NS0_6memory12LoadWithCastILi1EEENSG_13StoreWithCastILi1EEEEEviT_T0_T2_T3_T4_T5_:
        /* <DEDUP_REMOVED lines=32> */
.L_x_11567:
[----:B------:R-:W2:Y:S02]  /*0200*/  LDG.E.U8 R4, desc[UR36][R4.64] ;  /* 0x0000002404047981 */ /* 0x000ea4000c1e1100 */
[----:B--2---:R0:W1:Y:S01]  /*0210*/  I2F.F64.U16 R28, R4 ;  /* 0x00000004001c7312 */ /* 0x0040620000101800 */
[----:B------:R-:W-:Y:S05]  /*0220*/  BRA `(.L_x_11569) ;  /* 0x0000000c00747947 */ /* 0x000fea0003800000 */
.L_x_11566:
        /* <DEDUP_REMOVED lines=9> */
.L_x_11571:
[----:B------:R-:W2:Y:S02]  /*02c0*/  LDG.E R4, desc[UR36][R4.64] ;  /* 0x0000002404047981 */ /* 0x000ea4000c1e1900 */
[----:B--2---:R1:W2:Y:S01]  /*02d0*/  I2F.F64 R28, R4 ;  /* 0x00000004001c7312 */ /* 0x0042a20000201c00 */
[----:B------:R-:W-:Y:S05]  /*02e0*/  BRA `(.L_x_11569) ;  /* 0x0000000c00447947 */ /* 0x000fea0003800000 */
.L_x_11570:
[----:B------:R-:W2:Y:S02]  /*02f0*/  LDG.E.U16 R4, desc[UR36][R4.64] ;  /* 0x0000002404047981 */ /* 0x000ea4000c1e1500 */
[----:B--2---:R3:W4:Y:S01]  /*0300*/  I2F.F64.S16 R28, R4 ;  /* 0x00000004001c7312 */ /* 0x0047220000101c00 */
[----:B------:R-:W-:Y:S05]  /*0310*/  BRA `(.L_x_11569) ;  /* 0x0000000c00387947 */ /* 0x000fea0003800000 */
.L_x_11565:
        /* <DEDUP_REMOVED lines=10> */
.L_x_11573:
[----:B------:R-:W2:Y:S02]  /*03c0*/  LDG.E.U16 R0, desc[UR36][R4.64] ;  /* 0x0000002404007981 */ /* 0x000ea4000c1e1500 */
[----:B--2---:R-:W-:-:S05]  /*03d0*/  HADD2.F32 R0, -RZ, R0.H0_H0 ;  /* 0x20000000ff007230 */ /* 0x004fca0000004100 */
[----:B------:R-:W-:-:S04]  /*03e0*/  FMUL.FTZ R0, R0, 1 ;  /* 0x3f80000000007820 */ /* 0x000fc80000410000 */
[----:B------:R0:W1:Y:S01]  /*03f0*/  F2F.F64.F32 R28, R0 ;  /* 0x00000000001c7310 */ /* 0x0000620000201800 */
[----:B------:R-:W-:Y:S05]  /*0400*/  BRA `(.L_x_11569) ;  /* 0x0000000800fc7947 */ /* 0x000fea0003800000 */
.L_x_11572:
        /* <DEDUP_REMOVED lines=10> */
.L_x_11575:
[----:B------:R-:W2:Y:S02]  /*04b0*/  LDG.E.U16 R4, desc[UR36][R4.64] ;  /* 0x0000002404047981 */ /* 0x000ea4000c1e1500 */
[----:B--2---:R-:W-:-:S05]  /*04c0*/  HADD2.F32 R0, -RZ, R4.H0_H0 ;  /* 0x20000004ff007230 */ /* 0x004fca0000004100 */
[----:B------:R-:W-:-:S04]  /*04d0*/  FMUL.FTZ R0, R0, 1 ;  /* 0x3f80000000007820 */ /* 0x000fc80000410000 */
[----:B------:R0:W1:Y:S01]  /*04e0*/  F2F.F64.F32 R28, R0 ;  /* 0x00000000001c7310 */ /* 0x0000620000201800 */
[----:B------:R-:W-:Y:S05]  /*04f0*/  BRA `(.L_x_11569) ;  /* 0x0000000800c07947 */ /* 0x000fea0003800000 */
.L_x_11574:
[----:B------:R0:W5:Y:S01]  /*0500*/  LDG.E.64 R28, desc[UR36][R4.64] ;  /* 0x00000024041c7981 */ /* 0x000162000c1e1b00 */
[----:B------:R-:W-:Y:S05]  /*0510*/  BRA `(.L_x_11569) ;  /* 0x0000000800b87947 */ /* 0x000fea0003800000 */
.L_x_11564:
        /* <DEDUP_REMOVED lines=13> */
.L_x_11578:
[----:B------:R0:W5:Y:S01]  /*05f0*/  LDG.E.64 R28, desc[UR36][R4.64] ;  /* 0x00000024041c7981 */ /* 0x000162000c1e1b00 */
[----:B------:R-:W-:Y:S05]  /*0600*/  BRA `(.L_x_11569) ;  /* 0x00000008007c7947 */ /* 0x000fea0003800000 */
.L_x_11577:
        /* <DEDUP_REMOVED lines=28> */
.L_x_11580:
        /* <DEDUP_REMOVED lines=16> */
.L_x_11579:
[----:B------:R-:W2:Y:S02]  /*08d0*/  LDG.E.U16 R0, desc[UR36][R4.64] ;  /* 0x0000002404007981 */ /* 0x000ea4000c1e1500 */
[----:B--2---:R-:W-:-:S04]  /*08e0*/  IMAD.U32 R0, R0, 0x10000, RZ ;  /* 0x0001000000007824 */ /* 0x004fc800078e00ff */
[----:B------:R-:W-:-:S04]  /*08f0*/  FMUL.FTZ R0, R0, 1 ;  /* 0x3f80000000007820 */ /* 0x000fc80000410000 */
[----:B------:R0:W1:Y:S01]  /*0900*/  F2F.F64.F32 R28, R0 ;  /* 0x00000000001c7310 */ /* 0x0000620000201800 */
[----:B------:R-:W-:Y:S05]  /*0910*/  BRA `(.L_x_11569) ;  /* 0x0000000400b87947 */ /* 0x000fea0003800000 */
.L_x_11576:
        /* <DEDUP_REMOVED lines=11> */
.L_x_11583:
        /* <DEDUP_REMOVED lines=21> */
.L_x_11587:
[----:B------:R-:W-:Y:S05]  /*0b20*/  BSYNC B1 ;  /* 0x0000000000017941 */ /* 0x000fea0003800000 */
.L_x_11586:
[----:B------:R-:W-:Y:S01]  /*0b30*/  LEA R5, R0, 0x3b800000, 0x17 ;  /* 0x3b80000000057811 */ /* 0x000fe200078eb8ff */
[----:B------:R-:W-:-:S05]  /*0b40*/  IMAD.SHL.U32 R0, R3, 0x100000, RZ ;  /* 0x0010000003007824 */ /* 0x000fca00078e00ff */
[----:B------:R-:W-:-:S07]  /*0b50*/  LOP3.LUT R0, R5, R0, R6, 0xfe, !PT ;  /* 0x0000000005007212 */ /* 0x000fce00078efe06 */
.L_x_11585:
[----:B------:R-:W-:Y:S05]  /*0b60*/  BSYNC B0 ;  /* 0x0000000000007941 */ /* 0x000fea0003800000 */
.L_x_11584:
[----:B------:R-:W-:-:S04]  /*0b70*/  FMUL.FTZ R0, R0, 1 ;  /* 0x3f80000000007820 */ /* 0x000fc80000410000 */
[----:B------:R0:W1:Y:S01]  /*0b80*/  F2F.F64.F32 R28, R0 ;  /* 0x00000000001c7310 */ /* 0x0000620000201800 */
[----:B------:R-:W-:Y:S05]  /*0b90*/  BRA `(.L_x_11569) ;  /* 0x0000000400187947 */ /* 0x000fea0003800000 */
.L_x_11582:
        /* <DEDUP_REMOVED lines=21> */
.L_x_11591:
[----:B------:R-:W-:Y:S05]  /*0cf0*/  BSYNC B1 ;  /* 0x0000000000017941 */ /* 0x000fea0003800000 */
.L_x_11590:
[----:B------:R-:W-:Y:S01]  /*0d00*/  LEA R5, R0, 0x37800000, 0x17 ;  /* 0x3780000000057811 */ /* 0x000fe200078eb8ff */
[----:B------:R-:W-:-:S05]  /*0d10*/  IMAD.SHL.U32 R0, R3, 0x200000, RZ ;  /* 0x0020000003007824 */ /* 0x000fca00078e00ff */
[----:B------:R-:W-:-:S07]  /*0d20*/  LOP3.LUT R0, R5, R0, R6, 0xfe, !PT ;  /* 0x0000000005007212 */ /* 0x000fce00078efe06 */
.L_x_11589:
[----:B------:R-:W-:Y:S05]  /*0d30*/  BSYNC B0 ;  /* 0x0000000000007941 */ /* 0x000fea0003800000 */
.L_x_11588:
[----:B------:R-:W-:-:S04]  /*0d40*/  FMUL.FTZ R0, R0, 1 ;  /* 0x3f80000000007820 */ /* 0x000fc80000410000 */
[----:B------:R0:W1:Y:S01]  /*0d50*/  F2F.F64.F32 R28, R0 ;  /* 0x00000000001c7310 */ /* 0x0000620000201800 */
[----:B------:R-:W-:Y:S05]  /*0d60*/  BRA `(.L_x_11569) ;  /* 0x0000000000a47947 */ /* 0x000fea0003800000 */
.L_x_11581:
        /* <DEDUP_REMOVED lines=14> */
.L_x_11595:
[----:B------:R-:W-:Y:S05]  /*0e50*/  BSYNC B0 ;  /* 0x0000000000007941 */ /* 0x000fea0003800000 */
.L_x_11594:
[----:B------:R-:W-:-:S04]  /*0e60*/  FMUL.FTZ R0, R0, 1 ;  /* 0x3f80000000007820 */ /* 0x000fc80000410000 */
[----:B------:R0:W1:Y:S01]  /*0e70*/  F2F.F64.F32 R28, R0 ;  /* 0x00000000001c7310 */ /* 0x0000620000201800 */
[----:B------:R-:W-:Y:S05]  /*0e80*/  BRA `(.L_x_11569) ;  /* 0x00000000005c7947 */ /* 0x000fea0003800000 */
.L_x_11568:
        /* <DEDUP_REMOVED lines=16> */
.L_x_11596:
[----:B------:R-:W-:Y:S01]  /*0f90*/  CS2R R28, SRZ ;  /* 0x00000000001c7805 */ /* 0x000fe2000001ff00 */
[----:B------:R-:W-:Y:S06]  /*0fa0*/  BRA `(.L_x_11569) ;  /* 0x0000000000147947 */ /* 0x000fec0003800000 */
.L_x_11593:
[----:B------:R-:W2:Y:S02]  /*0fb0*/  LDG.E.64 R28, desc[UR36][R4.64] ;  /* 0x00000024041c7981 */ /* 0x000ea4000c1e1b00 */
[----:B--2---:R-:W0:Y:S01]  /*0fc0*/  I2F.F64.U64 R28, R28 ;  /* 0x0000001c001c7312 */ /* 0x004e220000301800 */
[----:B------:R-:W-:Y:S05]  /*0fd0*/  BRA `(.L_x_11569) ;  /* 0x0000000000087947 */ /* 0x000fea0003800000 */
.L_x_11592:
[----:B------:R-:W2:Y:S02]  /*0fe0*/  LDG.E R4, desc[UR36][R4.64] ;  /* 0x0000002404047981 */ /* 0x000ea4000c1e1900 */
[----:B--2---:R0:W1:Y:S02]  /*0ff0*/  I2F.F64.U32 R28, R4 ;  /* 0x00000004001c7312 */ /* 0x0040640000201800 */
.L_x_11569:
[----:B------:R-:W3:Y:S02]  /*1000*/  S2R R18, SR_TID.X ;  /* 0x0000000000127919 */ /* 0x000ee40000002100 */
[----:B---3--:R-:W-:-:S07]  /*1010*/  VIADD R18, R18, 0x80 ;  /* 0x0000008012127836 */ /* 0x008fce0000000000 */
.L_x_11563:
[----:B------:R-:W-:Y:S05]  /*1020*/  BSYNC B6 ;  /* 0x0000000000067941 */ /* 0x000fea0003800000 */
.L_x_11562:
        /* <DEDUP_REMOVED lines=24> */
.L_x_11602:
[----:B------:R-:W3:Y:S02]  /*11b0*/  LDG.E.U8 R4, desc[UR36][R4.64] ;  /* 0x0000002404047981 */ /* 0x000ee4000c1e1100 */
[----:B---3--:R0:W1:Y:S01]  /*11c0*/  I2F.F64.U16 R32, R4 ;  /* 0x0000000400207312 */ /* 0x0080620000101800 */
[----:B------:R-:W-:Y:S05]  /*11d0*/  BRA `(.L_x_11604) ;  /* 0x0000000c00707947 */ /* 0x000fea0003800000 */
.L_x_11601:
        /* <DEDUP_REMOVED lines=9> */
.L_x_11606:
[----:B------:R-:W3:Y:S02]  /*1270*/  LDG.E R4, desc[UR36][R4.64] ;  /* 0x0000002404047981 */ /* 0x000ee4000c1e1900 */
[----:B---3--:R0:W1:Y:S01]  /*1280*/  I2F.F64 R32, R4 ;  /* 0x0000000400207312 */ /* 0x0080620000201c00 */
[----:B------:R-:W-:Y:S05]  /*1290*/  BRA `(.L_x_11604) ;  /* 0x0000000c00407947 */ /* 0x000fea0003800000 */
.L_x_11605:
[----:B------:R-:W3:Y:S02]  /*12a0*/  LDG.E.U16 R4, desc[UR36][R4.64] ;  /* 0x0000002404047981 */ /* 0x000ee4000c1e1500 */
[----:B---3--:R0:W1:Y:S01]  /*12b0*/  I2F.F64.S16 R32, R4 ;  /* 0x0000000400207312 */ /* 0x0080620000101c00 */
[----:B------:R-:W-:Y:S05]  /*12c0*/  BRA `(.L_x_11604) ;  /* 0x0000000c00347947 */ /* 0x000fea0003800000 */
.L_x_11600:
        /* <DEDUP_REMOVED lines=10> */
.L_x_11608:
[----:B------:R-:W3:Y:S02]  /*1370*/  LDG.E.U16 R0, desc[UR36][R4.64] ;  /* 0x0000002404007981 */ /* 0x000ee4000c1e1500 */
[----:B---3--:R-:W-:-:S05]  /*1380*/  HADD2.F32 R0, -RZ, R0.H0_H0 ;  /* 0x20000000ff007230 */ /* 0x008fca0000004100 */
[----:B------:R-:W-:-:S04]  /*1390*/  FMUL.FTZ R0, R0, 1 ;  /* 0x3f80000000007820 */ /* 0x000fc80000410000 */
[----:B------:R0:W1:Y:S01]  /*13a0*/  F2F.F64.F32 R32, R0 ;  /* 0x0000000000207310 */ /* 0x0000620000201800 */
[----:B------:R-:W-:Y:S05]  /*13b0*/  BRA `(.L_x_11604) ;  /* 0x0000000800f87947 */ /* 0x000fea0003800000 */
.L_x_11607:
        /* <DEDUP_REMOVED lines=10> */
.L_x_11610:
[----:B------:R-:W3:Y:S02]  /*1460*/  LDG.E.U16 R4, desc[UR36][R4.64] ;  /* 0x0000002404047981 */ /* 0x000ee4000c1e1500 */
[----:B---3--:R-:W-:-:S05]  /*1470*/  HADD2.F32 R0, -RZ, R4.H0_H0 ;  /* 0x20000004ff007230 */ /* 0x008fca0000004100 */
[----:B------:R-:W-:-:S04]  /*1480*/  FMUL.FTZ R0, R0, 1 ;  /* 0x3f80000000007820 */ /* 0x000fc80000410000 */
[----:B------:R0:W1:Y:S01]  /*1490*/  F2F.F64.F32 R32, R0 ;  /* 0x0000000000207310 */ /* 0x0000620000201800 */
[----:B------:R-:W-:Y:S05]  /*14a0*/  BRA `(.L_x_11604) ;  /* 0x0000000800bc7947 */ /* 0x000fea0003800000 */
.L_x_11609:
[----:B------:R0:W5:Y:S01]  /*14b0*/  LDG.E.64 R32, desc[UR36][R4.64] ;  /* 0x0000002404207981 */ /* 0x000162000c1e1b00 */
[----:B------:R-:W-:Y:S05]  /*14c0*/  BRA `(.L_x_11604) ;  /* 0x0000000800b47947 */ /* 0x000fea0003800000 */
.L_x_11599:
        /* <DEDUP_REMOVED lines=13> */
.L_x_11613:
[----:B------:R0:W5:Y:S01]  /*15a0*/  LDG.E.64 R32, desc[UR36][R4.64] ;  /* 0x0000002404207981 */ /* 0x000162000c1e1b00 */
[----:B------:R-:W-:Y:S05]  /*15b0*/  BRA `(.L_x_11604) ;  /* 0x0000000800787947 */ /* 0x000fea0003800000 */
.L_x_11612:
        /* <DEDUP_REMOVED lines=28> */
.L_x_11615:
        /* <DEDUP_REMOVED lines=15> */
.L_x_11614:
[----:B------:R-:W3:Y:S02]  /*1870*/  LDG.E.U16 R0, desc[UR36][R4.64] ;  /* 0x0000002404007981 */ /* 0x000ee4000c1e1500 */
[----:B---3--:R-:W-:-:S04]  /*1880*/  IMAD.U32 R0, R0, 0x10000, RZ ;  /* 0x0001000000007824 */ /* 0x008fc800078e00ff */
[----:B------:R-:W-:-:S04]  /*1890*/  FMUL.FTZ R0, R0, 1 ;  /* 0x3f80000000007820 */ /* 0x000fc80000410000 */
[----:B------:R0:W1:Y:S01]  /*18a0*/  F2F.F64.F32 R32, R0 ;  /* 0x0000000000207310 */ /* 0x0000620000201800 */
[----:B------:R-:W-:Y:S05]  /*18b0*/  BRA `(.L_x_11604) ;  /* 0x0000000400b87947 */ /* 0x000fea0003800000 */
.L_x_11611:
        /* <DEDUP_REMOVED lines=11> */
.L_x_11618:
        /* <DEDUP_REMOVED lines=21> */
.L_x_11622:
[----:B------:R-:W-:Y:S05]  /*1ac0*/  BSYNC B1 ;  /* 0x0000000000017941 */ /* 0x000fea0003800000 */
.L_x_11621:
[----:B------:R-:W-:Y:S01]  /*1ad0*/  LEA R5, R0, 0x3b800000, 0x17 ;  /* 0x3b80000000057811 */ /* 0x000fe200078eb8ff */
[----:B------:R-:W-:-:S05]  /*1ae0*/  IMAD.SHL.U32 R0, R3, 0x100000, RZ ;  /* 0x0010000003007824 */ /* 0x000fca00078e00ff */
[----:B------:R-:W-:-:S07]  /*1af0*/  LOP3.LUT R0, R5, R0, R6, 0xfe, !PT ;  /* 0x0000000005007212 */ /* 0x000fce00078efe06 */
.L_x_11620:
[----:B------:R-:W-:Y:S05]  /*1b00*/  BSYNC B0 ;  /* 0x0000000000007941 */ /* 0x000fea0003800000 */
.L_x_11619:
[----:B------:R-:W-:-:S04]  /*1b10*/  FMUL.FTZ R0, R0, 1 ;  /* 0x3f80000000007820 */ /* 0x000fc80000410000 */
[----:B------:R0:W1:Y:S01]  /*1b20*/  F2F.F64.F32 R32, R0 ;  /* 0x0000000000207310 */ /* 0x0000620000201800 */
[----:B------:R-:W-:Y:S05]  /*1b30*/  BRA `(.L_x_11604) ;  /* 0x0000000400187947 */ /* 0x000fea0003800000 */
.L_x_11617:
        /* <DEDUP_REMOVED lines=21> */
.L_x_11626:
[----:B------:R-:W-:Y:S05]  /*1c90*/  BSYNC B1 ;  /* 0x0000000000017941 */ /* 0x000fea0003800000 */
.L_x_11625:
[----:B------:R-:W-:Y:S01]  /*1ca0*/  LEA R5, R0, 0x37800000, 0x17 ;  /* 0x3780000000057811 */ /* 0x000fe200078eb8ff */
[----:B------:R-:W-:-:S05]  /*1cb0*/  IMAD.SHL.U32 R0, R3, 0x200000, RZ ;  /* 0x0020000003007824 */ /* 0x000fca00078e00ff */
[----:B------:R-:W-:-:S07]  /*1cc0*/  LOP3.LUT R0, R5, R0, R6, 0xfe, !PT ;  /* 0x0000000005007212 */ /* 0x000fce00078efe06 */
.L_x_11624:
[----:B------:R-:W-:Y:S05]  /*1cd0*/  BSYNC B0 ;  /* 0x0000000000007941 */ /* 0x000fea0003800000 */
.L_x_11623:
[----:B------:R-:W-:-:S04]  /*1ce0*/  FMUL.FTZ R0, R0, 1 ;  /* 0x3f80000000007820 */ /* 0x000fc80000410000 */
[----:B------:R0:W1:Y:S01]  /*1cf0*/  F2F.F64.F32 R32, R0 ;  /* 0x0000000000207310 */ /* 0x0000620000201800 */
[----:B------:R-:W-:Y:S05]  /*1d00*/  BRA `(.L_x_11604) ;  /* 0x0000000000a47947 */ /* 0x000fea0003800000 */
.L_x_11616:
        /* <DEDUP_REMOVED lines=14> */
.L_x_11630:
[----:B------:R-:W-:Y:S05]  /*1df0*/  BSYNC B0 ;  /* 0x0000000000007941 */ /* 0x000fea0003800000 */
.L_x_11629:
[----:B------:R-:W-:-:S04]  /*1e00*/  FMUL.FTZ R0, R0, 1 ;  /* 0x3f80000000007820 */ /* 0x000fc80000410000 */
[----:B------:R0:W1:Y:S01]  /*1e10*/  F2F.F64.F32 R32, R0 ;  /* 0x0000000000207310 */ /* 0x0000620000201800 */
[----:B------:R-:W-:Y:S05]  /*1e20*/  BRA `(.L_x_11604) ;  /* 0x00000000005c7947 */ /* 0x000fea0003800000 */
.L_x_11603:
        /* <DEDUP_REMOVED lines=16> */
.L_x_11631:
[----:B------:R-:W-:Y:S01]  /*1f30*/  CS2R R32, SRZ ;  /* 0x0000000000207805 */ /* 0x000fe2000001ff00 */
[----:B------:R-:W-:Y:S06]  /*1f40*/  BRA `(.L_x_11604) ;  /* 0x0000000000147947 */ /* 0x000fec0003800000 */
.L_x_11628:
[----:B------:R-:W3:Y:S02]  /*1f50*/  LDG.E.64 R32, desc[UR36][R4.64] ;  /* 0x0000002404207981 */ /* 0x000ee4000c1e1b00 */
[----:B---3--:R-:W0:Y:S01]  /*1f60*/  I2F.F64.U64 R32, R32 ;  /* 0x0000002000207312 */ /* 0x008e220000301800 */
[----:B------:R-:W-:Y:S05]  /*1f70*/  BRA `(.L_x_11604) ;  /* 0x0000000000087947 */ /* 0x000fea0003800000 */
.L_x_11627:
[----:B------:R-:W3:Y:S02]  /*1f80*/  LDG.E R4, desc[UR36][R4.64] ;  /* 0x0000002404047981 */ /* 0x000ee4000c1e1900 */
[----:B---3--:R0:W1:Y:S02]  /*1f90*/  I2F.F64.U32 R32, R4 ;  /* 0x0000000400207312 */ /* 0x0080640000201800 */
.L_x_11604:
[----:B------:R-:W-:-:S07]  /*1fa0*/  VIADD R18, R18, 0x80 ;  /* 0x0000008012127836 */ /* 0x000fce0000000000 */
.L_x_11598:
[----:B------:R-:W-:Y:S05]  /*1fb0*/  BSYNC B6 ;  /* 0x0000000000067941 */ /* 0x000fea0003800000 */
.L_x_11597:
        /* <DEDUP_REMOVED lines=26> */
.L_x_11637:
[----:B------:R-:W3:Y:S02]  /*2160*/  LDG.E.U8 R4, desc[UR36][R4.64] ;  /* 0x0000002404047981 */ /* 0x000ee4000c1e1100 */
[----:B---3--:R0:W1:Y:S01]  /*2170*/  I2F.F64.U16 R16, R4 ;  /* 0x0000000400107312 */ /* 0x0080620000101800 */
[----:B------:R-:W-:Y:S05]  /*2180*/  BRA `(.L_x_11639) ;  /* 0x0000000c00707947 */ /* 0x000fea0003800000 */
.L_x_11636:
        /* <DEDUP_REMOVED lines=9> */
.L_x_11641:
[----:B------:R-:W3:Y:S02]  /*2220*/  LDG.E R4, desc[UR36][R4.64] ;  /* 0x0000002404047981 */ /* 0x000ee4000c1e1900 */
[----:B---3--:R0:W1:Y:S01]  /*2230*/  I2F.F64 R16, R4 ;  /* 0x0000000400107312 */ /* 0x0080620000201c00 */
[----:B------:R-:W-:Y:S05]  /*2240*/  BRA `(.L_x_11639) ;  /* 0x0000000c00407947 */ /* 0x000fea0003800000 */
.L_x_11640:
[----:B------:R-:W3:Y:S02]  /*2250*/  LDG.E.U16 R4, desc[UR36][R4.64] ;  /* 0x0000002404047981 */ /* 0x000ee4000c1e1500 */
[----:B---3--:R0:W1:Y:S01]  /*2260*/  I2F.F64.S16 R16, R4 ;  /* 0x0000000400107312 */ /* 0x0080620000101c00 */
[----:B------:R-:W-:Y:S05]  /*2270*/  BRA `(.L_x_11639) ;  /* 0x0000000c00347947 */ /* 0x000fea0003800000 */
.L_x_11635:
        /* <DEDUP_REMOVED lines=10> */
.L_x_11643:
[----:B------:R-:W3:Y:S02]  /*2320*/  LDG.E.U16 R0, desc[UR36][R4.64] ;  /* 0x0000002404007981 */ /* 0x000ee4000c1e1500 */
[----:B---3--:R-:W-:-:S05]  /*2330*/  HADD2.F32 R0, -RZ, R0.H0_H0 ;  /* 0x20000000ff007230 */ /* 0x008fca0000004100 */
[----:B------:R-:W-:-:S04]  /*2340*/  FMUL.FTZ R0, R0, 1 ;  /* 0x3f80000000007820 */ /* 0x000fc80000410000 */
[----:B------:R0:W1:Y:S01]  /*2350*/  F2F.F64.F32 R16, R0 ;  /* 0x0000000000107310 */ /* 0x0000620000201800 */
[----:B------:R-:W-:Y:S05]  /*2360*/  BRA `(.L_x_11639) ;  /* 0x0000000800f87947 */ /* 0x000fea0003800000 */
.L_x_11642:
        /* <DEDUP_REMOVED lines=10> */
.L_x_11645:
[----:B------:R-:W3:Y:S02]  /*2410*/  LDG.E.U16 R4, desc[UR36][R4.64] ;  /* 0x0000002404047981 */ /* 0x000ee4000c1e1500 */
[----:B---3--:R-:W-:-:S05]  /*2420*/  HADD2.F32 R0, -RZ, R4.H0_H0 ;  /* 0x20000004ff007230 */ /* 0x008fca0000004100 */
[----:B------:R-:W-:-:S04]  /*2430*/  FMUL.FTZ R0, R0, 1 ;  /* 0x3f80000000007820 */ /* 0x000fc80000410000 */
[----:B------:R0:W1:Y:S01]  /*2440*/  F2F.F64.F32 R16, R0 ;  /* 0x0000000000107310 */ /* 0x0000620000201800 */
[----:B------:R-:W-:Y:S05]  /*2450*/  BRA `(.L_x_11639) ;  /* 0x0000000800bc7947 */ /* 0x000fea0003800000 */
.L_x_11644:
[----:B------:R0:W5:Y:S01]  /*2460*/  LDG.E.64 R16, desc[UR36][R4.64] ;  /* 0x0000002404107981 */ /* 0x000162000c1e1b00 */
[----:B------:R-:W-:Y:S05]  /*2470*/  BRA `(.L_x_11639) ;  /* 0x0000000800b47947 */ /* 0x000fea0003800000 */
.L_x_11634:
        /* <DEDUP_REMOVED lines=13> */
.L_x_11648:
[----:B------:R0:W5:Y:S01]  /*2550*/  LDG.E.64 R16, desc[UR36][R4.64] ;  /* 0x0000002404107981 */ /* 0x000162000c1e1b00 */
[----:B------:R-:W-:Y:S05]  /*2560*/  BRA `(.L_x_11639) ;  /* 0x0000000800787947 */ /* 0x000fea0003800000 */
.L_x_11647:
        /* <DEDUP_REMOVED lines=28> */
.L_x_11650:
        /* <DEDUP_REMOVED lines=15> */
.L_x_11649:
[----:B------:R-:W3:Y:S02]  /*2820*/  LDG.E.U16 R0, desc[UR36][R4.64] ;  /* 0x0000002404007981 */ /* 0x000ee4000c1e1500 */
[----:B---3--:R-:W-:-:S04]  /*2830*/  IMAD.U32 R0, R0, 0x10000, RZ ;  /* 0x0001000000007824 */ /* 0x008fc800078e00ff */
[----:B------:R-:W-:-:S04]  /*2840*/  FMUL.FTZ R0, R0, 1 ;  /* 0x3f80000000007820 */ /* 0x000fc80000410000 */
[----:B------:R0:W1:Y:S01]  /*2850*/  F2F.F64.F32 R16, R0 ;  /* 0x0000000000107310 */ /* 0x0000620000201800 */
[----:B------:R-:W-:Y:S05]  /*2860*/  BRA `(.L_x_11639) ;  /* 0x0000000400b87947 */ /* 0x000fea0003800000 */
.L_x_11646:
        /* <DEDUP_REMOVED lines=11> */
.L_x_11653:
        /* <DEDUP_REMOVED lines=21> */
.L_x_11657:
[----:B------:R-:W-:Y:S05]  /*2a70*/  BSYNC B1 ;  /* 0x0000000000017941 */ /* 0x000fea0003800000 */
.L_x_11656:
[----:B------:R-:W-:Y:S01]  /*2a80*/  LEA R5, R0, 0x3b800000, 0x17 ;  /* 0x3b80000000057811 */ /* 0x000fe200078eb8ff */
[----:B------:R-:W-:-:S05]  /*2a90*/  IMAD.SHL.U32 R0, R3, 0x100000, RZ ;  /* 0x0010000003007824 */ /* 0x000fca00078e00ff */
[----:B------:R-:W-:-:S07]  /*2aa0*/  LOP3.LUT R0, R5, R0, R6, 0xfe, !PT ;  /* 0x0000000005007212 */ /* 0x000fce00078efe06 */
.L_x_11655:
[----:B------:R-:W-:Y:S05]  /*2ab0*/  BSYNC B0 ;  /* 0x0000000000007941 */ /* 0x000fea0003800000 */
.L_x_11654:
[----:B------:R-:W-:-:S04]  /*2ac0*/  FMUL.FTZ R0, R0, 1 ;  /* 0x3f80000000007820 */ /* 0x000fc80000410000 */
[----:B------:R3:W0:Y:S01]  /*2ad0*/  F2F.F64.F32 R16, R0 ;  /* 0x0000000000107310 */ /* 0x0006220000201800 */
[----:B------:R-:W-:Y:S05]  /*2ae0*/  BRA `(.L_x_11639) ;  /* 0x0000000400187947 */ /* 0x000fea0003800000 */
.L_x_11652:
        /* <DEDUP_REMOVED lines=21> */
.L_x_11661:
[----:B------:R-:W-:Y:S05]  /*2c40*/  BSYNC B1 ;  /* 0x0000000000017941 */ /* 0x000fea0003800000 */
.L_x_11660:
[----:B------:R-:W-:Y:S01]  /*2c50*/  LEA R5, R0, 0x37800000, 0x17 ;  /* 0x3780000000057811 */ /* 0x000fe200078eb8ff */
[----:B------:R-:W-:-:S05]  /*2c60*/  IMAD.SHL.U32 R0, R3, 0x200000, RZ ;  /* 0x0020000003007824 */ /* 0x000fca00078e00ff */
[----:B------:R-:W-:-:S07]  /*2c70*/  LOP3.LUT R0, R5, R0, R6, 0xfe, !PT ;  /* 0x0000000005007212 */ /* 0x000fce00078efe06 */
.L_x_11659:
[----:B------:R-:W-:Y:S05]  /*2c80*/  BSYNC B0 ;  /* 0x0000000000007941 */ /* 0x000fea0003800000 */
.L_x_11658:
[----:B------:R-:W-:-:S04]  /*2c90*/  FMUL.FTZ R0, R0, 1 ;  /* 0x3f80000000007820 */ /* 0x000fc80000410000 */
[----:B------:R0:W1:Y:S01]  /*2ca0*/  F2F.F64.F32 R16, R0 ;  /* 0x0000000000107310 */ /* 0x0000620000201800 */
[----:B------:R-:W-:Y:S05]  /*2cb0*/  BRA `(.L_x_11639) ;  /* 0x0000000000a47947 */ /* 0x000fea0003800000 */
.L_x_11651:
        /* <DEDUP_REMOVED lines=14> */
.L_x_11665:
[----:B------:R-:W-:Y:S05]  /*2da0*/  BSYNC B0 ;  /* 0x0000000000007941 */ /* 0x000fea0003800000 */
.L_x_11664:
[----:B------:R-:W-:-:S04]  /*2db0*/  FMUL.FTZ R0, R0, 1 ;  /* 0x3f80000000007820 */ /* 0x000fc80000410000 */
[----:B------:R0:W1:Y:S01]  /*2dc0*/  F2F.F64.F32 R16, R0 ;  /* 0x0000000000107310 */ /* 0x0000620000201800 */
[----:B------:R-:W-:Y:S05]  /*2dd0*/  BRA `(.L_x_11639) ;  /* 0x00000000005c7947 */ /* 0x000fea0003800000 */
.L_x_11638:
        /* <DEDUP_REMOVED lines=16> */
.L_x_11666:
[----:B------:R-:W-:Y:S01]  /*2ee0*/  CS2R R16, SRZ ;  /* 0x0000000000107805 */ /* 0x000fe2000001ff00 */
[----:B------:R-:W-:Y:S06]  /*2ef0*/  BRA `(.L_x_11639) ;  /* 0x0000000000147947 */ /* 0x000fec0003800000 */
.L_x_11663:
[----:B------:R-:W3:Y:S02]  /*2f00*/  LDG.E.64 R16, desc[UR36][R4.64] ;  /* 0x0000002404107981 */ /* 0x000ee4000c1e1b00 */
[----:B---3--:R-:W0:Y:S01]  /*2f10*/  I2F.F64.U64 R16, R16 ;  /* 0x0000001000107312 */ /* 0x008e220000301800 */
[----:B------:R-:W-:Y:S05]  /*2f20*/  BRA `(.L_x_11639) ;  /* 0x0000000000087947 */ /* 0x000fea0003800000 */
.L_x_11662:
[----:B------:R-:W3:Y:S02]  /*2f30*/  LDG.E R4, desc[UR36][R4.64] ;  /* 0x0000002404047981 */ /* 0x000ee4000c1e1900 */
[----:B---3--:R0:W1:Y:S02]  /*2f40*/  I2F.F64.U32 R16, R4 ;  /* 0x0000000400107312 */ /* 0x0080640000201800 */
.L_x_11639:
[----:B------:R-:W-:-:S07]  /*2f50*/  VIADD R18, R18, 0x80 ;  /* 0x0000008012127836 */ /* 0x000fce0000000000 */
.L_x_11633:
[----:B------:R-:W-:Y:S05]  /*2f60*/  BSYNC B6 ;  /* 0x0000000000067941 */ /* 0x000fea0003800000 */
.L_x_11632:
        /* <DEDUP_REMOVED lines=23> */
.L_x_11672:
[----:B------:R-:W3:Y:S02]  /*30e0*/  LDG.E.U8 R4, desc[UR36][R4.64] ;  /* 0x0000002404047981 */ /* 0x000ee4000c1e1100 */
[----:B---3--:R0:W1:Y:S01]  /*30f0*/  I2F.F64.U16 R24, R4 ;  /* 0x0000000400187312 */ /* 0x0080620000101800 */
[----:B------:R-:W-:Y:S05]  /*3100*/  BRA `(.L_x_11668) ;  /* 0x0000000c006c7947 */ /* 0x000fea0003800000 */
.L_x_11671:
        /* <DEDUP_REMOVED lines=9> */
.L_x_11675:
[----:B------:R-:W3:Y:S02]  /*31a0*/  LDG.E R4, desc[UR36][R4.64] ;  /* 0x0000002404047981 */ /* 0x000ee4000c1e1900 */
[----:B---3--:R0:W1:Y:S01]  /*31b0*/  I2F.F64 R24, R4 ;  /* 0x0000000400187312 */ /* 0x0080620000201c00 */
[----:B------:R-:W-:Y:S05]  /*31c0*/  BRA `(.L_x_11668) ;  /* 0x0000000c003c7947 */ /* 0x000fea0003800000 */
.L_x_11674:
[----:B------:R-:W3:Y:S02]  /*31d0*/  LDG.E.U16 R4, desc[UR36][R4.64] ;  /* 0x0000002404047981 */ /* 0x000ee4000c1e1500 */
[----:B---3--:R0:W1:Y:S01]  /*31e0*/  I2F.F64.S16 R24, R4 ;  /* 0x0000000400187312 */ /* 0x0080620000101c00 */
[----:B------:R-:W-:Y:S05]  /*31f0*/  BRA `(.L_x_11668) ;  /* 0x0000000c00307947 */ /* 0x000fea0003800000 */
.L_x_11670:
        /* <DEDUP_REMOVED lines=10> */
.L_x_11677:
[----:B------:R-:W3:Y:S02]  /*32a0*/  LDG.E.U16 R0, desc[UR36][R4.64] ;  /* 0x0000002404007981 */ /* 0x000ee4000c1e1500 */
[----:B---3--:R-:W-:-:S05]  /*32b0*/  HADD2.F32 R0, -RZ, R0.H0_H0 ;  /* 0x20000000ff007230 */ /* 0x008fca0000004100 */
[----:B------:R-:W-:-:S04]  /*32c0*/  FMUL.FTZ R0, R0, 1 ;  /* 0x3f80000000007820 */ /* 0x000fc80000410000 */
[----:B------:R0:W1:Y:S01]  /*32d0*/  F2F.F64.F32 R24, R0 ;  /* 0x0000000000187310 */ /* 0x0000620000201800 */
[----:B------:R-:W-:Y:S05]  /*32e0*/  BRA `(.L_x_11668) ;  /* 0x0000000800f47947 */ /* 0x000fea0003800000 */
.L_x_11676:
        /* <DEDUP_REMOVED lines=10> */
.L_x_11679:
[----:B------:R-:W3:Y:S02]  /*3390*/  LDG.E.U16 R4, desc[UR36][R4.64] ;  /* 0x0000002404047981 */ /* 0x000ee4000c1e1500 */
[----:B---3--:R-:W-:-:S05]  /*33a0*/  HADD2.F32 R0, -RZ, R4.H0_H0 ;  /* 0x20000004ff007230 */ /* 0x008fca0000004100 */
[----:B------:R-:W-:-:S04]  /*33b0*/  FMUL.FTZ R0, R0, 1 ;  /* 0x3f80000000007820 */ /* 0x000fc80000410000 */
[----:B------:R0:W1:Y:S01]  /*33c0*/  F2F.F64.F32 R24, R0 ;  /* 0x0000000000187310 */ /* 0x0000620000201800 */
[----:B------:R-:W-:Y:S05]  /*33d0*/  BRA `(.L_x_11668) ;  /* 0x0000000800b87947 */ /* 0x000fea0003800000 */
.L_x_11678:
[----:B------:R0:W5:Y:S01]  /*33e0*/  LDG.E.64 R24, desc[UR36][R4.64] ;  /* 0x0000002404187981 */ /* 0x000162000c1e1b00 */
[----:B------:R-:W-:Y:S05]  /*33f0*/  BRA `(.L_x_11668) ;  /* 0x0000000800b07947 */ /* 0x000fea0003800000 */
.L_x_11669:
        /* <DEDUP_REMOVED lines=13> */
.L_x_11682:
[----:B------:R0:W5:Y:S01]  /*34d0*/  LDG.E.64 R24, desc[UR36][R4.64] ;  /* 0x0000002404187981 */ /* 0x000162000c1e1b00 */
[----:B------:R-:W-:Y:S05]  /*34e0*/  BRA `(.L_x_11668) ;  /* 0x0000000800747947 */ /* 0x000fea0003800000 */
.L_x_11681:
        /* <DEDUP_REMOVED lines=28> */
.L_x_11684:
        /* <DEDUP_REMOVED lines=15> */
.L_x_11683:
[----:B------:R-:W3:Y:S02]  /*37a0*/  LDG.E.U16 R0, desc[UR36][R4.64] ;  /* 0x0000002404007981 */ /* 0x000ee4000c1e1500 */
[----:B---3--:R-:W-:-:S04]  /*37b0*/  IMAD.U32 R0, R0, 0x10000, RZ ;  /* 0x0001000000007824 */ /* 0x008fc800078e00ff */
[----:B------:R-:W-:-:S04]  /*37c0*/  FMUL.FTZ R0, R0, 1 ;  /* 0x3f80000000007820 */ /* 0x000fc80000410000 */
[----:B------:R0:W1:Y:S01]  /*37d0*/  F2F.F64.F32 R24, R0 ;  /* 0x0000000000187310 */ /* 0x0000620000201800 */
[----:B------:R-:W-:Y:S05]  /*37e0*/  BRA `(.L_x_11668) ;  /* 0x0000000400b47947 */ /* 0x000fea0003800000 */
.L_x_11680:
        /* <DEDUP_REMOVED lines=11> */
.L_x_11687:
        /* <DEDUP_REMOVED lines=21> */
.L_x_11691:
[----:B------:R-:W-:Y:S05]  /*39f0*/  BSYNC B1 ;  /* 0x0000000000017941 */ /* 0x000fea0003800000 */
.L_x_11690:
[----:B------:R-:W-:Y:S01]  /*3a00*/  LEA R3, R0, 0x3b800000, 0x17 ;  /* 0x3b80000000037811 */ /* 0x000fe200078eb8ff */
[----:B------:R-:W-:-:S05]  /*3a10*/  IMAD.SHL.U32 R0, R2, 0x100000, RZ ;  /* 0x0010000002007824 */ /* 0x000fca00078e00ff */
[----:B------:R-:W-:-:S07]  /*3a20*/  LOP3.LUT R0, R3, R0, R4, 0xfe, !PT ;  /* 0x0000000003007212 */ /* 0x000fce00078efe04 */
.L_x_11689:
[----:B------:R-:W-:Y:S05]  /*3a30*/  BSYNC B0 ;  /* 0x0000000000007941 */ /* 0x000fea0003800000 */
.L_x_11688:
[----:B------:R-:W-:-:S04]  /*3a40*/  FMUL.FTZ R0, R0, 1 ;  /* 0x3f80000000007820 */ /* 0x000fc80000410000 */
[----:B------:R0:W1:Y:S01]  /*3a50*/  F2F.F64.F32 R24, R0 ;  /* 0x0000000000187310 */ /* 0x0000620000201800 */
[----:B------:R-:W-:Y:S05]  /*3a60*/  BRA `(.L_x_11668) ;  /* 0x0000000400147947 */ /* 0x000fea0003800000 */
.L_x_11686:
        /* <DEDUP_REMOVED lines=21> */
.L_x_11695:
[----:B------:R-:W-:Y:S05]  /*3bc0*/  BSYNC B1 ;  /* 0x0000000000017941 */ /* 0x000fea0003800000 */
.L_x_11694:
[----:B------:R-:W-:Y:S01]  /*3bd0*/  LEA R3, R0, 0x37800000, 0x17 ;  /* 0x3780000000037811 */ /* 0x000fe200078eb8ff */
[----:B------:R-:W-:-:S05]  /*3be0*/  IMAD.SHL.U32 R0, R2, 0x200000, RZ ;  /* 0x0020000002007824 */ /* 0x000fca00078e00ff */
[----:B------:R-:W-:-:S07]  /*3bf0*/  LOP3.LUT R0, R3, R0, R4, 0xfe, !PT ;  /* 0x0000000003007212 */ /* 0x000fce00078efe04 */
.L_x_11693:
[----:B------:R-:W-:Y:S05]  /*3c00*/  BSYNC B0 ;  /* 0x0000000000007941 */ /* 0x000fea0003800000 */
.L_x_11692:
[----:B------:R-:W-:-:S04]  /*3c10*/  FMUL.FTZ R0, R0, 1 ;  /* 0x3f80000000007820 */ /* 0x000fc80000410000 */
[----:B------:R0:W1:Y:S01]  /*3c20*/  F2F.F64.F32 R24, R0 ;  /* 0x0000000000187310 */ /* 0x0000620000201800 */
[----:B------:R-:W-:Y:S05]  /*3c30*/  BRA `(.L_x_11668) ;  /* 0x0000000000a07947 */ /* 0x000fea0003800000 */
.L_x_11685:
        /* <DEDUP_REMOVED lines=14> */
.L_x_11699:
[----:B------:R-:W-:Y:S05]  /*3d20*/  BSYNC B0 ;  /* 0x0000000000007941 */ /* 0x000fea0003800000 */
.L_x_11698:
[----:B------:R-:W-:-:S04]  /*3d30*/  FMUL.FTZ R0, R0, 1 ;  /* 0x3f80000000007820 */ /* 0x000fc80000410000 */
[----:B------:R0:W1:Y:S01]  /*3d40*/  F2F.F64.F32 R24, R0 ;  /* 0x0000000000187310 */ /* 0x0000620000201800 */
[----:B------:R-:W-:Y:S05]  /*3d50*/  BRA `(.L_x_11668) ;  /* 0x0000000000587947 */ /* 0x000fea0003800000 */
.L_x_11673:
        /* <DEDUP_REMOVED lines=16> */
.L_x_11700:
[----:B------:R-:W-:Y:S05]  /*3e60*/  BRA `(.L_x_11668) ;  /* 0x0000000000147947 */ /* 0x000fea0003800000 */
.L_x_11697:
[----:B------:R-:W3:Y:S02]  /*3e70*/  LDG.E.64 R24, desc[UR36][R4.64] ;  /* 0x0000002404187981 */ /* 0x000ee4000c1e1b00 */
[----:B---3--:R-:W0:Y:S01]  /*3e80*/  I2F.F64.U64 R24, R24 ;  /* 0x0000001800187312 */ /* 0x008e220000301800 */
[----:B------:R-:W-:Y:S05]  /*3e90*/  BRA `(.L_x_11668) ;  /* 0x0000000000087947 */ /* 0x000fea0003800000 */
.L_x_11696:
[----:B------:R-:W3:Y:S02]  /*3ea0*/  LDG.E R4, desc[UR36][R4.64] ;  /* 0x0000002404047981 */ /* 0x000ee4000c1e1900 */
[----:B---3--:R0:W1:Y:S02]  /*3eb0*/  I2F.F64.U32 R24, R4 ;  /* 0x0000000400187312 */ /* 0x0080640000201800 */
.L_x_11668:
[----:B------:R-:W-:Y:S05]  /*3ec0*/  BSYNC B6 ;  /* 0x0000000000067941 */ /* 0x000fea0003800000 */
.L_x_11667:
        /* <DEDUP_REMOVED lines=17> */
[----:B0-----:R-:W-:Y:S01]  /*3fe0*/  @!P1 DSETP.MAX.AND P5, P6, R16, R2, PT ;  /* 0x000000021000922a */ /* 0x001fe20003eaf000 */
        /* <DEDUP_REMOVED lines=10> */
[----:B------:R-:W-:Y:S01]  /*4090*/  @!P0 DSETP.MAX.AND P5, P6, R24, R4, PT ;  /* 0x000000041800822a */ /* 0x000fe20003eaf000 */
        /* <DEDUP_REMOVED lines=10> */
[----:B------:R-:W-:Y:S01]  /*4140*/  @!P4 DSETP.MAX.AND P5, P6, R28, R2, PT ;  /* 0x000000021c00c22a */ /* 0x000fe20003eaf000 */
        /* <DEDUP_REMOVED lines=11> */
[----:B------:R-:W-:Y:S01]  /*4200*/  @!P2 DSETP.MAX.AND P5, P6, R32, R4, PT ;  /* 0x000000042000a22a */ /* 0x000fe20003eaf000 */
        /* <DEDUP_REMOVED lines=31> */
.L_x_11706:
[----:B------:R-:W0:Y:S01]  /*4400*/  F2I.S64.F64.TRUNC R28, R28 ;  /* 0x0000001c001c7311 */ /* 0x000e22000030d900 */
[----:B------:R-:W-:Y:S02]  /*4410*/  IMAD.MOV.U32 R26, RZ, RZ, R18 ;  /* 0x000000ffff1a7224 */ /* 0x000fe400078e0012 */
[----:B0-----:R-:W-:-:S05]  /*4420*/  IMAD.MOV.U32 R3, RZ, RZ, R28 ;  /* 0x000000ffff037224 */ /* 0x001fca00078e001c */
[----:B------:R0:W-:Y:S01]  /*4430*/  STG.E.U8 desc[UR36][R4.64], R3 ;  /* 0x0000000304007986 */ /* 0x0001e2000c101124 */
[----:B------:R-:W-:Y:S05]  /*4440*/  BRA `(.L_x_11702) ;  /* 0x0000001000407947 */ /* 0x000fea0003800000 */
.L_x_11705:
        /* <DEDUP_REMOVED lines=10> */
.L_x_11709:
[----:B------:R-:W0:Y:S01]  /*44f0*/  F2I.F64.TRUNC R29, R28 ;  /* 0x0000001c001d7311 */ /* 0x000e22000030d100 */
[----:B------:R-:W-:Y:S01]  /*4500*/  IMAD.MOV.U32 R26, RZ, RZ, R18 ;  /* 0x000000ffff1a7224 */ /* 0x000fe200078e0012 */
[----:B0-----:R0:W-:Y:S01]  /*4510*/  STG.E desc[UR36][R4.64], R29 ;  /* 0x0000001d04007986 */ /* 0x0011e2000c101924 */
[----:B------:R-:W-:Y:S05]  /*4520*/  BRA `(.L_x_11702) ;  /* 0x0000001000087947 */ /* 0x000fea0003800000 */
.L_x_11708:
[----:B------:R-:W0:Y:S01]  /*4530*/  F2I.F64.TRUNC R29, R28 ;  /* 0x0000001c001d7311 */ /* 0x000e22000030d100 */
[----:B------:R-:W-:Y:S01]  /*4540*/  IMAD.MOV.U32 R26, RZ, RZ, R18 ;  /* 0x000000ffff1a7224 */ /* 0x000fe200078e0012 */
[----:B0-----:R0:W-:Y:S01]  /*4550*/  STG.E.U16 desc[UR36][R4.64], R29 ;  /* 0x0000001d04007986 */ /* 0x0011e2000c101524 */
[----:B------:R-:W-:Y:S05]  /*4560*/  BRA `(.L_x_11702) ;  /* 0x0000000c00f87947 */ /* 0x000fea0003800000 */
.L_x_11704:
        /* <DEDUP_REMOVED lines=14> */
.L_x_11711:
        /* <DEDUP_REMOVED lines=9> */
.L_x_11710:
        /* <DEDUP_REMOVED lines=15> */
.L_x_11713:
        /* <DEDUP_REMOVED lines=10> */
.L_x_11712:
[----:B------:R0:W-:Y:S01]  /*4870*/  STG.E.64 desc[UR36][R4.64], R28 ;  /* 0x0000001c04007986 */ /* 0x0001e2000c101b24 */
[----:B------:R-:W-:Y:S01]  /*4880*/  IMAD.MOV.U32 R26, RZ, RZ, R18 ;  /* 0x000000ffff1a7224 */ /* 0x000fe200078e0012 */
[----:B------:R-:W-:Y:S06]  /*4890*/  BRA `(.L_x_11702) ;  /* 0x0000000c002c7947 */ /* 0x000fec0003800000 */
.L_x_11703:
        /* <DEDUP_REMOVED lines=13> */
.L_x_11716:
[----:B------:R-:W-:Y:S01]  /*4970*/  CS2R R30, SRZ ;  /* 0x00000000001e7805 */ /* 0x000fe2000001ff00 */
[----:B------:R-:W-:-:S04]  /*4980*/  IMAD.MOV.U32 R26, RZ, RZ, R18 ;  /* 0x000000ffff1a7224 */ /* 0x000fc800078e0012 */
[----:B------:R0:W-:Y:S01]  /*4990*/  STG.E.128 desc[UR36][R4.64], R28 ;  /* 0x0000001c04007986 */ /* 0x0001e2000c101d24 */
[----:B------:R-:W-:Y:S05]  /*49a0*/  BRA `(.L_x_11702) ;  /* 0x0000000800e87947 */ /* 0x000fea0003800000 */
.L_x_11715:
        /* <DEDUP_REMOVED lines=25> */
.L_x_11720:
[----:B------:R-:W-:Y:S05]  /*4b40*/  BSYNC B0 ;  /* 0x0000000000007941 */ /* 0x000fea0003800000 */
.L_x_11719:
[----:B------:R-:W-:Y:S01]  /*4b50*/  LOP3.LUT R7, R0, R7, RZ, 0xfc, !PT ;  /* 0x0000000700077212 */ /* 0x000fe200078efcff */
[----:B------:R-:W-:-:S04]  /*4b60*/  IMAD.MOV.U32 R26, RZ, RZ, R18 ;  /* 0x000000ffff1a7224 */ /* 0x000fc800078e0012 */
[----:B------:R0:W-:Y:S01]  /*4b70*/  STG.E.U8 desc[UR36][R4.64], R7 ;  /* 0x0000000704007986 */ /* 0x0001e2000c101124 */
[----:B------:R-:W-:Y:S05]  /*4b80*/  BRA `(.L_x_11702) ;  /* 0x0000000800707947 */ /* 0x000fea0003800000 */
.L_x_11718:
        /* <DEDUP_REMOVED lines=17> */
.L_x_11722:
[----:B------:R-:W-:Y:S01]  /*4ca0*/  IMAD.MOV.U32 R0, RZ, RZ, 0x7f ;  /* 0x0000007fff007424 */ /* 0x000fe200078e00ff */
[----:B------:R-:W-:-:S04]  /*4cb0*/  ISETP.GT.U32.AND P0, PT, R3, 0x7f800000, PT ;  /* 0x7f8000000300780c */ /* 0x000fc80003f04070 */
[----:B------:R-:W-:-:S09]  /*4cc0*/  SEL R0, R0, 0x7c, P0 ;  /* 0x0000007c00007807 */ /* 0x000fd20000000000 */
.L_x_11723:
[----:B------:R-:W-:Y:S05]  /*4cd0*/  BSYNC B0 ;  /* 0x0000000000007941 */ /* 0x000fea0003800000 */
.L_x_11721:
[----:B------:R-:W-:Y:S01]  /*4ce0*/  LOP3.LUT R3, R7, 0x80000000, RZ, 0xc0, !PT ;  /* 0x8000000007037812 */ /* 0x000fe200078ec0ff */
[----:B------:R-:W-:-:S03]  /*4cf0*/  IMAD.MOV.U32 R26, RZ, RZ, R18 ;  /* 0x000000ffff1a7224 */ /* 0x000fc600078e0012 */
[----:B------:R-:W-:-:S04]  /*4d00*/  SHF.R.U32.HI R3, RZ, 0x18, R3 ;  /* 0x00000018ff037819 */ /* 0x000fc80000011603 */
[----:B------:R-:W-:-:S05]  /*4d10*/  LOP3.LUT R3, R0, R3, RZ, 0xfc, !PT ;  /* 0x0000000300037212 */ /* 0x000fca00078efcff */
[----:B------:R0:W-:Y:S01]  /*4d20*/  STG.E.U8 desc[UR36][R4.64], R3 ;  /* 0x0000000304007986 */ /* 0x0001e2000c101124 */
[----:B------:R-:W-:Y:S05]  /*4d30*/  BRA `(.L_x_11702) ;  /* 0x0000000800047947 */ /* 0x000fea0003800000 */
.L_x_11717:
        /* <DEDUP_REMOVED lines=9> */
.L_x_11714:
        /* <DEDUP_REMOVED lines=12> */
.L_x_11726:
        /* <DEDUP_REMOVED lines=21> */
.L_x_11729:
[----:B------:R-:W-:-:S04]  /*4fe0*/  LOP3.LUT R0, R7, 0x80000000, RZ, 0xc0, !PT ;  /* 0x8000000007007812 */ /* 0x000fc800078ec0ff */
[----:B------:R-:W-:-:S04]  /*4ff0*/  SHF.R.U32.HI R0, RZ, 0x18, R0 ;  /* 0x00000018ff007819 */ /* 0x000fc80000011600 */
[----:B------:R-:W-:-:S07]  /*5000*/  LOP3.LUT R0, R3, R0, RZ, 0xfc, !PT ;  /* 0x0000000003007212 */ /* 0x000fce00078efcff */
.L_x_11728:
[----:B------:R-:W-:Y:S05]  /*5010*/  BSYNC B0 ;  /* 0x0000000000007941 */ /* 0x000fea0003800000 */
.L_x_11727:
[----:B------:R4:W-:Y:S01]  /*5020*/  STG.E.U8 desc[UR36][R4.64], R0 ;  /* 0x0000000004007986 */ /* 0x0009e2000c101124 */
[----:B------:R-:W-:Y:S01]  /*5030*/  IMAD.MOV.U32 R26, RZ, RZ, R18 ;  /* 0x000000ffff1a7224 */ /* 0x000fe200078e0012 */
[----:B------:R-:W-:Y:S06]  /*5040*/  BRA `(.L_x_11702) ;  /* 0x0000000400407947 */ /* 0x000fec0003800000 */
.L_x_11725:
        /* <DEDUP_REMOVED lines=21> */
.L_x_11732:
[----:B------:R-:W-:-:S04]  /*51a0*/  LOP3.LUT R0, R7, 0x80000000, RZ, 0xc0, !PT ;  /* 0x8000000007007812 */ /* 0x000fc800078ec0ff */
[----:B------:R-:W-:-:S04]  /*51b0*/  SHF.R.U32.HI R0, RZ, 0x18, R0 ;  /* 0x00000018ff007819 */ /* 0x000fc80000011600 */
[----:B------:R-:W-:-:S07]  /*51c0*/  LOP3.LUT R0, R3, R0, RZ, 0xfc, !PT ;  /* 0x0000000003007212 */ /* 0x000fce00078efcff */
.L_x_11731:
[----:B------:R-:W-:Y:S05]  /*51d0*/  BSYNC B0 ;  /* 0x0000000000007941 */ /* 0x000fea0003800000 */
.L_x_11730:
[----:B------:R0:W-:Y:S01]  /*51e0*/  STG.E.U8 desc[UR36][R4.64], R0 ;  /* 0x0000000004007986 */ /* 0x0001e2000c101124 */
[----:B------:R-:W-:Y:S01]  /*51f0*/  IMAD.MOV.U32 R26, RZ, RZ, R18 ;  /* 0x000000ffff1a7224 */ /* 0x000fe200078e0012 */
[----:B------:R-:W-:Y:S06]  /*5200*/  BRA `(.L_x_11702) ;  /* 0x0000000000d07947 */ /* 0x000fec0003800000 */
.L_x_11724:
        /* <DEDUP_REMOVED lines=27> */
.L_x_11707:
        /* <DEDUP_REMOVED lines=16> */
.L_x_11735:
[----:B------:R-:W-:Y:S01]  /*54c0*/  IMAD.MOV.U32 R26, RZ, RZ, R18 ;  /* 0x000000ffff1a7224 */ /* 0x000fe200078e0012 */
[----:B------:R-:W-:Y:S06]  /*54d0*/  BRA `(.L_x_11702) ;  /* 0x00000000001c7947 */ /* 0x000fec0003800000 */
.L_x_11734:
[----:B------:R-:W0:Y:S01]  /*54e0*/  F2I.U64.F64.TRUNC R28, R28 ;  /* 0x0000001c001c7311 */ /* 0x000e22000030d800 */
[----:B------:R-:W-:Y:S01]  /*54f0*/  IMAD.MOV.U32 R26, RZ, RZ, R18 ;  /* 0x000000ffff1a7224 */ /* 0x000fe200078e0012 */
[----:B0-----:R3:W-:Y:S01]  /*5500*/  STG.E.64 desc[UR36][R4.64], R28 ;  /* 0x0000001c04007986 */ /* 0x0017e2000c101b24 */
[----:B------:R-:W-:Y:S05]  /*5510*/  BRA `(.L_x_11702) ;  /* 0x00000000000c7947 */ /* 0x000fea0003800000 */
.L_x_11733:
[----:B------:R-:W0:Y:S01]  /*5520*/  F2I.U32.F64.TRUNC R29, R28 ;  /* 0x0000001c001d7311 */ /* 0x000e22000030d000 */
[----:B------:R-:W-:Y:S01]  /*5530*/  IMAD.MOV.U32 R26, RZ, RZ, R18 ;  /* 0x000000ffff1a7224 */ /* 0x000fe200078e0012 */
[----:B0-----:R1:W-:Y:S06]  /*5540*/  STG.E desc[UR36][R4.64], R29 ;  /* 0x0000001d04007986 */ /* 0x0013ec000c101924 */
.L_x_11702:
[----:B------:R-:W-:Y:S05]  /*5550*/  BSYNC B6 ;  /* 0x0000000000067941 */ /* 0x000fea0003800000 */
.L_x_11701:
        /* <DEDUP_REMOVED lines=24> */
.L_x_11741:
[----:B------:R-:W0:Y:S02]  /*56e0*/  F2I.S64.F64.TRUNC R32, R32 ;  /* 0x0000002000207311 */ /* 0x000e24000030d900 */
[----:B0-----:R-:W-:-:S05]  /*56f0*/  IMAD.MOV.U32 R3, RZ, RZ, R32 ;  /* 0x000000ffff037224 */ /* 0x001fca00078e0020 */
[----:B------:R0:W-:Y:S01]  /*5700*/  STG.E.U8 desc[UR36][R4.64], R3 ;  /* 0x0000000304007986 */ /* 0x0001e2000c101124 */
[----:B------:R-:W-:Y:S05]  /*5710*/  BRA `(.L_x_11743) ;  /* 0x0000000c00f07947 */ /* 0x000fea0003800000 */
.L_x_11740:
        /* <DEDUP_REMOVED lines=9> */
.L_x_11745:
[----:B------:R-:W0:Y:S02]  /*57b0*/  F2I.F64.TRUNC R33, R32 ;  /* 0x0000002000217311 */ /* 0x000e24000030d100 */
[----:B0-----:R0:W-:Y:S01]  /*57c0*/  STG.E desc[UR36][R4.64], R33 ;  /* 0x0000002104007986 */ /* 0x0011e2000c101924 */
[----:B------:R-:W-:Y:S05]  /*57d0*/  BRA `(.L_x_11743) ;  /* 0x0000000c00c07947 */ /* 0x000fea0003800000 */
.L_x_11744:
[----:B------:R-:W0:Y:S02]  /*57e0*/  F2I.F64.TRUNC R33, R32 ;  /* 0x0000002000217311 */ /* 0x000e24000030d100 */
[----:B0-----:R0:W-:Y:S01]  /*57f0*/  STG.E.U16 desc[UR36][R4.64], R33 ;  /* 0x0000002104007986 */ /* 0x0011e2000c101524 */
[----:B------:R-:W-:Y:S05]  /*5800*/  BRA `(.L_x_11743) ;  /* 0x0000000c00b47947 */ /* 0x000fea0003800000 */
.L_x_11739:
        /* <DEDUP_REMOVED lines=13> */
.L_x_11747:
        /* <DEDUP_REMOVED lines=8> */
.L_x_11746:
        /* <DEDUP_REMOVED lines=14> */
.L_x_11749:
        /* <DEDUP_REMOVED lines=9> */
.L_x_11748:
[----:B------:R0:W-:Y:S01]  /*5ad0*/  STG.E.64 desc[UR36][R4.64], R32 ;  /* 0x0000002004007986 */ /* 0x0001e2000c101b24 */
[----:B------:R-:W-:Y:S05]  /*5ae0*/  BRA `(.L_x_11743) ;  /* 0x0000000800fc7947 */ /* 0x000fea0003800000 */
.L_x_11738:
        /* <DEDUP_REMOVED lines=12> */
.L_x_11752:
[----:B------:R-:W-:-:S05]  /*5bb0*/  CS2R R34, SRZ ;  /* 0x0000000000227805 */ /* 0x000fca000001ff00 */
[----:B------:R0:W-:Y:S01]  /*5bc0*/  STG.E.128 desc[UR36][R4.64], R32 ;  /* 0x0000002004007986 */ /* 0x0001e2000c101d24 */
[----:B------:R-:W-:Y:S05]  /*5bd0*/  BRA `(.L_x_11743) ;  /* 0x0000000800c07947 */ /* 0x000fea0003800000 */
.L_x_11751:
        /* <DEDUP_REMOVED lines=25> */
.L_x_11756:
[----:B------:R-:W-:Y:S05]  /*5d70*/  BSYNC B0 ;  /* 0x0000000000007941 */ /* 0x000fea0003800000 */
.L_x_11755:
[----:B------:R-:W-:-:S05]  /*5d80*/  LOP3.LUT R7, R0, R7, RZ, 0xfc, !PT ;  /* 0x0000000700077212 */ /* 0x000fca00078efcff */
[----:B------:R0:W-:Y:S01]  /*5d90*/  STG.E.U8 desc[UR36][R4.64], R7 ;  /* 0x0000000704007986 */ /* 0x0001e2000c101124 */
[----:B------:R-:W-:Y:S05]  /*5da0*/  BRA `(.L_x_11743) ;  /* 0x00000008004c7947 */ /* 0x000fea0003800000 */
.L_x_11754:
        /* <DEDUP_REMOVED lines=17> */
.L_x_11758:
[----:B------:R-:W-:Y:S01]  /*5ec0*/  IMAD.MOV.U32 R0, RZ, RZ, 0x7f ;  /* 0x0000007fff007424 */ /* 0x000fe200078e00ff */
[----:B------:R-:W-:-:S04]  /*5ed0*/  ISETP.GT.U32.AND P0, PT, R3, 0x7f800000, PT ;  /* 0x7f8000000300780c */ /* 0x000fc80003f04070 */
[----:B------:R-:W-:-:S09]  /*5ee0*/  SEL R0, R0, 0x7c, P0 ;  /* 0x0000007c00007807 */ /* 0x000fd20000000000 */
.L_x_11759:
[----:B------:R-:W-:Y:S05]  /*5ef0*/  BSYNC B0 ;  /* 0x0000000000007941 */ /* 0x000fea0003800000 */
.L_x_11757:
[----:B------:R-:W-:-:S04]  /*5f00*/  LOP3.LUT R3, R7, 0x80000000, RZ, 0xc0, !PT ;  /* 0x8000000007037812 */ /* 0x000fc800078ec0ff */
[----:B------:R-:W-:-:S04]  /*5f10*/  SHF.R.U32.HI R3, RZ, 0x18, R3 ;  /* 0x00000018ff037819 */ /* 0x000fc80000011603 */
[----:B------:R-:W-:-:S05]  /*5f20*/  LOP3.LUT R3, R0, R3, RZ, 0xfc, !PT ;  /* 0x0000000300037212 */ /* 0x000fca00078efcff */
[----:B------:R0:W-:Y:S01]  /*5f30*/  STG.E.U8 desc[UR36][R4.64], R3 ;  /* 0x0000000304007986 */ /* 0x0001e2000c101124 */
[----:B------:R-:W-:Y:S05]  /*5f40*/  BRA `(.L_x_11743) ;  /* 0x0000000400e47947 */ /* 0x000fea0003800000 */
.L_x_11753:
        /* <DEDUP_REMOVED lines=8> */
.L_x_11750:
        /* <DEDUP_REMOVED lines=11> */
.L_x_11762:
        /* <DEDUP_REMOVED lines=21> */
.L_x_11765:
[----:B------:R-:W-:-:S04]  /*61d0*/  LOP3.LUT R0, R7, 0x80000000, RZ, 0xc0, !PT ;  /* 0x8000000007007812 */ /* 0x000fc800078ec0ff */
[----:B------:R-:W-:-:S04]  /*61e0*/  SHF.R.U32.HI R0, RZ, 0x18, R0 ;  /* 0x00000018ff007819 */ /* 0x000fc80000011600 */
[----:B------:R-:W-:-:S07]  /*61f0*/  LOP3.LUT R0, R3, R0, RZ, 0xfc, !PT ;  /* 0x0000000003007212 */ /* 0x000fce00078efcff */
.L_x_11764:
[----:B------:R-:W-:Y:S05]  /*6200*/  BSYNC B0 ;  /* 0x0000000000007941 */ /* 0x000fea0003800000 */
.L_x_11763:
[----:B------:R3:W-:Y:S01]  /*6210*/  STG.E.U8 desc[UR36][R4.64], R0 ;  /* 0x0000000004007986 */ /* 0x0007e2000c101124 */
[----:B------:R-:W-:Y:S05]  /*6220*/  BRA `(.L_x_11743) ;  /* 0x00000004002c7947 */ /* 0x000fea0003800000 */
.L_x_11761:
        /* <DEDUP_REMOVED lines=21> */
.L_x_11768:
[----:B------:R-:W-:-:S04]  /*6380*/  LOP3.LUT R0, R7, 0x80000000, RZ, 0xc0, !PT ;  /* 0x8000000007007812 */ /* 0x000fc800078ec0ff */
[----:B------:R-:W-:-:S04]  /*6390*/  SHF.R.U32.HI R0, RZ, 0x18, R0 ;  /* 0x00000018ff007819 */ /* 0x000fc80000011600 */
[----:B------:R-:W-:-:S07]  /*63a0*/  LOP3.LUT R0, R3, R0, RZ, 0xfc, !PT ;  /* 0x0000000003007212 */ /* 0x000fce00078efcff */
.L_x_11767:
[----:B------:R-:W-:Y:S05]  /*63b0*/  BSYNC B0 ;  /* 0x0000000000007941 */ /* 0x000fea0003800000 */
.L_x_11766:
[----:B------:R0:W-:Y:S01]  /*63c0*/  STG.E.U8 desc[UR36][R4.64], R0 ;  /* 0x0000000004007986 */ /* 0x0001e2000c101124 */
[----:B------:R-:W-:Y:S05]  /*63d0*/  BRA `(.L_x_11743) ;  /* 0x0000000000c07947 */ /* 0x000fea0003800000 */
.L_x_11760:
        /* <DEDUP_REMOVED lines=26> */
.L_x_11742:
        /* <DEDUP_REMOVED lines=16> */
.L_x_11771:
[----:B------:R-:W-:Y:S05]  /*6680*/  BRA `(.L_x_11743) ;  /* 0x0000000000147947 */ /* 0x000fea0003800000 */
.L_x_11770:
[----:B------:R-:W0:Y:S02]  /*6690*/  F2I.U64.F64.TRUNC R32, R32 ;  /* 0x0000002000207311 */ /* 0x000e24000030d800 */
[----:B0-----:R2:W-:Y:S01]  /*66a0*/  STG.E.64 desc[UR36][R4.64], R32 ;  /* 0x0000002004007986 */ /* 0x0015e2000c101b24 */
[----:B------:R-:W-:Y:S05]  /*66b0*/  BRA `(.L_x_11743) ;  /* 0x0000000000087947 */ /* 0x000fea0003800000 */
.L_x_11769:
[----:B------:R-:W0:Y:S02]  /*66c0*/  F2I.U32.F64.TRUNC R33, R32 ;  /* 0x0000002000217311 */ /* 0x000e24000030d000 */
[----:B0-----:R0:W-:Y:S02]  /*66d0*/  STG.E desc[UR36][R4.64], R33 ;  /* 0x0000002104007986 */ /* 0x0011e4000c101924 */
.L_x_11743:
        /* <DEDUP_REMOVED lines=24> */
.L_x_11775:
[----:B------:R-:W0:Y:S02]  /*6860*/  F2I.S64.F64.TRUNC R16, R16 ;  /* 0x0000001000107311 */ /* 0x000e24000030d900 */
[----:B0-----:R-:W-:-:S05]  /*6870*/  IMAD.MOV.U32 R3, RZ, RZ, R16 ;  /* 0x000000ffff037224 */ /* 0x001fca00078e0010 */
[----:B------:R3:W-:Y:S01]  /*6880*/  STG.E.U8 desc[UR36][R4.64], R3 ;  /* 0x0000000304007986 */ /* 0x0007e2000c101124 */
[----:B------:R-:W-:Y:S05]  /*6890*/  BRA `(.L_x_11777) ;  /* 0x0000000c00f07947 */ /* 0x000fea0003800000 */
.L_x_11774:
        /* <DEDUP_REMOVED lines=9> */
.L_x_11779:
[----:B------:R-:W0:Y:S02]  /*6930*/  F2I.F64.TRUNC R17, R16 ;  /* 0x0000001000117311 */ /* 0x000e24000030d100 */
[----:B0-----:R2:W-:Y:S01]  /*6940*/  STG.E desc[UR36][R4.64], R17 ;  /* 0x0000001104007986 */ /* 0x0015e2000c101924 */
[----:B------:R-:W-:Y:S05]  /*6950*/  BRA `(.L_x_11777) ;  /* 0x0000000c00c07947 */ /* 0x000fea0003800000 */
.L_x_11778:
[----:B------:R-:W0:Y:S02]  /*6960*/  F2I.F64.TRUNC R17, R16 ;  /* 0x0000001000117311 */ /* 0x000e24000030d100 */
[----:B0-----:R0:W-:Y:S01]  /*6970*/  STG.E.U16 desc[UR36][R4.64], R17 ;  /* 0x0000001104007986 */ /* 0x0011e2000c101524 */
[----:B------:R-:W-:Y:S05]  /*6980*/  BRA `(.L_x_11777) ;  /* 0x0000000c00b47947 */ /* 0x000fea0003800000 */
.L_x_11773:
        /* <DEDUP_REMOVED lines=13> */
.L_x_11781:
        /* <DEDUP_REMOVED lines=8> */
.L_x_11780:
        /* <DEDUP_REMOVED lines=14> */
.L_x_11783:
        /* <DEDUP_REMOVED lines=9> */
.L_x_11782:
[----:B------:R0:W-:Y:S01]  /*6c50*/  STG.E.64 desc[UR36][R4.64], R16 ;  /* 0x0000001004007986 */ /* 0x0001e2000c101b24 */
[----:B------:R-:W-:Y:S05]  /*6c60*/  BRA `(.L_x_11777) ;  /* 0x0000000800fc7947 */ /* 0x000fea0003800000 */
.L_x_11772:
        /* <DEDUP_REMOVED lines=12> */
.L_x_11786:
[----:B------:R-:W-:-:S05]  /*6d30*/  CS2R R18, SRZ ;  /* 0x0000000000127805 */ /* 0x000fca000001ff00 */
[----:B------:R0:W-:Y:S01]  /*6d40*/  STG.E.128 desc[UR36][R4.64], R16 ;  /* 0x0000001004007986 */ /* 0x0001e2000c101d24 */
[----:B------:R-:W-:Y:S05]  /*6d50*/  BRA `(.L_x_11777) ;  /* 0x0000000800c07947 */ /* 0x000fea0003800000 */
.L_x_11785:
        /* <DEDUP_REMOVED lines=25> */
.L_x_11790:
[----:B------:R-:W-:Y:S05]  /*6ef0*/  BSYNC B0 ;  /* 0x0000000000007941 */ /* 0x000fea0003800000 */
.L_x_11789:
[----:B------:R-:W-:-:S05]  /*6f00*/  LOP3.LUT R7, R0, R7, RZ, 0xfc, !PT ;  /* 0x0000000700077212 */ /* 0x000fca00078efcff */
[----:B------:R0:W-:Y:S01]  /*6f10*/  STG.E.U8 desc[UR36][R4.64], R7 ;  /* 0x0000000704007986 */ /* 0x0001e2000c101124 */
[----:B------:R-:W-:Y:S05]  /*6f20*/  BRA `(.L_x_11777) ;  /* 0x00000008004c7947 */ /* 0x000fea0003800000 */
.L_x_11788:
        /* <DEDUP_REMOVED lines=17> */
.L_x_11792:
[----:B------:R-:W-:Y:S01]  /*7040*/  IMAD.MOV.U32 R0, RZ, RZ, 0x7f ;  /* 0x0000007fff007424 */ /* 0x000fe200078e00ff */
[----:B------:R-:W-:-:S04]  /*7050*/  ISETP.GT.U32.AND P0, PT, R3, 0x7f800000, PT ;  /* 0x7f8000000300780c */ /* 0x000fc80003f04070 */
[----:B------:R-:W-:-:S09]  /*7060*/  SEL R0, R0, 0x7c, P0 ;  /* 0x0000007c00007807 */ /* 0x000fd20000000000 */
.L_x_11793:
[----:B------:R-:W-:Y:S05]  /*7070*/  BSYNC B0 ;  /* 0x0000000000007941 */ /* 0x000fea0003800000 */
.L_x_11791:
[----:B------:R-:W-:-:S04]  /*7080*/  LOP3.LUT R3, R7, 0x80000000, RZ, 0xc0, !PT ;  /* 0x8000000007037812 */ /* 0x000fc800078ec0ff */
[----:B------:R-:W-:-:S04]  /*7090*/  SHF.R.U32.HI R3, RZ, 0x18, R3 ;  /* 0x00000018ff037819 */ /* 0x000fc80000011603 */
[----:B------:R-:W-:-:S05]  /*70a0*/  LOP3.LUT R3, R0, R3, RZ, 0xfc, !PT ;  /* 0x0000000300037212 */ /* 0x000fca00078efcff */
[----:B------:R0:W-:Y:S01]  /*70b0*/  STG.E.U8 desc[UR36][R4.64], R3 ;  /* 0x0000000304007986 */ /* 0x0001e2000c101124 */
[----:B------:R-:W-:Y:S05]  /*70c0*/  BRA `(.L_x_11777) ;  /* 0x0000000400e47947 */ /* 0x000fea0003800000 */
.L_x_11787:
        /* <DEDUP_REMOVED lines=8> */
.L_x_11784:
        /* <DEDUP_REMOVED lines=11> */
.L_x_11796:
        /* <DEDUP_REMOVED lines=21> */
.L_x_11799:
[----:B------:R-:W-:-:S04]  /*7350*/  LOP3.LUT R0, R7, 0x80000000, RZ, 0xc0, !PT ;  /* 0x8000000007007812 */ /* 0x000fc800078ec0ff */
[----:B------:R-:W-:-:S04]  /*7360*/  SHF.R.U32.HI R0, RZ, 0x18, R0 ;  /* 0x00000018ff007819 */ /* 0x000fc80000011600 */
[----:B------:R-:W-:-:S07]  /*7370*/  LOP3.LUT R0, R3, R0, RZ, 0xfc, !PT ;  /* 0x0000000003007212 */ /* 0x000fce00078efcff */
.L_x_11798:
[----:B------:R-:W-:Y:S05]  /*7380*/  BSYNC B0 ;  /* 0x0000000000007941 */ /* 0x000fea0003800000 */
.L_x_11797:
[----:B------:R0:W-:Y:S01]  /*7390*/  STG.E.U8 desc[UR36][R4.64], R0 ;  /* 0x0000000004007986 */ /* 0x0001e2000c101124 */
[----:B------:R-:W-:Y:S05]  /*73a0*/  BRA `(.L_x_11777) ;  /* 0x00000004002c7947 */ /* 0x000fea0003800000 */
.L_x_11795:
        /* <DEDUP_REMOVED lines=21> */
.L_x_11802:
[----:B------:R-:W-:-:S04]  /*7500*/  LOP3.LUT R0, R7, 0x80000000, RZ, 0xc0, !PT ;  /* 0x8000000007007812 */ /* 0x000fc800078ec0ff */
[----:B------:R-:W-:-:S04]  /*7510*/  SHF.R.U32.HI R0, RZ, 0x18, R0 ;  /* 0x00000018ff007819 */ /* 0x000fc80000011600 */
[----:B------:R-:W-:-:S07]  /*7520*/  LOP3.LUT R0, R3, R0, RZ, 0xfc, !PT ;  /* 0x0000000003007212 */ /* 0x000fce00078efcff */
.L_x_11801:
[----:B------:R-:W-:Y:S05]  /*7530*/  BSYNC B0 ;  /* 0x0000000000007941 */ /* 0x000fea0003800000 */
.L_x_11800:
[----:B------:R0:W-:Y:S01]  /*7540*/  STG.E.U8 desc[UR36][R4.64], R0 ;  /* 0x0000000004007986 */ /* 0x0001e2000c101124 */
[----:B------:R-:W-:Y:S05]  /*7550*/  BRA `(.L_x_11777) ;  /* 0x0000000000c07947 */ /* 0x000fea0003800000 */
.L_x_11794:
        /* <DEDUP_REMOVED lines=26> */
.L_x_11776:
        /* <DEDUP_REMOVED lines=16> */
.L_x_11805:
[----:B------:R-:W-:Y:S05]  /*7800*/  BRA `(.L_x_11777) ;  /* 0x0000000000147947 */ /* 0x000fea0003800000 */
.L_x_11804:
[----:B------:R-:W0:Y:S02]  /*7810*/  F2I.U64.F64.TRUNC R16, R16 ;  /* 0x0000001000107311 */ /* 0x000e24000030d800 */
[----:B0-----:R0:W-:Y:S01]  /*7820*/  STG.E.64 desc[UR36][R4.64], R16 ;  /* 0x0000001004007986 */ /* 0x0011e2000c101b24 */
[----:B------:R-:W-:Y:S05]  /*7830*/  BRA `(.L_x_11777) ;  /* 0x0000000000087947 */ /* 0x000fea0003800000 */
.L_x_11803:
[----:B------:R-:W0:Y:S02]  /*7840*/  F2I.U32.F64.TRUNC R17, R16 ;  /* 0x0000001000117311 */ /* 0x000e24000030d000 */
[----:B0-----:R0:W-:Y:S02]  /*7850*/  STG.E desc[UR36][R4.64], R17 ;  /* 0x0000001104007986 */ /* 0x0011e4000c101924 */
.L_x_11777:
[----:B------:R-:W-:-:S07]  /*7860*/  VIADD R26, R26, 0x80 ;  /* 0x000000801a1a7836 */ /* 0x000fce0000000000 */
.L_x_11737:
[----:B------:R-:W-:Y:S05]  /*7870*/  BSYNC B6 ;  /* 0x0000000000067941 */ /* 0x000fea0003800000 */
.L_x_11736:
        /* <DEDUP_REMOVED lines=22> */
.L_x_11809:
[----:B------:R-:W0:Y:S02]  /*79e0*/  F2I.S64.F64.TRUNC R24, R24 ;  /* 0x0000001800187311 */ /* 0x000e24000030d900 */
[----:B0-----:R-:W-:-:S05]  /*79f0*/  IMAD.MOV.U32 R3, RZ, RZ, R24 ;  /* 0x000000ffff037224 */ /* 0x001fca00078e0018 */
[----:B------:R-:W-:Y:S01]  /*7a00*/  STG.E.U8 desc[UR36][R4.64], R3 ;  /* 0x0000000304007986 */ /* 0x000fe2000c101124 */
[----:B------:R-:W-:Y:S05]  /*7a10*/  EXIT ;  /* 0x000000000000794d */ /* 0x000fea0003800000 */
.L_x_11808:
        /* <DEDUP_REMOVED lines=9> */
.L_x_11812:
[----:B------:R-:W0:Y:S02]  /*7ab0*/  F2I.F64.TRUNC R25, R24 ;  /* 0x0000001800197311 */ /* 0x000e24000030d100 */
[----:B0-----:R-:W-:Y:S01]  /*7ac0*/  STG.E desc[UR36][R4.64], R25 ;  /* 0x0000001904007986 */ /* 0x001fe2000c101924 */
[----:B------:R-:W-:Y:S05]  /*7ad0*/  EXIT ;  /* 0x000000000000794d */ /* 0x000fea0003800000 */
.L_x_11811:
[----:B------:R-:W0:Y:S02]  /*7ae0*/  F2I.F64.TRUNC R25, R24 ;  /* 0x0000001800197311 */ /* 0x000e24000030d100 */
[----:B0-----:R-:W-:Y:S01]  /*7af0*/  STG.E.U16 desc[UR36][R4.64], R25 ;  /* 0x0000001904007986 */ /* 0x001fe2000c101524 */
[----:B------:R-:W-:Y:S05]  /*7b00*/  EXIT ;  /* 0x000000000000794d */ /* 0x000fea0003800000 */
.L_x_11807:
        /* <DEDUP_REMOVED lines=13> */
.L_x_11814:
        /* <DEDUP_REMOVED lines=8> */
.L_x_11813:
        /* <DEDUP_REMOVED lines=14> */
.L_x_11816:
        /* <DEDUP_REMOVED lines=9> */
.L_x_11815:
[----:B------:R-:W-:Y:S01]  /*7dd0*/  STG.E.64 desc[UR36][R4.64], R24 ;  /* 0x0000001804007986 */ /* 0x000fe2000c101b24 */
[----:B------:R-:W-:Y:S05]  /*7de0*/  EXIT ;  /* 0x000000000000794d */ /* 0x000fea0003800000 */
.L_x_11806:
        /* <DEDUP_REMOVED lines=12> */
.L_x_11819:
[----:B------:R-:W-:-:S05]  /*7eb0*/  CS2R R26, SRZ ;  /* 0x00000000001a7805 */ /* 0x000fca000001ff00 */
[----:B------:R-:W-:Y:S01]  /*7ec0*/  STG.E.128 desc[UR36][R4.64], R24 ;  /* 0x0000001804007986 */ /* 0x000fe2000c101d24 */
[----:B------:R-:W-:Y:S05]  /*7ed0*/  EXIT ;  /* 0x000000000000794d */ /* 0x000fea0003800000 */
.L_x_11818:
        /* <DEDUP_REMOVED lines=25> */
.L_x_11823:
[----:B------:R-:W-:Y:S05]  /*8070*/  BSYNC B0 ;  /* 0x0000000000007941 */ /* 0x000fea0003800000 */
.L_x_11822:
[----:B------:R-:W-:-:S05]  /*8080*/  LOP3.LUT R3, R0, R3, RZ, 0xfc, !PT ;  /* 0x0000000300037212 */ /* 0x000fca00078efcff */
[----:B------:R-:W-:Y:S01]  /*8090*/  STG.E.U8 desc[UR36][R4.64], R3 ;  /* 0x0000000304007986 */ /* 0x000fe2000c101124 */
[----:B------:R-:W-:Y:S05]  /*80a0*/  EXIT ;  /* 0x000000000000794d */ /* 0x000fea0003800000 */
.L_x_11821:
        /* <DEDUP_REMOVED lines=17> */
.L_x_11825:
[----:B------:R-:W-:Y:S01]  /*81c0*/  IMAD.MOV.U32 R0, RZ, RZ, 0x7f ;  /* 0x0000007fff007424 */ /* 0x000fe200078e00ff */
[----:B------:R-:W-:-:S04]  /*81d0*/  ISETP.GT.U32.AND P0, PT, R2, 0x7f800000, PT ;  /* 0x7f8000000200780c */ /* 0x000fc80003f04070 */
[----:B------:R-:W-:-:S09]  /*81e0*/  SEL R0, R0, 0x7c, P0 ;  /* 0x0000007c00007807 */ /* 0x000fd20000000000 */
.L_x_11826:
[----:B------:R-:W-:Y:S05]  /*81f0*/  BSYNC B0 ;  /* 0x0000000000007941 */ /* 0x000fea0003800000 */
.L_x_11824:
[----:B------:R-:W-:-:S04]  /*8200*/  LOP3.LUT R2, R3, 0x80000000, RZ, 0xc0, !PT ;  /* 0x8000000003027812 */ /* 0x000fc800078ec0ff */
[----:B------:R-:W-:-:S04]  /*8210*/  SHF.R.U32.HI R3, RZ, 0x18, R2 ;  /* 0x00000018ff037819 */ /* 0x000fc80000011602 */
[----:B------:R-:W-:-:S05]  /*8220*/  LOP3.LUT R3, R0, R3, RZ, 0xfc, !PT ;  /* 0x0000000300037212 */ /* 0x000fca00078efcff */
[----:B------:R-:W-:Y:S01]  /*8230*/  STG.E.U8 desc[UR36][R4.64], R3 ;  /* 0x0000000304007986 */ /* 0x000fe2000c101124 */
[----:B------:R-:W-:Y:S05]  /*8240*/  EXIT ;  /* 0x000000000000794d */ /* 0x000fea0003800000 */
.L_x_11820:
        /* <DEDUP_REMOVED lines=8> */
.L_x_11817:
        /* <DEDUP_REMOVED lines=11> */
.L_x_11829:
        /* <DEDUP_REMOVED lines=21> */
.L_x_11832:
[----:B------:R-:W-:-:S04]  /*84d0*/  LOP3.LUT R2, R7, 0x80000000, RZ, 0xc0, !PT ;  /* 0x8000000007027812 */ /* 0x000fc800078ec0ff */
[----:B------:R-:W-:-:S04]  /*84e0*/  SHF.R.U32.HI R3, RZ, 0x18, R2 ;  /* 0x00000018ff037819 */ /* 0x000fc80000011602 */
[----:B------:R-:W-:-:S04]  /*84f0*/  LOP3.LUT R0, R0, R3, RZ, 0xfc, !PT ;  /* 0x0000000300007212 */ /* 0x000fc800078efcff */
[----:B------:R-:W-:-:S07]  /*8500*/  PRMT R2, R0, 0x7610, R2 ;  /* 0x0000761000027816 */ /* 0x000fce0000000002 */
.L_x_11831:
[----:B------:R-:W-:Y:S05]  /*8510*/  BSYNC B0 ;  /* 0x0000000000007941 */ /* 0x000fea0003800000 */
.L_x_11830:
[----:B------:R-:W-:Y:S01]  /*8520*/  STG.E.U8 desc[UR36][R4.64], R2 ;  /* 0x0000000204007986 */ /* 0x000fe2000c101124 */
[----:B------:R-:W-:Y:S05]  /*8530*/  EXIT ;  /* 0x000000000000794d */ /* 0x000fea0003800000 */
.L_x_11828:
        /* <DEDUP_REMOVED lines=21> */
.L_x_11835:
[----:B------:R-:W-:-:S04]  /*8690*/  LOP3.LUT R2, R7, 0x80000000, RZ, 0xc0, !PT ;  /* 0x8000000007027812 */ /* 0x000fc800078ec0ff */
[----:B------:R-:W-:-:S04]  /*86a0*/  SHF.R.U32.HI R3, RZ, 0x18, R2 ;  /* 0x00000018ff037819 */ /* 0x000fc80000011602 */
[----:B------:R-:W-:-:S04]  /*86b0*/  LOP3.LUT R0, R0, R3, RZ, 0xfc, !PT ;  /* 0x0000000300007212 */ /* 0x000fc800078efcff */
[----:B------:R-:W-:-:S07]  /*86c0*/  PRMT R2, R0, 0x7610, R2 ;  /* 0x0000761000027816 */ /* 0x000fce0000000002 */
.L_x_11834:
[----:B------:R-:W-:Y:S05]  /*86d0*/  BSYNC B0 ;  /* 0x0000000000007941 */ /* 0x000fea0003800000 */
.L_x_11833:
[----:B------:R-:W-:Y:S01]  /*86e0*/  STG.E.U8 desc[UR36][R4.64], R2 ;  /* 0x0000000204007986 */ /* 0x000fe2000c101124 */
[----:B------:R-:W-:Y:S05]  /*86f0*/  EXIT ;  /* 0x000000000000794d */ /* 0x000fea0003800000 */
.L_x_11827:
        /* <DEDUP_REMOVED lines=26> */
.L_x_11810:
        /* <DEDUP_REMOVED lines=16> */
.L_x_11838:
[----:B------:R-:W-:Y:S05]  /*89a0*/  EXIT ;  /* 0x000000000000794d */ /* 0x000fea0003800000 */
.L_x_11837:
[----:B------:R-:W0:Y:S02]  /*89b0*/  F2I.U64.F64.TRUNC R24, R24 ;  /* 0x0000001800187311 */ /* 0x000e24000030d800 */
[----:B0-----:R-:W-:Y:S01]  /*89c0*/  STG.E.64 desc[UR36][R4.64], R24 ;  /* 0x0000001804007986 */ /* 0x001fe2000c101b24 */
[----:B------:R-:W-:Y:S05]  /*89d0*/  EXIT ;  /* 0x000000000000794d */ /* 0x000fea0003800000 */
.L_x_11836:
[----:B------:R-:W0:Y:S02]  /*89e0*/  F2I.U32.F64.TRUNC R25, R24 ;  /* 0x0000001800197311 */ /* 0x000e24000030d000 */
[----:B0-----:R-:W-:Y:S01]  /*89f0*/  STG.E desc[UR36][R4.64], R25 ;  /* 0x0000001904007986 */ /* 0x001fe2000c101924 */
[----:B------:R-:W-:Y:S05]  /*8a00*/  EXIT ;  /* 0x000000000000794d */ /* 0x000fea0003800000 */
.L_x_11839:
        /* <DEDUP_REMOVED lines=15> */
.L_x_36243:


//--------------------- .text._ZN2at6native18elementwise_kernelILi128ELi2EZNS0_22gpu_kernel_impl_nocastIZZZNS0_21clamp_min_kernel_cudaERNS_18TensorIteratorBaseERKN3c106ScalarEENKUlvE_clEvENKUlvE4_clEvEUldE_EEvS4_RKT_EUliE_EEviT1_ --------------------------
	.section	.text._ZN2at6native18elementwise_kernelILi128ELi2EZNS0_22gpu_kernel_impl_nocastIZZZNS0_21clamp_min_kernel_cudaERNS_18TensorIteratorBaseERKN3c106ScalarEENKUlvE_clEvENKUlvE4_clEvEUldE_EEvS4_RKT_EUliE_EEviT1_,"ax",@progbits
	.align	128
        .global         _ZN2at6native18elementwise_kernelILi128ELi2EZNS0_22gpu_kernel_impl_nocastIZZZNS0_21clamp_min_kernel_cudaERNS_18TensorIteratorBaseERKN3c106ScalarEENKUlvE_clEvENKUlvE4_clEvEUldE_EEvS4_RKT_EUliE_EEviT1_
        .type           _ZN2at6native18elementwise_kernelILi128ELi2EZNS0_22gpu_kernel_impl_nocastIZZZNS0_21clamp_min_kernel_cudaERNS_18TensorIteratorBaseERKN3c106ScalarEENKUlvE_clEvENKUlvE4_clEvEUldE_EEvS4_RKT_EUliE_EEviT1_,@function
        .size           _ZN2at6native18elementwise_kernelILi128ELi2EZNS0_22gpu_kernel_impl_nocastIZZZNS0_21clamp_min_kernel_cudaERNS_18TensorIteratorBaseERKN3c106ScalarEENKUlvE_clEvENKUlvE4_clEvEUldE_EEvS4_RKT_EUliE_EEviT1_,(.L_x_36244 - _ZN2at6native18elementwise_kernelILi128ELi2EZNS0_22gpu_kernel_impl_nocastIZZZNS0_21clamp_min_kernel_cudaERNS_18TensorIteratorBaseERKN3c106ScalarEENKUlvE_clEvENKUlvE4_clEvEUldE_EEvS4_RKT_EUliE_EEviT1_)
        .other          _ZN2at6native18elementwise_kernelILi128ELi2EZNS0_22gpu_kernel_impl_nocastIZZZNS0_21clamp_min_kernel_cudaERNS_18TensorIteratorBaseERKN3c106ScalarEENKUlvE_clEvENKUlvE4_clEvEUldE_EEvS4_RKT_EUliE_EEviT1_,@"STO_CUDA_ENTRY STV_DEFAULT"
_ZN2at6native18elementwise_kernelILi128ELi2EZNS0_22gpu_kernel_impl_nocastIZZZNS0_21clamp_min_kernel_cudaERNS_18TensorIteratorBaseERKN3c106ScalarEENKUlvE_clEvENKUlvE4_clEvEUldE_EEvS4_RKT_EUliE_EEviT1_:
.text._ZN2at6native18elementwise_kernelILi128ELi2EZNS0_22gpu_kernel_impl_nocastIZZZNS0_21clamp_min_kernel_cudaERNS_18TensorIteratorBaseERKN3c106ScalarEENKUlvE_clEvENKUlvE4_clEvEUldE_EEvS4_RKT_EUliE_EEviT1_:
        /* <DEDUP_REMOVED lines=312> */
.L_x_11842:
        /* <DEDUP_REMOVED lines=9> */
[----:B0-----:R-:W-:Y:S01]  /*1410*/  @!P0 DSETP.MAX.AND P2, P3, R4, R6, PT ;  /* 0x000000060400822a */ /* 0x001fe20003b4f000 */
        /* <DEDUP_REMOVED lines=9> */
.L_x_11841:
[----:B------:R-:W-:Y:S05]  /*14b0*/  BSYNC B0 ;  /* 0x0000000000007941 */ /* 0x000fea0003800000 */
.L_x_11840:
        /* <DEDUP_REMOVED lines=305> */
.L_x_11843:
        /* <DEDUP_REMOVED lines=10> */
[----:B0-----:R-:W-:Y:S01]  /*2870*/  @!P0 DSETP.MAX.AND P2, P3, R4, R6, PT ;  /* 0x000000060400822a */ /* 0x001fe20003b4f000 */
        /* <DEDUP_REMOVED lines=8> */
.L_x_11844:
        /* <DEDUP_REMOVED lines=16> */
.L_x_36244:


//--------------------- .text._ZN2at6native27unrolled_elementwise_kernelIZZZNS0_21clamp_min_kernel_cudaERNS_18TensorIteratorBaseERKN3c106ScalarEENKUlvE_clEvENKUlvE4_clEvEUldE_St5arrayIPcLm2EELi4E23TrivialOffsetCalculatorILi1EjESF_NS0_6memory15LoadWithoutCastENSG_16StoreWithoutCastEEEviT_T0_T2_T3_T4_T5_ --------------------------
	.section	.text._ZN2at6native27unrolled_elementwise_kernelIZZZNS0_21clamp_min_kernel_cudaERNS_18TensorIteratorBaseERKN3c106ScalarEENKUlvE_clEvENKUlvE4_clEvEUldE_St5arrayIPcLm2EELi4E23TrivialOffsetCalculatorILi1EjESF_NS0_6memory15LoadWithoutCastENSG_16StoreWithoutCastEEEviT_T0_T2_T3_T4_T5_,"ax",@progbits
	.align	128
        .global         _ZN2at6native27unrolled_elementwise_kernelIZZZNS0_21clamp_min_kernel_cudaERNS_18TensorIteratorBaseERKN3c106ScalarEENKUlvE_clEvENKUlvE4_clEvEUldE_St5arrayIPcLm2EELi4E23TrivialOffsetCalculatorILi1EjESF_NS0_6memory15LoadWithoutCastENSG_16StoreWithoutCastEEEviT_T0_T2_T3_T4_T5_
        .type           _ZN2at6native27unrolled_elementwise_kernelIZZZNS0_21clamp_min_kernel_cudaERNS_18TensorIteratorBaseERKN3c106ScalarEENKUlvE_clEvENKUlvE4_clEvEUldE_St5arrayIPcLm2EELi4E23TrivialOffsetCalculatorILi1EjESF_NS0_6memory15LoadWithoutCastENSG_16StoreWithoutCastEEEviT_T0_T2_T3_T4_T5_,@function
        .size           _ZN2at6native27unrolled_elementwise_kernelIZZZNS0_21clamp_min_kernel_cudaERNS_18TensorIteratorBaseERKN3c106ScalarEENKUlvE_clEvENKUlvE4_clEvEUldE_St5arrayIPcLm2EELi4E23TrivialOffsetCalculatorILi1EjESF_NS0_6memory15LoadWithoutCastENSG_16StoreWithoutCastEEEviT_T0_T2_T3_T4_T5_,(.L_x_36245 - _ZN2at6native27unrolled_elementwise_kernelIZZZNS0_21clamp_min_kernel_cudaERNS_18TensorIteratorBaseERKN3c106ScalarEENKUlvE_clEvENKUlvE4_clEvEUldE_St5arrayIPcLm2EELi4E23TrivialOffsetCalculatorILi1EjESF_NS0_6memory15LoadWithoutCastENSG_16StoreWithoutCastEEEviT_T0_T2_T3_T4_T5_)
        .other          _ZN2at6native27unrolled_elementwise_kernelIZZZNS0_21clamp_min_kernel_cudaERNS_18TensorIteratorBaseERKN3c106ScalarEENKUlvE_clEvENKUlvE4_clEvEUldE_St5arrayIPcLm2EELi4E23TrivialOffsetCalculatorILi1EjESF_NS0_6memory15LoadWithoutCastENSG_16StoreWithoutCastEEEviT_T0_T2_T3_T4_T5_,@"STO_CUDA_ENTRY STV_DEFAULT"
_ZN2at6native27unrolled_elementwise_kernelIZZZNS0_21clamp_min_kernel_cudaERNS_18TensorIteratorBaseERKN3c106ScalarEENKUlvE_clEvENKUlvE4_clEvEUldE_St5arrayIPcLm2EELi4E23TrivialOffsetCalculatorILi1EjESF_NS0_6memory15LoadWithoutCastENSG_16StoreWithoutCastEEEviT_T0_T2_T3_T4_T5_:
.text._ZN2at6native27unrolled_elementwise_kernelIZZZNS0_21clamp_min_kernel_cudaERNS_18TensorIteratorBaseERKN3c106ScalarEENKUlvE_clEvENKUlvE4_clEvEUldE_St5arrayIPcLm2EELi4E23TrivialOffsetCalculatorILi1EjESF_NS0_6memory15LoadWithoutCastENSG_16StoreWithoutCastEEEviT_T0_T2_T3_T4_T5_:
        /* <DEDUP_REMOVED lines=46> */
[----:B-1----:R-:W-:Y:S01]  /*02e0*/  @!P2 DSETP.MAX.AND P5, P4, R2, R18, PT ;  /* 0x000000120200a22a */ /* 0x002fe20003caf000 */
        /* <DEDUP_REMOVED lines=8> */
[----:B--2---:R-:W-:Y:S01]  /*0370*/  @!P0 DSETP.MAX.AND P6, P5, R8, R16, PT ;  /* 0x000000100800822a */ /* 0x004fe20003dcf000 */
        /* <DEDUP_REMOVED lines=13> */
[----:B0-----:R-:W-:Y:S01]  /*0450*/  @!P1 DSETP.MAX.AND P5, P4, R6, R14, PT ;  /* 0x0000000e0600922a */ /* 0x001fe20003caf000 */
        /* <DEDUP_REMOVED lines=23> */
.L_x_11846:
[----:B------:R-:W-:Y:S05]  /*05d0*/  BSYNC B0 ;  /* 0x0000000000007941 */ /* 0x000fea0003800000 */
.L_x_11845:
[----:B0-----:R-:W0:Y:S01]  /*05e0*/  @!P2 LDC.64 R2, c[0x0][0x218] ;  /* 0x00008600ff02ab82 */ /* 0x001e220000000a00 */
[----:B------:R-:W-:-:S13]  /*05f0*/  ISETP.GE.AND P0, PT, R13, R10, PT ;  /* 0x0000000a0d00720c */ /* 0x000fda0003f06270 */
[----:B------:R-:W-:Y:S05]  /*0600*/  @P0 EXIT ;  /* 0x000000000000094d */ /* 0x000fea0003800000 */
[----:B------:R-:W1:Y:S01]  /*0610*/  LDC.64 R6, c[0x0][0x228] ;  /* 0x00008a00ff067b82 */ /* 0x000e620000000a00 */
[----:B0-----:R-:W-:Y:S01]  /*0620*/  @!P2 DSETP.MAX.AND P0, P1, R4, R2, PT ;  /* 0x000000020400a22a */ /* 0x001fe2000390f000 */
        /* <DEDUP_REMOVED lines=11> */
.L_x_11847:
        /* <DEDUP_REMOVED lines=10> */
.L_x_36245:


//--------------------- .text._ZN2at6native29vectorized_elementwise_kernelILi2EZZZNS0_21clamp_min_kernel_cudaERNS_18TensorIteratorBaseERKN3c106ScalarEENKUlvE_clEvENKUlvE4_clEvEUldE_St5arrayIPcLm2EEEEviT0_T1_ --------------------------
	.section	.text._ZN2at6native29vectorized_elementwise_kernelILi2EZZZNS0_21clamp_min_kernel_cudaERNS_18TensorIteratorBaseERKN3c106ScalarEENKUlvE_clEvENKUlvE4_clEvEUldE_St5arrayIPcLm2EEEEviT0_T1_,"ax",@progbits
	.align	128
        .global         _ZN2at6native29vectorized_elementwise_kernelILi2EZZZNS0_21clamp_min_kernel_cudaERNS_18TensorIteratorBaseERKN3c106ScalarEENKUlvE_clEvENKUlvE4_clEvEUldE_St5arrayIPcLm2EEEEviT0_T1_
        .type           _ZN2at6native29vectorized_elementwise_kernelILi2EZZZNS0_21clamp_min_kernel_cudaERNS_18TensorIteratorBaseERKN3c106ScalarEENKUlvE_clEvENKUlvE4_clEvEUldE_St5arrayIPcLm2EEEEviT0_T1_,@function
        .size           _ZN2at6native29vectorized_elementwise_kernelILi2EZZZNS0_21clamp_min_kernel_cudaERNS_18TensorIteratorBaseERKN3c106ScalarEENKUlvE_clEvENKUlvE4_clEvEUldE_St5arrayIPcLm2EEEEviT0_T1_,(.L_x_36246 - _ZN2at6native29vectorized_elementwise_kernelILi2EZZZNS0_21clamp_min_kernel_cudaERNS_18TensorIteratorBaseERKN3c106ScalarEENKUlvE_clEvENKUlvE4_clEvEUldE_St5arrayIPcLm2EEEEviT0_T1_)
        .other          _ZN2at6native29vectorized_elementwise_kernelILi2EZZZNS0_21clamp_min_kernel_cudaERNS_18TensorIteratorBaseERKN3c106ScalarEENKUlvE_clEvENKUlvE4_clEvEUldE_St5arrayIPcLm2EEEEviT0_T1_,@"STO_CUDA_ENTRY STV_DEFAULT"
_ZN2at6native29vectorized_elementwise_kernelILi2EZZZNS0_21clamp_min_kernel_cudaERNS_18TensorIteratorBaseERKN3c106ScalarEENKUlvE_clEvENKUlvE4_clEvEUldE_St5arrayIPcLm2EEEEviT0_T1_:
.text._ZN2at6native29vectorized_elementwise_kernelILi2EZZZNS0_21clamp_min_kernel_cudaERNS_18TensorIteratorBaseERKN3c106ScalarEENKUlvE_clEvENKUlvE4_clEvEUldE_St5arrayIPcLm2EEEEviT0_T1_:
        /* <DEDUP_REMOVED lines=22> */
[----:B-1----:R-:W-:Y:S01]  /*0160*/  @!P2 DSETP.MAX.AND P1, P4, R16, R20, PT ;  /* 0x000000141000a22a */ /* 0x002fe20003c2f000 */
[----:B0-----:R-:W-:Y:S02]  /*0170*/  @!P2 IMAD.MOV.U32 R25, RZ, RZ, R20 ;  /* 0x000000ffff19a224 */ /* 0x001fe400078e0014 */
[----:B------:R-:W-:Y:S02]  /*0180*/  @!P2 IMAD.MOV.U32 R26, RZ, RZ, R21 ;  /* 0x000000ffff1aa224 */ /* 0x000fe400078e0015 */
[----:B------:R-:W-:Y:S01]  /*0190*/  @!P3 IMAD.MOV.U32 R20, RZ, RZ, R19 ;  /* 0x000000ffff14b224 */ /* 0x000fe200078e0013 */
[----:B--2---:R-:W-:Y:S01]  /*01a0*/  @!P3 DSETP.MAX.AND P5, P6, R18, R2, PT ;  /* 0x000000021200b22a */ /* 0x004fe20003eaf000 */
        /* <DEDUP_REMOVED lines=22> */
[----:B0-----:R-:W-:Y:S01]  /*0310*/  @!P0 DSETP.MAX.AND P2, P3, R8, R20, PT ;  /* 0x000000140800822a */ /* 0x001fe20003b4f000 */
        /* <DEDUP_REMOVED lines=16> */
[----:B------:R-:W-:Y:S01]  /*0420*/  @!P1 DSETP.MAX.AND P2, P6, R10, R2, PT ;  /* 0x000000020a00922a */ /* 0x000fe20003e4f000 */
        /* <DEDUP_REMOVED lines=13> */
[----:B------:R-:W-:Y:S01]  /*0500*/  @!P5 DSETP.MAX.AND P6, P0, R12, R20, PT ;  /* 0x000000140c00d22a */ /* 0x000fe200038cf000 */
        /* <DEDUP_REMOVED lines=8> */
[----:B--2---:R-:W-:Y:S01]  /*0590*/  @!P4 DSETP.MAX.AND P6, P1, R14, R2, PT ;  /* 0x000000020e00c22a */ /* 0x004fe200039cf000 */
        /* <DEDUP_REMOVED lines=10> */
[----:B0-----:R-:W-:Y:S01]  /*0640*/  @!P3 DSETP.MAX.AND P6, P0, R4, R26, PT ;  /* 0x0000001a0400b22a */ /* 0x001fe200038cf000 */
        /* <DEDUP_REMOVED lines=8> */
[----:B-1----:R-:W-:Y:S01]  /*06d0*/  @!P2 DSETP.MAX.AND P1, P6, R6, R16, PT ;  /* 0x000000100600a22a */ /* 0x002fe20003e2f000 */
        /* <DEDUP_REMOVED lines=16> */
.L_x_11848:
        /* <DEDUP_REMOVED lines=31> */
.L_x_11850:
[----:B------:R-:W-:Y:S05]  /*09d0*/  BSYNC B0 ;  /* 0x0000000000007941 */ /* 0x000fea0003800000 */
.L_x_11849:
        /* <DEDUP_REMOVED lines=15> */
.L_x_11852:
[----:B------:R-:W-:Y:S05]  /*0ad0*/  BSYNC B0 ;  /* 0x0000000000007941 */ /* 0x000fea0003800000 */
.L_x_11851:
        /* <DEDUP_REMOVED lines=26> */
[----:B0-----:R-:W-:Y:S01]  /*0c80*/  @!P2 DSETP.MAX.AND P4, P5, R4, R20, PT ;  /* 0x000000140400a22a */ /* 0x001fe20003d8f000 */
        /* <DEDUP_REMOVED lines=26> */
[----:B0-----:R-:W-:Y:S01]  /*0e30*/  @!P0 DSETP.MAX.AND P4, P5, R6, R20, PT ;  /* 0x000000140600822a */ /* 0x001fe20003d8f000 */
        /* <DEDUP_REMOVED lines=8> */
[----:B0-----:R-:W-:Y:S01]  /*0ec0*/  @!P2 DSETP.MAX.AND P0, P4, R12, R20, PT ;  /* 0x000000140c00a22a */ /* 0x001fe20003c0f000 */
        /* <DEDUP_REMOVED lines=10> */
[----:B0-----:R-:W-:Y:S01]  /*0f70*/  @!P1 DSETP.MAX.AND P5, P2, R10, R22, PT ;  /* 0x000000160a00922a */ /* 0x001fe20003aaf000 */
[----:B------:R-:W-:-:S05]  /*0f80*/  @!P1 IMAD.MOV.U32 R25, RZ, RZ, R23 ;  /* 0x000000ffff199224 */ /* 0x000fca00078e0017 */
[----:B------:R-:W-:Y:S02]  /*0f90*/  @!P1 FSEL R24, R24, R25, P5 ;  /* 0x0000001918189208 */ /* 0x000fe40002800000 */
[----:B------:R-:W-:Y:S01]  /*0fa0*/  @!P1 LOP3.LUT R27, R25, 0x80000, RZ, 0xfc, !PT ;  /* 0x00080000191b9812 */ /* 0x000fe200078efcff */
[----:B------:R-:W-:Y:S02]  /*0fb0*/  @!P1 IMAD.MOV.U32 R25, RZ, RZ, R22 ;  /* 0x000000ffff199224 */ /* 0x000fe400078e0016 */
[----:B------:R-:W-:Y:S01]  /*0fc0*/  @!P1 IMAD.MOV.U32 R22, RZ, RZ, R10 ;  /* 0x000000ffff169224 */ /* 0x000fe200078e000a */
[----:B------:R-:W-:Y:S01]  /*0fd0*/  @!P1 SEL R23, R27, R24, P2 ;  /* 0x000000181b179207 */ /* 0x000fe20001000000 */
[----:B-1----:R-:W-:-:S03]  /*0fe0*/  @!P0 DSETP.MAX.AND P2, P4, R2, R20, PT ;  /* 0x000000140200822a */ /* 0x002fc60003c4f000 */
        /* <DEDUP_REMOVED lines=26> */
[----:B-1----:R-:W-:Y:S01]  /*1190*/  @!P2 DSETP.MAX.AND P5, P4, R14, R26, PT ;  /* 0x0000001a0e00a22a */ /* 0x002fe20003caf000 */
[----:B------:R-:W-:-:S05]  /*11a0*/  @!P2 IMAD.MOV.U32 R29, RZ, RZ, R26 ;  /* 0x000000ffff1da224 */ /* 0x000fca00078e001a */
[----:B------:R-:W-:Y:S01]  /*11b0*/  @!P2 FSEL R26, R22, R27, P5 ;  /* 0x0000001b161aa208 */ /* 0x000fe20002800000 */
[----:B------:R-:W-:Y:S01]  /*11c0*/  @!P2 IMAD.MOV.U32 R22, RZ, RZ, R14 ;  /* 0x000000ffff16a224 */ /* 0x000fe200078e000e */
[----:B------:R-:W-:-:S04]  /*11d0*/  @!P2 LOP3.LUT R27, R27, 0x80000, RZ, 0xfc, !PT ;  /* 0x000800001b1ba812 */ /* 0x000fc800078efcff */
[----:B------:R-:W-:Y:S02]  /*11e0*/  @!P2 SEL R14, R22, R29, P5 ;  /* 0x0000001d160ea207 */ /* 0x000fe40002800000 */
[----:B------:R-:W-:Y:S02]  /*11f0*/  @!P2 SEL R15, R27, R26, P4 ;  /* 0x0000001a1b0fa207 */ /* 0x000fe40002000000 */
[----:B------:R-:W-:Y:S01]  /*1200*/  ISETP.GE.AND P2, PT, R19, R18, PT ;  /* 0x000000121300720c */ /* 0x000fe20003f46270 */
[----:B--2---:R-:W-:Y:S01]  /*1210*/  @!P0 DSETP.MAX.AND P3, P5, R16, R24, PT ;  /* 0x000000181000822a */ /* 0x004fe20003d6f000 */
        /* <DEDUP_REMOVED lines=19> */
.L_x_11855:
[----:B------:R-:W-:-:S13]  /*1350*/  ISETP.GE.AND P0, PT, R19, R18, PT ;  /* 0x000000121300720c */ /* 0x000fda0003f06270 */
[----:B------:R-:W-:Y:S05]  /*1360*/  @P0 BRA `(.L_x_11857) ;  /* 0x0000000000300947 */ /* 0x000fea0003800000 */
[----:B0-----:R-:W0:Y:S01]  /*1370*/  LDC.64 R2, c[0x0][0x228] ;  /* 0x00008a00ff027b82 */ /* 0x001e220000000a00 */
[----:B------:R-:W-:Y:S01]  /*1380*/  IADD3 R5, R0, R19, RZ ;  /* 0x0000001300057210 */ /* 0x000fe20007ffe0ff */
[----:B------:R-:W-:-:S04]  /*1390*/  VIADD R19, R19, 0x80 ;  /* 0x0000008013137836 */ /* 0x000fc80000000000 */
[----:B0-----:R-:W-:-:S05]  /*13a0*/  IMAD.WIDE.U32 R2, R5, 0x8, R2 ;  /* 0x0000000805027825 */ /* 0x001fca00078e0002 */
[----:B------:R1:W-:Y:S02]  /*13b0*/  STG.E.64 desc[UR4][R2.64], R6 ;  /* 0x0000000602007986 */ /* 0x0003e4000c101b04 */
.L_x_11856:
[----:B------:R-:W-:-:S13]  /*13c0*/  ISETP.GE.AND P0, PT, R19, R18, PT ;  /* 0x000000121300720c */ /* 0x000fda0003f06270 */
[----:B------:R-:W-:Y:S05]  /*13d0*/  @P0 BRA `(.L_x_11858) ;  /* 0x0000000000340947 */ /* 0x000fea0003800000 */
[----:B01----:R-:W0:Y:S01]  /*13e0*/  LDC.64 R2, c[0x0][0x228] ;  /* 0x00008a00ff027b82 */ /* 0x003e220000000a00 */
[----:B------:R-:W-:Y:S02]  /*13f0*/  IMAD.IADD R5, R0, 0x1, R19 ;  /* 0x0000000100057824 */ /* 0x000fe400078e0213 */
[----:B------:R-:W-:Y:S02]  /*1400*/  VIADD R19, R19, 0x80 ;  /* 0x0000008013137836 */ /* 0x000fe40000000000 */
[----:B0-----:R-:W-:-:S05]  /*1410*/  IMAD.WIDE.U32 R2, R5, 0x8, R2 ;  /* 0x0000000805027825 */ /* 0x001fca00078e0002 */
[----:B------:R1:W-:Y:S02]  /*1420*/  STG.E.64 desc[UR4][R2.64], R12 ;  /* 0x0000000c02007986 */ /* 0x0003e4000c101b04 */
.L_x_11857:
        /* <DEDUP_REMOVED lines=8> */
.L_x_11858:
[----:B------:R-:W-:Y:S05]  /*14b0*/  BSYNC B1 ;  /* 0x0000000000017941 */ /* 0x000fea0003800000 */
.L_x_11854:
[----:B------:R-:W-:-:S13]  /*14c0*/  ISETP.GE.AND P0, PT, R19, R18, PT ;  /* 0x000000121300720c */ /* 0x000fda0003f06270 */
[----:B012---:R-:W0:Y:S01]  /*14d0*/  @!P0 LDC.64 R2, c[0x0][0x228] ;  /* 0x00008a00ff028b82 */ /* 0x007e220000000a00 */
[----:B------:R-:W-:Y:S02]  /*14e0*/  @!P0 IMAD.IADD R5, R0, 0x1, R19 ;  /* 0x0000000100058824 */ /* 0x000fe400078e0213 */
[----:B------:R-:W-:Y:S02]  /*14f0*/  @!P0 VIADD R19, R19, 0x80 ;  /* 0x0000008013138836 */ /* 0x000fe40000000000 */
[----:B0-----:R-:W-:-:S05]  /*1500*/  @!P0 IMAD.WIDE.U32 R2, R5, 0x8, R2 ;  /* 0x0000000805028825 */ /* 0x001fca00078e0002 */
[----:B------:R2:W-:Y:S02]  /*1510*/  @!P0 STG.E.64 desc[UR4][R2.64], R14 ;  /* 0x0000000e02008986 */ /* 0x0005e4000c101b04 */
.L_x_11859:
[----:B------:R-:W-:Y:S05]  /*1520*/  BSYNC B0 ;  /* 0x0000000000007941 */ /* 0x000fea0003800000 */
.L_x_11853:
        /* <DEDUP_REMOVED lines=8> */
.L_x_11860:
        /* <DEDUP_REMOVED lines=13> */
.L_x_36246:


//--------------------- .text._ZN2at6native29vectorized_elementwise_kernelILi4EZZZNS0_21clamp_min_kernel_cudaERNS_18TensorIteratorBaseERKN3c106ScalarEENKUlvE_clEvENKUlvE4_clEvEUldE_St5arrayIPcLm2EEEEviT0_T1_ --------------------------
	.section	.text._ZN2at6native29vectorized_elementwise_kernelILi4EZZZNS0_21clamp_min_kernel_cudaERNS_18TensorIteratorBaseERKN3c106ScalarEENKUlvE_clEvENKUlvE4_clEvEUldE_St5arrayIPcLm2EEEEviT0_T1_,"ax",@progbits
	.align	128
        .global         _ZN2at6native29vectorized_elementwise_kernelILi4EZZZNS0_21clamp_min_kernel_cudaERNS_18TensorIteratorBaseERKN3c106ScalarEENKUlvE_clEvENKUlvE4_clEvEUldE_St5arrayIPcLm2EEEEviT0_T1_
        .type           _ZN2at6native29vectorized_elementwise_kernelILi4EZZZNS0_21clamp_min_kernel_cudaERNS_18TensorIteratorBaseERKN3c106ScalarEENKUlvE_clEvENKUlvE4_clEvEUldE_St5arrayIPcLm2EEEEviT0_T1_,@function
        .size           _ZN2at6native29vectorized_elementwise_kernelILi4EZZZNS0_21clamp_min_kernel_cudaERNS_18TensorIteratorBaseERKN3c106ScalarEENKUlvE_clEvENKUlvE4_clEvEUldE_St5arrayIPcLm2EEEEviT0_T1_,(.L_x_36247 - _ZN2at6native29vectorized_elementwise_kernelILi4EZZZNS0_21clamp_min_kernel_cudaERNS_18TensorIteratorBaseERKN3c106ScalarEENKUlvE_clEvENKUlvE4_clEvEUldE_St5arrayIPcLm2EEEEviT0_T1_)
        .other          _ZN2at6native29vectorized_elementwise_kernelILi4EZZZNS0_21clamp_min_kernel_cudaERNS_18TensorIteratorBaseERKN3c106ScalarEENKUlvE_clEvENKUlvE4_clEvEUldE_St5arrayIPcLm2EEEEviT0_T1_,@"STO_CUDA_ENTRY STV_DEFAULT"
_ZN2at6native29vectorized_elementwise_kernelILi4EZZZNS0_21clamp_min_kernel_cudaERNS_18TensorIteratorBaseERKN3c106ScalarEENKUlvE_clEvENKUlvE4_clEvEUldE_St5arrayIPcLm2EEEEviT0_T1_:
.text._ZN2at6native29vectorized_elementwise_kernelILi4EZZZNS0_21clamp_min_kernel_cudaERNS_18TensorIteratorBaseERKN3c106ScalarEENKUlvE_clEvENKUlvE4_clEvEUldE_St5arrayIPcLm2EEEEviT0_T1_:
        /* <DEDUP_REMOVED lines=126> */
.L_x_11861:
        /* <DEDUP_REMOVED lines=31> */
.L_x_11863:
[----:B------:R-:W-:Y:S05]  /*09d0*/  BSYNC B0 ;  /* 0x0000000000007941 */ /* 0x000fea0003800000 */
.L_x_11862:
        /* <DEDUP_REMOVED lines=15> */
.L_x_11865:
[----:B------:R-:W-:Y:S05]  /*0ad0*/  BSYNC B0 ;  /* 0x0000000000007941 */ /* 0x000fea0003800000 */
.L_x_11864:
        /* <DEDUP_REMOVED lines=135> */
.L_x_11868:
[----:B------:R-:W-:-:S13]  /*1350*/  ISETP.GE.AND P0, PT, R19, R18, PT ;  /* 0x000000121300720c */ /* 0x000fda0003f06270 */
[----:B------:R-:W-:Y:S05]  /*1360*/  @P0 BRA `(.L_x_11870) ;  /* 0x0000000000300947 */ /* 0x000fea0003800000 */
[----:B0-----:R-:W0:Y:S01]  /*1370*/  LDC.64 R2, c[0x0][0x228] ;  /* 0x00008a00ff027b82 */ /* 0x001e220000000a00 */
[----:B------:R-:W-:Y:S01]  /*1380*/  IADD3 R5, R0, R19, RZ ;  /* 0x0000001300057210 */ /* 0x000fe20007ffe0ff */
[----:B------:R-:W-:-:S04]  /*1390*/  VIADD R19, R19, 0x80 ;  /* 0x0000008013137836 */ /* 0x000fc80000000000 */
[----:B0-----:R-:W-:-:S05]  /*13a0*/  IMAD.WIDE.U32 R2, R5, 0x8, R2 ;  /* 0x0000000805027825 */ /* 0x001fca00078e0002 */
[----:B------:R1:W-:Y:S02]  /*13b0*/  STG.E.64 desc[UR4][R2.64], R6 ;  /* 0x0000000602007986 */ /* 0x0003e4000c101b04 */
.L_x_11869:
[----:B------:R-:W-:-:S13]  /*13c0*/  ISETP.GE.AND P0, PT, R19, R18, PT ;  /* 0x000000121300720c */ /* 0x000fda0003f06270 */
[----:B------:R-:W-:Y:S05]  /*13d0*/  @P0 BRA `(.L_x_11871) ;  /* 0x0000000000340947 */ /* 0x000fea0003800000 */
[----:B01----:R-:W0:Y:S01]  /*13e0*/  LDC.64 R2, c[0x0][0x228] ;  /* 0x00008a00ff027b82 */ /* 0x003e220000000a00 */
[----:B------:R-:W-:Y:S02]  /*13f0*/  IMAD.IADD R5, R0, 0x1, R19 ;  /* 0x0000000100057824 */ /* 0x000fe400078e0213 */
[----:B------:R-:W-:Y:S02]  /*1400*/  VIADD R19, R19, 0x80 ;  /* 0x0000008013137836 */ /* 0x000fe40000000000 */
[----:B0-----:R-:W-:-:S05]  /*1410*/  IMAD.WIDE.U32 R2, R5, 0x8, R2 ;  /* 0x0000000805027825 */ /* 0x001fca00078e0002 */
[----:B------:R1:W-:Y:S02]  /*1420*/  STG.E.64 desc[UR4][R2.64], R12 ;  /* 0x0000000c02007986 */ /* 0x0003e4000c101b04 */
.L_x_11870:
        /* <DEDUP_REMOVED lines=8> */
.L_x_11871:
[----:B------:R-:W-:Y:S05]  /*14b0*/  BSYNC B1 ;  /* 0x0000000000017941 */ /* 0x000fea0003800000 */
.L_x_11867:
[----:B------:R-:W-:-:S13]  /*14c0*/  ISETP.GE.AND P0, PT, R19, R18, PT ;  /* 0x000000121300720c */ /* 0x000fda0003f06270 */
[----:B012---:R-:W0:Y:S01]  /*14d0*/  @!P0 LDC.64 R2, c[0x0][0x228] ;  /* 0x00008a00ff028b82 */ /* 0x007e220000000a00 */
[----:B------:R-:W-:Y:S02]  /*14e0*/  @!P0 IMAD.IADD R5, R0, 0x1, R19 ;  /* 0x0000000100058824 */ /* 0x000fe400078e0213 */
[----:B------:R-:W-:Y:S02]  /*14f0*/  @!P0 VIADD R19, R19, 0x80 ;  /* 0x0000008013138836 */ /* 0x000fe40000000000 */
[----:B0-----:R-:W-:-:S05]  /*1500*/  @!P0 IMAD.WIDE.U32 R2, R5, 0x8, R2 ;  /* 0x0000000805028825 */ /* 0x001fca00078e0002 */
[----:B------:R2:W-:Y:S02]  /*1510*/  @!P0 STG.E.64 desc[UR4][R2.64], R14 ;  /* 0x0000000e02008986 */ /* 0x0005e4000c101b04 */
.L_x_11872:
[----:B------:R-:W-:Y:S05]  /*1520*/  BSYNC B0 ;  /* 0x0000000000007941 */ /* 0x000fea0003800000 */
.L_x_11866:
        /* <DEDUP_REMOVED lines=8> */
.L_x_11873:
        /* <DEDUP_REMOVED lines=13> */
.L_x_36247:


//--------------------- .text._ZN2at6native29vectorized_elementwise_kernelILi8EZZZNS0_21clamp_min_kernel_cudaERNS_18TensorIteratorBaseERKN3c106ScalarEENKUlvE_clEvENKUlvE4_clEvEUldE_St5arrayIPcLm2EEEEviT0_T1_ --------------------------
	.section	.text._ZN2at6native29vectorized_elementwise_kernelILi8EZZZNS0_21clamp_min_kernel_cudaERNS_18TensorIteratorBaseERKN3c106ScalarEENKUlvE_clEvENKUlvE4_clEvEUldE_St5arrayIPcLm2EEEEviT0_T1_,"ax",@progbits
	.align	128
        .global         _ZN2at6native29vectorized_elementwise_kernelILi8EZZZNS0_21clamp_min_kernel_cudaERNS_18TensorIteratorBaseERKN3c106ScalarEENKUlvE_clEvENKUlvE4_clEvEUldE_St5arrayIPcLm2EEEEviT0_T1_
        .type           _ZN2at6native29vectorized_elementwise_kernelILi8EZZZNS0_21clamp_min_kernel_cudaERNS_18TensorIteratorBaseERKN3c106ScalarEENKUlvE_clEvENKUlvE4_clEvEUldE_St5arrayIPcLm2EEEEviT0_T1_,@function
        .size           _ZN2at6native29vectorized_elementwise_kernelILi8EZZZNS0_21clamp_min_kernel_cudaERNS_18TensorIteratorBaseERKN3c106ScalarEENKUlvE_clEvENKUlvE4_clEvEUldE_St5arrayIPcLm2EEEEviT0_T1_,(.L_x_36248 - _ZN2at6native29vectorized_elementwise_kernelILi8EZZZNS0_21clamp_min_kernel_cudaERNS_18TensorIteratorBaseERKN3c106ScalarEENKUlvE_clEvENKUlvE4_clEvEUldE_St5arrayIPcLm2EEEEviT0_T1_)
        .other          _ZN2at6native29vectorized_elementwise_kernelILi8EZZZNS0_21clamp_min_kernel_cudaERNS_18TensorIteratorBaseERKN3c106ScalarEENKUlvE_clEvENKUlvE4_clEvEUldE_St5arrayIPcLm2EEEEviT0_T1_,@"STO_CUDA_ENTRY STV_DEFAULT"
_ZN2at6native29vectorized_elementwise_kernelILi8EZZZNS0_21clamp_min_kernel_cudaERNS_18TensorIteratorBaseERKN3c106ScalarEENKUlvE_clEvENKUlvE4_clEvEUldE_St5arrayIPcLm2EEEEviT0_T1_:
.text._ZN2at6native29vectorized_elementwise_kernelILi8EZZZNS0_21clamp_min_kernel_cudaERNS_18TensorIteratorBaseERKN3c106ScalarEENKUlvE_clEvENKUlvE4_clEvEUldE_St5arrayIPcLm2EEEEviT0_T1_:
        /* <DEDUP_REMOVED lines=126> */
.L_x_11874:
        /* <DEDUP_REMOVED lines=31> */
.L_x_11876:
[----:B------:R-:W-:Y:S05]  /*09d0*/  BSYNC B0 ;  /* 0x0000000000007941 */ /* 0x000fea0003800000 */
.L_x_11875:
        /* <DEDUP_REMOVED lines=15> */
.L_x_11878:
[----:B------:R-:W-:Y:S05]  /*0ad0*/  BSYNC B0 ;  /* 0x0000000000007941 */ /* 0x000fea0003800000 */
.L_x_11877:
        /* <DEDUP_REMOVED lines=135> */
.L_x_11881:
[----:B------:R-:W-:-:S13]  /*1350*/  ISETP.GE.AND P0, PT, R19, R18, PT ;  /* 0x000000121300720c */ /* 0x000fda0003f06270 */
[----:B------:R-:W-:Y:S05]  /*1360*/  @P0 BRA `(.L_x_11883) ;  /* 0x0000000000300947 */ /* 0x000fea0003800000 */
[----:B0-----:R-:W0:Y:S01]  /*1370*/  LDC.64 R2, c[0x0][0x228] ;  /* 0x00008a00ff027b82 */ /* 0x001e220000000a00 */
[----:B------:R-:W-:Y:S01]  /*1380*/  IADD3 R5, R0, R19, RZ ;  /* 0x0000001300057210 */ /* 0x000fe20007ffe0ff */
[----:B------:R-:W-:-:S04]  /*1390*/  VIADD R19, R19, 0x80 ;  /* 0x0000008013137836 */ /* 0x000fc80000000000 */
[----:B0-----:R-:W-:-:S05]  /*13a0*/  IMAD.WIDE.U32 R2, R5, 0x8, R2 ;  /* 0x0000000805027825 */ /* 0x001fca00078e0002 */
[----:B------:R1:W-:Y:S02]  /*13b0*/  STG.E.64 desc[UR4][R2.64], R6 ;  /* 0x0000000602007986 */ /* 0x0003e4000c101b04 */
.L_x_11882:
[----:B------:R-:W-:-:S13]  /*13c0*/  ISETP.GE.AND P0, PT, R19, R18, PT ;  /* 0x000000121300720c */ /* 0x000fda0003f06270 */
[----:B------:R-:W-:Y:S05]  /*13d0*/  @P0 BRA `(.L_x_11884) ;  /* 0x0000000000340947 */ /* 0x000fea0003800000 */
[----:B01----:R-:W0:Y:S01]  /*13e0*/  LDC.64 R2, c[0x0][0x228] ;  /* 0x00008a00ff027b82 */ /* 0x003e220000000a00 */
[----:B------:R-:W-:Y:S02]  /*13f0*/  IMAD.IADD R5, R0, 0x1, R19 ;  /* 0x0000000100057824 */ /* 0x000fe400078e0213 */
[----:B------:R-:W-:Y:S02]  /*1400*/  VIADD R19, R19, 0x80 ;  /* 0x0000008013137836 */ /* 0x000fe40000000000 */
[----:B0-----:R-:W-:-:S05]  /*1410*/  IMAD.WIDE.U32 R2, R5, 0x8, R2 ;  /* 0x0000000805027825 */ /* 0x001fca00078e0002 */
[----:B------:R1:W-:Y:S02]  /*1420*/  STG.E.64 desc[UR4][R2.64], R12 ;  /* 0x0000000c02007986 */ /* 0x0003e4000c101b04 */
.L_x_11883:
        /* <DEDUP_REMOVED lines=8> */
.L_x_11884:
[----:B------:R-:W-:Y:S05]  /*14b0*/  BSYNC B1 ;  /* 0x0000000000017941 */ /* 0x000fea0003800000 */
.L_x_11880:
[----:B------:R-:W-:-:S13]  /*14c0*/  ISETP.GE.AND P0, PT, R19, R18, PT ;  /* 0x000000121300720c */ /* 0x000fda0003f06270 */
[----:B012---:R-:W0:Y:S01]  /*14d0*/  @!P0 LDC.64 R2, c[0x0][0x228] ;  /* 0x00008a00ff028b82 */ /* 0x007e220000000a00 */
[----:B------:R-:W-:Y:S02]  /*14e0*/  @!P0 IMAD.IADD R5, R0, 0x1, R19 ;  /* 0x0000000100058824 */ /* 0x000fe400078e0213 */
[----:B------:R-:W-:Y:S02]  /*14f0*/  @!P0 VIADD R19, R19, 0x80 ;  /* 0x0000008013138836 */ /* 0x000fe40000000000 */
[----:B0-----:R-:W-:-:S05]  /*1500*/  @!P0 IMAD.WIDE.U32 R2, R5, 0x8, R2 ;  /* 0x0000000805028825 */ /* 0x001fca00078e0002 */
[----:B------:R2:W-:Y:S02]  /*1510*/  @!P0 STG.E.64 desc[UR4][R2.64], R14 ;  /* 0x0000000e02008986 */ /* 0x0005e4000c101b04 */
.L_x_11885:
[----:B------:R-:W-:Y:S05]  /*1520*/  BSYNC B0 ;  /* 0x0000000000007941 */ /* 0x000fea0003800000 */
.L_x_11879:
        /* <DEDUP_REMOVED lines=8> */
.L_x_11886:
        /* <DEDUP_REMOVED lines=13> */
.L_x_36248:


//--------------------- .text._ZN2at6native18elementwise_kernelILi128ELi4EZNS0_15gpu_kernel_implIZZZNS0_21clamp_min_kernel_cudaERNS_18TensorIteratorBaseERKN3c106ScalarEENKUlvE_clEvENKUlvE3_clEvEUlsE_EEvS4_RKT_EUliE_EEviT1_ --------------------------
	.section	.text._ZN2at6native18elementwise_kernelILi128ELi4EZNS0_15gpu_kernel_implIZZZNS0_21clamp_min_kernel_cudaERNS_18TensorIteratorBaseERKN3c106ScalarEENKUlvE_clEvENKUlvE3_clEvEUlsE_EEvS4_RKT_EUliE_EEviT1_,"ax",@progbits
	.align	128
        .global         _ZN2at6native18elementwise_kernelILi128ELi4EZNS0_15gpu_kernel_implIZZZNS0_21clamp_min_kernel_cudaERNS_18TensorIteratorBaseERKN3c106ScalarEENKUlvE_clEvENKUlvE3_clEvEUlsE_EEvS4_RKT_EUliE_EEviT1_
        .type           _ZN2at6native18elementwise_kernelILi128ELi4EZNS0_15gpu_kernel_implIZZZNS0_21clamp_min_kernel_cudaERNS_18TensorIteratorBaseERKN3c106ScalarEENKUlvE_clEvENKUlvE3_clEvEUlsE_EEvS4_RKT_EUliE_EEviT1_,@function
        .size           _ZN2at6native18elementwise_kernelILi128ELi4EZNS0_15gpu_kernel_implIZZZNS0_21clamp_min_kernel_cudaERNS_18TensorIteratorBaseERKN3c106ScalarEENKUlvE_clEvENKUlvE3_clEvEUlsE_EEvS4_RKT_EUliE_EEviT1_,(.L_x_36249 - _ZN2at6native18elementwise_kernelILi128ELi4EZNS0_15gpu_kernel_implIZZZNS0_21clamp_min_kernel_cudaERNS_18TensorIteratorBaseERKN3c106ScalarEENKUlvE_clEvENKUlvE3_clEvEUlsE_EEvS4_RKT_EUliE_EEviT1_)
        .other          _ZN2at6native18elementwise_kernelILi128ELi4EZNS0_15gpu_kernel_implIZZZNS0_21clamp_min_kernel_cudaERNS_18TensorIteratorBaseERKN3c106ScalarEENKUlvE_clEvENKUlvE3_clEvEUlsE_EEvS4_RKT_EUliE_EEviT1_,@"STO_CUDA_ENTRY STV_DEFAULT"
_ZN2at6native18elementwise_kernelILi128ELi4EZNS0_15gpu_kernel_implIZZZNS0_21clamp_min_kernel_cudaERNS_18TensorIteratorBaseERKN3c106ScalarEENKUlvE_clEvENKUlvE3_clEvEUlsE_EEvS4_RKT_EUliE_EEviT1_:
.text._ZN2at6native18elementwise_kernelILi128ELi4EZNS0_15gpu_kernel_implIZZZNS0_21clamp_min_kernel_cudaERNS_18TensorIteratorBaseERKN3c106ScalarEENKUlvE_clEvENKUlvE3_clEvEUlsE_EEvS4_RKT_EUliE_EEviT1_:
        /* <DEDUP_REMOVED lines=315> */
.L_x_11889:
        /* <DEDUP_REMOVED lines=20> */
.L_x_11893:
[----:B------:R0:W5:Y:S01]  /*14f0*/  LDG.E.U8 R0, desc[UR36][R2.64] ;  /* 0x0000002402007981 */ /* 0x000162000c1e1100 */
[----:B------:R-:W-:Y:S05]  /*1500*/  BRA `(.L_x_11895) ;  /* 0x0000000c00547947 */ /* 0x000fea0003800000 */
.L_x_11892:
        /* <DEDUP_REMOVED lines=8> */
.L_x_11897:
[----:B------:R0:W5:Y:S01]  /*1590*/  LDG.E.U16 R0, desc[UR36][R2.64] ;  /* 0x0000002402007981 */ /* 0x000162000c1e1500 */
[----:B------:R-:W-:Y:S05]  /*15a0*/  BRA `(.L_x_11895) ;  /* 0x0000000c002c7947 */ /* 0x000fea0003800000 */
.L_x_11896:
[----:B------:R0:W5:Y:S01]  /*15b0*/  LDG.E.U16 R0, desc[UR36][R2.64] ;  /* 0x0000002402007981 */ /* 0x000162000c1e1500 */
[----:B------:R-:W-:Y:S05]  /*15c0*/  BRA `(.L_x_11895) ;  /* 0x0000000c00247947 */ /* 0x000fea0003800000 */
.L_x_11891:
        /* <DEDUP_REMOVED lines=9> */
.L_x_11899:
[----:B------:R-:W2:Y:S02]  /*1660*/  LDG.E.U16 R4, desc[UR36][R2.64] ;  /* 0x0000002402047981 */ /* 0x000ea4000c1e1500 */
[----:B--2---:R-:W-:-:S06]  /*1670*/  HADD2.F32 R4, -RZ, R4.H0_H0 ;  /* 0x20000004ff047230 */ /* 0x004fcc0000004100 */
[----:B------:R-:W0:Y:S02]  /*1680*/  F2I.FTZ.TRUNC.NTZ R4, R4 ;  /* 0x0000000400047305 */ /* 0x000e24000021f100 */
[----:B0-----:R-:W-:Y:S01]  /*1690*/  PRMT R0, R4, 0x7610, R0 ;  /* 0x0000761004007816 */ /* 0x001fe20000000000 */
[----:B------:R-:W-:Y:S06]  /*16a0*/  BRA `(.L_x_11895) ;  /* 0x0000000800ec7947 */ /* 0x000fec0003800000 */
.L_x_11898:
        /* <DEDUP_REMOVED lines=9> */
.L_x_11901:
[----:B------:R-:W2:Y:S02]  /*1740*/  LDG.E.U16 R2, desc[UR36][R2.64] ;  /* 0x0000002402027981 */ /* 0x000ea4000c1e1500 */
[----:B--2---:R-:W-:-:S06]  /*1750*/  HADD2.F32 R4, -RZ, R2.H0_H0 ;  /* 0x20000002ff047230 */ /* 0x004fcc0000004100 */
[----:B------:R-:W0:Y:S02]  /*1760*/  F2I.FTZ.TRUNC.NTZ R4, R4 ;  /* 0x0000000400047305 */ /* 0x000e24000021f100 */
[----:B0-----:R-:W-:Y:S01]  /*1770*/  PRMT R0, R4, 0x7610, R0 ;  /* 0x0000761004007816 */ /* 0x001fe20000000000 */
[----:B------:R-:W-:Y:S06]  /*1780*/  BRA `(.L_x_11895) ;  /* 0x0000000800b47947 */ /* 0x000fec0003800000 */
.L_x_11900:
[----:B------:R-:W2:Y:S02]  /*1790*/  LDG.E.64 R2, desc[UR36][R2.64] ;  /* 0x0000002402027981 */ /* 0x000ea4000c1e1b00 */
[----:B--2---:R0:W1:Y:S01]  /*17a0*/  F2I.F64.TRUNC R0, R2 ;  /* 0x0000000200007311 */ /* 0x004062000030d100 */
[----:B------:R-:W-:Y:S05]  /*17b0*/  BRA `(.L_x_11895) ;  /* 0x0000000800a87947 */ /* 0x000fea0003800000 */
.L_x_11890:
        /* <DEDUP_REMOVED lines=12> */
.L_x_11904:
[----:B------:R-:W2:Y:S02]  /*1880*/  LDG.E.64 R2, desc[UR36][R2.64] ;  /* 0x0000002402027981 */ /* 0x000ea4000c1e1b00 */
[----:B--2---:R3:W4:Y:S01]  /*1890*/  F2I.F64.TRUNC R0, R2 ;  /* 0x0000000200007311 */ /* 0x004722000030d100 */
[----:B------:R-:W-:Y:S05]  /*18a0*/  BRA `(.L_x_11895) ;  /* 0x00000008006c7947 */ /* 0x000fea0003800000 */
.L_x_11903:
        /* <DEDUP_REMOVED lines=28> */
.L_x_11906:
        /* <DEDUP_REMOVED lines=15> */
.L_x_11905:
[----:B------:R-:W2:Y:S02]  /*1b60*/  LDG.E.U16 R4, desc[UR36][R2.64] ;  /* 0x0000002402047981 */ /* 0x000ea4000c1e1500 */
[----:B--2---:R-:W-:-:S06]  /*1b70*/  IMAD.U32 R4, R4, 0x10000, RZ ;  /* 0x0001000004047824 */ /* 0x004fcc00078e00ff */
[----:B------:R-:W0:Y:S02]  /*1b80*/  F2I.FTZ.TRUNC.NTZ R4, R4 ;  /* 0x0000000400047305 */ /* 0x000e24000021f100 */
[----:B0-----:R-:W-:Y:S01]  /*1b90*/  PRMT R0, R4, 0x7610, R0 ;  /* 0x0000761004007816 */ /* 0x001fe20000000000 */
[----:B------:R-:W-:Y:S06]  /*1ba0*/  BRA `(.L_x_11895) ;  /* 0x0000000400ac7947 */ /* 0x000fec0003800000 */
.L_x_11902:
        /* <DEDUP_REMOVED lines=10> */
.L_x_11909:
        /* <DEDUP_REMOVED lines=21> */
.L_x_11913:
[----:B------:R-:W-:Y:S05]  /*1da0*/  BSYNC B1 ;  /* 0x0000000000017941 */ /* 0x000fea0003800000 */
.L_x_11912:
[----:B------:R-:W-:Y:S01]  /*1db0*/  IMAD.SHL.U32 R2, R2, 0x100000, RZ ;  /* 0x0010000002027824 */ /* 0x000fe200078e00ff */
[----:B------:R-:W-:-:S04]  /*1dc0*/  LEA R3, R0, 0x3b800000, 0x17 ;  /* 0x3b80000000037811 */ /* 0x000fc800078eb8ff */
[----:B------:R-:W-:-:S07]  /*1dd0*/  LOP3.LUT R4, R3, R2, R4, 0xfe, !PT ;  /* 0x0000000203047212 */ /* 0x000fce00078efe04 */
.L_x_11911:
[----:B------:R-:W-:Y:S05]  /*1de0*/  BSYNC B0 ;  /* 0x0000000000007941 */ /* 0x000fea0003800000 */
.L_x_11910:
[----:B------:R-:W0:Y:S02]  /*1df0*/  F2I.FTZ.TRUNC.NTZ R4, R4 ;  /* 0x0000000400047305 */ /* 0x000e24000021f100 */
[----:B0-----:R-:W-:Y:S01]  /*1e00*/  PRMT R0, R4, 0x7610, R0 ;  /* 0x0000761004007816 */ /* 0x001fe20000000000 */
[----:B------:R-:W-:Y:S06]  /*1e10*/  BRA `(.L_x_11895) ;  /* 0x0000000400107947 */ /* 0x000fec0003800000 */
.L_x_11908:
        /* <DEDUP_REMOVED lines=21> */
.L_x_11917:
[----:B------:R-:W-:Y:S05]  /*1f70*/  BSYNC B1 ;  /* 0x0000000000017941 */ /* 0x000fea0003800000 */
.L_x_11916:
[----:B------:R-:W-:Y:S01]  /*1f80*/  IMAD.SHL.U32 R2, R2, 0x200000, RZ ;  /* 0x0020000002027824 */ /* 0x000fe200078e00ff */
[----:B------:R-:W-:-:S04]  /*1f90*/  LEA R3, R0, 0x37800000, 0x17 ;  /* 0x3780000000037811 */ /* 0x000fc800078eb8ff */
[----:B------:R-:W-:-:S07]  /*1fa0*/  LOP3.LUT R4, R3, R2, R4, 0xfe, !PT ;  /* 0x0000000203047212 */ /* 0x000fce00078efe04 */
.L_x_11915:
[----:B------:R-:W-:Y:S05]  /*1fb0*/  BSYNC B0 ;  /* 0x0000000000007941 */ /* 0x000fea0003800000 */
.L_x_11914:
[----:B------:R-:W0:Y:S02]  /*1fc0*/  F2I.FTZ.TRUNC.NTZ R4, R4 ;  /* 0x0000000400047305 */ /* 0x000e24000021f100 */
[----:B0-----:R-:W-:Y:S01]  /*1fd0*/  PRMT R0, R4, 0x7610, R0 ;  /* 0x0000761004007816 */ /* 0x001fe20000000000 */
[----:B------:R-:W-:Y:S06]  /*1fe0*/  BRA `(.L_x_11895) ;  /* 0x00000000009c7947 */ /* 0x000fec0003800000 */
.L_x_11907:
        /* <DEDUP_REMOVED lines=14> */
.L_x_11921:
[----:B------:R-:W-:Y:S05]  /*20d0*/  BSYNC B0 ;  /* 0x0000000000007941 */ /* 0x000fea0003800000 */
.L_x_11920:
[----:B------:R-:W0:Y:S02]  /*20e0*/  F2I.FTZ.TRUNC.NTZ R4, R4 ;  /* 0x0000000400047305 */ /* 0x000e24000021f100 */
[----:B0-----:R-:W-:Y:S01]  /*20f0*/  PRMT R0, R4, 0x7610, R0 ;  /* 0x0000761004007816 */ /* 0x001fe20000000000 */
[----:B------:R-:W-:Y:S06]  /*2100*/  BRA `(.L_x_11895) ;  /* 0x0000000000547947 */ /* 0x000fec0003800000 */
.L_x_11894:
        /* <DEDUP_REMOVED lines=16> */
.L_x_11922:
[----:B------:R-:W-:Y:S01]  /*2210*/  PRMT R0, RZ, 0x7610, R0 ;  /* 0x00007610ff007816 */ /* 0x000fe20000000000 */
[----:B------:R-:W-:Y:S06]  /*2220*/  BRA `(.L_x_11895) ;  /* 0x00000000000c7947 */ /* 0x000fec0003800000 */
.L_x_11919:
[----:B------:R2:W5:Y:S01]  /*2230*/  LDG.E.U16 R0, desc[UR36][R2.64] ;  /* 0x0000002402007981 */ /* 0x000562000c1e1500 */
[----:B------:R-:W-:Y:S05]  /*2240*/  BRA `(.L_x_11895) ;  /* 0x0000000000047947 */ /* 0x000fea0003800000 */
.L_x_11918:
[----:B------:R1:W5:Y:S02]  /*2250*/  LDG.E.U16 R0, desc[UR36][R2.64] ;  /* 0x0000002402007981 */ /* 0x000364000c1e1500 */
.L_x_11895:
[----:B0123--:R-:W0:Y:S01]  /*2260*/  LDC.U8 R3, c[0x0][0x430] ;  /* 0x00010c00ff037b82 */ /* 0x00fe220000000000 */
[----:B------:R-:W-:Y:S01]  /*2270*/  ULDC.U16 UR4, c[0x0][0x420] ;  /* 0x0001080000047ab9 */ /* 0x000fe20000000400 */
[----:B----45:R-:W-:Y:S01]  /*2280*/  PRMT R0, R0, 0x9910, RZ ;  /* 0x0000991000007816 */ /* 0x030fe200000000ff */
[----:B------:R-:W-:-:S06]  /*2290*/  UPRMT UR4, UR4, 0x9910, URZ ;  /* 0x0000991004047896 */ /* 0x000fcc000800003f */
[----:B------:R-:W-:Y:S02]  /*22a0*/  VIMNMX R5, R0, UR4, !PT ;  /* 0x0000000400057c48 */ /* 0x000fe4000ffe0100 */
        /* <DEDUP_REMOVED lines=13> */
.L_x_11926:
[----:B------:R3:W-:Y:S01]  /*2380*/  STG.E.U8 desc[UR36][R16.64], R5 ;  /* 0x0000000510007986 */ /* 0x0007e2000c101124 */
[----:B------:R-:W-:Y:S05]  /*2390*/  BRA `(.L_x_11928) ;  /* 0x0000000c005c7947 */ /* 0x000fea0003800000 */
.L_x_11925:
        /* <DEDUP_REMOVED lines=10> */
.L_x_11930:
[----:B------:R1:W-:Y:S01]  /*2440*/  STG.E desc[UR36][R16.64], R5 ;  /* 0x0000000510007986 */ /* 0x0003e2000c101924 */
[----:B------:R-:W-:Y:S05]  /*2450*/  BRA `(.L_x_11928) ;  /* 0x0000000c002c7947 */ /* 0x000fea0003800000 */
.L_x_11929:
[----:B------:R2:W-:Y:S01]  /*2460*/  STG.E.U16 desc[UR36][R16.64], R5 ;  /* 0x0000000510007986 */ /* 0x0005e2000c101524 */
[----:B------:R-:W-:Y:S05]  /*2470*/  BRA `(.L_x_11928) ;  /* 0x0000000c00247947 */ /* 0x000fea0003800000 */
.L_x_11924:
        /* <DEDUP_REMOVED lines=9> */
.L_x_11932:
[----:B------:R-:W0:Y:S02]  /*2510*/  I2F.S16 R0, R5 ;  /* 0x0000000500007306 */ /* 0x000e240000101400 */
[----:B0-----:R-:W-:-:S05]  /*2520*/  F2FP.F16.F32.PACK_AB R0, RZ, R0 ;  /* 0x00000000ff00723e */ /* 0x001fca00000000ff */
[----:B------:R0:W-:Y:S01]  /*2530*/  STG.E.U16 desc[UR36][R16.64], R0 ;  /* 0x0000000010007986 */ /* 0x0001e2000c101524 */
[----:B------:R-:W-:Y:S05]  /*2540*/  BRA `(.L_x_11928) ;  /* 0x0000000800f07947 */ /* 0x000fea0003800000 */
.L_x_11931:
        /* <DEDUP_REMOVED lines=10> */
.L_x_11934:
[----:B------:R-:W0:Y:S02]  /*25f0*/  I2F.S16 R5, R5 ;  /* 0x0000000500057306 */ /* 0x000e240000101400 */
[----:B0-----:R-:W-:-:S04]  /*2600*/  F2FP.F16.F32.PACK_AB R3, RZ, R5 ;  /* 0x00000005ff03723e */ /* 0x001fc800000000ff */
[----:B------:R-:W-:-:S05]  /*2610*/  PRMT R3, R3, 0x5410, RZ ;  /* 0x0000541003037816 */ /* 0x000fca00000000ff */
[----:B------:R0:W-:Y:S01]  /*2620*/  STG.E desc[UR36][R16.64], R3 ;  /* 0x0000000310007986 */ /* 0x0001e2000c101924 */
[----:B------:R-:W-:Y:S05]  /*2630*/  BRA `(.L_x_11928) ;  /* 0x0000000800b47947 */ /* 0x000fea0003800000 */
.L_x_11933:
[----:B------:R-:W0:Y:S02]  /*2640*/  I2F.F64.S16 R2, R5 ;  /* 0x0000000500027312 */ /* 0x000e240000101c00 */
[----:B0-----:R0:W-:Y:S01]  /*2650*/  STG.E.64 desc[UR36][R16.64], R2 ;  /* 0x0000000210007986 */ /* 0x0011e2000c101b24 */
[----:B------:R-:W-:Y:S05]  /*2660*/  BRA `(.L_x_11928) ;  /* 0x0000000800a87947 */ /* 0x000fea0003800000 */
.L_x_11923:
        /* <DEDUP_REMOVED lines=13> */
.L_x_11937:
[----:B------:R-:W0:Y:S01]  /*2740*/  I2F.F64.S16 R4, R5 ;  /* 0x0000000500047312 */ /* 0x000e220000101c00 */
[----:B------:R-:W-:-:S05]  /*2750*/  CS2R R6, SRZ ;  /* 0x0000000000067805 */ /* 0x000fca000001ff00 */
[----:B0-----:R0:W-:Y:S01]  /*2760*/  STG.E.128 desc[UR36][R16.64], R4 ;  /* 0x0000000410007986 */ /* 0x0011e2000c101d24 */
[----:B------:R-:W-:Y:S05]  /*2770*/  BRA `(.L_x_11928) ;  /* 0x0000000800647947 */ /* 0x000fea0003800000 */
.L_x_11936:
        /* <DEDUP_REMOVED lines=21> */
.L_x_11941:
[----:B------:R-:W-:Y:S05]  /*28d0*/  BSYNC B0 ;  /* 0x0000000000007941 */ /* 0x000fea0003800000 */
.L_x_11940:
[----:B------:R-:W-:-:S05]  /*28e0*/  LOP3.LUT R3, R0, R3, RZ, 0xfc, !PT ;  /* 0x0000000300037212 */ /* 0x000fca00078efcff */
[----:B------:R0:W-:Y:S01]  /*28f0*/  STG.E.U8 desc[UR36][R16.64], R3 ;  /* 0x0000000310007986 */ /* 0x0001e2000c101124 */
[----:B------:R-:W-:Y:S05]  /*2900*/  BRA `(.L_x_11928) ;  /* 0x0000000800007947 */ /* 0x000fea0003800000 */
.L_x_11939:
        /* <DEDUP_REMOVED lines=13> */
.L_x_11943:
[----:B------:R-:W-:Y:S01]  /*29e0*/  IMAD.MOV.U32 R0, RZ, RZ, 0x7f ;  /* 0x0000007fff007424 */ /* 0x000fe200078e00ff */
[----:B------:R-:W-:-:S04]  /*29f0*/  ISETP.GT.U32.AND P0, PT, R2, 0x7f800000, PT ;  /* 0x7f8000000200780c */ /* 0x000fc80003f04070 */
[----:B------:R-:W-:-:S09]  /*2a00*/  SEL R0, R0, 0x7c, P0 ;  /* 0x0000007c00007807 */ /* 0x000fd20000000000 */
.L_x_11944:
[----:B------:R-:W-:Y:S05]  /*2a10*/  BSYNC B0 ;  /* 0x0000000000007941 */ /* 0x000fea0003800000 */
.L_x_11942:
[----:B------:R-:W-:-:S04]  /*2a20*/  LOP3.LUT R2, R5, 0x80000000, RZ, 0xc0, !PT ;  /* 0x8000000005027812 */ /* 0x000fc800078ec0ff */
[----:B------:R-:W-:-:S04]  /*2a30*/  SHF.R.U32.HI R3, RZ, 0x18, R2 ;  /* 0x00000018ff037819 */ /* 0x000fc80000011602 */
[----:B------:R-:W-:-:S05]  /*2a40*/  LOP3.LUT R3, R0, R3, RZ, 0xfc, !PT ;  /* 0x0000000300037212 */ /* 0x000fca00078efcff */
[----:B------:R0:W-:Y:S01]  /*2a50*/  STG.E.U8 desc[UR36][R16.64], R3 ;  /* 0x0000000310007986 */ /* 0x0001e2000c101124 */
[----:B------:R-:W-:Y:S05]  /*2a60*/  BRA `(.L_x_11928) ;  /* 0x0000000400a87947 */ /* 0x000fea0003800000 */
.L_x_11938:
[----:B------:R-:W0:Y:S02]  /*2a70*/  I2F.S16 R0, R5 ;  /* 0x0000000500007306 */ /* 0x000e240000101400 */
[----:B0-----:R-:W-:-:S05]  /*2a80*/  F2FP.BF16.F32.PACK_AB R0, RZ, R0 ;  /* 0x00000000ff00723e */ /* 0x001fca00000010ff */
[----:B------:R0:W-:Y:S01]  /*2a90*/  STG.E.U16 desc[UR36][R16.64], R0 ;  /* 0x0000000010007986 */ /* 0x0001e2000c101524 */
[----:B------:R-:W-:Y:S05]  /*2aa0*/  BRA `(.L_x_11928) ;  /* 0x0000000400987947 */ /* 0x000fea0003800000 */
.L_x_11935:
        /* <DEDUP_REMOVED lines=10> */
.L_x_11947:
        /* <DEDUP_REMOVED lines=17> */
.L_x_11950:
[----:B------:R-:W-:-:S04]  /*2c60*/  LOP3.LUT R2, R5, 0x80000000, RZ, 0xc0, !PT ;  /* 0x8000000005027812 */ /* 0x000fc800078ec0ff */
[----:B------:R-:W-:-:S04]  /*2c70*/  SHF.R.U32.HI R3, RZ, 0x18, R2 ;  /* 0x00000018ff037819 */ /* 0x000fc80000011602 */
[----:B------:R-:W-:-:S04]  /*2c80*/  LOP3.LUT R0, R0, R3, RZ, 0xfc, !PT ;  /* 0x0000000300007212 */ /* 0x000fc800078efcff */
[----:B------:R-:W-:-:S07]  /*2c90*/  PRMT R8, R0, 0x7610, R8 ;  /* 0x0000761000087816 */ /* 0x000fce0000000008 */
.L_x_11949:
[----:B------:R-:W-:Y:S05]  /*2ca0*/  BSYNC B0 ;  /* 0x0000000000007941 */ /* 0x000fea0003800000 */
.L_x_11948:
[----:B------:R0:W-:Y:S01]  /*2cb0*/  STG.E.U8 desc[UR36][R16.64], R8 ;  /* 0x0000000810007986 */ /* 0x0001e2000c101124 */
[----:B------:R-:W-:Y:S05]  /*2cc0*/  BRA `(.L_x_11928) ;  /* 0x0000000400107947 */ /* 0x000fea0003800000 */
.L_x_11946:
        /* <DEDUP_REMOVED lines=17> */
.L_x_11953:
[----:B------:R-:W-:-:S04]  /*2de0*/  LOP3.LUT R2, R5, 0x80000000, RZ, 0xc0, !PT ;  /* 0x8000000005027812 */ /* 0x000fc800078ec0ff */
[----:B------:R-:W-:-:S04]  /*2df0*/  SHF.R.U32.HI R3, RZ, 0x18, R2 ;  /* 0x00000018ff037819 */ /* 0x000fc80000011602 */
[----:B------:R-:W-:-:S04]  /*2e00*/  LOP3.LUT R0, R0, R3, RZ, 0xfc, !PT ;  /* 0x0000000300007212 */ /* 0x000fc800078efcff */
[----:B------:R-:W-:-:S07]  /*2e10*/  PRMT R8, R0, 0x7610, R8 ;  /* 0x0000761000087816 */ /* 0x000fce0000000008 */
.L_x_11952:
[----:B------:R-:W-:Y:S05]  /*2e20*/  BSYNC B0 ;  /* 0x0000000000007941 */ /* 0x000fea0003800000 */
.L_x_11951:
[----:B------:R0:W-:Y:S01]  /*2e30*/  STG.E.U8 desc[UR36][R16.64], R8 ;  /* 0x0000000810007986 */ /* 0x0001e2000c101124 */
[----:B------:R-:W-:Y:S05]  /*2e40*/  BRA `(.L_x_11928) ;  /* 0x0000000000b07947 */ /* 0x000fea0003800000 */
.L_x_11945:
        /* <DEDUP_REMOVED lines=22> */
.L_x_11927:
        /* <DEDUP_REMOVED lines=16> */
.L_x_11956:
[----:B------:R-:W-:Y:S05]  /*30b0*/  BRA `(.L_x_11928) ;  /* 0x0000000000147947 */ /* 0x000fea0003800000 */
.L_x_11955:
[----:B------:R-:W-:-:S04]  /*30c0*/  PRMT R2, R5, 0x9910, RZ ;  /* 0x0000991005027816 */ /* 0x000fc800000000ff */
[----:B------:R-:W-:-:S05]  /*30d0*/  SHF.R.S32.HI R3, RZ, 0x1f, R2 ;  /* 0x0000001fff037819 */ /* 0x000fca0000011402 */
[----:B------:R0:W-:Y:S01]  /*30e0*/  STG.E.64 desc[UR36][R16.64], R2 ;  /* 0x0000000210007986 */ /* 0x0001e2000c101b24 */
[----:B------:R-:W-:Y:S05]  /*30f0*/  BRA `(.L_x_11928) ;  /* 0x0000000000047947 */ /* 0x000fea0003800000 */
.L_x_11954:
[----:B------:R0:W-:Y:S02]  /*3100*/  STG.E desc[UR36][R16.64], R5 ;  /* 0x0000000510007986 */ /* 0x0001e4000c101924 */
.L_x_11928:
[----:B------:R-:W-:-:S04]  /*3110*/  IMAD R18, R23, 0x200, R18 ;  /* 0x0000020017127824 */ /* 0x000fc800078e0212 */
[----:B------:R-:W-:-:S07]  /*3120*/  VIADD R19, R18, 0x80 ;  /* 0x0000008012137836 */ /* 0x000fce0000000000 */
.L_x_11888:
[----:B------:R-:W-:Y:S05]  /*3130*/  BSYNC B6 ;  /* 0x0000000000067941 */ /* 0x000fea0003800000 */
.L_x_11887:
        /* <DEDUP_REMOVED lines=307> */
.L_x_11959:
        /* <DEDUP_REMOVED lines=20> */
.L_x_11963:
[----:B------:R0:W5:Y:S01]  /*45b0*/  LDG.E.U8 R0, desc[UR36][R2.64] ;  /* 0x0000002402007981 */ /* 0x000162000c1e1100 */
[----:B------:R-:W-:Y:S05]  /*45c0*/  BRA `(.L_x_11965) ;  /* 0x0000000c00547947 */ /* 0x000fea0003800000 */
.L_x_11962:
        /* <DEDUP_REMOVED lines=8> */
.L_x_11967:
[----:B------:R0:W5:Y:S01]  /*4650*/  LDG.E.U16 R0, desc[UR36][R2.64] ;  /* 0x0000002402007981 */ /* 0x000162000c1e1500 */
[----:B------:R-:W-:Y:S05]  /*4660*/  BRA `(.L_x_11965) ;  /* 0x0000000c002c7947 */ /* 0x000fea0003800000 */
.L_x_11966:
[----:B------:R0:W5:Y:S01]  /*4670*/  LDG.E.U16 R0, desc[UR36][R2.64] ;  /* 0x0000002402007981 */ /* 0x000162000c1e1500 */
[----:B------:R-:W-:Y:S05]  /*4680*/  BRA `(.L_x_11965) ;  /* 0x0000000c00247947 */ /* 0x000fea0003800000 */
.L_x_11961:
        /* <DEDUP_REMOVED lines=9> */
.L_x_11969:
[----:B------:R-:W2:Y:S02]  /*4720*/  LDG.E.U16 R4, desc[UR36][R2.64] ;  /* 0x0000002402047981 */ /* 0x000ea4000c1e1500 */
[----:B--2---:R-:W-:-:S06]  /*4730*/  HADD2.F32 R4, -RZ, R4.H0_H0 ;  /* 0x20000004ff047230 */ /* 0x004fcc0000004100 */
[----:B------:R-:W0:Y:S02]  /*4740*/  F2I.FTZ.TRUNC.NTZ R4, R4 ;  /* 0x0000000400047305 */ /* 0x000e24000021f100 */
[----:B0-----:R-:W-:Y:S01]  /*4750*/  PRMT R0, R4, 0x7610, R0 ;  /* 0x0000761004007816 */ /* 0x001fe20000000000 */
[----:B------:R-:W-:Y:S06]  /*4760*/  BRA `(.L_x_11965) ;  /* 0x0000000800ec7947 */ /* 0x000fec0003800000 */
.L_x_11968:
        /* <DEDUP_REMOVED lines=9> */
.L_x_11971:
[----:B------:R-:W2:Y:S02]  /*4800*/  LDG.E.U16 R2, desc[UR36][R2.64] ;  /* 0x0000002402027981 */ /* 0x000ea4000c1e1500 */
[----:B--2---:R-:W-:-:S06]  /*4810*/  HADD2.F32 R4, -RZ, R2.H0_H0 ;  /* 0x20000002ff047230 */ /* 0x004fcc0000004100 */
[----:B------:R-:W0:Y:S02]  /*4820*/  F2I.FTZ.TRUNC.NTZ R4, R4 ;  /* 0x0000000400047305 */ /* 0x000e24000021f100 */
[----:B0-----:R-:W-:Y:S01]  /*4830*/  PRMT R0, R4, 0x7610, R0 ;  /* 0x0000761004007816 */ /* 0x001fe20000000000 */
[----:B------:R-:W-:Y:S06]  /*4840*/  BRA `(.L_x_11965) ;  /* 0x0000000800b47947 */ /* 0x000fec0003800000 */
.L_x_11970:
[----:B------:R-:W2:Y:S02]  /*4850*/  LDG.E.64 R2, desc[UR36][R2.64] ;  /* 0x0000002402027981 */ /* 0x000ea4000c1e1b00 */
[----:B--2---:R0:W1:Y:S01]  /*4860*/  F2I.F64.TRUNC R0, R2 ;  /* 0x0000000200007311 */ /* 0x004062000030d100 */
[----:B------:R-:W-:Y:S05]  /*4870*/  BRA `(.L_x_11965) ;  /* 0x0000000800a87947 */ /* 0x000fea0003800000 */
.L_x_11960:
        /* <DEDUP_REMOVED lines=12> */
.L_x_11974:
[----:B------:R-:W2:Y:S02]  /*4940*/  LDG.E.64 R2, desc[UR36][R2.64] ;  /* 0x0000002402027981 */ /* 0x000ea4000c1e1b00 */
[----:B--2---:R3:W4:Y:S01]  /*4950*/  F2I.F64.TRUNC R0, R2 ;  /* 0x0000000200007311 */ /* 0x004722000030d100 */
[----:B------:R-:W-:Y:S05]  /*4960*/  BRA `(.L_x_11965) ;  /* 0x00000008006c7947 */ /* 0x000fea0003800000 */
.L_x_11973:
        /* <DEDUP_REMOVED lines=28> */
.L_x_11976:
        /* <DEDUP_REMOVED lines=15> */
.L_x_11975:
[----:B------:R-:W2:Y:S02]  /*4c20*/  LDG.E.U16 R4, desc[UR36][R2.64] ;  /* 0x0000002402047981 */ /* 0x000ea4000c1e1500 */
[----:B--2---:R-:W-:-:S06]  /*4c30*/  IMAD.U32 R4, R4, 0x10000, RZ ;  /* 0x0001000004047824 */ /* 0x004fcc00078e00ff */
[----:B------:R-:W0:Y:S02]  /*4c40*/  F2I.FTZ.TRUNC.NTZ R4, R4 ;  /* 0x0000000400047305 */ /* 0x000e24000021f100 */
[----:B0-----:R-:W-:Y:S01]  /*4c50*/  PRMT R0, R4, 0x7610, R0 ;  /* 0x0000761004007816 */ /* 0x001fe20000000000 */
[----:B------:R-:W-:Y:S06]  /*4c60*/  BRA `(.L_x_11965) ;  /* 0x0000000400ac7947 */ /* 0x000fec0003800000 */
.L_x_11972:
        /* <DEDUP_REMOVED lines=10> */
.L_x_11979:
        /* <DEDUP_REMOVED lines=21> */
.L_x_11983:
[----:B------:R-:W-:Y:S05]  /*4e60*/  BSYNC B1 ;  /* 0x0000000000017941 */ /* 0x000fea0003800000 */
.L_x_11982:
[----:B------:R-:W-:Y:S01]  /*4e70*/  IMAD.SHL.U32 R2, R2, 0x100000, RZ ;  /* 0x0010000002027824 */ /* 0x000fe200078e00ff */
[----:B------:R-:W-:-:S04]  /*4e80*/  LEA R3, R0, 0x3b800000, 0x17 ;  /* 0x3b80000000037811 */ /* 0x000fc800078eb8ff */
[----:B------:R-:W-:-:S07]  /*4e90*/  LOP3.LUT R4, R3, R2, R4, 0xfe, !PT ;  /* 0x0000000203047212 */ /* 0x000fce00078efe04 */
.L_x_11981:
[----:B------:R-:W-:Y:S05]  /*4ea0*/  BSYNC B0 ;  /* 0x0000000000007941 */ /* 0x000fea0003800000 */
.L_x_11980:
[----:B------:R-:W0:Y:S02]  /*4eb0*/  F2I.FTZ.TRUNC.NTZ R4, R4 ;  /* 0x0000000400047305 */ /* 0x000e24000021f100 */
[----:B0-----:R-:W-:Y:S01]  /*4ec0*/  PRMT R0, R4, 0x7610, R0 ;  /* 0x0000761004007816 */ /* 0x001fe20000000000 */
[----:B------:R-:W-:Y:S06]  /*4ed0*/  BRA `(.L_x_11965) ;  /* 0x0000000400107947 */ /* 0x000fec0003800000 */
.L_x_11978:
        /* <DEDUP_REMOVED lines=21> */
.L_x_11987:
[----:B------:R-:W-:Y:S05]  /*5030*/  BSYNC B1 ;  /* 0x0000000000017941 */ /* 0x000fea0003800000 */
.L_x_11986:
[----:B------:R-:W-:Y:S01]  /*5040*/  IMAD.SHL.U32 R2, R2, 0x200000, RZ ;  /* 0x0020000002027824 */ /* 0x000fe200078e00ff */
[----:B------:R-:W-:-:S04]  /*5050*/  LEA R3, R0, 0x37800000, 0x17 ;  /* 0x3780000000037811 */ /* 0x000fc800078eb8ff */
[----:B------:R-:W-:-:S07]  /*5060*/  LOP3.LUT R4, R3, R2, R4, 0xfe, !PT ;  /* 0x0000000203047212 */ /* 0x000fce00078efe04 */
.L_x_11985:
[----:B------:R-:W-:Y:S05]  /*5070*/  BSYNC B0 ;  /* 0x0000000000007941 */ /* 0x000fea0003800000 */
.L_x_11984:
[----:B------:R-:W0:Y:S02]  /*5080*/  F2I.FTZ.TRUNC.NTZ R4, R4 ;  /* 0x0000000400047305 */ /* 0x000e24000021f100 */
[----:B0-----:R-:W-:Y:S01]  /*5090*/  PRMT R0, R4, 0x7610, R0 ;  /* 0x0000761004007816 */ /* 0x001fe20000000000 */
[----:B------:R-:W-:Y:S06]  /*50a0*/  BRA `(.L_x_11965) ;  /* 0x00000000009c7947 */ /* 0x000fec0003800000 */
.L_x_11977:
        /* <DEDUP_REMOVED lines=14> */
.L_x_11991:
[----:B------:R-:W-:Y:S05]  /*5190*/  BSYNC B0 ;  /* 0x0000000000007941 */ /* 0x000fea0003800000 */
.L_x_11990:
[----:B------:R-:W0:Y:S02]  /*51a0*/  F2I.FTZ.TRUNC.NTZ R4, R4 ;  /* 0x0000000400047305 */ /* 0x000e24000021f100 */
[----:B0-----:R-:W-:Y:S01]  /*51b0*/  PRMT R0, R4, 0x7610, R0 ;  /* 0x0000761004007816 */ /* 0x001fe20000000000 */
[----:B------:R-:W-:Y:S06]  /*51c0*/  BRA `(.L_x_11965) ;  /* 0x0000000000547947 */ /* 0x000fec0003800000 */
.L_x_11964:
        /* <DEDUP_REMOVED lines=16> */
.L_x_11992:
[----:B------:R-:W-:Y:S01]  /*52d0*/  PRMT R0, RZ, 0x7610, R0 ;  /* 0x00007610ff007816 */ /* 0x000fe20000000000 */
[----:B------:R-:W-:Y:S06]  /*52e0*/  BRA `(.L_x_11965) ;  /* 0x00000000000c7947 */ /* 0x000fec0003800000 */
.L_x_11989:
[----:B------:R2:W5:Y:S01]  /*52f0*/  LDG.E.U16 R0, desc[UR36][R2.64] ;  /* 0x0000002402007981 */ /* 0x000562000c1e1500 */
[----:B------:R-:W-:Y:S05]  /*5300*/  BRA `(.L_x_11965) ;  /* 0x0000000000047947 */ /* 0x000fea0003800000 */
.L_x_11988:
[----:B------:R1:W5:Y:S02]  /*5310*/  LDG.E.U16 R0, desc[UR36][R2.64] ;  /* 0x0000002402007981 */ /* 0x000364000c1e1500 */
.L_x_11965:
        /* <DEDUP_REMOVED lines=18> */
.L_x_11996:
[----:B------:R0:W-:Y:S01]  /*5440*/  STG.E.U8 desc[UR36][R16.64], R5 ;  /* 0x0000000510007986 */ /* 0x0001e2000c101124 */
[----:B------:R-:W-:Y:S05]  /*5450*/  BRA `(.L_x_11998) ;  /* 0x0000000c005c7947 */ /* 0x000fea0003800000 */
.L_x_11995:
        /* <DEDUP_REMOVED lines=10> */
.L_x_12000:
[----:B------:R0:W-:Y:S01]  /*5500*/  STG.E desc[UR36][R16.64], R5 ;  /* 0x0000000510007986 */ /* 0x0001e2000c101924 */
[----:B------:R-:W-:Y:S05]  /*5510*/  BRA `(.L_x_11998) ;  /* 0x0000000c002c7947 */ /* 0x000fea0003800000 */
.L_x_11999:
[----:B------:R0:W-:Y:S01]  /*5520*/  STG.E.U16 desc[UR36][R16.64], R5 ;  /* 0x0000000510007986 */ /* 0x0001e2000c101524 */
[----:B------:R-:W-:Y:S05]  /*5530*/  BRA `(.L_x_11998) ;  /* 0x0000000c00247947 */ /* 0x000fea0003800000 */
.L_x_11994:
        /* <DEDUP_REMOVED lines=9> */
.L_x_12002:
[----:B------:R-:W0:Y:S02]  /*55d0*/  I2F.S16 R0, R5 ;  /* 0x0000000500007306 */ /* 0x000e240000101400 */
[----:B0-----:R-:W-:-:S05]  /*55e0*/  F2FP.F16.F32.PACK_AB R0, RZ, R0 ;  /* 0x00000000ff00723e */ /* 0x001fca00000000ff */
[----:B------:R0:W-:Y:S01]  /*55f0*/  STG.E.U16 desc[UR36][R16.64], R0 ;  /* 0x0000000010007986 */ /* 0x0001e2000c101524 */
[----:B------:R-:W-:Y:S05]  /*5600*/  BRA `(.L_x_11998) ;  /* 0x0000000800f07947 */ /* 0x000fea0003800000 */
.L_x_12001:
        /* <DEDUP_REMOVED lines=10> */
.L_x_12004:
[----:B------:R-:W0:Y:S02]  /*56b0*/  I2F.S16 R5, R5 ;  /* 0x0000000500057306 */ /* 0x000e240000101400 */
[----:B0-----:R-:W-:-:S04]  /*56c0*/  F2FP.F16.F32.PACK_AB R3, RZ, R5 ;  /* 0x00000005ff03723e */ /* 0x001fc800000000ff */
[----:B------:R-:W-:-:S05]  /*56d0*/  PRMT R3, R3, 0x5410, RZ ;  /* 0x0000541003037816 */ /* 0x000fca00000000ff */
[----:B------:R0:W-:Y:S01]  /*56e0*/  STG.E desc[UR36][R16.64], R3 ;  /* 0x0000000310007986 */ /* 0x0001e2000c101924 */
[----:B------:R-:W-:Y:S05]  /*56f0*/  BRA `(.L_x_11998) ;  /* 0x0000000800b47947 */ /* 0x000fea0003800000 */
.L_x_12003:
[----:B------:R-:W0:Y:S02]  /*5700*/  I2F.F64.S16 R2, R5 ;  /* 0x0000000500027312 */ /* 0x000e240000101c00 */
[----:B0-----:R0:W-:Y:S01]  /*5710*/  STG.E.64 desc[UR36][R16.64], R2 ;  /* 0x0000000210007986 */ /* 0x0011e2000c101b24 */
[----:B------:R-:W-:Y:S05]  /*5720*/  BRA `(.L_x_11998) ;  /* 0x0000000800a87947 */ /* 0x000fea0003800000 */
.L_x_11993:
        /* <DEDUP_REMOVED lines=13> */
.L_x_12007:
[----:B------:R-:W0:Y:S01]  /*5800*/  I2F.F64.S16 R4, R5 ;  /* 0x0000000500047312 */ /* 0x000e220000101c00 */
[----:B------:R-:W-:-:S05]  /*5810*/  CS2R R6, SRZ ;  /* 0x0000000000067805 */ /* 0x000fca000001ff00 */
[----:B0-----:R0:W-:Y:S01]  /*5820*/  STG.E.128 desc[UR36][R16.64], R4 ;  /* 0x0000000410007986 */ /* 0x0011e2000c101d24 */
[----:B------:R-:W-:Y:S05]  /*5830*/  BRA `(.L_x_11998) ;  /* 0x0000000800647947 */ /* 0x000fea0003800000 */
.L_x_12006:
        /* <DEDUP_REMOVED lines=21> */
.L_x_12011:
[----:B------:R-:W-:Y:S05]  /*5990*/  BSYNC B0 ;  /* 0x0000000000007941 */ /* 0x000fea0003800000 */
.L_x_12010:
[----:B------:R-:W-:-:S05]  /*59a0*/  LOP3.LUT R3, R0, R3, RZ, 0xfc, !PT ;  /* 0x0000000300037212 */ /* 0x000fca00078efcff */
[----:B------:R0:W-:Y:S01]  /*59b0*/  STG.E.U8 desc[UR36][R16.64], R3 ;  /* 0x0000000310007986 */ /* 0x0001e2000c101124 */
[----:B------:R-:W-:Y:S05]  /*59c0*/  BRA `(.L_x_11998) ;  /* 0x0000000800007947 */ /* 0x000fea0003800000 */
.L_x_12009:
        /* <DEDUP_REMOVED lines=13> */
.L_x_12013:
[----:B------:R-:W-:Y:S01]  /*5aa0*/  IMAD.MOV.U32 R0, RZ, RZ, 0x7f ;  /* 0x0000007fff007424 */ /* 0x000fe200078e00ff */
[----:B------:R-:W-:-:S04]  /*5ab0*/  ISETP.GT.U32.AND P0, PT, R2, 0x7f800000, PT ;  /* 0x7f8000000200780c */ /* 0x000fc80003f04070 */
[----:B------:R-:W-:-:S09]  /*5ac0*/  SEL R0, R0, 0x7c, P0 ;  /* 0x0000007c00007807 */ /* 0x000fd20000000000 */
.L_x_12014:
[----:B------:R-:W-:Y:S05]  /*5ad0*/  BSYNC B0 ;  /* 0x0000000000007941 */ /* 0x000fea0003800000 */
.L_x_12012:
[----:B------:R-:W-:-:S04]  /*5ae0*/  LOP3.LUT R2, R5, 0x80000000, RZ, 0xc0, !PT ;  /* 0x8000000005027812 */ /* 0x000fc800078ec0ff */
[----:B------:R-:W-:-:S04]  /*5af0*/  SHF.R.U32.HI R3, RZ, 0x18, R2 ;  /* 0x00000018ff037819 */ /* 0x000fc80000011602 */
[----:B------:R-:W-:-:S05]  /*5b00*/  LOP3.LUT R3, R0, R3, RZ, 0xfc, !PT ;  /* 0x0000000300037212 */ /* 0x000fca00078efcff */
[----:B------:R0:W-:Y:S01]  /*5b10*/  STG.E.U8 desc[UR36][R16.64], R3 ;  /* 0x0000000310007986 */ /* 0x0001e2000c101124 */
[----:B------:R-:W-:Y:S05]  /*5b20*/  BRA `(.L_x_11998) ;  /* 0x0000000400a87947 */ /* 0x000fea0003800000 */
.L_x_12008:
[----:B------:R-:W0:Y:S02]  /*5b30*/  I2F.S16 R0, R5 ;  /* 0x0000000500007306 */ /* 0x000e240000101400 */
[----:B0-----:R-:W-:-:S05]  /*5b40*/  F2FP.BF16.F32.PACK_AB R0, RZ, R0 ;  /* 0x00000000ff00723e */ /* 0x001fca00000010ff */
[----:B------:R0:W-:Y:S01]  /*5b50*/  STG.E.U16 desc[UR36][R16.64], R0 ;  /* 0x0000000010007986 */ /* 0x0001e2000c101524 */
[----:B------:R-:W-:Y:S05]  /*5b60*/  BRA `(.L_x_11998) ;  /* 0x0000000400987947 */ /* 0x000fea0003800000 */
.L_x_12005:
        /* <DEDUP_REMOVED lines=10> */
.L_x_12017:
        /* <DEDUP_REMOVED lines=17> */
.L_x_12020:
[----:B------:R-:W-:-:S04]  /*5d20*/  LOP3.LUT R2, R5, 0x80000000, RZ, 0xc0, !PT ;  /* 0x8000000005027812 */ /* 0x000fc800078ec0ff */
[----:B------:R-:W-:-:S04]  /*5d30*/  SHF.R.U32.HI R3, RZ, 0x18, R2 ;  /* 0x00000018ff037819 */ /* 0x000fc80000011602 */
[----:B------:R-:W-:-:S04]  /*5d40*/  LOP3.LUT R0, R0, R3, RZ, 0xfc, !PT ;  /* 0x0000000300007212 */ /* 0x000fc800078efcff */
[----:B------:R-:W-:-:S07]  /*5d50*/  PRMT R8, R0, 0x7610, R8 ;  /* 0x0000761000087816 */ /* 0x000fce0000000008 */
.L_x_12019:
[----:B------:R-:W-:Y:S05]  /*5d60*/  BSYNC B0 ;  /* 0x0000000000007941 */ /* 0x000fea0003800000 */
.L_x_12018:
[----:B------:R3:W-:Y:S01]  /*5d70*/  STG.E.U8 desc[UR36][R16.64], R8 ;  /* 0x0000000810007986 */ /* 0x0007e2000c101124 */
[----:B------:R-:W-:Y:S05]  /*5d80*/  BRA `(.L_x_11998) ;  /* 0x0000000400107947 */ /* 0x000fea0003800000 */
.L_x_12016:
        /* <DEDUP_REMOVED lines=17> */
.L_x_12023:
[----:B------:R-:W-:-:S04]  /*5ea0*/  LOP3.LUT R2, R5, 0x80000000, RZ, 0xc0, !PT ;  /* 0x8000000005027812 */ /* 0x000fc800078ec0ff */
[----:B------:R-:W-:-:S04]  /*5eb0*/  SHF.R.U32.HI R3, RZ, 0x18, R2 ;  /* 0x00000018ff037819 */ /* 0x000fc80000011602 */
[----:B------:R-:W-:-:S04]  /*5ec0*/  LOP3.LUT R0, R0, R3, RZ, 0xfc, !PT ;  /* 0x0000000300007212 */ /* 0x000fc800078efcff */
[----:B------:R-:W-:-:S07]  /*5ed0*/  PRMT R8, R0, 0x7610, R8 ;  /* 0x0000761000087816 */ /* 0x000fce0000000008 */
.L_x_12022:
[----:B------:R-:W-:Y:S05]  /*5ee0*/  BSYNC B0 ;  /* 0x0000000000007941 */ /* 0x000fea0003800000 */
.L_x_12021:
[----:B------:R0:W-:Y:S01]  /*5ef0*/  STG.E.U8 desc[UR36][R16.64], R8 ;  /* 0x0000000810007986 */ /* 0x0001e2000c101124 */
[----:B------:R-:W-:Y:S05]  /*5f00*/  BRA `(.L_x_11998) ;  /* 0x0000000000b07947 */ /* 0x000fea0003800000 */
.L_x_12015:
        /* <DEDUP_REMOVED lines=22> */
.L_x_11997:
        /* <DEDUP_REMOVED lines=16> */
.L_x_12026:
[----:B------:R-:W-:Y:S05]  /*6170*/  BRA `(.L_x_11998) ;  /* 0x0000000000147947 */ /* 0x000fea0003800000 */
.L_x_12025:
[----:B------:R-:W-:-:S04]  /*6180*/  PRMT R2, R5, 0x9910, RZ ;  /* 0x0000991005027816 */ /* 0x000fc800000000ff */
[----:B------:R-:W-:-:S05]  /*6190*/  SHF.R.S32.HI R3, RZ, 0x1f, R2 ;  /* 0x0000001fff037819 */ /* 0x000fca0000011402 */
[----:B------:R2:W-:Y:S01]  /*61a0*/  STG.E.64 desc[UR36][R16.64], R2 ;  /* 0x0000000210007986 */ /* 0x0005e2000c101b24 */
[----:B------:R-:W-:Y:S05]  /*61b0*/  BRA `(.L_x_11998) ;  /* 0x0000000000047947 */ /* 0x000fea0003800000 */
.L_x_12024:
[----:B------:R0:W-:Y:S02]  /*61c0*/  STG.E desc[UR36][R16.64], R5 ;  /* 0x0000000510007986 */ /* 0x0001e4000c101924 */
.L_x_11998:
[----:B------:R-:W-:-:S07]  /*61d0*/  VIADD R19, R19, 0x80 ;  /* 0x0000008013137836 */ /* 0x000fce0000000000 */
.L_x_11958:
[----:B------:R-:W-:Y:S05]  /*61e0*/  BSYNC B6 ;  /* 0x0000000000067941 */ /* 0x000fea0003800000 */
.L_x_11957:
        /* <DEDUP_REMOVED lines=307> */
.L_x_12029:
        /* <DEDUP_REMOVED lines=20> */
.L_x_12033:
[----:B------:R0:W5:Y:S01]  /*7660*/  LDG.E.U8 R0, desc[UR36][R2.64] ;  /* 0x0000002402007981 */ /* 0x000162000c1e1100 */
[----:B------:R-:W-:Y:S05]  /*7670*/  BRA `(.L_x_12035) ;  /* 0x0000000c00547947 */ /* 0x000fea0003800000 */
.L_x_12032:
        /* <DEDUP_REMOVED lines=8> */
.L_x_12037:
[----:B------:R0:W5:Y:S01]  /*7700*/  LDG.E.U16 R0, desc[UR36][R2.64] ;  /* 0x0000002402007981 */ /* 0x000162000c1e1500 */
[----:B------:R-:W-:Y:S05]  /*7710*/  BRA `(.L_x_12035) ;  /* 0x0000000c002c7947 */ /* 0x000fea0003800000 */
.L_x_12036:
[----:B------:R0:W5:Y:S01]  /*7720*/  LDG.E.U16 R0, desc[UR36][R2.64] ;  /* 0x0000002402007981 */ /* 0x000162000c1e1500 */
[----:B------:R-:W-:Y:S05]  /*7730*/  BRA `(.L_x_12035) ;  /* 0x0000000c00247947 */ /* 0x000fea0003800000 */
.L_x_12031:
        /* <DEDUP_REMOVED lines=9> */
.L_x_12039:
[----:B------:R-:W2:Y:S02]  /*77d0*/  LDG.E.U16 R4, desc[UR36][R2.64] ;  /* 0x0000002402047981 */ /* 0x000ea4000c1e1500 */
[----:B--2---:R-:W-:-:S06]  /*77e0*/  HADD2.F32 R4, -RZ, R4.H0_H0 ;  /* 0x20000004ff047230 */ /* 0x004fcc0000004100 */
[----:B------:R-:W0:Y:S02]  /*77f0*/  F2I.FTZ.TRUNC.NTZ R4, R4 ;  /* 0x0000000400047305 */ /* 0x000e24000021f100 */
[----:B0-----:R-:W-:Y:S01]  /*7800*/  PRMT R0, R4, 0x7610, R0 ;  /* 0x0000761004007816 */ /* 0x001fe20000000000 */
[----:B------:R-:W-:Y:S06]  /*7810*/  BRA `(.L_x_12035) ;  /* 0x0000000800ec7947 */ /* 0x000fec0003800000 */
.L_x_12038:
        /* <DEDUP_REMOVED lines=9> */
.L_x_12041:
[----:B------:R-:W2:Y:S02]  /*78b0*/  LDG.E.U16 R2, desc[UR36][R2.64] ;  /* 0x0000002402027981 */ /* 0x000ea4000c1e1500 */
[----:B--2---:R-:W-:-:S06]  /*78c0*/  HADD2.F32 R4, -RZ, R2.H0_H0 ;  /* 0x20000002ff047230 */ /* 0x004fcc0000004100 */
[----:B------:R-:W0:Y:S02]  /*78d0*/  F2I.FTZ.TRUNC.NTZ R4, R4 ;  /* 0x0000000400047305 */ /* 0x000e24000021f100 */
[----:B0-----:R-:W-:Y:S01]  /*78e0*/  PRMT R0, R4, 0x7610, R0 ;  /* 0x0000761004007816 */ /* 0x001fe20000000000 */
[----:B------:R-:W-:Y:S06]  /*78f0*/  BRA `(.L_x_12035) ;  /* 0x0000000800b47947 */ /* 0x000fec0003800000 */
.L_x_12040:
[----:B------:R-:W2:Y:S02]  /*7900*/  LDG.E.64 R2, desc[UR36][R2.64] ;  /* 0x0000002402027981 */ /* 0x000ea4000c1e1b00 */
[----:B--2---:R0:W1:Y:S01]  /*7910*/  F2I.F64.TRUNC R0, R2 ;  /* 0x0000000200007311 */ /* 0x004062000030d100 */
[----:B------:R-:W-:Y:S05]  /*7920*/  BRA `(.L_x_12035) ;  /* 0x0000000800a87947 */ /* 0x000fea0003800000 */
.L_x_12030:
        /* <DEDUP_REMOVED lines=12> */
.L_x_12044:
[----:B------:R-:W2:Y:S02]  /*79f0*/  LDG.E.64 R2, desc[UR36][R2.64] ;  /* 0x0000002402027981 */ /* 0x000ea4000c1e1b00 */
[----:B--2---:R3:W4:Y:S01]  /*7a00*/  F2I.F64.TRUNC R0, R2 ;  /* 0x0000000200007311 */ /* 0x004722000030d100 */
[----:B------:R-:W-:Y:S05]  /*7a10*/  BRA `(.L_x_12035) ;  /* 0x00000008006c7947 */ /* 0x000fea0003800000 */
.L_x_12043:
        /* <DEDUP_REMOVED lines=28> */
.L_x_12046:
        /* <DEDUP_REMOVED lines=15> */
.L_x_12045:
[----:B------:R-:W2:Y:S02]  /*7cd0*/  LDG.E.U16 R4, desc[UR36][R2.64] ;  /* 0x0000002402047981 */ /* 0x000ea4000c1e1500 */
[----:B--2---:R-:W-:-:S06]  /*7ce0*/  IMAD.U32 R4, R4, 0x10000, RZ ;  /* 0x0001000004047824 */ /* 0x004fcc00078e00ff */
[----:B------:R-:W0:Y:S02]  /*7cf0*/  F2I.FTZ.TRUNC.NTZ R4, R4 ;  /* 0x0000000400047305 */ /* 0x000e24000021f100 */
[----:B0-----:R-:W-:Y:S01]  /*7d00*/  PRMT R0, R4, 0x7610, R0 ;  /* 0x0000761004007816 */ /* 0x001fe20000000000 */
[----:B------:R-:W-:Y:S06]  /*7d10*/  BRA `(.L_x_12035) ;  /* 0x0000000400ac7947 */ /* 0x000fec0003800000 */
.L_x_12042:
        /* <DEDUP_REMOVED lines=10> */
.L_x_12049:
        /* <DEDUP_REMOVED lines=21> */
.L_x_12053:
[----:B------:R-:W-:Y:S05]  /*7f10*/  BSYNC B1 ;  /* 0x0000000000017941 */ /* 0x000fea0003800000 */
.L_x_12052:
[----:B------:R-:W-:Y:S01]  /*7f20*/  IMAD.SHL.U32 R2, R2, 0x100000, RZ ;  /* 0x0010000002027824 */ /* 0x000fe200078e00ff */
[----:B------:R-:W-:-:S04]  /*7f30*/  LEA R3, R0, 0x3b800000, 0x17 ;  /* 0x3b80000000037811 */ /* 0x000fc800078eb8ff */
[----:B------:R-:W-:-:S07]  /*7f40*/  LOP3.LUT R4, R3, R2, R4, 0xfe, !PT ;  /* 0x0000000203047212 */ /* 0x000fce00078efe04 */
.L_x_12051:
[----:B------:R-:W-:Y:S05]  /*7f50*/  BSYNC B0 ;  /* 0x0000000000007941 */ /* 0x000fea0003800000 */
.L_x_12050:
[----:B------:R-:W0:Y:S02]  /*7f60*/  F2I.FTZ.TRUNC.NTZ R4, R4 ;  /* 0x0000000400047305 */ /* 0x000e24000021f100 */
[----:B0-----:R-:W-:Y:S01]  /*7f70*/  PRMT R0, R4, 0x7610, R0 ;  /* 0x0000761004007816 */ /* 0x001fe20000000000 */
[----:B------:R-:W-:Y:S06]  /*7f80*/  BRA `(.L_x_12035) ;  /* 0x0000000400107947 */ /* 0x000fec0003800000 */
.L_x_12048:
        /* <DEDUP_REMOVED lines=21> */
.L_x_12057:
[----:B------:R-:W-:Y:S05]  /*80e0*/  BSYNC B1 ;  /* 0x0000000000017941 */ /* 0x000fea0003800000 */
.L_x_12056:
[----:B------:R-:W-:Y:S01]  /*80f0*/  IMAD.SHL.U32 R2, R2, 0x200000, RZ ;  /* 0x0020000002027824 */ /* 0x000fe200078e00ff */
[----:B------:R-:W-:-:S04]  /*8100*/  LEA R3, R0, 0x37800000, 0x17 ;  /* 0x3780000000037811 */ /* 0x000fc800078eb8ff */
[----:B------:R-:W-:-:S07]  /*8110*/  LOP3.LUT R4, R3, R2, R4, 0xfe, !PT ;  /* 0x0000000203047212 */ /* 0x000fce00078efe04 */
.L_x_12055:
[----:B------:R-:W-:Y:S05]  /*8120*/  BSYNC B0 ;  /* 0x0000000000007941 */ /* 0x000fea0003800000 */
.L_x_12054:
[----:B------:R-:W0:Y:S02]  /*8130*/  F2I.FTZ.TRUNC.NTZ R4, R4 ;  /* 0x0000000400047305 */ /* 0x000e24000021f100 */
[----:B0-----:R-:W-:Y:S01]  /*8140*/  PRMT R0, R4, 0x7610, R0 ;  /* 0x0000761004007816 */ /* 0x001fe20000000000 */
[----:B------:R-:W-:Y:S06]  /*8150*/  BRA `(.L_x_12035) ;  /* 0x00000000009c7947 */ /* 0x000fec0003800000 */
.L_x_12047:
        /* <DEDUP_REMOVED lines=14> */
.L_x_12061:
[----:B------:R-:W-:Y:S05]  /*8240*/  BSYNC B0 ;  /* 0x0000000000007941 */ /* 0x000fea0003800000 */
.L_x_12060:
[----:B------:R-:W0:Y:S02]  /*8250*/  F2I.FTZ.TRUNC.NTZ R4, R4 ;  /* 0x0000000400047305 */ /* 0x000e24000021f100 */
[----:B0-----:R-:W-:Y:S01]  /*8260*/  PRMT R0, R4, 0x7610, R0 ;  /* 0x0000761004007816 */ /* 0x001fe20000000000 */
[----:B------:R-:W-:Y:S06]  /*8270*/  BRA `(.L_x_12035) ;  /* 0x0000000000547947 */ /* 0x000fec0003800000 */
.L_x_12034:
        /* <DEDUP_REMOVED lines=16> */
.L_x_12062:
[----:B------:R-:W-:Y:S01]  /*8380*/  PRMT R0, RZ, 0x7610, R0 ;  /* 0x00007610ff007816 */ /* 0x000fe20000000000 */
[----:B------:R-:W-:Y:S06]  /*8390*/  BRA `(.L_x_12035) ;  /* 0x00000000000c7947 */ /* 0x000fec0003800000 */
.L_x_12059:
[----:B------:R1:W5:Y:S01]  /*83a0*/  LDG.E.U16 R0, desc[UR36][R2.64] ;  /* 0x0000002402007981 */ /* 0x000362000c1e1500 */
[----:B------:R-:W-:Y:S05]  /*83b0*/  BRA `(.L_x_12035) ;  /* 0x0000000000047947 */ /* 0x000fea0003800000 */
.L_x_12058:
[----:B------:R2:W5:Y:S02]  /*83c0*/  LDG.E.U16 R0, desc[UR36][R2.64] ;  /* 0x0000002402007981 */ /* 0x000564000c1e1500 */
.L_x_12035:
        /* <DEDUP_REMOVED lines=18> */
.L_x_12066:
[----:B------:R3:W-:Y:S01]  /*84f0*/  STG.E.U8 desc[UR36][R16.64], R5 ;  /* 0x0000000510007986 */ /* 0x0007e2000c101124 */
[----:B------:R-:W-:Y:S05]  /*8500*/  BRA `(.L_x_12068) ;  /* 0x0000000c005c7947 */ /* 0x000fea0003800000 */
.L_x_12065:
        /* <DEDUP_REMOVED lines=10> */
.L_x_12070:
[----:B------:R2:W-:Y:S01]  /*85b0*/  STG.E desc[UR36][R16.64], R5 ;  /* 0x0000000510007986 */ /* 0x0005e2000c101924 */
[----:B------:R-:W-:Y:S05]  /*85c0*/  BRA `(.L_x_12068) ;  /* 0x0000000c002c7947 */ /* 0x000fea0003800000 */
.L_x_12069:
[----:B------:R0:W-:Y:S01]  /*85d0*/  STG.E.U16 desc[UR36][R16.64], R5 ;  /* 0x0000000510007986 */ /* 0x0001e2000c101524 */
[----:B------:R-:W-:Y:S05]  /*85e0*/  BRA `(.L_x_12068) ;  /* 0x0000000c00247947 */ /* 0x000fea0003800000 */
.L_x_12064:
        /* <DEDUP_REMOVED lines=9> */
.L_x_12072:
[----:B------:R-:W0:Y:S02]  /*8680*/  I2F.S16 R0, R5 ;  /* 0x0000000500007306 */ /* 0x000e240000101400 */
[----:B0-----:R-:W-:-:S05]  /*8690*/  F2FP.F16.F32.PACK_AB R0, RZ, R0 ;  /* 0x00000000ff00723e */ /* 0x001fca00000000ff */
[----:B------:R0:W-:Y:S01]  /*86a0*/  STG.E.U16 desc[UR36][R16.64], R0 ;  /* 0x0000000010007986 */ /* 0x0001e2000c101524 */
[----:B------:R-:W-:Y:S05]  /*86b0*/  BRA `(.L_x_12068) ;  /* 0x0000000800f07947 */ /* 0x000fea0003800000 */
.L_x_12071:
        /* <DEDUP_REMOVED lines=10> */
.L_x_12074:
[----:B------:R-:W0:Y:S02]  /*8760*/  I2F.S16 R5, R5 ;  /* 0x0000000500057306 */ /* 0x000e240000101400 */
[----:B0-----:R-:W-:-:S04]  /*8770*/  F2FP.F16.F32.PACK_AB R3, RZ, R5 ;  /* 0x00000005ff03723e */ /* 0x001fc800000000ff */
[----:B------:R-:W-:-:S05]  /*8780*/  PRMT R3, R3, 0x5410, RZ ;  /* 0x0000541003037816 */ /* 0x000fca00000000ff */
[----:B------:R0:W-:Y:S01]  /*8790*/  STG.E desc[UR36][R16.64], R3 ;  /* 0x0000000310007986 */ /* 0x0001e2000c101924 */
[----:B------:R-:W-:Y:S05]  /*87a0*/  BRA `(.L_x_12068) ;  /* 0x0000000800b47947 */ /* 0x000fea0003800000 */
.L_x_12073:
[----:B------:R-:W0:Y:S02]  /*87b0*/  I2F.F64.S16 R2, R5 ;  /* 0x0000000500027312 */ /* 0x000e240000101c00 */
[----:B0-----:R0:W-:Y:S01]  /*87c0*/  STG.E.64 desc[UR36][R16.64], R2 ;  /* 0x0000000210007986 */ /* 0x0011e2000c101b24 */
[----:B------:R-:W-:Y:S05]  /*87d0*/  BRA `(.L_x_12068) ;  /* 0x0000000800a87947 */ /* 0x000fea0003800000 */
.L_x_12063:
        /* <DEDUP_REMOVED lines=13> */
.L_x_12077:
[----:B------:R-:W0:Y:S01]  /*88b0*/  I2F.F64.S16 R4, R5 ;  /* 0x0000000500047312 */ /* 0x000e220000101c00 */
[----:B------:R-:W-:-:S05]  /*88c0*/  CS2R R6, SRZ ;  /* 0x0000000000067805 */ /* 0x000fca000001ff00 */
[----:B0-----:R0:W-:Y:S01]  /*88d0*/  STG.E.128 desc[UR36][R16.64], R4 ;  /* 0x0000000410007986 */ /* 0x0011e2000c101d24 */
[----:B------:R-:W-:Y:S05]  /*88e0*/  BRA `(.L_x_12068) ;  /* 0x0000000800647947 */ /* 0x000fea0003800000 */
.L_x_12076:
        /* <DEDUP_REMOVED lines=21> */
.L_x_12081:
[----:B------:R-:W-:Y:S05]  /*8a40*/  BSYNC B0 ;  /* 0x0000000000007941 */ /* 0x000fea0003800000 */
.L_x_12080:
[----:B------:R-:W-:-:S05]  /*8a50*/  LOP3.LUT R3, R0, R3, RZ, 0xfc, !PT ;  /* 0x0000000300037212 */ /* 0x000fca00078efcff */
[----:B------:R0:W-:Y:S01]  /*8a60*/  STG.E.U8 desc[UR36][R16.64], R3 ;  /* 0x0000000310007986 */ /* 0x0001e2000c101124 */
[----:B------:R-:W-:Y:S05]  /*8a70*/  BRA `(.L_x_12068) ;  /* 0x0000000800007947 */ /* 0x000fea0003800000 */
.L_x_12079:
        /* <DEDUP_REMOVED lines=13> */
.L_x_12083:
[----:B------:R-:W-:Y:S01]  /*8b50*/  IMAD.MOV.U32 R0, RZ, RZ, 0x7f ;  /* 0x0000007fff007424 */ /* 0x000fe200078e00ff */
[----:B------:R-:W-:-:S04]  /*8b60*/  ISETP.GT.U32.AND P0, PT, R2, 0x7f800000, PT ;  /* 0x7f8000000200780c */ /* 0x000fc80003f04070 */
[----:B------:R-:W-:-:S09]  /*8b70*/  SEL R0, R0, 0x7c, P0 ;  /* 0x0000007c00007807 */ /* 0x000fd20000000000 */
.L_x_12084:
[----:B------:R-:W-:Y:S05]  /*8b80*/  BSYNC B0 ;  /* 0x0000000000007941 */ /* 0x000fea0003800000 */
.L_x_12082:
[----:B------:R-:W-:-:S04]  /*8b90*/  LOP3.LUT R2, R5, 0x80000000, RZ, 0xc0, !PT ;  /* 0x8000000005027812 */ /* 0x000fc800078ec0ff */
[----:B------:R-:W-:-:S04]  /*8ba0*/  SHF.R.U32.HI R3, RZ, 0x18, R2 ;  /* 0x00000018ff037819 */ /* 0x000fc80000011602 */
[----:B------:R-:W-:-:S05]  /*8bb0*/  LOP3.LUT R3, R0, R3, RZ, 0xfc, !PT ;  /* 0x0000000300037212 */ /* 0x000fca00078efcff */
[----:B------:R0:W-:Y:S01]  /*8bc0*/  STG.E.U8 desc[UR36][R16.64], R3 ;  /* 0x0000000310007986 */ /* 0x0001e2000c101124 */
[----:B------:R-:W-:Y:S05]  /*8bd0*/  BRA `(.L_x_12068) ;  /* 0x0000000400a87947 */ /* 0x000fea0003800000 */
.L_x_12078:
[----:B------:R-:W0:Y:S02]  /*8be0*/  I2F.S16 R0, R5 ;  /* 0x0000000500007306 */ /* 0x000e240000101400 */
[----:B0-----:R-:W-:-:S05]  /*8bf0*/  F2FP.BF16.F32.PACK_AB R0, RZ, R0 ;  /* 0x00000000ff00723e */ /* 0x001fca00000010ff */
[----:B------:R0:W-:Y:S01]  /*8c00*/  STG.E.U16 desc[UR36][R16.64], R0 ;  /* 0x0000000010007986 */ /* 0x0001e2000c101524 */
[----:B------:R-:W-:Y:S05]  /*8c10*/  BRA `(.L_x_12068) ;  /* 0x0000000400987947 */ /* 0x000fea0003800000 */
.L_x_12075:
        /* <DEDUP_REMOVED lines=10> */
.L_x_12087:
        /* <DEDUP_REMOVED lines=17> */
.L_x_12090:
[----:B------:R-:W-:-:S04]  /*8dd0*/  LOP3.LUT R2, R5, 0x80000000, RZ, 0xc0, !PT ;  /* 0x8000000005027812 */ /* 0x000fc800078ec0ff */
[----:B------:R-:W-:-:S04]  /*8de0*/  SHF.R.U32.HI R3, RZ, 0x18, R2 ;  /* 0x00000018ff037819 */ /* 0x000fc80000011602 */
[----:B------:R-:W-:-:S04]  /*8df0*/  LOP3.LUT R0, R0, R3, RZ, 0xfc, !PT ;  /* 0x0000000300007212 */ /* 0x000fc800078efcff */
[----:B------:R-:W-:-:S07]  /*8e00*/  PRMT R8, R0, 0x7610, R8 ;  /* 0x0000761000087816 */ /* 0x000fce0000000008 */
.L_x_12089:
[----:B------:R-:W-:Y:S05]  /*8e10*/  BSYNC B0 ;  /* 0x0000000000007941 */ /* 0x000fea0003800000 */
.L_x_12088:
[----:B------:R0:W-:Y:S01]  /*8e20*/  STG.E.U8 desc[UR36][R16.64], R8 ;  /* 0x0000000810007986 */ /* 0x0001e2000c101124 */
[----:B------:R-:W-:Y:S05]  /*8e30*/  BRA `(.L_x_12068) ;  /* 0x0000000400107947 */ /* 0x000fea0003800000 */
.L_x_12086:
        /* <DEDUP_REMOVED lines=17> */
.L_x_12093:
[----:B------:R-:W-:-:S04]  /*8f50*/  LOP3.LUT R2, R5, 0x80000000, RZ, 0xc0, !PT ;  /* 0x8000000005027812 */ /* 0x000fc800078ec0ff */
[----:B------:R-:W-:-:S04]  /*8f60*/  SHF.R.U32.HI R3, RZ, 0x18, R2 ;  /* 0x00000018ff037819 */ /* 0x000fc80000011602 */
[----:B------:R-:W-:-:S04]  /*8f70*/  LOP3.LUT R0, R0, R3, RZ, 0xfc, !PT ;  /* 0x0000000300007212 */ /* 0x000fc800078efcff */
[----:B------:R-:W-:-:S07]  /*8f80*/  PRMT R8, R0, 0x7610, R8 ;  /* 0x0000761000087816 */ /* 0x000fce0000000008 */
.L_x_12092:
[----:B------:R-:W-:Y:S05]  /*8f90*/  BSYNC B0 ;  /* 0x0000000000007941 */ /* 0x000fea0003800000 */
.L_x_12091:
[----:B------:R0:W-:Y:S01]  /*8fa0*/  STG.E.U8 desc[UR36][R16.64], R8 ;  /* 0x0000000810007986 */ /* 0x0001e2000c101124 */
[----:B------:R-:W-:Y:S05]  /*8fb0*/  BRA `(.L_x_12068) ;  /* 0x0000000000b07947 */ /* 0x000fea0003800000 */
.L_x_12085:
        /* <DEDUP_REMOVED lines=22> */
.L_x_12067:
        /* <DEDUP_REMOVED lines=16> */
.L_x_12096:
[----:B------:R-:W-:Y:S05]  /*9220*/  BRA `(.L_x_12068) ;  /* 0x0000000000147947 */ /* 0x000fea0003800000 */
.L_x_12095:
[----:B------:R-:W-:-:S04]  /*9230*/  PRMT R2, R5, 0x9910, RZ ;  /* 0x0000991005027816 */ /* 0x000fc800000000ff */
[----:B------:R-:W-:-:S05]  /*9240*/  SHF.R.S32.HI R3, RZ, 0x1f, R2 ;  /* 0x0000001fff037819 */ /* 0x000fca0000011402 */
[----:B------:R0:W-:Y:S01]  /*9250*/  STG.E.64 desc[UR36][R16.64], R2 ;  /* 0x0000000210007986 */ /* 0x0001e2000c101b24 */
[----:B------:R-:W-:Y:S05]  /*9260*/  BRA `(.L_x_12068) ;  /* 0x0000000000047947 */ /* 0x000fea0003800000 */
.L_x_12094:
[----:B------:R0:W-:Y:S02]  /*9270*/  STG.E desc[UR36][R16.64], R5 ;  /* 0x0000000510007986 */ /* 0x0001e4000c101924 */
.L_x_12068:
[----:B------:R-:W-:-:S07]  /*9280*/  VIADD R19, R19, 0x80 ;  /* 0x0000008013137836 */ /* 0x000fce0000000000 */
.L_x_12028:
[----:B------:R-:W-:Y:S05]  /*9290*/  BSYNC B6 ;  /* 0x0000000000067941 */ /* 0x000fea0003800000 */
.L_x_12027:
        /* <DEDUP_REMOVED lines=306> */
.L_x_12097:
        /* <DEDUP_REMOVED lines=20> */
.L_x_12101:
[----:B------:R4:W5:Y:S01]  /*a700*/  LDG.E.U8 R0, desc[UR36][R2.64] ;  /* 0x0000002402007981 */ /* 0x000962000c1e1100 */
[----:B------:R-:W-:Y:S05]  /*a710*/  BRA `(.L_x_12103) ;  /* 0x0000000c00547947 */ /* 0x000fea0003800000 */
.L_x_12100:
        /* <DEDUP_REMOVED lines=8> */
.L_x_12105:
[----:B------:R2:W5:Y:S01]  /*a7a0*/  LDG.E.U16 R0, desc[UR36][R2.64] ;  /* 0x0000002402007981 */ /* 0x000562000c1e1500 */
[----:B------:R-:W-:Y:S05]  /*a7b0*/  BRA `(.L_x_12103) ;  /* 0x0000000c002c7947 */ /* 0x000fea0003800000 */
.L_x_12104:
[----:B------:R0:W5:Y:S01]  /*a7c0*/  LDG.E.U16 R0, desc[UR36][R2.64] ;  /* 0x0000002402007981 */ /* 0x000162000c1e1500 */
[----:B------:R-:W-:Y:S05]  /*a7d0*/  BRA `(.L_x_12103) ;  /* 0x0000000c00247947 */ /* 0x000fea0003800000 */
.L_x_12099:
        /* <DEDUP_REMOVED lines=9> */
.L_x_12107:
[----:B------:R-:W2:Y:S02]  /*a870*/  LDG.E.U16 R4, desc[UR36][R2.64] ;  /* 0x0000002402047981 */ /* 0x000ea4000c1e1500 */
[----:B--2---:R-:W-:-:S06]  /*a880*/  HADD2.F32 R4, -RZ, R4.H0_H0 ;  /* 0x20000004ff047230 */ /* 0x004fcc0000004100 */
[----:B------:R-:W0:Y:S02]  /*a890*/  F2I.FTZ.TRUNC.NTZ R4, R4 ;  /* 0x0000000400047305 */ /* 0x000e24000021f100 */
[----:B0-----:R-:W-:Y:S01]  /*a8a0*/  PRMT R0, R4, 0x7610, R0 ;  /* 0x0000761004007816 */ /* 0x001fe20000000000 */
[----:B------:R-:W-:Y:S06]  /*a8b0*/  BRA `(.L_x_12103) ;  /* 0x0000000800ec7947 */ /* 0x000fec0003800000 */
.L_x_12106:
        /* <DEDUP_REMOVED lines=9> */
.L_x_12109:
[----:B------:R-:W2:Y:S02]  /*a950*/  LDG.E.U16 R2, desc[UR36][R2.64] ;  /* 0x0000002402027981 */ /* 0x000ea4000c1e1500 */
[----:B--2---:R-:W-:-:S06]  /*a960*/  HADD2.F32 R4, -RZ, R2.H0_H0 ;  /* 0x20000002ff047230 */ /* 0x004fcc0000004100 */
[----:B------:R-:W0:Y:S02]  /*a970*/  F2I.FTZ.TRUNC.NTZ R4, R4 ;  /* 0x0000000400047305 */ /* 0x000e24000021f100 */
[----:B0-----:R-:W-:Y:S01]  /*a980*/  PRMT R0, R4, 0x7610, R0 ;  /* 0x0000761004007816 */ /* 0x001fe20000000000 */
[----:B------:R-:W-:Y:S06]  /*a990*/  BRA `(.L_x_12103) ;  /* 0x0000000800b47947 */ /* 0x000fec0003800000 */
.L_x_12108:
[----:B------:R-:W2:Y:S02]  /*a9a0*/  LDG.E.64 R2, desc[UR36][R2.64] ;  /* 0x0000002402027981 */ /* 0x000ea4000c1e1b00 */
[----:B--2---:R0:W1:Y:S01]  /*a9b0*/  F2I.F64.TRUNC R0, R2 ;  /* 0x0000000200007311 */ /* 0x004062000030d100 */
[----:B------:R-:W-:Y:S05]  /*a9c0*/  BRA `(.L_x_12103) ;  /* 0x0000000800a87947 */ /* 0x000fea0003800000 */
.L_x_12098:
        /* <DEDUP_REMOVED lines=12> */
.L_x_12112:
[----:B------:R-:W2:Y:S02]  /*aa90*/  LDG.E.64 R2, desc[UR36][R2.64] ;  /* 0x0000002402027981 */ /* 0x000ea4000c1e1b00 */
[----:B--2---:R0:W1:Y:S01]  /*aaa0*/  F2I.F64.TRUNC R0, R2 ;  /* 0x0000000200007311 */ /* 0x004062000030d100 */
[----:B------:R-:W-:Y:S05]  /*aab0*/  BRA `(.L_x_12103) ;  /* 0x00000008006c7947 */ /* 0x000fea0003800000 */
.L_x_12111:
        /* <DEDUP_REMOVED lines=28> */
.L_x_12114:
        /* <DEDUP_REMOVED lines=15> */
.L_x_12113:
[----:B------:R-:W2:Y:S02]  /*ad70*/  LDG.E.U16 R4, desc[UR36][R2.64] ;  /* 0x0000002402047981 */ /* 0x000ea4000c1e1500 */
[----:B--2---:R-:W-:-:S06]  /*ad80*/  IMAD.U32 R4, R4, 0x10000, RZ ;  /* 0x0001000004047824 */ /* 0x004fcc00078e00ff */
[----:B------:R-:W0:Y:S02]  /*ad90*/  F2I.FTZ.TRUNC.NTZ R4, R4 ;  /* 0x0000000400047305 */ /* 0x000e24000021f100 */
[----:B0-----:R-:W-:Y:S01]  /*ada0*/  PRMT R0, R4, 0x7610, R0 ;  /* 0x0000761004007816 */ /* 0x001fe20000000000 */
[----:B------:R-:W-:Y:S06]  /*adb0*/  BRA `(.L_x_12103) ;  /* 0x0000000400ac7947 */ /* 0x000fec0003800000 */
.L_x_12110:
        /* <DEDUP_REMOVED lines=10> */
.L_x_12117:
        /* <DEDUP_REMOVED lines=21> */
.L_x_12121:
[----:B------:R-:W-:Y:S05]  /*afb0*/  BSYNC B1 ;  /* 0x0000000000017941 */ /* 0x000fea0003800000 */
.L_x_12120:
[----:B------:R-:W-:Y:S01]  /*afc0*/  IMAD.SHL.U32 R2, R2, 0x100000, RZ ;  /* 0x0010000002027824 */ /* 0x000fe200078e00ff */
[----:B------:R-:W-:-:S04]  /*afd0*/  LEA R3, R0, 0x3b800000, 0x17 ;  /* 0x3b80000000037811 */ /* 0x000fc800078eb8ff */
[----:B------:R-:W-:-:S07]  /*afe0*/  LOP3.LUT R4, R3, R2, R4, 0xfe, !PT ;  /* 0x0000000203047212 */ /* 0x000fce00078efe04 */
.L_x_12119:
[----:B------:R-:W-:Y:S05]  /*aff0*/  BSYNC B0 ;  /* 0x0000000000007941 */ /* 0x000fea0003800000 */
.L_x_12118:
[----:B------:R-:W0:Y:S02]  /*b000*/  F2I.FTZ.TRUNC.NTZ R4, R4 ;  /* 0x0000000400047305 */ /* 0x000e24000021f100 */
[----:B0-----:R-:W-:Y:S01]  /*b010*/  PRMT R0, R4, 0x7610, R0 ;  /* 0x0000761004007816 */ /* 0x001fe20000000000 */
[----:B------:R-:W-:Y:S06]  /*b020*/  BRA `(.L_x_12103) ;  /* 0x0000000400107947 */ /* 0x000fec0003800000 */
.L_x_12116:
        /* <DEDUP_REMOVED lines=21> */
.L_x_12125:
[----:B------:R-:W-:Y:S05]  /*b180*/  BSYNC B1 ;  /* 0x0000000000017941 */ /* 0x000fea0003800000 */
.L_x_12124:
[----:B------:R-:W-:Y:S01]  /*b190*/  IMAD.SHL.U32 R2, R2, 0x200000, RZ ;  /* 0x0020000002027824 */ /* 0x000fe200078e00ff */
[----:B------:R-:W-:-:S04]  /*b1a0*/  LEA R3, R0, 0x37800000, 0x17 ;  /* 0x3780000000037811 */ /* 0x000fc800078eb8ff */
[----:B------:R-:W-:-:S07]  /*b1b0*/  LOP3.LUT R4, R3, R2, R4, 0xfe, !PT ;  /* 0x0000000203047212 */ /* 0x000fce00078efe04 */
.L_x_12123:
[----:B------:R-:W-:Y:S05]  /*b1c0*/  BSYNC B0 ;  /* 0x0000000000007941 */ /* 0x000fea0003800000 */
.L_x_12122:
[----:B------:R-:W0:Y:S02]  /*b1d0*/  F2I.FTZ.TRUNC.NTZ R4, R4 ;  /* 0x0000000400047305 */ /* 0x000e24000021f100 */
[----:B0-----:R-:W-:Y:S01]  /*b1e0*/  PRMT R0, R4, 0x7610, R0 ;  /* 0x0000761004007816 */ /* 0x001fe20000000000 */
[----:B------:R-:W-:Y:S06]  /*b1f0*/  BRA `(.L_x_12103) ;  /* 0x00000000009c7947 */ /* 0x000fec0003800000 */
.L_x_12115:
        /* <DEDUP_REMOVED lines=14> */
.L_x_12129:
[----:B------:R-:W-:Y:S05]  /*b2e0*/  BSYNC B0 ;  /* 0x0000000000007941 */ /* 0x000fea0003800000 */
.L_x_12128:
[----:B------:R-:W0:Y:S02]  /*b2f0*/  F2I.FTZ.TRUNC.NTZ R4, R4 ;  /* 0x0000000400047305 */ /* 0x000e24000021f100 */
[----:B0-----:R-:W-:Y:S01]  /*b300*/  PRMT R0, R4, 0x7610, R0 ;  /* 0x0000761004007816 */ /* 0x001fe20000000000 */
[----:B------:R-:W-:Y:S06]  /*b310*/  BRA `(.L_x_12103) ;  /* 0x0000000000547947 */ /* 0x000fec0003800000 */
.L_x_12102:
        /* <DEDUP_REMOVED lines=16> */
.L_x_12130:
[----:B------:R-:W-:Y:S01]  /*b420*/  PRMT R0, RZ, 0x7610, R0 ;  /* 0x00007610ff007816 */ /* 0x000fe20000000000 */
[----:B------:R-:W-:Y:S06]  /*b430*/  BRA `(.L_x_12103) ;  /* 0x00000000000c7947 */ /* 0x000fec0003800000 */
.L_x_12127:
[----:B------:R0:W5:Y:S01]  /*b440*/  LDG.E.U16 R0, desc[UR36][R2.64] ;  /* 0x0000002402007981 */ /* 0x000162000c1e1500 */
[----:B------:R-:W-:Y:S05]  /*b450*/  BRA `(.L_x_12103) ;  /* 0x0000000000047947 */ /* 0x000fea0003800000 */
.L_x_12126:
[----:B------:R0:W5:Y:S02]  /*b460*/  LDG.E.U16 R0, desc[UR36][R2.64] ;  /* 0x0000002402007981 */ /* 0x000164000c1e1500 */
.L_x_12103:
[----:B01234-:R-:W0:Y:S01]  /*b470*/  LDC.U8 R3, c[0x0][0x430] ;  /* 0x00010c00ff037b82 */ /* 0x01fe220000000000 */
[----:B------:R-:W-:Y:S01]  /*b480*/  ULDC.U16 UR4, c[0x0][0x420] ;  /* 0x0001080000047ab9 */ /* 0x000fe20000000400 */
[----:B-----5:R-:W-:Y:S01]  /*b490*/  PRMT R0, R0, 0x9910, RZ ;  /* 0x0000991000007816 */ /* 0x020fe200000000ff */
        /* <DEDUP_REMOVED lines=15> */
.L_x_12134:
[----:B------:R-:W-:Y:S01]  /*b590*/  STG.E.U8 desc[UR36][R16.64], R5 ;  /* 0x0000000510007986 */ /* 0x000fe2000c101124 */
[----:B------:R-:W-:Y:S05]  /*b5a0*/  EXIT ;  /* 0x000000000000794d */ /* 0x000fea0003800000 */
.L_x_12133:
        /* <DEDUP_REMOVED lines=10> */
.L_x_12137:
[----:B------:R-:W-:Y:S01]  /*b650*/  STG.E desc[UR36][R16.64], R5 ;  /* 0x0000000510007986 */ /* 0x000fe2000c101924 */
[----:B------:R-:W-:Y:S05]  /*b660*/  EXIT ;  /* 0x000000000000794d */ /* 0x000fea0003800000 */
.L_x_12136:
[----:B------:R-:W-:Y:S01]  /*b670*/  STG.E.U16 desc[UR36][R16.64], R5 ;  /* 0x0000000510007986 */ /* 0x000fe2000c101524 */
[----:B------:R-:W-:Y:S05]  /*b680*/  EXIT ;  /* 0x000000000000794d */ /* 0x000fea0003800000 */
.L_x_12132:
        /* <DEDUP_REMOVED lines=9> */
.L_x_12139:
[----:B------:R-:W0:Y:S02]  /*b720*/  I2F.S16 R0, R5 ;  /* 0x0000000500007306 */ /* 0x000e240000101400 */
[----:B0-----:R-:W-:-:S05]  /*b730*/  F2FP.F16.F32.PACK_AB R0, RZ, R0 ;  /* 0x00000000ff00723e */ /* 0x001fca00000000ff */
[----:B------:R-:W-:Y:S01]  /*b740*/  STG.E.U16 desc[UR36][R16.64], R0 ;  /* 0x0000000010007986 */ /* 0x000fe2000c101524 */
[----:B------:R-:W-:Y:S05]  /*b750*/  EXIT ;  /* 0x000000000000794d */ /* 0x000fea0003800000 */
.L_x_12138:
        /* <DEDUP_REMOVED lines=10> */
.L_x_12141:
[----:B------:R-:W0:Y:S02]  /*b800*/  I2F.S16 R5, R5 ;  /* 0x0000000500057306 */ /* 0x000e240000101400 */
[----:B0-----:R-:W-:-:S04]  /*b810*/  F2FP.F16.F32.PACK_AB R3, RZ, R5 ;  /* 0x00000005ff03723e */ /* 0x001fc800000000ff */
[----:B------:R-:W-:-:S05]  /*b820*/  PRMT R3, R3, 0x5410, RZ ;  /* 0x0000541003037816 */ /* 0x000fca00000000ff */
[----:B------:R-:W-:Y:S01]  /*b830*/  STG.E desc[UR36][R16.64], R3 ;  /* 0x0000000310007986 */ /* 0x000fe2000c101924 */
[----:B------:R-:W-:Y:S05]  /*b840*/  EXIT ;  /* 0x000000000000794d */ /* 0x000fea0003800000 */
.L_x_12140:
[----:B------:R-:W0:Y:S02]  /*b850*/  I2F.F64.S16 R2, R5 ;  /* 0x0000000500027312 */ /* 0x000e240000101c00 */
[----:B0-----:R-:W-:Y:S01]  /*b860*/  STG.E.64 desc[UR36][R16.64], R2 ;  /* 0x0000000210007986 */ /* 0x001fe2000c101b24 */
[----:B------:R-:W-:Y:S05]  /*b870*/  EXIT ;  /* 0x000000000000794d */ /* 0x000fea0003800000 */
.L_x_12131:
        /* <DEDUP_REMOVED lines=13> */
.L_x_12144:
[----:B------:R-:W0:Y:S01]  /*b950*/  I2F.F64.S16 R4, R5 ;  /* 0x0000000500047312 */ /* 0x000e220000101c00 */
[----:B------:R-:W-:-:S05]  /*b960*/  CS2R R6, SRZ ;  /* 0x0000000000067805 */ /* 0x000fca000001ff00 */
[----:B0-----:R-:W-:Y:S01]  /*b970*/  STG.E.128 desc[UR36][R16.64], R4 ;  /* 0x0000000410007986 */ /* 0x001fe2000c101d24 */
[----:B------:R-:W-:Y:S05]  /*b980*/  EXIT ;  /* 0x000000000000794d */ /* 0x000fea0003800000 */
.L_x_12143:
        /* <DEDUP_REMOVED lines=21> */
.L_x_12148:
[----:B------:R-:W-:Y:S05]  /*bae0*/  BSYNC B0 ;  /* 0x0000000000007941 */ /* 0x000fea0003800000 */
.L_x_12147:
[----:B------:R-:W-:-:S05]  /*baf0*/  LOP3.LUT R3, R0, R3, RZ, 0xfc, !PT ;  /* 0x0000000300037212 */ /* 0x000fca00078efcff */
[----:B------:R-:W-:Y:S01]  /*bb00*/  STG.E.U8 desc[UR36][R16.64], R3 ;  /* 0x0000000310007986 */ /* 0x000fe2000c101124 */
[----:B------:R-:W-:Y:S05]  /*bb10*/  EXIT ;  /* 0x000000000000794d */ /* 0x000fea0003800000 */
.L_x_12146:
        /* <DEDUP_REMOVED lines=13> */
.L_x_12150:
[----:B------:R-:W-:Y:S01]  /*bbf0*/  IMAD.MOV.U32 R0, RZ, RZ, 0x7f ;  /* 0x0000007fff007424 */ /* 0x000fe200078e00ff */
[----:B------:R-:W-:-:S04]  /*bc00*/  ISETP.GT.U32.AND P0, PT, R2, 0x7f800000, PT ;  /* 0x7f8000000200780c */ /* 0x000fc80003f04070 */
[----:B------:R-:W-:-:S09]  /*bc10*/  SEL R0, R0, 0x7c, P0 ;  /* 0x0000007c00007807 */ /* 0x000fd20000000000 */
.L_x_12151:
[----:B------:R-:W-:Y:S05]  /*bc20*/  BSYNC B0 ;  /* 0x0000000000007941 */ /* 0x000fea0003800000 */
.L_x_12149:
[----:B------:R-:W-:-:S04]  /*bc30*/  LOP3.LUT R2, R5, 0x80000000, RZ, 0xc0, !PT ;  /* 0x8000000005027812 */ /* 0x000fc800078ec0ff */
[----:B------:R-:W-:-:S04]  /*bc40*/  SHF.R.U32.HI R3, RZ, 0x18, R2 ;  /* 0x00000018ff037819 */ /* 0x000fc80000011602 */
[----:B------:R-:W-:-:S05]  /*bc50*/  LOP3.LUT R3, R0, R3, RZ, 0xfc, !PT ;  /* 0x0000000300037212 */ /* 0x000fca00078efcff */
[----:B------:R-:W-:Y:S01]  /*bc60*/  STG.E.U8 desc[UR36][R16.64], R3 ;  /* 0x0000000310007986 */ /* 0x000fe2000c101124 */
[----:B------:R-:W-:Y:S05]  /*bc70*/  EXIT ;  /* 0x000000000000794d */ /* 0x000fea0003800000 */
.L_x_12145:
[----:B------:R-:W0:Y:S02]  /*bc80*/  I2F.S16 R0, R5 ;  /* 0x0000000500007306 */ /* 0x000e240000101400 */
[----:B0-----:R-:W-:-:S05]  /*bc90*/  F2FP.BF16.F32.PACK_AB R0, RZ, R0 ;  /* 0x00000000ff00723e */ /* 0x001fca00000010ff */
[----:B------:R-:W-:Y:S01]  /*bca0*/  STG.E.U16 desc[UR36][R16.64], R0 ;  /* 0x0000000010007986 */ /* 0x000fe2000c101524 */
[----:B------:R-:W-:Y:S05]  /*bcb0*/  EXIT ;  /* 0x000000000000794d */ /* 0x000fea0003800000 */
.L_x_12142:
        /* <DEDUP_REMOVED lines=10> */
.L_x_12154:
        /* <DEDUP_REMOVED lines=17> */
.L_x_12157:
[----:B------:R-:W-:-:S04]  /*be70*/  LOP3.LUT R2, R5, 0x80000000, RZ, 0xc0, !PT ;  /* 0x8000000005027812 */ /* 0x000fc800078ec0ff */
[----:B------:R-:W-:-:S04]  /*be80*/  SHF.R.U32.HI R3, RZ, 0x18, R2 ;  /* 0x00000018ff037819 */ /* 0x000fc80000011602 */
[----:B------:R-:W-:-:S04]  /*be90*/  LOP3.LUT R0, R0, R3, RZ, 0xfc, !PT ;  /* 0x0000000300007212 */ /* 0x000fc800078efcff */
[----:B------:R-:W-:-:S07]  /*bea0*/  PRMT R8, R0, 0x7610, R8 ;  /* 0x0000761000087816 */ /* 0x000fce0000000008 */
.L_x_12156:
[----:B------:R-:W-:Y:S05]  /*beb0*/  BSYNC B0 ;  /* 0x0000000000007941 */ /* 0x000fea0003800000 */
.L_x_12155:
[----:B------:R-:W-:Y:S01]  /*bec0*/  STG.E.U8 desc[UR36][R16.64], R8 ;  /* 0x0000000810007986 */ /* 0x000fe2000c101124 */
[----:B------:R-:W-:Y:S05]  /*bed0*/  EXIT ;  /* 0x000000000000794d */ /* 0x000fea0003800000 */
.L_x_12153:
        /* <DEDUP_REMOVED lines=17> */
.L_x_12160:
[----:B------:R-:W-:-:S04]  /*bff0*/  LOP3.LUT R2, R5, 0x80000000, RZ, 0xc0, !PT ;  /* 0x8000000005027812 */ /* 0x000fc800078ec0ff */
[----:B------:R-:W-:-:S04]  /*c000*/  SHF.R.U32.HI R3, RZ, 0x18, R2 ;  /* 0x00000018ff037819 */ /* 0x000fc80000011602 */
[----:B------:R-:W-:-:S04]  /*c010*/  LOP3.LUT R0, R0, R3, RZ, 0xfc, !PT ;  /* 0x0000000300007212 */ /* 0x000fc800078efcff */
[----:B------:R-:W-:-:S07]  /*c020*/  PRMT R8, R0, 0x7610, R8 ;  /* 0x0000761000087816 */ /* 0x000fce0000000008 */
.L_x_12159:
[----:B------:R-:W-:Y:S05]  /*c030*/  BSYNC B0 ;  /* 0x0000000000007941 */ /* 0x000fea0003800000 */
.L_x_12158:
[----:B------:R-:W-:Y:S01]  /*c040*/  STG.E.U8 desc[UR36][R16.64], R8 ;  /* 0x0000000810007986 */ /* 0x000fe2000c101124 */
[----:B------:R-:W-:Y:S05]  /*c050*/  EXIT ;  /* 0x000000000000794d */ /* 0x000fea0003800000 */
.L_x_12152:
        /* <DEDUP_REMOVED lines=22> */
.L_x_12135:
        /* <DEDUP_REMOVED lines=16> */
.L_x_12163:
[----:B------:R-:W-:Y:S05]  /*c2c0*/  EXIT ;  /* 0x000000000000794d */ /* 0x000fea0003800000 */
.L_x_12162:
[----:B------:R-:W-:-:S04]  /*c2d0*/  PRMT R2, R5, 0x9910, RZ ;  /* 0x0000991005027816 */ /* 0x000fc800000000ff */
[----:B------:R-:W-:-:S05]  /*c2e0*/  SHF.R.S32.HI R3, RZ, 0x1f, R2 ;  /* 0x0000001fff037819 */ /* 0x000fca0000011402 */
[----:B------:R-:W-:Y:S01]  /*c2f0*/  STG.E.64 desc[UR36][R16.64], R2 ;  /* 0x0000000210007986 */ /* 0x000fe2000c101b24 */
[----:B------:R-:W-:Y:S05]  /*c300*/  EXIT ;  /* 0x000000000000794d */ /* 0x000fea0003800000 */
.L_x_12161:
[----:B------:R-:W-:Y:S01]  /*c310*/  STG.E desc[UR36][R16.64], R5 ;  /* 0x0000000510007986 */ /* 0x000fe2000c101924 */
[----:B------:R-:W-:Y:S05]  /*c320*/  EXIT ;  /* 0x000000000000794d */ /* 0x000fea0003800000 */
.L_x_12164:
        /* <DEDUP_REMOVED lines=13> */
.L_x_36249:


//--------------------- .text._ZN2at6native27unrolled_elementwise_kernelIZZZNS0_21clamp_min_kernel_cudaERNS_18TensorIteratorBaseERKN3c106ScalarEENKUlvE_clEvENKUlvE3_clEvEUlsE_St5arrayIPcLm2EELi4E23TrivialOffsetCalculatorILi1EjESF_NS0_6memory12LoadWithCastILi1EEENSG_13StoreWithCastILi1EEEEEviT_T0_T2_T3_T4_T5_ --------------------------
	.section	.text._ZN2at6native27unrolled_elementwise_kernelIZZZNS0_21clamp_min_kernel_cudaERNS_18TensorIteratorBaseERKN3c106ScalarEENKUlvE_clEvENKUlvE3_clEvEUlsE_St5arrayIPcLm2EELi4E23TrivialOffsetCalculatorILi1EjESF_NS0_6memory12LoadWithCastILi1EEENSG_13StoreWithCastILi1EEEEEviT_T0_T2_T3_T4_T5_,"ax",@progbits
	.align	128
        .global         _ZN2at6native27unrolled_elementwise_kernelIZZZNS0_21clamp_min_kernel_cudaERNS_18TensorIteratorBaseERKN3c106ScalarEENKUlvE_clEvENKUlvE3_clEvEUlsE_St5arrayIPcLm2EELi4E23TrivialOffsetCalculatorILi1EjESF_NS0_6memory12LoadWithCastILi1EEENSG_13StoreWithCastILi1EEEEEviT_T0_T2_T3_T4_T5_
        .type           _ZN2at6native27unrolled_elementwise_kernelIZZZNS0_21clamp_min_kernel_cudaERNS_18TensorIteratorBaseERKN3c106ScalarEENKUlvE_clEvENKUlvE3_clEvEUlsE_St5arrayIPcLm2EELi4E23TrivialOffsetCalculatorILi1EjESF_NS0_6memory12LoadWithCastILi1EEENSG_13StoreWithCastILi1EEEEEviT_T0_T2_T3_T4_T5_,@function
        .size           _ZN2at6native27unrolled_elementwise_kernelIZZZNS0_21clamp_min_kernel_cudaERNS_18TensorIteratorBaseERKN3c106ScalarEENKUlvE_clEvENKUlvE3_clEvEUlsE_St5arrayIPcLm2EELi4E23TrivialOffsetCalculatorILi1EjESF_NS0_6memory12LoadWithCastILi1EEENSG_13StoreWithCastILi1EEEEEviT_T0_T2_T3_T4_T5_,(.L_x_36250 - _ZN2at6native27unrolled_elementwise_kernelIZZZNS0_21clamp_min_kernel_cudaERNS_18TensorIteratorBaseERKN3c106ScalarEENKUlvE_clEvENKUlvE3_clEvEUlsE_St5arrayIPcLm2EELi4E23TrivialOffsetCalculatorILi1EjESF_NS0_6memory12LoadWithCastILi1EEENSG_13StoreWithCastILi1EEEEEviT_T0_T2_T3_T4_T5_)
        .other          _ZN2at6native27unrolled_elementwise_kernelIZZZNS0_21clamp_min_kernel_cudaERNS_18TensorIteratorBaseERKN3c106ScalarEENKUlvE_clEvENKUlvE3_clEvEUlsE_St5arrayIPcLm2EELi4E23TrivialOffsetCalculatorILi1EjESF_NS0_6memory12LoadWithCastILi1EEENSG_13StoreWithCastILi1EEEEEviT_T0_T2_T3_T4_T5_,@"STO_CUDA_ENTRY STV_DEFAULT"
_ZN2at6native27unrolled_elementwise_kernelIZZZNS0_21clamp_min_kernel_cudaERNS_18TensorIteratorBaseERKN3c106ScalarEENKUlvE_clEvENKUlvE3_clEvEUlsE_St5arrayIPcLm2EELi4E23TrivialOffsetCalculatorILi1EjESF_NS0_6memory12LoadWithCastILi1EEENSG_13StoreWithCastILi1EEEEEviT_T0_T2_T3_T4_T5_:
.text._ZN2at6native27unrolled_elementwise_kernelIZZZNS0_21clamp_min_kernel_cudaERNS_18TensorIteratorBaseERKN3c106ScalarEENKUlvE_clEvENKUlvE3_clEvEUlsE_St5arrayIPcLm2EELi4E23TrivialOffsetCalculatorILi1EjESF_NS0_6memory12LoadWithCastILi1EEENSG_13StoreWithCastILi1EEEEEviT_T0_T2_T3_T4_T5_:
        /* <DEDUP_REMOVED lines=31> */
.L_x_12170:
[----:B------:R3:W5:Y:S01]  /*01f0*/  LDG.E.U8 R17, desc[UR36][R2.64] ;  /* 0x0000002402117981 */ /* 0x000762000c1e1100 */
[----:B------:R-:W-:Y:S05]  /*0200*/  BRA `(.L_x_12172) ;  /* 0x0000000c00587947 */ /* 0x000fea0003800000 */
.L_x_12169:
        /* <DEDUP_REMOVED lines=8> */
.L_x_12174:
[----:B------:R1:W5:Y:S01]  /*0290*/  LDG.E.U16 R17, desc[UR36][R2.64] ;  /* 0x0000002402117981 */ /* 0x000362000c1e1500 */
[----:B------:R-:W-:Y:S05]  /*02a0*/  BRA `(.L_x_12172) ;  /* 0x0000000c00307947 */ /* 0x000fea0003800000 */
.L_x_12173:
[----:B------:R2:W5:Y:S01]  /*02b0*/  LDG.E.U16 R17, desc[UR36][R2.64] ;  /* 0x0000002402117981 */ /* 0x000562000c1e1500 */
[----:B------:R-:W-:Y:S05]  /*02c0*/  BRA `(.L_x_12172) ;  /* 0x0000000c00287947 */ /* 0x000fea0003800000 */
.L_x_12168:
        /* <DEDUP_REMOVED lines=9> */
.L_x_12176:
[----:B------:R-:W2:Y:S02]  /*0360*/  LDG.E.U16 R0, desc[UR36][R2.64] ;  /* 0x0000002402007981 */ /* 0x000ea4000c1e1500 */
[----:B--2---:R-:W-:-:S06]  /*0370*/  HADD2.F32 R0, -RZ, R0.H0_H0 ;  /* 0x20000000ff007230 */ /* 0x004fcc0000004100 */
[----:B------:R-:W0:Y:S02]  /*0380*/  F2I.FTZ.TRUNC.NTZ R0, R0 ;  /* 0x0000000000007305 */ /* 0x000e24000021f100 */
[----:B0-----:R-:W-:Y:S01]  /*0390*/  PRMT R17, R0, 0x7610, R17 ;  /* 0x0000761000117816 */ /* 0x001fe20000000011 */
[----:B------:R-:W-:Y:S06]  /*03a0*/  BRA `(.L_x_12172) ;  /* 0x0000000800f07947 */ /* 0x000fec0003800000 */
.L_x_12175:
        /* <DEDUP_REMOVED lines=9> */
.L_x_12178:
[----:B------:R-:W2:Y:S02]  /*0440*/  LDG.E.U16 R2, desc[UR36][R2.64] ;  /* 0x0000002402027981 */ /* 0x000ea4000c1e1500 */
[----:B--2---:R-:W-:-:S06]  /*0450*/  HADD2.F32 R0, -RZ, R2.H0_H0 ;  /* 0x20000002ff007230 */ /* 0x004fcc0000004100 */
[----:B------:R-:W0:Y:S02]  /*0460*/  F2I.FTZ.TRUNC.NTZ R0, R0 ;  /* 0x0000000000007305 */ /* 0x000e24000021f100 */
[----:B0-----:R-:W-:Y:S01]  /*0470*/  PRMT R17, R0, 0x7610, R17 ;  /* 0x0000761000117816 */ /* 0x001fe20000000011 */
[----:B------:R-:W-:Y:S06]  /*0480*/  BRA `(.L_x_12172) ;  /* 0x0000000800b87947 */ /* 0x000fec0003800000 */
.L_x_12177:
[----:B------:R-:W2:Y:S02]  /*0490*/  LDG.E.64 R2, desc[UR36][R2.64] ;  /* 0x0000002402027981 */ /* 0x000ea4000c1e1b00 */
[----:B--2---:R0:W1:Y:S01]  /*04a0*/  F2I.F64.TRUNC R17, R2 ;  /* 0x0000000200117311 */ /* 0x004062000030d100 */
[----:B------:R-:W-:Y:S05]  /*04b0*/  BRA `(.L_x_12172) ;  /* 0x0000000800ac7947 */ /* 0x000fea0003800000 */
.L_x_12167:
        /* <DEDUP_REMOVED lines=12> */
.L_x_12181:
[----:B------:R-:W2:Y:S02]  /*0580*/  LDG.E.64 R2, desc[UR36][R2.64] ;  /* 0x0000002402027981 */ /* 0x000ea4000c1e1b00 */
[----:B--2---:R0:W1:Y:S01]  /*0590*/  F2I.F64.TRUNC R17, R2 ;  /* 0x0000000200117311 */ /* 0x004062000030d100 */
[----:B------:R-:W-:Y:S05]  /*05a0*/  BRA `(.L_x_12172) ;  /* 0x0000000800707947 */ /* 0x000fea0003800000 */
.L_x_12180:
        /* <DEDUP_REMOVED lines=28> */
.L_x_12183:
        /* <DEDUP_REMOVED lines=16> */
.L_x_12182:
[----:B------:R-:W2:Y:S02]  /*0870*/  LDG.E.U16 R0, desc[UR36][R2.64] ;  /* 0x0000002402007981 */ /* 0x000ea4000c1e1500 */
[----:B--2---:R-:W-:-:S06]  /*0880*/  IMAD.U32 R0, R0, 0x10000, RZ ;  /* 0x0001000000007824 */ /* 0x004fcc00078e00ff */
[----:B------:R-:W0:Y:S02]  /*0890*/  F2I.FTZ.TRUNC.NTZ R0, R0 ;  /* 0x0000000000007305 */ /* 0x000e24000021f100 */
[----:B0-----:R-:W-:Y:S01]  /*08a0*/  PRMT R17, R0, 0x7610, R17 ;  /* 0x0000761000117816 */ /* 0x001fe20000000011 */
[----:B------:R-:W-:Y:S06]  /*08b0*/  BRA `(.L_x_12172) ;  /* 0x0000000400ac7947 */ /* 0x000fec0003800000 */
.L_x_12179:
        /* <DEDUP_REMOVED lines=10> */
.L_x_12186:
        /* <DEDUP_REMOVED lines=21> */
.L_x_12190:
[----:B------:R-:W-:Y:S05]  /*0ab0*/  BSYNC B1 ;  /* 0x0000000000017941 */ /* 0x000fea0003800000 */
.L_x_12189:
[----:B------:R-:W-:Y:S01]  /*0ac0*/  LEA R3, R0, 0x3b800000, 0x17 ;  /* 0x3b80000000037811 */ /* 0x000fe200078eb8ff */
[----:B------:R-:W-:-:S05]  /*0ad0*/  IMAD.SHL.U32 R0, R2, 0x100000, RZ ;  /* 0x0010000002007824 */ /* 0x000fca00078e00ff */
[----:B------:R-:W-:-:S07]  /*0ae0*/  LOP3.LUT R0, R3, R0, R4, 0xfe, !PT ;  /* 0x0000000003007212 */ /* 0x000fce00078efe04 */
.L_x_12188:
[----:B------:R-:W-:Y:S05]  /*0af0*/  BSYNC B0 ;  /* 0x0000000000007941 */ /* 0x000fea0003800000 */
.L_x_12187:
[----:B------:R-:W0:Y:S02]  /*0b00*/  F2I.FTZ.TRUNC.NTZ R0, R0 ;  /* 0x0000000000007305 */ /* 0x000e24000021f100 */
[----:B0-----:R-:W-:Y:S01]  /*0b10*/  PRMT R17, R0, 0x7610, R17 ;  /* 0x0000761000117816 */ /* 0x001fe20000000011 */
[----:B------:R-:W-:Y:S06]  /*0b20*/  BRA `(.L_x_12172) ;  /* 0x0000000400107947 */ /* 0x000fec0003800000 */
.L_x_12185:
        /* <DEDUP_REMOVED lines=21> */
.L_x_12194:
[----:B------:R-:W-:Y:S05]  /*0c80*/  BSYNC B1 ;  /* 0x0000000000017941 */ /* 0x000fea0003800000 */
.L_x_12193:
[----:B------:R-:W-:Y:S01]  /*0c90*/  LEA R3, R0, 0x37800000, 0x17 ;  /* 0x3780000000037811 */ /* 0x000fe200078eb8ff */
[----:B------:R-:W-:-:S05]  /*0ca0*/  IMAD.SHL.U32 R0, R2, 0x200000, RZ ;  /* 0x0020000002007824 */ /* 0x000fca00078e00ff */
[----:B------:R-:W-:-:S07]  /*0cb0*/  LOP3.LUT R0, R3, R0, R4, 0xfe, !PT ;  /* 0x0000000003007212 */ /* 0x000fce00078efe04 */
.L_x_12192:
[----:B------:R-:W-:Y:S05]  /*0cc0*/  BSYNC B0 ;  /* 0x0000000000007941 */ /* 0x000fea0003800000 */
.L_x_12191:
[----:B------:R-:W0:Y:S02]  /*0cd0*/  F2I.FTZ.TRUNC.NTZ R0, R0 ;  /* 0x0000000000007305 */ /* 0x000e24000021f100 */
[----:B0-----:R-:W-:Y:S01]  /*0ce0*/  PRMT R17, R0, 0x7610, R17 ;  /* 0x0000761000117816 */ /* 0x001fe20000000011 */
[----:B------:R-:W-:Y:S06]  /*0cf0*/  BRA `(.L_x_12172) ;  /* 0x00000000009c7947 */ /* 0x000fec0003800000 */
.L_x_12184:
        /* <DEDUP_REMOVED lines=14> */
.L_x_12198:
[----:B------:R-:W-:Y:S05]  /*0de0*/  BSYNC B0 ;  /* 0x0000000000007941 */ /* 0x000fea0003800000 */
.L_x_12197:
[----:B------:R-:W0:Y:S02]  /*0df0*/  F2I.FTZ.TRUNC.NTZ R0, R0 ;  /* 0x0000000000007305 */ /* 0x000e24000021f100 */
[----:B0-----:R-:W-:Y:S01]  /*0e00*/  PRMT R17, R0, 0x7610, R17 ;  /* 0x0000761000117816 */ /* 0x001fe20000000011 */
[----:B------:R-:W-:Y:S06]  /*0e10*/  BRA `(.L_x_12172) ;  /* 0x0000000000547947 */ /* 0x000fec0003800000 */
.L_x_12171:
        /* <DEDUP_REMOVED lines=16> */
.L_x_12199:
[----:B------:R-:W-:Y:S01]  /*0f20*/  PRMT R17, RZ, 0x7610, R17 ;  /* 0x00007610ff117816 */ /* 0x000fe20000000011 */
[----:B------:R-:W-:Y:S06]  /*0f30*/  BRA `(.L_x_12172) ;  /* 0x00000000000c7947 */ /* 0x000fec0003800000 */
.L_x_12196:
[----:B------:R0:W5:Y:S01]  /*0f40*/  LDG.E.U16 R17, desc[UR36][R2.64] ;  /* 0x0000002402117981 */ /* 0x000162000c1e1500 */
[----:B------:R-:W-:Y:S05]  /*0f50*/  BRA `(.L_x_12172) ;  /* 0x0000000000047947 */ /* 0x000fea0003800000 */
.L_x_12195:
[----:B------:R0:W5:Y:S02]  /*0f60*/  LDG.E.U16 R17, desc[UR36][R2.64] ;  /* 0x0000002402117981 */ /* 0x000164000c1e1500 */
.L_x_12172:
[----:B------:R-:W2:Y:S02]  /*0f70*/  S2R R19, SR_TID.X ;  /* 0x0000000000137919 */ /* 0x000ea40000002100 */
[----:B--2---:R-:W-:-:S07]  /*0f80*/  VIADD R19, R19, 0x80 ;  /* 0x0000008013137836 */ /* 0x004fce0000000000 */
.L_x_12166:
[----:B------:R-:W-:Y:S05]  /*0f90*/  BSYNC B6 ;  /* 0x0000000000067941 */ /* 0x000fea0003800000 */
.L_x_12165:
        /* <DEDUP_REMOVED lines=23> */
.L_x_12205:
[----:B------:R0:W5:Y:S01]  /*1110*/  LDG.E.U8 R18, desc[UR36][R2.64] ;  /* 0x0000002402127981 */ /* 0x000162000c1e1100 */
[----:B------:R-:W-:Y:S05]  /*1120*/  BRA `(.L_x_12207) ;  /* 0x0000000c00547947 */ /* 0x000fea0003800000 */
.L_x_12204:
        /* <DEDUP_REMOVED lines=8> */
.L_x_12209:
[----:B------:R0:W5:Y:S01]  /*11b0*/  LDG.E.U16 R18, desc[UR36][R2.64] ;  /* 0x0000002402127981 */ /* 0x000162000c1e1500 */
[----:B------:R-:W-:Y:S05]  /*11c0*/  BRA `(.L_x_12207) ;  /* 0x0000000c002c7947 */ /* 0x000fea0003800000 */
.L_x_12208:
[----:B------:R0:W5:Y:S01]  /*11d0*/  LDG.E.U16 R18, desc[UR36][R2.64] ;  /* 0x0000002402127981 */ /* 0x000162000c1e1500 */
[----:B------:R-:W-:Y:S05]  /*11e0*/  BRA `(.L_x_12207) ;  /* 0x0000000c00247947 */ /* 0x000fea0003800000 */
.L_x_12203:
        /* <DEDUP_REMOVED lines=9> */
.L_x_12211:
[----:B------:R-:W2:Y:S02]  /*1280*/  LDG.E.U16 R0, desc[UR36][R2.64] ;  /* 0x0000002402007981 */ /* 0x000ea4000c1e1500 */
[----:B--2---:R-:W-:-:S06]  /*1290*/  HADD2.F32 R0, -RZ, R0.H0_H0 ;  /* 0x20000000ff007230 */ /* 0x004fcc0000004100 */
[----:B------:R-:W0:Y:S02]  /*12a0*/  F2I.FTZ.TRUNC.NTZ R0, R0 ;  /* 0x0000000000007305 */ /* 0x000e24000021f100 */
[----:B0-----:R-:W-:Y:S01]  /*12b0*/  PRMT R18, R0, 0x7610, R18 ;  /* 0x0000761000127816 */ /* 0x001fe20000000012 */
[----:B------:R-:W-:Y:S06]  /*12c0*/  BRA `(.L_x_12207) ;  /* 0x0000000800ec7947 */ /* 0x000fec0003800000 */
.L_x_12210:
        /* <DEDUP_REMOVED lines=9> */
.L_x_12213:
[----:B------:R-:W2:Y:S02]  /*1360*/  LDG.E.U16 R2, desc[UR36][R2.64] ;  /* 0x0000002402027981 */ /* 0x000ea4000c1e1500 */
[----:B--2---:R-:W-:-:S06]  /*1370*/  HADD2.F32 R0, -RZ, R2.H0_H0 ;  /* 0x20000002ff007230 */ /* 0x004fcc0000004100 */
[----:B------:R-:W0:Y:S02]  /*1380*/  F2I.FTZ.TRUNC.NTZ R0, R0 ;  /* 0x0000000000007305 */ /* 0x000e24000021f100 */
[----:B0-----:R-:W-:Y:S01]  /*1390*/  PRMT R18, R0, 0x7610, R18 ;  /* 0x0000761000127816 */ /* 0x001fe20000000012 */
[----:B------:R-:W-:Y:S06]  /*13a0*/  BRA `(.L_x_12207) ;  /* 0x0000000800b47947 */ /* 0x000fec0003800000 */
.L_x_12212:
[----:B------:R-:W2:Y:S02]  /*13b0*/  LDG.E.64 R2, desc[UR36][R2.64] ;  /* 0x0000002402027981 */ /* 0x000ea4000c1e1b00 */
[----:B--2---:R0:W1:Y:S01]  /*13c0*/  F2I.F64.TRUNC R18, R2 ;  /* 0x0000000200127311 */ /* 0x004062000030d100 */
[----:B------:R-:W-:Y:S05]  /*13d0*/  BRA `(.L_x_12207) ;  /* 0x0000000800a87947 */ /* 0x000fea0003800000 */
.L_x_12202:
        /* <DEDUP_REMOVED lines=12> */
.L_x_12216:
[----:B------:R-:W2:Y:S02]  /*14a0*/  LDG.E.64 R2, desc[UR36][R2.64] ;  /* 0x0000002402027981 */ /* 0x000ea4000c1e1b00 */
[----:B--2---:R0:W1:Y:S01]  /*14b0*/  F2I.F64.TRUNC R18, R2 ;  /* 0x0000000200127311 */ /* 0x004062000030d100 */
[----:B------:R-:W-:Y:S05]  /*14c0*/  BRA `(.L_x_12207) ;  /* 0x00000008006c7947 */ /* 0x000fea0003800000 */
.L_x_12215:
        /* <DEDUP_REMOVED lines=28> */
.L_x_12218:
        /* <DEDUP_REMOVED lines=15> */
.L_x_12217:
[----:B------:R-:W2:Y:S02]  /*1780*/  LDG.E.U16 R0, desc[UR36][R2.64] ;  /* 0x0000002402007981 */ /* 0x000ea4000c1e1500 */
[----:B--2---:R-:W-:-:S06]  /*1790*/  IMAD.U32 R0, R0, 0x10000, RZ ;  /* 0x0001000000007824 */ /* 0x004fcc00078e00ff */
[----:B------:R-:W0:Y:S02]  /*17a0*/  F2I.FTZ.TRUNC.NTZ R0, R0 ;  /* 0x0000000000007305 */ /* 0x000e24000021f100 */
[----:B0-----:R-:W-:Y:S01]  /*17b0*/  PRMT R18, R0, 0x7610, R18 ;  /* 0x0000761000127816 */ /* 0x001fe20000000012 */
[----:B------:R-:W-:Y:S06]  /*17c0*/  BRA `(.L_x_12207) ;  /* 0x0000000400ac7947 */ /* 0x000fec0003800000 */
.L_x_12214:
        /* <DEDUP_REMOVED lines=10> */
.L_x_12221:
        /* <DEDUP_REMOVED lines=21> */
.L_x_12225:
[----:B------:R-:W-:Y:S05]  /*19c0*/  BSYNC B1 ;  /* 0x0000000000017941 */ /* 0x000fea0003800000 */
.L_x_12224:
[----:B------:R-:W-:Y:S01]  /*19d0*/  LEA R3, R0, 0x3b800000, 0x17 ;  /* 0x3b80000000037811 */ /* 0x000fe200078eb8ff */
[----:B------:R-:W-:-:S05]  /*19e0*/  IMAD.SHL.U32 R0, R2, 0x100000, RZ ;  /* 0x0010000002007824 */ /* 0x000fca00078e00ff */
[----:B------:R-:W-:-:S07]  /*19f0*/  LOP3.LUT R0, R3, R0, R4, 0xfe, !PT ;  /* 0x0000000003007212 */ /* 0x000fce00078efe04 */
.L_x_12223:
[----:B------:R-:W-:Y:S05]  /*1a00*/  BSYNC B0 ;  /* 0x0000000000007941 */ /* 0x000fea0003800000 */
.L_x_12222:
[----:B------:R-:W0:Y:S02]  /*1a10*/  F2I.FTZ.TRUNC.NTZ R0, R0 ;  /* 0x0000000000007305 */ /* 0x000e24000021f100 */
[----:B0-----:R-:W-:Y:S01]  /*1a20*/  PRMT R18, R0, 0x7610, R18 ;  /* 0x0000761000127816 */ /* 0x001fe20000000012 */
[----:B------:R-:W-:Y:S06]  /*1a30*/  BRA `(.L_x_12207) ;  /* 0x0000000400107947 */ /* 0x000fec0003800000 */
.L_x_12220:
        /* <DEDUP_REMOVED lines=21> */
.L_x_12229:
[----:B------:R-:W-:Y:S05]  /*1b90*/  BSYNC B1 ;  /* 0x0000000000017941 */ /* 0x000fea0003800000 */
.L_x_12228:
[----:B------:R-:W-:Y:S01]  /*1ba0*/  LEA R3, R0, 0x37800000, 0x17 ;  /* 0x3780000000037811 */ /* 0x000fe200078eb8ff */
[----:B------:R-:W-:-:S05]  /*1bb0*/  IMAD.SHL.U32 R0, R2, 0x200000, RZ ;  /* 0x0020000002007824 */ /* 0x000fca00078e00ff */
[----:B------:R-:W-:-:S07]  /*1bc0*/  LOP3.LUT R0, R3, R0, R4, 0xfe, !PT ;  /* 0x0000000003007212 */ /* 0x000fce00078efe04 */
.L_x_12227:
[----:B------:R-:W-:Y:S05]  /*1bd0*/  BSYNC B0 ;  /* 0x0000000000007941 */ /* 0x000fea0003800000 */
.L_x_12226:
[----:B------:R-:W0:Y:S02]  /*1be0*/  F2I.FTZ.TRUNC.NTZ R0, R0 ;  /* 0x0000000000007305 */ /* 0x000e24000021f100 */
[----:B0-----:R-:W-:Y:S01]  /*1bf0*/  PRMT R18, R0, 0x7610, R18 ;  /* 0x0000761000127816 */ /* 0x001fe20000000012 */
[----:B------:R-:W-:Y:S06]  /*1c00*/  BRA `(.L_x_12207) ;  /* 0x00000000009c7947 */ /* 0x000fec0003800000 */
.L_x_12219:
        /* <DEDUP_REMOVED lines=14> */
.L_x_12233:
[----:B------:R-:W-:Y:S05]  /*1cf0*/  BSYNC B0 ;  /* 0x0000000000007941 */ /* 0x000fea0003800000 */
.L_x_12232:
[----:B------:R-:W0:Y:S02]  /*1d00*/  F2I.FTZ.TRUNC.NTZ R0, R0 ;  /* 0x0000000000007305 */ /* 0x000e24000021f100 */
[----:B0-----:R-:W-:Y:S01]  /*1d10*/  PRMT R18, R0, 0x7610, R18 ;  /* 0x0000761000127816 */ /* 0x001fe20000000012 */
[----:B------:R-:W-:Y:S06]  /*1d20*/  BRA `(.L_x_12207) ;  /* 0x0000000000547947 */ /* 0x000fec0003800000 */
.L_x_12206:
        /* <DEDUP_REMOVED lines=16> */
.L_x_12234:
[----:B------:R-:W-:Y:S01]  /*1e30*/  PRMT R18, RZ, 0x7610, R18 ;  /* 0x00007610ff127816 */ /* 0x000fe20000000012 */
[----:B------:R-:W-:Y:S06]  /*1e40*/  BRA `(.L_x_12207) ;  /* 0x00000000000c7947 */ /* 0x000fec0003800000 */
.L_x_12231:
[----:B------:R3:W5:Y:S01]  /*1e50*/  LDG.E.U16 R18, desc[UR36][R2.64] ;  /* 0x0000002402127981 */ /* 0x000762000c1e1500 */
[----:B------:R-:W-:Y:S05]  /*1e60*/  BRA `(.L_x_12207) ;  /* 0x0000000000047947 */ /* 0x000fea0003800000 */
.L_x_12230:
[----:B------:R2:W5:Y:S02]  /*1e70*/  LDG.E.U16 R18, desc[UR36][R2.64] ;  /* 0x0000002402127981 */ /* 0x000564000c1e1500 */
.L_x_12207:
[----:B------:R-:W-:-:S07]  /*1e80*/  VIADD R19, R19, 0x80 ;  /* 0x0000008013137836 */ /* 0x000fce0000000000 */
.L_x_12201:
[----:B------:R-:W-:Y:S05]  /*1e90*/  BSYNC B6 ;  /* 0x0000000000067941 */ /* 0x000fea0003800000 */
.L_x_12200:
        /* <DEDUP_REMOVED lines=25> */
.L_x_12240:
[----:B------:R0:W5:Y:S01]  /*2030*/  LDG.E.U8 R24, desc[UR36][R2.64] ;  /* 0x0000002402187981 */ /* 0x000162000c1e1100 */
[----:B------:R-:W-:Y:S05]  /*2040*/  BRA `(.L_x_12242) ;  /* 0x0000000c00547947 */ /* 0x000fea0003800000 */
.L_x_12239:
        /* <DEDUP_REMOVED lines=8> */
.L_x_12244:
[----:B------:R0:W5:Y:S01]  /*20d0*/  LDG.E.U16 R24, desc[UR36][R2.64] ;  /* 0x0000002402187981 */ /* 0x000162000c1e1500 */
[----:B------:R-:W-:Y:S05]  /*20e0*/  BRA `(.L_x_12242) ;  /* 0x0000000c002c7947 */ /* 0x000fea0003800000 */
.L_x_12243:
[----:B------:R0:W5:Y:S01]  /*20f0*/  LDG.E.U16 R24, desc[UR36][R2.64] ;  /* 0x0000002402187981 */ /* 0x000162000c1e1500 */
[----:B------:R-:W-:Y:S05]  /*2100*/  BRA `(.L_x_12242) ;  /* 0x0000000c00247947 */ /* 0x000fea0003800000 */
.L_x_12238:
        /* <DEDUP_REMOVED lines=9> */
.L_x_12246:
[----:B------:R-:W2:Y:S02]  /*21a0*/  LDG.E.U16 R0, desc[UR36][R2.64] ;  /* 0x0000002402007981 */ /* 0x000ea4000c1e1500 */
[----:B--2---:R-:W-:-:S06]  /*21b0*/  HADD2.F32 R0, -RZ, R0.H0_H0 ;  /* 0x20000000ff007230 */ /* 0x004fcc0000004100 */
[----:B------:R-:W0:Y:S02]  /*21c0*/  F2I.FTZ.TRUNC.NTZ R0, R0 ;  /* 0x0000000000007305 */ /* 0x000e24000021f100 */
[----:B0-----:R-:W-:Y:S01]  /*21d0*/  PRMT R24, R0, 0x7610, R24 ;  /* 0x0000761000187816 */ /* 0x001fe20000000018 */
[----:B------:R-:W-:Y:S06]  /*21e0*/  BRA `(.L_x_12242) ;  /* 0x0000000800ec7947 */ /* 0x000fec0003800000 */
.L_x_12245:
        /* <DEDUP_REMOVED lines=9> */
.L_x_12248:
[----:B------:R-:W2:Y:S02]  /*2280*/  LDG.E.U16 R2, desc[UR36][R2.64] ;  /* 0x0000002402027981 */ /* 0x000ea4000c1e1500 */
[----:B--2---:R-:W-:-:S06]  /*2290*/  HADD2.F32 R0, -RZ, R2.H0_H0 ;  /* 0x20000002ff007230 */ /* 0x004fcc0000004100 */
[----:B------:R-:W0:Y:S02]  /*22a0*/  F2I.FTZ.TRUNC.NTZ R0, R0 ;  /* 0x0000000000007305 */ /* 0x000e24000021f100 */
[----:B0-----:R-:W-:Y:S01]  /*22b0*/  PRMT R24, R0, 0x7610, R24 ;  /* 0x0000761000187816 */ /* 0x001fe20000000018 */
[----:B------:R-:W-:Y:S06]  /*22c0*/  BRA `(.L_x_12242) ;  /* 0x0000000800b47947 */ /* 0x000fec0003800000 */
.L_x_12247:
[----:B------:R-:W2:Y:S02]  /*22d0*/  LDG.E.64 R2, desc[UR36][R2.64] ;  /* 0x0000002402027981 */ /* 0x000ea4000c1e1b00 */
[----:B--2---:R0:W1:Y:S01]  /*22e0*/  F2I.F64.TRUNC R24, R2 ;  /* 0x0000000200187311 */ /* 0x004062000030d100 */
[----:B------:R-:W-:Y:S05]  /*22f0*/  BRA `(.L_x_12242) ;  /* 0x0000000800a87947 */ /* 0x000fea0003800000 */
.L_x_12237:
        /* <DEDUP_REMOVED lines=12> */
.L_x_12251:
[----:B------:R-:W2:Y:S02]  /*23c0*/  LDG.E.64 R2, desc[UR36][R2.64] ;  /* 0x0000002402027981 */ /* 0x000ea4000c1e1b00 */
[----:B--2---:R3:W4:Y:S01]  /*23d0*/  F2I.F64.TRUNC R24, R2 ;  /* 0x0000000200187311 */ /* 0x004722000030d100 */
[----:B------:R-:W-:Y:S05]  /*23e0*/  BRA `(.L_x_12242) ;  /* 0x00000008006c7947 */ /* 0x000fea0003800000 */
.L_x_12250:
        /* <DEDUP_REMOVED lines=28> */
.L_x_12253:
        /* <DEDUP_REMOVED lines=15> */
.L_x_12252:
[----:B------:R-:W2:Y:S02]  /*26a0*/  LDG.E.U16 R0, desc[UR36][R2.64] ;  /* 0x0000002402007981 */ /* 0x000ea4000c1e1500 */
[----:B--2---:R-:W-:-:S06]  /*26b0*/  IMAD.U32 R0, R0, 0x10000, RZ ;  /* 0x0001000000007824 */ /* 0x004fcc00078e00ff */
[----:B------:R-:W0:Y:S02]  /*26c0*/  F2I.FTZ.TRUNC.NTZ R0, R0 ;  /* 0x0000000000007305 */ /* 0x000e24000021f100 */
[----:B0-----:R-:W-:Y:S01]  /*26d0*/  PRMT R24, R0, 0x7610, R24 ;  /* 0x0000761000187816 */ /* 0x001fe20000000018 */
[----:B------:R-:W-:Y:S06]  /*26e0*/  BRA `(.L_x_12242) ;  /* 0x0000000400ac7947 */ /* 0x000fec0003800000 */
.L_x_12249:
        /* <DEDUP_REMOVED lines=10> */
.L_x_12256:
        /* <DEDUP_REMOVED lines=21> */
.L_x_12260:
[----:B------:R-:W-:Y:S05]  /*28e0*/  BSYNC B1 ;  /* 0x0000000000017941 */ /* 0x000fea0003800000 */
.L_x_12259:
[----:B------:R-:W-:Y:S01]  /*28f0*/  LEA R3, R0, 0x3b800000, 0x17 ;  /* 0x3b80000000037811 */ /* 0x000fe200078eb8ff */
[----:B------:R-:W-:-:S05]  /*2900*/  IMAD.SHL.U32 R0, R2, 0x100000, RZ ;  /* 0x0010000002007824 */ /* 0x000fca00078e00ff */
[----:B------:R-:W-:-:S07]  /*2910*/  LOP3.LUT R0, R3, R0, R4, 0xfe, !PT ;  /* 0x0000000003007212 */ /* 0x000fce00078efe04 */
.L_x_12258:
[----:B------:R-:W-:Y:S05]  /*2920*/  BSYNC B0 ;  /* 0x0000000000007941 */ /* 0x000fea0003800000 */
.L_x_12257:
[----:B------:R-:W0:Y:S02]  /*2930*/  F2I.FTZ.TRUNC.NTZ R0, R0 ;  /* 0x0000000000007305 */ /* 0x000e24000021f100 */
[----:B0-----:R-:W-:Y:S01]  /*2940*/  PRMT R24, R0, 0x7610, R24 ;  /* 0x0000761000187816 */ /* 0x001fe20000000018 */
[----:B------:R-:W-:Y:S06]  /*2950*/  BRA `(.L_x_12242) ;  /* 0x0000000400107947 */ /* 0x000fec0003800000 */
.L_x_12255:
        /* <DEDUP_REMOVED lines=21> */
.L_x_12264:
[----:B------:R-:W-:Y:S05]  /*2ab0*/  BSYNC B1 ;  /* 0x0000000000017941 */ /* 0x000fea0003800000 */
.L_x_12263:
[----:B------:R-:W-:Y:S01]  /*2ac0*/  LEA R3, R0, 0x37800000, 0x17 ;  /* 0x3780000000037811 */ /* 0x000fe200078eb8ff */
[----:B------:R-:W-:-:S05]  /*2ad0*/  IMAD.SHL.U32 R0, R2, 0x200000, RZ ;  /* 0x0020000002007824 */ /* 0x000fca00078e00ff */
[----:B------:R-:W-:-:S07]  /*2ae0*/  LOP3.LUT R0, R3, R0, R4, 0xfe, !PT ;  /* 0x0000000003007212 */ /* 0x000fce00078efe04 */
.L_x_12262:
[----:B------:R-:W-:Y:S05]  /*2af0*/  BSYNC B0 ;  /* 0x0000000000007941 */ /* 0x000fea0003800000 */
.L_x_12261:
[----:B------:R-:W0:Y:S02]  /*2b00*/  F2I.FTZ.TRUNC.NTZ R0, R0 ;  /* 0x0000000000007305 */ /* 0x000e24000021f100 */
[----:B0-----:R-:W-:Y:S01]  /*2b10*/  PRMT R24, R0, 0x7610, R24 ;  /* 0x0000761000187816 */ /* 0x001fe20000000018 */
[----:B------:R-:W-:Y:S06]  /*2b20*/  BRA `(.L_x_12242) ;  /* 0x00000000009c7947 */ /* 0x000fec0003800000 */
.L_x_12254:
        /* <DEDUP_REMOVED lines=14> */
.L_x_12268:
[----:B------:R-:W-:Y:S05]  /*2c10*/  BSYNC B0 ;  /* 0x0000000000007941 */ /* 0x000fea0003800000 */
.L_x_12267:
[----:B------:R-:W0:Y:S02]  /*2c20*/  F2I.FTZ.TRUNC.NTZ R0, R0 ;  /* 0x0000000000007305 */ /* 0x000e24000021f100 */
[----:B0-----:R-:W-:Y:S01]  /*2c30*/  PRMT R24, R0, 0x7610, R24 ;  /* 0x0000761000187816 */ /* 0x001fe20000000018 */
[----:B------:R-:W-:Y:S06]  /*2c40*/  BRA `(.L_x_12242) ;  /* 0x0000000000547947 */ /* 0x000fec0003800000 */
.L_x_12241:
        /* <DEDUP_REMOVED lines=16> */
.L_x_12269:
[----:B------:R-:W-:Y:S01]  /*2d50*/  PRMT R24, RZ, 0x7610, R24 ;  /* 0x00007610ff187816 */ /* 0x000fe20000000018 */
[----:B------:R-:W-:Y:S06]  /*2d60*/  BRA `(.L_x_12242) ;  /* 0x00000000000c7947 */ /* 0x000fec0003800000 */
.L_x_12266:
[----:B------:R2:W5:Y:S01]  /*2d70*/  LDG.E.U16 R24, desc[UR36][R2.64] ;  /* 0x0000002402187981 */ /* 0x000562000c1e1500 */
[----:B------:R-:W-:Y:S05]  /*2d80*/  BRA `(.L_x_12242) ;  /* 0x0000000000047947 */ /* 0x000fea0003800000 */
.L_x_12265:
[----:B------:R1:W5:Y:S02]  /*2d90*/  LDG.E.U16 R24, desc[UR36][R2.64] ;  /* 0x0000002402187981 */ /* 0x000364000c1e1500 */
.L_x_12242:
[----:B------:R-:W-:-:S07]  /*2da0*/  VIADD R19, R19, 0x80 ;  /* 0x0000008013137836 */ /* 0x000fce0000000000 */
.L_x_12236:
[----:B------:R-:W-:Y:S05]  /*2db0*/  BSYNC B6 ;  /* 0x0000000000067941 */ /* 0x000fea0003800000 */
.L_x_12235:
        /* <DEDUP_REMOVED lines=22> */
.L_x_12275:
[----:B------:R0:W5:Y:S01]  /*2f20*/  LDG.E.U8 R16, desc[UR36][R2.64] ;  /* 0x0000002402107981 */ /* 0x000162000c1e1100 */
[----:B------:R-:W-:Y:S05]  /*2f30*/  BRA `(.L_x_12271) ;  /* 0x0000000c00507947 */ /* 0x000fea0003800000 */
.L_x_12274:
        /* <DEDUP_REMOVED lines=8> */
.L_x_12278:
[----:B------:R0:W5:Y:S01]  /*2fc0*/  LDG.E.U16 R16, desc[UR36][R2.64] ;  /* 0x0000002402107981 */ /* 0x000162000c1e1500 */
[----:B------:R-:W-:Y:S05]  /*2fd0*/  BRA `(.L_x_12271) ;  /* 0x0000000c00287947 */ /* 0x000fea0003800000 */
.L_x_12277:
[----:B------:R0:W5:Y:S01]  /*2fe0*/  LDG.E.U16 R16, desc[UR36][R2.64] ;  /* 0x0000002402107981 */ /* 0x000162000c1e1500 */
[----:B------:R-:W-:Y:S05]  /*2ff0*/  BRA `(.L_x_12271) ;  /* 0x0000000c00207947 */ /* 0x000fea0003800000 */
.L_x_12273:
        /* <DEDUP_REMOVED lines=9> */
.L_x_12280:
[----:B------:R-:W2:Y:S02]  /*3090*/  LDG.E.U16 R0, desc[UR36][R2.64] ;  /* 0x0000002402007981 */ /* 0x000ea4000c1e1500 */
[----:B--2---:R-:W-:-:S06]  /*30a0*/  HADD2.F32 R0, -RZ, R0.H0_H0 ;  /* 0x20000000ff007230 */ /* 0x004fcc0000004100 */
[----:B------:R-:W0:Y:S02]  /*30b0*/  F2I.FTZ.TRUNC.NTZ R0, R0 ;  /* 0x0000000000007305 */ /* 0x000e24000021f100 */
[----:B0-----:R-:W-:Y:S01]  /*30c0*/  PRMT R16, R0, 0x7610, R16 ;  /* 0x0000761000107816 */ /* 0x001fe20000000010 */
[----:B------:R-:W-:Y:S06]  /*30d0*/  BRA `(.L_x_12271) ;  /* 0x0000000800e87947 */ /* 0x000fec0003800000 */
.L_x_12279:
        /* <DEDUP_REMOVED lines=9> */
.L_x_12282:
[----:B------:R-:W2:Y:S02]  /*3170*/  LDG.E.U16 R2, desc[UR36][R2.64] ;  /* 0x0000002402027981 */ /* 0x000ea4000c1e1500 */
[----:B--2---:R-:W-:-:S06]  /*3180*/  HADD2.F32 R0, -RZ, R2.H0_H0 ;  /* 0x20000002ff007230 */ /* 0x004fcc0000004100 */
[----:B------:R-:W0:Y:S02]  /*3190*/  F2I.FTZ.TRUNC.NTZ R0, R0 ;  /* 0x0000000000007305 */ /* 0x000e24000021f100 */
[----:B0-----:R-:W-:Y:S01]  /*31a0*/  PRMT R16, R0, 0x7610, R16 ;  /* 0x0000761000107816 */ /* 0x001fe20000000010 */
[----:B------:R-:W-:Y:S06]  /*31b0*/  BRA `(.L_x_12271) ;  /* 0x0000000800b07947 */ /* 0x000fec0003800000 */
.L_x_12281:
[----:B------:R-:W2:Y:S02]  /*31c0*/  LDG.E.64 R2, desc[UR36][R2.64] ;  /* 0x0000002402027981 */ /* 0x000ea4000c1e1b00 */
[----:B--2---:R0:W1:Y:S01]  /*31d0*/  F2I.F64.TRUNC R16, R2 ;  /* 0x0000000200107311 */ /* 0x004062000030d100 */
[----:B------:R-:W-:Y:S05]  /*31e0*/  BRA `(.L_x_12271) ;  /* 0x0000000800a47947 */ /* 0x000fea0003800000 */
.L_x_12272:
        /* <DEDUP_REMOVED lines=12> */
.L_x_12285:
[----:B------:R-:W2:Y:S02]  /*32b0*/  LDG.E.64 R2, desc[UR36][R2.64] ;  /* 0x0000002402027981 */ /* 0x000ea4000c1e1b00 */
[----:B--2---:R0:W1:Y:S01]  /*32c0*/  F2I.F64.TRUNC R16, R2 ;  /* 0x0000000200107311 */ /* 0x004062000030d100 */
[----:B------:R-:W-:Y:S05]  /*32d0*/  BRA `(.L_x_12271) ;  /* 0x0000000800687947 */ /* 0x000fea0003800000 */
.L_x_12284:
        /* <DEDUP_REMOVED lines=28> */
.L_x_12287:
        /* <DEDUP_REMOVED lines=15> */
.L_x_12286:
[----:B------:R-:W2:Y:S02]  /*3590*/  LDG.E.U16 R0, desc[UR36][R2.64] ;  /* 0x0000002402007981 */ /* 0x000ea4000c1e1500 */
[----:B--2---:R-:W-:-:S06]  /*35a0*/  IMAD.U32 R0, R0, 0x10000, RZ ;  /* 0x0001000000007824 */ /* 0x004fcc00078e00ff */
[----:B------:R-:W0:Y:S02]  /*35b0*/  F2I.FTZ.TRUNC.NTZ R0, R0 ;  /* 0x0000000000007305 */ /* 0x000e24000021f100 */
[----:B0-----:R-:W-:Y:S01]  /*35c0*/  PRMT R16, R0, 0x7610, R16 ;  /* 0x0000761000107816 */ /* 0x001fe20000000010 */
[----:B------:R-:W-:Y:S06]  /*35d0*/  BRA `(.L_x_12271) ;  /* 0x0000000400a87947 */ /* 0x000fec0003800000 */
.L_x_12283:
        /* <DEDUP_REMOVED lines=10> */
.L_x_12290:
        /* <DEDUP_REMOVED lines=21> */
.L_x_12294:
[----:B------:R-:W-:Y:S05]  /*37d0*/  BSYNC B1 ;  /* 0x0000000000017941 */ /* 0x000fea0003800000 */
.L_x_12293:
[----:B------:R-:W-:Y:S01]  /*37e0*/  LEA R3, R0, 0x3b800000, 0x17 ;  /* 0x3b80000000037811 */ /* 0x000fe200078eb8ff */
[----:B------:R-:W-:-:S05]  /*37f0*/  IMAD.SHL.U32 R0, R2, 0x100000, RZ ;  /* 0x0010000002007824 */ /* 0x000fca00078e00ff */
[----:B------:R-:W-:-:S07]  /*3800*/  LOP3.LUT R0, R3, R0, R4, 0xfe, !PT ;  /* 0x0000000003007212 */ /* 0x000fce00078efe04 */
.L_x_12292:
[----:B------:R-:W-:Y:S05]  /*3810*/  BSYNC B0 ;  /* 0x0000000000007941 */ /* 0x000fea0003800000 */
.L_x_12291:
[----:B------:R-:W0:Y:S02]  /*3820*/  F2I.FTZ.TRUNC.NTZ R0, R0 ;  /* 0x0000000000007305 */ /* 0x000e24000021f100 */
[----:B0-----:R-:W-:Y:S01]  /*3830*/  PRMT R16, R0, 0x7610, R16 ;  /* 0x0000761000107816 */ /* 0x001fe20000000010 */
[----:B------:R-:W-:Y:S06]  /*3840*/  BRA `(.L_x_12271) ;  /* 0x00000004000c7947 */ /* 0x000fec0003800000 */
.L_x_12289:
        /* <DEDUP_REMOVED lines=21> */
.L_x_12298:
[----:B------:R-:W-:Y:S05]  /*39a0*/  BSYNC B1 ;  /* 0x0000000000017941 */ /* 0x000fea0003800000 */
.L_x_12297:
[----:B------:R-:W-:Y:S01]  /*39b0*/  LEA R3, R0, 0x37800000, 0x17 ;  /* 0x3780000000037811 */ /* 0x000fe200078eb8ff */
[----:B------:R-:W-:-:S05]  /*39c0*/  IMAD.SHL.U32 R0, R2, 0x200000, RZ ;  /* 0x0020000002007824 */ /* 0x000fca00078e00ff */
[----:B------:R-:W-:-:S07]  /*39d0*/  LOP3.LUT R0, R3, R0, R4, 0xfe, !PT ;  /* 0x0000000003007212 */ /* 0x000fce00078efe04 */
.L_x_12296:
[----:B------:R-:W-:Y:S05]  /*39e0*/  BSYNC B0 ;  /* 0x0000000000007941 */ /* 0x000fea0003800000 */
.L_x_12295:
[----:B------:R-:W0:Y:S02]  /*39f0*/  F2I.FTZ.TRUNC.NTZ R0, R0 ;  /* 0x0000000000007305 */ /* 0x000e24000021f100 */
[----:B0-----:R-:W-:Y:S01]  /*3a00*/  PRMT R16, R0, 0x7610, R16 ;  /* 0x0000761000107816 */ /* 0x001fe20000000010 */
[----:B------:R-:W-:Y:S06]  /*3a10*/  BRA `(.L_x_12271) ;  /* 0x0000000000987947 */ /* 0x000fec0003800000 */
.L_x_12288:
        /* <DEDUP_REMOVED lines=14> */
.L_x_12302:
[----:B------:R-:W-:Y:S05]  /*3b00*/  BSYNC B0 ;  /* 0x0000000000007941 */ /* 0x000fea0003800000 */
.L_x_12301:
[----:B------:R-:W0:Y:S02]  /*3b10*/  F2I.FTZ.TRUNC.NTZ R0, R0 ;  /* 0x0000000000007305 */ /* 0x000e24000021f100 */
[----:B0-----:R-:W-:Y:S01]  /*3b20*/  PRMT R16, R0, 0x7610, R16 ;  /* 0x0000761000107816 */ /* 0x001fe20000000010 */
[----:B------:R-:W-:Y:S06]  /*3b30*/  BRA `(.L_x_12271) ;  /* 0x0000000000507947 */ /* 0x000fec0003800000 */
.L_x_12276:
        /* <DEDUP_REMOVED lines=16> */
.L_x_12303:
[----:B------:R-:W-:Y:S05]  /*3c40*/  BRA `(.L_x_12271) ;  /* 0x00000000000c7947 */ /* 0x000fea0003800000 */
.L_x_12300:
[----:B------:R0:W5:Y:S01]  /*3c50*/  LDG.E.U16 R16, desc[UR36][R2.64] ;  /* 0x0000002402107981 */ /* 0x000162000c1e1500 */
[----:B------:R-:W-:Y:S05]  /*3c60*/  BRA `(.L_x_12271) ;  /* 0x0000000000047947 */ /* 0x000fea0003800000 */
.L_x_12299:
[----:B------:R0:W5:Y:S02]  /*3c70*/  LDG.E.U16 R16, desc[UR36][R2.64] ;  /* 0x0000002402107981 */ /* 0x000164000c1e1500 */
.L_x_12271:
[----:B------:R-:W-:Y:S05]  /*3c80*/  BSYNC B6 ;  /* 0x0000000000067941 */ /* 0x000fea0003800000 */
.L_x_12270:
        /* <DEDUP_REMOVED lines=9> */
[----:B------:R-:W-:-:S02]  /*3d20*/  VIMNMX R3, R0, UR4, !PT ;  /* 0x0000000400037c48 */ /* 0x000fc4000ffe0100 */
[----:B------:R-:W-:Y:S02]  /*3d30*/  VIMNMX R18, R18, UR4, !PT ;  /* 0x0000000412127c48 */ /* 0x000fe4000ffe0100 */
[----:B------:R-:W-:Y:S02]  /*3d40*/  VIMNMX R17, R17, UR4, !PT ;  /* 0x0000000411117c48 */ /* 0x000fe4000ffe0100 */
[----:B------:R-:W-:Y:S02]  /*3d50*/  VIMNMX R16, R16, UR4, !PT ;  /* 0x0000000410107c48 */ /* 0x000fe4000ffe0100 */
        /* <DEDUP_REMOVED lines=23> */
.L_x_12309:
[----:B------:R0:W-:Y:S01]  /*3ed0*/  STG.E.U8 desc[UR36][R8.64], R3 ;  /* 0x0000000308007986 */ /* 0x0001e2000c101124 */
[----:B------:R-:W-:Y:S05]  /*3ee0*/  BRA `(.L_x_12305) ;  /* 0x0000000c00707947 */ /* 0x000fea0003800000 */
.L_x_12308:
        /* <DEDUP_REMOVED lines=11> */
.L_x_12312:
[----:B------:R-:W-:-:S05]  /*3fa0*/  PRMT R3, R3, 0x9910, RZ ;  /* 0x0000991003037816 */ /* 0x000fca00000000ff */
[----:B------:R0:W-:Y:S01]  /*3fb0*/  STG.E desc[UR36][R8.64], R3 ;  /* 0x0000000308007986 */ /* 0x0001e2000c101924 */
[----:B------:R-:W-:Y:S05]  /*3fc0*/  BRA `(.L_x_12305) ;  /* 0x0000000c00387947 */ /* 0x000fea0003800000 */
.L_x_12311:
[----:B------:R0:W-:Y:S01]  /*3fd0*/  STG.E.U16 desc[UR36][R8.64], R3 ;  /* 0x0000000308007986 */ /* 0x0001e2000c101524 */
[----:B------:R-:W-:Y:S05]  /*3fe0*/  BRA `(.L_x_12305) ;  /* 0x0000000c00307947 */ /* 0x000fea0003800000 */
.L_x_12307:
        /* <DEDUP_REMOVED lines=9> */
.L_x_12314:
[----:B------:R-:W0:Y:S02]  /*4080*/  I2F.S16 R0, R3 ;  /* 0x0000000300007306 */ /* 0x000e240000101400 */
[----:B0-----:R-:W-:-:S05]  /*4090*/  F2FP.F16.F32.PACK_AB R0, RZ, R0 ;  /* 0x00000000ff00723e */ /* 0x001fca00000000ff */
[----:B------:R0:W-:Y:S01]  /*40a0*/  STG.E.U16 desc[UR36][R8.64], R0 ;  /* 0x0000000008007986 */ /* 0x0001e2000c101524 */
[----:B------:R-:W-:Y:S05]  /*40b0*/  BRA `(.L_x_12305) ;  /* 0x0000000800fc7947 */ /* 0x000fea0003800000 */
.L_x_12313:
        /* <DEDUP_REMOVED lines=10> */
.L_x_12316:
[----:B------:R-:W0:Y:S02]  /*4160*/  I2F.S16 R3, R3 ;  /* 0x0000000300037306 */ /* 0x000e240000101400 */
[----:B0-----:R-:W-:-:S04]  /*4170*/  F2FP.F16.F32.PACK_AB R3, RZ, R3 ;  /* 0x00000003ff03723e */ /* 0x001fc800000000ff */
[----:B------:R-:W-:-:S05]  /*4180*/  PRMT R3, R3, 0x5410, RZ ;  /* 0x0000541003037816 */ /* 0x000fca00000000ff */
[----:B------:R0:W-:Y:S01]  /*4190*/  STG.E desc[UR36][R8.64], R3 ;  /* 0x0000000308007986 */ /* 0x0001e2000c101924 */
[----:B------:R-:W-:Y:S05]  /*41a0*/  BRA `(.L_x_12305) ;  /* 0x0000000800c07947 */ /* 0x000fea0003800000 */
.L_x_12315:
[----:B------:R-:W0:Y:S02]  /*41b0*/  I2F.F64.S16 R4, R3 ;  /* 0x0000000300047312 */ /* 0x000e240000101c00 */
[----:B0-----:R0:W-:Y:S01]  /*41c0*/  STG.E.64 desc[UR36][R8.64], R4 ;  /* 0x0000000408007986 */ /* 0x0011e2000c101b24 */
[----:B------:R-:W-:Y:S05]  /*41d0*/  BRA `(.L_x_12305) ;  /* 0x0000000800b47947 */ /* 0x000fea0003800000 */
.L_x_12306:
        /* <DEDUP_REMOVED lines=13> */
.L_x_12319:
[----:B------:R-:W0:Y:S01]  /*42b0*/  I2F.F64.S16 R4, R3 ;  /* 0x0000000300047312 */ /* 0x000e220000101c00 */
[----:B------:R-:W-:-:S05]  /*42c0*/  CS2R R6, SRZ ;  /* 0x0000000000067805 */ /* 0x000fca000001ff00 */
[----:B0-----:R0:W-:Y:S01]  /*42d0*/  STG.E.128 desc[UR36][R8.64], R4 ;  /* 0x0000000408007986 */ /* 0x0011e2000c101d24 */
[----:B------:R-:W-:Y:S05]  /*42e0*/  BRA `(.L_x_12305) ;  /* 0x0000000800707947 */ /* 0x000fea0003800000 */
.L_x_12318:
        /* <DEDUP_REMOVED lines=21> */
.L_x_12323:
[----:B------:R-:W-:Y:S05]  /*4440*/  BSYNC B0 ;  /* 0x0000000000007941 */ /* 0x000fea0003800000 */
.L_x_12322:
[----:B------:R-:W-:-:S05]  /*4450*/  LOP3.LUT R5, R0, R5, RZ, 0xfc, !PT ;  /* 0x0000000500057212 */ /* 0x000fca00078efcff */
[----:B------:R0:W-:Y:S01]  /*4460*/  STG.E.U8 desc[UR36][R8.64], R5 ;  /* 0x0000000508007986 */ /* 0x0001e2000c101124 */
[----:B------:R-:W-:Y:S05]  /*4470*/  BRA `(.L_x_12305) ;  /* 0x00000008000c7947 */ /* 0x000fea0003800000 */
.L_x_12321:
        /* <DEDUP_REMOVED lines=13> */
.L_x_12325:
[----:B------:R-:W-:Y:S01]  /*4550*/  IMAD.MOV.U32 R0, RZ, RZ, 0x7f ;  /* 0x0000007fff007424 */ /* 0x000fe200078e00ff */
[----:B------:R-:W-:-:S04]  /*4560*/  ISETP.GT.U32.AND P0, PT, R4, 0x7f800000, PT ;  /* 0x7f8000000400780c */ /* 0x000fc80003f04070 */
[----:B------:R-:W-:-:S09]  /*4570*/  SEL R0, R0, 0x7c, P0 ;  /* 0x0000007c00007807 */ /* 0x000fd20000000000 */
.L_x_12326:
[----:B------:R-:W-:Y:S05]  /*4580*/  BSYNC B0 ;  /* 0x0000000000007941 */ /* 0x000fea0003800000 */
.L_x_12324:
[----:B------:R-:W-:-:S04]  /*4590*/  LOP3.LUT R3, R5, 0x80000000, RZ, 0xc0, !PT ;  /* 0x8000000005037812 */ /* 0x000fc800078ec0ff */
[----:B------:R-:W-:-:S04]  /*45a0*/  SHF.R.U32.HI R3, RZ, 0x18, R3 ;  /* 0x00000018ff037819 */ /* 0x000fc80000011603 */
[----:B------:R-:W-:-:S05]  /*45b0*/  LOP3.LUT R3, R0, R3, RZ, 0xfc, !PT ;  /* 0x0000000300037212 */ /* 0x000fca00078efcff */
[----:B------:R0:W-:Y:S01]  /*45c0*/  STG.E.U8 desc[UR36][R8.64], R3 ;  /* 0x0000000308007986 */ /* 0x0001e2000c101124 */
[----:B------:R-:W-:Y:S05]  /*45d0*/  BRA `(.L_x_12305) ;  /* 0x0000000400b47947 */ /* 0x000fea0003800000 */
.L_x_12320:
[----:B------:R-:W0:Y:S02]  /*45e0*/  I2F.S16 R0, R3 ;  /* 0x0000000300007306 */ /* 0x000e240000101400 */
[----:B0-----:R-:W-:-:S05]  /*45f0*/  F2FP.BF16.F32.PACK_AB R0, RZ, R0 ;  /* 0x00000000ff00723e */ /* 0x001fca00000010ff */
[----:B------:R0:W-:Y:S01]  /*4600*/  STG.E.U16 desc[UR36][R8.64], R0 ;  /* 0x0000000008007986 */ /* 0x0001e2000c101524 */
[----:B------:R-:W-:Y:S05]  /*4610*/  BRA `(.L_x_12305) ;  /* 0x0000000400a47947 */ /* 0x000fea0003800000 */
.L_x_12317:
        /* <DEDUP_REMOVED lines=10> */
.L_x_12329:
        /* <DEDUP_REMOVED lines=17> */
.L_x_12332:
[----:B------:R-:W-:-:S04]  /*47d0*/  LOP3.LUT R3, R3, 0x80000000, RZ, 0xc0, !PT ;  /* 0x8000000003037812 */ /* 0x000fc800078ec0ff */
[----:B------:R-:W-:-:S04]  /*47e0*/  SHF.R.U32.HI R3, RZ, 0x18, R3 ;  /* 0x00000018ff037819 */ /* 0x000fc80000011603 */
[----:B------:R-:W-:-:S04]  /*47f0*/  LOP3.LUT R0, R0, R3, RZ, 0xfc, !PT ;  /* 0x0000000300007212 */ /* 0x000fc800078efcff */
[----:B------:R-:W-:-:S07]  /*4800*/  PRMT R4, R0, 0x7610, R4 ;  /* 0x0000761000047816 */ /* 0x000fce0000000004 */
.L_x_12331:
[----:B------:R-:W-:Y:S05]  /*4810*/  BSYNC B0 ;  /* 0x0000000000007941 */ /* 0x000fea0003800000 */
.L_x_12330:
[----:B------:R4:W-:Y:S01]  /*4820*/  STG.E.U8 desc[UR36][R8.64], R4 ;  /* 0x0000000408007986 */ /* 0x0009e2000c101124 */
[----:B------:R-:W-:Y:S05]  /*4830*/  BRA `(.L_x_12305) ;  /* 0x00000004001c7947 */ /* 0x000fea0003800000 */
.L_x_12328:
        /* <DEDUP_REMOVED lines=17> */
.L_x_12335:
[----:B------:R-:W-:-:S04]  /*4950*/  LOP3.LUT R3, R3, 0x80000000, RZ, 0xc0, !PT ;  /* 0x8000000003037812 */ /* 0x000fc800078ec0ff */
[----:B------:R-:W-:-:S04]  /*4960*/  SHF.R.U32.HI R3, RZ, 0x18, R3 ;  /* 0x00000018ff037819 */ /* 0x000fc80000011603 */
[----:B------:R-:W-:-:S04]  /*4970*/  LOP3.LUT R0, R0, R3, RZ, 0xfc, !PT ;  /* 0x0000000300007212 */ /* 0x000fc800078efcff */
[----:B------:R-:W-:-:S07]  /*4980*/  PRMT R4, R0, 0x7610, R4 ;  /* 0x0000761000047816 */ /* 0x000fce0000000004 */
.L_x_12334:
[----:B------:R-:W-:Y:S05]  /*4990*/  BSYNC B0 ;  /* 0x0000000000007941 */ /* 0x000fea0003800000 */
.L_x_12333:
[----:B------:R0:W-:Y:S01]  /*49a0*/  STG.E.U8 desc[UR36][R8.64], R4 ;  /* 0x0000000408007986 */ /* 0x0001e2000c101124 */
[----:B------:R-:W-:Y:S05]  /*49b0*/  BRA `(.L_x_12305) ;  /* 0x0000000000bc7947 */ /* 0x000fea0003800000 */
.L_x_12327:
        /* <DEDUP_REMOVED lines=23> */
.L_x_12310:
        /* <DEDUP_REMOVED lines=16> */
.L_x_12338:
[----:B------:R-:W-:Y:S05]  /*4c30*/  BRA `(.L_x_12305) ;  /* 0x00000000001c7947 */ /* 0x000fea0003800000 */
.L_x_12337:
[----:B------:R-:W-:-:S05]  /*4c40*/  PRMT R3, R3, 0x9910, RZ ;  /* 0x0000991003037816 */ /* 0x000fca00000000ff */
[----:B------:R-:W-:-:S05]  /*4c50*/  IMAD.MOV.U32 R4, RZ, RZ, R3 ;  /* 0x000000ffff047224 */ /* 0x000fca00078e0003 */
[----:B------:R-:W-:-:S05]  /*4c60*/  SHF.R.S32.HI R5, RZ, 0x1f, R4 ;  /* 0x0000001fff057819 */ /* 0x000fca0000011404 */
[----:B------:R3:W-:Y:S01]  /*4c70*/  STG.E.64 desc[UR36][R8.64], R4 ;  /* 0x0000000408007986 */ /* 0x0007e2000c101b24 */
[----:B------:R-:W-:Y:S05]  /*4c80*/  BRA `(.L_x_12305) ;  /* 0x0000000000087947 */ /* 0x000fea0003800000 */
.L_x_12336:
[----:B------:R-:W-:-:S05]  /*4c90*/  PRMT R3, R3, 0x9910, RZ ;  /* 0x0000991003037816 */ /* 0x000fca00000000ff */
[----:B------:R0:W-:Y:S02]  /*4ca0*/  STG.E desc[UR36][R8.64], R3 ;  /* 0x0000000308007986 */ /* 0x0001e4000c101924 */
.L_x_12305:
[----:B------:R-:W-:Y:S05]  /*4cb0*/  BSYNC B6 ;  /* 0x0000000000067941 */ /* 0x000fea0003800000 */
.L_x_12304:
        /* <DEDUP_REMOVED lines=23> */
.L_x_12344:
[----:B------:R0:W-:Y:S01]  /*4e30*/  STG.E.U8 desc[UR36][R8.64], R18 ;  /* 0x0000001208007986 */ /* 0x0001e2000c101124 */
[----:B------:R-:W-:Y:S05]  /*4e40*/  BRA `(.L_x_12346) ;  /* 0x0000000c00647947 */ /* 0x000fea0003800000 */
.L_x_12343:
        /* <DEDUP_REMOVED lines=10> */
.L_x_12348:
[----:B------:R-:W-:-:S05]  /*4ef0*/  PRMT R3, R18, 0x9910, RZ ;  /* 0x0000991012037816 */ /* 0x000fca00000000ff */
[----:B------:R0:W-:Y:S01]  /*4f00*/  STG.E desc[UR36][R8.64], R3 ;  /* 0x0000000308007986 */ /* 0x0001e2000c101924 */
[----:B------:R-:W-:Y:S05]  /*4f10*/  BRA `(.L_x_12346) ;  /* 0x0000000c00307947 */ /* 0x000fea0003800000 */
.L_x_12347:
[----:B------:R0:W-:Y:S01]  /*4f20*/  STG.E.U16 desc[UR36][R8.64], R18 ;  /* 0x0000001208007986 */ /* 0x0001e2000c101524 */
[----:B------:R-:W-:Y:S05]  /*4f30*/  BRA `(.L_x_12346) ;  /* 0x0000000c00287947 */ /* 0x000fea0003800000 */
.L_x_12342:
        /* <DEDUP_REMOVED lines=9> */
.L_x_12350:
[----:B------:R-:W0:Y:S02]  /*4fd0*/  I2F.S16 R0, R18 ;  /* 0x0000001200007306 */ /* 0x000e240000101400 */
[----:B0-----:R-:W-:-:S05]  /*4fe0*/  F2FP.F16.F32.PACK_AB R0, RZ, R0 ;  /* 0x00000000ff00723e */ /* 0x001fca00000000ff */
[----:B------:R0:W-:Y:S01]  /*4ff0*/  STG.E.U16 desc[UR36][R8.64], R0 ;  /* 0x0000000008007986 */ /* 0x0001e2000c101524 */
[----:B------:R-:W-:Y:S05]  /*5000*/  BRA `(.L_x_12346) ;  /* 0x0000000800f47947 */ /* 0x000fea0003800000 */
.L_x_12349:
        /* <DEDUP_REMOVED lines=10> */
.L_x_12352:
[----:B------:R-:W0:Y:S02]  /*50b0*/  I2F.S16 R18, R18 ;  /* 0x0000001200127306 */ /* 0x000e240000101400 */
[----:B0-----:R-:W-:-:S04]  /*50c0*/  F2FP.F16.F32.PACK_AB R3, RZ, R18 ;  /* 0x00000012ff03723e */ /* 0x001fc800000000ff */
[----:B------:R-:W-:-:S05]  /*50d0*/  PRMT R3, R3, 0x5410, RZ ;  /* 0x0000541003037816 */ /* 0x000fca00000000ff */
[----:B------:R0:W-:Y:S01]  /*50e0*/  STG.E desc[UR36][R8.64], R3 ;  /* 0x0000000308007986 */ /* 0x0001e2000c101924 */
[----:B------:R-:W-:Y:S05]  /*50f0*/  BRA `(.L_x_12346) ;  /* 0x0000000800b87947 */ /* 0x000fea0003800000 */
.L_x_12351:
[----:B------:R-:W0:Y:S02]  /*5100*/  I2F.F64.S16 R4, R18 ;  /* 0x0000001200047312 */ /* 0x000e240000101c00 */
[----:B0-----:R0:W-:Y:S01]  /*5110*/  STG.E.64 desc[UR36][R8.64], R4 ;  /* 0x0000000408007986 */ /* 0x0011e2000c101b24 */
[----:B------:R-:W-:Y:S05]  /*5120*/  BRA `(.L_x_12346) ;  /* 0x0000000800ac7947 */ /* 0x000fea0003800000 */
.L_x_12341:
        /* <DEDUP_REMOVED lines=13> */
.L_x_12355:
[----:B------:R-:W0:Y:S01]  /*5200*/  I2F.F64.S16 R4, R18 ;  /* 0x0000001200047312 */ /* 0x000e220000101c00 */
[----:B------:R-:W-:-:S05]  /*5210*/  CS2R R6, SRZ ;  /* 0x0000000000067805 */ /* 0x000fca000001ff00 */
[----:B0-----:R0:W-:Y:S01]  /*5220*/  STG.E.128 desc[UR36][R8.64], R4 ;  /* 0x0000000408007986 */ /* 0x0011e2000c101d24 */
[----:B------:R-:W-:Y:S05]  /*5230*/  BRA `(.L_x_12346) ;  /* 0x0000000800687947 */ /* 0x000fea0003800000 */
.L_x_12354:
        /* <DEDUP_REMOVED lines=21> */
.L_x_12359:
[----:B------:R-:W-:Y:S05]  /*5390*/  BSYNC B0 ;  /* 0x0000000000007941 */ /* 0x000fea0003800000 */
.L_x_12358:
[----:B------:R-:W-:-:S05]  /*53a0*/  LOP3.LUT R5, R0, R5, RZ, 0xfc, !PT ;  /* 0x0000000500057212 */ /* 0x000fca00078efcff */
[----:B------:R0:W-:Y:S01]  /*53b0*/  STG.E.U8 desc[UR36][R8.64], R5 ;  /* 0x0000000508007986 */ /* 0x0001e2000c101124 */
[----:B------:R-:W-:Y:S05]  /*53c0*/  BRA `(.L_x_12346) ;  /* 0x0000000800047947 */ /* 0x000fea0003800000 */
.L_x_12357:
        /* <DEDUP_REMOVED lines=13> */
.L_x_12361:
[----:B------:R-:W-:Y:S01]  /*54a0*/  IMAD.MOV.U32 R0, RZ, RZ, 0x7f ;  /* 0x0000007fff007424 */ /* 0x000fe200078e00ff */
[----:B------:R-:W-:-:S04]  /*54b0*/  ISETP.GT.U32.AND P0, PT, R3, 0x7f800000, PT ;  /* 0x7f8000000300780c */ /* 0x000fc80003f04070 */
[----:B------:R-:W-:-:S09]  /*54c0*/  SEL R0, R0, 0x7c, P0 ;  /* 0x0000007c00007807 */ /* 0x000fd20000000000 */
.L_x_12362:
[----:B------:R-:W-:Y:S05]  /*54d0*/  BSYNC B0 ;  /* 0x0000000000007941 */ /* 0x000fea0003800000 */
.L_x_12360:
[----:B------:R-:W-:-:S04]  /*54e0*/  LOP3.LUT R3, R5, 0x80000000, RZ, 0xc0, !PT ;  /* 0x8000000005037812 */ /* 0x000fc800078ec0ff */
[----:B------:R-:W-:-:S04]  /*54f0*/  SHF.R.U32.HI R3, RZ, 0x18, R3 ;  /* 0x00000018ff037819 */ /* 0x000fc80000011603 */
[----:B------:R-:W-:-:S05]  /*5500*/  LOP3.LUT R3, R0, R3, RZ, 0xfc, !PT ;  /* 0x0000000300037212 */ /* 0x000fca00078efcff */
[----:B------:R0:W-:Y:S01]  /*5510*/  STG.E.U8 desc[UR36][R8.64], R3 ;  /* 0x0000000308007986 */ /* 0x0001e2000c101124 */
[----:B------:R-:W-:Y:S05]  /*5520*/  BRA `(.L_x_12346) ;  /* 0x0000000400ac7947 */ /* 0x000fea0003800000 */
.L_x_12356:
[----:B------:R-:W0:Y:S02]  /*5530*/  I2F.S16 R0, R18 ;  /* 0x0000001200007306 */ /* 0x000e240000101400 */
[----:B0-----:R-:W-:-:S05]  /*5540*/  F2FP.BF16.F32.PACK_AB R0, RZ, R0 ;  /* 0x00000000ff00723e */ /* 0x001fca00000010ff */
[----:B------:R0:W-:Y:S01]  /*5550*/  STG.E.U16 desc[UR36][R8.64], R0 ;  /* 0x0000000008007986 */ /* 0x0001e2000c101524 */
[----:B------:R-:W-:Y:S05]  /*5560*/  BRA `(.L_x_12346) ;  /* 0x00000004009c7947 */ /* 0x000fea0003800000 */
.L_x_12353:
        /* <DEDUP_REMOVED lines=10> */
.L_x_12365:
        /* <DEDUP_REMOVED lines=17> */
.L_x_12368:
[----:B------:R-:W-:-:S04]  /*5720*/  LOP3.LUT R3, R5, 0x80000000, RZ, 0xc0, !PT ;  /* 0x8000000005037812 */ /* 0x000fc800078ec0ff */
[----:B------:R-:W-:-:S04]  /*5730*/  SHF.R.U32.HI R3, RZ, 0x18, R3 ;  /* 0x00000018ff037819 */ /* 0x000fc80000011603 */
[----:B------:R-:W-:-:S04]  /*5740*/  LOP3.LUT R0, R0, R3, RZ, 0xfc, !PT ;  /* 0x0000000300007212 */ /* 0x000fc800078efcff */
[----:B------:R-:W-:-:S07]  /*5750*/  PRMT R4, R0, 0x7610, R4 ;  /* 0x0000761000047816 */ /* 0x000fce0000000004 */
.L_x_12367:
[----:B------:R-:W-:Y:S05]  /*5760*/  BSYNC B0 ;  /* 0x0000000000007941 */ /* 0x000fea0003800000 */
.L_x_12366:
[----:B------:R3:W-:Y:S01]  /*5770*/  STG.E.U8 desc[UR36][R8.64], R4 ;  /* 0x0000000408007986 */ /* 0x0007e2000c101124 */
[----:B------:R-:W-:Y:S05]  /*5780*/  BRA `(.L_x_12346) ;  /* 0x0000000400147947 */ /* 0x000fea0003800000 */
.L_x_12364:
        /* <DEDUP_REMOVED lines=17> */
.L_x_12371:
[----:B------:R-:W-:-:S04]  /*58a0*/  LOP3.LUT R3, R5, 0x80000000, RZ, 0xc0, !PT ;  /* 0x8000000005037812 */ /* 0x000fc800078ec0ff */
[----:B------:R-:W-:-:S04]  /*58b0*/  SHF.R.U32.HI R3, RZ, 0x18, R3 ;  /* 0x00000018ff037819 */ /* 0x000fc80000011603 */
[----:B------:R-:W-:-:S04]  /*58c0*/  LOP3.LUT R0, R0, R3, RZ, 0xfc, !PT ;  /* 0x0000000300007212 */ /* 0x000fc800078efcff */
[----:B------:R-:W-:-:S07]  /*58d0*/  PRMT R4, R0, 0x7610, R4 ;  /* 0x0000761000047816 */ /* 0x000fce0000000004 */
.L_x_12370:
[----:B------:R-:W-:Y:S05]  /*58e0*/  BSYNC B0 ;  /* 0x0000000000007941 */ /* 0x000fea0003800000 */
.L_x_12369:
[----:B------:R0:W-:Y:S01]  /*58f0*/  STG.E.U8 desc[UR36][R8.64], R4 ;  /* 0x0000000408007986 */ /* 0x0001e2000c101124 */
[----:B------:R-:W-:Y:S05]  /*5900*/  BRA `(.L_x_12346) ;  /* 0x0000000000b47947 */ /* 0x000fea0003800000 */
.L_x_12363:
        /* <DEDUP_REMOVED lines=22> */
.L_x_12345:
        /* <DEDUP_REMOVED lines=16> */
.L_x_12374:
[----:B------:R-:W-:Y:S05]  /*5b70*/  BRA `(.L_x_12346) ;  /* 0x0000000000187947 */ /* 0x000fea0003800000 */
.L_x_12373:
[----:B------:R-:W-:-:S04]  /*5b80*/  PRMT R4, R18, 0x9910, RZ ;  /* 0x0000991012047816 */ /* 0x000fc800000000ff */
[----:B------:R-:W-:-:S05]  /*5b90*/  SHF.R.S32.HI R5, RZ, 0x1f, R4 ;  /* 0x0000001fff057819 */ /* 0x000fca0000011404 */
[----:B------:R2:W-:Y:S01]  /*5ba0*/  STG.E.64 desc[UR36][R8.64], R4 ;  /* 0x0000000408007986 */ /* 0x0005e2000c101b24 */
[----:B------:R-:W-:Y:S05]  /*5bb0*/  BRA `(.L_x_12346) ;  /* 0x0000000000087947 */ /* 0x000fea0003800000 */
.L_x_12372:
[----:B------:R-:W-:-:S05]  /*5bc0*/  PRMT R3, R18, 0x9910, RZ ;  /* 0x0000991012037816 */ /* 0x000fca00000000ff */
[----:B------:R0:W-:Y:S02]  /*5bd0*/  STG.E desc[UR36][R8.64], R3 ;  /* 0x0000000308007986 */ /* 0x0001e4000c101924 */
.L_x_12346:
        /* <DEDUP_REMOVED lines=23> */
.L_x_12378:
[----:B------:R3:W-:Y:S01]  /*5d50*/  STG.E.U8 desc[UR36][R8.64], R17 ;  /* 0x0000001108007986 */ /* 0x0007e2000c101124 */
[----:B------:R-:W-:Y:S05]  /*5d60*/  BRA `(.L_x_12380) ;  /* 0x0000000c00647947 */ /* 0x000fea0003800000 */
.L_x_12377:
        /* <DEDUP_REMOVED lines=10> */
.L_x_12382:
[----:B------:R-:W-:-:S05]  /*5e10*/  PRMT R3, R17, 0x9910, RZ ;  /* 0x0000991011037816 */ /* 0x000fca00000000ff */
[----:B------:R2:W-:Y:S01]  /*5e20*/  STG.E desc[UR36][R8.64], R3 ;  /* 0x0000000308007986 */ /* 0x0005e2000c101924 */
[----:B------:R-:W-:Y:S05]  /*5e30*/  BRA `(.L_x_12380) ;  /* 0x0000000c00307947 */ /* 0x000fea0003800000 */
.L_x_12381:
[----:B------:R0:W-:Y:S01]  /*5e40*/  STG.E.U16 desc[UR36][R8.64], R17 ;  /* 0x0000001108007986 */ /* 0x0001e2000c101524 */
[----:B------:R-:W-:Y:S05]  /*5e50*/  BRA `(.L_x_12380) ;  /* 0x0000000c00287947 */ /* 0x000fea0003800000 */
.L_x_12376:
        /* <DEDUP_REMOVED lines=9> */
.L_x_12384:
[----:B------:R-:W0:Y:S02]  /*5ef0*/  I2F.S16 R0, R17 ;  /* 0x0000001100007306 */ /* 0x000e240000101400 */
[----:B0-----:R-:W-:-:S05]  /*5f00*/  F2FP.F16.F32.PACK_AB R0, RZ, R0 ;  /* 0x00000000ff00723e */ /* 0x001fca00000000ff */
[----:B------:R0:W-:Y:S01]  /*5f10*/  STG.E.U16 desc[UR36][R8.64], R0 ;  /* 0x0000000008007986 */ /* 0x0001e2000c101524 */
[----:B------:R-:W-:Y:S05]  /*5f20*/  BRA `(.L_x_12380) ;  /* 0x0000000800f47947 */ /* 0x000fea0003800000 */
.L_x_12383:
        /* <DEDUP_REMOVED lines=10> */
.L_x_12386:
[----:B------:R-:W0:Y:S02]  /*5fd0*/  I2F.S16 R17, R17 ;  /* 0x0000001100117306 */ /* 0x000e240000101400 */
[----:B0-----:R-:W-:-:S04]  /*5fe0*/  F2FP.F16.F32.PACK_AB R3, RZ, R17 ;  /* 0x00000011ff03723e */ /* 0x001fc800000000ff */
[----:B------:R-:W-:-:S05]  /*5ff0*/  PRMT R3, R3, 0x5410, RZ ;  /* 0x0000541003037816 */ /* 0x000fca00000000ff */
[----:B------:R0:W-:Y:S01]  /*6000*/  STG.E desc[UR36][R8.64], R3 ;  /* 0x0000000308007986 */ /* 0x0001e2000c101924 */
[----:B------:R-:W-:Y:S05]  /*6010*/  BRA `(.L_x_12380) ;  /* 0x0000000800b87947 */ /* 0x000fea0003800000 */
.L_x_12385:
[----:B------:R-:W0:Y:S02]  /*6020*/  I2F.F64.S16 R4, R17 ;  /* 0x0000001100047312 */ /* 0x000e240000101c00 */
[----:B0-----:R0:W-:Y:S01]  /*6030*/  STG.E.64 desc[UR36][R8.64], R4 ;  /* 0x0000000408007986 */ /* 0x0011e2000c101b24 */
[----:B------:R-:W-:Y:S05]  /*6040*/  BRA `(.L_x_12380) ;  /* 0x0000000800ac7947 */ /* 0x000fea0003800000 */
.L_x_12375:
        /* <DEDUP_REMOVED lines=13> */
.L_x_12389:
[----:B------:R-:W0:Y:S01]  /*6120*/  I2F.F64.S16 R4, R17 ;  /* 0x0000001100047312 */ /* 0x000e220000101c00 */
[----:B------:R-:W-:-:S05]  /*6130*/  CS2R R6, SRZ ;  /* 0x0000000000067805 */ /* 0x000fca000001ff00 */
[----:B0-----:R0:W-:Y:S01]  /*6140*/  STG.E.128 desc[UR36][R8.64], R4 ;  /* 0x0000000408007986 */ /* 0x0011e2000c101d24 */
[----:B------:R-:W-:Y:S05]  /*6150*/  BRA `(.L_x_12380) ;  /* 0x0000000800687947 */ /* 0x000fea0003800000 */
.L_x_12388:
        /* <DEDUP_REMOVED lines=21> */
.L_x_12393:
[----:B------:R-:W-:Y:S05]  /*62b0*/  BSYNC B0 ;  /* 0x0000000000007941 */ /* 0x000fea0003800000 */
.L_x_12392:
[----:B------:R-:W-:-:S05]  /*62c0*/  LOP3.LUT R5, R0, R5, RZ, 0xfc, !PT ;  /* 0x0000000500057212 */ /* 0x000fca00078efcff */
[----:B------:R0:W-:Y:S01]  /*62d0*/  STG.E.U8 desc[UR36][R8.64], R5 ;  /* 0x0000000508007986 */ /* 0x0001e2000c101124 */
[----:B------:R-:W-:Y:S05]  /*62e0*/  BRA `(.L_x_12380) ;  /* 0x0000000800047947 */ /* 0x000fea0003800000 */
.L_x_12391:
        /* <DEDUP_REMOVED lines=13> */
.L_x_12395:
[----:B------:R-:W-:Y:S01]  /*63c0*/  IMAD.MOV.U32 R0, RZ, RZ, 0x7f ;  /* 0x0000007fff007424 */ /* 0x000fe200078e00ff */
[----:B------:R-:W-:-:S04]  /*63d0*/  ISETP.GT.U32.AND P0, PT, R3, 0x7f800000, PT ;  /* 0x7f8000000300780c */ /* 0x000fc80003f04070 */
[----:B------:R-:W-:-:S09]  /*63e0*/  SEL R0, R0, 0x7c, P0 ;  /* 0x0000007c00007807 */ /* 0x000fd20000000000 */
.L_x_12396:
[----:B------:R-:W-:Y:S05]  /*63f0*/  BSYNC B0 ;  /* 0x0000000000007941 */ /* 0x000fea0003800000 */
.L_x_12394:
[----:B------:R-:W-:-:S04]  /*6400*/  LOP3.LUT R3, R17, 0x80000000, RZ, 0xc0, !PT ;  /* 0x8000000011037812 */ /* 0x000fc800078ec0ff */
[----:B------:R-:W-:-:S04]  /*6410*/  SHF.R.U32.HI R3, RZ, 0x18, R3 ;  /* 0x00000018ff037819 */ /* 0x000fc80000011603 */
[----:B------:R-:W-:-:S05]  /*6420*/  LOP3.LUT R3, R0, R3, RZ, 0xfc, !PT ;  /* 0x0000000300037212 */ /* 0x000fca00078efcff */
[----:B------:R0:W-:Y:S01]  /*6430*/  STG.E.U8 desc[UR36][R8.64], R3 ;  /* 0x0000000308007986 */ /* 0x0001e2000c101124 */
[----:B------:R-:W-:Y:S05]  /*6440*/  BRA `(.L_x_12380) ;  /* 0x0000000400ac7947 */ /* 0x000fea0003800000 */
.L_x_12390:
[----:B------:R-:W0:Y:S02]  /*6450*/  I2F.S16 R0, R17 ;  /* 0x0000001100007306 */ /* 0x000e240000101400 */
[----:B0-----:R-:W-:-:S05]  /*6460*/  F2FP.BF16.F32.PACK_AB R0, RZ, R0 ;  /* 0x00000000ff00723e */ /* 0x001fca00000010ff */
[----:B------:R0:W-:Y:S01]  /*6470*/  STG.E.U16 desc[UR36][R8.64], R0 ;  /* 0x0000000008007986 */ /* 0x0001e2000c101524 */
[----:B------:R-:W-:Y:S05]  /*6480*/  BRA `(.L_x_12380) ;  /* 0x00000004009c7947 */ /* 0x000fea0003800000 */
.L_x_12387:
        /* <DEDUP_REMOVED lines=10> */
.L_x_12399:
        /* <DEDUP_REMOVED lines=17> */
.L_x_12402:
[----:B------:R-:W-:-:S04]  /*6640*/  LOP3.LUT R3, R17, 0x80000000, RZ, 0xc0, !PT ;  /* 0x8000000011037812 */ /* 0x000fc800078ec0ff */
[----:B------:R-:W-:-:S04]  /*6650*/  SHF.R.U32.HI R3, RZ, 0x18, R3 ;  /* 0x00000018ff037819 */ /* 0x000fc80000011603 */
[----:B------:R-:W-:-:S04]  /*6660*/  LOP3.LUT R0, R0, R3, RZ, 0xfc, !PT ;  /* 0x0000000300007212 */ /* 0x000fc800078efcff */
[----:B------:R-:W-:-:S07]  /*6670*/  PRMT R4, R0, 0x7610, R4 ;  /* 0x0000761000047816 */ /* 0x000fce0000000004 */
.L_x_12401:
[----:B------:R-:W-:Y:S05]  /*6680*/  BSYNC B0 ;  /* 0x0000000000007941 */ /* 0x000fea0003800000 */
.L_x_12400:
[----:B------:R0:W-:Y:S01]  /*6690*/  STG.E.U8 desc[UR36][R8.64], R4 ;  /* 0x0000000408007986 */ /* 0x0001e2000c101124 */
[----:B------:R-:W-:Y:S05]  /*66a0*/  BRA `(.L_x_12380) ;  /* 0x0000000400147947 */ /* 0x000fea0003800000 */
.L_x_12398:
        /* <DEDUP_REMOVED lines=17> */
.L_x_12405:
[----:B------:R-:W-:-:S04]  /*67c0*/  LOP3.LUT R3, R17, 0x80000000, RZ, 0xc0, !PT ;  /* 0x8000000011037812 */ /* 0x000fc800078ec0ff */
[----:B------:R-:W-:-:S04]  /*67d0*/  SHF.R.U32.HI R3, RZ, 0x18, R3 ;  /* 0x00000018ff037819 */ /* 0x000fc80000011603 */
[----:B------:R-:W-:-:S04]  /*67e0*/  LOP3.LUT R0, R0, R3, RZ, 0xfc, !PT ;  /* 0x0000000300007212 */ /* 0x000fc800078efcff */
[----:B------:R-:W-:-:S07]  /*67f0*/  PRMT R4, R0, 0x7610, R4 ;  /* 0x0000761000047816 */ /* 0x000fce0000000004 */
.L_x_12404:
[----:B------:R-:W-:Y:S05]  /*6800*/  BSYNC B0 ;  /* 0x0000000000007941 */ /* 0x000fea0003800000 */
.L_x_12403:
[----:B------:R0:W-:Y:S01]  /*6810*/  STG.E.U8 desc[UR36][R8.64], R4 ;  /* 0x0000000408007986 */ /* 0x0001e2000c101124 */
[----:B------:R-:W-:Y:S05]  /*6820*/  BRA `(.L_x_12380) ;  /* 0x0000000000b47947 */ /* 0x000fea0003800000 */
.L_x_12397:
        /* <DEDUP_REMOVED lines=22> */
.L_x_12379:
        /* <DEDUP_REMOVED lines=16> */
.L_x_12408:
[----:B------:R-:W-:Y:S05]  /*6a90*/  BRA `(.L_x_12380) ;  /* 0x0000000000187947 */ /* 0x000fea0003800000 */
.L_x_12407:
[----:B------:R-:W-:-:S04]  /*6aa0*/  PRMT R4, R17, 0x9910, RZ ;  /* 0x0000991011047816 */ /* 0x000fc800000000ff */
[----:B------:R-:W-:-:S05]  /*6ab0*/  SHF.R.S32.HI R5, RZ, 0x1f, R4 ;  /* 0x0000001fff057819 */ /* 0x000fca0000011404 */
[----:B------:R0:W-:Y:S01]  /*6ac0*/  STG.E.64 desc[UR36][R8.64], R4 ;  /* 0x0000000408007986 */ /* 0x0001e2000c101b24 */
[----:B------:R-:W-:Y:S05]  /*6ad0*/  BRA `(.L_x_12380) ;  /* 0x0000000000087947 */ /* 0x000fea0003800000 */
.L_x_12406:
[----:B------:R-:W-:-:S05]  /*6ae0*/  PRMT R3, R17, 0x9910, RZ ;  /* 0x0000991011037816 */ /* 0x000fca00000000ff */
[----:B------:R0:W-:Y:S02]  /*6af0*/  STG.E desc[UR36][R8.64], R3 ;  /* 0x0000000308007986 */ /* 0x0001e4000c101924 */
.L_x_12380:
[----:B------:R-:W-:-:S07]  /*6b00*/  VIADD R2, R2, 0x80 ;  /* 0x0000008002027836 */ /* 0x000fce0000000000 */
.L_x_12340:
[----:B------:R-:W-:Y:S05]  /*6b10*/  BSYNC B6 ;  /* 0x0000000000067941 */ /* 0x000fea0003800000 */
.L_x_12339:
        /* <DEDUP_REMOVED lines=21> */
.L_x_12412:
[----:B------:R-:W-:Y:S01]  /*6c70*/  STG.E.U8 desc[UR36][R2.64], R16 ;  /* 0x0000001002007986 */ /* 0x000fe2000c101124 */
[----:B------:R-:W-:Y:S05]  /*6c80*/  EXIT ;  /* 0x000000000000794d */ /* 0x000fea0003800000 */
.L_x_12411:
        /* <DEDUP_REMOVED lines=10> */
.L_x_12415:
[----:B------:R-:W-:-:S05]  /*6d30*/  PRMT R5, R16, 0x9910, RZ ;  /* 0x0000991010057816 */ /* 0x000fca00000000ff */
[----:B------:R-:W-:Y:S01]  /*6d40*/  STG.E desc[UR36][R2.64], R5 ;  /* 0x0000000502007986 */ /* 0x000fe2000c101924 */
[----:B------:R-:W-:Y:S05]  /*6d50*/  EXIT ;  /* 0x000000000000794d */ /* 0x000fea0003800000 */
.L_x_12414:
[----:B------:R-:W-:Y:S01]  /*6d60*/  STG.E.U16 desc[UR36][R2.64], R16 ;  /* 0x0000001002007986 */ /* 0x000fe2000c101524 */
[----:B------:R-:W-:Y:S05]  /*6d70*/  EXIT ;  /* 0x000000000000794d */ /* 0x000fea0003800000 */
.L_x_12410:
        /* <DEDUP_REMOVED lines=9> */
.L_x_12417:
[----:B------:R-:W0:Y:S02]  /*6e10*/  I2F.S16 R0, R16 ;  /* 0x0000001000007306 */ /* 0x000e240000101400 */
[----:B0-----:R-:W-:-:S05]  /*6e20*/  F2FP.F16.F32.PACK_AB R0, RZ, R0 ;  /* 0x00000000ff00723e */ /* 0x001fca00000000ff */
[----:B------:R-:W-:Y:S01]  /*6e30*/  STG.E.U16 desc[UR36][R2.64], R0 ;  /* 0x0000000002007986 */ /* 0x000fe2000c101524 */
[----:B------:R-:W-:Y:S05]  /*6e40*/  EXIT ;  /* 0x000000000000794d */ /* 0x000fea0003800000 */
.L_x_12416:
        /* <DEDUP_REMOVED lines=10> */
.L_x_12419:
[----:B------:R-:W0:Y:S02]  /*6ef0*/  I2F.S16 R16, R16 ;  /* 0x0000001000107306 */ /* 0x000e240000101400 */
[----:B0-----:R-:W-:-:S04]  /*6f00*/  F2FP.F16.F32.PACK_AB R5, RZ, R16 ;  /* 0x00000010ff05723e */ /* 0x001fc800000000ff */
[----:B------:R-:W-:-:S05]  /*6f10*/  PRMT R5, R5, 0x5410, RZ ;  /* 0x0000541005057816 */ /* 0x000fca00000000ff */
[----:B------:R-:W-:Y:S01]  /*6f20*/  STG.E desc[UR36][R2.64], R5 ;  /* 0x0000000502007986 */ /* 0x000fe2000c101924 */
[----:B------:R-:W-:Y:S05]  /*6f30*/  EXIT ;  /* 0x000000000000794d */ /* 0x000fea0003800000 */
.L_x_12418:
[----:B------:R-:W0:Y:S02]  /*6f40*/  I2F.F64.S16 R16, R16 ;  /* 0x0000001000107312 */ /* 0x000e240000101c00 */
[----:B0-----:R-:W-:Y:S01]  /*6f50*/  STG.E.64 desc[UR36][R2.64], R16 ;  /* 0x0000001002007986 */ /* 0x001fe2000c101b24 */
[----:B------:R-:W-:Y:S05]  /*6f60*/  EXIT ;  /* 0x000000000000794d */ /* 0x000fea0003800000 */
.L_x_12409:
        /* <DEDUP_REMOVED lines=13> */
.L_x_12422:
[----:B------:R-:W0:Y:S01]  /*7040*/  I2F.F64.S16 R16, R16 ;  /* 0x0000001000107312 */ /* 0x000e220000101c00 */
[----:B------:R-:W-:-:S05]  /*7050*/  CS2R R18, SRZ ;  /* 0x0000000000127805 */ /* 0x000fca000001ff00 */
[----:B0-----:R-:W-:Y:S01]  /*7060*/  STG.E.128 desc[UR36][R2.64], R16 ;  /* 0x0000001002007986 */ /* 0x001fe2000c101d24 */
[----:B------:R-:W-:Y:S05]  /*7070*/  EXIT ;  /* 0x000000000000794d */ /* 0x000fea0003800000 */
.L_x_12421:
        /* <DEDUP_REMOVED lines=21> */
.L_x_12426:
[----:B------:R-:W-:Y:S05]  /*71d0*/  BSYNC B0 ;  /* 0x0000000000007941 */ /* 0x000fea0003800000 */
.L_x_12425:
[----:B------:R-:W-:-:S05]  /*71e0*/  LOP3.LUT R5, R0, R5, RZ, 0xfc, !PT ;  /* 0x0000000500057212 */ /* 0x000fca00078efcff */
[----:B------:R-:W-:Y:S01]  /*71f0*/  STG.E.U8 desc[UR36][R2.64], R5 ;  /* 0x0000000502007986 */ /* 0x000fe2000c101124 */
[----:B------:R-:W-:Y:S05]  /*7200*/  EXIT ;  /* 0x000000000000794d */ /* 0x000fea0003800000 */
.L_x_12424:
        /* <DEDUP_REMOVED lines=13> */
.L_x_12428:
[----:B------:R-:W-:Y:S01]  /*72e0*/  IMAD.MOV.U32 R0, RZ, RZ, 0x7f ;  /* 0x0000007fff007424 */ /* 0x000fe200078e00ff */
[----:B------:R-:W-:-:S04]  /*72f0*/  ISETP.GT.U32.AND P0, PT, R4, 0x7f800000, PT ;  /* 0x7f8000000400780c */ /* 0x000fc80003f04070 */
[----:B------:R-:W-:-:S09]  /*7300*/  SEL R0, R0, 0x7c, P0 ;  /* 0x0000007c00007807 */ /* 0x000fd20000000000 */
.L_x_12429:
[----:B------:R-:W-:Y:S05]  /*7310*/  BSYNC B0 ;  /* 0x0000000000007941 */ /* 0x000fea0003800000 */
.L_x_12427:
[----:B------:R-:W-:-:S04]  /*7320*/  LOP3.LUT R4, R5, 0x80000000, RZ, 0xc0, !PT ;  /* 0x8000000005047812 */ /* 0x000fc800078ec0ff */
[----:B------:R-:W-:-:S04]  /*7330*/  SHF.R.U32.HI R5, RZ, 0x18, R4 ;  /* 0x00000018ff057819 */ /* 0x000fc80000011604 */
[----:B------:R-:W-:-:S05]  /*7340*/  LOP3.LUT R5, R0, R5, RZ, 0xfc, !PT ;  /* 0x0000000500057212 */ /* 0x000fca00078efcff */
[----:B------:R-:W-:Y:S01]  /*7350*/  STG.E.U8 desc[UR36][R2.64], R5 ;  /* 0x0000000502007986 */ /* 0x000fe2000c101124 */
[----:B------:R-:W-:Y:S05]  /*7360*/  EXIT ;  /* 0x000000000000794d */ /* 0x000fea0003800000 */
.L_x_12423:
[----:B------:R-:W0:Y:S02]  /*7370*/  I2F.S16 R0, R16 ;  /* 0x0000001000007306 */ /* 0x000e240000101400 */
[----:B0-----:R-:W-:-:S05]  /*7380*/  F2FP.BF16.F32.PACK_AB R0, RZ, R0 ;  /* 0x00000000ff00723e */ /* 0x001fca00000010ff */
[----:B------:R-:W-:Y:S01]  /*7390*/  STG.E.U16 desc[UR36][R2.64], R0 ;  /* 0x0000000002007986 */ /* 0x000fe2000c101524 */
[----:B------:R-:W-:Y:S05]  /*73a0*/  EXIT ;  /* 0x000000000000794d */ /* 0x000fea0003800000 */
.L_x_12420:
        /* <DEDUP_REMOVED lines=10> */
.L_x_12432:
        /* <DEDUP_REMOVED lines=17> */
.L_x_12435:
[----:B------:R-:W-:-:S04]  /*7560*/  LOP3.LUT R0, R7, 0x80000000, RZ, 0xc0, !PT ;  /* 0x8000000007007812 */ /* 0x000fc800078ec0ff */
[----:B------:R-:W-:-:S04]  /*7570*/  SHF.R.U32.HI R5, RZ, 0x18, R0 ;  /* 0x00000018ff057819 */ /* 0x000fc80000011600 */
[----:B------:R-:W-:-:S04]  /*7580*/  LOP3.LUT R4, R4, R5, RZ, 0xfc, !PT ;  /* 0x0000000504047212 */ /* 0x000fc800078efcff */
[----:B------:R-:W-:-:S07]  /*7590*/  PRMT R0, R4, 0x7610, R0 ;  /* 0x0000761004007816 */ /* 0x000fce0000000000 */
.L_x_12434:
[----:B------:R-:W-:Y:S05]  /*75a0*/  BSYNC B0 ;  /* 0x0000000000007941 */ /* 0x000fea0003800000 */
.L_x_12433:
[----:B------:R-:W-:Y:S01]  /*75b0*/  STG.E.U8 desc[UR36][R2.64], R0 ;  /* 0x0000000002007986 */ /* 0x000fe2000c101124 */
[----:B------:R-:W-:Y:S05]  /*75c0*/  EXIT ;  /* 0x000000000000794d */ /* 0x000fea0003800000 */
.L_x_12431:
        /* <DEDUP_REMOVED lines=17> */
.L_x_12438:
[----:B------:R-:W-:-:S04]  /*76e0*/  LOP3.LUT R0, R7, 0x80000000, RZ, 0xc0, !PT ;  /* 0x8000000007007812 */ /* 0x000fc800078ec0ff */
[----:B------:R-:W-:-:S04]  /*76f0*/  SHF.R.U32.HI R5, RZ, 0x18, R0 ;  /* 0x00000018ff057819 */ /* 0x000fc80000011600 */
[----:B------:R-:W-:-:S04]  /*7700*/  LOP3.LUT R4, R4, R5, RZ, 0xfc, !PT ;  /* 0x0000000504047212 */ /* 0x000fc800078efcff */
[----:B------:R-:W-:-:S07]  /*7710*/  PRMT R0, R4, 0x7610, R0 ;  /* 0x0000761004007816 */ /* 0x000fce0000000000 */
.L_x_12437:
[----:B------:R-:W-:Y:S05]  /*7720*/  BSYNC B0 ;  /* 0x0000000000007941 */ /* 0x000fea0003800000 */
.L_x_12436:
[----:B------:R-:W-:Y:S01]  /*7730*/  STG.E.U8 desc[UR36][R2.64], R0 ;  /* 0x0000000002007986 */ /* 0x000fe2000c101124 */
[----:B------:R-:W-:Y:S05]  /*7740*/  EXIT ;  /* 0x000000000000794d */ /* 0x000fea0003800000 */
.L_x_12430:
        /* <DEDUP_REMOVED lines=22> */
.L_x_12413:
        /* <DEDUP_REMOVED lines=16> */
.L_x_12441:
[----:B------:R-:W-:Y:S05]  /*79b0*/  EXIT ;  /* 0x000000000000794d */ /* 0x000fea0003800000 */
.L_x_12440:
[----:B------:R-:W-:-:S04]  /*79c0*/  PRMT R4, R16, 0x9910, RZ ;  /* 0x0000991010047816 */ /* 0x000fc800000000ff */
[----:B------:R-:W-:-:S05]  /*79d0*/  SHF.R.S32.HI R5, RZ, 0x1f, R4 ;  /* 0x0000001fff057819 */ /* 0x000fca0000011404 */
[----:B------:R-:W-:Y:S01]  /*79e0*/  STG.E.64 desc[UR36][R2.64], R4 ;  /* 0x0000000402007986 */ /* 0x000fe2000c101b24 */
[----:B------:R-:W-:Y:S05]  /*79f0*/  EXIT ;  /* 0x000000000000794d */ /* 0x000fea0003800000 */
.L_x_12439:
[----:B------:R-:W-:-:S05]  /*7a00*/  PRMT R5, R16, 0x9910, RZ ;  /* 0x0000991010057816 */ /* 0x000fca00000000ff */
[----:B------:R-:W-:Y:S01]  /*7a10*/  STG.E desc[UR36][R2.64], R5 ;  /* 0x0000000502007986 */ /* 0x000fe2000c101924 */
[----:B------:R-:W-:Y:S05]  /*7a20*/  EXIT ;  /* 0x000000000000794d */ /* 0x000fea0003800000 */
.L_x_12442:
        /* <DEDUP_REMOVED lines=13> */
.L_x_36250:


//--------------------- .text._ZN2at6native18elementwise_kernelILi128ELi4EZNS0_22gpu_kernel_impl_nocastIZZZNS0_21clamp_min_kernel_cudaERNS_18TensorIteratorBaseERKN3c106ScalarEENKUlvE_clEvENKUlvE3_clEvEUlsE_EEvS4_RKT_EUliE_EEviT1_ --------------------------
	.section	.text._ZN2at6native18elementwise_kernelILi128ELi4EZNS0_22gpu_kernel_impl_nocastIZZZNS0_21clamp_min_kernel_cudaERNS_18TensorIteratorBaseERKN3c106ScalarEENKUlvE_clEvENKUlvE3_clEvEUlsE_EEvS4_RKT_EUliE_EEviT1_,"ax",@progbits
	.align	128
        .global         _ZN2at6native18elementwise_kernelILi128ELi4EZNS0_22gpu_kernel_impl_nocastIZZZNS0_21clamp_min_kernel_cudaERNS_18TensorIteratorBaseERKN3c106ScalarEENKUlvE_clEvENKUlvE3_clEvEUlsE_EEvS4_RKT_EUliE_EEviT1_
        .type           _ZN2at6native18elementwise_kernelILi128ELi4EZNS0_22gpu_kernel_impl_nocastIZZZNS0_21clamp_min_kernel_cudaERNS_18TensorIteratorBaseERKN3c106ScalarEENKUlvE_clEvENKUlvE3_clEvEUlsE_EEvS4_RKT_EUliE_EEviT1_,@function
        .size           _ZN2at6native18elementwise_kernelILi128ELi4EZNS0_22gpu_kernel_impl_nocastIZZZNS0_21clamp_min_kernel_cudaERNS_18TensorIteratorBaseERKN3c106ScalarEENKUlvE_clEvENKUlvE3_clEvEUlsE_EEvS4_RKT_EUliE_EEviT1_,(.L_x_36251 - _ZN2at6native18elementwise_kernelILi128ELi4EZNS0_22gpu_kernel_impl_nocastIZZZNS0_21clamp_min_kernel_cudaERNS_18TensorIteratorBaseERKN3c106ScalarEENKUlvE_clEvENKUlvE3_clEvEUlsE_EEvS4_RKT_EUliE_EEviT1_)
        .other          _ZN2at6native18elementwise_kernelILi128ELi4EZNS0_22gpu_kernel_impl_nocastIZZZNS0_21clamp_min_kernel_cudaERNS_18TensorIteratorBaseERKN3c106ScalarEENKUlvE_clEvENKUlvE3_clEvEUlsE_EEvS4_RKT_EUliE_EEviT1_,@"STO_CUDA_ENTRY STV_DEFAULT"
_ZN2at6native18elementwise_kernelILi128ELi4EZNS0_22gpu_kernel_impl_nocastIZZZNS0_21clamp_min_kernel_cudaERNS_18TensorIteratorBaseERKN3c106ScalarEENKUlvE_clEvENKUlvE3_clEvEUlsE_EEvS4_RKT_EUliE_EEviT1_:
.text._ZN2at6native18elementwise_kernelILi128ELi4EZNS0_22gpu_kernel_impl_nocastIZZZNS0_21clamp_min_kernel_cudaERNS_18TensorIteratorBaseERKN3c106ScalarEENKUlvE_clEvENKUlvE3_clEvEUlsE_EEvS4_RKT_EUliE_EEviT1_:
        /* <DEDUP_REMOVED lines=311> */
.L_x_12445:
        /* <DEDUP_REMOVED lines=10> */
[----:B--2---:R-:W-:-:S05]  /*1410*/  VIMNMX R7, R4, UR4, !PT ;  /* 0x0000000404077c48 */ /* 0x004fca000ffe0100 */
[----:B------:R0:W-:Y:S02]  /*1420*/  STG.E.U16 desc[UR6][R2.64], R7 ;  /* 0x0000000702007986 */ /* 0x0001e4000c101506 */
.L_x_12444:
[----:B------:R-:W-:Y:S05]  /*1430*/  BSYNC B0 ;  /* 0x0000000000007941 */ /* 0x000fea0003800000 */
.L_x_12443:
        /* <DEDUP_REMOVED lines=305> */
.L_x_12448:
        /* <DEDUP_REMOVED lines=11> */
[----:B--2---:R-:W-:-:S05]  /*2800*/  VIMNMX R7, R4, UR4, !PT ;  /* 0x0000000404077c48 */ /* 0x004fca000ffe0100 */
        /* <DEDUP_REMOVED lines=304> */
.L_x_12449:
        /* <DEDUP_REMOVED lines=12> */
.L_x_12447:
[----:B------:R-:W-:Y:S05]  /*3bd0*/  BSYNC B0 ;  /* 0x0000000000007941 */ /* 0x000fea0003800000 */
.L_x_12446:
        /* <DEDUP_REMOVED lines=304> */
.L_x_12450:
        /* <DEDUP_REMOVED lines=9> */
[----:B--2---:R-:W-:-:S05]  /*4f70*/  VIMNMX R7, R4, UR4, !PT ;  /* 0x0000000404077c48 */ /* 0x004fca000ffe0100 */
[----:B------:R-:W-:Y:S01]  /*4f80*/  STG.E.U16 desc[UR6][R2.64], R7 ;  /* 0x0000000702007986 */ /* 0x000fe2000c101506 */
[----:B------:R-:W-:Y:S05]  /*4f90*/  EXIT ;  /* 0x000000000000794d */ /* 0x000fea0003800000 */
.L_x_12451:
        /* <DEDUP_REMOVED lines=14> */
.L_x_36251:


//--------------------- .text._ZN2at6native27unrolled_elementwise_kernelIZZZNS0_21clamp_min_kernel_cudaERNS_18TensorIteratorBaseERKN3c106ScalarEENKUlvE_clEvENKUlvE3_clEvEUlsE_St5arrayIPcLm2EELi4E23TrivialOffsetCalculatorILi1EjESF_NS0_6memory15LoadWithoutCastENSG_16StoreWithoutCastEEEviT_T0_T2_T3_T4_T5_ --------------------------
	.section	.text._ZN2at6native27unrolled_elementwise_kernelIZZZNS0_21clamp_min_kernel_cudaERNS_18TensorIteratorBaseERKN3c106ScalarEENKUlvE_clEvENKUlvE3_clEvEUlsE_St5arrayIPcLm2EELi4E23TrivialOffsetCalculatorILi1EjESF_NS0_6memory15LoadWithoutCastENSG_16StoreWithoutCastEEEviT_T0_T2_T3_T4_T5_,"ax",@progbits
	.align	128
        .global         _ZN2at6native27unrolled_elementwise_kernelIZZZNS0_21clamp_min_kernel_cudaERNS_18TensorIteratorBaseERKN3c106ScalarEENKUlvE_clEvENKUlvE3_clEvEUlsE_St5arrayIPcLm2EELi4E23TrivialOffsetCalculatorILi1EjESF_NS0_6memory15LoadWithoutCastENSG_16StoreWithoutCastEEEviT_T0_T2_T3_T4_T5_
        .type           _ZN2at6native27unrolled_elementwise_kernelIZZZNS0_21clamp_min_kernel_cudaERNS_18TensorIteratorBaseERKN3c106ScalarEENKUlvE_clEvENKUlvE3_clEvEUlsE_St5arrayIPcLm2EELi4E23TrivialOffsetCalculatorILi1EjESF_NS0_6memory15LoadWithoutCastENSG_16StoreWithoutCastEEEviT_T0_T2_T3_T4_T5_,@function
        .size           _ZN2at6native27unrolled_elementwise_kernelIZZZNS0_21clamp_min_kernel_cudaERNS_18TensorIteratorBaseERKN3c106ScalarEENKUlvE_clEvENKUlvE3_clEvEUlsE_St5arrayIPcLm2EELi4E23TrivialOffsetCalculatorILi1EjESF_NS0_6memory15LoadWithoutCastENSG_16StoreWithoutCastEEEviT_T0_T2_T3_T4_T5_,(.L_x_36252 - _ZN2at6native27unrolled_elementwise_kernelIZZZNS0_21clamp_min_kernel_cudaERNS_18TensorIteratorBaseERKN3c106ScalarEENKUlvE_clEvENKUlvE3_clEvEUlsE_St5arrayIPcLm2EELi4E23TrivialOffsetCalculatorILi1EjESF_NS0_6memory15LoadWithoutCastENSG_16StoreWithoutCastEEEviT_T0_T2_T3_T4_T5_)
        .other          _ZN2at6native27unrolled_elementwise_kernelIZZZNS0_21clamp_min_kernel_cudaERNS_18TensorIteratorBaseERKN3c106ScalarEENKUlvE_clEvENKUlvE3_clEvEUlsE_St5arrayIPcLm2EELi4E23TrivialOffsetCalculatorILi1EjESF_NS0_6memory15LoadWithoutCastENSG_16StoreWithoutCastEEEviT_T0_T2_T3_T4_T5_,@"STO_CUDA_ENTRY STV_DEFAULT"
_ZN2at6native27unrolled_elementwise_kernelIZZZNS0_21clamp_min_kernel_cudaERNS_18TensorIteratorBaseERKN3c106ScalarEENKUlvE_clEvENKUlvE3_clEvEUlsE_St5arrayIPcLm2EELi4E23TrivialOffsetCalculatorILi1EjESF_NS0_6memory15LoadWithoutCastENSG_16StoreWithoutCastEEEviT_T0_T2_T3_T4_T5_:
.text._ZN2at6native27unrolled_elementwise_kernelIZZZNS0_21clamp_min_kernel_cudaERNS_18TensorIteratorBaseERKN3c106ScalarEENKUlvE_clEvENKUlvE3_clEvEUlsE_St5arrayIPcLm2EELi4E23TrivialOffsetCalculatorILi1EjESF_NS0_6memory15LoadWithoutCastENSG_16StoreWithoutCastEEEviT_T0_T2_T3_T4_T5_:
        /* <DEDUP_REMOVED lines=43> */
[----:B---3--:R-:W-:-:S05]  /*02b0*/  VIMNMX R3, R3, UR4, !PT ;  /* 0x0000000403037c48 */ /* 0x008fca000ffe0100 */
[----:B------:R0:W-:Y:S01]  /*02c0*/  @!P0 STG.E.U16 desc[UR6][R6.64], R3 ;  /* 0x0000000306008986 */ /* 0x0001e2000c101506 */
[----:B-----5:R-:W-:Y:S02]  /*02d0*/  VIMNMX R13, R18, UR4, !PT ;  /* 0x00000004120d7c48 */ /* 0x020fe4000ffe0100 */
[----:B----4-:R-:W-:Y:S02]  /*02e0*/  VIMNMX R9, R16, UR4, !PT ;  /* 0x0000000410097c48 */ /* 0x010fe4000ffe0100 */
[----:B------:R-:W-:Y:S01]  /*02f0*/  VIMNMX R17, R17, UR4, !PT ;  /* 0x0000000411117c48 */ /* 0x000fe2000ffe0100 */
        /* <DEDUP_REMOVED lines=11> */
.L_x_12453:
[----:B------:R-:W-:Y:S05]  /*03b0*/  BSYNC B0 ;  /* 0x0000000000007941 */ /* 0x000fea0003800000 */
.L_x_12452:
[----:B------:R-:W-:-:S13]  /*03c0*/  ISETP.GE.AND P0, PT, R11, R2, PT ;  /* 0x000000020b00720c */ /* 0x000fda0003f06270 */
[----:B------:R-:W-:Y:S05]  /*03d0*/  @P0 EXIT ;  /* 0x000000000000094d */ /* 0x000fea0003800000 */
[----:B------:R-:W1:Y:S01]  /*03e0*/  LDC.64 R2, c[0x0][0x228] ;  /* 0x00008a00ff027b82 */ /* 0x000e620000000a00 */
[----:B------:R-:W-:-:S05]  /*03f0*/  LEA R11, R0, R11, 0x9 ;  /* 0x0000000b000b7211 */ /* 0x000fca00078e48ff */
[----:B-1----:R-:W-:-:S05]  /*0400*/  IMAD.WIDE.U32 R2, R11, 0x2, R2 ;  /* 0x000000020b027825 */ /* 0x002fca00078e0002 */
[----:B------:R-:W-:Y:S01]  /*0410*/  STG.E.U16 desc[UR6][R2.64], R17 ;  /* 0x0000001102007986 */ /* 0x000fe2000c101506 */
[----:B------:R-:W-:Y:S05]  /*0420*/  EXIT ;  /* 0x000000000000794d */ /* 0x000fea0003800000 */
.L_x_12454:
        /* <DEDUP_REMOVED lines=13> */
.L_x_36252:


//--------------------- .text._ZN2at6native29vectorized_elementwise_kernelILi2EZZZNS0_21clamp_min_kernel_cudaERNS_18TensorIteratorBaseERKN3c106ScalarEENKUlvE_clEvENKUlvE3_clEvEUlsE_St5arrayIPcLm2EEEEviT0_T1_ --------------------------
	.section	.text._ZN2at6native29vectorized_elementwise_kernelILi2EZZZNS0_21clamp_min_kernel_cudaERNS_18TensorIteratorBaseERKN3c106ScalarEENKUlvE_clEvENKUlvE3_clEvEUlsE_St5arrayIPcLm2EEEEviT0_T1_,"ax",@progbits
	.align	128
        .global         _ZN2at6native29vectorized_elementwise_kernelILi2EZZZNS0_21clamp_min_kernel_cudaERNS_18TensorIteratorBaseERKN3c106ScalarEENKUlvE_clEvENKUlvE3_clEvEUlsE_St5arrayIPcLm2EEEEviT0_T1_
        .type           _ZN2at6native29vectorized_elementwise_kernelILi2EZZZNS0_21clamp_min_kernel_cudaERNS_18TensorIteratorBaseERKN3c106ScalarEENKUlvE_clEvENKUlvE3_clEvEUlsE_St5arrayIPcLm2EEEEviT0_T1_,@function
        .size           _ZN2at6native29vectorized_elementwise_kernelILi2EZZZNS0_21clamp_min_kernel_cudaERNS_18TensorIteratorBaseERKN3c106ScalarEENKUlvE_clEvENKUlvE3_clEvEUlsE_St5arrayIPcLm2EEEEviT0_T1_,(.L_x_36253 - _ZN2at6native29vectorized_elementwise_kernelILi2EZZZNS0_21clamp_min_kernel_cudaERNS_18TensorIteratorBaseERKN3c106ScalarEENKUlvE_clEvENKUlvE3_clEvEUlsE_St5arrayIPcLm2EEEEviT0_T1_)
        .other          _ZN2at6native29vectorized_elementwise_kernelILi2EZZZNS0_21clamp_min_kernel_cudaERNS_18TensorIteratorBaseERKN3c106ScalarEENKUlvE_clEvENKUlvE3_clEvEUlsE_St5arrayIPcLm2EEEEviT0_T1_,@"STO_CUDA_ENTRY STV_DEFAULT"
_ZN2at6native29vectorized_elementwise_kernelILi2EZZZNS0_21clamp_min_kernel_cudaERNS_18TensorIteratorBaseERKN3c106ScalarEENKUlvE_clEvENKUlvE3_clEvEUlsE_St5arrayIPcLm2EEEEviT0_T1_:
.text._ZN2at6native29vectorized_elementwise_kernelILi2EZZZNS0_21clamp_min_kernel_cudaERNS_18TensorIteratorBaseERKN3c106ScalarEENKUlvE_clEvENKUlvE3_clEvEUlsE_St5arrayIPcLm2EEEEviT0_T1_:
        /* <DEDUP_REMOVED lines=33> */
[----:B------:R-:W-:Y:S02]  /*0210*/  VIMNMX R0, R0, UR4, !PT ;  /* 0x0000000400007c48 */ /* 0x000fe4000ffe0100 */
[----:B------:R-:W-:Y:S02]  /*0220*/  VIMNMX R7, R4, UR4, !PT ;  /* 0x0000000404077c48 */ /* 0x000fe4000ffe0100 */
[----:B------:R-:W-:Y:S02]  /*0230*/  VIMNMX R6, R6, UR4, !PT ;  /* 0x0000000406067c48 */ /* 0x000fe4000ffe0100 */
[----:B------:R-:W-:-:S02]  /*0240*/  VIMNMX R9, R8, UR4, !PT ;  /* 0x0000000408097c48 */ /* 0x000fc4000ffe0100 */
[----:B------:R-:W-:Y:S02]  /*0250*/  VIMNMX R10, R10, UR4, !PT ;  /* 0x000000040a0a7c48 */ /* 0x000fe4000ffe0100 */
[----:B------:R-:W-:Y:S02]  /*0260*/  VIMNMX R11, R11, UR4, !PT ;  /* 0x000000040b0b7c48 */ /* 0x000fe4000ffe0100 */
[----:B------:R-:W-:Y:S02]  /*0270*/  VIMNMX R12, R12, UR4, !PT ;  /* 0x000000040c0c7c48 */ /* 0x000fe4000ffe0100 */
[----:B------:R-:W-:Y:S02]  /*0280*/  VIMNMX R13, R13, UR4, !PT ;  /* 0x000000040d0d7c48 */ /* 0x000fe4000ffe0100 */
        /* <DEDUP_REMOVED lines=9> */
.L_x_12455:
        /* <DEDUP_REMOVED lines=65> */
[----:B---3--:R-:W-:Y:S02]  /*0730*/  VIMNMX R17, R17, UR4, !PT ;  /* 0x0000000411117c48 */ /* 0x008fe4000ffe0100 */
[----:B--2---:R-:W-:-:S05]  /*0740*/  VIMNMX R13, R18, UR4, !PT ;  /* 0x00000004120d7c48 */ /* 0x004fca000ffe0100 */
[----:B------:R2:W-:Y:S01]  /*0750*/  @!P0 STG.E.U16 desc[UR6][R24.64], R13 ;  /* 0x0000000d18008986 */ /* 0x0005e2000c101506 */
[----:B------:R-:W-:Y:S02]  /*0760*/  ISETP.GE.AND P0, PT, R19, R16, PT ;  /* 0x000000101300720c */ /* 0x000fe40003f06270 */
[----:B0-----:R-:W-:Y:S02]  /*0770*/  VIMNMX R9, R22, UR4, !PT ;  /* 0x0000000416097c48 */ /* 0x001fe4000ffe0100 */
[----:B-1----:R-:W-:Y:S02]  /*0780*/  VIMNMX R3, R15, UR4, !PT ;  /* 0x000000040f037c48 */ /* 0x002fe4000ffe0100 */
[----:B------:R-:W-:Y:S02]  /*0790*/  VIMNMX R2, R14, UR4, !PT ;  /* 0x000000040e027c48 */ /* 0x000fe4000ffe0100 */
[----:B----4-:R-:W-:Y:S02]  /*07a0*/  VIMNMX R21, R21, UR4, !PT ;  /* 0x0000000415157c48 */ /* 0x010fe4000ffe0100 */
[----:B------:R-:W-:-:S02]  /*07b0*/  VIMNMX R23, R23, UR4, !PT ;  /* 0x0000000417177c48 */ /* 0x000fc4000ffe0100 */
[----:B------:R-:W-:Y:S01]  /*07c0*/  VIMNMX R12, R12, UR4, !PT ;  /* 0x000000040c0c7c48 */ /* 0x000fe2000ffe0100 */
        /* <DEDUP_REMOVED lines=13> */
.L_x_12458:
[----:B------:R-:W-:-:S13]  /*08a0*/  ISETP.GE.AND P0, PT, R19, R16, PT ;  /* 0x000000101300720c */ /* 0x000fda0003f06270 */
[----:B------:R-:W-:Y:S05]  /*08b0*/  @P0 BRA `(.L_x_12460) ;  /* 0x0000000000300947 */ /* 0x000fea0003800000 */
[----:B0-----:R-:W0:Y:S01]  /*08c0*/  LDC.64 R4, c[0x0][0x228] ;  /* 0x00008a00ff047b82 */ /* 0x001e220000000a00 */
[----:B------:R-:W-:Y:S02]  /*08d0*/  IMAD.IADD R7, R0, 0x1, R19 ;  /* 0x0000000100077824 */ /* 0x000fe400078e0213 */
[----:B------:R-:W-:Y:S02]  /*08e0*/  VIADD R19, R19, 0x80 ;  /* 0x0000008013137836 */ /* 0x000fe40000000000 */
[----:B0-----:R-:W-:-:S05]  /*08f0*/  IMAD.WIDE.U32 R4, R7, 0x2, R4 ;  /* 0x0000000207047825 */ /* 0x001fca00078e0004 */
[----:B------:R1:W-:Y:S02]  /*0900*/  STG.E.U16 desc[UR6][R4.64], R21 ;  /* 0x0000001504007986 */ /* 0x0003e4000c101506 */
.L_x_12459:
[----:B------:R-:W-:-:S13]  /*0910*/  ISETP.GE.AND P0, PT, R19, R16, PT ;  /* 0x000000101300720c */ /* 0x000fda0003f06270 */
[----:B------:R-:W-:Y:S05]  /*0920*/  @P0 BRA `(.L_x_12461) ;  /* 0x0000000000340947 */ /* 0x000fea0003800000 */
[----:B01----:R-:W0:Y:S01]  /*0930*/  LDC.64 R4, c[0x0][0x228] ;  /* 0x00008a00ff047b82 */ /* 0x003e220000000a00 */
[----:B------:R-:W-:Y:S01]  /*0940*/  IADD3 R7, R0, R19, RZ ;  /* 0x0000001300077210 */ /* 0x000fe20007ffe0ff */
[----:B------:R-:W-:-:S04]  /*0950*/  VIADD R19, R19, 0x80 ;  /* 0x0000008013137836 */ /* 0x000fc80000000000 */
[----:B0-----:R-:W-:-:S05]  /*0960*/  IMAD.WIDE.U32 R4, R7, 0x2, R4 ;  /* 0x0000000207047825 */ /* 0x001fca00078e0004 */
[----:B------:R1:W-:Y:S02]  /*0970*/  STG.E.U16 desc[UR6][R4.64], R23 ;  /* 0x0000001704007986 */ /* 0x0003e4000c101506 */
.L_x_12460:
        /* <DEDUP_REMOVED lines=8> */
.L_x_12461:
[----:B------:R-:W-:Y:S05]  /*0a00*/  BSYNC B1 ;  /* 0x0000000000017941 */ /* 0x000fea0003800000 */
.L_x_12457:
[----:B------:R-:W-:-:S13]  /*0a10*/  ISETP.GE.AND P0, PT, R19, R16, PT ;  /* 0x000000101300720c */ /* 0x000fda0003f06270 */
[----:B012---:R-:W0:Y:S01]  /*0a20*/  @!P0 LDC.64 R4, c[0x0][0x228] ;  /* 0x00008a00ff048b82 */ /* 0x007e220000000a00 */
[----:B------:R-:W-:Y:S01]  /*0a30*/  @!P0 IADD3 R3, R0, R19, RZ ;  /* 0x0000001300038210 */ /* 0x000fe20007ffe0ff */
[----:B------:R-:W-:-:S04]  /*0a40*/  @!P0 VIADD R19, R19, 0x80 ;  /* 0x0000008013138836 */ /* 0x000fc80000000000 */
[----:B0-----:R-:W-:-:S05]  /*0a50*/  @!P0 IMAD.WIDE.U32 R4, R3, 0x2, R4 ;  /* 0x0000000203048825 */ /* 0x001fca00078e0004 */
[----:B------:R2:W-:Y:S02]  /*0a60*/  @!P0 STG.E.U16 desc[UR6][R4.64], R2 ;  /* 0x0000000204008986 */ /* 0x0005e4000c101506 */
.L_x_12462:
[----:B------:R-:W-:Y:S05]  /*0a70*/  BSYNC B0 ;  /* 0x0000000000007941 */ /* 0x000fea0003800000 */
.L_x_12456:
        /* <DEDUP_REMOVED lines=8> */
.L_x_12463:
        /* <DEDUP_REMOVED lines=16> */
.L_x_36253:


//--------------------- .text._ZN2at6native29vectorized_elementwise_kernelILi4EZZZNS0_21clamp_min_kernel_cudaERNS_18TensorIteratorBaseERKN3c106ScalarEENKUlvE_clEvENKUlvE3_clEvEUlsE_St5arrayIPcLm2EEEEviT0_T1_ --------------------------
	.section	.text._ZN2at6native29vectorized_elementwise_kernelILi4EZZZNS0_21clamp_min_kernel_cudaERNS_18TensorIteratorBaseERKN3c106ScalarEENKUlvE_clEvENKUlvE3_clEvEUlsE_St5arrayIPcLm2EEEEviT0_T1_,"ax",@progbits
	.align	128
        .global         _ZN2at6native29vectorized_elementwise_kernelILi4EZZZNS0_21clamp_min_kernel_cudaERNS_18TensorIteratorBaseERKN3c106ScalarEENKUlvE_clEvENKUlvE3_clEvEUlsE_St5arrayIPcLm2EEEEviT0_T1_
        .type           _ZN2at6native29vectorized_elementwise_kernelILi4EZZZNS0_21clamp_min_kernel_cudaERNS_18TensorIteratorBaseERKN3c106ScalarEENKUlvE_clEvENKUlvE3_clEvEUlsE_St5arrayIPcLm2EEEEviT0_T1_,@function
        .size           _ZN2at6native29vectorized_elementwise_kernelILi4EZZZNS0_21clamp_min_kernel_cudaERNS_18TensorIteratorBaseERKN3c106ScalarEENKUlvE_clEvENKUlvE3_clEvEUlsE_St5arrayIPcLm2EEEEviT0_T1_,(.L_x_36254 - _ZN2at6native29vectorized_elementwise_kernelILi4EZZZNS0_21clamp_min_kernel_cudaERNS_18TensorIteratorBaseERKN3c106ScalarEENKUlvE_clEvENKUlvE3_clEvEUlsE_St5arrayIPcLm2EEEEviT0_T1_)
        .other          _ZN2at6native29vectorized_elementwise_kernelILi4EZZZNS0_21clamp_min_kernel_cudaERNS_18TensorIteratorBaseERKN3c106ScalarEENKUlvE_clEvENKUlvE3_clEvEUlsE_St5arrayIPcLm2EEEEviT0_T1_,@"STO_CUDA_ENTRY STV_DEFAULT"
_ZN2at6native29vectorized_elementwise_kernelILi4EZZZNS0_21clamp_min_kernel_cudaERNS_18TensorIteratorBaseERKN3c106ScalarEENKUlvE_clEvENKUlvE3_clEvEUlsE_St5arrayIPcLm2EEEEviT0_T1_:
.text._ZN2at6native29vectorized_elementwise_kernelILi4EZZZNS0_21clamp_min_kernel_cudaERNS_18TensorIteratorBaseERKN3c106ScalarEENKUlvE_clEvENKUlvE3_clEvEUlsE_St5arrayIPcLm2EEEEviT0_T1_:
        /* <DEDUP_REMOVED lines=32> */
[----:B------:R-:W-:Y:S01]  /*0200*/  VIMNMX R10, R10, UR4, !PT ;  /* 0x000000040a0a7c48 */ /* 0x000fe2000ffe0100 */
[----:B------:R-:W-:Y:S01]  /*0210*/  IMAD.MOV.U32 R13, RZ, RZ, R14 ;  /* 0x000000ffff0d7224 */ /* 0x000fe200078e000e */
[----:B------:R-:W-:Y:S02]  /*0220*/  VIMNMX R11, R11, UR4, !PT ;  /* 0x000000040b0b7c48 */ /* 0x000fe4000ffe0100 */
[----:B------:R-:W-:Y:S02]  /*0230*/  VIMNMX R0, R0, UR4, !PT ;  /* 0x0000000400007c48 */ /* 0x000fe4000ffe0100 */
[----:B------:R-:W-:Y:S02]  /*0240*/  VIMNMX R7, R4, UR4, !PT ;  /* 0x0000000404077c48 */ /* 0x000fe4000ffe0100 */
[----:B------:R-:W-:-:S02]  /*0250*/  VIMNMX R6, R6, UR4, !PT ;  /* 0x0000000406067c48 */ /* 0x000fc4000ffe0100 */
[----:B------:R-:W-:Y:S02]  /*0260*/  VIMNMX R9, R8, UR4, !PT ;  /* 0x0000000408097c48 */ /* 0x000fe4000ffe0100 */
[----:B------:R-:W-:Y:S02]  /*0270*/  VIMNMX R12, R12, UR4, !PT ;  /* 0x000000040c0c7c48 */ /* 0x000fe4000ffe0100 */
[----:B------:R-:W-:Y:S02]  /*0280*/  VIMNMX R13, R13, UR4, !PT ;  /* 0x000000040d0d7c48 */ /* 0x000fe4000ffe0100 */
[----:B------:R-:W-:Y:S02]  /*0290*/  PRMT R10, R10, 0x5410, R11 ;  /* 0x000054100a0a7816 */ /* 0x000fe4000000000b */
[----:B------:R-:W-:Y:S02]  /*02a0*/  PRMT R8, R0, 0x5410, R7 ;  /* 0x0000541000087816 */ /* 0x000fe40000000007 */
[----:B------:R-:W-:-:S02]  /*02b0*/  PRMT R9, R6, 0x5410, R9 ;  /* 0x0000541006097816 */ /* 0x000fc40000000009 */
[----:B------:R-:W-:-:S03]  /*02c0*/  PRMT R11, R12, 0x5410, R13 ;  /* 0x000054100c0b7816 */ /* 0x000fc6000000000d */
[----:B------:R-:W-:Y:S04]  /*02d0*/  STG.E.64 desc[UR6][R2.64], R8 ;  /* 0x0000000802007986 */ /* 0x000fe8000c101b06 */
[----:B------:R-:W-:Y:S01]  /*02e0*/  STG.E.64 desc[UR6][R2.64+0x400], R10 ;  /* 0x0004000a02007986 */ /* 0x000fe2000c101b06 */
[----:B------:R-:W-:Y:S05]  /*02f0*/  EXIT ;  /* 0x000000000000794d */ /* 0x000fea0003800000 */
.L_x_12464:
        /* <DEDUP_REMOVED lines=65> */
[----:B---3--:R-:W-:-:S02]  /*0710*/  VIMNMX R17, R17, UR4, !PT ;  /* 0x0000000411117c48 */ /* 0x008fc4000ffe0100 */
[----:B------:R-:W-:-:S05]  /*0720*/  VIMNMX R13, R18, UR4, !PT ;  /* 0x00000004120d7c48 */ /* 0x000fca000ffe0100 */
[----:B------:R0:W-:Y:S01]  /*0730*/  @!P0 STG.E.U16 desc[UR6][R24.64], R13 ;  /* 0x0000000d18008986 */ /* 0x0001e2000c101506 */
[----:B------:R-:W-:Y:S02]  /*0740*/  ISETP.GE.AND P0, PT, R19, R16, PT ;  /* 0x000000101300720c */ /* 0x000fe40003f06270 */
[----:B-----5:R-:W-:Y:S02]  /*0750*/  VIMNMX R9, R22, UR4, !PT ;  /* 0x0000000416097c48 */ /* 0x020fe4000ffe0100 */
[----:B------:R-:W-:Y:S02]  /*0760*/  VIMNMX R3, R15, UR4, !PT ;  /* 0x000000040f037c48 */ /* 0x000fe4000ffe0100 */
[----:B--2---:R-:W-:Y:S02]  /*0770*/  VIMNMX R21, R21, UR4, !PT ;  /* 0x0000000415157c48 */ /* 0x004fe4000ffe0100 */
[----:B----4-:R-:W-:Y:S02]  /*0780*/  VIMNMX R2, R14, UR4, !PT ;  /* 0x000000040e027c48 */ /* 0x010fe4000ffe0100 */
[----:B------:R-:W-:-:S02]  /*0790*/  VIMNMX R23, R23, UR4, !PT ;  /* 0x0000000417177c48 */ /* 0x000fc4000ffe0100 */
[----:B------:R-:W-:Y:S01]  /*07a0*/  VIMNMX R12, R12, UR4, !PT ;  /* 0x000000040c0c7c48 */ /* 0x000fe2000ffe0100 */
        /* <DEDUP_REMOVED lines=13> */
.L_x_12467:
[----:B------:R-:W-:-:S13]  /*0880*/  ISETP.GE.AND P0, PT, R19, R16, PT ;  /* 0x000000101300720c */ /* 0x000fda0003f06270 */
[----:B------:R-:W-:Y:S05]  /*0890*/  @P0 BRA `(.L_x_12469) ;  /* 0x0000000000300947 */ /* 0x000fea0003800000 */
[----:B0-----:R-:W0:Y:S01]  /*08a0*/  LDC.64 R4, c[0x0][0x228] ;  /* 0x00008a00ff047b82 */ /* 0x001e220000000a00 */
[----:B------:R-:W-:Y:S01]  /*08b0*/  IADD3 R7, R0, R19, RZ ;  /* 0x0000001300077210 */ /* 0x000fe20007ffe0ff */
[----:B------:R-:W-:-:S04]  /*08c0*/  VIADD R19, R19, 0x80 ;  /* 0x0000008013137836 */ /* 0x000fc80000000000 */
[----:B0-----:R-:W-:-:S05]  /*08d0*/  IMAD.WIDE.U32 R4, R7, 0x2, R4 ;  /* 0x0000000207047825 */ /* 0x001fca00078e0004 */
[----:B------:R1:W-:Y:S02]  /*08e0*/  STG.E.U16 desc[UR6][R4.64], R21 ;  /* 0x0000001504007986 */ /* 0x0003e4000c101506 */
.L_x_12468:
[----:B------:R-:W-:-:S13]  /*08f0*/  ISETP.GE.AND P0, PT, R19, R16, PT ;  /* 0x000000101300720c */ /* 0x000fda0003f06270 */
[----:B------:R-:W-:Y:S05]  /*0900*/  @P0 BRA `(.L_x_12470) ;  /* 0x0000000000340947 */ /* 0x000fea0003800000 */
[----:B01----:R-:W0:Y:S01]  /*0910*/  LDC.64 R4, c[0x0][0x228] ;  /* 0x00008a00ff047b82 */ /* 0x003e220000000a00 */
[----:B------:R-:W-:Y:S02]  /*0920*/  IMAD.IADD R7, R0, 0x1, R19 ;  /* 0x0000000100077824 */ /* 0x000fe400078e0213 */
[----:B------:R-:W-:Y:S02]  /*0930*/  VIADD R19, R19, 0x80 ;  /* 0x0000008013137836 */ /* 0x000fe40000000000 */
[----:B0-----:R-:W-:-:S05]  /*0940*/  IMAD.WIDE.U32 R4, R7, 0x2, R4 ;  /* 0x0000000207047825 */ /* 0x001fca00078e0004 */
[----:B------:R1:W-:Y:S02]  /*0950*/  STG.E.U16 desc[UR6][R4.64], R23 ;  /* 0x0000001704007986 */ /* 0x0003e4000c101506 */
.L_x_12469:
        /* <DEDUP_REMOVED lines=8> */
.L_x_12470:
[----:B------:R-:W-:Y:S05]  /*09e0*/  BSYNC B1 ;  /* 0x0000000000017941 */ /* 0x000fea0003800000 */
.L_x_12466:
[----:B------:R-:W-:-:S13]  /*09f0*/  ISETP.GE.AND P0, PT, R19, R16, PT ;  /* 0x000000101300720c */ /* 0x000fda0003f06270 */
[----:B012---:R-:W0:Y:S01]  /*0a00*/  @!P0 LDC.64 R4, c[0x0][0x228] ;  /* 0x00008a00ff048b82 */ /* 0x007e220000000a00 */
[----:B------:R-:W-:Y:S01]  /*0a10*/  @!P0 IMAD.IADD R3, R0, 0x1, R19 ;  /* 0x0000000100038824 */ /* 0x000fe200078e0213 */
[----:B------:R-:W-:-:S03]  /*0a20*/  @!P0 IADD3 R19, R19, 0x80, RZ ;  /* 0x0000008013138810 */ /* 0x000fc60007ffe0ff */
[----:B0-----:R-:W-:-:S05]  /*0a30*/  @!P0 IMAD.WIDE.U32 R4, R3, 0x2, R4 ;  /* 0x0000000203048825 */ /* 0x001fca00078e0004 */
[----:B------:R2:W-:Y:S02]  /*0a40*/  @!P0 STG.E.U16 desc[UR6][R4.64], R2 ;  /* 0x0000000204008986 */ /* 0x0005e4000c101506 */
.L_x_12471:
[----:B------:R-:W-:Y:S05]  /*0a50*/  BSYNC B0 ;  /* 0x0000000000007941 */ /* 0x000fea0003800000 */
.L_x_12465:
        /* <DEDUP_REMOVED lines=8> */
.L_x_12472:
        /* <DEDUP_REMOVED lines=10> */
.L_x_36254:


//--------------------- .text._ZN2at6native29vectorized_elementwise_kernelILi8EZZZNS0_21clamp_min_kernel_cudaERNS_18TensorIteratorBaseERKN3c106ScalarEENKUlvE_clEvENKUlvE3_clEvEUlsE_St5arrayIPcLm2EEEEviT0_T1_ --------------------------
	.section	.text._ZN2at6native29vectorized_elementwise_kernelILi8EZZZNS0_21clamp_min_kernel_cudaERNS_18TensorIteratorBaseERKN3c106ScalarEENKUlvE_clEvENKUlvE3_clEvEUlsE_St5arrayIPcLm2EEEEviT0_T1_,"ax",@progbits
	.align	128
        .global         _ZN2at6native29vectorized_elementwise_kernelILi8EZZZNS0_21clamp_min_kernel_cudaERNS_18TensorIteratorBaseERKN3c106ScalarEENKUlvE_clEvENKUlvE3_clEvEUlsE_St5arrayIPcLm2EEEEviT0_T1_
        .type           _ZN2at6native29vectorized_elementwise_kernelILi8EZZZNS0_21clamp_min_kernel_cudaERNS_18TensorIteratorBaseERKN3c106ScalarEENKUlvE_clEvENKUlvE3_clEvEUlsE_St5arrayIPcLm2EEEEviT0_T1_,@function
        .size           _ZN2at6native29vectorized_elementwise_kernelILi8EZZZNS0_21clamp_min_kernel_cudaERNS_18TensorIteratorBaseERKN3c106ScalarEENKUlvE_clEvENKUlvE3_clEvEUlsE_St5arrayIPcLm2EEEEviT0_T1_,(.L_x_36255 - _ZN2at6native29vectorized_elementwise_kernelILi8EZZZNS0_21clamp_min_kernel_cudaERNS_18TensorIteratorBaseERKN3c106ScalarEENKUlvE_clEvENKUlvE3_clEvEUlsE_St5arrayIPcLm2EEEEviT0_T1_)
        .other          _ZN2at6native29vectorized_elementwise_kernelILi8EZZZNS0_21clamp_min_kernel_cudaERNS_18TensorIteratorBaseERKN3c106ScalarEENKUlvE_clEvENKUlvE3_clEvEUlsE_St5arrayIPcLm2EEEEviT0_T1_,@"STO_CUDA_ENTRY STV_DEFAULT"
_ZN2at6native29vectorized_elementwise_kernelILi8EZZZNS0_21clamp_min_kernel_cudaERNS_18TensorIteratorBaseERKN3c106ScalarEENKUlvE_clEvENKUlvE3_clEvEUlsE_St5arrayIPcLm2EEEEviT0_T1_:
.text._ZN2at6native29vectorized_elementwise_kernelILi8EZZZNS0_21clamp_min_kernel_cudaERNS_18TensorIteratorBaseERKN3c106ScalarEENKUlvE_clEvENKUlvE3_clEvEUlsE_St5arrayIPcLm2EEEEviT0_T1_:
        /* <DEDUP_REMOVED lines=32> */
[----:B------:R-:W-:-:S02]  /*0200*/  VIMNMX R0, R0, UR4, !PT ;  /* 0x0000000400007c48 */ /* 0x000fc4000ffe0100 */
[----:B------:R-:W-:Y:S02]  /*0210*/  VIMNMX R5, R4, UR4, !PT ;  /* 0x0000000404057c48 */ /* 0x000fe4000ffe0100 */
[----:B------:R-:W-:Y:S02]  /*0220*/  VIMNMX R6, R6, UR4, !PT ;  /* 0x0000000406067c48 */ /* 0x000fe4000ffe0100 */
[----:B------:R-:W-:Y:S02]  /*0230*/  VIMNMX R7, R7, UR4, !PT ;  /* 0x0000000407077c48 */ /* 0x000fe4000ffe0100 */
[----:B------:R-:W-:Y:S02]  /*0240*/  VIMNMX R8, R8, UR4, !PT ;  /* 0x0000000408087c48 */ /* 0x000fe4000ffe0100 */
[----:B------:R-:W-:Y:S02]  /*0250*/  VIMNMX R9, R9, UR4, !PT ;  /* 0x0000000409097c48 */ /* 0x000fe4000ffe0100 */
[----:B------:R-:W-:-:S02]  /*0260*/  VIMNMX R10, R10, UR4, !PT ;  /* 0x000000040a0a7c48 */ /* 0x000fc4000ffe0100 */
[----:B------:R-:W-:Y:S02]  /*0270*/  VIMNMX R11, R11, UR4, !PT ;  /* 0x000000040b0b7c48 */ /* 0x000fe4000ffe0100 */
[----:B------:R-:W-:Y:S02]  /*0280*/  PRMT R4, R5, 0x1054, R0 ;  /* 0x0000105405047816 */ /* 0x000fe40000000000 */
[----:B------:R-:W-:Y:S02]  /*0290*/  PRMT R5, R7, 0x1054, R6 ;  /* 0x0000105407057816 */ /* 0x000fe40000000006 */
[----:B------:R-:W-:Y:S02]  /*02a0*/  PRMT R6, R9, 0x1054, R8 ;  /* 0x0000105409067816 */ /* 0x000fe40000000008 */
[----:B------:R-:W-:-:S05]  /*02b0*/  PRMT R7, R11, 0x1054, R10 ;  /* 0x000010540b077816 */ /* 0x000fca000000000a */
[----:B------:R-:W-:Y:S01]  /*02c0*/  STG.E.128 desc[UR6][R2.64], R4 ;  /* 0x0000000402007986 */ /* 0x000fe2000c101d06 */
[----:B------:R-:W-:Y:S05]  /*02d0*/  EXIT ;  /* 0x000000000000794d */ /* 0x000fea0003800000 */
.L_x_12473:
        /* <DEDUP_REMOVED lines=88> */
.L_x_12476:
[----:B------:R-:W-:-:S13]  /*0860*/  ISETP.GE.AND P0, PT, R19, R16, PT ;  /* 0x000000101300720c */ /* 0x000fda0003f06270 */
[----:B------:R-:W-:Y:S05]  /*0870*/  @P0 BRA `(.L_x_12478) ;  /* 0x0000000000300947 */ /* 0x000fea0003800000 */
[----:B0-----:R-:W0:Y:S01]  /*0880*/  LDC.64 R4, c[0x0][0x228] ;  /* 0x00008a00ff047b82 */ /* 0x001e220000000a00 */
[----:B------:R-:W-:Y:S01]  /*0890*/  IADD3 R7, R0, R19, RZ ;  /* 0x0000001300077210 */ /* 0x000fe20007ffe0ff */
[----:B------:R-:W-:-:S04]  /*08a0*/  VIADD R19, R19, 0x80 ;  /* 0x0000008013137836 */ /* 0x000fc80000000000 */
[----:B0-----:R-:W-:-:S05]  /*08b0*/  IMAD.WIDE.U32 R4, R7, 0x2, R4 ;  /* 0x0000000207047825 */ /* 0x001fca00078e0004 */
[----:B------:R1:W-:Y:S02]  /*08c0*/  STG.E.U16 desc[UR6][R4.64], R21 ;  /* 0x0000001504007986 */ /* 0x0003e4000c101506 */
.L_x_12477:
[----:B------:R-:W-:-:S13]  /*08d0*/  ISETP.GE.AND P0, PT, R19, R16, PT ;  /* 0x000000101300720c */ /* 0x000fda0003f06270 */
[----:B------:R-:W-:Y:S05]  /*08e0*/  @P0 BRA `(.L_x_12479) ;  /* 0x0000000000340947 */ /* 0x000fea0003800000 */
[----:B01----:R-:W0:Y:S01]  /*08f0*/  LDC.64 R4, c[0x0][0x228] ;  /* 0x00008a00ff047b82 */ /* 0x003e220000000a00 */
[----:B------:R-:W-:Y:S02]  /*0900*/  IMAD.IADD R7, R0, 0x1, R19 ;  /* 0x0000000100077824 */ /* 0x000fe400078e0213 */
[----:B------:R-:W-:Y:S02]  /*0910*/  VIADD R19, R19, 0x80 ;  /* 0x0000008013137836 */ /* 0x000fe40000000000 */
[----:B0-----:R-:W-:-:S05]  /*0920*/  IMAD.WIDE.U32 R4, R7, 0x2, R4 ;  /* 0x0000000207047825 */ /* 0x001fca00078e0004 */
[----:B------:R1:W-:Y:S02]  /*0930*/  STG.E.U16 desc[UR6][R4.64], R23 ;  /* 0x0000001704007986 */ /* 0x0003e4000c101506 */
.L_x_12478:
        /* <DEDUP_REMOVED lines=8> */
.L_x_12479:
[----:B------:R-:W-:Y:S05]  /*09c0*/  BSYNC B1 ;  /* 0x0000000000017941 */ /* 0x000fea0003800000 */
.L_x_12475:
[----:B------:R-:W-:-:S13]  /*09d0*/  ISETP.GE.AND P0, PT, R19, R16, PT ;  /* 0x000000101300720c */ /* 0x000fda0003f06270 */
[----:B012---:R-:W0:Y:S01]  /*09e0*/  @!P0 LDC.64 R4, c[0x0][0x228] ;  /* 0x00008a00ff048b82 */ /* 0x007e220000000a00 */
[----:B------:R-:W-:Y:S01]  /*09f0*/  @!P0 IMAD.IADD R3, R0, 0x1, R19 ;  /* 0x0000000100038824 */ /* 0x000fe200078e0213 */
[----:B------:R-:W-:-:S03]  /*0a00*/  @!P0 IADD3 R19, R19, 0x80, RZ ;  /* 0x0000008013138810 */ /* 0x000fc60007ffe0ff */
[----:B0-----:R-:W-:-:S05]  /*0a10*/  @!P0 IMAD.WIDE.U32 R4, R3, 0x2, R4 ;  /* 0x0000000203048825 */ /* 0x001fca00078e0004 */
[----:B------:R2:W-:Y:S02]  /*0a20*/  @!P0 STG.E.U16 desc[UR6][R4.64], R2 ;  /* 0x0000000204008986 */ /* 0x0005e4000c101506 */
.L_x_12480:
[----:B------:R-:W-:Y:S05]  /*0a30*/  BSYNC B0 ;  /* 0x0000000000007941 */ /* 0x000fea0003800000 */
.L_x_12474:
        /* <DEDUP_REMOVED lines=8> */
.L_x_12481:
        /* <DEDUP_REMOVED lines=12> */
.L_x_36255:


//--------------------- .text._ZN2at6native18elementwise_kernelILi128ELi4EZNS0_15gpu_kernel_implIZZZNS0_21clamp_min_kernel_cudaERNS_18TensorIteratorBaseERKN3c106ScalarEENKUlvE_clEvENKUlvE2_clEvEUllE_EEvS4_RKT_EUliE_EEviT1_ --------------------------
	.section	.text._ZN2at6native18elementwise_kernelILi128ELi4EZNS0_15gpu_kernel_implIZZZNS0_21clamp_min_kernel_cudaERNS_18TensorIteratorBaseERKN3c106ScalarEENKUlvE_clEvENKUlvE2_clEvEUllE_EEvS4_RKT_EUliE_EEviT1_,"ax",@progbits
	.align	128
        .global         _ZN2at6native18elementwise_kernelILi128ELi4EZNS0_15gpu_kernel_implIZZZNS0_21clamp_min_kernel_cudaERNS_18TensorIteratorBaseERKN3c106ScalarEENKUlvE_clEvENKUlvE2_clEvEUllE_EEvS4_RKT_EUliE_EEviT1_
        .type           _ZN2at6native18elementwise_kernelILi128ELi4EZNS0_15gpu_kernel_implIZZZNS0_21clamp_min_kernel_cudaERNS_18TensorIteratorBaseERKN3c106ScalarEENKUlvE_clEvENKUlvE2_clEvEUllE_EEvS4_RKT_EUliE_EEviT1_,@function
        .size           _ZN2at6native18elementwise_kernelILi128ELi4EZNS0_15gpu_kernel_implIZZZNS0_21clamp_min_kernel_cudaERNS_18TensorIteratorBaseERKN3c106ScalarEENKUlvE_clEvENKUlvE2_clEvEUllE_EEvS4_RKT_EUliE_EEviT1_,(.L_x_36256 - _ZN2at6native18elementwise_kernelILi128ELi4EZNS0_15gpu_kernel_implIZZZNS0_21clamp_min_kernel_cudaERNS_18TensorIteratorBaseERKN3c106ScalarEENKUlvE_clEvENKUlvE2_clEvEUllE_EEvS4_RKT_EUliE_EEviT1_)
        .other          _ZN2at6native18elementwise_kernelILi128ELi4EZNS0_15gpu_kernel_implIZZZNS0_21clamp_min_kernel_cudaERNS_18TensorIteratorBaseERKN3c106ScalarEENKUlvE_clEvENKUlvE2_clEvEUllE_EEvS4_RKT_EUliE_EEviT1_,@"STO_CUDA_ENTRY STV_DEFAULT"
_ZN2at6native18elementwise_kernelILi128ELi4EZNS0_15gpu_kernel_implIZZZNS0_21clamp_min_kernel_cudaERNS_18TensorIteratorBaseERKN3c106ScalarEENKUlvE_clEvENKUlvE2_clEvEUllE_EEvS4_RKT_EUliE_EEviT1_:
.text._ZN2at6native18elementwise_kernelILi128ELi4EZNS0_15gpu_kernel_implIZZZNS0_21clamp_min_kernel_cudaERNS_18TensorIteratorBaseERKN3c106ScalarEENKUlvE_clEvENKUlvE2_clEvEUllE_EEvS4_RKT_EUliE_EEviT1_:
        /* <DEDUP_REMOVED lines=314> */
.L_x_12484:
        /* <DEDUP_REMOVED lines=21> */
.L_x_12488:
[----:B------:R0:W5:Y:S01]  /*14f0*/  LDG.E.U8 R2, desc[UR36][R4.64] ;  /* 0x0000002404027981 */ /* 0x000162000c1e1100 */
[----:B------:R-:W-:Y:S01]  /*1500*/  IMAD.MOV.U32 R3, RZ, RZ, RZ ;  /* 0x000000ffff037224 */ /* 0x000fe200078e00ff */
[----:B------:R-:W-:Y:S06]  /*1510*/  BRA `(.L_x_12490) ;  /* 0x0000000c00487947 */ /* 0x000fec0003800000 */
.L_x_12487:
        /* <DEDUP_REMOVED lines=8> */
.L_x_12492:
[----:B------:R-:W2:Y:S02]  /*15a0*/  LDG.E R2, desc[UR36][R4.64] ;  /* 0x0000002404027981 */ /* 0x000ea4000c1e1900 */
[----:B--2---:R-:W-:Y:S01]  /*15b0*/  SHF.R.S32.HI R3, RZ, 0x1f, R2 ;  /* 0x0000001fff037819 */ /* 0x004fe20000011402 */
[----:B------:R-:W-:Y:S06]  /*15c0*/  BRA `(.L_x_12490) ;  /* 0x0000000c001c7947 */ /* 0x000fec0003800000 */
.L_x_12491:
[----:B------:R-:W2:Y:S02]  /*15d0*/  LDG.E.S16 R2, desc[UR36][R4.64] ;  /* 0x0000002404027981 */ /* 0x000ea4000c1e1700 */
[----:B--2---:R-:W-:Y:S01]  /*15e0*/  SHF.R.S32.HI R3, RZ, 0x1f, R2 ;  /* 0x0000001fff037819 */ /* 0x004fe20000011402 */
[----:B------:R-:W-:Y:S06]  /*15f0*/  BRA `(.L_x_12490) ;  /* 0x0000000c00107947 */ /* 0x000fec0003800000 */
.L_x_12486:
        /* <DEDUP_REMOVED lines=9> */
.L_x_12494:
[----:B------:R-:W2:Y:S02]  /*1690*/  LDG.E.U16 R4, desc[UR36][R4.64] ;  /* 0x0000002404047981 */ /* 0x000ea4000c1e1500 */
[----:B--2---:R-:W-:-:S06]  /*16a0*/  HADD2.F32 R2, -RZ, R4.H0_H0 ;  /* 0x20000004ff027230 */ /* 0x004fcc0000004100 */
[----:B------:R-:W0:Y:S01]  /*16b0*/  F2I.S64.TRUNC R2, R2 ;  /* 0x0000000200027311 */ /* 0x000e22000020d900 */
[----:B------:R-:W-:Y:S05]  /*16c0*/  BRA `(.L_x_12490) ;  /* 0x0000000800dc7947 */ /* 0x000fea0003800000 */
.L_x_12493:
        /* <DEDUP_REMOVED lines=9> */
.L_x_12496:
[----:B------:R-:W2:Y:S02]  /*1760*/  LDG.E.U16 R4, desc[UR36][R4.64] ;  /* 0x0000002404047981 */ /* 0x000ea4000c1e1500 */
[----:B--2---:R-:W-:-:S06]  /*1770*/  HADD2.F32 R2, -RZ, R4.H0_H0 ;  /* 0x20000004ff027230 */ /* 0x004fcc0000004100 */
[----:B------:R-:W0:Y:S01]  /*1780*/  F2I.S64.TRUNC R2, R2 ;  /* 0x0000000200027311 */ /* 0x000e22000020d900 */
[----:B------:R-:W-:Y:S05]  /*1790*/  BRA `(.L_x_12490) ;  /* 0x0000000800a87947 */ /* 0x000fea0003800000 */
.L_x_12495:
[----:B------:R-:W2:Y:S02]  /*17a0*/  LDG.E.64 R2, desc[UR36][R4.64] ;  /* 0x0000002404027981 */ /* 0x000ea4000c1e1b00 */
[----:B--2---:R-:W0:Y:S01]  /*17b0*/  F2I.S64.F64.TRUNC R2, R2 ;  /* 0x0000000200027311 */ /* 0x004e22000030d900 */
[----:B------:R-:W-:Y:S05]  /*17c0*/  BRA `(.L_x_12490) ;  /* 0x00000008009c7947 */ /* 0x000fea0003800000 */
.L_x_12485:
        /* <DEDUP_REMOVED lines=13> */
.L_x_12499:
[----:B------:R-:W2:Y:S02]  /*18a0*/  LDG.E.64 R2, desc[UR36][R4.64] ;  /* 0x0000002404027981 */ /* 0x000ea4000c1e1b00 */
[----:B--2---:R-:W0:Y:S01]  /*18b0*/  F2I.S64.F64.TRUNC R2, R2 ;  /* 0x0000000200027311 */ /* 0x004e22000030d900 */
[----:B------:R-:W-:Y:S05]  /*18c0*/  BRA `(.L_x_12490) ;  /* 0x00000008005c7947 */ /* 0x000fea0003800000 */
.L_x_12498:
        /* <DEDUP_REMOVED lines=27> */
.L_x_12501:
        /* <DEDUP_REMOVED lines=14> */
.L_x_12500:
[----:B------:R-:W2:Y:S02]  /*1b60*/  LDG.E.U16 R2, desc[UR36][R4.64] ;  /* 0x0000002404027981 */ /* 0x000ea4000c1e1500 */
[----:B--2---:R-:W-:-:S06]  /*1b70*/  IMAD.U32 R2, R2, 0x10000, RZ ;  /* 0x0001000002027824 */ /* 0x004fcc00078e00ff */
[----:B------:R-:W0:Y:S01]  /*1b80*/  F2I.S64.TRUNC R2, R2 ;  /* 0x0000000200027311 */ /* 0x000e22000020d900 */
[----:B------:R-:W-:Y:S05]  /*1b90*/  BRA `(.L_x_12490) ;  /* 0x0000000400a87947 */ /* 0x000fea0003800000 */
.L_x_12497:
        /* <DEDUP_REMOVED lines=11> */
.L_x_12504:
        /* <DEDUP_REMOVED lines=21> */
.L_x_12508:
[----:B------:R-:W-:Y:S05]  /*1da0*/  BSYNC B1 ;  /* 0x0000000000017941 */ /* 0x000fea0003800000 */
.L_x_12507:
[----:B------:R-:W-:Y:S01]  /*1db0*/  IMAD.SHL.U32 R2, R2, 0x100000, RZ ;  /* 0x0010000002027824 */ /* 0x000fe200078e00ff */
[----:B------:R-:W-:-:S04]  /*1dc0*/  LEA R3, R0, 0x3b800000, 0x17 ;  /* 0x3b80000000037811 */ /* 0x000fc800078eb8ff */
[----:B------:R-:W-:-:S07]  /*1dd0*/  LOP3.LUT R2, R3, R2, R4, 0xfe, !PT ;  /* 0x0000000203027212 */ /* 0x000fce00078efe04 */
.L_x_12506:
[----:B------:R-:W-:Y:S05]  /*1de0*/  BSYNC B0 ;  /* 0x0000000000007941 */ /* 0x000fea0003800000 */
.L_x_12505:
[----:B------:R-:W1:Y:S01]  /*1df0*/  F2I.S64.TRUNC R2, R2 ;  /* 0x0000000200027311 */ /* 0x000e62000020d900 */
[----:B------:R-:W-:Y:S05]  /*1e00*/  BRA `(.L_x_12490) ;  /* 0x00000004000c7947 */ /* 0x000fea0003800000 */
.L_x_12503:
        /* <DEDUP_REMOVED lines=21> */
.L_x_12512:
[----:B------:R-:W-:Y:S05]  /*1f60*/  BSYNC B1 ;  /* 0x0000000000017941 */ /* 0x000fea0003800000 */
.L_x_12511:
[----:B------:R-:W-:Y:S01]  /*1f70*/  IMAD.SHL.U32 R2, R2, 0x200000, RZ ;  /* 0x0020000002027824 */ /* 0x000fe200078e00ff */
[----:B------:R-:W-:-:S04]  /*1f80*/  LEA R3, R0, 0x37800000, 0x17 ;  /* 0x3780000000037811 */ /* 0x000fc800078eb8ff */
[----:B------:R-:W-:-:S07]  /*1f90*/  LOP3.LUT R2, R3, R2, R4, 0xfe, !PT ;  /* 0x0000000203027212 */ /* 0x000fce00078efe04 */
.L_x_12510:
[----:B------:R-:W-:Y:S05]  /*1fa0*/  BSYNC B0 ;  /* 0x0000000000007941 */ /* 0x000fea0003800000 */
.L_x_12509:
[----:B------:R-:W2:Y:S01]  /*1fb0*/  F2I.S64.TRUNC R2, R2 ;  /* 0x0000000200027311 */ /* 0x000ea2000020d900 */
[----:B------:R-:W-:Y:S05]  /*1fc0*/  BRA `(.L_x_12490) ;  /* 0x00000000009c7947 */ /* 0x000fea0003800000 */
.L_x_12502:
        /* <DEDUP_REMOVED lines=14> */
.L_x_12516:
[----:B------:R-:W-:Y:S05]  /*20b0*/  BSYNC B0 ;  /* 0x0000000000007941 */ /* 0x000fea0003800000 */
.L_x_12515:
[----:B------:R-:W4:Y:S01]  /*20c0*/  F2I.S64.TRUNC R2, R2 ;  /* 0x0000000200027311 */ /* 0x000f22000020d900 */
[----:B------:R-:W-:Y:S05]  /*20d0*/  BRA `(.L_x_12490) ;  /* 0x0000000000587947 */ /* 0x000fea0003800000 */
.L_x_12489:
        /* <DEDUP_REMOVED lines=16> */
.L_x_12517:
[----:B------:R-:W-:Y:S01]  /*21e0*/  CS2R R2, SRZ ;  /* 0x0000000000027805 */ /* 0x000fe2000001ff00 */
[----:B------:R-:W-:Y:S06]  /*21f0*/  BRA `(.L_x_12490) ;  /* 0x0000000000107947 */ /* 0x000fec0003800000 */
.L_x_12514:
[----:B------:R0:W5:Y:S01]  /*2200*/  LDG.E.64 R2, desc[UR36][R4.64] ;  /* 0x0000002404027981 */ /* 0x000162000c1e1b00 */
[----:B------:R-:W-:Y:S05]  /*2210*/  BRA `(.L_x_12490) ;  /* 0x0000000000087947 */ /* 0x000fea0003800000 */
.L_x_12513:
[----:B------:R3:W5:Y:S01]  /*2220*/  LDG.E R2, desc[UR36][R4.64] ;  /* 0x0000002404027981 */ /* 0x000762000c1e1900 */
[----:B------:R-:W-:-:S07]  /*2230*/  IMAD.MOV.U32 R3, RZ, RZ, RZ ;  /* 0x000000ffff037224 */ /* 0x000fce00078e00ff */
.L_x_12490:
[----:B0--3--:R-:W0:Y:S01]  /*2240*/  LDC.U8 R4, c[0x0][0x430] ;  /* 0x00010c00ff047b82 */ /* 0x009e220000000000 */
[----:B------:R-:W-:Y:S02]  /*2250*/  ULDC.64 UR4, c[0x0][0x420] ;  /* 0x0001080000047ab9 */ /* 0x000fe40000000a00 */
[----:B-12-45:R-:W-:-:S04]  /*2260*/  ISETP.GT.U32.AND P0, PT, R2, UR4, PT ;  /* 0x0000000402007c0c */ /* 0x036fc8000bf04070 */
[----:B------:R-:W-:-:S04]  /*2270*/  ISETP.GT.AND.EX P0, PT, R3, UR5, PT, P0 ;  /* 0x0000000503007c0c */ /* 0x000fc8000bf04300 */
        /* <DEDUP_REMOVED lines=16> */
.L_x_12521:
[----:B------:R3:W-:Y:S01]  /*2380*/  STG.E.U8 desc[UR36][R16.64], R5 ;  /* 0x0000000510007986 */ /* 0x0007e2000c101124 */
[----:B------:R-:W-:Y:S05]  /*2390*/  BRA `(.L_x_12523) ;  /* 0x0000000c00507947 */ /* 0x000fea0003800000 */
.L_x_12520:
        /* <DEDUP_REMOVED lines=8> */
.L_x_12525:
[----:B------:R1:W-:Y:S01]  /*2420*/  STG.E desc[UR36][R16.64], R5 ;  /* 0x0000000510007986 */ /* 0x0003e2000c101924 */
[----:B------:R-:W-:Y:S05]  /*2430*/  BRA `(.L_x_12523) ;  /* 0x0000000c00287947 */ /* 0x000fea0003800000 */
.L_x_12524:
[----:B------:R2:W-:Y:S01]  /*2440*/  STG.E.U16 desc[UR36][R16.64], R5 ;  /* 0x0000000510007986 */ /* 0x0005e2000c101524 */
[----:B------:R-:W-:Y:S05]  /*2450*/  BRA `(.L_x_12523) ;  /* 0x0000000c00207947 */ /* 0x000fea0003800000 */
.L_x_12519:
        /* <DEDUP_REMOVED lines=9> */
.L_x_12527:
[----:B------:R-:W0:Y:S02]  /*24f0*/  I2F.S64 R0, R2 ;  /* 0x0000000200007312 */ /* 0x000e240000301400 */
[----:B0-----:R-:W-:-:S05]  /*2500*/  F2FP.F16.F32.PACK_AB R0, RZ, R0 ;  /* 0x00000000ff00723e */ /* 0x001fca00000000ff */
[----:B------:R0:W-:Y:S01]  /*2510*/  STG.E.U16 desc[UR36][R16.64], R0 ;  /* 0x0000000010007986 */ /* 0x0001e2000c101524 */
[----:B------:R-:W-:Y:S05]  /*2520*/  BRA `(.L_x_12523) ;  /* 0x0000000800ec7947 */ /* 0x000fea0003800000 */
.L_x_12526:
        /* <DEDUP_REMOVED lines=10> */
.L_x_12529:
[----:B------:R-:W0:Y:S02]  /*25d0*/  I2F.S64 R2, R2 ;  /* 0x0000000200027312 */ /* 0x000e240000301400 */
[----:B0-----:R-:W-:-:S04]  /*25e0*/  F2FP.F16.F32.PACK_AB R3, RZ, R2 ;  /* 0x00000002ff03723e */ /* 0x001fc800000000ff */
[----:B------:R-:W-:-:S05]  /*25f0*/  PRMT R3, R3, 0x5410, RZ ;  /* 0x0000541003037816 */ /* 0x000fca00000000ff */
[----:B------:R0:W-:Y:S01]  /*2600*/  STG.E desc[UR36][R16.64], R3 ;  /* 0x0000000310007986 */ /* 0x0001e2000c101924 */
[----:B------:R-:W-:Y:S05]  /*2610*/  BRA `(.L_x_12523) ;  /* 0x0000000800b07947 */ /* 0x000fea0003800000 */
.L_x_12528:
[----:B------:R-:W0:Y:S02]  /*2620*/  I2F.F64.S64 R2, R2 ;  /* 0x0000000200027312 */ /* 0x000e240000301c00 */
[----:B0-----:R0:W-:Y:S01]  /*2630*/  STG.E.64 desc[UR36][R16.64], R2 ;  /* 0x0000000210007986 */ /* 0x0011e2000c101b24 */
[----:B------:R-:W-:Y:S05]  /*2640*/  BRA `(.L_x_12523) ;  /* 0x0000000800a47947 */ /* 0x000fea0003800000 */
.L_x_12518:
        /* <DEDUP_REMOVED lines=13> */
.L_x_12532:
[----:B------:R-:W0:Y:S01]  /*2720*/  I2F.F64.S64 R4, R2 ;  /* 0x0000000200047312 */ /* 0x000e220000301c00 */
[----:B------:R-:W-:-:S05]  /*2730*/  CS2R R6, SRZ ;  /* 0x0000000000067805 */ /* 0x000fca000001ff00 */
[----:B0-----:R0:W-:Y:S01]  /*2740*/  STG.E.128 desc[UR36][R16.64], R4 ;  /* 0x0000000410007986 */ /* 0x0011e2000c101d24 */
[----:B------:R-:W-:Y:S05]  /*2750*/  BRA `(.L_x_12523) ;  /* 0x0000000800607947 */ /* 0x000fea0003800000 */
.L_x_12531:
        /* <DEDUP_REMOVED lines=21> */
.L_x_12536:
[----:B------:R-:W-:Y:S05]  /*28b0*/  BSYNC B0 ;  /* 0x0000000000007941 */ /* 0x000fea0003800000 */
.L_x_12535:
[----:B------:R-:W-:-:S05]  /*28c0*/  LOP3.LUT R5, R0, R5, RZ, 0xfc, !PT ;  /* 0x0000000500057212 */ /* 0x000fca00078efcff */
[----:B------:R0:W-:Y:S01]  /*28d0*/  STG.E.U8 desc[UR36][R16.64], R5 ;  /* 0x0000000510007986 */ /* 0x0001e2000c101124 */
[----:B------:R-:W-:Y:S05]  /*28e0*/  BRA `(.L_x_12523) ;  /* 0x0000000400fc7947 */ /* 0x000fea0003800000 */
.L_x_12534:
        /* <DEDUP_REMOVED lines=13> */
.L_x_12538:
[----:B------:R-:W-:Y:S01]  /*29c0*/  IMAD.MOV.U32 R0, RZ, RZ, 0x7f ;  /* 0x0000007fff007424 */ /* 0x000fe200078e00ff */
[----:B------:R-:W-:-:S04]  /*29d0*/  ISETP.GT.U32.AND P0, PT, R4, 0x7f800000, PT ;  /* 0x7f8000000400780c */ /* 0x000fc80003f04070 */
[----:B------:R-:W-:-:S09]  /*29e0*/  SEL R0, R0, 0x7c, P0 ;  /* 0x0000007c00007807 */ /* 0x000fd20000000000 */
.L_x_12539:
[----:B------:R-:W-:Y:S05]  /*29f0*/  BSYNC B0 ;  /* 0x0000000000007941 */ /* 0x000fea0003800000 */
.L_x_12537:
[----:B------:R-:W-:-:S04]  /*2a00*/  LOP3.LUT R2, R3, 0x80000000, RZ, 0xc0, !PT ;  /* 0x8000000003027812 */ /* 0x000fc800078ec0ff */
[----:B------:R-:W-:-:S04]  /*2a10*/  SHF.R.U32.HI R3, RZ, 0x18, R2 ;  /* 0x00000018ff037819 */ /* 0x000fc80000011602 */
[----:B------:R-:W-:-:S05]  /*2a20*/  LOP3.LUT R3, R0, R3, RZ, 0xfc, !PT ;  /* 0x0000000300037212 */ /* 0x000fca00078efcff */
[----:B------:R0:W-:Y:S01]  /*2a30*/  STG.E.U8 desc[UR36][R16.64], R3 ;  /* 0x0000000310007986 */ /* 0x0001e2000c101124 */
[----:B------:R-:W-:Y:S05]  /*2a40*/  BRA `(.L_x_12523) ;  /* 0x0000000400a47947 */ /* 0x000fea0003800000 */
.L_x_12533:
[----:B------:R-:W0:Y:S02]  /*2a50*/  I2F.S64 R0, R2 ;  /* 0x0000000200007312 */ /* 0x000e240000301400 */
[----:B0-----:R-:W-:-:S05]  /*2a60*/  F2FP.BF16.F32.PACK_AB R0, RZ, R0 ;  /* 0x00000000ff00723e */ /* 0x001fca00000010ff */
[----:B------:R0:W-:Y:S01]  /*2a70*/  STG.E.U16 desc[UR36][R16.64], R0 ;  /* 0x0000000010007986 */ /* 0x0001e2000c101524 */
[----:B------:R-:W-:Y:S05]  /*2a80*/  BRA `(.L_x_12523) ;  /* 0x0000000400947947 */ /* 0x000fea0003800000 */
.L_x_12530:
        /* <DEDUP_REMOVED lines=10> */
.L_x_12542:
        /* <DEDUP_REMOVED lines=17> */
.L_x_12545:
[----:B------:R-:W-:-:S04]  /*2c40*/  LOP3.LUT R2, R3, 0x80000000, RZ, 0xc0, !PT ;  /* 0x8000000003027812 */ /* 0x000fc800078ec0ff */
[----:B------:R-:W-:-:S04]  /*2c50*/  SHF.R.U32.HI R3, RZ, 0x18, R2 ;  /* 0x00000018ff037819 */ /* 0x000fc80000011602 */
[----:B------:R-:W-:-:S04]  /*2c60*/  LOP3.LUT R0, R0, R3, RZ, 0xfc, !PT ;  /* 0x0000000300007212 */ /* 0x000fc800078efcff */
[----:B------:R-:W-:-:S07]  /*2c70*/  PRMT R8, R0, 0x7610, R8 ;  /* 0x0000761000087816 */ /* 0x000fce0000000008 */
.L_x_12544:
[----:B------:R-:W-:Y:S05]  /*2c80*/  BSYNC B0 ;  /* 0x0000000000007941 */ /* 0x000fea0003800000 */
.L_x_12543:
[----:B------:R0:W-:Y:S01]  /*2c90*/  STG.E.U8 desc[UR36][R16.64], R8 ;  /* 0x0000000810007986 */ /* 0x0001e2000c101124 */
[----:B------:R-:W-:Y:S05]  /*2ca0*/  BRA `(.L_x_12523) ;  /* 0x00000004000c7947 */ /* 0x000fea0003800000 */
.L_x_12541:
        /* <DEDUP_REMOVED lines=17> */
.L_x_12548:
[----:B------:R-:W-:-:S04]  /*2dc0*/  LOP3.LUT R2, R3, 0x80000000, RZ, 0xc0, !PT ;  /* 0x8000000003027812 */ /* 0x000fc800078ec0ff */
[----:B------:R-:W-:-:S04]  /*2dd0*/  SHF.R.U32.HI R3, RZ, 0x18, R2 ;  /* 0x00000018ff037819 */ /* 0x000fc80000011602 */
[----:B------:R-:W-:-:S04]  /*2de0*/  LOP3.LUT R0, R0, R3, RZ, 0xfc, !PT ;  /* 0x0000000300007212 */ /* 0x000fc800078efcff */
[----:B------:R-:W-:-:S07]  /*2df0*/  PRMT R8, R0, 0x7610, R8 ;  /* 0x0000761000087816 */ /* 0x000fce0000000008 */
.L_x_12547:
[----:B------:R-:W-:Y:S05]  /*2e00*/  BSYNC B0 ;  /* 0x0000000000007941 */ /* 0x000fea0003800000 */
.L_x_12546:
[----:B------:R0:W-:Y:S01]  /*2e10*/  STG.E.U8 desc[UR36][R16.64], R8 ;  /* 0x0000000810007986 */ /* 0x0001e2000c101124 */
[----:B------:R-:W-:Y:S05]  /*2e20*/  BRA `(.L_x_12523) ;  /* 0x0000000000ac7947 */ /* 0x000fea0003800000 */
.L_x_12540:
        /* <DEDUP_REMOVED lines=23> */
.L_x_12522:
        /* <DEDUP_REMOVED lines=16> */
.L_x_12551:
[----:B------:R-:W-:Y:S05]  /*30a0*/  BRA `(.L_x_12523) ;  /* 0x00000000000c7947 */ /* 0x000fea0003800000 */
.L_x_12550:
[----:B------:R0:W-:Y:S01]  /*30b0*/  STG.E.64 desc[UR36][R16.64], R2 ;  /* 0x0000000210007986 */ /* 0x0001e2000c101b24 */
[----:B------:R-:W-:Y:S05]  /*30c0*/  BRA `(.L_x_12523) ;  /* 0x0000000000047947 */ /* 0x000fea0003800000 */
.L_x_12549:
[----:B------:R0:W-:Y:S02]  /*30d0*/  STG.E desc[UR36][R16.64], R5 ;  /* 0x0000000510007986 */ /* 0x0001e4000c101924 */
.L_x_12523:
[----:B------:R-:W-:-:S04]  /*30e0*/  IMAD R18, R23, 0x200, R18 ;  /* 0x0000020017127824 */ /* 0x000fc800078e0212 */
[----:B------:R-:W-:-:S07]  /*30f0*/  VIADD R19, R18, 0x80 ;  /* 0x0000008012137836 */ /* 0x000fce0000000000 */
.L_x_12483:
[----:B------:R-:W-:Y:S05]  /*3100*/  BSYNC B6 ;  /* 0x0000000000067941 */ /* 0x000fea0003800000 */
.L_x_12482:
        /* <DEDUP_REMOVED lines=307> */
.L_x_12554:
        /* <DEDUP_REMOVED lines=21> */
.L_x_12558:
[----:B------:R0:W5:Y:S01]  /*4590*/  LDG.E.U8 R2, desc[UR36][R4.64] ;  /* 0x0000002404027981 */ /* 0x000162000c1e1100 */
[----:B------:R-:W-:Y:S01]  /*45a0*/  IMAD.MOV.U32 R3, RZ, RZ, RZ ;  /* 0x000000ffff037224 */ /* 0x000fe200078e00ff */
[----:B------:R-:W-:Y:S06]  /*45b0*/  BRA `(.L_x_12560) ;  /* 0x0000000c00487947 */ /* 0x000fec0003800000 */
.L_x_12557:
        /* <DEDUP_REMOVED lines=8> */
.L_x_12562:
[----:B------:R-:W2:Y:S02]  /*4640*/  LDG.E R2, desc[UR36][R4.64] ;  /* 0x0000002404027981 */ /* 0x000ea4000c1e1900 */
[----:B--2---:R-:W-:Y:S01]  /*4650*/  SHF.R.S32.HI R3, RZ, 0x1f, R2 ;  /* 0x0000001fff037819 */ /* 0x004fe20000011402 */
[----:B------:R-:W-:Y:S06]  /*4660*/  BRA `(.L_x_12560) ;  /* 0x0000000c001c7947 */ /* 0x000fec0003800000 */
.L_x_12561:
[----:B------:R-:W2:Y:S02]  /*4670*/  LDG.E.S16 R2, desc[UR36][R4.64] ;  /* 0x0000002404027981 */ /* 0x000ea4000c1e1700 */
[----:B--2---:R-:W-:Y:S01]  /*4680*/  SHF.R.S32.HI R3, RZ, 0x1f, R2 ;  /* 0x0000001fff037819 */ /* 0x004fe20000011402 */
[----:B------:R-:W-:Y:S06]  /*4690*/  BRA `(.L_x_12560) ;  /* 0x0000000c00107947 */ /* 0x000fec0003800000 */
.L_x_12556:
        /* <DEDUP_REMOVED lines=9> */
.L_x_12564:
[----:B------:R-:W2:Y:S02]  /*4730*/  LDG.E.U16 R4, desc[UR36][R4.64] ;  /* 0x0000002404047981 */ /* 0x000ea4000c1e1500 */
[----:B--2---:R-:W-:-:S06]  /*4740*/  HADD2.F32 R2, -RZ, R4.H0_H0 ;  /* 0x20000004ff027230 */ /* 0x004fcc0000004100 */
[----:B------:R-:W0:Y:S01]  /*4750*/  F2I.S64.TRUNC R2, R2 ;  /* 0x0000000200027311 */ /* 0x000e22000020d900 */
[----:B------:R-:W-:Y:S05]  /*4760*/  BRA `(.L_x_12560) ;  /* 0x0000000800dc7947 */ /* 0x000fea0003800000 */
.L_x_12563:
        /* <DEDUP_REMOVED lines=9> */
.L_x_12566:
[----:B------:R-:W2:Y:S02]  /*4800*/  LDG.E.U16 R4, desc[UR36][R4.64] ;  /* 0x0000002404047981 */ /* 0x000ea4000c1e1500 */
[----:B--2---:R-:W-:-:S06]  /*4810*/  HADD2.F32 R2, -RZ, R4.H0_H0 ;  /* 0x20000004ff027230 */ /* 0x004fcc0000004100 */
[----:B------:R-:W0:Y:S01]  /*4820*/  F2I.S64.TRUNC R2, R2 ;  /* 0x0000000200027311 */ /* 0x000e22000020d900 */
[----:B------:R-:W-:Y:S05]  /*4830*/  BRA `(.L_x_12560) ;  /* 0x0000000800a87947 */ /* 0x000fea0003800000 */
.L_x_12565:
[----:B------:R-:W2:Y:S02]  /*4840*/  LDG.E.64 R2, desc[UR36][R4.64] ;  /* 0x0000002404027981 */ /* 0x000ea4000c1e1b00 */
[----:B--2---:R-:W0:Y:S01]  /*4850*/  F2I.S64.F64.TRUNC R2, R2 ;  /* 0x0000000200027311 */ /* 0x004e22000030d900 */
[----:B------:R-:W-:Y:S05]  /*4860*/  BRA `(.L_x_12560) ;  /* 0x00000008009c7947 */ /* 0x000fea0003800000 */
.L_x_12555:
        /* <DEDUP_REMOVED lines=13> */
.L_x_12569:
[----:B------:R-:W2:Y:S02]  /*4940*/  LDG.E.64 R2, desc[UR36][R4.64] ;  /* 0x0000002404027981 */ /* 0x000ea4000c1e1b00 */
[----:B--2---:R-:W0:Y:S01]  /*4950*/  F2I.S64.F64.TRUNC R2, R2 ;  /* 0x0000000200027311 */ /* 0x004e22000030d900 */
[----:B------:R-:W-:Y:S05]  /*4960*/  BRA `(.L_x_12560) ;  /* 0x00000008005c7947 */ /* 0x000fea0003800000 */
.L_x_12568:
        /* <DEDUP_REMOVED lines=27> */
.L_x_12571:
        /* <DEDUP_REMOVED lines=14> */
.L_x_12570:
[----:B------:R-:W2:Y:S02]  /*4c00*/  LDG.E.U16 R2, desc[UR36][R4.64] ;  /* 0x0000002404027981 */ /* 0x000ea4000c1e1500 */
[----:B--2---:R-:W-:-:S06]  /*4c10*/  IMAD.U32 R2, R2, 0x10000, RZ ;  /* 0x0001000002027824 */ /* 0x004fcc00078e00ff */
[----:B------:R-:W0:Y:S01]  /*4c20*/  F2I.S64.TRUNC R2, R2 ;  /* 0x0000000200027311 */ /* 0x000e22000020d900 */
[----:B------:R-:W-:Y:S05]  /*4c30*/  BRA `(.L_x_12560) ;  /* 0x0000000400a87947 */ /* 0x000fea0003800000 */
.L_x_12567:
        /* <DEDUP_REMOVED lines=11> */
.L_x_12574:
        /* <DEDUP_REMOVED lines=21> */
.L_x_12578:
[----:B------:R-:W-:Y:S05]  /*4e40*/  BSYNC B1 ;  /* 0x0000000000017941 */ /* 0x000fea0003800000 */
.L_x_12577:
[----:B------:R-:W-:Y:S01]  /*4e50*/  IMAD.SHL.U32 R2, R2, 0x100000, RZ ;  /* 0x0010000002027824 */ /* 0x000fe200078e00ff */
[----:B------:R-:W-:-:S04]  /*4e60*/  LEA R3, R0, 0x3b800000, 0x17 ;  /* 0x3b80000000037811 */ /* 0x000fc800078eb8ff */
[----:B------:R-:W-:-:S07]  /*4e70*/  LOP3.LUT R2, R3, R2, R4, 0xfe, !PT ;  /* 0x0000000203027212 */ /* 0x000fce00078efe04 */
.L_x_12576:
[----:B------:R-:W-:Y:S05]  /*4e80*/  BSYNC B0 ;  /* 0x0000000000007941 */ /* 0x000fea0003800000 */
.L_x_12575:
[----:B------:R-:W1:Y:S01]  /*4e90*/  F2I.S64.TRUNC R2, R2 ;  /* 0x0000000200027311 */ /* 0x000e62000020d900 */
[----:B------:R-:W-:Y:S05]  /*4ea0*/  BRA `(.L_x_12560) ;  /* 0x00000004000c7947 */ /* 0x000fea0003800000 */
.L_x_12573:
        /* <DEDUP_REMOVED lines=21> */
.L_x_12582:
[----:B------:R-:W-:Y:S05]  /*5000*/  BSYNC B1 ;  /* 0x0000000000017941 */ /* 0x000fea0003800000 */
.L_x_12581:
[----:B------:R-:W-:Y:S01]  /*5010*/  IMAD.SHL.U32 R2, R2, 0x200000, RZ ;  /* 0x0020000002027824 */ /* 0x000fe200078e00ff */
[----:B------:R-:W-:-:S04]  /*5020*/  LEA R3, R0, 0x37800000, 0x17 ;  /* 0x3780000000037811 */ /* 0x000fc800078eb8ff */
[----:B------:R-:W-:-:S07]  /*5030*/  LOP3.LUT R2, R3, R2, R4, 0xfe, !PT ;  /* 0x0000000203027212 */ /* 0x000fce00078efe04 */
.L_x_12580:
[----:B------:R-:W-:Y:S05]  /*5040*/  BSYNC B0 ;  /* 0x0000000000007941 */ /* 0x000fea0003800000 */
.L_x_12579:
[----:B------:R-:W2:Y:S01]  /*5050*/  F2I.S64.TRUNC R2, R2 ;  /* 0x0000000200027311 */ /* 0x000ea2000020d900 */
[----:B------:R-:W-:Y:S05]  /*5060*/  BRA `(.L_x_12560) ;  /* 0x00000000009c7947 */ /* 0x000fea0003800000 */
.L_x_12572:
        /* <DEDUP_REMOVED lines=14> */
.L_x_12586:
[----:B------:R-:W-:Y:S05]  /*5150*/  BSYNC B0 ;  /* 0x0000000000007941 */ /* 0x000fea0003800000 */
.L_x_12585:
[----:B------:R-:W0:Y:S01]  /*5160*/  F2I.S64.TRUNC R2, R2 ;  /* 0x0000000200027311 */ /* 0x000e22000020d900 */
[----:B------:R-:W-:Y:S05]  /*5170*/  BRA `(.L_x_12560) ;  /* 0x0000000000587947 */ /* 0x000fea0003800000 */
.L_x_12559:
        /* <DEDUP_REMOVED lines=16> */
.L_x_12587:
[----:B------:R-:W-:Y:S01]  /*5280*/  CS2R R2, SRZ ;  /* 0x0000000000027805 */ /* 0x000fe2000001ff00 */
[----:B------:R-:W-:Y:S06]  /*5290*/  BRA `(.L_x_12560) ;  /* 0x0000000000107947 */ /* 0x000fec0003800000 */
.L_x_12584:
[----:B------:R4:W5:Y:S01]  /*52a0*/  LDG.E.64 R2, desc[UR36][R4.64] ;  /* 0x0000002404027981 */ /* 0x000962000c1e1b00 */
[----:B------:R-:W-:Y:S05]  /*52b0*/  BRA `(.L_x_12560) ;  /* 0x0000000000087947 */ /* 0x000fea0003800000 */
.L_x_12583:
[----:B------:R3:W5:Y:S01]  /*52c0*/  LDG.E R2, desc[UR36][R4.64] ;  /* 0x0000002404027981 */ /* 0x000762000c1e1900 */
[----:B------:R-:W-:-:S07]  /*52d0*/  IMAD.MOV.U32 R3, RZ, RZ, RZ ;  /* 0x000000ffff037224 */ /* 0x000fce00078e00ff */
.L_x_12560:
[----:B0--34-:R-:W0:Y:S01]  /*52e0*/  LDC.U8 R4, c[0x0][0x430] ;  /* 0x00010c00ff047b82 */ /* 0x019e220000000000 */
[----:B------:R-:W-:Y:S02]  /*52f0*/  ULDC.64 UR4, c[0x0][0x420] ;  /* 0x0001080000047ab9 */ /* 0x000fe40000000a00 */
[----:B-12--5:R-:W-:-:S04]  /*5300*/  ISETP.GT.U32.AND P0, PT, R2, UR4, PT ;  /* 0x0000000402007c0c */ /* 0x026fc8000bf04070 */
        /* <DEDUP_REMOVED lines=17> */
.L_x_12591:
[----:B------:R0:W-:Y:S01]  /*5420*/  STG.E.U8 desc[UR36][R16.64], R5 ;  /* 0x0000000510007986 */ /* 0x0001e2000c101124 */
[----:B------:R-:W-:Y:S05]  /*5430*/  BRA `(.L_x_12593) ;  /* 0x0000000c00507947 */ /* 0x000fea0003800000 */
.L_x_12590:
        /* <DEDUP_REMOVED lines=8> */
.L_x_12595:
[----:B------:R0:W-:Y:S01]  /*54c0*/  STG.E desc[UR36][R16.64], R5 ;  /* 0x0000000510007986 */ /* 0x0001e2000c101924 */
[----:B------:R-:W-:Y:S05]  /*54d0*/  BRA `(.L_x_12593) ;  /* 0x0000000c00287947 */ /* 0x000fea0003800000 */
.L_x_12594:
[----:B------:R0:W-:Y:S01]  /*54e0*/  STG.E.U16 desc[UR36][R16.64], R5 ;  /* 0x0000000510007986 */ /* 0x0001e2000c101524 */
[----:B------:R-:W-:Y:S05]  /*54f0*/  BRA `(.L_x_12593) ;  /* 0x0000000c00207947 */ /* 0x000fea0003800000 */
.L_x_12589:
        /* <DEDUP_REMOVED lines=9> */
.L_x_12597:
[----:B------:R-:W0:Y:S02]  /*5590*/  I2F.S64 R0, R2 ;  /* 0x0000000200007312 */ /* 0x000e240000301400 */
[----:B0-----:R-:W-:-:S05]  /*55a0*/  F2FP.F16.F32.PACK_AB R0, RZ, R0 ;  /* 0x00000000ff00723e */ /* 0x001fca00000000ff */
[----:B------:R0:W-:Y:S01]  /*55b0*/  STG.E.U16 desc[UR36][R16.64], R0 ;  /* 0x0000000010007986 */ /* 0x0001e2000c101524 */
[----:B------:R-:W-:Y:S05]  /*55c0*/  BRA `(.L_x_12593) ;  /* 0x0000000800ec7947 */ /* 0x000fea0003800000 */
.L_x_12596:
        /* <DEDUP_REMOVED lines=10> */
.L_x_12599:
[----:B------:R-:W0:Y:S02]  /*5670*/  I2F.S64 R2, R2 ;  /* 0x0000000200027312 */ /* 0x000e240000301400 */
[----:B0-----:R-:W-:-:S04]  /*5680*/  F2FP.F16.F32.PACK_AB R3, RZ, R2 ;  /* 0x00000002ff03723e */ /* 0x001fc800000000ff */
[----:B------:R-:W-:-:S05]  /*5690*/  PRMT R3, R3, 0x5410, RZ ;  /* 0x0000541003037816 */ /* 0x000fca00000000ff */
[----:B------:R0:W-:Y:S01]  /*56a0*/  STG.E desc[UR36][R16.64], R3 ;  /* 0x0000000310007986 */ /* 0x0001e2000c101924 */
[----:B------:R-:W-:Y:S05]  /*56b0*/  BRA `(.L_x_12593) ;  /* 0x0000000800b07947 */ /* 0x000fea0003800000 */
.L_x_12598:
[----:B------:R-:W0:Y:S02]  /*56c0*/  I2F.F64.S64 R2, R2 ;  /* 0x0000000200027312 */ /* 0x000e240000301c00 */
[----:B0-----:R0:W-:Y:S01]  /*56d0*/  STG.E.64 desc[UR36][R16.64], R2 ;  /* 0x0000000210007986 */ /* 0x0011e2000c101b24 */
[----:B------:R-:W-:Y:S05]  /*56e0*/  BRA `(.L_x_12593) ;  /* 0x0000000800a47947 */ /* 0x000fea0003800000 */
.L_x_12588:
        /* <DEDUP_REMOVED lines=13> */
.L_x_12602:
[----:B------:R-:W0:Y:S01]  /*57c0*/  I2F.F64.S64 R4, R2 ;  /* 0x0000000200047312 */ /* 0x000e220000301c00 */
[----:B------:R-:W-:-:S05]  /*57d0*/  CS2R R6, SRZ ;  /* 0x0000000000067805 */ /* 0x000fca000001ff00 */
[----:B0-----:R0:W-:Y:S01]  /*57e0*/  STG.E.128 desc[UR36][R16.64], R4 ;  /* 0x0000000410007986 */ /* 0x0011e2000c101d24 */
[----:B------:R-:W-:Y:S05]  /*57f0*/  BRA `(.L_x_12593) ;  /* 0x0000000800607947 */ /* 0x000fea0003800000 */
.L_x_12601:
        /* <DEDUP_REMOVED lines=21> */
.L_x_12606:
[----:B------:R-:W-:Y:S05]  /*5950*/  BSYNC B0 ;  /* 0x0000000000007941 */ /* 0x000fea0003800000 */
.L_x_12605:
[----:B------:R-:W-:-:S05]  /*5960*/  LOP3.LUT R5, R0, R5, RZ, 0xfc, !PT ;  /* 0x0000000500057212 */ /* 0x000fca00078efcff */
[----:B------:R0:W-:Y:S01]  /*5970*/  STG.E.U8 desc[UR36][R16.64], R5 ;  /* 0x0000000510007986 */ /* 0x0001e2000c101124 */
[----:B------:R-:W-:Y:S05]  /*5980*/  BRA `(.L_x_12593) ;  /* 0x0000000400fc7947 */ /* 0x000fea0003800000 */
.L_x_12604:
        /* <DEDUP_REMOVED lines=13> */
.L_x_12608:
[----:B------:R-:W-:Y:S01]  /*5a60*/  IMAD.MOV.U32 R0, RZ, RZ, 0x7f ;  /* 0x0000007fff007424 */ /* 0x000fe200078e00ff */
[----:B------:R-:W-:-:S04]  /*5a70*/  ISETP.GT.U32.AND P0, PT, R4, 0x7f800000, PT ;  /* 0x7f8000000400780c */ /* 0x000fc80003f04070 */
[----:B------:R-:W-:-:S09]  /*5a80*/  SEL R0, R0, 0x7c, P0 ;  /* 0x0000007c00007807 */ /* 0x000fd20000000000 */
.L_x_12609:
[----:B------:R-:W-:Y:S05]  /*5a90*/  BSYNC B0 ;  /* 0x0000000000007941 */ /* 0x000fea0003800000 */
.L_x_12607:
[----:B------:R-:W-:-:S04]  /*5aa0*/  LOP3.LUT R2, R3, 0x80000000, RZ, 0xc0, !PT ;  /* 0x8000000003027812 */ /* 0x000fc800078ec0ff */
[----:B------:R-:W-:-:S04]  /*5ab0*/  SHF.R.U32.HI R3, RZ, 0x18, R2 ;  /* 0x00000018ff037819 */ /* 0x000fc80000011602 */
[----:B------:R-:W-:-:S05]  /*5ac0*/  LOP3.LUT R3, R0, R3, RZ, 0xfc, !PT ;  /* 0x0000000300037212 */ /* 0x000fca00078efcff */
[----:B------:R0:W-:Y:S01]  /*5ad0*/  STG.E.U8 desc[UR36][R16.64], R3 ;  /* 0x0000000310007986 */ /* 0x0001e2000c101124 */
[----:B------:R-:W-:Y:S05]  /*5ae0*/  BRA `(.L_x_12593) ;  /* 0x0000000400a47947 */ /* 0x000fea0003800000 */
.L_x_12603:
[----:B------:R-:W0:Y:S02]  /*5af0*/  I2F.S64 R0, R2 ;  /* 0x0000000200007312 */ /* 0x000e240000301400 */
[----:B0-----:R-:W-:-:S05]  /*5b00*/  F2FP.BF16.F32.PACK_AB R0, RZ, R0 ;  /* 0x00000000ff00723e */ /* 0x001fca00000010ff */
[----:B------:R0:W-:Y:S01]  /*5b10*/  STG.E.U16 desc[UR36][R16.64], R0 ;  /* 0x0000000010007986 */ /* 0x0001e2000c101524 */
[----:B------:R-:W-:Y:S05]  /*5b20*/  BRA `(.L_x_12593) ;  /* 0x0000000400947947 */ /* 0x000fea0003800000 */
.L_x_12600:
        /* <DEDUP_REMOVED lines=10> */
.L_x_12612:
        /* <DEDUP_REMOVED lines=17> */
.L_x_12615:
[----:B------:R-:W-:-:S04]  /*5ce0*/  LOP3.LUT R2, R3, 0x80000000, RZ, 0xc0, !PT ;  /* 0x8000000003027812 */ /* 0x000fc800078ec0ff */
[----:B------:R-:W-:-:S04]  /*5cf0*/  SHF.R.U32.HI R3, RZ, 0x18, R2 ;  /* 0x00000018ff037819 */ /* 0x000fc80000011602 */
[----:B------:R-:W-:-:S04]  /*5d00*/  LOP3.LUT R0, R0, R3, RZ, 0xfc, !PT ;  /* 0x0000000300007212 */ /* 0x000fc800078efcff */
[----:B------:R-:W-:-:S07]  /*5d10*/  PRMT R8, R0, 0x7610, R8 ;  /* 0x0000761000087816 */ /* 0x000fce0000000008 */
.L_x_12614:
[----:B------:R-:W-:Y:S05]  /*5d20*/  BSYNC B0 ;  /* 0x0000000000007941 */ /* 0x000fea0003800000 */
.L_x_12613:
[----:B------:R3:W-:Y:S01]  /*5d30*/  STG.E.U8 desc[UR36][R16.64], R8 ;  /* 0x0000000810007986 */ /* 0x0007e2000c101124 */
[----:B------:R-:W-:Y:S05]  /*5d40*/  BRA `(.L_x_12593) ;  /* 0x00000004000c7947 */ /* 0x000fea0003800000 */
.L_x_12611:
        /* <DEDUP_REMOVED lines=17> */
.L_x_12618:
[----:B------:R-:W-:-:S04]  /*5e60*/  LOP3.LUT R2, R3, 0x80000000, RZ, 0xc0, !PT ;  /* 0x8000000003027812 */ /* 0x000fc800078ec0ff */
[----:B------:R-:W-:-:S04]  /*5e70*/  SHF.R.U32.HI R3, RZ, 0x18, R2 ;  /* 0x00000018ff037819 */ /* 0x000fc80000011602 */
[----:B------:R-:W-:-:S04]  /*5e80*/  LOP3.LUT R0, R0, R3, RZ, 0xfc, !PT ;  /* 0x0000000300007212 */ /* 0x000fc800078efcff */
[----:B------:R-:W-:-:S07]  /*5e90*/  PRMT R8, R0, 0x7610, R8 ;  /* 0x0000761000087816 */ /* 0x000fce0000000008 */
.L_x_12617:
[----:B------:R-:W-:Y:S05]  /*5ea0*/  BSYNC B0 ;  /* 0x0000000000007941 */ /* 0x000fea0003800000 */
.L_x_12616:
[----:B------:R0:W-:Y:S01]  /*5eb0*/  STG.E.U8 desc[UR36][R16.64], R8 ;  /* 0x0000000810007986 */ /* 0x0001e2000c101124 */
[----:B------:R-:W-:Y:S05]  /*5ec0*/  BRA `(.L_x_12593) ;  /* 0x0000000000ac7947 */ /* 0x000fea0003800000 */
.L_x_12610:
        /* <DEDUP_REMOVED lines=23> */
.L_x_12592:
        /* <DEDUP_REMOVED lines=16> */
.L_x_12621:
[----:B------:R-:W-:Y:S05]  /*6140*/  BRA `(.L_x_12593) ;  /* 0x00000000000c7947 */ /* 0x000fea0003800000 */
.L_x_12620:
[----:B------:R2:W-:Y:S01]  /*6150*/  STG.E.64 desc[UR36][R16.64], R2 ;  /* 0x0000000210007986 */ /* 0x0005e2000c101b24 */
[----:B------:R-:W-:Y:S05]  /*6160*/  BRA `(.L_x_12593) ;  /* 0x0000000000047947 */ /* 0x000fea0003800000 */
.L_x_12619:
[----:B------:R0:W-:Y:S02]  /*6170*/  STG.E desc[UR36][R16.64], R5 ;  /* 0x0000000510007986 */ /* 0x0001e4000c101924 */
.L_x_12593:
[----:B------:R-:W-:-:S07]  /*6180*/  VIADD R19, R19, 0x80 ;  /* 0x0000008013137836 */ /* 0x000fce0000000000 */
.L_x_12553:
[----:B------:R-:W-:Y:S05]  /*6190*/  BSYNC B6 ;  /* 0x0000000000067941 */ /* 0x000fea0003800000 */
.L_x_12552:
        /* <DEDUP_REMOVED lines=307> */
.L_x_12624:
        /* <DEDUP_REMOVED lines=21> */
.L_x_12628:
[----:B------:R0:W5:Y:S01]  /*7620*/  LDG.E.U8 R2, desc[UR36][R4.64] ;  /* 0x0000002404027981 */ /* 0x000162000c1e1100 */
[----:B------:R-:W-:Y:S01]  /*7630*/  IMAD.MOV.U32 R3, RZ, RZ, RZ ;  /* 0x000000ffff037224 */ /* 0x000fe200078e00ff */
[----:B------:R-:W-:Y:S06]  /*7640*/  BRA `(.L_x_12630) ;  /* 0x0000000c00487947 */ /* 0x000fec0003800000 */
.L_x_12627:
        /* <DEDUP_REMOVED lines=8> */
.L_x_12632:
[----:B------:R-:W2:Y:S02]  /*76d0*/  LDG.E R2, desc[UR36][R4.64] ;  /* 0x0000002404027981 */ /* 0x000ea4000c1e1900 */
[----:B--2---:R-:W-:Y:S01]  /*76e0*/  SHF.R.S32.HI R3, RZ, 0x1f, R2 ;  /* 0x0000001fff037819 */ /* 0x004fe20000011402 */
[----:B------:R-:W-:Y:S06]  /*76f0*/  BRA `(.L_x_12630) ;  /* 0x0000000c001c7947 */ /* 0x000fec0003800000 */
.L_x_12631:
[----:B------:R-:W2:Y:S02]  /*7700*/  LDG.E.S16 R2, desc[UR36][R4.64] ;  /* 0x0000002404027981 */ /* 0x000ea4000c1e1700 */
[----:B--2---:R-:W-:Y:S01]  /*7710*/  SHF.R.S32.HI R3, RZ, 0x1f, R2 ;  /* 0x0000001fff037819 */ /* 0x004fe20000011402 */
[----:B------:R-:W-:Y:S06]  /*7720*/  BRA `(.L_x_12630) ;  /* 0x0000000c00107947 */ /* 0x000fec0003800000 */
.L_x_12626:
        /* <DEDUP_REMOVED lines=9> */
.L_x_12634:
[----:B------:R-:W2:Y:S02]  /*77c0*/  LDG.E.U16 R4, desc[UR36][R4.64] ;  /* 0x0000002404047981 */ /* 0x000ea4000c1e1500 */
[----:B--2---:R-:W-:-:S06]  /*77d0*/  HADD2.F32 R2, -RZ, R4.H0_H0 ;  /* 0x20000004ff027230 */ /* 0x004fcc0000004100 */
[----:B------:R-:W0:Y:S01]  /*77e0*/  F2I.S64.TRUNC R2, R2 ;  /* 0x0000000200027311 */ /* 0x000e22000020d900 */
[----:B------:R-:W-:Y:S05]  /*77f0*/  BRA `(.L_x_12630) ;  /* 0x0000000800dc7947 */ /* 0x000fea0003800000 */
.L_x_12633:
        /* <DEDUP_REMOVED lines=9> */
.L_x_12636:
[----:B------:R-:W2:Y:S02]  /*7890*/  LDG.E.U16 R4, desc[UR36][R4.64] ;  /* 0x0000002404047981 */ /* 0x000ea4000c1e1500 */
[----:B--2---:R-:W-:-:S06]  /*78a0*/  HADD2.F32 R2, -RZ, R4.H0_H0 ;  /* 0x20000004ff027230 */ /* 0x004fcc0000004100 */
[----:B------:R-:W0:Y:S01]  /*78b0*/  F2I.S64.TRUNC R2, R2 ;  /* 0x0000000200027311 */ /* 0x000e22000020d900 */
[----:B------:R-:W-:Y:S05]  /*78c0*/  BRA `(.L_x_12630) ;  /* 0x0000000800a87947 */ /* 0x000fea0003800000 */
.L_x_12635:
[----:B------:R-:W2:Y:S02]  /*78d0*/  LDG.E.64 R2, desc[UR36][R4.64] ;  /* 0x0000002404027981 */ /* 0x000ea4000c1e1b00 */
[----:B--2---:R-:W0:Y:S01]  /*78e0*/  F2I.S64.F64.TRUNC R2, R2 ;  /* 0x0000000200027311 */ /* 0x004e22000030d900 */
[----:B------:R-:W-:Y:S05]  /*78f0*/  BRA `(.L_x_12630) ;  /* 0x00000008009c7947 */ /* 0x000fea0003800000 */
.L_x_12625:
        /* <DEDUP_REMOVED lines=13> */
.L_x_12639:
[----:B------:R-:W2:Y:S02]  /*79d0*/  LDG.E.64 R2, desc[UR36][R4.64] ;  /* 0x0000002404027981 */ /* 0x000ea4000c1e1b00 */
[----:B--2---:R-:W0:Y:S01]  /*79e0*/  F2I.S64.F64.TRUNC R2, R2 ;  /* 0x0000000200027311 */ /* 0x004e22000030d900 */
[----:B------:R-:W-:Y:S05]  /*79f0*/  BRA `(.L_x_12630) ;  /* 0x00000008005c7947 */ /* 0x000fea0003800000 */
.L_x_12638:
        /* <DEDUP_REMOVED lines=27> */
.L_x_12641:
        /* <DEDUP_REMOVED lines=14> */
.L_x_12640:
[----:B------:R-:W2:Y:S02]  /*7c90*/  LDG.E.U16 R2, desc[UR36][R4.64] ;  /* 0x0000002404027981 */ /* 0x000ea4000c1e1500 */
[----:B--2---:R-:W-:-:S06]  /*7ca0*/  IMAD.U32 R2, R2, 0x10000, RZ ;  /* 0x0001000002027824 */ /* 0x004fcc00078e00ff */
[----:B------:R-:W0:Y:S01]  /*7cb0*/  F2I.S64.TRUNC R2, R2 ;  /* 0x0000000200027311 */ /* 0x000e22000020d900 */
[----:B------:R-:W-:Y:S05]  /*7cc0*/  BRA `(.L_x_12630) ;  /* 0x0000000400a87947 */ /* 0x000fea0003800000 */
.L_x_12637:
        /* <DEDUP_REMOVED lines=11> */
.L_x_12644:
        /* <DEDUP_REMOVED lines=21> */
.L_x_12648:
[----:B------:R-:W-:Y:S05]  /*7ed0*/  BSYNC B1 ;  /* 0x0000000000017941 */ /* 0x000fea0003800000 */
.L_x_12647:
[----:B------:R-:W-:Y:S01]  /*7ee0*/  IMAD.SHL.U32 R2, R2, 0x100000, RZ ;  /* 0x0010000002027824 */ /* 0x000fe200078e00ff */
[----:B------:R-:W-:-:S04]  /*7ef0*/  LEA R3, R0, 0x3b800000, 0x17 ;  /* 0x3b80000000037811 */ /* 0x000fc800078eb8ff */
[----:B------:R-:W-:-:S07]  /*7f00*/  LOP3.LUT R2, R3, R2, R4, 0xfe, !PT ;  /* 0x0000000203027212 */ /* 0x000fce00078efe04 */
.L_x_12646:
[----:B------:R-:W-:Y:S05]  /*7f10*/  BSYNC B0 ;  /* 0x0000000000007941 */ /* 0x000fea0003800000 */
.L_x_12645:
[----:B------:R-:W1:Y:S01]  /*7f20*/  F2I.S64.TRUNC R2, R2 ;  /* 0x0000000200027311 */ /* 0x000e62000020d900 */
[----:B------:R-:W-:Y:S05]  /*7f30*/  BRA `(.L_x_12630) ;  /* 0x00000004000c7947 */ /* 0x000fea0003800000 */
.L_x_12643:
        /* <DEDUP_REMOVED lines=21> */
.L_x_12652:
[----:B------:R-:W-:Y:S05]  /*8090*/  BSYNC B1 ;  /* 0x0000000000017941 */ /* 0x000fea0003800000 */
.L_x_12651:
[----:B------:R-:W-:Y:S01]  /*80a0*/  IMAD.SHL.U32 R2, R2, 0x200000, RZ ;  /* 0x0020000002027824 */ /* 0x000fe200078e00ff */
[----:B------:R-:W-:-:S04]  /*80b0*/  LEA R3, R0, 0x37800000, 0x17 ;  /* 0x3780000000037811 */ /* 0x000fc800078eb8ff */
[----:B------:R-:W-:-:S07]  /*80c0*/  LOP3.LUT R2, R3, R2, R4, 0xfe, !PT ;  /* 0x0000000203027212 */ /* 0x000fce00078efe04 */
.L_x_12650:
[----:B------:R-:W-:Y:S05]  /*80d0*/  BSYNC B0 ;  /* 0x0000000000007941 */ /* 0x000fea0003800000 */
.L_x_12649:
[----:B------:R-:W2:Y:S01]  /*80e0*/  F2I.S64.TRUNC R2, R2 ;  /* 0x0000000200027311 */ /* 0x000ea2000020d900 */
[----:B------:R-:W-:Y:S05]  /*80f0*/  BRA `(.L_x_12630) ;  /* 0x00000000009c7947 */ /* 0x000fea0003800000 */
.L_x_12642:
        /* <DEDUP_REMOVED lines=14> */
.L_x_12656:
[----:B------:R-:W-:Y:S05]  /*81e0*/  BSYNC B0 ;  /* 0x0000000000007941 */ /* 0x000fea0003800000 */
.L_x_12655:
[----:B------:R-:W4:Y:S01]  /*81f0*/  F2I.S64.TRUNC R2, R2 ;  /* 0x0000000200027311 */ /* 0x000f22000020d900 */
[----:B------:R-:W-:Y:S05]  /*8200*/  BRA `(.L_x_12630) ;  /* 0x0000000000587947 */ /* 0x000fea0003800000 */
.L_x_12629:
        /* <DEDUP_REMOVED lines=16> */
.L_x_12657:
[----:B------:R-:W-:Y:S01]  /*8310*/  CS2R R2, SRZ ;  /* 0x0000000000027805 */ /* 0x000fe2000001ff00 */
[----:B------:R-:W-:Y:S06]  /*8320*/  BRA `(.L_x_12630) ;  /* 0x0000000000107947 */ /* 0x000fec0003800000 */
.L_x_12654:
[----:B------:R3:W5:Y:S01]  /*8330*/  LDG.E.64 R2, desc[UR36][R4.64] ;  /* 0x0000002404027981 */ /* 0x000762000c1e1b00 */
[----:B------:R-:W-:Y:S05]  /*8340*/  BRA `(.L_x_12630) ;  /* 0x0000000000087947 */ /* 0x000fea0003800000 */
.L_x_12653:
[----:B------:R0:W5:Y:S01]  /*8350*/  LDG.E R2, desc[UR36][R4.64] ;  /* 0x0000002404027981 */ /* 0x000162000c1e1900 */
[----:B------:R-:W-:-:S07]  /*8360*/  IMAD.MOV.U32 R3, RZ, RZ, RZ ;  /* 0x000000ffff037224 */ /* 0x000fce00078e00ff */
.L_x_12630:
        /* <DEDUP_REMOVED lines=20> */
.L_x_12661:
[----:B------:R3:W-:Y:S01]  /*84b0*/  STG.E.U8 desc[UR36][R16.64], R5 ;  /* 0x0000000510007986 */ /* 0x0007e2000c101124 */
[----:B------:R-:W-:Y:S05]  /*84c0*/  BRA `(.L_x_12663) ;  /* 0x0000000c00507947 */ /* 0x000fea0003800000 */
.L_x_12660:
        /* <DEDUP_REMOVED lines=8> */
.L_x_12665:
[----:B------:R2:W-:Y:S01]  /*8550*/  STG.E desc[UR36][R16.64], R5 ;  /* 0x0000000510007986 */ /* 0x0005e2000c101924 */
[----:B------:R-:W-:Y:S05]  /*8560*/  BRA `(.L_x_12663) ;  /* 0x0000000c00287947 */ /* 0x000fea0003800000 */
.L_x_12664:
[----:B------:R0:W-:Y:S01]  /*8570*/  STG.E.U16 desc[UR36][R16.64], R5 ;  /* 0x0000000510007986 */ /* 0x0001e2000c101524 */
[----:B------:R-:W-:Y:S05]  /*8580*/  BRA `(.L_x_12663) ;  /* 0x0000000c00207947 */ /* 0x000fea0003800000 */
.L_x_12659:
        /* <DEDUP_REMOVED lines=9> */
.L_x_12667:
[----:B------:R-:W0:Y:S02]  /*8620*/  I2F.S64 R0, R2 ;  /* 0x0000000200007312 */ /* 0x000e240000301400 */
[----:B0-----:R-:W-:-:S05]  /*8630*/  F2FP.F16.F32.PACK_AB R0, RZ, R0 ;  /* 0x00000000ff00723e */ /* 0x001fca00000000ff */
[----:B------:R0:W-:Y:S01]  /*8640*/  STG.E.U16 desc[UR36][R16.64], R0 ;  /* 0x0000000010007986 */ /* 0x0001e2000c101524 */
[----:B------:R-:W-:Y:S05]  /*8650*/  BRA `(.L_x_12663) ;  /* 0x0000000800ec7947 */ /* 0x000fea0003800000 */
.L_x_12666:
        /* <DEDUP_REMOVED lines=10> */
.L_x_12669:
[----:B------:R-:W0:Y:S02]  /*8700*/  I2F.S64 R2, R2 ;  /* 0x0000000200027312 */ /* 0x000e240000301400 */
[----:B0-----:R-:W-:-:S04]  /*8710*/  F2FP.F16.F32.PACK_AB R3, RZ, R2 ;  /* 0x00000002ff03723e */ /* 0x001fc800000000ff */
[----:B------:R-:W-:-:S05]  /*8720*/  PRMT R3, R3, 0x5410, RZ ;  /* 0x0000541003037816 */ /* 0x000fca00000000ff */
[----:B------:R0:W-:Y:S01]  /*8730*/  STG.E desc[UR36][R16.64], R3 ;  /* 0x0000000310007986 */ /* 0x0001e2000c101924 */
[----:B------:R-:W-:Y:S05]  /*8740*/  BRA `(.L_x_12663) ;  /* 0x0000000800b07947 */ /* 0x000fea0003800000 */
.L_x_12668:
[----:B------:R-:W0:Y:S02]  /*8750*/  I2F.F64.S64 R2, R2 ;  /* 0x0000000200027312 */ /* 0x000e240000301c00 */
[----:B0-----:R0:W-:Y:S01]  /*8760*/  STG.E.64 desc[UR36][R16.64], R2 ;  /* 0x0000000210007986 */ /* 0x0011e2000c101b24 */
[----:B------:R-:W-:Y:S05]  /*8770*/  BRA `(.L_x_12663) ;  /* 0x0000000800a47947 */ /* 0x000fea0003800000 */
.L_x_12658:
        /* <DEDUP_REMOVED lines=13> */
.L_x_12672:
[----:B------:R-:W0:Y:S01]  /*8850*/  I2F.F64.S64 R4, R2 ;  /* 0x0000000200047312 */ /* 0x000e220000301c00 */
[----:B------:R-:W-:-:S05]  /*8860*/  CS2R R6, SRZ ;  /* 0x0000000000067805 */ /* 0x000fca000001ff00 */
[----:B0-----:R0:W-:Y:S01]  /*8870*/  STG.E.128 desc[UR36][R16.64], R4 ;  /* 0x0000000410007986 */ /* 0x0011e2000c101d24 */
[----:B------:R-:W-:Y:S05]  /*8880*/  BRA `(.L_x_12663) ;  /* 0x0000000800607947 */ /* 0x000fea0003800000 */
.L_x_12671:
        /* <DEDUP_REMOVED lines=21> */
.L_x_12676:
[----:B------:R-:W-:Y:S05]  /*89e0*/  BSYNC B0 ;  /* 0x0000000000007941 */ /* 0x000fea0003800000 */
.L_x_12675:
[----:B------:R-:W-:-:S05]  /*89f0*/  LOP3.LUT R5, R0, R5, RZ, 0xfc, !PT ;  /* 0x0000000500057212 */ /* 0x000fca00078efcff */
[----:B------:R0:W-:Y:S01]  /*8a00*/  STG.E.U8 desc[UR36][R16.64], R5 ;  /* 0x0000000510007986 */ /* 0x0001e2000c101124 */
[----:B------:R-:W-:Y:S05]  /*8a10*/  BRA `(.L_x_12663) ;  /* 0x0000000400fc7947 */ /* 0x000fea0003800000 */
.L_x_12674:
        /* <DEDUP_REMOVED lines=13> */
.L_x_12678:
[----:B------:R-:W-:Y:S01]  /*8af0*/  IMAD.MOV.U32 R0, RZ, RZ, 0x7f ;  /* 0x0000007fff007424 */ /* 0x000fe200078e00ff */
[----:B------:R-:W-:-:S04]  /*8b00*/  ISETP.GT.U32.AND P0, PT, R4, 0x7f800000, PT ;  /* 0x7f8000000400780c */ /* 0x000fc80003f04070 */
[----:B------:R-:W-:-:S09]  /*8b10*/  SEL R0, R0, 0x7c, P0 ;  /* 0x0000007c00007807 */ /* 0x000fd20000000000 */
.L_x_12679:
[----:B------:R-:W-:Y:S05]  /*8b20*/  BSYNC B0 ;  /* 0x0000000000007941 */ /* 0x000fea0003800000 */
.L_x_12677:
[----:B------:R-:W-:-:S04]  /*8b30*/  LOP3.LUT R2, R3, 0x80000000, RZ, 0xc0, !PT ;  /* 0x8000000003027812 */ /* 0x000fc800078ec0ff */
[----:B------:R-:W-:-:S04]  /*8b40*/  SHF.R.U32.HI R3, RZ, 0x18, R2 ;  /* 0x00000018ff037819 */ /* 0x000fc80000011602 */
[----:B------:R-:W-:-:S05]  /*8b50*/  LOP3.LUT R3, R0, R3, RZ, 0xfc, !PT ;  /* 0x0000000300037212 */ /* 0x000fca00078efcff */
[----:B------:R0:W-:Y:S01]  /*8b60*/  STG.E.U8 desc[UR36][R16.64], R3 ;  /* 0x0000000310007986 */ /* 0x0001e2000c101124 */
[----:B------:R-:W-:Y:S05]  /*8b70*/  BRA `(.L_x_12663) ;  /* 0x0000000400a47947 */ /* 0x000fea0003800000 */
.L_x_12673:
[----:B------:R-:W0:Y:S02]  /*8b80*/  I2F.S64 R0, R2 ;  /* 0x0000000200007312 */ /* 0x000e240000301400 */
[----:B0-----:R-:W-:-:S05]  /*8b90*/  F2FP.BF16.F32.PACK_AB R0, RZ, R0 ;  /* 0x00000000ff00723e */ /* 0x001fca00000010ff */
[----:B------:R0:W-:Y:S01]  /*8ba0*/  STG.E.U16 desc[UR36][R16.64], R0 ;  /* 0x0000000010007986 */ /* 0x0001e2000c101524 */
[----:B------:R-:W-:Y:S05]  /*8bb0*/  BRA `(.L_x_12663) ;  /* 0x0000000400947947 */ /* 0x000fea0003800000 */
.L_x_12670:
        /* <DEDUP_REMOVED lines=10> */
.L_x_12682:
        /* <DEDUP_REMOVED lines=17> */
.L_x_12685:
[----:B------:R-:W-:-:S04]  /*8d70*/  LOP3.LUT R2, R3, 0x80000000, RZ, 0xc0, !PT ;  /* 0x8000000003027812 */ /* 0x000fc800078ec0ff */
[----:B------:R-:W-:-:S04]  /*8d80*/  SHF.R.U32.HI R3, RZ, 0x18, R2 ;  /* 0x00000018ff037819 */ /* 0x000fc80000011602 */
[----:B------:R-:W-:-:S04]  /*8d90*/  LOP3.LUT R0, R0, R3, RZ, 0xfc, !PT ;  /* 0x0000000300007212 */ /* 0x000fc800078efcff */
[----:B------:R-:W-:-:S07]  /*8da0*/  PRMT R8, R0, 0x7610, R8 ;  /* 0x0000761000087816 */ /* 0x000fce0000000008 */
.L_x_12684:
[----:B------:R-:W-:Y:S05]  /*8db0*/  BSYNC B0 ;  /* 0x0000000000007941 */ /* 0x000fea0003800000 */
.L_x_12683:
[----:B------:R0:W-:Y:S01]  /*8dc0*/  STG.E.U8 desc[UR36][R16.64], R8 ;  /* 0x0000000810007986 */ /* 0x0001e2000c101124 */
[----:B------:R-:W-:Y:S05]  /*8dd0*/  BRA `(.L_x_12663) ;  /* 0x00000004000c7947 */ /* 0x000fea0003800000 */
.L_x_12681:
        /* <DEDUP_REMOVED lines=17> */
.L_x_12688:
[----:B------:R-:W-:-:S04]  /*8ef0*/  LOP3.LUT R2, R3, 0x80000000, RZ, 0xc0, !PT ;  /* 0x8000000003027812 */ /* 0x000fc800078ec0ff */
[----:B------:R-:W-:-:S04]  /*8f00*/  SHF.R.U32.HI R3, RZ, 0x18, R2 ;  /* 0x00000018ff037819 */ /* 0x000fc80000011602 */
[----:B------:R-:W-:-:S04]  /*8f10*/  LOP3.LUT R0, R0, R3, RZ, 0xfc, !PT ;  /* 0x0000000300007212 */ /* 0x000fc800078efcff */
[----:B------:R-:W-:-:S07]  /*8f20*/  PRMT R8, R0, 0x7610, R8 ;  /* 0x0000761000087816 */ /* 0x000fce0000000008 */
.L_x_12687:
[----:B------:R-:W-:Y:S05]  /*8f30*/  BSYNC B0 ;  /* 0x0000000000007941 */ /* 0x000fea0003800000 */
.L_x_12686:
[----:B------:R0:W-:Y:S01]  /*8f40*/  STG.E.U8 desc[UR36][R16.64], R8 ;  /* 0x0000000810007986 */ /* 0x0001e2000c101124 */
[----:B------:R-:W-:Y:S05]  /*8f50*/  BRA `(.L_x_12663) ;  /* 0x0000000000ac7947 */ /* 0x000fea0003800000 */
.L_x_12680:
        /* <DEDUP_REMOVED lines=23> */
.L_x_12662:
        /* <DEDUP_REMOVED lines=16> */
.L_x_12691:
[----:B------:R-:W-:Y:S05]  /*91d0*/  BRA `(.L_x_12663) ;  /* 0x00000000000c7947 */ /* 0x000fea0003800000 */
.L_x_12690:
[----:B------:R0:W-:Y:S01]  /*91e0*/  STG.E.64 desc[UR36][R16.64], R2 ;  /* 0x0000000210007986 */ /* 0x0001e2000c101b24 */
[----:B------:R-:W-:Y:S05]  /*91f0*/  BRA `(.L_x_12663) ;  /* 0x0000000000047947 */ /* 0x000fea0003800000 */
.L_x_12689:
[----:B------:R0:W-:Y:S02]  /*9200*/  STG.E desc[UR36][R16.64], R5 ;  /* 0x0000000510007986 */ /* 0x0001e4000c101924 */
.L_x_12663:
[----:B------:R-:W-:-:S07]  /*9210*/  VIADD R19, R19, 0x80 ;  /* 0x0000008013137836 */ /* 0x000fce0000000000 */
.L_x_12623:
[----:B------:R-:W-:Y:S05]  /*9220*/  BSYNC B6 ;  /* 0x0000000000067941 */ /* 0x000fea0003800000 */
.L_x_12622:
        /* <DEDUP_REMOVED lines=306> */
.L_x_12692:
        /* <DEDUP_REMOVED lines=21> */
.L_x_12696:
[----:B------:R1:W5:Y:S01]  /*a6a0*/  LDG.E.U8 R2, desc[UR36][R4.64] ;  /* 0x0000002404027981 */ /* 0x000362000c1e1100 */
[----:B------:R-:W-:Y:S01]  /*a6b0*/  IMAD.MOV.U32 R3, RZ, RZ, RZ ;  /* 0x000000ffff037224 */ /* 0x000fe200078e00ff */
[----:B------:R-:W-:Y:S06]  /*a6c0*/  BRA `(.L_x_12698) ;  /* 0x0000000c00487947 */ /* 0x000fec0003800000 */
.L_x_12695:
        /* <DEDUP_REMOVED lines=8> */
.L_x_12700:
[----:B------:R-:W2:Y:S02]  /*a750*/  LDG.E R2, desc[UR36][R4.64] ;  /* 0x0000002404027981 */ /* 0x000ea4000c1e1900 */
[----:B--2---:R-:W-:Y:S01]  /*a760*/  SHF.R.S32.HI R3, RZ, 0x1f, R2 ;  /* 0x0000001fff037819 */ /* 0x004fe20000011402 */
[----:B------:R-:W-:Y:S06]  /*a770*/  BRA `(.L_x_12698) ;  /* 0x0000000c001c7947 */ /* 0x000fec0003800000 */
.L_x_12699:
[----:B------:R-:W2:Y:S02]  /*a780*/  LDG.E.S16 R2, desc[UR36][R4.64] ;  /* 0x0000002404027981 */ /* 0x000ea4000c1e1700 */
[----:B--2---:R-:W-:Y:S01]  /*a790*/  SHF.R.S32.HI R3, RZ, 0x1f, R2 ;  /* 0x0000001fff037819 */ /* 0x004fe20000011402 */
[----:B------:R-:W-:Y:S06]  /*a7a0*/  BRA `(.L_x_12698) ;  /* 0x0000000c00107947 */ /* 0x000fec0003800000 */
.L_x_12694:
        /* <DEDUP_REMOVED lines=9> */
.L_x_12702:
[----:B------:R-:W2:Y:S02]  /*a840*/  LDG.E.U16 R4, desc[UR36][R4.64] ;  /* 0x0000002404047981 */ /* 0x000ea4000c1e1500 */
[----:B--2---:R-:W-:-:S06]  /*a850*/  HADD2.F32 R2, -RZ, R4.H0_H0 ;  /* 0x20000004ff027230 */ /* 0x004fcc0000004100 */
[----:B------:R-:W0:Y:S01]  /*a860*/  F2I.S64.TRUNC R2, R2 ;  /* 0x0000000200027311 */ /* 0x000e22000020d900 */
[----:B------:R-:W-:Y:S05]  /*a870*/  BRA `(.L_x_12698) ;  /* 0x0000000800dc7947 */ /* 0x000fea0003800000 */
.L_x_12701:
        /* <DEDUP_REMOVED lines=9> */
.L_x_12704:
[----:B------:R-:W2:Y:S02]  /*a910*/  LDG.E.U16 R4, desc[UR36][R4.64] ;  /* 0x0000002404047981 */ /* 0x000ea4000c1e1500 */
[----:B--2---:R-:W-:-:S06]  /*a920*/  HADD2.F32 R2, -RZ, R4.H0_H0 ;  /* 0x20000004ff027230 */ /* 0x004fcc0000004100 */
[----:B------:R-:W4:Y:S01]  /*a930*/  F2I.S64.TRUNC R2, R2 ;  /* 0x0000000200027311 */ /* 0x000f22000020d900 */
[----:B------:R-:W-:Y:S05]  /*a940*/  BRA `(.L_x_12698) ;  /* 0x0000000800a87947 */ /* 0x000fea0003800000 */
.L_x_12703:
[----:B------:R-:W2:Y:S02]  /*a950*/  LDG.E.64 R2, desc[UR36][R4.64] ;  /* 0x0000002404027981 */ /* 0x000ea4000c1e1b00 */
[----:B--2---:R-:W2:Y:S01]  /*a960*/  F2I.S64.F64.TRUNC R2, R2 ;  /* 0x0000000200027311 */ /* 0x004ea2000030d900 */
[----:B------:R-:W-:Y:S05]  /*a970*/  BRA `(.L_x_12698) ;  /* 0x00000008009c7947 */ /* 0x000fea0003800000 */
.L_x_12693:
        /* <DEDUP_REMOVED lines=13> */
.L_x_12707:
[----:B------:R-:W2:Y:S02]  /*aa50*/  LDG.E.64 R2, desc[UR36][R4.64] ;  /* 0x0000002404027981 */ /* 0x000ea4000c1e1b00 */
[----:B--2---:R-:W0:Y:S01]  /*aa60*/  F2I.S64.F64.TRUNC R2, R2 ;  /* 0x0000000200027311 */ /* 0x004e22000030d900 */
[----:B------:R-:W-:Y:S05]  /*aa70*/  BRA `(.L_x_12698) ;  /* 0x00000008005c7947 */ /* 0x000fea0003800000 */
.L_x_12706:
        /* <DEDUP_REMOVED lines=27> */
.L_x_12709:
        /* <DEDUP_REMOVED lines=14> */
.L_x_12708:
[----:B------:R-:W2:Y:S02]  /*ad10*/  LDG.E.U16 R2, desc[UR36][R4.64] ;  /* 0x0000002404027981 */ /* 0x000ea4000c1e1500 */
[----:B--2---:R-:W-:-:S06]  /*ad20*/  IMAD.U32 R2, R2, 0x10000, RZ ;  /* 0x0001000002027824 */ /* 0x004fcc00078e00ff */
[----:B------:R-:W0:Y:S01]  /*ad30*/  F2I.S64.TRUNC R2, R2 ;  /* 0x0000000200027311 */ /* 0x000e22000020d900 */
[----:B------:R-:W-:Y:S05]  /*ad40*/  BRA `(.L_x_12698) ;  /* 0x0000000400a87947 */ /* 0x000fea0003800000 */
.L_x_12705:
        /* <DEDUP_REMOVED lines=11> */
.L_x_12712:
        /* <DEDUP_REMOVED lines=21> */
.L_x_12716:
[----:B------:R-:W-:Y:S05]  /*af50*/  BSYNC B1 ;  /* 0x0000000000017941 */ /* 0x000fea0003800000 */
.L_x_12715:
[----:B------:R-:W-:Y:S01]  /*af60*/  IMAD.SHL.U32 R2, R2, 0x100000, RZ ;  /* 0x0010000002027824 */ /* 0x000fe200078e00ff */
[----:B------:R-:W-:-:S04]  /*af70*/  LEA R3, R0, 0x3b800000, 0x17 ;  /* 0x3b80000000037811 */ /* 0x000fc800078eb8ff */
[----:B------:R-:W-:-:S07]  /*af80*/  LOP3.LUT R2, R3, R2, R4, 0xfe, !PT ;  /* 0x0000000203027212 */ /* 0x000fce00078efe04 */
.L_x_12714:
[----:B------:R-:W-:Y:S05]  /*af90*/  BSYNC B0 ;  /* 0x0000000000007941 */ /* 0x000fea0003800000 */
.L_x_12713:
[----:B------:R-:W0:Y:S01]  /*afa0*/  F2I.S64.TRUNC R2, R2 ;  /* 0x0000000200027311 */ /* 0x000e22000020d900 */
[----:B------:R-:W-:Y:S05]  /*afb0*/  BRA `(.L_x_12698) ;  /* 0x00000004000c7947 */ /* 0x000fea0003800000 */
.L_x_12711:
        /* <DEDUP_REMOVED lines=21> */
.L_x_12720:
[----:B------:R-:W-:Y:S05]  /*b110*/  BSYNC B1 ;  /* 0x0000000000017941 */ /* 0x000fea0003800000 */
.L_x_12719:
[----:B------:R-:W-:Y:S01]  /*b120*/  IMAD.SHL.U32 R2, R2, 0x200000, RZ ;  /* 0x0020000002027824 */ /* 0x000fe200078e00ff */
[----:B------:R-:W-:-:S04]  /*b130*/  LEA R3, R0, 0x37800000, 0x17 ;  /* 0x3780000000037811 */ /* 0x000fc800078eb8ff */
[----:B------:R-:W-:-:S07]  /*b140*/  LOP3.LUT R2, R3, R2, R4, 0xfe, !PT ;  /* 0x0000000203027212 */ /* 0x000fce00078efe04 */
.L_x_12718:
[----:B------:R-:W-:Y:S05]  /*b150*/  BSYNC B0 ;  /* 0x0000000000007941 */ /* 0x000fea0003800000 */
.L_x_12717:
[----:B------:R-:W0:Y:S01]  /*b160*/  F2I.S64.TRUNC R2, R2 ;  /* 0x0000000200027311 */ /* 0x000e22000020d900 */
[----:B------:R-:W-:Y:S05]  /*b170*/  BRA `(.L_x_12698) ;  /* 0x00000000009c7947 */ /* 0x000fea0003800000 */
.L_x_12710:
        /* <DEDUP_REMOVED lines=14> */
.L_x_12724:
[----:B------:R-:W-:Y:S05]  /*b260*/  BSYNC B0 ;  /* 0x0000000000007941 */ /* 0x000fea0003800000 */
.L_x_12723:
[----:B------:R-:W0:Y:S01]  /*b270*/  F2I.S64.TRUNC R2, R2 ;  /* 0x0000000200027311 */ /* 0x000e22000020d900 */
[----:B------:R-:W-:Y:S05]  /*b280*/  BRA `(.L_x_12698) ;  /* 0x0000000000587947 */ /* 0x000fea0003800000 */
.L_x_12697:
        /* <DEDUP_REMOVED lines=16> */
.L_x_12725:
[----:B------:R-:W-:Y:S01]  /*b390*/  CS2R R2, SRZ ;  /* 0x0000000000027805 */ /* 0x000fe2000001ff00 */
[----:B------:R-:W-:Y:S06]  /*b3a0*/  BRA `(.L_x_12698) ;  /* 0x0000000000107947 */ /* 0x000fec0003800000 */
.L_x_12722:
[----:B------:R0:W5:Y:S01]  /*b3b0*/  LDG.E.64 R2, desc[UR36][R4.64] ;  /* 0x0000002404027981 */ /* 0x000162000c1e1b00 */
[----:B------:R-:W-:Y:S05]  /*b3c0*/  BRA `(.L_x_12698) ;  /* 0x0000000000087947 */ /* 0x000fea0003800000 */
.L_x_12721:
[----:B------:R0:W5:Y:S01]  /*b3d0*/  LDG.E R2, desc[UR36][R4.64] ;  /* 0x0000002404027981 */ /* 0x000162000c1e1900 */
[----:B------:R-:W-:-:S07]  /*b3e0*/  IMAD.MOV.U32 R3, RZ, RZ, RZ ;  /* 0x000000ffff037224 */ /* 0x000fce00078e00ff */
.L_x_12698:
[----:B01----:R-:W0:Y:S01]  /*b3f0*/  LDC.U8 R4, c[0x0][0x430] ;  /* 0x00010c00ff047b82 */ /* 0x003e220000000000 */
[----:B------:R-:W-:Y:S02]  /*b400*/  ULDC.64 UR4, c[0x0][0x420] ;  /* 0x0001080000047ab9 */ /* 0x000fe40000000a00 */
[----:B--2345:R-:W-:-:S04]  /*b410*/  ISETP.GT.U32.AND P0, PT, R2, UR4, PT ;  /* 0x0000000402007c0c */ /* 0x03cfc8000bf04070 */
        /* <DEDUP_REMOVED lines=17> */
.L_x_12729:
[----:B------:R-:W-:Y:S01]  /*b530*/  STG.E.U8 desc[UR36][R16.64], R5 ;  /* 0x0000000510007986 */ /* 0x000fe2000c101124 */
[----:B------:R-:W-:Y:S05]  /*b540*/  EXIT ;  /* 0x000000000000794d */ /* 0x000fea0003800000 */
.L_x_12728:
        /* <DEDUP_REMOVED lines=8> */
.L_x_12732:
[----:B------:R-:W-:Y:S01]  /*b5d0*/  STG.E desc[UR36][R16.64], R5 ;  /* 0x0000000510007986 */ /* 0x000fe2000c101924 */
[----:B------:R-:W-:Y:S05]  /*b5e0*/  EXIT ;  /* 0x000000000000794d */ /* 0x000fea0003800000 */
.L_x_12731:
[----:B------:R-:W-:Y:S01]  /*b5f0*/  STG.E.U16 desc[UR36][R16.64], R5 ;  /* 0x0000000510007986 */ /* 0x000fe2000c101524 */
[----:B------:R-:W-:Y:S05]  /*b600*/  EXIT ;  /* 0x000000000000794d */ /* 0x000fea0003800000 */
.L_x_12727:
        /* <DEDUP_REMOVED lines=9> */
.L_x_12734:
[----:B------:R-:W0:Y:S02]  /*b6a0*/  I2F.S64 R0, R2 ;  /* 0x0000000200007312 */ /* 0x000e240000301400 */
[----:B0-----:R-:W-:-:S05]  /*b6b0*/  F2FP.F16.F32.PACK_AB R0, RZ, R0 ;  /* 0x00000000ff00723e */ /* 0x001fca00000000ff */
[----:B------:R-:W-:Y:S01]  /*b6c0*/  STG.E.U16 desc[UR36][R16.64], R0 ;  /* 0x0000000010007986 */ /* 0x000fe2000c101524 */
[----:B------:R-:W-:Y:S05]  /*b6d0*/  EXIT ;  /* 0x000000000000794d */ /* 0x000fea0003800000 */
.L_x_12733:
        /* <DEDUP_REMOVED lines=10> */
.L_x_12736:
[----:B------:R-:W0:Y:S02]  /*b780*/  I2F.S64 R2, R2 ;  /* 0x0000000200027312 */ /* 0x000e240000301400 */
[----:B0-----:R-:W-:-:S04]  /*b790*/  F2FP.F16.F32.PACK_AB R3, RZ, R2 ;  /* 0x00000002ff03723e */ /* 0x001fc800000000ff */
[----:B------:R-:W-:-:S05]  /*b7a0*/  PRMT R3, R3, 0x5410, RZ ;  /* 0x0000541003037816 */ /* 0x000fca00000000ff */
[----:B------:R-:W-:Y:S01]  /*b7b0*/  STG.E desc[UR36][R16.64], R3 ;  /* 0x0000000310007986 */ /* 0x000fe2000c101924 */
[----:B------:R-:W-:Y:S05]  /*b7c0*/  EXIT ;  /* 0x000000000000794d */ /* 0x000fea0003800000 */
.L_x_12735:
[----:B------:R-:W0:Y:S02]  /*b7d0*/  I2F.F64.S64 R2, R2 ;  /* 0x0000000200027312 */ /* 0x000e240000301c00 */
[----:B0-----:R-:W-:Y:S01]  /*b7e0*/  STG.E.64 desc[UR36][R16.64], R2 ;  /* 0x0000000210007986 */ /* 0x001fe2000c101b24 */
[----:B------:R-:W-:Y:S05]  /*b7f0*/  EXIT ;  /* 0x000000000000794d */ /* 0x000fea0003800000 */
.L_x_12726:
        /* <DEDUP_REMOVED lines=13> */
.L_x_12739:
[----:B------:R-:W0:Y:S01]  /*b8d0*/  I2F.F64.S64 R4, R2 ;  /* 0x0000000200047312 */ /* 0x000e220000301c00 */
[----:B------:R-:W-:-:S05]  /*b8e0*/  CS2R R6, SRZ ;  /* 0x0000000000067805 */ /* 0x000fca000001ff00 */
[----:B0-----:R-:W-:Y:S01]  /*b8f0*/  STG.E.128 desc[UR36][R16.64], R4 ;  /* 0x0000000410007986 */ /* 0x001fe2000c101d24 */
[----:B------:R-:W-:Y:S05]  /*b900*/  EXIT ;  /* 0x000000000000794d */ /* 0x000fea0003800000 */
.L_x_12738:
        /* <DEDUP_REMOVED lines=21> */
.L_x_12743:
[----:B------:R-:W-:Y:S05]  /*ba60*/  BSYNC B0 ;  /* 0x0000000000007941 */ /* 0x000fea0003800000 */
.L_x_12742:
[----:B------:R-:W-:-:S05]  /*ba70*/  LOP3.LUT R5, R0, R5, RZ, 0xfc, !PT ;  /* 0x0000000500057212 */ /* 0x000fca00078efcff */
[----:B------:R-:W-:Y:S01]  /*ba80*/  STG.E.U8 desc[UR36][R16.64], R5 ;  /* 0x0000000510007986 */ /* 0x000fe2000c101124 */
[----:B------:R-:W-:Y:S05]  /*ba90*/  EXIT ;  /* 0x000000000000794d */ /* 0x000fea0003800000 */
.L_x_12741:
        /* <DEDUP_REMOVED lines=13> */
.L_x_12745:
[----:B------:R-:W-:Y:S01]  /*bb70*/  IMAD.MOV.U32 R0, RZ, RZ, 0x7f ;  /* 0x0000007fff007424 */ /* 0x000fe200078e00ff */
[----:B------:R-:W-:-:S04]  /*bb80*/  ISETP.GT.U32.AND P0, PT, R4, 0x7f800000, PT ;  /* 0x7f8000000400780c */ /* 0x000fc80003f04070 */
[----:B------:R-:W-:-:S09]  /*bb90*/  SEL R0, R0, 0x7c, P0 ;  /* 0x0000007c00007807 */ /* 0x000fd20000000000 */
.L_x_12746:
[----:B------:R-:W-:Y:S05]  /*bba0*/  BSYNC B0 ;  /* 0x0000000000007941 */ /* 0x000fea0003800000 */
.L_x_12744:
[----:B------:R-:W-:-:S04]  /*bbb0*/  LOP3.LUT R2, R3, 0x80000000, RZ, 0xc0, !PT ;  /* 0x8000000003027812 */ /* 0x000fc800078ec0ff */
[----:B------:R-:W-:-:S04]  /*bbc0*/  SHF.R.U32.HI R3, RZ, 0x18, R2 ;  /* 0x00000018ff037819 */ /* 0x000fc80000011602 */
[----:B------:R-:W-:-:S05]  /*bbd0*/  LOP3.LUT R3, R0, R3, RZ, 0xfc, !PT ;  /* 0x0000000300037212 */ /* 0x000fca00078efcff */
[----:B------:R-:W-:Y:S01]  /*bbe0*/  STG.E.U8 desc[UR36][R16.64], R3 ;  /* 0x0000000310007986 */ /* 0x000fe2000c101124 */
[----:B------:R-:W-:Y:S05]  /*bbf0*/  EXIT ;  /* 0x000000000000794d */ /* 0x000fea0003800000 */
.L_x_12740:
[----:B------:R-:W0:Y:S02]  /*bc00*/  I2F.S64 R0, R2 ;  /* 0x0000000200007312 */ /* 0x000e240000301400 */
[----:B0-----:R-:W-:-:S05]  /*bc10*/  F2FP.BF16.F32.PACK_AB R0, RZ, R0 ;  /* 0x00000000ff00723e */ /* 0x001fca00000010ff */
[----:B------:R-:W-:Y:S01]  /*bc20*/  STG.E.U16 desc[UR36][R16.64], R0 ;  /* 0x0000000010007986 */ /* 0x000fe2000c101524 */
[----:B------:R-:W-:Y:S05]  /*bc30*/  EXIT ;  /* 0x000000000000794d */ /* 0x000fea0003800000 */
.L_x_12737:
        /* <DEDUP_REMOVED lines=10> */
.L_x_12749:
        /* <DEDUP_REMOVED lines=17> */
.L_x_12752:
[----:B------:R-:W-:-:S04]  /*bdf0*/  LOP3.LUT R2, R3, 0x80000000, RZ, 0xc0, !PT ;  /* 0x8000000003027812 */ /* 0x000fc800078ec0ff */
[----:B------:R-:W-:-:S04]  /*be00*/  SHF.R.U32.HI R3, RZ, 0x18, R2 ;  /* 0x00000018ff037819 */ /* 0x000fc80000011602 */
[----:B------:R-:W-:-:S04]  /*be10*/  LOP3.LUT R0, R0, R3, RZ, 0xfc, !PT ;  /* 0x0000000300007212 */ /* 0x000fc800078efcff */
[----:B------:R-:W-:-:S07]  /*be20*/  PRMT R8, R0, 0x7610, R8 ;  /* 0x0000761000087816 */ /* 0x000fce0000000008 */
.L_x_12751:
[----:B------:R-:W-:Y:S05]  /*be30*/  BSYNC B0 ;  /* 0x0000000000007941 */ /* 0x000fea0003800000 */
.L_x_12750:
[----:B------:R-:W-:Y:S01]  /*be40*/  STG.E.U8 desc[UR36][R16.64], R8 ;  /* 0x0000000810007986 */ /* 0x000fe2000c101124 */
[----:B------:R-:W-:Y:S05]  /*be50*/  EXIT ;  /* 0x000000000000794d */ /* 0x000fea0003800000 */
.L_x_12748:
        /* <DEDUP_REMOVED lines=17> */
.L_x_12755:
[----:B------:R-:W-:-:S04]  /*bf70*/  LOP3.LUT R2, R3, 0x80000000, RZ, 0xc0, !PT ;  /* 0x8000000003027812 */ /* 0x000fc800078ec0ff */
[----:B------:R-:W-:-:S04]  /*bf80*/  SHF.R.U32.HI R3, RZ, 0x18, R2 ;  /* 0x00000018ff037819 */ /* 0x000fc80000011602 */
[----:B------:R-:W-:-:S04]  /*bf90*/  LOP3.LUT R0, R0, R3, RZ, 0xfc, !PT ;  /* 0x0000000300007212 */ /* 0x000fc800078efcff */
[----:B------:R-:W-:-:S07]  /*bfa0*/  PRMT R8, R0, 0x7610, R8 ;  /* 0x0000761000087816 */ /* 0x000fce0000000008 */
.L_x_12754:
[----:B------:R-:W-:Y:S05]  /*bfb0*/  BSYNC B0 ;  /* 0x0000000000007941 */ /* 0x000fea0003800000 */
.L_x_12753:
[----:B------:R-:W-:Y:S01]  /*bfc0*/  STG.E.U8 desc[UR36][R16.64], R8 ;  /* 0x0000000810007986 */ /* 0x000fe2000c101124 */
[----:B------:R-:W-:Y:S05]  /*bfd0*/  EXIT ;  /* 0x000000000000794d */ /* 0x000fea0003800000 */
.L_x_12747:
        /* <DEDUP_REMOVED lines=23> */
.L_x_12730:
        /* <DEDUP_REMOVED lines=16> */
.L_x_12758:
[----:B------:R-:W-:Y:S05]  /*c250*/  EXIT ;  /* 0x000000000000794d */ /* 0x000fea0003800000 */
.L_x_12757:
[----:B------:R-:W-:Y:S01]  /*c260*/  STG.E.64 desc[UR36][R16.64], R2 ;  /* 0x0000000210007986 */ /* 0x000fe2000c101b24 */
[----:B------:R-:W-:Y:S05]  /*c270*/  EXIT ;  /* 0x000000000000794d */ /* 0x000fea0003800000 */
.L_x_12756:
[----:B------:R-:W-:Y:S01]  /*c280*/  STG.E desc[UR36][R16.64], R5 ;  /* 0x0000000510007986 */ /* 0x000fe2000c101924 */
[----:B------:R-:W-:Y:S05]  /*c290*/  EXIT ;  /* 0x000000000000794d */ /* 0x000fea0003800000 */
.L_x_12759:
        /* <DEDUP_REMOVED lines=14> */
.L_x_36256:


//--------------------- .text._ZN2at6native27unrolled_elementwise_kernelIZZZNS0_21clamp_min_kernel_cudaERNS_18TensorIteratorBaseERKN3c106ScalarEENKUlvE_clEvENKUlvE2_clEvEUllE_St5arrayIPcLm2EELi4E23TrivialOffsetCalculatorILi1EjESF_NS0_6memory12LoadWithCastILi1EEENSG_13StoreWithCastILi1EEEEEviT_T0_T2_T3_T4_T5_ --------------------------
	.section	.text._ZN2at6native27unrolled_elementwise_kernelIZZZNS0_21clamp_min_kernel_cudaERNS_18TensorIteratorBaseERKN3c106ScalarEENKUlvE_clEvENKUlvE2_clEvEUllE_St5arrayIPcLm2EELi4E23TrivialOffsetCalculatorILi1EjESF_NS0_6memory12LoadWithCastILi1EEENSG_13StoreWithCastILi1EEEEEviT_T0_T2_T3_T4_T5_,"ax",@progbits
	.align	128
        .global         _ZN2at6native27unrolled_elementwise_kernelIZZZNS0_21clamp_min_kernel_cudaERNS_18TensorIteratorBaseERKN3c106ScalarEENKUlvE_clEvENKUlvE2_clEvEUllE_St5arrayIPcLm2EELi4E23TrivialOffsetCalculatorILi1EjESF_NS0_6memory12LoadWithCastILi1EEENSG_13StoreWithCastILi1EEEEEviT_T0_T2_T3_T4_T5_
        .type           _ZN2at6native27unrolled_elementwise_kernelIZZZNS0_21clamp_min_kernel_cudaERNS_18TensorIteratorBaseERKN3c106ScalarEENKUlvE_clEvENKUlvE2_clEvEUllE_St5arrayIPcLm2EELi4E23TrivialOffsetCalculatorILi1EjESF_NS0_6memory12LoadWithCastILi1EEENSG_13StoreWithCastILi1EEEEEviT_T0_T2_T3_T4_T5_,@function
        .size           _ZN2at6native27unrolled_elementwise_kernelIZZZNS0_21clamp_min_kernel_cudaERNS_18TensorIteratorBaseERKN3c106ScalarEENKUlvE_clEvENKUlvE2_clEvEUllE_St5arrayIPcLm2EELi4E23TrivialOffsetCalculatorILi1EjESF_NS0_6memory12LoadWithCastILi1EEENSG_13StoreWithCastILi1EEEEEviT_T0_T2_T3_T4_T5_,(.L_x_36257 - _ZN2at6native27unrolled_elementwise_kernelIZZZNS0_21clamp_min_kernel_cudaERNS_18TensorIteratorBaseERKN3c106ScalarEENKUlvE_clEvENKUlvE2_clEvEUllE_St5arrayIPcLm2EELi4E23TrivialOffsetCalculatorILi1EjESF_NS0_6memory12LoadWithCastILi1EEENSG_13StoreWithCastILi1EEEEEviT_T0_T2_T3_T4_T5_)
        .other          _ZN2at6native27unrolled_elementwise_kernelIZZZNS0_21clamp_min_kernel_cudaERNS_18TensorIteratorBaseERKN3c106ScalarEENKUlvE_clEvENKUlvE2_clEvEUllE_St5arrayIPcLm2EELi4E23TrivialOffsetCalculatorILi1EjESF_NS0_6memory12LoadWithCastILi1EEENSG_13StoreWithCastILi1EEEEEviT_T0_T2_T3_T4_T5_,@"STO_CUDA_ENTRY STV_DEFAULT"
_ZN2at6native27unrolled_elementwise_kernelIZZZNS0_21clamp_min_kernel_cudaERNS_18TensorIteratorBaseERKN3c106ScalarEENKUlvE_clEvENKUlvE2_clEvEUllE_St5arrayIPcLm2EELi4E23TrivialOffsetCalculatorILi1EjESF_NS0_6memory12LoadWithCastILi1EEENSG_13StoreWithCastILi1EEEEEviT_T0_T2_T3_T4_T5_:
.text._ZN2at6native27unrolled_elementwise_kernelIZZZNS0_21clamp_min_kernel_cudaERNS_18TensorIteratorBaseERKN3c106ScalarEENKUlvE_clEvENKUlvE2_clEvEUllE_St5arrayIPcLm2EELi4E23TrivialOffsetCalculatorILi1EjESF_NS0_6memory12LoadWithCastILi1EEENSG_13StoreWithCastILi1EEEEEviT_T0_T2_T3_T4_T5_:
        /* <DEDUP_REMOVED lines=32> */
.L_x_12765:
[----:B------:R1:W5:Y:S01]  /*0200*/  LDG.E.U8 R28, desc[UR36][R4.64] ;  /* 0x00000024041c7981 */ /* 0x000362000c1e1100 */
[----:B------:R-:W-:Y:S01]  /*0210*/  IMAD.MOV.U32 R29, RZ, RZ, RZ ;  /* 0x000000ffff1d7224 */ /* 0x000fe200078e00ff */
[----:B------:R-:W-:Y:S06]  /*0220*/  BRA `(.L_x_12767) ;  /* 0x0000000c004c7947 */ /* 0x000fec0003800000 */
.L_x_12764:
        /* <DEDUP_REMOVED lines=8> */
.L_x_12769:
[----:B------:R-:W2:Y:S02]  /*02b0*/  LDG.E R28, desc[UR36][R4.64] ;  /* 0x00000024041c7981 */ /* 0x000ea4000c1e1900 */
[----:B--2---:R-:W-:Y:S01]  /*02c0*/  SHF.R.S32.HI R29, RZ, 0x1f, R28 ;  /* 0x0000001fff1d7819 */ /* 0x004fe2000001141c */
[----:B------:R-:W-:Y:S06]  /*02d0*/  BRA `(.L_x_12767) ;  /* 0x0000000c00207947 */ /* 0x000fec0003800000 */
.L_x_12768:
[----:B------:R-:W2:Y:S02]  /*02e0*/  LDG.E.S16 R28, desc[UR36][R4.64] ;  /* 0x00000024041c7981 */ /* 0x000ea4000c1e1700 */
[----:B--2---:R-:W-:Y:S01]  /*02f0*/  SHF.R.S32.HI R29, RZ, 0x1f, R28 ;  /* 0x0000001fff1d7819 */ /* 0x004fe2000001141c */
[----:B------:R-:W-:Y:S06]  /*0300*/  BRA `(.L_x_12767) ;  /* 0x0000000c00147947 */ /* 0x000fec0003800000 */
.L_x_12763:
        /* <DEDUP_REMOVED lines=9> */
.L_x_12771:
[----:B------:R-:W2:Y:S02]  /*03a0*/  LDG.E.U16 R4, desc[UR36][R4.64] ;  /* 0x0000002404047981 */ /* 0x000ea4000c1e1500 */
[----:B--2---:R-:W-:-:S06]  /*03b0*/  HADD2.F32 R28, -RZ, R4.H0_H0 ;  /* 0x20000004ff1c7230 */ /* 0x004fcc0000004100 */
[----:B------:R-:W0:Y:S01]  /*03c0*/  F2I.S64.TRUNC R28, R28 ;  /* 0x0000001c001c7311 */ /* 0x000e22000020d900 */
[----:B------:R-:W-:Y:S05]  /*03d0*/  BRA `(.L_x_12767) ;  /* 0x0000000800e07947 */ /* 0x000fea0003800000 */
.L_x_12770:
        /* <DEDUP_REMOVED lines=9> */
.L_x_12773:
[----:B------:R-:W2:Y:S02]  /*0470*/  LDG.E.U16 R4, desc[UR36][R4.64] ;  /* 0x0000002404047981 */ /* 0x000ea4000c1e1500 */
[----:B--2---:R-:W-:-:S06]  /*0480*/  HADD2.F32 R28, -RZ, R4.H0_H0 ;  /* 0x20000004ff1c7230 */ /* 0x004fcc0000004100 */
[----:B------:R-:W4:Y:S01]  /*0490*/  F2I.S64.TRUNC R28, R28 ;  /* 0x0000001c001c7311 */ /* 0x000f22000020d900 */
[----:B------:R-:W-:Y:S05]  /*04a0*/  BRA `(.L_x_12767) ;  /* 0x0000000800ac7947 */ /* 0x000fea0003800000 */
.L_x_12772:
[----:B------:R-:W2:Y:S02]  /*04b0*/  LDG.E.64 R4, desc[UR36][R4.64] ;  /* 0x0000002404047981 */ /* 0x000ea4000c1e1b00 */
[----:B--2---:R2:W3:Y:S01]  /*04c0*/  F2I.S64.F64.TRUNC R28, R4 ;  /* 0x00000004001c7311 */ /* 0x0044e2000030d900 */
[----:B------:R-:W-:Y:S05]  /*04d0*/  BRA `(.L_x_12767) ;  /* 0x0000000800a07947 */ /* 0x000fea0003800000 */
.L_x_12762:
        /* <DEDUP_REMOVED lines=13> */
.L_x_12776:
[----:B------:R-:W2:Y:S02]  /*05b0*/  LDG.E.64 R4, desc[UR36][R4.64] ;  /* 0x0000002404047981 */ /* 0x000ea4000c1e1b00 */
[----:B--2---:R0:W1:Y:S01]  /*05c0*/  F2I.S64.F64.TRUNC R28, R4 ;  /* 0x00000004001c7311 */ /* 0x004062000030d900 */
[----:B------:R-:W-:Y:S05]  /*05d0*/  BRA `(.L_x_12767) ;  /* 0x0000000800607947 */ /* 0x000fea0003800000 */
.L_x_12775:
        /* <DEDUP_REMOVED lines=27> */
.L_x_12778:
        /* <DEDUP_REMOVED lines=15> */
.L_x_12777:
[----:B------:R-:W2:Y:S02]  /*0880*/  LDG.E.U16 R28, desc[UR36][R4.64] ;  /* 0x00000024041c7981 */ /* 0x000ea4000c1e1500 */
[----:B--2---:R-:W-:-:S06]  /*0890*/  IMAD.U32 R28, R28, 0x10000, RZ ;  /* 0x000100001c1c7824 */ /* 0x004fcc00078e00ff */
[----:B------:R-:W0:Y:S01]  /*08a0*/  F2I.S64.TRUNC R28, R28 ;  /* 0x0000001c001c7311 */ /* 0x000e22000020d900 */
[----:B------:R-:W-:Y:S05]  /*08b0*/  BRA `(.L_x_12767) ;  /* 0x0000000400a87947 */ /* 0x000fea0003800000 */
.L_x_12774:
        /* <DEDUP_REMOVED lines=11> */
.L_x_12781:
        /* <DEDUP_REMOVED lines=21> */
.L_x_12785:
[----:B------:R-:W-:Y:S05]  /*0ac0*/  BSYNC B1 ;  /* 0x0000000000017941 */ /* 0x000fea0003800000 */
.L_x_12784:
[----:B------:R-:W-:Y:S01]  /*0ad0*/  IMAD.SHL.U32 R3, R3, 0x100000, RZ ;  /* 0x0010000003037824 */ /* 0x000fe200078e00ff */
[----:B------:R-:W-:-:S04]  /*0ae0*/  LEA R5, R0, 0x3b800000, 0x17 ;  /* 0x3b80000000057811 */ /* 0x000fc800078eb8ff */
[----:B------:R-:W-:-:S07]  /*0af0*/  LOP3.LUT R28, R5, R3, R28, 0xfe, !PT ;  /* 0x00000003051c7212 */ /* 0x000fce00078efe1c */
.L_x_12783:
[----:B------:R-:W-:Y:S05]  /*0b00*/  BSYNC B0 ;  /* 0x0000000000007941 */ /* 0x000fea0003800000 */
.L_x_12782:
[----:B------:R-:W0:Y:S01]  /*0b10*/  F2I.S64.TRUNC R28, R28 ;  /* 0x0000001c001c7311 */ /* 0x000e22000020d900 */
[----:B------:R-:W-:Y:S05]  /*0b20*/  BRA `(.L_x_12767) ;  /* 0x00000004000c7947 */ /* 0x000fea0003800000 */
.L_x_12780:
        /* <DEDUP_REMOVED lines=21> */
.L_x_12789:
[----:B------:R-:W-:Y:S05]  /*0c80*/  BSYNC B1 ;  /* 0x0000000000017941 */ /* 0x000fea0003800000 */
.L_x_12788:
[----:B------:R-:W-:Y:S01]  /*0c90*/  IMAD.SHL.U32 R3, R3, 0x200000, RZ ;  /* 0x0020000003037824 */ /* 0x000fe200078e00ff */
[----:B------:R-:W-:-:S04]  /*0ca0*/  LEA R5, R0, 0x37800000, 0x17 ;  /* 0x3780000000057811 */ /* 0x000fc800078eb8ff */
[----:B------:R-:W-:-:S07]  /*0cb0*/  LOP3.LUT R28, R5, R3, R28, 0xfe, !PT ;  /* 0x00000003051c7212 */ /* 0x000fce00078efe1c */
.L_x_12787:
[----:B------:R-:W-:Y:S05]  /*0cc0*/  BSYNC B0 ;  /* 0x0000000000007941 */ /* 0x000fea0003800000 */
.L_x_12786:
[----:B------:R-:W0:Y:S01]  /*0cd0*/  F2I.S64.TRUNC R28, R28 ;  /* 0x0000001c001c7311 */ /* 0x000e22000020d900 */
[----:B------:R-:W-:Y:S05]  /*0ce0*/  BRA `(.L_x_12767) ;  /* 0x00000000009c7947 */ /* 0x000fea0003800000 */
.L_x_12779:
        /* <DEDUP_REMOVED lines=14> */
.L_x_12793:
[----:B------:R-:W-:Y:S05]  /*0dd0*/  BSYNC B0 ;  /* 0x0000000000007941 */ /* 0x000fea0003800000 */
.L_x_12792:
[----:B------:R-:W0:Y:S01]  /*0de0*/  F2I.S64.TRUNC R28, R28 ;  /* 0x0000001c001c7311 */ /* 0x000e22000020d900 */
[----:B------:R-:W-:Y:S05]  /*0df0*/  BRA `(.L_x_12767) ;  /* 0x0000000000587947 */ /* 0x000fea0003800000 */
.L_x_12766:
        /* <DEDUP_REMOVED lines=16> */
.L_x_12794:
[----:B------:R-:W-:Y:S01]  /*0f00*/  CS2R R28, SRZ ;  /* 0x00000000001c7805 */ /* 0x000fe2000001ff00 */
[----:B------:R-:W-:Y:S06]  /*0f10*/  BRA `(.L_x_12767) ;  /* 0x0000000000107947 */ /* 0x000fec0003800000 */
.L_x_12791:
[----:B------:R0:W5:Y:S01]  /*0f20*/  LDG.E.64 R28, desc[UR36][R4.64] ;  /* 0x00000024041c7981 */ /* 0x000162000c1e1b00 */
[----:B------:R-:W-:Y:S05]  /*0f30*/  BRA `(.L_x_12767) ;  /* 0x0000000000087947 */ /* 0x000fea0003800000 */
.L_x_12790:
[----:B------:R0:W5:Y:S01]  /*0f40*/  LDG.E R28, desc[UR36][R4.64] ;  /* 0x00000024041c7981 */ /* 0x000162000c1e1900 */
[----:B------:R-:W-:-:S07]  /*0f50*/  IMAD.MOV.U32 R29, RZ, RZ, RZ ;  /* 0x000000ffff1d7224 */ /* 0x000fce00078e00ff */
.L_x_12767:
[----:B------:R-:W2:Y:S02]  /*0f60*/  S2R R19, SR_TID.X ;  /* 0x0000000000137919 */ /* 0x000ea40000002100 */
[----:B--2---:R-:W-:-:S07]  /*0f70*/  VIADD R19, R19, 0x80 ;  /* 0x0000008013137836 */ /* 0x004fce0000000000 */
.L_x_12761:
[----:B------:R-:W-:Y:S05]  /*0f80*/  BSYNC B6 ;  /* 0x0000000000067941 */ /* 0x000fea0003800000 */
.L_x_12760:
        /* <DEDUP_REMOVED lines=24> */
.L_x_12800:
[----:B------:R0:W5:Y:S01]  /*1110*/  LDG.E.U8 R24, desc[UR36][R4.64] ;  /* 0x0000002404187981 */ /* 0x000162000c1e1100 */
[----:B------:R-:W-:Y:S01]  /*1120*/  IMAD.MOV.U32 R25, RZ, RZ, RZ ;  /* 0x000000ffff197224 */ /* 0x000fe200078e00ff */
[----:B------:R-:W-:Y:S06]  /*1130*/  BRA `(.L_x_12802) ;  /* 0x0000000c00487947 */ /* 0x000fec0003800000 */
.L_x_12799:
        /* <DEDUP_REMOVED lines=8> */
.L_x_12804:
[----:B------:R-:W2:Y:S02]  /*11c0*/  LDG.E R24, desc[UR36][R4.64] ;  /* 0x0000002404187981 */ /* 0x000ea4000c1e1900 */
[----:B--2---:R-:W-:Y:S01]  /*11d0*/  SHF.R.S32.HI R25, RZ, 0x1f, R24 ;  /* 0x0000001fff197819 */ /* 0x004fe20000011418 */
[----:B------:R-:W-:Y:S06]  /*11e0*/  BRA `(.L_x_12802) ;  /* 0x0000000c001c7947 */ /* 0x000fec0003800000 */
.L_x_12803:
[----:B------:R-:W2:Y:S02]  /*11f0*/  LDG.E.S16 R24, desc[UR36][R4.64] ;  /* 0x0000002404187981 */ /* 0x000ea4000c1e1700 */
[----:B--2---:R-:W-:Y:S01]  /*1200*/  SHF.R.S32.HI R25, RZ, 0x1f, R24 ;  /* 0x0000001fff197819 */ /* 0x004fe20000011418 */
[----:B------:R-:W-:Y:S06]  /*1210*/  BRA `(.L_x_12802) ;  /* 0x0000000c00107947 */ /* 0x000fec0003800000 */
.L_x_12798:
        /* <DEDUP_REMOVED lines=9> */
.L_x_12806:
[----:B------:R-:W2:Y:S02]  /*12b0*/  LDG.E.U16 R4, desc[UR36][R4.64] ;  /* 0x0000002404047981 */ /* 0x000ea4000c1e1500 */
[----:B--2---:R-:W-:-:S06]  /*12c0*/  HADD2.F32 R24, -RZ, R4.H0_H0 ;  /* 0x20000004ff187230 */ /* 0x004fcc0000004100 */
[----:B------:R-:W0:Y:S01]  /*12d0*/  F2I.S64.TRUNC R24, R24 ;  /* 0x0000001800187311 */ /* 0x000e22000020d900 */
[----:B------:R-:W-:Y:S05]  /*12e0*/  BRA `(.L_x_12802) ;  /* 0x0000000800dc7947 */ /* 0x000fea0003800000 */
.L_x_12805:
        /* <DEDUP_REMOVED lines=9> */
.L_x_12808:
[----:B------:R-:W2:Y:S02]  /*1380*/  LDG.E.U16 R4, desc[UR36][R4.64] ;  /* 0x0000002404047981 */ /* 0x000ea4000c1e1500 */
[----:B--2---:R-:W-:-:S06]  /*1390*/  HADD2.F32 R24, -RZ, R4.H0_H0 ;  /* 0x20000004ff187230 */ /* 0x004fcc0000004100 */
[----:B------:R-:W0:Y:S01]  /*13a0*/  F2I.S64.TRUNC R24, R24 ;  /* 0x0000001800187311 */ /* 0x000e22000020d900 */
[----:B------:R-:W-:Y:S05]  /*13b0*/  BRA `(.L_x_12802) ;  /* 0x0000000800a87947 */ /* 0x000fea0003800000 */
.L_x_12807:
[----:B------:R-:W2:Y:S02]  /*13c0*/  LDG.E.64 R4, desc[UR36][R4.64] ;  /* 0x0000002404047981 */ /* 0x000ea4000c1e1b00 */
[----:B--2---:R0:W1:Y:S01]  /*13d0*/  F2I.S64.F64.TRUNC R24, R4 ;  /* 0x0000000400187311 */ /* 0x004062000030d900 */
[----:B------:R-:W-:Y:S05]  /*13e0*/  BRA `(.L_x_12802) ;  /* 0x00000008009c7947 */ /* 0x000fea0003800000 */
.L_x_12797:
        /* <DEDUP_REMOVED lines=13> */
.L_x_12811:
[----:B------:R-:W2:Y:S02]  /*14c0*/  LDG.E.64 R4, desc[UR36][R4.64] ;  /* 0x0000002404047981 */ /* 0x000ea4000c1e1b00 */
[----:B--2---:R0:W1:Y:S01]  /*14d0*/  F2I.S64.F64.TRUNC R24, R4 ;  /* 0x0000000400187311 */ /* 0x004062000030d900 */
[----:B------:R-:W-:Y:S05]  /*14e0*/  BRA `(.L_x_12802) ;  /* 0x00000008005c7947 */ /* 0x000fea0003800000 */
.L_x_12810:
        /* <DEDUP_REMOVED lines=27> */
.L_x_12813:
        /* <DEDUP_REMOVED lines=14> */
.L_x_12812:
[----:B------:R-:W2:Y:S02]  /*1780*/  LDG.E.U16 R24, desc[UR36][R4.64] ;  /* 0x0000002404187981 */ /* 0x000ea4000c1e1500 */
[----:B--2---:R-:W-:-:S06]  /*1790*/  IMAD.U32 R24, R24, 0x10000, RZ ;  /* 0x0001000018187824 */ /* 0x004fcc00078e00ff */
[----:B------:R-:W0:Y:S01]  /*17a0*/  F2I.S64.TRUNC R24, R24 ;  /* 0x0000001800187311 */ /* 0x000e22000020d900 */
[----:B------:R-:W-:Y:S05]  /*17b0*/  BRA `(.L_x_12802) ;  /* 0x0000000400a87947 */ /* 0x000fea0003800000 */
.L_x_12809:
        /* <DEDUP_REMOVED lines=11> */
.L_x_12816:
        /* <DEDUP_REMOVED lines=21> */
.L_x_12820:
[----:B------:R-:W-:Y:S05]  /*19c0*/  BSYNC B1 ;  /* 0x0000000000017941 */ /* 0x000fea0003800000 */
.L_x_12819:
[----:B------:R-:W-:Y:S01]  /*19d0*/  IMAD.SHL.U32 R3, R3, 0x100000, RZ ;  /* 0x0010000003037824 */ /* 0x000fe200078e00ff */
[----:B------:R-:W-:-:S04]  /*19e0*/  LEA R5, R0, 0x3b800000, 0x17 ;  /* 0x3b80000000057811 */ /* 0x000fc800078eb8ff */
[----:B------:R-:W-:-:S07]  /*19f0*/  LOP3.LUT R24, R5, R3, R24, 0xfe, !PT ;  /* 0x0000000305187212 */ /* 0x000fce00078efe18 */
.L_x_12818:
[----:B------:R-:W-:Y:S05]  /*1a00*/  BSYNC B0 ;  /* 0x0000000000007941 */ /* 0x000fea0003800000 */
.L_x_12817:
[----:B------:R-:W0:Y:S01]  /*1a10*/  F2I.S64.TRUNC R24, R24 ;  /* 0x0000001800187311 */ /* 0x000e22000020d900 */
[----:B------:R-:W-:Y:S05]  /*1a20*/  BRA `(.L_x_12802) ;  /* 0x00000004000c7947 */ /* 0x000fea0003800000 */
.L_x_12815:
        /* <DEDUP_REMOVED lines=21> */
.L_x_12824:
[----:B------:R-:W-:Y:S05]  /*1b80*/  BSYNC B1 ;  /* 0x0000000000017941 */ /* 0x000fea0003800000 */
.L_x_12823:
[----:B------:R-:W-:Y:S01]  /*1b90*/  IMAD.SHL.U32 R3, R3, 0x200000, RZ ;  /* 0x0020000003037824 */ /* 0x000fe200078e00ff */
[----:B------:R-:W-:-:S04]  /*1ba0*/  LEA R5, R0, 0x37800000, 0x17 ;  /* 0x3780000000057811 */ /* 0x000fc800078eb8ff */
[----:B------:R-:W-:-:S07]  /*1bb0*/  LOP3.LUT R24, R5, R3, R24, 0xfe, !PT ;  /* 0x0000000305187212 */ /* 0x000fce00078efe18 */
.L_x_12822:
[----:B------:R-:W-:Y:S05]  /*1bc0*/  BSYNC B0 ;  /* 0x0000000000007941 */ /* 0x000fea0003800000 */
.L_x_12821:
[----:B------:R-:W0:Y:S01]  /*1bd0*/  F2I.S64.TRUNC R24, R24 ;  /* 0x0000001800187311 */ /* 0x000e22000020d900 */
[----:B------:R-:W-:Y:S05]  /*1be0*/  BRA `(.L_x_12802) ;  /* 0x00000000009c7947 */ /* 0x000fea0003800000 */
.L_x_12814:
        /* <DEDUP_REMOVED lines=14> */
.L_x_12828:
[----:B------:R-:W-:Y:S05]  /*1cd0*/  BSYNC B0 ;  /* 0x0000000000007941 */ /* 0x000fea0003800000 */
.L_x_12827:
[----:B------:R-:W0:Y:S01]  /*1ce0*/  F2I.S64.TRUNC R24, R24 ;  /* 0x0000001800187311 */ /* 0x000e22000020d900 */
[----:B------:R-:W-:Y:S05]  /*1cf0*/  BRA `(.L_x_12802) ;  /* 0x0000000000587947 */ /* 0x000fea0003800000 */
.L_x_12801:
        /* <DEDUP_REMOVED lines=16> */
.L_x_12829:
[----:B------:R-:W-:Y:S01]  /*1e00*/  CS2R R24, SRZ ;  /* 0x0000000000187805 */ /* 0x000fe2000001ff00 */
[----:B------:R-:W-:Y:S06]  /*1e10*/  BRA `(.L_x_12802) ;  /* 0x0000000000107947 */ /* 0x000fec0003800000 */
.L_x_12826:
[----:B------:R0:W5:Y:S01]  /*1e20*/  LDG.E.64 R24, desc[UR36][R4.64] ;  /* 0x0000002404187981 */ /* 0x000162000c1e1b00 */
[----:B------:R-:W-:Y:S05]  /*1e30*/  BRA `(.L_x_12802) ;  /* 0x0000000000087947 */ /* 0x000fea0003800000 */
.L_x_12825:
[----:B------:R0:W5:Y:S01]  /*1e40*/  LDG.E R24, desc[UR36][R4.64] ;  /* 0x0000002404187981 */ /* 0x000162000c1e1900 */
[----:B------:R-:W-:-:S07]  /*1e50*/  IMAD.MOV.U32 R25, RZ, RZ, RZ ;  /* 0x000000ffff197224 */ /* 0x000fce00078e00ff */
.L_x_12802:
[----:B------:R-:W-:-:S07]  /*1e60*/  VIADD R19, R19, 0x80 ;  /* 0x0000008013137836 */ /* 0x000fce0000000000 */
.L_x_12796:
[----:B------:R-:W-:Y:S05]  /*1e70*/  BSYNC B6 ;  /* 0x0000000000067941 */ /* 0x000fea0003800000 */
.L_x_12795:
        /* <DEDUP_REMOVED lines=26> */
.L_x_12835:
[----:B------:R0:W5:Y:S01]  /*2020*/  LDG.E.U8 R26, desc[UR36][R4.64] ;  /* 0x00000024041a7981 */ /* 0x000162000c1e1100 */
[----:B------:R-:W-:Y:S01]  /*2030*/  IMAD.MOV.U32 R27, RZ, RZ, RZ ;  /* 0x000000ffff1b7224 */ /* 0x000fe200078e00ff */
[----:B------:R-:W-:Y:S06]  /*2040*/  BRA `(.L_x_12837) ;  /* 0x0000000c00487947 */ /* 0x000fec0003800000 */
.L_x_12834:
        /* <DEDUP_REMOVED lines=8> */
.L_x_12839:
[----:B------:R-:W2:Y:S02]  /*20d0*/  LDG.E R26, desc[UR36][R4.64] ;  /* 0x00000024041a7981 */ /* 0x000ea4000c1e1900 */
[----:B--2---:R-:W-:Y:S01]  /*20e0*/  SHF.R.S32.HI R27, RZ, 0x1f, R26 ;  /* 0x0000001fff1b7819 */ /* 0x004fe2000001141a */
[----:B------:R-:W-:Y:S06]  /*20f0*/  BRA `(.L_x_12837) ;  /* 0x0000000c001c7947 */ /* 0x000fec0003800000 */
.L_x_12838:
[----:B------:R-:W2:Y:S02]  /*2100*/  LDG.E.S16 R26, desc[UR36][R4.64] ;  /* 0x00000024041a7981 */ /* 0x000ea4000c1e1700 */
[----:B--2---:R-:W-:Y:S01]  /*2110*/  SHF.R.S32.HI R27, RZ, 0x1f, R26 ;  /* 0x0000001fff1b7819 */ /* 0x004fe2000001141a */
[----:B------:R-:W-:Y:S06]  /*2120*/  BRA `(.L_x_12837) ;  /* 0x0000000c00107947 */ /* 0x000fec0003800000 */
.L_x_12833:
        /* <DEDUP_REMOVED lines=9> */
.L_x_12841:
[----:B------:R-:W2:Y:S02]  /*21c0*/  LDG.E.U16 R4, desc[UR36][R4.64] ;  /* 0x0000002404047981 */ /* 0x000ea4000c1e1500 */
[----:B--2---:R-:W-:-:S06]  /*21d0*/  HADD2.F32 R26, -RZ, R4.H0_H0 ;  /* 0x20000004ff1a7230 */ /* 0x004fcc0000004100 */
[----:B------:R-:W0:Y:S01]  /*21e0*/  F2I.S64.TRUNC R26, R26 ;  /* 0x0000001a001a7311 */ /* 0x000e22000020d900 */
[----:B------:R-:W-:Y:S05]  /*21f0*/  BRA `(.L_x_12837) ;  /* 0x0000000800dc7947 */ /* 0x000fea0003800000 */
.L_x_12840:
        /* <DEDUP_REMOVED lines=9> */
.L_x_12843:
[----:B------:R-:W2:Y:S02]  /*2290*/  LDG.E.U16 R4, desc[UR36][R4.64] ;  /* 0x0000002404047981 */ /* 0x000ea4000c1e1500 */
[----:B--2---:R-:W-:-:S06]  /*22a0*/  HADD2.F32 R26, -RZ, R4.H0_H0 ;  /* 0x20000004ff1a7230 */ /* 0x004fcc0000004100 */
[----:B------:R-:W0:Y:S01]  /*22b0*/  F2I.S64.TRUNC R26, R26 ;  /* 0x0000001a001a7311 */ /* 0x000e22000020d900 */
[----:B------:R-:W-:Y:S05]  /*22c0*/  BRA `(.L_x_12837) ;  /* 0x0000000800a87947 */ /* 0x000fea0003800000 */
.L_x_12842:
[----:B------:R-:W2:Y:S02]  /*22d0*/  LDG.E.64 R4, desc[UR36][R4.64] ;  /* 0x0000002404047981 */ /* 0x000ea4000c1e1b00 */
[----:B--2---:R0:W1:Y:S01]  /*22e0*/  F2I.S64.F64.TRUNC R26, R4 ;  /* 0x00000004001a7311 */ /* 0x004062000030d900 */
[----:B------:R-:W-:Y:S05]  /*22f0*/  BRA `(.L_x_12837) ;  /* 0x00000008009c7947 */ /* 0x000fea0003800000 */
.L_x_12832:
        /* <DEDUP_REMOVED lines=13> */
.L_x_12846:
[----:B------:R-:W2:Y:S02]  /*23d0*/  LDG.E.64 R4, desc[UR36][R4.64] ;  /* 0x0000002404047981 */ /* 0x000ea4000c1e1b00 */
[----:B--2---:R0:W1:Y:S01]  /*23e0*/  F2I.S64.F64.TRUNC R26, R4 ;  /* 0x00000004001a7311 */ /* 0x004062000030d900 */
[----:B------:R-:W-:Y:S05]  /*23f0*/  BRA `(.L_x_12837) ;  /* 0x00000008005c7947 */ /* 0x000fea0003800000 */
.L_x_12845:
        /* <DEDUP_REMOVED lines=27> */
.L_x_12848:
        /* <DEDUP_REMOVED lines=14> */
.L_x_12847:
[----:B------:R-:W2:Y:S02]  /*2690*/  LDG.E.U16 R26, desc[UR36][R4.64] ;  /* 0x00000024041a7981 */ /* 0x000ea4000c1e1500 */
[----:B--2---:R-:W-:-:S06]  /*26a0*/  IMAD.U32 R26, R26, 0x10000, RZ ;  /* 0x000100001a1a7824 */ /* 0x004fcc00078e00ff */
[----:B------:R-:W0:Y:S01]  /*26b0*/  F2I.S64.TRUNC R26, R26 ;  /* 0x0000001a001a7311 */ /* 0x000e22000020d900 */
[----:B------:R-:W-:Y:S05]  /*26c0*/  BRA `(.L_x_12837) ;  /* 0x0000000400a87947 */ /* 0x000fea0003800000 */
.L_x_12844:
        /* <DEDUP_REMOVED lines=11> */
.L_x_12851:
        /* <DEDUP_REMOVED lines=21> */
.L_x_12855:
[----:B------:R-:W-:Y:S05]  /*28d0*/  BSYNC B1 ;  /* 0x0000000000017941 */ /* 0x000fea0003800000 */
.L_x_12854:
[----:B------:R-:W-:Y:S01]  /*28e0*/  IMAD.SHL.U32 R3, R3, 0x100000, RZ ;  /* 0x0010000003037824 */ /* 0x000fe200078e00ff */
[----:B------:R-:W-:-:S04]  /*28f0*/  LEA R5, R0, 0x3b800000, 0x17 ;  /* 0x3b80000000057811 */ /* 0x000fc800078eb8ff */
[----:B------:R-:W-:-:S07]  /*2900*/  LOP3.LUT R26, R5, R3, R26, 0xfe, !PT ;  /* 0x00000003051a7212 */ /* 0x000fce00078efe1a */
.L_x_12853:
[----:B------:R-:W-:Y:S05]  /*2910*/  BSYNC B0 ;  /* 0x0000000000007941 */ /* 0x000fea0003800000 */
.L_x_12852:
[----:B------:R-:W1:Y:S01]  /*2920*/  F2I.S64.TRUNC R26, R26 ;  /* 0x0000001a001a7311 */ /* 0x000e62000020d900 */
[----:B------:R-:W-:Y:S05]  /*2930*/  BRA `(.L_x_12837) ;  /* 0x00000004000c7947 */ /* 0x000fea0003800000 */
.L_x_12850:
        /* <DEDUP_REMOVED lines=21> */
.L_x_12859:
[----:B------:R-:W-:Y:S05]  /*2a90*/  BSYNC B1 ;  /* 0x0000000000017941 */ /* 0x000fea0003800000 */
.L_x_12858:
[----:B------:R-:W-:Y:S01]  /*2aa0*/  IMAD.SHL.U32 R3, R3, 0x200000, RZ ;  /* 0x0020000003037824 */ /* 0x000fe200078e00ff */
[----:B------:R-:W-:-:S04]  /*2ab0*/  LEA R5, R0, 0x37800000, 0x17 ;  /* 0x3780000000057811 */ /* 0x000fc800078eb8ff */
[----:B------:R-:W-:-:S07]  /*2ac0*/  LOP3.LUT R26, R5, R3, R26, 0xfe, !PT ;  /* 0x00000003051a7212 */ /* 0x000fce00078efe1a */
.L_x_12857:
[----:B------:R-:W-:Y:S05]  /*2ad0*/  BSYNC B0 ;  /* 0x0000000000007941 */ /* 0x000fea0003800000 */
.L_x_12856:
[----:B------:R-:W2:Y:S01]  /*2ae0*/  F2I.S64.TRUNC R26, R26 ;  /* 0x0000001a001a7311 */ /* 0x000ea2000020d900 */
[----:B------:R-:W-:Y:S05]  /*2af0*/  BRA `(.L_x_12837) ;  /* 0x00000000009c7947 */ /* 0x000fea0003800000 */
.L_x_12849:
        /* <DEDUP_REMOVED lines=14> */
.L_x_12863:
[----:B------:R-:W-:Y:S05]  /*2be0*/  BSYNC B0 ;  /* 0x0000000000007941 */ /* 0x000fea0003800000 */
.L_x_12862:
[----:B------:R-:W0:Y:S01]  /*2bf0*/  F2I.S64.TRUNC R26, R26 ;  /* 0x0000001a001a7311 */ /* 0x000e22000020d900 */
[----:B------:R-:W-:Y:S05]  /*2c00*/  BRA `(.L_x_12837) ;  /* 0x0000000000587947 */ /* 0x000fea0003800000 */
.L_x_12836:
        /* <DEDUP_REMOVED lines=16> */
.L_x_12864:
[----:B------:R-:W-:Y:S01]  /*2d10*/  CS2R R26, SRZ ;  /* 0x00000000001a7805 */ /* 0x000fe2000001ff00 */
[----:B------:R-:W-:Y:S06]  /*2d20*/  BRA `(.L_x_12837) ;  /* 0x0000000000107947 */ /* 0x000fec0003800000 */
.L_x_12861:
[----:B------:R0:W5:Y:S01]  /*2d30*/  LDG.E.64 R26, desc[UR36][R4.64] ;  /* 0x00000024041a7981 */ /* 0x000162000c1e1b00 */
[----:B------:R-:W-:Y:S05]  /*2d40*/  BRA `(.L_x_12837) ;  /* 0x0000000000087947 */ /* 0x000fea0003800000 */
.L_x_12860:
[----:B------:R0:W5:Y:S01]  /*2d50*/  LDG.E R26, desc[UR36][R4.64] ;  /* 0x00000024041a7981 */ /* 0x000162000c1e1900 */
[----:B------:R-:W-:-:S07]  /*2d60*/  IMAD.MOV.U32 R27, RZ, RZ, RZ ;  /* 0x000000ffff1b7224 */ /* 0x000fce00078e00ff */
.L_x_12837:
[----:B------:R-:W-:-:S07]  /*2d70*/  VIADD R19, R19, 0x80 ;  /* 0x0000008013137836 */ /* 0x000fce0000000000 */
.L_x_12831:
[----:B------:R-:W-:Y:S05]  /*2d80*/  BSYNC B6 ;  /* 0x0000000000067941 */ /* 0x000fea0003800000 */
.L_x_12830:
        /* <DEDUP_REMOVED lines=23> */
.L_x_12870:
[----:B------:R0:W5:Y:S01]  /*2f00*/  LDG.E.U8 R22, desc[UR36][R4.64] ;  /* 0x0000002404167981 */ /* 0x000162000c1e1100 */
[----:B------:R-:W-:Y:S01]  /*2f10*/  IMAD.MOV.U32 R23, RZ, RZ, RZ ;  /* 0x000000ffff177224 */ /* 0x000fe200078e00ff */
[----:B------:R-:W-:Y:S06]  /*2f20*/  BRA `(.L_x_12866) ;  /* 0x0000000c00447947 */ /* 0x000fec0003800000 */
.L_x_12869:
        /* <DEDUP_REMOVED lines=8> */
.L_x_12873:
[----:B------:R-:W2:Y:S02]  /*2fb0*/  LDG.E R22, desc[UR36][R4.64] ;  /* 0x0000002404167981 */ /* 0x000ea4000c1e1900 */
[----:B--2---:R-:W-:Y:S01]  /*2fc0*/  SHF.R.S32.HI R23, RZ, 0x1f, R22 ;  /* 0x0000001fff177819 */ /* 0x004fe20000011416 */
[----:B------:R-:W-:Y:S06]  /*2fd0*/  BRA `(.L_x_12866) ;  /* 0x0000000c00187947 */ /* 0x000fec0003800000 */
.L_x_12872:
[----:B------:R-:W2:Y:S02]  /*2fe0*/  LDG.E.S16 R22, desc[UR36][R4.64] ;  /* 0x0000002404167981 */ /* 0x000ea4000c1e1700 */
[----:B--2---:R-:W-:Y:S01]  /*2ff0*/  SHF.R.S32.HI R23, RZ, 0x1f, R22 ;  /* 0x0000001fff177819 */ /* 0x004fe20000011416 */
[----:B------:R-:W-:Y:S06]  /*3000*/  BRA `(.L_x_12866) ;  /* 0x0000000c000c7947 */ /* 0x000fec0003800000 */
.L_x_12868:
        /* <DEDUP_REMOVED lines=9> */
.L_x_12875:
[----:B------:R-:W2:Y:S02]  /*30a0*/  LDG.E.U16 R4, desc[UR36][R4.64] ;  /* 0x0000002404047981 */ /* 0x000ea4000c1e1500 */
[----:B--2---:R-:W-:-:S06]  /*30b0*/  HADD2.F32 R22, -RZ, R4.H0_H0 ;  /* 0x20000004ff167230 */ /* 0x004fcc0000004100 */
[----:B------:R-:W0:Y:S01]  /*30c0*/  F2I.S64.TRUNC R22, R22 ;  /* 0x0000001600167311 */ /* 0x000e22000020d900 */
[----:B------:R-:W-:Y:S05]  /*30d0*/  BRA `(.L_x_12866) ;  /* 0x0000000800d87947 */ /* 0x000fea0003800000 */
.L_x_12874:
        /* <DEDUP_REMOVED lines=9> */
.L_x_12877:
[----:B------:R-:W2:Y:S02]  /*3170*/  LDG.E.U16 R4, desc[UR36][R4.64] ;  /* 0x0000002404047981 */ /* 0x000ea4000c1e1500 */
[----:B--2---:R-:W-:-:S06]  /*3180*/  HADD2.F32 R22, -RZ, R4.H0_H0 ;  /* 0x20000004ff167230 */ /* 0x004fcc0000004100 */
[----:B------:R-:W0:Y:S01]  /*3190*/  F2I.S64.TRUNC R22, R22 ;  /* 0x0000001600167311 */ /* 0x000e22000020d900 */
[----:B------:R-:W-:Y:S05]  /*31a0*/  BRA `(.L_x_12866) ;  /* 0x0000000800a47947 */ /* 0x000fea0003800000 */
.L_x_12876:
[----:B------:R-:W2:Y:S02]  /*31b0*/  LDG.E.64 R4, desc[UR36][R4.64] ;  /* 0x0000002404047981 */ /* 0x000ea4000c1e1b00 */
[----:B--2---:R0:W1:Y:S01]  /*31c0*/  F2I.S64.F64.TRUNC R22, R4 ;  /* 0x0000000400167311 */ /* 0x004062000030d900 */
[----:B------:R-:W-:Y:S05]  /*31d0*/  BRA `(.L_x_12866) ;  /* 0x0000000800987947 */ /* 0x000fea0003800000 */
.L_x_12867:
        /* <DEDUP_REMOVED lines=13> */
.L_x_12880:
[----:B------:R-:W2:Y:S02]  /*32b0*/  LDG.E.64 R4, desc[UR36][R4.64] ;  /* 0x0000002404047981 */ /* 0x000ea4000c1e1b00 */
[----:B--2---:R0:W1:Y:S01]  /*32c0*/  F2I.S64.F64.TRUNC R22, R4 ;  /* 0x0000000400167311 */ /* 0x004062000030d900 */
[----:B------:R-:W-:Y:S05]  /*32d0*/  BRA `(.L_x_12866) ;  /* 0x0000000800587947 */ /* 0x000fea0003800000 */
.L_x_12879:
        /* <DEDUP_REMOVED lines=27> */
.L_x_12882:
        /* <DEDUP_REMOVED lines=14> */
.L_x_12881:
[----:B------:R-:W2:Y:S02]  /*3570*/  LDG.E.U16 R22, desc[UR36][R4.64] ;  /* 0x0000002404167981 */ /* 0x000ea4000c1e1500 */
[----:B--2---:R-:W-:-:S06]  /*3580*/  IMAD.U32 R22, R22, 0x10000, RZ ;  /* 0x0001000016167824 */ /* 0x004fcc00078e00ff */
[----:B------:R-:W0:Y:S01]  /*3590*/  F2I.S64.TRUNC R22, R22 ;  /* 0x0000001600167311 */ /* 0x000e22000020d900 */
[----:B------:R-:W-:Y:S05]  /*35a0*/  BRA `(.L_x_12866) ;  /* 0x0000000400a47947 */ /* 0x000fea0003800000 */
.L_x_12878:
        /* <DEDUP_REMOVED lines=11> */
.L_x_12885:
        /* <DEDUP_REMOVED lines=21> */
.L_x_12889:
[----:B------:R-:W-:Y:S05]  /*37b0*/  BSYNC B1 ;  /* 0x0000000000017941 */ /* 0x000fea0003800000 */
.L_x_12888:
[----:B------:R-:W-:Y:S01]  /*37c0*/  IMAD.SHL.U32 R3, R3, 0x100000, RZ ;  /* 0x0010000003037824 */ /* 0x000fe200078e00ff */
[----:B------:R-:W-:-:S04]  /*37d0*/  LEA R5, R0, 0x3b800000, 0x17 ;  /* 0x3b80000000057811 */ /* 0x000fc800078eb8ff */
[----:B------:R-:W-:-:S07]  /*37e0*/  LOP3.LUT R22, R5, R3, R22, 0xfe, !PT ;  /* 0x0000000305167212 */ /* 0x000fce00078efe16 */
.L_x_12887:
[----:B------:R-:W-:Y:S05]  /*37f0*/  BSYNC B0 ;  /* 0x0000000000007941 */ /* 0x000fea0003800000 */
.L_x_12886:
[----:B------:R-:W0:Y:S01]  /*3800*/  F2I.S64.TRUNC R22, R22 ;  /* 0x0000001600167311 */ /* 0x000e22000020d900 */
[----:B------:R-:W-:Y:S05]  /*3810*/  BRA `(.L_x_12866) ;  /* 0x0000000400087947 */ /* 0x000fea0003800000 */
.L_x_12884:
        /* <DEDUP_REMOVED lines=21> */
.L_x_12893:
[----:B------:R-:W-:Y:S05]  /*3970*/  BSYNC B1 ;  /* 0x0000000000017941 */ /* 0x000fea0003800000 */
.L_x_12892:
[----:B------:R-:W-:Y:S01]  /*3980*/  IMAD.SHL.U32 R3, R3, 0x200000, RZ ;  /* 0x0020000003037824 */ /* 0x000fe200078e00ff */
[----:B------:R-:W-:-:S04]  /*3990*/  LEA R5, R0, 0x37800000, 0x17 ;  /* 0x3780000000057811 */ /* 0x000fc800078eb8ff */
[----:B------:R-:W-:-:S07]  /*39a0*/  LOP3.LUT R22, R5, R3, R22, 0xfe, !PT ;  /* 0x0000000305167212 */ /* 0x000fce00078efe16 */
.L_x_12891:
[----:B------:R-:W-:Y:S05]  /*39b0*/  BSYNC B0 ;  /* 0x0000000000007941 */ /* 0x000fea0003800000 */
.L_x_12890:
[----:B------:R-:W0:Y:S01]  /*39c0*/  F2I.S64.TRUNC R22, R22 ;  /* 0x0000001600167311 */ /* 0x000e22000020d900 */
[----:B------:R-:W-:Y:S05]  /*39d0*/  BRA `(.L_x_12866) ;  /* 0x0000000000987947 */ /* 0x000fea0003800000 */
.L_x_12883:
        /* <DEDUP_REMOVED lines=14> */
.L_x_12897:
[----:B------:R-:W-:Y:S05]  /*3ac0*/  BSYNC B0 ;  /* 0x0000000000007941 */ /* 0x000fea0003800000 */
.L_x_12896:
[----:B------:R-:W0:Y:S01]  /*3ad0*/  F2I.S64.TRUNC R22, R22 ;  /* 0x0000001600167311 */ /* 0x000e22000020d900 */
[----:B------:R-:W-:Y:S05]  /*3ae0*/  BRA `(.L_x_12866) ;  /* 0x0000000000547947 */ /* 0x000fea0003800000 */
.L_x_12871:
        /* <DEDUP_REMOVED lines=16> */
.L_x_12898:
[----:B------:R-:W-:Y:S05]  /*3bf0*/  BRA `(.L_x_12866) ;  /* 0x0000000000107947 */ /* 0x000fea0003800000 */
.L_x_12895:
[----:B------:R0:W5:Y:S01]  /*3c00*/  LDG.E.64 R22, desc[UR36][R4.64] ;  /* 0x0000002404167981 */ /* 0x000162000c1e1b00 */
[----:B------:R-:W-:Y:S05]  /*3c10*/  BRA `(.L_x_12866) ;  /* 0x0000000000087947 */ /* 0x000fea0003800000 */
.L_x_12894:
[----:B------:R0:W5:Y:S01]  /*3c20*/  LDG.E R22, desc[UR36][R4.64] ;  /* 0x0000002404167981 */ /* 0x000162000c1e1900 */
[----:B------:R-:W-:-:S07]  /*3c30*/  IMAD.MOV.U32 R23, RZ, RZ, RZ ;  /* 0x000000ffff177224 */ /* 0x000fce00078e00ff */
.L_x_12866:
[----:B------:R-:W-:Y:S05]  /*3c40*/  BSYNC B6 ;  /* 0x0000000000067941 */ /* 0x000fea0003800000 */
.L_x_12865:
[----:B------:R-:W3:Y:S01]  /*3c50*/  S2R R19, SR_TID.X ;  /* 0x0000000000137919 */ /* 0x000ee20000002100 */
[----:B------:R-:W-:Y:S01]  /*3c60*/  ULDC.64 UR4, c[0x0][0x218] ;  /* 0x0000860000047ab9 */ /* 0x000fe20000000a00 */
[----:B------:R-:W3:Y:S01]  /*3c70*/  LDC.U8 R17, c[0x0][0x244] ;  /* 0x00009100ff117b82 */ /* 0x000ee20000000000 */
[----:B01---5:R-:W-:Y:S01]  /*3c80*/  ISETP.GT.U32.AND P0, PT, R24, UR4, PT ;  /* 0x0000000418007c0c */ /* 0x023fe2000bf04070 */
[----:B------:R-:W-:Y:S01]  /*3c90*/  BSSY B6, `(.L_x_12899) ;  /* 0x00000fc000067945 */ /* 0x000fe20003800000 */
[----:B--2---:R-:W-:Y:S02]  /*3ca0*/  ISETP.GT.U32.AND P1, PT, R26, UR4, PT ;  /* 0x000000041a007c0c */ /* 0x004fe4000bf24070 */
[----:B------:R-:W-:Y:S02]  /*3cb0*/  ISETP.GT.AND.EX P0, PT, R25, UR5, PT, P0 ;  /* 0x0000000519007c0c */ /* 0x000fe4000bf04300 */
[----:B------:R-:W-:Y:S02]  /*3cc0*/  ISETP.GT.U32.AND P2, PT, R22, UR4, PT ;  /* 0x0000000416007c0c */ /* 0x000fe4000bf44070 */
[----:B------:R-:W-:-:S02]  /*3cd0*/  SEL R24, R24, UR4, P0 ;  /* 0x0000000418187c07 */ /* 0x000fc40008000000 */
[----:B------:R-:W-:Y:S02]  /*3ce0*/  SEL R25, R25, UR5, P0 ;  /* 0x0000000519197c07 */ /* 0x000fe40008000000 */
[----:B---34-:R-:W-:Y:S02]  /*3cf0*/  ISETP.GT.U32.AND P0, PT, R28, UR4, PT ;  /* 0x000000041c007c0c */ /* 0x018fe4000bf04070 */
[----:B------:R-:W-:Y:S02]  /*3d00*/  ISETP.GT.AND.EX P1, PT, R27, UR5, PT, P1 ;  /* 0x000000051b007c0c */ /* 0x000fe4000bf24310 */
[----:B------:R-:W-:Y:S02]  /*3d10*/  ISETP.GT.AND.EX P2, PT, R23, UR5, PT, P2 ;  /* 0x0000000517007c0c */ /* 0x000fe4000bf44320 */
[----:B------:R-:W-:Y:S02]  /*3d20*/  ISETP.GT.AND.EX P0, PT, R29, UR5, PT, P0 ;  /* 0x000000051d007c0c */ /* 0x000fe4000bf04300 */
        /* <DEDUP_REMOVED lines=31> */
.L_x_12904:
[----:B------:R0:W-:Y:S01]  /*3f20*/  STG.E.U8 desc[UR36][R8.64], R3 ;  /* 0x0000000308007986 */ /* 0x0001e2000c101124 */
[----:B------:R-:W-:Y:S05]  /*3f30*/  BRA `(.L_x_12900) ;  /* 0x0000000c00447947 */ /* 0x000fea0003800000 */
.L_x_12903:
        /* <DEDUP_REMOVED lines=8> */
.L_x_12907:
[----:B------:R0:W-:Y:S01]  /*3fc0*/  STG.E desc[UR36][R8.64], R3 ;  /* 0x0000000308007986 */ /* 0x0001e2000c101924 */
[----:B------:R-:W-:Y:S05]  /*3fd0*/  BRA `(.L_x_12900) ;  /* 0x0000000c001c7947 */ /* 0x000fea0003800000 */
.L_x_12906:
[----:B------:R0:W-:Y:S01]  /*3fe0*/  STG.E.U16 desc[UR36][R8.64], R3 ;  /* 0x0000000308007986 */ /* 0x0001e2000c101524 */
[----:B------:R-:W-:Y:S05]  /*3ff0*/  BRA `(.L_x_12900) ;  /* 0x0000000c00147947 */ /* 0x000fea0003800000 */
.L_x_12902:
        /* <DEDUP_REMOVED lines=9> */
.L_x_12909:
[----:B------:R-:W0:Y:S02]  /*4090*/  I2F.S64 R0, R4 ;  /* 0x0000000400007312 */ /* 0x000e240000301400 */
[----:B0-----:R-:W-:-:S05]  /*40a0*/  F2FP.F16.F32.PACK_AB R0, RZ, R0 ;  /* 0x00000000ff00723e */ /* 0x001fca00000000ff */
[----:B------:R0:W-:Y:S01]  /*40b0*/  STG.E.U16 desc[UR36][R8.64], R0 ;  /* 0x0000000008007986 */ /* 0x0001e2000c101524 */
[----:B------:R-:W-:Y:S05]  /*40c0*/  BRA `(.L_x_12900) ;  /* 0x0000000800e07947 */ /* 0x000fea0003800000 */
.L_x_12908:
        /* <DEDUP_REMOVED lines=10> */
.L_x_12911:
[----:B------:R-:W0:Y:S02]  /*4170*/  I2F.S64 R4, R4 ;  /* 0x0000000400047312 */ /* 0x000e240000301400 */
[----:B0-----:R-:W-:-:S04]  /*4180*/  F2FP.F16.F32.PACK_AB R3, RZ, R4 ;  /* 0x00000004ff03723e */ /* 0x001fc800000000ff */
[----:B------:R-:W-:-:S05]  /*4190*/  PRMT R3, R3, 0x5410, RZ ;  /* 0x0000541003037816 */ /* 0x000fca00000000ff */
[----:B------:R0:W-:Y:S01]  /*41a0*/  STG.E desc[UR36][R8.64], R3 ;  /* 0x0000000308007986 */ /* 0x0001e2000c101924 */
[----:B------:R-:W-:Y:S05]  /*41b0*/  BRA `(.L_x_12900) ;  /* 0x0000000800a47947 */ /* 0x000fea0003800000 */
.L_x_12910:
[----:B------:R-:W0:Y:S02]  /*41c0*/  I2F.F64.S64 R4, R4 ;  /* 0x0000000400047312 */ /* 0x000e240000301c00 */
[----:B0-----:R0:W-:Y:S01]  /*41d0*/  STG.E.64 desc[UR36][R8.64], R4 ;  /* 0x0000000408007986 */ /* 0x0011e2000c101b24 */
[----:B------:R-:W-:Y:S05]  /*41e0*/  BRA `(.L_x_12900) ;  /* 0x0000000800987947 */ /* 0x000fea0003800000 */
.L_x_12901:
        /* <DEDUP_REMOVED lines=13> */
.L_x_12914:
[----:B------:R-:W0:Y:S01]  /*42c0*/  I2F.F64.S64 R4, R4 ;  /* 0x0000000400047312 */ /* 0x000e220000301c00 */
[----:B------:R-:W-:-:S05]  /*42d0*/  CS2R R6, SRZ ;  /* 0x0000000000067805 */ /* 0x000fca000001ff00 */
[----:B0-----:R0:W-:Y:S01]  /*42e0*/  STG.E.128 desc[UR36][R8.64], R4 ;  /* 0x0000000408007986 */ /* 0x0011e2000c101d24 */
[----:B------:R-:W-:Y:S05]  /*42f0*/  BRA `(.L_x_12900) ;  /* 0x0000000800547947 */ /* 0x000fea0003800000 */
.L_x_12913:
        /* <DEDUP_REMOVED lines=21> */
.L_x_12918:
[----:B------:R-:W-:Y:S05]  /*4450*/  BSYNC B0 ;  /* 0x0000000000007941 */ /* 0x000fea0003800000 */
.L_x_12917:
[----:B------:R-:W-:-:S05]  /*4460*/  LOP3.LUT R7, R0, R7, RZ, 0xfc, !PT ;  /* 0x0000000700077212 */ /* 0x000fca00078efcff */
[----:B------:R0:W-:Y:S01]  /*4470*/  STG.E.U8 desc[UR36][R8.64], R7 ;  /* 0x0000000708007986 */ /* 0x0001e2000c101124 */
[----:B------:R-:W-:Y:S05]  /*4480*/  BRA `(.L_x_12900) ;  /* 0x0000000400f07947 */ /* 0x000fea0003800000 */
.L_x_12916:
        /* <DEDUP_REMOVED lines=13> */
.L_x_12920:
[----:B------:R-:W-:Y:S01]  /*4560*/  IMAD.MOV.U32 R0, RZ, RZ, 0x7f ;  /* 0x0000007fff007424 */ /* 0x000fe200078e00ff */
[----:B------:R-:W-:-:S04]  /*4570*/  ISETP.GT.U32.AND P0, PT, R3, 0x7f800000, PT ;  /* 0x7f8000000300780c */ /* 0x000fc80003f04070 */
[----:B------:R-:W-:-:S09]  /*4580*/  SEL R0, R0, 0x7c, P0 ;  /* 0x0000007c00007807 */ /* 0x000fd20000000000 */
.L_x_12921:
[----:B------:R-:W-:Y:S05]  /*4590*/  BSYNC B0 ;  /* 0x0000000000007941 */ /* 0x000fea0003800000 */
.L_x_12919:
[----:B------:R-:W-:-:S04]  /*45a0*/  LOP3.LUT R3, R5, 0x80000000, RZ, 0xc0, !PT ;  /* 0x8000000005037812 */ /* 0x000fc800078ec0ff */
[----:B------:R-:W-:-:S04]  /*45b0*/  SHF.R.U32.HI R3, RZ, 0x18, R3 ;  /* 0x00000018ff037819 */ /* 0x000fc80000011603 */
[----:B------:R-:W-:-:S05]  /*45c0*/  LOP3.LUT R3, R0, R3, RZ, 0xfc, !PT ;  /* 0x0000000300037212 */ /* 0x000fca00078efcff */
[----:B------:R0:W-:Y:S01]  /*45d0*/  STG.E.U8 desc[UR36][R8.64], R3 ;  /* 0x0000000308007986 */ /* 0x0001e2000c101124 */
[----:B------:R-:W-:Y:S05]  /*45e0*/  BRA `(.L_x_12900) ;  /* 0x0000000400987947 */ /* 0x000fea0003800000 */
.L_x_12915:
[----:B------:R-:W0:Y:S02]  /*45f0*/  I2F.S64 R0, R4 ;  /* 0x0000000400007312 */ /* 0x000e240000301400 */
[----:B0-----:R-:W-:-:S05]  /*4600*/  F2FP.BF16.F32.PACK_AB R0, RZ, R0 ;  /* 0x00000000ff00723e */ /* 0x001fca00000010ff */
[----:B------:R0:W-:Y:S01]  /*4610*/  STG.E.U16 desc[UR36][R8.64], R0 ;  /* 0x0000000008007986 */ /* 0x0001e2000c101524 */
[----:B------:R-:W-:Y:S05]  /*4620*/  BRA `(.L_x_12900) ;  /* 0x0000000400887947 */ /* 0x000fea0003800000 */
.L_x_12912:
        /* <DEDUP_REMOVED lines=10> */
.L_x_12924:
        /* <DEDUP_REMOVED lines=17> */
.L_x_12927:
[----:B------:R-:W-:-:S04]  /*47e0*/  LOP3.LUT R0, R5, 0x80000000, RZ, 0xc0, !PT ;  /* 0x8000000005007812 */ /* 0x000fc800078ec0ff */
[----:B------:R-:W-:-:S04]  /*47f0*/  SHF.R.U32.HI R0, RZ, 0x18, R0 ;  /* 0x00000018ff007819 */ /* 0x000fc80000011600 */
[----:B------:R-:W-:-:S07]  /*4800*/  LOP3.LUT R0, R3, R0, RZ, 0xfc, !PT ;  /* 0x0000000003007212 */ /* 0x000fce00078efcff */
.L_x_12926:
[----:B------:R-:W-:Y:S05]  /*4810*/  BSYNC B0 ;  /* 0x0000000000007941 */ /* 0x000fea0003800000 */
.L_x_12925:
[----:B------:R3:W-:Y:S01]  /*4820*/  STG.E.U8 desc[UR36][R8.64], R0 ;  /* 0x0000000008007986 */ /* 0x0007e2000c101124 */
[----:B------:R-:W-:Y:S05]  /*4830*/  BRA `(.L_x_12900) ;  /* 0x0000000400047947 */ /* 0x000fea0003800000 */
.L_x_12923:
        /* <DEDUP_REMOVED lines=17> */
.L_x_12930:
[----:B------:R-:W-:-:S04]  /*4950*/  LOP3.LUT R0, R5, 0x80000000, RZ, 0xc0, !PT ;  /* 0x8000000005007812 */ /* 0x000fc800078ec0ff */
[----:B------:R-:W-:-:S04]  /*4960*/  SHF.R.U32.HI R0, RZ, 0x18, R0 ;  /* 0x00000018ff007819 */ /* 0x000fc80000011600 */
[----:B------:R-:W-:-:S07]  /*4970*/  LOP3.LUT R0, R3, R0, RZ, 0xfc, !PT ;  /* 0x0000000003007212 */ /* 0x000fce00078efcff */
.L_x_12929:
[----:B------:R-:W-:Y:S05]  /*4980*/  BSYNC B0 ;  /* 0x0000000000007941 */ /* 0x000fea0003800000 */
.L_x_12928:
[----:B------:R0:W-:Y:S01]  /*4990*/  STG.E.U8 desc[UR36][R8.64], R0 ;  /* 0x0000000008007986 */ /* 0x0001e2000c101124 */
[----:B------:R-:W-:Y:S05]  /*49a0*/  BRA `(.L_x_12900) ;  /* 0x0000000000a87947 */ /* 0x000fea0003800000 */
.L_x_12922:
        /* <DEDUP_REMOVED lines=22> */
.L_x_12905:
        /* <DEDUP_REMOVED lines=16> */
.L_x_12933:
[----:B------:R-:W-:Y:S05]  /*4c10*/  BRA `(.L_x_12900) ;  /* 0x00000000000c7947 */ /* 0x000fea0003800000 */
.L_x_12932:
[----:B------:R2:W-:Y:S01]  /*4c20*/  STG.E.64 desc[UR36][R8.64], R4 ;  /* 0x0000000408007986 */ /* 0x0005e2000c101b24 */
[----:B------:R-:W-:Y:S05]  /*4c30*/  BRA `(.L_x_12900) ;  /* 0x0000000000047947 */ /* 0x000fea0003800000 */
.L_x_12931:
[----:B------:R0:W-:Y:S02]  /*4c40*/  STG.E desc[UR36][R8.64], R3 ;  /* 0x0000000308007986 */ /* 0x0001e4000c101924 */
.L_x_12900:
[----:B------:R-:W-:Y:S05]  /*4c50*/  BSYNC B6 ;  /* 0x0000000000067941 */ /* 0x000fea0003800000 */
.L_x_12899:
        /* <DEDUP_REMOVED lines=23> */
.L_x_12939:
[----:B------:R0:W-:Y:S01]  /*4dd0*/  STG.E.U8 desc[UR36][R8.64], R24 ;  /* 0x0000001808007986 */ /* 0x0001e2000c101124 */
[----:B------:R-:W-:Y:S05]  /*4de0*/  BRA `(.L_x_12941) ;  /* 0x0000000c004c7947 */ /* 0x000fea0003800000 */
.L_x_12938:
        /* <DEDUP_REMOVED lines=8> */
.L_x_12943:
[----:B------:R0:W-:Y:S01]  /*4e70*/  STG.E desc[UR36][R8.64], R24 ;  /* 0x0000001808007986 */ /* 0x0001e2000c101924 */
[----:B------:R-:W-:Y:S05]  /*4e80*/  BRA `(.L_x_12941) ;  /* 0x0000000c00247947 */ /* 0x000fea0003800000 */
.L_x_12942:
[----:B------:R0:W-:Y:S01]  /*4e90*/  STG.E.U16 desc[UR36][R8.64], R24 ;  /* 0x0000001808007986 */ /* 0x0001e2000c101524 */
[----:B------:R-:W-:Y:S05]  /*4ea0*/  BRA `(.L_x_12941) ;  /* 0x0000000c001c7947 */ /* 0x000fea0003800000 */
.L_x_12937:
        /* <DEDUP_REMOVED lines=9> */
.L_x_12945:
[----:B------:R-:W0:Y:S02]  /*4f40*/  I2F.S64 R0, R24 ;  /* 0x0000001800007312 */ /* 0x000e240000301400 */
[----:B0-----:R-:W-:-:S05]  /*4f50*/  F2FP.F16.F32.PACK_AB R0, RZ, R0 ;  /* 0x00000000ff00723e */ /* 0x001fca00000000ff */
[----:B------:R0:W-:Y:S01]  /*4f60*/  STG.E.U16 desc[UR36][R8.64], R0 ;  /* 0x0000000008007986 */ /* 0x0001e2000c101524 */
[----:B------:R-:W-:Y:S05]  /*4f70*/  BRA `(.L_x_12941) ;  /* 0x0000000800e87947 */ /* 0x000fea0003800000 */
.L_x_12944:
        /* <DEDUP_REMOVED lines=10> */
.L_x_12947:
[----:B------:R-:W0:Y:S02]  /*5020*/  I2F.S64 R24, R24 ;  /* 0x0000001800187312 */ /* 0x000e240000301400 */
[----:B0-----:R-:W-:-:S04]  /*5030*/  F2FP.F16.F32.PACK_AB R3, RZ, R24 ;  /* 0x00000018ff03723e */ /* 0x001fc800000000ff */
[----:B------:R-:W-:-:S05]  /*5040*/  PRMT R3, R3, 0x5410, RZ ;  /* 0x0000541003037816 */ /* 0x000fca00000000ff */
[----:B------:R0:W-:Y:S01]  /*5050*/  STG.E desc[UR36][R8.64], R3 ;  /* 0x0000000308007986 */ /* 0x0001e2000c101924 */
[----:B------:R-:W-:Y:S05]  /*5060*/  BRA `(.L_x_12941) ;  /* 0x0000000800ac7947 */ /* 0x000fea0003800000 */
.L_x_12946:
[----:B------:R-:W0:Y:S02]  /*5070*/  I2F.F64.S64 R24, R24 ;  /* 0x0000001800187312 */ /* 0x000e240000301c00 */
[----:B0-----:R0:W-:Y:S01]  /*5080*/  STG.E.64 desc[UR36][R8.64], R24 ;  /* 0x0000001808007986 */ /* 0x0011e2000c101b24 */
[----:B------:R-:W-:Y:S05]  /*5090*/  BRA `(.L_x_12941) ;  /* 0x0000000800a07947 */ /* 0x000fea0003800000 */
.L_x_12936:
        /* <DEDUP_REMOVED lines=13> */
.L_x_12950:
[----:B------:R-:W0:Y:S01]  /*5170*/  I2F.F64.S64 R4, R24 ;  /* 0x0000001800047312 */ /* 0x000e220000301c00 */
[----:B------:R-:W-:-:S05]  /*5180*/  CS2R R6, SRZ ;  /* 0x0000000000067805 */ /* 0x000fca000001ff00 */
[----:B0-----:R0:W-:Y:S01]  /*5190*/  STG.E.128 desc[UR36][R8.64], R4 ;  /* 0x0000000408007986 */ /* 0x0011e2000c101d24 */
[----:B------:R-:W-:Y:S05]  /*51a0*/  BRA `(.L_x_12941) ;  /* 0x00000008005c7947 */ /* 0x000fea0003800000 */
.L_x_12949:
        /* <DEDUP_REMOVED lines=21> */
.L_x_12954:
[----:B------:R-:W-:Y:S05]  /*5300*/  BSYNC B0 ;  /* 0x0000000000007941 */ /* 0x000fea0003800000 */
.L_x_12953:
[----:B------:R-:W-:-:S05]  /*5310*/  LOP3.LUT R5, R0, R5, RZ, 0xfc, !PT ;  /* 0x0000000500057212 */ /* 0x000fca00078efcff */
[----:B------:R0:W-:Y:S01]  /*5320*/  STG.E.U8 desc[UR36][R8.64], R5 ;  /* 0x0000000508007986 */ /* 0x0001e2000c101124 */
[----:B------:R-:W-:Y:S05]  /*5330*/  BRA `(.L_x_12941) ;  /* 0x0000000400f87947 */ /* 0x000fea0003800000 */
.L_x_12952:
        /* <DEDUP_REMOVED lines=13> */
.L_x_12956:
[----:B------:R-:W-:Y:S01]  /*5410*/  IMAD.MOV.U32 R0, RZ, RZ, 0x7f ;  /* 0x0000007fff007424 */ /* 0x000fe200078e00ff */
[----:B------:R-:W-:-:S04]  /*5420*/  ISETP.GT.U32.AND P0, PT, R3, 0x7f800000, PT ;  /* 0x7f8000000300780c */ /* 0x000fc80003f04070 */
[----:B------:R-:W-:-:S09]  /*5430*/  SEL R0, R0, 0x7c, P0 ;  /* 0x0000007c00007807 */ /* 0x000fd20000000000 */
.L_x_12957:
[----:B------:R-:W-:Y:S05]  /*5440*/  BSYNC B0 ;  /* 0x0000000000007941 */ /* 0x000fea0003800000 */
.L_x_12955:
[----:B------:R-:W-:-:S04]  /*5450*/  LOP3.LUT R3, R25, 0x80000000, RZ, 0xc0, !PT ;  /* 0x8000000019037812 */ /* 0x000fc800078ec0ff */
[----:B------:R-:W-:-:S04]  /*5460*/  SHF.R.U32.HI R3, RZ, 0x18, R3 ;  /* 0x00000018ff037819 */ /* 0x000fc80000011603 */
[----:B------:R-:W-:-:S05]  /*5470*/  LOP3.LUT R3, R0, R3, RZ, 0xfc, !PT ;  /* 0x0000000300037212 */ /* 0x000fca00078efcff */
[----:B------:R0:W-:Y:S01]  /*5480*/  STG.E.U8 desc[UR36][R8.64], R3 ;  /* 0x0000000308007986 */ /* 0x0001e2000c101124 */
[----:B------:R-:W-:Y:S05]  /*5490*/  BRA `(.L_x_12941) ;  /* 0x0000000400a07947 */ /* 0x000fea0003800000 */
.L_x_12951:
[----:B------:R-:W0:Y:S02]  /*54a0*/  I2F.S64 R0, R24 ;  /* 0x0000001800007312 */ /* 0x000e240000301400 */
[----:B0-----:R-:W-:-:S05]  /*54b0*/  F2FP.BF16.F32.PACK_AB R0, RZ, R0 ;  /* 0x00000000ff00723e */ /* 0x001fca00000010ff */
[----:B------:R0:W-:Y:S01]  /*54c0*/  STG.E.U16 desc[UR36][R8.64], R0 ;  /* 0x0000000008007986 */ /* 0x0001e2000c101524 */
[----:B------:R-:W-:Y:S05]  /*54d0*/  BRA `(.L_x_12941) ;  /* 0x0000000400907947 */ /* 0x000fea0003800000 */
.L_x_12948:
        /* <DEDUP_REMOVED lines=10> */
.L_x_12960:
        /* <DEDUP_REMOVED lines=17> */
.L_x_12963:
[----:B------:R-:W-:-:S04]  /*5690*/  LOP3.LUT R3, R25, 0x80000000, RZ, 0xc0, !PT ;  /* 0x8000000019037812 */ /* 0x000fc800078ec0ff */
[----:B------:R-:W-:-:S04]  /*56a0*/  SHF.R.U32.HI R3, RZ, 0x18, R3 ;  /* 0x00000018ff037819 */ /* 0x000fc80000011603 */
[----:B------:R-:W-:-:S04]  /*56b0*/  LOP3.LUT R0, R0, R3, RZ, 0xfc, !PT ;  /* 0x0000000300007212 */ /* 0x000fc800078efcff */
[----:B------:R-:W-:-:S07]  /*56c0*/  PRMT R4, R0, 0x7610, R4 ;  /* 0x0000761000047816 */ /* 0x000fce0000000004 */
.L_x_12962:
[----:B------:R-:W-:Y:S05]  /*56d0*/  BSYNC B0 ;  /* 0x0000000000007941 */ /* 0x000fea0003800000 */
.L_x_12961:
[----:B------:R3:W-:Y:S01]  /*56e0*/  STG.E.U8 desc[UR36][R8.64], R4 ;  /* 0x0000000408007986 */ /* 0x0007e2000c101124 */
[----:B------:R-:W-:Y:S05]  /*56f0*/  BRA `(.L_x_12941) ;  /* 0x0000000400087947 */ /* 0x000fea0003800000 */
.L_x_12959:
        /* <DEDUP_REMOVED lines=17> */
.L_x_12966:
[----:B------:R-:W-:-:S04]  /*5810*/  LOP3.LUT R3, R25, 0x80000000, RZ, 0xc0, !PT ;  /* 0x8000000019037812 */ /* 0x000fc800078ec0ff */
[----:B------:R-:W-:-:S04]  /*5820*/  SHF.R.U32.HI R3, RZ, 0x18, R3 ;  /* 0x00000018ff037819 */ /* 0x000fc80000011603 */
[----:B------:R-:W-:-:S04]  /*5830*/  LOP3.LUT R0, R0, R3, RZ, 0xfc, !PT ;  /* 0x0000000300007212 */ /* 0x000fc800078efcff */
[----:B------:R-:W-:-:S07]  /*5840*/  PRMT R4, R0, 0x7610, R4 ;  /* 0x0000761000047816 */ /* 0x000fce0000000004 */
.L_x_12965:
[----:B------:R-:W-:Y:S05]  /*5850*/  BSYNC B0 ;  /* 0x0000000000007941 */ /* 0x000fea0003800000 */
.L_x_12964:
[----:B------:R0:W-:Y:S01]  /*5860*/  STG.E.U8 desc[UR36][R8.64], R4 ;  /* 0x0000000408007986 */ /* 0x0001e2000c101124 */
[----:B------:R-:W-:Y:S05]  /*5870*/  BRA `(.L_x_12941) ;  /* 0x0000000000a87947 */ /* 0x000fea0003800000 */
.L_x_12958:
        /* <DEDUP_REMOVED lines=22> */
.L_x_12940:
        /* <DEDUP_REMOVED lines=16> */
.L_x_12969:
[----:B------:R-:W-:Y:S05]  /*5ae0*/  BRA `(.L_x_12941) ;  /* 0x00000000000c7947 */ /* 0x000fea0003800000 */
.L_x_12968:
[----:B------:R2:W-:Y:S01]  /*5af0*/  STG.E.64 desc[UR36][R8.64], R24 ;  /* 0x0000001808007986 */ /* 0x0005e2000c101b24 */
[----:B------:R-:W-:Y:S05]  /*5b00*/  BRA `(.L_x_12941) ;  /* 0x0000000000047947 */ /* 0x000fea0003800000 */
.L_x_12967:
[----:B------:R0:W-:Y:S02]  /*5b10*/  STG.E desc[UR36][R8.64], R24 ;  /* 0x0000001808007986 */ /* 0x0001e4000c101924 */
.L_x_12941:
        /* <DEDUP_REMOVED lines=23> */
.L_x_12973:
[----:B------:R3:W-:Y:S01]  /*5c90*/  STG.E.U8 desc[UR36][R8.64], R18 ;  /* 0x0000001208007986 */ /* 0x0007e2000c101124 */
[----:B------:R-:W-:Y:S05]  /*5ca0*/  BRA `(.L_x_12975) ;  /* 0x0000000c004c7947 */ /* 0x000fea0003800000 */
.L_x_12972:
        /* <DEDUP_REMOVED lines=8> */
.L_x_12977:
[----:B------:R2:W-:Y:S01]  /*5d30*/  STG.E desc[UR36][R8.64], R18 ;  /* 0x0000001208007986 */ /* 0x0005e2000c101924 */
[----:B------:R-:W-:Y:S05]  /*5d40*/  BRA `(.L_x_12975) ;  /* 0x0000000c00247947 */ /* 0x000fea0003800000 */
.L_x_12976:
[----:B------:R0:W-:Y:S01]  /*5d50*/  STG.E.U16 desc[UR36][R8.64], R18 ;  /* 0x0000001208007986 */ /* 0x0001e2000c101524 */
[----:B------:R-:W-:Y:S05]  /*5d60*/  BRA `(.L_x_12975) ;  /* 0x0000000c001c7947 */ /* 0x000fea0003800000 */
.L_x_12971:
        /* <DEDUP_REMOVED lines=9> */
.L_x_12979:
[----:B------:R-:W0:Y:S02]  /*5e00*/  I2F.S64 R0, R26 ;  /* 0x0000001a00007312 */ /* 0x000e240000301400 */
[----:B0-----:R-:W-:-:S05]  /*5e10*/  F2FP.F16.F32.PACK_AB R0, RZ, R0 ;  /* 0x00000000ff00723e */ /* 0x001fca00000000ff */
[----:B------:R0:W-:Y:S01]  /*5e20*/  STG.E.U16 desc[UR36][R8.64], R0 ;  /* 0x0000000008007986 */ /* 0x0001e2000c101524 */
[----:B------:R-:W-:Y:S05]  /*5e30*/  BRA `(.L_x_12975) ;  /* 0x0000000800e87947 */ /* 0x000fea0003800000 */
.L_x_12978:
        /* <DEDUP_REMOVED lines=10> */
.L_x_12981:
[----:B------:R-:W0:Y:S02]  /*5ee0*/  I2F.S64 R26, R26 ;  /* 0x0000001a001a7312 */ /* 0x000e240000301400 */
[----:B0-----:R-:W-:-:S04]  /*5ef0*/  F2FP.F16.F32.PACK_AB R3, RZ, R26 ;  /* 0x0000001aff03723e */ /* 0x001fc800000000ff */
[----:B------:R-:W-:-:S05]  /*5f00*/  PRMT R3, R3, 0x5410, RZ ;  /* 0x0000541003037816 */ /* 0x000fca00000000ff */
[----:B------:R0:W-:Y:S01]  /*5f10*/  STG.E desc[UR36][R8.64], R3 ;  /* 0x0000000308007986 */ /* 0x0001e2000c101924 */
[----:B------:R-:W-:Y:S05]  /*5f20*/  BRA `(.L_x_12975) ;  /* 0x0000000800ac7947 */ /* 0x000fea0003800000 */
.L_x_12980:
[----:B------:R-:W0:Y:S02]  /*5f30*/  I2F.F64.S64 R26, R26 ;  /* 0x0000001a001a7312 */ /* 0x000e240000301c00 */
[----:B0-----:R0:W-:Y:S01]  /*5f40*/  STG.E.64 desc[UR36][R8.64], R26 ;  /* 0x0000001a08007986 */ /* 0x0011e2000c101b24 */
[----:B------:R-:W-:Y:S05]  /*5f50*/  BRA `(.L_x_12975) ;  /* 0x0000000800a07947 */ /* 0x000fea0003800000 */
.L_x_12970:
        /* <DEDUP_REMOVED lines=13> */
.L_x_12984:
[----:B------:R-:W0:Y:S01]  /*6030*/  I2F.F64.S64 R4, R26 ;  /* 0x0000001a00047312 */ /* 0x000e220000301c00 */
[----:B------:R-:W-:-:S05]  /*6040*/  CS2R R6, SRZ ;  /* 0x0000000000067805 */ /* 0x000fca000001ff00 */
[----:B0-----:R0:W-:Y:S01]  /*6050*/  STG.E.128 desc[UR36][R8.64], R4 ;  /* 0x0000000408007986 */ /* 0x0011e2000c101d24 */
[----:B------:R-:W-:Y:S05]  /*6060*/  BRA `(.L_x_12975) ;  /* 0x00000008005c7947 */ /* 0x000fea0003800000 */
.L_x_12983:
        /* <DEDUP_REMOVED lines=21> */
.L_x_12988:
[----:B------:R-:W-:Y:S05]  /*61c0*/  BSYNC B0 ;  /* 0x0000000000007941 */ /* 0x000fea0003800000 */
.L_x_12987:
[----:B------:R-:W-:-:S05]  /*61d0*/  LOP3.LUT R5, R0, R5, RZ, 0xfc, !PT ;  /* 0x0000000500057212 */ /* 0x000fca00078efcff */
[----:B------:R0:W-:Y:S01]  /*61e0*/  STG.E.U8 desc[UR36][R8.64], R5 ;  /* 0x0000000508007986 */ /* 0x0001e2000c101124 */
[----:B------:R-:W-:Y:S05]  /*61f0*/  BRA `(.L_x_12975) ;  /* 0x0000000400f87947 */ /* 0x000fea0003800000 */
.L_x_12986:
        /* <DEDUP_REMOVED lines=13> */
.L_x_12990:
[----:B------:R-:W-:Y:S01]  /*62d0*/  IMAD.MOV.U32 R0, RZ, RZ, 0x7f ;  /* 0x0000007fff007424 */ /* 0x000fe200078e00ff */
[----:B------:R-:W-:-:S04]  /*62e0*/  ISETP.GT.U32.AND P0, PT, R3, 0x7f800000, PT ;  /* 0x7f8000000300780c */ /* 0x000fc80003f04070 */
[----:B------:R-:W-:-:S09]  /*62f0*/  SEL R0, R0, 0x7c, P0 ;  /* 0x0000007c00007807 */ /* 0x000fd20000000000 */
.L_x_12991:
[----:B------:R-:W-:Y:S05]  /*6300*/  BSYNC B0 ;  /* 0x0000000000007941 */ /* 0x000fea0003800000 */
.L_x_12989:
[----:B------:R-:W-:-:S04]  /*6310*/  LOP3.LUT R3, R27, 0x80000000, RZ, 0xc0, !PT ;  /* 0x800000001b037812 */ /* 0x000fc800078ec0ff */
[----:B------:R-:W-:-:S04]  /*6320*/  SHF.R.U32.HI R3, RZ, 0x18, R3 ;  /* 0x00000018ff037819 */ /* 0x000fc80000011603 */
[----:B------:R-:W-:-:S05]  /*6330*/  LOP3.LUT R3, R0, R3, RZ, 0xfc, !PT ;  /* 0x0000000300037212 */ /* 0x000fca00078efcff */
[----:B------:R0:W-:Y:S01]  /*6340*/  STG.E.U8 desc[UR36][R8.64], R3 ;  /* 0x0000000308007986 */ /* 0x0001e2000c101124 */
[----:B------:R-:W-:Y:S05]  /*6350*/  BRA `(.L_x_12975) ;  /* 0x0000000400a07947 */ /* 0x000fea0003800000 */
.L_x_12985:
[----:B------:R-:W0:Y:S02]  /*6360*/  I2F.S64 R0, R26 ;  /* 0x0000001a00007312 */ /* 0x000e240000301400 */
[----:B0-----:R-:W-:-:S05]  /*6370*/  F2FP.BF16.F32.PACK_AB R0, RZ, R0 ;  /* 0x00000000ff00723e */ /* 0x001fca00000010ff */
[----:B------:R0:W-:Y:S01]  /*6380*/  STG.E.U16 desc[UR36][R8.64], R0 ;  /* 0x0000000008007986 */ /* 0x0001e2000c101524 */
[----:B------:R-:W-:Y:S05]  /*6390*/  BRA `(.L_x_12975) ;  /* 0x0000000400907947 */ /* 0x000fea0003800000 */
.L_x_12982:
        /* <DEDUP_REMOVED lines=10> */
.L_x_12994:
        /* <DEDUP_REMOVED lines=17> */
.L_x_12997:
[----:B------:R-:W-:-:S04]  /*6550*/  LOP3.LUT R3, R27, 0x80000000, RZ, 0xc0, !PT ;  /* 0x800000001b037812 */ /* 0x000fc800078ec0ff */
[----:B------:R-:W-:-:S04]  /*6560*/  SHF.R.U32.HI R3, RZ, 0x18, R3 ;  /* 0x00000018ff037819 */ /* 0x000fc80000011603 */
[----:B------:R-:W-:-:S04]  /*6570*/  LOP3.LUT R0, R0, R3, RZ, 0xfc, !PT ;  /* 0x0000000300007212 */ /* 0x000fc800078efcff */
[----:B------:R-:W-:-:S07]  /*6580*/  PRMT R4, R0, 0x7610, R4 ;  /* 0x0000761000047816 */ /* 0x000fce0000000004 */
.L_x_12996:
[----:B------:R-:W-:Y:S05]  /*6590*/  BSYNC B0 ;  /* 0x0000000000007941 */ /* 0x000fea0003800000 */
.L_x_12995:
[----:B------:R0:W-:Y:S01]  /*65a0*/  STG.E.U8 desc[UR36][R8.64], R4 ;  /* 0x0000000408007986 */ /* 0x0001e2000c101124 */
[----:B------:R-:W-:Y:S05]  /*65b0*/  BRA `(.L_x_12975) ;  /* 0x0000000400087947 */ /* 0x000fea0003800000 */
.L_x_12993:
        /* <DEDUP_REMOVED lines=17> */
.L_x_13000:
[----:B------:R-:W-:-:S04]  /*66d0*/  LOP3.LUT R3, R27, 0x80000000, RZ, 0xc0, !PT ;  /* 0x800000001b037812 */ /* 0x000fc800078ec0ff */
[----:B------:R-:W-:-:S04]  /*66e0*/  SHF.R.U32.HI R3, RZ, 0x18, R3 ;  /* 0x00000018ff037819 */ /* 0x000fc80000011603 */
[----:B------:R-:W-:-:S04]  /*66f0*/  LOP3.LUT R0, R0, R3, RZ, 0xfc, !PT ;  /* 0x0000000300007212 */ /* 0x000fc800078efcff */
[----:B------:R-:W-:-:S07]  /*6700*/  PRMT R4, R0, 0x7610, R4 ;  /* 0x0000761000047816 */ /* 0x000fce0000000004 */
.L_x_12999:
[----:B------:R-:W-:Y:S05]  /*6710*/  BSYNC B0 ;  /* 0x0000000000007941 */ /* 0x000fea0003800000 */
.L_x_12998:
[----:B------:R0:W-:Y:S01]  /*6720*/  STG.E.U8 desc[UR36][R8.64], R4 ;  /* 0x0000000408007986 */ /* 0x0001e2000c101124 */
[----:B------:R-:W-:Y:S05]  /*6730*/  BRA `(.L_x_12975) ;  /* 0x0000000000a87947 */ /* 0x000fea0003800000 */
.L_x_12992:
        /* <DEDUP_REMOVED lines=22> */
.L_x_12974:
        /* <DEDUP_REMOVED lines=16> */
.L_x_13003:
[----:B------:R-:W-:Y:S05]  /*69a0*/  BRA `(.L_x_12975) ;  /* 0x00000000000c7947 */ /* 0x000fea0003800000 */
.L_x_13002:
[----:B------:R0:W-:Y:S01]  /*69b0*/  STG.E.64 desc[UR36][R8.64], R26 ;  /* 0x0000001a08007986 */ /* 0x0001e2000c101b24 */
[----:B------:R-:W-:Y:S05]  /*69c0*/  BRA `(.L_x_12975) ;  /* 0x0000000000047947 */ /* 0x000fea0003800000 */
.L_x_13001:
[----:B------:R0:W-:Y:S02]  /*69d0*/  STG.E desc[UR36][R8.64], R18 ;  /* 0x0000001208007986 */ /* 0x0001e4000c101924 */
.L_x_12975:
[----:B------:R-:W-:-:S07]  /*69e0*/  VIADD R19, R19, 0x80 ;  /* 0x0000008013137836 */ /* 0x000fce0000000000 */
.L_x_12935:
[----:B------:R-:W-:Y:S05]  /*69f0*/  BSYNC B6 ;  /* 0x0000000000067941 */ /* 0x000fea0003800000 */
.L_x_12934:
        /* <DEDUP_REMOVED lines=21> */
.L_x_13007:
[----:B------:R-:W-:Y:S01]  /*6b50*/  STG.E.U8 desc[UR36][R2.64], R22 ;  /* 0x0000001602007986 */ /* 0x000fe2000c101124 */
[----:B------:R-:W-:Y:S05]  /*6b60*/  EXIT ;  /* 0x000000000000794d */ /* 0x000fea0003800000 */
.L_x_13006:
        /* <DEDUP_REMOVED lines=8> */
.L_x_13010:
[----:B------:R-:W-:Y:S01]  /*6bf0*/  STG.E desc[UR36][R2.64], R22 ;  /* 0x0000001602007986 */ /* 0x000fe2000c101924 */
[----:B------:R-:W-:Y:S05]  /*6c00*/  EXIT ;  /* 0x000000000000794d */ /* 0x000fea0003800000 */
.L_x_13009:
[----:B------:R-:W-:Y:S01]  /*6c10*/  STG.E.U16 desc[UR36][R2.64], R22 ;  /* 0x0000001602007986 */ /* 0x000fe2000c101524 */
[----:B------:R-:W-:Y:S05]  /*6c20*/  EXIT ;  /* 0x000000000000794d */ /* 0x000fea0003800000 */
.L_x_13005:
        /* <DEDUP_REMOVED lines=9> */
.L_x_13012:
[----:B------:R-:W0:Y:S02]  /*6cc0*/  I2F.S64 R0, R22 ;  /* 0x0000001600007312 */ /* 0x000e240000301400 */
[----:B0-----:R-:W-:-:S05]  /*6cd0*/  F2FP.F16.F32.PACK_AB R0, RZ, R0 ;  /* 0x00000000ff00723e */ /* 0x001fca00000000ff */
[----:B------:R-:W-:Y:S01]  /*6ce0*/  STG.E.U16 desc[UR36][R2.64], R0 ;  /* 0x0000000002007986 */ /* 0x000fe2000c101524 */
[----:B------:R-:W-:Y:S05]  /*6cf0*/  EXIT ;  /* 0x000000000000794d */ /* 0x000fea0003800000 */
.L_x_13011:
        /* <DEDUP_REMOVED lines=10> */
.L_x_13014:
[----:B------:R-:W0:Y:S02]  /*6da0*/  I2F.S64 R22, R22 ;  /* 0x0000001600167312 */ /* 0x000e240000301400 */
[----:B0-----:R-:W-:-:S04]  /*6db0*/  F2FP.F16.F32.PACK_AB R5, RZ, R22 ;  /* 0x00000016ff05723e */ /* 0x001fc800000000ff */
[----:B------:R-:W-:-:S05]  /*6dc0*/  PRMT R5, R5, 0x5410, RZ ;  /* 0x0000541005057816 */ /* 0x000fca00000000ff */
[----:B------:R-:W-:Y:S01]  /*6dd0*/  STG.E desc[UR36][R2.64], R5 ;  /* 0x0000000502007986 */ /* 0x000fe2000c101924 */
[----:B------:R-:W-:Y:S05]  /*6de0*/  EXIT ;  /* 0x000000000000794d */ /* 0x000fea0003800000 */
.L_x_13013:
[----:B------:R-:W0:Y:S02]  /*6df0*/  I2F.F64.S64 R22, R22 ;  /* 0x0000001600167312 */ /* 0x000e240000301c00 */
[----:B0-----:R-:W-:Y:S01]  /*6e00*/  STG.E.64 desc[UR36][R2.64], R22 ;  /* 0x0000001602007986 */ /* 0x001fe2000c101b24 */
[----:B------:R-:W-:Y:S05]  /*6e10*/  EXIT ;  /* 0x000000000000794d */ /* 0x000fea0003800000 */
.L_x_13004:
        /* <DEDUP_REMOVED lines=13> */
.L_x_13017:
[----:B------:R-:W0:Y:S01]  /*6ef0*/  I2F.F64.S64 R4, R22 ;  /* 0x0000001600047312 */ /* 0x000e220000301c00 */
[----:B------:R-:W-:-:S05]  /*6f00*/  CS2R R6, SRZ ;  /* 0x0000000000067805 */ /* 0x000fca000001ff00 */
[----:B0-----:R-:W-:Y:S01]  /*6f10*/  STG.E.128 desc[UR36][R2.64], R4 ;  /* 0x0000000402007986 */ /* 0x001fe2000c101d24 */
[----:B------:R-:W-:Y:S05]  /*6f20*/  EXIT ;  /* 0x000000000000794d */ /* 0x000fea0003800000 */
.L_x_13016:
        /* <DEDUP_REMOVED lines=21> */
.L_x_13021:
[----:B------:R-:W-:Y:S05]  /*7080*/  BSYNC B0 ;  /* 0x0000000000007941 */ /* 0x000fea0003800000 */
.L_x_13020:
[----:B------:R-:W-:-:S05]  /*7090*/  LOP3.LUT R5, R0, R5, RZ, 0xfc, !PT ;  /* 0x0000000500057212 */ /* 0x000fca00078efcff */
[----:B------:R-:W-:Y:S01]  /*70a0*/  STG.E.U8 desc[UR36][R2.64], R5 ;  /* 0x0000000502007986 */ /* 0x000fe2000c101124 */
[----:B------:R-:W-:Y:S05]  /*70b0*/  EXIT ;  /* 0x000000000000794d */ /* 0x000fea0003800000 */
.L_x_13019:
        /* <DEDUP_REMOVED lines=13> */
.L_x_13023:
[----:B------:R-:W-:Y:S01]  /*7190*/  IMAD.MOV.U32 R0, RZ, RZ, 0x7f ;  /* 0x0000007fff007424 */ /* 0x000fe200078e00ff */
[----:B------:R-:W-:-:S04]  /*71a0*/  ISETP.GT.U32.AND P0, PT, R4, 0x7f800000, PT ;  /* 0x7f8000000400780c */ /* 0x000fc80003f04070 */
[----:B------:R-:W-:-:S09]  /*71b0*/  SEL R0, R0, 0x7c, P0 ;  /* 0x0000007c00007807 */ /* 0x000fd20000000000 */
.L_x_13024:
[----:B------:R-:W-:Y:S05]  /*71c0*/  BSYNC B0 ;  /* 0x0000000000007941 */ /* 0x000fea0003800000 */
.L_x_13022:
[----:B------:R-:W-:-:S04]  /*71d0*/  LOP3.LUT R4, R23, 0x80000000, RZ, 0xc0, !PT ;  /* 0x8000000017047812 */ /* 0x000fc800078ec0ff */
[----:B------:R-:W-:-:S04]  /*71e0*/  SHF.R.U32.HI R5, RZ, 0x18, R4 ;  /* 0x00000018ff057819 */ /* 0x000fc80000011604 */
[----:B------:R-:W-:-:S05]  /*71f0*/  LOP3.LUT R5, R0, R5, RZ, 0xfc, !PT ;  /* 0x0000000500057212 */ /* 0x000fca00078efcff */
[----:B------:R-:W-:Y:S01]  /*7200*/  STG.E.U8 desc[UR36][R2.64], R5 ;  /* 0x0000000502007986 */ /* 0x000fe2000c101124 */
[----:B------:R-:W-:Y:S05]  /*7210*/  EXIT ;  /* 0x000000000000794d */ /* 0x000fea0003800000 */
.L_x_13018:
[----:B------:R-:W0:Y:S02]  /*7220*/  I2F.S64 R0, R22 ;  /* 0x0000001600007312 */ /* 0x000e240000301400 */
[----:B0-----:R-:W-:-:S05]  /*7230*/  F2FP.BF16.F32.PACK_AB R0, RZ, R0 ;  /* 0x00000000ff00723e */ /* 0x001fca00000010ff */
[----:B------:R-:W-:Y:S01]  /*7240*/  STG.E.U16 desc[UR36][R2.64], R0 ;  /* 0x0000000002007986 */ /* 0x000fe2000c101524 */
[----:B------:R-:W-:Y:S05]  /*7250*/  EXIT ;  /* 0x000000000000794d */ /* 0x000fea0003800000 */
.L_x_13015:
        /* <DEDUP_REMOVED lines=10> */
.L_x_13027:
        /* <DEDUP_REMOVED lines=17> */
.L_x_13030:
[----:B------:R-:W-:-:S04]  /*7410*/  LOP3.LUT R0, R23, 0x80000000, RZ, 0xc0, !PT ;  /* 0x8000000017007812 */ /* 0x000fc800078ec0ff */
[----:B------:R-:W-:-:S04]  /*7420*/  SHF.R.U32.HI R5, RZ, 0x18, R0 ;  /* 0x00000018ff057819 */ /* 0x000fc80000011600 */
[----:B------:R-:W-:-:S04]  /*7430*/  LOP3.LUT R4, R4, R5, RZ, 0xfc, !PT ;  /* 0x0000000504047212 */ /* 0x000fc800078efcff */
[----:B------:R-:W-:-:S07]  /*7440*/  PRMT R0, R4, 0x7610, R0 ;  /* 0x0000761004007816 */ /* 0x000fce0000000000 */
.L_x_13029:
[----:B------:R-:W-:Y:S05]  /*7450*/  BSYNC B0 ;  /* 0x0000000000007941 */ /* 0x000fea0003800000 */
.L_x_13028:
[----:B------:R-:W-:Y:S01]  /*7460*/  STG.E.U8 desc[UR36][R2.64], R0 ;  /* 0x0000000002007986 */ /* 0x000fe2000c101124 */
[----:B------:R-:W-:Y:S05]  /*7470*/  EXIT ;  /* 0x000000000000794d */ /* 0x000fea0003800000 */
.L_x_13026:
        /* <DEDUP_REMOVED lines=17> */
.L_x_13033:
[----:B------:R-:W-:-:S04]  /*7590*/  LOP3.LUT R0, R23, 0x80000000, RZ, 0xc0, !PT ;  /* 0x8000000017007812 */ /* 0x000fc800078ec0ff */
[----:B------:R-:W-:-:S04]  /*75a0*/  SHF.R.U32.HI R5, RZ, 0x18, R0 ;  /* 0x00000018ff057819 */ /* 0x000fc80000011600 */
[----:B------:R-:W-:-:S04]  /*75b0*/  LOP3.LUT R4, R4, R5, RZ, 0xfc, !PT ;  /* 0x0000000504047212 */ /* 0x000fc800078efcff */
[----:B------:R-:W-:-:S07]  /*75c0*/  PRMT R0, R4, 0x7610, R0 ;  /* 0x0000761004007816 */ /* 0x000fce0000000000 */
.L_x_13032:
[----:B------:R-:W-:Y:S05]  /*75d0*/  BSYNC B0 ;  /* 0x0000000000007941 */ /* 0x000fea0003800000 */
.L_x_13031:
[----:B------:R-:W-:Y:S01]  /*75e0*/  STG.E.U8 desc[UR36][R2.64], R0 ;  /* 0x0000000002007986 */ /* 0x000fe2000c101124 */
[----:B------:R-:W-:Y:S05]  /*75f0*/  EXIT ;  /* 0x000000000000794d */ /* 0x000fea0003800000 */
.L_x_13025:
        /* <DEDUP_REMOVED lines=22> */
.L_x_13008:
        /* <DEDUP_REMOVED lines=16> */
.L_x_13036:
[----:B------:R-:W-:Y:S05]  /*7860*/  EXIT ;  /* 0x000000000000794d */ /* 0x000fea0003800000 */
.L_x_13035:
[----:B------:R-:W-:Y:S01]  /*7870*/  STG.E.64 desc[UR36][R2.64], R22 ;  /* 0x0000001602007986 */ /* 0x000fe2000c101b24 */
[----:B------:R-:W-:Y:S05]  /*7880*/  EXIT ;  /* 0x000000000000794d */ /* 0x000fea0003800000 */
.L_x_13034:
[----:B------:R-:W-:Y:S01]  /*7890*/  STG.E desc[UR36][R2.64], R22 ;  /* 0x0000001602007986 */ /* 0x000fe2000c101924 */
[----:B------:R-:W-:Y:S05]  /*78a0*/  EXIT ;  /* 0x000000000000794d */ /* 0x000fea0003800000 */
.L_x_13037:
        /* <DEDUP_REMOVED lines=13> */
.L_x_36257:


//--------------------- .text._ZN2at6native18elementwise_kernelILi128ELi2EZNS0_22gpu_kernel_impl_nocastIZZZNS0_21clamp_min_kernel_cudaERNS_18TensorIteratorBaseERKN3c106ScalarEENKUlvE_clEvENKUlvE2_clEvEUllE_EEvS4_RKT_EUliE_EEviT1_ --------------------------
	.section	.text._ZN2at6native18elementwise_kernelILi128ELi2EZNS0_22gpu_kernel_impl_nocastIZZZNS0_21clamp_min_kernel_cudaERNS_18TensorIteratorBaseERKN3c106ScalarEENKUlvE_clEvENKUlvE2_clEvEUllE_EEvS4_RKT_EUliE_EEviT1_,"ax",@progbits
	.align	128
        .global         _ZN2at6native18elementwise_kernelILi128ELi2EZNS0_22gpu_kernel_impl_nocastIZZZNS0_21clamp_min_kernel_cudaERNS_18TensorIteratorBaseERKN3c106ScalarEENKUlvE_clEvENKUlvE2_clEvEUllE_EEvS4_RKT_EUliE_EEviT1_
        .type           _ZN2at6native18elementwise_kernelILi128ELi2EZNS0_22gpu_kernel_impl_nocastIZZZNS0_21clamp_min_kernel_cudaERNS_18TensorIteratorBaseERKN3c106ScalarEENKUlvE_clEvENKUlvE2_clEvEUllE_EEvS4_RKT_EUliE_EEviT1_,@function
        .size           _ZN2at6native18elementwise_kernelILi128ELi2EZNS0_22gpu_kernel_impl_nocastIZZZNS0_21clamp_min_kernel_cudaERNS_18TensorIteratorBaseERKN3c106ScalarEENKUlvE_clEvENKUlvE2_clEvEUllE_EEvS4_RKT_EUliE_EEviT1_,(.L_x_36258 - _ZN2at6native18elementwise_kernelILi128ELi2EZNS0_22gpu_kernel_impl_nocastIZZZNS0_21clamp_min_kernel_cudaERNS_18TensorIteratorBaseERKN3c106ScalarEENKUlvE_clEvENKUlvE2_clEvEUllE_EEvS4_RKT_EUliE_EEviT1_)
        .other          _ZN2at6native18elementwise_kernelILi128ELi2EZNS0_22gpu_kernel_impl_nocastIZZZNS0_21clamp_min_kernel_cudaERNS_18TensorIteratorBaseERKN3c106ScalarEENKUlvE_clEvENKUlvE2_clEvEUllE_EEvS4_RKT_EUliE_EEviT1_,@"STO_CUDA_ENTRY STV_DEFAULT"
_ZN2at6native18elementwise_kernelILi128ELi2EZNS0_22gpu_kernel_impl_nocastIZZZNS0_21clamp_min_kernel_cudaERNS_18TensorIteratorBaseERKN3c106ScalarEENKUlvE_clEvENKUlvE2_clEvEUllE_EEvS4_RKT_EUliE_EEviT1_:
.text._ZN2at6native18elementwise_kernelILi128ELi2EZNS0_22gpu_kernel_impl_nocastIZZZNS0_21clamp_min_kernel_cudaERNS_18TensorIteratorBaseERKN3c106ScalarEENKUlvE_clEvENKUlvE2_clEvEUllE_EEvS4_RKT_EUliE_EEviT1_:
        /* <DEDUP_REMOVED lines=312> */
.L_x_13040:
        /* <DEDUP_REMOVED lines=9> */
[----:B--2---:R-:W-:-:S04]  /*1410*/  ISETP.GT.U32.AND P0, PT, R4, UR10, PT ;  /* 0x0000000a04007c0c */ /* 0x004fc8000bf04070 */
[----:B------:R-:W-:-:S04]  /*1420*/  ISETP.GT.AND.EX P0, PT, R5, UR11, PT, P0 ;  /* 0x0000000b05007c0c */ /* 0x000fc8000bf04300 */
[----:B------:R-:W-:Y:S02]  /*1430*/  SEL R2, R4, UR10, P0 ;  /* 0x0000000a04027c07 */ /* 0x000fe40008000000 */
[----:B------:R-:W-:-:S05]  /*1440*/  SEL R3, R5, UR11, P0 ;  /* 0x0000000b05037c07 */ /* 0x000fca0008000000 */
[----:B------:R0:W-:Y:S02]  /*1450*/  STG.E.64 desc[UR4][R6.64], R2 ;  /* 0x0000000206007986 */ /* 0x0001e4000c101b04 */
.L_x_13039:
[----:B------:R-:W-:Y:S05]  /*1460*/  BSYNC B0 ;  /* 0x0000000000007941 */ /* 0x000fea0003800000 */
.L_x_13038:
        /* <DEDUP_REMOVED lines=305> */
.L_x_13041:
        /* <DEDUP_REMOVED lines=8> */
[----:B--2---:R-:W-:-:S04]  /*2800*/  ISETP.GT.U32.AND P0, PT, R4, UR8, PT ;  /* 0x0000000804007c0c */ /* 0x004fc8000bf04070 */
[----:B------:R-:W-:-:S04]  /*2810*/  ISETP.GT.AND.EX P0, PT, R5, UR9, PT, P0 ;  /* 0x0000000905007c0c */ /* 0x000fc8000bf04300 */
[----:B------:R-:W-:Y:S02]  /*2820*/  SEL R2, R4, UR8, P0 ;  /* 0x0000000804027c07 */ /* 0x000fe40008000000 */
[----:B------:R-:W-:-:S05]  /*2830*/  SEL R3, R5, UR9, P0 ;  /* 0x0000000905037c07 */ /* 0x000fca0008000000 */
[----:B------:R-:W-:Y:S01]  /*2840*/  STG.E.64 desc[UR4][R6.64], R2 ;  /* 0x0000000206007986 */ /* 0x000fe2000c101b04 */
[----:B------:R-:W-:Y:S05]  /*2850*/  EXIT ;  /* 0x000000000000794d */ /* 0x000fea0003800000 */
.L_x_13042:
        /* <DEDUP_REMOVED lines=10> */
.L_x_36258:


//--------------------- .text._ZN2at6native27unrolled_elementwise_kernelIZZZNS0_21clamp_min_kernel_cudaERNS_18TensorIteratorBaseERKN3c106ScalarEENKUlvE_clEvENKUlvE2_clEvEUllE_St5arrayIPcLm2EELi4E23TrivialOffsetCalculatorILi1EjESF_NS0_6memory15LoadWithoutCastENSG_16StoreWithoutCastEEEviT_T0_T2_T3_T4_T5_ --------------------------
	.section	.text._ZN2at6native27unrolled_elementwise_kernelIZZZNS0_21clamp_min_kernel_cudaERNS_18TensorIteratorBaseERKN3c106ScalarEENKUlvE_clEvENKUlvE2_clEvEUllE_St5arrayIPcLm2EELi4E23TrivialOffsetCalculatorILi1EjESF_NS0_6memory15LoadWithoutCastENSG_16StoreWithoutCastEEEviT_T0_T2_T3_T4_T5_,"ax",@progbits
	.align	128
        .global         _ZN2at6native27unrolled_elementwise_kernelIZZZNS0_21clamp_min_kernel_cudaERNS_18TensorIteratorBaseERKN3c106ScalarEENKUlvE_clEvENKUlvE2_clEvEUllE_St5arrayIPcLm2EELi4E23TrivialOffsetCalculatorILi1EjESF_NS0_6memory15LoadWithoutCastENSG_16StoreWithoutCastEEEviT_T0_T2_T3_T4_T5_
        .type           _ZN2at6native27unrolled_elementwise_kernelIZZZNS0_21clamp_min_kernel_cudaERNS_18TensorIteratorBaseERKN3c106ScalarEENKUlvE_clEvENKUlvE2_clEvEUllE_St5arrayIPcLm2EELi4E23TrivialOffsetCalculatorILi1EjESF_NS0_6memory15LoadWithoutCastENSG_16StoreWithoutCastEEEviT_T0_T2_T3_T4_T5_,@function
        .size           _ZN2at6native27unrolled_elementwise_kernelIZZZNS0_21clamp_min_kernel_cudaERNS_18TensorIteratorBaseERKN3c106ScalarEENKUlvE_clEvENKUlvE2_clEvEUllE_St5arrayIPcLm2EELi4E23TrivialOffsetCalculatorILi1EjESF_NS0_6memory15LoadWithoutCastENSG_16StoreWithoutCastEEEviT_T0_T2_T3_T4_T5_,(.L_x_36259 - _ZN2at6native27unrolled_elementwise_kernelIZZZNS0_21clamp_min_kernel_cudaERNS_18TensorIteratorBaseERKN3c106ScalarEENKUlvE_clEvENKUlvE2_clEvEUllE_St5arrayIPcLm2EELi4E23TrivialOffsetCalculatorILi1EjESF_NS0_6memory15LoadWithoutCastENSG_16StoreWithoutCastEEEviT_T0_T2_T3_T4_T5_)
        .other          _ZN2at6native27unrolled_elementwise_kernelIZZZNS0_21clamp_min_kernel_cudaERNS_18TensorIteratorBaseERKN3c106ScalarEENKUlvE_clEvENKUlvE2_clEvEUllE_St5arrayIPcLm2EELi4E23TrivialOffsetCalculatorILi1EjESF_NS0_6memory15LoadWithoutCastENSG_16StoreWithoutCastEEEviT_T0_T2_T3_T4_T5_,@"STO_CUDA_ENTRY STV_DEFAULT"
_ZN2at6native27unrolled_elementwise_kernelIZZZNS0_21clamp_min_kernel_cudaERNS_18TensorIteratorBaseERKN3c106ScalarEENKUlvE_clEvENKUlvE2_clEvEUllE_St5arrayIPcLm2EELi4E23TrivialOffsetCalculatorILi1EjESF_NS0_6memory15LoadWithoutCastENSG_16StoreWithoutCastEEEviT_T0_T2_T3_T4_T5_:
.text._ZN2at6native27unrolled_elementwise_kernelIZZZNS0_21clamp_min_kernel_cudaERNS_18TensorIteratorBaseERKN3c106ScalarEENKUlvE_clEvENKUlvE2_clEvEUllE_St5arrayIPcLm2EELi4E23TrivialOffsetCalculatorILi1EjESF_NS0_6memory15LoadWithoutCastENSG_16StoreWithoutCastEEEviT_T0_T2_T3_T4_T5_:
        /* <DEDUP_REMOVED lines=42> */
[----:B---3--:R-:W-:Y:S02]  /*02a0*/  ISETP.GT.U32.AND P1, PT, R16, UR6, PT ;  /* 0x0000000610007c0c */ /* 0x008fe4000bf24070 */
[----:B----4-:R-:W-:Y:S02]  /*02b0*/  ISETP.GT.U32.AND P0, PT, R4, UR6, PT ;  /* 0x0000000604007c0c */ /* 0x010fe4000bf04070 */
[----:B------:R-:W-:Y:S02]  /*02c0*/  ISETP.GT.AND.EX P1, PT, R17, UR7, PT, P1 ;  /* 0x0000000711007c0c */ /* 0x000fe4000bf24310 */
[----:B------:R-:W-:-:S02]  /*02d0*/  ISETP.GT.AND.EX P0, PT, R5, UR7, PT, P0 ;  /* 0x0000000705007c0c */ /* 0x000fc4000bf04300 */
[----:B------:R-:W-:Y:S02]  /*02e0*/  SEL R10, R16, UR6, P1 ;  /* 0x00000006100a7c07 */ /* 0x000fe40008800000 */
[----:B------:R-:W-:Y:S02]  /*02f0*/  SEL R11, R17, UR7, P1 ;  /* 0x00000007110b7c07 */ /* 0x000fe40008800000 */
[----:B------:R-:W-:Y:S02]  /*0300*/  SEL R16, R4, UR6, P0 ;  /* 0x0000000604107c07 */ /* 0x000fe40008000000 */
[----:B------:R-:W-:-:S05]  /*0310*/  SEL R17, R5, UR7, P0 ;  /* 0x0000000705117c07 */ /* 0x000fca0008000000 */
[----:B------:R0:W-:Y:S01]  /*0320*/  @!P2 STG.E.64 desc[UR4][R14.64], R16 ;  /* 0x000000100e00a986 */ /* 0x0001e2000c101b04 */
[----:B--2---:R-:W-:-:S04]  /*0330*/  ISETP.GT.U32.AND P3, PT, R6, UR6, PT ;  /* 0x0000000606007c0c */ /* 0x004fc8000bf64070 */
[----:B------:R-:W-:Y:S02]  /*0340*/  ISETP.GT.AND.EX P0, PT, R7, UR7, PT, P3 ;  /* 0x0000000707007c0c */ /* 0x000fe4000bf04330 */
[----:B------:R-:W-:Y:S02]  /*0350*/  ISETP.GE.AND P3, PT, R13, R0, PT ;  /* 0x000000000d00720c */ /* 0x000fe40003f66270 */
[----:B------:R-:W-:Y:S02]  /*0360*/  SEL R18, R6, UR6, P0 ;  /* 0x0000000606127c07 */ /* 0x000fe40008000000 */
[----:B------:R-:W-:Y:S02]  /*0370*/  SEL R19, R7, UR7, P0 ;  /* 0x0000000707137c07 */ /* 0x000fe40008000000 */
[----:B------:R-:W-:-:S04]  /*0380*/  ISETP.GT.U32.AND P1, PT, R8, UR6, PT ;  /* 0x0000000608007c0c */ /* 0x000fc8000bf24070 */
[----:B------:R-:W-:-:S04]  /*0390*/  ISETP.GT.AND.EX P1, PT, R9, UR7, PT, P1 ;  /* 0x0000000709007c0c */ /* 0x000fc8000bf24310 */
        /* <DEDUP_REMOVED lines=13> */
.L_x_13044:
[----:B------:R-:W-:Y:S05]  /*0470*/  BSYNC B0 ;  /* 0x0000000000007941 */ /* 0x000fea0003800000 */
.L_x_13043:
[----:B------:R-:W-:-:S13]  /*0480*/  ISETP.GE.AND P0, PT, R13, R0, PT ;  /* 0x000000000d00720c */ /* 0x000fda0003f06270 */
[----:B------:R-:W-:Y:S05]  /*0490*/  @P0 EXIT ;  /* 0x000000000000094d */ /* 0x000fea0003800000 */
[----:B0-----:R-:W0:Y:S01]  /*04a0*/  LDC.64 R6, c[0x0][0x228] ;  /* 0x00008a00ff067b82 */ /* 0x001e220000000a00 */
[----:B------:R-:W-:-:S04]  /*04b0*/  IMAD R3, R2, 0x200, R13 ;  /* 0x0000020002037824 */ /* 0x000fc800078e020d */
[----:B0-----:R-:W-:-:S05]  /*04c0*/  IMAD.WIDE.U32 R2, R3, 0x8, R6 ;  /* 0x0000000803027825 */ /* 0x001fca00078e0006 */
[----:B------:R-:W-:Y:S01]  /*04d0*/  STG.E.64 desc[UR4][R2.64], R4 ;  /* 0x0000000402007986 */ /* 0x000fe2000c101b04 */
[----:B------:R-:W-:Y:S05]  /*04e0*/  EXIT ;  /* 0x000000000000794d */ /* 0x000fea0003800000 */
.L_x_13045:
        /* <DEDUP_REMOVED lines=9> */
.L_x_36259:


//--------------------- .text._ZN2at6native29vectorized_elementwise_kernelILi2EZZZNS0_21clamp_min_kernel_cudaERNS_18TensorIteratorBaseERKN3c106ScalarEENKUlvE_clEvENKUlvE2_clEvEUllE_St5arrayIPcLm2EEEEviT0_T1_ --------------------------
	.section	.text._ZN2at6native29vectorized_elementwise_kernelILi2EZZZNS0_21clamp_min_kernel_cudaERNS_18TensorIteratorBaseERKN3c106ScalarEENKUlvE_clEvENKUlvE2_clEvEUllE_St5arrayIPcLm2EEEEviT0_T1_,"ax",@progbits
	.align	128
        .global         _ZN2at6native29vectorized_elementwise_kernelILi2EZZZNS0_21clamp_min_kernel_cudaERNS_18TensorIteratorBaseERKN3c106ScalarEENKUlvE_clEvENKUlvE2_clEvEUllE_St5arrayIPcLm2EEEEviT0_T1_
        .type           _ZN2at6native29vectorized_elementwise_kernelILi2EZZZNS0_21clamp_min_kernel_cudaERNS_18TensorIteratorBaseERKN3c106ScalarEENKUlvE_clEvENKUlvE2_clEvEUllE_St5arrayIPcLm2EEEEviT0_T1_,@function
        .size           _ZN2at6native29vectorized_elementwise_kernelILi2EZZZNS0_21clamp_min_kernel_cudaERNS_18TensorIteratorBaseERKN3c106ScalarEENKUlvE_clEvENKUlvE2_clEvEUllE_St5arrayIPcLm2EEEEviT0_T1_,(.L_x_36260 - _ZN2at6native29vectorized_elementwise_kernelILi2EZZZNS0_21clamp_min_kernel_cudaERNS_18TensorIteratorBaseERKN3c106ScalarEENKUlvE_clEvENKUlvE2_clEvEUllE_St5arrayIPcLm2EEEEviT0_T1_)
        .other          _ZN2at6native29vectorized_elementwise_kernelILi2EZZZNS0_21clamp_min_kernel_cudaERNS_18TensorIteratorBaseERKN3c106ScalarEENKUlvE_clEvENKUlvE2_clEvEUllE_St5arrayIPcLm2EEEEviT0_T1_,@"STO_CUDA_ENTRY STV_DEFAULT"
_ZN2at6native29vectorized_elementwise_kernelILi2EZZZNS0_21clamp_min_kernel_cudaERNS_18TensorIteratorBaseERKN3c106ScalarEENKUlvE_clEvENKUlvE2_clEvEUllE_St5arrayIPcLm2EEEEviT0_T1_:
.text._ZN2at6native29vectorized_elementwise_kernelILi2EZZZNS0_21clamp_min_kernel_cudaERNS_18TensorIteratorBaseERKN3c106ScalarEENKUlvE_clEvENKUlvE2_clEvEUllE_St5arrayIPcLm2EEEEviT0_T1_:
        /* <DEDUP_REMOVED lines=20> */
[----:B---3--:R-:W-:Y:S02]  /*0140*/  ISETP.GT.U32.AND P0, PT, R10, UR6, PT ;  /* 0x000000060a007c0c */ /* 0x008fe4000bf04070 */
[----:B------:R-:W-:Y:S02]  /*0150*/  ISETP.GT.U32.AND P1, PT, R8, UR6, PT ;  /* 0x0000000608007c0c */ /* 0x000fe4000bf24070 */
[----:B------:R-:W-:Y:S02]  /*0160*/  ISETP.GT.AND.EX P0, PT, R11, UR7, PT, P0 ;  /* 0x000000070b007c0c */ /* 0x000fe4000bf04300 */
[----:B----4-:R-:W-:Y:S02]  /*0170*/  ISETP.GT.U32.AND P2, PT, R18, UR6, PT ;  /* 0x0000000612007c0c */ /* 0x010fe4000bf44070 */
[----:B------:R-:W-:Y:S02]  /*0180*/  ISETP.GT.AND.EX P1, PT, R9, UR7, PT, P1 ;  /* 0x0000000709007c0c */ /* 0x000fe4000bf24310 */
[----:B------:R-:W-:-:S02]  /*0190*/  SEL R2, R10, UR6, P0 ;  /* 0x000000060a027c07 */ /* 0x000fc40008000000 */
[----:B------:R-:W-:Y:S02]  /*01a0*/  SEL R3, R11, UR7, P0 ;  /* 0x000000070b037c07 */ /* 0x000fe40008000000 */
[C---:B------:R-:W-:Y:S02]  /*01b0*/  ISETP.GT.AND.EX P0, PT, R19.reuse, UR7, PT, P2 ;  /* 0x0000000713007c0c */ /* 0x040fe4000bf04320 */
[----:B------:R-:W-:Y:S02]  /*01c0*/  SEL R0, R8, UR6, P1 ;  /* 0x0000000608007c07 */ /* 0x000fe40008800000 */
[----:B------:R-:W-:Y:S02]  /*01d0*/  SEL R8, R18, UR6, P0 ;  /* 0x0000000612087c07 */ /* 0x000fe40008000000 */
[----:B------:R-:W-:Y:S02]  /*01e0*/  SEL R19, R19, UR7, P0 ;  /* 0x0000000713137c07 */ /* 0x000fe40008000000 */
[----:B-----5:R-:W-:Y:S01]  /*01f0*/  ISETP.GT.U32.AND P0, PT, R14, UR6, PT ;  /* 0x000000060e007c0c */ /* 0x020fe2000bf04070 */
[----:B------:R-:W-:Y:S01]  /*0200*/  IMAD.MOV.U32 R18, RZ, RZ, R8 ;  /* 0x000000ffff127224 */ /* 0x000fe200078e0008 */
[----:B------:R-:W-:-:S02]  /*0210*/  ISETP.GT.U32.AND P3, PT, R16, UR6, PT ;  /* 0x0000000610007c0c */ /* 0x000fc4000bf64070 */
[----:B------:R-:W-:Y:S02]  /*0220*/  SEL R9, R9, UR7, P1 ;  /* 0x0000000709097c07 */ /* 0x000fe40008800000 */
[----:B------:R-:W-:Y:S02]  /*0230*/  ISETP.GT.AND.EX P0, PT, R15, UR7, PT, P0 ;  /* 0x000000070f007c0c */ /* 0x000fe4000bf04300 */
[----:B------:R-:W-:Y:S02]  /*0240*/  ISETP.GT.AND.EX P1, PT, R17, UR7, PT, P3 ;  /* 0x0000000711007c0c */ /* 0x000fe4000bf24330 */
[----:B------:R-:W-:Y:S02]  /*0250*/  ISETP.GT.U32.AND P2, PT, R6, UR6, PT ;  /* 0x0000000606007c0c */ /* 0x000fe4000bf44070 */
[----:B------:R-:W-:Y:S02]  /*0260*/  ISETP.GT.U32.AND P3, PT, R4, UR6, PT ;  /* 0x0000000604007c0c */ /* 0x000fe4000bf64070 */
[----:B------:R-:W-:-:S02]  /*0270*/  SEL R14, R14, UR6, P0 ;  /* 0x000000060e0e7c07 */ /* 0x000fc40008000000 */
[----:B------:R-:W-:Y:S02]  /*0280*/  SEL R15, R15, UR7, P0 ;  /* 0x000000070f0f7c07 */ /* 0x000fe40008000000 */
[----:B------:R-:W-:Y:S02]  /*0290*/  ISETP.GT.AND.EX P0, PT, R7, UR7, PT, P2 ;  /* 0x0000000707007c0c */ /* 0x000fe4000bf04320 */
[----:B------:R-:W-:Y:S02]  /*02a0*/  ISETP.GT.AND.EX P2, PT, R5, UR7, PT, P3 ;  /* 0x0000000705007c0c */ /* 0x000fe4000bf44330 */
[----:B------:R-:W-:Y:S02]  /*02b0*/  SEL R10, R16, UR6, P1 ;  /* 0x00000006100a7c07 */ /* 0x000fe40008800000 */
[----:B------:R-:W-:Y:S02]  /*02c0*/  SEL R11, R17, UR7, P1 ;  /* 0x00000007110b7c07 */ /* 0x000fe40008800000 */
[----:B------:R-:W-:Y:S01]  /*02d0*/  ISETP.GT.U32.AND P1, PT, R12, UR6, PT ;  /* 0x000000060c007c0c */ /* 0x000fe2000bf24070 */
        /* <DEDUP_REMOVED lines=9> */
[----:B------:R-:W-:Y:S01]  /*0370*/  ISETP.GT.AND.EX P1, PT, R13, UR7, PT, P1 ;  /* 0x000000070d007c0c */ /* 0x000fe2000bf24310 */
        /* <DEDUP_REMOVED lines=12> */
.L_x_13046:
        /* <DEDUP_REMOVED lines=66> */
[----:B---3--:R-:W-:-:S04]  /*0860*/  ISETP.GT.U32.AND P1, PT, R6, UR6, PT ;  /* 0x0000000606007c0c */ /* 0x008fc8000bf24070 */
[----:B------:R-:W-:-:S04]  /*0870*/  ISETP.GT.AND.EX P1, PT, R7, UR7, PT, P1 ;  /* 0x0000000707007c0c */ /* 0x000fc8000bf24310 */
[----:B------:R-:W-:Y:S02]  /*0880*/  SEL R4, R6, UR6, P1 ;  /* 0x0000000606047c07 */ /* 0x000fe40008800000 */
[----:B------:R-:W-:Y:S02]  /*0890*/  SEL R5, R7, UR7, P1 ;  /* 0x0000000707057c07 */ /* 0x000fe40008800000 */
[----:B-----5:R-:W-:-:S04]  /*08a0*/  ISETP.GT.U32.AND P2, PT, R8, UR6, PT ;  /* 0x0000000608007c0c */ /* 0x020fc8000bf44070 */
[----:B------:R-:W-:-:S04]  /*08b0*/  ISETP.GT.AND.EX P1, PT, R9, UR7, PT, P2 ;  /* 0x0000000709007c0c */ /* 0x000fc8000bf24320 */
[----:B------:R-:W-:Y:S02]  /*08c0*/  SEL R6, R8, UR6, P1 ;  /* 0x0000000608067c07 */ /* 0x000fe40008800000 */
[----:B------:R-:W-:Y:S02]  /*08d0*/  SEL R7, R9, UR7, P1 ;  /* 0x0000000709077c07 */ /* 0x000fe40008800000 */
[----:B----4-:R-:W-:Y:S02]  /*08e0*/  ISETP.GT.U32.AND P2, PT, R12, UR6, PT ;  /* 0x000000060c007c0c */ /* 0x010fe4000bf44070 */
[----:B------:R-:W-:-:S04]  /*08f0*/  ISETP.GT.U32.AND P0, PT, R18, UR6, PT ;  /* 0x0000000612007c0c */ /* 0x000fc8000bf04070 */
[----:B------:R-:W-:-:S04]  /*0900*/  ISETP.GT.AND.EX P0, PT, R19, UR7, PT, P0 ;  /* 0x0000000713007c0c */ /* 0x000fc8000bf04300 */
[----:B------:R-:W-:Y:S02]  /*0910*/  SEL R14, R18, UR6, P0 ;  /* 0x00000006120e7c07 */ /* 0x000fe40008000000 */
[----:B------:R-:W-:Y:S02]  /*0920*/  SEL R15, R19, UR7, P0 ;  /* 0x00000007130f7c07 */ /* 0x000fe40008000000 */
[----:B------:R-:W-:Y:S02]  /*0930*/  ISETP.GT.U32.AND P0, PT, R10, UR6, PT ;  /* 0x000000060a007c0c */ /* 0x000fe4000bf04070 */
[----:B------:R-:W-:Y:S01]  /*0940*/  ISETP.GT.AND.EX P1, PT, R13, UR7, PT, P2 ;  /* 0x000000070d007c0c */ /* 0x000fe2000bf24320 */
[----:B------:R0:W-:Y:S01]  /*0950*/  @!P3 STG.E.64 desc[UR4][R16.64], R14 ;  /* 0x0000000e1000b986 */ /* 0x0001e2000c101b04 */
[----:B------:R-:W-:Y:S02]  /*0960*/  ISETP.GT.AND.EX P0, PT, R11, UR7, PT, P0 ;  /* 0x000000070b007c0c */ /* 0x000fe4000bf04300 */
[----:B------:R-:W-:-:S02]  /*0970*/  ISETP.GE.AND P3, PT, R3, R2, PT ;  /* 0x000000020300720c */ /* 0x000fc40003f66270 */
[----:B------:R-:W-:Y:S02]  /*0980*/  SEL R8, R10, UR6, P0 ;  /* 0x000000060a087c07 */ /* 0x000fe40008000000 */
[----:B------:R-:W-:Y:S02]  /*0990*/  SEL R9, R11, UR7, P0 ;  /* 0x000000070b097c07 */ /* 0x000fe40008000000 */
[----:B------:R-:W-:Y:S02]  /*09a0*/  SEL R10, R12, UR6, P1 ;  /* 0x000000060c0a7c07 */ /* 0x000fe40008800000 */
[----:B------:R-:W-:Y:S02]  /*09b0*/  SEL R11, R13, UR7, P1 ;  /* 0x000000070d0b7c07 */ /* 0x000fe40008800000 */
[----:B------:R-:W-:Y:S02]  /*09c0*/  ISETP.GT.U32.AND P0, PT, R24, UR6, PT ;  /* 0x0000000618007c0c */ /* 0x000fe4000bf04070 */
[----:B--2---:R-:W-:-:S02]  /*09d0*/  ISETP.GT.U32.AND P1, PT, R20, UR6, PT ;  /* 0x0000000614007c0c */ /* 0x004fc4000bf24070 */
[----:B------:R-:W-:Y:S02]  /*09e0*/  ISETP.GT.U32.AND P2, PT, R22, UR6, PT ;  /* 0x0000000616007c0c */ /* 0x000fe4000bf44070 */
[----:B------:R-:W-:Y:S02]  /*09f0*/  ISETP.GT.AND.EX P0, PT, R25, UR7, PT, P0 ;  /* 0x0000000719007c0c */ /* 0x000fe4000bf04300 */
[----:B------:R-:W-:Y:S02]  /*0a00*/  ISETP.GT.AND.EX P1, PT, R21, UR7, PT, P1 ;  /* 0x0000000715007c0c */ /* 0x000fe4000bf24310 */
[----:B------:R-:W-:Y:S02]  /*0a10*/  ISETP.GT.AND.EX P2, PT, R23, UR7, PT, P2 ;  /* 0x0000000717007c0c */ /* 0x000fe4000bf44320 */
        /* <DEDUP_REMOVED lines=19> */
.L_x_13049:
[----:B------:R-:W-:-:S13]  /*0b50*/  ISETP.GE.AND P0, PT, R3, R2, PT ;  /* 0x000000020300720c */ /* 0x000fda0003f06270 */
[----:B------:R-:W-:Y:S05]  /*0b60*/  @P0 BRA `(.L_x_13051) ;  /* 0x0000000000300947 */ /* 0x000fea0003800000 */
[----:B0-----:R-:W0:Y:S01]  /*0b70*/  LDC.64 R4, c[0x0][0x228] ;  /* 0x00008a00ff047b82 */ /* 0x001e220000000a00 */
[----:B------:R-:W-:Y:S02]  /*0b80*/  IMAD.IADD R7, R0, 0x1, R3 ;  /* 0x0000000100077824 */ /* 0x000fe400078e0203 */
[----:B------:R-:W-:Y:S02]  /*0b90*/  VIADD R3, R3, 0x80 ;  /* 0x0000008003037836 */ /* 0x000fe40000000000 */
[----:B0-----:R-:W-:-:S05]  /*0ba0*/  IMAD.WIDE.U32 R4, R7, 0x8, R4 ;  /* 0x0000000807047825 */ /* 0x001fca00078e0004 */
[----:B------:R1:W-:Y:S02]  /*0bb0*/  STG.E.64 desc[UR4][R4.64], R8 ;  /* 0x0000000804007986 */ /* 0x0003e4000c101b04 */
.L_x_13050:
[----:B------:R-:W-:-:S13]  /*0bc0*/  ISETP.GE.AND P0, PT, R3, R2, PT ;  /* 0x000000020300720c */ /* 0x000fda0003f06270 */
[----:B------:R-:W-:Y:S05]  /*0bd0*/  @P0 BRA `(.L_x_13052) ;  /* 0x0000000000340947 */ /* 0x000fea0003800000 */
[----:B01----:R-:W0:Y:S01]  /*0be0*/  LDC.64 R4, c[0x0][0x228] ;  /* 0x00008a00ff047b82 */ /* 0x003e220000000a00 */
[----:B------:R-:W-:Y:S02]  /*0bf0*/  IMAD.IADD R7, R0, 0x1, R3 ;  /* 0x0000000100077824 */ /* 0x000fe400078e0203 */
[----:B------:R-:W-:Y:S02]  /*0c00*/  VIADD R3, R3, 0x80 ;  /* 0x0000008003037836 */ /* 0x000fe40000000000 */
[----:B0-----:R-:W-:-:S05]  /*0c10*/  IMAD.WIDE.U32 R4, R7, 0x8, R4 ;  /* 0x0000000807047825 */ /* 0x001fca00078e0004 */
[----:B------:R1:W-:Y:S02]  /*0c20*/  STG.E.64 desc[UR4][R4.64], R10 ;  /* 0x0000000a04007986 */ /* 0x0003e4000c101b04 */
.L_x_13051:
        /* <DEDUP_REMOVED lines=8> */
.L_x_13052:
[----:B------:R-:W-:Y:S05]  /*0cb0*/  BSYNC B1 ;  /* 0x0000000000017941 */ /* 0x000fea0003800000 */
.L_x_13048:
[----:B------:R-:W-:-:S13]  /*0cc0*/  ISETP.GE.AND P0, PT, R3, R2, PT ;  /* 0x000000020300720c */ /* 0x000fda0003f06270 */
[----:B012---:R-:W0:Y:S01]  /*0cd0*/  @!P0 LDC.64 R4, c[0x0][0x228] ;  /* 0x00008a00ff048b82 */ /* 0x007e220000000a00 */
[----:B------:R-:W-:Y:S02]  /*0ce0*/  @!P0 IMAD.IADD R7, R0, 0x1, R3 ;  /* 0x0000000100078824 */ /* 0x000fe400078e0203 */
[----:B------:R-:W-:Y:S02]  /*0cf0*/  @!P0 VIADD R3, R3, 0x80 ;  /* 0x0000008003038836 */ /* 0x000fe40000000000 */
[----:B0-----:R-:W-:-:S05]  /*0d00*/  @!P0 IMAD.WIDE.U32 R4, R7, 0x8, R4 ;  /* 0x0000000807048825 */ /* 0x001fca00078e0004 */
[----:B------:R2:W-:Y:S02]  /*0d10*/  @!P0 STG.E.64 desc[UR4][R4.64], R16 ;  /* 0x0000001004008986 */ /* 0x0005e4000c101b04 */
.L_x_13053:
[----:B------:R-:W-:Y:S05]  /*0d20*/  BSYNC B0 ;  /* 0x0000000000007941 */ /* 0x000fea0003800000 */
.L_x_13047:
        /* <DEDUP_REMOVED lines=8> */
.L_x_13054:
        /* <DEDUP_REMOVED lines=13> */
.L_x_36260:


//--------------------- .text._ZN2at6native29vectorized_elementwise_kernelILi4EZZZNS0_21clamp_min_kernel_cudaERNS_18TensorIteratorBaseERKN3c106ScalarEENKUlvE_clEvENKUlvE2_clEvEUllE_St5arrayIPcLm2EEEEviT0_T1_ --------------------------
	.section	.text._ZN2at6native29vectorized_elementwise_kernelILi4EZZZNS0_21clamp_min_kernel_cudaERNS_18TensorIteratorBaseERKN3c106ScalarEENKUlvE_clEvENKUlvE2_clEvEUllE_St5arrayIPcLm2EEEEviT0_T1_,"ax",@progbits
	.align	128
        .global         _ZN2at6native29vectorized_elementwise_kernelILi4EZZZNS0_21clamp_min_kernel_cudaERNS_18TensorIteratorBaseERKN3c106ScalarEENKUlvE_clEvENKUlvE2_clEvEUllE_St5arrayIPcLm2EEEEviT0_T1_
        .type           _ZN2at6native29vectorized_elementwise_kernelILi4EZZZNS0_21clamp_min_kernel_cudaERNS_18TensorIteratorBaseERKN3c106ScalarEENKUlvE_clEvENKUlvE2_clEvEUllE_St5arrayIPcLm2EEEEviT0_T1_,@function
        .size           _ZN2at6native29vectorized_elementwise_kernelILi4EZZZNS0_21clamp_min_kernel_cudaERNS_18TensorIteratorBaseERKN3c106ScalarEENKUlvE_clEvENKUlvE2_clEvEUllE_St5arrayIPcLm2EEEEviT0_T1_,(.L_x_36261 - _ZN2at6native29vectorized_elementwise_kernelILi4EZZZNS0_21clamp_min_kernel_cudaERNS_18TensorIteratorBaseERKN3c106ScalarEENKUlvE_clEvENKUlvE2_clEvEUllE_St5arrayIPcLm2EEEEviT0_T1_)
        .other          _ZN2at6native29vectorized_elementwise_kernelILi4EZZZNS0_21clamp_min_kernel_cudaERNS_18TensorIteratorBaseERKN3c106ScalarEENKUlvE_clEvENKUlvE2_clEvEUllE_St5arrayIPcLm2EEEEviT0_T1_,@"STO_CUDA_ENTRY STV_DEFAULT"
_ZN2at6native29vectorized_elementwise_kernelILi4EZZZNS0_21clamp_min_kernel_cudaERNS_18TensorIteratorBaseERKN3c106ScalarEENKUlvE_clEvENKUlvE2_clEvEUllE_St5arrayIPcLm2EEEEviT0_T1_:
.text._ZN2at6native29vectorized_elementwise_kernelILi4EZZZNS0_21clamp_min_kernel_cudaERNS_18TensorIteratorBaseERKN3c106ScalarEENKUlvE_clEvENKUlvE2_clEvEUllE_St5arrayIPcLm2EEEEviT0_T1_:
        /* <DEDUP_REMOVED lines=68> */
.L_x_13055:
        /* <DEDUP_REMOVED lines=113> */
.L_x_13058:
[----:B------:R-:W-:-:S13]  /*0b50*/  ISETP.GE.AND P0, PT, R3, R2, PT ;  /* 0x000000020300720c */ /* 0x000fda0003f06270 */
[----:B------:R-:W-:Y:S05]  /*0b60*/  @P0 BRA `(.L_x_13060) ;  /* 0x0000000000300947 */ /* 0x000fea0003800000 */
[----:B0-----:R-:W0:Y:S01]  /*0b70*/  LDC.64 R4, c[0x0][0x228] ;  /* 0x00008a00ff047b82 */ /* 0x001e220000000a00 */
[----:B------:R-:W-:Y:S02]  /*0b80*/  IMAD.IADD R7, R0, 0x1, R3 ;  /* 0x0000000100077824 */ /* 0x000fe400078e0203 */
[----:B------:R-:W-:Y:S02]  /*0b90*/  VIADD R3, R3, 0x80 ;  /* 0x0000008003037836 */ /* 0x000fe40000000000 */
[----:B0-----:R-:W-:-:S05]  /*0ba0*/  IMAD.WIDE.U32 R4, R7, 0x8, R4 ;  /* 0x0000000807047825 */ /* 0x001fca00078e0004 */
[----:B------:R1:W-:Y:S02]  /*0bb0*/  STG.E.64 desc[UR4][R4.64], R8 ;  /* 0x0000000804007986 */ /* 0x0003e4000c101b04 */
.L_x_13059:
[----:B------:R-:W-:-:S13]  /*0bc0*/  ISETP.GE.AND P0, PT, R3, R2, PT ;  /* 0x000000020300720c */ /* 0x000fda0003f06270 */
[----:B------:R-:W-:Y:S05]  /*0bd0*/  @P0 BRA `(.L_x_13061) ;  /* 0x0000000000340947 */ /* 0x000fea0003800000 */
[----:B01----:R-:W0:Y:S01]  /*0be0*/  LDC.64 R4, c[0x0][0x228] ;  /* 0x00008a00ff047b82 */ /* 0x003e220000000a00 */
[----:B------:R-:W-:Y:S02]  /*0bf0*/  IMAD.IADD R7, R0, 0x1, R3 ;  /* 0x0000000100077824 */ /* 0x000fe400078e0203 */
[----:B------:R-:W-:Y:S02]  /*0c00*/  VIADD R3, R3, 0x80 ;  /* 0x0000008003037836 */ /* 0x000fe40000000000 */
[----:B0-----:R-:W-:-:S05]  /*0c10*/  IMAD.WIDE.U32 R4, R7, 0x8, R4 ;  /* 0x0000000807047825 */ /* 0x001fca00078e0004 */
[----:B------:R1:W-:Y:S02]  /*0c20*/  STG.E.64 desc[UR4][R4.64], R10 ;  /* 0x0000000a04007986 */ /* 0x0003e4000c101b04 */
.L_x_13060:
        /* <DEDUP_REMOVED lines=8> */
.L_x_13061:
[----:B------:R-:W-:Y:S05]  /*0cb0*/  BSYNC B1 ;  /* 0x0000000000017941 */ /* 0x000fea0003800000 */
.L_x_13057:
[----:B------:R-:W-:-:S13]  /*0cc0*/  ISETP.GE.AND P0, PT, R3, R2, PT ;  /* 0x000000020300720c */ /* 0x000fda0003f06270 */
[----:B012---:R-:W0:Y:S01]  /*0cd0*/  @!P0 LDC.64 R4, c[0x0][0x228] ;  /* 0x00008a00ff048b82 */ /* 0x007e220000000a00 */
[----:B------:R-:W-:Y:S02]  /*0ce0*/  @!P0 IMAD.IADD R7, R0, 0x1, R3 ;  /* 0x0000000100078824 */ /* 0x000fe400078e0203 */
[----:B------:R-:W-:Y:S02]  /*0cf0*/  @!P0 VIADD R3, R3, 0x80 ;  /* 0x0000008003038836 */ /* 0x000fe40000000000 */
[----:B0-----:R-:W-:-:S05]  /*0d00*/  @!P0 IMAD.WIDE.U32 R4, R7, 0x8, R4 ;  /* 0x0000000807048825 */ /* 0x001fca00078e0004 */
[----:B------:R2:W-:Y:S02]  /*0d10*/  @!P0 STG.E.64 desc[UR4][R4.64], R16 ;  /* 0x0000001004008986 */ /* 0x0005e4000c101b04 */
.L_x_13062:
[----:B------:R-:W-:Y:S05]  /*0d20*/  BSYNC B0 ;  /* 0x0000000000007941 */ /* 0x000fea0003800000 */
.L_x_13056:
        /* <DEDUP_REMOVED lines=8> */
.L_x_13063:
        /* <DEDUP_REMOVED lines=13> */
.L_x_36261:


//--------------------- .text._ZN2at6native29vectorized_elementwise_kernelILi8EZZZNS0_21clamp_min_kernel_cudaERNS_18TensorIteratorBaseERKN3c106ScalarEENKUlvE_clEvENKUlvE2_clEvEUllE_St5arrayIPcLm2EEEEviT0_T1_ --------------------------
	.section	.text._ZN2at6native29vectorized_elementwise_kernelILi8EZZZNS0_21clamp_min_kernel_cudaERNS_18TensorIteratorBaseERKN3c106ScalarEENKUlvE_clEvENKUlvE2_clEvEUllE_St5arrayIPcLm2EEEEviT0_T1_,"ax",@progbits
	.align	128
        .global         _ZN2at6native29vectorized_elementwise_kernelILi8EZZZNS0_21clamp_min_kernel_cudaERNS_18TensorIteratorBaseERKN3c106ScalarEENKUlvE_clEvENKUlvE2_clEvEUllE_St5arrayIPcLm2EEEEviT0_T1_
        .type           _ZN2at6native29vectorized_elementwise_kernelILi8EZZZNS0_21clamp_min_kernel_cudaERNS_18TensorIteratorBaseERKN3c106ScalarEENKUlvE_clEvENKUlvE2_clEvEUllE_St5arrayIPcLm2EEEEviT0_T1_,@function
        .size           _ZN2at6native29vectorized_elementwise_kernelILi8EZZZNS0_21clamp_min_kernel_cudaERNS_18TensorIteratorBaseERKN3c106ScalarEENKUlvE_clEvENKUlvE2_clEvEUllE_St5arrayIPcLm2EEEEviT0_T1_,(.L_x_36262 - _ZN2at6native29vectorized_elementwise_kernelILi8EZZZNS0_21clamp_min_kernel_cudaERNS_18TensorIteratorBaseERKN3c106ScalarEENKUlvE_clEvENKUlvE2_clEvEUllE_St5arrayIPcLm2EEEEviT0_T1_)
        .other          _ZN2at6native29vectorized_elementwise_kernelILi8EZZZNS0_21clamp_min_kernel_cudaERNS_18TensorIteratorBaseERKN3c106ScalarEENKUlvE_clEvENKUlvE2_clEvEUllE_St5arrayIPcLm2EEEEviT0_T1_,@"STO_CUDA_ENTRY STV_DEFAULT"
_ZN2at6native29vectorized_elementwise_kernelILi8EZZZNS0_21clamp_min_kernel_cudaERNS_18TensorIteratorBaseERKN3c106ScalarEENKUlvE_clEvENKUlvE2_clEvEUllE_St5arrayIPcLm2EEEEviT0_T1_:
.text._ZN2at6native29vectorized_elementwise_kernelILi8EZZZNS0_21clamp_min_kernel_cudaERNS_18TensorIteratorBaseERKN3c106ScalarEENKUlvE_clEvENKUlvE2_clEvEUllE_St5arrayIPcLm2EEEEviT0_T1_:
        /* <DEDUP_REMOVED lines=68> */
.L_x_13064:
        /* <DEDUP_REMOVED lines=113> */
.L_x_13067:
[----:B------:R-:W-:-:S13]  /*0b50*/  ISETP.GE.AND P0, PT, R3, R2, PT ;  /* 0x000000020300720c */ /* 0x000fda0003f06270 */
[----:B------:R-:W-:Y:S05]  /*0b60*/  @P0 BRA `(.L_x_13069) ;  /* 0x0000000000300947 */ /* 0x000fea0003800000 */
[----:B0-----:R-:W0:Y:S01]  /*0b70*/  LDC.64 R4, c[0x0][0x228] ;  /* 0x00008a00ff047b82 */ /* 0x001e220000000a00 */
[----:B------:R-:W-:Y:S02]  /*0b80*/  IMAD.IADD R7, R0, 0x1, R3 ;  /* 0x0000000100077824 */ /* 0x000fe400078e0203 */
[----:B------:R-:W-:Y:S02]  /*0b90*/  VIADD R3, R3, 0x80 ;  /* 0x0000008003037836 */ /* 0x000fe40000000000 */
[----:B0-----:R-:W-:-:S05]  /*0ba0*/  IMAD.WIDE.U32 R4, R7, 0x8, R4 ;  /* 0x0000000807047825 */ /* 0x001fca00078e0004 */
[----:B------:R1:W-:Y:S02]  /*0bb0*/  STG.E.64 desc[UR4][R4.64], R8 ;  /* 0x0000000804007986 */ /* 0x0003e4000c101b04 */
.L_x_13068:
[----:B------:R-:W-:-:S13]  /*0bc0*/  ISETP.GE.AND P0, PT, R3, R2, PT ;  /* 0x000000020300720c */ /* 0x000fda0003f06270 */
[----:B------:R-:W-:Y:S05]  /*0bd0*/  @P0 BRA `(.L_x_13070) ;  /* 0x0000000000340947 */ /* 0x000fea0003800000 */
[----:B01----:R-:W0:Y:S01]  /*0be0*/  LDC.64 R4, c[0x0][0x228] ;  /* 0x00008a00ff047b82 */ /* 0x003e220000000a00 */
[----:B------:R-:W-:Y:S02]  /*0bf0*/  IMAD.IADD R7, R0, 0x1, R3 ;  /* 0x0000000100077824 */ /* 0x000fe400078e0203 */
[----:B------:R-:W-:Y:S02]  /*0c00*/  VIADD R3, R3, 0x80 ;  /* 0x0000008003037836 */ /* 0x000fe40000000000 */
[----:B0-----:R-:W-:-:S05]  /*0c10*/  IMAD.WIDE.U32 R4, R7, 0x8, R4 ;  /* 0x0000000807047825 */ /* 0x001fca00078e0004 */
[----:B------:R1:W-:Y:S02]  /*0c20*/  STG.E.64 desc[UR4][R4.64], R10 ;  /* 0x0000000a04007986 */ /* 0x0003e4000c101b04 */
.L_x_13069:
        /* <DEDUP_REMOVED lines=8> */
.L_x_13070:
[----:B------:R-:W-:Y:S05]  /*0cb0*/  BSYNC B1 ;  /* 0x0000000000017941 */ /* 0x000fea0003800000 */
.L_x_13066:
[----:B------:R-:W-:-:S13]  /*0cc0*/  ISETP.GE.AND P0, PT, R3, R2, PT ;  /* 0x000000020300720c */ /* 0x000fda0003f06270 */
[----:B012---:R-:W0:Y:S01]  /*0cd0*/  @!P0 LDC.64 R4, c[0x0][0x228] ;  /* 0x00008a00ff048b82 */ /* 0x007e220000000a00 */
[----:B------:R-:W-:Y:S02]  /*0ce0*/  @!P0 IMAD.IADD R7, R0, 0x1, R3 ;  /* 0x0000000100078824 */ /* 0x000fe400078e0203 */
[----:B------:R-:W-:Y:S02]  /*0cf0*/  @!P0 VIADD R3, R3, 0x80 ;  /* 0x0000008003038836 */ /* 0x000fe40000000000 */
[----:B0-----:R-:W-:-:S05]  /*0d00*/  @!P0 IMAD.WIDE.U32 R4, R7, 0x8, R4 ;  /* 0x0000000807048825 */ /* 0x001fca00078e0004 */
[----:B------:R2:W-:Y:S02]  /*0d10*/  @!P0 STG.E.64 desc[UR4][R4.64], R16 ;  /* 0x0000001004008986 */ /* 0x0005e4000c101b04 */
.L_x_13071:
[----:B------:R-:W-:Y:S05]  /*0d20*/  BSYNC B0 ;  /* 0x0000000000007941 */ /* 0x000fea0003800000 */
.L_x_13065:
        /* <DEDUP_REMOVED lines=8> */
.L_x_13072:
        /* <DEDUP_REMOVED lines=13> */
.L_x_36262:


//--------------------- .text._ZN2at6native18elementwise_kernelILi128ELi4EZNS0_15gpu_kernel_implIZZZNS0_21clamp_min_kernel_cudaERNS_18TensorIteratorBaseERKN3c106ScalarEENKUlvE_clEvENKUlvE1_clEvEUliE_EEvS4_RKT_EUliE_EEviT1_ --------------------------
	.section	.text._ZN2at6native18elementwise_kernelILi128ELi4EZNS0_15gpu_kernel_implIZZZNS0_21clamp_min_kernel_cudaERNS_18TensorIteratorBaseERKN3c106ScalarEENKUlvE_clEvENKUlvE1_clEvEUliE_EEvS4_RKT_EUliE_EEviT1_,"ax",@progbits
	.align	128
        .global         _ZN2at6native18elementwise_kernelILi128ELi4EZNS0_15gpu_kernel_implIZZZNS0_21clamp_min_kernel_cudaERNS_18TensorIteratorBaseERKN3c106ScalarEENKUlvE_clEvENKUlvE1_clEvEUliE_EEvS4_RKT_EUliE_EEviT1_
        .type           _ZN2at6native18elementwise_kernelILi128ELi4EZNS0_15gpu_kernel_implIZZZNS0_21clamp_min_kernel_cudaERNS_18TensorIteratorBaseERKN3c106ScalarEENKUlvE_clEvENKUlvE1_clEvEUliE_EEvS4_RKT_EUliE_EEviT1_,@function
        .size           _ZN2at6native18elementwise_kernelILi128ELi4EZNS0_15gpu_kernel_implIZZZNS0_21clamp_min_kernel_cudaERNS_18TensorIteratorBaseERKN3c106ScalarEENKUlvE_clEvENKUlvE1_clEvEUliE_EEvS4_RKT_EUliE_EEviT1_,(.L_x_36263 - _ZN2at6native18elementwise_kernelILi128ELi4EZNS0_15gpu_kernel_implIZZZNS0_21clamp_min_kernel_cudaERNS_18TensorIteratorBaseERKN3c106ScalarEENKUlvE_clEvENKUlvE1_clEvEUliE_EEvS4_RKT_EUliE_EEviT1_)
        .other          _ZN2at6native18elementwise_kernelILi128ELi4EZNS0_15gpu_kernel_implIZZZNS0_21clamp_min_kernel_cudaERNS_18TensorIteratorBaseERKN3c106ScalarEENKUlvE_clEvENKUlvE1_clEvEUliE_EEvS4_RKT_EUliE_EEviT1_,@"STO_CUDA_ENTRY STV_DEFAULT"
_ZN2at6native18elementwise_kernelILi128ELi4EZNS0_15gpu_kernel_implIZZZNS0_21clamp_min_kernel_cudaERNS_18TensorIteratorBaseERKN3c106ScalarEENKUlvE_clEvENKUlvE1_clEvEUliE_EEvS4_RKT_EUliE_EEviT1_:
.text._ZN2at6native18elementwise_kernelILi128ELi4EZNS0_15gpu_kernel_implIZZZNS0_21clamp_min_kernel_cudaERNS_18TensorIteratorBaseERKN3c106ScalarEENKUlvE_clEvENKUlvE1_clEvEUliE_EEvS4_RKT_EUliE_EEviT1_:
        /* <DEDUP_REMOVED lines=314> */
.L_x_13075:
        /* <DEDUP_REMOVED lines=20> */
.L_x_13079:
[----:B------:R0:W5:Y:S01]  /*14e0*/  LDG.E.U8 R19, desc[UR36][R2.64] ;  /* 0x0000002402137981 */ /* 0x000162000c1e1100 */
[----:B------:R-:W-:Y:S05]  /*14f0*/  BRA `(.L_x_13081) ;  /* 0x0000000c00347947 */ /* 0x000fea0003800000 */
.L_x_13078:
        /* <DEDUP_REMOVED lines=8> */
.L_x_13083:
[----:B------:R0:W5:Y:S01]  /*1580*/  LDG.E R19, desc[UR36][R2.64] ;  /* 0x0000002402137981 */ /* 0x000162000c1e1900 */
[----:B------:R-:W-:Y:S05]  /*1590*/  BRA `(.L_x_13081) ;  /* 0x0000000c000c7947 */ /* 0x000fea0003800000 */
.L_x_13082:
[----:B------:R0:W5:Y:S01]  /*15a0*/  LDG.E.S16 R19, desc[UR36][R2.64] ;  /* 0x0000002402137981 */ /* 0x000162000c1e1700 */
[----:B------:R-:W-:Y:S05]  /*15b0*/  BRA `(.L_x_13081) ;  /* 0x0000000c00047947 */ /* 0x000fea0003800000 */
.L_x_13077:
        /* <DEDUP_REMOVED lines=9> */
.L_x_13085:
[----:B------:R-:W2:Y:S02]  /*1650*/  LDG.E.U16 R2, desc[UR36][R2.64] ;  /* 0x0000002402027981 */ /* 0x000ea4000c1e1500 */
[----:B--2---:R-:W-:-:S06]  /*1660*/  HADD2.F32 R19, -RZ, R2.H0_H0 ;  /* 0x20000002ff137230 */ /* 0x004fcc0000004100 */
[----:B------:R-:W0:Y:S01]  /*1670*/  F2I.FTZ.TRUNC.NTZ R19, R19 ;  /* 0x0000001300137305 */ /* 0x000e22000021f100 */
[----:B------:R-:W-:Y:S05]  /*1680*/  BRA `(.L_x_13081) ;  /* 0x0000000800d07947 */ /* 0x000fea0003800000 */
.L_x_13084:
        /* <DEDUP_REMOVED lines=9> */
.L_x_13087:
[----:B------:R-:W2:Y:S02]  /*1720*/  LDG.E.U16 R2, desc[UR36][R2.64] ;  /* 0x0000002402027981 */ /* 0x000ea4000c1e1500 */
[----:B--2---:R-:W-:-:S06]  /*1730*/  HADD2.F32 R19, -RZ, R2.H0_H0 ;  /* 0x20000002ff137230 */ /* 0x004fcc0000004100 */
[----:B------:R-:W0:Y:S01]  /*1740*/  F2I.FTZ.TRUNC.NTZ R19, R19 ;  /* 0x0000001300137305 */ /* 0x000e22000021f100 */
[----:B------:R-:W-:Y:S05]  /*1750*/  BRA `(.L_x_13081) ;  /* 0x00000008009c7947 */ /* 0x000fea0003800000 */
.L_x_13086:
[----:B------:R-:W2:Y:S02]  /*1760*/  LDG.E.64 R2, desc[UR36][R2.64] ;  /* 0x0000002402027981 */ /* 0x000ea4000c1e1b00 */
[----:B--2---:R0:W1:Y:S01]  /*1770*/  F2I.F64.TRUNC R19, R2 ;  /* 0x0000000200137311 */ /* 0x004062000030d100 */
[----:B------:R-:W-:Y:S05]  /*1780*/  BRA `(.L_x_13081) ;  /* 0x0000000800907947 */ /* 0x000fea0003800000 */
.L_x_13076:
        /* <DEDUP_REMOVED lines=12> */
.L_x_13090:
[----:B------:R-:W2:Y:S02]  /*1850*/  LDG.E.64 R2, desc[UR36][R2.64] ;  /* 0x0000002402027981 */ /* 0x000ea4000c1e1b00 */
[----:B--2---:R0:W1:Y:S01]  /*1860*/  F2I.F64.TRUNC R19, R2 ;  /* 0x0000000200137311 */ /* 0x004062000030d100 */
[----:B------:R-:W-:Y:S05]  /*1870*/  BRA `(.L_x_13081) ;  /* 0x0000000800547947 */ /* 0x000fea0003800000 */
.L_x_13089:
        /* <DEDUP_REMOVED lines=27> */
.L_x_13092:
        /* <DEDUP_REMOVED lines=14> */
.L_x_13091:
[----:B------:R-:W2:Y:S02]  /*1b10*/  LDG.E.U16 R19, desc[UR36][R2.64] ;  /* 0x0000002402137981 */ /* 0x000ea4000c1e1500 */
[----:B--2---:R-:W-:-:S06]  /*1b20*/  IMAD.U32 R19, R19, 0x10000, RZ ;  /* 0x0001000013137824 */ /* 0x004fcc00078e00ff */
[----:B------:R-:W0:Y:S01]  /*1b30*/  F2I.FTZ.TRUNC.NTZ R19, R19 ;  /* 0x0000001300137305 */ /* 0x000e22000021f100 */
[----:B------:R-:W-:Y:S05]  /*1b40*/  BRA `(.L_x_13081) ;  /* 0x0000000400a07947 */ /* 0x000fea0003800000 */
.L_x_13088:
        /* <DEDUP_REMOVED lines=10> */
.L_x_13095:
        /* <DEDUP_REMOVED lines=21> */
.L_x_13099:
[----:B------:R-:W-:Y:S05]  /*1d40*/  BSYNC B1 ;  /* 0x0000000000017941 */ /* 0x000fea0003800000 */
.L_x_13098:
[----:B------:R-:W-:Y:S01]  /*1d50*/  IMAD.SHL.U32 R2, R2, 0x100000, RZ ;  /* 0x0010000002027824 */ /* 0x000fe200078e00ff */
[----:B------:R-:W-:-:S04]  /*1d60*/  LEA R0, R0, 0x3b800000, 0x17 ;  /* 0x3b80000000007811 */ /* 0x000fc800078eb8ff */
[----:B------:R-:W-:-:S07]  /*1d70*/  LOP3.LUT R19, R0, R2, R19, 0xfe, !PT ;  /* 0x0000000200137212 */ /* 0x000fce00078efe13 */
.L_x_13097:
[----:B------:R-:W-:Y:S05]  /*1d80*/  BSYNC B0 ;  /* 0x0000000000007941 */ /* 0x000fea0003800000 */
.L_x_13096:
[----:B------:R-:W1:Y:S01]  /*1d90*/  F2I.FTZ.TRUNC.NTZ R19, R19 ;  /* 0x0000001300137305 */ /* 0x000e62000021f100 */
[----:B------:R-:W-:Y:S05]  /*1da0*/  BRA `(.L_x_13081) ;  /* 0x0000000400087947 */ /* 0x000fea0003800000 */
.L_x_13094:
        /* <DEDUP_REMOVED lines=21> */
.L_x_13103:
[----:B------:R-:W-:Y:S05]  /*1f00*/  BSYNC B1 ;  /* 0x0000000000017941 */ /* 0x000fea0003800000 */
.L_x_13102:
[----:B------:R-:W-:Y:S01]  /*1f10*/  IMAD.SHL.U32 R2, R2, 0x200000, RZ ;  /* 0x0020000002027824 */ /* 0x000fe200078e00ff */
[----:B------:R-:W-:-:S04]  /*1f20*/  LEA R0, R0, 0x37800000, 0x17 ;  /* 0x3780000000007811 */ /* 0x000fc800078eb8ff */
[----:B------:R-:W-:-:S07]  /*1f30*/  LOP3.LUT R19, R0, R2, R19, 0xfe, !PT ;  /* 0x0000000200137212 */ /* 0x000fce00078efe13 */
.L_x_13101:
[----:B------:R-:W-:Y:S05]  /*1f40*/  BSYNC B0 ;  /* 0x0000000000007941 */ /* 0x000fea0003800000 */
.L_x_13100:
[----:B------:R-:W2:Y:S01]  /*1f50*/  F2I.FTZ.TRUNC.NTZ R19, R19 ;  /* 0x0000001300137305 */ /* 0x000ea2000021f100 */
[----:B------:R-:W-:Y:S05]  /*1f60*/  BRA `(.L_x_13081) ;  /* 0x0000000000987947 */ /* 0x000fea0003800000 */
.L_x_13093:
        /* <DEDUP_REMOVED lines=14> */
.L_x_13107:
[----:B------:R-:W-:Y:S05]  /*2050*/  BSYNC B0 ;  /* 0x0000000000007941 */ /* 0x000fea0003800000 */
.L_x_13106:
[----:B------:R-:W4:Y:S01]  /*2060*/  F2I.FTZ.TRUNC.NTZ R19, R19 ;  /* 0x0000001300137305 */ /* 0x000f22000021f100 */
[----:B------:R-:W-:Y:S05]  /*2070*/  BRA `(.L_x_13081) ;  /* 0x0000000000547947 */ /* 0x000fea0003800000 */
.L_x_13080:
        /* <DEDUP_REMOVED lines=17> */
.L_x_13108:
[----:B------:R-:W-:Y:S05]  /*2190*/  BRA `(.L_x_13081) ;  /* 0x00000000000c7947 */ /* 0x000fea0003800000 */
.L_x_13105:
[----:B------:R0:W5:Y:S01]  /*21a0*/  LDG.E R19, desc[UR36][R2.64] ;  /* 0x0000002402137981 */ /* 0x000162000c1e1900 */
[----:B------:R-:W-:Y:S05]  /*21b0*/  BRA `(.L_x_13081) ;  /* 0x0000000000047947 */ /* 0x000fea0003800000 */
.L_x_13104:
[----:B------:R3:W5:Y:S02]  /*21c0*/  LDG.E R19, desc[UR36][R2.64] ;  /* 0x0000002402137981 */ /* 0x000764000c1e1900 */
.L_x_13081:
[----:B0--3--:R-:W0:Y:S01]  /*21d0*/  LDC.U8 R3, c[0x0][0x430] ;  /* 0x00010c00ff037b82 */ /* 0x009e220000000000 */
[----:B------:R-:W-:Y:S02]  /*21e0*/  ULDC UR4, c[0x0][0x420] ;  /* 0x0001080000047ab9 */ /* 0x000fe40000000800 */
[----:B-12-45:R-:W-:Y:S02]  /*21f0*/  VIMNMX R2, R19, UR4, !PT ;  /* 0x0000000413027c48 */ /* 0x036fe4000ffe0100 */
        /* <DEDUP_REMOVED lines=13> */
.L_x_13112:
[----:B------:R3:W-:Y:S01]  /*22d0*/  STG.E.U8 desc[UR36][R16.64], R2 ;  /* 0x0000000210007986 */ /* 0x0007e2000c101124 */
[----:B------:R-:W-:Y:S05]  /*22e0*/  BRA `(.L_x_13114) ;  /* 0x0000000c00507947 */ /* 0x000fea0003800000 */
.L_x_13111:
        /* <DEDUP_REMOVED lines=9> */
.L_x_13116:
[----:B------:R1:W-:Y:S01]  /*2380*/  STG.E desc[UR36][R16.64], R2 ;  /* 0x0000000210007986 */ /* 0x0003e2000c101924 */
[----:B------:R-:W-:Y:S05]  /*2390*/  BRA `(.L_x_13114) ;  /* 0x0000000c00247947 */ /* 0x000fea0003800000 */
.L_x_13115:
[----:B------:R2:W-:Y:S01]  /*23a0*/  STG.E.U16 desc[UR36][R16.64], R2 ;  /* 0x0000000210007986 */ /* 0x0005e2000c101524 */
[----:B------:R-:W-:Y:S05]  /*23b0*/  BRA `(.L_x_13114) ;  /* 0x0000000c001c7947 */ /* 0x000fea0003800000 */
.L_x_13110:
        /* <DEDUP_REMOVED lines=9> */
.L_x_13118:
[----:B------:R-:W-:-:S04]  /*2450*/  I2FP.F32.S32 R0, R2 ;  /* 0x0000000200007245 */ /* 0x000fc80000201400 */
[----:B------:R-:W-:-:S05]  /*2460*/  F2FP.F16.F32.PACK_AB R0, RZ, R0 ;  /* 0x00000000ff00723e */ /* 0x000fca00000000ff */
[----:B------:R0:W-:Y:S01]  /*2470*/  STG.E.U16 desc[UR36][R16.64], R0 ;  /* 0x0000000010007986 */ /* 0x0001e2000c101524 */
[----:B------:R-:W-:Y:S05]  /*2480*/  BRA `(.L_x_13114) ;  /* 0x0000000800e87947 */ /* 0x000fea0003800000 */
.L_x_13117:
        /* <DEDUP_REMOVED lines=10> */
.L_x_13120:
[----:B------:R-:W-:-:S04]  /*2530*/  I2FP.F32.S32 R2, R2 ;  /* 0x0000000200027245 */ /* 0x000fc80000201400 */
[----:B------:R-:W-:-:S04]  /*2540*/  F2FP.F16.F32.PACK_AB R3, RZ, R2 ;  /* 0x00000002ff03723e */ /* 0x000fc800000000ff */
[----:B------:R-:W-:-:S05]  /*2550*/  PRMT R3, R3, 0x5410, RZ ;  /* 0x0000541003037816 */ /* 0x000fca00000000ff */
[----:B------:R0:W-:Y:S01]  /*2560*/  STG.E desc[UR36][R16.64], R3 ;  /* 0x0000000310007986 */ /* 0x0001e2000c101924 */
[----:B------:R-:W-:Y:S05]  /*2570*/  BRA `(.L_x_13114) ;  /* 0x0000000800ac7947 */ /* 0x000fea0003800000 */
.L_x_13119:
[----:B------:R-:W0:Y:S02]  /*2580*/  I2F.F64 R2, R2 ;  /* 0x0000000200027312 */ /* 0x000e240000201c00 */
[----:B0-----:R0:W-:Y:S01]  /*2590*/  STG.E.64 desc[UR36][R16.64], R2 ;  /* 0x0000000210007986 */ /* 0x0011e2000c101b24 */
[----:B------:R-:W-:Y:S05]  /*25a0*/  BRA `(.L_x_13114) ;  /* 0x0000000800a07947 */ /* 0x000fea0003800000 */
.L_x_13109:
        /* <DEDUP_REMOVED lines=12> */
.L_x_13123:
[----:B------:R-:W0:Y:S01]  /*2670*/  I2F.F64 R4, R2 ;  /* 0x0000000200047312 */ /* 0x000e220000201c00 */
[----:B------:R-:W-:-:S05]  /*2680*/  CS2R R6, SRZ ;  /* 0x0000000000067805 */ /* 0x000fca000001ff00 */
[----:B0-----:R0:W-:Y:S01]  /*2690*/  STG.E.128 desc[UR36][R16.64], R4 ;  /* 0x0000000410007986 */ /* 0x0011e2000c101d24 */
[----:B------:R-:W-:Y:S05]  /*26a0*/  BRA `(.L_x_13114) ;  /* 0x0000000800607947 */ /* 0x000fea0003800000 */
.L_x_13122:
        /* <DEDUP_REMOVED lines=21> */
.L_x_13127:
[----:B------:R-:W-:Y:S05]  /*2800*/  BSYNC B0 ;  /* 0x0000000000007941 */ /* 0x000fea0003800000 */
.L_x_13126:
[----:B------:R-:W-:-:S05]  /*2810*/  LOP3.LUT R3, R0, R3, RZ, 0xfc, !PT ;  /* 0x0000000300037212 */ /* 0x000fca00078efcff */
[----:B------:R0:W-:Y:S01]  /*2820*/  STG.E.U8 desc[UR36][R16.64], R3 ;  /* 0x0000000310007986 */ /* 0x0001e2000c101124 */
[----:B------:R-:W-:Y:S05]  /*2830*/  BRA `(.L_x_13114) ;  /* 0x0000000400fc7947 */ /* 0x000fea0003800000 */
.L_x_13125:
        /* <DEDUP_REMOVED lines=13> */
.L_x_13129:
[----:B------:R-:W-:Y:S01]  /*2910*/  IMAD.MOV.U32 R0, RZ, RZ, 0x7f ;  /* 0x0000007fff007424 */ /* 0x000fe200078e00ff */
[----:B------:R-:W-:-:S04]  /*2920*/  ISETP.GT.U32.AND P0, PT, R2, 0x7f800000, PT ;  /* 0x7f8000000200780c */ /* 0x000fc80003f04070 */
[----:B------:R-:W-:-:S09]  /*2930*/  SEL R0, R0, 0x7c, P0 ;  /* 0x0000007c00007807 */ /* 0x000fd20000000000 */
.L_x_13130:
[----:B------:R-:W-:Y:S05]  /*2940*/  BSYNC B0 ;  /* 0x0000000000007941 */ /* 0x000fea0003800000 */
.L_x_13128:
[----:B------:R-:W-:-:S04]  /*2950*/  LOP3.LUT R2, R3, 0x80000000, RZ, 0xc0, !PT ;  /* 0x8000000003027812 */ /* 0x000fc800078ec0ff */
[----:B------:R-:W-:-:S04]  /*2960*/  SHF.R.U32.HI R3, RZ, 0x18, R2 ;  /* 0x00000018ff037819 */ /* 0x000fc80000011602 */
[----:B------:R-:W-:-:S05]  /*2970*/  LOP3.LUT R3, R0, R3, RZ, 0xfc, !PT ;  /* 0x0000000300037212 */ /* 0x000fca00078efcff */
[----:B------:R0:W-:Y:S01]  /*2980*/  STG.E.U8 desc[UR36][R16.64], R3 ;  /* 0x0000000310007986 */ /* 0x0001e2000c101124 */
[----:B------:R-:W-:Y:S05]  /*2990*/  BRA `(.L_x_13114) ;  /* 0x0000000400a47947 */ /* 0x000fea0003800000 */
.L_x_13124:
[----:B------:R-:W-:-:S04]  /*29a0*/  I2FP.F32.S32 R0, R2 ;  /* 0x0000000200007245 */ /* 0x000fc80000201400 */
[----:B------:R-:W-:-:S05]  /*29b0*/  F2FP.BF16.F32.PACK_AB R0, RZ, R0 ;  /* 0x00000000ff00723e */ /* 0x000fca00000010ff */
[----:B------:R0:W-:Y:S01]  /*29c0*/  STG.E.U16 desc[UR36][R16.64], R0 ;  /* 0x0000000010007986 */ /* 0x0001e2000c101524 */
[----:B------:R-:W-:Y:S05]  /*29d0*/  BRA `(.L_x_13114) ;  /* 0x0000000400947947 */ /* 0x000fea0003800000 */
.L_x_13121:
        /* <DEDUP_REMOVED lines=10> */
.L_x_13133:
        /* <DEDUP_REMOVED lines=17> */
.L_x_13136:
[----:B------:R-:W-:-:S04]  /*2b90*/  LOP3.LUT R2, R3, 0x80000000, RZ, 0xc0, !PT ;  /* 0x8000000003027812 */ /* 0x000fc800078ec0ff */
[----:B------:R-:W-:-:S04]  /*2ba0*/  SHF.R.U32.HI R3, RZ, 0x18, R2 ;  /* 0x00000018ff037819 */ /* 0x000fc80000011602 */
[----:B------:R-:W-:-:S04]  /*2bb0*/  LOP3.LUT R0, R0, R3, RZ, 0xfc, !PT ;  /* 0x0000000300007212 */ /* 0x000fc800078efcff */
[----:B------:R-:W-:-:S07]  /*2bc0*/  PRMT R8, R0, 0x7610, R8 ;  /* 0x0000761000087816 */ /* 0x000fce0000000008 */
.L_x_13135:
[----:B------:R-:W-:Y:S05]  /*2bd0*/  BSYNC B0 ;  /* 0x0000000000007941 */ /* 0x000fea0003800000 */
.L_x_13134:
[----:B------:R0:W-:Y:S01]  /*2be0*/  STG.E.U8 desc[UR36][R16.64], R8 ;  /* 0x0000000810007986 */ /* 0x0001e2000c101124 */
[----:B------:R-:W-:Y:S05]  /*2bf0*/  BRA `(.L_x_13114) ;  /* 0x00000004000c7947 */ /* 0x000fea0003800000 */
.L_x_13132:
        /* <DEDUP_REMOVED lines=17> */
.L_x_13139:
[----:B------:R-:W-:-:S04]  /*2d10*/  LOP3.LUT R2, R3, 0x80000000, RZ, 0xc0, !PT ;  /* 0x8000000003027812 */ /* 0x000fc800078ec0ff */
[----:B------:R-:W-:-:S04]  /*2d20*/  SHF.R.U32.HI R3, RZ, 0x18, R2 ;  /* 0x00000018ff037819 */ /* 0x000fc80000011602 */
[----:B------:R-:W-:-:S04]  /*2d30*/  LOP3.LUT R0, R0, R3, RZ, 0xfc, !PT ;  /* 0x0000000300007212 */ /* 0x000fc800078efcff */
[----:B------:R-:W-:-:S07]  /*2d40*/  PRMT R8, R0, 0x7610, R8 ;  /* 0x0000761000087816 */ /* 0x000fce0000000008 */
.L_x_13138:
[----:B------:R-:W-:Y:S05]  /*2d50*/  BSYNC B0 ;  /* 0x0000000000007941 */ /* 0x000fea0003800000 */
.L_x_13137:
[----:B------:R0:W-:Y:S01]  /*2d60*/  STG.E.U8 desc[UR36][R16.64], R8 ;  /* 0x0000000810007986 */ /* 0x0001e2000c101124 */
[----:B------:R-:W-:Y:S05]  /*2d70*/  BRA `(.L_x_13114) ;  /* 0x0000000000ac7947 */ /* 0x000fea0003800000 */
.L_x_13131:
        /* <DEDUP_REMOVED lines=22> */
.L_x_13113:
        /* <DEDUP_REMOVED lines=16> */
.L_x_13142:
[----:B------:R-:W-:Y:S05]  /*2fe0*/  BRA `(.L_x_13114) ;  /* 0x0000000000107947 */ /* 0x000fea0003800000 */
.L_x_13141:
[----:B------:R-:W-:-:S05]  /*2ff0*/  SHF.R.S32.HI R3, RZ, 0x1f, R2 ;  /* 0x0000001fff037819 */ /* 0x000fca0000011402 */
[----:B------:R0:W-:Y:S01]  /*3000*/  STG.E.64 desc[UR36][R16.64], R2 ;  /* 0x0000000210007986 */ /* 0x0001e2000c101b24 */
[----:B------:R-:W-:Y:S05]  /*3010*/  BRA `(.L_x_13114) ;  /* 0x0000000000047947 */ /* 0x000fea0003800000 */
.L_x_13140:
[----:B------:R0:W-:Y:S02]  /*3020*/  STG.E desc[UR36][R16.64], R2 ;  /* 0x0000000210007986 */ /* 0x0001e4000c101924 */
.L_x_13114:
[----:B------:R-:W-:-:S04]  /*3030*/  IMAD R18, R23, 0x200, R18 ;  /* 0x0000020017127824 */ /* 0x000fc800078e0212 */
[----:B------:R-:W-:-:S07]  /*3040*/  VIADD R19, R18, 0x80 ;  /* 0x0000008012137836 */ /* 0x000fce0000000000 */
.L_x_13074:
[----:B------:R-:W-:Y:S05]  /*3050*/  BSYNC B6 ;  /* 0x0000000000067941 */ /* 0x000fea0003800000 */
.L_x_13073:
        /* <DEDUP_REMOVED lines=307> */
.L_x_13145:
        /* <DEDUP_REMOVED lines=20> */
.L_x_13149:
[----:B------:R0:W5:Y:S01]  /*44d0*/  LDG.E.U8 R18, desc[UR36][R2.64] ;  /* 0x0000002402127981 */ /* 0x000162000c1e1100 */
[----:B------:R-:W-:Y:S05]  /*44e0*/  BRA `(.L_x_13151) ;  /* 0x0000000c00347947 */ /* 0x000fea0003800000 */
.L_x_13148:
        /* <DEDUP_REMOVED lines=8> */
.L_x_13153:
[----:B------:R0:W5:Y:S01]  /*4570*/  LDG.E R18, desc[UR36][R2.64] ;  /* 0x0000002402127981 */ /* 0x000162000c1e1900 */
[----:B------:R-:W-:Y:S05]  /*4580*/  BRA `(.L_x_13151) ;  /* 0x0000000c000c7947 */ /* 0x000fea0003800000 */
.L_x_13152:
[----:B------:R0:W5:Y:S01]  /*4590*/  LDG.E.S16 R18, desc[UR36][R2.64] ;  /* 0x0000002402127981 */ /* 0x000162000c1e1700 */
[----:B------:R-:W-:Y:S05]  /*45a0*/  BRA `(.L_x_13151) ;  /* 0x0000000c00047947 */ /* 0x000fea0003800000 */
.L_x_13147:
        /* <DEDUP_REMOVED lines=9> */
.L_x_13155:
[----:B------:R-:W2:Y:S02]  /*4640*/  LDG.E.U16 R2, desc[UR36][R2.64] ;  /* 0x0000002402027981 */ /* 0x000ea4000c1e1500 */
[----:B--2---:R-:W-:-:S06]  /*4650*/  HADD2.F32 R18, -RZ, R2.H0_H0 ;  /* 0x20000002ff127230 */ /* 0x004fcc0000004100 */
[----:B------:R-:W0:Y:S01]  /*4660*/  F2I.FTZ.TRUNC.NTZ R18, R18 ;  /* 0x0000001200127305 */ /* 0x000e22000021f100 */
[----:B------:R-:W-:Y:S05]  /*4670*/  BRA `(.L_x_13151) ;  /* 0x0000000800d07947 */ /* 0x000fea0003800000 */
.L_x_13154:
        /* <DEDUP_REMOVED lines=9> */
.L_x_13157:
[----:B------:R-:W2:Y:S02]  /*4710*/  LDG.E.U16 R2, desc[UR36][R2.64] ;  /* 0x0000002402027981 */ /* 0x000ea4000c1e1500 */
[----:B--2---:R-:W-:-:S06]  /*4720*/  HADD2.F32 R18, -RZ, R2.H0_H0 ;  /* 0x20000002ff127230 */ /* 0x004fcc0000004100 */
[----:B------:R-:W0:Y:S01]  /*4730*/  F2I.FTZ.TRUNC.NTZ R18, R18 ;  /* 0x0000001200127305 */ /* 0x000e22000021f100 */
[----:B------:R-:W-:Y:S05]  /*4740*/  BRA `(.L_x_13151) ;  /* 0x00000008009c7947 */ /* 0x000fea0003800000 */
.L_x_13156:
[----:B------:R-:W2:Y:S02]  /*4750*/  LDG.E.64 R2, desc[UR36][R2.64] ;  /* 0x0000002402027981 */ /* 0x000ea4000c1e1b00 */
[----:B--2---:R0:W1:Y:S01]  /*4760*/  F2I.F64.TRUNC R18, R2 ;  /* 0x0000000200127311 */ /* 0x004062000030d100 */
[----:B------:R-:W-:Y:S05]  /*4770*/  BRA `(.L_x_13151) ;  /* 0x0000000800907947 */ /* 0x000fea0003800000 */
.L_x_13146:
        /* <DEDUP_REMOVED lines=12> */
.L_x_13160:
[----:B------:R-:W2:Y:S02]  /*4840*/  LDG.E.64 R2, desc[UR36][R2.64] ;  /* 0x0000002402027981 */ /* 0x000ea4000c1e1b00 */
[----:B--2---:R0:W1:Y:S01]  /*4850*/  F2I.F64.TRUNC R18, R2 ;  /* 0x0000000200127311 */ /* 0x004062000030d100 */
[----:B------:R-:W-:Y:S05]  /*4860*/  BRA `(.L_x_13151) ;  /* 0x0000000800547947 */ /* 0x000fea0003800000 */
.L_x_13159:
        /* <DEDUP_REMOVED lines=27> */
.L_x_13162:
        /* <DEDUP_REMOVED lines=14> */
.L_x_13161:
[----:B------:R-:W2:Y:S02]  /*4b00*/  LDG.E.U16 R18, desc[UR36][R2.64] ;  /* 0x0000002402127981 */ /* 0x000ea4000c1e1500 */
[----:B--2---:R-:W-:-:S06]  /*4b10*/  IMAD.U32 R18, R18, 0x10000, RZ ;  /* 0x0001000012127824 */ /* 0x004fcc00078e00ff */
[----:B------:R-:W0:Y:S01]  /*4b20*/  F2I.FTZ.TRUNC.NTZ R18, R18 ;  /* 0x0000001200127305 */ /* 0x000e22000021f100 */
[----:B------:R-:W-:Y:S05]  /*4b30*/  BRA `(.L_x_13151) ;  /* 0x0000000400a07947 */ /* 0x000fea0003800000 */
.L_x_13158:
        /* <DEDUP_REMOVED lines=10> */
.L_x_13165:
        /* <DEDUP_REMOVED lines=21> */
.L_x_13169:
[----:B------:R-:W-:Y:S05]  /*4d30*/  BSYNC B1 ;  /* 0x0000000000017941 */ /* 0x000fea0003800000 */
.L_x_13168:
[----:B------:R-:W-:Y:S01]  /*4d40*/  IMAD.SHL.U32 R2, R2, 0x100000, RZ ;  /* 0x0010000002027824 */ /* 0x000fe200078e00ff */
[----:B------:R-:W-:-:S04]  /*4d50*/  LEA R3, R0, 0x3b800000, 0x17 ;  /* 0x3b80000000037811 */ /* 0x000fc800078eb8ff */
[----:B------:R-:W-:-:S07]  /*4d60*/  LOP3.LUT R18, R3, R2, R18, 0xfe, !PT ;  /* 0x0000000203127212 */ /* 0x000fce00078efe12 */
.L_x_13167:
[----:B------:R-:W-:Y:S05]  /*4d70*/  BSYNC B0 ;  /* 0x0000000000007941 */ /* 0x000fea0003800000 */
.L_x_13166:
[----:B------:R-:W1:Y:S01]  /*4d80*/  F2I.FTZ.TRUNC.NTZ R18, R18 ;  /* 0x0000001200127305 */ /* 0x000e62000021f100 */
[----:B------:R-:W-:Y:S05]  /*4d90*/  BRA `(.L_x_13151) ;  /* 0x0000000400087947 */ /* 0x000fea0003800000 */
.L_x_13164:
        /* <DEDUP_REMOVED lines=21> */
.L_x_13173:
[----:B------:R-:W-:Y:S05]  /*4ef0*/  BSYNC B1 ;  /* 0x0000000000017941 */ /* 0x000fea0003800000 */
.L_x_13172:
[----:B------:R-:W-:Y:S01]  /*4f00*/  IMAD.SHL.U32 R2, R2, 0x200000, RZ ;  /* 0x0020000002027824 */ /* 0x000fe200078e00ff */
[----:B------:R-:W-:-:S04]  /*4f10*/  LEA R3, R0, 0x37800000, 0x17 ;  /* 0x3780000000037811 */ /* 0x000fc800078eb8ff */
[----:B------:R-:W-:-:S07]  /*4f20*/  LOP3.LUT R18, R3, R2, R18, 0xfe, !PT ;  /* 0x0000000203127212 */ /* 0x000fce00078efe12 */
.L_x_13171:
[----:B------:R-:W-:Y:S05]  /*4f30*/  BSYNC B0 ;  /* 0x0000000000007941 */ /* 0x000fea0003800000 */
.L_x_13170:
[----:B------:R-:W2:Y:S01]  /*4f40*/  F2I.FTZ.TRUNC.NTZ R18, R18 ;  /* 0x0000001200127305 */ /* 0x000ea2000021f100 */
[----:B------:R-:W-:Y:S05]  /*4f50*/  BRA `(.L_x_13151) ;  /* 0x0000000000987947 */ /* 0x000fea0003800000 */
.L_x_13163:
        /* <DEDUP_REMOVED lines=14> */
.L_x_13177:
[----:B------:R-:W-:Y:S05]  /*5040*/  BSYNC B0 ;  /* 0x0000000000007941 */ /* 0x000fea0003800000 */
.L_x_13176:
[----:B------:R-:W0:Y:S01]  /*5050*/  F2I.FTZ.TRUNC.NTZ R18, R18 ;  /* 0x0000001200127305 */ /* 0x000e22000021f100 */
[----:B------:R-:W-:Y:S05]  /*5060*/  BRA `(.L_x_13151) ;  /* 0x0000000000547947 */ /* 0x000fea0003800000 */
.L_x_13150:
        /* <DEDUP_REMOVED lines=17> */
.L_x_13178:
[----:B------:R-:W-:Y:S05]  /*5180*/  BRA `(.L_x_13151) ;  /* 0x00000000000c7947 */ /* 0x000fea0003800000 */
.L_x_13175:
[----:B------:R4:W5:Y:S01]  /*5190*/  LDG.E R18, desc[UR36][R2.64] ;  /* 0x0000002402127981 */ /* 0x000962000c1e1900 */
[----:B------:R-:W-:Y:S05]  /*51a0*/  BRA `(.L_x_13151) ;  /* 0x0000000000047947 */ /* 0x000fea0003800000 */
.L_x_13174:
[----:B------:R3:W5:Y:S02]  /*51b0*/  LDG.E R18, desc[UR36][R2.64] ;  /* 0x0000002402127981 */ /* 0x000764000c1e1900 */
.L_x_13151:
[----:B0--34-:R-:W0:Y:S01]  /*51c0*/  LDC.U8 R3, c[0x0][0x430] ;  /* 0x00010c00ff037b82 */ /* 0x019e220000000000 */
[----:B------:R-:W-:Y:S02]  /*51d0*/  ULDC UR4, c[0x0][0x420] ;  /* 0x0001080000047ab9 */ /* 0x000fe40000000800 */
[----:B-12--5:R-:W-:Y:S02]  /*51e0*/  VIMNMX R2, R18, UR4, !PT ;  /* 0x0000000412027c48 */ /* 0x026fe4000ffe0100 */
        /* <DEDUP_REMOVED lines=13> */
.L_x_13182:
[----:B------:R0:W-:Y:S01]  /*52c0*/  STG.E.U8 desc[UR36][R16.64], R2 ;  /* 0x0000000210007986 */ /* 0x0001e2000c101124 */
[----:B------:R-:W-:Y:S05]  /*52d0*/  BRA `(.L_x_13184) ;  /* 0x0000000c00507947 */ /* 0x000fea0003800000 */
.L_x_13181:
        /* <DEDUP_REMOVED lines=9> */
.L_x_13186:
[----:B------:R0:W-:Y:S01]  /*5370*/  STG.E desc[UR36][R16.64], R2 ;  /* 0x0000000210007986 */ /* 0x0001e2000c101924 */
[----:B------:R-:W-:Y:S05]  /*5380*/  BRA `(.L_x_13184) ;  /* 0x0000000c00247947 */ /* 0x000fea0003800000 */
.L_x_13185:
[----:B------:R0:W-:Y:S01]  /*5390*/  STG.E.U16 desc[UR36][R16.64], R2 ;  /* 0x0000000210007986 */ /* 0x0001e2000c101524 */
[----:B------:R-:W-:Y:S05]  /*53a0*/  BRA `(.L_x_13184) ;  /* 0x0000000c001c7947 */ /* 0x000fea0003800000 */
.L_x_13180:
        /* <DEDUP_REMOVED lines=9> */
.L_x_13188:
[----:B------:R-:W-:-:S04]  /*5440*/  I2FP.F32.S32 R0, R2 ;  /* 0x0000000200007245 */ /* 0x000fc80000201400 */
[----:B------:R-:W-:-:S05]  /*5450*/  F2FP.F16.F32.PACK_AB R0, RZ, R0 ;  /* 0x00000000ff00723e */ /* 0x000fca00000000ff */
[----:B------:R0:W-:Y:S01]  /*5460*/  STG.E.U16 desc[UR36][R16.64], R0 ;  /* 0x0000000010007986 */ /* 0x0001e2000c101524 */
[----:B------:R-:W-:Y:S05]  /*5470*/  BRA `(.L_x_13184) ;  /* 0x0000000800e87947 */ /* 0x000fea0003800000 */
.L_x_13187:
        /* <DEDUP_REMOVED lines=10> */
.L_x_13190:
[----:B------:R-:W-:-:S04]  /*5520*/  I2FP.F32.S32 R2, R2 ;  /* 0x0000000200027245 */ /* 0x000fc80000201400 */
[----:B------:R-:W-:-:S04]  /*5530*/  F2FP.F16.F32.PACK_AB R3, RZ, R2 ;  /* 0x00000002ff03723e */ /* 0x000fc800000000ff */
[----:B------:R-:W-:-:S05]  /*5540*/  PRMT R3, R3, 0x5410, RZ ;  /* 0x0000541003037816 */ /* 0x000fca00000000ff */
[----:B------:R0:W-:Y:S01]  /*5550*/  STG.E desc[UR36][R16.64], R3 ;  /* 0x0000000310007986 */ /* 0x0001e2000c101924 */
[----:B------:R-:W-:Y:S05]  /*5560*/  BRA `(.L_x_13184) ;  /* 0x0000000800ac7947 */ /* 0x000fea0003800000 */
.L_x_13189:
[----:B------:R-:W0:Y:S02]  /*5570*/  I2F.F64 R2, R2 ;  /* 0x0000000200027312 */ /* 0x000e240000201c00 */
[----:B0-----:R0:W-:Y:S01]  /*5580*/  STG.E.64 desc[UR36][R16.64], R2 ;  /* 0x0000000210007986 */ /* 0x0011e2000c101b24 */
[----:B------:R-:W-:Y:S05]  /*5590*/  BRA `(.L_x_13184) ;  /* 0x0000000800a07947 */ /* 0x000fea0003800000 */
.L_x_13179:
        /* <DEDUP_REMOVED lines=12> */
.L_x_13193:
[----:B------:R-:W0:Y:S01]  /*5660*/  I2F.F64 R4, R2 ;  /* 0x0000000200047312 */ /* 0x000e220000201c00 */
[----:B------:R-:W-:-:S05]  /*5670*/  CS2R R6, SRZ ;  /* 0x0000000000067805 */ /* 0x000fca000001ff00 */
[----:B0-----:R0:W-:Y:S01]  /*5680*/  STG.E.128 desc[UR36][R16.64], R4 ;  /* 0x0000000410007986 */ /* 0x0011e2000c101d24 */
[----:B------:R-:W-:Y:S05]  /*5690*/  BRA `(.L_x_13184) ;  /* 0x0000000800607947 */ /* 0x000fea0003800000 */
.L_x_13192:
        /* <DEDUP_REMOVED lines=21> */
.L_x_13197:
[----:B------:R-:W-:Y:S05]  /*57f0*/  BSYNC B0 ;  /* 0x0000000000007941 */ /* 0x000fea0003800000 */
.L_x_13196:
[----:B------:R-:W-:-:S05]  /*5800*/  LOP3.LUT R3, R0, R3, RZ, 0xfc, !PT ;  /* 0x0000000300037212 */ /* 0x000fca00078efcff */
[----:B------:R0:W-:Y:S01]  /*5810*/  STG.E.U8 desc[UR36][R16.64], R3 ;  /* 0x0000000310007986 */ /* 0x0001e2000c101124 */
[----:B------:R-:W-:Y:S05]  /*5820*/  BRA `(.L_x_13184) ;  /* 0x0000000400fc7947 */ /* 0x000fea0003800000 */
.L_x_13195:
        /* <DEDUP_REMOVED lines=13> */
.L_x_13199:
[----:B------:R-:W-:Y:S01]  /*5900*/  IMAD.MOV.U32 R0, RZ, RZ, 0x7f ;  /* 0x0000007fff007424 */ /* 0x000fe200078e00ff */
[----:B------:R-:W-:-:S04]  /*5910*/  ISETP.GT.U32.AND P0, PT, R2, 0x7f800000, PT ;  /* 0x7f8000000200780c */ /* 0x000fc80003f04070 */
[----:B------:R-:W-:-:S09]  /*5920*/  SEL R0, R0, 0x7c, P0 ;  /* 0x0000007c00007807 */ /* 0x000fd20000000000 */
.L_x_13200:
[----:B------:R-:W-:Y:S05]  /*5930*/  BSYNC B0 ;  /* 0x0000000000007941 */ /* 0x000fea0003800000 */
.L_x_13198:
[----:B------:R-:W-:-:S04]  /*5940*/  LOP3.LUT R2, R3, 0x80000000, RZ, 0xc0, !PT ;  /* 0x8000000003027812 */ /* 0x000fc800078ec0ff */
[----:B------:R-:W-:-:S04]  /*5950*/  SHF.R.U32.HI R3, RZ, 0x18, R2 ;  /* 0x00000018ff037819 */ /* 0x000fc80000011602 */
[----:B------:R-:W-:-:S05]  /*5960*/  LOP3.LUT R3, R0, R3, RZ, 0xfc, !PT ;  /* 0x0000000300037212 */ /* 0x000fca00078efcff */
[----:B------:R0:W-:Y:S01]  /*5970*/  STG.E.U8 desc[UR36][R16.64], R3 ;  /* 0x0000000310007986 */ /* 0x0001e2000c101124 */
[----:B------:R-:W-:Y:S05]  /*5980*/  BRA `(.L_x_13184) ;  /* 0x0000000400a47947 */ /* 0x000fea0003800000 */
.L_x_13194:
[----:B------:R-:W-:-:S04]  /*5990*/  I2FP.F32.S32 R0, R2 ;  /* 0x0000000200007245 */ /* 0x000fc80000201400 */
[----:B------:R-:W-:-:S05]  /*59a0*/  F2FP.BF16.F32.PACK_AB R0, RZ, R0 ;  /* 0x00000000ff00723e */ /* 0x000fca00000010ff */
[----:B------:R0:W-:Y:S01]  /*59b0*/  STG.E.U16 desc[UR36][R16.64], R0 ;  /* 0x0000000010007986 */ /* 0x0001e2000c101524 */
[----:B------:R-:W-:Y:S05]  /*59c0*/  BRA `(.L_x_13184) ;  /* 0x0000000400947947 */ /* 0x000fea0003800000 */
.L_x_13191:
        /* <DEDUP_REMOVED lines=10> */
.L_x_13203:
        /* <DEDUP_REMOVED lines=17> */
.L_x_13206:
[----:B------:R-:W-:-:S04]  /*5b80*/  LOP3.LUT R2, R3, 0x80000000, RZ, 0xc0, !PT ;  /* 0x8000000003027812 */ /* 0x000fc800078ec0ff */
[----:B------:R-:W-:-:S04]  /*5b90*/  SHF.R.U32.HI R3, RZ, 0x18, R2 ;  /* 0x00000018ff037819 */ /* 0x000fc80000011602 */
[----:B------:R-:W-:-:S04]  /*5ba0*/  LOP3.LUT R0, R0, R3, RZ, 0xfc, !PT ;  /* 0x0000000300007212 */ /* 0x000fc800078efcff */
[----:B------:R-:W-:-:S07]  /*5bb0*/  PRMT R8, R0, 0x7610, R8 ;  /* 0x0000761000087816 */ /* 0x000fce0000000008 */
.L_x_13205:
[----:B------:R-:W-:Y:S05]  /*5bc0*/  BSYNC B0 ;  /* 0x0000000000007941 */ /* 0x000fea0003800000 */
.L_x_13204:
[----:B------:R3:W-:Y:S01]  /*5bd0*/  STG.E.U8 desc[UR36][R16.64], R8 ;  /* 0x0000000810007986 */ /* 0x0007e2000c101124 */
[----:B------:R-:W-:Y:S05]  /*5be0*/  BRA `(.L_x_13184) ;  /* 0x00000004000c7947 */ /* 0x000fea0003800000 */
.L_x_13202:
        /* <DEDUP_REMOVED lines=17> */
.L_x_13209:
[----:B------:R-:W-:-:S04]  /*5d00*/  LOP3.LUT R2, R3, 0x80000000, RZ, 0xc0, !PT ;  /* 0x8000000003027812 */ /* 0x000fc800078ec0ff */
[----:B------:R-:W-:-:S04]  /*5d10*/  SHF.R.U32.HI R3, RZ, 0x18, R2 ;  /* 0x00000018ff037819 */ /* 0x000fc80000011602 */
[----:B------:R-:W-:-:S04]  /*5d20*/  LOP3.LUT R0, R0, R3, RZ, 0xfc, !PT ;  /* 0x0000000300007212 */ /* 0x000fc800078efcff */
[----:B------:R-:W-:-:S07]  /*5d30*/  PRMT R8, R0, 0x7610, R8 ;  /* 0x0000761000087816 */ /* 0x000fce0000000008 */
.L_x_13208:
[----:B------:R-:W-:Y:S05]  /*5d40*/  BSYNC B0 ;  /* 0x0000000000007941 */ /* 0x000fea0003800000 */
.L_x_13207:
[----:B------:R0:W-:Y:S01]  /*5d50*/  STG.E.U8 desc[UR36][R16.64], R8 ;  /* 0x0000000810007986 */ /* 0x0001e2000c101124 */
[----:B------:R-:W-:Y:S05]  /*5d60*/  BRA `(.L_x_13184) ;  /* 0x0000000000ac7947 */ /* 0x000fea0003800000 */
.L_x_13201:
        /* <DEDUP_REMOVED lines=22> */
.L_x_13183:
        /* <DEDUP_REMOVED lines=16> */
.L_x_13212:
[----:B------:R-:W-:Y:S05]  /*5fd0*/  BRA `(.L_x_13184) ;  /* 0x0000000000107947 */ /* 0x000fea0003800000 */
.L_x_13211:
[----:B------:R-:W-:-:S05]  /*5fe0*/  SHF.R.S32.HI R3, RZ, 0x1f, R2 ;  /* 0x0000001fff037819 */ /* 0x000fca0000011402 */
[----:B------:R2:W-:Y:S01]  /*5ff0*/  STG.E.64 desc[UR36][R16.64], R2 ;  /* 0x0000000210007986 */ /* 0x0005e2000c101b24 */
[----:B------:R-:W-:Y:S05]  /*6000*/  BRA `(.L_x_13184) ;  /* 0x0000000000047947 */ /* 0x000fea0003800000 */
.L_x_13210:
[----:B------:R0:W-:Y:S02]  /*6010*/  STG.E desc[UR36][R16.64], R2 ;  /* 0x0000000210007986 */ /* 0x0001e4000c101924 */
.L_x_13184:
[----:B------:R-:W-:-:S07]  /*6020*/  VIADD R19, R19, 0x80 ;  /* 0x0000008013137836 */ /* 0x000fce0000000000 */
.L_x_13144:
[----:B------:R-:W-:Y:S05]  /*6030*/  BSYNC B6 ;  /* 0x0000000000067941 */ /* 0x000fea0003800000 */
.L_x_13143:
        /* <DEDUP_REMOVED lines=307> */
.L_x_13215:
        /* <DEDUP_REMOVED lines=20> */
.L_x_13219:
[----:B------:R0:W5:Y:S01]  /*74b0*/  LDG.E.U8 R18, desc[UR36][R2.64] ;  /* 0x0000002402127981 */ /* 0x000162000c1e1100 */
[----:B------:R-:W-:Y:S05]  /*74c0*/  BRA `(.L_x_13221) ;  /* 0x0000000c00347947 */ /* 0x000fea0003800000 */
.L_x_13218:
        /* <DEDUP_REMOVED lines=8> */
.L_x_13223:
[----:B------:R0:W5:Y:S01]  /*7550*/  LDG.E R18, desc[UR36][R2.64] ;  /* 0x0000002402127981 */ /* 0x000162000c1e1900 */
[----:B------:R-:W-:Y:S05]  /*7560*/  BRA `(.L_x_13221) ;  /* 0x0000000c000c7947 */ /* 0x000fea0003800000 */
.L_x_13222:
[----:B------:R0:W5:Y:S01]  /*7570*/  LDG.E.S16 R18, desc[UR36][R2.64] ;  /* 0x0000002402127981 */ /* 0x000162000c1e1700 */
[----:B------:R-:W-:Y:S05]  /*7580*/  BRA `(.L_x_13221) ;  /* 0x0000000c00047947 */ /* 0x000fea0003800000 */
.L_x_13217:
        /* <DEDUP_REMOVED lines=9> */
.L_x_13225:
[----:B------:R-:W2:Y:S02]  /*7620*/  LDG.E.U16 R2, desc[UR36][R2.64] ;  /* 0x0000002402027981 */ /* 0x000ea4000c1e1500 */
[----:B--2---:R-:W-:-:S06]  /*7630*/  HADD2.F32 R18, -RZ, R2.H0_H0 ;  /* 0x20000002ff127230 */ /* 0x004fcc0000004100 */
[----:B------:R-:W0:Y:S01]  /*7640*/  F2I.FTZ.TRUNC.NTZ R18, R18 ;  /* 0x0000001200127305 */ /* 0x000e22000021f100 */
[----:B------:R-:W-:Y:S05]  /*7650*/  BRA `(.L_x_13221) ;  /* 0x0000000800d07947 */ /* 0x000fea0003800000 */
.L_x_13224:
        /* <DEDUP_REMOVED lines=9> */
.L_x_13227:
[----:B------:R-:W2:Y:S02]  /*76f0*/  LDG.E.U16 R2, desc[UR36][R2.64] ;  /* 0x0000002402027981 */ /* 0x000ea4000c1e1500 */
[----:B--2---:R-:W-:-:S06]  /*7700*/  HADD2.F32 R18, -RZ, R2.H0_H0 ;  /* 0x20000002ff127230 */ /* 0x004fcc0000004100 */
[----:B------:R-:W0:Y:S01]  /*7710*/  F2I.FTZ.TRUNC.NTZ R18, R18 ;  /* 0x0000001200127305 */ /* 0x000e22000021f100 */
[----:B------:R-:W-:Y:S05]  /*7720*/  BRA `(.L_x_13221) ;  /* 0x00000008009c7947 */ /* 0x000fea0003800000 */
.L_x_13226:
[----:B------:R-:W2:Y:S02]  /*7730*/  LDG.E.64 R2, desc[UR36][R2.64] ;  /* 0x0000002402027981 */ /* 0x000ea4000c1e1b00 */
[----:B--2---:R0:W1:Y:S01]  /*7740*/  F2I.F64.TRUNC R18, R2 ;  /* 0x0000000200127311 */ /* 0x004062000030d100 */
[----:B------:R-:W-:Y:S05]  /*7750*/  BRA `(.L_x_13221) ;  /* 0x0000000800907947 */ /* 0x000fea0003800000 */
.L_x_13216:
        /* <DEDUP_REMOVED lines=12> */
.L_x_13230:
[----:B------:R-:W2:Y:S02]  /*7820*/  LDG.E.64 R2, desc[UR36][R2.64] ;  /* 0x0000002402027981 */ /* 0x000ea4000c1e1b00 */
[----:B--2---:R0:W1:Y:S01]  /*7830*/  F2I.F64.TRUNC R18, R2 ;  /* 0x0000000200127311 */ /* 0x004062000030d100 */
[----:B------:R-:W-:Y:S05]  /*7840*/  BRA `(.L_x_13221) ;  /* 0x0000000800547947 */ /* 0x000fea0003800000 */
.L_x_13229:
        /* <DEDUP_REMOVED lines=27> */
.L_x_13232:
        /* <DEDUP_REMOVED lines=14> */
.L_x_13231:
[----:B------:R-:W2:Y:S02]  /*7ae0*/  LDG.E.U16 R18, desc[UR36][R2.64] ;  /* 0x0000002402127981 */ /* 0x000ea4000c1e1500 */
[----:B--2---:R-:W-:-:S06]  /*7af0*/  IMAD.U32 R18, R18, 0x10000, RZ ;  /* 0x0001000012127824 */ /* 0x004fcc00078e00ff */
[----:B------:R-:W0:Y:S01]  /*7b00*/  F2I.FTZ.TRUNC.NTZ R18, R18 ;  /* 0x0000001200127305 */ /* 0x000e22000021f100 */
[----:B------:R-:W-:Y:S05]  /*7b10*/  BRA `(.L_x_13221) ;  /* 0x0000000400a07947 */ /* 0x000fea0003800000 */
.L_x_13228:
        /* <DEDUP_REMOVED lines=10> */
.L_x_13235:
        /* <DEDUP_REMOVED lines=21> */
.L_x_13239:
[----:B------:R-:W-:Y:S05]  /*7d10*/  BSYNC B1 ;  /* 0x0000000000017941 */ /* 0x000fea0003800000 */
.L_x_13238:
[----:B------:R-:W-:Y:S01]  /*7d20*/  IMAD.SHL.U32 R2, R2, 0x100000, RZ ;  /* 0x0010000002027824 */ /* 0x000fe200078e00ff */
[----:B------:R-:W-:-:S04]  /*7d30*/  LEA R3, R0, 0x3b800000, 0x17 ;  /* 0x3b80000000037811 */ /* 0x000fc800078eb8ff */
[----:B------:R-:W-:-:S07]  /*7d40*/  LOP3.LUT R18, R3, R2, R18, 0xfe, !PT ;  /* 0x0000000203127212 */ /* 0x000fce00078efe12 */
.L_x_13237:
[----:B------:R-:W-:Y:S05]  /*7d50*/  BSYNC B0 ;  /* 0x0000000000007941 */ /* 0x000fea0003800000 */
.L_x_13236:
[----:B------:R-:W1:Y:S01]  /*7d60*/  F2I.FTZ.TRUNC.NTZ R18, R18 ;  /* 0x0000001200127305 */ /* 0x000e62000021f100 */
[----:B------:R-:W-:Y:S05]  /*7d70*/  BRA `(.L_x_13221) ;  /* 0x0000000400087947 */ /* 0x000fea0003800000 */
.L_x_13234:
        /* <DEDUP_REMOVED lines=21> */
.L_x_13243:
[----:B------:R-:W-:Y:S05]  /*7ed0*/  BSYNC B1 ;  /* 0x0000000000017941 */ /* 0x000fea0003800000 */
.L_x_13242:
[----:B------:R-:W-:Y:S01]  /*7ee0*/  IMAD.SHL.U32 R2, R2, 0x200000, RZ ;  /* 0x0020000002027824 */ /* 0x000fe200078e00ff */
[----:B------:R-:W-:-:S04]  /*7ef0*/  LEA R3, R0, 0x37800000, 0x17 ;  /* 0x3780000000037811 */ /* 0x000fc800078eb8ff */
[----:B------:R-:W-:-:S07]  /*7f00*/  LOP3.LUT R18, R3, R2, R18, 0xfe, !PT ;  /* 0x0000000203127212 */ /* 0x000fce00078efe12 */
.L_x_13241:
[----:B------:R-:W-:Y:S05]  /*7f10*/  BSYNC B0 ;  /* 0x0000000000007941 */ /* 0x000fea0003800000 */
.L_x_13240:
[----:B------:R-:W2:Y:S01]  /*7f20*/  F2I.FTZ.TRUNC.NTZ R18, R18 ;  /* 0x0000001200127305 */ /* 0x000ea2000021f100 */
[----:B------:R-:W-:Y:S05]  /*7f30*/  BRA `(.L_x_13221) ;  /* 0x0000000000987947 */ /* 0x000fea0003800000 */
.L_x_13233:
        /* <DEDUP_REMOVED lines=14> */
.L_x_13247:
[----:B------:R-:W-:Y:S05]  /*8020*/  BSYNC B0 ;  /* 0x0000000000007941 */ /* 0x000fea0003800000 */
.L_x_13246:
[----:B------:R-:W4:Y:S01]  /*8030*/  F2I.FTZ.TRUNC.NTZ R18, R18 ;  /* 0x0000001200127305 */ /* 0x000f22000021f100 */
[----:B------:R-:W-:Y:S05]  /*8040*/  BRA `(.L_x_13221) ;  /* 0x0000000000547947 */ /* 0x000fea0003800000 */
.L_x_13220:
        /* <DEDUP_REMOVED lines=17> */
.L_x_13248:
[----:B------:R-:W-:Y:S05]  /*8160*/  BRA `(.L_x_13221) ;  /* 0x00000000000c7947 */ /* 0x000fea0003800000 */
.L_x_13245:
[----:B------:R3:W5:Y:S01]  /*8170*/  LDG.E R18, desc[UR36][R2.64] ;  /* 0x0000002402127981 */ /* 0x000762000c1e1900 */
[----:B------:R-:W-:Y:S05]  /*8180*/  BRA `(.L_x_13221) ;  /* 0x0000000000047947 */ /* 0x000fea0003800000 */
.L_x_13244:
[----:B------:R0:W5:Y:S02]  /*8190*/  LDG.E R18, desc[UR36][R2.64] ;  /* 0x0000002402127981 */ /* 0x000164000c1e1900 */
.L_x_13221:
        /* <DEDUP_REMOVED lines=16> */
.L_x_13252:
[----:B------:R3:W-:Y:S01]  /*82a0*/  STG.E.U8 desc[UR36][R16.64], R2 ;  /* 0x0000000210007986 */ /* 0x0007e2000c101124 */
[----:B------:R-:W-:Y:S05]  /*82b0*/  BRA `(.L_x_13254) ;  /* 0x0000000c00507947 */ /* 0x000fea0003800000 */
.L_x_13251:
        /* <DEDUP_REMOVED lines=9> */
.L_x_13256:
[----:B------:R2:W-:Y:S01]  /*8350*/  STG.E desc[UR36][R16.64], R2 ;  /* 0x0000000210007986 */ /* 0x0005e2000c101924 */
[----:B------:R-:W-:Y:S05]  /*8360*/  BRA `(.L_x_13254) ;  /* 0x0000000c00247947 */ /* 0x000fea0003800000 */
.L_x_13255:
[----:B------:R0:W-:Y:S01]  /*8370*/  STG.E.U16 desc[UR36][R16.64], R2 ;  /* 0x0000000210007986 */ /* 0x0001e2000c101524 */
[----:B------:R-:W-:Y:S05]  /*8380*/  BRA `(.L_x_13254) ;  /* 0x0000000c001c7947 */ /* 0x000fea0003800000 */
.L_x_13250:
        /* <DEDUP_REMOVED lines=9> */
.L_x_13258:
[----:B------:R-:W-:-:S04]  /*8420*/  I2FP.F32.S32 R0, R2 ;  /* 0x0000000200007245 */ /* 0x000fc80000201400 */
[----:B------:R-:W-:-:S05]  /*8430*/  F2FP.F16.F32.PACK_AB R0, RZ, R0 ;  /* 0x00000000ff00723e */ /* 0x000fca00000000ff */
[----:B------:R0:W-:Y:S01]  /*8440*/  STG.E.U16 desc[UR36][R16.64], R0 ;  /* 0x0000000010007986 */ /* 0x0001e2000c101524 */
[----:B------:R-:W-:Y:S05]  /*8450*/  BRA `(.L_x_13254) ;  /* 0x0000000800e87947 */ /* 0x000fea0003800000 */
.L_x_13257:
        /* <DEDUP_REMOVED lines=10> */
.L_x_13260:
[----:B------:R-:W-:-:S04]  /*8500*/  I2FP.F32.S32 R2, R2 ;  /* 0x0000000200027245 */ /* 0x000fc80000201400 */
[----:B------:R-:W-:-:S04]  /*8510*/  F2FP.F16.F32.PACK_AB R3, RZ, R2 ;  /* 0x00000002ff03723e */ /* 0x000fc800000000ff */
[----:B------:R-:W-:-:S05]  /*8520*/  PRMT R3, R3, 0x5410, RZ ;  /* 0x0000541003037816 */ /* 0x000fca00000000ff */
[----:B------:R0:W-:Y:S01]  /*8530*/  STG.E desc[UR36][R16.64], R3 ;  /* 0x0000000310007986 */ /* 0x0001e2000c101924 */
[----:B------:R-:W-:Y:S05]  /*8540*/  BRA `(.L_x_13254) ;  /* 0x0000000800ac7947 */ /* 0x000fea0003800000 */
.L_x_13259:
[----:B------:R-:W0:Y:S02]  /*8550*/  I2F.F64 R2, R2 ;  /* 0x0000000200027312 */ /* 0x000e240000201c00 */
[----:B0-----:R0:W-:Y:S01]  /*8560*/  STG.E.64 desc[UR36][R16.64], R2 ;  /* 0x0000000210007986 */ /* 0x0011e2000c101b24 */
[----:B------:R-:W-:Y:S05]  /*8570*/  BRA `(.L_x_13254) ;  /* 0x0000000800a07947 */ /* 0x000fea0003800000 */
.L_x_13249:
        /* <DEDUP_REMOVED lines=12> */
.L_x_13263:
[----:B------:R-:W0:Y:S01]  /*8640*/  I2F.F64 R4, R2 ;  /* 0x0000000200047312 */ /* 0x000e220000201c00 */
[----:B------:R-:W-:-:S05]  /*8650*/  CS2R R6, SRZ ;  /* 0x0000000000067805 */ /* 0x000fca000001ff00 */
[----:B0-----:R0:W-:Y:S01]  /*8660*/  STG.E.128 desc[UR36][R16.64], R4 ;  /* 0x0000000410007986 */ /* 0x0011e2000c101d24 */
[----:B------:R-:W-:Y:S05]  /*8670*/  BRA `(.L_x_13254) ;  /* 0x0000000800607947 */ /* 0x000fea0003800000 */
.L_x_13262:
        /* <DEDUP_REMOVED lines=21> */
.L_x_13267:
[----:B------:R-:W-:Y:S05]  /*87d0*/  BSYNC B0 ;  /* 0x0000000000007941 */ /* 0x000fea0003800000 */
.L_x_13266:
[----:B------:R-:W-:-:S05]  /*87e0*/  LOP3.LUT R3, R0, R3, RZ, 0xfc, !PT ;  /* 0x0000000300037212 */ /* 0x000fca00078efcff */
[----:B------:R0:W-:Y:S01]  /*87f0*/  STG.E.U8 desc[UR36][R16.64], R3 ;  /* 0x0000000310007986 */ /* 0x0001e2000c101124 */
[----:B------:R-:W-:Y:S05]  /*8800*/  BRA `(.L_x_13254) ;  /* 0x0000000400fc7947 */ /* 0x000fea0003800000 */
.L_x_13265:
        /* <DEDUP_REMOVED lines=13> */
.L_x_13269:
[----:B------:R-:W-:Y:S01]  /*88e0*/  IMAD.MOV.U32 R0, RZ, RZ, 0x7f ;  /* 0x0000007fff007424 */ /* 0x000fe200078e00ff */
[----:B------:R-:W-:-:S04]  /*88f0*/  ISETP.GT.U32.AND P0, PT, R2, 0x7f800000, PT ;  /* 0x7f8000000200780c */ /* 0x000fc80003f04070 */
[----:B------:R-:W-:-:S09]  /*8900*/  SEL R0, R0, 0x7c, P0 ;  /* 0x0000007c00007807 */ /* 0x000fd20000000000 */
.L_x_13270:
[----:B------:R-:W-:Y:S05]  /*8910*/  BSYNC B0 ;  /* 0x0000000000007941 */ /* 0x000fea0003800000 */
.L_x_13268:
[----:B------:R-:W-:-:S04]  /*8920*/  LOP3.LUT R2, R3, 0x80000000, RZ, 0xc0, !PT ;  /* 0x8000000003027812 */ /* 0x000fc800078ec0ff */
[----:B------:R-:W-:-:S04]  /*8930*/  SHF.R.U32.HI R3, RZ, 0x18, R2 ;  /* 0x00000018ff037819 */ /* 0x000fc80000011602 */
[----:B------:R-:W-:-:S05]  /*8940*/  LOP3.LUT R3, R0, R3, RZ, 0xfc, !PT ;  /* 0x0000000300037212 */ /* 0x000fca00078efcff */
[----:B------:R0:W-:Y:S01]  /*8950*/  STG.E.U8 desc[UR36][R16.64], R3 ;  /* 0x0000000310007986 */ /* 0x0001e2000c101124 */
[----:B------:R-:W-:Y:S05]  /*8960*/  BRA `(.L_x_13254) ;  /* 0x0000000400a47947 */ /* 0x000fea0003800000 */
.L_x_13264:
[----:B------:R-:W-:-:S04]  /*8970*/  I2FP.F32.S32 R0, R2 ;  /* 0x0000000200007245 */ /* 0x000fc80000201400 */
[----:B------:R-:W-:-:S05]  /*8980*/  F2FP.BF16.F32.PACK_AB R0, RZ, R0 ;  /* 0x00000000ff00723e */ /* 0x000fca00000010ff */
[----:B------:R0:W-:Y:S01]  /*8990*/  STG.E.U16 desc[UR36][R16.64], R0 ;  /* 0x0000000010007986 */ /* 0x0001e2000c101524 */
[----:B------:R-:W-:Y:S05]  /*89a0*/  BRA `(.L_x_13254) ;  /* 0x0000000400947947 */ /* 0x000fea0003800000 */
.L_x_13261:
        /* <DEDUP_REMOVED lines=10> */
.L_x_13273:
        /* <DEDUP_REMOVED lines=17> */
.L_x_13276:
[----:B------:R-:W-:-:S04]  /*8b60*/  LOP3.LUT R2, R3, 0x80000000, RZ, 0xc0, !PT ;  /* 0x8000000003027812 */ /* 0x000fc800078ec0ff */
[----:B------:R-:W-:-:S04]  /*8b70*/  SHF.R.U32.HI R3, RZ, 0x18, R2 ;  /* 0x00000018ff037819 */ /* 0x000fc80000011602 */
[----:B------:R-:W-:-:S04]  /*8b80*/  LOP3.LUT R0, R0, R3, RZ, 0xfc, !PT ;  /* 0x0000000300007212 */ /* 0x000fc800078efcff */
[----:B------:R-:W-:-:S07]  /*8b90*/  PRMT R8, R0, 0x7610, R8 ;  /* 0x0000761000087816 */ /* 0x000fce0000000008 */
.L_x_13275:
[----:B------:R-:W-:Y:S05]  /*8ba0*/  BSYNC B0 ;  /* 0x0000000000007941 */ /* 0x000fea0003800000 */
.L_x_13274:
[----:B------:R0:W-:Y:S01]  /*8bb0*/  STG.E.U8 desc[UR36][R16.64], R8 ;  /* 0x0000000810007986 */ /* 0x0001e2000c101124 */
[----:B------:R-:W-:Y:S05]  /*8bc0*/  BRA `(.L_x_13254) ;  /* 0x00000004000c7947 */ /* 0x000fea0003800000 */
.L_x_13272:
        /* <DEDUP_REMOVED lines=17> */
.L_x_13279:
[----:B------:R-:W-:-:S04]  /*8ce0*/  LOP3.LUT R2, R3, 0x80000000, RZ, 0xc0, !PT ;  /* 0x8000000003027812 */ /* 0x000fc800078ec0ff */
[----:B------:R-:W-:-:S04]  /*8cf0*/  SHF.R.U32.HI R3, RZ, 0x18, R2 ;  /* 0x00000018ff037819 */ /* 0x000fc80000011602 */
[----:B------:R-:W-:-:S04]  /*8d00*/  LOP3.LUT R0, R0, R3, RZ, 0xfc, !PT ;  /* 0x0000000300007212 */ /* 0x000fc800078efcff */
[----:B------:R-:W-:-:S07]  /*8d10*/  PRMT R8, R0, 0x7610, R8 ;  /* 0x0000761000087816 */ /* 0x000fce0000000008 */
.L_x_13278:
[----:B------:R-:W-:Y:S05]  /*8d20*/  BSYNC B0 ;  /* 0x0000000000007941 */ /* 0x000fea0003800000 */
.L_x_13277:
[----:B------:R0:W-:Y:S01]  /*8d30*/  STG.E.U8 desc[UR36][R16.64], R8 ;  /* 0x0000000810007986 */ /* 0x0001e2000c101124 */
[----:B------:R-:W-:Y:S05]  /*8d40*/  BRA `(.L_x_13254) ;  /* 0x0000000000ac7947 */ /* 0x000fea0003800000 */
.L_x_13271:
        /* <DEDUP_REMOVED lines=22> */
.L_x_13253:
        /* <DEDUP_REMOVED lines=16> */
.L_x_13282:
[----:B------:R-:W-:Y:S05]  /*8fb0*/  BRA `(.L_x_13254) ;  /* 0x0000000000107947 */ /* 0x000fea0003800000 */
.L_x_13281:
[----:B------:R-:W-:-:S05]  /*8fc0*/  SHF.R.S32.HI R3, RZ, 0x1f, R2 ;  /* 0x0000001fff037819 */ /* 0x000fca0000011402 */
[----:B------:R0:W-:Y:S01]  /*8fd0*/  STG.E.64 desc[UR36][R16.64], R2 ;  /* 0x0000000210007986 */ /* 0x0001e2000c101b24 */
[----:B------:R-:W-:Y:S05]  /*8fe0*/  BRA `(.L_x_13254) ;  /* 0x0000000000047947 */ /* 0x000fea0003800000 */
.L_x_13280:
[----:B------:R0:W-:Y:S02]  /*8ff0*/  STG.E desc[UR36][R16.64], R2 ;  /* 0x0000000210007986 */ /* 0x0001e4000c101924 */
.L_x_13254:
[----:B------:R-:W-:-:S07]  /*9000*/  VIADD R19, R19, 0x80 ;  /* 0x0000008013137836 */ /* 0x000fce0000000000 */
.L_x_13214:
[----:B------:R-:W-:Y:S05]  /*9010*/  BSYNC B6 ;  /* 0x0000000000067941 */ /* 0x000fea0003800000 */
.L_x_13213:
        /* <DEDUP_REMOVED lines=306> */
.L_x_13283:
        /* <DEDUP_REMOVED lines=20> */
.L_x_13287:
[----:B------:R4:W5:Y:S01]  /*a480*/  LDG.E.U8 R18, desc[UR36][R2.64] ;  /* 0x0000002402127981 */ /* 0x000962000c1e1100 */
[----:B------:R-:W-:Y:S05]  /*a490*/  BRA `(.L_x_13289) ;  /* 0x0000000c00347947 */ /* 0x000fea0003800000 */
.L_x_13286:
        /* <DEDUP_REMOVED lines=8> */
.L_x_13291:
[----:B------:R2:W5:Y:S01]  /*a520*/  LDG.E R18, desc[UR36][R2.64] ;  /* 0x0000002402127981 */ /* 0x000562000c1e1900 */
[----:B------:R-:W-:Y:S05]  /*a530*/  BRA `(.L_x_13289) ;  /* 0x0000000c000c7947 */ /* 0x000fea0003800000 */
.L_x_13290:
[----:B------:R0:W5:Y:S01]  /*a540*/  LDG.E.S16 R18, desc[UR36][R2.64] ;  /* 0x0000002402127981 */ /* 0x000162000c1e1700 */
[----:B------:R-:W-:Y:S05]  /*a550*/  BRA `(.L_x_13289) ;  /* 0x0000000c00047947 */ /* 0x000fea0003800000 */
.L_x_13285:
        /* <DEDUP_REMOVED lines=9> */
.L_x_13293:
[----:B------:R-:W2:Y:S02]  /*a5f0*/  LDG.E.U16 R2, desc[UR36][R2.64] ;  /* 0x0000002402027981 */ /* 0x000ea4000c1e1500 */
[----:B--2---:R-:W-:-:S06]  /*a600*/  HADD2.F32 R18, -RZ, R2.H0_H0 ;  /* 0x20000002ff127230 */ /* 0x004fcc0000004100 */
[----:B------:R-:W0:Y:S01]  /*a610*/  F2I.FTZ.TRUNC.NTZ R18, R18 ;  /* 0x0000001200127305 */ /* 0x000e22000021f100 */
[----:B------:R-:W-:Y:S05]  /*a620*/  BRA `(.L_x_13289) ;  /* 0x0000000800d07947 */ /* 0x000fea0003800000 */
.L_x_13292:
        /* <DEDUP_REMOVED lines=9> */
.L_x_13295:
[----:B------:R-:W2:Y:S02]  /*a6c0*/  LDG.E.U16 R2, desc[UR36][R2.64] ;  /* 0x0000002402027981 */ /* 0x000ea4000c1e1500 */
[----:B--2---:R-:W-:-:S06]  /*a6d0*/  HADD2.F32 R18, -RZ, R2.H0_H0 ;  /* 0x20000002ff127230 */ /* 0x004fcc0000004100 */
[----:B------:R-:W0:Y:S01]  /*a6e0*/  F2I.FTZ.TRUNC.NTZ R18, R18 ;  /* 0x0000001200127305 */ /* 0x000e22000021f100 */
[----:B------:R-:W-:Y:S05]  /*a6f0*/  BRA `(.L_x_13289) ;  /* 0x00000008009c7947 */ /* 0x000fea0003800000 */
.L_x_13294:
[----:B------:R-:W2:Y:S02]  /*a700*/  LDG.E.64 R2, desc[UR36][R2.64] ;  /* 0x0000002402027981 */ /* 0x000ea4000c1e1b00 */
[----:B--2---:R0:W1:Y:S01]  /*a710*/  F2I.F64.TRUNC R18, R2 ;  /* 0x0000000200127311 */ /* 0x004062000030d100 */
[----:B------:R-:W-:Y:S05]  /*a720*/  BRA `(.L_x_13289) ;  /* 0x0000000800907947 */ /* 0x000fea0003800000 */
.L_x_13284:
        /* <DEDUP_REMOVED lines=12> */
.L_x_13298:
[----:B------:R-:W2:Y:S02]  /*a7f0*/  LDG.E.64 R2, desc[UR36][R2.64] ;  /* 0x0000002402027981 */ /* 0x000ea4000c1e1b00 */
[----:B--2---:R0:W1:Y:S01]  /*a800*/  F2I.F64.TRUNC R18, R2 ;  /* 0x0000000200127311 */ /* 0x004062000030d100 */
[----:B------:R-:W-:Y:S05]  /*a810*/  BRA `(.L_x_13289) ;  /* 0x0000000800547947 */ /* 0x000fea0003800000 */
.L_x_13297:
        /* <DEDUP_REMOVED lines=27> */
.L_x_13300:
        /* <DEDUP_REMOVED lines=14> */
.L_x_13299:
[----:B------:R-:W2:Y:S02]  /*aab0*/  LDG.E.U16 R18, desc[UR36][R2.64] ;  /* 0x0000002402127981 */ /* 0x000ea4000c1e1500 */
[----:B--2---:R-:W-:-:S06]  /*aac0*/  IMAD.U32 R18, R18, 0x10000, RZ ;  /* 0x0001000012127824 */ /* 0x004fcc00078e00ff */
[----:B------:R-:W0:Y:S01]  /*aad0*/  F2I.FTZ.TRUNC.NTZ R18, R18 ;  /* 0x0000001200127305 */ /* 0x000e22000021f100 */
[----:B------:R-:W-:Y:S05]  /*aae0*/  BRA `(.L_x_13289) ;  /* 0x0000000400a07947 */ /* 0x000fea0003800000 */
.L_x_13296:
        /* <DEDUP_REMOVED lines=10> */
.L_x_13303:
        /* <DEDUP_REMOVED lines=21> */
.L_x_13307:
[----:B------:R-:W-:Y:S05]  /*ace0*/  BSYNC B1 ;  /* 0x0000000000017941 */ /* 0x000fea0003800000 */
.L_x_13306:
[----:B------:R-:W-:Y:S01]  /*acf0*/  IMAD.SHL.U32 R2, R2, 0x100000, RZ ;  /* 0x0010000002027824 */ /* 0x000fe200078e00ff */
[----:B------:R-:W-:-:S04]  /*ad00*/  LEA R3, R0, 0x3b800000, 0x17 ;  /* 0x3b80000000037811 */ /* 0x000fc800078eb8ff */
[----:B------:R-:W-:-:S07]  /*ad10*/  LOP3.LUT R18, R3, R2, R18, 0xfe, !PT ;  /* 0x0000000203127212 */ /* 0x000fce00078efe12 */
.L_x_13305:
[----:B------:R-:W-:Y:S05]  /*ad20*/  BSYNC B0 ;  /* 0x0000000000007941 */ /* 0x000fea0003800000 */
.L_x_13304:
[----:B------:R-:W0:Y:S01]  /*ad30*/  F2I.FTZ.TRUNC.NTZ R18, R18 ;  /* 0x0000001200127305 */ /* 0x000e22000021f100 */
[----:B------:R-:W-:Y:S05]  /*ad40*/  BRA `(.L_x_13289) ;  /* 0x0000000400087947 */ /* 0x000fea0003800000 */
.L_x_13302:
        /* <DEDUP_REMOVED lines=21> */
.L_x_13311:
[----:B------:R-:W-:Y:S05]  /*aea0*/  BSYNC B1 ;  /* 0x0000000000017941 */ /* 0x000fea0003800000 */
.L_x_13310:
[----:B------:R-:W-:Y:S01]  /*aeb0*/  IMAD.SHL.U32 R2, R2, 0x200000, RZ ;  /* 0x0020000002027824 */ /* 0x000fe200078e00ff */
[----:B------:R-:W-:-:S04]  /*aec0*/  LEA R3, R0, 0x37800000, 0x17 ;  /* 0x3780000000037811 */ /* 0x000fc800078eb8ff */
[----:B------:R-:W-:-:S07]  /*aed0*/  LOP3.LUT R18, R3, R2, R18, 0xfe, !PT ;  /* 0x0000000203127212 */ /* 0x000fce00078efe12 */
.L_x_13309:
[----:B------:R-:W-:Y:S05]  /*aee0*/  BSYNC B0 ;  /* 0x0000000000007941 */ /* 0x000fea0003800000 */
.L_x_13308:
[----:B------:R-:W0:Y:S01]  /*aef0*/  F2I.FTZ.TRUNC.NTZ R18, R18 ;  /* 0x0000001200127305 */ /* 0x000e22000021f100 */
[----:B------:R-:W-:Y:S05]  /*af00*/  BRA `(.L_x_13289) ;  /* 0x0000000000987947 */ /* 0x000fea0003800000 */
.L_x_13301:
        /* <DEDUP_REMOVED lines=14> */
.L_x_13315:
[----:B------:R-:W-:Y:S05]  /*aff0*/  BSYNC B0 ;  /* 0x0000000000007941 */ /* 0x000fea0003800000 */
.L_x_13314:
[----:B------:R-:W0:Y:S01]  /*b000*/  F2I.FTZ.TRUNC.NTZ R18, R18 ;  /* 0x0000001200127305 */ /* 0x000e22000021f100 */
[----:B------:R-:W-:Y:S05]  /*b010*/  BRA `(.L_x_13289) ;  /* 0x0000000000547947 */ /* 0x000fea0003800000 */
.L_x_13288:
        /* <DEDUP_REMOVED lines=17> */
.L_x_13316:
[----:B------:R-:W-:Y:S05]  /*b130*/  BRA `(.L_x_13289) ;  /* 0x00000000000c7947 */ /* 0x000fea0003800000 */
.L_x_13313:
[----:B------:R0:W5:Y:S01]  /*b140*/  LDG.E R18, desc[UR36][R2.64] ;  /* 0x0000002402127981 */ /* 0x000162000c1e1900 */
[----:B------:R-:W-:Y:S05]  /*b150*/  BRA `(.L_x_13289) ;  /* 0x0000000000047947 */ /* 0x000fea0003800000 */
.L_x_13312:
[----:B------:R0:W5:Y:S02]  /*b160*/  LDG.E R18, desc[UR36][R2.64] ;  /* 0x0000002402127981 */ /* 0x000164000c1e1900 */
.L_x_13289:
[----:B01234-:R-:W0:Y:S01]  /*b170*/  LDC.U8 R3, c[0x0][0x430] ;  /* 0x00010c00ff037b82 */ /* 0x01fe220000000000 */
[----:B------:R-:W-:Y:S02]  /*b180*/  ULDC UR4, c[0x0][0x420] ;  /* 0x0001080000047ab9 */ /* 0x000fe40000000800 */
[----:B-----5:R-:W-:Y:S02]  /*b190*/  VIMNMX R2, R18, UR4, !PT ;  /* 0x0000000412027c48 */ /* 0x020fe4000ffe0100 */
        /* <DEDUP_REMOVED lines=13> */
.L_x_13320:
[----:B------:R-:W-:Y:S01]  /*b270*/  STG.E.U8 desc[UR36][R16.64], R2 ;  /* 0x0000000210007986 */ /* 0x000fe2000c101124 */
[----:B------:R-:W-:Y:S05]  /*b280*/  EXIT ;  /* 0x000000000000794d */ /* 0x000fea0003800000 */
.L_x_13319:
        /* <DEDUP_REMOVED lines=9> */
.L_x_13323:
[----:B------:R-:W-:Y:S01]  /*b320*/  STG.E desc[UR36][R16.64], R2 ;  /* 0x0000000210007986 */ /* 0x000fe2000c101924 */
[----:B------:R-:W-:Y:S05]  /*b330*/  EXIT ;  /* 0x000000000000794d */ /* 0x000fea0003800000 */
.L_x_13322:
[----:B------:R-:W-:Y:S01]  /*b340*/  STG.E.U16 desc[UR36][R16.64], R2 ;  /* 0x0000000210007986 */ /* 0x000fe2000c101524 */
[----:B------:R-:W-:Y:S05]  /*b350*/  EXIT ;  /* 0x000000000000794d */ /* 0x000fea0003800000 */
.L_x_13318:
        /* <DEDUP_REMOVED lines=9> */
.L_x_13325:
[----:B------:R-:W-:-:S04]  /*b3f0*/  I2FP.F32.S32 R0, R2 ;  /* 0x0000000200007245 */ /* 0x000fc80000201400 */
[----:B------:R-:W-:-:S05]  /*b400*/  F2FP.F16.F32.PACK_AB R0, RZ, R0 ;  /* 0x00000000ff00723e */ /* 0x000fca00000000ff */
[----:B------:R-:W-:Y:S01]  /*b410*/  STG.E.U16 desc[UR36][R16.64], R0 ;  /* 0x0000000010007986 */ /* 0x000fe2000c101524 */
[----:B------:R-:W-:Y:S05]  /*b420*/  EXIT ;  /* 0x000000000000794d */ /* 0x000fea0003800000 */
.L_x_13324:
        /* <DEDUP_REMOVED lines=10> */
.L_x_13327:
[----:B------:R-:W-:-:S04]  /*b4d0*/  I2FP.F32.S32 R2, R2 ;  /* 0x0000000200027245 */ /* 0x000fc80000201400 */
[----:B------:R-:W-:-:S04]  /*b4e0*/  F2FP.F16.F32.PACK_AB R3, RZ, R2 ;  /* 0x00000002ff03723e */ /* 0x000fc800000000ff */
[----:B------:R-:W-:-:S05]  /*b4f0*/  PRMT R3, R3, 0x5410, RZ ;  /* 0x0000541003037816 */ /* 0x000fca00000000ff */
[----:B------:R-:W-:Y:S01]  /*b500*/  STG.E desc[UR36][R16.64], R3 ;  /* 0x0000000310007986 */ /* 0x000fe2000c101924 */
[----:B------:R-:W-:Y:S05]  /*b510*/  EXIT ;  /* 0x000000000000794d */ /* 0x000fea0003800000 */
.L_x_13326:
[----:B------:R-:W0:Y:S02]  /*b520*/  I2F.F64 R2, R2 ;  /* 0x0000000200027312 */ /* 0x000e240000201c00 */
[----:B0-----:R-:W-:Y:S01]  /*b530*/  STG.E.64 desc[UR36][R16.64], R2 ;  /* 0x0000000210007986 */ /* 0x001fe2000c101b24 */
[----:B------:R-:W-:Y:S05]  /*b540*/  EXIT ;  /* 0x000000000000794d */ /* 0x000fea0003800000 */
.L_x_13317:
        /* <DEDUP_REMOVED lines=12> */
.L_x_13330:
[----:B------:R-:W0:Y:S01]  /*b610*/  I2F.F64 R4, R2 ;  /* 0x0000000200047312 */ /* 0x000e220000201c00 */
[----:B------:R-:W-:-:S05]  /*b620*/  CS2R R6, SRZ ;  /* 0x0000000000067805 */ /* 0x000fca000001ff00 */
[----:B0-----:R-:W-:Y:S01]  /*b630*/  STG.E.128 desc[UR36][R16.64], R4 ;  /* 0x0000000410007986 */ /* 0x001fe2000c101d24 */
[----:B------:R-:W-:Y:S05]  /*b640*/  EXIT ;  /* 0x000000000000794d */ /* 0x000fea0003800000 */
.L_x_13329:
        /* <DEDUP_REMOVED lines=21> */
.L_x_13334:
[----:B------:R-:W-:Y:S05]  /*b7a0*/  BSYNC B0 ;  /* 0x0000000000007941 */ /* 0x000fea0003800000 */
.L_x_13333:
[----:B------:R-:W-:-:S05]  /*b7b0*/  LOP3.LUT R3, R0, R3, RZ, 0xfc, !PT ;  /* 0x0000000300037212 */ /* 0x000fca00078efcff */
[----:B------:R-:W-:Y:S01]  /*b7c0*/  STG.E.U8 desc[UR36][R16.64], R3 ;  /* 0x0000000310007986 */ /* 0x000fe2000c101124 */
[----:B------:R-:W-:Y:S05]  /*b7d0*/  EXIT ;  /* 0x000000000000794d */ /* 0x000fea0003800000 */
.L_x_13332:
        /* <DEDUP_REMOVED lines=13> */
.L_x_13336:
[----:B------:R-:W-:Y:S01]  /*b8b0*/  IMAD.MOV.U32 R0, RZ, RZ, 0x7f ;  /* 0x0000007fff007424 */ /* 0x000fe200078e00ff */
[----:B------:R-:W-:-:S04]  /*b8c0*/  ISETP.GT.U32.AND P0, PT, R2, 0x7f800000, PT ;  /* 0x7f8000000200780c */ /* 0x000fc80003f04070 */
[----:B------:R-:W-:-:S09]  /*b8d0*/  SEL R0, R0, 0x7c, P0 ;  /* 0x0000007c00007807 */ /* 0x000fd20000000000 */
.L_x_13337:
[----:B------:R-:W-:Y:S05]  /*b8e0*/  BSYNC B0 ;  /* 0x0000000000007941 */ /* 0x000fea0003800000 */
.L_x_13335:
[----:B------:R-:W-:-:S04]  /*b8f0*/  LOP3.LUT R2, R3, 0x80000000, RZ, 0xc0, !PT ;  /* 0x8000000003027812 */ /* 0x000fc800078ec0ff */
[----:B------:R-:W-:-:S04]  /*b900*/  SHF.R.U32.HI R3, RZ, 0x18, R2 ;  /* 0x00000018ff037819 */ /* 0x000fc80000011602 */
[----:B------:R-:W-:-:S05]  /*b910*/  LOP3.LUT R3, R0, R3, RZ, 0xfc, !PT ;  /* 0x0000000300037212 */ /* 0x000fca00078efcff */
[----:B------:R-:W-:Y:S01]  /*b920*/  STG.E.U8 desc[UR36][R16.64], R3 ;  /* 0x0000000310007986 */ /* 0x000fe2000c101124 */
[----:B------:R-:W-:Y:S05]  /*b930*/  EXIT ;  /* 0x000000000000794d */ /* 0x000fea0003800000 */
.L_x_13331:
[----:B------:R-:W-:-:S04]  /*b940*/  I2FP.F32.S32 R0, R2 ;  /* 0x0000000200007245 */ /* 0x000fc80000201400 */
[----:B------:R-:W-:-:S05]  /*b950*/  F2FP.BF16.F32.PACK_AB R0, RZ, R0 ;  /* 0x00000000ff00723e */ /* 0x000fca00000010ff */
[----:B------:R-:W-:Y:S01]  /*b960*/  STG.E.U16 desc[UR36][R16.64], R0 ;  /* 0x0000000010007986 */ /* 0x000fe2000c101524 */
[----:B------:R-:W-:Y:S05]  /*b970*/  EXIT ;  /* 0x000000000000794d */ /* 0x000fea0003800000 */
.L_x_13328:
        /* <DEDUP_REMOVED lines=10> */
.L_x_13340:
        /* <DEDUP_REMOVED lines=17> */
.L_x_13343:
[----:B------:R-:W-:-:S04]  /*bb30*/  LOP3.LUT R2, R3, 0x80000000, RZ, 0xc0, !PT ;  /* 0x8000000003027812 */ /* 0x000fc800078ec0ff */
[----:B------:R-:W-:-:S04]  /*bb40*/  SHF.R.U32.HI R3, RZ, 0x18, R2 ;  /* 0x00000018ff037819 */ /* 0x000fc80000011602 */
[----:B------:R-:W-:-:S04]  /*bb50*/  LOP3.LUT R0, R0, R3, RZ, 0xfc, !PT ;  /* 0x0000000300007212 */ /* 0x000fc800078efcff */
[----:B------:R-:W-:-:S07]  /*bb60*/  PRMT R8, R0, 0x7610, R8 ;  /* 0x0000761000087816 */ /* 0x000fce0000000008 */
.L_x_13342:
[----:B------:R-:W-:Y:S05]  /*bb70*/  BSYNC B0 ;  /* 0x0000000000007941 */ /* 0x000fea0003800000 */
.L_x_13341:
[----:B------:R-:W-:Y:S01]  /*bb80*/  STG.E.U8 desc[UR36][R16.64], R8 ;  /* 0x0000000810007986 */ /* 0x000fe2000c101124 */
[----:B------:R-:W-:Y:S05]  /*bb90*/  EXIT ;  /* 0x000000000000794d */ /* 0x000fea0003800000 */
.L_x_13339:
        /* <DEDUP_REMOVED lines=17> */
.L_x_13346:
[----:B------:R-:W-:-:S04]  /*bcb0*/  LOP3.LUT R2, R3, 0x80000000, RZ, 0xc0, !PT ;  /* 0x8000000003027812 */ /* 0x000fc800078ec0ff */
[----:B------:R-:W-:-:S04]  /*bcc0*/  SHF.R.U32.HI R3, RZ, 0x18, R2 ;  /* 0x00000018ff037819 */ /* 0x000fc80000011602 */
[----:B------:R-:W-:-:S04]  /*bcd0*/  LOP3.LUT R0, R0, R3, RZ, 0xfc, !PT ;  /* 0x0000000300007212 */ /* 0x000fc800078efcff */
[----:B------:R-:W-:-:S07]  /*bce0*/  PRMT R8, R0, 0x7610, R8 ;  /* 0x0000761000087816 */ /* 0x000fce0000000008 */
.L_x_13345:
[----:B------:R-:W-:Y:S05]  /*bcf0*/  BSYNC B0 ;  /* 0x0000000000007941 */ /* 0x000fea0003800000 */
.L_x_13344:
[----:B------:R-:W-:Y:S01]  /*bd00*/  STG.E.U8 desc[UR36][R16.64], R8 ;  /* 0x0000000810007986 */ /* 0x000fe2000c101124 */
[----:B------:R-:W-:Y:S05]  /*bd10*/  EXIT ;  /* 0x000000000000794d */ /* 0x000fea0003800000 */
.L_x_13338:
        /* <DEDUP_REMOVED lines=22> */
.L_x_13321:
        /* <DEDUP_REMOVED lines=16> */
.L_x_13349:
[----:B------:R-:W-:Y:S05]  /*bf80*/  EXIT ;  /* 0x000000000000794d */ /* 0x000fea0003800000 */
.L_x_13348:
[----:B------:R-:W-:-:S05]  /*bf90*/  SHF.R.S32.HI R3, RZ, 0x1f, R2 ;  /* 0x0000001fff037819 */ /* 0x000fca0000011402 */
[----:B------:R-:W-:Y:S01]  /*bfa0*/  STG.E.64 desc[UR36][R16.64], R2 ;  /* 0x0000000210007986 */ /* 0x000fe2000c101b24 */
[----:B------:R-:W-:Y:S05]  /*bfb0*/  EXIT ;  /* 0x000000000000794d */ /* 0x000fea0003800000 */
.L_x_13347:
[----:B------:R-:W-:Y:S01]  /*bfc0*/  STG.E desc[UR36][R16.64], R2 ;  /* 0x0000000210007986 */ /* 0x000fe2000c101924 */
[----:B------:R-:W-:Y:S05]  /*bfd0*/  EXIT ;  /* 0x000000000000794d */ /* 0x000fea0003800000 */
.L_x_13350:
        /* <DEDUP_REMOVED lines=10> */
.L_x_36263:


//--------------------- .text._ZN2at6native27unrolled_elementwise_kernelIZZZNS0_21clamp_min_kernel_cudaERNS_18TensorIteratorBaseERKN3c106ScalarEENKUlvE_clEvENKUlvE1_clEvEUliE_St5arrayIPcLm2EELi4E23TrivialOffsetCalculatorILi1EjESF_NS0_6memory12LoadWithCastILi1EEENSG_13StoreWithCastILi1EEEEEviT_T0_T2_T3_T4_T5_ --------------------------
	.section	.text._ZN2at6native27unrolled_elementwise_kernelIZZZNS0_21clamp_min_kernel_cudaERNS_18TensorIteratorBaseERKN3c106ScalarEENKUlvE_clEvENKUlvE1_clEvEUliE_St5arrayIPcLm2EELi4E23TrivialOffsetCalculatorILi1EjESF_NS0_6memory12LoadWithCastILi1EEENSG_13StoreWithCastILi1EEEEEviT_T0_T2_T3_T4_T5_,"ax",@progbits
	.align	128
        .global         _ZN2at6native27unrolled_elementwise_kernelIZZZNS0_21clamp_min_kernel_cudaERNS_18TensorIteratorBaseERKN3c106ScalarEENKUlvE_clEvENKUlvE1_clEvEUliE_St5arrayIPcLm2EELi4E23TrivialOffsetCalculatorILi1EjESF_NS0_6memory12LoadWithCastILi1EEENSG_13StoreWithCastILi1EEEEEviT_T0_T2_T3_T4_T5_
        .type           _ZN2at6native27unrolled_elementwise_kernelIZZZNS0_21clamp_min_kernel_cudaERNS_18TensorIteratorBaseERKN3c106ScalarEENKUlvE_clEvENKUlvE1_clEvEUliE_St5arrayIPcLm2EELi4E23TrivialOffsetCalculatorILi1EjESF_NS0_6memory12LoadWithCastILi1EEENSG_13StoreWithCastILi1EEEEEviT_T0_T2_T3_T4_T5_,@function
        .size           _ZN2at6native27unrolled_elementwise_kernelIZZZNS0_21clamp_min_kernel_cudaERNS_18TensorIteratorBaseERKN3c106ScalarEENKUlvE_clEvENKUlvE1_clEvEUliE_St5arrayIPcLm2EELi4E23TrivialOffsetCalculatorILi1EjESF_NS0_6memory12LoadWithCastILi1EEENSG_13StoreWithCastILi1EEEEEviT_T0_T2_T3_T4_T5_,(.L_x_36264 - _ZN2at6native27unrolled_elementwise_kernelIZZZNS0_21clamp_min_kernel_cudaERNS_18TensorIteratorBaseERKN3c106ScalarEENKUlvE_clEvENKUlvE1_clEvEUliE_St5arrayIPcLm2EELi4E23TrivialOffsetCalculatorILi1EjESF_NS0_6memory12LoadWithCastILi1EEENSG_13StoreWithCastILi1EEEEEviT_T0_T2_T3_T4_T5_)
        .other          _ZN2at6native27unrolled_elementwise_kernelIZZZNS0_21clamp_min_kernel_cudaERNS_18TensorIteratorBaseERKN3c106ScalarEENKUlvE_clEvENKUlvE1_clEvEUliE_St5arrayIPcLm2EELi4E23TrivialOffsetCalculatorILi1EjESF_NS0_6memory12LoadWithCastILi1EEENSG_13StoreWithCastILi1EEEEEviT_T0_T2_T3_T4_T5_,@"STO_CUDA_ENTRY STV_DEFAULT"
_ZN2at6native27unrolled_elementwise_kernelIZZZNS0_21clamp_min_kernel_cudaERNS_18TensorIteratorBaseERKN3c106ScalarEENKUlvE_clEvENKUlvE1_clEvEUliE_St5arrayIPcLm2EELi4E23TrivialOffsetCalculatorILi1EjESF_NS0_6memory12LoadWithCastILi1EEENSG_13StoreWithCastILi1EEEEEviT_T0_T2_T3_T4_T5_:
.text._ZN2at6native27unrolled_elementwise_kernelIZZZNS0_21clamp_min_kernel_cudaERNS_18TensorIteratorBaseERKN3c106ScalarEENKUlvE_clEvENKUlvE1_clEvEUliE_St5arrayIPcLm2EELi4E23TrivialOffsetCalculatorILi1EjESF_NS0_6memory12LoadWithCastILi1EEENSG_13StoreWithCastILi1EEEEEviT_T0_T2_T3_T4_T5_:
        /* <DEDUP_REMOVED lines=31> */
.L_x_13356:
[----:B------:R3:W5:Y:S01]  /*01f0*/  LDG.E.U8 R24, desc[UR36][R2.64] ;  /* 0x0000002402187981 */ /* 0x000762000c1e1100 */
[----:B------:R-:W-:Y:S05]  /*0200*/  BRA `(.L_x_13358) ;  /* 0x0000000c00387947 */ /* 0x000fea0003800000 */
.L_x_13355:
        /* <DEDUP_REMOVED lines=8> */
.L_x_13360:
[----:B------:R1:W5:Y:S01]  /*0290*/  LDG.E R24, desc[UR36][R2.64] ;  /* 0x0000002402187981 */ /* 0x000362000c1e1900 */
[----:B------:R-:W-:Y:S05]  /*02a0*/  BRA `(.L_x_13358) ;  /* 0x0000000c00107947 */ /* 0x000fea0003800000 */
.L_x_13359:
[----:B------:R2:W5:Y:S01]  /*02b0*/  LDG.E.S16 R24, desc[UR36][R2.64] ;  /* 0x0000002402187981 */ /* 0x000562000c1e1700 */
[----:B------:R-:W-:Y:S05]  /*02c0*/  BRA `(.L_x_13358) ;  /* 0x0000000c00087947 */ /* 0x000fea0003800000 */
.L_x_13354:
        /* <DEDUP_REMOVED lines=9> */
.L_x_13362:
[----:B------:R-:W2:Y:S02]  /*0360*/  LDG.E.U16 R2, desc[UR36][R2.64] ;  /* 0x0000002402027981 */ /* 0x000ea4000c1e1500 */
[----:B--2---:R-:W-:-:S06]  /*0370*/  HADD2.F32 R24, -RZ, R2.H0_H0 ;  /* 0x20000002ff187230 */ /* 0x004fcc0000004100 */
[----:B------:R-:W0:Y:S01]  /*0380*/  F2I.FTZ.TRUNC.NTZ R24, R24 ;  /* 0x0000001800187305 */ /* 0x000e22000021f100 */
[----:B------:R-:W-:Y:S05]  /*0390*/  BRA `(.L_x_13358) ;  /* 0x0000000800d47947 */ /* 0x000fea0003800000 */
.L_x_13361:
        /* <DEDUP_REMOVED lines=9> */
.L_x_13364:
[----:B------:R-:W2:Y:S02]  /*0430*/  LDG.E.U16 R2, desc[UR36][R2.64] ;  /* 0x0000002402027981 */ /* 0x000ea4000c1e1500 */
[----:B--2---:R-:W-:-:S06]  /*0440*/  HADD2.F32 R24, -RZ, R2.H0_H0 ;  /* 0x20000002ff187230 */ /* 0x004fcc0000004100 */
[----:B------:R-:W0:Y:S01]  /*0450*/  F2I.FTZ.TRUNC.NTZ R24, R24 ;  /* 0x0000001800187305 */ /* 0x000e22000021f100 */
[----:B------:R-:W-:Y:S05]  /*0460*/  BRA `(.L_x_13358) ;  /* 0x0000000800a07947 */ /* 0x000fea0003800000 */
.L_x_13363:
[----:B------:R-:W2:Y:S02]  /*0470*/  LDG.E.64 R24, desc[UR36][R2.64] ;  /* 0x0000002402187981 */ /* 0x000ea4000c1e1b00 */
[----:B--2---:R0:W1:Y:S01]  /*0480*/  F2I.F64.TRUNC R24, R24 ;  /* 0x0000001800187311 */ /* 0x004062000030d100 */
[----:B------:R-:W-:Y:S05]  /*0490*/  BRA `(.L_x_13358) ;  /* 0x0000000800947947 */ /* 0x000fea0003800000 */
.L_x_13353:
        /* <DEDUP_REMOVED lines=12> */
.L_x_13367:
[----:B------:R-:W2:Y:S02]  /*0560*/  LDG.E.64 R2, desc[UR36][R2.64] ;  /* 0x0000002402027981 */ /* 0x000ea4000c1e1b00 */
[----:B--2---:R0:W1:Y:S01]  /*0570*/  F2I.F64.TRUNC R24, R2 ;  /* 0x0000000200187311 */ /* 0x004062000030d100 */
[----:B------:R-:W-:Y:S05]  /*0580*/  BRA `(.L_x_13358) ;  /* 0x0000000800587947 */ /* 0x000fea0003800000 */
.L_x_13366:
        /* <DEDUP_REMOVED lines=27> */
.L_x_13369:
        /* <DEDUP_REMOVED lines=15> */
.L_x_13368:
[----:B------:R-:W2:Y:S02]  /*0830*/  LDG.E.U16 R24, desc[UR36][R2.64] ;  /* 0x0000002402187981 */ /* 0x000ea4000c1e1500 */
[----:B--2---:R-:W-:-:S06]  /*0840*/  IMAD.U32 R24, R24, 0x10000, RZ ;  /* 0x0001000018187824 */ /* 0x004fcc00078e00ff */
[----:B------:R-:W0:Y:S01]  /*0850*/  F2I.FTZ.TRUNC.NTZ R24, R24 ;  /* 0x0000001800187305 */ /* 0x000e22000021f100 */
[----:B------:R-:W-:Y:S05]  /*0860*/  BRA `(.L_x_13358) ;  /* 0x0000000400a07947 */ /* 0x000fea0003800000 */
.L_x_13365:
        /* <DEDUP_REMOVED lines=10> */
.L_x_13372:
        /* <DEDUP_REMOVED lines=21> */
.L_x_13376:
[----:B------:R-:W-:Y:S05]  /*0a60*/  BSYNC B1 ;  /* 0x0000000000017941 */ /* 0x000fea0003800000 */
.L_x_13375:
[----:B------:R-:W-:Y:S01]  /*0a70*/  IMAD.SHL.U32 R2, R2, 0x100000, RZ ;  /* 0x0010000002027824 */ /* 0x000fe200078e00ff */
[----:B------:R-:W-:-:S04]  /*0a80*/  LEA R3, R0, 0x3b800000, 0x17 ;  /* 0x3b80000000037811 */ /* 0x000fc800078eb8ff */
[----:B------:R-:W-:-:S07]  /*0a90*/  LOP3.LUT R24, R3, R2, R24, 0xfe, !PT ;  /* 0x0000000203187212 */ /* 0x000fce00078efe18 */
.L_x_13374:
[----:B------:R-:W-:Y:S05]  /*0aa0*/  BSYNC B0 ;  /* 0x0000000000007941 */ /* 0x000fea0003800000 */
.L_x_13373:
[----:B------:R-:W0:Y:S01]  /*0ab0*/  F2I.FTZ.TRUNC.NTZ R24, R24 ;  /* 0x0000001800187305 */ /* 0x000e22000021f100 */
[----:B------:R-:W-:Y:S05]  /*0ac0*/  BRA `(.L_x_13358) ;  /* 0x0000000400087947 */ /* 0x000fea0003800000 */
.L_x_13371:
        /* <DEDUP_REMOVED lines=21> */
.L_x_13380:
[----:B------:R-:W-:Y:S05]  /*0c20*/  BSYNC B1 ;  /* 0x0000000000017941 */ /* 0x000fea0003800000 */
.L_x_13379:
[----:B------:R-:W-:Y:S01]  /*0c30*/  IMAD.SHL.U32 R2, R2, 0x200000, RZ ;  /* 0x0020000002027824 */ /* 0x000fe200078e00ff */
[----:B------:R-:W-:-:S04]  /*0c40*/  LEA R3, R0, 0x37800000, 0x17 ;  /* 0x3780000000037811 */ /* 0x000fc800078eb8ff */
[----:B------:R-:W-:-:S07]  /*0c50*/  LOP3.LUT R24, R3, R2, R24, 0xfe, !PT ;  /* 0x0000000203187212 */ /* 0x000fce00078efe18 */
.L_x_13378:
[----:B------:R-:W-:Y:S05]  /*0c60*/  BSYNC B0 ;  /* 0x0000000000007941 */ /* 0x000fea0003800000 */
.L_x_13377:
[----:B------:R-:W0:Y:S01]  /*0c70*/  F2I.FTZ.TRUNC.NTZ R24, R24 ;  /* 0x0000001800187305 */ /* 0x000e22000021f100 */
[----:B------:R-:W-:Y:S05]  /*0c80*/  BRA `(.L_x_13358) ;  /* 0x0000000000987947 */ /* 0x000fea0003800000 */
.L_x_13370:
        /* <DEDUP_REMOVED lines=14> */
.L_x_13384:
[----:B------:R-:W-:Y:S05]  /*0d70*/  BSYNC B0 ;  /* 0x0000000000007941 */ /* 0x000fea0003800000 */
.L_x_13383:
[----:B------:R-:W0:Y:S01]  /*0d80*/  F2I.FTZ.TRUNC.NTZ R24, R24 ;  /* 0x0000001800187305 */ /* 0x000e22000021f100 */
[----:B------:R-:W-:Y:S05]  /*0d90*/  BRA `(.L_x_13358) ;  /* 0x0000000000547947 */ /* 0x000fea0003800000 */
.L_x_13357:
        /* <DEDUP_REMOVED lines=17> */
.L_x_13385:
[----:B------:R-:W-:Y:S05]  /*0eb0*/  BRA `(.L_x_13358) ;  /* 0x00000000000c7947 */ /* 0x000fea0003800000 */
.L_x_13382:
[----:B------:R0:W5:Y:S01]  /*0ec0*/  LDG.E R24, desc[UR36][R2.64] ;  /* 0x0000002402187981 */ /* 0x000162000c1e1900 */
[----:B------:R-:W-:Y:S05]  /*0ed0*/  BRA `(.L_x_13358) ;  /* 0x0000000000047947 */ /* 0x000fea0003800000 */
.L_x_13381:
[----:B------:R0:W5:Y:S02]  /*0ee0*/  LDG.E R24, desc[UR36][R2.64] ;  /* 0x0000002402187981 */ /* 0x000164000c1e1900 */
.L_x_13358:
[----:B------:R-:W2:Y:S02]  /*0ef0*/  S2R R26, SR_TID.X ;  /* 0x00000000001a7919 */ /* 0x000ea40000002100 */
[----:B--2---:R-:W-:-:S07]  /*0f00*/  VIADD R26, R26, 0x80 ;  /* 0x000000801a1a7836 */ /* 0x004fce0000000000 */
.L_x_13352:
[----:B------:R-:W-:Y:S05]  /*0f10*/  BSYNC B6 ;  /* 0x0000000000067941 */ /* 0x000fea0003800000 */
.L_x_13351:
        /* <DEDUP_REMOVED lines=23> */
.L_x_13391:
[----:B------:R0:W5:Y:S01]  /*1090*/  LDG.E.U8 R22, desc[UR36][R2.64] ;  /* 0x0000002402167981 */ /* 0x000162000c1e1100 */
[----:B------:R-:W-:Y:S05]  /*10a0*/  BRA `(.L_x_13393) ;  /* 0x0000000c00347947 */ /* 0x000fea0003800000 */
.L_x_13390:
        /* <DEDUP_REMOVED lines=8> */
.L_x_13395:
[----:B------:R0:W5:Y:S01]  /*1130*/  LDG.E R22, desc[UR36][R2.64] ;  /* 0x0000002402167981 */ /* 0x000162000c1e1900 */
[----:B------:R-:W-:Y:S05]  /*1140*/  BRA `(.L_x_13393) ;  /* 0x0000000c000c7947 */ /* 0x000fea0003800000 */
.L_x_13394:
[----:B------:R0:W5:Y:S01]  /*1150*/  LDG.E.S16 R22, desc[UR36][R2.64] ;  /* 0x0000002402167981 */ /* 0x000162000c1e1700 */
[----:B------:R-:W-:Y:S05]  /*1160*/  BRA `(.L_x_13393) ;  /* 0x0000000c00047947 */ /* 0x000fea0003800000 */
.L_x_13389:
        /* <DEDUP_REMOVED lines=9> */
.L_x_13397:
[----:B------:R-:W2:Y:S02]  /*1200*/  LDG.E.U16 R2, desc[UR36][R2.64] ;  /* 0x0000002402027981 */ /* 0x000ea4000c1e1500 */
[----:B--2---:R-:W-:-:S06]  /*1210*/  HADD2.F32 R22, -RZ, R2.H0_H0 ;  /* 0x20000002ff167230 */ /* 0x004fcc0000004100 */
[----:B------:R-:W0:Y:S01]  /*1220*/  F2I.FTZ.TRUNC.NTZ R22, R22 ;  /* 0x0000001600167305 */ /* 0x000e22000021f100 */
[----:B------:R-:W-:Y:S05]  /*1230*/  BRA `(.L_x_13393) ;  /* 0x0000000800d07947 */ /* 0x000fea0003800000 */
.L_x_13396:
        /* <DEDUP_REMOVED lines=9> */
.L_x_13399:
[----:B------:R-:W2:Y:S02]  /*12d0*/  LDG.E.U16 R2, desc[UR36][R2.64] ;  /* 0x0000002402027981 */ /* 0x000ea4000c1e1500 */
[----:B--2---:R-:W-:-:S06]  /*12e0*/  HADD2.F32 R22, -RZ, R2.H0_H0 ;  /* 0x20000002ff167230 */ /* 0x004fcc0000004100 */
[----:B------:R-:W0:Y:S01]  /*12f0*/  F2I.FTZ.TRUNC.NTZ R22, R22 ;  /* 0x0000001600167305 */ /* 0x000e22000021f100 */
[----:B------:R-:W-:Y:S05]  /*1300*/  BRA `(.L_x_13393) ;  /* 0x00000008009c7947 */ /* 0x000fea0003800000 */
.L_x_13398:
[----:B------:R-:W2:Y:S02]  /*1310*/  LDG.E.64 R2, desc[UR36][R2.64] ;  /* 0x0000002402027981 */ /* 0x000ea4000c1e1b00 */
[----:B--2---:R0:W1:Y:S01]  /*1320*/  F2I.F64.TRUNC R22, R2 ;  /* 0x0000000200167311 */ /* 0x004062000030d100 */
[----:B------:R-:W-:Y:S05]  /*1330*/  BRA `(.L_x_13393) ;  /* 0x0000000800907947 */ /* 0x000fea0003800000 */
.L_x_13388:
        /* <DEDUP_REMOVED lines=12> */
.L_x_13402:
[----:B------:R-:W2:Y:S02]  /*1400*/  LDG.E.64 R2, desc[UR36][R2.64] ;  /* 0x0000002402027981 */ /* 0x000ea4000c1e1b00 */
[----:B--2---:R0:W1:Y:S01]  /*1410*/  F2I.F64.TRUNC R22, R2 ;  /* 0x0000000200167311 */ /* 0x004062000030d100 */
[----:B------:R-:W-:Y:S05]  /*1420*/  BRA `(.L_x_13393) ;  /* 0x0000000800547947 */ /* 0x000fea0003800000 */
.L_x_13401:
        /* <DEDUP_REMOVED lines=27> */
.L_x_13404:
        /* <DEDUP_REMOVED lines=14> */
.L_x_13403:
[----:B------:R-:W2:Y:S02]  /*16c0*/  LDG.E.U16 R22, desc[UR36][R2.64] ;  /* 0x0000002402167981 */ /* 0x000ea4000c1e1500 */
[----:B--2---:R-:W-:-:S06]  /*16d0*/  IMAD.U32 R22, R22, 0x10000, RZ ;  /* 0x0001000016167824 */ /* 0x004fcc00078e00ff */
[----:B------:R-:W4:Y:S01]  /*16e0*/  F2I.FTZ.TRUNC.NTZ R22, R22 ;  /* 0x0000001600167305 */ /* 0x000f22000021f100 */
[----:B------:R-:W-:Y:S05]  /*16f0*/  BRA `(.L_x_13393) ;  /* 0x0000000400a07947 */ /* 0x000fea0003800000 */
.L_x_13400:
        /* <DEDUP_REMOVED lines=10> */
.L_x_13407:
        /* <DEDUP_REMOVED lines=21> */
.L_x_13411:
[----:B------:R-:W-:Y:S05]  /*18f0*/  BSYNC B1 ;  /* 0x0000000000017941 */ /* 0x000fea0003800000 */
.L_x_13410:
[----:B------:R-:W-:Y:S01]  /*1900*/  IMAD.SHL.U32 R2, R2, 0x100000, RZ ;  /* 0x0010000002027824 */ /* 0x000fe200078e00ff */
[----:B------:R-:W-:-:S04]  /*1910*/  LEA R3, R0, 0x3b800000, 0x17 ;  /* 0x3b80000000037811 */ /* 0x000fc800078eb8ff */
[----:B------:R-:W-:-:S07]  /*1920*/  LOP3.LUT R22, R3, R2, R22, 0xfe, !PT ;  /* 0x0000000203167212 */ /* 0x000fce00078efe16 */
.L_x_13409:
[----:B------:R-:W-:Y:S05]  /*1930*/  BSYNC B0 ;  /* 0x0000000000007941 */ /* 0x000fea0003800000 */
.L_x_13408:
[----:B------:R-:W0:Y:S01]  /*1940*/  F2I.FTZ.TRUNC.NTZ R22, R22 ;  /* 0x0000001600167305 */ /* 0x000e22000021f100 */
[----:B------:R-:W-:Y:S05]  /*1950*/  BRA `(.L_x_13393) ;  /* 0x0000000400087947 */ /* 0x000fea0003800000 */
.L_x_13406:
        /* <DEDUP_REMOVED lines=21> */
.L_x_13415:
[----:B------:R-:W-:Y:S05]  /*1ab0*/  BSYNC B1 ;  /* 0x0000000000017941 */ /* 0x000fea0003800000 */
.L_x_13414:
[----:B------:R-:W-:Y:S01]  /*1ac0*/  IMAD.SHL.U32 R2, R2, 0x200000, RZ ;  /* 0x0020000002027824 */ /* 0x000fe200078e00ff */
[----:B------:R-:W-:-:S04]  /*1ad0*/  LEA R3, R0, 0x37800000, 0x17 ;  /* 0x3780000000037811 */ /* 0x000fc800078eb8ff */
[----:B------:R-:W-:-:S07]  /*1ae0*/  LOP3.LUT R22, R3, R2, R22, 0xfe, !PT ;  /* 0x0000000203167212 */ /* 0x000fce00078efe16 */
.L_x_13413:
[----:B------:R-:W-:Y:S05]  /*1af0*/  BSYNC B0 ;  /* 0x0000000000007941 */ /* 0x000fea0003800000 */
.L_x_13412:
[----:B------:R-:W0:Y:S01]  /*1b00*/  F2I.FTZ.TRUNC.NTZ R22, R22 ;  /* 0x0000001600167305 */ /* 0x000e22000021f100 */
[----:B------:R-:W-:Y:S05]  /*1b10*/  BRA `(.L_x_13393) ;  /* 0x0000000000987947 */ /* 0x000fea0003800000 */
.L_x_13405:
        /* <DEDUP_REMOVED lines=14> */
.L_x_13419:
[----:B------:R-:W-:Y:S05]  /*1c00*/  BSYNC B0 ;  /* 0x0000000000007941 */ /* 0x000fea0003800000 */
.L_x_13418:
[----:B------:R-:W0:Y:S01]  /*1c10*/  F2I.FTZ.TRUNC.NTZ R22, R22 ;  /* 0x0000001600167305 */ /* 0x000e22000021f100 */
[----:B------:R-:W-:Y:S05]  /*1c20*/  BRA `(.L_x_13393) ;  /* 0x0000000000547947 */ /* 0x000fea0003800000 */
.L_x_13392:
        /* <DEDUP_REMOVED lines=17> */
.L_x_13420:
[----:B------:R-:W-:Y:S05]  /*1d40*/  BRA `(.L_x_13393) ;  /* 0x00000000000c7947 */ /* 0x000fea0003800000 */
.L_x_13417:
[----:B------:R0:W5:Y:S01]  /*1d50*/  LDG.E R22, desc[UR36][R2.64] ;  /* 0x0000002402167981 */ /* 0x000162000c1e1900 */
[----:B------:R-:W-:Y:S05]  /*1d60*/  BRA `(.L_x_13393) ;  /* 0x0000000000047947 */ /* 0x000fea0003800000 */
.L_x_13416:
[----:B------:R0:W5:Y:S02]  /*1d70*/  LDG.E R22, desc[UR36][R2.64] ;  /* 0x0000002402167981 */ /* 0x000164000c1e1900 */
.L_x_13393:
[----:B------:R-:W-:-:S07]  /*1d80*/  VIADD R26, R26, 0x80 ;  /* 0x000000801a1a7836 */ /* 0x000fce0000000000 */
.L_x_13387:
[----:B------:R-:W-:Y:S05]  /*1d90*/  BSYNC B6 ;  /* 0x0000000000067941 */ /* 0x000fea0003800000 */
.L_x_13386:
        /* <DEDUP_REMOVED lines=25> */
.L_x_13426:
[----:B------:R0:W5:Y:S01]  /*1f30*/  LDG.E.U8 R18, desc[UR36][R2.64] ;  /* 0x0000002402127981 */ /* 0x000162000c1e1100 */
[----:B------:R-:W-:Y:S05]  /*1f40*/  BRA `(.L_x_13428) ;  /* 0x0000000c00347947 */ /* 0x000fea0003800000 */
.L_x_13425:
        /* <DEDUP_REMOVED lines=8> */
.L_x_13430:
[----:B------:R0:W5:Y:S01]  /*1fd0*/  LDG.E R18, desc[UR36][R2.64] ;  /* 0x0000002402127981 */ /* 0x000162000c1e1900 */
[----:B------:R-:W-:Y:S05]  /*1fe0*/  BRA `(.L_x_13428) ;  /* 0x0000000c000c7947 */ /* 0x000fea0003800000 */
.L_x_13429:
[----:B------:R0:W5:Y:S01]  /*1ff0*/  LDG.E.S16 R18, desc[UR36][R2.64] ;  /* 0x0000002402127981 */ /* 0x000162000c1e1700 */
[----:B------:R-:W-:Y:S05]  /*2000*/  BRA `(.L_x_13428) ;  /* 0x0000000c00047947 */ /* 0x000fea0003800000 */
.L_x_13424:
        /* <DEDUP_REMOVED lines=9> */
.L_x_13432:
[----:B------:R-:W2:Y:S02]  /*20a0*/  LDG.E.U16 R2, desc[UR36][R2.64] ;  /* 0x0000002402027981 */ /* 0x000ea4000c1e1500 */
[----:B--2---:R-:W-:-:S06]  /*20b0*/  HADD2.F32 R18, -RZ, R2.H0_H0 ;  /* 0x20000002ff127230 */ /* 0x004fcc0000004100 */
[----:B------:R-:W0:Y:S01]  /*20c0*/  F2I.FTZ.TRUNC.NTZ R18, R18 ;  /* 0x0000001200127305 */ /* 0x000e22000021f100 */
[----:B------:R-:W-:Y:S05]  /*20d0*/  BRA `(.L_x_13428) ;  /* 0x0000000800d07947 */ /* 0x000fea0003800000 */
.L_x_13431:
        /* <DEDUP_REMOVED lines=9> */
.L_x_13434:
[----:B------:R-:W2:Y:S02]  /*2170*/  LDG.E.U16 R2, desc[UR36][R2.64] ;  /* 0x0000002402027981 */ /* 0x000ea4000c1e1500 */
[----:B--2---:R-:W-:-:S06]  /*2180*/  HADD2.F32 R18, -RZ, R2.H0_H0 ;  /* 0x20000002ff127230 */ /* 0x004fcc0000004100 */
[----:B------:R-:W0:Y:S01]  /*2190*/  F2I.FTZ.TRUNC.NTZ R18, R18 ;  /* 0x0000001200127305 */ /* 0x000e22000021f100 */
[----:B------:R-:W-:Y:S05]  /*21a0*/  BRA `(.L_x_13428) ;  /* 0x00000008009c7947 */ /* 0x000fea0003800000 */
.L_x_13433:
[----:B------:R-:W2:Y:S02]  /*21b0*/  LDG.E.64 R2, desc[UR36][R2.64] ;  /* 0x0000002402027981 */ /* 0x000ea4000c1e1b00 */
[----:B--2---:R0:W1:Y:S01]  /*21c0*/  F2I.F64.TRUNC R18, R2 ;  /* 0x0000000200127311 */ /* 0x004062000030d100 */
[----:B------:R-:W-:Y:S05]  /*21d0*/  BRA `(.L_x_13428) ;  /* 0x0000000800907947 */ /* 0x000fea0003800000 */
.L_x_13423:
        /* <DEDUP_REMOVED lines=12> */
.L_x_13437:
[----:B------:R-:W2:Y:S02]  /*22a0*/  LDG.E.64 R2, desc[UR36][R2.64] ;  /* 0x0000002402027981 */ /* 0x000ea4000c1e1b00 */
[----:B--2---:R0:W1:Y:S01]  /*22b0*/  F2I.F64.TRUNC R18, R2 ;  /* 0x0000000200127311 */ /* 0x004062000030d100 */
[----:B------:R-:W-:Y:S05]  /*22c0*/  BRA `(.L_x_13428) ;  /* 0x0000000800547947 */ /* 0x000fea0003800000 */
.L_x_13436:
        /* <DEDUP_REMOVED lines=27> */
.L_x_13439:
        /* <DEDUP_REMOVED lines=14> */
.L_x_13438:
[----:B------:R-:W2:Y:S02]  /*2560*/  LDG.E.U16 R18, desc[UR36][R2.64] ;  /* 0x0000002402127981 */ /* 0x000ea4000c1e1500 */
[----:B--2---:R-:W-:-:S06]  /*2570*/  IMAD.U32 R18, R18, 0x10000, RZ ;  /* 0x0001000012127824 */ /* 0x004fcc00078e00ff */
[----:B------:R-:W0:Y:S01]  /*2580*/  F2I.FTZ.TRUNC.NTZ R18, R18 ;  /* 0x0000001200127305 */ /* 0x000e22000021f100 */
[----:B------:R-:W-:Y:S05]  /*2590*/  BRA `(.L_x_13428) ;  /* 0x0000000400a07947 */ /* 0x000fea0003800000 */
.L_x_13435:
        /* <DEDUP_REMOVED lines=10> */
.L_x_13442:
        /* <DEDUP_REMOVED lines=21> */
.L_x_13446:
[----:B------:R-:W-:Y:S05]  /*2790*/  BSYNC B1 ;  /* 0x0000000000017941 */ /* 0x000fea0003800000 */
.L_x_13445:
[----:B------:R-:W-:Y:S01]  /*27a0*/  IMAD.SHL.U32 R2, R2, 0x100000, RZ ;  /* 0x0010000002027824 */ /* 0x000fe200078e00ff */
[----:B------:R-:W-:-:S04]  /*27b0*/  LEA R3, R0, 0x3b800000, 0x17 ;  /* 0x3b80000000037811 */ /* 0x000fc800078eb8ff */
[----:B------:R-:W-:-:S07]  /*27c0*/  LOP3.LUT R18, R3, R2, R18, 0xfe, !PT ;  /* 0x0000000203127212 */ /* 0x000fce00078efe12 */
.L_x_13444:
[----:B------:R-:W-:Y:S05]  /*27d0*/  BSYNC B0 ;  /* 0x0000000000007941 */ /* 0x000fea0003800000 */
.L_x_13443:
[----:B------:R-:W1:Y:S01]  /*27e0*/  F2I.FTZ.TRUNC.NTZ R18, R18 ;  /* 0x0000001200127305 */ /* 0x000e62000021f100 */
[----:B------:R-:W-:Y:S05]  /*27f0*/  BRA `(.L_x_13428) ;  /* 0x0000000400087947 */ /* 0x000fea0003800000 */
.L_x_13441:
        /* <DEDUP_REMOVED lines=21> */
.L_x_13450:
[----:B------:R-:W-:Y:S05]  /*2950*/  BSYNC B1 ;  /* 0x0000000000017941 */ /* 0x000fea0003800000 */
.L_x_13449:
[----:B------:R-:W-:Y:S01]  /*2960*/  IMAD.SHL.U32 R2, R2, 0x200000, RZ ;  /* 0x0020000002027824 */ /* 0x000fe200078e00ff */
[----:B------:R-:W-:-:S04]  /*2970*/  LEA R3, R0, 0x37800000, 0x17 ;  /* 0x3780000000037811 */ /* 0x000fc800078eb8ff */
[----:B------:R-:W-:-:S07]  /*2980*/  LOP3.LUT R18, R3, R2, R18, 0xfe, !PT ;  /* 0x0000000203127212 */ /* 0x000fce00078efe12 */
.L_x_13448:
[----:B------:R-:W-:Y:S05]  /*2990*/  BSYNC B0 ;  /* 0x0000000000007941 */ /* 0x000fea0003800000 */
.L_x_13447:
[----:B------:R-:W2:Y:S01]  /*29a0*/  F2I.FTZ.TRUNC.NTZ R18, R18 ;  /* 0x0000001200127305 */ /* 0x000ea2000021f100 */
[----:B------:R-:W-:Y:S05]  /*29b0*/  BRA `(.L_x_13428) ;  /* 0x0000000000987947 */ /* 0x000fea0003800000 */
.L_x_13440:
        /* <DEDUP_REMOVED lines=14> */
.L_x_13454:
[----:B------:R-:W-:Y:S05]  /*2aa0*/  BSYNC B0 ;  /* 0x0000000000007941 */ /* 0x000fea0003800000 */
.L_x_13453:
[----:B------:R-:W4:Y:S01]  /*2ab0*/  F2I.FTZ.TRUNC.NTZ R18, R18 ;  /* 0x0000001200127305 */ /* 0x000f22000021f100 */
[----:B------:R-:W-:Y:S05]  /*2ac0*/  BRA `(.L_x_13428) ;  /* 0x0000000000547947 */ /* 0x000fea0003800000 */
.L_x_13427:
        /* <DEDUP_REMOVED lines=17> */
.L_x_13455:
[----:B------:R-:W-:Y:S05]  /*2be0*/  BRA `(.L_x_13428) ;  /* 0x00000000000c7947 */ /* 0x000fea0003800000 */
.L_x_13452:
[----:B------:R0:W5:Y:S01]  /*2bf0*/  LDG.E R18, desc[UR36][R2.64] ;  /* 0x0000002402127981 */ /* 0x000162000c1e1900 */
[----:B------:R-:W-:Y:S05]  /*2c00*/  BRA `(.L_x_13428) ;  /* 0x0000000000047947 */ /* 0x000fea0003800000 */
.L_x_13451:
[----:B------:R3:W5:Y:S02]  /*2c10*/  LDG.E R18, desc[UR36][R2.64] ;  /* 0x0000002402127981 */ /* 0x000764000c1e1900 */
.L_x_13428:
[----:B------:R-:W-:-:S07]  /*2c20*/  VIADD R26, R26, 0x80 ;  /* 0x000000801a1a7836 */ /* 0x000fce0000000000 */
.L_x_13422:
[----:B------:R-:W-:Y:S05]  /*2c30*/  BSYNC B6 ;  /* 0x0000000000067941 */ /* 0x000fea0003800000 */
.L_x_13421:
        /* <DEDUP_REMOVED lines=22> */
.L_x_13461:
[----:B------:R0:W5:Y:S01]  /*2da0*/  LDG.E.U8 R16, desc[UR36][R2.64] ;  /* 0x0000002402107981 */ /* 0x000162000c1e1100 */
[----:B------:R-:W-:Y:S05]  /*2db0*/  BRA `(.L_x_13457) ;  /* 0x0000000c00307947 */ /* 0x000fea0003800000 */
.L_x_13460:
        /* <DEDUP_REMOVED lines=8> */
.L_x_13464:
[----:B------:R0:W5:Y:S01]  /*2e40*/  LDG.E R16, desc[UR36][R2.64] ;  /* 0x0000002402107981 */ /* 0x000162000c1e1900 */
[----:B------:R-:W-:Y:S05]  /*2e50*/  BRA `(.L_x_13457) ;  /* 0x0000000c00087947 */ /* 0x000fea0003800000 */
.L_x_13463:
[----:B------:R0:W5:Y:S01]  /*2e60*/  LDG.E.S16 R16, desc[UR36][R2.64] ;  /* 0x0000002402107981 */ /* 0x000162000c1e1700 */
[----:B------:R-:W-:Y:S05]  /*2e70*/  BRA `(.L_x_13457) ;  /* 0x0000000c00007947 */ /* 0x000fea0003800000 */
.L_x_13459:
        /* <DEDUP_REMOVED lines=9> */
.L_x_13466:
[----:B------:R-:W3:Y:S02]  /*2f10*/  LDG.E.U16 R2, desc[UR36][R2.64] ;  /* 0x0000002402027981 */ /* 0x000ee4000c1e1500 */
[----:B---3--:R-:W-:-:S06]  /*2f20*/  HADD2.F32 R16, -RZ, R2.H0_H0 ;  /* 0x20000002ff107230 */ /* 0x008fcc0000004100 */
[----:B------:R-:W0:Y:S01]  /*2f30*/  F2I.FTZ.TRUNC.NTZ R16, R16 ;  /* 0x0000001000107305 */ /* 0x000e22000021f100 */
[----:B------:R-:W-:Y:S05]  /*2f40*/  BRA `(.L_x_13457) ;  /* 0x0000000800cc7947 */ /* 0x000fea0003800000 */
.L_x_13465:
        /* <DEDUP_REMOVED lines=9> */
.L_x_13468:
[----:B------:R-:W3:Y:S02]  /*2fe0*/  LDG.E.U16 R2, desc[UR36][R2.64] ;  /* 0x0000002402027981 */ /* 0x000ee4000c1e1500 */
[----:B---3--:R-:W-:-:S06]  /*2ff0*/  HADD2.F32 R16, -RZ, R2.H0_H0 ;  /* 0x20000002ff107230 */ /* 0x008fcc0000004100 */
[----:B------:R-:W0:Y:S01]  /*3000*/  F2I.FTZ.TRUNC.NTZ R16, R16 ;  /* 0x0000001000107305 */ /* 0x000e22000021f100 */
[----:B------:R-:W-:Y:S05]  /*3010*/  BRA `(.L_x_13457) ;  /* 0x0000000800987947 */ /* 0x000fea0003800000 */
.L_x_13467:
[----:B------:R-:W3:Y:S02]  /*3020*/  LDG.E.64 R16, desc[UR36][R2.64] ;  /* 0x0000002402107981 */ /* 0x000ee4000c1e1b00 */
[----:B---3--:R0:W1:Y:S01]  /*3030*/  F2I.F64.TRUNC R16, R16 ;  /* 0x0000001000107311 */ /* 0x008062000030d100 */
[----:B------:R-:W-:Y:S05]  /*3040*/  BRA `(.L_x_13457) ;  /* 0x00000008008c7947 */ /* 0x000fea0003800000 */
.L_x_13458:
        /* <DEDUP_REMOVED lines=12> */
.L_x_13471:
[----:B------:R-:W3:Y:S02]  /*3110*/  LDG.E.64 R2, desc[UR36][R2.64] ;  /* 0x0000002402027981 */ /* 0x000ee4000c1e1b00 */
[----:B---3--:R0:W1:Y:S01]  /*3120*/  F2I.F64.TRUNC R16, R2 ;  /* 0x0000000200107311 */ /* 0x008062000030d100 */
[----:B------:R-:W-:Y:S05]  /*3130*/  BRA `(.L_x_13457) ;  /* 0x0000000800507947 */ /* 0x000fea0003800000 */
.L_x_13470:
        /* <DEDUP_REMOVED lines=27> */
.L_x_13473:
        /* <DEDUP_REMOVED lines=14> */
.L_x_13472:
[----:B------:R-:W3:Y:S02]  /*33d0*/  LDG.E.U16 R16, desc[UR36][R2.64] ;  /* 0x0000002402107981 */ /* 0x000ee4000c1e1500 */
[----:B---3--:R-:W-:-:S06]  /*33e0*/  IMAD.U32 R16, R16, 0x10000, RZ ;  /* 0x0001000010107824 */ /* 0x008fcc00078e00ff */
[----:B------:R-:W0:Y:S01]  /*33f0*/  F2I.FTZ.TRUNC.NTZ R16, R16 ;  /* 0x0000001000107305 */ /* 0x000e22000021f100 */
[----:B------:R-:W-:Y:S05]  /*3400*/  BRA `(.L_x_13457) ;  /* 0x00000004009c7947 */ /* 0x000fea0003800000 */
.L_x_13469:
        /* <DEDUP_REMOVED lines=10> */
.L_x_13476:
        /* <DEDUP_REMOVED lines=21> */
.L_x_13480:
[----:B------:R-:W-:Y:S05]  /*3600*/  BSYNC B1 ;  /* 0x0000000000017941 */ /* 0x000fea0003800000 */
.L_x_13479:
[----:B------:R-:W-:Y:S01]  /*3610*/  IMAD.SHL.U32 R2, R2, 0x100000, RZ ;  /* 0x0010000002027824 */ /* 0x000fe200078e00ff */
[----:B------:R-:W-:-:S04]  /*3620*/  LEA R3, R0, 0x3b800000, 0x17 ;  /* 0x3b80000000037811 */ /* 0x000fc800078eb8ff */
[----:B------:R-:W-:-:S07]  /*3630*/  LOP3.LUT R16, R3, R2, R16, 0xfe, !PT ;  /* 0x0000000203107212 */ /* 0x000fce00078efe10 */
.L_x_13478:
[----:B------:R-:W-:Y:S05]  /*3640*/  BSYNC B0 ;  /* 0x0000000000007941 */ /* 0x000fea0003800000 */
.L_x_13477:
[----:B------:R-:W0:Y:S01]  /*3650*/  F2I.FTZ.TRUNC.NTZ R16, R16 ;  /* 0x0000001000107305 */ /* 0x000e22000021f100 */
[----:B------:R-:W-:Y:S05]  /*3660*/  BRA `(.L_x_13457) ;  /* 0x0000000400047947 */ /* 0x000fea0003800000 */
.L_x_13475:
        /* <DEDUP_REMOVED lines=21> */
.L_x_13484:
[----:B------:R-:W-:Y:S05]  /*37c0*/  BSYNC B1 ;  /* 0x0000000000017941 */ /* 0x000fea0003800000 */
.L_x_13483:
[----:B------:R-:W-:Y:S01]  /*37d0*/  IMAD.SHL.U32 R2, R2, 0x200000, RZ ;  /* 0x0020000002027824 */ /* 0x000fe200078e00ff */
[----:B------:R-:W-:-:S04]  /*37e0*/  LEA R3, R0, 0x37800000, 0x17 ;  /* 0x3780000000037811 */ /* 0x000fc800078eb8ff */
[----:B------:R-:W-:-:S07]  /*37f0*/  LOP3.LUT R16, R3, R2, R16, 0xfe, !PT ;  /* 0x0000000203107212 */ /* 0x000fce00078efe10 */
.L_x_13482:
[----:B------:R-:W-:Y:S05]  /*3800*/  BSYNC B0 ;  /* 0x0000000000007941 */ /* 0x000fea0003800000 */
.L_x_13481:
[----:B------:R-:W0:Y:S01]  /*3810*/  F2I.FTZ.TRUNC.NTZ R16, R16 ;  /* 0x0000001000107305 */ /* 0x000e22000021f100 */
[----:B------:R-:W-:Y:S05]  /*3820*/  BRA `(.L_x_13457) ;  /* 0x0000000000947947 */ /* 0x000fea0003800000 */
.L_x_13474:
        /* <DEDUP_REMOVED lines=14> */
.L_x_13488:
[----:B------:R-:W-:Y:S05]  /*3910*/  BSYNC B0 ;  /* 0x0000000000007941 */ /* 0x000fea0003800000 */
.L_x_13487:
[----:B------:R-:W0:Y:S01]  /*3920*/  F2I.FTZ.TRUNC.NTZ R16, R16 ;  /* 0x0000001000107305 */ /* 0x000e22000021f100 */
[----:B------:R-:W-:Y:S05]  /*3930*/  BRA `(.L_x_13457) ;  /* 0x0000000000507947 */ /* 0x000fea0003800000 */
.L_x_13462:
        /* <DEDUP_REMOVED lines=16> */
.L_x_13489:
[----:B------:R-:W-:Y:S05]  /*3a40*/  BRA `(.L_x_13457) ;  /* 0x00000000000c7947 */ /* 0x000fea0003800000 */
.L_x_13486:
[----:B------:R0:W5:Y:S01]  /*3a50*/  LDG.E R16, desc[UR36][R2.64] ;  /* 0x0000002402107981 */ /* 0x000162000c1e1900 */
[----:B------:R-:W-:Y:S05]  /*3a60*/  BRA `(.L_x_13457) ;  /* 0x0000000000047947 */ /* 0x000fea0003800000 */
.L_x_13485:
[----:B------:R0:W5:Y:S02]  /*3a70*/  LDG.E R16, desc[UR36][R2.64] ;  /* 0x0000002402107981 */ /* 0x000164000c1e1900 */
.L_x_13457:
[----:B------:R-:W-:Y:S05]  /*3a80*/  BSYNC B6 ;  /* 0x0000000000067941 */ /* 0x000fea0003800000 */
.L_x_13456:
[----:B01-34-:R-:W0:Y:S01]  /*3a90*/  S2R R2, SR_TID.X ;  /* 0x0000000000027919 */ /* 0x01be220000002100 */
[----:B------:R-:W1:Y:S01]  /*3aa0*/  LDC.U8 R17, c[0x0][0x244] ;  /* 0x00009100ff117b82 */ /* 0x000e620000000000 */
[----:B------:R-:W-:Y:S01]  /*3ab0*/  ULDC UR4, c[0x0][0x218] ;  /* 0x0000860000047ab9 */ /* 0x000fe20000000800 */
[----:B------:R-:W-:Y:S01]  /*3ac0*/  BSSY B6, `(.L_x_13490) ;  /* 0x00000f2000067945 */ /* 0x000fe20003800000 */
[----:B--2--5:R-:W-:Y:S02]  /*3ad0*/  VIMNMX R4, R24, UR4, !PT ;  /* 0x0000000418047c48 */ /* 0x024fe4000ffe0100 */
[----:B------:R-:W-:Y:S02]  /*3ae0*/  VIMNMX R22, R22, UR4, !PT ;  /* 0x0000000416167c48 */ /* 0x000fe4000ffe0100 */
[----:B------:R-:W-:Y:S02]  /*3af0*/  VIMNMX R18, R18, UR4, !PT ;  /* 0x0000000412127c48 */ /* 0x000fe4000ffe0100 */
[----:B------:R-:W-:-:S02]  /*3b00*/  VIMNMX R16, R16, UR4, !PT ;  /* 0x0000000410107c48 */ /* 0x000fc4000ffe0100 */
        /* <DEDUP_REMOVED lines=23> */
.L_x_13495:
[----:B------:R0:W-:Y:S01]  /*3c80*/  STG.E.U8 desc[UR36][R8.64], R4 ;  /* 0x0000000408007986 */ /* 0x0001e2000c101124 */
[----:B------:R-:W-:Y:S05]  /*3c90*/  BRA `(.L_x_13491) ;  /* 0x0000000c00507947 */ /* 0x000fea0003800000 */
.L_x_13494:
        /* <DEDUP_REMOVED lines=9> */
.L_x_13498:
[----:B------:R0:W-:Y:S01]  /*3d30*/  STG.E desc[UR36][R8.64], R4 ;  /* 0x0000000408007986 */ /* 0x0001e2000c101924 */
[----:B------:R-:W-:Y:S05]  /*3d40*/  BRA `(.L_x_13491) ;  /* 0x0000000c00247947 */ /* 0x000fea0003800000 */
.L_x_13497:
[----:B------:R0:W-:Y:S01]  /*3d50*/  STG.E.U16 desc[UR36][R8.64], R4 ;  /* 0x0000000408007986 */ /* 0x0001e2000c101524 */
[----:B------:R-:W-:Y:S05]  /*3d60*/  BRA `(.L_x_13491) ;  /* 0x0000000c001c7947 */ /* 0x000fea0003800000 */
.L_x_13493:
        /* <DEDUP_REMOVED lines=9> */
.L_x_13500:
[----:B------:R-:W-:-:S04]  /*3e00*/  I2FP.F32.S32 R0, R4 ;  /* 0x0000000400007245 */ /* 0x000fc80000201400 */
[----:B------:R-:W-:-:S05]  /*3e10*/  F2FP.F16.F32.PACK_AB R0, RZ, R0 ;  /* 0x00000000ff00723e */ /* 0x000fca00000000ff */
[----:B------:R0:W-:Y:S01]  /*3e20*/  STG.E.U16 desc[UR36][R8.64], R0 ;  /* 0x0000000008007986 */ /* 0x0001e2000c101524 */
[----:B------:R-:W-:Y:S05]  /*3e30*/  BRA `(.L_x_13491) ;  /* 0x0000000800e87947 */ /* 0x000fea0003800000 */
.L_x_13499:
        /* <DEDUP_REMOVED lines=10> */
.L_x_13502:
[----:B------:R-:W-:-:S04]  /*3ee0*/  I2FP.F32.S32 R4, R4 ;  /* 0x0000000400047245 */ /* 0x000fc80000201400 */
[----:B------:R-:W-:-:S04]  /*3ef0*/  F2FP.F16.F32.PACK_AB R3, RZ, R4 ;  /* 0x00000004ff03723e */ /* 0x000fc800000000ff */
[----:B------:R-:W-:-:S05]  /*3f00*/  PRMT R3, R3, 0x5410, RZ ;  /* 0x0000541003037816 */ /* 0x000fca00000000ff */
[----:B------:R0:W-:Y:S01]  /*3f10*/  STG.E desc[UR36][R8.64], R3 ;  /* 0x0000000308007986 */ /* 0x0001e2000c101924 */
[----:B------:R-:W-:Y:S05]  /*3f20*/  BRA `(.L_x_13491) ;  /* 0x0000000800ac7947 */ /* 0x000fea0003800000 */
.L_x_13501:
[----:B------:R-:W0:Y:S02]  /*3f30*/  I2F.F64 R4, R4 ;  /* 0x0000000400047312 */ /* 0x000e240000201c00 */
[----:B0-----:R0:W-:Y:S01]  /*3f40*/  STG.E.64 desc[UR36][R8.64], R4 ;  /* 0x0000000408007986 */ /* 0x0011e2000c101b24 */
[----:B------:R-:W-:Y:S05]  /*3f50*/  BRA `(.L_x_13491) ;  /* 0x0000000800a07947 */ /* 0x000fea0003800000 */
.L_x_13492:
        /* <DEDUP_REMOVED lines=12> */
.L_x_13505:
[----:B------:R-:W0:Y:S01]  /*4020*/  I2F.F64 R4, R4 ;  /* 0x0000000400047312 */ /* 0x000e220000201c00 */
[----:B------:R-:W-:-:S05]  /*4030*/  CS2R R6, SRZ ;  /* 0x0000000000067805 */ /* 0x000fca000001ff00 */
[----:B0-----:R0:W-:Y:S01]  /*4040*/  STG.E.128 desc[UR36][R8.64], R4 ;  /* 0x0000000408007986 */ /* 0x0011e2000c101d24 */
[----:B------:R-:W-:Y:S05]  /*4050*/  BRA `(.L_x_13491) ;  /* 0x0000000800607947 */ /* 0x000fea0003800000 */
.L_x_13504:
        /* <DEDUP_REMOVED lines=21> */
.L_x_13509:
[----:B------:R-:W-:Y:S05]  /*41b0*/  BSYNC B0 ;  /* 0x0000000000007941 */ /* 0x000fea0003800000 */
.L_x_13508:
[----:B------:R-:W-:-:S05]  /*41c0*/  LOP3.LUT R5, R0, R5, RZ, 0xfc, !PT ;  /* 0x0000000500057212 */ /* 0x000fca00078efcff */
[----:B------:R0:W-:Y:S01]  /*41d0*/  STG.E.U8 desc[UR36][R8.64], R5 ;  /* 0x0000000508007986 */ /* 0x0001e2000c101124 */
[----:B------:R-:W-:Y:S05]  /*41e0*/  BRA `(.L_x_13491) ;  /* 0x0000000400fc7947 */ /* 0x000fea0003800000 */
.L_x_13507:
        /* <DEDUP_REMOVED lines=13> */
.L_x_13511:
[----:B------:R-:W-:Y:S01]  /*42c0*/  IMAD.MOV.U32 R0, RZ, RZ, 0x7f ;  /* 0x0000007fff007424 */ /* 0x000fe200078e00ff */
[----:B------:R-:W-:-:S04]  /*42d0*/  ISETP.GT.U32.AND P0, PT, R3, 0x7f800000, PT ;  /* 0x7f8000000300780c */ /* 0x000fc80003f04070 */
[----:B------:R-:W-:-:S09]  /*42e0*/  SEL R0, R0, 0x7c, P0 ;  /* 0x0000007c00007807 */ /* 0x000fd20000000000 */
.L_x_13512:
[----:B------:R-:W-:Y:S05]  /*42f0*/  BSYNC B0 ;  /* 0x0000000000007941 */ /* 0x000fea0003800000 */
.L_x_13510:
[----:B------:R-:W-:-:S04]  /*4300*/  LOP3.LUT R3, R5, 0x80000000, RZ, 0xc0, !PT ;  /* 0x8000000005037812 */ /* 0x000fc800078ec0ff */
[----:B------:R-:W-:-:S04]  /*4310*/  SHF.R.U32.HI R3, RZ, 0x18, R3 ;  /* 0x00000018ff037819 */ /* 0x000fc80000011603 */
[----:B------:R-:W-:-:S05]  /*4320*/  LOP3.LUT R3, R0, R3, RZ, 0xfc, !PT ;  /* 0x0000000300037212 */ /* 0x000fca00078efcff */
[----:B------:R0:W-:Y:S01]  /*4330*/  STG.E.U8 desc[UR36][R8.64], R3 ;  /* 0x0000000308007986 */ /* 0x0001e2000c101124 */
[----:B------:R-:W-:Y:S05]  /*4340*/  BRA `(.L_x_13491) ;  /* 0x0000000400a47947 */ /* 0x000fea0003800000 */
.L_x_13506:
[----:B------:R-:W-:-:S04]  /*4350*/  I2FP.F32.S32 R0, R4 ;  /* 0x0000000400007245 */ /* 0x000fc80000201400 */
[----:B------:R-:W-:-:S05]  /*4360*/  F2FP.BF16.F32.PACK_AB R0, RZ, R0 ;  /* 0x00000000ff00723e */ /* 0x000fca00000010ff */
[----:B------:R0:W-:Y:S01]  /*4370*/  STG.E.U16 desc[UR36][R8.64], R0 ;  /* 0x0000000008007986 */ /* 0x0001e2000c101524 */
[----:B------:R-:W-:Y:S05]  /*4380*/  BRA `(.L_x_13491) ;  /* 0x0000000400947947 */ /* 0x000fea0003800000 */
.L_x_13503:
        /* <DEDUP_REMOVED lines=10> */
.L_x_13515:
        /* <DEDUP_REMOVED lines=17> */
.L_x_13518:
[----:B------:R-:W-:-:S04]  /*4540*/  LOP3.LUT R3, R5, 0x80000000, RZ, 0xc0, !PT ;  /* 0x8000000005037812 */ /* 0x000fc800078ec0ff */
[----:B------:R-:W-:-:S04]  /*4550*/  SHF.R.U32.HI R3, RZ, 0x18, R3 ;  /* 0x00000018ff037819 */ /* 0x000fc80000011603 */
[----:B------:R-:W-:-:S04]  /*4560*/  LOP3.LUT R0, R0, R3, RZ, 0xfc, !PT ;  /* 0x0000000300007212 */ /* 0x000fc800078efcff */
[----:B------:R-:W-:-:S07]  /*4570*/  PRMT R4, R0, 0x7610, R4 ;  /* 0x0000761000047816 */ /* 0x000fce0000000004 */
.L_x_13517:
[----:B------:R-:W-:Y:S05]  /*4580*/  BSYNC B0 ;  /* 0x0000000000007941 */ /* 0x000fea0003800000 */
.L_x_13516:
[----:B------:R4:W-:Y:S01]  /*4590*/  STG.E.U8 desc[UR36][R8.64], R4 ;  /* 0x0000000408007986 */ /* 0x0009e2000c101124 */
[----:B------:R-:W-:Y:S05]  /*45a0*/  BRA `(.L_x_13491) ;  /* 0x00000004000c7947 */ /* 0x000fea0003800000 */
.L_x_13514:
        /* <DEDUP_REMOVED lines=17> */
.L_x_13521:
[----:B------:R-:W-:-:S04]  /*46c0*/  LOP3.LUT R3, R5, 0x80000000, RZ, 0xc0, !PT ;  /* 0x8000000005037812 */ /* 0x000fc800078ec0ff */
[----:B------:R-:W-:-:S04]  /*46d0*/  SHF.R.U32.HI R3, RZ, 0x18, R3 ;  /* 0x00000018ff037819 */ /* 0x000fc80000011603 */
[----:B------:R-:W-:-:S04]  /*46e0*/  LOP3.LUT R0, R0, R3, RZ, 0xfc, !PT ;  /* 0x0000000300007212 */ /* 0x000fc800078efcff */
[----:B------:R-:W-:-:S07]  /*46f0*/  PRMT R4, R0, 0x7610, R4 ;  /* 0x0000761000047816 */ /* 0x000fce0000000004 */
.L_x_13520:
[----:B------:R-:W-:Y:S05]  /*4700*/  BSYNC B0 ;  /* 0x0000000000007941 */ /* 0x000fea0003800000 */
.L_x_13519:
[----:B------:R0:W-:Y:S01]  /*4710*/  STG.E.U8 desc[UR36][R8.64], R4 ;  /* 0x0000000408007986 */ /* 0x0001e2000c101124 */
[----:B------:R-:W-:Y:S05]  /*4720*/  BRA `(.L_x_13491) ;  /* 0x0000000000ac7947 */ /* 0x000fea0003800000 */
.L_x_13513:
        /* <DEDUP_REMOVED lines=22> */
.L_x_13496:
        /* <DEDUP_REMOVED lines=16> */
.L_x_13524:
[----:B------:R-:W-:Y:S05]  /*4990*/  BRA `(.L_x_13491) ;  /* 0x0000000000107947 */ /* 0x000fea0003800000 */
.L_x_13523:
[----:B------:R-:W-:-:S05]  /*49a0*/  SHF.R.S32.HI R5, RZ, 0x1f, R4 ;  /* 0x0000001fff057819 */ /* 0x000fca0000011404 */
[----:B------:R3:W-:Y:S01]  /*49b0*/  STG.E.64 desc[UR36][R8.64], R4 ;  /* 0x0000000408007986 */ /* 0x0007e2000c101b24 */
[----:B------:R-:W-:Y:S05]  /*49c0*/  BRA `(.L_x_13491) ;  /* 0x0000000000047947 */ /* 0x000fea0003800000 */
.L_x_13522:
[----:B------:R0:W-:Y:S02]  /*49d0*/  STG.E desc[UR36][R8.64], R4 ;  /* 0x0000000408007986 */ /* 0x0001e4000c101924 */
.L_x_13491:
[----:B------:R-:W-:Y:S05]  /*49e0*/  BSYNC B6 ;  /* 0x0000000000067941 */ /* 0x000fea0003800000 */
.L_x_13490:
        /* <DEDUP_REMOVED lines=23> */
.L_x_13530:
[----:B------:R0:W-:Y:S01]  /*4b60*/  STG.E.U8 desc[UR36][R8.64], R22 ;  /* 0x0000001608007986 */ /* 0x0001e2000c101124 */
[----:B------:R-:W-:Y:S05]  /*4b70*/  BRA `(.L_x_13532) ;  /* 0x0000000c00587947 */ /* 0x000fea0003800000 */
.L_x_13529:
        /* <DEDUP_REMOVED lines=10> */
.L_x_13534:
[----:B------:R0:W-:Y:S01]  /*4c20*/  STG.E desc[UR36][R8.64], R22 ;  /* 0x0000001608007986 */ /* 0x0001e2000c101924 */
[----:B------:R-:W-:Y:S05]  /*4c30*/  BRA `(.L_x_13532) ;  /* 0x0000000c00287947 */ /* 0x000fea0003800000 */
.L_x_13533:
[----:B------:R0:W-:Y:S01]  /*4c40*/  STG.E.U16 desc[UR36][R8.64], R22 ;  /* 0x0000001608007986 */ /* 0x0001e2000c101524 */
[----:B------:R-:W-:Y:S05]  /*4c50*/  BRA `(.L_x_13532) ;  /* 0x0000000c00207947 */ /* 0x000fea0003800000 */
.L_x_13528:
        /* <DEDUP_REMOVED lines=9> */
.L_x_13536:
[----:B------:R-:W-:-:S04]  /*4cf0*/  I2FP.F32.S32 R0, R22 ;  /* 0x0000001600007245 */ /* 0x000fc80000201400 */
[----:B------:R-:W-:-:S05]  /*4d00*/  F2FP.F16.F32.PACK_AB R0, RZ, R0 ;  /* 0x00000000ff00723e */ /* 0x000fca00000000ff */
[----:B------:R0:W-:Y:S01]  /*4d10*/  STG.E.U16 desc[UR36][R8.64], R0 ;  /* 0x0000000008007986 */ /* 0x0001e2000c101524 */
[----:B------:R-:W-:Y:S05]  /*4d20*/  BRA `(.L_x_13532) ;  /* 0x0000000800ec7947 */ /* 0x000fea0003800000 */
.L_x_13535:
        /* <DEDUP_REMOVED lines=10> */
.L_x_13538:
[----:B------:R-:W-:-:S04]  /*4dd0*/  I2FP.F32.S32 R22, R22 ;  /* 0x0000001600167245 */ /* 0x000fc80000201400 */
[----:B------:R-:W-:-:S04]  /*4de0*/  F2FP.F16.F32.PACK_AB R3, RZ, R22 ;  /* 0x00000016ff03723e */ /* 0x000fc800000000ff */
[----:B------:R-:W-:-:S05]  /*4df0*/  PRMT R3, R3, 0x5410, RZ ;  /* 0x0000541003037816 */ /* 0x000fca00000000ff */
[----:B------:R0:W-:Y:S01]  /*4e00*/  STG.E desc[UR36][R8.64], R3 ;  /* 0x0000000308007986 */ /* 0x0001e2000c101924 */
[----:B------:R-:W-:Y:S05]  /*4e10*/  BRA `(.L_x_13532) ;  /* 0x0000000800b07947 */ /* 0x000fea0003800000 */
.L_x_13537:
[----:B------:R-:W0:Y:S02]  /*4e20*/  I2F.F64 R4, R22 ;  /* 0x0000001600047312 */ /* 0x000e240000201c00 */
[----:B0-----:R0:W-:Y:S01]  /*4e30*/  STG.E.64 desc[UR36][R8.64], R4 ;  /* 0x0000000408007986 */ /* 0x0011e2000c101b24 */
[----:B------:R-:W-:Y:S05]  /*4e40*/  BRA `(.L_x_13532) ;  /* 0x0000000800a47947 */ /* 0x000fea0003800000 */
.L_x_13527:
        /* <DEDUP_REMOVED lines=12> */
.L_x_13541:
[----:B------:R-:W0:Y:S01]  /*4f10*/  I2F.F64 R4, R22 ;  /* 0x0000001600047312 */ /* 0x000e220000201c00 */
[----:B------:R-:W-:-:S05]  /*4f20*/  CS2R R6, SRZ ;  /* 0x0000000000067805 */ /* 0x000fca000001ff00 */
[----:B0-----:R0:W-:Y:S01]  /*4f30*/  STG.E.128 desc[UR36][R8.64], R4 ;  /* 0x0000000408007986 */ /* 0x0011e2000c101d24 */
[----:B------:R-:W-:Y:S05]  /*4f40*/  BRA `(.L_x_13532) ;  /* 0x0000000800647947 */ /* 0x000fea0003800000 */
.L_x_13540:
        /* <DEDUP_REMOVED lines=21> */
.L_x_13545:
[----:B------:R-:W-:Y:S05]  /*50a0*/  BSYNC B0 ;  /* 0x0000000000007941 */ /* 0x000fea0003800000 */
.L_x_13544:
[----:B------:R-:W-:-:S05]  /*50b0*/  LOP3.LUT R5, R0, R5, RZ, 0xfc, !PT ;  /* 0x0000000500057212 */ /* 0x000fca00078efcff */
[----:B------:R0:W-:Y:S01]  /*50c0*/  STG.E.U8 desc[UR36][R8.64], R5 ;  /* 0x0000000508007986 */ /* 0x0001e2000c101124 */
[----:B------:R-:W-:Y:S05]  /*50d0*/  BRA `(.L_x_13532) ;  /* 0x0000000800007947 */ /* 0x000fea0003800000 */
.L_x_13543:
        /* <DEDUP_REMOVED lines=13> */
.L_x_13547:
[----:B------:R-:W-:Y:S01]  /*51b0*/  IMAD.MOV.U32 R0, RZ, RZ, 0x7f ;  /* 0x0000007fff007424 */ /* 0x000fe200078e00ff */
[----:B------:R-:W-:-:S04]  /*51c0*/  ISETP.GT.U32.AND P0, PT, R3, 0x7f800000, PT ;  /* 0x7f8000000300780c */ /* 0x000fc80003f04070 */
[----:B------:R-:W-:-:S09]  /*51d0*/  SEL R0, R0, 0x7c, P0 ;  /* 0x0000007c00007807 */ /* 0x000fd20000000000 */
.L_x_13548:
[----:B------:R-:W-:Y:S05]  /*51e0*/  BSYNC B0 ;  /* 0x0000000000007941 */ /* 0x000fea0003800000 */
.L_x_13546:
[----:B------:R-:W-:-:S04]  /*51f0*/  LOP3.LUT R3, R5, 0x80000000, RZ, 0xc0, !PT ;  /* 0x8000000005037812 */ /* 0x000fc800078ec0ff */
[----:B------:R-:W-:-:S04]  /*5200*/  SHF.R.U32.HI R3, RZ, 0x18, R3 ;  /* 0x00000018ff037819 */ /* 0x000fc80000011603 */
[----:B------:R-:W-:-:S05]  /*5210*/  LOP3.LUT R3, R0, R3, RZ, 0xfc, !PT ;  /* 0x0000000300037212 */ /* 0x000fca00078efcff */
[----:B------:R0:W-:Y:S01]  /*5220*/  STG.E.U8 desc[UR36][R8.64], R3 ;  /* 0x0000000308007986 */ /* 0x0001e2000c101124 */
[----:B------:R-:W-:Y:S05]  /*5230*/  BRA `(.L_x_13532) ;  /* 0x0000000400a87947 */ /* 0x000fea0003800000 */
.L_x_13542:
[----:B------:R-:W-:-:S04]  /*5240*/  I2FP.F32.S32 R0, R22 ;  /* 0x0000001600007245 */ /* 0x000fc80000201400 */
[----:B------:R-:W-:-:S05]  /*5250*/  F2FP.BF16.F32.PACK_AB R0, RZ, R0 ;  /* 0x00000000ff00723e */ /* 0x000fca00000010ff */
[----:B------:R0:W-:Y:S01]  /*5260*/  STG.E.U16 desc[UR36][R8.64], R0 ;  /* 0x0000000008007986 */ /* 0x0001e2000c101524 */
[----:B------:R-:W-:Y:S05]  /*5270*/  BRA `(.L_x_13532) ;  /* 0x0000000400987947 */ /* 0x000fea0003800000 */
.L_x_13539:
        /* <DEDUP_REMOVED lines=10> */
.L_x_13551:
        /* <DEDUP_REMOVED lines=17> */
.L_x_13554:
[----:B------:R-:W-:-:S04]  /*5430*/  LOP3.LUT R3, R5, 0x80000000, RZ, 0xc0, !PT ;  /* 0x8000000005037812 */ /* 0x000fc800078ec0ff */
[----:B------:R-:W-:-:S04]  /*5440*/  SHF.R.U32.HI R3, RZ, 0x18, R3 ;  /* 0x00000018ff037819 */ /* 0x000fc80000011603 */
[----:B------:R-:W-:-:S04]  /*5450*/  LOP3.LUT R0, R0, R3, RZ, 0xfc, !PT ;  /* 0x0000000300007212 */ /* 0x000fc800078efcff */
[----:B------:R-:W-:-:S07]  /*5460*/  PRMT R4, R0, 0x7610, R4 ;  /* 0x0000761000047816 */ /* 0x000fce0000000004 */
.L_x_13553:
[----:B------:R-:W-:Y:S05]  /*5470*/  BSYNC B0 ;  /* 0x0000000000007941 */ /* 0x000fea0003800000 */
.L_x_13552:
[----:B------:R3:W-:Y:S01]  /*5480*/  STG.E.U8 desc[UR36][R8.64], R4 ;  /* 0x0000000408007986 */ /* 0x0007e2000c101124 */
[----:B------:R-:W-:Y:S05]  /*5490*/  BRA `(.L_x_13532) ;  /* 0x0000000400107947 */ /* 0x000fea0003800000 */
.L_x_13550:
        /* <DEDUP_REMOVED lines=17> */
.L_x_13557:
[----:B------:R-:W-:-:S04]  /*55b0*/  LOP3.LUT R3, R5, 0x80000000, RZ, 0xc0, !PT ;  /* 0x8000000005037812 */ /* 0x000fc800078ec0ff */
[----:B------:R-:W-:-:S04]  /*55c0*/  SHF.R.U32.HI R3, RZ, 0x18, R3 ;  /* 0x00000018ff037819 */ /* 0x000fc80000011603 */
[----:B------:R-:W-:-:S04]  /*55d0*/  LOP3.LUT R0, R0, R3, RZ, 0xfc, !PT ;  /* 0x0000000300007212 */ /* 0x000fc800078efcff */
[----:B------:R-:W-:-:S07]  /*55e0*/  PRMT R4, R0, 0x7610, R4 ;  /* 0x0000761000047816 */ /* 0x000fce0000000004 */
.L_x_13556:
[----:B------:R-:W-:Y:S05]  /*55f0*/  BSYNC B0 ;  /* 0x0000000000007941 */ /* 0x000fea0003800000 */
.L_x_13555:
[----:B------:R0:W-:Y:S01]  /*5600*/  STG.E.U8 desc[UR36][R8.64], R4 ;  /* 0x0000000408007986 */ /* 0x0001e2000c101124 */
[----:B------:R-:W-:Y:S05]  /*5610*/  BRA `(.L_x_13532) ;  /* 0x0000000000b07947 */ /* 0x000fea0003800000 */
.L_x_13549:
        /* <DEDUP_REMOVED lines=22> */
.L_x_13531:
        /* <DEDUP_REMOVED lines=16> */
.L_x_13560:
[----:B------:R-:W-:Y:S05]  /*5880*/  BRA `(.L_x_13532) ;  /* 0x0000000000147947 */ /* 0x000fea0003800000 */
.L_x_13559:
[--C-:B------:R-:W-:Y:S01]  /*5890*/  SHF.R.S32.HI R5, RZ, 0x1f, R22.reuse ;  /* 0x0000001fff057819 */ /* 0x100fe20000011416 */
[----:B------:R-:W-:-:S05]  /*58a0*/  IMAD.MOV.U32 R4, RZ, RZ, R22 ;  /* 0x000000ffff047224 */ /* 0x000fca00078e0016 */
[----:B------:R2:W-:Y:S01]  /*58b0*/  STG.E.64 desc[UR36][R8.64], R4 ;  /* 0x0000000408007986 */ /* 0x0005e2000c101b24 */
[----:B------:R-:W-:Y:S05]  /*58c0*/  BRA `(.L_x_13532) ;  /* 0x0000000000047947 */ /* 0x000fea0003800000 */
.L_x_13558:
[----:B------:R0:W-:Y:S02]  /*58d0*/  STG.E desc[UR36][R8.64], R22 ;  /* 0x0000001608007986 */ /* 0x0001e4000c101924 */
.L_x_13532:
        /* <DEDUP_REMOVED lines=23> */
.L_x_13564:
[----:B------:R3:W-:Y:S01]  /*5a50*/  STG.E.U8 desc[UR36][R8.64], R18 ;  /* 0x0000001208007986 */ /* 0x0007e2000c101124 */
[----:B------:R-:W-:Y:S05]  /*5a60*/  BRA `(.L_x_13566) ;  /* 0x0000000c00587947 */ /* 0x000fea0003800000 */
.L_x_13563:
        /* <DEDUP_REMOVED lines=10> */
.L_x_13568:
[----:B------:R2:W-:Y:S01]  /*5b10*/  STG.E desc[UR36][R8.64], R18 ;  /* 0x0000001208007986 */ /* 0x0005e2000c101924 */
[----:B------:R-:W-:Y:S05]  /*5b20*/  BRA `(.L_x_13566) ;  /* 0x0000000c00287947 */ /* 0x000fea0003800000 */
.L_x_13567:
[----:B------:R0:W-:Y:S01]  /*5b30*/  STG.E.U16 desc[UR36][R8.64], R18 ;  /* 0x0000001208007986 */ /* 0x0001e2000c101524 */
[----:B------:R-:W-:Y:S05]  /*5b40*/  BRA `(.L_x_13566) ;  /* 0x0000000c00207947 */ /* 0x000fea0003800000 */
.L_x_13562:
        /* <DEDUP_REMOVED lines=9> */
.L_x_13570:
[----:B------:R-:W-:-:S04]  /*5be0*/  I2FP.F32.S32 R0, R18 ;  /* 0x0000001200007245 */ /* 0x000fc80000201400 */
[----:B------:R-:W-:-:S05]  /*5bf0*/  F2FP.F16.F32.PACK_AB R0, RZ, R0 ;  /* 0x00000000ff00723e */ /* 0x000fca00000000ff */
[----:B------:R0:W-:Y:S01]  /*5c00*/  STG.E.U16 desc[UR36][R8.64], R0 ;  /* 0x0000000008007986 */ /* 0x0001e2000c101524 */
[----:B------:R-:W-:Y:S05]  /*5c10*/  BRA `(.L_x_13566) ;  /* 0x0000000800ec7947 */ /* 0x000fea0003800000 */
.L_x_13569:
        /* <DEDUP_REMOVED lines=10> */
.L_x_13572:
[----:B------:R-:W-:-:S04]  /*5cc0*/  I2FP.F32.S32 R18, R18 ;  /* 0x0000001200127245 */ /* 0x000fc80000201400 */
[----:B------:R-:W-:-:S04]  /*5cd0*/  F2FP.F16.F32.PACK_AB R3, RZ, R18 ;  /* 0x00000012ff03723e */ /* 0x000fc800000000ff */
[----:B------:R-:W-:-:S05]  /*5ce0*/  PRMT R3, R3, 0x5410, RZ ;  /* 0x0000541003037816 */ /* 0x000fca00000000ff */
[----:B------:R0:W-:Y:S01]  /*5cf0*/  STG.E desc[UR36][R8.64], R3 ;  /* 0x0000000308007986 */ /* 0x0001e2000c101924 */
[----:B------:R-:W-:Y:S05]  /*5d00*/  BRA `(.L_x_13566) ;  /* 0x0000000800b07947 */ /* 0x000fea0003800000 */
.L_x_13571:
[----:B------:R-:W0:Y:S02]  /*5d10*/  I2F.F64 R4, R18 ;  /* 0x0000001200047312 */ /* 0x000e240000201c00 */
[----:B0-----:R0:W-:Y:S01]  /*5d20*/  STG.E.64 desc[UR36][R8.64], R4 ;  /* 0x0000000408007986 */ /* 0x0011e2000c101b24 */
[----:B------:R-:W-:Y:S05]  /*5d30*/  BRA `(.L_x_13566) ;  /* 0x0000000800a47947 */ /* 0x000fea0003800000 */
.L_x_13561:
        /* <DEDUP_REMOVED lines=12> */
.L_x_13575:
[----:B------:R-:W0:Y:S01]  /*5e00*/  I2F.F64 R4, R18 ;  /* 0x0000001200047312 */ /* 0x000e220000201c00 */
[----:B------:R-:W-:-:S05]  /*5e10*/  CS2R R6, SRZ ;  /* 0x0000000000067805 */ /* 0x000fca000001ff00 */
[----:B0-----:R0:W-:Y:S01]  /*5e20*/  STG.E.128 desc[UR36][R8.64], R4 ;  /* 0x0000000408007986 */ /* 0x0011e2000c101d24 */
[----:B------:R-:W-:Y:S05]  /*5e30*/  BRA `(.L_x_13566) ;  /* 0x0000000800647947 */ /* 0x000fea0003800000 */
.L_x_13574:
        /* <DEDUP_REMOVED lines=21> */
.L_x_13579:
[----:B------:R-:W-:Y:S05]  /*5f90*/  BSYNC B0 ;  /* 0x0000000000007941 */ /* 0x000fea0003800000 */
.L_x_13578:
[----:B------:R-:W-:-:S05]  /*5fa0*/  LOP3.LUT R5, R0, R5, RZ, 0xfc, !PT ;  /* 0x0000000500057212 */ /* 0x000fca00078efcff */
[----:B------:R0:W-:Y:S01]  /*5fb0*/  STG.E.U8 desc[UR36][R8.64], R5 ;  /* 0x0000000508007986 */ /* 0x0001e2000c101124 */
[----:B------:R-:W-:Y:S05]  /*5fc0*/  BRA `(.L_x_13566) ;  /* 0x0000000800007947 */ /* 0x000fea0003800000 */
.L_x_13577:
        /* <DEDUP_REMOVED lines=13> */
.L_x_13581:
[----:B------:R-:W-:Y:S01]  /*60a0*/  IMAD.MOV.U32 R0, RZ, RZ, 0x7f ;  /* 0x0000007fff007424 */ /* 0x000fe200078e00ff */
[----:B------:R-:W-:-:S04]  /*60b0*/  ISETP.GT.U32.AND P0, PT, R3, 0x7f800000, PT ;  /* 0x7f8000000300780c */ /* 0x000fc80003f04070 */
[----:B------:R-:W-:-:S09]  /*60c0*/  SEL R0, R0, 0x7c, P0 ;  /* 0x0000007c00007807 */ /* 0x000fd20000000000 */
.L_x_13582:
[----:B------:R-:W-:Y:S05]  /*60d0*/  BSYNC B0 ;  /* 0x0000000000007941 */ /* 0x000fea0003800000 */
.L_x_13580:
[----:B------:R-:W-:-:S04]  /*60e0*/  LOP3.LUT R3, R5, 0x80000000, RZ, 0xc0, !PT ;  /* 0x8000000005037812 */ /* 0x000fc800078ec0ff */
[----:B------:R-:W-:-:S04]  /*60f0*/  SHF.R.U32.HI R3, RZ, 0x18, R3 ;  /* 0x00000018ff037819 */ /* 0x000fc80000011603 */
[----:B------:R-:W-:-:S05]  /*6100*/  LOP3.LUT R3, R0, R3, RZ, 0xfc, !PT ;  /* 0x0000000300037212 */ /* 0x000fca00078efcff */
[----:B------:R0:W-:Y:S01]  /*6110*/  STG.E.U8 desc[UR36][R8.64], R3 ;  /* 0x0000000308007986 */ /* 0x0001e2000c101124 */
[----:B------:R-:W-:Y:S05]  /*6120*/  BRA `(.L_x_13566) ;  /* 0x0000000400a87947 */ /* 0x000fea0003800000 */
.L_x_13576:
[----:B------:R-:W-:-:S04]  /*6130*/  I2FP.F32.S32 R0, R18 ;  /* 0x0000001200007245 */ /* 0x000fc80000201400 */
[----:B------:R-:W-:-:S05]  /*6140*/  F2FP.BF16.F32.PACK_AB R0, RZ, R0 ;  /* 0x00000000ff00723e */ /* 0x000fca00000010ff */
[----:B------:R0:W-:Y:S01]  /*6150*/  STG.E.U16 desc[UR36][R8.64], R0 ;  /* 0x0000000008007986 */ /* 0x0001e2000c101524 */
[----:B------:R-:W-:Y:S05]  /*6160*/  BRA `(.L_x_13566) ;  /* 0x0000000400987947 */ /* 0x000fea0003800000 */
.L_x_13573:
        /* <DEDUP_REMOVED lines=10> */
.L_x_13585:
        /* <DEDUP_REMOVED lines=17> */
.L_x_13588:
[----:B------:R-:W-:-:S04]  /*6320*/  LOP3.LUT R3, R5, 0x80000000, RZ, 0xc0, !PT ;  /* 0x8000000005037812 */ /* 0x000fc800078ec0ff */
[----:B------:R-:W-:-:S04]  /*6330*/  SHF.R.U32.HI R3, RZ, 0x18, R3 ;  /* 0x00000018ff037819 */ /* 0x000fc80000011603 */
[----:B------:R-:W-:-:S04]  /*6340*/  LOP3.LUT R0, R0, R3, RZ, 0xfc, !PT ;  /* 0x0000000300007212 */ /* 0x000fc800078efcff */
[----:B------:R-:W-:-:S07]  /*6350*/  PRMT R4, R0, 0x7610, R4 ;  /* 0x0000761000047816 */ /* 0x000fce0000000004 */
.L_x_13587:
[----:B------:R-:W-:Y:S05]  /*6360*/  BSYNC B0 ;  /* 0x0000000000007941 */ /* 0x000fea0003800000 */
.L_x_13586:
[----:B------:R0:W-:Y:S01]  /*6370*/  STG.E.U8 desc[UR36][R8.64], R4 ;  /* 0x0000000408007986 */ /* 0x0001e2000c101124 */
[----:B------:R-:W-:Y:S05]  /*6380*/  BRA `(.L_x_13566) ;  /* 0x0000000400107947 */ /* 0x000fea0003800000 */
.L_x_13584:
        /* <DEDUP_REMOVED lines=17> */
.L_x_13591:
[----:B------:R-:W-:-:S04]  /*64a0*/  LOP3.LUT R3, R5, 0x80000000, RZ, 0xc0, !PT ;  /* 0x8000000005037812 */ /* 0x000fc800078ec0ff */
[----:B------:R-:W-:-:S04]  /*64b0*/  SHF.R.U32.HI R3, RZ, 0x18, R3 ;  /* 0x00000018ff037819 */ /* 0x000fc80000011603 */
[----:B------:R-:W-:-:S04]  /*64c0*/  LOP3.LUT R0, R0, R3, RZ, 0xfc, !PT ;  /* 0x0000000300007212 */ /* 0x000fc800078efcff */
[----:B------:R-:W-:-:S07]  /*64d0*/  PRMT R4, R0, 0x7610, R4 ;  /* 0x0000761000047816 */ /* 0x000fce0000000004 */
.L_x_13590:
[----:B------:R-:W-:Y:S05]  /*64e0*/  BSYNC B0 ;  /* 0x0000000000007941 */ /* 0x000fea0003800000 */
.L_x_13589:
[----:B------:R0:W-:Y:S01]  /*64f0*/  STG.E.U8 desc[UR36][R8.64], R4 ;  /* 0x0000000408007986 */ /* 0x0001e2000c101124 */
[----:B------:R-:W-:Y:S05]  /*6500*/  BRA `(.L_x_13566) ;  /* 0x0000000000b07947 */ /* 0x000fea0003800000 */
.L_x_13583:
        /* <DEDUP_REMOVED lines=22> */
.L_x_13565:
        /* <DEDUP_REMOVED lines=16> */
.L_x_13594:
[----:B------:R-:W-:Y:S05]  /*6770*/  BRA `(.L_x_13566) ;  /* 0x0000000000147947 */ /* 0x000fea0003800000 */
.L_x_13593:
[--C-:B------:R-:W-:Y:S01]  /*6780*/  SHF.R.S32.HI R5, RZ, 0x1f, R18.reuse ;  /* 0x0000001fff057819 */ /* 0x100fe20000011412 */
[----:B------:R-:W-:-:S05]  /*6790*/  IMAD.MOV.U32 R4, RZ, RZ, R18 ;  /* 0x000000ffff047224 */ /* 0x000fca00078e0012 */
[----:B------:R0:W-:Y:S01]  /*67a0*/  STG.E.64 desc[UR36][R8.64], R4 ;  /* 0x0000000408007986 */ /* 0x0001e2000c101b24 */
[----:B------:R-:W-:Y:S05]  /*67b0*/  BRA `(.L_x_13566) ;  /* 0x0000000000047947 */ /* 0x000fea0003800000 */
.L_x_13592:
[----:B------:R0:W-:Y:S02]  /*67c0*/  STG.E desc[UR36][R8.64], R18 ;  /* 0x0000001208007986 */ /* 0x0001e4000c101924 */
.L_x_13566:
[----:B------:R-:W-:-:S07]  /*67d0*/  VIADD R2, R2, 0x80 ;  /* 0x0000008002027836 */ /* 0x000fce0000000000 */
.L_x_13526:
[----:B------:R-:W-:Y:S05]  /*67e0*/  BSYNC B6 ;  /* 0x0000000000067941 */ /* 0x000fea0003800000 */
.L_x_13525:
        /* <DEDUP_REMOVED lines=21> */
.L_x_13598:
[----:B------:R-:W-:Y:S01]  /*6940*/  STG.E.U8 desc[UR36][R2.64], R16 ;  /* 0x0000001002007986 */ /* 0x000fe2000c101124 */
[----:B------:R-:W-:Y:S05]  /*6950*/  EXIT ;  /* 0x000000000000794d */ /* 0x000fea0003800000 */
.L_x_13597:
        /* <DEDUP_REMOVED lines=9> */
.L_x_13601:
[----:B------:R-:W-:Y:S01]  /*69f0*/  STG.E desc[UR36][R2.64], R16 ;  /* 0x0000001002007986 */ /* 0x000fe2000c101924 */
[----:B------:R-:W-:Y:S05]  /*6a00*/  EXIT ;  /* 0x000000000000794d */ /* 0x000fea0003800000 */
.L_x_13600:
[----:B------:R-:W-:Y:S01]  /*6a10*/  STG.E.U16 desc[UR36][R2.64], R16 ;  /* 0x0000001002007986 */ /* 0x000fe2000c101524 */
[----:B------:R-:W-:Y:S05]  /*6a20*/  EXIT ;  /* 0x000000000000794d */ /* 0x000fea0003800000 */
.L_x_13596:
        /* <DEDUP_REMOVED lines=9> */
.L_x_13603:
[----:B------:R-:W-:-:S04]  /*6ac0*/  I2FP.F32.S32 R0, R16 ;  /* 0x0000001000007245 */ /* 0x000fc80000201400 */
[----:B------:R-:W-:-:S05]  /*6ad0*/  F2FP.F16.F32.PACK_AB R0, RZ, R0 ;  /* 0x00000000ff00723e */ /* 0x000fca00000000ff */
[----:B------:R-:W-:Y:S01]  /*6ae0*/  STG.E.U16 desc[UR36][R2.64], R0 ;  /* 0x0000000002007986 */ /* 0x000fe2000c101524 */
[----:B------:R-:W-:Y:S05]  /*6af0*/  EXIT ;  /* 0x000000000000794d */ /* 0x000fea0003800000 */
.L_x_13602:
        /* <DEDUP_REMOVED lines=10> */
.L_x_13605:
[----:B------:R-:W-:-:S04]  /*6ba0*/  I2FP.F32.S32 R16, R16 ;  /* 0x0000001000107245 */ /* 0x000fc80000201400 */
[----:B------:R-:W-:-:S04]  /*6bb0*/  F2FP.F16.F32.PACK_AB R5, RZ, R16 ;  /* 0x00000010ff05723e */ /* 0x000fc800000000ff */
[----:B------:R-:W-:-:S05]  /*6bc0*/  PRMT R5, R5, 0x5410, RZ ;  /* 0x0000541005057816 */ /* 0x000fca00000000ff */
[----:B------:R-:W-:Y:S01]  /*6bd0*/  STG.E desc[UR36][R2.64], R5 ;  /* 0x0000000502007986 */ /* 0x000fe2000c101924 */
[----:B------:R-:W-:Y:S05]  /*6be0*/  EXIT ;  /* 0x000000000000794d */ /* 0x000fea0003800000 */
.L_x_13604:
[----:B------:R-:W0:Y:S02]  /*6bf0*/  I2F.F64 R16, R16 ;  /* 0x0000001000107312 */ /* 0x000e240000201c00 */
[----:B0-----:R-:W-:Y:S01]  /*6c00*/  STG.E.64 desc[UR36][R2.64], R16 ;  /* 0x0000001002007986 */ /* 0x001fe2000c101b24 */
[----:B------:R-:W-:Y:S05]  /*6c10*/  EXIT ;  /* 0x000000000000794d */ /* 0x000fea0003800000 */
.L_x_13595:
        /* <DEDUP_REMOVED lines=12> */
.L_x_13608:
[----:B------:R-:W0:Y:S01]  /*6ce0*/  I2F.F64 R16, R16 ;  /* 0x0000001000107312 */ /* 0x000e220000201c00 */
[----:B------:R-:W-:-:S05]  /*6cf0*/  CS2R R18, SRZ ;  /* 0x0000000000127805 */ /* 0x000fca000001ff00 */
[----:B0-----:R-:W-:Y:S01]  /*6d00*/  STG.E.128 desc[UR36][R2.64], R16 ;  /* 0x0000001002007986 */ /* 0x001fe2000c101d24 */
[----:B------:R-:W-:Y:S05]  /*6d10*/  EXIT ;  /* 0x000000000000794d */ /* 0x000fea0003800000 */
.L_x_13607:
        /* <DEDUP_REMOVED lines=21> */
.L_x_13612:
[----:B------:R-:W-:Y:S05]  /*6e70*/  BSYNC B0 ;  /* 0x0000000000007941 */ /* 0x000fea0003800000 */
.L_x_13611:
[----:B------:R-:W-:-:S05]  /*6e80*/  LOP3.LUT R5, R0, R5, RZ, 0xfc, !PT ;  /* 0x0000000500057212 */ /* 0x000fca00078efcff */
[----:B------:R-:W-:Y:S01]  /*6e90*/  STG.E.U8 desc[UR36][R2.64], R5 ;  /* 0x0000000502007986 */ /* 0x000fe2000c101124 */
[----:B------:R-:W-:Y:S05]  /*6ea0*/  EXIT ;  /* 0x000000000000794d */ /* 0x000fea0003800000 */
.L_x_13610:
        /* <DEDUP_REMOVED lines=13> */
.L_x_13614:
[----:B------:R-:W-:Y:S01]  /*6f80*/  IMAD.MOV.U32 R0, RZ, RZ, 0x7f ;  /* 0x0000007fff007424 */ /* 0x000fe200078e00ff */
[----:B------:R-:W-:-:S04]  /*6f90*/  ISETP.GT.U32.AND P0, PT, R4, 0x7f800000, PT ;  /* 0x7f8000000400780c */ /* 0x000fc80003f04070 */
[----:B------:R-:W-:-:S09]  /*6fa0*/  SEL R0, R0, 0x7c, P0 ;  /* 0x0000007c00007807 */ /* 0x000fd20000000000 */
.L_x_13615:
[----:B------:R-:W-:Y:S05]  /*6fb0*/  BSYNC B0 ;  /* 0x0000000000007941 */ /* 0x000fea0003800000 */
.L_x_13613:
[----:B------:R-:W-:-:S04]  /*6fc0*/  LOP3.LUT R4, R5, 0x80000000, RZ, 0xc0, !PT ;  /* 0x8000000005047812 */ /* 0x000fc800078ec0ff */
[----:B------:R-:W-:-:S04]  /*6fd0*/  SHF.R.U32.HI R5, RZ, 0x18, R4 ;  /* 0x00000018ff057819 */ /* 0x000fc80000011604 */
[----:B------:R-:W-:-:S05]  /*6fe0*/  LOP3.LUT R5, R0, R5, RZ, 0xfc, !PT ;  /* 0x0000000500057212 */ /* 0x000fca00078efcff */
[----:B------:R-:W-:Y:S01]  /*6ff0*/  STG.E.U8 desc[UR36][R2.64], R5 ;  /* 0x0000000502007986 */ /* 0x000fe2000c101124 */
[----:B------:R-:W-:Y:S05]  /*7000*/  EXIT ;  /* 0x000000000000794d */ /* 0x000fea0003800000 */
.L_x_13609:
[----:B------:R-:W-:-:S04]  /*7010*/  I2FP.F32.S32 R0, R16 ;  /* 0x0000001000007245 */ /* 0x000fc80000201400 */
[----:B------:R-:W-:-:S05]  /*7020*/  F2FP.BF16.F32.PACK_AB R0, RZ, R0 ;  /* 0x00000000ff00723e */ /* 0x000fca00000010ff */
[----:B------:R-:W-:Y:S01]  /*7030*/  STG.E.U16 desc[UR36][R2.64], R0 ;  /* 0x0000000002007986 */ /* 0x000fe2000c101524 */
[----:B------:R-:W-:Y:S05]  /*7040*/  EXIT ;  /* 0x000000000000794d */ /* 0x000fea0003800000 */
.L_x_13606:
        /* <DEDUP_REMOVED lines=10> */
.L_x_13618:
        /* <DEDUP_REMOVED lines=17> */
.L_x_13621:
[----:B------:R-:W-:-:S04]  /*7200*/  LOP3.LUT R0, R7, 0x80000000, RZ, 0xc0, !PT ;  /* 0x8000000007007812 */ /* 0x000fc800078ec0ff */
[----:B------:R-:W-:-:S04]  /*7210*/  SHF.R.U32.HI R5, RZ, 0x18, R0 ;  /* 0x00000018ff057819 */ /* 0x000fc80000011600 */
[----:B------:R-:W-:-:S04]  /*7220*/  LOP3.LUT R4, R4, R5, RZ, 0xfc, !PT ;  /* 0x0000000504047212 */ /* 0x000fc800078efcff */
[----:B------:R-:W-:-:S07]  /*7230*/  PRMT R0, R4, 0x7610, R0 ;  /* 0x0000761004007816 */ /* 0x000fce0000000000 */
.L_x_13620:
[----:B------:R-:W-:Y:S05]  /*7240*/  BSYNC B0 ;  /* 0x0000000000007941 */ /* 0x000fea0003800000 */
.L_x_13619:
[----:B------:R-:W-:Y:S01]  /*7250*/  STG.E.U8 desc[UR36][R2.64], R0 ;  /* 0x0000000002007986 */ /* 0x000fe2000c101124 */
[----:B------:R-:W-:Y:S05]  /*7260*/  EXIT ;  /* 0x000000000000794d */ /* 0x000fea0003800000 */
.L_x_13617:
        /* <DEDUP_REMOVED lines=17> */
.L_x_13624:
[----:B------:R-:W-:-:S04]  /*7380*/  LOP3.LUT R0, R7, 0x80000000, RZ, 0xc0, !PT ;  /* 0x8000000007007812 */ /* 0x000fc800078ec0ff */
[----:B------:R-:W-:-:S04]  /*7390*/  SHF.R.U32.HI R5, RZ, 0x18, R0 ;  /* 0x00000018ff057819 */ /* 0x000fc80000011600 */
[----:B------:R-:W-:-:S04]  /*73a0*/  LOP3.LUT R4, R4, R5, RZ, 0xfc, !PT ;  /* 0x0000000504047212 */ /* 0x000fc800078efcff */
[----:B------:R-:W-:-:S07]  /*73b0*/  PRMT R0, R4, 0x7610, R0 ;  /* 0x0000761004007816 */ /* 0x000fce0000000000 */
.L_x_13623:
[----:B------:R-:W-:Y:S05]  /*73c0*/  BSYNC B0 ;  /* 0x0000000000007941 */ /* 0x000fea0003800000 */
.L_x_13622:
[----:B------:R-:W-:Y:S01]  /*73d0*/  STG.E.U8 desc[UR36][R2.64], R0 ;  /* 0x0000000002007986 */ /* 0x000fe2000c101124 */
[----:B------:R-:W-:Y:S05]  /*73e0*/  EXIT ;  /* 0x000000000000794d */ /* 0x000fea0003800000 */
.L_x_13616:
        /* <DEDUP_REMOVED lines=22> */
.L_x_13599:
        /* <DEDUP_REMOVED lines=16> */
.L_x_13627:
[----:B------:R-:W-:Y:S05]  /*7650*/  EXIT ;  /* 0x000000000000794d */ /* 0x000fea0003800000 */
.L_x_13626:
[----:B------:R-:W-:-:S05]  /*7660*/  SHF.R.S32.HI R17, RZ, 0x1f, R16 ;  /* 0x0000001fff117819 */ /* 0x000fca0000011410 */
[----:B------:R-:W-:Y:S01]  /*7670*/  STG.E.64 desc[UR36][R2.64], R16 ;  /* 0x0000001002007986 */ /* 0x000fe2000c101b24 */
[----:B------:R-:W-:Y:S05]  /*7680*/  EXIT ;  /* 0x000000000000794d */ /* 0x000fea0003800000 */
.L_x_13625:
[----:B------:R-:W-:Y:S01]  /*7690*/  STG.E desc[UR36][R2.64], R16 ;  /* 0x0000001002007986 */ /* 0x000fe2000c101924 */
[----:B------:R-:W-:Y:S05]  /*76a0*/  EXIT ;  /* 0x000000000000794d */ /* 0x000fea0003800000 */
.L_x_13628:
        /* <DEDUP_REMOVED lines=13> */
.L_x_36264:


//--------------------- .text._ZN2at6native18elementwise_kernelILi128ELi2EZNS0_22gpu_kernel_impl_nocastIZZZNS0_21clamp_min_kernel_cudaERNS_18TensorIteratorBaseERKN3c106ScalarEENKUlvE_clEvENKUlvE1_clEvEUliE_EEvS4_RKT_EUliE_EEviT1_ --------------------------
	.section	.text._ZN2at6native18elementwise_kernelILi128ELi2EZNS0_22gpu_kernel_impl_nocastIZZZNS0_21clamp_min_kernel_cudaERNS_18TensorIteratorBaseERKN3c106ScalarEENKUlvE_clEvENKUlvE1_clEvEUliE_EEvS4_RKT_EUliE_EEviT1_,"ax",@progbits
	.align	128
        .global         _ZN2at6native18elementwise_kernelILi128ELi2EZNS0_22gpu_kernel_impl_nocastIZZZNS0_21clamp_min_kernel_cudaERNS_18TensorIteratorBaseERKN3c106ScalarEENKUlvE_clEvENKUlvE1_clEvEUliE_EEvS4_RKT_EUliE_EEviT1_
        .type           _ZN2at6native18elementwise_kernelILi128ELi2EZNS0_22gpu_kernel_impl_nocastIZZZNS0_21clamp_min_kernel_cudaERNS_18TensorIteratorBaseERKN3c106ScalarEENKUlvE_clEvENKUlvE1_clEvEUliE_EEvS4_RKT_EUliE_EEviT1_,@function
        .size           _ZN2at6native18elementwise_kernelILi128ELi2EZNS0_22gpu_kernel_impl_nocastIZZZNS0_21clamp_min_kernel_cudaERNS_18TensorIteratorBaseERKN3c106ScalarEENKUlvE_clEvENKUlvE1_clEvEUliE_EEvS4_RKT_EUliE_EEviT1_,(.L_x_36265 - _ZN2at6native18elementwise_kernelILi128ELi2EZNS0_22gpu_kernel_impl_nocastIZZZNS0_21clamp_min_kernel_cudaERNS_18TensorIteratorBaseERKN3c106ScalarEENKUlvE_clEvENKUlvE1_clEvEUliE_EEvS4_RKT_EUliE_EEviT1_)
        .other          _ZN2at6native18elementwise_kernelILi128ELi2EZNS0_22gpu_kernel_impl_nocastIZZZNS0_21clamp_min_kernel_cudaERNS_18TensorIteratorBaseERKN3c106ScalarEENKUlvE_clEvENKUlvE1_clEvEUliE_EEvS4_RKT_EUliE_EEviT1_,@"STO_CUDA_ENTRY STV_DEFAULT"
_ZN2at6native18elementwise_kernelILi128ELi2EZNS0_22gpu_kernel_impl_nocastIZZZNS0_21clamp_min_kernel_cudaERNS_18TensorIteratorBaseERKN3c106ScalarEENKUlvE_clEvENKUlvE1_clEvEUliE_EEvS4_RKT_EUliE_EEviT1_:
.text._ZN2at6native18elementwise_kernelILi128ELi2EZNS0_22gpu_kernel_impl_nocastIZZZNS0_21clamp_min_kernel_cudaERNS_18TensorIteratorBaseERKN3c106ScalarEENKUlvE_clEvENKUlvE1_clEvEUliE_EEvS4_RKT_EUliE_EEviT1_:
        /* <DEDUP_REMOVED lines=312> */
.L_x_13631:
        /* <DEDUP_REMOVED lines=9> */
[----:B--2---:R-:W-:-:S05]  /*1410*/  VIMNMX R9, R4, UR7, !PT ;  /* 0x0000000704097c48 */ /* 0x004fca000ffe0100 */
[----:B------:R0:W-:Y:S02]  /*1420*/  STG.E desc[UR4][R2.64], R9 ;  /* 0x0000000902007986 */ /* 0x0001e4000c101904 */
.L_x_13630:
[----:B------:R-:W-:Y:S05]  /*1430*/  BSYNC B0 ;  /* 0x0000000000007941 */ /* 0x000fea0003800000 */
.L_x_13629:
        /* <DEDUP_REMOVED lines=305> */
.L_x_13632:
        /* <DEDUP_REMOVED lines=8> */
[----:B--2---:R-:W-:-:S05]  /*27d0*/  VIMNMX R7, R4, UR6, !PT ;  /* 0x0000000604077c48 */ /* 0x004fca000ffe0100 */
[----:B------:R-:W-:Y:S01]  /*27e0*/  STG.E desc[UR4][R2.64], R7 ;  /* 0x0000000702007986 */ /* 0x000fe2000c101904 */
[----:B------:R-:W-:Y:S05]  /*27f0*/  EXIT ;  /* 0x000000000000794d */ /* 0x000fea0003800000 */
.L_x_13633:
        /* <DEDUP_REMOVED lines=16> */
.L_x_36265:


//--------------------- .text._ZN2at6native27unrolled_elementwise_kernelIZZZNS0_21clamp_min_kernel_cudaERNS_18TensorIteratorBaseERKN3c106ScalarEENKUlvE_clEvENKUlvE1_clEvEUliE_St5arrayIPcLm2EELi4E23TrivialOffsetCalculatorILi1EjESF_NS0_6memory15LoadWithoutCastENSG_16StoreWithoutCastEEEviT_T0_T2_T3_T4_T5_ --------------------------
	.section	.text._ZN2at6native27unrolled_elementwise_kernelIZZZNS0_21clamp_min_kernel_cudaERNS_18TensorIteratorBaseERKN3c106ScalarEENKUlvE_clEvENKUlvE1_clEvEUliE_St5arrayIPcLm2EELi4E23TrivialOffsetCalculatorILi1EjESF_NS0_6memory15LoadWithoutCastENSG_16StoreWithoutCastEEEviT_T0_T2_T3_T4_T5_,"ax",@progbits
	.align	128
        .global         _ZN2at6native27unrolled_elementwise_kernelIZZZNS0_21clamp_min_kernel_cudaERNS_18TensorIteratorBaseERKN3c106ScalarEENKUlvE_clEvENKUlvE1_clEvEUliE_St5arrayIPcLm2EELi4E23TrivialOffsetCalculatorILi1EjESF_NS0_6memory15LoadWithoutCastENSG_16StoreWithoutCastEEEviT_T0_T2_T3_T4_T5_
        .type           _ZN2at6native27unrolled_elementwise_kernelIZZZNS0_21clamp_min_kernel_cudaERNS_18TensorIteratorBaseERKN3c106ScalarEENKUlvE_clEvENKUlvE1_clEvEUliE_St5arrayIPcLm2EELi4E23TrivialOffsetCalculatorILi1EjESF_NS0_6memory15LoadWithoutCastENSG_16StoreWithoutCastEEEviT_T0_T2_T3_T4_T5_,@function
        .size           _ZN2at6native27unrolled_elementwise_kernelIZZZNS0_21clamp_min_kernel_cudaERNS_18TensorIteratorBaseERKN3c106ScalarEENKUlvE_clEvENKUlvE1_clEvEUliE_St5arrayIPcLm2EELi4E23TrivialOffsetCalculatorILi1EjESF_NS0_6memory15LoadWithoutCastENSG_16StoreWithoutCastEEEviT_T0_T2_T3_T4_T5_,(.L_x_36266 - _ZN2at6native27unrolled_elementwise_kernelIZZZNS0_21clamp_min_kernel_cudaERNS_18TensorIteratorBaseERKN3c106ScalarEENKUlvE_clEvENKUlvE1_clEvEUliE_St5arrayIPcLm2EELi4E23TrivialOffsetCalculatorILi1EjESF_NS0_6memory15LoadWithoutCastENSG_16StoreWithoutCastEEEviT_T0_T2_T3_T4_T5_)
        .other          _ZN2at6native27unrolled_elementwise_kernelIZZZNS0_21clamp_min_kernel_cudaERNS_18TensorIteratorBaseERKN3c106ScalarEENKUlvE_clEvENKUlvE1_clEvEUliE_St5arrayIPcLm2EELi4E23TrivialOffsetCalculatorILi1EjESF_NS0_6memory15LoadWithoutCastENSG_16StoreWithoutCastEEEviT_T0_T2_T3_T4_T5_,@"STO_CUDA_ENTRY STV_DEFAULT"
_ZN2at6native27unrolled_elementwise_kernelIZZZNS0_21clamp_min_kernel_cudaERNS_18TensorIteratorBaseERKN3c106ScalarEENKUlvE_clEvENKUlvE1_clEvEUliE_St5arrayIPcLm2EELi4E23TrivialOffsetCalculatorILi1EjESF_NS0_6memory15LoadWithoutCastENSG_16StoreWithoutCastEEEviT_T0_T2_T3_T4_T5_:
.text._ZN2at6native27unrolled_elementwise_kernelIZZZNS0_21clamp_min_kernel_cudaERNS_18TensorIteratorBaseERKN3c106ScalarEENKUlvE_clEvENKUlvE1_clEvEUliE_St5arrayIPcLm2EELi4E23TrivialOffsetCalculatorILi1EjESF_NS0_6memory15LoadWithoutCastENSG_16StoreWithoutCastEEEviT_T0_T2_T3_T4_T5_:
        /* <DEDUP_REMOVED lines=43> */
[----:B------:R0:W-:Y:S01]  /*02b0*/  @!P0 STG.E desc[UR4][R6.64], R3 ;  /* 0x0000000306008986 */ /* 0x0001e2000c101904 */
        /* <DEDUP_REMOVED lines=14> */
.L_x_13635:
[----:B------:R-:W-:Y:S05]  /*03a0*/  BSYNC B0 ;  /* 0x0000000000007941 */ /* 0x000fea0003800000 */
.L_x_13634:
[----:B------:R-:W-:-:S13]  /*03b0*/  ISETP.GE.AND P0, PT, R11, R2, PT ;  /* 0x000000020b00720c */ /* 0x000fda0003f06270 */
[----:B------:R-:W-:Y:S05]  /*03c0*/  @P0 EXIT ;  /* 0x000000000000094d */ /* 0x000fea0003800000 */
[----:B------:R-:W1:Y:S01]  /*03d0*/  LDC.64 R2, c[0x0][0x228] ;  /* 0x00008a00ff027b82 */ /* 0x000e620000000a00 */
[----:B------:R-:W-:-:S05]  /*03e0*/  LEA R11, R0, R11, 0x9 ;  /* 0x0000000b000b7211 */ /* 0x000fca00078e48ff */
[----:B-1----:R-:W-:-:S05]  /*03f0*/  IMAD.WIDE.U32 R2, R11, 0x4, R2 ;  /* 0x000000040b027825 */ /* 0x002fca00078e0002 */
[----:B------:R-:W-:Y:S01]  /*0400*/  STG.E desc[UR4][R2.64], R17 ;  /* 0x0000001102007986 */ /* 0x000fe2000c101904 */
[----:B------:R-:W-:Y:S05]  /*0410*/  EXIT ;  /* 0x000000000000794d */ /* 0x000fea0003800000 */
.L_x_13636:
        /* <DEDUP_REMOVED lines=14> */
.L_x_36266:


//--------------------- .text._ZN2at6native29vectorized_elementwise_kernelILi2EZZZNS0_21clamp_min_kernel_cudaERNS_18TensorIteratorBaseERKN3c106ScalarEENKUlvE_clEvENKUlvE1_clEvEUliE_St5arrayIPcLm2EEEEviT0_T1_ --------------------------
	.section	.text._ZN2at6native29vectorized_elementwise_kernelILi2EZZZNS0_21clamp_min_kernel_cudaERNS_18TensorIteratorBaseERKN3c106ScalarEENKUlvE_clEvENKUlvE1_clEvEUliE_St5arrayIPcLm2EEEEviT0_T1_,"ax",@progbits
	.align	128
        .global         _ZN2at6native29vectorized_elementwise_kernelILi2EZZZNS0_21clamp_min_kernel_cudaERNS_18TensorIteratorBaseERKN3c106ScalarEENKUlvE_clEvENKUlvE1_clEvEUliE_St5arrayIPcLm2EEEEviT0_T1_
        .type           _ZN2at6native29vectorized_elementwise_kernelILi2EZZZNS0_21clamp_min_kernel_cudaERNS_18TensorIteratorBaseERKN3c106ScalarEENKUlvE_clEvENKUlvE1_clEvEUliE_St5arrayIPcLm2EEEEviT0_T1_,@function
        .size           _ZN2at6native29vectorized_elementwise_kernelILi2EZZZNS0_21clamp_min_kernel_cudaERNS_18TensorIteratorBaseERKN3c106ScalarEENKUlvE_clEvENKUlvE1_clEvEUliE_St5arrayIPcLm2EEEEviT0_T1_,(.L_x_36267 - _ZN2at6native29vectorized_elementwise_kernelILi2EZZZNS0_21clamp_min_kernel_cudaERNS_18TensorIteratorBaseERKN3c106ScalarEENKUlvE_clEvENKUlvE1_clEvEUliE_St5arrayIPcLm2EEEEviT0_T1_)
        .other          _ZN2at6native29vectorized_elementwise_kernelILi2EZZZNS0_21clamp_min_kernel_cudaERNS_18TensorIteratorBaseERKN3c106ScalarEENKUlvE_clEvENKUlvE1_clEvEUliE_St5arrayIPcLm2EEEEviT0_T1_,@"STO_CUDA_ENTRY STV_DEFAULT"
_ZN2at6native29vectorized_elementwise_kernelILi2EZZZNS0_21clamp_min_kernel_cudaERNS_18TensorIteratorBaseERKN3c106ScalarEENKUlvE_clEvENKUlvE1_clEvEUliE_St5arrayIPcLm2EEEEviT0_T1_:
.text._ZN2at6native29vectorized_elementwise_kernelILi2EZZZNS0_21clamp_min_kernel_cudaERNS_18TensorIteratorBaseERKN3c106ScalarEENKUlvE_clEvENKUlvE1_clEvEUliE_St5arrayIPcLm2EEEEviT0_T1_:
        /* <DEDUP_REMOVED lines=20> */
[----:B---3--:R-:W-:Y:S02]  /*0140*/  VIMNMX R7, R7, UR6, !PT ;  /* 0x0000000607077c48 */ /* 0x008fe4000ffe0100 */
[----:B------:R-:W-:Y:S02]  /*0150*/  VIMNMX R6, R6, UR6, !PT ;  /* 0x0000000606067c48 */ /* 0x000fe4000ffe0100 */
[----:B----4-:R-:W-:Y:S02]  /*0160*/  VIMNMX R9, R9, UR6, !PT ;  /* 0x0000000609097c48 */ /* 0x010fe4000ffe0100 */
[----:B------:R-:W-:Y:S01]  /*0170*/  VIMNMX R8, R8, UR6, !PT ;  /* 0x0000000608087c48 */ /* 0x000fe2000ffe0100 */
[----:B------:R-:W-:Y:S01]  /*0180*/  STG.E.64 desc[UR4][R4.64], R6 ;  /* 0x0000000604007986 */ /* 0x000fe2000c101b04 */
[----:B-----5:R-:W-:Y:S02]  /*0190*/  VIMNMX R11, R11, UR6, !PT ;  /* 0x000000060b0b7c48 */ /* 0x020fe4000ffe0100 */
[----:B------:R-:W-:Y:S01]  /*01a0*/  VIMNMX R10, R10, UR6, !PT ;  /* 0x000000060a0a7c48 */ /* 0x000fe2000ffe0100 */
[----:B------:R-:W-:Y:S01]  /*01b0*/  STG.E.64 desc[UR4][R4.64+0x400], R8 ;  /* 0x0004000804007986 */ /* 0x000fe2000c101b04 */
[----:B------:R-:W-:-:S02]  /*01c0*/  VIMNMX R13, R13, UR6, !PT ;  /* 0x000000060d0d7c48 */ /* 0x000fc4000ffe0100 */
[----:B------:R-:W-:Y:S01]  /*01d0*/  VIMNMX R12, R12, UR6, !PT ;  /* 0x000000060c0c7c48 */ /* 0x000fe2000ffe0100 */
[----:B------:R-:W-:Y:S04]  /*01e0*/  STG.E.64 desc[UR4][R4.64+0x800], R10 ;  /* 0x0008000a04007986 */ /* 0x000fe8000c101b04 */
[----:B------:R-:W-:Y:S01]  /*01f0*/  STG.E.64 desc[UR4][R4.64+0xc00], R12 ;  /* 0x000c000c04007986 */ /* 0x000fe2000c101b04 */
[----:B------:R-:W-:Y:S05]  /*0200*/  EXIT ;  /* 0x000000000000794d */ /* 0x000fea0003800000 */
.L_x_13637:
        /* <DEDUP_REMOVED lines=64> */
[----:B---3--:R-:W-:-:S02]  /*0610*/  VIMNMX R17, R17, UR6, !PT ;  /* 0x0000000611117c48 */ /* 0x008fc4000ffe0100 */
[----:B--2---:R-:W-:-:S05]  /*0620*/  VIMNMX R13, R18, UR6, !PT ;  /* 0x00000006120d7c48 */ /* 0x004fca000ffe0100 */
[----:B------:R1:W-:Y:S01]  /*0630*/  @!P0 STG.E desc[UR4][R24.64], R13 ;  /* 0x0000000d18008986 */ /* 0x0003e2000c101904 */
[----:B------:R-:W-:Y:S02]  /*0640*/  ISETP.GE.AND P0, PT, R19, R16, PT ;  /* 0x000000101300720c */ /* 0x000fe40003f06270 */
[----:B0-----:R-:W-:Y:S02]  /*0650*/  VIMNMX R9, R22, UR6, !PT ;  /* 0x0000000616097c48 */ /* 0x001fe4000ffe0100 */
[----:B----4-:R-:W-:Y:S02]  /*0660*/  VIMNMX R3, R15, UR6, !PT ;  /* 0x000000060f037c48 */ /* 0x010fe4000ffe0100 */
[----:B-----5:R-:W-:Y:S02]  /*0670*/  VIMNMX R2, R14, UR6, !PT ;  /* 0x000000060e027c48 */ /* 0x020fe4000ffe0100 */
[----:B------:R-:W-:Y:S02]  /*0680*/  VIMNMX R21, R21, UR6, !PT ;  /* 0x0000000615157c48 */ /* 0x000fe4000ffe0100 */
[----:B------:R-:W-:-:S02]  /*0690*/  VIMNMX R23, R23, UR6, !PT ;  /* 0x0000000617177c48 */ /* 0x000fc4000ffe0100 */
[----:B------:R-:W-:Y:S01]  /*06a0*/  VIMNMX R12, R12, UR6, !PT ;  /* 0x000000060c0c7c48 */ /* 0x000fe2000ffe0100 */
        /* <DEDUP_REMOVED lines=13> */
.L_x_13640:
[----:B------:R-:W-:-:S13]  /*0780*/  ISETP.GE.AND P0, PT, R19, R16, PT ;  /* 0x000000101300720c */ /* 0x000fda0003f06270 */
[----:B------:R-:W-:Y:S05]  /*0790*/  @P0 BRA `(.L_x_13642) ;  /* 0x0000000000300947 */ /* 0x000fea0003800000 */
[----:B0-----:R-:W0:Y:S01]  /*07a0*/  LDC.64 R4, c[0x0][0x228] ;  /* 0x00008a00ff047b82 */ /* 0x001e220000000a00 */
[----:B------:R-:W-:Y:S02]  /*07b0*/  IMAD.IADD R7, R0, 0x1, R19 ;  /* 0x0000000100077824 */ /* 0x000fe400078e0213 */
[----:B------:R-:W-:Y:S02]  /*07c0*/  VIADD R19, R19, 0x80 ;  /* 0x0000008013137836 */ /* 0x000fe40000000000 */
[----:B0-----:R-:W-:-:S05]  /*07d0*/  IMAD.WIDE.U32 R4, R7, 0x4, R4 ;  /* 0x0000000407047825 */ /* 0x001fca00078e0004 */
[----:B------:R1:W-:Y:S02]  /*07e0*/  STG.E desc[UR4][R4.64], R21 ;  /* 0x0000001504007986 */ /* 0x0003e4000c101904 */
.L_x_13641:
[----:B------:R-:W-:-:S13]  /*07f0*/  ISETP.GE.AND P0, PT, R19, R16, PT ;  /* 0x000000101300720c */ /* 0x000fda0003f06270 */
[----:B------:R-:W-:Y:S05]  /*0800*/  @P0 BRA `(.L_x_13643) ;  /* 0x0000000000340947 */ /* 0x000fea0003800000 */
[----:B01----:R-:W0:Y:S01]  /*0810*/  LDC.64 R4, c[0x0][0x228] ;  /* 0x00008a00ff047b82 */ /* 0x003e220000000a00 */
[----:B------:R-:W-:Y:S01]  /*0820*/  IADD3 R7, R0, R19, RZ ;  /* 0x0000001300077210 */ /* 0x000fe20007ffe0ff */
[----:B------:R-:W-:-:S04]  /*0830*/  VIADD R19, R19, 0x80 ;  /* 0x0000008013137836 */ /* 0x000fc80000000000 */
[----:B0-----:R-:W-:-:S05]  /*0840*/  IMAD.WIDE.U32 R4, R7, 0x4, R4 ;  /* 0x0000000407047825 */ /* 0x001fca00078e0004 */
[----:B------:R1:W-:Y:S02]  /*0850*/  STG.E desc[UR4][R4.64], R23 ;  /* 0x0000001704007986 */ /* 0x0003e4000c101904 */
.L_x_13642:
        /* <DEDUP_REMOVED lines=8> */
.L_x_13643:
[----:B------:R-:W-:Y:S05]  /*08e0*/  BSYNC B1 ;  /* 0x0000000000017941 */ /* 0x000fea0003800000 */
.L_x_13639:
[----:B------:R-:W-:-:S13]  /*08f0*/  ISETP.GE.AND P0, PT, R19, R16, PT ;  /* 0x000000101300720c */ /* 0x000fda0003f06270 */
[----:B012---:R-:W0:Y:S01]  /*0900*/  @!P0 LDC.64 R4, c[0x0][0x228] ;  /* 0x00008a00ff048b82 */ /* 0x007e220000000a00 */
[----:B------:R-:W-:Y:S01]  /*0910*/  @!P0 IADD3 R3, R0, R19, RZ ;  /* 0x0000001300038210 */ /* 0x000fe20007ffe0ff */
[----:B------:R-:W-:-:S04]  /*0920*/  @!P0 VIADD R19, R19, 0x80 ;  /* 0x0000008013138836 */ /* 0x000fc80000000000 */
[----:B0-----:R-:W-:-:S05]  /*0930*/  @!P0 IMAD.WIDE.U32 R4, R3, 0x4, R4 ;  /* 0x0000000403048825 */ /* 0x001fca00078e0004 */
[----:B------:R2:W-:Y:S02]  /*0940*/  @!P0 STG.E desc[UR4][R4.64], R2 ;  /* 0x0000000204008986 */ /* 0x0005e4000c101904 */
.L_x_13644:
[----:B------:R-:W-:Y:S05]  /*0950*/  BSYNC B0 ;  /* 0x0000000000007941 */ /* 0x000fea0003800000 */
.L_x_13638:
        /* <DEDUP_REMOVED lines=8> */
.L_x_13645:
        /* <DEDUP_REMOVED lines=10> */
.L_x_36267:


//--------------------- .text._ZN2at6native29vectorized_elementwise_kernelILi4EZZZNS0_21clamp_min_kernel_cudaERNS_18TensorIteratorBaseERKN3c106ScalarEENKUlvE_clEvENKUlvE1_clEvEUliE_St5arrayIPcLm2EEEEviT0_T1_ --------------------------
	.section	.text._ZN2at6native29vectorized_elementwise_kernelILi4EZZZNS0_21clamp_min_kernel_cudaERNS_18TensorIteratorBaseERKN3c106ScalarEENKUlvE_clEvENKUlvE1_clEvEUliE_St5arrayIPcLm2EEEEviT0_T1_,"ax",@progbits
	.align	128
        .global         _ZN2at6native29vectorized_elementwise_kernelILi4EZZZNS0_21clamp_min_kernel_cudaERNS_18TensorIteratorBaseERKN3c106ScalarEENKUlvE_clEvENKUlvE1_clEvEUliE_St5arrayIPcLm2EEEEviT0_T1_
        .type           _ZN2at6native29vectorized_elementwise_kernelILi4EZZZNS0_21clamp_min_kernel_cudaERNS_18TensorIteratorBaseERKN3c106ScalarEENKUlvE_clEvENKUlvE1_clEvEUliE_St5arrayIPcLm2EEEEviT0_T1_,@function
        .size           _ZN2at6native29vectorized_elementwise_kernelILi4EZZZNS0_21clamp_min_kernel_cudaERNS_18TensorIteratorBaseERKN3c106ScalarEENKUlvE_clEvENKUlvE1_clEvEUliE_St5arrayIPcLm2EEEEviT0_T1_,(.L_x_36268 - _ZN2at6native29vectorized_elementwise_kernelILi4EZZZNS0_21clamp_min_kernel_cudaERNS_18TensorIteratorBaseERKN3c106ScalarEENKUlvE_clEvENKUlvE1_clEvEUliE_St5arrayIPcLm2EEEEviT0_T1_)
        .other          _ZN2at6native29vectorized_elementwise_kernelILi4EZZZNS0_21clamp_min_kernel_cudaERNS_18TensorIteratorBaseERKN3c106ScalarEENKUlvE_clEvENKUlvE1_clEvEUliE_St5arrayIPcLm2EEEEviT0_T1_,@"STO_CUDA_ENTRY STV_DEFAULT"
_ZN2at6native29vectorized_elementwise_kernelILi4EZZZNS0_21clamp_min_kernel_cudaERNS_18TensorIteratorBaseERKN3c106ScalarEENKUlvE_clEvENKUlvE1_clEvEUliE_St5arrayIPcLm2EEEEviT0_T1_:
.text._ZN2at6native29vectorized_elementwise_kernelILi4EZZZNS0_21clamp_min_kernel_cudaERNS_18TensorIteratorBaseERKN3c106ScalarEENKUlvE_clEvENKUlvE1_clEvEUliE_St5arrayIPcLm2EEEEviT0_T1_:
        /* <DEDUP_REMOVED lines=18> */
[----:B---3--:R-:W-:Y:S02]  /*0120*/  VIMNMX R7, R7, UR6, !PT ;  /* 0x0000000607077c48 */ /* 0x008fe4000ffe0100 */
[----:B------:R-:W-:Y:S02]  /*0130*/  VIMNMX R6, R6, UR6, !PT ;  /* 0x0000000606067c48 */ /* 0x000fe4000ffe0100 */
[----:B------:R-:W-:Y:S02]  /*0140*/  VIMNMX R5, R5, UR6, !PT ;  /* 0x0000000605057c48 */ /* 0x000fe4000ffe0100 */
[----:B------:R-:W-:Y:S02]  /*0150*/  VIMNMX R4, R4, UR6, !PT ;  /* 0x0000000604047c48 */ /* 0x000fe4000ffe0100 */
[----:B----4-:R-:W-:Y:S02]  /*0160*/  VIMNMX R11, R11, UR6, !PT ;  /* 0x000000060b0b7c48 */ /* 0x010fe4000ffe0100 */
[----:B------:R-:W-:Y:S01]  /*0170*/  VIMNMX R10, R10, UR6, !PT ;  /* 0x000000060a0a7c48 */ /* 0x000fe2000ffe0100 */
[----:B------:R-:W-:Y:S01]  /*0180*/  STG.E.128 desc[UR4][R12.64], R4 ;  /* 0x000000040c007986 */ /* 0x000fe2000c101d04 */
[----:B------:R-:W-:-:S02]  /*0190*/  VIMNMX R9, R9, UR6, !PT ;  /* 0x0000000609097c48 */ /* 0x000fc4000ffe0100 */
[----:B------:R-:W-:-:S05]  /*01a0*/  VIMNMX R8, R8, UR6, !PT ;  /* 0x0000000608087c48 */ /* 0x000fca000ffe0100 */
[----:B------:R-:W-:Y:S01]  /*01b0*/  STG.E.128 desc[UR4][R12.64+0x800], R8 ;  /* 0x000800080c007986 */ /* 0x000fe2000c101d04 */
[----:B------:R-:W-:Y:S05]  /*01c0*/  EXIT ;  /* 0x000000000000794d */ /* 0x000fea0003800000 */
.L_x_13646:
        /* <DEDUP_REMOVED lines=87> */
.L_x_13649:
[----:B------:R-:W-:-:S13]  /*0740*/  ISETP.GE.AND P0, PT, R19, R16, PT ;  /* 0x000000101300720c */ /* 0x000fda0003f06270 */
[----:B------:R-:W-:Y:S05]  /*0750*/  @P0 BRA `(.L_x_13651) ;  /* 0x0000000000300947 */ /* 0x000fea0003800000 */
[----:B0-----:R-:W0:Y:S01]  /*0760*/  LDC.64 R4, c[0x0][0x228] ;  /* 0x00008a00ff047b82 */ /* 0x001e220000000a00 */
[----:B------:R-:W-:Y:S02]  /*0770*/  IMAD.IADD R7, R0, 0x1, R19 ;  /* 0x0000000100077824 */ /* 0x000fe400078e0213 */
[----:B------:R-:W-:Y:S02]  /*0780*/  VIADD R19, R19, 0x80 ;  /* 0x0000008013137836 */ /* 0x000fe40000000000 */
[----:B0-----:R-:W-:-:S05]  /*0790*/  IMAD.WIDE.U32 R4, R7, 0x4, R4 ;  /* 0x0000000407047825 */ /* 0x001fca00078e0004 */
[----:B------:R1:W-:Y:S02]  /*07a0*/  STG.E desc[UR4][R4.64], R21 ;  /* 0x0000001504007986 */ /* 0x0003e4000c101904 */
.L_x_13650:
[----:B------:R-:W-:-:S13]  /*07b0*/  ISETP.GE.AND P0, PT, R19, R16, PT ;  /* 0x000000101300720c */ /* 0x000fda0003f06270 */
[----:B------:R-:W-:Y:S05]  /*07c0*/  @P0 BRA `(.L_x_13652) ;  /* 0x0000000000340947 */ /* 0x000fea0003800000 */
[----:B01----:R-:W0:Y:S01]  /*07d0*/  LDC.64 R4, c[0x0][0x228] ;  /* 0x00008a00ff047b82 */ /* 0x003e220000000a00 */
[----:B------:R-:W-:Y:S01]  /*07e0*/  IADD3 R7, R0, R19, RZ ;  /* 0x0000001300077210 */ /* 0x000fe20007ffe0ff */
[----:B------:R-:W-:-:S04]  /*07f0*/  VIADD R19, R19, 0x80 ;  /* 0x0000008013137836 */ /* 0x000fc80000000000 */
[----:B0-----:R-:W-:-:S05]  /*0800*/  IMAD.WIDE.U32 R4, R7, 0x4, R4 ;  /* 0x0000000407047825 */ /* 0x001fca00078e0004 */
[----:B------:R1:W-:Y:S02]  /*0810*/  STG.E desc[UR4][R4.64], R23 ;  /* 0x0000001704007986 */ /* 0x0003e4000c101904 */
.L_x_13651:
        /* <DEDUP_REMOVED lines=8> */
.L_x_13652:
[----:B------:R-:W-:Y:S05]  /*08a0*/  BSYNC B1 ;  /* 0x0000000000017941 */ /* 0x000fea0003800000 */
.L_x_13648:
[----:B------:R-:W-:-:S13]  /*08b0*/  ISETP.GE.AND P0, PT, R19, R16, PT ;  /* 0x000000101300720c */ /* 0x000fda0003f06270 */
[----:B012---:R-:W0:Y:S01]  /*08c0*/  @!P0 LDC.64 R4, c[0x0][0x228] ;  /* 0x00008a00ff048b82 */ /* 0x007e220000000a00 */
[----:B------:R-:W-:Y:S01]  /*08d0*/  @!P0 IADD3 R3, R0, R19, RZ ;  /* 0x0000001300038210 */ /* 0x000fe20007ffe0ff */
[----:B------:R-:W-:-:S04]  /*08e0*/  @!P0 VIADD R19, R19, 0x80 ;  /* 0x0000008013138836 */ /* 0x000fc80000000000 */
[----:B0-----:R-:W-:-:S05]  /*08f0*/  @!P0 IMAD.WIDE.U32 R4, R3, 0x4, R4 ;  /* 0x0000000403048825 */ /* 0x001fca00078e0004 */
[----:B------:R2:W-:Y:S02]  /*0900*/  @!P0 STG.E desc[UR4][R4.64], R2 ;  /* 0x0000000204008986 */ /* 0x0005e4000c101904 */
.L_x_13653:
[----:B------:R-:W-:Y:S05]  /*0910*/  BSYNC B0 ;  /* 0x0000000000007941 */ /* 0x000fea0003800000 */
.L_x_13647:
        /* <DEDUP_REMOVED lines=8> */
.L_x_13654:
        /* <DEDUP_REMOVED lines=14> */
.L_x_36268:


//--------------------- .text._ZN2at6native29vectorized_elementwise_kernelILi8EZZZNS0_21clamp_min_kernel_cudaERNS_18TensorIteratorBaseERKN3c106ScalarEENKUlvE_clEvENKUlvE1_clEvEUliE_St5arrayIPcLm2EEEEviT0_T1_ --------------------------
	.section	.text._ZN2at6native29vectorized_elementwise_kernelILi8EZZZNS0_21clamp_min_kernel_cudaERNS_18TensorIteratorBaseERKN3c106ScalarEENKUlvE_clEvENKUlvE1_clEvEUliE_St5arrayIPcLm2EEEEviT0_T1_,"ax",@progbits
	.align	128
        .global         _ZN2at6native29vectorized_elementwise_kernelILi8EZZZNS0_21clamp_min_kernel_cudaERNS_18TensorIteratorBaseERKN3c106ScalarEENKUlvE_clEvENKUlvE1_clEvEUliE_St5arrayIPcLm2EEEEviT0_T1_
        .type           _ZN2at6native29vectorized_elementwise_kernelILi8EZZZNS0_21clamp_min_kernel_cudaERNS_18TensorIteratorBaseERKN3c106ScalarEENKUlvE_clEvENKUlvE1_clEvEUliE_St5arrayIPcLm2EEEEviT0_T1_,@function
        .size           _ZN2at6native29vectorized_elementwise_kernelILi8EZZZNS0_21clamp_min_kernel_cudaERNS_18TensorIteratorBaseERKN3c106ScalarEENKUlvE_clEvENKUlvE1_clEvEUliE_St5arrayIPcLm2EEEEviT0_T1_,(.L_x_36269 - _ZN2at6native29vectorized_elementwise_kernelILi8EZZZNS0_21clamp_min_kernel_cudaERNS_18TensorIteratorBaseERKN3c106ScalarEENKUlvE_clEvENKUlvE1_clEvEUliE_St5arrayIPcLm2EEEEviT0_T1_)
        .other          _ZN2at6native29vectorized_elementwise_kernelILi8EZZZNS0_21clamp_min_kernel_cudaERNS_18TensorIteratorBaseERKN3c106ScalarEENKUlvE_clEvENKUlvE1_clEvEUliE_St5arrayIPcLm2EEEEviT0_T1_,@"STO_CUDA_ENTRY STV_DEFAULT"
_ZN2at6native29vectorized_elementwise_kernelILi8EZZZNS0_21clamp_min_kernel_cudaERNS_18TensorIteratorBaseERKN3c106ScalarEENKUlvE_clEvENKUlvE1_clEvEUliE_St5arrayIPcLm2EEEEviT0_T1_:
.text._ZN2at6native29vectorized_elementwise_kernelILi8EZZZNS0_21clamp_min_kernel_cudaERNS_18TensorIteratorBaseERKN3c106ScalarEENKUlvE_clEvENKUlvE1_clEvEUliE_St5arrayIPcLm2EEEEviT0_T1_:
        /* <DEDUP_REMOVED lines=29> */
.L_x_13655:
        /* <DEDUP_REMOVED lines=87> */
.L_x_13658:
[----:B------:R-:W-:-:S13]  /*0740*/  ISETP.GE.AND P0, PT, R19, R16, PT ;  /* 0x000000101300720c */ /* 0x000fda0003f06270 */
[----:B------:R-:W-:Y:S05]  /*0750*/  @P0 BRA `(.L_x_13660) ;  /* 0x0000000000300947 */ /* 0x000fea0003800000 */
[----:B0-----:R-:W0:Y:S01]  /*0760*/  LDC.64 R4, c[0x0][0x228] ;  /* 0x00008a00ff047b82 */ /* 0x001e220000000a00 */
[----:B------:R-:W-:Y:S02]  /*0770*/  IMAD.IADD R7, R0, 0x1, R19 ;  /* 0x0000000100077824 */ /* 0x000fe400078e0213 */
[----:B------:R-:W-:Y:S02]  /*0780*/  VIADD R19, R19, 0x80 ;  /* 0x0000008013137836 */ /* 0x000fe40000000000 */
[----:B0-----:R-:W-:-:S05]  /*0790*/  IMAD.WIDE.U32 R4, R7, 0x4, R4 ;  /* 0x0000000407047825 */ /* 0x001fca00078e0004 */
[----:B------:R1:W-:Y:S02]  /*07a0*/  STG.E desc[UR4][R4.64], R21 ;  /* 0x0000001504007986 */ /* 0x0003e4000c101904 */
.L_x_13659:
[----:B------:R-:W-:-:S13]  /*07b0*/  ISETP.GE.AND P0, PT, R19, R16, PT ;  /* 0x000000101300720c */ /* 0x000fda0003f06270 */
[----:B------:R-:W-:Y:S05]  /*07c0*/  @P0 BRA `(.L_x_13661) ;  /* 0x0000000000340947 */ /* 0x000fea0003800000 */
[----:B01----:R-:W0:Y:S01]  /*07d0*/  LDC.64 R4, c[0x0][0x228] ;  /* 0x00008a00ff047b82 */ /* 0x003e220000000a00 */
[----:B------:R-:W-:Y:S01]  /*07e0*/  IADD3 R7, R0, R19, RZ ;  /* 0x0000001300077210 */ /* 0x000fe20007ffe0ff */
[----:B------:R-:W-:-:S04]  /*07f0*/  VIADD R19, R19, 0x80 ;  /* 0x0000008013137836 */ /* 0x000fc80000000000 */
[----:B0-----:R-:W-:-:S05]  /*0800*/  IMAD.WIDE.U32 R4, R7, 0x4, R4 ;  /* 0x0000000407047825 */ /* 0x001fca00078e0004 */
[----:B------:R1:W-:Y:S02]  /*0810*/  STG.E desc[UR4][R4.64], R23 ;  /* 0x0000001704007986 */ /* 0x0003e4000c101904 */
.L_x_13660:
        /* <DEDUP_REMOVED lines=8> */
.L_x_13661:
[----:B------:R-:W-:Y:S05]  /*08a0*/  BSYNC B1 ;  /* 0x0000000000017941 */ /* 0x000fea0003800000 */
.L_x_13657:
[----:B------:R-:W-:-:S13]  /*08b0*/  ISETP.GE.AND P0, PT, R19, R16, PT ;  /* 0x000000101300720c */ /* 0x000fda0003f06270 */
[----:B012---:R-:W0:Y:S01]  /*08c0*/  @!P0 LDC.64 R4, c[0x0][0x228] ;  /* 0x00008a00ff048b82 */ /* 0x007e220000000a00 */
[----:B------:R-:W-:Y:S01]  /*08d0*/  @!P0 IADD3 R3, R0, R19, RZ ;  /* 0x0000001300038210 */ /* 0x000fe20007ffe0ff */
[----:B------:R-:W-:-:S04]  /*08e0*/  @!P0 VIADD R19, R19, 0x80 ;  /* 0x0000008013138836 */ /* 0x000fc80000000000 */
[----:B0-----:R-:W-:-:S05]  /*08f0*/  @!P0 IMAD.WIDE.U32 R4, R3, 0x4, R4 ;  /* 0x0000000403048825 */ /* 0x001fca00078e0004 */
[----:B------:R2:W-:Y:S02]  /*0900*/  @!P0 STG.E desc[UR4][R4.64], R2 ;  /* 0x0000000204008986 */ /* 0x0005e4000c101904 */
.L_x_13662:
[----:B------:R-:W-:Y:S05]  /*0910*/  BSYNC B0 ;  /* 0x0000000000007941 */ /* 0x000fea0003800000 */
.L_x_13656:
        /* <DEDUP_REMOVED lines=8> */
.L_x_13663:
        /* <DEDUP_REMOVED lines=14> */
.L_x_36269:


//--------------------- .text._ZN2at6native18elementwise_kernelILi128ELi4EZNS0_15gpu_kernel_implIZZZNS0_21clamp_min_kernel_cudaERNS_18TensorIteratorBaseERKN3c106ScalarEENKUlvE_clEvENKUlvE0_clEvEUlaE_EEvS4_RKT_EUliE_EEviT1_ --------------------------
	.section	.text._ZN2at6native18elementwise_kernelILi128ELi4EZNS0_15gpu_kernel_implIZZZNS0_21clamp_min_kernel_cudaERNS_18TensorIteratorBaseERKN3c106ScalarEENKUlvE_clEvENKUlvE0_clEvEUlaE_EEvS4_RKT_EUliE_EEviT1_,"ax",@progbits
	.align	128
        .global         _ZN2at6native18elementwise_kernelILi128ELi4EZNS0_15gpu_kernel_implIZZZNS0_21clamp_min_kernel_cudaERNS_18TensorIteratorBaseERKN3c106ScalarEENKUlvE_clEvENKUlvE0_clEvEUlaE_EEvS4_RKT_EUliE_EEviT1_
        .type           _ZN2at6native18elementwise_kernelILi128ELi4EZNS0_15gpu_kernel_implIZZZNS0_21clamp_min_kernel_cudaERNS_18TensorIteratorBaseERKN3c106ScalarEENKUlvE_clEvENKUlvE0_clEvEUlaE_EEvS4_RKT_EUliE_EEviT1_,@function
        .size           _ZN2at6native18elementwise_kernelILi128ELi4EZNS0_15gpu_kernel_implIZZZNS0_21clamp_min_kernel_cudaERNS_18TensorIteratorBaseERKN3c106ScalarEENKUlvE_clEvENKUlvE0_clEvEUlaE_EEvS4_RKT_EUliE_EEviT1_,(.L_x_36270 - _ZN2at6native18elementwise_kernelILi128ELi4EZNS0_15gpu_kernel_implIZZZNS0_21clamp_min_kernel_cudaERNS_18TensorIteratorBaseERKN3c106ScalarEENKUlvE_clEvENKUlvE0_clEvEUlaE_EEvS4_RKT_EUliE_EEviT1_)
        .other          _ZN2at6native18elementwise_kernelILi128ELi4EZNS0_15gpu_kernel_implIZZZNS0_21clamp_min_kernel_cudaERNS_18TensorIteratorBaseERKN3c106ScalarEENKUlvE_clEvENKUlvE0_clEvEUlaE_EEvS4_RKT_EUliE_EEviT1_,@"STO_CUDA_ENTRY STV_DEFAULT"
_ZN2at6native18elementwise_kernelILi128ELi4EZNS0_15gpu_kernel_implIZZZNS0_21clamp_min_kernel_cudaERNS_18TensorIteratorBaseERKN3c106ScalarEENKUlvE_clEvENKUlvE0_clEvEUlaE_EEvS4_RKT_EUliE_EEviT1_:
.text._ZN2at6native18elementwise_kernelILi128ELi4EZNS0_15gpu_kernel_implIZZZNS0_21clamp_min_kernel_cudaERNS_18TensorIteratorBaseERKN3c106ScalarEENKUlvE_clEvENKUlvE0_clEvEUlaE_EEvS4_RKT_EUliE_EEviT1_:
        /* <DEDUP_REMOVED lines=315> */
.L_x_13666:
        /* <DEDUP_REMOVED lines=20> */
.L_x_13670:
[----:B------:R0:W5:Y:S01]  /*14f0*/  LDG.E.U8 R0, desc[UR36][R2.64] ;  /* 0x0000002402007981 */ /* 0x000162000c1e1100 */
[----:B------:R-:W-:Y:S05]  /*1500*/  BRA `(.L_x_13672) ;  /* 0x0000000c00547947 */ /* 0x000fea0003800000 */
.L_x_13669:
        /* <DEDUP_REMOVED lines=8> */
.L_x_13674:
[----:B------:R0:W5:Y:S01]  /*1590*/  LDG.E.U8 R0, desc[UR36][R2.64] ;  /* 0x0000002402007981 */ /* 0x000162000c1e1100 */
[----:B------:R-:W-:Y:S05]  /*15a0*/  BRA `(.L_x_13672) ;  /* 0x0000000c002c7947 */ /* 0x000fea0003800000 */
.L_x_13673:
[----:B------:R0:W5:Y:S01]  /*15b0*/  LDG.E.U16 R0, desc[UR36][R2.64] ;  /* 0x0000002402007981 */ /* 0x000162000c1e1500 */
[----:B------:R-:W-:Y:S05]  /*15c0*/  BRA `(.L_x_13672) ;  /* 0x0000000c00247947 */ /* 0x000fea0003800000 */
.L_x_13668:
        /* <DEDUP_REMOVED lines=9> */
.L_x_13676:
[----:B------:R-:W2:Y:S02]  /*1660*/  LDG.E.U16 R4, desc[UR36][R2.64] ;  /* 0x0000002402047981 */ /* 0x000ea4000c1e1500 */
[----:B--2---:R-:W-:-:S06]  /*1670*/  HADD2.F32 R4, -RZ, R4.H0_H0 ;  /* 0x20000004ff047230 */ /* 0x004fcc0000004100 */
[----:B------:R-:W0:Y:S02]  /*1680*/  F2I.FTZ.TRUNC.NTZ R4, R4 ;  /* 0x0000000400047305 */ /* 0x000e24000021f100 */
[----:B0-----:R-:W-:Y:S01]  /*1690*/  PRMT R0, R4, 0x7610, R0 ;  /* 0x0000761004007816 */ /* 0x001fe20000000000 */
[----:B------:R-:W-:Y:S06]  /*16a0*/  BRA `(.L_x_13672) ;  /* 0x0000000800ec7947 */ /* 0x000fec0003800000 */
.L_x_13675:
        /* <DEDUP_REMOVED lines=9> */
.L_x_13678:
[----:B------:R-:W2:Y:S02]  /*1740*/  LDG.E.U16 R2, desc[UR36][R2.64] ;  /* 0x0000002402027981 */ /* 0x000ea4000c1e1500 */
[----:B--2---:R-:W-:-:S06]  /*1750*/  HADD2.F32 R4, -RZ, R2.H0_H0 ;  /* 0x20000002ff047230 */ /* 0x004fcc0000004100 */
[----:B------:R-:W0:Y:S02]  /*1760*/  F2I.FTZ.TRUNC.NTZ R4, R4 ;  /* 0x0000000400047305 */ /* 0x000e24000021f100 */
[----:B0-----:R-:W-:Y:S01]  /*1770*/  PRMT R0, R4, 0x7610, R0 ;  /* 0x0000761004007816 */ /* 0x001fe20000000000 */
[----:B------:R-:W-:Y:S06]  /*1780*/  BRA `(.L_x_13672) ;  /* 0x0000000800b47947 */ /* 0x000fec0003800000 */
.L_x_13677:
[----:B------:R-:W2:Y:S02]  /*1790*/  LDG.E.64 R2, desc[UR36][R2.64] ;  /* 0x0000002402027981 */ /* 0x000ea4000c1e1b00 */
[----:B--2---:R0:W1:Y:S01]  /*17a0*/  F2I.F64.TRUNC R0, R2 ;  /* 0x0000000200007311 */ /* 0x004062000030d100 */
[----:B------:R-:W-:Y:S05]  /*17b0*/  BRA `(.L_x_13672) ;  /* 0x0000000800a87947 */ /* 0x000fea0003800000 */
.L_x_13667:
        /* <DEDUP_REMOVED lines=12> */
.L_x_13681:
[----:B------:R-:W2:Y:S02]  /*1880*/  LDG.E.64 R2, desc[UR36][R2.64] ;  /* 0x0000002402027981 */ /* 0x000ea4000c1e1b00 */
[----:B--2---:R3:W4:Y:S01]  /*1890*/  F2I.F64.TRUNC R0, R2 ;  /* 0x0000000200007311 */ /* 0x004722000030d100 */
[----:B------:R-:W-:Y:S05]  /*18a0*/  BRA `(.L_x_13672) ;  /* 0x00000008006c7947 */ /* 0x000fea0003800000 */
.L_x_13680:
        /* <DEDUP_REMOVED lines=28> */
.L_x_13683:
        /* <DEDUP_REMOVED lines=15> */
.L_x_13682:
[----:B------:R-:W2:Y:S02]  /*1b60*/  LDG.E.U16 R4, desc[UR36][R2.64] ;  /* 0x0000002402047981 */ /* 0x000ea4000c1e1500 */
[----:B--2---:R-:W-:-:S06]  /*1b70*/  IMAD.U32 R4, R4, 0x10000, RZ ;  /* 0x0001000004047824 */ /* 0x004fcc00078e00ff */
[----:B------:R-:W0:Y:S02]  /*1b80*/  F2I.FTZ.TRUNC.NTZ R4, R4 ;  /* 0x0000000400047305 */ /* 0x000e24000021f100 */
[----:B0-----:R-:W-:Y:S01]  /*1b90*/  PRMT R0, R4, 0x7610, R0 ;  /* 0x0000761004007816 */ /* 0x001fe20000000000 */
[----:B------:R-:W-:Y:S06]  /*1ba0*/  BRA `(.L_x_13672) ;  /* 0x0000000400ac7947 */ /* 0x000fec0003800000 */
.L_x_13679:
        /* <DEDUP_REMOVED lines=10> */
.L_x_13686:
        /* <DEDUP_REMOVED lines=21> */
.L_x_13690:
[----:B------:R-:W-:Y:S05]  /*1da0*/  BSYNC B1 ;  /* 0x0000000000017941 */ /* 0x000fea0003800000 */
.L_x_13689:
[----:B------:R-:W-:Y:S01]  /*1db0*/  IMAD.SHL.U32 R2, R2, 0x100000, RZ ;  /* 0x0010000002027824 */ /* 0x000fe200078e00ff */
[----:B------:R-:W-:-:S04]  /*1dc0*/  LEA R3, R0, 0x3b800000, 0x17 ;  /* 0x3b80000000037811 */ /* 0x000fc800078eb8ff */
[----:B------:R-:W-:-:S07]  /*1dd0*/  LOP3.LUT R4, R3, R2, R4, 0xfe, !PT ;  /* 0x0000000203047212 */ /* 0x000fce00078efe04 */
.L_x_13688:
[----:B------:R-:W-:Y:S05]  /*1de0*/  BSYNC B0 ;  /* 0x0000000000007941 */ /* 0x000fea0003800000 */
.L_x_13687:
[----:B------:R-:W0:Y:S02]  /*1df0*/  F2I.FTZ.TRUNC.NTZ R4, R4 ;  /* 0x0000000400047305 */ /* 0x000e24000021f100 */
[----:B0-----:R-:W-:Y:S01]  /*1e00*/  PRMT R0, R4, 0x7610, R0 ;  /* 0x0000761004007816 */ /* 0x001fe20000000000 */
[----:B------:R-:W-:Y:S06]  /*1e10*/  BRA `(.L_x_13672) ;  /* 0x0000000400107947 */ /* 0x000fec0003800000 */
.L_x_13685:
        /* <DEDUP_REMOVED lines=21> */
.L_x_13694:
[----:B------:R-:W-:Y:S05]  /*1f70*/  BSYNC B1 ;  /* 0x0000000000017941 */ /* 0x000fea0003800000 */
.L_x_13693:
[----:B------:R-:W-:Y:S01]  /*1f80*/  IMAD.SHL.U32 R2, R2, 0x200000, RZ ;  /* 0x0020000002027824 */ /* 0x000fe200078e00ff */
[----:B------:R-:W-:-:S04]  /*1f90*/  LEA R3, R0, 0x37800000, 0x17 ;  /* 0x3780000000037811 */ /* 0x000fc800078eb8ff */
[----:B------:R-:W-:-:S07]  /*1fa0*/  LOP3.LUT R4, R3, R2, R4, 0xfe, !PT ;  /* 0x0000000203047212 */ /* 0x000fce00078efe04 */
.L_x_13692:
[----:B------:R-:W-:Y:S05]  /*1fb0*/  BSYNC B0 ;  /* 0x0000000000007941 */ /* 0x000fea0003800000 */
.L_x_13691:
[----:B------:R-:W0:Y:S02]  /*1fc0*/  F2I.FTZ.TRUNC.NTZ R4, R4 ;  /* 0x0000000400047305 */ /* 0x000e24000021f100 */
[----:B0-----:R-:W-:Y:S01]  /*1fd0*/  PRMT R0, R4, 0x7610, R0 ;  /* 0x0000761004007816 */ /* 0x001fe20000000000 */
[----:B------:R-:W-:Y:S06]  /*1fe0*/  BRA `(.L_x_13672) ;  /* 0x00000000009c7947 */ /* 0x000fec0003800000 */
.L_x_13684:
        /* <DEDUP_REMOVED lines=14> */
.L_x_13698:
[----:B------:R-:W-:Y:S05]  /*20d0*/  BSYNC B0 ;  /* 0x0000000000007941 */ /* 0x000fea0003800000 */
.L_x_13697:
[----:B------:R-:W0:Y:S02]  /*20e0*/  F2I.FTZ.TRUNC.NTZ R4, R4 ;  /* 0x0000000400047305 */ /* 0x000e24000021f100 */
[----:B0-----:R-:W-:Y:S01]  /*20f0*/  PRMT R0, R4, 0x7610, R0 ;  /* 0x0000761004007816 */ /* 0x001fe20000000000 */
[----:B------:R-:W-:Y:S06]  /*2100*/  BRA `(.L_x_13672) ;  /* 0x0000000000547947 */ /* 0x000fec0003800000 */
.L_x_13671:
        /* <DEDUP_REMOVED lines=16> */
.L_x_13699:
[----:B------:R-:W-:Y:S01]  /*2210*/  PRMT R0, RZ, 0x7610, R0 ;  /* 0x00007610ff007816 */ /* 0x000fe20000000000 */
[----:B------:R-:W-:Y:S06]  /*2220*/  BRA `(.L_x_13672) ;  /* 0x00000000000c7947 */ /* 0x000fec0003800000 */
.L_x_13696:
[----:B------:R2:W5:Y:S01]  /*2230*/  LDG.E.U8 R0, desc[UR36][R2.64] ;  /* 0x0000002402007981 */ /* 0x000562000c1e1100 */
[----:B------:R-:W-:Y:S05]  /*2240*/  BRA `(.L_x_13672) ;  /* 0x0000000000047947 */ /* 0x000fea0003800000 */
.L_x_13695:
[----:B------:R1:W5:Y:S02]  /*2250*/  LDG.E.U8 R0, desc[UR36][R2.64] ;  /* 0x0000002402007981 */ /* 0x000364000c1e1100 */
.L_x_13672:
[----:B0123--:R-:W0:Y:S01]  /*2260*/  LDC.U8 R3, c[0x0][0x430] ;  /* 0x00010c00ff037b82 */ /* 0x00fe220000000000 */
[----:B----45:R-:W-:Y:S01]  /*2270*/  LOP3.LUT R0, R0, 0xffff, RZ, 0xc0, !PT ;  /* 0x0000ffff00007812 */ /* 0x030fe200078ec0ff */
[----:B------:R-:W-:Y:S02]  /*2280*/  ULDC.U8 UR4, c[0x0][0x420] ;  /* 0x0001080000047ab9 */ /* 0x000fe40000000000 */
[----:B------:R-:W-:Y:S01]  /*2290*/  UPRMT UR4, UR4, 0x8880, URZ ;  /* 0x0000888004047896 */ /* 0x000fe2000800003f */
[----:B------:R-:W-:-:S05]  /*22a0*/  PRMT R0, R0, 0x8880, RZ ;  /* 0x0000888000007816 */ /* 0x000fca00000000ff */
        /* <DEDUP_REMOVED lines=14> */
.L_x_13703:
[----:B------:R3:W-:Y:S01]  /*2390*/  STG.E.U8 desc[UR36][R16.64], R5 ;  /* 0x0000000510007986 */ /* 0x0007e2000c101124 */
[----:B------:R-:W-:Y:S05]  /*23a0*/  BRA `(.L_x_13705) ;  /* 0x0000000c005c7947 */ /* 0x000fea0003800000 */
.L_x_13702:
        /* <DEDUP_REMOVED lines=10> */
.L_x_13707:
[----:B------:R1:W-:Y:S01]  /*2450*/  STG.E desc[UR36][R16.64], R5 ;  /* 0x0000000510007986 */ /* 0x0003e2000c101924 */
[----:B------:R-:W-:Y:S05]  /*2460*/  BRA `(.L_x_13705) ;  /* 0x0000000c002c7947 */ /* 0x000fea0003800000 */
.L_x_13706:
[----:B------:R2:W-:Y:S01]  /*2470*/  STG.E.U16 desc[UR36][R16.64], R5 ;  /* 0x0000000510007986 */ /* 0x0005e2000c101524 */
[----:B------:R-:W-:Y:S05]  /*2480*/  BRA `(.L_x_13705) ;  /* 0x0000000c00247947 */ /* 0x000fea0003800000 */
.L_x_13701:
        /* <DEDUP_REMOVED lines=9> */
.L_x_13709:
[----:B------:R-:W0:Y:S02]  /*2520*/  I2F.S16 R0, R5 ;  /* 0x0000000500007306 */ /* 0x000e240000101400 */
[----:B0-----:R-:W-:-:S05]  /*2530*/  F2FP.F16.F32.PACK_AB R0, RZ, R0 ;  /* 0x00000000ff00723e */ /* 0x001fca00000000ff */
[----:B------:R0:W-:Y:S01]  /*2540*/  STG.E.U16 desc[UR36][R16.64], R0 ;  /* 0x0000000010007986 */ /* 0x0001e2000c101524 */
[----:B------:R-:W-:Y:S05]  /*2550*/  BRA `(.L_x_13705) ;  /* 0x0000000800f07947 */ /* 0x000fea0003800000 */
.L_x_13708:
        /* <DEDUP_REMOVED lines=10> */
.L_x_13711:
[----:B------:R-:W0:Y:S02]  /*2600*/  I2F.S16 R5, R5 ;  /* 0x0000000500057306 */ /* 0x000e240000101400 */
[----:B0-----:R-:W-:-:S04]  /*2610*/  F2FP.F16.F32.PACK_AB R3, RZ, R5 ;  /* 0x00000005ff03723e */ /* 0x001fc800000000ff */
[----:B------:R-:W-:-:S05]  /*2620*/  PRMT R3, R3, 0x5410, RZ ;  /* 0x0000541003037816 */ /* 0x000fca00000000ff */
[----:B------:R0:W-:Y:S01]  /*2630*/  STG.E desc[UR36][R16.64], R3 ;  /* 0x0000000310007986 */ /* 0x0001e2000c101924 */
[----:B------:R-:W-:Y:S05]  /*2640*/  BRA `(.L_x_13705) ;  /* 0x0000000800b47947 */ /* 0x000fea0003800000 */
.L_x_13710:
[----:B------:R-:W0:Y:S02]  /*2650*/  I2F.F64.S16 R2, R5 ;  /* 0x0000000500027312 */ /* 0x000e240000101c00 */
[----:B0-----:R0:W-:Y:S01]  /*2660*/  STG.E.64 desc[UR36][R16.64], R2 ;  /* 0x0000000210007986 */ /* 0x0011e2000c101b24 */
[----:B------:R-:W-:Y:S05]  /*2670*/  BRA `(.L_x_13705) ;  /* 0x0000000800a87947 */ /* 0x000fea0003800000 */
.L_x_13700:
        /* <DEDUP_REMOVED lines=13> */
.L_x_13714:
[----:B------:R-:W0:Y:S01]  /*2750*/  I2F.F64.S16 R4, R5 ;  /* 0x0000000500047312 */ /* 0x000e220000101c00 */
[----:B------:R-:W-:-:S05]  /*2760*/  CS2R R6, SRZ ;  /* 0x0000000000067805 */ /* 0x000fca000001ff00 */
[----:B0-----:R0:W-:Y:S01]  /*2770*/  STG.E.128 desc[UR36][R16.64], R4 ;  /* 0x0000000410007986 */ /* 0x0011e2000c101d24 */
[----:B------:R-:W-:Y:S05]  /*2780*/  BRA `(.L_x_13705) ;  /* 0x0000000800647947 */ /* 0x000fea0003800000 */
.L_x_13713:
        /* <DEDUP_REMOVED lines=21> */
.L_x_13718:
[----:B------:R-:W-:Y:S05]  /*28e0*/  BSYNC B0 ;  /* 0x0000000000007941 */ /* 0x000fea0003800000 */
.L_x_13717:
[----:B------:R-:W-:-:S05]  /*28f0*/  LOP3.LUT R3, R0, R3, RZ, 0xfc, !PT ;  /* 0x0000000300037212 */ /* 0x000fca00078efcff */
[----:B------:R0:W-:Y:S01]  /*2900*/  STG.E.U8 desc[UR36][R16.64], R3 ;  /* 0x0000000310007986 */ /* 0x0001e2000c101124 */
[----:B------:R-:W-:Y:S05]  /*2910*/  BRA `(.L_x_13705) ;  /* 0x0000000800007947 */ /* 0x000fea0003800000 */
.L_x_13716:
        /* <DEDUP_REMOVED lines=13> */
.L_x_13720:
[----:B------:R-:W-:Y:S01]  /*29f0*/  IMAD.MOV.U32 R0, RZ, RZ, 0x7f ;  /* 0x0000007fff007424 */ /* 0x000fe200078e00ff */
[----:B------:R-:W-:-:S04]  /*2a00*/  ISETP.GT.U32.AND P0, PT, R2, 0x7f800000, PT ;  /* 0x7f8000000200780c */ /* 0x000fc80003f04070 */
[----:B------:R-:W-:-:S09]  /*2a10*/  SEL R0, R0, 0x7c, P0 ;  /* 0x0000007c00007807 */ /* 0x000fd20000000000 */
.L_x_13721:
[----:B------:R-:W-:Y:S05]  /*2a20*/  BSYNC B0 ;  /* 0x0000000000007941 */ /* 0x000fea0003800000 */
.L_x_13719:
[----:B------:R-:W-:-:S04]  /*2a30*/  LOP3.LUT R2, R5, 0x80000000, RZ, 0xc0, !PT ;  /* 0x8000000005027812 */ /* 0x000fc800078ec0ff */
[----:B------:R-:W-:-:S04]  /*2a40*/  SHF.R.U32.HI R3, RZ, 0x18, R2 ;  /* 0x00000018ff037819 */ /* 0x000fc80000011602 */
[----:B------:R-:W-:-:S05]  /*2a50*/  LOP3.LUT R3, R0, R3, RZ, 0xfc, !PT ;  /* 0x0000000300037212 */ /* 0x000fca00078efcff */
[----:B------:R0:W-:Y:S01]  /*2a60*/  STG.E.U8 desc[UR36][R16.64], R3 ;  /* 0x0000000310007986 */ /* 0x0001e2000c101124 */
[----:B------:R-:W-:Y:S05]  /*2a70*/  BRA `(.L_x_13705) ;  /* 0x0000000400a87947 */ /* 0x000fea0003800000 */
.L_x_13715:
[----:B------:R-:W0:Y:S02]  /*2a80*/  I2F.S16 R0, R5 ;  /* 0x0000000500007306 */ /* 0x000e240000101400 */
[----:B0-----:R-:W-:-:S05]  /*2a90*/  F2FP.BF16.F32.PACK_AB R0, RZ, R0 ;  /* 0x00000000ff00723e */ /* 0x001fca00000010ff */
[----:B------:R0:W-:Y:S01]  /*2aa0*/  STG.E.U16 desc[UR36][R16.64], R0 ;  /* 0x0000000010007986 */ /* 0x0001e2000c101524 */
[----:B------:R-:W-:Y:S05]  /*2ab0*/  BRA `(.L_x_13705) ;  /* 0x0000000400987947 */ /* 0x000fea0003800000 */
.L_x_13712:
        /* <DEDUP_REMOVED lines=10> */
.L_x_13724:
        /* <DEDUP_REMOVED lines=17> */
.L_x_13727:
[----:B------:R-:W-:-:S04]  /*2c70*/  LOP3.LUT R2, R5, 0x80000000, RZ, 0xc0, !PT ;  /* 0x8000000005027812 */ /* 0x000fc800078ec0ff */
[----:B------:R-:W-:-:S04]  /*2c80*/  SHF.R.U32.HI R3, RZ, 0x18, R2 ;  /* 0x00000018ff037819 */ /* 0x000fc80000011602 */
[----:B------:R-:W-:-:S04]  /*2c90*/  LOP3.LUT R0, R0, R3, RZ, 0xfc, !PT ;  /* 0x0000000300007212 */ /* 0x000fc800078efcff */
[----:B------:R-:W-:-:S07]  /*2ca0*/  PRMT R8, R0, 0x7610, R8 ;  /* 0x0000761000087816 */ /* 0x000fce0000000008 */
.L_x_13726:
[----:B------:R-:W-:Y:S05]  /*2cb0*/  BSYNC B0 ;  /* 0x0000000000007941 */ /* 0x000fea0003800000 */
.L_x_13725:
[----:B------:R0:W-:Y:S01]  /*2cc0*/  STG.E.U8 desc[UR36][R16.64], R8 ;  /* 0x0000000810007986 */ /* 0x0001e2000c101124 */
[----:B------:R-:W-:Y:S05]  /*2cd0*/  BRA `(.L_x_13705) ;  /* 0x0000000400107947 */ /* 0x000fea0003800000 */
.L_x_13723:
        /* <DEDUP_REMOVED lines=17> */
.L_x_13730:
[----:B------:R-:W-:-:S04]  /*2df0*/  LOP3.LUT R2, R5, 0x80000000, RZ, 0xc0, !PT ;  /* 0x8000000005027812 */ /* 0x000fc800078ec0ff */
[----:B------:R-:W-:-:S04]  /*2e00*/  SHF.R.U32.HI R3, RZ, 0x18, R2 ;  /* 0x00000018ff037819 */ /* 0x000fc80000011602 */
[----:B------:R-:W-:-:S04]  /*2e10*/  LOP3.LUT R0, R0, R3, RZ, 0xfc, !PT ;  /* 0x0000000300007212 */ /* 0x000fc800078efcff */
[----:B------:R-:W-:-:S07]  /*2e20*/  PRMT R8, R0, 0x7610, R8 ;  /* 0x0000761000087816 */ /* 0x000fce0000000008 */
.L_x_13729:
[----:B------:R-:W-:Y:S05]  /*2e30*/  BSYNC B0 ;  /* 0x0000000000007941 */ /* 0x000fea0003800000 */
.L_x_13728:
[----:B------:R0:W-:Y:S01]  /*2e40*/  STG.E.U8 desc[UR36][R16.64], R8 ;  /* 0x0000000810007986 */ /* 0x0001e2000c101124 */
[----:B------:R-:W-:Y:S05]  /*2e50*/  BRA `(.L_x_13705) ;  /* 0x0000000000b07947 */ /* 0x000fea0003800000 */
.L_x_13722:
        /* <DEDUP_REMOVED lines=22> */
.L_x_13704:
        /* <DEDUP_REMOVED lines=16> */
.L_x_13733:
[----:B------:R-:W-:Y:S05]  /*30c0*/  BRA `(.L_x_13705) ;  /* 0x0000000000147947 */ /* 0x000fea0003800000 */
.L_x_13732:
[----:B------:R-:W-:-:S04]  /*30d0*/  PRMT R2, R5, 0x9910, RZ ;  /* 0x0000991005027816 */ /* 0x000fc800000000ff */
[----:B------:R-:W-:-:S05]  /*30e0*/  SHF.R.S32.HI R3, RZ, 0x1f, R2 ;  /* 0x0000001fff037819 */ /* 0x000fca0000011402 */
[----:B------:R0:W-:Y:S01]  /*30f0*/  STG.E.64 desc[UR36][R16.64], R2 ;  /* 0x0000000210007986 */ /* 0x0001e2000c101b24 */
[----:B------:R-:W-:Y:S05]  /*3100*/  BRA `(.L_x_13705) ;  /* 0x0000000000047947 */ /* 0x000fea0003800000 */
.L_x_13731:
[----:B------:R0:W-:Y:S02]  /*3110*/  STG.E desc[UR36][R16.64], R5 ;  /* 0x0000000510007986 */ /* 0x0001e4000c101924 */
.L_x_13705:
[----:B------:R-:W-:-:S04]  /*3120*/  IMAD R18, R23, 0x200, R18 ;  /* 0x0000020017127824 */ /* 0x000fc800078e0212 */
[----:B------:R-:W-:-:S07]  /*3130*/  VIADD R19, R18, 0x80 ;  /* 0x0000008012137836 */ /* 0x000fce0000000000 */
.L_x_13665:
[----:B------:R-:W-:Y:S05]  /*3140*/  BSYNC B6 ;  /* 0x0000000000067941 */ /* 0x000fea0003800000 */
.L_x_13664:
        /* <DEDUP_REMOVED lines=307> */
.L_x_13736:
        /* <DEDUP_REMOVED lines=20> */
.L_x_13740:
[----:B------:R0:W5:Y:S01]  /*45c0*/  LDG.E.U8 R0, desc[UR36][R2.64] ;  /* 0x0000002402007981 */ /* 0x000162000c1e1100 */
[----:B------:R-:W-:Y:S05]  /*45d0*/  BRA `(.L_x_13742) ;  /* 0x0000000c00547947 */ /* 0x000fea0003800000 */
.L_x_13739:
        /* <DEDUP_REMOVED lines=8> */
.L_x_13744:
[----:B------:R0:W5:Y:S01]  /*4660*/  LDG.E.U8 R0, desc[UR36][R2.64] ;  /* 0x0000002402007981 */ /* 0x000162000c1e1100 */
[----:B------:R-:W-:Y:S05]  /*4670*/  BRA `(.L_x_13742) ;  /* 0x0000000c002c7947 */ /* 0x000fea0003800000 */
.L_x_13743:
[----:B------:R0:W5:Y:S01]  /*4680*/  LDG.E.U16 R0, desc[UR36][R2.64] ;  /* 0x0000002402007981 */ /* 0x000162000c1e1500 */
[----:B------:R-:W-:Y:S05]  /*4690*/  BRA `(.L_x_13742) ;  /* 0x0000000c00247947 */ /* 0x000fea0003800000 */
.L_x_13738:
        /* <DEDUP_REMOVED lines=9> */
.L_x_13746:
[----:B------:R-:W2:Y:S02]  /*4730*/  LDG.E.U16 R4, desc[UR36][R2.64] ;  /* 0x0000002402047981 */ /* 0x000ea4000c1e1500 */
[----:B--2---:R-:W-:-:S06]  /*4740*/  HADD2.F32 R4, -RZ, R4.H0_H0 ;  /* 0x20000004ff047230 */ /* 0x004fcc0000004100 */
[----:B------:R-:W0:Y:S02]  /*4750*/  F2I.FTZ.TRUNC.NTZ R4, R4 ;  /* 0x0000000400047305 */ /* 0x000e24000021f100 */
[----:B0-----:R-:W-:Y:S01]  /*4760*/  PRMT R0, R4, 0x7610, R0 ;  /* 0x0000761004007816 */ /* 0x001fe20000000000 */
[----:B------:R-:W-:Y:S06]  /*4770*/  BRA `(.L_x_13742) ;  /* 0x0000000800ec7947 */ /* 0x000fec0003800000 */
.L_x_13745:
        /* <DEDUP_REMOVED lines=9> */
.L_x_13748:
[----:B------:R-:W2:Y:S02]  /*4810*/  LDG.E.U16 R2, desc[UR36][R2.64] ;  /* 0x0000002402027981 */ /* 0x000ea4000c1e1500 */
[----:B--2---:R-:W-:-:S06]  /*4820*/  HADD2.F32 R4, -RZ, R2.H0_H0 ;  /* 0x20000002ff047230 */ /* 0x004fcc0000004100 */
[----:B------:R-:W0:Y:S02]  /*4830*/  F2I.FTZ.TRUNC.NTZ R4, R4 ;  /* 0x0000000400047305 */ /* 0x000e24000021f100 */
[----:B0-----:R-:W-:Y:S01]  /*4840*/  PRMT R0, R4, 0x7610, R0 ;  /* 0x0000761004007816 */ /* 0x001fe20000000000 */
[----:B------:R-:W-:Y:S06]  /*4850*/  BRA `(.L_x_13742) ;  /* 0x0000000800b47947 */ /* 0x000fec0003800000 */
.L_x_13747:
[----:B------:R-:W2:Y:S02]  /*4860*/  LDG.E.64 R2, desc[UR36][R2.64] ;  /* 0x0000002402027981 */ /* 0x000ea4000c1e1b00 */
[----:B--2---:R0:W1:Y:S01]  /*4870*/  F2I.F64.TRUNC R0, R2 ;  /* 0x0000000200007311 */ /* 0x004062000030d100 */
[----:B------:R-:W-:Y:S05]  /*4880*/  BRA `(.L_x_13742) ;  /* 0x0000000800a87947 */ /* 0x000fea0003800000 */
.L_x_13737:
        /* <DEDUP_REMOVED lines=12> */
.L_x_13751:
[----:B------:R-:W2:Y:S02]  /*4950*/  LDG.E.64 R2, desc[UR36][R2.64] ;  /* 0x0000002402027981 */ /* 0x000ea4000c1e1b00 */
[----:B--2---:R3:W4:Y:S01]  /*4960*/  F2I.F64.TRUNC R0, R2 ;  /* 0x0000000200007311 */ /* 0x004722000030d100 */
[----:B------:R-:W-:Y:S05]  /*4970*/  BRA `(.L_x_13742) ;  /* 0x00000008006c7947 */ /* 0x000fea0003800000 */
.L_x_13750:
        /* <DEDUP_REMOVED lines=28> */
.L_x_13753:
        /* <DEDUP_REMOVED lines=15> */
.L_x_13752:
[----:B------:R-:W2:Y:S02]  /*4c30*/  LDG.E.U16 R4, desc[UR36][R2.64] ;  /* 0x0000002402047981 */ /* 0x000ea4000c1e1500 */
[----:B--2---:R-:W-:-:S06]  /*4c40*/  IMAD.U32 R4, R4, 0x10000, RZ ;  /* 0x0001000004047824 */ /* 0x004fcc00078e00ff */
[----:B------:R-:W0:Y:S02]  /*4c50*/  F2I.FTZ.TRUNC.NTZ R4, R4 ;  /* 0x0000000400047305 */ /* 0x000e24000021f100 */
[----:B0-----:R-:W-:Y:S01]  /*4c60*/  PRMT R0, R4, 0x7610, R0 ;  /* 0x0000761004007816 */ /* 0x001fe20000000000 */
[----:B------:R-:W-:Y:S06]  /*4c70*/  BRA `(.L_x_13742) ;  /* 0x0000000400ac7947 */ /* 0x000fec0003800000 */
.L_x_13749:
        /* <DEDUP_REMOVED lines=10> */
.L_x_13756:
        /* <DEDUP_REMOVED lines=21> */
.L_x_13760:
[----:B------:R-:W-:Y:S05]  /*4e70*/  BSYNC B1 ;  /* 0x0000000000017941 */ /* 0x000fea0003800000 */
.L_x_13759:
[----:B------:R-:W-:Y:S01]  /*4e80*/  IMAD.SHL.U32 R2, R2, 0x100000, RZ ;  /* 0x0010000002027824 */ /* 0x000fe200078e00ff */
[----:B------:R-:W-:-:S04]  /*4e90*/  LEA R3, R0, 0x3b800000, 0x17 ;  /* 0x3b80000000037811 */ /* 0x000fc800078eb8ff */
[----:B------:R-:W-:-:S07]  /*4ea0*/  LOP3.LUT R4, R3, R2, R4, 0xfe, !PT ;  /* 0x0000000203047212 */ /* 0x000fce00078efe04 */
.L_x_13758:
[----:B------:R-:W-:Y:S05]  /*4eb0*/  BSYNC B0 ;  /* 0x0000000000007941 */ /* 0x000fea0003800000 */
.L_x_13757:
[----:B------:R-:W0:Y:S02]  /*4ec0*/  F2I.FTZ.TRUNC.NTZ R4, R4 ;  /* 0x0000000400047305 */ /* 0x000e24000021f100 */
[----:B0-----:R-:W-:Y:S01]  /*4ed0*/  PRMT R0, R4, 0x7610, R0 ;  /* 0x0000761004007816 */ /* 0x001fe20000000000 */
[----:B------:R-:W-:Y:S06]  /*4ee0*/  BRA `(.L_x_13742) ;  /* 0x0000000400107947 */ /* 0x000fec0003800000 */
.L_x_13755:
        /* <DEDUP_REMOVED lines=21> */
.L_x_13764:
[----:B------:R-:W-:Y:S05]  /*5040*/  BSYNC B1 ;  /* 0x0000000000017941 */ /* 0x000fea0003800000 */
.L_x_13763:
[----:B------:R-:W-:Y:S01]  /*5050*/  IMAD.SHL.U32 R2, R2, 0x200000, RZ ;  /* 0x0020000002027824 */ /* 0x000fe200078e00ff */
[----:B------:R-:W-:-:S04]  /*5060*/  LEA R3, R0, 0x37800000, 0x17 ;  /* 0x3780000000037811 */ /* 0x000fc800078eb8ff */
[----:B------:R-:W-:-:S07]  /*5070*/  LOP3.LUT R4, R3, R2, R4, 0xfe, !PT ;  /* 0x0000000203047212 */ /* 0x000fce00078efe04 */
.L_x_13762:
[----:B------:R-:W-:Y:S05]  /*5080*/  BSYNC B0 ;  /* 0x0000000000007941 */ /* 0x000fea0003800000 */
.L_x_13761:
[----:B------:R-:W0:Y:S02]  /*5090*/  F2I.FTZ.TRUNC.NTZ R4, R4 ;  /* 0x0000000400047305 */ /* 0x000e24000021f100 */
[----:B0-----:R-:W-:Y:S01]  /*50a0*/  PRMT R0, R4, 0x7610, R0 ;  /* 0x0000761004007816 */ /* 0x001fe20000000000 */
[----:B------:R-:W-:Y:S06]  /*50b0*/  BRA `(.L_x_13742) ;  /* 0x00000000009c7947 */ /* 0x000fec0003800000 */
.L_x_13754:
        /* <DEDUP_REMOVED lines=14> */
.L_x_13768:
[----:B------:R-:W-:Y:S05]  /*51a0*/  BSYNC B0 ;  /* 0x0000000000007941 */ /* 0x000fea0003800000 */
.L_x_13767:
[----:B------:R-:W0:Y:S02]  /*51b0*/  F2I.FTZ.TRUNC.NTZ R4, R4 ;  /* 0x0000000400047305 */ /* 0x000e24000021f100 */
[----:B0-----:R-:W-:Y:S01]  /*51c0*/  PRMT R0, R4, 0x7610, R0 ;  /* 0x0000761004007816 */ /* 0x001fe20000000000 */
[----:B------:R-:W-:Y:S06]  /*51d0*/  BRA `(.L_x_13742) ;  /* 0x0000000000547947 */ /* 0x000fec0003800000 */
.L_x_13741:
        /* <DEDUP_REMOVED lines=16> */
.L_x_13769:
[----:B------:R-:W-:Y:S01]  /*52e0*/  PRMT R0, RZ, 0x7610, R0 ;  /* 0x00007610ff007816 */ /* 0x000fe20000000000 */
[----:B------:R-:W-:Y:S06]  /*52f0*/  BRA `(.L_x_13742) ;  /* 0x00000000000c7947 */ /* 0x000fec0003800000 */
.L_x_13766:
[----:B------:R2:W5:Y:S01]  /*5300*/  LDG.E.U8 R0, desc[UR36][R2.64] ;  /* 0x0000002402007981 */ /* 0x000562000c1e1100 */
[----:B------:R-:W-:Y:S05]  /*5310*/  BRA `(.L_x_13742) ;  /* 0x0000000000047947 */ /* 0x000fea0003800000 */
.L_x_13765:
[----:B------:R1:W5:Y:S02]  /*5320*/  LDG.E.U8 R0, desc[UR36][R2.64] ;  /* 0x0000002402007981 */ /* 0x000364000c1e1100 */
.L_x_13742:
        /* <DEDUP_REMOVED lines=19> */
.L_x_13773:
[----:B------:R0:W-:Y:S01]  /*5460*/  STG.E.U8 desc[UR36][R16.64], R5 ;  /* 0x0000000510007986 */ /* 0x0001e2000c101124 */
[----:B------:R-:W-:Y:S05]  /*5470*/  BRA `(.L_x_13775) ;  /* 0x0000000c005c7947 */ /* 0x000fea0003800000 */
.L_x_13772:
        /* <DEDUP_REMOVED lines=10> */
.L_x_13777:
[----:B------:R0:W-:Y:S01]  /*5520*/  STG.E desc[UR36][R16.64], R5 ;  /* 0x0000000510007986 */ /* 0x0001e2000c101924 */
[----:B------:R-:W-:Y:S05]  /*5530*/  BRA `(.L_x_13775) ;  /* 0x0000000c002c7947 */ /* 0x000fea0003800000 */
.L_x_13776:
[----:B------:R0:W-:Y:S01]  /*5540*/  STG.E.U16 desc[UR36][R16.64], R5 ;  /* 0x0000000510007986 */ /* 0x0001e2000c101524 */
[----:B------:R-:W-:Y:S05]  /*5550*/  BRA `(.L_x_13775) ;  /* 0x0000000c00247947 */ /* 0x000fea0003800000 */
.L_x_13771:
        /* <DEDUP_REMOVED lines=9> */
.L_x_13779:
[----:B------:R-:W0:Y:S02]  /*55f0*/  I2F.S16 R0, R5 ;  /* 0x0000000500007306 */ /* 0x000e240000101400 */
[----:B0-----:R-:W-:-:S05]  /*5600*/  F2FP.F16.F32.PACK_AB R0, RZ, R0 ;  /* 0x00000000ff00723e */ /* 0x001fca00000000ff */
[----:B------:R0:W-:Y:S01]  /*5610*/  STG.E.U16 desc[UR36][R16.64], R0 ;  /* 0x0000000010007986 */ /* 0x0001e2000c101524 */
[----:B------:R-:W-:Y:S05]  /*5620*/  BRA `(.L_x_13775) ;  /* 0x0000000800f07947 */ /* 0x000fea0003800000 */
.L_x_13778:
        /* <DEDUP_REMOVED lines=10> */
.L_x_13781:
[----:B------:R-:W0:Y:S02]  /*56d0*/  I2F.S16 R5, R5 ;  /* 0x0000000500057306 */ /* 0x000e240000101400 */
[----:B0-----:R-:W-:-:S04]  /*56e0*/  F2FP.F16.F32.PACK_AB R3, RZ, R5 ;  /* 0x00000005ff03723e */ /* 0x001fc800000000ff */
[----:B------:R-:W-:-:S05]  /*56f0*/  PRMT R3, R3, 0x5410, RZ ;  /* 0x0000541003037816 */ /* 0x000fca00000000ff */
[----:B------:R0:W-:Y:S01]  /*5700*/  STG.E desc[UR36][R16.64], R3 ;  /* 0x0000000310007986 */ /* 0x0001e2000c101924 */
[----:B------:R-:W-:Y:S05]  /*5710*/  BRA `(.L_x_13775) ;  /* 0x0000000800b47947 */ /* 0x000fea0003800000 */
.L_x_13780:
[----:B------:R-:W0:Y:S02]  /*5720*/  I2F.F64.S16 R2, R5 ;  /* 0x0000000500027312 */ /* 0x000e240000101c00 */
[----:B0-----:R0:W-:Y:S01]  /*5730*/  STG.E.64 desc[UR36][R16.64], R2 ;  /* 0x0000000210007986 */ /* 0x0011e2000c101b24 */
[----:B------:R-:W-:Y:S05]  /*5740*/  BRA `(.L_x_13775) ;  /* 0x0000000800a87947 */ /* 0x000fea0003800000 */
.L_x_13770:
        /* <DEDUP_REMOVED lines=13> */
.L_x_13784:
[----:B------:R-:W0:Y:S01]  /*5820*/  I2F.F64.S16 R4, R5 ;  /* 0x0000000500047312 */ /* 0x000e220000101c00 */
[----:B------:R-:W-:-:S05]  /*5830*/  CS2R R6, SRZ ;  /* 0x0000000000067805 */ /* 0x000fca000001ff00 */
[----:B0-----:R0:W-:Y:S01]  /*5840*/  STG.E.128 desc[UR36][R16.64], R4 ;  /* 0x0000000410007986 */ /* 0x0011e2000c101d24 */
[----:B------:R-:W-:Y:S05]  /*5850*/  BRA `(.L_x_13775) ;  /* 0x0000000800647947 */ /* 0x000fea0003800000 */
.L_x_13783:
        /* <DEDUP_REMOVED lines=21> */
.L_x_13788:
[----:B------:R-:W-:Y:S05]  /*59b0*/  BSYNC B0 ;  /* 0x0000000000007941 */ /* 0x000fea0003800000 */
.L_x_13787:
[----:B------:R-:W-:-:S05]  /*59c0*/  LOP3.LUT R3, R0, R3, RZ, 0xfc, !PT ;  /* 0x0000000300037212 */ /* 0x000fca00078efcff */
[----:B------:R0:W-:Y:S01]  /*59d0*/  STG.E.U8 desc[UR36][R16.64], R3 ;  /* 0x0000000310007986 */ /* 0x0001e2000c101124 */
[----:B------:R-:W-:Y:S05]  /*59e0*/  BRA `(.L_x_13775) ;  /* 0x0000000800007947 */ /* 0x000fea0003800000 */
.L_x_13786:
        /* <DEDUP_REMOVED lines=13> */
.L_x_13790:
[----:B------:R-:W-:Y:S01]  /*5ac0*/  IMAD.MOV.U32 R0, RZ, RZ, 0x7f ;  /* 0x0000007fff007424 */ /* 0x000fe200078e00ff */
[----:B------:R-:W-:-:S04]  /*5ad0*/  ISETP.GT.U32.AND P0, PT, R2, 0x7f800000, PT ;  /* 0x7f8000000200780c */ /* 0x000fc80003f04070 */
[----:B------:R-:W-:-:S09]  /*5ae0*/  SEL R0, R0, 0x7c, P0 ;  /* 0x0000007c00007807 */ /* 0x000fd20000000000 */
.L_x_13791:
[----:B------:R-:W-:Y:S05]  /*5af0*/  BSYNC B0 ;  /* 0x0000000000007941 */ /* 0x000fea0003800000 */
.L_x_13789:
[----:B------:R-:W-:-:S04]  /*5b00*/  LOP3.LUT R2, R5, 0x80000000, RZ, 0xc0, !PT ;  /* 0x8000000005027812 */ /* 0x000fc800078ec0ff */
[----:B------:R-:W-:-:S04]  /*5b10*/  SHF.R.U32.HI R3, RZ, 0x18, R2 ;  /* 0x00000018ff037819 */ /* 0x000fc80000011602 */
[----:B------:R-:W-:-:S05]  /*5b20*/  LOP3.LUT R3, R0, R3, RZ, 0xfc, !PT ;  /* 0x0000000300037212 */ /* 0x000fca00078efcff */
[----:B------:R0:W-:Y:S01]  /*5b30*/  STG.E.U8 desc[UR36][R16.64], R3 ;  /* 0x0000000310007986 */ /* 0x0001e2000c101124 */
[----:B------:R-:W-:Y:S05]  /*5b40*/  BRA `(.L_x_13775) ;  /* 0x0000000400a87947 */ /* 0x000fea0003800000 */
.L_x_13785:
[----:B------:R-:W0:Y:S02]  /*5b50*/  I2F.S16 R0, R5 ;  /* 0x0000000500007306 */ /* 0x000e240000101400 */
[----:B0-----:R-:W-:-:S05]  /*5b60*/  F2FP.BF16.F32.PACK_AB R0, RZ, R0 ;  /* 0x00000000ff00723e */ /* 0x001fca00000010ff */
[----:B------:R0:W-:Y:S01]  /*5b70*/  STG.E.U16 desc[UR36][R16.64], R0 ;  /* 0x0000000010007986 */ /* 0x0001e2000c101524 */
[----:B------:R-:W-:Y:S05]  /*5b80*/  BRA `(.L_x_13775) ;  /* 0x0000000400987947 */ /* 0x000fea0003800000 */
.L_x_13782:
        /* <DEDUP_REMOVED lines=10> */
.L_x_13794:
        /* <DEDUP_REMOVED lines=17> */
.L_x_13797:
[----:B------:R-:W-:-:S04]  /*5d40*/  LOP3.LUT R2, R5, 0x80000000, RZ, 0xc0, !PT ;  /* 0x8000000005027812 */ /* 0x000fc800078ec0ff */
[----:B------:R-:W-:-:S04]  /*5d50*/  SHF.R.U32.HI R3, RZ, 0x18, R2 ;  /* 0x00000018ff037819 */ /* 0x000fc80000011602 */
[----:B------:R-:W-:-:S04]  /*5d60*/  LOP3.LUT R0, R0, R3, RZ, 0xfc, !PT ;  /* 0x0000000300007212 */ /* 0x000fc800078efcff */
[----:B------:R-:W-:-:S07]  /*5d70*/  PRMT R8, R0, 0x7610, R8 ;  /* 0x0000761000087816 */ /* 0x000fce0000000008 */
.L_x_13796:
[----:B------:R-:W-:Y:S05]  /*5d80*/  BSYNC B0 ;  /* 0x0000000000007941 */ /* 0x000fea0003800000 */
.L_x_13795:
[----:B------:R3:W-:Y:S01]  /*5d90*/  STG.E.U8 desc[UR36][R16.64], R8 ;  /* 0x0000000810007986 */ /* 0x0007e2000c101124 */
[----:B------:R-:W-:Y:S05]  /*5da0*/  BRA `(.L_x_13775) ;  /* 0x0000000400107947 */ /* 0x000fea0003800000 */
.L_x_13793:
        /* <DEDUP_REMOVED lines=17> */
.L_x_13800:
[----:B------:R-:W-:-:S04]  /*5ec0*/  LOP3.LUT R2, R5, 0x80000000, RZ, 0xc0, !PT ;  /* 0x8000000005027812 */ /* 0x000fc800078ec0ff */
[----:B------:R-:W-:-:S04]  /*5ed0*/  SHF.R.U32.HI R3, RZ, 0x18, R2 ;  /* 0x00000018ff037819 */ /* 0x000fc80000011602 */
[----:B------:R-:W-:-:S04]  /*5ee0*/  LOP3.LUT R0, R0, R3, RZ, 0xfc, !PT ;  /* 0x0000000300007212 */ /* 0x000fc800078efcff */
[----:B------:R-:W-:-:S07]  /*5ef0*/  PRMT R8, R0, 0x7610, R8 ;  /* 0x0000761000087816 */ /* 0x000fce0000000008 */
.L_x_13799:
[----:B------:R-:W-:Y:S05]  /*5f00*/  BSYNC B0 ;  /* 0x0000000000007941 */ /* 0x000fea0003800000 */
.L_x_13798:
[----:B------:R0:W-:Y:S01]  /*5f10*/  STG.E.U8 desc[UR36][R16.64], R8 ;  /* 0x0000000810007986 */ /* 0x0001e2000c101124 */
[----:B------:R-:W-:Y:S05]  /*5f20*/  BRA `(.L_x_13775) ;  /* 0x0000000000b07947 */ /* 0x000fea0003800000 */
.L_x_13792:
        /* <DEDUP_REMOVED lines=22> */
.L_x_13774:
        /* <DEDUP_REMOVED lines=16> */
.L_x_13803:
[----:B------:R-:W-:Y:S05]  /*6190*/  BRA `(.L_x_13775) ;  /* 0x0000000000147947 */ /* 0x000fea0003800000 */
.L_x_13802:
[----:B------:R-:W-:-:S04]  /*61a0*/  PRMT R2, R5, 0x9910, RZ ;  /* 0x0000991005027816 */ /* 0x000fc800000000ff */
[----:B------:R-:W-:-:S05]  /*61b0*/  SHF.R.S32.HI R3, RZ, 0x1f, R2 ;  /* 0x0000001fff037819 */ /* 0x000fca0000011402 */
[----:B------:R2:W-:Y:S01]  /*61c0*/  STG.E.64 desc[UR36][R16.64], R2 ;  /* 0x0000000210007986 */ /* 0x0005e2000c101b24 */
[----:B------:R-:W-:Y:S05]  /*61d0*/  BRA `(.L_x_13775) ;  /* 0x0000000000047947 */ /* 0x000fea0003800000 */
.L_x_13801:
[----:B------:R0:W-:Y:S02]  /*61e0*/  STG.E desc[UR36][R16.64], R5 ;  /* 0x0000000510007986 */ /* 0x0001e4000c101924 */
.L_x_13775:
[----:B------:R-:W-:-:S07]  /*61f0*/  VIADD R19, R19, 0x80 ;  /* 0x0000008013137836 */ /* 0x000fce0000000000 */
.L_x_13735:
[----:B------:R-:W-:Y:S05]  /*6200*/  BSYNC B6 ;  /* 0x0000000000067941 */ /* 0x000fea0003800000 */
.L_x_13734:
        /* <DEDUP_REMOVED lines=307> */
.L_x_13806:
        /* <DEDUP_REMOVED lines=20> */
.L_x_13810:
[----:B------:R0:W5:Y:S01]  /*7680*/  LDG.E.U8 R0, desc[UR36][R2.64] ;  /* 0x0000002402007981 */ /* 0x000162000c1e1100 */
[----:B------:R-:W-:Y:S05]  /*7690*/  BRA `(.L_x_13812) ;  /* 0x0000000c00547947 */ /* 0x000fea0003800000 */
.L_x_13809:
        /* <DEDUP_REMOVED lines=8> */
.L_x_13814:
[----:B------:R0:W5:Y:S01]  /*7720*/  LDG.E.U8 R0, desc[UR36][R2.64] ;  /* 0x0000002402007981 */ /* 0x000162000c1e1100 */
[----:B------:R-:W-:Y:S05]  /*7730*/  BRA `(.L_x_13812) ;  /* 0x0000000c002c7947 */ /* 0x000fea0003800000 */
.L_x_13813:
[----:B------:R0:W5:Y:S01]  /*7740*/  LDG.E.U16 R0, desc[UR36][R2.64] ;  /* 0x0000002402007981 */ /* 0x000162000c1e1500 */
[----:B------:R-:W-:Y:S05]  /*7750*/  BRA `(.L_x_13812) ;  /* 0x0000000c00247947 */ /* 0x000fea0003800000 */
.L_x_13808:
        /* <DEDUP_REMOVED lines=9> */
.L_x_13816:
[----:B------:R-:W2:Y:S02]  /*77f0*/  LDG.E.U16 R4, desc[UR36][R2.64] ;  /* 0x0000002402047981 */ /* 0x000ea4000c1e1500 */
[----:B--2---:R-:W-:-:S06]  /*7800*/  HADD2.F32 R4, -RZ, R4.H0_H0 ;  /* 0x20000004ff047230 */ /* 0x004fcc0000004100 */
[----:B------:R-:W0:Y:S02]  /*7810*/  F2I.FTZ.TRUNC.NTZ R4, R4 ;  /* 0x0000000400047305 */ /* 0x000e24000021f100 */
[----:B0-----:R-:W-:Y:S01]  /*7820*/  PRMT R0, R4, 0x7610, R0 ;  /* 0x0000761004007816 */ /* 0x001fe20000000000 */
[----:B------:R-:W-:Y:S06]  /*7830*/  BRA `(.L_x_13812) ;  /* 0x0000000800ec7947 */ /* 0x000fec0003800000 */
.L_x_13815:
        /* <DEDUP_REMOVED lines=9> */
.L_x_13818:
[----:B------:R-:W2:Y:S02]  /*78d0*/  LDG.E.U16 R2, desc[UR36][R2.64] ;  /* 0x0000002402027981 */ /* 0x000ea4000c1e1500 */
[----:B--2---:R-:W-:-:S06]  /*78e0*/  HADD2.F32 R4, -RZ, R2.H0_H0 ;  /* 0x20000002ff047230 */ /* 0x004fcc0000004100 */
[----:B------:R-:W0:Y:S02]  /*78f0*/  F2I.FTZ.TRUNC.NTZ R4, R4 ;  /* 0x0000000400047305 */ /* 0x000e24000021f100 */
[----:B0-----:R-:W-:Y:S01]  /*7900*/  PRMT R0, R4, 0x7610, R0 ;  /* 0x0000761004007816 */ /* 0x001fe20000000000 */
[----:B------:R-:W-:Y:S06]  /*7910*/  BRA `(.L_x_13812) ;  /* 0x0000000800b47947 */ /* 0x000fec0003800000 */
.L_x_13817:
[----:B------:R-:W2:Y:S02]  /*7920*/  LDG.E.64 R2, desc[UR36][R2.64] ;  /* 0x0000002402027981 */ /* 0x000ea4000c1e1b00 */
[----:B--2---:R0:W1:Y:S01]  /*7930*/  F2I.F64.TRUNC R0, R2 ;  /* 0x0000000200007311 */ /* 0x004062000030d100 */
[----:B------:R-:W-:Y:S05]  /*7940*/  BRA `(.L_x_13812) ;  /* 0x0000000800a87947 */ /* 0x000fea0003800000 */
.L_x_13807:
        /* <DEDUP_REMOVED lines=12> */
.L_x_13821:
[----:B------:R-:W2:Y:S02]  /*7a10*/  LDG.E.64 R2, desc[UR36][R2.64] ;  /* 0x0000002402027981 */ /* 0x000ea4000c1e1b00 */
[----:B--2---:R3:W4:Y:S01]  /*7a20*/  F2I.F64.TRUNC R0, R2 ;  /* 0x0000000200007311 */ /* 0x004722000030d100 */
[----:B------:R-:W-:Y:S05]  /*7a30*/  BRA `(.L_x_13812) ;  /* 0x00000008006c7947 */ /* 0x000fea0003800000 */
.L_x_13820:
        /* <DEDUP_REMOVED lines=28> */
.L_x_13823:
        /* <DEDUP_REMOVED lines=15> */
.L_x_13822:
[----:B------:R-:W2:Y:S02]  /*7cf0*/  LDG.E.U16 R4, desc[UR36][R2.64] ;  /* 0x0000002402047981 */ /* 0x000ea4000c1e1500 */
[----:B--2---:R-:W-:-:S06]  /*7d00*/  IMAD.U32 R4, R4, 0x10000, RZ ;  /* 0x0001000004047824 */ /* 0x004fcc00078e00ff */
[----:B------:R-:W0:Y:S02]  /*7d10*/  F2I.FTZ.TRUNC.NTZ R4, R4 ;  /* 0x0000000400047305 */ /* 0x000e24000021f100 */
[----:B0-----:R-:W-:Y:S01]  /*7d20*/  PRMT R0, R4, 0x7610, R0 ;  /* 0x0000761004007816 */ /* 0x001fe20000000000 */
[----:B------:R-:W-:Y:S06]  /*7d30*/  BRA `(.L_x_13812) ;  /* 0x0000000400ac7947 */ /* 0x000fec0003800000 */
.L_x_13819:
        /* <DEDUP_REMOVED lines=10> */
.L_x_13826:
        /* <DEDUP_REMOVED lines=21> */
.L_x_13830:
[----:B------:R-:W-:Y:S05]  /*7f30*/  BSYNC B1 ;  /* 0x0000000000017941 */ /* 0x000fea0003800000 */
.L_x_13829:
[----:B------:R-:W-:Y:S01]  /*7f40*/  IMAD.SHL.U32 R2, R2, 0x100000, RZ ;  /* 0x0010000002027824 */ /* 0x000fe200078e00ff */
[----:B------:R-:W-:-:S04]  /*7f50*/  LEA R3, R0, 0x3b800000, 0x17 ;  /* 0x3b80000000037811 */ /* 0x000fc800078eb8ff */
[----:B------:R-:W-:-:S07]  /*7f60*/  LOP3.LUT R4, R3, R2, R4, 0xfe, !PT ;  /* 0x0000000203047212 */ /* 0x000fce00078efe04 */
.L_x_13828:
[----:B------:R-:W-:Y:S05]  /*7f70*/  BSYNC B0 ;  /* 0x0000000000007941 */ /* 0x000fea0003800000 */
.L_x_13827:
[----:B------:R-:W0:Y:S02]  /*7f80*/  F2I.FTZ.TRUNC.NTZ R4, R4 ;  /* 0x0000000400047305 */ /* 0x000e24000021f100 */
[----:B0-----:R-:W-:Y:S01]  /*7f90*/  PRMT R0, R4, 0x7610, R0 ;  /* 0x0000761004007816 */ /* 0x001fe20000000000 */
[----:B------:R-:W-:Y:S06]  /*7fa0*/  BRA `(.L_x_13812) ;  /* 0x0000000400107947 */ /* 0x000fec0003800000 */
.L_x_13825:
        /* <DEDUP_REMOVED lines=21> */
.L_x_13834:
[----:B------:R-:W-:Y:S05]  /*8100*/  BSYNC B1 ;  /* 0x0000000000017941 */ /* 0x000fea0003800000 */
.L_x_13833:
[----:B------:R-:W-:Y:S01]  /*8110*/  IMAD.SHL.U32 R2, R2, 0x200000, RZ ;  /* 0x0020000002027824 */ /* 0x000fe200078e00ff */
[----:B------:R-:W-:-:S04]  /*8120*/  LEA R3, R0, 0x37800000, 0x17 ;  /* 0x3780000000037811 */ /* 0x000fc800078eb8ff */
[----:B------:R-:W-:-:S07]  /*8130*/  LOP3.LUT R4, R3, R2, R4, 0xfe, !PT ;  /* 0x0000000203047212 */ /* 0x000fce00078efe04 */
.L_x_13832:
[----:B------:R-:W-:Y:S05]  /*8140*/  BSYNC B0 ;  /* 0x0000000000007941 */ /* 0x000fea0003800000 */
.L_x_13831:
[----:B------:R-:W0:Y:S02]  /*8150*/  F2I.FTZ.TRUNC.NTZ R4, R4 ;  /* 0x0000000400047305 */ /* 0x000e24000021f100 */
[----:B0-----:R-:W-:Y:S01]  /*8160*/  PRMT R0, R4, 0x7610, R0 ;  /* 0x0000761004007816 */ /* 0x001fe20000000000 */
[----:B------:R-:W-:Y:S06]  /*8170*/  BRA `(.L_x_13812) ;  /* 0x00000000009c7947 */ /* 0x000fec0003800000 */
.L_x_13824:
        /* <DEDUP_REMOVED lines=14> */
.L_x_13838:
[----:B------:R-:W-:Y:S05]  /*8260*/  BSYNC B0 ;  /* 0x0000000000007941 */ /* 0x000fea0003800000 */
.L_x_13837:
[----:B------:R-:W0:Y:S02]  /*8270*/  F2I.FTZ.TRUNC.NTZ R4, R4 ;  /* 0x0000000400047305 */ /* 0x000e24000021f100 */
[----:B0-----:R-:W-:Y:S01]  /*8280*/  PRMT R0, R4, 0x7610, R0 ;  /* 0x0000761004007816 */ /* 0x001fe20000000000 */
[----:B------:R-:W-:Y:S06]  /*8290*/  BRA `(.L_x_13812) ;  /* 0x0000000000547947 */ /* 0x000fec0003800000 */
.L_x_13811:
        /* <DEDUP_REMOVED lines=16> */
.L_x_13839:
[----:B------:R-:W-:Y:S01]  /*83a0*/  PRMT R0, RZ, 0x7610, R0 ;  /* 0x00007610ff007816 */ /* 0x000fe20000000000 */
[----:B------:R-:W-:Y:S06]  /*83b0*/  BRA `(.L_x_13812) ;  /* 0x00000000000c7947 */ /* 0x000fec0003800000 */
.L_x_13836:
[----:B------:R1:W5:Y:S01]  /*83c0*/  LDG.E.U8 R0, desc[UR36][R2.64] ;  /* 0x0000002402007981 */ /* 0x000362000c1e1100 */
[----:B------:R-:W-:Y:S05]  /*83d0*/  BRA `(.L_x_13812) ;  /* 0x0000000000047947 */ /* 0x000fea0003800000 */
.L_x_13835:
[----:B------:R2:W5:Y:S02]  /*83e0*/  LDG.E.U8 R0, desc[UR36][R2.64] ;  /* 0x0000002402007981 */ /* 0x000564000c1e1100 */
.L_x_13812:
        /* <DEDUP_REMOVED lines=19> */
.L_x_13843:
[----:B------:R3:W-:Y:S01]  /*8520*/  STG.E.U8 desc[UR36][R16.64], R5 ;  /* 0x0000000510007986 */ /* 0x0007e2000c101124 */
[----:B------:R-:W-:Y:S05]  /*8530*/  BRA `(.L_x_13845) ;  /* 0x0000000c005c7947 */ /* 0x000fea0003800000 */
.L_x_13842:
        /* <DEDUP_REMOVED lines=10> */
.L_x_13847:
[----:B------:R2:W-:Y:S01]  /*85e0*/  STG.E desc[UR36][R16.64], R5 ;  /* 0x0000000510007986 */ /* 0x0005e2000c101924 */
[----:B------:R-:W-:Y:S05]  /*85f0*/  BRA `(.L_x_13845) ;  /* 0x0000000c002c7947 */ /* 0x000fea0003800000 */
.L_x_13846:
[----:B------:R0:W-:Y:S01]  /*8600*/  STG.E.U16 desc[UR36][R16.64], R5 ;  /* 0x0000000510007986 */ /* 0x0001e2000c101524 */
[----:B------:R-:W-:Y:S05]  /*8610*/  BRA `(.L_x_13845) ;  /* 0x0000000c00247947 */ /* 0x000fea0003800000 */
.L_x_13841:
        /* <DEDUP_REMOVED lines=9> */
.L_x_13849:
[----:B------:R-:W0:Y:S02]  /*86b0*/  I2F.S16 R0, R5 ;  /* 0x0000000500007306 */ /* 0x000e240000101400 */
[----:B0-----:R-:W-:-:S05]  /*86c0*/  F2FP.F16.F32.PACK_AB R0, RZ, R0 ;  /* 0x00000000ff00723e */ /* 0x001fca00000000ff */
[----:B------:R0:W-:Y:S01]  /*86d0*/  STG.E.U16 desc[UR36][R16.64], R0 ;  /* 0x0000000010007986 */ /* 0x0001e2000c101524 */
[----:B------:R-:W-:Y:S05]  /*86e0*/  BRA `(.L_x_13845) ;  /* 0x0000000800f07947 */ /* 0x000fea0003800000 */
.L_x_13848:
        /* <DEDUP_REMOVED lines=10> */
.L_x_13851:
[----:B------:R-:W0:Y:S02]  /*8790*/  I2F.S16 R5, R5 ;  /* 0x0000000500057306 */ /* 0x000e240000101400 */
[----:B0-----:R-:W-:-:S04]  /*87a0*/  F2FP.F16.F32.PACK_AB R3, RZ, R5 ;  /* 0x00000005ff03723e */ /* 0x001fc800000000ff */
[----:B------:R-:W-:-:S05]  /*87b0*/  PRMT R3, R3, 0x5410, RZ ;  /* 0x0000541003037816 */ /* 0x000fca00000000ff */
[----:B------:R0:W-:Y:S01]  /*87c0*/  STG.E desc[UR36][R16.64], R3 ;  /* 0x0000000310007986 */ /* 0x0001e2000c101924 */
[----:B------:R-:W-:Y:S05]  /*87d0*/  BRA `(.L_x_13845) ;  /* 0x0000000800b47947 */ /* 0x000fea0003800000 */
.L_x_13850:
[----:B------:R-:W0:Y:S02]  /*87e0*/  I2F.F64.S16 R2, R5 ;  /* 0x0000000500027312 */ /* 0x000e240000101c00 */
[----:B0-----:R0:W-:Y:S01]  /*87f0*/  STG.E.64 desc[UR36][R16.64], R2 ;  /* 0x0000000210007986 */ /* 0x0011e2000c101b24 */
[----:B------:R-:W-:Y:S05]  /*8800*/  BRA `(.L_x_13845) ;  /* 0x0000000800a87947 */ /* 0x000fea0003800000 */
.L_x_13840:
        /* <DEDUP_REMOVED lines=13> */
.L_x_13854:
[----:B------:R-:W0:Y:S01]  /*88e0*/  I2F.F64.S16 R4, R5 ;  /* 0x0000000500047312 */ /* 0x000e220000101c00 */
[----:B------:R-:W-:-:S05]  /*88f0*/  CS2R R6, SRZ ;  /* 0x0000000000067805 */ /* 0x000fca000001ff00 */
[----:B0-----:R0:W-:Y:S01]  /*8900*/  STG.E.128 desc[UR36][R16.64], R4 ;  /* 0x0000000410007986 */ /* 0x0011e2000c101d24 */
[----:B------:R-:W-:Y:S05]  /*8910*/  BRA `(.L_x_13845) ;  /* 0x0000000800647947 */ /* 0x000fea0003800000 */
.L_x_13853:
        /* <DEDUP_REMOVED lines=21> */
.L_x_13858:
[----:B------:R-:W-:Y:S05]  /*8a70*/  BSYNC B0 ;  /* 0x0000000000007941 */ /* 0x000fea0003800000 */
.L_x_13857:
[----:B------:R-:W-:-:S05]  /*8a80*/  LOP3.LUT R3, R0, R3, RZ, 0xfc, !PT ;  /* 0x0000000300037212 */ /* 0x000fca00078efcff */
[----:B------:R0:W-:Y:S01]  /*8a90*/  STG.E.U8 desc[UR36][R16.64], R3 ;  /* 0x0000000310007986 */ /* 0x0001e2000c101124 */
[----:B------:R-:W-:Y:S05]  /*8aa0*/  BRA `(.L_x_13845) ;  /* 0x0000000800007947 */ /* 0x000fea0003800000 */
.L_x_13856:
        /* <DEDUP_REMOVED lines=13> */
.L_x_13860:
[----:B------:R-:W-:Y:S01]  /*8b80*/  IMAD.MOV.U32 R0, RZ, RZ, 0x7f ;  /* 0x0000007fff007424 */ /* 0x000fe200078e00ff */
[----:B------:R-:W-:-:S04]  /*8b90*/  ISETP.GT.U32.AND P0, PT, R2, 0x7f800000, PT ;  /* 0x7f8000000200780c */ /* 0x000fc80003f04070 */
[----:B------:R-:W-:-:S09]  /*8ba0*/  SEL R0, R0, 0x7c, P0 ;  /* 0x0000007c00007807 */ /* 0x000fd20000000000 */
.L_x_13861:
[----:B------:R-:W-:Y:S05]  /*8bb0*/  BSYNC B0 ;  /* 0x0000000000007941 */ /* 0x000fea0003800000 */
.L_x_13859:
[----:B------:R-:W-:-:S04]  /*8bc0*/  LOP3.LUT R2, R5, 0x80000000, RZ, 0xc0, !PT ;  /* 0x8000000005027812 */ /* 0x000fc800078ec0ff */
[----:B------:R-:W-:-:S04]  /*8bd0*/  SHF.R.U32.HI R3, RZ, 0x18, R2 ;  /* 0x00000018ff037819 */ /* 0x000fc80000011602 */
[----:B------:R-:W-:-:S05]  /*8be0*/  LOP3.LUT R3, R0, R3, RZ, 0xfc, !PT ;  /* 0x0000000300037212 */ /* 0x000fca00078efcff */
[----:B------:R0:W-:Y:S01]  /*8bf0*/  STG.E.U8 desc[UR36][R16.64], R3 ;  /* 0x0000000310007986 */ /* 0x0001e2000c101124 */
[----:B------:R-:W-:Y:S05]  /*8c00*/  BRA `(.L_x_13845) ;  /* 0x0000000400a87947 */ /* 0x000fea0003800000 */
.L_x_13855:
[----:B------:R-:W0:Y:S02]  /*8c10*/  I2F.S16 R0, R5 ;  /* 0x0000000500007306 */ /* 0x000e240000101400 */
[----:B0-----:R-:W-:-:S05]  /*8c20*/  F2FP.BF16.F32.PACK_AB R0, RZ, R0 ;  /* 0x00000000ff00723e */ /* 0x001fca00000010ff */
[----:B------:R0:W-:Y:S01]  /*8c30*/  STG.E.U16 desc[UR36][R16.64], R0 ;  /* 0x0000000010007986 */ /* 0x0001e2000c101524 */
[----:B------:R-:W-:Y:S05]  /*8c40*/  BRA `(.L_x_13845) ;  /* 0x0000000400987947 */ /* 0x000fea0003800000 */
.L_x_13852:
        /* <DEDUP_REMOVED lines=10> */
.L_x_13864:
        /* <DEDUP_REMOVED lines=17> */
.L_x_13867:
[----:B------:R-:W-:-:S04]  /*8e00*/  LOP3.LUT R2, R5, 0x80000000, RZ, 0xc0, !PT ;  /* 0x8000000005027812 */ /* 0x000fc800078ec0ff */
[----:B------:R-:W-:-:S04]  /*8e10*/  SHF.R.U32.HI R3, RZ, 0x18, R2 ;  /* 0x00000018ff037819 */ /* 0x000fc80000011602 */
[----:B------:R-:W-:-:S04]  /*8e20*/  LOP3.LUT R0, R0, R3, RZ, 0xfc, !PT ;  /* 0x0000000300007212 */ /* 0x000fc800078efcff */
[----:B------:R-:W-:-:S07]  /*8e30*/  PRMT R8, R0, 0x7610, R8 ;  /* 0x0000761000087816 */ /* 0x000fce0000000008 */
.L_x_13866:
[----:B------:R-:W-:Y:S05]  /*8e40*/  BSYNC B0 ;  /* 0x0000000000007941 */ /* 0x000fea0003800000 */
.L_x_13865:
[----:B------:R0:W-:Y:S01]  /*8e50*/  STG.E.U8 desc[UR36][R16.64], R8 ;  /* 0x0000000810007986 */ /* 0x0001e2000c101124 */
[----:B------:R-:W-:Y:S05]  /*8e60*/  BRA `(.L_x_13845) ;  /* 0x0000000400107947 */ /* 0x000fea0003800000 */
.L_x_13863:
        /* <DEDUP_REMOVED lines=17> */
.L_x_13870:
[----:B------:R-:W-:-:S04]  /*8f80*/  LOP3.LUT R2, R5, 0x80000000, RZ, 0xc0, !PT ;  /* 0x8000000005027812 */ /* 0x000fc800078ec0ff */
[----:B------:R-:W-:-:S04]  /*8f90*/  SHF.R.U32.HI R3, RZ, 0x18, R2 ;  /* 0x00000018ff037819 */ /* 0x000fc80000011602 */
[----:B------:R-:W-:-:S04]  /*8fa0*/  LOP3.LUT R0, R0, R3, RZ, 0xfc, !PT ;  /* 0x0000000300007212 */ /* 0x000fc800078efcff */
[----:B------:R-:W-:-:S07]  /*8fb0*/  PRMT R8, R0, 0x7610, R8 ;  /* 0x0000761000087816 */ /* 0x000fce0000000008 */
.L_x_13869:
[----:B------:R-:W-:Y:S05]  /*8fc0*/  BSYNC B0 ;  /* 0x0000000000007941 */ /* 0x000fea0003800000 */
.L_x_13868:
[----:B------:R0:W-:Y:S01]  /*8fd0*/  STG.E.U8 desc[UR36][R16.64], R8 ;  /* 0x0000000810007986 */ /* 0x0001e2000c101124 */
[----:B------:R-:W-:Y:S05]  /*8fe0*/  BRA `(.L_x_13845) ;  /* 0x0000000000b07947 */ /* 0x000fea0003800000 */
.L_x_13862:
        /* <DEDUP_REMOVED lines=22> */
.L_x_13844:
        /* <DEDUP_REMOVED lines=16> */
.L_x_13873:
[----:B------:R-:W-:Y:S05]  /*9250*/  BRA `(.L_x_13845) ;  /* 0x0000000000147947 */ /* 0x000fea0003800000 */
.L_x_13872:
[----:B------:R-:W-:-:S04]  /*9260*/  PRMT R2, R5, 0x9910, RZ ;  /* 0x0000991005027816 */ /* 0x000fc800000000ff */
[----:B------:R-:W-:-:S05]  /*9270*/  SHF.R.S32.HI R3, RZ, 0x1f, R2 ;  /* 0x0000001fff037819 */ /* 0x000fca0000011402 */
[----:B------:R0:W-:Y:S01]  /*9280*/  STG.E.64 desc[UR36][R16.64], R2 ;  /* 0x0000000210007986 */ /* 0x0001e2000c101b24 */
[----:B------:R-:W-:Y:S05]  /*9290*/  BRA `(.L_x_13845) ;  /* 0x0000000000047947 */ /* 0x000fea0003800000 */
.L_x_13871:
[----:B------:R0:W-:Y:S02]  /*92a0*/  STG.E desc[UR36][R16.64], R5 ;  /* 0x0000000510007986 */ /* 0x0001e4000c101924 */
.L_x_13845:
[----:B------:R-:W-:-:S07]  /*92b0*/  VIADD R19, R19, 0x80 ;  /* 0x0000008013137836 */ /* 0x000fce0000000000 */
.L_x_13805:
[----:B------:R-:W-:Y:S05]  /*92c0*/  BSYNC B6 ;  /* 0x0000000000067941 */ /* 0x000fea0003800000 */
.L_x_13804:
        /* <DEDUP_REMOVED lines=306> */
.L_x_13874:
        /* <DEDUP_REMOVED lines=20> */
.L_x_13878:
[----:B------:R4:W5:Y:S01]  /*a730*/  LDG.E.U8 R0, desc[UR36][R2.64] ;  /* 0x0000002402007981 */ /* 0x000962000c1e1100 */
[----:B------:R-:W-:Y:S05]  /*a740*/  BRA `(.L_x_13880) ;  /* 0x0000000c00547947 */ /* 0x000fea0003800000 */
.L_x_13877:
        /* <DEDUP_REMOVED lines=8> */
.L_x_13882:
[----:B------:R2:W5:Y:S01]  /*a7d0*/  LDG.E.U8 R0, desc[UR36][R2.64] ;  /* 0x0000002402007981 */ /* 0x000562000c1e1100 */
[----:B------:R-:W-:Y:S05]  /*a7e0*/  BRA `(.L_x_13880) ;  /* 0x0000000c002c7947 */ /* 0x000fea0003800000 */
.L_x_13881:
[----:B------:R0:W5:Y:S01]  /*a7f0*/  LDG.E.U16 R0, desc[UR36][R2.64] ;  /* 0x0000002402007981 */ /* 0x000162000c1e1500 */
[----:B------:R-:W-:Y:S05]  /*a800*/  BRA `(.L_x_13880) ;  /* 0x0000000c00247947 */ /* 0x000fea0003800000 */
.L_x_13876:
        /* <DEDUP_REMOVED lines=9> */
.L_x_13884:
[----:B------:R-:W2:Y:S02]  /*a8a0*/  LDG.E.U16 R4, desc[UR36][R2.64] ;  /* 0x0000002402047981 */ /* 0x000ea4000c1e1500 */
[----:B--2---:R-:W-:-:S06]  /*a8b0*/  HADD2.F32 R4, -RZ, R4.H0_H0 ;  /* 0x20000004ff047230 */ /* 0x004fcc0000004100 */
[----:B------:R-:W0:Y:S02]  /*a8c0*/  F2I.FTZ.TRUNC.NTZ R4, R4 ;  /* 0x0000000400047305 */ /* 0x000e24000021f100 */
[----:B0-----:R-:W-:Y:S01]  /*a8d0*/  PRMT R0, R4, 0x7610, R0 ;  /* 0x0000761004007816 */ /* 0x001fe20000000000 */
[----:B------:R-:W-:Y:S06]  /*a8e0*/  BRA `(.L_x_13880) ;  /* 0x0000000800ec7947 */ /* 0x000fec0003800000 */
.L_x_13883:
        /* <DEDUP_REMOVED lines=9> */
.L_x_13886:
[----:B------:R-:W2:Y:S02]  /*a980*/  LDG.E.U16 R2, desc[UR36][R2.64] ;  /* 0x0000002402027981 */ /* 0x000ea4000c1e1500 */
[----:B--2---:R-:W-:-:S06]  /*a990*/  HADD2.F32 R4, -RZ, R2.H0_H0 ;  /* 0x20000002ff047230 */ /* 0x004fcc0000004100 */
[----:B------:R-:W0:Y:S02]  /*a9a0*/  F2I.FTZ.TRUNC.NTZ R4, R4 ;  /* 0x0000000400047305 */ /* 0x000e24000021f100 */
[----:B0-----:R-:W-:Y:S01]  /*a9b0*/  PRMT R0, R4, 0x7610, R0 ;  /* 0x0000761004007816 */ /* 0x001fe20000000000 */
[----:B------:R-:W-:Y:S06]  /*a9c0*/  BRA `(.L_x_13880) ;  /* 0x0000000800b47947 */ /* 0x000fec0003800000 */
.L_x_13885:
[----:B------:R-:W2:Y:S02]  /*a9d0*/  LDG.E.64 R2, desc[UR36][R2.64] ;  /* 0x0000002402027981 */ /* 0x000ea4000c1e1b00 */
[----:B--2---:R0:W1:Y:S01]  /*a9e0*/  F2I.F64.TRUNC R0, R2 ;  /* 0x0000000200007311 */ /* 0x004062000030d100 */
[----:B------:R-:W-:Y:S05]  /*a9f0*/  BRA `(.L_x_13880) ;  /* 0x0000000800a87947 */ /* 0x000fea0003800000 */
.L_x_13875:
        /* <DEDUP_REMOVED lines=12> */
.L_x_13889:
[----:B------:R-:W2:Y:S02]  /*aac0*/  LDG.E.64 R2, desc[UR36][R2.64] ;  /* 0x0000002402027981 */ /* 0x000ea4000c1e1b00 */
[----:B--2---:R0:W1:Y:S01]  /*aad0*/  F2I.F64.TRUNC R0, R2 ;  /* 0x0000000200007311 */ /* 0x004062000030d100 */
[----:B------:R-:W-:Y:S05]  /*aae0*/  BRA `(.L_x_13880) ;  /* 0x00000008006c7947 */ /* 0x000fea0003800000 */
.L_x_13888:
        /* <DEDUP_REMOVED lines=28> */
.L_x_13891:
        /* <DEDUP_REMOVED lines=15> */
.L_x_13890:
[----:B------:R-:W2:Y:S02]  /*ada0*/  LDG.E.U16 R4, desc[UR36][R2.64] ;  /* 0x0000002402047981 */ /* 0x000ea4000c1e1500 */
[----:B--2---:R-:W-:-:S06]  /*adb0*/  IMAD.U32 R4, R4, 0x10000, RZ ;  /* 0x0001000004047824 */ /* 0x004fcc00078e00ff */
[----:B------:R-:W0:Y:S02]  /*adc0*/  F2I.FTZ.TRUNC.NTZ R4, R4 ;  /* 0x0000000400047305 */ /* 0x000e24000021f100 */
[----:B0-----:R-:W-:Y:S01]  /*add0*/  PRMT R0, R4, 0x7610, R0 ;  /* 0x0000761004007816 */ /* 0x001fe20000000000 */
[----:B------:R-:W-:Y:S06]  /*ade0*/  BRA `(.L_x_13880) ;  /* 0x0000000400ac7947 */ /* 0x000fec0003800000 */
.L_x_13887:
        /* <DEDUP_REMOVED lines=10> */
.L_x_13894:
        /* <DEDUP_REMOVED lines=21> */
.L_x_13898:
[----:B------:R-:W-:Y:S05]  /*afe0*/  BSYNC B1 ;  /* 0x0000000000017941 */ /* 0x000fea0003800000 */
.L_x_13897:
[----:B------:R-:W-:Y:S01]  /*aff0*/  IMAD.SHL.U32 R2, R2, 0x100000, RZ ;  /* 0x0010000002027824 */ /* 0x000fe200078e00ff */
[----:B------:R-:W-:-:S04]  /*b000*/  LEA R3, R0, 0x3b800000, 0x17 ;  /* 0x3b80000000037811 */ /* 0x000fc800078eb8ff */
[----:B------:R-:W-:-:S07]  /*b010*/  LOP3.LUT R4, R3, R2, R4, 0xfe, !PT ;  /* 0x0000000203047212 */ /* 0x000fce00078efe04 */
.L_x_13896:
[----:B------:R-:W-:Y:S05]  /*b020*/  BSYNC B0 ;  /* 0x0000000000007941 */ /* 0x000fea0003800000 */
.L_x_13895:
[----:B------:R-:W0:Y:S02]  /*b030*/  F2I.FTZ.TRUNC.NTZ R4, R4 ;  /* 0x0000000400047305 */ /* 0x000e24000021f100 */
[----:B0-----:R-:W-:Y:S01]  /*b040*/  PRMT R0, R4, 0x7610, R0 ;  /* 0x0000761004007816 */ /* 0x001fe20000000000 */
[----:B------:R-:W-:Y:S06]  /*b050*/  BRA `(.L_x_13880) ;  /* 0x0000000400107947 */ /* 0x000fec0003800000 */
.L_x_13893:
        /* <DEDUP_REMOVED lines=21> */
.L_x_13902:
[----:B------:R-:W-:Y:S05]  /*b1b0*/  BSYNC B1 ;  /* 0x0000000000017941 */ /* 0x000fea0003800000 */
.L_x_13901:
[----:B------:R-:W-:Y:S01]  /*b1c0*/  IMAD.SHL.U32 R2, R2, 0x200000, RZ ;  /* 0x0020000002027824 */ /* 0x000fe200078e00ff */
[----:B------:R-:W-:-:S04]  /*b1d0*/  LEA R3, R0, 0x37800000, 0x17 ;  /* 0x3780000000037811 */ /* 0x000fc800078eb8ff */
[----:B------:R-:W-:-:S07]  /*b1e0*/  LOP3.LUT R4, R3, R2, R4, 0xfe, !PT ;  /* 0x0000000203047212 */ /* 0x000fce00078efe04 */
.L_x_13900:
[----:B------:R-:W-:Y:S05]  /*b1f0*/  BSYNC B0 ;  /* 0x0000000000007941 */ /* 0x000fea0003800000 */
.L_x_13899:
[----:B------:R-:W0:Y:S02]  /*b200*/  F2I.FTZ.TRUNC.NTZ R4, R4 ;  /* 0x0000000400047305 */ /* 0x000e24000021f100 */
[----:B0-----:R-:W-:Y:S01]  /*b210*/  PRMT R0, R4, 0x7610, R0 ;  /* 0x0000761004007816 */ /* 0x001fe20000000000 */
[----:B------:R-:W-:Y:S06]  /*b220*/  BRA `(.L_x_13880) ;  /* 0x00000000009c7947 */ /* 0x000fec0003800000 */
.L_x_13892:
        /* <DEDUP_REMOVED lines=14> */
.L_x_13906:
[----:B------:R-:W-:Y:S05]  /*b310*/  BSYNC B0 ;  /* 0x0000000000007941 */ /* 0x000fea0003800000 */
.L_x_13905:
[----:B------:R-:W0:Y:S02]  /*b320*/  F2I.FTZ.TRUNC.NTZ R4, R4 ;  /* 0x0000000400047305 */ /* 0x000e24000021f100 */
[----:B0-----:R-:W-:Y:S01]  /*b330*/  PRMT R0, R4, 0x7610, R0 ;  /* 0x0000761004007816 */ /* 0x001fe20000000000 */
[----:B------:R-:W-:Y:S06]  /*b340*/  BRA `(.L_x_13880) ;  /* 0x0000000000547947 */ /* 0x000fec0003800000 */
.L_x_13879:
        /* <DEDUP_REMOVED lines=16> */
.L_x_13907:
[----:B------:R-:W-:Y:S01]  /*b450*/  PRMT R0, RZ, 0x7610, R0 ;  /* 0x00007610ff007816 */ /* 0x000fe20000000000 */
[----:B------:R-:W-:Y:S06]  /*b460*/  BRA `(.L_x_13880) ;  /* 0x00000000000c7947 */ /* 0x000fec0003800000 */
.L_x_13904:
[----:B------:R0:W5:Y:S01]  /*b470*/  LDG.E.U8 R0, desc[UR36][R2.64] ;  /* 0x0000002402007981 */ /* 0x000162000c1e1100 */
[----:B------:R-:W-:Y:S05]  /*b480*/  BRA `(.L_x_13880) ;  /* 0x0000000000047947 */ /* 0x000fea0003800000 */
.L_x_13903:
[----:B------:R0:W5:Y:S02]  /*b490*/  LDG.E.U8 R0, desc[UR36][R2.64] ;  /* 0x0000002402007981 */ /* 0x000164000c1e1100 */
.L_x_13880:
[----:B01234-:R-:W0:Y:S01]  /*b4a0*/  LDC.U8 R3, c[0x0][0x430] ;  /* 0x00010c00ff037b82 */ /* 0x01fe220000000000 */
[----:B-----5:R-:W-:Y:S01]  /*b4b0*/  LOP3.LUT R0, R0, 0xffff, RZ, 0xc0, !PT ;  /* 0x0000ffff00007812 */ /* 0x020fe200078ec0ff */
        /* <DEDUP_REMOVED lines=17> */
.L_x_13911:
[----:B------:R-:W-:Y:S01]  /*b5d0*/  STG.E.U8 desc[UR36][R16.64], R5 ;  /* 0x0000000510007986 */ /* 0x000fe2000c101124 */
[----:B------:R-:W-:Y:S05]  /*b5e0*/  EXIT ;  /* 0x000000000000794d */ /* 0x000fea0003800000 */
.L_x_13910:
        /* <DEDUP_REMOVED lines=10> */
.L_x_13914:
[----:B------:R-:W-:Y:S01]  /*b690*/  STG.E desc[UR36][R16.64], R5 ;  /* 0x0000000510007986 */ /* 0x000fe2000c101924 */
[----:B------:R-:W-:Y:S05]  /*b6a0*/  EXIT ;  /* 0x000000000000794d */ /* 0x000fea0003800000 */
.L_x_13913:
[----:B------:R-:W-:Y:S01]  /*b6b0*/  STG.E.U16 desc[UR36][R16.64], R5 ;  /* 0x0000000510007986 */ /* 0x000fe2000c101524 */
[----:B------:R-:W-:Y:S05]  /*b6c0*/  EXIT ;  /* 0x000000000000794d */ /* 0x000fea0003800000 */
.L_x_13909:
        /* <DEDUP_REMOVED lines=9> */
.L_x_13916:
[----:B------:R-:W0:Y:S02]  /*b760*/  I2F.S16 R0, R5 ;  /* 0x0000000500007306 */ /* 0x000e240000101400 */
[----:B0-----:R-:W-:-:S05]  /*b770*/  F2FP.F16.F32.PACK_AB R0, RZ, R0 ;  /* 0x00000000ff00723e */ /* 0x001fca00000000ff */
[----:B------:R-:W-:Y:S01]  /*b780*/  STG.E.U16 desc[UR36][R16.64], R0 ;  /* 0x0000000010007986 */ /* 0x000fe2000c101524 */
[----:B------:R-:W-:Y:S05]  /*b790*/  EXIT ;  /* 0x000000000000794d */ /* 0x000fea0003800000 */
.L_x_13915:
        /* <DEDUP_REMOVED lines=10> */
.L_x_13918:
[----:B------:R-:W0:Y:S02]  /*b840*/  I2F.S16 R5, R5 ;  /* 0x0000000500057306 */ /* 0x000e240000101400 */
[----:B0-----:R-:W-:-:S04]  /*b850*/  F2FP.F16.F32.PACK_AB R3, RZ, R5 ;  /* 0x00000005ff03723e */ /* 0x001fc800000000ff */
[----:B------:R-:W-:-:S05]  /*b860*/  PRMT R3, R3, 0x5410, RZ ;  /* 0x0000541003037816 */ /* 0x000fca00000000ff */
[----:B------:R-:W-:Y:S01]  /*b870*/  STG.E desc[UR36][R16.64], R3 ;  /* 0x0000000310007986 */ /* 0x000fe2000c101924 */
[----:B------:R-:W-:Y:S05]  /*b880*/  EXIT ;  /* 0x000000000000794d */ /* 0x000fea0003800000 */
.L_x_13917:
[----:B------:R-:W0:Y:S02]  /*b890*/  I2F.F64.S16 R2, R5 ;  /* 0x0000000500027312 */ /* 0x000e240000101c00 */
[----:B0-----:R-:W-:Y:S01]  /*b8a0*/  STG.E.64 desc[UR36][R16.64], R2 ;  /* 0x0000000210007986 */ /* 0x001fe2000c101b24 */
[----:B------:R-:W-:Y:S05]  /*b8b0*/  EXIT ;  /* 0x000000000000794d */ /* 0x000fea0003800000 */
.L_x_13908:
        /* <DEDUP_REMOVED lines=13> */
.L_x_13921:
[----:B------:R-:W0:Y:S01]  /*b990*/  I2F.F64.S16 R4, R5 ;  /* 0x0000000500047312 */ /* 0x000e220000101c00 */
[----:B------:R-:W-:-:S05]  /*b9a0*/  CS2R R6, SRZ ;  /* 0x0000000000067805 */ /* 0x000fca000001ff00 */
[----:B0-----:R-:W-:Y:S01]  /*b9b0*/  STG.E.128 desc[UR36][R16.64], R4 ;  /* 0x0000000410007986 */ /* 0x001fe2000c101d24 */
[----:B------:R-:W-:Y:S05]  /*b9c0*/  EXIT ;  /* 0x000000000000794d */ /* 0x000fea0003800000 */
.L_x_13920:
        /* <DEDUP_REMOVED lines=21> */
.L_x_13925:
[----:B------:R-:W-:Y:S05]  /*bb20*/  BSYNC B0 ;  /* 0x0000000000007941 */ /* 0x000fea0003800000 */
.L_x_13924:
[----:B------:R-:W-:-:S05]  /*bb30*/  LOP3.LUT R3, R0, R3, RZ, 0xfc, !PT ;  /* 0x0000000300037212 */ /* 0x000fca00078efcff */
[----:B------:R-:W-:Y:S01]  /*bb40*/  STG.E.U8 desc[UR36][R16.64], R3 ;  /* 0x0000000310007986 */ /* 0x000fe2000c101124 */
[----:B------:R-:W-:Y:S05]  /*bb50*/  EXIT ;  /* 0x000000000000794d */ /* 0x000fea0003800000 */
.L_x_13923:
        /* <DEDUP_REMOVED lines=13> */
.L_x_13927:
[----:B------:R-:W-:Y:S01]  /*bc30*/  IMAD.MOV.U32 R0, RZ, RZ, 0x7f ;  /* 0x0000007fff007424 */ /* 0x000fe200078e00ff */
[----:B------:R-:W-:-:S04]  /*bc40*/  ISETP.GT.U32.AND P0, PT, R2, 0x7f800000, PT ;  /* 0x7f8000000200780c */ /* 0x000fc80003f04070 */
[----:B------:R-:W-:-:S09]  /*bc50*/  SEL R0, R0, 0x7c, P0 ;  /* 0x0000007c00007807 */ /* 0x000fd20000000000 */
.L_x_13928:
[----:B------:R-:W-:Y:S05]  /*bc60*/  BSYNC B0 ;  /* 0x0000000000007941 */ /* 0x000fea0003800000 */
.L_x_13926:
[----:B------:R-:W-:-:S04]  /*bc70*/  LOP3.LUT R2, R5, 0x80000000, RZ, 0xc0, !PT ;  /* 0x8000000005027812 */ /* 0x000fc800078ec0ff */
[----:B------:R-:W-:-:S04]  /*bc80*/  SHF.R.U32.HI R3, RZ, 0x18, R2 ;  /* 0x00000018ff037819 */ /* 0x000fc80000011602 */
[----:B------:R-:W-:-:S05]  /*bc90*/  LOP3.LUT R3, R0, R3, RZ, 0xfc, !PT ;  /* 0x0000000300037212 */ /* 0x000fca00078efcff */
[----:B------:R-:W-:Y:S01]  /*bca0*/  STG.E.U8 desc[UR36][R16.64], R3 ;  /* 0x0000000310007986 */ /* 0x000fe2000c101124 */
[----:B------:R-:W-:Y:S05]  /*bcb0*/  EXIT ;  /* 0x000000000000794d */ /* 0x000fea0003800000 */
.L_x_13922:
[----:B------:R-:W0:Y:S02]  /*bcc0*/  I2F.S16 R0, R5 ;  /* 0x0000000500007306 */ /* 0x000e240000101400 */
[----:B0-----:R-:W-:-:S05]  /*bcd0*/  F2FP.BF16.F32.PACK_AB R0, RZ, R0 ;  /* 0x00000000ff00723e */ /* 0x001fca00000010ff */
[----:B------:R-:W-:Y:S01]  /*bce0*/  STG.E.U16 desc[UR36][R16.64], R0 ;  /* 0x0000000010007986 */ /* 0x000fe2000c101524 */
[----:B------:R-:W-:Y:S05]  /*bcf0*/  EXIT ;  /* 0x000000000000794d */ /* 0x000fea0003800000 */
.L_x_13919:
        /* <DEDUP_REMOVED lines=10> */
.L_x_13931:
        /* <DEDUP_REMOVED lines=17> */
.L_x_13934:
[----:B------:R-:W-:-:S04]  /*beb0*/  LOP3.LUT R2, R5, 0x80000000, RZ, 0xc0, !PT ;  /* 0x8000000005027812 */ /* 0x000fc800078ec0ff */
[----:B------:R-:W-:-:S04]  /*bec0*/  SHF.R.U32.HI R3, RZ, 0x18, R2 ;  /* 0x00000018ff037819 */ /* 0x000fc80000011602 */
[----:B------:R-:W-:-:S04]  /*bed0*/  LOP3.LUT R0, R0, R3, RZ, 0xfc, !PT ;  /* 0x0000000300007212 */ /* 0x000fc800078efcff */
[----:B------:R-:W-:-:S07]  /*bee0*/  PRMT R8, R0, 0x7610, R8 ;  /* 0x0000761000087816 */ /* 0x000fce0000000008 */
.L_x_13933:
[----:B------:R-:W-:Y:S05]  /*bef0*/  BSYNC B0 ;  /* 0x0000000000007941 */ /* 0x000fea0003800000 */
.L_x_13932:
[----:B------:R-:W-:Y:S01]  /*bf00*/  STG.E.U8 desc[UR36][R16.64], R8 ;  /* 0x0000000810007986 */ /* 0x000fe2000c101124 */
[----:B------:R-:W-:Y:S05]  /*bf10*/  EXIT ;  /* 0x000000000000794d */ /* 0x000fea0003800000 */
.L_x_13930:
        /* <DEDUP_REMOVED lines=17> */
.L_x_13937:
[----:B------:R-:W-:-:S04]  /*c030*/  LOP3.LUT R2, R5, 0x80000000, RZ, 0xc0, !PT ;  /* 0x8000000005027812 */ /* 0x000fc800078ec0ff */
[----:B------:R-:W-:-:S04]  /*c040*/  SHF.R.U32.HI R3, RZ, 0x18, R2 ;  /* 0x00000018ff037819 */ /* 0x000fc80000011602 */
[----:B------:R-:W-:-:S04]  /*c050*/  LOP3.LUT R0, R0, R3, RZ, 0xfc, !PT ;  /* 0x0000000300007212 */ /* 0x000fc800078efcff */
[----:B------:R-:W-:-:S07]  /*c060*/  PRMT R8, R0, 0x7610, R8 ;  /* 0x0000761000087816 */ /* 0x000fce0000000008 */
.L_x_13936:
[----:B------:R-:W-:Y:S05]  /*c070*/  BSYNC B0 ;  /* 0x0000000000007941 */ /* 0x000fea0003800000 */
.L_x_13935:
[----:B------:R-:W-:Y:S01]  /*c080*/  STG.E.U8 desc[UR36][R16.64], R8 ;  /* 0x0000000810007986 */ /* 0x000fe2000c101124 */
[----:B------:R-:W-:Y:S05]  /*c090*/  EXIT ;  /* 0x000000000000794d */ /* 0x000fea0003800000 */
.L_x_13929:
        /* <DEDUP_REMOVED lines=22> */
.L_x_13912:
        /* <DEDUP_REMOVED lines=16> */
.L_x_13940:
[----:B------:R-:W-:Y:S05]  /*c300*/  EXIT ;  /* 0x000000000000794d */ /* 0x000fea0003800000 */
.L_x_13939:
[----:B------:R-:W-:-:S04]  /*c310*/  PRMT R2, R5, 0x9910, RZ ;  /* 0x0000991005027816 */ /* 0x000fc800000000ff */
[----:B------:R-:W-:-:S05]  /*c320*/  SHF.R.S32.HI R3, RZ, 0x1f, R2 ;  /* 0x0000001fff037819 */ /* 0x000fca0000011402 */
[----:B------:R-:W-:Y:S01]  /*c330*/  STG.E.64 desc[UR36][R16.64], R2 ;  /* 0x0000000210007986 */ /* 0x000fe2000c101b24 */
[----:B------:R-:W-:Y:S05]  /*c340*/  EXIT ;  /* 0x000000000000794d */ /* 0x000fea0003800000 */
.L_x_13938:
[----:B------:R-:W-:Y:S01]  /*c350*/  STG.E desc[UR36][R16.64], R5 ;  /* 0x0000000510007986 */ /* 0x000fe2000c101924 */
[----:B------:R-:W-:Y:S05]  /*c360*/  EXIT ;  /* 0x000000000000794d */ /* 0x000fea0003800000 */
.L_x_13941:
        /* <DEDUP_REMOVED lines=9> */
.L_x_36270:


//--------------------- .text._ZN2at6native27unrolled_elementwise_kernelIZZZNS0_21clamp_min_kernel_cudaERNS_18TensorIteratorBaseERKN3c106ScalarEENKUlvE_clEvENKUlvE0_clEvEUlaE_St5arrayIPcLm2EELi4E23TrivialOffsetCalculatorILi1EjESF_NS0_6memory12LoadWithCastILi1EEENSG_13StoreWithCastILi1EEEEEviT_T0_T2_T3_T4_T5_ --------------------------
	.section	.text._ZN2at6native27unrolled_elementwise_kernelIZZZNS0_21clamp_min_kernel_cudaERNS_18TensorIteratorBaseERKN3c106ScalarEENKUlvE_clEvENKUlvE0_clEvEUlaE_St5arrayIPcLm2EELi4E23TrivialOffsetCalculatorILi1EjESF_NS0_6memory12LoadWithCastILi1EEENSG_13StoreWithCastILi1EEEEEviT_T0_T2_T3_T4_T5_,"ax",@progbits
	.align	128
        .global         _ZN2at6native27unrolled_elementwise_kernelIZZZNS0_21clamp_min_kernel_cudaERNS_18TensorIteratorBaseERKN3c106ScalarEENKUlvE_clEvENKUlvE0_clEvEUlaE_St5arrayIPcLm2EELi4E23TrivialOffsetCalculatorILi1EjESF_NS0_6memory12LoadWithCastILi1EEENSG_13StoreWithCastILi1EEEEEviT_T0_T2_T3_T4_T5_
        .type           _ZN2at6native27unrolled_elementwise_kernelIZZZNS0_21clamp_min_kernel_cudaERNS_18TensorIteratorBaseERKN3c106ScalarEENKUlvE_clEvENKUlvE0_clEvEUlaE_St5arrayIPcLm2EELi4E23TrivialOffsetCalculatorILi1EjESF_NS0_6memory12LoadWithCastILi1EEENSG_13StoreWithCastILi1EEEEEviT_T0_T2_T3_T4_T5_,@function
        .size           _ZN2at6native27unrolled_elementwise_kernelIZZZNS0_21clamp_min_kernel_cudaERNS_18TensorIteratorBaseERKN3c106ScalarEENKUlvE_clEvENKUlvE0_clEvEUlaE_St5arrayIPcLm2EELi4E23TrivialOffsetCalculatorILi1EjESF_NS0_6memory12LoadWithCastILi1EEENSG_13StoreWithCastILi1EEEEEviT_T0_T2_T3_T4_T5_,(.L_x_36271 - _ZN2at6native27unrolled_elementwise_kernelIZZZNS0_21clamp_min_kernel_cudaERNS_18TensorIteratorBaseERKN3c106ScalarEENKUlvE_clEvENKUlvE0_clEvEUlaE_St5arrayIPcLm2EELi4E23TrivialOffsetCalculatorILi1EjESF_NS0_6memory12LoadWithCastILi1EEENSG_13StoreWithCastILi1EEEEEviT_T0_T2_T3_T4_T5_)
        .other          _ZN2at6native27unrolled_elementwise_kernelIZZZNS0_21clamp_min_kernel_cudaERNS_18TensorIteratorBaseERKN3c106ScalarEENKUlvE_clEvENKUlvE0_clEvEUlaE_St5arrayIPcLm2EELi4E23TrivialOffsetCalculatorILi1EjESF_NS0_6memory12LoadWithCastILi1EEENSG_13StoreWithCastILi1EEEEEviT_T0_T2_T3_T4_T5_,@"STO_CUDA_ENTRY STV_DEFAULT"
_ZN2at6native27unrolled_elementwise_kernelIZZZNS0_21clamp_min_kernel_cudaERNS_18TensorIteratorBaseERKN3c106ScalarEENKUlvE_clEvENKUlvE0_clEvEUlaE_St5arrayIPcLm2EELi4E23TrivialOffsetCalculatorILi1EjESF_NS0_6memory12LoadWithCastILi1EEENSG_13StoreWithCastILi1EEEEEviT_T0_T2_T3_T4_T5_:
.text._ZN2at6native27unrolled_elementwise_kernelIZZZNS0_21clamp_min_kernel_cudaERNS_18TensorIteratorBaseERKN3c106ScalarEENKUlvE_clEvENKUlvE0_clEvEUlaE_St5arrayIPcLm2EELi4E23TrivialOffsetCalculatorILi1EjESF_NS0_6memory12LoadWithCastILi1EEENSG_13StoreWithCastILi1EEEEEviT_T0_T2_T3_T4_T5_:
        /* <DEDUP_REMOVED lines=31> */
.L_x_13947:
[----:B------:R3:W5:Y:S01]  /*01f0*/  LDG.E.U8 R19, desc[UR36][R2.64] ;  /* 0x0000002402137981 */ /* 0x000762000c1e1100 */
[----:B------:R-:W-:Y:S05]  /*0200*/  BRA `(.L_x_13949) ;  /* 0x0000000c00587947 */ /* 0x000fea0003800000 */
.L_x_13946:
        /* <DEDUP_REMOVED lines=8> */
.L_x_13951:
[----:B------:R1:W5:Y:S01]  /*0290*/  LDG.E.U8 R19, desc[UR36][R2.64] ;  /* 0x0000002402137981 */ /* 0x000362000c1e1100 */
[----:B------:R-:W-:Y:S05]  /*02a0*/  BRA `(.L_x_13949) ;  /* 0x0000000c00307947 */ /* 0x000fea0003800000 */
.L_x_13950:
[----:B------:R2:W5:Y:S01]  /*02b0*/  LDG.E.U16 R19, desc[UR36][R2.64] ;  /* 0x0000002402137981 */ /* 0x000562000c1e1500 */
[----:B------:R-:W-:Y:S05]  /*02c0*/  BRA `(.L_x_13949) ;  /* 0x0000000c00287947 */ /* 0x000fea0003800000 */
.L_x_13945:
        /* <DEDUP_REMOVED lines=9> */
.L_x_13953:
[----:B------:R-:W2:Y:S02]  /*0360*/  LDG.E.U16 R0, desc[UR36][R2.64] ;  /* 0x0000002402007981 */ /* 0x000ea4000c1e1500 */
[----:B--2---:R-:W-:-:S06]  /*0370*/  HADD2.F32 R0, -RZ, R0.H0_H0 ;  /* 0x20000000ff007230 */ /* 0x004fcc0000004100 */
[----:B------:R-:W0:Y:S02]  /*0380*/  F2I.FTZ.TRUNC.NTZ R0, R0 ;  /* 0x0000000000007305 */ /* 0x000e24000021f100 */
[----:B0-----:R-:W-:Y:S01]  /*0390*/  PRMT R19, R0, 0x7610, R19 ;  /* 0x0000761000137816 */ /* 0x001fe20000000013 */
[----:B------:R-:W-:Y:S06]  /*03a0*/  BRA `(.L_x_13949) ;  /* 0x0000000800f07947 */ /* 0x000fec0003800000 */
.L_x_13952:
        /* <DEDUP_REMOVED lines=9> */
.L_x_13955:
[----:B------:R-:W2:Y:S02]  /*0440*/  LDG.E.U16 R2, desc[UR36][R2.64] ;  /* 0x0000002402027981 */ /* 0x000ea4000c1e1500 */
[----:B--2---:R-:W-:-:S06]  /*0450*/  HADD2.F32 R0, -RZ, R2.H0_H0 ;  /* 0x20000002ff007230 */ /* 0x004fcc0000004100 */
[----:B------:R-:W0:Y:S02]  /*0460*/  F2I.FTZ.TRUNC.NTZ R0, R0 ;  /* 0x0000000000007305 */ /* 0x000e24000021f100 */
[----:B0-----:R-:W-:Y:S01]  /*0470*/  PRMT R19, R0, 0x7610, R19 ;  /* 0x0000761000137816 */ /* 0x001fe20000000013 */
[----:B------:R-:W-:Y:S06]  /*0480*/  BRA `(.L_x_13949) ;  /* 0x0000000800b87947 */ /* 0x000fec0003800000 */
.L_x_13954:
[----:B------:R-:W2:Y:S02]  /*0490*/  LDG.E.64 R2, desc[UR36][R2.64] ;  /* 0x0000002402027981 */ /* 0x000ea4000c1e1b00 */
[----:B--2---:R0:W1:Y:S01]  /*04a0*/  F2I.F64.TRUNC R19, R2 ;  /* 0x0000000200137311 */ /* 0x004062000030d100 */
[----:B------:R-:W-:Y:S05]  /*04b0*/  BRA `(.L_x_13949) ;  /* 0x0000000800ac7947 */ /* 0x000fea0003800000 */
.L_x_13944:
        /* <DEDUP_REMOVED lines=12> */
.L_x_13958:
[----:B------:R-:W2:Y:S02]  /*0580*/  LDG.E.64 R2, desc[UR36][R2.64] ;  /* 0x0000002402027981 */ /* 0x000ea4000c1e1b00 */
[----:B--2---:R0:W1:Y:S01]  /*0590*/  F2I.F64.TRUNC R19, R2 ;  /* 0x0000000200137311 */ /* 0x004062000030d100 */
[----:B------:R-:W-:Y:S05]  /*05a0*/  BRA `(.L_x_13949) ;  /* 0x0000000800707947 */ /* 0x000fea0003800000 */
.L_x_13957:
        /* <DEDUP_REMOVED lines=28> */
.L_x_13960:
        /* <DEDUP_REMOVED lines=16> */
.L_x_13959:
[----:B------:R-:W2:Y:S02]  /*0870*/  LDG.E.U16 R0, desc[UR36][R2.64] ;  /* 0x0000002402007981 */ /* 0x000ea4000c1e1500 */
[----:B--2---:R-:W-:-:S06]  /*0880*/  IMAD.U32 R0, R0, 0x10000, RZ ;  /* 0x0001000000007824 */ /* 0x004fcc00078e00ff */
[----:B------:R-:W0:Y:S02]  /*0890*/  F2I.FTZ.TRUNC.NTZ R0, R0 ;  /* 0x0000000000007305 */ /* 0x000e24000021f100 */
[----:B0-----:R-:W-:Y:S01]  /*08a0*/  PRMT R19, R0, 0x7610, R19 ;  /* 0x0000761000137816 */ /* 0x001fe20000000013 */
[----:B------:R-:W-:Y:S06]  /*08b0*/  BRA `(.L_x_13949) ;  /* 0x0000000400ac7947 */ /* 0x000fec0003800000 */
.L_x_13956:
        /* <DEDUP_REMOVED lines=10> */
.L_x_13963:
        /* <DEDUP_REMOVED lines=21> */
.L_x_13967:
[----:B------:R-:W-:Y:S05]  /*0ab0*/  BSYNC B1 ;  /* 0x0000000000017941 */ /* 0x000fea0003800000 */
.L_x_13966:
[----:B------:R-:W-:Y:S01]  /*0ac0*/  LEA R3, R0, 0x3b800000, 0x17 ;  /* 0x3b80000000037811 */ /* 0x000fe200078eb8ff */
[----:B------:R-:W-:-:S05]  /*0ad0*/  IMAD.SHL.U32 R0, R2, 0x100000, RZ ;  /* 0x0010000002007824 */ /* 0x000fca00078e00ff */
[----:B------:R-:W-:-:S07]  /*0ae0*/  LOP3.LUT R0, R3, R0, R4, 0xfe, !PT ;  /* 0x0000000003007212 */ /* 0x000fce00078efe04 */
.L_x_13965:
[----:B------:R-:W-:Y:S05]  /*0af0*/  BSYNC B0 ;  /* 0x0000000000007941 */ /* 0x000fea0003800000 */
.L_x_13964:
[----:B------:R-:W0:Y:S02]  /*0b00*/  F2I.FTZ.TRUNC.NTZ R0, R0 ;  /* 0x0000000000007305 */ /* 0x000e24000021f100 */
[----:B0-----:R-:W-:Y:S01]  /*0b10*/  PRMT R19, R0, 0x7610, R19 ;  /* 0x0000761000137816 */ /* 0x001fe20000000013 */
[----:B------:R-:W-:Y:S06]  /*0b20*/  BRA `(.L_x_13949) ;  /* 0x0000000400107947 */ /* 0x000fec0003800000 */
.L_x_13962:
        /* <DEDUP_REMOVED lines=21> */
.L_x_13971:
[----:B------:R-:W-:Y:S05]  /*0c80*/  BSYNC B1 ;  /* 0x0000000000017941 */ /* 0x000fea0003800000 */
.L_x_13970:
[----:B------:R-:W-:Y:S01]  /*0c90*/  LEA R3, R0, 0x37800000, 0x17 ;  /* 0x3780000000037811 */ /* 0x000fe200078eb8ff */
[----:B------:R-:W-:-:S05]  /*0ca0*/  IMAD.SHL.U32 R0, R2, 0x200000, RZ ;  /* 0x0020000002007824 */ /* 0x000fca00078e00ff */
[----:B------:R-:W-:-:S07]  /*0cb0*/  LOP3.LUT R0, R3, R0, R4, 0xfe, !PT ;  /* 0x0000000003007212 */ /* 0x000fce00078efe04 */
.L_x_13969:
[----:B------:R-:W-:Y:S05]  /*0cc0*/  BSYNC B0 ;  /* 0x0000000000007941 */ /* 0x000fea0003800000 */
.L_x_13968:
[----:B------:R-:W0:Y:S02]  /*0cd0*/  F2I.FTZ.TRUNC.NTZ R0, R0 ;  /* 0x0000000000007305 */ /* 0x000e24000021f100 */
[----:B0-----:R-:W-:Y:S01]  /*0ce0*/  PRMT R19, R0, 0x7610, R19 ;  /* 0x0000761000137816 */ /* 0x001fe20000000013 */
[----:B------:R-:W-:Y:S06]  /*0cf0*/  BRA `(.L_x_13949) ;  /* 0x00000000009c7947 */ /* 0x000fec0003800000 */
.L_x_13961:
        /* <DEDUP_REMOVED lines=14> */
.L_x_13975:
[----:B------:R-:W-:Y:S05]  /*0de0*/  BSYNC B0 ;  /* 0x0000000000007941 */ /* 0x000fea0003800000 */
.L_x_13974:
[----:B------:R-:W0:Y:S02]  /*0df0*/  F2I.FTZ.TRUNC.NTZ R0, R0 ;  /* 0x0000000000007305 */ /* 0x000e24000021f100 */
[----:B0-----:R-:W-:Y:S01]  /*0e00*/  PRMT R19, R0, 0x7610, R19 ;  /* 0x0000761000137816 */ /* 0x001fe20000000013 */
[----:B------:R-:W-:Y:S06]  /*0e10*/  BRA `(.L_x_13949) ;  /* 0x0000000000547947 */ /* 0x000fec0003800000 */
.L_x_13948:
        /* <DEDUP_REMOVED lines=16> */
.L_x_13976:
[----:B------:R-:W-:Y:S01]  /*0f20*/  PRMT R19, RZ, 0x7610, R19 ;  /* 0x00007610ff137816 */ /* 0x000fe20000000013 */
[----:B------:R-:W-:Y:S06]  /*0f30*/  BRA `(.L_x_13949) ;  /* 0x00000000000c7947 */ /* 0x000fec0003800000 */
.L_x_13973:
[----:B------:R0:W5:Y:S01]  /*0f40*/  LDG.E.U8 R19, desc[UR36][R2.64] ;  /* 0x0000002402137981 */ /* 0x000162000c1e1100 */
[----:B------:R-:W-:Y:S05]  /*0f50*/  BRA `(.L_x_13949) ;  /* 0x0000000000047947 */ /* 0x000fea0003800000 */
.L_x_13972:
[----:B------:R0:W5:Y:S02]  /*0f60*/  LDG.E.U8 R19, desc[UR36][R2.64] ;  /* 0x0000002402137981 */ /* 0x000164000c1e1100 */
.L_x_13949:
[----:B------:R-:W2:Y:S02]  /*0f70*/  S2R R25, SR_TID.X ;  /* 0x0000000000197919 */ /* 0x000ea40000002100 */
[----:B--2---:R-:W-:-:S07]  /*0f80*/  VIADD R25, R25, 0x80 ;  /* 0x0000008019197836 */ /* 0x004fce0000000000 */
.L_x_13943:
[----:B------:R-:W-:Y:S05]  /*0f90*/  BSYNC B6 ;  /* 0x0000000000067941 */ /* 0x000fea0003800000 */
.L_x_13942:
        /* <DEDUP_REMOVED lines=23> */
.L_x_13982:
[----:B------:R0:W5:Y:S01]  /*1110*/  LDG.E.U8 R16, desc[UR36][R2.64] ;  /* 0x0000002402107981 */ /* 0x000162000c1e1100 */
[----:B------:R-:W-:Y:S05]  /*1120*/  BRA `(.L_x_13984) ;  /* 0x0000000c00547947 */ /* 0x000fea0003800000 */
.L_x_13981:
        /* <DEDUP_REMOVED lines=8> */
.L_x_13986:
[----:B------:R0:W5:Y:S01]  /*11b0*/  LDG.E.U8 R16, desc[UR36][R2.64] ;  /* 0x0000002402107981 */ /* 0x000162000c1e1100 */
[----:B------:R-:W-:Y:S05]  /*11c0*/  BRA `(.L_x_13984) ;  /* 0x0000000c002c7947 */ /* 0x000fea0003800000 */
.L_x_13985:
[----:B------:R0:W5:Y:S01]  /*11d0*/  LDG.E.U16 R16, desc[UR36][R2.64] ;  /* 0x0000002402107981 */ /* 0x000162000c1e1500 */
[----:B------:R-:W-:Y:S05]  /*11e0*/  BRA `(.L_x_13984) ;  /* 0x0000000c00247947 */ /* 0x000fea0003800000 */
.L_x_13980:
        /* <DEDUP_REMOVED lines=9> */
.L_x_13988:
[----:B------:R-:W2:Y:S02]  /*1280*/  LDG.E.U16 R0, desc[UR36][R2.64] ;  /* 0x0000002402007981 */ /* 0x000ea4000c1e1500 */
[----:B--2---:R-:W-:-:S06]  /*1290*/  HADD2.F32 R0, -RZ, R0.H0_H0 ;  /* 0x20000000ff007230 */ /* 0x004fcc0000004100 */
[----:B------:R-:W0:Y:S02]  /*12a0*/  F2I.FTZ.TRUNC.NTZ R0, R0 ;  /* 0x0000000000007305 */ /* 0x000e24000021f100 */
[----:B0-----:R-:W-:Y:S01]  /*12b0*/  PRMT R16, R0, 0x7610, R16 ;  /* 0x0000761000107816 */ /* 0x001fe20000000010 */
[----:B------:R-:W-:Y:S06]  /*12c0*/  BRA `(.L_x_13984) ;  /* 0x0000000800ec7947 */ /* 0x000fec0003800000 */
.L_x_13987:
        /* <DEDUP_REMOVED lines=9> */
.L_x_13990:
[----:B------:R-:W2:Y:S02]  /*1360*/  LDG.E.U16 R2, desc[UR36][R2.64] ;  /* 0x0000002402027981 */ /* 0x000ea4000c1e1500 */
[----:B--2---:R-:W-:-:S06]  /*1370*/  HADD2.F32 R0, -RZ, R2.H0_H0 ;  /* 0x20000002ff007230 */ /* 0x004fcc0000004100 */
[----:B------:R-:W0:Y:S02]  /*1380*/  F2I.FTZ.TRUNC.NTZ R0, R0 ;  /* 0x0000000000007305 */ /* 0x000e24000021f100 */
[----:B0-----:R-:W-:Y:S01]  /*1390*/  PRMT R16, R0, 0x7610, R16 ;  /* 0x0000761000107816 */ /* 0x001fe20000000010 */
[----:B------:R-:W-:Y:S06]  /*13a0*/  BRA `(.L_x_13984) ;  /* 0x0000000800b47947 */ /* 0x000fec0003800000 */
.L_x_13989:
[----:B------:R-:W2:Y:S02]  /*13b0*/  LDG.E.64 R2, desc[UR36][R2.64] ;  /* 0x0000002402027981 */ /* 0x000ea4000c1e1b00 */
[----:B--2---:R0:W1:Y:S01]  /*13c0*/  F2I.F64.TRUNC R16, R2 ;  /* 0x0000000200107311 */ /* 0x004062000030d100 */
[----:B------:R-:W-:Y:S05]  /*13d0*/  BRA `(.L_x_13984) ;  /* 0x0000000800a87947 */ /* 0x000fea0003800000 */
.L_x_13979:
        /* <DEDUP_REMOVED lines=12> */
.L_x_13993:
[----:B------:R-:W2:Y:S02]  /*14a0*/  LDG.E.64 R2, desc[UR36][R2.64] ;  /* 0x0000002402027981 */ /* 0x000ea4000c1e1b00 */
[----:B--2---:R0:W1:Y:S01]  /*14b0*/  F2I.F64.TRUNC R16, R2 ;  /* 0x0000000200107311 */ /* 0x004062000030d100 */
[----:B------:R-:W-:Y:S05]  /*14c0*/  BRA `(.L_x_13984) ;  /* 0x00000008006c7947 */ /* 0x000fea0003800000 */
.L_x_13992:
        /* <DEDUP_REMOVED lines=28> */
.L_x_13995:
        /* <DEDUP_REMOVED lines=15> */
.L_x_13994:
[----:B------:R-:W2:Y:S02]  /*1780*/  LDG.E.U16 R0, desc[UR36][R2.64] ;  /* 0x0000002402007981 */ /* 0x000ea4000c1e1500 */
[----:B--2---:R-:W-:-:S06]  /*1790*/  IMAD.U32 R0, R0, 0x10000, RZ ;  /* 0x0001000000007824 */ /* 0x004fcc00078e00ff */
[----:B------:R-:W0:Y:S02]  /*17a0*/  F2I.FTZ.TRUNC.NTZ R0, R0 ;  /* 0x0000000000007305 */ /* 0x000e24000021f100 */
[----:B0-----:R-:W-:Y:S01]  /*17b0*/  PRMT R16, R0, 0x7610, R16 ;  /* 0x0000761000107816 */ /* 0x001fe20000000010 */
[----:B------:R-:W-:Y:S06]  /*17c0*/  BRA `(.L_x_13984) ;  /* 0x0000000400ac7947 */ /* 0x000fec0003800000 */
.L_x_13991:
        /* <DEDUP_REMOVED lines=10> */
.L_x_13998:
        /* <DEDUP_REMOVED lines=21> */
.L_x_14002:
[----:B------:R-:W-:Y:S05]  /*19c0*/  BSYNC B1 ;  /* 0x0000000000017941 */ /* 0x000fea0003800000 */
.L_x_14001:
[----:B------:R-:W-:Y:S01]  /*19d0*/  LEA R3, R0, 0x3b800000, 0x17 ;  /* 0x3b80000000037811 */ /* 0x000fe200078eb8ff */
[----:B------:R-:W-:-:S05]  /*19e0*/  IMAD.SHL.U32 R0, R2, 0x100000, RZ ;  /* 0x0010000002007824 */ /* 0x000fca00078e00ff */
[----:B------:R-:W-:-:S07]  /*19f0*/  LOP3.LUT R0, R3, R0, R4, 0xfe, !PT ;  /* 0x0000000003007212 */ /* 0x000fce00078efe04 */
.L_x_14000:
[----:B------:R-:W-:Y:S05]  /*1a00*/  BSYNC B0 ;  /* 0x0000000000007941 */ /* 0x000fea0003800000 */
.L_x_13999:
[----:B------:R-:W0:Y:S02]  /*1a10*/  F2I.FTZ.TRUNC.NTZ R0, R0 ;  /* 0x0000000000007305 */ /* 0x000e24000021f100 */
[----:B0-----:R-:W-:Y:S01]  /*1a20*/  PRMT R16, R0, 0x7610, R16 ;  /* 0x0000761000107816 */ /* 0x001fe20000000010 */
[----:B------:R-:W-:Y:S06]  /*1a30*/  BRA `(.L_x_13984) ;  /* 0x0000000400107947 */ /* 0x000fec0003800000 */
.L_x_13997:
        /* <DEDUP_REMOVED lines=21> */
.L_x_14006:
[----:B------:R-:W-:Y:S05]  /*1b90*/  BSYNC B1 ;  /* 0x0000000000017941 */ /* 0x000fea0003800000 */
.L_x_14005:
[----:B------:R-:W-:Y:S01]  /*1ba0*/  LEA R3, R0, 0x37800000, 0x17 ;  /* 0x3780000000037811 */ /* 0x000fe200078eb8ff */
[----:B------:R-:W-:-:S05]  /*1bb0*/  IMAD.SHL.U32 R0, R2, 0x200000, RZ ;  /* 0x0020000002007824 */ /* 0x000fca00078e00ff */
[----:B------:R-:W-:-:S07]  /*1bc0*/  LOP3.LUT R0, R3, R0, R4, 0xfe, !PT ;  /* 0x0000000003007212 */ /* 0x000fce00078efe04 */
.L_x_14004:
[----:B------:R-:W-:Y:S05]  /*1bd0*/  BSYNC B0 ;  /* 0x0000000000007941 */ /* 0x000fea0003800000 */
.L_x_14003:
[----:B------:R-:W0:Y:S02]  /*1be0*/  F2I.FTZ.TRUNC.NTZ R0, R0 ;  /* 0x0000000000007305 */ /* 0x000e24000021f100 */
[----:B0-----:R-:W-:Y:S01]  /*1bf0*/  PRMT R16, R0, 0x7610, R16 ;  /* 0x0000761000107816 */ /* 0x001fe20000000010 */
[----:B------:R-:W-:Y:S06]  /*1c00*/  BRA `(.L_x_13984) ;  /* 0x00000000009c7947 */ /* 0x000fec0003800000 */
.L_x_13996:
        /* <DEDUP_REMOVED lines=14> */
.L_x_14010:
[----:B------:R-:W-:Y:S05]  /*1cf0*/  BSYNC B0 ;  /* 0x0000000000007941 */ /* 0x000fea0003800000 */
.L_x_14009:
[----:B------:R-:W0:Y:S02]  /*1d00*/  F2I.FTZ.TRUNC.NTZ R0, R0 ;  /* 0x0000000000007305 */ /* 0x000e24000021f100 */
[----:B0-----:R-:W-:Y:S01]  /*1d10*/  PRMT R16, R0, 0x7610, R16 ;  /* 0x0000761000107816 */ /* 0x001fe20000000010 */
[----:B------:R-:W-:Y:S06]  /*1d20*/  BRA `(.L_x_13984) ;  /* 0x0000000000547947 */ /* 0x000fec0003800000 */
.L_x_13983:
        /* <DEDUP_REMOVED lines=16> */
.L_x_14011:
[----:B------:R-:W-:Y:S01]  /*1e30*/  PRMT R16, RZ, 0x7610, R16 ;  /* 0x00007610ff107816 */ /* 0x000fe20000000010 */
[----:B------:R-:W-:Y:S06]  /*1e40*/  BRA `(.L_x_13984) ;  /* 0x00000000000c7947 */ /* 0x000fec0003800000 */
.L_x_14008:
[----:B------:R3:W5:Y:S01]  /*1e50*/  LDG.E.U8 R16, desc[UR36][R2.64] ;  /* 0x0000002402107981 */ /* 0x000762000c1e1100 */
[----:B------:R-:W-:Y:S05]  /*1e60*/  BRA `(.L_x_13984) ;  /* 0x0000000000047947 */ /* 0x000fea0003800000 */
.L_x_14007:
[----:B------:R2:W5:Y:S02]  /*1e70*/  LDG.E.U8 R16, desc[UR36][R2.64] ;  /* 0x0000002402107981 */ /* 0x000564000c1e1100 */
.L_x_13984:
[----:B------:R-:W-:-:S07]  /*1e80*/  VIADD R25, R25, 0x80 ;  /* 0x0000008019197836 */ /* 0x000fce0000000000 */
.L_x_13978:
[----:B------:R-:W-:Y:S05]  /*1e90*/  BSYNC B6 ;  /* 0x0000000000067941 */ /* 0x000fea0003800000 */
.L_x_13977:
        /* <DEDUP_REMOVED lines=25> */
.L_x_14017:
[----:B------:R0:W5:Y:S01]  /*2030*/  LDG.E.U8 R18, desc[UR36][R2.64] ;  /* 0x0000002402127981 */ /* 0x000162000c1e1100 */
[----:B------:R-:W-:Y:S05]  /*2040*/  BRA `(.L_x_14019) ;  /* 0x0000000c00547947 */ /* 0x000fea0003800000 */
.L_x_14016:
        /* <DEDUP_REMOVED lines=8> */
.L_x_14021:
[----:B------:R0:W5:Y:S01]  /*20d0*/  LDG.E.U8 R18, desc[UR36][R2.64] ;  /* 0x0000002402127981 */ /* 0x000162000c1e1100 */
[----:B------:R-:W-:Y:S05]  /*20e0*/  BRA `(.L_x_14019) ;  /* 0x0000000c002c7947 */ /* 0x000fea0003800000 */
.L_x_14020:
[----:B------:R0:W5:Y:S01]  /*20f0*/  LDG.E.U16 R18, desc[UR36][R2.64] ;  /* 0x0000002402127981 */ /* 0x000162000c1e1500 */
[----:B------:R-:W-:Y:S05]  /*2100*/  BRA `(.L_x_14019) ;  /* 0x0000000c00247947 */ /* 0x000fea0003800000 */
.L_x_14015:
        /* <DEDUP_REMOVED lines=9> */
.L_x_14023:
[----:B------:R-:W2:Y:S02]  /*21a0*/  LDG.E.U16 R0, desc[UR36][R2.64] ;  /* 0x0000002402007981 */ /* 0x000ea4000c1e1500 */
[----:B--2---:R-:W-:-:S06]  /*21b0*/  HADD2.F32 R0, -RZ, R0.H0_H0 ;  /* 0x20000000ff007230 */ /* 0x004fcc0000004100 */
[----:B------:R-:W0:Y:S02]  /*21c0*/  F2I.FTZ.TRUNC.NTZ R0, R0 ;  /* 0x0000000000007305 */ /* 0x000e24000021f100 */
[----:B0-----:R-:W-:Y:S01]  /*21d0*/  PRMT R18, R0, 0x7610, R18 ;  /* 0x0000761000127816 */ /* 0x001fe20000000012 */
[----:B------:R-:W-:Y:S06]  /*21e0*/  BRA `(.L_x_14019) ;  /* 0x0000000800ec7947 */ /* 0x000fec0003800000 */
.L_x_14022:
        /* <DEDUP_REMOVED lines=9> */
.L_x_14025:
[----:B------:R-:W2:Y:S02]  /*2280*/  LDG.E.U16 R2, desc[UR36][R2.64] ;  /* 0x0000002402027981 */ /* 0x000ea4000c1e1500 */
[----:B--2---:R-:W-:-:S06]  /*2290*/  HADD2.F32 R0, -RZ, R2.H0_H0 ;  /* 0x20000002ff007230 */ /* 0x004fcc0000004100 */
[----:B------:R-:W0:Y:S02]  /*22a0*/  F2I.FTZ.TRUNC.NTZ R0, R0 ;  /* 0x0000000000007305 */ /* 0x000e24000021f100 */
[----:B0-----:R-:W-:Y:S01]  /*22b0*/  PRMT R18, R0, 0x7610, R18 ;  /* 0x0000761000127816 */ /* 0x001fe20000000012 */
[----:B------:R-:W-:Y:S06]  /*22c0*/  BRA `(.L_x_14019) ;  /* 0x0000000800b47947 */ /* 0x000fec0003800000 */
.L_x_14024:
[----:B------:R-:W2:Y:S02]  /*22d0*/  LDG.E.64 R2, desc[UR36][R2.64] ;  /* 0x0000002402027981 */ /* 0x000ea4000c1e1b00 */
[----:B--2---:R0:W1:Y:S01]  /*22e0*/  F2I.F64.TRUNC R18, R2 ;  /* 0x0000000200127311 */ /* 0x004062000030d100 */
[----:B------:R-:W-:Y:S05]  /*22f0*/  BRA `(.L_x_14019) ;  /* 0x0000000800a87947 */ /* 0x000fea0003800000 */
.L_x_14014:
        /* <DEDUP_REMOVED lines=12> */
.L_x_14028:
[----:B------:R-:W2:Y:S02]  /*23c0*/  LDG.E.64 R2, desc[UR36][R2.64] ;  /* 0x0000002402027981 */ /* 0x000ea4000c1e1b00 */
[----:B--2---:R3:W4:Y:S01]  /*23d0*/  F2I.F64.TRUNC R18, R2 ;  /* 0x0000000200127311 */ /* 0x004722000030d100 */
[----:B------:R-:W-:Y:S05]  /*23e0*/  BRA `(.L_x_14019) ;  /* 0x00000008006c7947 */ /* 0x000fea0003800000 */
.L_x_14027:
        /* <DEDUP_REMOVED lines=28> */
.L_x_14030:
        /* <DEDUP_REMOVED lines=15> */
.L_x_14029:
[----:B------:R-:W2:Y:S02]  /*26a0*/  LDG.E.U16 R0, desc[UR36][R2.64] ;  /* 0x0000002402007981 */ /* 0x000ea4000c1e1500 */
[----:B--2---:R-:W-:-:S06]  /*26b0*/  IMAD.U32 R0, R0, 0x10000, RZ ;  /* 0x0001000000007824 */ /* 0x004fcc00078e00ff */
[----:B------:R-:W0:Y:S02]  /*26c0*/  F2I.FTZ.TRUNC.NTZ R0, R0 ;  /* 0x0000000000007305 */ /* 0x000e24000021f100 */
[----:B0-----:R-:W-:Y:S01]  /*26d0*/  PRMT R18, R0, 0x7610, R18 ;  /* 0x0000761000127816 */ /* 0x001fe20000000012 */
[----:B------:R-:W-:Y:S06]  /*26e0*/  BRA `(.L_x_14019) ;  /* 0x0000000400ac7947 */ /* 0x000fec0003800000 */
.L_x_14026:
        /* <DEDUP_REMOVED lines=10> */
.L_x_14033:
        /* <DEDUP_REMOVED lines=21> */
.L_x_14037:
[----:B------:R-:W-:Y:S05]  /*28e0*/  BSYNC B1 ;  /* 0x0000000000017941 */ /* 0x000fea0003800000 */
.L_x_14036:
[----:B------:R-:W-:Y:S01]  /*28f0*/  LEA R3, R0, 0x3b800000, 0x17 ;  /* 0x3b80000000037811 */ /* 0x000fe200078eb8ff */
[----:B------:R-:W-:-:S05]  /*2900*/  IMAD.SHL.U32 R0, R2, 0x100000, RZ ;  /* 0x0010000002007824 */ /* 0x000fca00078e00ff */
[----:B------:R-:W-:-:S07]  /*2910*/  LOP3.LUT R0, R3, R0, R4, 0xfe, !PT ;  /* 0x0000000003007212 */ /* 0x000fce00078efe04 */
.L_x_14035:
[----:B------:R-:W-:Y:S05]  /*2920*/  BSYNC B0 ;  /* 0x0000000000007941 */ /* 0x000fea0003800000 */
.L_x_14034:
[----:B------:R-:W0:Y:S02]  /*2930*/  F2I.FTZ.TRUNC.NTZ R0, R0 ;  /* 0x0000000000007305 */ /* 0x000e24000021f100 */
[----:B0-----:R-:W-:Y:S01]  /*2940*/  PRMT R18, R0, 0x7610, R18 ;  /* 0x0000761000127816 */ /* 0x001fe20000000012 */
[----:B------:R-:W-:Y:S06]  /*2950*/  BRA `(.L_x_14019) ;  /* 0x0000000400107947 */ /* 0x000fec0003800000 */
.L_x_14032:
        /* <DEDUP_REMOVED lines=21> */
.L_x_14041:
[----:B------:R-:W-:Y:S05]  /*2ab0*/  BSYNC B1 ;  /* 0x0000000000017941 */ /* 0x000fea0003800000 */
.L_x_14040:
[----:B------:R-:W-:Y:S01]  /*2ac0*/  LEA R3, R0, 0x37800000, 0x17 ;  /* 0x3780000000037811 */ /* 0x000fe200078eb8ff */
[----:B------:R-:W-:-:S05]  /*2ad0*/  IMAD.SHL.U32 R0, R2, 0x200000, RZ ;  /* 0x0020000002007824 */ /* 0x000fca00078e00ff */
[----:B------:R-:W-:-:S07]  /*2ae0*/  LOP3.LUT R0, R3, R0, R4, 0xfe, !PT ;  /* 0x0000000003007212 */ /* 0x000fce00078efe04 */
.L_x_14039:
[----:B------:R-:W-:Y:S05]  /*2af0*/  BSYNC B0 ;  /* 0x0000000000007941 */ /* 0x000fea0003800000 */
.L_x_14038:
[----:B------:R-:W0:Y:S02]  /*2b00*/  F2I.FTZ.TRUNC.NTZ R0, R0 ;  /* 0x0000000000007305 */ /* 0x000e24000021f100 */
[----:B0-----:R-:W-:Y:S01]  /*2b10*/  PRMT R18, R0, 0x7610, R18 ;  /* 0x0000761000127816 */ /* 0x001fe20000000012 */
[----:B------:R-:W-:Y:S06]  /*2b20*/  BRA `(.L_x_14019) ;  /* 0x00000000009c7947 */ /* 0x000fec0003800000 */
.L_x_14031:
        /* <DEDUP_REMOVED lines=14> */
.L_x_14045:
[----:B------:R-:W-:Y:S05]  /*2c10*/  BSYNC B0 ;  /* 0x0000000000007941 */ /* 0x000fea0003800000 */
.L_x_14044:
[----:B------:R-:W0:Y:S02]  /*2c20*/  F2I.FTZ.TRUNC.NTZ R0, R0 ;  /* 0x0000000000007305 */ /* 0x000e24000021f100 */
[----:B0-----:R-:W-:Y:S01]  /*2c30*/  PRMT R18, R0, 0x7610, R18 ;  /* 0x0000761000127816 */ /* 0x001fe20000000012 */
[----:B------:R-:W-:Y:S06]  /*2c40*/  BRA `(.L_x_14019) ;  /* 0x0000000000547947 */ /* 0x000fec0003800000 */
.L_x_14018:
        /* <DEDUP_REMOVED lines=16> */
.L_x_14046:
[----:B------:R-:W-:Y:S01]  /*2d50*/  PRMT R18, RZ, 0x7610, R18 ;  /* 0x00007610ff127816 */ /* 0x000fe20000000012 */
[----:B------:R-:W-:Y:S06]  /*2d60*/  BRA `(.L_x_14019) ;  /* 0x00000000000c7947 */ /* 0x000fec0003800000 */
.L_x_14043:
[----:B------:R2:W5:Y:S01]  /*2d70*/  LDG.E.U8 R18, desc[UR36][R2.64] ;  /* 0x0000002402127981 */ /* 0x000562000c1e1100 */
[----:B------:R-:W-:Y:S05]  /*2d80*/  BRA `(.L_x_14019) ;  /* 0x0000000000047947 */ /* 0x000fea0003800000 */
.L_x_14042:
[----:B------:R1:W5:Y:S02]  /*2d90*/  LDG.E.U8 R18, desc[UR36][R2.64] ;  /* 0x0000002402127981 */ /* 0x000364000c1e1100 */
.L_x_14019:
[----:B------:R-:W-:-:S07]  /*2da0*/  VIADD R25, R25, 0x80 ;  /* 0x0000008019197836 */ /* 0x000fce0000000000 */
.L_x_14013:
[----:B------:R-:W-:Y:S05]  /*2db0*/  BSYNC B6 ;  /* 0x0000000000067941 */ /* 0x000fea0003800000 */
.L_x_14012:
        /* <DEDUP_REMOVED lines=23> */
.L_x_14052:
[----:B------:R0:W5:Y:S01]  /*2f30*/  LDG.E.U8 R17, desc[UR36][R2.64] ;  /* 0x0000002402117981 */ /* 0x000162000c1e1100 */
[----:B------:R-:W-:Y:S05]  /*2f40*/  BRA `(.L_x_14048) ;  /* 0x0000000c00507947 */ /* 0x000fea0003800000 */
.L_x_14051:
        /* <DEDUP_REMOVED lines=8> */
.L_x_14055:
[----:B------:R0:W5:Y:S01]  /*2fd0*/  LDG.E.U8 R17, desc[UR36][R2.64] ;  /* 0x0000002402117981 */ /* 0x000162000c1e1100 */
[----:B------:R-:W-:Y:S05]  /*2fe0*/  BRA `(.L_x_14048) ;  /* 0x0000000c00287947 */ /* 0x000fea0003800000 */
.L_x_14054:
[----:B------:R0:W5:Y:S01]  /*2ff0*/  LDG.E.U16 R17, desc[UR36][R2.64] ;  /* 0x0000002402117981 */ /* 0x000162000c1e1500 */
[----:B------:R-:W-:Y:S05]  /*3000*/  BRA `(.L_x_14048) ;  /* 0x0000000c00207947 */ /* 0x000fea0003800000 */
.L_x_14050:
        /* <DEDUP_REMOVED lines=9> */
.L_x_14057:
[----:B------:R-:W2:Y:S02]  /*30a0*/  LDG.E.U16 R0, desc[UR36][R2.64] ;  /* 0x0000002402007981 */ /* 0x000ea4000c1e1500 */
[----:B--2---:R-:W-:-:S06]  /*30b0*/  HADD2.F32 R0, -RZ, R0.H0_H0 ;  /* 0x20000000ff007230 */ /* 0x004fcc0000004100 */
[----:B------:R-:W0:Y:S02]  /*30c0*/  F2I.FTZ.TRUNC.NTZ R0, R0 ;  /* 0x0000000000007305 */ /* 0x000e24000021f100 */
[----:B0-----:R-:W-:Y:S01]  /*30d0*/  PRMT R17, R0, 0x7610, R17 ;  /* 0x0000761000117816 */ /* 0x001fe20000000011 */
[----:B------:R-:W-:Y:S06]  /*30e0*/  BRA `(.L_x_14048) ;  /* 0x0000000800e87947 */ /* 0x000fec0003800000 */
.L_x_14056:
        /* <DEDUP_REMOVED lines=9> */
.L_x_14059:
[----:B------:R-:W2:Y:S02]  /*3180*/  LDG.E.U16 R2, desc[UR36][R2.64] ;  /* 0x0000002402027981 */ /* 0x000ea4000c1e1500 */
[----:B--2---:R-:W-:-:S06]  /*3190*/  HADD2.F32 R0, -RZ, R2.H0_H0 ;  /* 0x20000002ff007230 */ /* 0x004fcc0000004100 */
[----:B------:R-:W0:Y:S02]  /*31a0*/  F2I.FTZ.TRUNC.NTZ R0, R0 ;  /* 0x0000000000007305 */ /* 0x000e24000021f100 */
[----:B0-----:R-:W-:Y:S01]  /*31b0*/  PRMT R17, R0, 0x7610, R17 ;  /* 0x0000761000117816 */ /* 0x001fe20000000011 */
[----:B------:R-:W-:Y:S06]  /*31c0*/  BRA `(.L_x_14048) ;  /* 0x0000000800b07947 */ /* 0x000fec0003800000 */
.L_x_14058:
[----:B------:R-:W2:Y:S02]  /*31d0*/  LDG.E.64 R2, desc[UR36][R2.64] ;  /* 0x0000002402027981 */ /* 0x000ea4000c1e1b00 */
[----:B--2---:R0:W1:Y:S01]  /*31e0*/  F2I.F64.TRUNC R17, R2 ;  /* 0x0000000200117311 */ /* 0x004062000030d100 */
[----:B------:R-:W-:Y:S05]  /*31f0*/  BRA `(.L_x_14048) ;  /* 0x0000000800a47947 */ /* 0x000fea0003800000 */
.L_x_14049:
        /* <DEDUP_REMOVED lines=12> */
.L_x_14062:
[----:B------:R-:W2:Y:S02]  /*32c0*/  LDG.E.64 R2, desc[UR36][R2.64] ;  /* 0x0000002402027981 */ /* 0x000ea4000c1e1b00 */
[----:B--2---:R0:W1:Y:S01]  /*32d0*/  F2I.F64.TRUNC R17, R2 ;  /* 0x0000000200117311 */ /* 0x004062000030d100 */
[----:B------:R-:W-:Y:S05]  /*32e0*/  BRA `(.L_x_14048) ;  /* 0x0000000800687947 */ /* 0x000fea0003800000 */
.L_x_14061:
        /* <DEDUP_REMOVED lines=28> */
.L_x_14064:
        /* <DEDUP_REMOVED lines=15> */
.L_x_14063:
[----:B------:R-:W2:Y:S02]  /*35a0*/  LDG.E.U16 R0, desc[UR36][R2.64] ;  /* 0x0000002402007981 */ /* 0x000ea4000c1e1500 */
[----:B--2---:R-:W-:-:S06]  /*35b0*/  IMAD.U32 R0, R0, 0x10000, RZ ;  /* 0x0001000000007824 */ /* 0x004fcc00078e00ff */
[----:B------:R-:W0:Y:S02]  /*35c0*/  F2I.FTZ.TRUNC.NTZ R0, R0 ;  /* 0x0000000000007305 */ /* 0x000e24000021f100 */
[----:B0-----:R-:W-:Y:S01]  /*35d0*/  PRMT R17, R0, 0x7610, R17 ;  /* 0x0000761000117816 */ /* 0x001fe20000000011 */
[----:B------:R-:W-:Y:S06]  /*35e0*/  BRA `(.L_x_14048) ;  /* 0x0000000400a87947 */ /* 0x000fec0003800000 */
.L_x_14060:
        /* <DEDUP_REMOVED lines=10> */
.L_x_14067:
        /* <DEDUP_REMOVED lines=21> */
.L_x_14071:
[----:B------:R-:W-:Y:S05]  /*37e0*/  BSYNC B1 ;  /* 0x0000000000017941 */ /* 0x000fea0003800000 */
.L_x_14070:
[----:B------:R-:W-:Y:S01]  /*37f0*/  LEA R3, R0, 0x3b800000, 0x17 ;  /* 0x3b80000000037811 */ /* 0x000fe200078eb8ff */
[----:B------:R-:W-:-:S05]  /*3800*/  IMAD.SHL.U32 R0, R2, 0x100000, RZ ;  /* 0x0010000002007824 */ /* 0x000fca00078e00ff */
[----:B------:R-:W-:-:S07]  /*3810*/  LOP3.LUT R0, R3, R0, R4, 0xfe, !PT ;  /* 0x0000000003007212 */ /* 0x000fce00078efe04 */
.L_x_14069:
[----:B------:R-:W-:Y:S05]  /*3820*/  BSYNC B0 ;  /* 0x0000000000007941 */ /* 0x000fea0003800000 */
.L_x_14068:
[----:B------:R-:W0:Y:S02]  /*3830*/  F2I.FTZ.TRUNC.NTZ R0, R0 ;  /* 0x0000000000007305 */ /* 0x000e24000021f100 */
[----:B0-----:R-:W-:Y:S01]  /*3840*/  PRMT R17, R0, 0x7610, R17 ;  /* 0x0000761000117816 */ /* 0x001fe20000000011 */
[----:B------:R-:W-:Y:S06]  /*3850*/  BRA `(.L_x_14048) ;  /* 0x00000004000c7947 */ /* 0x000fec0003800000 */
.L_x_14066:
        /* <DEDUP_REMOVED lines=21> */
.L_x_14075:
[----:B------:R-:W-:Y:S05]  /*39b0*/  BSYNC B1 ;  /* 0x0000000000017941 */ /* 0x000fea0003800000 */
.L_x_14074:
[----:B------:R-:W-:Y:S01]  /*39c0*/  LEA R3, R0, 0x37800000, 0x17 ;  /* 0x3780000000037811 */ /* 0x000fe200078eb8ff */
[----:B------:R-:W-:-:S05]  /*39d0*/  IMAD.SHL.U32 R0, R2, 0x200000, RZ ;  /* 0x0020000002007824 */ /* 0x000fca00078e00ff */
[----:B------:R-:W-:-:S07]  /*39e0*/  LOP3.LUT R0, R3, R0, R4, 0xfe, !PT ;  /* 0x0000000003007212 */ /* 0x000fce00078efe04 */
.L_x_14073:
[----:B------:R-:W-:Y:S05]  /*39f0*/  BSYNC B0 ;  /* 0x0000000000007941 */ /* 0x000fea0003800000 */
.L_x_14072:
[----:B------:R-:W0:Y:S02]  /*3a00*/  F2I.FTZ.TRUNC.NTZ R0, R0 ;  /* 0x0000000000007305 */ /* 0x000e24000021f100 */
[----:B0-----:R-:W-:Y:S01]  /*3a10*/  PRMT R17, R0, 0x7610, R17 ;  /* 0x0000761000117816 */ /* 0x001fe20000000011 */
[----:B------:R-:W-:Y:S06]  /*3a20*/  BRA `(.L_x_14048) ;  /* 0x0000000000987947 */ /* 0x000fec0003800000 */
.L_x_14065:
        /* <DEDUP_REMOVED lines=14> */
.L_x_14079:
[----:B------:R-:W-:Y:S05]  /*3b10*/  BSYNC B0 ;  /* 0x0000000000007941 */ /* 0x000fea0003800000 */
.L_x_14078:
[----:B------:R-:W0:Y:S02]  /*3b20*/  F2I.FTZ.TRUNC.NTZ R0, R0 ;  /* 0x0000000000007305 */ /* 0x000e24000021f100 */
[----:B0-----:R-:W-:Y:S01]  /*3b30*/  PRMT R17, R0, 0x7610, R17 ;  /* 0x0000761000117816 */ /* 0x001fe20000000011 */
[----:B------:R-:W-:Y:S06]  /*3b40*/  BRA `(.L_x_14048) ;  /* 0x0000000000507947 */ /* 0x000fec0003800000 */
.L_x_14053:
        /* <DEDUP_REMOVED lines=16> */
.L_x_14080:
[----:B------:R-:W-:Y:S05]  /*3c50*/  BRA `(.L_x_14048) ;  /* 0x00000000000c7947 */ /* 0x000fea0003800000 */
.L_x_14077:
[----:B------:R0:W5:Y:S01]  /*3c60*/  LDG.E.U8 R17, desc[UR36][R2.64] ;  /* 0x0000002402117981 */ /* 0x000162000c1e1100 */
[----:B------:R-:W-:Y:S05]  /*3c70*/  BRA `(.L_x_14048) ;  /* 0x0000000000047947 */ /* 0x000fea0003800000 */
.L_x_14076:
[----:B------:R0:W5:Y:S02]  /*3c80*/  LDG.E.U8 R17, desc[UR36][R2.64] ;  /* 0x0000002402117981 */ /* 0x000164000c1e1100 */
.L_x_14048:
[----:B------:R-:W-:Y:S05]  /*3c90*/  BSYNC B6 ;  /* 0x0000000000067941 */ /* 0x000fea0003800000 */
.L_x_14047:
        /* <DEDUP_REMOVED lines=15> */
[C---:B------:R-:W-:Y:S02]  /*3d90*/  VIMNMX R18, R16.reuse, R5, !PT ;  /* 0x0000000510127248 */ /* 0x040fe40007fe0100 */
[C---:B------:R-:W-:Y:S02]  /*3da0*/  VIMNMX R3, R16.reuse, R3, !PT ;  /* 0x0000000310037248 */ /* 0x040fe40007fe0100 */
[----:B------:R-:W-:-:S02]  /*3db0*/  VIMNMX R17, R16, R17, !PT ;  /* 0x0000001110117248 */ /* 0x000fc40007fe0100 */
[----:B------:R-:W-:Y:S02]  /*3dc0*/  VIMNMX R16, R16, R7, !PT ;  /* 0x0000000710107248 */ /* 0x000fe40007fe0100 */
        /* <DEDUP_REMOVED lines=23> */
.L_x_14086:
[----:B------:R0:W-:Y:S01]  /*3f40*/  STG.E.U8 desc[UR36][R8.64], R3 ;  /* 0x0000000308007986 */ /* 0x0001e2000c101124 */
[----:B------:R-:W-:Y:S05]  /*3f50*/  BRA `(.L_x_14082) ;  /* 0x0000000c00707947 */ /* 0x000fea0003800000 */
.L_x_14085:
        /* <DEDUP_REMOVED lines=11> */
.L_x_14089:
[----:B------:R-:W-:-:S05]  /*4010*/  PRMT R3, R3, 0x9910, RZ ;  /* 0x0000991003037816 */ /* 0x000fca00000000ff */
[----:B------:R0:W-:Y:S01]  /*4020*/  STG.E desc[UR36][R8.64], R3 ;  /* 0x0000000308007986 */ /* 0x0001e2000c101924 */
[----:B------:R-:W-:Y:S05]  /*4030*/  BRA `(.L_x_14082) ;  /* 0x0000000c00387947 */ /* 0x000fea0003800000 */
.L_x_14088:
[----:B------:R0:W-:Y:S01]  /*4040*/  STG.E.U16 desc[UR36][R8.64], R3 ;  /* 0x0000000308007986 */ /* 0x0001e2000c101524 */
[----:B------:R-:W-:Y:S05]  /*4050*/  BRA `(.L_x_14082) ;  /* 0x0000000c00307947 */ /* 0x000fea0003800000 */
.L_x_14084:
        /* <DEDUP_REMOVED lines=9> */
.L_x_14091:
[----:B------:R-:W0:Y:S02]  /*40f0*/  I2F.S16 R0, R3 ;  /* 0x0000000300007306 */ /* 0x000e240000101400 */
[----:B0-----:R-:W-:-:S05]  /*4100*/  F2FP.F16.F32.PACK_AB R0, RZ, R0 ;  /* 0x00000000ff00723e */ /* 0x001fca00000000ff */
[----:B------:R0:W-:Y:S01]  /*4110*/  STG.E.U16 desc[UR36][R8.64], R0 ;  /* 0x0000000008007986 */ /* 0x0001e2000c101524 */
[----:B------:R-:W-:Y:S05]  /*4120*/  BRA `(.L_x_14082) ;  /* 0x0000000800fc7947 */ /* 0x000fea0003800000 */
.L_x_14090:
        /* <DEDUP_REMOVED lines=10> */
.L_x_14093:
[----:B------:R-:W0:Y:S02]  /*41d0*/  I2F.S16 R3, R3 ;  /* 0x0000000300037306 */ /* 0x000e240000101400 */
[----:B0-----:R-:W-:-:S04]  /*41e0*/  F2FP.F16.F32.PACK_AB R3, RZ, R3 ;  /* 0x00000003ff03723e */ /* 0x001fc800000000ff */
[----:B------:R-:W-:-:S05]  /*41f0*/  PRMT R3, R3, 0x5410, RZ ;  /* 0x0000541003037816 */ /* 0x000fca00000000ff */
[----:B------:R0:W-:Y:S01]  /*4200*/  STG.E desc[UR36][R8.64], R3 ;  /* 0x0000000308007986 */ /* 0x0001e2000c101924 */
[----:B------:R-:W-:Y:S05]  /*4210*/  BRA `(.L_x_14082) ;  /* 0x0000000800c07947 */ /* 0x000fea0003800000 */
.L_x_14092:
[----:B------:R-:W0:Y:S02]  /*4220*/  I2F.F64.S16 R4, R3 ;  /* 0x0000000300047312 */ /* 0x000e240000101c00 */
[----:B0-----:R0:W-:Y:S01]  /*4230*/  STG.E.64 desc[UR36][R8.64], R4 ;  /* 0x0000000408007986 */ /* 0x0011e2000c101b24 */
[----:B------:R-:W-:Y:S05]  /*4240*/  BRA `(.L_x_14082) ;  /* 0x0000000800b47947 */ /* 0x000fea0003800000 */
.L_x_14083:
        /* <DEDUP_REMOVED lines=13> */
.L_x_14096:
[----:B------:R-:W0:Y:S01]  /*4320*/  I2F.F64.S16 R4, R3 ;  /* 0x0000000300047312 */ /* 0x000e220000101c00 */
[----:B------:R-:W-:-:S05]  /*4330*/  CS2R R6, SRZ ;  /* 0x0000000000067805 */ /* 0x000fca000001ff00 */
[----:B0-----:R0:W-:Y:S01]  /*4340*/  STG.E.128 desc[UR36][R8.64], R4 ;  /* 0x0000000408007986 */ /* 0x0011e2000c101d24 */
[----:B------:R-:W-:Y:S05]  /*4350*/  BRA `(.L_x_14082) ;  /* 0x0000000800707947 */ /* 0x000fea0003800000 */
.L_x_14095:
        /* <DEDUP_REMOVED lines=21> */
.L_x_14100:
[----:B------:R-:W-:Y:S05]  /*44b0*/  BSYNC B0 ;  /* 0x0000000000007941 */ /* 0x000fea0003800000 */
.L_x_14099:
[----:B------:R-:W-:-:S05]  /*44c0*/  LOP3.LUT R5, R0, R5, RZ, 0xfc, !PT ;  /* 0x0000000500057212 */ /* 0x000fca00078efcff */
[----:B------:R0:W-:Y:S01]  /*44d0*/  STG.E.U8 desc[UR36][R8.64], R5 ;  /* 0x0000000508007986 */ /* 0x0001e2000c101124 */
[----:B------:R-:W-:Y:S05]  /*44e0*/  BRA `(.L_x_14082) ;  /* 0x00000008000c7947 */ /* 0x000fea0003800000 */
.L_x_14098:
        /* <DEDUP_REMOVED lines=13> */
.L_x_14102:
[----:B------:R-:W-:Y:S01]  /*45c0*/  IMAD.MOV.U32 R0, RZ, RZ, 0x7f ;  /* 0x0000007fff007424 */ /* 0x000fe200078e00ff */
[----:B------:R-:W-:-:S04]  /*45d0*/  ISETP.GT.U32.AND P0, PT, R4, 0x7f800000, PT ;  /* 0x7f8000000400780c */ /* 0x000fc80003f04070 */
[----:B------:R-:W-:-:S09]  /*45e0*/  SEL R0, R0, 0x7c, P0 ;  /* 0x0000007c00007807 */ /* 0x000fd20000000000 */
.L_x_14103:
[----:B------:R-:W-:Y:S05]  /*45f0*/  BSYNC B0 ;  /* 0x0000000000007941 */ /* 0x000fea0003800000 */
.L_x_14101:
[----:B------:R-:W-:-:S04]  /*4600*/  LOP3.LUT R3, R5, 0x80000000, RZ, 0xc0, !PT ;  /* 0x8000000005037812 */ /* 0x000fc800078ec0ff */
[----:B------:R-:W-:-:S04]  /*4610*/  SHF.R.U32.HI R3, RZ, 0x18, R3 ;  /* 0x00000018ff037819 */ /* 0x000fc80000011603 */
[----:B------:R-:W-:-:S05]  /*4620*/  LOP3.LUT R3, R0, R3, RZ, 0xfc, !PT ;  /* 0x0000000300037212 */ /* 0x000fca00078efcff */
[----:B------:R0:W-:Y:S01]  /*4630*/  STG.E.U8 desc[UR36][R8.64], R3 ;  /* 0x0000000308007986 */ /* 0x0001e2000c101124 */
[----:B------:R-:W-:Y:S05]  /*4640*/  BRA `(.L_x_14082) ;  /* 0x0000000400b47947 */ /* 0x000fea0003800000 */
.L_x_14097:
[----:B------:R-:W0:Y:S02]  /*4650*/  I2F.S16 R0, R3 ;  /* 0x0000000300007306 */ /* 0x000e240000101400 */
[----:B0-----:R-:W-:-:S05]  /*4660*/  F2FP.BF16.F32.PACK_AB R0, RZ, R0 ;  /* 0x00000000ff00723e */ /* 0x001fca00000010ff */
[----:B------:R0:W-:Y:S01]  /*4670*/  STG.E.U16 desc[UR36][R8.64], R0 ;  /* 0x0000000008007986 */ /* 0x0001e2000c101524 */
[----:B------:R-:W-:Y:S05]  /*4680*/  BRA `(.L_x_14082) ;  /* 0x0000000400a47947 */ /* 0x000fea0003800000 */
.L_x_14094:
        /* <DEDUP_REMOVED lines=10> */
.L_x_14106:
        /* <DEDUP_REMOVED lines=17> */
.L_x_14109:
[----:B------:R-:W-:-:S04]  /*4840*/  LOP3.LUT R3, R3, 0x80000000, RZ, 0xc0, !PT ;  /* 0x8000000003037812 */ /* 0x000fc800078ec0ff */
[----:B------:R-:W-:-:S04]  /*4850*/  SHF.R.U32.HI R3, RZ, 0x18, R3 ;  /* 0x00000018ff037819 */ /* 0x000fc80000011603 */
[----:B------:R-:W-:-:S04]  /*4860*/  LOP3.LUT R0, R0, R3, RZ, 0xfc, !PT ;  /* 0x0000000300007212 */ /* 0x000fc800078efcff */
[----:B------:R-:W-:-:S07]  /*4870*/  PRMT R4, R0, 0x7610, R4 ;  /* 0x0000761000047816 */ /* 0x000fce0000000004 */
.L_x_14108:
[----:B------:R-:W-:Y:S05]  /*4880*/  BSYNC B0 ;  /* 0x0000000000007941 */ /* 0x000fea0003800000 */
.L_x_14107:
[----:B------:R4:W-:Y:S01]  /*4890*/  STG.E.U8 desc[UR36][R8.64], R4 ;  /* 0x0000000408007986 */ /* 0x0009e2000c101124 */
[----:B------:R-:W-:Y:S05]  /*48a0*/  BRA `(.L_x_14082) ;  /* 0x00000004001c7947 */ /* 0x000fea0003800000 */
.L_x_14105:
        /* <DEDUP_REMOVED lines=17> */
.L_x_14112:
[----:B------:R-:W-:-:S04]  /*49c0*/  LOP3.LUT R3, R3, 0x80000000, RZ, 0xc0, !PT ;  /* 0x8000000003037812 */ /* 0x000fc800078ec0ff */
[----:B------:R-:W-:-:S04]  /*49d0*/  SHF.R.U32.HI R3, RZ, 0x18, R3 ;  /* 0x00000018ff037819 */ /* 0x000fc80000011603 */
[----:B------:R-:W-:-:S04]  /*49e0*/  LOP3.LUT R0, R0, R3, RZ, 0xfc, !PT ;  /* 0x0000000300007212 */ /* 0x000fc800078efcff */
[----:B------:R-:W-:-:S07]  /*49f0*/  PRMT R4, R0, 0x7610, R4 ;  /* 0x0000761000047816 */ /* 0x000fce0000000004 */
.L_x_14111:
[----:B------:R-:W-:Y:S05]  /*4a00*/  BSYNC B0 ;  /* 0x0000000000007941 */ /* 0x000fea0003800000 */
.L_x_14110:
[----:B------:R0:W-:Y:S01]  /*4a10*/  STG.E.U8 desc[UR36][R8.64], R4 ;  /* 0x0000000408007986 */ /* 0x0001e2000c101124 */
[----:B------:R-:W-:Y:S05]  /*4a20*/  BRA `(.L_x_14082) ;  /* 0x0000000000bc7947 */ /* 0x000fea0003800000 */
.L_x_14104:
        /* <DEDUP_REMOVED lines=23> */
.L_x_14087:
        /* <DEDUP_REMOVED lines=16> */
.L_x_14115:
[----:B------:R-:W-:Y:S05]  /*4ca0*/  BRA `(.L_x_14082) ;  /* 0x00000000001c7947 */ /* 0x000fea0003800000 */
.L_x_14114:
[----:B------:R-:W-:-:S05]  /*4cb0*/  PRMT R3, R3, 0x9910, RZ ;  /* 0x0000991003037816 */ /* 0x000fca00000000ff */
[----:B------:R-:W-:-:S05]  /*4cc0*/  IMAD.MOV.U32 R4, RZ, RZ, R3 ;  /* 0x000000ffff047224 */ /* 0x000fca00078e0003 */
[----:B------:R-:W-:-:S05]  /*4cd0*/  SHF.R.S32.HI R5, RZ, 0x1f, R4 ;  /* 0x0000001fff057819 */ /* 0x000fca0000011404 */
[----:B------:R3:W-:Y:S01]  /*4ce0*/  STG.E.64 desc[UR36][R8.64], R4 ;  /* 0x0000000408007986 */ /* 0x0007e2000c101b24 */
[----:B------:R-:W-:Y:S05]  /*4cf0*/  BRA `(.L_x_14082) ;  /* 0x0000000000087947 */ /* 0x000fea0003800000 */
.L_x_14113:
[----:B------:R-:W-:-:S05]  /*4d00*/  PRMT R3, R3, 0x9910, RZ ;  /* 0x0000991003037816 */ /* 0x000fca00000000ff */
[----:B------:R0:W-:Y:S02]  /*4d10*/  STG.E desc[UR36][R8.64], R3 ;  /* 0x0000000308007986 */ /* 0x0001e4000c101924 */
.L_x_14082:
[----:B------:R-:W-:Y:S05]  /*4d20*/  BSYNC B6 ;  /* 0x0000000000067941 */ /* 0x000fea0003800000 */
.L_x_14081:
        /* <DEDUP_REMOVED lines=23> */
.L_x_14121:
[----:B------:R0:W-:Y:S01]  /*4ea0*/  STG.E.U8 desc[UR36][R8.64], R18 ;  /* 0x0000001208007986 */ /* 0x0001e2000c101124 */
[----:B------:R-:W-:Y:S05]  /*4eb0*/  BRA `(.L_x_14123) ;  /* 0x0000000c00647947 */ /* 0x000fea0003800000 */
.L_x_14120:
        /* <DEDUP_REMOVED lines=10> */
.L_x_14125:
[----:B------:R-:W-:-:S05]  /*4f60*/  PRMT R3, R18, 0x9910, RZ ;  /* 0x0000991012037816 */ /* 0x000fca00000000ff */
[----:B------:R0:W-:Y:S01]  /*4f70*/  STG.E desc[UR36][R8.64], R3 ;  /* 0x0000000308007986 */ /* 0x0001e2000c101924 */
[----:B------:R-:W-:Y:S05]  /*4f80*/  BRA `(.L_x_14123) ;  /* 0x0000000c00307947 */ /* 0x000fea0003800000 */
.L_x_14124:
[----:B------:R0:W-:Y:S01]  /*4f90*/  STG.E.U16 desc[UR36][R8.64], R18 ;  /* 0x0000001208007986 */ /* 0x0001e2000c101524 */
[----:B------:R-:W-:Y:S05]  /*4fa0*/  BRA `(.L_x_14123) ;  /* 0x0000000c00287947 */ /* 0x000fea0003800000 */
.L_x_14119:
        /* <DEDUP_REMOVED lines=9> */
.L_x_14127:
[----:B------:R-:W0:Y:S02]  /*5040*/  I2F.S16 R0, R18 ;  /* 0x0000001200007306 */ /* 0x000e240000101400 */
[----:B0-----:R-:W-:-:S05]  /*5050*/  F2FP.F16.F32.PACK_AB R0, RZ, R0 ;  /* 0x00000000ff00723e */ /* 0x001fca00000000ff */
[----:B------:R0:W-:Y:S01]  /*5060*/  STG.E.U16 desc[UR36][R8.64], R0 ;  /* 0x0000000008007986 */ /* 0x0001e2000c101524 */
[----:B------:R-:W-:Y:S05]  /*5070*/  BRA `(.L_x_14123) ;  /* 0x0000000800f47947 */ /* 0x000fea0003800000 */
.L_x_14126:
        /* <DEDUP_REMOVED lines=10> */
.L_x_14129:
[----:B------:R-:W0:Y:S02]  /*5120*/  I2F.S16 R18, R18 ;  /* 0x0000001200127306 */ /* 0x000e240000101400 */
[----:B0-----:R-:W-:-:S04]  /*5130*/  F2FP.F16.F32.PACK_AB R3, RZ, R18 ;  /* 0x00000012ff03723e */ /* 0x001fc800000000ff */
[----:B------:R-:W-:-:S05]  /*5140*/  PRMT R3, R3, 0x5410, RZ ;  /* 0x0000541003037816 */ /* 0x000fca00000000ff */
[----:B------:R0:W-:Y:S01]  /*5150*/  STG.E desc[UR36][R8.64], R3 ;  /* 0x0000000308007986 */ /* 0x0001e2000c101924 */
[----:B------:R-:W-:Y:S05]  /*5160*/  BRA `(.L_x_14123) ;  /* 0x0000000800b87947 */ /* 0x000fea0003800000 */
.L_x_14128:
[----:B------:R-:W0:Y:S02]  /*5170*/  I2F.F64.S16 R4, R18 ;  /* 0x0000001200047312 */ /* 0x000e240000101c00 */
[----:B0-----:R0:W-:Y:S01]  /*5180*/  STG.E.64 desc[UR36][R8.64], R4 ;  /* 0x0000000408007986 */ /* 0x0011e2000c101b24 */
[----:B------:R-:W-:Y:S05]  /*5190*/  BRA `(.L_x_14123) ;  /* 0x0000000800ac7947 */ /* 0x000fea0003800000 */
.L_x_14118:
        /* <DEDUP_REMOVED lines=13> */
.L_x_14132:
[----:B------:R-:W0:Y:S01]  /*5270*/  I2F.F64.S16 R4, R18 ;  /* 0x0000001200047312 */ /* 0x000e220000101c00 */
[----:B------:R-:W-:-:S05]  /*5280*/  CS2R R6, SRZ ;  /* 0x0000000000067805 */ /* 0x000fca000001ff00 */
[----:B0-----:R0:W-:Y:S01]  /*5290*/  STG.E.128 desc[UR36][R8.64], R4 ;  /* 0x0000000408007986 */ /* 0x0011e2000c101d24 */
[----:B------:R-:W-:Y:S05]  /*52a0*/  BRA `(.L_x_14123) ;  /* 0x0000000800687947 */ /* 0x000fea0003800000 */
.L_x_14131:
        /* <DEDUP_REMOVED lines=21> */
.L_x_14136:
[----:B------:R-:W-:Y:S05]  /*5400*/  BSYNC B0 ;  /* 0x0000000000007941 */ /* 0x000fea0003800000 */
.L_x_14135:
[----:B------:R-:W-:-:S05]  /*5410*/  LOP3.LUT R5, R0, R5, RZ, 0xfc, !PT ;  /* 0x0000000500057212 */ /* 0x000fca00078efcff */
[----:B------:R0:W-:Y:S01]  /*5420*/  STG.E.U8 desc[UR36][R8.64], R5 ;  /* 0x0000000508007986 */ /* 0x0001e2000c101124 */
[----:B------:R-:W-:Y:S05]  /*5430*/  BRA `(.L_x_14123) ;  /* 0x0000000800047947 */ /* 0x000fea0003800000 */
.L_x_14134:
        /* <DEDUP_REMOVED lines=13> */
.L_x_14138:
[----:B------:R-:W-:Y:S01]  /*5510*/  IMAD.MOV.U32 R0, RZ, RZ, 0x7f ;  /* 0x0000007fff007424 */ /* 0x000fe200078e00ff */
[----:B------:R-:W-:-:S04]  /*5520*/  ISETP.GT.U32.AND P0, PT, R3, 0x7f800000, PT ;  /* 0x7f8000000300780c */ /* 0x000fc80003f04070 */
[----:B------:R-:W-:-:S09]  /*5530*/  SEL R0, R0, 0x7c, P0 ;  /* 0x0000007c00007807 */ /* 0x000fd20000000000 */
.L_x_14139:
[----:B------:R-:W-:Y:S05]  /*5540*/  BSYNC B0 ;  /* 0x0000000000007941 */ /* 0x000fea0003800000 */
.L_x_14137:
[----:B------:R-:W-:-:S04]  /*5550*/  LOP3.LUT R3, R5, 0x80000000, RZ, 0xc0, !PT ;  /* 0x8000000005037812 */ /* 0x000fc800078ec0ff */
[----:B------:R-:W-:-:S04]  /*5560*/  SHF.R.U32.HI R3, RZ, 0x18, R3 ;  /* 0x00000018ff037819 */ /* 0x000fc80000011603 */
[----:B------:R-:W-:-:S05]  /*5570*/  LOP3.LUT R3, R0, R3, RZ, 0xfc, !PT ;  /* 0x0000000300037212 */ /* 0x000fca00078efcff */
[----:B------:R0:W-:Y:S01]  /*5580*/  STG.E.U8 desc[UR36][R8.64], R3 ;  /* 0x0000000308007986 */ /* 0x0001e2000c101124 */
[----:B------:R-:W-:Y:S05]  /*5590*/  BRA `(.L_x_14123) ;  /* 0x0000000400ac7947 */ /* 0x000fea0003800000 */
.L_x_14133:
[----:B------:R-:W0:Y:S02]  /*55a0*/  I2F.S16 R0, R18 ;  /* 0x0000001200007306 */ /* 0x000e240000101400 */
[----:B0-----:R-:W-:-:S05]  /*55b0*/  F2FP.BF16.F32.PACK_AB R0, RZ, R0 ;  /* 0x00000000ff00723e */ /* 0x001fca00000010ff */
[----:B------:R0:W-:Y:S01]  /*55c0*/  STG.E.U16 desc[UR36][R8.64], R0 ;  /* 0x0000000008007986 */ /* 0x0001e2000c101524 */
[----:B------:R-:W-:Y:S05]  /*55d0*/  BRA `(.L_x_14123) ;  /* 0x00000004009c7947 */ /* 0x000fea0003800000 */
.L_x_14130:
        /* <DEDUP_REMOVED lines=10> */
.L_x_14142:
        /* <DEDUP_REMOVED lines=17> */
.L_x_14145:
[----:B------:R-:W-:-:S04]  /*5790*/  LOP3.LUT R3, R5, 0x80000000, RZ, 0xc0, !PT ;  /* 0x8000000005037812 */ /* 0x000fc800078ec0ff */
[----:B------:R-:W-:-:S04]  /*57a0*/  SHF.R.U32.HI R3, RZ, 0x18, R3 ;  /* 0x00000018ff037819 */ /* 0x000fc80000011603 */
[----:B------:R-:W-:-:S04]  /*57b0*/  LOP3.LUT R0, R0, R3, RZ, 0xfc, !PT ;  /* 0x0000000300007212 */ /* 0x000fc800078efcff */
[----:B------:R-:W-:-:S07]  /*57c0*/  PRMT R4, R0, 0x7610, R4 ;  /* 0x0000761000047816 */ /* 0x000fce0000000004 */
.L_x_14144:
[----:B------:R-:W-:Y:S05]  /*57d0*/  BSYNC B0 ;  /* 0x0000000000007941 */ /* 0x000fea0003800000 */
.L_x_14143:
[----:B------:R3:W-:Y:S01]  /*57e0*/  STG.E.U8 desc[UR36][R8.64], R4 ;  /* 0x0000000408007986 */ /* 0x0007e2000c101124 */
[----:B------:R-:W-:Y:S05]  /*57f0*/  BRA `(.L_x_14123) ;  /* 0x0000000400147947 */ /* 0x000fea0003800000 */
.L_x_14141:
        /* <DEDUP_REMOVED lines=17> */
.L_x_14148:
[----:B------:R-:W-:-:S04]  /*5910*/  LOP3.LUT R3, R5, 0x80000000, RZ, 0xc0, !PT ;  /* 0x8000000005037812 */ /* 0x000fc800078ec0ff */
[----:B------:R-:W-:-:S04]  /*5920*/  SHF.R.U32.HI R3, RZ, 0x18, R3 ;  /* 0x00000018ff037819 */ /* 0x000fc80000011603 */
[----:B------:R-:W-:-:S04]  /*5930*/  LOP3.LUT R0, R0, R3, RZ, 0xfc, !PT ;  /* 0x0000000300007212 */ /* 0x000fc800078efcff */
[----:B------:R-:W-:-:S07]  /*5940*/  PRMT R4, R0, 0x7610, R4 ;  /* 0x0000761000047816 */ /* 0x000fce0000000004 */
.L_x_14147:
[----:B------:R-:W-:Y:S05]  /*5950*/  BSYNC B0 ;  /* 0x0000000000007941 */ /* 0x000fea0003800000 */
.L_x_14146:
[----:B------:R0:W-:Y:S01]  /*5960*/  STG.E.U8 desc[UR36][R8.64], R4 ;  /* 0x0000000408007986 */ /* 0x0001e2000c101124 */
[----:B------:R-:W-:Y:S05]  /*5970*/  BRA `(.L_x_14123) ;  /* 0x0000000000b47947 */ /* 0x000fea0003800000 */
.L_x_14140:
        /* <DEDUP_REMOVED lines=22> */
.L_x_14122:
        /* <DEDUP_REMOVED lines=16> */
.L_x_14151:
[----:B------:R-:W-:Y:S05]  /*5be0*/  BRA `(.L_x_14123) ;  /* 0x0000000000187947 */ /* 0x000fea0003800000 */
.L_x_14150:
[----:B------:R-:W-:-:S04]  /*5bf0*/  PRMT R4, R18, 0x9910, RZ ;  /* 0x0000991012047816 */ /* 0x000fc800000000ff */
[----:B------:R-:W-:-:S05]  /*5c00*/  SHF.R.S32.HI R5, RZ, 0x1f, R4 ;  /* 0x0000001fff057819 */ /* 0x000fca0000011404 */
[----:B------:R2:W-:Y:S01]  /*5c10*/  STG.E.64 desc[UR36][R8.64], R4 ;  /* 0x0000000408007986 */ /* 0x0005e2000c101b24 */
[----:B------:R-:W-:Y:S05]  /*5c20*/  BRA `(.L_x_14123) ;  /* 0x0000000000087947 */ /* 0x000fea0003800000 */
.L_x_14149:
[----:B------:R-:W-:-:S05]  /*5c30*/  PRMT R3, R18, 0x9910, RZ ;  /* 0x0000991012037816 */ /* 0x000fca00000000ff */
[----:B------:R0:W-:Y:S02]  /*5c40*/  STG.E desc[UR36][R8.64], R3 ;  /* 0x0000000308007986 */ /* 0x0001e4000c101924 */
.L_x_14123:
        /* <DEDUP_REMOVED lines=23> */
.L_x_14155:
[----:B------:R3:W-:Y:S01]  /*5dc0*/  STG.E.U8 desc[UR36][R8.64], R17 ;  /* 0x0000001108007986 */ /* 0x0007e2000c101124 */
[----:B------:R-:W-:Y:S05]  /*5dd0*/  BRA `(.L_x_14157) ;  /* 0x0000000c00647947 */ /* 0x000fea0003800000 */
.L_x_14154:
        /* <DEDUP_REMOVED lines=10> */
.L_x_14159:
[----:B------:R-:W-:-:S05]  /*5e80*/  PRMT R3, R17, 0x9910, RZ ;  /* 0x0000991011037816 */ /* 0x000fca00000000ff */
[----:B------:R2:W-:Y:S01]  /*5e90*/  STG.E desc[UR36][R8.64], R3 ;  /* 0x0000000308007986 */ /* 0x0005e2000c101924 */
[----:B------:R-:W-:Y:S05]  /*5ea0*/  BRA `(.L_x_14157) ;  /* 0x0000000c00307947 */ /* 0x000fea0003800000 */
.L_x_14158:
[----:B------:R0:W-:Y:S01]  /*5eb0*/  STG.E.U16 desc[UR36][R8.64], R17 ;  /* 0x0000001108007986 */ /* 0x0001e2000c101524 */
[----:B------:R-:W-:Y:S05]  /*5ec0*/  BRA `(.L_x_14157) ;  /* 0x0000000c00287947 */ /* 0x000fea0003800000 */
.L_x_14153:
        /* <DEDUP_REMOVED lines=9> */
.L_x_14161:
[----:B------:R-:W0:Y:S02]  /*5f60*/  I2F.S16 R0, R17 ;  /* 0x0000001100007306 */ /* 0x000e240000101400 */
[----:B0-----:R-:W-:-:S05]  /*5f70*/  F2FP.F16.F32.PACK_AB R0, RZ, R0 ;  /* 0x00000000ff00723e */ /* 0x001fca00000000ff */
[----:B------:R0:W-:Y:S01]  /*5f80*/  STG.E.U16 desc[UR36][R8.64], R0 ;  /* 0x0000000008007986 */ /* 0x0001e2000c101524 */
[----:B------:R-:W-:Y:S05]  /*5f90*/  BRA `(.L_x_14157) ;  /* 0x0000000800f47947 */ /* 0x000fea0003800000 */
.L_x_14160:
        /* <DEDUP_REMOVED lines=10> */
.L_x_14163:
[----:B------:R-:W0:Y:S02]  /*6040*/  I2F.S16 R17, R17 ;  /* 0x0000001100117306 */ /* 0x000e240000101400 */
[----:B0-----:R-:W-:-:S04]  /*6050*/  F2FP.F16.F32.PACK_AB R3, RZ, R17 ;  /* 0x00000011ff03723e */ /* 0x001fc800000000ff */
[----:B------:R-:W-:-:S05]  /*6060*/  PRMT R3, R3, 0x5410, RZ ;  /* 0x0000541003037816 */ /* 0x000fca00000000ff */
[----:B------:R0:W-:Y:S01]  /*6070*/  STG.E desc[UR36][R8.64], R3 ;  /* 0x0000000308007986 */ /* 0x0001e2000c101924 */
[----:B------:R-:W-:Y:S05]  /*6080*/  BRA `(.L_x_14157) ;  /* 0x0000000800b87947 */ /* 0x000fea0003800000 */
.L_x_14162:
[----:B------:R-:W0:Y:S02]  /*6090*/  I2F.F64.S16 R4, R17 ;  /* 0x0000001100047312 */ /* 0x000e240000101c00 */
[----:B0-----:R0:W-:Y:S01]  /*60a0*/  STG.E.64 desc[UR36][R8.64], R4 ;  /* 0x0000000408007986 */ /* 0x0011e2000c101b24 */
[----:B------:R-:W-:Y:S05]  /*60b0*/  BRA `(.L_x_14157) ;  /* 0x0000000800ac7947 */ /* 0x000fea0003800000 */
.L_x_14152:
        /* <DEDUP_REMOVED lines=13> */
.L_x_14166:
[----:B------:R-:W0:Y:S01]  /*6190*/  I2F.F64.S16 R4, R17 ;  /* 0x0000001100047312 */ /* 0x000e220000101c00 */
[----:B------:R-:W-:-:S05]  /*61a0*/  CS2R R6, SRZ ;  /* 0x0000000000067805 */ /* 0x000fca000001ff00 */
[----:B0-----:R0:W-:Y:S01]  /*61b0*/  STG.E.128 desc[UR36][R8.64], R4 ;  /* 0x0000000408007986 */ /* 0x0011e2000c101d24 */
[----:B------:R-:W-:Y:S05]  /*61c0*/  BRA `(.L_x_14157) ;  /* 0x0000000800687947 */ /* 0x000fea0003800000 */
.L_x_14165:
        /* <DEDUP_REMOVED lines=21> */
.L_x_14170:
[----:B------:R-:W-:Y:S05]  /*6320*/  BSYNC B0 ;  /* 0x0000000000007941 */ /* 0x000fea0003800000 */
.L_x_14169:
[----:B------:R-:W-:-:S05]  /*6330*/  LOP3.LUT R5, R0, R5, RZ, 0xfc, !PT ;  /* 0x0000000500057212 */ /* 0x000fca00078efcff */
[----:B------:R0:W-:Y:S01]  /*6340*/  STG.E.U8 desc[UR36][R8.64], R5 ;  /* 0x0000000508007986 */ /* 0x0001e2000c101124 */
[----:B------:R-:W-:Y:S05]  /*6350*/  BRA `(.L_x_14157) ;  /* 0x0000000800047947 */ /* 0x000fea0003800000 */
.L_x_14168:
        /* <DEDUP_REMOVED lines=13> */
.L_x_14172:
[----:B------:R-:W-:Y:S01]  /*6430*/  IMAD.MOV.U32 R0, RZ, RZ, 0x7f ;  /* 0x0000007fff007424 */ /* 0x000fe200078e00ff */
[----:B------:R-:W-:-:S04]  /*6440*/  ISETP.GT.U32.AND P0, PT, R3, 0x7f800000, PT ;  /* 0x7f8000000300780c */ /* 0x000fc80003f04070 */
[----:B------:R-:W-:-:S09]  /*6450*/  SEL R0, R0, 0x7c, P0 ;  /* 0x0000007c00007807 */ /* 0x000fd20000000000 */
.L_x_14173:
[----:B------:R-:W-:Y:S05]  /*6460*/  BSYNC B0 ;  /* 0x0000000000007941 */ /* 0x000fea0003800000 */
.L_x_14171:
[----:B------:R-:W-:-:S04]  /*6470*/  LOP3.LUT R3, R17, 0x80000000, RZ, 0xc0, !PT ;  /* 0x8000000011037812 */ /* 0x000fc800078ec0ff */
[----:B------:R-:W-:-:S04]  /*6480*/  SHF.R.U32.HI R3, RZ, 0x18, R3 ;  /* 0x00000018ff037819 */ /* 0x000fc80000011603 */
[----:B------:R-:W-:-:S05]  /*6490*/  LOP3.LUT R3, R0, R3, RZ, 0xfc, !PT ;  /* 0x0000000300037212 */ /* 0x000fca00078efcff */
[----:B------:R0:W-:Y:S01]  /*64a0*/  STG.E.U8 desc[UR36][R8.64], R3 ;  /* 0x0000000308007986 */ /* 0x0001e2000c101124 */
[----:B------:R-:W-:Y:S05]  /*64b0*/  BRA `(.L_x_14157) ;  /* 0x0000000400ac7947 */ /* 0x000fea0003800000 */
.L_x_14167:
[----:B------:R-:W0:Y:S02]  /*64c0*/  I2F.S16 R0, R17 ;  /* 0x0000001100007306 */ /* 0x000e240000101400 */
[----:B0-----:R-:W-:-:S05]  /*64d0*/  F2FP.BF16.F32.PACK_AB R0, RZ, R0 ;  /* 0x00000000ff00723e */ /* 0x001fca00000010ff */
[----:B------:R0:W-:Y:S01]  /*64e0*/  STG.E.U16 desc[UR36][R8.64], R0 ;  /* 0x0000000008007986 */ /* 0x0001e2000c101524 */
[----:B------:R-:W-:Y:S05]  /*64f0*/  BRA `(.L_x_14157) ;  /* 0x00000004009c7947 */ /* 0x000fea0003800000 */
.L_x_14164:
        /* <DEDUP_REMOVED lines=10> */
.L_x_14176:
        /* <DEDUP_REMOVED lines=17> */
.L_x_14179:
[----:B------:R-:W-:-:S04]  /*66b0*/  LOP3.LUT R3, R17, 0x80000000, RZ, 0xc0, !PT ;  /* 0x8000000011037812 */ /* 0x000fc800078ec0ff */
[----:B------:R-:W-:-:S04]  /*66c0*/  SHF.R.U32.HI R3, RZ, 0x18, R3 ;  /* 0x00000018ff037819 */ /* 0x000fc80000011603 */
[----:B------:R-:W-:-:S04]  /*66d0*/  LOP3.LUT R0, R0, R3, RZ, 0xfc, !PT ;  /* 0x0000000300007212 */ /* 0x000fc800078efcff */
[----:B------:R-:W-:-:S07]  /*66e0*/  PRMT R4, R0, 0x7610, R4 ;  /* 0x0000761000047816 */ /* 0x000fce0000000004 */
.L_x_14178:
[----:B------:R-:W-:Y:S05]  /*66f0*/  BSYNC B0 ;  /* 0x0000000000007941 */ /* 0x000fea0003800000 */
.L_x_14177:
[----:B------:R0:W-:Y:S01]  /*6700*/  STG.E.U8 desc[UR36][R8.64], R4 ;  /* 0x0000000408007986 */ /* 0x0001e2000c101124 */
[----:B------:R-:W-:Y:S05]  /*6710*/  BRA `(.L_x_14157) ;  /* 0x0000000400147947 */ /* 0x000fea0003800000 */
.L_x_14175:
        /* <DEDUP_REMOVED lines=17> */
.L_x_14182:
[----:B------:R-:W-:-:S04]  /*6830*/  LOP3.LUT R3, R17, 0x80000000, RZ, 0xc0, !PT ;  /* 0x8000000011037812 */ /* 0x000fc800078ec0ff */
[----:B------:R-:W-:-:S04]  /*6840*/  SHF.R.U32.HI R3, RZ, 0x18, R3 ;  /* 0x00000018ff037819 */ /* 0x000fc80000011603 */
[----:B------:R-:W-:-:S04]  /*6850*/  LOP3.LUT R0, R0, R3, RZ, 0xfc, !PT ;  /* 0x0000000300007212 */ /* 0x000fc800078efcff */
[----:B------:R-:W-:-:S07]  /*6860*/  PRMT R4, R0, 0x7610, R4 ;  /* 0x0000761000047816 */ /* 0x000fce0000000004 */
.L_x_14181:
[----:B------:R-:W-:Y:S05]  /*6870*/  BSYNC B0 ;  /* 0x0000000000007941 */ /* 0x000fea0003800000 */
.L_x_14180:
[----:B------:R0:W-:Y:S01]  /*6880*/  STG.E.U8 desc[UR36][R8.64], R4 ;  /* 0x0000000408007986 */ /* 0x0001e2000c101124 */
[----:B------:R-:W-:Y:S05]  /*6890*/  BRA `(.L_x_14157) ;  /* 0x0000000000b47947 */ /* 0x000fea0003800000 */
.L_x_14174:
        /* <DEDUP_REMOVED lines=22> */
.L_x_14156:
        /* <DEDUP_REMOVED lines=16> */
.L_x_14185:
[----:B------:R-:W-:Y:S05]  /*6b00*/  BRA `(.L_x_14157) ;  /* 0x0000000000187947 */ /* 0x000fea0003800000 */
.L_x_14184:
[----:B------:R-:W-:-:S04]  /*6b10*/  PRMT R4, R17, 0x9910, RZ ;  /* 0x0000991011047816 */ /* 0x000fc800000000ff */
[----:B------:R-:W-:-:S05]  /*6b20*/  SHF.R.S32.HI R5, RZ, 0x1f, R4 ;  /* 0x0000001fff057819 */ /* 0x000fca0000011404 */
[----:B------:R0:W-:Y:S01]  /*6b30*/  STG.E.64 desc[UR36][R8.64], R4 ;  /* 0x0000000408007986 */ /* 0x0001e2000c101b24 */
[----:B------:R-:W-:Y:S05]  /*6b40*/  BRA `(.L_x_14157) ;  /* 0x0000000000087947 */ /* 0x000fea0003800000 */
.L_x_14183:
[----:B------:R-:W-:-:S05]  /*6b50*/  PRMT R3, R17, 0x9910, RZ ;  /* 0x0000991011037816 */ /* 0x000fca00000000ff */
[----:B------:R0:W-:Y:S02]  /*6b60*/  STG.E desc[UR36][R8.64], R3 ;  /* 0x0000000308007986 */ /* 0x0001e4000c101924 */
.L_x_14157:
[----:B------:R-:W-:-:S07]  /*6b70*/  VIADD R2, R2, 0x80 ;  /* 0x0000008002027836 */ /* 0x000fce0000000000 */
.L_x_14117:
[----:B------:R-:W-:Y:S05]  /*6b80*/  BSYNC B6 ;  /* 0x0000000000067941 */ /* 0x000fea0003800000 */
.L_x_14116:
        /* <DEDUP_REMOVED lines=21> */
.L_x_14189:
[----:B------:R-:W-:Y:S01]  /*6ce0*/  STG.E.U8 desc[UR36][R2.64], R16 ;  /* 0x0000001002007986 */ /* 0x000fe2000c101124 */
[----:B------:R-:W-:Y:S05]  /*6cf0*/  EXIT ;  /* 0x000000000000794d */ /* 0x000fea0003800000 */
.L_x_14188:
        /* <DEDUP_REMOVED lines=10> */
.L_x_14192:
[----:B------:R-:W-:-:S05]  /*6da0*/  PRMT R5, R16, 0x9910, RZ ;  /* 0x0000991010057816 */ /* 0x000fca00000000ff */
[----:B------:R-:W-:Y:S01]  /*6db0*/  STG.E desc[UR36][R2.64], R5 ;  /* 0x0000000502007986 */ /* 0x000fe2000c101924 */
[----:B------:R-:W-:Y:S05]  /*6dc0*/  EXIT ;  /* 0x000000000000794d */ /* 0x000fea0003800000 */
.L_x_14191:
[----:B------:R-:W-:Y:S01]  /*6dd0*/  STG.E.U16 desc[UR36][R2.64], R16 ;  /* 0x0000001002007986 */ /* 0x000fe2000c101524 */
[----:B------:R-:W-:Y:S05]  /*6de0*/  EXIT ;  /* 0x000000000000794d */ /* 0x000fea0003800000 */
.L_x_14187:
        /* <DEDUP_REMOVED lines=9> */
.L_x_14194:
[----:B------:R-:W0:Y:S02]  /*6e80*/  I2F.S16 R0, R16 ;  /* 0x0000001000007306 */ /* 0x000e240000101400 */
[----:B0-----:R-:W-:-:S05]  /*6e90*/  F2FP.F16.F32.PACK_AB R0, RZ, R0 ;  /* 0x00000000ff00723e */ /* 0x001fca00000000ff */
[----:B------:R-:W-:Y:S01]  /*6ea0*/  STG.E.U16 desc[UR36][R2.64], R0 ;  /* 0x0000000002007986 */ /* 0x000fe2000c101524 */
[----:B------:R-:W-:Y:S05]  /*6eb0*/  EXIT ;  /* 0x000000000000794d */ /* 0x000fea0003800000 */
.L_x_14193:
        /* <DEDUP_REMOVED lines=10> */
.L_x_14196:
[----:B------:R-:W0:Y:S02]  /*6f60*/  I2F.S16 R16, R16 ;  /* 0x0000001000107306 */ /* 0x000e240000101400 */
[----:B0-----:R-:W-:-:S04]  /*6f70*/  F2FP.F16.F32.PACK_AB R5, RZ, R16 ;  /* 0x00000010ff05723e */ /* 0x001fc800000000ff */
[----:B------:R-:W-:-:S05]  /*6f80*/  PRMT R5, R5, 0x5410, RZ ;  /* 0x0000541005057816 */ /* 0x000fca00000000ff */
[----:B------:R-:W-:Y:S01]  /*6f90*/  STG.E desc[UR36][R2.64], R5 ;  /* 0x0000000502007986 */ /* 0x000fe2000c101924 */
[----:B------:R-:W-:Y:S05]  /*6fa0*/  EXIT ;  /* 0x000000000000794d */ /* 0x000fea0003800000 */
.L_x_14195:
[----:B------:R-:W0:Y:S02]  /*6fb0*/  I2F.F64.S16 R16, R16 ;  /* 0x0000001000107312 */ /* 0x000e240000101c00 */
[----:B0-----:R-:W-:Y:S01]  /*6fc0*/  STG.E.64 desc[UR36][R2.64], R16 ;  /* 0x0000001002007986 */ /* 0x001fe2000c101b24 */
[----:B------:R-:W-:Y:S05]  /*6fd0*/  EXIT ;  /* 0x000000000000794d */ /* 0x000fea0003800000 */
.L_x_14186:
        /* <DEDUP_REMOVED lines=13> */
.L_x_14199:
[----:B------:R-:W0:Y:S01]  /*70b0*/  I2F.F64.S16 R16, R16 ;  /* 0x0000001000107312 */ /* 0x000e220000101c00 */
[----:B------:R-:W-:-:S05]  /*70c0*/  CS2R R18, SRZ ;  /* 0x0000000000127805 */ /* 0x000fca000001ff00 */
[----:B0-----:R-:W-:Y:S01]  /*70d0*/  STG.E.128 desc[UR36][R2.64], R16 ;  /* 0x0000001002007986 */ /* 0x001fe2000c101d24 */
[----:B------:R-:W-:Y:S05]  /*70e0*/  EXIT ;  /* 0x000000000000794d */ /* 0x000fea0003800000 */
.L_x_14198:
        /* <DEDUP_REMOVED lines=21> */
.L_x_14203:
[----:B------:R-:W-:Y:S05]  /*7240*/  BSYNC B0 ;  /* 0x0000000000007941 */ /* 0x000fea0003800000 */
.L_x_14202:
[----:B------:R-:W-:-:S05]  /*7250*/  LOP3.LUT R5, R0, R5, RZ, 0xfc, !PT ;  /* 0x0000000500057212 */ /* 0x000fca00078efcff */
[----:B------:R-:W-:Y:S01]  /*7260*/  STG.E.U8 desc[UR36][R2.64], R5 ;  /* 0x0000000502007986 */ /* 0x000fe2000c101124 */
[----:B------:R-:W-:Y:S05]  /*7270*/  EXIT ;  /* 0x000000000000794d */ /* 0x000fea0003800000 */
.L_x_14201:
        /* <DEDUP_REMOVED lines=13> */
.L_x_14205:
[----:B------:R-:W-:Y:S01]  /*7350*/  IMAD.MOV.U32 R0, RZ, RZ, 0x7f ;  /* 0x0000007fff007424 */ /* 0x000fe200078e00ff */
[----:B------:R-:W-:-:S04]  /*7360*/  ISETP.GT.U32.AND P0, PT, R4, 0x7f800000, PT ;  /* 0x7f8000000400780c */ /* 0x000fc80003f04070 */
[----:B------:R-:W-:-:S09]  /*7370*/  SEL R0, R0, 0x7c, P0 ;  /* 0x0000007c00007807 */ /* 0x000fd20000000000 */
.L_x_14206:
[----:B------:R-:W-:Y:S05]  /*7380*/  BSYNC B0 ;  /* 0x0000000000007941 */ /* 0x000fea0003800000 */
.L_x_14204:
[----:B------:R-:W-:-:S04]  /*7390*/  LOP3.LUT R4, R5, 0x80000000, RZ, 0xc0, !PT ;  /* 0x8000000005047812 */ /* 0x000fc800078ec0ff */
[----:B------:R-:W-:-:S04]  /*73a0*/  SHF.R.U32.HI R5, RZ, 0x18, R4 ;  /* 0x00000018ff057819 */ /* 0x000fc80000011604 */
[----:B------:R-:W-:-:S05]  /*73b0*/  LOP3.LUT R5, R0, R5, RZ, 0xfc, !PT ;  /* 0x0000000500057212 */ /* 0x000fca00078efcff */
[----:B------:R-:W-:Y:S01]  /*73c0*/  STG.E.U8 desc[UR36][R2.64], R5 ;  /* 0x0000000502007986 */ /* 0x000fe2000c101124 */
[----:B------:R-:W-:Y:S05]  /*73d0*/  EXIT ;  /* 0x000000000000794d */ /* 0x000fea0003800000 */
.L_x_14200:
[----:B------:R-:W0:Y:S02]  /*73e0*/  I2F.S16 R0, R16 ;  /* 0x0000001000007306 */ /* 0x000e240000101400 */
[----:B0-----:R-:W-:-:S05]  /*73f0*/  F2FP.BF16.F32.PACK_AB R0, RZ, R0 ;  /* 0x00000000ff00723e */ /* 0x001fca00000010ff */
[----:B------:R-:W-:Y:S01]  /*7400*/  STG.E.U16 desc[UR36][R2.64], R0 ;  /* 0x0000000002007986 */ /* 0x000fe2000c101524 */
[----:B------:R-:W-:Y:S05]  /*7410*/  EXIT ;  /* 0x000000000000794d */ /* 0x000fea0003800000 */
.L_x_14197:
        /* <DEDUP_REMOVED lines=10> */
.L_x_14209:
        /* <DEDUP_REMOVED lines=17> */
.L_x_14212:
[----:B------:R-:W-:-:S04]  /*75d0*/  LOP3.LUT R0, R7, 0x80000000, RZ, 0xc0, !PT ;  /* 0x8000000007007812 */ /* 0x000fc800078ec0ff */
[----:B------:R-:W-:-:S04]  /*75e0*/  SHF.R.U32.HI R5, RZ, 0x18, R0 ;  /* 0x00000018ff057819 */ /* 0x000fc80000011600 */
[----:B------:R-:W-:-:S04]  /*75f0*/  LOP3.LUT R4, R4, R5, RZ, 0xfc, !PT ;  /* 0x0000000504047212 */ /* 0x000fc800078efcff */
[----:B------:R-:W-:-:S07]  /*7600*/  PRMT R0, R4, 0x7610, R0 ;  /* 0x0000761004007816 */ /* 0x000fce0000000000 */
.L_x_14211:
[----:B------:R-:W-:Y:S05]  /*7610*/  BSYNC B0 ;  /* 0x0000000000007941 */ /* 0x000fea0003800000 */
.L_x_14210:
[----:B------:R-:W-:Y:S01]  /*7620*/  STG.E.U8 desc[UR36][R2.64], R0 ;  /* 0x0000000002007986 */ /* 0x000fe2000c101124 */
[----:B------:R-:W-:Y:S05]  /*7630*/  EXIT ;  /* 0x000000000000794d */ /* 0x000fea0003800000 */
.L_x_14208:
        /* <DEDUP_REMOVED lines=17> */
.L_x_14215:
[----:B------:R-:W-:-:S04]  /*7750*/  LOP3.LUT R0, R7, 0x80000000, RZ, 0xc0, !PT ;  /* 0x8000000007007812 */ /* 0x000fc800078ec0ff */
[----:B------:R-:W-:-:S04]  /*7760*/  SHF.R.U32.HI R5, RZ, 0x18, R0 ;  /* 0x00000018ff057819 */ /* 0x000fc80000011600 */
[----:B------:R-:W-:-:S04]  /*7770*/  LOP3.LUT R4, R4, R5, RZ, 0xfc, !PT ;  /* 0x0000000504047212 */ /* 0x000fc800078efcff */
[----:B------:R-:W-:-:S07]  /*7780*/  PRMT R0, R4, 0x7610, R0 ;  /* 0x0000761004007816 */ /* 0x000fce0000000000 */
.L_x_14214:
[----:B------:R-:W-:Y:S05]  /*7790*/  BSYNC B0 ;  /* 0x0000000000007941 */ /* 0x000fea0003800000 */
.L_x_14213:
[----:B------:R-:W-:Y:S01]  /*77a0*/  STG.E.U8 desc[UR36][R2.64], R0 ;  /* 0x0000000002007986 */ /* 0x000fe2000c101124 */
[----:B------:R-:W-:Y:S05]  /*77b0*/  EXIT ;  /* 0x000000000000794d */ /* 0x000fea0003800000 */
.L_x_14207:
        /* <DEDUP_REMOVED lines=22> */
.L_x_14190:
        /* <DEDUP_REMOVED lines=16> */
.L_x_14218:
[----:B------:R-:W-:Y:S05]  /*7a20*/  EXIT ;  /* 0x000000000000794d */ /* 0x000fea0003800000 */
.L_x_14217:
[----:B------:R-:W-:-:S04]  /*7a30*/  PRMT R4, R16, 0x9910, RZ ;  /* 0x0000991010047816 */ /* 0x000fc800000000ff */
[----:B------:R-:W-:-:S05]  /*7a40*/  SHF.R.S32.HI R5, RZ, 0x1f, R4 ;  /* 0x0000001fff057819 */ /* 0x000fca0000011404 */
[----:B------:R-:W-:Y:S01]  /*7a50*/  STG.E.64 desc[UR36][R2.64], R4 ;  /* 0x0000000402007986 */ /* 0x000fe2000c101b24 */
[----:B------:R-:W-:Y:S05]  /*7a60*/  EXIT ;  /* 0x000000000000794d */ /* 0x000fea0003800000 */
.L_x_14216:
[----:B------:R-:W-:-:S05]  /*7a70*/  PRMT R5, R16, 0x9910, RZ ;  /* 0x0000991010057816 */ /* 0x000fca00000000ff */
[----:B------:R-:W-:Y:S01]  /*7a80*/  STG.E desc[UR36][R2.64], R5 ;  /* 0x0000000502007986 */ /* 0x000fe2000c101924 */
[----:B------:R-:W-:Y:S05]  /*7a90*/  EXIT ;  /* 0x000000000000794d */ /* 0x000fea0003800000 */
.L_x_14219:
        /* <DEDUP_REMOVED lines=14> */
.L_x_36271:


//--------------------- .text._ZN2at6native18elementwise_kernelILi128ELi4EZNS0_22gpu_kernel_impl_nocastIZZZNS0_21clamp_min_kernel_cudaERNS_18TensorIteratorBaseERKN3c106ScalarEENKUlvE_clEvENKUlvE0_clEvEUlaE_EEvS4_RKT_EUliE_EEviT1_ --------------------------
	.section	.text._ZN2at6native18elementwise_kernelILi128ELi4EZNS0_22gpu_kernel_impl_nocastIZZZNS0_21clamp_min_kernel_cudaERNS_18TensorIteratorBaseERKN3c106ScalarEENKUlvE_clEvENKUlvE0_clEvEUlaE_EEvS4_RKT_EUliE_EEviT1_,"ax",@progbits
	.align	128
        .global         _ZN2at6native18elementwise_kernelILi128ELi4EZNS0_22gpu_kernel_impl_nocastIZZZNS0_21clamp_min_kernel_cudaERNS_18TensorIteratorBaseERKN3c106ScalarEENKUlvE_clEvENKUlvE0_clEvEUlaE_EEvS4_RKT_EUliE_EEviT1_
        .type           _ZN2at6native18elementwise_kernelILi128ELi4EZNS0_22gpu_kernel_impl_nocastIZZZNS0_21clamp_min_kernel_cudaERNS_18TensorIteratorBaseERKN3c106ScalarEENKUlvE_clEvENKUlvE0_clEvEUlaE_EEvS4_RKT_EUliE_EEviT1_,@function
        .size           _ZN2at6native18elementwise_kernelILi128ELi4EZNS0_22gpu_kernel_impl_nocastIZZZNS0_21clamp_min_kernel_cudaERNS_18TensorIteratorBaseERKN3c106ScalarEENKUlvE_clEvENKUlvE0_clEvEUlaE_EEvS4_RKT_EUliE_EEviT1_,(.L_x_36272 - _ZN2at6native18elementwise_kernelILi128ELi4EZNS0_22gpu_kernel_impl_nocastIZZZNS0_21clamp_min_kernel_cudaERNS_18TensorIteratorBaseERKN3c106ScalarEENKUlvE_clEvENKUlvE0_clEvEUlaE_EEvS4_RKT_EUliE_EEviT1_)
        .other          _ZN2at6native18elementwise_kernelILi128ELi4EZNS0_22gpu_kernel_impl_nocastIZZZNS0_21clamp_min_kernel_cudaERNS_18TensorIteratorBaseERKN3c106ScalarEENKUlvE_clEvENKUlvE0_clEvEUlaE_EEvS4_RKT_EUliE_EEviT1_,@"STO_CUDA_ENTRY STV_DEFAULT"
_ZN2at6native18elementwise_kernelILi128ELi4EZNS0_22gpu_kernel_impl_nocastIZZZNS0_21clamp_min_kernel_cudaERNS_18TensorIteratorBaseERKN3c106ScalarEENKUlvE_clEvENKUlvE0_clEvEUlaE_EEvS4_RKT_EUliE_EEviT1_:
.text._ZN2at6native18elementwise_kernelILi128ELi4EZNS0_22gpu_kernel_impl_nocastIZZZNS0_21clamp_min_kernel_cudaERNS_18TensorIteratorBaseERKN3c106ScalarEENKUlvE_clEvENKUlvE0_clEvEUlaE_EEvS4_RKT_EUliE_EEviT1_:
        /* <DEDUP_REMOVED lines=312> */
.L_x_14222:
        /* <DEDUP_REMOVED lines=9> */
[----:B--2---:R-:W-:-:S05]  /*1410*/  VIMNMX R7, R4, UR4, !PT ;  /* 0x0000000404077c48 */ /* 0x004fca000ffe0100 */
[----:B------:R0:W-:Y:S02]  /*1420*/  STG.E.U8 desc[UR6][R2.64], R7 ;  /* 0x0000000702007986 */ /* 0x0001e4000c101106 */
.L_x_14221:
[----:B------:R-:W-:Y:S05]  /*1430*/  BSYNC B0 ;  /* 0x0000000000007941 */ /* 0x000fea0003800000 */
.L_x_14220:
        /* <DEDUP_REMOVED lines=305> */
.L_x_14225:
        /* <DEDUP_REMOVED lines=10> */
[----:B--2---:R-:W-:-:S05]  /*27f0*/  VIMNMX R7, R4, UR4, !PT ;  /* 0x0000000404077c48 */ /* 0x004fca000ffe0100 */
        /* <DEDUP_REMOVED lines=304> */
.L_x_14226:
        /* <DEDUP_REMOVED lines=11> */
.L_x_14224:
[----:B------:R-:W-:Y:S05]  /*3bb0*/  BSYNC B0 ;  /* 0x0000000000007941 */ /* 0x000fea0003800000 */
.L_x_14223:
        /* <DEDUP_REMOVED lines=304> */
.L_x_14227:
        /* <DEDUP_REMOVED lines=8> */
[----:B--2---:R-:W-:-:S05]  /*4f40*/  VIMNMX R7, R4, UR4, !PT ;  /* 0x0000000404077c48 */ /* 0x004fca000ffe0100 */
[----:B------:R-:W-:Y:S01]  /*4f50*/  STG.E.U8 desc[UR6][R2.64], R7 ;  /* 0x0000000702007986 */ /* 0x000fe2000c101106 */
[----:B------:R-:W-:Y:S05]  /*4f60*/  EXIT ;  /* 0x000000000000794d */ /* 0x000fea0003800000 */
.L_x_14228:
        /* <DEDUP_REMOVED lines=9> */
.L_x_36272:


//--------------------- .text._ZN2at6native27unrolled_elementwise_kernelIZZZNS0_21clamp_min_kernel_cudaERNS_18TensorIteratorBaseERKN3c106ScalarEENKUlvE_clEvENKUlvE0_clEvEUlaE_St5arrayIPcLm2EELi4E23TrivialOffsetCalculatorILi1EjESF_NS0_6memory15LoadWithoutCastENSG_16StoreWithoutCastEEEviT_T0_T2_T3_T4_T5_ --------------------------
	.section	.text._ZN2at6native27unrolled_elementwise_kernelIZZZNS0_21clamp_min_kernel_cudaERNS_18TensorIteratorBaseERKN3c106ScalarEENKUlvE_clEvENKUlvE0_clEvEUlaE_St5arrayIPcLm2EELi4E23TrivialOffsetCalculatorILi1EjESF_NS0_6memory15LoadWithoutCastENSG_16StoreWithoutCastEEEviT_T0_T2_T3_T4_T5_,"ax",@progbits
	.align	128
        .global         _ZN2at6native27unrolled_elementwise_kernelIZZZNS0_21clamp_min_kernel_cudaERNS_18TensorIteratorBaseERKN3c106ScalarEENKUlvE_clEvENKUlvE0_clEvEUlaE_St5arrayIPcLm2EELi4E23TrivialOffsetCalculatorILi1EjESF_NS0_6memory15LoadWithoutCastENSG_16StoreWithoutCastEEEviT_T0_T2_T3_T4_T5_
        .type           _ZN2at6native27unrolled_elementwise_kernelIZZZNS0_21clamp_min_kernel_cudaERNS_18TensorIteratorBaseERKN3c106ScalarEENKUlvE_clEvENKUlvE0_clEvEUlaE_St5arrayIPcLm2EELi4E23TrivialOffsetCalculatorILi1EjESF_NS0_6memory15LoadWithoutCastENSG_16StoreWithoutCastEEEviT_T0_T2_T3_T4_T5_,@function
        .size           _ZN2at6native27unrolled_elementwise_kernelIZZZNS0_21clamp_min_kernel_cudaERNS_18TensorIteratorBaseERKN3c106ScalarEENKUlvE_clEvENKUlvE0_clEvEUlaE_St5arrayIPcLm2EELi4E23TrivialOffsetCalculatorILi1EjESF_NS0_6memory15LoadWithoutCastENSG_16StoreWithoutCastEEEviT_T0_T2_T3_T4_T5_,(.L_x_36273 - _ZN2at6native27unrolled_elementwise_kernelIZZZNS0_21clamp_min_kernel_cudaERNS_18TensorIteratorBaseERKN3c106ScalarEENKUlvE_clEvENKUlvE0_clEvEUlaE_St5arrayIPcLm2EELi4E23TrivialOffsetCalculatorILi1EjESF_NS0_6memory15LoadWithoutCastENSG_16StoreWithoutCastEEEviT_T0_T2_T3_T4_T5_)
        .other          _ZN2at6native27unrolled_elementwise_kernelIZZZNS0_21clamp_min_kernel_cudaERNS_18TensorIteratorBaseERKN3c106ScalarEENKUlvE_clEvENKUlvE0_clEvEUlaE_St5arrayIPcLm2EELi4E23TrivialOffsetCalculatorILi1EjESF_NS0_6memory15LoadWithoutCastENSG_16StoreWithoutCastEEEviT_T0_T2_T3_T4_T5_,@"STO_CUDA_ENTRY STV_DEFAULT"
_ZN2at6native27unrolled_elementwise_kernelIZZZNS0_21clamp_min_kernel_cudaERNS_18TensorIteratorBaseERKN3c106ScalarEENKUlvE_clEvENKUlvE0_clEvEUlaE_St5arrayIPcLm2EELi4E23TrivialOffsetCalculatorILi1EjESF_NS0_6memory15LoadWithoutCastENSG_16StoreWithoutCastEEEviT_T0_T2_T3_T4_T5_:
.text._ZN2at6native27unrolled_elementwise_kernelIZZZNS0_21clamp_min_kernel_cudaERNS_18TensorIteratorBaseERKN3c106ScalarEENKUlvE_clEvENKUlvE0_clEvEUlaE_St5arrayIPcLm2EELi4E23TrivialOffsetCalculatorILi1EjESF_NS0_6memory15LoadWithoutCastENSG_16StoreWithoutCastEEEviT_T0_T2_T3_T4_T5_:
        /* <DEDUP_REMOVED lines=47> */
[----:B--2---:R-:W-:-:S05]  /*02f0*/  VIMNMX R3, R12, UR4, !PT ;  /* 0x000000040c037c48 */ /* 0x004fca000ffe0100 */
[----:B------:R0:W-:Y:S01]  /*0300*/  @!P0 STG.E.U8 desc[UR6][R10.64], R3 ;  /* 0x000000030a008986 */ /* 0x0001e2000c101106 */
[----:B----4-:R-:W-:Y:S02]  /*0310*/  VIMNMX R15, R15, UR4, !PT ;  /* 0x000000040f0f7c48 */ /* 0x010fe4000ffe0100 */
[----:B-----5:R-:W-:Y:S02]  /*0320*/  VIMNMX R13, R13, UR4, !PT ;  /* 0x000000040d0d7c48 */ /* 0x020fe4000ffe0100 */
[----:B------:R-:W-:Y:S01]  /*0330*/  VIMNMX R9, R14, UR4, !PT ;  /* 0x000000040e097c48 */ /* 0x000fe2000ffe0100 */
        /* <DEDUP_REMOVED lines=13> */
.L_x_14230:
[----:B------:R-:W-:Y:S05]  /*0410*/  BSYNC B0 ;  /* 0x0000000000007941 */ /* 0x000fea0003800000 */
.L_x_14229:
        /* <DEDUP_REMOVED lines=8> */
.L_x_14231:
        /* <DEDUP_REMOVED lines=14> */
.L_x_36273:


//--------------------- .text._ZN2at6native29vectorized_elementwise_kernelILi2EZZZNS0_21clamp_min_kernel_cudaERNS_18TensorIteratorBaseERKN3c106ScalarEENKUlvE_clEvENKUlvE0_clEvEUlaE_St5arrayIPcLm2EEEEviT0_T1_ --------------------------
	.section	.text._ZN2at6native29vectorized_elementwise_kernelILi2EZZZNS0_21clamp_min_kernel_cudaERNS_18TensorIteratorBaseERKN3c106ScalarEENKUlvE_clEvENKUlvE0_clEvEUlaE_St5arrayIPcLm2EEEEviT0_T1_,"ax",@progbits
	.align	128
        .global         _ZN2at6native29vectorized_elementwise_kernelILi2EZZZNS0_21clamp_min_kernel_cudaERNS_18TensorIteratorBaseERKN3c106ScalarEENKUlvE_clEvENKUlvE0_clEvEUlaE_St5arrayIPcLm2EEEEviT0_T1_
        .type           _ZN2at6native29vectorized_elementwise_kernelILi2EZZZNS0_21clamp_min_kernel_cudaERNS_18TensorIteratorBaseERKN3c106ScalarEENKUlvE_clEvENKUlvE0_clEvEUlaE_St5arrayIPcLm2EEEEviT0_T1_,@function
        .size           _ZN2at6native29vectorized_elementwise_kernelILi2EZZZNS0_21clamp_min_kernel_cudaERNS_18TensorIteratorBaseERKN3c106ScalarEENKUlvE_clEvENKUlvE0_clEvEUlaE_St5arrayIPcLm2EEEEviT0_T1_,(.L_x_36274 - _ZN2at6native29vectorized_elementwise_kernelILi2EZZZNS0_21clamp_min_kernel_cudaERNS_18TensorIteratorBaseERKN3c106ScalarEENKUlvE_clEvENKUlvE0_clEvEUlaE_St5arrayIPcLm2EEEEviT0_T1_)
        .other          _ZN2at6native29vectorized_elementwise_kernelILi2EZZZNS0_21clamp_min_kernel_cudaERNS_18TensorIteratorBaseERKN3c106ScalarEENKUlvE_clEvENKUlvE0_clEvEUlaE_St5arrayIPcLm2EEEEviT0_T1_,@"STO_CUDA_ENTRY STV_DEFAULT"
_ZN2at6native29vectorized_elementwise_kernelILi2EZZZNS0_21clamp_min_kernel_cudaERNS_18TensorIteratorBaseERKN3c106ScalarEENKUlvE_clEvENKUlvE0_clEvEUlaE_St5arrayIPcLm2EEEEviT0_T1_:
.text._ZN2at6native29vectorized_elementwise_kernelILi2EZZZNS0_21clamp_min_kernel_cudaERNS_18TensorIteratorBaseERKN3c106ScalarEENKUlvE_clEvENKUlvE0_clEvEUlaE_St5arrayIPcLm2EEEEviT0_T1_:
        /* <DEDUP_REMOVED lines=40> */
[----:B------:R-:W-:Y:S01]  /*0280*/  VIMNMX R0, R0, UR5, !PT ;  /* 0x0000000500007c48 */ /* 0x000fe2000ffe0100 */
[----:B------:R-:W-:Y:S01]  /*0290*/  IMAD.MOV.U32 R9, RZ, RZ, R12 ;  /* 0x000000ffff097224 */ /* 0x000fe200078e000c */
[----:B------:R-:W-:Y:S01]  /*02a0*/  VIMNMX R5, R4, UR5, !PT ;  /* 0x0000000504057c48 */ /* 0x000fe2000ffe0100 */
[----:B------:R-:W-:Y:S01]  /*02b0*/  IMAD.MOV.U32 R10, RZ, RZ, R13 ;  /* 0x000000ffff0a7224 */ /* 0x000fe200078e000d */
[----:B------:R-:W-:Y:S01]  /*02c0*/  VIMNMX R6, R6, UR5, !PT ;  /* 0x0000000506067c48 */ /* 0x000fe2000ffe0100 */
[----:B------:R-:W-:Y:S01]  /*02d0*/  IMAD.MOV.U32 R11, RZ, RZ, R14 ;  /* 0x000000ffff0b7224 */ /* 0x000fe200078e000e */
[----:B------:R-:W-:-:S02]  /*02e0*/  VIMNMX R7, R7, UR5, !PT ;  /* 0x0000000507077c48 */ /* 0x000fc4000ffe0100 */
[----:B------:R-:W-:Y:S02]  /*02f0*/  VIMNMX R8, R8, UR5, !PT ;  /* 0x0000000508087c48 */ /* 0x000fe4000ffe0100 */
[----:B------:R-:W-:Y:S02]  /*0300*/  VIMNMX R9, R9, UR5, !PT ;  /* 0x0000000509097c48 */ /* 0x000fe4000ffe0100 */
[----:B------:R-:W-:Y:S02]  /*0310*/  VIMNMX R10, R10, UR5, !PT ;  /* 0x000000050a0a7c48 */ /* 0x000fe4000ffe0100 */
[----:B------:R-:W-:Y:S02]  /*0320*/  VIMNMX R11, R11, UR5, !PT ;  /* 0x000000050b0b7c48 */ /* 0x000fe4000ffe0100 */
        /* <DEDUP_REMOVED lines=9> */
.L_x_14232:
        /* <DEDUP_REMOVED lines=73> */
[----:B--2---:R-:W-:Y:S02]  /*0850*/  VIMNMX R7, R16, UR5, !PT ;  /* 0x0000000510077c48 */ /* 0x004fe4000ffe0100 */
[----:B-1----:R-:W-:Y:S02]  /*0860*/  VIMNMX R11, R20, UR5, !PT ;  /* 0x00000005140b7c48 */ /* 0x002fe4000ffe0100 */
[----:B---3--:R-:W-:-:S05]  /*0870*/  VIMNMX R21, R21, UR5, !PT ;  /* 0x0000000515157c48 */ /* 0x008fca000ffe0100 */
[----:B------:R0:W-:Y:S01]  /*0880*/  @!P0 STG.E.U8 desc[UR10][R8.64], R21 ;  /* 0x0000001508008986 */ /* 0x0001e2000c10110a */
[----:B------:R-:W-:Y:S02]  /*0890*/  ISETP.GE.AND P0, PT, R14, R15, PT ;  /* 0x0000000f0e00720c */ /* 0x000fe40003f06270 */
[----:B-----5:R-:W-:Y:S02]  /*08a0*/  VIMNMX R13, R22, UR5, !PT ;  /* 0x00000005160d7c48 */ /* 0x020fe4000ffe0100 */
[----:B------:R-:W-:Y:S02]  /*08b0*/  VIMNMX R17, R24, UR5, !PT ;  /* 0x0000000518117c48 */ /* 0x000fe4000ffe0100 */
[----:B------:R-:W-:Y:S02]  /*08c0*/  VIMNMX R19, R2, UR5, !PT ;  /* 0x0000000502137c48 */ /* 0x000fe4000ffe0100 */
[----:B----4-:R-:W-:Y:S02]  /*08d0*/  VIMNMX R2, R3, UR5, !PT ;  /* 0x0000000503027c48 */ /* 0x010fe4000ffe0100 */
[----:B------:R-:W-:-:S03]  /*08e0*/  VIMNMX R0, R0, UR5, !PT ;  /* 0x0000000500007c48 */ /* 0x000fc6000ffe0100 */
        /* <DEDUP_REMOVED lines=15> */
.L_x_14235:
        /* <DEDUP_REMOVED lines=8> */
.L_x_14236:
        /* <DEDUP_REMOVED lines=8> */
.L_x_14237:
        /* <DEDUP_REMOVED lines=9> */
.L_x_14238:
[----:B------:R-:W-:Y:S05]  /*0b70*/  BSYNC B1 ;  /* 0x0000000000017941 */ /* 0x000fea0003800000 */
.L_x_14234:
[----:B------:R-:W-:-:S13]  /*0b80*/  ISETP.GE.AND P0, PT, R14, R15, PT ;  /* 0x0000000f0e00720c */ /* 0x000fda0003f06270 */
[----:B0-----:R-:W0:Y:S01]  /*0b90*/  @!P0 LDC.64 R6, c[0x0][0x228] ;  /* 0x00008a00ff068b82 */ /* 0x001e220000000a00 */
[C---:B-12---:R-:W-:Y:S02]  /*0ba0*/  @!P0 VIADD R5, R14.reuse, UR4 ;  /* 0x000000040e058c36 */ /* 0x046fe40008000000 */
[----:B------:R-:W-:-:S03]  /*0bb0*/  @!P0 VIADD R14, R14, 0x80 ;  /* 0x000000800e0e8836 */ /* 0x000fc60000000000 */
[----:B0-----:R-:W-:-:S05]  /*0bc0*/  @!P0 IADD3 R4, P1, R5, R6, RZ ;  /* 0x0000000605048210 */ /* 0x001fca0007f3e0ff */
[----:B------:R-:W-:-:S05]  /*0bd0*/  @!P0 IMAD.X R5, RZ, RZ, R7, P1 ;  /* 0x000000ffff058224 */ /* 0x000fca00008e0607 */
[----:B------:R2:W-:Y:S03]  /*0be0*/  @!P0 STG.E.U8 desc[UR10][R4.64], R2 ;  /* 0x0000000204008986 */ /* 0x0005e6000c10110a */
.L_x_14239:
[----:B------:R-:W-:Y:S05]  /*0bf0*/  BSYNC B0 ;  /* 0x0000000000007941 */ /* 0x000fea0003800000 */
.L_x_14233:
        /* <DEDUP_REMOVED lines=9> */
.L_x_14240:
        /* <DEDUP_REMOVED lines=15> */
.L_x_36274:


//--------------------- .text._ZN2at6native29vectorized_elementwise_kernelILi4EZZZNS0_21clamp_min_kernel_cudaERNS_18TensorIteratorBaseERKN3c106ScalarEENKUlvE_clEvENKUlvE0_clEvEUlaE_St5arrayIPcLm2EEEEviT0_T1_ --------------------------
	.section	.text._ZN2at6native29vectorized_elementwise_kernelILi4EZZZNS0_21clamp_min_kernel_cudaERNS_18TensorIteratorBaseERKN3c106ScalarEENKUlvE_clEvENKUlvE0_clEvEUlaE_St5arrayIPcLm2EEEEviT0_T1_,"ax",@progbits
	.align	128
        .global         _ZN2at6native29vectorized_elementwise_kernelILi4EZZZNS0_21clamp_min_kernel_cudaERNS_18TensorIteratorBaseERKN3c106ScalarEENKUlvE_clEvENKUlvE0_clEvEUlaE_St5arrayIPcLm2EEEEviT0_T1_
        .type           _ZN2at6native29vectorized_elementwise_kernelILi4EZZZNS0_21clamp_min_kernel_cudaERNS_18TensorIteratorBaseERKN3c106ScalarEENKUlvE_clEvENKUlvE0_clEvEUlaE_St5arrayIPcLm2EEEEviT0_T1_,@function
        .size           _ZN2at6native29vectorized_elementwise_kernelILi4EZZZNS0_21clamp_min_kernel_cudaERNS_18TensorIteratorBaseERKN3c106ScalarEENKUlvE_clEvENKUlvE0_clEvEUlaE_St5arrayIPcLm2EEEEviT0_T1_,(.L_x_36275 - _ZN2at6native29vectorized_elementwise_kernelILi4EZZZNS0_21clamp_min_kernel_cudaERNS_18TensorIteratorBaseERKN3c106ScalarEENKUlvE_clEvENKUlvE0_clEvEUlaE_St5arrayIPcLm2EEEEviT0_T1_)
        .other          _ZN2at6native29vectorized_elementwise_kernelILi4EZZZNS0_21clamp_min_kernel_cudaERNS_18TensorIteratorBaseERKN3c106ScalarEENKUlvE_clEvENKUlvE0_clEvEUlaE_St5arrayIPcLm2EEEEviT0_T1_,@"STO_CUDA_ENTRY STV_DEFAULT"
_ZN2at6native29vectorized_elementwise_kernelILi4EZZZNS0_21clamp_min_kernel_cudaERNS_18TensorIteratorBaseERKN3c106ScalarEENKUlvE_clEvENKUlvE0_clEvEUlaE_St5arrayIPcLm2EEEEviT0_T1_:
.text._ZN2at6native29vectorized_elementwise_kernelILi4EZZZNS0_21clamp_min_kernel_cudaERNS_18TensorIteratorBaseERKN3c106ScalarEENKUlvE_clEvENKUlvE0_clEvEUlaE_St5arrayIPcLm2EEEEviT0_T1_:
        /* <DEDUP_REMOVED lines=26> */
[----:B------:R-:W-:Y:S01]  /*01a0*/  VIMNMX R0, R0, UR5, !PT ;  /* 0x0000000500007c48 */ /* 0x000fe2000ffe0100 */
[----:B------:R-:W-:Y:S01]  /*01b0*/  IMAD.MOV.U32 R2, RZ, RZ, R6 ;  /* 0x000000ffff027224 */ /* 0x000fe200078e0006 */
[----:B------:R-:W-:Y:S01]  /*01c0*/  VIMNMX R3, R4, UR5, !PT ;  /* 0x0000000504037c48 */ /* 0x000fe2000ffe0100 */
[----:B------:R-:W-:Y:S01]  /*01d0*/  IMAD.MOV.U32 R6, RZ, RZ, R7 ;  /* 0x000000ffff067224 */ /* 0x000fe200078e0007 */
[----:B------:R-:W-:-:S02]  /*01e0*/  PRMT R4, R9, 0xaaa2, RZ ;  /* 0x0000aaa209047816 */ /* 0x000fc400000000ff */
[----:B------:R-:W-:Y:S01]  /*01f0*/  PRMT R11, R3, 0x7604, R0 ;  /* 0x00007604030b7816 */ /* 0x000fe20000000000 */
[----:B------:R-:W-:Y:S01]  /*0200*/  IMAD.U32 R3, RZ, RZ, UR7 ;  /* 0x00000007ff037e24 */ /* 0x000fe2000f8e00ff */
[C---:B------:R-:W-:Y:S02]  /*0210*/  PRMT R0, R8.reuse, 0xaaa2, RZ ;  /* 0x0000aaa208007816 */ /* 0x040fe400000000ff */
[----:B------:R-:W-:Y:S02]  /*0220*/  PRMT R8, R8, 0xbbb3, RZ ;  /* 0x0000bbb308087816 */ /* 0x000fe400000000ff */
[----:B------:R-:W-:Y:S02]  /*0230*/  VIMNMX R2, R2, UR5, !PT ;  /* 0x0000000502027c48 */ /* 0x000fe4000ffe0100 */
[----:B------:R-:W-:Y:S02]  /*0240*/  VIMNMX R7, R6, UR5, !PT ;  /* 0x0000000506077c48 */ /* 0x000fe4000ffe0100 */
[----:B------:R-:W-:Y:S01]  /*0250*/  VIMNMX R6, R4, UR5, !PT ;  /* 0x0000000504067c48 */ /* 0x000fe2000ffe0100 */
[----:B------:R-:W-:Y:S01]  /*0260*/  IMAD.MOV.U32 R4, RZ, RZ, R8 ;  /* 0x000000ffff047224 */ /* 0x000fe200078e0008 */
[----:B------:R-:W-:Y:S01]  /*0270*/  PRMT R13, R7, 0x7604, R2 ;  /* 0x00007604070d7816 */ /* 0x000fe20000000002 */
[----:B------:R-:W-:Y:S01]  /*0280*/  IMAD.U32 R2, RZ, RZ, UR6 ;  /* 0x00000006ff027e24 */ /* 0x000fe2000f8e00ff */
[----:B------:R-:W-:-:S02]  /*0290*/  PRMT R7, R9, 0xbbb3, RZ ;  /* 0x0000bbb309077816 */ /* 0x000fc400000000ff */
[----:B------:R-:W-:Y:S01]  /*02a0*/  VIMNMX R0, R0, UR5, !PT ;  /* 0x0000000500007c48 */ /* 0x000fe2000ffe0100 */
[----:B------:R-:W-:Y:S01]  /*02b0*/  IMAD.WIDE R2, R5, 0x4, R2 ;  /* 0x0000000405027825 */ /* 0x000fe200078e0202 */
[----:B------:R-:W-:Y:S02]  /*02c0*/  PRMT R6, R6, 0x7054, R13 ;  /* 0x0000705406067816 */ /* 0x000fe4000000000d */
[----:B------:R-:W-:Y:S02]  /*02d0*/  PRMT R11, R0, 0x7054, R11 ;  /* 0x00007054000b7816 */ /* 0x000fe4000000000b */
[----:B------:R-:W-:Y:S02]  /*02e0*/  VIMNMX R4, R4, UR5, !PT ;  /* 0x0000000504047c48 */ /* 0x000fe4000ffe0100 */
[----:B------:R-:W-:Y:S02]  /*02f0*/  VIMNMX R7, R7, UR5, !PT ;  /* 0x0000000507077c48 */ /* 0x000fe4000ffe0100 */
[----:B------:R-:W-:-:S02]  /*0300*/  PRMT R11, R4, 0x654, R11 ;  /* 0x00000654040b7816 */ /* 0x000fc4000000000b */
[----:B------:R-:W-:-:S03]  /*0310*/  PRMT R7, R7, 0x654, R6 ;  /* 0x0000065407077816 */ /* 0x000fc60000000006 */
[----:B------:R-:W-:Y:S04]  /*0320*/  STG.E desc[UR10][R2.64], R11 ;  /* 0x0000000b02007986 */ /* 0x000fe8000c10190a */
[----:B------:R-:W-:Y:S01]  /*0330*/  STG.E desc[UR10][R2.64+0x200], R7 ;  /* 0x0002000702007986 */ /* 0x000fe2000c10190a */
[----:B------:R-:W-:Y:S05]  /*0340*/  EXIT ;  /* 0x000000000000794d */ /* 0x000fea0003800000 */
.L_x_14241:
        /* <DEDUP_REMOVED lines=98> */
.L_x_14244:
        /* <DEDUP_REMOVED lines=8> */
.L_x_14245:
        /* <DEDUP_REMOVED lines=8> */
.L_x_14246:
        /* <DEDUP_REMOVED lines=9> */
.L_x_14247:
[----:B------:R-:W-:Y:S05]  /*0b00*/  BSYNC B1 ;  /* 0x0000000000017941 */ /* 0x000fea0003800000 */
.L_x_14243:
[----:B------:R-:W-:-:S13]  /*0b10*/  ISETP.GE.AND P0, PT, R14, R15, PT ;  /* 0x0000000f0e00720c */ /* 0x000fda0003f06270 */
[----:B0-----:R-:W0:Y:S01]  /*0b20*/  @!P0 LDC.64 R6, c[0x0][0x228] ;  /* 0x00008a00ff068b82 */ /* 0x001e220000000a00 */
[C---:B-12---:R-:W-:Y:S02]  /*0b30*/  @!P0 VIADD R5, R14.reuse, UR4 ;  /* 0x000000040e058c36 */ /* 0x046fe40008000000 */
[----:B------:R-:W-:-:S03]  /*0b40*/  @!P0 VIADD R14, R14, 0x80 ;  /* 0x000000800e0e8836 */ /* 0x000fc60000000000 */
[----:B0-----:R-:W-:-:S05]  /*0b50*/  @!P0 IADD3 R4, P1, R5, R6, RZ ;  /* 0x0000000605048210 */ /* 0x001fca0007f3e0ff */
[----:B------:R-:W-:-:S05]  /*0b60*/  @!P0 IMAD.X R5, RZ, RZ, R7, P1 ;  /* 0x000000ffff058224 */ /* 0x000fca00008e0607 */
[----:B------:R2:W-:Y:S03]  /*0b70*/  @!P0 STG.E.U8 desc[UR10][R4.64], R2 ;  /* 0x0000000204008986 */ /* 0x0005e6000c10110a */
.L_x_14248:
[----:B------:R-:W-:Y:S05]  /*0b80*/  BSYNC B0 ;  /* 0x0000000000007941 */ /* 0x000fea0003800000 */
.L_x_14242:
        /* <DEDUP_REMOVED lines=9> */
.L_x_14249:
        /* <DEDUP_REMOVED lines=14> */
.L_x_36275:


//--------------------- .text._ZN2at6native29vectorized_elementwise_kernelILi8EZZZNS0_21clamp_min_kernel_cudaERNS_18TensorIteratorBaseERKN3c106ScalarEENKUlvE_clEvENKUlvE0_clEvEUlaE_St5arrayIPcLm2EEEEviT0_T1_ --------------------------
	.section	.text._ZN2at6native29vectorized_elementwise_kernelILi8EZZZNS0_21clamp_min_kernel_cudaERNS_18TensorIteratorBaseERKN3c106ScalarEENKUlvE_clEvENKUlvE0_clEvEUlaE_St5arrayIPcLm2EEEEviT0_T1_,"ax",@progbits
	.align	128
        .global         _ZN2at6native29vectorized_elementwise_kernelILi8EZZZNS0_21clamp_min_kernel_cudaERNS_18TensorIteratorBaseERKN3c106ScalarEENKUlvE_clEvENKUlvE0_clEvEUlaE_St5arrayIPcLm2EEEEviT0_T1_
        .type           _ZN2at6native29vectorized_elementwise_kernelILi8EZZZNS0_21clamp_min_kernel_cudaERNS_18TensorIteratorBaseERKN3c106ScalarEENKUlvE_clEvENKUlvE0_clEvEUlaE_St5arrayIPcLm2EEEEviT0_T1_,@function
        .size           _ZN2at6native29vectorized_elementwise_kernelILi8EZZZNS0_21clamp_min_kernel_cudaERNS_18TensorIteratorBaseERKN3c106ScalarEENKUlvE_clEvENKUlvE0_clEvEUlaE_St5arrayIPcLm2EEEEviT0_T1_,(.L_x_36276 - _ZN2at6native29vectorized_elementwise_kernelILi8EZZZNS0_21clamp_min_kernel_cudaERNS_18TensorIteratorBaseERKN3c106ScalarEENKUlvE_clEvENKUlvE0_clEvEUlaE_St5arrayIPcLm2EEEEviT0_T1_)
        .other          _ZN2at6native29vectorized_elementwise_kernelILi8EZZZNS0_21clamp_min_kernel_cudaERNS_18TensorIteratorBaseERKN3c106ScalarEENKUlvE_clEvENKUlvE0_clEvEUlaE_St5arrayIPcLm2EEEEviT0_T1_,@"STO_CUDA_ENTRY STV_DEFAULT"
_ZN2at6native29vectorized_elementwise_kernelILi8EZZZNS0_21clamp_min_kernel_cudaERNS_18TensorIteratorBaseERKN3c106ScalarEENKUlvE_clEvENKUlvE0_clEvEUlaE_St5arrayIPcLm2EEEEviT0_T1_:
.text._ZN2at6native29vectorized_elementwise_kernelILi8EZZZNS0_21clamp_min_kernel_cudaERNS_18TensorIteratorBaseERKN3c106ScalarEENKUlvE_clEvENKUlvE0_clEvEUlaE_St5arrayIPcLm2EEEEviT0_T1_:
        /* <DEDUP_REMOVED lines=37> */
[----:B------:R-:W-:Y:S02]  /*0250*/  VIMNMX R6, R6, UR5, !PT ;  /* 0x0000000506067c48 */ /* 0x000fe4000ffe0100 */
        /* <DEDUP_REMOVED lines=9> */
[----:B------:R-:W-:Y:S02]  /*02f0*/  VIMNMX R7, R7, UR5, !PT ;  /* 0x0000000507077c48 */ /* 0x000fe4000ffe0100 */
[----:B------:R-:W-:Y:S02]  /*0300*/  PRMT R8, R8, 0x8880, RZ ;  /* 0x0000888008087816 */ /* 0x000fe400000000ff */
[----:B------:R-:W-:Y:S02]  /*0310*/  PRMT R12, R4, 0x8880, RZ ;  /* 0x00008880040c7816 */ /* 0x000fe400000000ff */
[----:B------:R-:W-:Y:S01]  /*0320*/  PRMT R9, R9, 0x8880, RZ ;  /* 0x0000888009097816 */ /* 0x000fe200000000ff */
[----:B------:R-:W-:Y:S01]  /*0330*/  IMAD.MOV.U32 R4, RZ, RZ, R8 ;  /* 0x000000ffff047224 */ /* 0x000fe200078e0008 */
[----:B------:R-:W-:Y:S01]  /*0340*/  LOP3.LUT R11, R7, 0xff, RZ, 0xc0, !PT ;  /* 0x000000ff070b7812 */ /* 0x000fe200078ec0ff */
[----:B------:R-:W-:Y:S01]  /*0350*/  IMAD.MOV.U32 R7, RZ, RZ, R12 ;  /* 0x000000ffff077224 */ /* 0x000fe200078e000c */
[----:B------:R-:W-:-:S02]  /*0360*/  VIMNMX R9, R9, UR5, !PT ;  /* 0x0000000509097c48 */ /* 0x000fc4000ffe0100 */
[----:B------:R-:W-:Y:S02]  /*0370*/  VIMNMX R10, R10, UR5, !PT ;  /* 0x000000050a0a7c48 */ /* 0x000fe4000ffe0100 */
[----:B------:R-:W-:Y:S02]  /*0380*/  LOP3.LUT R9, R9, 0xff, RZ, 0xc0, !PT ;  /* 0x000000ff09097812 */ /* 0x000fe400078ec0ff */
[----:B------:R-:W-:Y:S02]  /*0390*/  VIMNMX R0, R0, UR5, !PT ;  /* 0x0000000500007c48 */ /* 0x000fe4000ffe0100 */
[----:B------:R-:W-:Y:S02]  /*03a0*/  VIMNMX R6, R6, UR5, !PT ;  /* 0x0000000506067c48 */ /* 0x000fe4000ffe0100 */
[----:B------:R-:W-:Y:S02]  /*03b0*/  LOP3.LUT R10, R10, 0xff, RZ, 0xc0, !PT ;  /* 0x000000ff0a0a7812 */ /* 0x000fe400078ec0ff */
[----:B------:R-:W-:-:S02]  /*03c0*/  VIMNMX R4, R4, UR5, !PT ;  /* 0x0000000504047c48 */ /* 0x000fc4000ffe0100 */
[----:B------:R-:W-:Y:S02]  /*03d0*/  VIMNMX R7, R7, UR5, !PT ;  /* 0x0000000507077c48 */ /* 0x000fe4000ffe0100 */
        /* <DEDUP_REMOVED lines=8> */
.L_x_14250:
        /* <DEDUP_REMOVED lines=78> */
[----:B------:R-:W-:Y:S02]  /*0940*/  VIMNMX R13, R22, UR5, !PT ;  /* 0x00000005160d7c48 */ /* 0x000fe4000ffe0100 */
[----:B------:R-:W-:Y:S02]  /*0950*/  VIMNMX R17, R24, UR5, !PT ;  /* 0x0000000518117c48 */ /* 0x000fe4000ffe0100 */
[----:B------:R-:W-:Y:S02]  /*0960*/  VIMNMX R19, R2, UR5, !PT ;  /* 0x0000000502137c48 */ /* 0x000fe4000ffe0100 */
[----:B-----5:R-:W-:Y:S02]  /*0970*/  VIMNMX R2, R3, UR5, !PT ;  /* 0x0000000503027c48 */ /* 0x020fe4000ffe0100 */
        /* <DEDUP_REMOVED lines=16> */
.L_x_14253:
        /* <DEDUP_REMOVED lines=8> */
.L_x_14254:
        /* <DEDUP_REMOVED lines=8> */
.L_x_14255:
        /* <DEDUP_REMOVED lines=9> */
.L_x_14256:
[----:B------:R-:W-:Y:S05]  /*0c10*/  BSYNC B1 ;  /* 0x0000000000017941 */ /* 0x000fea0003800000 */
.L_x_14252:
[----:B------:R-:W-:-:S13]  /*0c20*/  ISETP.GE.AND P0, PT, R14, R15, PT ;  /* 0x0000000f0e00720c */ /* 0x000fda0003f06270 */
[----:B0-----:R-:W0:Y:S01]  /*0c30*/  @!P0 LDC.64 R6, c[0x0][0x228] ;  /* 0x00008a00ff068b82 */ /* 0x001e220000000a00 */
[C---:B-12---:R-:W-:Y:S02]  /*0c40*/  @!P0 VIADD R5, R14.reuse, UR4 ;  /* 0x000000040e058c36 */ /* 0x046fe40008000000 */
[----:B------:R-:W-:-:S03]  /*0c50*/  @!P0 VIADD R14, R14, 0x80 ;  /* 0x000000800e0e8836 */ /* 0x000fc60000000000 */
[----:B0-----:R-:W-:-:S05]  /*0c60*/  @!P0 IADD3 R4, P1, R5, R6, RZ ;  /* 0x0000000605048210 */ /* 0x001fca0007f3e0ff */
[----:B------:R-:W-:-:S05]  /*0c70*/  @!P0 IMAD.X R5, RZ, RZ, R7, P1 ;  /* 0x000000ffff058224 */ /* 0x000fca00008e0607 */
[----:B------:R2:W-:Y:S03]  /*0c80*/  @!P0 STG.E.U8 desc[UR10][R4.64], R2 ;  /* 0x0000000204008986 */ /* 0x0005e6000c10110a */
.L_x_14257:
[----:B------:R-:W-:Y:S05]  /*0c90*/  BSYNC B0 ;  /* 0x0000000000007941 */ /* 0x000fea0003800000 */
.L_x_14251:
        /* <DEDUP_REMOVED lines=9> */
.L_x_14258:
        /* <DEDUP_REMOVED lines=13> */
.L_x_36276:


//--------------------- .text._ZN2at6native18elementwise_kernelILi128ELi4EZNS0_15gpu_kernel_implIZZZNS0_21clamp_min_kernel_cudaERNS_18TensorIteratorBaseERKN3c106ScalarEENKUlvE_clEvENKUlvE_clEvEUlhE_EEvS4_RKT_EUliE_EEviT1_ --------------------------
	.section	.text._ZN2at6native18elementwise_kernelILi128ELi4EZNS0_15gpu_kernel_implIZZZNS0_21clamp_min_kernel_cudaERNS_18TensorIteratorBaseERKN3c106ScalarEENKUlvE_clEvENKUlvE_clEvEUlhE_EEvS4_RKT_EUliE_EEviT1_,"ax",@progbits
	.align	128
        .global         _ZN2at6native18elementwise_kernelILi128ELi4EZNS0_15gpu_kernel_implIZZZNS0_21clamp_min_kernel_cudaERNS_18TensorIteratorBaseERKN3c106ScalarEENKUlvE_clEvENKUlvE_clEvEUlhE_EEvS4_RKT_EUliE_EEviT1_
        .type           _ZN2at6native18elementwise_kernelILi128ELi4EZNS0_15gpu_kernel_implIZZZNS0_21clamp_min_kernel_cudaERNS_18TensorIteratorBaseERKN3c106ScalarEENKUlvE_clEvENKUlvE_clEvEUlhE_EEvS4_RKT_EUliE_EEviT1_,@function
        .size           _ZN2at6native18elementwise_kernelILi128ELi4EZNS0_15gpu_kernel_implIZZZNS0_21clamp_min_kernel_cudaERNS_18TensorIteratorBaseERKN3c106ScalarEENKUlvE_clEvENKUlvE_clEvEUlhE_EEvS4_RKT_EUliE_EEviT1_,(.L_x_36277 - _ZN2at6native18elementwise_kernelILi128ELi4EZNS0_15gpu_kernel_implIZZZNS0_21clamp_min_kernel_cudaERNS_18TensorIteratorBaseERKN3c106ScalarEENKUlvE_clEvENKUlvE_clEvEUlhE_EEvS4_RKT_EUliE_EEviT1_)
        .other          _ZN2at6native18elementwise_kernelILi128ELi4EZNS0_15gpu_kernel_implIZZZNS0_21clamp_min_kernel_cudaERNS_18TensorIteratorBaseERKN3c106ScalarEENKUlvE_clEvENKUlvE_clEvEUlhE_EEvS4_RKT_EUliE_EEviT1_,@"STO_CUDA_ENTRY STV_DEFAULT"
_ZN2at6native18elementwise_kernelILi128ELi4EZNS0_15gpu_kernel_implIZZZNS0_21clamp_min_kernel_cudaERNS_18TensorIteratorBaseERKN3c106ScalarEENKUlvE_clEvENKUlvE_clEvEUlhE_EEvS4_RKT_EUliE_EEviT1_:
.text._ZN2at6native18elementwise_kernelILi128ELi4EZNS0_15gpu_kernel_implIZZZNS0_21clamp_min_kernel_cudaERNS_18TensorIteratorBaseERKN3c106ScalarEENKUlvE_clEvENKUlvE_clEvEUlhE_EEvS4_RKT_EUliE_EEviT1_:
        /* <DEDUP_REMOVED lines=315> */
.L_x_14261:
        /* <DEDUP_REMOVED lines=20> */
.L_x_14265:
[----:B------:R0:W5:Y:S01]  /*14f0*/  LDG.E.U8 R0, desc[UR36][R4.64] ;  /* 0x0000002404007981 */ /* 0x000162000c1e1100 */
[----:B------:R-:W-:Y:S05]  /*1500*/  BRA `(.L_x_14267) ;  /* 0x0000000c00647947 */ /* 0x000fea0003800000 */
.L_x_14264:
        /* <DEDUP_REMOVED lines=8> */
.L_x_14269:
[----:B------:R3:W5:Y:S01]  /*1590*/  LDG.E.U8 R0, desc[UR36][R4.64] ;  /* 0x0000002404007981 */ /* 0x000762000c1e1100 */
[----:B------:R-:W-:Y:S05]  /*15a0*/  BRA `(.L_x_14267) ;  /* 0x0000000c003c7947 */ /* 0x000fea0003800000 */
.L_x_14268:
[----:B------:R0:W5:Y:S01]  /*15b0*/  LDG.E.U16 R0, desc[UR36][R4.64] ;  /* 0x0000002404007981 */ /* 0x000162000c1e1500 */
[----:B------:R-:W-:Y:S05]  /*15c0*/  BRA `(.L_x_14267) ;  /* 0x0000000c00347947 */ /* 0x000fea0003800000 */
.L_x_14263:
        /* <DEDUP_REMOVED lines=10> */
.L_x_14271:
[----:B------:R-:W2:Y:S02]  /*1670*/  LDG.E.U16 R2, desc[UR36][R4.64] ;  /* 0x0000002404027981 */ /* 0x000ea4000c1e1500 */
[----:B--2---:R-:W-:-:S06]  /*1680*/  HADD2.F32 R2, -RZ, R2.H0_H0 ;  /* 0x20000002ff027230 */ /* 0x004fcc0000004100 */
[----:B------:R-:W0:Y:S02]  /*1690*/  F2I.S64.TRUNC R2, R2 ;  /* 0x0000000200027311 */ /* 0x000e24000020d900 */
[----:B0-----:R-:W-:Y:S01]  /*16a0*/  PRMT R0, R2, 0x7610, R0 ;  /* 0x0000761002007816 */ /* 0x001fe20000000000 */
[----:B------:R-:W-:Y:S06]  /*16b0*/  BRA `(.L_x_14267) ;  /* 0x0000000800f87947 */ /* 0x000fec0003800000 */
.L_x_14270:
        /* <DEDUP_REMOVED lines=10> */
.L_x_14273:
[----:B------:R-:W2:Y:S02]  /*1760*/  LDG.E.U16 R4, desc[UR36][R4.64] ;  /* 0x0000002404047981 */ /* 0x000ea4000c1e1500 */
[----:B--2---:R-:W-:-:S06]  /*1770*/  HADD2.F32 R2, -RZ, R4.H0_H0 ;  /* 0x20000004ff027230 */ /* 0x004fcc0000004100 */
[----:B------:R-:W0:Y:S02]  /*1780*/  F2I.S64.TRUNC R2, R2 ;  /* 0x0000000200027311 */ /* 0x000e24000020d900 */
[----:B0-----:R-:W-:Y:S01]  /*1790*/  PRMT R0, R2, 0x7610, R0 ;  /* 0x0000761002007816 */ /* 0x001fe20000000000 */
[----:B------:R-:W-:Y:S06]  /*17a0*/  BRA `(.L_x_14267) ;  /* 0x0000000800bc7947 */ /* 0x000fec0003800000 */
.L_x_14272:
[----:B------:R-:W2:Y:S02]  /*17b0*/  LDG.E.64 R2, desc[UR36][R4.64] ;  /* 0x0000002404027981 */ /* 0x000ea4000c1e1b00 */
[----:B--2---:R-:W0:Y:S02]  /*17c0*/  F2I.S64.F64.TRUNC R2, R2 ;  /* 0x0000000200027311 */ /* 0x004e24000030d900 */
[----:B0-----:R-:W-:Y:S01]  /*17d0*/  PRMT R0, R2, 0x7610, R0 ;  /* 0x0000761002007816 */ /* 0x001fe20000000000 */
[----:B------:R-:W-:Y:S06]  /*17e0*/  BRA `(.L_x_14267) ;  /* 0x0000000800ac7947 */ /* 0x000fec0003800000 */
.L_x_14262:
        /* <DEDUP_REMOVED lines=12> */
.L_x_14276:
[----:B------:R-:W2:Y:S02]  /*18b0*/  LDG.E.64 R4, desc[UR36][R4.64] ;  /* 0x0000002404047981 */ /* 0x000ea4000c1e1b00 */
[----:B--2---:R-:W0:Y:S02]  /*18c0*/  F2I.S64.F64.TRUNC R2, R4 ;  /* 0x0000000400027311 */ /* 0x004e24000030d900 */
[----:B0-----:R-:W-:Y:S01]  /*18d0*/  PRMT R0, R2, 0x7610, R0 ;  /* 0x0000761002007816 */ /* 0x001fe20000000000 */
[----:B------:R-:W-:Y:S06]  /*18e0*/  BRA `(.L_x_14267) ;  /* 0x00000008006c7947 */ /* 0x000fec0003800000 */
.L_x_14275:
        /* <DEDUP_REMOVED lines=28> */
.L_x_14278:
        /* <DEDUP_REMOVED lines=15> */
.L_x_14277:
[----:B------:R-:W2:Y:S02]  /*1ba0*/  LDG.E.U16 R2, desc[UR36][R4.64] ;  /* 0x0000002404027981 */ /* 0x000ea4000c1e1500 */
[----:B--2---:R-:W-:-:S06]  /*1bb0*/  IMAD.U32 R2, R2, 0x10000, RZ ;  /* 0x0001000002027824 */ /* 0x004fcc00078e00ff */
[----:B------:R-:W0:Y:S02]  /*1bc0*/  F2I.S64.TRUNC R2, R2 ;  /* 0x0000000200027311 */ /* 0x000e24000020d900 */
[----:B0-----:R-:W-:Y:S01]  /*1bd0*/  PRMT R0, R2, 0x7610, R0 ;  /* 0x0000761002007816 */ /* 0x001fe20000000000 */
[----:B------:R-:W-:Y:S06]  /*1be0*/  BRA `(.L_x_14267) ;  /* 0x0000000400ac7947 */ /* 0x000fec0003800000 */
.L_x_14274:
        /* <DEDUP_REMOVED lines=10> */
.L_x_14281:
        /* <DEDUP_REMOVED lines=21> */
.L_x_14285:
[----:B------:R-:W-:Y:S05]  /*1de0*/  BSYNC B1 ;  /* 0x0000000000017941 */ /* 0x000fea0003800000 */
.L_x_14284:
[----:B------:R-:W-:Y:S01]  /*1df0*/  IMAD.SHL.U32 R2, R2, 0x100000, RZ ;  /* 0x0010000002027824 */ /* 0x000fe200078e00ff */
[----:B------:R-:W-:-:S04]  /*1e00*/  LEA R3, R0, 0x3b800000, 0x17 ;  /* 0x3b80000000037811 */ /* 0x000fc800078eb8ff */
[----:B------:R-:W-:-:S07]  /*1e10*/  LOP3.LUT R2, R3, R2, R4, 0xfe, !PT ;  /* 0x0000000203027212 */ /* 0x000fce00078efe04 */
.L_x_14283:
[----:B------:R-:W-:Y:S05]  /*1e20*/  BSYNC B0 ;  /* 0x0000000000007941 */ /* 0x000fea0003800000 */
.L_x_14282:
[----:B------:R-:W0:Y:S02]  /*1e30*/  F2I.S64.TRUNC R2, R2 ;  /* 0x0000000200027311 */ /* 0x000e24000020d900 */
[----:B0-----:R-:W-:Y:S01]  /*1e40*/  PRMT R0, R2, 0x7610, R0 ;  /* 0x0000761002007816 */ /* 0x001fe20000000000 */
[----:B------:R-:W-:Y:S06]  /*1e50*/  BRA `(.L_x_14267) ;  /* 0x0000000400107947 */ /* 0x000fec0003800000 */
.L_x_14280:
        /* <DEDUP_REMOVED lines=21> */
.L_x_14289:
[----:B------:R-:W-:Y:S05]  /*1fb0*/  BSYNC B1 ;  /* 0x0000000000017941 */ /* 0x000fea0003800000 */
.L_x_14288:
[----:B------:R-:W-:Y:S01]  /*1fc0*/  IMAD.SHL.U32 R2, R2, 0x200000, RZ ;  /* 0x0020000002027824 */ /* 0x000fe200078e00ff */
[----:B------:R-:W-:-:S04]  /*1fd0*/  LEA R3, R0, 0x37800000, 0x17 ;  /* 0x3780000000037811 */ /* 0x000fc800078eb8ff */
[----:B------:R-:W-:-:S07]  /*1fe0*/  LOP3.LUT R2, R3, R2, R4, 0xfe, !PT ;  /* 0x0000000203027212 */ /* 0x000fce00078efe04 */
.L_x_14287:
[----:B------:R-:W-:Y:S05]  /*1ff0*/  BSYNC B0 ;  /* 0x0000000000007941 */ /* 0x000fea0003800000 */
.L_x_14286:
[----:B------:R-:W0:Y:S02]  /*2000*/  F2I.S64.TRUNC R2, R2 ;  /* 0x0000000200027311 */ /* 0x000e24000020d900 */
[----:B0-----:R-:W-:Y:S01]  /*2010*/  PRMT R0, R2, 0x7610, R0 ;  /* 0x0000761002007816 */ /* 0x001fe20000000000 */
[----:B------:R-:W-:Y:S06]  /*2020*/  BRA `(.L_x_14267) ;  /* 0x00000000009c7947 */ /* 0x000fec0003800000 */
.L_x_14279:
        /* <DEDUP_REMOVED lines=14> */
.L_x_14293:
[----:B------:R-:W-:Y:S05]  /*2110*/  BSYNC B0 ;  /* 0x0000000000007941 */ /* 0x000fea0003800000 */
.L_x_14292:
[----:B------:R-:W0:Y:S02]  /*2120*/  F2I.S64.TRUNC R2, R2 ;  /* 0x0000000200027311 */ /* 0x000e24000020d900 */
[----:B0-----:R-:W-:Y:S01]  /*2130*/  PRMT R0, R2, 0x7610, R0 ;  /* 0x0000761002007816 */ /* 0x001fe20000000000 */
[----:B------:R-:W-:Y:S06]  /*2140*/  BRA `(.L_x_14267) ;  /* 0x0000000000547947 */ /* 0x000fec0003800000 */
.L_x_14266:
        /* <DEDUP_REMOVED lines=16> */
.L_x_14294:
[----:B------:R-:W-:Y:S01]  /*2250*/  PRMT R0, RZ, 0x7610, R0 ;  /* 0x00007610ff007816 */ /* 0x000fe20000000000 */
[----:B------:R-:W-:Y:S06]  /*2260*/  BRA `(.L_x_14267) ;  /* 0x00000000000c7947 */ /* 0x000fec0003800000 */
.L_x_14291:
[----:B------:R2:W5:Y:S01]  /*2270*/  LDG.E.U8 R0, desc[UR36][R4.64] ;  /* 0x0000002404007981 */ /* 0x000562000c1e1100 */
[----:B------:R-:W-:Y:S05]  /*2280*/  BRA `(.L_x_14267) ;  /* 0x0000000000047947 */ /* 0x000fea0003800000 */
.L_x_14290:
[----:B------:R1:W5:Y:S02]  /*2290*/  LDG.E.U8 R0, desc[UR36][R4.64] ;  /* 0x0000002404007981 */ /* 0x000364000c1e1100 */
.L_x_14267:
[----:B------:R-:W0:Y:S01]  /*22a0*/  LDC.U8 R3, c[0x0][0x430] ;  /* 0x00010c00ff037b82 */ /* 0x000e220000000000 */
[----:B------:R-:W-:Y:S01]  /*22b0*/  ULDC UR4, c[0x0][0x420] ;  /* 0x0001080000047ab9 */ /* 0x000fe20000000800 */
[----:B-----5:R-:W-:Y:S01]  /*22c0*/  LOP3.LUT R0, R0, 0xff, RZ, 0xc0, !PT ;  /* 0x000000ff00007812 */ /* 0x020fe200078ec0ff */
[----:B------:R-:W-:-:S06]  /*22d0*/  ULOP3.LUT UR4, UR4, 0xff, URZ, 0xc0, !UPT ;  /* 0x000000ff04047892 */ /* 0x000fcc000f8ec03f */
[----:B01234-:R-:W-:Y:S02]  /*22e0*/  VIMNMX.U32 R5, R0, UR4, !PT ;  /* 0x0000000400057c48 */ /* 0x01ffe4000ffe0000 */
        /* <DEDUP_REMOVED lines=13> */
.L_x_14298:
[----:B------:R3:W-:Y:S01]  /*23c0*/  STG.E.U8 desc[UR36][R16.64], R5 ;  /* 0x0000000510007986 */ /* 0x0007e2000c101124 */
[----:B------:R-:W-:Y:S05]  /*23d0*/  BRA `(.L_x_14300) ;  /* 0x0000000c005c7947 */ /* 0x000fea0003800000 */
.L_x_14297:
        /* <DEDUP_REMOVED lines=10> */
.L_x_14302:
[----:B------:R1:W-:Y:S01]  /*2480*/  STG.E desc[UR36][R16.64], R5 ;  /* 0x0000000510007986 */ /* 0x0003e2000c101924 */
[----:B------:R-:W-:Y:S05]  /*2490*/  BRA `(.L_x_14300) ;  /* 0x0000000c002c7947 */ /* 0x000fea0003800000 */
.L_x_14301:
[----:B------:R2:W-:Y:S01]  /*24a0*/  STG.E.U16 desc[UR36][R16.64], R5 ;  /* 0x0000000510007986 */ /* 0x0005e2000c101524 */
[----:B------:R-:W-:Y:S05]  /*24b0*/  BRA `(.L_x_14300) ;  /* 0x0000000c00247947 */ /* 0x000fea0003800000 */
.L_x_14296:
        /* <DEDUP_REMOVED lines=9> */
.L_x_14304:
[----:B------:R-:W0:Y:S02]  /*2550*/  I2F.U16 R0, R5 ;  /* 0x0000000500007306 */ /* 0x000e240000101000 */
[----:B0-----:R-:W-:-:S05]  /*2560*/  F2FP.F16.F32.PACK_AB R0, RZ, R0 ;  /* 0x00000000ff00723e */ /* 0x001fca00000000ff */
[----:B------:R0:W-:Y:S01]  /*2570*/  STG.E.U16 desc[UR36][R16.64], R0 ;  /* 0x0000000010007986 */ /* 0x0001e2000c101524 */
[----:B------:R-:W-:Y:S05]  /*2580*/  BRA `(.L_x_14300) ;  /* 0x0000000800f07947 */ /* 0x000fea0003800000 */
.L_x_14303:
        /* <DEDUP_REMOVED lines=10> */
.L_x_14306:
[----:B------:R-:W0:Y:S02]  /*2630*/  I2F.U16 R5, R5 ;  /* 0x0000000500057306 */ /* 0x000e240000101000 */
[----:B0-----:R-:W-:-:S04]  /*2640*/  F2FP.F16.F32.PACK_AB R3, RZ, R5 ;  /* 0x00000005ff03723e */ /* 0x001fc800000000ff */
[----:B------:R-:W-:-:S05]  /*2650*/  PRMT R3, R3, 0x5410, RZ ;  /* 0x0000541003037816 */ /* 0x000fca00000000ff */
[----:B------:R0:W-:Y:S01]  /*2660*/  STG.E desc[UR36][R16.64], R3 ;  /* 0x0000000310007986 */ /* 0x0001e2000c101924 */
[----:B------:R-:W-:Y:S05]  /*2670*/  BRA `(.L_x_14300) ;  /* 0x0000000800b47947 */ /* 0x000fea0003800000 */
.L_x_14305:
[----:B------:R-:W0:Y:S02]  /*2680*/  I2F.F64.U16 R2, R5 ;  /* 0x0000000500027312 */ /* 0x000e240000101800 */
[----:B0-----:R0:W-:Y:S01]  /*2690*/  STG.E.64 desc[UR36][R16.64], R2 ;  /* 0x0000000210007986 */ /* 0x0011e2000c101b24 */
[----:B------:R-:W-:Y:S05]  /*26a0*/  BRA `(.L_x_14300) ;  /* 0x0000000800a87947 */ /* 0x000fea0003800000 */
.L_x_14295:
        /* <DEDUP_REMOVED lines=13> */
.L_x_14309:
[----:B------:R-:W0:Y:S01]  /*2780*/  I2F.F64.U16 R4, R5 ;  /* 0x0000000500047312 */ /* 0x000e220000101800 */
[----:B------:R-:W-:-:S05]  /*2790*/  CS2R R6, SRZ ;  /* 0x0000000000067805 */ /* 0x000fca000001ff00 */
[----:B0-----:R0:W-:Y:S01]  /*27a0*/  STG.E.128 desc[UR36][R16.64], R4 ;  /* 0x0000000410007986 */ /* 0x0011e2000c101d24 */
[----:B------:R-:W-:Y:S05]  /*27b0*/  BRA `(.L_x_14300) ;  /* 0x0000000800647947 */ /* 0x000fea0003800000 */
.L_x_14308:
        /* <DEDUP_REMOVED lines=21> */
.L_x_14313:
[----:B------:R-:W-:Y:S05]  /*2910*/  BSYNC B0 ;  /* 0x0000000000007941 */ /* 0x000fea0003800000 */
.L_x_14312:
[----:B------:R-:W-:-:S05]  /*2920*/  LOP3.LUT R3, R0, R3, RZ, 0xfc, !PT ;  /* 0x0000000300037212 */ /* 0x000fca00078efcff */
[----:B------:R0:W-:Y:S01]  /*2930*/  STG.E.U8 desc[UR36][R16.64], R3 ;  /* 0x0000000310007986 */ /* 0x0001e2000c101124 */
[----:B------:R-:W-:Y:S05]  /*2940*/  BRA `(.L_x_14300) ;  /* 0x0000000800007947 */ /* 0x000fea0003800000 */
.L_x_14311:
        /* <DEDUP_REMOVED lines=13> */
.L_x_14315:
[----:B------:R-:W-:Y:S01]  /*2a20*/  IMAD.MOV.U32 R0, RZ, RZ, 0x7f ;  /* 0x0000007fff007424 */ /* 0x000fe200078e00ff */
[----:B------:R-:W-:-:S04]  /*2a30*/  ISETP.GT.U32.AND P0, PT, R2, 0x7f800000, PT ;  /* 0x7f8000000200780c */ /* 0x000fc80003f04070 */
[----:B------:R-:W-:-:S09]  /*2a40*/  SEL R0, R0, 0x7c, P0 ;  /* 0x0000007c00007807 */ /* 0x000fd20000000000 */
.L_x_14316:
[----:B------:R-:W-:Y:S05]  /*2a50*/  BSYNC B0 ;  /* 0x0000000000007941 */ /* 0x000fea0003800000 */
.L_x_14314:
[----:B------:R-:W-:-:S04]  /*2a60*/  LOP3.LUT R2, R5, 0x80000000, RZ, 0xc0, !PT ;  /* 0x8000000005027812 */ /* 0x000fc800078ec0ff */
[----:B------:R-:W-:-:S04]  /*2a70*/  SHF.R.U32.HI R3, RZ, 0x18, R2 ;  /* 0x00000018ff037819 */ /* 0x000fc80000011602 */
[----:B------:R-:W-:-:S05]  /*2a80*/  LOP3.LUT R3, R0, R3, RZ, 0xfc, !PT ;  /* 0x0000000300037212 */ /* 0x000fca00078efcff */
[----:B------:R0:W-:Y:S01]  /*2a90*/  STG.E.U8 desc[UR36][R16.64], R3 ;  /* 0x0000000310007986 */ /* 0x0001e2000c101124 */
[----:B------:R-:W-:Y:S05]  /*2aa0*/  BRA `(.L_x_14300) ;  /* 0x0000000400a87947 */ /* 0x000fea0003800000 */
.L_x_14310:
[----:B------:R-:W0:Y:S02]  /*2ab0*/  I2F.U16 R0, R5 ;  /* 0x0000000500007306 */ /* 0x000e240000101000 */
[----:B0-----:R-:W-:-:S05]  /*2ac0*/  F2FP.BF16.F32.PACK_AB R0, RZ, R0 ;  /* 0x00000000ff00723e */ /* 0x001fca00000010ff */
[----:B------:R0:W-:Y:S01]  /*2ad0*/  STG.E.U16 desc[UR36][R16.64], R0 ;  /* 0x0000000010007986 */ /* 0x0001e2000c101524 */
[----:B------:R-:W-:Y:S05]  /*2ae0*/  BRA `(.L_x_14300) ;  /* 0x0000000400987947 */ /* 0x000fea0003800000 */
.L_x_14307:
        /* <DEDUP_REMOVED lines=10> */
.L_x_14319:
        /* <DEDUP_REMOVED lines=17> */
.L_x_14322:
[----:B------:R-:W-:-:S04]  /*2ca0*/  LOP3.LUT R2, R5, 0x80000000, RZ, 0xc0, !PT ;  /* 0x8000000005027812 */ /* 0x000fc800078ec0ff */
[----:B------:R-:W-:-:S04]  /*2cb0*/  SHF.R.U32.HI R3, RZ, 0x18, R2 ;  /* 0x00000018ff037819 */ /* 0x000fc80000011602 */
[----:B------:R-:W-:-:S04]  /*2cc0*/  LOP3.LUT R0, R0, R3, RZ, 0xfc, !PT ;  /* 0x0000000300007212 */ /* 0x000fc800078efcff */
[----:B------:R-:W-:-:S07]  /*2cd0*/  PRMT R8, R0, 0x7610, R8 ;  /* 0x0000761000087816 */ /* 0x000fce0000000008 */
.L_x_14321:
[----:B------:R-:W-:Y:S05]  /*2ce0*/  BSYNC B0 ;  /* 0x0000000000007941 */ /* 0x000fea0003800000 */
.L_x_14320:
[----:B------:R0:W-:Y:S01]  /*2cf0*/  STG.E.U8 desc[UR36][R16.64], R8 ;  /* 0x0000000810007986 */ /* 0x0001e2000c101124 */
[----:B------:R-:W-:Y:S05]  /*2d00*/  BRA `(.L_x_14300) ;  /* 0x0000000400107947 */ /* 0x000fea0003800000 */
.L_x_14318:
        /* <DEDUP_REMOVED lines=17> */
.L_x_14325:
[----:B------:R-:W-:-:S04]  /*2e20*/  LOP3.LUT R2, R5, 0x80000000, RZ, 0xc0, !PT ;  /* 0x8000000005027812 */ /* 0x000fc800078ec0ff */
[----:B------:R-:W-:-:S04]  /*2e30*/  SHF.R.U32.HI R3, RZ, 0x18, R2 ;  /* 0x00000018ff037819 */ /* 0x000fc80000011602 */
[----:B------:R-:W-:-:S04]  /*2e40*/  LOP3.LUT R0, R0, R3, RZ, 0xfc, !PT ;  /* 0x0000000300007212 */ /* 0x000fc800078efcff */
[----:B------:R-:W-:-:S07]  /*2e50*/  PRMT R8, R0, 0x7610, R8 ;  /* 0x0000761000087816 */ /* 0x000fce0000000008 */
.L_x_14324:
[----:B------:R-:W-:Y:S05]  /*2e60*/  BSYNC B0 ;  /* 0x0000000000007941 */ /* 0x000fea0003800000 */
.L_x_14323:
[----:B------:R0:W-:Y:S01]  /*2e70*/  STG.E.U8 desc[UR36][R16.64], R8 ;  /* 0x0000000810007986 */ /* 0x0001e2000c101124 */
[----:B------:R-:W-:Y:S05]  /*2e80*/  BRA `(.L_x_14300) ;  /* 0x0000000000b07947 */ /* 0x000fea0003800000 */
.L_x_14317:
        /* <DEDUP_REMOVED lines=22> */
.L_x_14299:
        /* <DEDUP_REMOVED lines=16> */
.L_x_14328:
[----:B------:R-:W-:Y:S05]  /*30f0*/  BRA `(.L_x_14300) ;  /* 0x0000000000147947 */ /* 0x000fea0003800000 */
.L_x_14327:
[----:B------:R-:W-:Y:S02]  /*3100*/  IMAD.MOV.U32 R2, RZ, RZ, R5 ;  /* 0x000000ffff027224 */ /* 0x000fe400078e0005 */
[----:B------:R-:W-:-:S05]  /*3110*/  IMAD.MOV.U32 R3, RZ, RZ, RZ ;  /* 0x000000ffff037224 */ /* 0x000fca00078e00ff */
[----:B------:R0:W-:Y:S01]  /*3120*/  STG.E.64 desc[UR36][R16.64], R2 ;  /* 0x0000000210007986 */ /* 0x0001e2000c101b24 */
[----:B------:R-:W-:Y:S05]  /*3130*/  BRA `(.L_x_14300) ;  /* 0x0000000000047947 */ /* 0x000fea0003800000 */
.L_x_14326:
[----:B------:R0:W-:Y:S02]  /*3140*/  STG.E desc[UR36][R16.64], R5 ;  /* 0x0000000510007986 */ /* 0x0001e4000c101924 */
.L_x_14300:
[----:B------:R-:W-:-:S04]  /*3150*/  IMAD R18, R23, 0x200, R18 ;  /* 0x0000020017127824 */ /* 0x000fc800078e0212 */
[----:B------:R-:W-:-:S07]  /*3160*/  VIADD R19, R18, 0x80 ;  /* 0x0000008012137836 */ /* 0x000fce0000000000 */
.L_x_14260:
[----:B------:R-:W-:Y:S05]  /*3170*/  BSYNC B6 ;  /* 0x0000000000067941 */ /* 0x000fea0003800000 */
.L_x_14259:
        /* <DEDUP_REMOVED lines=307> */
.L_x_14331:
        /* <DEDUP_REMOVED lines=20> */
.L_x_14335:
[----:B------:R0:W5:Y:S01]  /*45f0*/  LDG.E.U8 R0, desc[UR36][R4.64] ;  /* 0x0000002404007981 */ /* 0x000162000c1e1100 */
[----:B------:R-:W-:Y:S05]  /*4600*/  BRA `(.L_x_14337) ;  /* 0x0000000c00647947 */ /* 0x000fea0003800000 */
.L_x_14334:
        /* <DEDUP_REMOVED lines=8> */
.L_x_14339:
[----:B------:R4:W5:Y:S01]  /*4690*/  LDG.E.U8 R0, desc[UR36][R4.64] ;  /* 0x0000002404007981 */ /* 0x000962000c1e1100 */
[----:B------:R-:W-:Y:S05]  /*46a0*/  BRA `(.L_x_14337) ;  /* 0x0000000c003c7947 */ /* 0x000fea0003800000 */
.L_x_14338:
[----:B------:R3:W5:Y:S01]  /*46b0*/  LDG.E.U16 R0, desc[UR36][R4.64] ;  /* 0x0000002404007981 */ /* 0x000762000c1e1500 */
[----:B------:R-:W-:Y:S05]  /*46c0*/  BRA `(.L_x_14337) ;  /* 0x0000000c00347947 */ /* 0x000fea0003800000 */
.L_x_14333:
        /* <DEDUP_REMOVED lines=10> */
.L_x_14341:
[----:B------:R-:W2:Y:S02]  /*4770*/  LDG.E.U16 R2, desc[UR36][R4.64] ;  /* 0x0000002404027981 */ /* 0x000ea4000c1e1500 */
[----:B--2---:R-:W-:-:S06]  /*4780*/  HADD2.F32 R2, -RZ, R2.H0_H0 ;  /* 0x20000002ff027230 */ /* 0x004fcc0000004100 */
[----:B------:R-:W0:Y:S02]  /*4790*/  F2I.S64.TRUNC R2, R2 ;  /* 0x0000000200027311 */ /* 0x000e24000020d900 */
[----:B0-----:R-:W-:Y:S01]  /*47a0*/  PRMT R0, R2, 0x7610, R0 ;  /* 0x0000761002007816 */ /* 0x001fe20000000000 */
[----:B------:R-:W-:Y:S06]  /*47b0*/  BRA `(.L_x_14337) ;  /* 0x0000000800f87947 */ /* 0x000fec0003800000 */
.L_x_14340:
        /* <DEDUP_REMOVED lines=10> */
.L_x_14343:
[----:B------:R-:W2:Y:S02]  /*4860*/  LDG.E.U16 R4, desc[UR36][R4.64] ;  /* 0x0000002404047981 */ /* 0x000ea4000c1e1500 */
[----:B--2---:R-:W-:-:S06]  /*4870*/  HADD2.F32 R2, -RZ, R4.H0_H0 ;  /* 0x20000004ff027230 */ /* 0x004fcc0000004100 */
[----:B------:R-:W0:Y:S02]  /*4880*/  F2I.S64.TRUNC R2, R2 ;  /* 0x0000000200027311 */ /* 0x000e24000020d900 */
[----:B0-----:R-:W-:Y:S01]  /*4890*/  PRMT R0, R2, 0x7610, R0 ;  /* 0x0000761002007816 */ /* 0x001fe20000000000 */
[----:B------:R-:W-:Y:S06]  /*48a0*/  BRA `(.L_x_14337) ;  /* 0x0000000800bc7947 */ /* 0x000fec0003800000 */
.L_x_14342:
[----:B------:R-:W2:Y:S02]  /*48b0*/  LDG.E.64 R2, desc[UR36][R4.64] ;  /* 0x0000002404027981 */ /* 0x000ea4000c1e1b00 */
[----:B--2---:R-:W0:Y:S02]  /*48c0*/  F2I.S64.F64.TRUNC R2, R2 ;  /* 0x0000000200027311 */ /* 0x004e24000030d900 */
[----:B0-----:R-:W-:Y:S01]  /*48d0*/  PRMT R0, R2, 0x7610, R0 ;  /* 0x0000761002007816 */ /* 0x001fe20000000000 */
[----:B------:R-:W-:Y:S06]  /*48e0*/  BRA `(.L_x_14337) ;  /* 0x0000000800ac7947 */ /* 0x000fec0003800000 */
.L_x_14332:
        /* <DEDUP_REMOVED lines=12> */
.L_x_14346:
[----:B------:R-:W2:Y:S02]  /*49b0*/  LDG.E.64 R4, desc[UR36][R4.64] ;  /* 0x0000002404047981 */ /* 0x000ea4000c1e1b00 */
[----:B--2---:R-:W0:Y:S02]  /*49c0*/  F2I.S64.F64.TRUNC R2, R4 ;  /* 0x0000000400027311 */ /* 0x004e24000030d900 */
[----:B0-----:R-:W-:Y:S01]  /*49d0*/  PRMT R0, R2, 0x7610, R0 ;  /* 0x0000761002007816 */ /* 0x001fe20000000000 */
[----:B------:R-:W-:Y:S06]  /*49e0*/  BRA `(.L_x_14337) ;  /* 0x00000008006c7947 */ /* 0x000fec0003800000 */
.L_x_14345:
        /* <DEDUP_REMOVED lines=28> */
.L_x_14348:
        /* <DEDUP_REMOVED lines=15> */
.L_x_14347:
[----:B------:R-:W2:Y:S02]  /*4ca0*/  LDG.E.U16 R2, desc[UR36][R4.64] ;  /* 0x0000002404027981 */ /* 0x000ea4000c1e1500 */
[----:B--2---:R-:W-:-:S06]  /*4cb0*/  IMAD.U32 R2, R2, 0x10000, RZ ;  /* 0x0001000002027824 */ /* 0x004fcc00078e00ff */
[----:B------:R-:W0:Y:S02]  /*4cc0*/  F2I.S64.TRUNC R2, R2 ;  /* 0x0000000200027311 */ /* 0x000e24000020d900 */
[----:B0-----:R-:W-:Y:S01]  /*4cd0*/  PRMT R0, R2, 0x7610, R0 ;  /* 0x0000761002007816 */ /* 0x001fe20000000000 */
[----:B------:R-:W-:Y:S06]  /*4ce0*/  BRA `(.L_x_14337) ;  /* 0x0000000400ac7947 */ /* 0x000fec0003800000 */
.L_x_14344:
        /* <DEDUP_REMOVED lines=10> */
.L_x_14351:
        /* <DEDUP_REMOVED lines=21> */
.L_x_14355:
[----:B------:R-:W-:Y:S05]  /*4ee0*/  BSYNC B1 ;  /* 0x0000000000017941 */ /* 0x000fea0003800000 */
.L_x_14354:
[----:B------:R-:W-:Y:S01]  /*4ef0*/  IMAD.SHL.U32 R2, R2, 0x100000, RZ ;  /* 0x0010000002027824 */ /* 0x000fe200078e00ff */
[----:B------:R-:W-:-:S04]  /*4f00*/  LEA R3, R0, 0x3b800000, 0x17 ;  /* 0x3b80000000037811 */ /* 0x000fc800078eb8ff */
[----:B------:R-:W-:-:S07]  /*4f10*/  LOP3.LUT R2, R3, R2, R4, 0xfe, !PT ;  /* 0x0000000203027212 */ /* 0x000fce00078efe04 */
.L_x_14353:
[----:B------:R-:W-:Y:S05]  /*4f20*/  BSYNC B0 ;  /* 0x0000000000007941 */ /* 0x000fea0003800000 */
.L_x_14352:
[----:B------:R-:W0:Y:S02]  /*4f30*/  F2I.S64.TRUNC R2, R2 ;  /* 0x0000000200027311 */ /* 0x000e24000020d900 */
[----:B0-----:R-:W-:Y:S01]  /*4f40*/  PRMT R0, R2, 0x7610, R0 ;  /* 0x0000761002007816 */ /* 0x001fe20000000000 */
[----:B------:R-:W-:Y:S06]  /*4f50*/  BRA `(.L_x_14337) ;  /* 0x0000000400107947 */ /* 0x000fec0003800000 */
.L_x_14350:
        /* <DEDUP_REMOVED lines=21> */
.L_x_14359:
[----:B------:R-:W-:Y:S05]  /*50b0*/  BSYNC B1 ;  /* 0x0000000000017941 */ /* 0x000fea0003800000 */
.L_x_14358:
[----:B------:R-:W-:Y:S01]  /*50c0*/  IMAD.SHL.U32 R2, R2, 0x200000, RZ ;  /* 0x0020000002027824 */ /* 0x000fe200078e00ff */
[----:B------:R-:W-:-:S04]  /*50d0*/  LEA R3, R0, 0x37800000, 0x17 ;  /* 0x3780000000037811 */ /* 0x000fc800078eb8ff */
[----:B------:R-:W-:-:S07]  /*50e0*/  LOP3.LUT R2, R3, R2, R4, 0xfe, !PT ;  /* 0x0000000203027212 */ /* 0x000fce00078efe04 */
.L_x_14357:
[----:B------:R-:W-:Y:S05]  /*50f0*/  BSYNC B0 ;  /* 0x0000000000007941 */ /* 0x000fea0003800000 */
.L_x_14356:
[----:B------:R-:W0:Y:S02]  /*5100*/  F2I.S64.TRUNC R2, R2 ;  /* 0x0000000200027311 */ /* 0x000e24000020d900 */
[----:B0-----:R-:W-:Y:S01]  /*5110*/  PRMT R0, R2, 0x7610, R0 ;  /* 0x0000761002007816 */ /* 0x001fe20000000000 */
[----:B------:R-:W-:Y:S06]  /*5120*/  BRA `(.L_x_14337) ;  /* 0x00000000009c7947 */ /* 0x000fec0003800000 */
.L_x_14349:
        /* <DEDUP_REMOVED lines=14> */
.L_x_14363:
[----:B------:R-:W-:Y:S05]  /*5210*/  BSYNC B0 ;  /* 0x0000000000007941 */ /* 0x000fea0003800000 */
.L_x_14362:
[----:B------:R-:W0:Y:S02]  /*5220*/  F2I.S64.TRUNC R2, R2 ;  /* 0x0000000200027311 */ /* 0x000e24000020d900 */
[----:B0-----:R-:W-:Y:S01]  /*5230*/  PRMT R0, R2, 0x7610, R0 ;  /* 0x0000761002007816 */ /* 0x001fe20000000000 */
[----:B------:R-:W-:Y:S06]  /*5240*/  BRA `(.L_x_14337) ;  /* 0x0000000000547947 */ /* 0x000fec0003800000 */
.L_x_14336:
        /* <DEDUP_REMOVED lines=16> */
.L_x_14364:
[----:B------:R-:W-:Y:S01]  /*5350*/  PRMT R0, RZ, 0x7610, R0 ;  /* 0x00007610ff007816 */ /* 0x000fe20000000000 */
[----:B------:R-:W-:Y:S06]  /*5360*/  BRA `(.L_x_14337) ;  /* 0x00000000000c7947 */ /* 0x000fec0003800000 */
.L_x_14361:
[----:B------:R2:W5:Y:S01]  /*5370*/  LDG.E.U8 R0, desc[UR36][R4.64] ;  /* 0x0000002404007981 */ /* 0x000562000c1e1100 */
[----:B------:R-:W-:Y:S05]  /*5380*/  BRA `(.L_x_14337) ;  /* 0x0000000000047947 */ /* 0x000fea0003800000 */
.L_x_14360:
[----:B------:R1:W5:Y:S02]  /*5390*/  LDG.E.U8 R0, desc[UR36][R4.64] ;  /* 0x0000002404007981 */ /* 0x000364000c1e1100 */
.L_x_14337:
[----:B01234-:R-:W0:Y:S01]  /*53a0*/  LDC.U8 R4, c[0x0][0x430] ;  /* 0x00010c00ff047b82 */ /* 0x01fe220000000000 */
[----:B------:R-:W-:Y:S01]  /*53b0*/  ULDC UR4, c[0x0][0x420] ;  /* 0x0001080000047ab9 */ /* 0x000fe20000000800 */
[----:B-----5:R-:W-:Y:S01]  /*53c0*/  LOP3.LUT R0, R0, 0xff, RZ, 0xc0, !PT ;  /* 0x000000ff00007812 */ /* 0x020fe200078ec0ff */
[----:B------:R-:W-:-:S06]  /*53d0*/  ULOP3.LUT UR4, UR4, 0xff, URZ, 0xc0, !UPT ;  /* 0x000000ff04047892 */ /* 0x000fcc000f8ec03f */
[----:B------:R-:W-:Y:S02]  /*53e0*/  VIMNMX.U32 R2, R0, UR4, !PT ;  /* 0x0000000400027c48 */ /* 0x000fe4000ffe0000 */
        /* <DEDUP_REMOVED lines=13> */
.L_x_14368:
[----:B------:R0:W-:Y:S01]  /*54c0*/  STG.E.U8 desc[UR36][R16.64], R2 ;  /* 0x0000000210007986 */ /* 0x0001e2000c101124 */
[----:B------:R-:W-:Y:S05]  /*54d0*/  BRA `(.L_x_14370) ;  /* 0x0000000c00547947 */ /* 0x000fea0003800000 */
.L_x_14367:
        /* <DEDUP_REMOVED lines=9> */
.L_x_14372:
[----:B------:R0:W-:Y:S01]  /*5570*/  STG.E desc[UR36][R16.64], R2 ;  /* 0x0000000210007986 */ /* 0x0001e2000c101924 */
[----:B------:R-:W-:Y:S05]  /*5580*/  BRA `(.L_x_14370) ;  /* 0x0000000c00287947 */ /* 0x000fea0003800000 */
.L_x_14371:
[----:B------:R0:W-:Y:S01]  /*5590*/  STG.E.U16 desc[UR36][R16.64], R2 ;  /* 0x0000000210007986 */ /* 0x0001e2000c101524 */
[----:B------:R-:W-:Y:S05]  /*55a0*/  BRA `(.L_x_14370) ;  /* 0x0000000c00207947 */ /* 0x000fea0003800000 */
.L_x_14366:
        /* <DEDUP_REMOVED lines=9> */
.L_x_14374:
[----:B------:R-:W0:Y:S02]  /*5640*/  I2F.U16 R0, R2 ;  /* 0x0000000200007306 */ /* 0x000e240000101000 */
[----:B0-----:R-:W-:-:S05]  /*5650*/  F2FP.F16.F32.PACK_AB R0, RZ, R0 ;  /* 0x00000000ff00723e */ /* 0x001fca00000000ff */
[----:B------:R0:W-:Y:S01]  /*5660*/  STG.E.U16 desc[UR36][R16.64], R0 ;  /* 0x0000000010007986 */ /* 0x0001e2000c101524 */
[----:B------:R-:W-:Y:S05]  /*5670*/  BRA `(.L_x_14370) ;  /* 0x0000000800ec7947 */ /* 0x000fea0003800000 */
.L_x_14373:
        /* <DEDUP_REMOVED lines=10> */
.L_x_14376:
[----:B------:R-:W0:Y:S02]  /*5720*/  I2F.U16 R2, R2 ;  /* 0x0000000200027306 */ /* 0x000e240000101000 */
[----:B0-----:R-:W-:-:S04]  /*5730*/  F2FP.F16.F32.PACK_AB R3, RZ, R2 ;  /* 0x00000002ff03723e */ /* 0x001fc800000000ff */
[----:B------:R-:W-:-:S05]  /*5740*/  PRMT R3, R3, 0x5410, RZ ;  /* 0x0000541003037816 */ /* 0x000fca00000000ff */
[----:B------:R0:W-:Y:S01]  /*5750*/  STG.E desc[UR36][R16.64], R3 ;  /* 0x0000000310007986 */ /* 0x0001e2000c101924 */
[----:B------:R-:W-:Y:S05]  /*5760*/  BRA `(.L_x_14370) ;  /* 0x0000000800b07947 */ /* 0x000fea0003800000 */
.L_x_14375:
[----:B------:R-:W0:Y:S02]  /*5770*/  I2F.F64.U16 R2, R2 ;  /* 0x0000000200027312 */ /* 0x000e240000101800 */
[----:B0-----:R0:W-:Y:S01]  /*5780*/  STG.E.64 desc[UR36][R16.64], R2 ;  /* 0x0000000210007986 */ /* 0x0011e2000c101b24 */
[----:B------:R-:W-:Y:S05]  /*5790*/  BRA `(.L_x_14370) ;  /* 0x0000000800a47947 */ /* 0x000fea0003800000 */
.L_x_14365:
        /* <DEDUP_REMOVED lines=13> */
.L_x_14379:
[----:B------:R-:W0:Y:S01]  /*5870*/  I2F.F64.U16 R4, R2 ;  /* 0x0000000200047312 */ /* 0x000e220000101800 */
[----:B------:R-:W-:-:S05]  /*5880*/  CS2R R6, SRZ ;  /* 0x0000000000067805 */ /* 0x000fca000001ff00 */
[----:B0-----:R0:W-:Y:S01]  /*5890*/  STG.E.128 desc[UR36][R16.64], R4 ;  /* 0x0000000410007986 */ /* 0x0011e2000c101d24 */
[----:B------:R-:W-:Y:S05]  /*58a0*/  BRA `(.L_x_14370) ;  /* 0x0000000800607947 */ /* 0x000fea0003800000 */
.L_x_14378:
        /* <DEDUP_REMOVED lines=21> */
.L_x_14383:
[----:B------:R-:W-:Y:S05]  /*5a00*/  BSYNC B0 ;  /* 0x0000000000007941 */ /* 0x000fea0003800000 */
.L_x_14382:
[----:B------:R-:W-:-:S05]  /*5a10*/  LOP3.LUT R3, R0, R3, RZ, 0xfc, !PT ;  /* 0x0000000300037212 */ /* 0x000fca00078efcff */
[----:B------:R0:W-:Y:S01]  /*5a20*/  STG.E.U8 desc[UR36][R16.64], R3 ;  /* 0x0000000310007986 */ /* 0x0001e2000c101124 */
[----:B------:R-:W-:Y:S05]  /*5a30*/  BRA `(.L_x_14370) ;  /* 0x0000000400fc7947 */ /* 0x000fea0003800000 */
.L_x_14381:
        /* <DEDUP_REMOVED lines=13> */
.L_x_14385:
[----:B------:R-:W-:Y:S01]  /*5b10*/  IMAD.MOV.U32 R0, RZ, RZ, 0x7f ;  /* 0x0000007fff007424 */ /* 0x000fe200078e00ff */
[----:B------:R-:W-:-:S04]  /*5b20*/  ISETP.GT.U32.AND P0, PT, R3, 0x7f800000, PT ;  /* 0x7f8000000300780c */ /* 0x000fc80003f04070 */
[----:B------:R-:W-:-:S09]  /*5b30*/  SEL R0, R0, 0x7c, P0 ;  /* 0x0000007c00007807 */ /* 0x000fd20000000000 */
.L_x_14386:
[----:B------:R-:W-:Y:S05]  /*5b40*/  BSYNC B0 ;  /* 0x0000000000007941 */ /* 0x000fea0003800000 */
.L_x_14384:
[----:B------:R-:W-:-:S04]  /*5b50*/  LOP3.LUT R2, R5, 0x80000000, RZ, 0xc0, !PT ;  /* 0x8000000005027812 */ /* 0x000fc800078ec0ff */
[----:B------:R-:W-:-:S04]  /*5b60*/  SHF.R.U32.HI R3, RZ, 0x18, R2 ;  /* 0x00000018ff037819 */ /* 0x000fc80000011602 */
[----:B------:R-:W-:-:S05]  /*5b70*/  LOP3.LUT R3, R0, R3, RZ, 0xfc, !PT ;  /* 0x0000000300037212 */ /* 0x000fca00078efcff */
[----:B------:R0:W-:Y:S01]  /*5b80*/  STG.E.U8 desc[UR36][R16.64], R3 ;  /* 0x0000000310007986 */ /* 0x0001e2000c101124 */
[----:B------:R-:W-:Y:S05]  /*5b90*/  BRA `(.L_x_14370) ;  /* 0x0000000400a47947 */ /* 0x000fea0003800000 */
.L_x_14380:
[----:B------:R-:W0:Y:S02]  /*5ba0*/  I2F.U16 R0, R2 ;  /* 0x0000000200007306 */ /* 0x000e240000101000 */
[----:B0-----:R-:W-:-:S05]  /*5bb0*/  F2FP.BF16.F32.PACK_AB R0, RZ, R0 ;  /* 0x00000000ff00723e */ /* 0x001fca00000010ff */
[----:B------:R0:W-:Y:S01]  /*5bc0*/  STG.E.U16 desc[UR36][R16.64], R0 ;  /* 0x0000000010007986 */ /* 0x0001e2000c101524 */
[----:B------:R-:W-:Y:S05]  /*5bd0*/  BRA `(.L_x_14370) ;  /* 0x0000000400947947 */ /* 0x000fea0003800000 */
.L_x_14377:
        /* <DEDUP_REMOVED lines=10> */
.L_x_14389:
        /* <DEDUP_REMOVED lines=17> */
.L_x_14392:
[----:B------:R-:W-:-:S04]  /*5d90*/  LOP3.LUT R2, R5, 0x80000000, RZ, 0xc0, !PT ;  /* 0x8000000005027812 */ /* 0x000fc800078ec0ff */
[----:B------:R-:W-:-:S04]  /*5da0*/  SHF.R.U32.HI R3, RZ, 0x18, R2 ;  /* 0x00000018ff037819 */ /* 0x000fc80000011602 */
[----:B------:R-:W-:-:S04]  /*5db0*/  LOP3.LUT R0, R0, R3, RZ, 0xfc, !PT ;  /* 0x0000000300007212 */ /* 0x000fc800078efcff */
[----:B------:R-:W-:-:S07]  /*5dc0*/  PRMT R8, R0, 0x7610, R8 ;  /* 0x0000761000087816 */ /* 0x000fce0000000008 */
.L_x_14391:
[----:B------:R-:W-:Y:S05]  /*5dd0*/  BSYNC B0 ;  /* 0x0000000000007941 */ /* 0x000fea0003800000 */
.L_x_14390:
[----:B------:R3:W-:Y:S01]  /*5de0*/  STG.E.U8 desc[UR36][R16.64], R8 ;  /* 0x0000000810007986 */ /* 0x0007e2000c101124 */
[----:B------:R-:W-:Y:S05]  /*5df0*/  BRA `(.L_x_14370) ;  /* 0x00000004000c7947 */ /* 0x000fea0003800000 */
.L_x_14388:
        /* <DEDUP_REMOVED lines=17> */
.L_x_14395:
[----:B------:R-:W-:-:S04]  /*5f10*/  LOP3.LUT R2, R5, 0x80000000, RZ, 0xc0, !PT ;  /* 0x8000000005027812 */ /* 0x000fc800078ec0ff */
[----:B------:R-:W-:-:S04]  /*5f20*/  SHF.R.U32.HI R3, RZ, 0x18, R2 ;  /* 0x00000018ff037819 */ /* 0x000fc80000011602 */
[----:B------:R-:W-:-:S04]  /*5f30*/  LOP3.LUT R0, R0, R3, RZ, 0xfc, !PT ;  /* 0x0000000300007212 */ /* 0x000fc800078efcff */
[----:B------:R-:W-:-:S07]  /*5f40*/  PRMT R8, R0, 0x7610, R8 ;  /* 0x0000761000087816 */ /* 0x000fce0000000008 */
.L_x_14394:
[----:B------:R-:W-:Y:S05]  /*5f50*/  BSYNC B0 ;  /* 0x0000000000007941 */ /* 0x000fea0003800000 */
.L_x_14393:
[----:B------:R0:W-:Y:S01]  /*5f60*/  STG.E.U8 desc[UR36][R16.64], R8 ;  /* 0x0000000810007986 */ /* 0x0001e2000c101124 */
[----:B------:R-:W-:Y:S05]  /*5f70*/  BRA `(.L_x_14370) ;  /* 0x0000000000ac7947 */ /* 0x000fea0003800000 */
.L_x_14387:
        /* <DEDUP_REMOVED lines=22> */
.L_x_14369:
        /* <DEDUP_REMOVED lines=16> */
.L_x_14398:
[----:B------:R-:W-:Y:S05]  /*61e0*/  BRA `(.L_x_14370) ;  /* 0x0000000000107947 */ /* 0x000fea0003800000 */
.L_x_14397:
[----:B------:R-:W-:-:S05]  /*61f0*/  IMAD.MOV.U32 R3, RZ, RZ, RZ ;  /* 0x000000ffff037224 */ /* 0x000fca00078e00ff */
[----:B------:R2:W-:Y:S01]  /*6200*/  STG.E.64 desc[UR36][R16.64], R2 ;  /* 0x0000000210007986 */ /* 0x0005e2000c101b24 */
[----:B------:R-:W-:Y:S05]  /*6210*/  BRA `(.L_x_14370) ;  /* 0x0000000000047947 */ /* 0x000fea0003800000 */
.L_x_14396:
[----:B------:R0:W-:Y:S02]  /*6220*/  STG.E desc[UR36][R16.64], R2 ;  /* 0x0000000210007986 */ /* 0x0001e4000c101924 */
.L_x_14370:
[----:B------:R-:W-:-:S07]  /*6230*/  VIADD R19, R19, 0x80 ;  /* 0x0000008013137836 */ /* 0x000fce0000000000 */
.L_x_14330:
[----:B------:R-:W-:Y:S05]  /*6240*/  BSYNC B6 ;  /* 0x0000000000067941 */ /* 0x000fea0003800000 */
.L_x_14329:
        /* <DEDUP_REMOVED lines=307> */
.L_x_14401:
        /* <DEDUP_REMOVED lines=20> */
.L_x_14405:
[----:B------:R0:W5:Y:S01]  /*76c0*/  LDG.E.U8 R0, desc[UR36][R4.64] ;  /* 0x0000002404007981 */ /* 0x000162000c1e1100 */
[----:B------:R-:W-:Y:S05]  /*76d0*/  BRA `(.L_x_14407) ;  /* 0x0000000c00647947 */ /* 0x000fea0003800000 */
.L_x_14404:
        /* <DEDUP_REMOVED lines=8> */
.L_x_14409:
[----:B------:R4:W5:Y:S01]  /*7760*/  LDG.E.U8 R0, desc[UR36][R4.64] ;  /* 0x0000002404007981 */ /* 0x000962000c1e1100 */
[----:B------:R-:W-:Y:S05]  /*7770*/  BRA `(.L_x_14407) ;  /* 0x0000000c003c7947 */ /* 0x000fea0003800000 */
.L_x_14408:
[----:B------:R3:W5:Y:S01]  /*7780*/  LDG.E.U16 R0, desc[UR36][R4.64] ;  /* 0x0000002404007981 */ /* 0x000762000c1e1500 */
[----:B------:R-:W-:Y:S05]  /*7790*/  BRA `(.L_x_14407) ;  /* 0x0000000c00347947 */ /* 0x000fea0003800000 */
.L_x_14403:
        /* <DEDUP_REMOVED lines=10> */
.L_x_14411:
[----:B------:R-:W2:Y:S02]  /*7840*/  LDG.E.U16 R2, desc[UR36][R4.64] ;  /* 0x0000002404027981 */ /* 0x000ea4000c1e1500 */
[----:B--2---:R-:W-:-:S06]  /*7850*/  HADD2.F32 R2, -RZ, R2.H0_H0 ;  /* 0x20000002ff027230 */ /* 0x004fcc0000004100 */
[----:B------:R-:W0:Y:S02]  /*7860*/  F2I.S64.TRUNC R2, R2 ;  /* 0x0000000200027311 */ /* 0x000e24000020d900 */
[----:B0-----:R-:W-:Y:S01]  /*7870*/  PRMT R0, R2, 0x7610, R0 ;  /* 0x0000761002007816 */ /* 0x001fe20000000000 */
[----:B------:R-:W-:Y:S06]  /*7880*/  BRA `(.L_x_14407) ;  /* 0x0000000800f87947 */ /* 0x000fec0003800000 */
.L_x_14410:
        /* <DEDUP_REMOVED lines=10> */
.L_x_14413:
[----:B------:R-:W2:Y:S02]  /*7930*/  LDG.E.U16 R4, desc[UR36][R4.64] ;  /* 0x0000002404047981 */ /* 0x000ea4000c1e1500 */
[----:B--2---:R-:W-:-:S06]  /*7940*/  HADD2.F32 R2, -RZ, R4.H0_H0 ;  /* 0x20000004ff027230 */ /* 0x004fcc0000004100 */
[----:B------:R-:W0:Y:S02]  /*7950*/  F2I.S64.TRUNC R2, R2 ;  /* 0x0000000200027311 */ /* 0x000e24000020d900 */
[----:B0-----:R-:W-:Y:S01]  /*7960*/  PRMT R0, R2, 0x7610, R0 ;  /* 0x0000761002007816 */ /* 0x001fe20000000000 */
[----:B------:R-:W-:Y:S06]  /*7970*/  BRA `(.L_x_14407) ;  /* 0x0000000800bc7947 */ /* 0x000fec0003800000 */
.L_x_14412:
[----:B------:R-:W2:Y:S02]  /*7980*/  LDG.E.64 R2, desc[UR36][R4.64] ;  /* 0x0000002404027981 */ /* 0x000ea4000c1e1b00 */
[----:B--2---:R-:W0:Y:S02]  /*7990*/  F2I.S64.F64.TRUNC R2, R2 ;  /* 0x0000000200027311 */ /* 0x004e24000030d900 */
[----:B0-----:R-:W-:Y:S01]  /*79a0*/  PRMT R0, R2, 0x7610, R0 ;  /* 0x0000761002007816 */ /* 0x001fe20000000000 */
[----:B------:R-:W-:Y:S06]  /*79b0*/  BRA `(.L_x_14407) ;  /* 0x0000000800ac7947 */ /* 0x000fec0003800000 */
.L_x_14402:
        /* <DEDUP_REMOVED lines=12> */
.L_x_14416:
[----:B------:R-:W2:Y:S02]  /*7a80*/  LDG.E.64 R4, desc[UR36][R4.64] ;  /* 0x0000002404047981 */ /* 0x000ea4000c1e1b00 */
[----:B--2---:R-:W0:Y:S02]  /*7a90*/  F2I.S64.F64.TRUNC R2, R4 ;  /* 0x0000000400027311 */ /* 0x004e24000030d900 */
[----:B0-----:R-:W-:Y:S01]  /*7aa0*/  PRMT R0, R2, 0x7610, R0 ;  /* 0x0000761002007816 */ /* 0x001fe20000000000 */
[----:B------:R-:W-:Y:S06]  /*7ab0*/  BRA `(.L_x_14407) ;  /* 0x00000008006c7947 */ /* 0x000fec0003800000 */
.L_x_14415:
        /* <DEDUP_REMOVED lines=28> */
.L_x_14418:
        /* <DEDUP_REMOVED lines=15> */
.L_x_14417:
[----:B------:R-:W2:Y:S02]  /*7d70*/  LDG.E.U16 R2, desc[UR36][R4.64] ;  /* 0x0000002404027981 */ /* 0x000ea4000c1e1500 */
[----:B--2---:R-:W-:-:S06]  /*7d80*/  IMAD.U32 R2, R2, 0x10000, RZ ;  /* 0x0001000002027824 */ /* 0x004fcc00078e00ff */
[----:B------:R-:W0:Y:S02]  /*7d90*/  F2I.S64.TRUNC R2, R2 ;  /* 0x0000000200027311 */ /* 0x000e24000020d900 */
[----:B0-----:R-:W-:Y:S01]  /*7da0*/  PRMT R0, R2, 0x7610, R0 ;  /* 0x0000761002007816 */ /* 0x001fe20000000000 */
[----:B------:R-:W-:Y:S06]  /*7db0*/  BRA `(.L_x_14407) ;  /* 0x0000000400ac7947 */ /* 0x000fec0003800000 */
.L_x_14414:
        /* <DEDUP_REMOVED lines=10> */
.L_x_14421:
        /* <DEDUP_REMOVED lines=21> */
.L_x_14425:
[----:B------:R-:W-:Y:S05]  /*7fb0*/  BSYNC B1 ;  /* 0x0000000000017941 */ /* 0x000fea0003800000 */
.L_x_14424:
[----:B------:R-:W-:Y:S01]  /*7fc0*/  IMAD.SHL.U32 R2, R2, 0x100000, RZ ;  /* 0x0010000002027824 */ /* 0x000fe200078e00ff */
[----:B------:R-:W-:-:S04]  /*7fd0*/  LEA R3, R0, 0x3b800000, 0x17 ;  /* 0x3b80000000037811 */ /* 0x000fc800078eb8ff */
[----:B------:R-:W-:-:S07]  /*7fe0*/  LOP3.LUT R2, R3, R2, R4, 0xfe, !PT ;  /* 0x0000000203027212 */ /* 0x000fce00078efe04 */
.L_x_14423:
[----:B------:R-:W-:Y:S05]  /*7ff0*/  BSYNC B0 ;  /* 0x0000000000007941 */ /* 0x000fea0003800000 */
.L_x_14422:
[----:B------:R-:W0:Y:S02]  /*8000*/  F2I.S64.TRUNC R2, R2 ;  /* 0x0000000200027311 */ /* 0x000e24000020d900 */
[----:B0-----:R-:W-:Y:S01]  /*8010*/  PRMT R0, R2, 0x7610, R0 ;  /* 0x0000761002007816 */ /* 0x001fe20000000000 */
[----:B------:R-:W-:Y:S06]  /*8020*/  BRA `(.L_x_14407) ;  /* 0x0000000400107947 */ /* 0x000fec0003800000 */
.L_x_14420:
        /* <DEDUP_REMOVED lines=21> */
.L_x_14429:
[----:B------:R-:W-:Y:S05]  /*8180*/  BSYNC B1 ;  /* 0x0000000000017941 */ /* 0x000fea0003800000 */
.L_x_14428:
[----:B------:R-:W-:Y:S01]  /*8190*/  IMAD.SHL.U32 R2, R2, 0x200000, RZ ;  /* 0x0020000002027824 */ /* 0x000fe200078e00ff */
[----:B------:R-:W-:-:S04]  /*81a0*/  LEA R3, R0, 0x37800000, 0x17 ;  /* 0x3780000000037811 */ /* 0x000fc800078eb8ff */
[----:B------:R-:W-:-:S07]  /*81b0*/  LOP3.LUT R2, R3, R2, R4, 0xfe, !PT ;  /* 0x0000000203027212 */ /* 0x000fce00078efe04 */
.L_x_14427:
[----:B------:R-:W-:Y:S05]  /*81c0*/  BSYNC B0 ;  /* 0x0000000000007941 */ /* 0x000fea0003800000 */
.L_x_14426:
[----:B------:R-:W0:Y:S02]  /*81d0*/  F2I.S64.TRUNC R2, R2 ;  /* 0x0000000200027311 */ /* 0x000e24000020d900 */
[----:B0-----:R-:W-:Y:S01]  /*81e0*/  PRMT R0, R2, 0x7610, R0 ;  /* 0x0000761002007816 */ /* 0x001fe20000000000 */
[----:B------:R-:W-:Y:S06]  /*81f0*/  BRA `(.L_x_14407) ;  /* 0x00000000009c7947 */ /* 0x000fec0003800000 */
.L_x_14419:
        /* <DEDUP_REMOVED lines=14> */
.L_x_14433:
[----:B------:R-:W-:Y:S05]  /*82e0*/  BSYNC B0 ;  /* 0x0000000000007941 */ /* 0x000fea0003800000 */
.L_x_14432:
[----:B------:R-:W0:Y:S02]  /*82f0*/  F2I.S64.TRUNC R2, R2 ;  /* 0x0000000200027311 */ /* 0x000e24000020d900 */
[----:B0-----:R-:W-:Y:S01]  /*8300*/  PRMT R0, R2, 0x7610, R0 ;  /* 0x0000761002007816 */ /* 0x001fe20000000000 */
[----:B------:R-:W-:Y:S06]  /*8310*/  BRA `(.L_x_14407) ;  /* 0x0000000000547947 */ /* 0x000fec0003800000 */
.L_x_14406:
        /* <DEDUP_REMOVED lines=16> */
.L_x_14434:
[----:B------:R-:W-:Y:S01]  /*8420*/  PRMT R0, RZ, 0x7610, R0 ;  /* 0x00007610ff007816 */ /* 0x000fe20000000000 */
[----:B------:R-:W-:Y:S06]  /*8430*/  BRA `(.L_x_14407) ;  /* 0x00000000000c7947 */ /* 0x000fec0003800000 */
.L_x_14431:
[----:B------:R1:W5:Y:S01]  /*8440*/  LDG.E.U8 R0, desc[UR36][R4.64] ;  /* 0x0000002404007981 */ /* 0x000362000c1e1100 */
[----:B------:R-:W-:Y:S05]  /*8450*/  BRA `(.L_x_14407) ;  /* 0x0000000000047947 */ /* 0x000fea0003800000 */
.L_x_14430:
[----:B------:R2:W5:Y:S02]  /*8460*/  LDG.E.U8 R0, desc[UR36][R4.64] ;  /* 0x0000002404007981 */ /* 0x000564000c1e1100 */
.L_x_14407:
        /* <DEDUP_REMOVED lines=18> */
.L_x_14438:
[----:B------:R3:W-:Y:S01]  /*8590*/  STG.E.U8 desc[UR36][R16.64], R2 ;  /* 0x0000000210007986 */ /* 0x0007e2000c101124 */
[----:B------:R-:W-:Y:S05]  /*85a0*/  BRA `(.L_x_14440) ;  /* 0x0000000c00547947 */ /* 0x000fea0003800000 */
.L_x_14437:
        /* <DEDUP_REMOVED lines=9> */
.L_x_14442:
[----:B------:R2:W-:Y:S01]  /*8640*/  STG.E desc[UR36][R16.64], R2 ;  /* 0x0000000210007986 */ /* 0x0005e2000c101924 */
[----:B------:R-:W-:Y:S05]  /*8650*/  BRA `(.L_x_14440) ;  /* 0x0000000c00287947 */ /* 0x000fea0003800000 */
.L_x_14441:
[----:B------:R0:W-:Y:S01]  /*8660*/  STG.E.U16 desc[UR36][R16.64], R2 ;  /* 0x0000000210007986 */ /* 0x0001e2000c101524 */
[----:B------:R-:W-:Y:S05]  /*8670*/  BRA `(.L_x_14440) ;  /* 0x0000000c00207947 */ /* 0x000fea0003800000 */
.L_x_14436:
        /* <DEDUP_REMOVED lines=9> */
.L_x_14444:
[----:B------:R-:W0:Y:S02]  /*8710*/  I2F.U16 R0, R2 ;  /* 0x0000000200007306 */ /* 0x000e240000101000 */
[----:B0-----:R-:W-:-:S05]  /*8720*/  F2FP.F16.F32.PACK_AB R0, RZ, R0 ;  /* 0x00000000ff00723e */ /* 0x001fca00000000ff */
[----:B------:R0:W-:Y:S01]  /*8730*/  STG.E.U16 desc[UR36][R16.64], R0 ;  /* 0x0000000010007986 */ /* 0x0001e2000c101524 */
[----:B------:R-:W-:Y:S05]  /*8740*/  BRA `(.L_x_14440) ;  /* 0x0000000800ec7947 */ /* 0x000fea0003800000 */
.L_x_14443:
        /* <DEDUP_REMOVED lines=10> */
.L_x_14446:
[----:B------:R-:W0:Y:S02]  /*87f0*/  I2F.U16 R2, R2 ;  /* 0x0000000200027306 */ /* 0x000e240000101000 */
[----:B0-----:R-:W-:-:S04]  /*8800*/  F2FP.F16.F32.PACK_AB R3, RZ, R2 ;  /* 0x00000002ff03723e */ /* 0x001fc800000000ff */
[----:B------:R-:W-:-:S05]  /*8810*/  PRMT R3, R3, 0x5410, RZ ;  /* 0x0000541003037816 */ /* 0x000fca00000000ff */
[----:B------:R0:W-:Y:S01]  /*8820*/  STG.E desc[UR36][R16.64], R3 ;  /* 0x0000000310007986 */ /* 0x0001e2000c101924 */
[----:B------:R-:W-:Y:S05]  /*8830*/  BRA `(.L_x_14440) ;  /* 0x0000000800b07947 */ /* 0x000fea0003800000 */
.L_x_14445:
[----:B------:R-:W0:Y:S02]  /*8840*/  I2F.F64.U16 R2, R2 ;  /* 0x0000000200027312 */ /* 0x000e240000101800 */
[----:B0-----:R0:W-:Y:S01]  /*8850*/  STG.E.64 desc[UR36][R16.64], R2 ;  /* 0x0000000210007986 */ /* 0x0011e2000c101b24 */
[----:B------:R-:W-:Y:S05]  /*8860*/  BRA `(.L_x_14440) ;  /* 0x0000000800a47947 */ /* 0x000fea0003800000 */
.L_x_14435:
        /* <DEDUP_REMOVED lines=13> */
.L_x_14449:
[----:B------:R-:W0:Y:S01]  /*8940*/  I2F.F64.U16 R4, R2 ;  /* 0x0000000200047312 */ /* 0x000e220000101800 */
[----:B------:R-:W-:-:S05]  /*8950*/  CS2R R6, SRZ ;  /* 0x0000000000067805 */ /* 0x000fca000001ff00 */
[----:B0-----:R0:W-:Y:S01]  /*8960*/  STG.E.128 desc[UR36][R16.64], R4 ;  /* 0x0000000410007986 */ /* 0x0011e2000c101d24 */
[----:B------:R-:W-:Y:S05]  /*8970*/  BRA `(.L_x_14440) ;  /* 0x0000000800607947 */ /* 0x000fea0003800000 */
.L_x_14448:
        /* <DEDUP_REMOVED lines=21> */
.L_x_14453:
[----:B------:R-:W-:Y:S05]  /*8ad0*/  BSYNC B0 ;  /* 0x0000000000007941 */ /* 0x000fea0003800000 */
.L_x_14452:
[----:B------:R-:W-:-:S05]  /*8ae0*/  LOP3.LUT R3, R0, R3, RZ, 0xfc, !PT ;  /* 0x0000000300037212 */ /* 0x000fca00078efcff */
[----:B------:R0:W-:Y:S01]  /*8af0*/  STG.E.U8 desc[UR36][R16.64], R3 ;  /* 0x0000000310007986 */ /* 0x0001e2000c101124 */
[----:B------:R-:W-:Y:S05]  /*8b00*/  BRA `(.L_x_14440) ;  /* 0x0000000400fc7947 */ /* 0x000fea0003800000 */
.L_x_14451:
        /* <DEDUP_REMOVED lines=13> */
.L_x_14455:
[----:B------:R-:W-:Y:S01]  /*8be0*/  IMAD.MOV.U32 R0, RZ, RZ, 0x7f ;  /* 0x0000007fff007424 */ /* 0x000fe200078e00ff */
[----:B------:R-:W-:-:S04]  /*8bf0*/  ISETP.GT.U32.AND P0, PT, R3, 0x7f800000, PT ;  /* 0x7f8000000300780c */ /* 0x000fc80003f04070 */
[----:B------:R-:W-:-:S09]  /*8c00*/  SEL R0, R0, 0x7c, P0 ;  /* 0x0000007c00007807 */ /* 0x000fd20000000000 */
.L_x_14456:
[----:B------:R-:W-:Y:S05]  /*8c10*/  BSYNC B0 ;  /* 0x0000000000007941 */ /* 0x000fea0003800000 */
.L_x_14454:
[----:B------:R-:W-:-:S04]  /*8c20*/  LOP3.LUT R2, R5, 0x80000000, RZ, 0xc0, !PT ;  /* 0x8000000005027812 */ /* 0x000fc800078ec0ff */
[----:B------:R-:W-:-:S04]  /*8c30*/  SHF.R.U32.HI R3, RZ, 0x18, R2 ;  /* 0x00000018ff037819 */ /* 0x000fc80000011602 */
[----:B------:R-:W-:-:S05]  /*8c40*/  LOP3.LUT R3, R0, R3, RZ, 0xfc, !PT ;  /* 0x0000000300037212 */ /* 0x000fca00078efcff */
[----:B------:R0:W-:Y:S01]  /*8c50*/  STG.E.U8 desc[UR36][R16.64], R3 ;  /* 0x0000000310007986 */ /* 0x0001e2000c101124 */
[----:B------:R-:W-:Y:S05]  /*8c60*/  BRA `(.L_x_14440) ;  /* 0x0000000400a47947 */ /* 0x000fea0003800000 */
.L_x_14450:
[----:B------:R-:W0:Y:S02]  /*8c70*/  I2F.U16 R0, R2 ;  /* 0x0000000200007306 */ /* 0x000e240000101000 */
[----:B0-----:R-:W-:-:S05]  /*8c80*/  F2FP.BF16.F32.PACK_AB R0, RZ, R0 ;  /* 0x00000000ff00723e */ /* 0x001fca00000010ff */
[----:B------:R0:W-:Y:S01]  /*8c90*/  STG.E.U16 desc[UR36][R16.64], R0 ;  /* 0x0000000010007986 */ /* 0x0001e2000c101524 */
[----:B------:R-:W-:Y:S05]  /*8ca0*/  BRA `(.L_x_14440) ;  /* 0x0000000400947947 */ /* 0x000fea0003800000 */
.L_x_14447:
        /* <DEDUP_REMOVED lines=10> */
.L_x_14459:
        /* <DEDUP_REMOVED lines=17> */
.L_x_14462:
[----:B------:R-:W-:-:S04]  /*8e60*/  LOP3.LUT R2, R5, 0x80000000, RZ, 0xc0, !PT ;  /* 0x8000000005027812 */ /* 0x000fc800078ec0ff */
[----:B------:R-:W-:-:S04]  /*8e70*/  SHF.R.U32.HI R3, RZ, 0x18, R2 ;  /* 0x00000018ff037819 */ /* 0x000fc80000011602 */
[----:B------:R-:W-:-:S04]  /*8e80*/  LOP3.LUT R0, R0, R3, RZ, 0xfc, !PT ;  /* 0x0000000300007212 */ /* 0x000fc800078efcff */
[----:B------:R-:W-:-:S07]  /*8e90*/  PRMT R8, R0, 0x7610, R8 ;  /* 0x0000761000087816 */ /* 0x000fce0000000008 */
.L_x_14461:
[----:B------:R-:W-:Y:S05]  /*8ea0*/  BSYNC B0 ;  /* 0x0000000000007941 */ /* 0x000fea0003800000 */
.L_x_14460:
[----:B------:R0:W-:Y:S01]  /*8eb0*/  STG.E.U8 desc[UR36][R16.64], R8 ;  /* 0x0000000810007986 */ /* 0x0001e2000c101124 */
[----:B------:R-:W-:Y:S05]  /*8ec0*/  BRA `(.L_x_14440) ;  /* 0x00000004000c7947 */ /* 0x000fea0003800000 */
.L_x_14458:
        /* <DEDUP_REMOVED lines=17> */
.L_x_14465:
[----:B------:R-:W-:-:S04]  /*8fe0*/  LOP3.LUT R2, R5, 0x80000000, RZ, 0xc0, !PT ;  /* 0x8000000005027812 */ /* 0x000fc800078ec0ff */
[----:B------:R-:W-:-:S04]  /*8ff0*/  SHF.R.U32.HI R3, RZ, 0x18, R2 ;  /* 0x00000018ff037819 */ /* 0x000fc80000011602 */
[----:B------:R-:W-:-:S04]  /*9000*/  LOP3.LUT R0, R0, R3, RZ, 0xfc, !PT ;  /* 0x0000000300007212 */ /* 0x000fc800078efcff */
[----:B------:R-:W-:-:S07]  /*9010*/  PRMT R8, R0, 0x7610, R8 ;  /* 0x0000761000087816 */ /* 0x000fce0000000008 */
.L_x_14464:
[----:B------:R-:W-:Y:S05]  /*9020*/  BSYNC B0 ;  /* 0x0000000000007941 */ /* 0x000fea0003800000 */
.L_x_14463:
[----:B------:R0:W-:Y:S01]  /*9030*/  STG.E.U8 desc[UR36][R16.64], R8 ;  /* 0x0000000810007986 */ /* 0x0001e2000c101124 */
[----:B------:R-:W-:Y:S05]  /*9040*/  BRA `(.L_x_14440) ;  /* 0x0000000000ac7947 */ /* 0x000fea0003800000 */
.L_x_14457:
        /* <DEDUP_REMOVED lines=22> */
.L_x_14439:
        /* <DEDUP_REMOVED lines=16> */
.L_x_14468:
[----:B------:R-:W-:Y:S05]  /*92b0*/  BRA `(.L_x_14440) ;  /* 0x0000000000107947 */ /* 0x000fea0003800000 */
.L_x_14467:
[----:B------:R-:W-:-:S05]  /*92c0*/  IMAD.MOV.U32 R3, RZ, RZ, RZ ;  /* 0x000000ffff037224 */ /* 0x000fca00078e00ff */
[----:B------:R0:W-:Y:S01]  /*92d0*/  STG.E.64 desc[UR36][R16.64], R2 ;  /* 0x0000000210007986 */ /* 0x0001e2000c101b24 */
[----:B------:R-:W-:Y:S05]  /*92e0*/  BRA `(.L_x_14440) ;  /* 0x0000000000047947 */ /* 0x000fea0003800000 */
.L_x_14466:
[----:B------:R0:W-:Y:S02]  /*92f0*/  STG.E desc[UR36][R16.64], R2 ;  /* 0x0000000210007986 */ /* 0x0001e4000c101924 */
.L_x_14440:
[----:B------:R-:W-:-:S07]  /*9300*/  VIADD R19, R19, 0x80 ;  /* 0x0000008013137836 */ /* 0x000fce0000000000 */
.L_x_14400:
[----:B------:R-:W-:Y:S05]  /*9310*/  BSYNC B6 ;  /* 0x0000000000067941 */ /* 0x000fea0003800000 */
.L_x_14399:
        /* <DEDUP_REMOVED lines=306> */
.L_x_14469:
        /* <DEDUP_REMOVED lines=20> */
.L_x_14473:
[----:B------:R4:W5:Y:S01]  /*a780*/  LDG.E.U8 R0, desc[UR36][R4.64] ;  /* 0x0000002404007981 */ /* 0x000962000c1e1100 */
[----:B------:R-:W-:Y:S05]  /*a790*/  BRA `(.L_x_14475) ;  /* 0x0000000c00647947 */ /* 0x000fea0003800000 */
.L_x_14472:
        /* <DEDUP_REMOVED lines=8> */
.L_x_14477:
[----:B------:R2:W5:Y:S01]  /*a820*/  LDG.E.U8 R0, desc[UR36][R4.64] ;  /* 0x0000002404007981 */ /* 0x000562000c1e1100 */
[----:B------:R-:W-:Y:S05]  /*a830*/  BRA `(.L_x_14475) ;  /* 0x0000000c003c7947 */ /* 0x000fea0003800000 */
.L_x_14476:
[----:B------:R0:W5:Y:S01]  /*a840*/  LDG.E.U16 R0, desc[UR36][R4.64] ;  /* 0x0000002404007981 */ /* 0x000162000c1e1500 */
[----:B------:R-:W-:Y:S05]  /*a850*/  BRA `(.L_x_14475) ;  /* 0x0000000c00347947 */ /* 0x000fea0003800000 */
.L_x_14471:
        /* <DEDUP_REMOVED lines=10> */
.L_x_14479:
[----:B------:R-:W2:Y:S02]  /*a900*/  LDG.E.U16 R2, desc[UR36][R4.64] ;  /* 0x0000002404027981 */ /* 0x000ea4000c1e1500 */
[----:B--2---:R-:W-:-:S06]  /*a910*/  HADD2.F32 R2, -RZ, R2.H0_H0 ;  /* 0x20000002ff027230 */ /* 0x004fcc0000004100 */
[----:B------:R-:W0:Y:S02]  /*a920*/  F2I.S64.TRUNC R2, R2 ;  /* 0x0000000200027311 */ /* 0x000e24000020d900 */
[----:B0-----:R-:W-:Y:S01]  /*a930*/  PRMT R0, R2, 0x7610, R0 ;  /* 0x0000761002007816 */ /* 0x001fe20000000000 */
[----:B------:R-:W-:Y:S06]  /*a940*/  BRA `(.L_x_14475) ;  /* 0x0000000800f87947 */ /* 0x000fec0003800000 */
.L_x_14478:
        /* <DEDUP_REMOVED lines=10> */
.L_x_14481:
[----:B------:R-:W2:Y:S02]  /*a9f0*/  LDG.E.U16 R4, desc[UR36][R4.64] ;  /* 0x0000002404047981 */ /* 0x000ea4000c1e1500 */
[----:B--2---:R-:W-:-:S06]  /*aa00*/  HADD2.F32 R2, -RZ, R4.H0_H0 ;  /* 0x20000004ff027230 */ /* 0x004fcc0000004100 */
[----:B------:R-:W0:Y:S02]  /*aa10*/  F2I.S64.TRUNC R2, R2 ;  /* 0x0000000200027311 */ /* 0x000e24000020d900 */
[----:B0-----:R-:W-:Y:S01]  /*aa20*/  PRMT R0, R2, 0x7610, R0 ;  /* 0x0000761002007816 */ /* 0x001fe20000000000 */
[----:B------:R-:W-:Y:S06]  /*aa30*/  BRA `(.L_x_14475) ;  /* 0x0000000800bc7947 */ /* 0x000fec0003800000 */
.L_x_14480:
[----:B------:R-:W2:Y:S02]  /*aa40*/  LDG.E.64 R2, desc[UR36][R4.64] ;  /* 0x0000002404027981 */ /* 0x000ea4000c1e1b00 */
[----:B--2---:R-:W0:Y:S02]  /*aa50*/  F2I.S64.F64.TRUNC R2, R2 ;  /* 0x0000000200027311 */ /* 0x004e24000030d900 */
[----:B0-----:R-:W-:Y:S01]  /*aa60*/  PRMT R0, R2, 0x7610, R0 ;  /* 0x0000761002007816 */ /* 0x001fe20000000000 */
[----:B------:R-:W-:Y:S06]  /*aa70*/  BRA `(.L_x_14475) ;  /* 0x0000000800ac7947 */ /* 0x000fec0003800000 */
.L_x_14470:
        /* <DEDUP_REMOVED lines=12> */
.L_x_14484:
[----:B------:R-:W2:Y:S02]  /*ab40*/  LDG.E.64 R4, desc[UR36][R4.64] ;  /* 0x0000002404047981 */ /* 0x000ea4000c1e1b00 */
[----:B--2---:R-:W0:Y:S02]  /*ab50*/  F2I.S64.F64.TRUNC R2, R4 ;  /* 0x0000000400027311 */ /* 0x004e24000030d900 */
[----:B0-----:R-:W-:Y:S01]  /*ab60*/  PRMT R0, R2, 0x7610, R0 ;  /* 0x0000761002007816 */ /* 0x001fe20000000000 */
[----:B------:R-:W-:Y:S06]  /*ab70*/  BRA `(.L_x_14475) ;  /* 0x00000008006c7947 */ /* 0x000fec0003800000 */
.L_x_14483:
        /* <DEDUP_REMOVED lines=28> */
.L_x_14486:
        /* <DEDUP_REMOVED lines=15> */
.L_x_14485:
[----:B------:R-:W2:Y:S02]  /*ae30*/  LDG.E.U16 R2, desc[UR36][R4.64] ;  /* 0x0000002404027981 */ /* 0x000ea4000c1e1500 */
[----:B--2---:R-:W-:-:S06]  /*ae40*/  IMAD.U32 R2, R2, 0x10000, RZ ;  /* 0x0001000002027824 */ /* 0x004fcc00078e00ff */
[----:B------:R-:W0:Y:S02]  /*ae50*/  F2I.S64.TRUNC R2, R2 ;  /* 0x0000000200027311 */ /* 0x000e24000020d900 */
[----:B0-----:R-:W-:Y:S01]  /*ae60*/  PRMT R0, R2, 0x7610, R0 ;  /* 0x0000761002007816 */ /* 0x001fe20000000000 */
[----:B------:R-:W-:Y:S06]  /*ae70*/  BRA `(.L_x_14475) ;  /* 0x0000000400ac7947 */ /* 0x000fec0003800000 */
.L_x_14482:
        /* <DEDUP_REMOVED lines=10> */
.L_x_14489:
        /* <DEDUP_REMOVED lines=21> */
.L_x_14493:
[----:B------:R-:W-:Y:S05]  /*b070*/  BSYNC B1 ;  /* 0x0000000000017941 */ /* 0x000fea0003800000 */
.L_x_14492:
[----:B------:R-:W-:Y:S01]  /*b080*/  IMAD.SHL.U32 R2, R2, 0x100000, RZ ;  /* 0x0010000002027824 */ /* 0x000fe200078e00ff */
[----:B------:R-:W-:-:S04]  /*b090*/  LEA R3, R0, 0x3b800000, 0x17 ;  /* 0x3b80000000037811 */ /* 0x000fc800078eb8ff */
[----:B------:R-:W-:-:S07]  /*b0a0*/  LOP3.LUT R2, R3, R2, R4, 0xfe, !PT ;  /* 0x0000000203027212 */ /* 0x000fce00078efe04 */
.L_x_14491:
[----:B------:R-:W-:Y:S05]  /*b0b0*/  BSYNC B0 ;  /* 0x0000000000007941 */ /* 0x000fea0003800000 */
.L_x_14490:
[----:B------:R-:W0:Y:S02]  /*b0c0*/  F2I.S64.TRUNC R2, R2 ;  /* 0x0000000200027311 */ /* 0x000e24000020d900 */
[----:B0-----:R-:W-:Y:S01]  /*b0d0*/  PRMT R0, R2, 0x7610, R0 ;  /* 0x0000761002007816 */ /* 0x001fe20000000000 */
[----:B------:R-:W-:Y:S06]  /*b0e0*/  BRA `(.L_x_14475) ;  /* 0x0000000400107947 */ /* 0x000fec0003800000 */
.L_x_14488:
        /* <DEDUP_REMOVED lines=21> */
.L_x_14497:
[----:B------:R-:W-:Y:S05]  /*b240*/  BSYNC B1 ;  /* 0x0000000000017941 */ /* 0x000fea0003800000 */
.L_x_14496:
[----:B------:R-:W-:Y:S01]  /*b250*/  IMAD.SHL.U32 R2, R2, 0x200000, RZ ;  /* 0x0020000002027824 */ /* 0x000fe200078e00ff */
[----:B------:R-:W-:-:S04]  /*b260*/  LEA R3, R0, 0x37800000, 0x17 ;  /* 0x3780000000037811 */ /* 0x000fc800078eb8ff */
[----:B------:R-:W-:-:S07]  /*b270*/  LOP3.LUT R2, R3, R2, R4, 0xfe, !PT ;  /* 0x0000000203027212 */ /* 0x000fce00078efe04 */
.L_x_14495:
[----:B------:R-:W-:Y:S05]  /*b280*/  BSYNC B0 ;  /* 0x0000000000007941 */ /* 0x000fea0003800000 */
.L_x_14494:
[----:B------:R-:W0:Y:S02]  /*b290*/  F2I.S64.TRUNC R2, R2 ;  /* 0x0000000200027311 */ /* 0x000e24000020d900 */
[----:B0-----:R-:W-:Y:S01]  /*b2a0*/  PRMT R0, R2, 0x7610, R0 ;  /* 0x0000761002007816 */ /* 0x001fe20000000000 */
[----:B------:R-:W-:Y:S06]  /*b2b0*/  BRA `(.L_x_14475) ;  /* 0x00000000009c7947 */ /* 0x000fec0003800000 */
.L_x_14487:
        /* <DEDUP_REMOVED lines=14> */
.L_x_14501:
[----:B------:R-:W-:Y:S05]  /*b3a0*/  BSYNC B0 ;  /* 0x0000000000007941 */ /* 0x000fea0003800000 */
.L_x_14500:
[----:B------:R-:W0:Y:S02]  /*b3b0*/  F2I.S64.TRUNC R2, R2 ;  /* 0x0000000200027311 */ /* 0x000e24000020d900 */
[----:B0-----:R-:W-:Y:S01]  /*b3c0*/  PRMT R0, R2, 0x7610, R0 ;  /* 0x0000761002007816 */ /* 0x001fe20000000000 */
[----:B------:R-:W-:Y:S06]  /*b3d0*/  BRA `(.L_x_14475) ;  /* 0x0000000000547947 */ /* 0x000fec0003800000 */
.L_x_14474:
        /* <DEDUP_REMOVED lines=16> */
.L_x_14502:
[----:B------:R-:W-:Y:S01]  /*b4e0*/  PRMT R0, RZ, 0x7610, R0 ;  /* 0x00007610ff007816 */ /* 0x000fe20000000000 */
[----:B------:R-:W-:Y:S06]  /*b4f0*/  BRA `(.L_x_14475) ;  /* 0x00000000000c7947 */ /* 0x000fec0003800000 */
.L_x_14499:
[----:B------:R0:W5:Y:S01]  /*b500*/  LDG.E.U8 R0, desc[UR36][R4.64] ;  /* 0x0000002404007981 */ /* 0x000162000c1e1100 */
[----:B------:R-:W-:Y:S05]  /*b510*/  BRA `(.L_x_14475) ;  /* 0x0000000000047947 */ /* 0x000fea0003800000 */
.L_x_14498:
[----:B------:R0:W5:Y:S02]  /*b520*/  LDG.E.U8 R0, desc[UR36][R4.64] ;  /* 0x0000002404007981 */ /* 0x000164000c1e1100 */
.L_x_14475:
        /* <DEDUP_REMOVED lines=18> */
.L_x_14506:
[----:B------:R-:W-:Y:S01]  /*b650*/  STG.E.U8 desc[UR36][R16.64], R2 ;  /* 0x0000000210007986 */ /* 0x000fe2000c101124 */
[----:B------:R-:W-:Y:S05]  /*b660*/  EXIT ;  /* 0x000000000000794d */ /* 0x000fea0003800000 */
.L_x_14505:
        /* <DEDUP_REMOVED lines=9> */
.L_x_14509:
[----:B------:R-:W-:Y:S01]  /*b700*/  STG.E desc[UR36][R16.64], R2 ;  /* 0x0000000210007986 */ /* 0x000fe2000c101924 */
[----:B------:R-:W-:Y:S05]  /*b710*/  EXIT ;  /* 0x000000000000794d */ /* 0x000fea0003800000 */
.L_x_14508:
[----:B------:R-:W-:Y:S01]  /*b720*/  STG.E.U16 desc[UR36][R16.64], R2 ;  /* 0x0000000210007986 */ /* 0x000fe2000c101524 */
[----:B------:R-:W-:Y:S05]  /*b730*/  EXIT ;  /* 0x000000000000794d */ /* 0x000fea0003800000 */
.L_x_14504:
        /* <DEDUP_REMOVED lines=9> */
.L_x_14511:
[----:B------:R-:W0:Y:S02]  /*b7d0*/  I2F.U16 R0, R2 ;  /* 0x0000000200007306 */ /* 0x000e240000101000 */
[----:B0-----:R-:W-:-:S05]  /*b7e0*/  F2FP.F16.F32.PACK_AB R0, RZ, R0 ;  /* 0x00000000ff00723e */ /* 0x001fca00000000ff */
[----:B------:R-:W-:Y:S01]  /*b7f0*/  STG.E.U16 desc[UR36][R16.64], R0 ;  /* 0x0000000010007986 */ /* 0x000fe2000c101524 */
[----:B------:R-:W-:Y:S05]  /*b800*/  EXIT ;  /* 0x000000000000794d */ /* 0x000fea0003800000 */
.L_x_14510:
        /* <DEDUP_REMOVED lines=10> */
.L_x_14513:
[----:B------:R-:W0:Y:S02]  /*b8b0*/  I2F.U16 R2, R2 ;  /* 0x0000000200027306 */ /* 0x000e240000101000 */
[----:B0-----:R-:W-:-:S04]  /*b8c0*/  F2FP.F16.F32.PACK_AB R3, RZ, R2 ;  /* 0x00000002ff03723e */ /* 0x001fc800000000ff */
[----:B------:R-:W-:-:S05]  /*b8d0*/  PRMT R3, R3, 0x5410, RZ ;  /* 0x0000541003037816 */ /* 0x000fca00000000ff */
[----:B------:R-:W-:Y:S01]  /*b8e0*/  STG.E desc[UR36][R16.64], R3 ;  /* 0x0000000310007986 */ /* 0x000fe2000c101924 */
[----:B------:R-:W-:Y:S05]  /*b8f0*/  EXIT ;  /* 0x000000000000794d */ /* 0x000fea0003800000 */
.L_x_14512:
[----:B------:R-:W0:Y:S02]  /*b900*/  I2F.F64.U16 R2, R2 ;  /* 0x0000000200027312 */ /* 0x000e240000101800 */
[----:B0-----:R-:W-:Y:S01]  /*b910*/  STG.E.64 desc[UR36][R16.64], R2 ;  /* 0x0000000210007986 */ /* 0x001fe2000c101b24 */
[----:B------:R-:W-:Y:S05]  /*b920*/  EXIT ;  /* 0x000000000000794d */ /* 0x000fea0003800000 */
.L_x_14503:
        /* <DEDUP_REMOVED lines=13> */
.L_x_14516:
[----:B------:R-:W0:Y:S01]  /*ba00*/  I2F.F64.U16 R4, R2 ;  /* 0x0000000200047312 */ /* 0x000e220000101800 */
[----:B------:R-:W-:-:S05]  /*ba10*/  CS2R R6, SRZ ;  /* 0x0000000000067805 */ /* 0x000fca000001ff00 */
[----:B0-----:R-:W-:Y:S01]  /*ba20*/  STG.E.128 desc[UR36][R16.64], R4 ;  /* 0x0000000410007986 */ /* 0x001fe2000c101d24 */
[----:B------:R-:W-:Y:S05]  /*ba30*/  EXIT ;  /* 0x000000000000794d */ /* 0x000fea0003800000 */
.L_x_14515:
        /* <DEDUP_REMOVED lines=21> */
.L_x_14520:
[----:B------:R-:W-:Y:S05]  /*bb90*/  BSYNC B0 ;  /* 0x0000000000007941 */ /* 0x000fea0003800000 */
.L_x_14519:
[----:B------:R-:W-:-:S05]  /*bba0*/  LOP3.LUT R3, R0, R3, RZ, 0xfc, !PT ;  /* 0x0000000300037212 */ /* 0x000fca00078efcff */
[----:B------:R-:W-:Y:S01]  /*bbb0*/  STG.E.U8 desc[UR36][R16.64], R3 ;  /* 0x0000000310007986 */ /* 0x000fe2000c101124 */
[----:B------:R-:W-:Y:S05]  /*bbc0*/  EXIT ;  /* 0x000000000000794d */ /* 0x000fea0003800000 */
.L_x_14518:
        /* <DEDUP_REMOVED lines=13> */
.L_x_14522:
[----:B------:R-:W-:Y:S01]  /*bca0*/  IMAD.MOV.U32 R0, RZ, RZ, 0x7f ;  /* 0x0000007fff007424 */ /* 0x000fe200078e00ff */
[----:B------:R-:W-:-:S04]  /*bcb0*/  ISETP.GT.U32.AND P0, PT, R3, 0x7f800000, PT ;  /* 0x7f8000000300780c */ /* 0x000fc80003f04070 */
[----:B------:R-:W-:-:S09]  /*bcc0*/  SEL R0, R0, 0x7c, P0 ;  /* 0x0000007c00007807 */ /* 0x000fd20000000000 */
.L_x_14523:
[----:B------:R-:W-:Y:S05]  /*bcd0*/  BSYNC B0 ;  /* 0x0000000000007941 */ /* 0x000fea0003800000 */
.L_x_14521:
[----:B------:R-:W-:-:S04]  /*bce0*/  LOP3.LUT R2, R5, 0x80000000, RZ, 0xc0, !PT ;  /* 0x8000000005027812 */ /* 0x000fc800078ec0ff */
[----:B------:R-:W-:-:S04]  /*bcf0*/  SHF.R.U32.HI R3, RZ, 0x18, R2 ;  /* 0x00000018ff037819 */ /* 0x000fc80000011602 */
[----:B------:R-:W-:-:S05]  /*bd00*/  LOP3.LUT R3, R0, R3, RZ, 0xfc, !PT ;  /* 0x0000000300037212 */ /* 0x000fca00078efcff */
[----:B------:R-:W-:Y:S01]  /*bd10*/  STG.E.U8 desc[UR36][R16.64], R3 ;  /* 0x0000000310007986 */ /* 0x000fe2000c101124 */
[----:B------:R-:W-:Y:S05]  /*bd20*/  EXIT ;  /* 0x000000000000794d */ /* 0x000fea0003800000 */
.L_x_14517:
[----:B------:R-:W0:Y:S02]  /*bd30*/  I2F.U16 R0, R2 ;  /* 0x0000000200007306 */ /* 0x000e240000101000 */
[----:B0-----:R-:W-:-:S05]  /*bd40*/  F2FP.BF16.F32.PACK_AB R0, RZ, R0 ;  /* 0x00000000ff00723e */ /* 0x001fca00000010ff */
[----:B------:R-:W-:Y:S01]  /*bd50*/  STG.E.U16 desc[UR36][R16.64], R0 ;  /* 0x0000000010007986 */ /* 0x000fe2000c101524 */
[----:B------:R-:W-:Y:S05]  /*bd60*/  EXIT ;  /* 0x000000000000794d */ /* 0x000fea0003800000 */
.L_x_14514:
        /* <DEDUP_REMOVED lines=10> */
.L_x_14526:
        /* <DEDUP_REMOVED lines=17> */
.L_x_14529:
[----:B------:R-:W-:-:S04]  /*bf20*/  LOP3.LUT R2, R5, 0x80000000, RZ, 0xc0, !PT ;  /* 0x8000000005027812 */ /* 0x000fc800078ec0ff */
[----:B------:R-:W-:-:S04]  /*bf30*/  SHF.R.U32.HI R3, RZ, 0x18, R2 ;  /* 0x00000018ff037819 */ /* 0x000fc80000011602 */
[----:B------:R-:W-:-:S04]  /*bf40*/  LOP3.LUT R0, R0, R3, RZ, 0xfc, !PT ;  /* 0x0000000300007212 */ /* 0x000fc800078efcff */
[----:B------:R-:W-:-:S07]  /*bf50*/  PRMT R8, R0, 0x7610, R8 ;  /* 0x0000761000087816 */ /* 0x000fce0000000008 */
.L_x_14528:
[----:B------:R-:W-:Y:S05]  /*bf60*/  BSYNC B0 ;  /* 0x0000000000007941 */ /* 0x000fea0003800000 */
.L_x_14527:
[----:B------:R-:W-:Y:S01]  /*bf70*/  STG.E.U8 desc[UR36][R16.64], R8 ;  /* 0x0000000810007986 */ /* 0x000fe2000c101124 */
[----:B------:R-:W-:Y:S05]  /*bf80*/  EXIT ;  /* 0x000000000000794d */ /* 0x000fea0003800000 */
.L_x_14525:
        /* <DEDUP_REMOVED lines=17> */
.L_x_14532:
[----:B------:R-:W-:-:S04]  /*c0a0*/  LOP3.LUT R2, R5, 0x80000000, RZ, 0xc0, !PT ;  /* 0x8000000005027812 */ /* 0x000fc800078ec0ff */
[----:B------:R-:W-:-:S04]  /*c0b0*/  SHF.R.U32.HI R3, RZ, 0x18, R2 ;  /* 0x00000018ff037819 */ /* 0x000fc80000011602 */
[----:B------:R-:W-:-:S04]  /*c0c0*/  LOP3.LUT R0, R0, R3, RZ, 0xfc, !PT ;  /* 0x0000000300007212 */ /* 0x000fc800078efcff */
[----:B------:R-:W-:-:S07]  /*c0d0*/  PRMT R8, R0, 0x7610, R8 ;  /* 0x0000761000087816 */ /* 0x000fce0000000008 */
.L_x_14531:
[----:B------:R-:W-:Y:S05]  /*c0e0*/  BSYNC B0 ;  /* 0x0000000000007941 */ /* 0x000fea0003800000 */
.L_x_14530:
[----:B------:R-:W-:Y:S01]  /*c0f0*/  STG.E.U8 desc[UR36][R16.64], R8 ;  /* 0x0000000810007986 */ /* 0x000fe2000c101124 */
[----:B------:R-:W-:Y:S05]  /*c100*/  EXIT ;  /* 0x000000000000794d */ /* 0x000fea0003800000 */
.L_x_14524:
        /* <DEDUP_REMOVED lines=22> */
.L_x_14507:
        /* <DEDUP_REMOVED lines=16> */
.L_x_14535:
[----:B------:R-:W-:Y:S05]  /*c370*/  EXIT ;  /* 0x000000000000794d */ /* 0x000fea0003800000 */
.L_x_14534:
[----:B------:R-:W-:-:S05]  /*c380*/  IMAD.MOV.U32 R3, RZ, RZ, RZ ;  /* 0x000000ffff037224 */ /* 0x000fca00078e00ff */
[----:B------:R-:W-:Y:S01]  /*c390*/  STG.E.64 desc[UR36][R16.64], R2 ;  /* 0x0000000210007986 */ /* 0x000fe2000c101b24 */
[----:B------:R-:W-:Y:S05]  /*c3a0*/  EXIT ;  /* 0x000000000000794d */ /* 0x000fea0003800000 */
.L_x_14533:
[----:B------:R-:W-:Y:S01]  /*c3b0*/  STG.E desc[UR36][R16.64], R2 ;  /* 0x0000000210007986 */ /* 0x000fe2000c101924 */
[----:B------:R-:W-:Y:S05]  /*c3c0*/  EXIT ;  /* 0x000000000000794d */ /* 0x000fea0003800000 */
.L_x_14536:
        /* <DEDUP_REMOVED lines=11> */
.L_x_36277:


//--------------------- .text._ZN2at6native27unrolled_elementwise_kernelIZZZNS0_21clamp_min_kernel_cudaERNS_18TensorIteratorBaseERKN3c106ScalarEENKUlvE_clEvENKUlvE_clEvEUlhE_St5arrayIPcLm2EELi4E23TrivialOffsetCalculatorILi1EjESF_NS0_6memory12LoadWithCastILi1EEENSG_13StoreWithCastILi1EEEEEviT_T0_T2_T3_T4_T5_ --------------------------
	.section	.text._ZN2at6native27unrolled_elementwise_kernelIZZZNS0_21clamp_min_kernel_cudaERNS_18TensorIteratorBaseERKN3c106ScalarEENKUlvE_clEvENKUlvE_clEvEUlhE_St5arrayIPcLm2EELi4E23TrivialOffsetCalculatorILi1EjESF_NS0_6memory12LoadWithCastILi1EEENSG_13StoreWithCastILi1EEEEEviT_T0_T2_T3_T4_T5_,"ax",@progbits
	.align	128
        .global         _ZN2at6native27unrolled_elementwise_kernelIZZZNS0_21clamp_min_kernel_cudaERNS_18TensorIteratorBaseERKN3c106ScalarEENKUlvE_clEvENKUlvE_clEvEUlhE_St5arrayIPcLm2EELi4E23TrivialOffsetCalculatorILi1EjESF_NS0_6memory12LoadWithCastILi1EEENSG_13StoreWithCastILi1EEEEEviT_T0_T2_T3_T4_T5_
        .type           _ZN2at6native27unrolled_elementwise_kernelIZZZNS0_21clamp_min_kernel_cudaERNS_18TensorIteratorBaseERKN3c106ScalarEENKUlvE_clEvENKUlvE_clEvEUlhE_St5arrayIPcLm2EELi4E23TrivialOffsetCalculatorILi1EjESF_NS0_6memory12LoadWithCastILi1EEENSG_13StoreWithCastILi1EEEEEviT_T0_T2_T3_T4_T5_,@function
        .size           _ZN2at6native27unrolled_elementwise_kernelIZZZNS0_21clamp_min_kernel_cudaERNS_18TensorIteratorBaseERKN3c106ScalarEENKUlvE_clEvENKUlvE_clEvEUlhE_St5arrayIPcLm2EELi4E23TrivialOffsetCalculatorILi1EjESF_NS0_6memory12LoadWithCastILi1EEENSG_13StoreWithCastILi1EEEEEviT_T0_T2_T3_T4_T5_,(.L_x_36278 - _ZN2at6native27unrolled_elementwise_kernelIZZZNS0_21clamp_min_kernel_cudaERNS_18TensorIteratorBaseERKN3c106ScalarEENKUlvE_clEvENKUlvE_clEvEUlhE_St5arrayIPcLm2EELi4E23TrivialOffsetCalculatorILi1EjESF_NS0_6memory12LoadWithCastILi1EEENSG_13StoreWithCastILi1EEEEEviT_T0_T2_T3_T4_T5_)
        .other          _ZN2at6native27unrolled_elementwise_kernelIZZZNS0_21clamp_min_kernel_cudaERNS_18TensorIteratorBaseERKN3c106ScalarEENKUlvE_clEvENKUlvE_clEvEUlhE_St5arrayIPcLm2EELi4E23TrivialOffsetCalculatorILi1EjESF_NS0_6memory12LoadWithCastILi1EEENSG_13StoreWithCastILi1EEEEEviT_T0_T2_T3_T4_T5_,@"STO_CUDA_ENTRY STV_DEFAULT"
_ZN2at6native27unrolled_elementwise_kernelIZZZNS0_21clamp_min_kernel_cudaERNS_18TensorIteratorBaseERKN3c106ScalarEENKUlvE_clEvENKUlvE_clEvEUlhE_St5arrayIPcLm2EELi4E23TrivialOffsetCalculatorILi1EjESF_NS0_6memory12LoadWithCastILi1EEENSG_13StoreWithCastILi1EEEEEviT_T0_T2_T3_T4_T5_:
.text._ZN2at6native27unrolled_elementwise_kernelIZZZNS0_21clamp_min_kernel_cudaERNS_18TensorIteratorBaseERKN3c106ScalarEENKUlvE_clEvENKUlvE_clEvEUlhE_St5arrayIPcLm2EELi4E23TrivialOffsetCalculatorILi1EjESF_NS0_6memory12LoadWithCastILi1EEENSG_13StoreWithCastILi1EEEEEviT_T0_T2_T3_T4_T5_:
        /* <DEDUP_REMOVED lines=31> */
.L_x_14542:
[----:B------:R3:W5:Y:S01]  /*01f0*/  LDG.E.U8 R18, desc[UR36][R4.64] ;  /* 0x0000002404127981 */ /* 0x000762000c1e1100 */
[----:B------:R-:W-:Y:S05]  /*0200*/  BRA `(.L_x_14544) ;  /* 0x0000000c00687947 */ /* 0x000fea0003800000 */
.L_x_14541:
        /* <DEDUP_REMOVED lines=8> */
.L_x_14546:
[----:B------:R1:W5:Y:S01]  /*0290*/  LDG.E.U8 R18, desc[UR36][R4.64] ;  /* 0x0000002404127981 */ /* 0x000362000c1e1100 */
[----:B------:R-:W-:Y:S05]  /*02a0*/  BRA `(.L_x_14544) ;  /* 0x0000000c00407947 */ /* 0x000fea0003800000 */
.L_x_14545:
[----:B------:R2:W5:Y:S01]  /*02b0*/  LDG.E.U16 R18, desc[UR36][R4.64] ;  /* 0x0000002404127981 */ /* 0x000562000c1e1500 */
[----:B------:R-:W-:Y:S05]  /*02c0*/  BRA `(.L_x_14544) ;  /* 0x0000000c00387947 */ /* 0x000fea0003800000 */
.L_x_14540:
        /* <DEDUP_REMOVED lines=10> */
.L_x_14548:
[----:B------:R-:W2:Y:S02]  /*0370*/  LDG.E.U16 R2, desc[UR36][R4.64] ;  /* 0x0000002404027981 */ /* 0x000ea4000c1e1500 */
[----:B--2---:R-:W-:-:S06]  /*0380*/  HADD2.F32 R2, -RZ, R2.H0_H0 ;  /* 0x20000002ff027230 */ /* 0x004fcc0000004100 */
[----:B------:R-:W0:Y:S02]  /*0390*/  F2I.S64.TRUNC R2, R2 ;  /* 0x0000000200027311 */ /* 0x000e24000020d900 */
[----:B0-----:R-:W-:Y:S01]  /*03a0*/  PRMT R18, R2, 0x7610, R18 ;  /* 0x0000761002127816 */ /* 0x001fe20000000012 */
[----:B------:R-:W-:Y:S06]  /*03b0*/  BRA `(.L_x_14544) ;  /* 0x0000000800fc7947 */ /* 0x000fec0003800000 */
.L_x_14547:
        /* <DEDUP_REMOVED lines=10> */
.L_x_14550:
[----:B------:R-:W2:Y:S02]  /*0460*/  LDG.E.U16 R4, desc[UR36][R4.64] ;  /* 0x0000002404047981 */ /* 0x000ea4000c1e1500 */
[----:B--2---:R-:W-:-:S06]  /*0470*/  HADD2.F32 R2, -RZ, R4.H0_H0 ;  /* 0x20000004ff027230 */ /* 0x004fcc0000004100 */
[----:B------:R-:W0:Y:S02]  /*0480*/  F2I.S64.TRUNC R2, R2 ;  /* 0x0000000200027311 */ /* 0x000e24000020d900 */
[----:B0-----:R-:W-:Y:S01]  /*0490*/  PRMT R18, R2, 0x7610, R18 ;  /* 0x0000761002127816 */ /* 0x001fe20000000012 */
[----:B------:R-:W-:Y:S06]  /*04a0*/  BRA `(.L_x_14544) ;  /* 0x0000000800c07947 */ /* 0x000fec0003800000 */
.L_x_14549:
[----:B------:R-:W2:Y:S02]  /*04b0*/  LDG.E.64 R2, desc[UR36][R4.64] ;  /* 0x0000002404027981 */ /* 0x000ea4000c1e1b00 */
[----:B--2---:R-:W0:Y:S02]  /*04c0*/  F2I.S64.F64.TRUNC R2, R2 ;  /* 0x0000000200027311 */ /* 0x004e24000030d900 */
[----:B0-----:R-:W-:Y:S01]  /*04d0*/  PRMT R18, R2, 0x7610, R18 ;  /* 0x0000761002127816 */ /* 0x001fe20000000012 */
[----:B------:R-:W-:Y:S06]  /*04e0*/  BRA `(.L_x_14544) ;  /* 0x0000000800b07947 */ /* 0x000fec0003800000 */
.L_x_14539:
        /* <DEDUP_REMOVED lines=12> */
.L_x_14553:
[----:B------:R-:W2:Y:S02]  /*05b0*/  LDG.E.64 R4, desc[UR36][R4.64] ;  /* 0x0000002404047981 */ /* 0x000ea4000c1e1b00 */
[----:B--2---:R-:W0:Y:S02]  /*05c0*/  F2I.S64.F64.TRUNC R2, R4 ;  /* 0x0000000400027311 */ /* 0x004e24000030d900 */
[----:B0-----:R-:W-:Y:S01]  /*05d0*/  PRMT R18, R2, 0x7610, R18 ;  /* 0x0000761002127816 */ /* 0x001fe20000000012 */
[----:B------:R-:W-:Y:S06]  /*05e0*/  BRA `(.L_x_14544) ;  /* 0x0000000800707947 */ /* 0x000fec0003800000 */
.L_x_14552:
        /* <DEDUP_REMOVED lines=28> */
.L_x_14555:
        /* <DEDUP_REMOVED lines=16> */
.L_x_14554:
[----:B------:R-:W2:Y:S02]  /*08b0*/  LDG.E.U16 R2, desc[UR36][R4.64] ;  /* 0x0000002404027981 */ /* 0x000ea4000c1e1500 */
[----:B--2---:R-:W-:-:S06]  /*08c0*/  IMAD.U32 R2, R2, 0x10000, RZ ;  /* 0x0001000002027824 */ /* 0x004fcc00078e00ff */
[----:B------:R-:W0:Y:S02]  /*08d0*/  F2I.S64.TRUNC R2, R2 ;  /* 0x0000000200027311 */ /* 0x000e24000020d900 */
[----:B0-----:R-:W-:Y:S01]  /*08e0*/  PRMT R18, R2, 0x7610, R18 ;  /* 0x0000761002127816 */ /* 0x001fe20000000012 */
[----:B------:R-:W-:Y:S06]  /*08f0*/  BRA `(.L_x_14544) ;  /* 0x0000000400ac7947 */ /* 0x000fec0003800000 */
.L_x_14551:
        /* <DEDUP_REMOVED lines=10> */
.L_x_14558:
        /* <DEDUP_REMOVED lines=21> */
.L_x_14562:
[----:B------:R-:W-:Y:S05]  /*0af0*/  BSYNC B1 ;  /* 0x0000000000017941 */ /* 0x000fea0003800000 */
.L_x_14561:
[----:B------:R-:W-:Y:S01]  /*0b00*/  IMAD.SHL.U32 R2, R2, 0x100000, RZ ;  /* 0x0010000002027824 */ /* 0x000fe200078e00ff */
[----:B------:R-:W-:-:S04]  /*0b10*/  LEA R3, R0, 0x3b800000, 0x17 ;  /* 0x3b80000000037811 */ /* 0x000fc800078eb8ff */
[----:B------:R-:W-:-:S07]  /*0b20*/  LOP3.LUT R2, R3, R2, R4, 0xfe, !PT ;  /* 0x0000000203027212 */ /* 0x000fce00078efe04 */
.L_x_14560:
[----:B------:R-:W-:Y:S05]  /*0b30*/  BSYNC B0 ;  /* 0x0000000000007941 */ /* 0x000fea0003800000 */
.L_x_14559:
[----:B------:R-:W0:Y:S02]  /*0b40*/  F2I.S64.TRUNC R2, R2 ;  /* 0x0000000200027311 */ /* 0x000e24000020d900 */
[----:B0-----:R-:W-:Y:S01]  /*0b50*/  PRMT R18, R2, 0x7610, R18 ;  /* 0x0000761002127816 */ /* 0x001fe20000000012 */
[----:B------:R-:W-:Y:S06]  /*0b60*/  BRA `(.L_x_14544) ;  /* 0x0000000400107947 */ /* 0x000fec0003800000 */
.L_x_14557:
        /* <DEDUP_REMOVED lines=21> */
.L_x_14566:
[----:B------:R-:W-:Y:S05]  /*0cc0*/  BSYNC B1 ;  /* 0x0000000000017941 */ /* 0x000fea0003800000 */
.L_x_14565:
[----:B------:R-:W-:Y:S01]  /*0cd0*/  IMAD.SHL.U32 R2, R2, 0x200000, RZ ;  /* 0x0020000002027824 */ /* 0x000fe200078e00ff */
[----:B------:R-:W-:-:S04]  /*0ce0*/  LEA R3, R0, 0x37800000, 0x17 ;  /* 0x3780000000037811 */ /* 0x000fc800078eb8ff */
[----:B------:R-:W-:-:S07]  /*0cf0*/  LOP3.LUT R2, R3, R2, R4, 0xfe, !PT ;  /* 0x0000000203027212 */ /* 0x000fce00078efe04 */
.L_x_14564:
[----:B------:R-:W-:Y:S05]  /*0d00*/  BSYNC B0 ;  /* 0x0000000000007941 */ /* 0x000fea0003800000 */
.L_x_14563:
[----:B------:R-:W0:Y:S02]  /*0d10*/  F2I.S64.TRUNC R2, R2 ;  /* 0x0000000200027311 */ /* 0x000e24000020d900 */
[----:B0-----:R-:W-:Y:S01]  /*0d20*/  PRMT R18, R2, 0x7610, R18 ;  /* 0x0000761002127816 */ /* 0x001fe20000000012 */
[----:B------:R-:W-:Y:S06]  /*0d30*/  BRA `(.L_x_14544) ;  /* 0x00000000009c7947 */ /* 0x000fec0003800000 */
.L_x_14556:
        /* <DEDUP_REMOVED lines=14> */
.L_x_14570:
[----:B------:R-:W-:Y:S05]  /*0e20*/  BSYNC B0 ;  /* 0x0000000000007941 */ /* 0x000fea0003800000 */
.L_x_14569:
[----:B------:R-:W0:Y:S02]  /*0e30*/  F2I.S64.TRUNC R2, R2 ;  /* 0x0000000200027311 */ /* 0x000e24000020d900 */
[----:B0-----:R-:W-:Y:S01]  /*0e40*/  PRMT R18, R2, 0x7610, R18 ;  /* 0x0000761002127816 */ /* 0x001fe20000000012 */
[----:B------:R-:W-:Y:S06]  /*0e50*/  BRA `(.L_x_14544) ;  /* 0x0000000000547947 */ /* 0x000fec0003800000 */
.L_x_14543:
        /* <DEDUP_REMOVED lines=16> */
.L_x_14571:
[----:B------:R-:W-:Y:S01]  /*0f60*/  PRMT R18, RZ, 0x7610, R18 ;  /* 0x00007610ff127816 */ /* 0x000fe20000000012 */
[----:B------:R-:W-:Y:S06]  /*0f70*/  BRA `(.L_x_14544) ;  /* 0x00000000000c7947 */ /* 0x000fec0003800000 */
.L_x_14568:
[----:B------:R0:W5:Y:S01]  /*0f80*/  LDG.E.U8 R18, desc[UR36][R4.64] ;  /* 0x0000002404127981 */ /* 0x000162000c1e1100 */
[----:B------:R-:W-:Y:S05]  /*0f90*/  BRA `(.L_x_14544) ;  /* 0x0000000000047947 */ /* 0x000fea0003800000 */
.L_x_14567:
[----:B------:R0:W5:Y:S02]  /*0fa0*/  LDG.E.U8 R18, desc[UR36][R4.64] ;  /* 0x0000002404127981 */ /* 0x000164000c1e1100 */
.L_x_14544:
[----:B------:R-:W1:Y:S02]  /*0fb0*/  S2R R19, SR_TID.X ;  /* 0x0000000000137919 */ /* 0x000e640000002100 */
[----:B-1----:R-:W-:-:S07]  /*0fc0*/  VIADD R19, R19, 0x80 ;  /* 0x0000008013137836 */ /* 0x002fce0000000000 */
.L_x_14538:
[----:B------:R-:W-:Y:S05]  /*0fd0*/  BSYNC B6 ;  /* 0x0000000000067941 */ /* 0x000fea0003800000 */
.L_x_14537:
        /* <DEDUP_REMOVED lines=23> */
.L_x_14577:
[----:B------:R0:W5:Y:S01]  /*1150*/  LDG.E.U8 R17, desc[UR36][R4.64] ;  /* 0x0000002404117981 */ /* 0x000162000c1e1100 */
[----:B------:R-:W-:Y:S05]  /*1160*/  BRA `(.L_x_14579) ;  /* 0x0000000c00647947 */ /* 0x000fea0003800000 */
.L_x_14576:
        /* <DEDUP_REMOVED lines=8> */
.L_x_14581:
[----:B------:R4:W5:Y:S01]  /*11f0*/  LDG.E.U8 R17, desc[UR36][R4.64] ;  /* 0x0000002404117981 */ /* 0x000962000c1e1100 */
[----:B------:R-:W-:Y:S05]  /*1200*/  BRA `(.L_x_14579) ;  /* 0x0000000c003c7947 */ /* 0x000fea0003800000 */
.L_x_14580:
[----:B------:R0:W5:Y:S01]  /*1210*/  LDG.E.U16 R17, desc[UR36][R4.64] ;  /* 0x0000002404117981 */ /* 0x000162000c1e1500 */
[----:B------:R-:W-:Y:S05]  /*1220*/  BRA `(.L_x_14579) ;  /* 0x0000000c00347947 */ /* 0x000fea0003800000 */
.L_x_14575:
        /* <DEDUP_REMOVED lines=10> */
.L_x_14583:
[----:B------:R-:W2:Y:S02]  /*12d0*/  LDG.E.U16 R2, desc[UR36][R4.64] ;  /* 0x0000002404027981 */ /* 0x000ea4000c1e1500 */
[----:B--2---:R-:W-:-:S06]  /*12e0*/  HADD2.F32 R2, -RZ, R2.H0_H0 ;  /* 0x20000002ff027230 */ /* 0x004fcc0000004100 */
[----:B------:R-:W0:Y:S02]  /*12f0*/  F2I.S64.TRUNC R2, R2 ;  /* 0x0000000200027311 */ /* 0x000e24000020d900 */
[----:B0-----:R-:W-:Y:S01]  /*1300*/  PRMT R17, R2, 0x7610, R17 ;  /* 0x0000761002117816 */ /* 0x001fe20000000011 */
[----:B------:R-:W-:Y:S06]  /*1310*/  BRA `(.L_x_14579) ;  /* 0x0000000800f87947 */ /* 0x000fec0003800000 */
.L_x_14582:
        /* <DEDUP_REMOVED lines=10> */
.L_x_14585:
[----:B------:R-:W2:Y:S02]  /*13c0*/  LDG.E.U16 R4, desc[UR36][R4.64] ;  /* 0x0000002404047981 */ /* 0x000ea4000c1e1500 */
[----:B--2---:R-:W-:-:S06]  /*13d0*/  HADD2.F32 R2, -RZ, R4.H0_H0 ;  /* 0x20000004ff027230 */ /* 0x004fcc0000004100 */
[----:B------:R-:W0:Y:S02]  /*13e0*/  F2I.S64.TRUNC R2, R2 ;  /* 0x0000000200027311 */ /* 0x000e24000020d900 */
[----:B0-----:R-:W-:Y:S01]  /*13f0*/  PRMT R17, R2, 0x7610, R17 ;  /* 0x0000761002117816 */ /* 0x001fe20000000011 */
[----:B------:R-:W-:Y:S06]  /*1400*/  BRA `(.L_x_14579) ;  /* 0x0000000800bc7947 */ /* 0x000fec0003800000 */
.L_x_14584:
[----:B------:R-:W2:Y:S02]  /*1410*/  LDG.E.64 R2, desc[UR36][R4.64] ;  /* 0x0000002404027981 */ /* 0x000ea4000c1e1b00 */
[----:B--2---:R-:W0:Y:S02]  /*1420*/  F2I.S64.F64.TRUNC R2, R2 ;  /* 0x0000000200027311 */ /* 0x004e24000030d900 */
[----:B0-----:R-:W-:Y:S01]  /*1430*/  PRMT R17, R2, 0x7610, R17 ;  /* 0x0000761002117816 */ /* 0x001fe20000000011 */
[----:B------:R-:W-:Y:S06]  /*1440*/  BRA `(.L_x_14579) ;  /* 0x0000000800ac7947 */ /* 0x000fec0003800000 */
.L_x_14574:
        /* <DEDUP_REMOVED lines=12> */
.L_x_14588:
[----:B------:R-:W2:Y:S02]  /*1510*/  LDG.E.64 R4, desc[UR36][R4.64] ;  /* 0x0000002404047981 */ /* 0x000ea4000c1e1b00 */
[----:B--2---:R-:W0:Y:S02]  /*1520*/  F2I.S64.F64.TRUNC R2, R4 ;  /* 0x0000000400027311 */ /* 0x004e24000030d900 */
[----:B0-----:R-:W-:Y:S01]  /*1530*/  PRMT R17, R2, 0x7610, R17 ;  /* 0x0000761002117816 */ /* 0x001fe20000000011 */
[----:B------:R-:W-:Y:S06]  /*1540*/  BRA `(.L_x_14579) ;  /* 0x00000008006c7947 */ /* 0x000fec0003800000 */
.L_x_14587:
        /* <DEDUP_REMOVED lines=28> */
.L_x_14590:
        /* <DEDUP_REMOVED lines=15> */
.L_x_14589:
[----:B------:R-:W2:Y:S02]  /*1800*/  LDG.E.U16 R2, desc[UR36][R4.64] ;  /* 0x0000002404027981 */ /* 0x000ea4000c1e1500 */
[----:B--2---:R-:W-:-:S06]  /*1810*/  IMAD.U32 R2, R2, 0x10000, RZ ;  /* 0x0001000002027824 */ /* 0x004fcc00078e00ff */
[----:B------:R-:W0:Y:S02]  /*1820*/  F2I.S64.TRUNC R2, R2 ;  /* 0x0000000200027311 */ /* 0x000e24000020d900 */
[----:B0-----:R-:W-:Y:S01]  /*1830*/  PRMT R17, R2, 0x7610, R17 ;  /* 0x0000761002117816 */ /* 0x001fe20000000011 */
[----:B------:R-:W-:Y:S06]  /*1840*/  BRA `(.L_x_14579) ;  /* 0x0000000400ac7947 */ /* 0x000fec0003800000 */
.L_x_14586:
        /* <DEDUP_REMOVED lines=10> */
.L_x_14593:
        /* <DEDUP_REMOVED lines=21> */
.L_x_14597:
[----:B------:R-:W-:Y:S05]  /*1a40*/  BSYNC B1 ;  /* 0x0000000000017941 */ /* 0x000fea0003800000 */
.L_x_14596:
[----:B------:R-:W-:Y:S01]  /*1a50*/  IMAD.SHL.U32 R2, R2, 0x100000, RZ ;  /* 0x0010000002027824 */ /* 0x000fe200078e00ff */
[----:B------:R-:W-:-:S04]  /*1a60*/  LEA R3, R0, 0x3b800000, 0x17 ;  /* 0x3b80000000037811 */ /* 0x000fc800078eb8ff */
[----:B------:R-:W-:-:S07]  /*1a70*/  LOP3.LUT R2, R3, R2, R4, 0xfe, !PT ;  /* 0x0000000203027212 */ /* 0x000fce00078efe04 */
.L_x_14595:
[----:B------:R-:W-:Y:S05]  /*1a80*/  BSYNC B0 ;  /* 0x0000000000007941 */ /* 0x000fea0003800000 */
.L_x_14594:
[----:B------:R-:W0:Y:S02]  /*1a90*/  F2I.S64.TRUNC R2, R2 ;  /* 0x0000000200027311 */ /* 0x000e24000020d900 */
[----:B0-----:R-:W-:Y:S01]  /*1aa0*/  PRMT R17, R2, 0x7610, R17 ;  /* 0x0000761002117816 */ /* 0x001fe20000000011 */
[----:B------:R-:W-:Y:S06]  /*1ab0*/  BRA `(.L_x_14579) ;  /* 0x0000000400107947 */ /* 0x000fec0003800000 */
.L_x_14592:
        /* <DEDUP_REMOVED lines=21> */
.L_x_14601:
[----:B------:R-:W-:Y:S05]  /*1c10*/  BSYNC B1 ;  /* 0x0000000000017941 */ /* 0x000fea0003800000 */
.L_x_14600:
[----:B------:R-:W-:Y:S01]  /*1c20*/  IMAD.SHL.U32 R2, R2, 0x200000, RZ ;  /* 0x0020000002027824 */ /* 0x000fe200078e00ff */
[----:B------:R-:W-:-:S04]  /*1c30*/  LEA R3, R0, 0x37800000, 0x17 ;  /* 0x3780000000037811 */ /* 0x000fc800078eb8ff */
[----:B------:R-:W-:-:S07]  /*1c40*/  LOP3.LUT R2, R3, R2, R4, 0xfe, !PT ;  /* 0x0000000203027212 */ /* 0x000fce00078efe04 */
.L_x_14599:
[----:B------:R-:W-:Y:S05]  /*1c50*/  BSYNC B0 ;  /* 0x0000000000007941 */ /* 0x000fea0003800000 */
.L_x_14598:
[----:B------:R-:W0:Y:S02]  /*1c60*/  F2I.S64.TRUNC R2, R2 ;  /* 0x0000000200027311 */ /* 0x000e24000020d900 */
[----:B0-----:R-:W-:Y:S01]  /*1c70*/  PRMT R17, R2, 0x7610, R17 ;  /* 0x0000761002117816 */ /* 0x001fe20000000011 */
[----:B------:R-:W-:Y:S06]  /*1c80*/  BRA `(.L_x_14579) ;  /* 0x00000000009c7947 */ /* 0x000fec0003800000 */
.L_x_14591:
        /* <DEDUP_REMOVED lines=14> */
.L_x_14605:
[----:B------:R-:W-:Y:S05]  /*1d70*/  BSYNC B0 ;  /* 0x0000000000007941 */ /* 0x000fea0003800000 */
.L_x_14604:
[----:B------:R-:W0:Y:S02]  /*1d80*/  F2I.S64.TRUNC R2, R2 ;  /* 0x0000000200027311 */ /* 0x000e24000020d900 */
[----:B0-----:R-:W-:Y:S01]  /*1d90*/  PRMT R17, R2, 0x7610, R17 ;  /* 0x0000761002117816 */ /* 0x001fe20000000011 */
[----:B------:R-:W-:Y:S06]  /*1da0*/  BRA `(.L_x_14579) ;  /* 0x0000000000547947 */ /* 0x000fec0003800000 */
.L_x_14578:
        /* <DEDUP_REMOVED lines=16> */
.L_x_14606:
[----:B------:R-:W-:Y:S01]  /*1eb0*/  PRMT R17, RZ, 0x7610, R17 ;  /* 0x00007610ff117816 */ /* 0x000fe20000000011 */
[----:B------:R-:W-:Y:S06]  /*1ec0*/  BRA `(.L_x_14579) ;  /* 0x00000000000c7947 */ /* 0x000fec0003800000 */
.L_x_14603:
[----:B------:R1:W5:Y:S01]  /*1ed0*/  LDG.E.U8 R17, desc[UR36][R4.64] ;  /* 0x0000002404117981 */ /* 0x000362000c1e1100 */
[----:B------:R-:W-:Y:S05]  /*1ee0*/  BRA `(.L_x_14579) ;  /* 0x0000000000047947 */ /* 0x000fea0003800000 */
.L_x_14602:
[----:B------:R0:W5:Y:S02]  /*1ef0*/  LDG.E.U8 R17, desc[UR36][R4.64] ;  /* 0x0000002404117981 */ /* 0x000164000c1e1100 */
.L_x_14579:
[----:B------:R-:W-:-:S07]  /*1f00*/  VIADD R19, R19, 0x80 ;  /* 0x0000008013137836 */ /* 0x000fce0000000000 */
.L_x_14573:
[----:B------:R-:W-:Y:S05]  /*1f10*/  BSYNC B6 ;  /* 0x0000000000067941 */ /* 0x000fea0003800000 */
.L_x_14572:
        /* <DEDUP_REMOVED lines=25> */
.L_x_14612:
[----:B------:R0:W5:Y:S01]  /*20b0*/  LDG.E.U8 R25, desc[UR36][R4.64] ;  /* 0x0000002404197981 */ /* 0x000162000c1e1100 */
[----:B------:R-:W-:Y:S05]  /*20c0*/  BRA `(.L_x_14614) ;  /* 0x0000000c00647947 */ /* 0x000fea0003800000 */
.L_x_14611:
        /* <DEDUP_REMOVED lines=8> */
.L_x_14616:
[----:B------:R3:W5:Y:S01]  /*2150*/  LDG.E.U8 R25, desc[UR36][R4.64] ;  /* 0x0000002404197981 */ /* 0x000762000c1e1100 */
[----:B------:R-:W-:Y:S05]  /*2160*/  BRA `(.L_x_14614) ;  /* 0x0000000c003c7947 */ /* 0x000fea0003800000 */
.L_x_14615:
[----:B------:R0:W5:Y:S01]  /*2170*/  LDG.E.U16 R25, desc[UR36][R4.64] ;  /* 0x0000002404197981 */ /* 0x000162000c1e1500 */
[----:B------:R-:W-:Y:S05]  /*2180*/  BRA `(.L_x_14614) ;  /* 0x0000000c00347947 */ /* 0x000fea0003800000 */
.L_x_14610:
        /* <DEDUP_REMOVED lines=10> */
.L_x_14618:
[----:B------:R-:W2:Y:S02]  /*2230*/  LDG.E.U16 R2, desc[UR36][R4.64] ;  /* 0x0000002404027981 */ /* 0x000ea4000c1e1500 */
[----:B--2---:R-:W-:-:S06]  /*2240*/  HADD2.F32 R2, -RZ, R2.H0_H0 ;  /* 0x20000002ff027230 */ /* 0x004fcc0000004100 */
[----:B------:R-:W0:Y:S02]  /*2250*/  F2I.S64.TRUNC R2, R2 ;  /* 0x0000000200027311 */ /* 0x000e24000020d900 */
[----:B0-----:R-:W-:Y:S01]  /*2260*/  PRMT R25, R2, 0x7610, R25 ;  /* 0x0000761002197816 */ /* 0x001fe20000000019 */
[----:B------:R-:W-:Y:S06]  /*2270*/  BRA `(.L_x_14614) ;  /* 0x0000000800f87947 */ /* 0x000fec0003800000 */
.L_x_14617:
        /* <DEDUP_REMOVED lines=10> */
.L_x_14620:
[----:B------:R-:W2:Y:S02]  /*2320*/  LDG.E.U16 R4, desc[UR36][R4.64] ;  /* 0x0000002404047981 */ /* 0x000ea4000c1e1500 */
[----:B--2---:R-:W-:-:S06]  /*2330*/  HADD2.F32 R2, -RZ, R4.H0_H0 ;  /* 0x20000004ff027230 */ /* 0x004fcc0000004100 */
[----:B------:R-:W0:Y:S02]  /*2340*/  F2I.S64.TRUNC R2, R2 ;  /* 0x0000000200027311 */ /* 0x000e24000020d900 */
[----:B0-----:R-:W-:Y:S01]  /*2350*/  PRMT R25, R2, 0x7610, R25 ;  /* 0x0000761002197816 */ /* 0x001fe20000000019 */
[----:B------:R-:W-:Y:S06]  /*2360*/  BRA `(.L_x_14614) ;  /* 0x0000000800bc7947 */ /* 0x000fec0003800000 */
.L_x_14619:
[----:B------:R-:W2:Y:S02]  /*2370*/  LDG.E.64 R2, desc[UR36][R4.64] ;  /* 0x0000002404027981 */ /* 0x000ea4000c1e1b00 */
[----:B--2---:R-:W0:Y:S02]  /*2380*/  F2I.S64.F64.TRUNC R2, R2 ;  /* 0x0000000200027311 */ /* 0x004e24000030d900 */
[----:B0-----:R-:W-:Y:S01]  /*2390*/  PRMT R25, R2, 0x7610, R25 ;  /* 0x0000761002197816 */ /* 0x001fe20000000019 */
[----:B------:R-:W-:Y:S06]  /*23a0*/  BRA `(.L_x_14614) ;  /* 0x0000000800ac7947 */ /* 0x000fec0003800000 */
.L_x_14609:
        /* <DEDUP_REMOVED lines=12> */
.L_x_14623:
[----:B------:R-:W2:Y:S02]  /*2470*/  LDG.E.64 R4, desc[UR36][R4.64] ;  /* 0x0000002404047981 */ /* 0x000ea4000c1e1b00 */
[----:B--2---:R-:W0:Y:S02]  /*2480*/  F2I.S64.F64.TRUNC R2, R4 ;  /* 0x0000000400027311 */ /* 0x004e24000030d900 */
[----:B0-----:R-:W-:Y:S01]  /*2490*/  PRMT R25, R2, 0x7610, R25 ;  /* 0x0000761002197816 */ /* 0x001fe20000000019 */
[----:B------:R-:W-:Y:S06]  /*24a0*/  BRA `(.L_x_14614) ;  /* 0x00000008006c7947 */ /* 0x000fec0003800000 */
.L_x_14622:
        /* <DEDUP_REMOVED lines=28> */
.L_x_14625:
        /* <DEDUP_REMOVED lines=15> */
.L_x_14624:
[----:B------:R-:W2:Y:S02]  /*2760*/  LDG.E.U16 R2, desc[UR36][R4.64] ;  /* 0x0000002404027981 */ /* 0x000ea4000c1e1500 */
[----:B--2---:R-:W-:-:S06]  /*2770*/  IMAD.U32 R2, R2, 0x10000, RZ ;  /* 0x0001000002027824 */ /* 0x004fcc00078e00ff */
[----:B------:R-:W0:Y:S02]  /*2780*/  F2I.S64.TRUNC R2, R2 ;  /* 0x0000000200027311 */ /* 0x000e24000020d900 */
[----:B0-----:R-:W-:Y:S01]  /*2790*/  PRMT R25, R2, 0x7610, R25 ;  /* 0x0000761002197816 */ /* 0x001fe20000000019 */
[----:B------:R-:W-:Y:S06]  /*27a0*/  BRA `(.L_x_14614) ;  /* 0x0000000400ac7947 */ /* 0x000fec0003800000 */
.L_x_14621:
        /* <DEDUP_REMOVED lines=10> */
.L_x_14628:
        /* <DEDUP_REMOVED lines=21> */
.L_x_14632:
[----:B------:R-:W-:Y:S05]  /*29a0*/  BSYNC B1 ;  /* 0x0000000000017941 */ /* 0x000fea0003800000 */
.L_x_14631:
[----:B------:R-:W-:Y:S01]  /*29b0*/  IMAD.SHL.U32 R2, R2, 0x100000, RZ ;  /* 0x0010000002027824 */ /* 0x000fe200078e00ff */
[----:B------:R-:W-:-:S04]  /*29c0*/  LEA R3, R0, 0x3b800000, 0x17 ;  /* 0x3b80000000037811 */ /* 0x000fc800078eb8ff */
[----:B------:R-:W-:-:S07]  /*29d0*/  LOP3.LUT R2, R3, R2, R4, 0xfe, !PT ;  /* 0x0000000203027212 */ /* 0x000fce00078efe04 */
.L_x_14630:
[----:B------:R-:W-:Y:S05]  /*29e0*/  BSYNC B0 ;  /* 0x0000000000007941 */ /* 0x000fea0003800000 */
.L_x_14629:
[----:B------:R-:W0:Y:S02]  /*29f0*/  F2I.S64.TRUNC R2, R2 ;  /* 0x0000000200027311 */ /* 0x000e24000020d900 */
[----:B0-----:R-:W-:Y:S01]  /*2a00*/  PRMT R25, R2, 0x7610, R25 ;  /* 0x0000761002197816 */ /* 0x001fe20000000019 */
[----:B------:R-:W-:Y:S06]  /*2a10*/  BRA `(.L_x_14614) ;  /* 0x0000000400107947 */ /* 0x000fec0003800000 */
.L_x_14627:
        /* <DEDUP_REMOVED lines=21> */
.L_x_14636:
[----:B------:R-:W-:Y:S05]  /*2b70*/  BSYNC B1 ;  /* 0x0000000000017941 */ /* 0x000fea0003800000 */
.L_x_14635:
[----:B------:R-:W-:Y:S01]  /*2b80*/  IMAD.SHL.U32 R2, R2, 0x200000, RZ ;  /* 0x0020000002027824 */ /* 0x000fe200078e00ff */
[----:B------:R-:W-:-:S04]  /*2b90*/  LEA R3, R0, 0x37800000, 0x17 ;  /* 0x3780000000037811 */ /* 0x000fc800078eb8ff */
[----:B------:R-:W-:-:S07]  /*2ba0*/  LOP3.LUT R2, R3, R2, R4, 0xfe, !PT ;  /* 0x0000000203027212 */ /* 0x000fce00078efe04 */
.L_x_14634:
[----:B------:R-:W-:Y:S05]  /*2bb0*/  BSYNC B0 ;  /* 0x0000000000007941 */ /* 0x000fea0003800000 */
.L_x_14633:
[----:B------:R-:W0:Y:S02]  /*2bc0*/  F2I.S64.TRUNC R2, R2 ;  /* 0x0000000200027311 */ /* 0x000e24000020d900 */
[----:B0-----:R-:W-:Y:S01]  /*2bd0*/  PRMT R25, R2, 0x7610, R25 ;  /* 0x0000761002197816 */ /* 0x001fe20000000019 */
[----:B------:R-:W-:Y:S06]  /*2be0*/  BRA `(.L_x_14614) ;  /* 0x00000000009c7947 */ /* 0x000fec0003800000 */
.L_x_14626:
        /* <DEDUP_REMOVED lines=14> */
.L_x_14640:
[----:B------:R-:W-:Y:S05]  /*2cd0*/  BSYNC B0 ;  /* 0x0000000000007941 */ /* 0x000fea0003800000 */
.L_x_14639:
[----:B------:R-:W0:Y:S02]  /*2ce0*/  F2I.S64.TRUNC R2, R2 ;  /* 0x0000000200027311 */ /* 0x000e24000020d900 */
[----:B0-----:R-:W-:Y:S01]  /*2cf0*/  PRMT R25, R2, 0x7610, R25 ;  /* 0x0000761002197816 */ /* 0x001fe20000000019 */
[----:B------:R-:W-:Y:S06]  /*2d00*/  BRA `(.L_x_14614) ;  /* 0x0000000000547947 */ /* 0x000fec0003800000 */
.L_x_14613:
        /* <DEDUP_REMOVED lines=16> */
.L_x_14641:
[----:B------:R-:W-:Y:S01]  /*2e10*/  PRMT R25, RZ, 0x7610, R25 ;  /* 0x00007610ff197816 */ /* 0x000fe20000000019 */
[----:B------:R-:W-:Y:S06]  /*2e20*/  BRA `(.L_x_14614) ;  /* 0x00000000000c7947 */ /* 0x000fec0003800000 */
.L_x_14638:
[----:B------:R2:W5:Y:S01]  /*2e30*/  LDG.E.U8 R25, desc[UR36][R4.64] ;  /* 0x0000002404197981 */ /* 0x000562000c1e1100 */
[----:B------:R-:W-:Y:S05]  /*2e40*/  BRA `(.L_x_14614) ;  /* 0x0000000000047947 */ /* 0x000fea0003800000 */
.L_x_14637:
[----:B------:R1:W5:Y:S02]  /*2e50*/  LDG.E.U8 R25, desc[UR36][R4.64] ;  /* 0x0000002404197981 */ /* 0x000364000c1e1100 */
.L_x_14614:
[----:B------:R-:W-:-:S07]  /*2e60*/  VIADD R19, R19, 0x80 ;  /* 0x0000008013137836 */ /* 0x000fce0000000000 */
.L_x_14608:
[----:B------:R-:W-:Y:S05]  /*2e70*/  BSYNC B6 ;  /* 0x0000000000067941 */ /* 0x000fea0003800000 */
.L_x_14607:
        /* <DEDUP_REMOVED lines=23> */
.L_x_14647:
[----:B------:R0:W5:Y:S01]  /*2ff0*/  LDG.E.U8 R24, desc[UR36][R4.64] ;  /* 0x0000002404187981 */ /* 0x000162000c1e1100 */
[----:B------:R-:W-:Y:S05]  /*3000*/  BRA `(.L_x_14643) ;  /* 0x0000000c00607947 */ /* 0x000fea0003800000 */
.L_x_14646:
        /* <DEDUP_REMOVED lines=8> */
.L_x_14650:
[----:B------:R0:W5:Y:S01]  /*3090*/  LDG.E.U8 R24, desc[UR36][R4.64] ;  /* 0x0000002404187981 */ /* 0x000162000c1e1100 */
[----:B------:R-:W-:Y:S05]  /*30a0*/  BRA `(.L_x_14643) ;  /* 0x0000000c00387947 */ /* 0x000fea0003800000 */
.L_x_14649:
[----:B------:R0:W5:Y:S01]  /*30b0*/  LDG.E.U16 R24, desc[UR36][R4.64] ;  /* 0x0000002404187981 */ /* 0x000162000c1e1500 */
[----:B------:R-:W-:Y:S05]  /*30c0*/  BRA `(.L_x_14643) ;  /* 0x0000000c00307947 */ /* 0x000fea0003800000 */
.L_x_14645:
        /* <DEDUP_REMOVED lines=10> */
.L_x_14652:
[----:B------:R-:W2:Y:S02]  /*3170*/  LDG.E.U16 R2, desc[UR36][R4.64] ;  /* 0x0000002404027981 */ /* 0x000ea4000c1e1500 */
[----:B--2---:R-:W-:-:S06]  /*3180*/  HADD2.F32 R2, -RZ, R2.H0_H0 ;  /* 0x20000002ff027230 */ /* 0x004fcc0000004100 */
[----:B------:R-:W0:Y:S02]  /*3190*/  F2I.S64.TRUNC R2, R2 ;  /* 0x0000000200027311 */ /* 0x000e24000020d900 */
[----:B0-----:R-:W-:Y:S01]  /*31a0*/  PRMT R24, R2, 0x7610, R24 ;  /* 0x0000761002187816 */ /* 0x001fe20000000018 */
[----:B------:R-:W-:Y:S06]  /*31b0*/  BRA `(.L_x_14643) ;  /* 0x0000000800f47947 */ /* 0x000fec0003800000 */
.L_x_14651:
        /* <DEDUP_REMOVED lines=10> */
.L_x_14654:
[----:B------:R-:W2:Y:S02]  /*3260*/  LDG.E.U16 R4, desc[UR36][R4.64] ;  /* 0x0000002404047981 */ /* 0x000ea4000c1e1500 */
[----:B--2---:R-:W-:-:S06]  /*3270*/  HADD2.F32 R2, -RZ, R4.H0_H0 ;  /* 0x20000004ff027230 */ /* 0x004fcc0000004100 */
[----:B------:R-:W0:Y:S02]  /*3280*/  F2I.S64.TRUNC R2, R2 ;  /* 0x0000000200027311 */ /* 0x000e24000020d900 */
[----:B0-----:R-:W-:Y:S01]  /*3290*/  PRMT R24, R2, 0x7610, R24 ;  /* 0x0000761002187816 */ /* 0x001fe20000000018 */
[----:B------:R-:W-:Y:S06]  /*32a0*/  BRA `(.L_x_14643) ;  /* 0x0000000800b87947 */ /* 0x000fec0003800000 */
.L_x_14653:
[----:B------:R-:W2:Y:S02]  /*32b0*/  LDG.E.64 R2, desc[UR36][R4.64] ;  /* 0x0000002404027981 */ /* 0x000ea4000c1e1b00 */
[----:B--2---:R-:W0:Y:S02]  /*32c0*/  F2I.S64.F64.TRUNC R2, R2 ;  /* 0x0000000200027311 */ /* 0x004e24000030d900 */
[----:B0-----:R-:W-:Y:S01]  /*32d0*/  PRMT R24, R2, 0x7610, R24 ;  /* 0x0000761002187816 */ /* 0x001fe20000000018 */
[----:B------:R-:W-:Y:S06]  /*32e0*/  BRA `(.L_x_14643) ;  /* 0x0000000800a87947 */ /* 0x000fec0003800000 */
.L_x_14644:
        /* <DEDUP_REMOVED lines=12> */
.L_x_14657:
[----:B------:R-:W2:Y:S02]  /*33b0*/  LDG.E.64 R4, desc[UR36][R4.64] ;  /* 0x0000002404047981 */ /* 0x000ea4000c1e1b00 */
[----:B--2---:R-:W0:Y:S02]  /*33c0*/  F2I.S64.F64.TRUNC R2, R4 ;  /* 0x0000000400027311 */ /* 0x004e24000030d900 */
[----:B0-----:R-:W-:Y:S01]  /*33d0*/  PRMT R24, R2, 0x7610, R24 ;  /* 0x0000761002187816 */ /* 0x001fe20000000018 */
[----:B------:R-:W-:Y:S06]  /*33e0*/  BRA `(.L_x_14643) ;  /* 0x0000000800687947 */ /* 0x000fec0003800000 */
.L_x_14656:
        /* <DEDUP_REMOVED lines=28> */
.L_x_14659:
        /* <DEDUP_REMOVED lines=15> */
.L_x_14658:
[----:B------:R-:W2:Y:S02]  /*36a0*/  LDG.E.U16 R2, desc[UR36][R4.64] ;  /* 0x0000002404027981 */ /* 0x000ea4000c1e1500 */
[----:B--2---:R-:W-:-:S06]  /*36b0*/  IMAD.U32 R2, R2, 0x10000, RZ ;  /* 0x0001000002027824 */ /* 0x004fcc00078e00ff */
[----:B------:R-:W0:Y:S02]  /*36c0*/  F2I.S64.TRUNC R2, R2 ;  /* 0x0000000200027311 */ /* 0x000e24000020d900 */
[----:B0-----:R-:W-:Y:S01]  /*36d0*/  PRMT R24, R2, 0x7610, R24 ;  /* 0x0000761002187816 */ /* 0x001fe20000000018 */
[----:B------:R-:W-:Y:S06]  /*36e0*/  BRA `(.L_x_14643) ;  /* 0x0000000400a87947 */ /* 0x000fec0003800000 */
.L_x_14655:
        /* <DEDUP_REMOVED lines=10> */
.L_x_14662:
        /* <DEDUP_REMOVED lines=21> */
.L_x_14666:
[----:B------:R-:W-:Y:S05]  /*38e0*/  BSYNC B1 ;  /* 0x0000000000017941 */ /* 0x000fea0003800000 */
.L_x_14665:
[----:B------:R-:W-:Y:S01]  /*38f0*/  IMAD.SHL.U32 R2, R2, 0x100000, RZ ;  /* 0x0010000002027824 */ /* 0x000fe200078e00ff */
[----:B------:R-:W-:-:S04]  /*3900*/  LEA R3, R0, 0x3b800000, 0x17 ;  /* 0x3b80000000037811 */ /* 0x000fc800078eb8ff */
[----:B------:R-:W-:-:S07]  /*3910*/  LOP3.LUT R2, R3, R2, R4, 0xfe, !PT ;  /* 0x0000000203027212 */ /* 0x000fce00078efe04 */
.L_x_14664:
[----:B------:R-:W-:Y:S05]  /*3920*/  BSYNC B0 ;  /* 0x0000000000007941 */ /* 0x000fea0003800000 */
.L_x_14663:
[----:B------:R-:W0:Y:S02]  /*3930*/  F2I.S64.TRUNC R2, R2 ;  /* 0x0000000200027311 */ /* 0x000e24000020d900 */
[----:B0-----:R-:W-:Y:S01]  /*3940*/  PRMT R24, R2, 0x7610, R24 ;  /* 0x0000761002187816 */ /* 0x001fe20000000018 */
[----:B------:R-:W-:Y:S06]  /*3950*/  BRA `(.L_x_14643) ;  /* 0x00000004000c7947 */ /* 0x000fec0003800000 */
.L_x_14661:
        /* <DEDUP_REMOVED lines=21> */
.L_x_14670:
[----:B------:R-:W-:Y:S05]  /*3ab0*/  BSYNC B1 ;  /* 0x0000000000017941 */ /* 0x000fea0003800000 */
.L_x_14669:
[----:B------:R-:W-:Y:S01]  /*3ac0*/  IMAD.SHL.U32 R2, R2, 0x200000, RZ ;  /* 0x0020000002027824 */ /* 0x000fe200078e00ff */
[----:B------:R-:W-:-:S04]  /*3ad0*/  LEA R3, R0, 0x37800000, 0x17 ;  /* 0x3780000000037811 */ /* 0x000fc800078eb8ff */
[----:B------:R-:W-:-:S07]  /*3ae0*/  LOP3.LUT R2, R3, R2, R4, 0xfe, !PT ;  /* 0x0000000203027212 */ /* 0x000fce00078efe04 */
.L_x_14668:
[----:B------:R-:W-:Y:S05]  /*3af0*/  BSYNC B0 ;  /* 0x0000000000007941 */ /* 0x000fea0003800000 */
.L_x_14667:
[----:B------:R-:W0:Y:S02]  /*3b00*/  F2I.S64.TRUNC R2, R2 ;  /* 0x0000000200027311 */ /* 0x000e24000020d900 */
[----:B0-----:R-:W-:Y:S01]  /*3b10*/  PRMT R24, R2, 0x7610, R24 ;  /* 0x0000761002187816 */ /* 0x001fe20000000018 */
[----:B------:R-:W-:Y:S06]  /*3b20*/  BRA `(.L_x_14643) ;  /* 0x0000000000987947 */ /* 0x000fec0003800000 */
.L_x_14660:
        /* <DEDUP_REMOVED lines=14> */
.L_x_14674:
[----:B------:R-:W-:Y:S05]  /*3c10*/  BSYNC B0 ;  /* 0x0000000000007941 */ /* 0x000fea0003800000 */
.L_x_14673:
[----:B------:R-:W0:Y:S02]  /*3c20*/  F2I.S64.TRUNC R2, R2 ;  /* 0x0000000200027311 */ /* 0x000e24000020d900 */
[----:B0-----:R-:W-:Y:S01]  /*3c30*/  PRMT R24, R2, 0x7610, R24 ;  /* 0x0000761002187816 */ /* 0x001fe20000000018 */
[----:B------:R-:W-:Y:S06]  /*3c40*/  BRA `(.L_x_14643) ;  /* 0x0000000000507947 */ /* 0x000fec0003800000 */
.L_x_14648:
        /* <DEDUP_REMOVED lines=16> */
.L_x_14675:
[----:B------:R-:W-:Y:S05]  /*3d50*/  BRA `(.L_x_14643) ;  /* 0x00000000000c7947 */ /* 0x000fea0003800000 */
.L_x_14672:
[----:B------:R0:W5:Y:S01]  /*3d60*/  LDG.E.U8 R24, desc[UR36][R4.64] ;  /* 0x0000002404187981 */ /* 0x000162000c1e1100 */
[----:B------:R-:W-:Y:S05]  /*3d70*/  BRA `(.L_x_14643) ;  /* 0x0000000000047947 */ /* 0x000fea0003800000 */
.L_x_14671:
[----:B------:R0:W5:Y:S02]  /*3d80*/  LDG.E.U8 R24, desc[UR36][R4.64] ;  /* 0x0000002404187981 */ /* 0x000164000c1e1100 */
.L_x_14643:
[----:B------:R-:W-:Y:S05]  /*3d90*/  BSYNC B6 ;  /* 0x0000000000067941 */ /* 0x000fea0003800000 */
.L_x_14642:
[----:B------:R-:W0:Y:S01]  /*3da0*/  S2R R2, SR_TID.X ;  /* 0x0000000000027919 */ /* 0x000e220000002100 */
[----:B------:R-:W0:Y:S01]  /*3db0*/  LDC.U8 R19, c[0x0][0x244] ;  /* 0x00009100ff137b82 */ /* 0x000e220000000000 */
[----:B-----5:R-:W-:Y:S01]  /*3dc0*/  LOP3.LUT R17, R17, 0xff, RZ, 0xc0, !PT ;  /* 0x000000ff11117812 */ /* 0x020fe200078ec0ff */
[----:B------:R-:W-:Y:S01]  /*3dd0*/  BSSY B6, `(.L_x_14676) ;  /* 0x00000f9000067945 */ /* 0x000fe20003800000 */
[----:B------:R-:W-:Y:S02]  /*3de0*/  LOP3.LUT R3, R18, 0xff, RZ, 0xc0, !PT ;  /* 0x000000ff12037812 */ /* 0x000fe400078ec0ff */
[----:B------:R-:W-:Y:S02]  /*3df0*/  LOP3.LUT R25, R25, 0xff, RZ, 0xc0, !PT ;  /* 0x000000ff19197812 */ /* 0x000fe400078ec0ff */
[----:B01234-:R-:W-:Y:S02]  /*3e00*/  LOP3.LUT R5, R24, 0xff, RZ, 0xc0, !PT ;  /* 0x000000ff18057812 */ /* 0x01ffe400078ec0ff */
[----:B------:R-:W-:-:S02]  /*3e10*/  VIMNMX.U32 R18, R17, R16, !PT ;  /* 0x0000001011127248 */ /* 0x000fc40007fe0000 */
[-C--:B------:R-:W-:Y:S02]  /*3e20*/  VIMNMX.U32 R3, R3, R16.reuse, !PT ;  /* 0x0000001003037248 */ /* 0x080fe40007fe0000 */
[-C--:B------:R-:W-:Y:S02]  /*3e30*/  VIMNMX.U32 R17, R25, R16.reuse, !PT ;  /* 0x0000001019117248 */ /* 0x080fe40007fe0000 */
[----:B------:R-:W-:Y:S02]  /*3e40*/  VIMNMX.U32 R16, R5, R16, !PT ;  /* 0x0000001005107248 */ /* 0x000fe40007fe0000 */
        /* <DEDUP_REMOVED lines=23> */
.L_x_14681:
[----:B------:R0:W-:Y:S01]  /*3fc0*/  STG.E.U8 desc[UR36][R8.64], R3 ;  /* 0x0000000308007986 */ /* 0x0001e2000c101124 */
[----:B------:R-:W-:Y:S05]  /*3fd0*/  BRA `(.L_x_14677) ;  /* 0x0000000c00607947 */ /* 0x000fea0003800000 */
.L_x_14680:
        /* <DEDUP_REMOVED lines=10> */
.L_x_14684:
[----:B------:R0:W-:Y:S01]  /*4080*/  STG.E desc[UR36][R8.64], R3 ;  /* 0x0000000308007986 */ /* 0x0001e2000c101924 */
[----:B------:R-:W-:Y:S05]  /*4090*/  BRA `(.L_x_14677) ;  /* 0x0000000c00307947 */ /* 0x000fea0003800000 */
.L_x_14683:
[----:B------:R0:W-:Y:S01]  /*40a0*/  STG.E.U16 desc[UR36][R8.64], R3 ;  /* 0x0000000308007986 */ /* 0x0001e2000c101524 */
[----:B------:R-:W-:Y:S05]  /*40b0*/  BRA `(.L_x_14677) ;  /* 0x0000000c00287947 */ /* 0x000fea0003800000 */
.L_x_14679:
        /* <DEDUP_REMOVED lines=9> */
.L_x_14686:
[----:B------:R-:W0:Y:S02]  /*4150*/  I2F.U16 R0, R3 ;  /* 0x0000000300007306 */ /* 0x000e240000101000 */
[----:B0-----:R-:W-:-:S05]  /*4160*/  F2FP.F16.F32.PACK_AB R0, RZ, R0 ;  /* 0x00000000ff00723e */ /* 0x001fca00000000ff */
[----:B------:R0:W-:Y:S01]  /*4170*/  STG.E.U16 desc[UR36][R8.64], R0 ;  /* 0x0000000008007986 */ /* 0x0001e2000c101524 */
[----:B------:R-:W-:Y:S05]  /*4180*/  BRA `(.L_x_14677) ;  /* 0x0000000800f47947 */ /* 0x000fea0003800000 */
.L_x_14685:
        /* <DEDUP_REMOVED lines=10> */
.L_x_14688:
[----:B------:R-:W0:Y:S02]  /*4230*/  I2F.U16 R3, R3 ;  /* 0x0000000300037306 */ /* 0x000e240000101000 */
[----:B0-----:R-:W-:-:S04]  /*4240*/  F2FP.F16.F32.PACK_AB R3, RZ, R3 ;  /* 0x00000003ff03723e */ /* 0x001fc800000000ff */
[----:B------:R-:W-:-:S05]  /*4250*/  PRMT R3, R3, 0x5410, RZ ;  /* 0x0000541003037816 */ /* 0x000fca00000000ff */
[----:B------:R0:W-:Y:S01]  /*4260*/  STG.E desc[UR36][R8.64], R3 ;  /* 0x0000000308007986 */ /* 0x0001e2000c101924 */
[----:B------:R-:W-:Y:S05]  /*4270*/  BRA `(.L_x_14677) ;  /* 0x0000000800b87947 */ /* 0x000fea0003800000 */
.L_x_14687:
[----:B------:R-:W0:Y:S02]  /*4280*/  I2F.F64.U16 R4, R3 ;  /* 0x0000000300047312 */ /* 0x000e240000101800 */
[----:B0-----:R0:W-:Y:S01]  /*4290*/  STG.E.64 desc[UR36][R8.64], R4 ;  /* 0x0000000408007986 */ /* 0x0011e2000c101b24 */
[----:B------:R-:W-:Y:S05]  /*42a0*/  BRA `(.L_x_14677) ;  /* 0x0000000800ac7947 */ /* 0x000fea0003800000 */
.L_x_14678:
        /* <DEDUP_REMOVED lines=13> */
.L_x_14691:
[----:B------:R-:W0:Y:S01]  /*4380*/  I2F.F64.U16 R4, R3 ;  /* 0x0000000300047312 */ /* 0x000e220000101800 */
[----:B------:R-:W-:-:S05]  /*4390*/  CS2R R6, SRZ ;  /* 0x0000000000067805 */ /* 0x000fca000001ff00 */
[----:B0-----:R0:W-:Y:S01]  /*43a0*/  STG.E.128 desc[UR36][R8.64], R4 ;  /* 0x0000000408007986 */ /* 0x0011e2000c101d24 */
[----:B------:R-:W-:Y:S05]  /*43b0*/  BRA `(.L_x_14677) ;  /* 0x0000000800687947 */ /* 0x000fea0003800000 */
.L_x_14690:
        /* <DEDUP_REMOVED lines=21> */
.L_x_14695:
[----:B------:R-:W-:Y:S05]  /*4510*/  BSYNC B0 ;  /* 0x0000000000007941 */ /* 0x000fea0003800000 */
.L_x_14694:
[----:B------:R-:W-:-:S05]  /*4520*/  LOP3.LUT R5, R0, R5, RZ, 0xfc, !PT ;  /* 0x0000000500057212 */ /* 0x000fca00078efcff */
[----:B------:R0:W-:Y:S01]  /*4530*/  STG.E.U8 desc[UR36][R8.64], R5 ;  /* 0x0000000508007986 */ /* 0x0001e2000c101124 */
[----:B------:R-:W-:Y:S05]  /*4540*/  BRA `(.L_x_14677) ;  /* 0x0000000800047947 */ /* 0x000fea0003800000 */
.L_x_14693:
        /* <DEDUP_REMOVED lines=13> */
.L_x_14697:
[----:B------:R-:W-:Y:S01]  /*4620*/  IMAD.MOV.U32 R0, RZ, RZ, 0x7f ;  /* 0x0000007fff007424 */ /* 0x000fe200078e00ff */
[----:B------:R-:W-:-:S04]  /*4630*/  ISETP.GT.U32.AND P0, PT, R4, 0x7f800000, PT ;  /* 0x7f8000000400780c */ /* 0x000fc80003f04070 */
[----:B------:R-:W-:-:S09]  /*4640*/  SEL R0, R0, 0x7c, P0 ;  /* 0x0000007c00007807 */ /* 0x000fd20000000000 */
.L_x_14698:
[----:B------:R-:W-:Y:S05]  /*4650*/  BSYNC B0 ;  /* 0x0000000000007941 */ /* 0x000fea0003800000 */
.L_x_14696:
[----:B------:R-:W-:-:S04]  /*4660*/  LOP3.LUT R3, R5, 0x80000000, RZ, 0xc0, !PT ;  /* 0x8000000005037812 */ /* 0x000fc800078ec0ff */
[----:B------:R-:W-:-:S04]  /*4670*/  SHF.R.U32.HI R3, RZ, 0x18, R3 ;  /* 0x00000018ff037819 */ /* 0x000fc80000011603 */
[----:B------:R-:W-:-:S05]  /*4680*/  LOP3.LUT R3, R0, R3, RZ, 0xfc, !PT ;  /* 0x0000000300037212 */ /* 0x000fca00078efcff */
[----:B------:R0:W-:Y:S01]  /*4690*/  STG.E.U8 desc[UR36][R8.64], R3 ;  /* 0x0000000308007986 */ /* 0x0001e2000c101124 */
[----:B------:R-:W-:Y:S05]  /*46a0*/  BRA `(.L_x_14677) ;  /* 0x0000000400ac7947 */ /* 0x000fea0003800000 */
.L_x_14692:
[----:B------:R-:W0:Y:S02]  /*46b0*/  I2F.U16 R0, R3 ;  /* 0x0000000300007306 */ /* 0x000e240000101000 */
[----:B0-----:R-:W-:-:S05]  /*46c0*/  F2FP.BF16.F32.PACK_AB R0, RZ, R0 ;  /* 0x00000000ff00723e */ /* 0x001fca00000010ff */
[----:B------:R0:W-:Y:S01]  /*46d0*/  STG.E.U16 desc[UR36][R8.64], R0 ;  /* 0x0000000008007986 */ /* 0x0001e2000c101524 */
[----:B------:R-:W-:Y:S05]  /*46e0*/  BRA `(.L_x_14677) ;  /* 0x00000004009c7947 */ /* 0x000fea0003800000 */
.L_x_14689:
        /* <DEDUP_REMOVED lines=10> */
.L_x_14701:
        /* <DEDUP_REMOVED lines=17> */
.L_x_14704:
[----:B------:R-:W-:-:S04]  /*48a0*/  LOP3.LUT R3, R3, 0x80000000, RZ, 0xc0, !PT ;  /* 0x8000000003037812 */ /* 0x000fc800078ec0ff */
[----:B------:R-:W-:-:S04]  /*48b0*/  SHF.R.U32.HI R3, RZ, 0x18, R3 ;  /* 0x00000018ff037819 */ /* 0x000fc80000011603 */
[----:B------:R-:W-:-:S04]  /*48c0*/  LOP3.LUT R0, R0, R3, RZ, 0xfc, !PT ;  /* 0x0000000300007212 */ /* 0x000fc800078efcff */
[----:B------:R-:W-:-:S07]  /*48d0*/  PRMT R4, R0, 0x7610, R4 ;  /* 0x0000761000047816 */ /* 0x000fce0000000004 */
.L_x_14703:
[----:B------:R-:W-:Y:S05]  /*48e0*/  BSYNC B0 ;  /* 0x0000000000007941 */ /* 0x000fea0003800000 */
.L_x_14702:
[----:B------:R3:W-:Y:S01]  /*48f0*/  STG.E.U8 desc[UR36][R8.64], R4 ;  /* 0x0000000408007986 */ /* 0x0007e2000c101124 */
[----:B------:R-:W-:Y:S05]  /*4900*/  BRA `(.L_x_14677) ;  /* 0x0000000400147947 */ /* 0x000fea0003800000 */
.L_x_14700:
        /* <DEDUP_REMOVED lines=17> */
.L_x_14707:
[----:B------:R-:W-:-:S04]  /*4a20*/  LOP3.LUT R3, R3, 0x80000000, RZ, 0xc0, !PT ;  /* 0x8000000003037812 */ /* 0x000fc800078ec0ff */
[----:B------:R-:W-:-:S04]  /*4a30*/  SHF.R.U32.HI R3, RZ, 0x18, R3 ;  /* 0x00000018ff037819 */ /* 0x000fc80000011603 */
[----:B------:R-:W-:-:S04]  /*4a40*/  LOP3.LUT R0, R0, R3, RZ, 0xfc, !PT ;  /* 0x0000000300007212 */ /* 0x000fc800078efcff */
[----:B------:R-:W-:-:S07]  /*4a50*/  PRMT R4, R0, 0x7610, R4 ;  /* 0x0000761000047816 */ /* 0x000fce0000000004 */
.L_x_14706:
[----:B------:R-:W-:Y:S05]  /*4a60*/  BSYNC B0 ;  /* 0x0000000000007941 */ /* 0x000fea0003800000 */
.L_x_14705:
[----:B------:R0:W-:Y:S01]  /*4a70*/  STG.E.U8 desc[UR36][R8.64], R4 ;  /* 0x0000000408007986 */ /* 0x0001e2000c101124 */
[----:B------:R-:W-:Y:S05]  /*4a80*/  BRA `(.L_x_14677) ;  /* 0x0000000000b47947 */ /* 0x000fea0003800000 */
.L_x_14699:
        /* <DEDUP_REMOVED lines=23> */
.L_x_14682:
        /* <DEDUP_REMOVED lines=16> */
.L_x_14710:
[----:B------:R-:W-:Y:S05]  /*4d00*/  BRA `(.L_x_14677) ;  /* 0x0000000000147947 */ /* 0x000fea0003800000 */
.L_x_14709:
[----:B------:R-:W-:Y:S01]  /*4d10*/  LOP3.LUT R4, R3, 0xffff, RZ, 0xc0, !PT ;  /* 0x0000ffff03047812 */ /* 0x000fe200078ec0ff */
[----:B------:R-:W-:-:S05]  /*4d20*/  IMAD.MOV.U32 R5, RZ, RZ, RZ ;  /* 0x000000ffff057224 */ /* 0x000fca00078e00ff */
[----:B------:R2:W-:Y:S01]  /*4d30*/  STG.E.64 desc[UR36][R8.64], R4 ;  /* 0x0000000408007986 */ /* 0x0005e2000c101b24 */
[----:B------:R-:W-:Y:S05]  /*4d40*/  BRA `(.L_x_14677) ;  /* 0x0000000000047947 */ /* 0x000fea0003800000 */
.L_x_14708:
[----:B------:R0:W-:Y:S02]  /*4d50*/  STG.E desc[UR36][R8.64], R3 ;  /* 0x0000000308007986 */ /* 0x0001e4000c101924 */
.L_x_14677:
[----:B------:R-:W-:Y:S05]  /*4d60*/  BSYNC B6 ;  /* 0x0000000000067941 */ /* 0x000fea0003800000 */
.L_x_14676:
        /* <DEDUP_REMOVED lines=23> */
.L_x_14716:
[----:B------:R0:W-:Y:S01]  /*4ee0*/  STG.E.U8 desc[UR36][R8.64], R18 ;  /* 0x0000001208007986 */ /* 0x0001e2000c101124 */
[----:B------:R-:W-:Y:S05]  /*4ef0*/  BRA `(.L_x_14718) ;  /* 0x0000000c005c7947 */ /* 0x000fea0003800000 */
.L_x_14715:
        /* <DEDUP_REMOVED lines=10> */
.L_x_14720:
[----:B------:R0:W-:Y:S01]  /*4fa0*/  STG.E desc[UR36][R8.64], R18 ;  /* 0x0000001208007986 */ /* 0x0001e2000c101924 */
[----:B------:R-:W-:Y:S05]  /*4fb0*/  BRA `(.L_x_14718) ;  /* 0x0000000c002c7947 */ /* 0x000fea0003800000 */
.L_x_14719:
[----:B------:R0:W-:Y:S01]  /*4fc0*/  STG.E.U16 desc[UR36][R8.64], R18 ;  /* 0x0000001208007986 */ /* 0x0001e2000c101524 */
[----:B------:R-:W-:Y:S05]  /*4fd0*/  BRA `(.L_x_14718) ;  /* 0x0000000c00247947 */ /* 0x000fea0003800000 */
.L_x_14714:
        /* <DEDUP_REMOVED lines=9> */
.L_x_14722:
[----:B------:R-:W0:Y:S02]  /*5070*/  I2F.U16 R0, R18 ;  /* 0x0000001200007306 */ /* 0x000e240000101000 */
[----:B0-----:R-:W-:-:S05]  /*5080*/  F2FP.F16.F32.PACK_AB R0, RZ, R0 ;  /* 0x00000000ff00723e */ /* 0x001fca00000000ff */
[----:B------:R0:W-:Y:S01]  /*5090*/  STG.E.U16 desc[UR36][R8.64], R0 ;  /* 0x0000000008007986 */ /* 0x0001e2000c101524 */
[----:B------:R-:W-:Y:S05]  /*50a0*/  BRA `(.L_x_14718) ;  /* 0x0000000800f07947 */ /* 0x000fea0003800000 */
.L_x_14721:
        /* <DEDUP_REMOVED lines=10> */
.L_x_14724:
[----:B------:R-:W0:Y:S02]  /*5150*/  I2F.U16 R18, R18 ;  /* 0x0000001200127306 */ /* 0x000e240000101000 */
[----:B0-----:R-:W-:-:S04]  /*5160*/  F2FP.F16.F32.PACK_AB R3, RZ, R18 ;  /* 0x00000012ff03723e */ /* 0x001fc800000000ff */
[----:B------:R-:W-:-:S05]  /*5170*/  PRMT R3, R3, 0x5410, RZ ;  /* 0x0000541003037816 */ /* 0x000fca00000000ff */
[----:B------:R0:W-:Y:S01]  /*5180*/  STG.E desc[UR36][R8.64], R3 ;  /* 0x0000000308007986 */ /* 0x0001e2000c101924 */
[----:B------:R-:W-:Y:S05]  /*5190*/  BRA `(.L_x_14718) ;  /* 0x0000000800b47947 */ /* 0x000fea0003800000 */
.L_x_14723:
[----:B------:R-:W0:Y:S02]  /*51a0*/  I2F.F64.U16 R4, R18 ;  /* 0x0000001200047312 */ /* 0x000e240000101800 */
[----:B0-----:R0:W-:Y:S01]  /*51b0*/  STG.E.64 desc[UR36][R8.64], R4 ;  /* 0x0000000408007986 */ /* 0x0011e2000c101b24 */
[----:B------:R-:W-:Y:S05]  /*51c0*/  BRA `(.L_x_14718) ;  /* 0x0000000800a87947 */ /* 0x000fea0003800000 */
.L_x_14713:
        /* <DEDUP_REMOVED lines=13> */
.L_x_14727:
[----:B------:R-:W0:Y:S01]  /*52a0*/  I2F.F64.U16 R4, R18 ;  /* 0x0000001200047312 */ /* 0x000e220000101800 */
[----:B------:R-:W-:-:S05]  /*52b0*/  CS2R R6, SRZ ;  /* 0x0000000000067805 */ /* 0x000fca000001ff00 */
[----:B0-----:R0:W-:Y:S01]  /*52c0*/  STG.E.128 desc[UR36][R8.64], R4 ;  /* 0x0000000408007986 */ /* 0x0011e2000c101d24 */
[----:B------:R-:W-:Y:S05]  /*52d0*/  BRA `(.L_x_14718) ;  /* 0x0000000800647947 */ /* 0x000fea0003800000 */
.L_x_14726:
        /* <DEDUP_REMOVED lines=21> */
.L_x_14731:
[----:B------:R-:W-:Y:S05]  /*5430*/  BSYNC B0 ;  /* 0x0000000000007941 */ /* 0x000fea0003800000 */
.L_x_14730:
[----:B------:R-:W-:-:S05]  /*5440*/  LOP3.LUT R5, R0, R5, RZ, 0xfc, !PT ;  /* 0x0000000500057212 */ /* 0x000fca00078efcff */
[----:B------:R0:W-:Y:S01]  /*5450*/  STG.E.U8 desc[UR36][R8.64], R5 ;  /* 0x0000000508007986 */ /* 0x0001e2000c101124 */
[----:B------:R-:W-:Y:S05]  /*5460*/  BRA `(.L_x_14718) ;  /* 0x0000000800007947 */ /* 0x000fea0003800000 */
.L_x_14729:
        /* <DEDUP_REMOVED lines=13> */
.L_x_14733:
[----:B------:R-:W-:Y:S01]  /*5540*/  IMAD.MOV.U32 R0, RZ, RZ, 0x7f ;  /* 0x0000007fff007424 */ /* 0x000fe200078e00ff */
[----:B------:R-:W-:-:S04]  /*5550*/  ISETP.GT.U32.AND P0, PT, R3, 0x7f800000, PT ;  /* 0x7f8000000300780c */ /* 0x000fc80003f04070 */
[----:B------:R-:W-:-:S09]  /*5560*/  SEL R0, R0, 0x7c, P0 ;  /* 0x0000007c00007807 */ /* 0x000fd20000000000 */
.L_x_14734:
[----:B------:R-:W-:Y:S05]  /*5570*/  BSYNC B0 ;  /* 0x0000000000007941 */ /* 0x000fea0003800000 */
.L_x_14732:
[----:B------:R-:W-:-:S04]  /*5580*/  LOP3.LUT R3, R5, 0x80000000, RZ, 0xc0, !PT ;  /* 0x8000000005037812 */ /* 0x000fc800078ec0ff */
[----:B------:R-:W-:-:S04]  /*5590*/  SHF.R.U32.HI R3, RZ, 0x18, R3 ;  /* 0x00000018ff037819 */ /* 0x000fc80000011603 */
[----:B------:R-:W-:-:S05]  /*55a0*/  LOP3.LUT R3, R0, R3, RZ, 0xfc, !PT ;  /* 0x0000000300037212 */ /* 0x000fca00078efcff */
[----:B------:R0:W-:Y:S01]  /*55b0*/  STG.E.U8 desc[UR36][R8.64], R3 ;  /* 0x0000000308007986 */ /* 0x0001e2000c101124 */
[----:B------:R-:W-:Y:S05]  /*55c0*/  BRA `(.L_x_14718) ;  /* 0x0000000400a87947 */ /* 0x000fea0003800000 */
.L_x_14728:
[----:B------:R-:W0:Y:S02]  /*55d0*/  I2F.U16 R0, R18 ;  /* 0x0000001200007306 */ /* 0x000e240000101000 */
[----:B0-----:R-:W-:-:S05]  /*55e0*/  F2FP.BF16.F32.PACK_AB R0, RZ, R0 ;  /* 0x00000000ff00723e */ /* 0x001fca00000010ff */
[----:B------:R0:W-:Y:S01]  /*55f0*/  STG.E.U16 desc[UR36][R8.64], R0 ;  /* 0x0000000008007986 */ /* 0x0001e2000c101524 */
[----:B------:R-:W-:Y:S05]  /*5600*/  BRA `(.L_x_14718) ;  /* 0x0000000400987947 */ /* 0x000fea0003800000 */
.L_x_14725:
        /* <DEDUP_REMOVED lines=10> */
.L_x_14737:
        /* <DEDUP_REMOVED lines=17> */
.L_x_14740:
[----:B------:R-:W-:-:S04]  /*57c0*/  LOP3.LUT R3, R5, 0x80000000, RZ, 0xc0, !PT ;  /* 0x8000000005037812 */ /* 0x000fc800078ec0ff */
[----:B------:R-:W-:-:S04]  /*57d0*/  SHF.R.U32.HI R3, RZ, 0x18, R3 ;  /* 0x00000018ff037819 */ /* 0x000fc80000011603 */
[----:B------:R-:W-:-:S04]  /*57e0*/  LOP3.LUT R0, R0, R3, RZ, 0xfc, !PT ;  /* 0x0000000300007212 */ /* 0x000fc800078efcff */
[----:B------:R-:W-:-:S07]  /*57f0*/  PRMT R4, R0, 0x7610, R4 ;  /* 0x0000761000047816 */ /* 0x000fce0000000004 */
.L_x_14739:
[----:B------:R-:W-:Y:S05]  /*5800*/  BSYNC B0 ;  /* 0x0000000000007941 */ /* 0x000fea0003800000 */
.L_x_14738:
[----:B------:R3:W-:Y:S01]  /*5810*/  STG.E.U8 desc[UR36][R8.64], R4 ;  /* 0x0000000408007986 */ /* 0x0007e2000c101124 */
[----:B------:R-:W-:Y:S05]  /*5820*/  BRA `(.L_x_14718) ;  /* 0x0000000400107947 */ /* 0x000fea0003800000 */
.L_x_14736:
        /* <DEDUP_REMOVED lines=17> */
.L_x_14743:
[----:B------:R-:W-:-:S04]  /*5940*/  LOP3.LUT R3, R5, 0x80000000, RZ, 0xc0, !PT ;  /* 0x8000000005037812 */ /* 0x000fc800078ec0ff */
[----:B------:R-:W-:-:S04]  /*5950*/  SHF.R.U32.HI R3, RZ, 0x18, R3 ;  /* 0x00000018ff037819 */ /* 0x000fc80000011603 */
[----:B------:R-:W-:-:S04]  /*5960*/  LOP3.LUT R0, R0, R3, RZ, 0xfc, !PT ;  /* 0x0000000300007212 */ /* 0x000fc800078efcff */
[----:B------:R-:W-:-:S07]  /*5970*/  PRMT R4, R0, 0x7610, R4 ;  /* 0x0000761000047816 */ /* 0x000fce0000000004 */
.L_x_14742:
[----:B------:R-:W-:Y:S05]  /*5980*/  BSYNC B0 ;  /* 0x0000000000007941 */ /* 0x000fea0003800000 */
.L_x_14741:
[----:B------:R0:W-:Y:S01]  /*5990*/  STG.E.U8 desc[UR36][R8.64], R4 ;  /* 0x0000000408007986 */ /* 0x0001e2000c101124 */
[----:B------:R-:W-:Y:S05]  /*59a0*/  BRA `(.L_x_14718) ;  /* 0x0000000000b07947 */ /* 0x000fea0003800000 */
.L_x_14735:
        /* <DEDUP_REMOVED lines=22> */
.L_x_14717:
        /* <DEDUP_REMOVED lines=16> */
.L_x_14746:
[----:B------:R-:W-:Y:S05]  /*5c10*/  BRA `(.L_x_14718) ;  /* 0x0000000000147947 */ /* 0x000fea0003800000 */
.L_x_14745:
[----:B------:R-:W-:Y:S01]  /*5c20*/  LOP3.LUT R4, R18, 0xffff, RZ, 0xc0, !PT ;  /* 0x0000ffff12047812 */ /* 0x000fe200078ec0ff */
[----:B------:R-:W-:-:S05]  /*5c30*/  IMAD.MOV.U32 R5, RZ, RZ, RZ ;  /* 0x000000ffff057224 */ /* 0x000fca00078e00ff */
[----:B------:R2:W-:Y:S01]  /*5c40*/  STG.E.64 desc[UR36][R8.64], R4 ;  /* 0x0000000408007986 */ /* 0x0005e2000c101b24 */
[----:B------:R-:W-:Y:S05]  /*5c50*/  BRA `(.L_x_14718) ;  /* 0x0000000000047947 */ /* 0x000fea0003800000 */
.L_x_14744:
[----:B------:R0:W-:Y:S02]  /*5c60*/  STG.E desc[UR36][R8.64], R18 ;  /* 0x0000001208007986 */ /* 0x0001e4000c101924 */
.L_x_14718:
        /* <DEDUP_REMOVED lines=23> */
.L_x_14750:
[----:B------:R3:W-:Y:S01]  /*5de0*/  STG.E.U8 desc[UR36][R8.64], R17 ;  /* 0x0000001108007986 */ /* 0x0007e2000c101124 */
[----:B------:R-:W-:Y:S05]  /*5df0*/  BRA `(.L_x_14752) ;  /* 0x0000000c005c7947 */ /* 0x000fea0003800000 */
.L_x_14749:
        /* <DEDUP_REMOVED lines=10> */
.L_x_14754:
[----:B------:R2:W-:Y:S01]  /*5ea0*/  STG.E desc[UR36][R8.64], R17 ;  /* 0x0000001108007986 */ /* 0x0005e2000c101924 */
[----:B------:R-:W-:Y:S05]  /*5eb0*/  BRA `(.L_x_14752) ;  /* 0x0000000c002c7947 */ /* 0x000fea0003800000 */
.L_x_14753:
[----:B------:R0:W-:Y:S01]  /*5ec0*/  STG.E.U16 desc[UR36][R8.64], R17 ;  /* 0x0000001108007986 */ /* 0x0001e2000c101524 */
[----:B------:R-:W-:Y:S05]  /*5ed0*/  BRA `(.L_x_14752) ;  /* 0x0000000c00247947 */ /* 0x000fea0003800000 */
.L_x_14748:
        /* <DEDUP_REMOVED lines=9> */
.L_x_14756:
[----:B------:R-:W0:Y:S02]  /*5f70*/  I2F.U16 R0, R17 ;  /* 0x0000001100007306 */ /* 0x000e240000101000 */
[----:B0-----:R-:W-:-:S05]  /*5f80*/  F2FP.F16.F32.PACK_AB R0, RZ, R0 ;  /* 0x00000000ff00723e */ /* 0x001fca00000000ff */
[----:B------:R0:W-:Y:S01]  /*5f90*/  STG.E.U16 desc[UR36][R8.64], R0 ;  /* 0x0000000008007986 */ /* 0x0001e2000c101524 */
[----:B------:R-:W-:Y:S05]  /*5fa0*/  BRA `(.L_x_14752) ;  /* 0x0000000800f07947 */ /* 0x000fea0003800000 */
.L_x_14755:
        /* <DEDUP_REMOVED lines=10> */
.L_x_14758:
[----:B------:R-:W0:Y:S02]  /*6050*/  I2F.U16 R17, R17 ;  /* 0x0000001100117306 */ /* 0x000e240000101000 */
[----:B0-----:R-:W-:-:S04]  /*6060*/  F2FP.F16.F32.PACK_AB R3, RZ, R17 ;  /* 0x00000011ff03723e */ /* 0x001fc800000000ff */
[----:B------:R-:W-:-:S05]  /*6070*/  PRMT R3, R3, 0x5410, RZ ;  /* 0x0000541003037816 */ /* 0x000fca00000000ff */
[----:B------:R0:W-:Y:S01]  /*6080*/  STG.E desc[UR36][R8.64], R3 ;  /* 0x0000000308007986 */ /* 0x0001e2000c101924 */
[----:B------:R-:W-:Y:S05]  /*6090*/  BRA `(.L_x_14752) ;  /* 0x0000000800b47947 */ /* 0x000fea0003800000 */
.L_x_14757:
[----:B------:R-:W0:Y:S02]  /*60a0*/  I2F.F64.U16 R4, R17 ;  /* 0x0000001100047312 */ /* 0x000e240000101800 */
[----:B0-----:R0:W-:Y:S01]  /*60b0*/  STG.E.64 desc[UR36][R8.64], R4 ;  /* 0x0000000408007986 */ /* 0x0011e2000c101b24 */
[----:B------:R-:W-:Y:S05]  /*60c0*/  BRA `(.L_x_14752) ;  /* 0x0000000800a87947 */ /* 0x000fea0003800000 */
.L_x_14747:
        /* <DEDUP_REMOVED lines=13> */
.L_x_14761:
[----:B------:R-:W0:Y:S01]  /*61a0*/  I2F.F64.U16 R4, R17 ;  /* 0x0000001100047312 */ /* 0x000e220000101800 */
[----:B------:R-:W-:-:S05]  /*61b0*/  CS2R R6, SRZ ;  /* 0x0000000000067805 */ /* 0x000fca000001ff00 */
[----:B0-----:R0:W-:Y:S01]  /*61c0*/  STG.E.128 desc[UR36][R8.64], R4 ;  /* 0x0000000408007986 */ /* 0x0011e2000c101d24 */
[----:B------:R-:W-:Y:S05]  /*61d0*/  BRA `(.L_x_14752) ;  /* 0x0000000800647947 */ /* 0x000fea0003800000 */
.L_x_14760:
        /* <DEDUP_REMOVED lines=21> */
.L_x_14765:
[----:B------:R-:W-:Y:S05]  /*6330*/  BSYNC B0 ;  /* 0x0000000000007941 */ /* 0x000fea0003800000 */
.L_x_14764:
[----:B------:R-:W-:-:S05]  /*6340*/  LOP3.LUT R5, R0, R5, RZ, 0xfc, !PT ;  /* 0x0000000500057212 */ /* 0x000fca00078efcff */
[----:B------:R0:W-:Y:S01]  /*6350*/  STG.E.U8 desc[UR36][R8.64], R5 ;  /* 0x0000000508007986 */ /* 0x0001e2000c101124 */
[----:B------:R-:W-:Y:S05]  /*6360*/  BRA `(.L_x_14752) ;  /* 0x0000000800007947 */ /* 0x000fea0003800000 */
.L_x_14763:
        /* <DEDUP_REMOVED lines=13> */
.L_x_14767:
[----:B------:R-:W-:Y:S01]  /*6440*/  IMAD.MOV.U32 R0, RZ, RZ, 0x7f ;  /* 0x0000007fff007424 */ /* 0x000fe200078e00ff */
[----:B------:R-:W-:-:S04]  /*6450*/  ISETP.GT.U32.AND P0, PT, R3, 0x7f800000, PT ;  /* 0x7f8000000300780c */ /* 0x000fc80003f04070 */
[----:B------:R-:W-:-:S09]  /*6460*/  SEL R0, R0, 0x7c, P0 ;  /* 0x0000007c00007807 */ /* 0x000fd20000000000 */
.L_x_14768:
[----:B------:R-:W-:Y:S05]  /*6470*/  BSYNC B0 ;  /* 0x0000000000007941 */ /* 0x000fea0003800000 */
.L_x_14766:
[----:B------:R-:W-:-:S04]  /*6480*/  LOP3.LUT R3, R17, 0x80000000, RZ, 0xc0, !PT ;  /* 0x8000000011037812 */ /* 0x000fc800078ec0ff */
[----:B------:R-:W-:-:S04]  /*6490*/  SHF.R.U32.HI R3, RZ, 0x18, R3 ;  /* 0x00000018ff037819 */ /* 0x000fc80000011603 */
[----:B------:R-:W-:-:S05]  /*64a0*/  LOP3.LUT R3, R0, R3, RZ, 0xfc, !PT ;  /* 0x0000000300037212 */ /* 0x000fca00078efcff */
[----:B------:R0:W-:Y:S01]  /*64b0*/  STG.E.U8 desc[UR36][R8.64], R3 ;  /* 0x0000000308007986 */ /* 0x0001e2000c101124 */
[----:B------:R-:W-:Y:S05]  /*64c0*/  BRA `(.L_x_14752) ;  /* 0x0000000400a87947 */ /* 0x000fea0003800000 */
.L_x_14762:
[----:B------:R-:W0:Y:S02]  /*64d0*/  I2F.U16 R0, R17 ;  /* 0x0000001100007306 */ /* 0x000e240000101000 */
[----:B0-----:R-:W-:-:S05]  /*64e0*/  F2FP.BF16.F32.PACK_AB R0, RZ, R0 ;  /* 0x00000000ff00723e */ /* 0x001fca00000010ff */
[----:B------:R0:W-:Y:S01]  /*64f0*/  STG.E.U16 desc[UR36][R8.64], R0 ;  /* 0x0000000008007986 */ /* 0x0001e2000c101524 */
[----:B------:R-:W-:Y:S05]  /*6500*/  BRA `(.L_x_14752) ;  /* 0x0000000400987947 */ /* 0x000fea0003800000 */
.L_x_14759:
        /* <DEDUP_REMOVED lines=10> */
.L_x_14771:
        /* <DEDUP_REMOVED lines=17> */
.L_x_14774:
[----:B------:R-:W-:-:S04]  /*66c0*/  LOP3.LUT R3, R17, 0x80000000, RZ, 0xc0, !PT ;  /* 0x8000000011037812 */ /* 0x000fc800078ec0ff */
[----:B------:R-:W-:-:S04]  /*66d0*/  SHF.R.U32.HI R3, RZ, 0x18, R3 ;  /* 0x00000018ff037819 */ /* 0x000fc80000011603 */
[----:B------:R-:W-:-:S04]  /*66e0*/  LOP3.LUT R0, R0, R3, RZ, 0xfc, !PT ;  /* 0x0000000300007212 */ /* 0x000fc800078efcff */
[----:B------:R-:W-:-:S07]  /*66f0*/  PRMT R4, R0, 0x7610, R4 ;  /* 0x0000761000047816 */ /* 0x000fce0000000004 */
.L_x_14773:
[----:B------:R-:W-:Y:S05]  /*6700*/  BSYNC B0 ;  /* 0x0000000000007941 */ /* 0x000fea0003800000 */
.L_x_14772:
[----:B------:R0:W-:Y:S01]  /*6710*/  STG.E.U8 desc[UR36][R8.64], R4 ;  /* 0x0000000408007986 */ /* 0x0001e2000c101124 */
[----:B------:R-:W-:Y:S05]  /*6720*/  BRA `(.L_x_14752) ;  /* 0x0000000400107947 */ /* 0x000fea0003800000 */
.L_x_14770:
        /* <DEDUP_REMOVED lines=17> */
.L_x_14777:
[----:B------:R-:W-:-:S04]  /*6840*/  LOP3.LUT R3, R17, 0x80000000, RZ, 0xc0, !PT ;  /* 0x8000000011037812 */ /* 0x000fc800078ec0ff */
[----:B------:R-:W-:-:S04]  /*6850*/  SHF.R.U32.HI R3, RZ, 0x18, R3 ;  /* 0x00000018ff037819 */ /* 0x000fc80000011603 */
[----:B------:R-:W-:-:S04]  /*6860*/  LOP3.LUT R0, R0, R3, RZ, 0xfc, !PT ;  /* 0x0000000300007212 */ /* 0x000fc800078efcff */
[----:B------:R-:W-:-:S07]  /*6870*/  PRMT R4, R0, 0x7610, R4 ;  /* 0x0000761000047816 */ /* 0x000fce0000000004 */
.L_x_14776:
[----:B------:R-:W-:Y:S05]  /*6880*/  BSYNC B0 ;  /* 0x0000000000007941 */ /* 0x000fea0003800000 */
.L_x_14775:
[----:B------:R0:W-:Y:S01]  /*6890*/  STG.E.U8 desc[UR36][R8.64], R4 ;  /* 0x0000000408007986 */ /* 0x0001e2000c101124 */
[----:B------:R-:W-:Y:S05]  /*68a0*/  BRA `(.L_x_14752) ;  /* 0x0000000000b07947 */ /* 0x000fea0003800000 */
.L_x_14769:
        /* <DEDUP_REMOVED lines=22> */
.L_x_14751:
        /* <DEDUP_REMOVED lines=16> */
.L_x_14780:
[----:B------:R-:W-:Y:S05]  /*6b10*/  BRA `(.L_x_14752) ;  /* 0x0000000000147947 */ /* 0x000fea0003800000 */
.L_x_14779:
[----:B------:R-:W-:Y:S01]  /*6b20*/  LOP3.LUT R4, R17, 0xffff, RZ, 0xc0, !PT ;  /* 0x0000ffff11047812 */ /* 0x000fe200078ec0ff */
[----:B------:R-:W-:-:S05]  /*6b30*/  IMAD.MOV.U32 R5, RZ, RZ, RZ ;  /* 0x000000ffff057224 */ /* 0x000fca00078e00ff */
[----:B------:R0:W-:Y:S01]  /*6b40*/  STG.E.64 desc[UR36][R8.64], R4 ;  /* 0x0000000408007986 */ /* 0x0001e2000c101b24 */
[----:B------:R-:W-:Y:S05]  /*6b50*/  BRA `(.L_x_14752) ;  /* 0x0000000000047947 */ /* 0x000fea0003800000 */
.L_x_14778:
[----:B------:R0:W-:Y:S02]  /*6b60*/  STG.E desc[UR36][R8.64], R17 ;  /* 0x0000001108007986 */ /* 0x0001e4000c101924 */
.L_x_14752:
[----:B------:R-:W-:-:S07]  /*6b70*/  VIADD R2, R2, 0x80 ;  /* 0x0000008002027836 */ /* 0x000fce0000000000 */
.L_x_14712:
[----:B------:R-:W-:Y:S05]  /*6b80*/  BSYNC B6 ;  /* 0x0000000000067941 */ /* 0x000fea0003800000 */
.L_x_14711:
        /* <DEDUP_REMOVED lines=21> */
.L_x_14784:
[----:B------:R-:W-:Y:S01]  /*6ce0*/  STG.E.U8 desc[UR36][R2.64], R16 ;  /* 0x0000001002007986 */ /* 0x000fe2000c101124 */
[----:B------:R-:W-:Y:S05]  /*6cf0*/  EXIT ;  /* 0x000000000000794d */ /* 0x000fea0003800000 */
.L_x_14783:
        /* <DEDUP_REMOVED lines=10> */
.L_x_14787:
[----:B------:R-:W-:Y:S01]  /*6da0*/  STG.E desc[UR36][R2.64], R16 ;  /* 0x0000001002007986 */ /* 0x000fe2000c101924 */
[----:B------:R-:W-:Y:S05]  /*6db0*/  EXIT ;  /* 0x000000000000794d */ /* 0x000fea0003800000 */
.L_x_14786:
[----:B------:R-:W-:Y:S01]  /*6dc0*/  STG.E.U16 desc[UR36][R2.64], R16 ;  /* 0x0000001002007986 */ /* 0x000fe2000c101524 */
[----:B------:R-:W-:Y:S05]  /*6dd0*/  EXIT ;  /* 0x000000000000794d */ /* 0x000fea0003800000 */
.L_x_14782:
        /* <DEDUP_REMOVED lines=9> */
.L_x_14789:
[----:B------:R-:W0:Y:S02]  /*6e70*/  I2F.U16 R0, R16 ;  /* 0x0000001000007306 */ /* 0x000e240000101000 */
[----:B0-----:R-:W-:-:S05]  /*6e80*/  F2FP.F16.F32.PACK_AB R0, RZ, R0 ;  /* 0x00000000ff00723e */ /* 0x001fca00000000ff */
[----:B------:R-:W-:Y:S01]  /*6e90*/  STG.E.U16 desc[UR36][R2.64], R0 ;  /* 0x0000000002007986 */ /* 0x000fe2000c101524 */
[----:B------:R-:W-:Y:S05]  /*6ea0*/  EXIT ;  /* 0x000000000000794d */ /* 0x000fea0003800000 */
.L_x_14788:
        /* <DEDUP_REMOVED lines=10> */
.L_x_14791:
[----:B------:R-:W0:Y:S02]  /*6f50*/  I2F.U16 R16, R16 ;  /* 0x0000001000107306 */ /* 0x000e240000101000 */
[----:B0-----:R-:W-:-:S04]  /*6f60*/  F2FP.F16.F32.PACK_AB R5, RZ, R16 ;  /* 0x00000010ff05723e */ /* 0x001fc800000000ff */
[----:B------:R-:W-:-:S05]  /*6f70*/  PRMT R5, R5, 0x5410, RZ ;  /* 0x0000541005057816 */ /* 0x000fca00000000ff */
[----:B------:R-:W-:Y:S01]  /*6f80*/  STG.E desc[UR36][R2.64], R5 ;  /* 0x0000000502007986 */ /* 0x000fe2000c101924 */
[----:B------:R-:W-:Y:S05]  /*6f90*/  EXIT ;  /* 0x000000000000794d */ /* 0x000fea0003800000 */
.L_x_14790:
[----:B------:R-:W0:Y:S02]  /*6fa0*/  I2F.F64.U16 R16, R16 ;  /* 0x0000001000107312 */ /* 0x000e240000101800 */
[----:B0-----:R-:W-:Y:S01]  /*6fb0*/  STG.E.64 desc[UR36][R2.64], R16 ;  /* 0x0000001002007986 */ /* 0x001fe2000c101b24 */
[----:B------:R-:W-:Y:S05]  /*6fc0*/  EXIT ;  /* 0x000000000000794d */ /* 0x000fea0003800000 */
.L_x_14781:
        /* <DEDUP_REMOVED lines=13> */
.L_x_14794:
[----:B------:R-:W0:Y:S01]  /*70a0*/  I2F.F64.U16 R16, R16 ;  /* 0x0000001000107312 */ /* 0x000e220000101800 */
[----:B------:R-:W-:-:S05]  /*70b0*/  CS2R R18, SRZ ;  /* 0x0000000000127805 */ /* 0x000fca000001ff00 */
[----:B0-----:R-:W-:Y:S01]  /*70c0*/  STG.E.128 desc[UR36][R2.64], R16 ;  /* 0x0000001002007986 */ /* 0x001fe2000c101d24 */
[----:B------:R-:W-:Y:S05]  /*70d0*/  EXIT ;  /* 0x000000000000794d */ /* 0x000fea0003800000 */
.L_x_14793:
        /* <DEDUP_REMOVED lines=21> */
.L_x_14798:
[----:B------:R-:W-:Y:S05]  /*7230*/  BSYNC B0 ;  /* 0x0000000000007941 */ /* 0x000fea0003800000 */
.L_x_14797:
[----:B------:R-:W-:-:S05]  /*7240*/  LOP3.LUT R5, R0, R5, RZ, 0xfc, !PT ;  /* 0x0000000500057212 */ /* 0x000fca00078efcff */
[----:B------:R-:W-:Y:S01]  /*7250*/  STG.E.U8 desc[UR36][R2.64], R5 ;  /* 0x0000000502007986 */ /* 0x000fe2000c101124 */
[----:B------:R-:W-:Y:S05]  /*7260*/  EXIT ;  /* 0x000000000000794d */ /* 0x000fea0003800000 */
.L_x_14796:
        /* <DEDUP_REMOVED lines=13> */
.L_x_14800:
[----:B------:R-:W-:Y:S01]  /*7340*/  IMAD.MOV.U32 R0, RZ, RZ, 0x7f ;  /* 0x0000007fff007424 */ /* 0x000fe200078e00ff */
[----:B------:R-:W-:-:S04]  /*7350*/  ISETP.GT.U32.AND P0, PT, R4, 0x7f800000, PT ;  /* 0x7f8000000400780c */ /* 0x000fc80003f04070 */
[----:B------:R-:W-:-:S09]  /*7360*/  SEL R0, R0, 0x7c, P0 ;  /* 0x0000007c00007807 */ /* 0x000fd20000000000 */
.L_x_14801:
[----:B------:R-:W-:Y:S05]  /*7370*/  BSYNC B0 ;  /* 0x0000000000007941 */ /* 0x000fea0003800000 */
.L_x_14799:
[----:B------:R-:W-:-:S04]  /*7380*/  LOP3.LUT R4, R5, 0x80000000, RZ, 0xc0, !PT ;  /* 0x8000000005047812 */ /* 0x000fc800078ec0ff */
[----:B------:R-:W-:-:S04]  /*7390*/  SHF.R.U32.HI R5, RZ, 0x18, R4 ;  /* 0x00000018ff057819 */ /* 0x000fc80000011604 */
[----:B------:R-:W-:-:S05]  /*73a0*/  LOP3.LUT R5, R0, R5, RZ, 0xfc, !PT ;  /* 0x0000000500057212 */ /* 0x000fca00078efcff */
[----:B------:R-:W-:Y:S01]  /*73b0*/  STG.E.U8 desc[UR36][R2.64], R5 ;  /* 0x0000000502007986 */ /* 0x000fe2000c101124 */
[----:B------:R-:W-:Y:S05]  /*73c0*/  EXIT ;  /* 0x000000000000794d */ /* 0x000fea0003800000 */
.L_x_14795:
[----:B------:R-:W0:Y:S02]  /*73d0*/  I2F.U16 R0, R16 ;  /* 0x0000001000007306 */ /* 0x000e240000101000 */
[----:B0-----:R-:W-:-:S05]  /*73e0*/  F2FP.BF16.F32.PACK_AB R0, RZ, R0 ;  /* 0x00000000ff00723e */ /* 0x001fca00000010ff */
[----:B------:R-:W-:Y:S01]  /*73f0*/  STG.E.U16 desc[UR36][R2.64], R0 ;  /* 0x0000000002007986 */ /* 0x000fe2000c101524 */
[----:B------:R-:W-:Y:S05]  /*7400*/  EXIT ;  /* 0x000000000000794d */ /* 0x000fea0003800000 */
.L_x_14792:
        /* <DEDUP_REMOVED lines=10> */
.L_x_14804:
        /* <DEDUP_REMOVED lines=17> */
.L_x_14807:
[----:B------:R-:W-:-:S04]  /*75c0*/  LOP3.LUT R0, R7, 0x80000000, RZ, 0xc0, !PT ;  /* 0x8000000007007812 */ /* 0x000fc800078ec0ff */
[----:B------:R-:W-:-:S04]  /*75d0*/  SHF.R.U32.HI R5, RZ, 0x18, R0 ;  /* 0x00000018ff057819 */ /* 0x000fc80000011600 */
[----:B------:R-:W-:-:S04]  /*75e0*/  LOP3.LUT R4, R4, R5, RZ, 0xfc, !PT ;  /* 0x0000000504047212 */ /* 0x000fc800078efcff */
[----:B------:R-:W-:-:S07]  /*75f0*/  PRMT R0, R4, 0x7610, R0 ;  /* 0x0000761004007816 */ /* 0x000fce0000000000 */
.L_x_14806:
[----:B------:R-:W-:Y:S05]  /*7600*/  BSYNC B0 ;  /* 0x0000000000007941 */ /* 0x000fea0003800000 */
.L_x_14805:
[----:B------:R-:W-:Y:S01]  /*7610*/  STG.E.U8 desc[UR36][R2.64], R0 ;  /* 0x0000000002007986 */ /* 0x000fe2000c101124 */
[----:B------:R-:W-:Y:S05]  /*7620*/  EXIT ;  /* 0x000000000000794d */ /* 0x000fea0003800000 */
.L_x_14803:
        /* <DEDUP_REMOVED lines=17> */
.L_x_14810:
[----:B------:R-:W-:-:S04]  /*7740*/  LOP3.LUT R0, R7, 0x80000000, RZ, 0xc0, !PT ;  /* 0x8000000007007812 */ /* 0x000fc800078ec0ff */
[----:B------:R-:W-:-:S04]  /*7750*/  SHF.R.U32.HI R5, RZ, 0x18, R0 ;  /* 0x00000018ff057819 */ /* 0x000fc80000011600 */
[----:B------:R-:W-:-:S04]  /*7760*/  LOP3.LUT R4, R4, R5, RZ, 0xfc, !PT ;  /* 0x0000000504047212 */ /* 0x000fc800078efcff */
[----:B------:R-:W-:-:S07]  /*7770*/  PRMT R0, R4, 0x7610, R0 ;  /* 0x0000761004007816 */ /* 0x000fce0000000000 */
.L_x_14809:
[----:B------:R-:W-:Y:S05]  /*7780*/  BSYNC B0 ;  /* 0x0000000000007941 */ /* 0x000fea0003800000 */
.L_x_14808:
[----:B------:R-:W-:Y:S01]  /*7790*/  STG.E.U8 desc[UR36][R2.64], R0 ;  /* 0x0000000002007986 */ /* 0x000fe2000c101124 */
[----:B------:R-:W-:Y:S05]  /*77a0*/  EXIT ;  /* 0x000000000000794d */ /* 0x000fea0003800000 */
.L_x_14802:
        /* <DEDUP_REMOVED lines=22> */
.L_x_14785:
        /* <DEDUP_REMOVED lines=16> */
.L_x_14813:
[----:B------:R-:W-:Y:S05]  /*7a10*/  EXIT ;  /* 0x000000000000794d */ /* 0x000fea0003800000 */
.L_x_14812:
[----:B------:R-:W-:Y:S01]  /*7a20*/  LOP3.LUT R16, R16, 0xffff, RZ, 0xc0, !PT ;  /* 0x0000ffff10107812 */ /* 0x000fe200078ec0ff */
[----:B------:R-:W-:-:S05]  /*7a30*/  IMAD.MOV.U32 R17, RZ, RZ, RZ ;  /* 0x000000ffff117224 */ /* 0x000fca00078e00ff */
[----:B------:R-:W-:Y:S01]  /*7a40*/  STG.E.64 desc[UR36][R2.64], R16 ;  /* 0x0000001002007986 */ /* 0x000fe2000c101b24 */
[----:B------:R-:W-:Y:S05]  /*7a50*/  EXIT ;  /* 0x000000000000794d */ /* 0x000fea0003800000 */
.L_x_14811:
[----:B------:R-:W-:Y:S01]  /*7a60*/  STG.E desc[UR36][R2.64], R16 ;  /* 0x0000001002007986 */ /* 0x000fe2000c101924 */
[----:B------:R-:W-:Y:S05]  /*7a70*/  EXIT ;  /* 0x000000000000794d */ /* 0x000fea0003800000 */
.L_x_14814:
        /* <DEDUP_REMOVED lines=16> */
.L_x_36278:


//--------------------- .text._ZN2at6native18elementwise_kernelILi128ELi4EZNS0_22gpu_kernel_impl_nocastIZZZNS0_21clamp_min_kernel_cudaERNS_18TensorIteratorBaseERKN3c106ScalarEENKUlvE_clEvENKUlvE_clEvEUlhE_EEvS4_RKT_EUliE_EEviT1_ --------------------------
	.section	.text._ZN2at6native18elementwise_kernelILi128ELi4EZNS0_22gpu_kernel_impl_nocastIZZZNS0_21clamp_min_kernel_cudaERNS_18TensorIteratorBaseERKN3c106ScalarEENKUlvE_clEvENKUlvE_clEvEUlhE_EEvS4_RKT_EUliE_EEviT1_,"ax",@progbits
	.align	128
        .global         _ZN2at6native18elementwise_kernelILi128ELi4EZNS0_22gpu_kernel_impl_nocastIZZZNS0_21clamp_min_kernel_cudaERNS_18TensorIteratorBaseERKN3c106ScalarEENKUlvE_clEvENKUlvE_clEvEUlhE_EEvS4_RKT_EUliE_EEviT1_
        .type           _ZN2at6native18elementwise_kernelILi128ELi4EZNS0_22gpu_kernel_impl_nocastIZZZNS0_21clamp_min_kernel_cudaERNS_18TensorIteratorBaseERKN3c106ScalarEENKUlvE_clEvENKUlvE_clEvEUlhE_EEvS4_RKT_EUliE_EEviT1_,@function
        .size           _ZN2at6native18elementwise_kernelILi128ELi4EZNS0_22gpu_kernel_impl_nocastIZZZNS0_21clamp_min_kernel_cudaERNS_18TensorIteratorBaseERKN3c106ScalarEENKUlvE_clEvENKUlvE_clEvEUlhE_EEvS4_RKT_EUliE_EEviT1_,(.L_x_36279 - _ZN2at6native18elementwise_kernelILi128ELi4EZNS0_22gpu_kernel_impl_nocastIZZZNS0_21clamp_min_kernel_cudaERNS_18TensorIteratorBaseERKN3c106ScalarEENKUlvE_clEvENKUlvE_clEvEUlhE_EEvS4_RKT_EUliE_EEviT1_)
        .other          _ZN2at6native18elementwise_kernelILi128ELi4EZNS0_22gpu_kernel_impl_nocastIZZZNS0_21clamp_min_kernel_cudaERNS_18TensorIteratorBaseERKN3c106ScalarEENKUlvE_clEvENKUlvE_clEvEUlhE_EEvS4_RKT_EUliE_EEviT1_,@"STO_CUDA_ENTRY STV_DEFAULT"
_ZN2at6native18elementwise_kernelILi128ELi4EZNS0_22gpu_kernel_impl_nocastIZZZNS0_21clamp_min_kernel_cudaERNS_18TensorIteratorBaseERKN3c106ScalarEENKUlvE_clEvENKUlvE_clEvEUlhE_EEvS4_RKT_EUliE_EEviT1_:
.text._ZN2at6native18elementwise_kernelILi128ELi4EZNS0_22gpu_kernel_impl_nocastIZZZNS0_21clamp_min_kernel_cudaERNS_18TensorIteratorBaseERKN3c106ScalarEENKUlvE_clEvENKUlvE_clEvEUlhE_EEvS4_RKT_EUliE_EEviT1_:
        /* <DEDUP_REMOVED lines=312> */
.L_x_14817:
        /* <DEDUP_REMOVED lines=8> */
[----:B--2---:R-:W-:-:S05]  /*1400*/  VIMNMX.U32 R7, R4, UR7, !PT ;  /* 0x0000000704077c48 */ /* 0x004fca000ffe0000 */
[----:B------:R0:W-:Y:S02]  /*1410*/  STG.E.U8 desc[UR4][R2.64], R7 ;  /* 0x0000000702007986 */ /* 0x0001e4000c101104 */
.L_x_14816:
[----:B------:R-:W-:Y:S05]  /*1420*/  BSYNC B0 ;  /* 0x0000000000007941 */ /* 0x000fea0003800000 */
.L_x_14815:
        /* <DEDUP_REMOVED lines=305> */
.L_x_14820:
        /* <DEDUP_REMOVED lines=9> */
[----:B--2---:R-:W-:-:S05]  /*27d0*/  VIMNMX.U32 R7, R4, UR7, !PT ;  /* 0x0000000704077c48 */ /* 0x004fca000ffe0000 */
        /* <DEDUP_REMOVED lines=304> */
.L_x_14821:
        /* <DEDUP_REMOVED lines=10> */
.L_x_14819:
[----:B------:R-:W-:Y:S05]  /*3b80*/  BSYNC B0 ;  /* 0x0000000000007941 */ /* 0x000fea0003800000 */
.L_x_14818:
        /* <DEDUP_REMOVED lines=304> */
.L_x_14822:
[----:B------:R-:W-:Y:S02]  /*4e90*/  ULDC.64 UR8, c[0x0][0x418] ;  /* 0x0001060000087ab9 */ /* 0x000fe40000000a00 */
[----:B------:R-:W-:-:S04]  /*4ea0*/  IADD3 R4, P0, R2, UR8, RZ ;  /* 0x0000000802047c10 */ /* 0x000fc8000ff1e0ff */
[----:B------:R-:W-:Y:S01]  /*4eb0*/  IADD3.X R5, RZ, UR9, RZ, P0, !PT ;  /* 0x00000009ff057c10 */ /* 0x000fe200087fe4ff */
[----:B------:R-:W-:-:S04]  /*4ec0*/  ULDC.64 UR8, c[0x0][0x410] ;  /* 0x0001040000087ab9 */ /* 0x000fc80000000a00 */
[----:B------:R-:W2:Y:S01]  /*4ed0*/  LDG.E.U8 R4, desc[UR4][R4.64] ;  /* 0x0000000404047981 */ /* 0x000ea2000c1e1100 */
[----:B------:R-:W-:-:S04]  /*4ee0*/  IADD3 R2, P0, R3, UR8, RZ ;  /* 0x0000000803027c10 */ /* 0x000fc8000ff1e0ff */
[----:B------:R-:W-:Y:S02]  /*4ef0*/  IADD3.X R3, RZ, UR9, RZ, P0, !PT ;  /* 0x00000009ff037c10 */ /* 0x000fe400087fe4ff */
[----:B--2---:R-:W-:-:S05]  /*4f00*/  VIMNMX.U32 R7, R4, UR7, !PT ;  /* 0x0000000704077c48 */ /* 0x004fca000ffe0000 */
[----:B------:R-:W-:Y:S01]  /*4f10*/  STG.E.U8 desc[UR4][R2.64], R7 ;  /* 0x0000000702007986 */ /* 0x000fe2000c101104 */
[----:B------:R-:W-:Y:S05]  /*4f20*/  EXIT ;  /* 0x000000000000794d */ /* 0x000fea0003800000 */
.L_x_14823:
        /* <DEDUP_REMOVED lines=13> */
.L_x_36279:


//--------------------- .text._ZN2at6native27unrolled_elementwise_kernelIZZZNS0_21clamp_min_kernel_cudaERNS_18TensorIteratorBaseERKN3c106ScalarEENKUlvE_clEvENKUlvE_clEvEUlhE_St5arrayIPcLm2EELi4E23TrivialOffsetCalculatorILi1EjESF_NS0_6memory15LoadWithoutCastENSG_16StoreWithoutCastEEEviT_T0_T2_T3_T4_T5_ --------------------------
	.section	.text._ZN2at6native27unrolled_elementwise_kernelIZZZNS0_21clamp_min_kernel_cudaERNS_18TensorIteratorBaseERKN3c106ScalarEENKUlvE_clEvENKUlvE_clEvEUlhE_St5arrayIPcLm2EELi4E23TrivialOffsetCalculatorILi1EjESF_NS0_6memory15LoadWithoutCastENSG_16StoreWithoutCastEEEviT_T0_T2_T3_T4_T5_,"ax",@progbits
	.align	128
        .global         _ZN2at6native27unrolled_elementwise_kernelIZZZNS0_21clamp_min_kernel_cudaERNS_18TensorIteratorBaseERKN3c106ScalarEENKUlvE_clEvENKUlvE_clEvEUlhE_St5arrayIPcLm2EELi4E23TrivialOffsetCalculatorILi1EjESF_NS0_6memory15LoadWithoutCastENSG_16StoreWithoutCastEEEviT_T0_T2_T3_T4_T5_
        .type           _ZN2at6native27unrolled_elementwise_kernelIZZZNS0_21clamp_min_kernel_cudaERNS_18TensorIteratorBaseERKN3c106ScalarEENKUlvE_clEvENKUlvE_clEvEUlhE_St5arrayIPcLm2EELi4E23TrivialOffsetCalculatorILi1EjESF_NS0_6memory15LoadWithoutCastENSG_16StoreWithoutCastEEEviT_T0_T2_T3_T4_T5_,@function
        .size           _ZN2at6native27unrolled_elementwise_kernelIZZZNS0_21clamp_min_kernel_cudaERNS_18TensorIteratorBaseERKN3c106ScalarEENKUlvE_clEvENKUlvE_clEvEUlhE_St5arrayIPcLm2EELi4E23TrivialOffsetCalculatorILi1EjESF_NS0_6memory15LoadWithoutCastENSG_16StoreWithoutCastEEEviT_T0_T2_T3_T4_T5_,(.L_x_36280 - _ZN2at6native27unrolled_elementwise_kernelIZZZNS0_21clamp_min_kernel_cudaERNS_18TensorIteratorBaseERKN3c106ScalarEENKUlvE_clEvENKUlvE_clEvEUlhE_St5arrayIPcLm2EELi4E23TrivialOffsetCalculatorILi1EjESF_NS0_6memory15LoadWithoutCastENSG_16StoreWithoutCastEEEviT_T0_T2_T3_T4_T5_)
        .other          _ZN2at6native27unrolled_elementwise_kernelIZZZNS0_21clamp_min_kernel_cudaERNS_18TensorIteratorBaseERKN3c106ScalarEENKUlvE_clEvENKUlvE_clEvEUlhE_St5arrayIPcLm2EELi4E23TrivialOffsetCalculatorILi1EjESF_NS0_6memory15LoadWithoutCastENSG_16StoreWithoutCastEEEviT_T0_T2_T3_T4_T5_,@"STO_CUDA_ENTRY STV_DEFAULT"
_ZN2at6native27unrolled_elementwise_kernelIZZZNS0_21clamp_min_kernel_cudaERNS_18TensorIteratorBaseERKN3c106ScalarEENKUlvE_clEvENKUlvE_clEvEUlhE_St5arrayIPcLm2EELi4E23TrivialOffsetCalculatorILi1EjESF_NS0_6memory15LoadWithoutCastENSG_16StoreWithoutCastEEEviT_T0_T2_T3_T4_T5_:
.text._ZN2at6native27unrolled_elementwise_kernelIZZZNS0_21clamp_min_kernel_cudaERNS_18TensorIteratorBaseERKN3c106ScalarEENKUlvE_clEvENKUlvE_clEvEUlhE_St5arrayIPcLm2EELi4E23TrivialOffsetCalculatorILi1EjESF_NS0_6memory15LoadWithoutCastENSG_16StoreWithoutCastEEEviT_T0_T2_T3_T4_T5_:
        /* <DEDUP_REMOVED lines=46> */
[----:B--2---:R-:W-:-:S05]  /*02e0*/  VIMNMX.U32 R3, R12, UR6, !PT ;  /* 0x000000060c037c48 */ /* 0x004fca000ffe0000 */
[----:B------:R0:W-:Y:S01]  /*02f0*/  @!P0 STG.E.U8 desc[UR4][R10.64], R3 ;  /* 0x000000030a008986 */ /* 0x0001e2000c101104 */
[----:B----4-:R-:W-:Y:S02]  /*0300*/  VIMNMX.U32 R15, R15, UR6, !PT ;  /* 0x000000060f0f7c48 */ /* 0x010fe4000ffe0000 */
[----:B-----5:R-:W-:Y:S02]  /*0310*/  VIMNMX.U32 R13, R13, UR6, !PT ;  /* 0x000000060d0d7c48 */ /* 0x020fe4000ffe0000 */
[----:B------:R-:W-:Y:S01]  /*0320*/  VIMNMX.U32 R9, R14, UR6, !PT ;  /* 0x000000060e097c48 */ /* 0x000fe2000ffe0000 */
        /* <DEDUP_REMOVED lines=13> */
.L_x_14825:
[----:B------:R-:W-:Y:S05]  /*0400*/  BSYNC B0 ;  /* 0x0000000000007941 */ /* 0x000fea0003800000 */
.L_x_14824:
        /* <DEDUP_REMOVED lines=8> */
.L_x_14826:
        /* <DEDUP_REMOVED lines=15> */
.L_x_36280:


//--------------------- .text._ZN2at6native29vectorized_elementwise_kernelILi2EZZZNS0_21clamp_min_kernel_cudaERNS_18TensorIteratorBaseERKN3c106ScalarEENKUlvE_clEvENKUlvE_clEvEUlhE_St5arrayIPcLm2EEEEviT0_T1_ --------------------------
	.section	.text._ZN2at6native29vectorized_elementwise_kernelILi2EZZZNS0_21clamp_min_kernel_cudaERNS_18TensorIteratorBaseERKN3c106ScalarEENKUlvE_clEvENKUlvE_clEvEUlhE_St5arrayIPcLm2EEEEviT0_T1_,"ax",@progbits
	.align	128
        .global         _ZN2at6native29vectorized_elementwise_kernelILi2EZZZNS0_21clamp_min_kernel_cudaERNS_18TensorIteratorBaseERKN3c106ScalarEENKUlvE_clEvENKUlvE_clEvEUlhE_St5arrayIPcLm2EEEEviT0_T1_
        .type           _ZN2at6native29vectorized_elementwise_kernelILi2EZZZNS0_21clamp_min_kernel_cudaERNS_18TensorIteratorBaseERKN3c106ScalarEENKUlvE_clEvENKUlvE_clEvEUlhE_St5arrayIPcLm2EEEEviT0_T1_,@function
        .size           _ZN2at6native29vectorized_elementwise_kernelILi2EZZZNS0_21clamp_min_kernel_cudaERNS_18TensorIteratorBaseERKN3c106ScalarEENKUlvE_clEvENKUlvE_clEvEUlhE_St5arrayIPcLm2EEEEviT0_T1_,(.L_x_36281 - _ZN2at6native29vectorized_elementwise_kernelILi2EZZZNS0_21clamp_min_kernel_cudaERNS_18TensorIteratorBaseERKN3c106ScalarEENKUlvE_clEvENKUlvE_clEvEUlhE_St5arrayIPcLm2EEEEviT0_T1_)
        .other          _ZN2at6native29vectorized_elementwise_kernelILi2EZZZNS0_21clamp_min_kernel_cudaERNS_18TensorIteratorBaseERKN3c106ScalarEENKUlvE_clEvENKUlvE_clEvEUlhE_St5arrayIPcLm2EEEEviT0_T1_,@"STO_CUDA_ENTRY STV_DEFAULT"
_ZN2at6native29vectorized_elementwise_kernelILi2EZZZNS0_21clamp_min_kernel_cudaERNS_18TensorIteratorBaseERKN3c106ScalarEENKUlvE_clEvENKUlvE_clEvEUlhE_St5arrayIPcLm2EEEEviT0_T1_:
.text._ZN2at6native29vectorized_elementwise_kernelILi2EZZZNS0_21clamp_min_kernel_cudaERNS_18TensorIteratorBaseERKN3c106ScalarEENKUlvE_clEvENKUlvE_clEvEUlhE_St5arrayIPcLm2EEEEviT0_T1_:
        /* <DEDUP_REMOVED lines=34> */
[----:B------:R-:W-:Y:S02]  /*0220*/  VIMNMX.U32 R0, R0, UR10, !PT ;  /* 0x0000000a00007c48 */ /* 0x000fe4000ffe0000 */
[----:B------:R-:W-:Y:S02]  /*0230*/  VIMNMX.U32 R11, R6, UR10, !PT ;  /* 0x0000000a060b7c48 */ /* 0x000fe4000ffe0000 */
[----:B------:R-:W-:-:S02]  /*0240*/  VIMNMX.U32 R7, R7, UR10, !PT ;  /* 0x0000000a07077c48 */ /* 0x000fc4000ffe0000 */
[----:B------:R-:W-:Y:S02]  /*0250*/  VIMNMX.U32 R8, R8, UR10, !PT ;  /* 0x0000000a08087c48 */ /* 0x000fe4000ffe0000 */
[----:B------:R-:W-:Y:S02]  /*0260*/  VIMNMX.U32 R4, R4, UR10, !PT ;  /* 0x0000000a04047c48 */ /* 0x000fe4000ffe0000 */
[----:B------:R-:W-:Y:S02]  /*0270*/  VIMNMX.U32 R5, R5, UR10, !PT ;  /* 0x0000000a05057c48 */ /* 0x000fe4000ffe0000 */
[----:B------:R-:W-:Y:S02]  /*0280*/  VIMNMX.U32 R9, R9, UR10, !PT ;  /* 0x0000000a09097c48 */ /* 0x000fe4000ffe0000 */
[----:B------:R-:W-:Y:S02]  /*0290*/  VIMNMX.U32 R10, R10, UR10, !PT ;  /* 0x0000000a0a0a7c48 */ /* 0x000fe4000ffe0000 */
        /* <DEDUP_REMOVED lines=9> */
.L_x_14827:
        /* <DEDUP_REMOVED lines=72> */
[----:B--2---:R-:W-:Y:S02]  /*07b0*/  VIMNMX.U32 R7, R16, UR10, !PT ;  /* 0x0000000a10077c48 */ /* 0x004fe4000ffe0000 */
[----:B-1----:R-:W-:Y:S02]  /*07c0*/  VIMNMX.U32 R11, R20, UR10, !PT ;  /* 0x0000000a140b7c48 */ /* 0x002fe4000ffe0000 */
[----:B---3--:R-:W-:-:S05]  /*07d0*/  VIMNMX.U32 R21, R21, UR10, !PT ;  /* 0x0000000a15157c48 */ /* 0x008fca000ffe0000 */
[----:B------:R0:W-:Y:S01]  /*07e0*/  @!P0 STG.E.U8 desc[UR8][R8.64], R21 ;  /* 0x0000001508008986 */ /* 0x0001e2000c101108 */
[----:B------:R-:W-:Y:S02]  /*07f0*/  ISETP.GE.AND P0, PT, R14, R15, PT ;  /* 0x0000000f0e00720c */ /* 0x000fe40003f06270 */
[----:B------:R-:W-:Y:S02]  /*0800*/  VIMNMX.U32 R13, R22, UR10, !PT ;  /* 0x0000000a160d7c48 */ /* 0x000fe4000ffe0000 */
[----:B------:R-:W-:Y:S02]  /*0810*/  VIMNMX.U32 R17, R24, UR10, !PT ;  /* 0x0000000a18117c48 */ /* 0x000fe4000ffe0000 */
[----:B------:R-:W-:Y:S02]  /*0820*/  VIMNMX.U32 R19, R2, UR10, !PT ;  /* 0x0000000a02137c48 */ /* 0x000fe4000ffe0000 */
[----:B-----5:R-:W-:Y:S02]  /*0830*/  VIMNMX.U32 R2, R3, UR10, !PT ;  /* 0x0000000a03027c48 */ /* 0x020fe4000ffe0000 */
[----:B------:R-:W-:-:S03]  /*0840*/  VIMNMX.U32 R0, R0, UR10, !PT ;  /* 0x0000000a00007c48 */ /* 0x000fc6000ffe0000 */
        /* <DEDUP_REMOVED lines=15> */
.L_x_14830:
        /* <DEDUP_REMOVED lines=8> */
.L_x_14831:
        /* <DEDUP_REMOVED lines=8> */
.L_x_14832:
        /* <DEDUP_REMOVED lines=9> */
.L_x_14833:
[----:B------:R-:W-:Y:S05]  /*0ad0*/  BSYNC B1 ;  /* 0x0000000000017941 */ /* 0x000fea0003800000 */
.L_x_14829:
[----:B------:R-:W-:-:S13]  /*0ae0*/  ISETP.GE.AND P0, PT, R14, R15, PT ;  /* 0x0000000f0e00720c */ /* 0x000fda0003f06270 */
[----:B0-----:R-:W0:Y:S01]  /*0af0*/  @!P0 LDC.64 R6, c[0x0][0x228] ;  /* 0x00008a00ff068b82 */ /* 0x001e220000000a00 */
[C---:B-12---:R-:W-:Y:S02]  /*0b00*/  @!P0 VIADD R5, R14.reuse, UR4 ;  /* 0x000000040e058c36 */ /* 0x046fe40008000000 */
[----:B------:R-:W-:-:S03]  /*0b10*/  @!P0 VIADD R14, R14, 0x80 ;  /* 0x000000800e0e8836 */ /* 0x000fc60000000000 */
[----:B0-----:R-:W-:-:S05]  /*0b20*/  @!P0 IADD3 R4, P1, R5, R6, RZ ;  /* 0x0000000605048210 */ /* 0x001fca0007f3e0ff */
[----:B------:R-:W-:-:S05]  /*0b30*/  @!P0 IMAD.X R5, RZ, RZ, R7, P1 ;  /* 0x000000ffff058224 */ /* 0x000fca00008e0607 */
[----:B------:R2:W-:Y:S03]  /*0b40*/  @!P0 STG.E.U8 desc[UR8][R4.64], R2 ;  /* 0x0000000204008986 */ /* 0x0005e6000c101108 */
.L_x_14834:
[----:B------:R-:W-:Y:S05]  /*0b50*/  BSYNC B0 ;  /* 0x0000000000007941 */ /* 0x000fea0003800000 */
.L_x_14828:
        /* <DEDUP_REMOVED lines=9> */
.L_x_14835:
        /* <DEDUP_REMOVED lines=9> */
.L_x_36281:


//--------------------- .text._ZN2at6native29vectorized_elementwise_kernelILi4EZZZNS0_21clamp_min_kernel_cudaERNS_18TensorIteratorBaseERKN3c106ScalarEENKUlvE_clEvENKUlvE_clEvEUlhE_St5arrayIPcLm2EEEEviT0_T1_ --------------------------
	.section	.text._ZN2at6native29vectorized_elementwise_kernelILi4EZZZNS0_21clamp_min_kernel_cudaERNS_18TensorIteratorBaseERKN3c106ScalarEENKUlvE_clEvENKUlvE_clEvEUlhE_St5arrayIPcLm2EEEEviT0_T1_,"ax",@progbits
	.align	128
        .global         _ZN2at6native29vectorized_elementwise_kernelILi4EZZZNS0_21clamp_min_kernel_cudaERNS_18TensorIteratorBaseERKN3c106ScalarEENKUlvE_clEvENKUlvE_clEvEUlhE_St5arrayIPcLm2EEEEviT0_T1_
        .type           _ZN2at6native29vectorized_elementwise_kernelILi4EZZZNS0_21clamp_min_kernel_cudaERNS_18TensorIteratorBaseERKN3c106ScalarEENKUlvE_clEvENKUlvE_clEvEUlhE_St5arrayIPcLm2EEEEviT0_T1_,@function
        .size           _ZN2at6native29vectorized_elementwise_kernelILi4EZZZNS0_21clamp_min_kernel_cudaERNS_18TensorIteratorBaseERKN3c106ScalarEENKUlvE_clEvENKUlvE_clEvEUlhE_St5arrayIPcLm2EEEEviT0_T1_,(.L_x_36282 - _ZN2at6native29vectorized_elementwise_kernelILi4EZZZNS0_21clamp_min_kernel_cudaERNS_18TensorIteratorBaseERKN3c106ScalarEENKUlvE_clEvENKUlvE_clEvEUlhE_St5arrayIPcLm2EEEEviT0_T1_)
        .other          _ZN2at6native29vectorized_elementwise_kernelILi4EZZZNS0_21clamp_min_kernel_cudaERNS_18TensorIteratorBaseERKN3c106ScalarEENKUlvE_clEvENKUlvE_clEvEUlhE_St5arrayIPcLm2EEEEviT0_T1_,@"STO_CUDA_ENTRY STV_DEFAULT"
_ZN2at6native29vectorized_elementwise_kernelILi4EZZZNS0_21clamp_min_kernel_cudaERNS_18TensorIteratorBaseERKN3c106ScalarEENKUlvE_clEvENKUlvE_clEvEUlhE_St5arrayIPcLm2EEEEviT0_T1_:
.text._ZN2at6native29vectorized_elementwise_kernelILi4EZZZNS0_21clamp_min_kernel_cudaERNS_18TensorIteratorBaseERKN3c106ScalarEENKUlvE_clEvENKUlvE_clEvEUlhE_St5arrayIPcLm2EEEEviT0_T1_:
        /* <DEDUP_REMOVED lines=28> */
[----:B------:R-:W-:-:S02]  /*01c0*/  VIMNMX.U32 R0, R0, UR10, !PT ;  /* 0x0000000a00007c48 */ /* 0x000fc4000ffe0000 */
[----:B------:R-:W-:Y:S02]  /*01d0*/  VIMNMX.U32 R7, R4, UR10, !PT ;  /* 0x0000000a04077c48 */ /* 0x000fe4000ffe0000 */
[----:B------:R-:W-:Y:S02]  /*01e0*/  VIMNMX.U32 R5, R5, UR10, !PT ;  /* 0x0000000a05057c48 */ /* 0x000fe4000ffe0000 */
[----:B------:R-:W-:Y:S02]  /*01f0*/  VIMNMX.U32 R6, R6, UR10, !PT ;  /* 0x0000000a06067c48 */ /* 0x000fe4000ffe0000 */
[----:B------:R-:W-:Y:S02]  /*0200*/  PRMT R10, R7, 0x7604, R0 ;  /* 0x00007604070a7816 */ /* 0x000fe40000000000 */
[----:B------:R-:W-:Y:S02]  /*0210*/  PRMT R0, R8, 0x7772, RZ ;  /* 0x0000777208007816 */ /* 0x000fe400000000ff */
[----:B------:R-:W-:-:S02]  /*0220*/  PRMT R4, R9, 0x7772, RZ ;  /* 0x0000777209047816 */ /* 0x000fc400000000ff */
[----:B------:R-:W-:Y:S02]  /*0230*/  PRMT R7, R6, 0x7604, R5 ;  /* 0x0000760406077816 */ /* 0x000fe40000000005 */
[----:B------:R-:W-:Y:S02]  /*0240*/  VIMNMX.U32 R5, R0, UR10, !PT ;  /* 0x0000000a00057c48 */ /* 0x000fe4000ffe0000 */
[----:B------:R-:W-:Y:S02]  /*0250*/  VIMNMX.U32 R6, R4, UR10, !PT ;  /* 0x0000000a04067c48 */ /* 0x000fe4000ffe0000 */
[----:B------:R-:W-:Y:S02]  /*0260*/  PRMT R0, R8, 0x7773, RZ ;  /* 0x0000777308007816 */ /* 0x000fe400000000ff */
[----:B------:R-:W-:Y:S02]  /*0270*/  PRMT R4, R9, 0x7773, RZ ;  /* 0x0000777309047816 */ /* 0x000fe400000000ff */
[----:B------:R-:W-:-:S02]  /*0280*/  PRMT R5, R5, 0x7054, R10 ;  /* 0x0000705405057816 */ /* 0x000fc4000000000a */
[----:B------:R-:W-:Y:S02]  /*0290*/  PRMT R7, R6, 0x7054, R7 ;  /* 0x0000705406077816 */ /* 0x000fe40000000007 */
[----:B------:R-:W-:Y:S02]  /*02a0*/  VIMNMX.U32 R0, R0, UR10, !PT ;  /* 0x0000000a00007c48 */ /* 0x000fe4000ffe0000 */
[----:B------:R-:W-:Y:S02]  /*02b0*/  VIMNMX.U32 R4, R4, UR10, !PT ;  /* 0x0000000a04047c48 */ /* 0x000fe4000ffe0000 */
[----:B------:R-:W-:Y:S02]  /*02c0*/  PRMT R5, R0, 0x654, R5 ;  /* 0x0000065400057816 */ /* 0x000fe40000000005 */
[----:B------:R-:W-:-:S03]  /*02d0*/  PRMT R7, R4, 0x654, R7 ;  /* 0x0000065404077816 */ /* 0x000fc60000000007 */
[----:B------:R-:W-:Y:S04]  /*02e0*/  STG.E desc[UR8][R2.64], R5 ;  /* 0x0000000502007986 */ /* 0x000fe8000c101908 */
[----:B------:R-:W-:Y:S01]  /*02f0*/  STG.E desc[UR8][R2.64+0x200], R7 ;  /* 0x0002000702007986 */ /* 0x000fe2000c101908 */
[----:B------:R-:W-:Y:S05]  /*0300*/  EXIT ;  /* 0x000000000000794d */ /* 0x000fea0003800000 */
.L_x_14836:
        /* <DEDUP_REMOVED lines=97> */
.L_x_14839:
        /* <DEDUP_REMOVED lines=8> */
.L_x_14840:
        /* <DEDUP_REMOVED lines=8> */
.L_x_14841:
        /* <DEDUP_REMOVED lines=9> */
.L_x_14842:
[----:B------:R-:W-:Y:S05]  /*0ab0*/  BSYNC B1 ;  /* 0x0000000000017941 */ /* 0x000fea0003800000 */
.L_x_14838:
[----:B------:R-:W-:-:S13]  /*0ac0*/  ISETP.GE.AND P0, PT, R14, R15, PT ;  /* 0x0000000f0e00720c */ /* 0x000fda0003f06270 */
[----:B0-----:R-:W0:Y:S01]  /*0ad0*/  @!P0 LDC.64 R6, c[0x0][0x228] ;  /* 0x00008a00ff068b82 */ /* 0x001e220000000a00 */
[C---:B-12---:R-:W-:Y:S02]  /*0ae0*/  @!P0 VIADD R5, R14.reuse, UR4 ;  /* 0x000000040e058c36 */ /* 0x046fe40008000000 */
[----:B------:R-:W-:-:S03]  /*0af0*/  @!P0 VIADD R14, R14, 0x80 ;  /* 0x000000800e0e8836 */ /* 0x000fc60000000000 */
[----:B0-----:R-:W-:-:S05]  /*0b00*/  @!P0 IADD3 R4, P1, R5, R6, RZ ;  /* 0x0000000605048210 */ /* 0x001fca0007f3e0ff */
[----:B------:R-:W-:-:S05]  /*0b10*/  @!P0 IMAD.X R5, RZ, RZ, R7, P1 ;  /* 0x000000ffff058224 */ /* 0x000fca00008e0607 */
[----:B------:R2:W-:Y:S03]  /*0b20*/  @!P0 STG.E.U8 desc[UR8][R4.64], R2 ;  /* 0x0000000204008986 */ /* 0x0005e6000c101108 */
.L_x_14843:
[----:B------:R-:W-:Y:S05]  /*0b30*/  BSYNC B0 ;  /* 0x0000000000007941 */ /* 0x000fea0003800000 */
.L_x_14837:
        /* <DEDUP_REMOVED lines=9> */
.L_x_14844:
        /* <DEDUP_REMOVED lines=11> */
.L_x_36282:


//--------------------- .text._ZN2at6native29vectorized_elementwise_kernelILi8EZZZNS0_21clamp_min_kernel_cudaERNS_18TensorIteratorBaseERKN3c106ScalarEENKUlvE_clEvENKUlvE_clEvEUlhE_St5arrayIPcLm2EEEEviT0_T1_ --------------------------
	.section	.text._ZN2at6native29vectorized_elementwise_kernelILi8EZZZNS0_21clamp_min_kernel_cudaERNS_18TensorIteratorBaseERKN3c106ScalarEENKUlvE_clEvENKUlvE_clEvEUlhE_St5arrayIPcLm2EEEEviT0_T1_,"ax",@progbits
	.align	128
        .global         _ZN2at6native29vectorized_elementwise_kernelILi8EZZZNS0_21clamp_min_kernel_cudaERNS_18TensorIteratorBaseERKN3c106ScalarEENKUlvE_clEvENKUlvE_clEvEUlhE_St5arrayIPcLm2EEEEviT0_T1_
        .type           _ZN2at6native29vectorized_elementwise_kernelILi8EZZZNS0_21clamp_min_kernel_cudaERNS_18TensorIteratorBaseERKN3c106ScalarEENKUlvE_clEvENKUlvE_clEvEUlhE_St5arrayIPcLm2EEEEviT0_T1_,@function
        .size           _ZN2at6native29vectorized_elementwise_kernelILi8EZZZNS0_21clamp_min_kernel_cudaERNS_18TensorIteratorBaseERKN3c106ScalarEENKUlvE_clEvENKUlvE_clEvEUlhE_St5arrayIPcLm2EEEEviT0_T1_,(.L_x_36283 - _ZN2at6native29vectorized_elementwise_kernelILi8EZZZNS0_21clamp_min_kernel_cudaERNS_18TensorIteratorBaseERKN3c106ScalarEENKUlvE_clEvENKUlvE_clEvEUlhE_St5arrayIPcLm2EEEEviT0_T1_)
        .other          _ZN2at6native29vectorized_elementwise_kernelILi8EZZZNS0_21clamp_min_kernel_cudaERNS_18TensorIteratorBaseERKN3c106ScalarEENKUlvE_clEvENKUlvE_clEvEUlhE_St5arrayIPcLm2EEEEviT0_T1_,@"STO_CUDA_ENTRY STV_DEFAULT"
_ZN2at6native29vectorized_elementwise_kernelILi8EZZZNS0_21clamp_min_kernel_cudaERNS_18TensorIteratorBaseERKN3c106ScalarEENKUlvE_clEvENKUlvE_clEvEUlhE_St5arrayIPcLm2EEEEviT0_T1_:
.text._ZN2at6native29vectorized_elementwise_kernelILi8EZZZNS0_21clamp_min_kernel_cudaERNS_18TensorIteratorBaseERKN3c106ScalarEENKUlvE_clEvENKUlvE_clEvEUlhE_St5arrayIPcLm2EEEEviT0_T1_:
        /* <DEDUP_REMOVED lines=36> */
[----:B------:R-:W-:Y:S02]  /*0240*/  VIMNMX.U32 R7, R7, UR10, !PT ;  /* 0x0000000a07077c48 */ /* 0x000fe4000ffe0000 */
[----:B------:R-:W-:Y:S02]  /*0250*/  VIMNMX.U32 R10, R10, UR10, !PT ;  /* 0x0000000a0a0a7c48 */ /* 0x000fe4000ffe0000 */
[----:B------:R-:W-:Y:S01]  /*0260*/  VIMNMX.U32 R0, R0, UR10, !PT ;  /* 0x0000000a00007c48 */ /* 0x000fe2000ffe0000 */
[----:B------:R-:W-:Y:S01]  /*0270*/  IMAD.SHL.U32 R7, R7, 0x100, RZ ;  /* 0x0000010007077824 */ /* 0x000fe200078e00ff */
[----:B------:R-:W-:Y:S01]  /*0280*/  VIMNMX.U32 R4, R4, UR10, !PT ;  /* 0x0000000a04047c48 */ /* 0x000fe2000ffe0000 */
[----:B------:R-:W-:Y:S01]  /*0290*/  IMAD.SHL.U32 R10, R10, 0x100, RZ ;  /* 0x000001000a0a7824 */ /* 0x000fe200078e00ff */
[----:B------:R-:W-:Y:S01]  /*02a0*/  LOP3.LUT R9, R9, 0xff, RZ, 0xc0, !PT ;  /* 0x000000ff09097812 */ /* 0x000fe200078ec0ff */
[----:B------:R-:W-:Y:S01]  /*02b0*/  IMAD.SHL.U32 R13, R0, 0x100, RZ ;  /* 0x00000100000d7824 */ /* 0x000fe200078e00ff */
[----:B------:R-:W-:Y:S01]  /*02c0*/  LOP3.LUT R8, R8, 0xff, RZ, 0xc0, !PT ;  /* 0x000000ff08087812 */ /* 0x000fe200078ec0ff */
[----:B------:R-:W-:Y:S01]  /*02d0*/  IMAD.SHL.U32 R4, R4, 0x100, RZ ;  /* 0x0000010004047824 */ /* 0x000fe200078e00ff */
[----:B------:R-:W-:-:S02]  /*02e0*/  LOP3.LUT R11, R11, 0xff, RZ, 0xc0, !PT ;  /* 0x000000ff0b0b7812 */ /* 0x000fc400078ec0ff */
[----:B------:R-:W-:Y:S02]  /*02f0*/  VIMNMX.U32 R6, R6, UR10, !PT ;  /* 0x0000000a06067c48 */ /* 0x000fe4000ffe0000 */
[----:B------:R-:W-:Y:S02]  /*0300*/  VIMNMX.U32 R9, R9, UR10, !PT ;  /* 0x0000000a09097c48 */ /* 0x000fe4000ffe0000 */
[----:B------:R-:W-:Y:S02]  /*0310*/  VIMNMX.U32 R8, R8, UR10, !PT ;  /* 0x0000000a08087c48 */ /* 0x000fe4000ffe0000 */
[----:B------:R-:W-:Y:S02]  /*0320*/  VIMNMX.U32 R11, R11, UR10, !PT ;  /* 0x0000000a0b0b7c48 */ /* 0x000fe4000ffe0000 */
        /* <DEDUP_REMOVED lines=8> */
.L_x_14845:
        /* <DEDUP_REMOVED lines=97> */
.L_x_14848:
        /* <DEDUP_REMOVED lines=8> */
.L_x_14849:
        /* <DEDUP_REMOVED lines=8> */
.L_x_14850:
        /* <DEDUP_REMOVED lines=9> */
.L_x_14851:
[----:B------:R-:W-:Y:S05]  /*0b50*/  BSYNC B1 ;  /* 0x0000000000017941 */ /* 0x000fea0003800000 */
.L_x_14847:
[----:B------:R-:W-:-:S13]  /*0b60*/  ISETP.GE.AND P0, PT, R14, R15, PT ;  /* 0x0000000f0e00720c */ /* 0x000fda0003f06270 */
[----:B0-----:R-:W0:Y:S01]  /*0b70*/  @!P0 LDC.64 R6, c[0x0][0x228] ;  /* 0x00008a00ff068b82 */ /* 0x001e220000000a00 */
[C---:B-12---:R-:W-:Y:S02]  /*0b80*/  @!P0 VIADD R5, R14.reuse, UR4 ;  /* 0x000000040e058c36 */ /* 0x046fe40008000000 */
[----:B------:R-:W-:-:S03]  /*0b90*/  @!P0 VIADD R14, R14, 0x80 ;  /* 0x000000800e0e8836 */ /* 0x000fc60000000000 */
[----:B0-----:R-:W-:-:S05]  /*0ba0*/  @!P0 IADD3 R4, P1, R5, R6, RZ ;  /* 0x0000000605048210 */ /* 0x001fca0007f3e0ff */
[----:B------:R-:W-:-:S05]  /*0bb0*/  @!P0 IMAD.X R5, RZ, RZ, R7, P1 ;  /* 0x000000ffff058224 */ /* 0x000fca00008e0607 */
[----:B------:R2:W-:Y:S03]  /*0bc0*/  @!P0 STG.E.U8 desc[UR8][R4.64], R2 ;  /* 0x0000000204008986 */ /* 0x0005e6000c101108 */
.L_x_14852:
[----:B------:R-:W-:Y:S05]  /*0bd0*/  BSYNC B0 ;  /* 0x0000000000007941 */ /* 0x000fea0003800000 */
.L_x_14846:
        /* <DEDUP_REMOVED lines=9> */
.L_x_14853:
        /* <DEDUP_REMOVED lines=9> */
.L_x_36283:


//--------------------- .text._ZN2at6native18elementwise_kernelILi128ELi4EZNS0_15gpu_kernel_implIZZZNS0_17clamp_kernel_cudaERNS_18TensorIteratorBaseERKN3c106ScalarES8_ENKUlvE_clEvENKUlvE7_clEvEUlNS5_8BFloat16EE_EEvS4_RKT_EUliE_EEviT1_ --------------------------
	.section	.text._ZN2at6native18elementwise_kernelILi128ELi4EZNS0_15gpu_kernel_implIZZZNS0_17clamp_kernel_cudaERNS_18TensorIteratorBaseERKN3c106ScalarES8_ENKUlvE_clEvENKUlvE7_clEvEUlNS5_8BFloat16EE_EEvS4_RKT_EUliE_EEviT1_,"ax",@progbits
	.align	128
        .global         _ZN2at6native18elementwise_kernelILi128ELi4EZNS0_15gpu_kernel_implIZZZNS0_17clamp_kernel_cudaERNS_18TensorIteratorBaseERKN3c106ScalarES8_ENKUlvE_clEvENKUlvE7_clEvEUlNS5_8BFloat16EE_EEvS4_RKT_EUliE_EEviT1_
        .type           _ZN2at6native18elementwise_kernelILi128ELi4EZNS0_15gpu_kernel_implIZZZNS0_17clamp_kernel_cudaERNS_18TensorIteratorBaseERKN3c106ScalarES8_ENKUlvE_clEvENKUlvE7_clEvEUlNS5_8BFloat16EE_EEvS4_RKT_EUliE_EEviT1_,@function
        .size           _ZN2at6native18elementwise_kernelILi128ELi4EZNS0_15gpu_kernel_implIZZZNS0_17clamp_kernel_cudaERNS_18TensorIteratorBaseERKN3c106ScalarES8_ENKUlvE_clEvENKUlvE7_clEvEUlNS5_8BFloat16EE_EEvS4_RKT_EUliE_EEviT1_,(.L_x_36284 - _ZN2at6native18elementwise_kernelILi128ELi4EZNS0_15gpu_kernel_implIZZZNS0_17clamp_kernel_cudaERNS_18TensorIteratorBaseERKN3c106ScalarES8_ENKUlvE_clEvENKUlvE7_clEvEUlNS5_8BFloat16EE_EEvS4_RKT_EUliE_EEviT1_)
        .other          _ZN2at6native18elementwise_kernelILi128ELi4EZNS0_15gpu_kernel_implIZZZNS0_17clamp_kernel_cudaERNS_18TensorIteratorBaseERKN3c106ScalarES8_ENKUlvE_clEvENKUlvE7_clEvEUlNS5_8BFloat16EE_EEvS4_RKT_EUliE_EEviT1_,@"STO_CUDA_ENTRY STV_DEFAULT"
_ZN2at6native18elementwise_kernelILi128ELi4EZNS0_15gpu_kernel_implIZZZNS0_17clamp_kernel_cudaERNS_18TensorIteratorBaseERKN3c106ScalarES8_ENKUlvE_clEvENKUlvE7_clEvEUlNS5_8BFloat16EE_EEvS4_RKT_EUliE_EEviT1_:
.text._ZN2at6native18elementwise_kernelILi128ELi4EZNS0_15gpu_kernel_implIZZZNS0_17clamp_kernel_cudaERNS_18TensorIteratorBaseERKN3c106ScalarES8_ENKUlvE_clEvENKUlvE7_clEvEUlNS5_8BFloat16EE_EEvS4_RKT_EUliE_EEviT1_:
        /* <DEDUP_REMOVED lines=314> */
.L_x_14856:
        /* <DEDUP_REMOVED lines=23> */
.L_x_14860:
[----:B------:R-:W2:Y:S02]  /*1510*/  LDG.E.U8 R2, desc[UR36][R2.64] ;  /* 0x0000002402027981 */ /* 0x000ea4000c1e1100 */
[----:B--2---:R-:W-:-:S04]  /*1520*/  I2FP.F32.U32 R0, R2 ;  /* 0x0000000200007245 */ /* 0x004fc80000201000 */
[----:B------:R-:W-:-:S04]  /*1530*/  F2FP.BF16.F32.PACK_AB R0, RZ, R0 ;  /* 0x00000000ff00723e */ /* 0x000fc800000010ff */
[----:B------:R-:W-:Y:S01]  /*1540*/  PRMT R5, R0, 0x7610, R5 ;  /* 0x0000761000057816 */ /* 0x000fe20000000005 */
[----:B------:R-:W-:Y:S06]  /*1550*/  BRA `(.L_x_14862) ;  /* 0x0000000c00c47947 */ /* 0x000fec0003800000 */
.L_x_14859:
        /* <DEDUP_REMOVED lines=11> */
.L_x_14864:
[----:B------:R-:W2:Y:S02]  /*1610*/  LDG.E R2, desc[UR36][R2.64] ;  /* 0x0000002402027981 */ /* 0x000ea4000c1e1900 */
[----:B--2---:R-:W-:-:S04]  /*1620*/  I2FP.F32.S32 R0, R2 ;  /* 0x0000000200007245 */ /* 0x004fc80000201400 */
[----:B------:R-:W-:-:S04]  /*1630*/  F2FP.BF16.F32.PACK_AB R0, RZ, R0 ;  /* 0x00000000ff00723e */ /* 0x000fc800000010ff */
[----:B------:R-:W-:Y:S01]  /*1640*/  PRMT R5, R0, 0x7610, R5 ;  /* 0x0000761000057816 */ /* 0x000fe20000000005 */
[----:B------:R-:W-:Y:S06]  /*1650*/  BRA `(.L_x_14862) ;  /* 0x0000000c00847947 */ /* 0x000fec0003800000 */
.L_x_14863:
[----:B------:R-:W2:Y:S02]  /*1660*/  LDG.E.U16 R2, desc[UR36][R2.64] ;  /* 0x0000002402027981 */ /* 0x000ea4000c1e1500 */
[----:B--2---:R-:W0:Y:S02]  /*1670*/  I2F.S16 R0, R2 ;  /* 0x0000000200007306 */ /* 0x004e240000101400 */
[----:B0-----:R-:W-:-:S04]  /*1680*/  F2FP.BF16.F32.PACK_AB R0, RZ, R0 ;  /* 0x00000000ff00723e */ /* 0x001fc800000010ff */
[----:B------:R-:W-:Y:S01]  /*1690*/  PRMT R5, R0, 0x7610, R5 ;  /* 0x0000761000057816 */ /* 0x000fe20000000005 */
[----:B------:R-:W-:Y:S06]  /*16a0*/  BRA `(.L_x_14862) ;  /* 0x0000000c00707947 */ /* 0x000fec0003800000 */
.L_x_14858:
        /* <DEDUP_REMOVED lines=9> */
.L_x_14866:
[----:B------:R-:W2:Y:S02]  /*1740*/  LDG.E.U16 R0, desc[UR36][R2.64] ;  /* 0x0000002402007981 */ /* 0x000ea4000c1e1500 */
[----:B--2---:R-:W-:-:S05]  /*1750*/  HADD2.F32 R0, -RZ, R0.H0_H0 ;  /* 0x20000000ff007230 */ /* 0x004fca0000004100 */
[----:B------:R-:W-:-:S04]  /*1760*/  F2FP.BF16.F32.PACK_AB R0, RZ, R0 ;  /* 0x00000000ff00723e */ /* 0x000fc800000010ff */
[----:B------:R-:W-:Y:S01]  /*1770*/  PRMT R5, R0, 0x7610, R5 ;  /* 0x0000761000057816 */ /* 0x000fe20000000005 */
[----:B------:R-:W-:Y:S06]  /*1780*/  BRA `(.L_x_14862) ;  /* 0x0000000c00387947 */ /* 0x000fec0003800000 */
.L_x_14865:
        /* <DEDUP_REMOVED lines=9> */
.L_x_14868:
[----:B------:R-:W2:Y:S02]  /*1820*/  LDG.E.U16 R2, desc[UR36][R2.64] ;  /* 0x0000002402027981 */ /* 0x000ea4000c1e1500 */
[----:B--2---:R-:W-:-:S05]  /*1830*/  HADD2.F32 R0, -RZ, R2.H0_H0 ;  /* 0x20000002ff007230 */ /* 0x004fca0000004100 */
[----:B------:R-:W-:-:S04]  /*1840*/  F2FP.BF16.F32.PACK_AB R0, RZ, R0 ;  /* 0x00000000ff00723e */ /* 0x000fc800000010ff */
[----:B------:R-:W-:Y:S01]  /*1850*/  PRMT R5, R0, 0x7610, R5 ;  /* 0x0000761000057816 */ /* 0x000fe20000000005 */
[----:B------:R-:W-:Y:S06]  /*1860*/  BRA `(.L_x_14862) ;  /* 0x0000000c00007947 */ /* 0x000fec0003800000 */
.L_x_14867:
        /* <DEDUP_REMOVED lines=9> */
.L_x_14857:
        /* <DEDUP_REMOVED lines=14> */
.L_x_14871:
        /* <DEDUP_REMOVED lines=9> */
.L_x_14870:
        /* <DEDUP_REMOVED lines=27> */
.L_x_14873:
        /* <DEDUP_REMOVED lines=15> */
.L_x_14872:
[----:B------:R0:W5:Y:S01]  /*1d10*/  LDG.E.U16 R5, desc[UR36][R2.64] ;  /* 0x0000002402057981 */ /* 0x000162000c1e1500 */
[----:B------:R-:W-:Y:S05]  /*1d20*/  BRA `(.L_x_14862) ;  /* 0x0000000400d07947 */ /* 0x000fea0003800000 */
.L_x_14869:
        /* <DEDUP_REMOVED lines=13> */
.L_x_14876:
        /* <DEDUP_REMOVED lines=21> */
.L_x_14880:
[----:B------:R-:W-:Y:S05]  /*1f50*/  BSYNC B1 ;  /* 0x0000000000017941 */ /* 0x000fea0003800000 */
.L_x_14879:
[----:B------:R-:W-:Y:S01]  /*1f60*/  LEA R3, R0, 0x3b800000, 0x17 ;  /* 0x3b80000000037811 */ /* 0x000fe200078eb8ff */
[----:B------:R-:W-:-:S05]  /*1f70*/  IMAD.SHL.U32 R0, R2, 0x100000, RZ ;  /* 0x0010000002007824 */ /* 0x000fca00078e00ff */
[----:B------:R-:W-:-:S07]  /*1f80*/  LOP3.LUT R0, R3, R0, R4, 0xfe, !PT ;  /* 0x0000000003007212 */ /* 0x000fce00078efe04 */
.L_x_14878:
[----:B------:R-:W-:Y:S05]  /*1f90*/  BSYNC B0 ;  /* 0x0000000000007941 */ /* 0x000fea0003800000 */
.L_x_14877:
[----:B------:R-:W-:-:S04]  /*1fa0*/  F2FP.BF16.F32.PACK_AB R0, RZ, R0 ;  /* 0x00000000ff00723e */ /* 0x000fc800000010ff */
[----:B------:R-:W-:Y:S01]  /*1fb0*/  PRMT R5, R0, 0x7610, R5 ;  /* 0x0000761000057816 */ /* 0x000fe20000000005 */
[----:B------:R-:W-:Y:S06]  /*1fc0*/  BRA `(.L_x_14862) ;  /* 0x0000000400287947 */ /* 0x000fec0003800000 */
.L_x_14875:
        /* <DEDUP_REMOVED lines=21> */
.L_x_14884:
[----:B------:R-:W-:Y:S05]  /*2120*/  BSYNC B1 ;  /* 0x0000000000017941 */ /* 0x000fea0003800000 */
.L_x_14883:
[----:B------:R-:W-:Y:S01]  /*2130*/  LEA R3, R0, 0x37800000, 0x17 ;  /* 0x3780000000037811 */ /* 0x000fe200078eb8ff */
[----:B------:R-:W-:-:S05]  /*2140*/  IMAD.SHL.U32 R0, R2, 0x200000, RZ ;  /* 0x0020000002007824 */ /* 0x000fca00078e00ff */
[----:B------:R-:W-:-:S07]  /*2150*/  LOP3.LUT R0, R3, R0, R4, 0xfe, !PT ;  /* 0x0000000003007212 */ /* 0x000fce00078efe04 */
.L_x_14882:
[----:B------:R-:W-:Y:S05]  /*2160*/  BSYNC B0 ;  /* 0x0000000000007941 */ /* 0x000fea0003800000 */
.L_x_14881:
[----:B------:R-:W-:-:S04]  /*2170*/  F2FP.BF16.F32.PACK_AB R0, RZ, R0 ;  /* 0x00000000ff00723e */ /* 0x000fc800000010ff */
[----:B------:R-:W-:Y:S01]  /*2180*/  PRMT R5, R0, 0x7610, R5 ;  /* 0x0000761000057816 */ /* 0x000fe20000000005 */
[----:B------:R-:W-:Y:S06]  /*2190*/  BRA `(.L_x_14862) ;  /* 0x0000000000b47947 */ /* 0x000fec0003800000 */
.L_x_14874:
        /* <DEDUP_REMOVED lines=14> */
.L_x_14888:
[----:B------:R-:W-:Y:S05]  /*2280*/  BSYNC B0 ;  /* 0x0000000000007941 */ /* 0x000fea0003800000 */
.L_x_14887:
[----:B------:R-:W-:-:S04]  /*2290*/  F2FP.BF16.F32.PACK_AB R0, RZ, R0 ;  /* 0x00000000ff00723e */ /* 0x000fc800000010ff */
[----:B------:R-:W-:Y:S01]  /*22a0*/  PRMT R5, R0, 0x7610, R5 ;  /* 0x0000761000057816 */ /* 0x000fe20000000005 */
[----:B------:R-:W-:Y:S06]  /*22b0*/  BRA `(.L_x_14862) ;  /* 0x00000000006c7947 */ /* 0x000fec0003800000 */
.L_x_14861:
        /* <DEDUP_REMOVED lines=16> */
.L_x_14889:
[----:B------:R-:W-:Y:S01]  /*23c0*/  PRMT R5, RZ, 0x7610, R5 ;  /* 0x00007610ff057816 */ /* 0x000fe20000000005 */
[----:B------:R-:W-:Y:S06]  /*23d0*/  BRA `(.L_x_14862) ;  /* 0x0000000000247947 */ /* 0x000fec0003800000 */
.L_x_14886:
[----:B------:R-:W2:Y:S02]  /*23e0*/  LDG.E.64 R2, desc[UR36][R2.64] ;  /* 0x0000002402027981 */ /* 0x000ea4000c1e1b00 */
[----:B--2---:R-:W0:Y:S02]  /*23f0*/  I2F.U64 R0, R2 ;  /* 0x0000000200007312 */ /* 0x004e240000301000 */
[----:B0-----:R-:W-:-:S04]  /*2400*/  F2FP.BF16.F32.PACK_AB R0, RZ, R0 ;  /* 0x00000000ff00723e */ /* 0x001fc800000010ff */
[----:B------:R-:W-:Y:S01]  /*2410*/  PRMT R5, R0, 0x7610, R5 ;  /* 0x0000761000057816 */ /* 0x000fe20000000005 */
[----:B------:R-:W-:Y:S06]  /*2420*/  BRA `(.L_x_14862) ;  /* 0x0000000000107947 */ /* 0x000fec0003800000 */
.L_x_14885:
[----:B------:R-:W2:Y:S02]  /*2430*/  LDG.E R2, desc[UR36][R2.64] ;  /* 0x0000002402027981 */ /* 0x000ea4000c1e1900 */
[----:B--2---:R-:W-:-:S04]  /*2440*/  I2FP.F32.U32 R0, R2 ;  /* 0x0000000200007245 */ /* 0x004fc80000201000 */
[----:B------:R-:W-:-:S04]  /*2450*/  F2FP.BF16.F32.PACK_AB R0, RZ, R0 ;  /* 0x00000000ff00723e */ /* 0x000fc800000010ff */
[----:B------:R-:W-:-:S07]  /*2460*/  PRMT R5, R0, 0x7610, R5 ;  /* 0x0000761000057816 */ /* 0x000fce0000000005 */
.L_x_14862:
[----:B-----5:R-:W-:Y:S01]  /*2470*/  IMAD.U32 R0, R5, 0x10000, RZ ;  /* 0x0001000005007824 */ /* 0x020fe200078e00ff */
[----:B------:R-:W1:Y:S04]  /*2480*/  LDC.U8 R6, c[0x0][0x430] ;  /* 0x00010c00ff067b82 */ /* 0x000e680000000000 */
[----:B------:R-:W-:-:S13]  /*2490*/  FSETP.GTU.FTZ.AND P0, PT, |R0|, +INF , PT ;  /* 0x7f8000000000780b */ /* 0x000fda0003f1c200 */
[----:B0-----:R-:W0:Y:S08]  /*24a0*/  @!P0 LDC.U16 R2, c[0x0][0x420] ;  /* 0x00010800ff028b82 */ /* 0x001e300000000400 */
[----:B------:R-:W2:Y:S01]  /*24b0*/  @!P0 LDC.U16 R4, c[0x0][0x422] ;  /* 0x00010880ff048b82 */ /* 0x000ea20000000400 */
[----:B0-----:R-:W-:Y:S01]  /*24c0*/  @!P0 IMAD.U32 R3, R2, 0x10000, RZ ;  /* 0x0001000002038824 */ /* 0x001fe200078e00ff */
[----:B-1----:R-:W-:-:S04]  /*24d0*/  PRMT R2, R6, 0x9910, RZ ;  /* 0x0000991006027816 */ /* 0x002fc800000000ff */
[----:B------:R-:W-:Y:S01]  /*24e0*/  @!P0 FMNMX.FTZ R3, R0, R3, !PT ;  /* 0x0000000300038209 */ /* 0x000fe20007810000 */
[----:B------:R-:W-:Y:S02]  /*24f0*/  IMAD.MOV.U32 R0, RZ, RZ, R2 ;  /* 0x000000ffff007224 */ /* 0x000fe400078e0002 */
[----:B--2---:R-:W-:-:S03]  /*2500*/  @!P0 IMAD.U32 R4, R4, 0x10000, RZ ;  /* 0x0001000004048824 */ /* 0x004fc600078e00ff */
[----:B------:R-:W-:Y:S02]  /*2510*/  ISETP.GT.AND P1, PT, R0, 0x9, PT ;  /* 0x000000090000780c */ /* 0x000fe40003f24270 */
[----:B------:R-:W-:-:S04]  /*2520*/  @!P0 FMNMX.FTZ R3, R3, R4, PT ;  /* 0x0000000403038209 */ /* 0x000fc80003810000 */
[----:B------:R-:W-:-:S04]  /*2530*/  @!P0 F2FP.BF16.F32.PACK_AB R3, RZ, R3 ;  /* 0x00000003ff03823e */ /* 0x000fc800000010ff */
[----:B------:R-:W-:-:S03]  /*2540*/  @!P0 PRMT R5, R3, 0x7610, R5 ;  /* 0x0000761003058816 */ /* 0x000fc60000000005 */
        /* <DEDUP_REMOVED lines=13> */
.L_x_14893:
[----:B------:R-:W-:-:S06]  /*2620*/  IMAD.U32 R3, R5, 0x10000, RZ ;  /* 0x0001000005037824 */ /* 0x000fcc00078e00ff */
[----:B------:R-:W0:Y:S02]  /*2630*/  F2I.S64.TRUNC R2, R3 ;  /* 0x0000000300027311 */ /* 0x000e24000020d900 */
[----:B0-----:R3:W-:Y:S01]  /*2640*/  STG.E.U8 desc[UR36][R16.64], R2 ;  /* 0x0000000210007986 */ /* 0x0017e2000c101124 */
[----:B------:R-:W-:Y:S05]  /*2650*/  BRA `(.L_x_14895) ;  /* 0x0000000c00847947 */ /* 0x000fea0003800000 */
.L_x_14892:
        /* <DEDUP_REMOVED lines=10> */
.L_x_14897:
[----:B------:R-:W-:-:S06]  /*2700*/  IMAD.U32 R5, R5, 0x10000, RZ ;  /* 0x0001000005057824 */ /* 0x000fcc00078e00ff */
[----:B------:R-:W0:Y:S02]  /*2710*/  F2I.FTZ.TRUNC.NTZ R5, R5 ;  /* 0x0000000500057305 */ /* 0x000e24000021f100 */
[----:B0-----:R1:W-:Y:S01]  /*2720*/  STG.E desc[UR36][R16.64], R5 ;  /* 0x0000000510007986 */ /* 0x0013e2000c101924 */
[----:B------:R-:W-:Y:S05]  /*2730*/  BRA `(.L_x_14895) ;  /* 0x0000000c004c7947 */ /* 0x000fea0003800000 */
.L_x_14896:
[----:B------:R-:W-:-:S06]  /*2740*/  IMAD.U32 R5, R5, 0x10000, RZ ;  /* 0x0001000005057824 */ /* 0x000fcc00078e00ff */
[----:B------:R-:W0:Y:S02]  /*2750*/  F2I.FTZ.TRUNC.NTZ R5, R5 ;  /* 0x0000000500057305 */ /* 0x000e24000021f100 */
[----:B0-----:R2:W-:Y:S01]  /*2760*/  STG.E.U16 desc[UR36][R16.64], R5 ;  /* 0x0000000510007986 */ /* 0x0015e2000c101524 */
[----:B------:R-:W-:Y:S05]  /*2770*/  BRA `(.L_x_14895) ;  /* 0x0000000c003c7947 */ /* 0x000fea0003800000 */
.L_x_14891:
        /* <DEDUP_REMOVED lines=9> */
.L_x_14899:
[----:B------:R-:W-:-:S05]  /*2810*/  IMAD.U32 R0, R5, 0x10000, RZ ;  /* 0x0001000005007824 */ /* 0x000fca00078e00ff */
[----:B------:R-:W-:-:S05]  /*2820*/  F2FP.F16.F32.PACK_AB R0, RZ, R0 ;  /* 0x00000000ff00723e */ /* 0x000fca00000000ff */
[----:B------:R0:W-:Y:S01]  /*2830*/  STG.E.U16 desc[UR36][R16.64], R0 ;  /* 0x0000000010007986 */ /* 0x0001e2000c101524 */
[----:B------:R-:W-:Y:S05]  /*2840*/  BRA `(.L_x_14895) ;  /* 0x0000000c00087947 */ /* 0x000fea0003800000 */
.L_x_14898:
        /* <DEDUP_REMOVED lines=10> */
.L_x_14901:
[----:B------:R-:W-:-:S05]  /*28f0*/  IMAD.U32 R5, R5, 0x10000, RZ ;  /* 0x0001000005057824 */ /* 0x000fca00078e00ff */
[----:B------:R-:W-:-:S04]  /*2900*/  F2FP.F16.F32.PACK_AB R3, RZ, R5 ;  /* 0x00000005ff03723e */ /* 0x000fc800000000ff */
[----:B------:R-:W-:-:S05]  /*2910*/  PRMT R3, R3, 0x5410, RZ ;  /* 0x0000541003037816 */ /* 0x000fca00000000ff */
[----:B------:R0:W-:Y:S01]  /*2920*/  STG.E desc[UR36][R16.64], R3 ;  /* 0x0000000310007986 */ /* 0x0001e2000c101924 */
[----:B------:R-:W-:Y:S05]  /*2930*/  BRA `(.L_x_14895) ;  /* 0x0000000800cc7947 */ /* 0x000fea0003800000 */
.L_x_14900:
[----:B------:R-:W-:-:S04]  /*2940*/  IMAD.U32 R2, R5, 0x10000, RZ ;  /* 0x0001000005027824 */ /* 0x000fc800078e00ff */
[----:B------:R-:W-:-:S06]  /*2950*/  FMUL.FTZ R2, R2, 1 ;  /* 0x3f80000002027820 */ /* 0x000fcc0000410000 */
[----:B------:R-:W0:Y:S02]  /*2960*/  F2F.F64.F32 R2, R2 ;  /* 0x0000000200027310 */ /* 0x000e240000201800 */
[----:B0-----:R0:W-:Y:S01]  /*2970*/  STG.E.64 desc[UR36][R16.64], R2 ;  /* 0x0000000210007986 */ /* 0x0011e2000c101b24 */
[----:B------:R-:W-:Y:S05]  /*2980*/  BRA `(.L_x_14895) ;  /* 0x0000000800b87947 */ /* 0x000fea0003800000 */
.L_x_14890:
        /* <DEDUP_REMOVED lines=13> */
.L_x_14904:
[----:B------:R-:W-:Y:S01]  /*2a60*/  IMAD.U32 R5, R5, 0x10000, RZ ;  /* 0x0001000005057824 */ /* 0x000fe200078e00ff */
[----:B------:R-:W-:-:S03]  /*2a70*/  CS2R R6, SRZ ;  /* 0x0000000000067805 */ /* 0x000fc6000001ff00 */
[----:B------:R-:W-:-:S06]  /*2a80*/  FMUL.FTZ R5, R5, 1 ;  /* 0x3f80000005057820 */ /* 0x000fcc0000410000 */
[----:B------:R-:W0:Y:S02]  /*2a90*/  F2F.F64.F32 R4, R5 ;  /* 0x0000000500047310 */ /* 0x000e240000201800 */
[----:B0-----:R0:W-:Y:S01]  /*2aa0*/  STG.E.128 desc[UR36][R16.64], R4 ;  /* 0x0000000410007986 */ /* 0x0011e2000c101d24 */
[----:B------:R-:W-:Y:S05]  /*2ab0*/  BRA `(.L_x_14895) ;  /* 0x00000008006c7947 */ /* 0x000fea0003800000 */
.L_x_14903:
        /* <DEDUP_REMOVED lines=21> */
.L_x_14908:
[----:B------:R-:W-:Y:S05]  /*2c10*/  BSYNC B0 ;  /* 0x0000000000007941 */ /* 0x000fea0003800000 */
.L_x_14907:
[----:B------:R-:W-:-:S05]  /*2c20*/  LOP3.LUT R3, R0, R3, RZ, 0xfc, !PT ;  /* 0x0000000300037212 */ /* 0x000fca00078efcff */
[----:B------:R0:W-:Y:S01]  /*2c30*/  STG.E.U8 desc[UR36][R16.64], R3 ;  /* 0x0000000310007986 */ /* 0x0001e2000c101124 */
[----:B------:R-:W-:Y:S05]  /*2c40*/  BRA `(.L_x_14895) ;  /* 0x0000000800087947 */ /* 0x000fea0003800000 */
.L_x_14906:
        /* <DEDUP_REMOVED lines=13> */
.L_x_14910:
[----:B------:R-:W-:Y:S01]  /*2d20*/  IMAD.MOV.U32 R0, RZ, RZ, 0x7f ;  /* 0x0000007fff007424 */ /* 0x000fe200078e00ff */
[----:B------:R-:W-:-:S04]  /*2d30*/  ISETP.GT.U32.AND P0, PT, R2, 0x7f800000, PT ;  /* 0x7f8000000200780c */ /* 0x000fc80003f04070 */
[----:B------:R-:W-:-:S09]  /*2d40*/  SEL R0, R0, 0x7c, P0 ;  /* 0x0000007c00007807 */ /* 0x000fd20000000000 */
.L_x_14911:
[----:B------:R-:W-:Y:S05]  /*2d50*/  BSYNC B0 ;  /* 0x0000000000007941 */ /* 0x000fea0003800000 */
.L_x_14909:
[----:B------:R-:W-:-:S04]  /*2d60*/  LOP3.LUT R2, R5, 0x80000000, RZ, 0xc0, !PT ;  /* 0x8000000005027812 */ /* 0x000fc800078ec0ff */
[----:B------:R-:W-:-:S04]  /*2d70*/  SHF.R.U32.HI R3, RZ, 0x18, R2 ;  /* 0x00000018ff037819 */ /* 0x000fc80000011602 */
[----:B------:R-:W-:-:S05]  /*2d80*/  LOP3.LUT R3, R0, R3, RZ, 0xfc, !PT ;  /* 0x0000000300037212 */ /* 0x000fca00078efcff */
[----:B------:R0:W-:Y:S01]  /*2d90*/  STG.E.U8 desc[UR36][R16.64], R3 ;  /* 0x0000000310007986 */ /* 0x0001e2000c101124 */
[----:B------:R-:W-:Y:S05]  /*2da0*/  BRA `(.L_x_14895) ;  /* 0x0000000400b07947 */ /* 0x000fea0003800000 */
.L_x_14905:
[----:B------:R0:W-:Y:S01]  /*2db0*/  STG.E.U16 desc[UR36][R16.64], R5 ;  /* 0x0000000510007986 */ /* 0x0001e2000c101524 */
[----:B------:R-:W-:Y:S05]  /*2dc0*/  BRA `(.L_x_14895) ;  /* 0x0000000400a87947 */ /* 0x000fea0003800000 */
.L_x_14902:
        /* <DEDUP_REMOVED lines=12> */
.L_x_14914:
        /* <DEDUP_REMOVED lines=17> */
.L_x_14917:
[----:B------:R-:W-:-:S04]  /*2fa0*/  LOP3.LUT R2, R5, 0x80000000, RZ, 0xc0, !PT ;  /* 0x8000000005027812 */ /* 0x000fc800078ec0ff */
[----:B------:R-:W-:-:S04]  /*2fb0*/  SHF.R.U32.HI R3, RZ, 0x18, R2 ;  /* 0x00000018ff037819 */ /* 0x000fc80000011602 */
[----:B------:R-:W-:-:S04]  /*2fc0*/  LOP3.LUT R0, R0, R3, RZ, 0xfc, !PT ;  /* 0x0000000300007212 */ /* 0x000fc800078efcff */
[----:B------:R-:W-:-:S07]  /*2fd0*/  PRMT R8, R0, 0x7610, R8 ;  /* 0x0000761000087816 */ /* 0x000fce0000000008 */
.L_x_14916:
[----:B------:R-:W-:Y:S05]  /*2fe0*/  BSYNC B0 ;  /* 0x0000000000007941 */ /* 0x000fea0003800000 */
.L_x_14915:
[----:B------:R0:W-:Y:S01]  /*2ff0*/  STG.E.U8 desc[UR36][R16.64], R8 ;  /* 0x0000000810007986 */ /* 0x0001e2000c101124 */
[----:B------:R-:W-:Y:S05]  /*3000*/  BRA `(.L_x_14895) ;  /* 0x0000000400187947 */ /* 0x000fea0003800000 */
.L_x_14913:
        /* <DEDUP_REMOVED lines=17> */
.L_x_14920:
[----:B------:R-:W-:-:S04]  /*3120*/  LOP3.LUT R2, R5, 0x80000000, RZ, 0xc0, !PT ;  /* 0x8000000005027812 */ /* 0x000fc800078ec0ff */
[----:B------:R-:W-:-:S04]  /*3130*/  SHF.R.U32.HI R3, RZ, 0x18, R2 ;  /* 0x00000018ff037819 */ /* 0x000fc80000011602 */
[----:B------:R-:W-:-:S04]  /*3140*/  LOP3.LUT R0, R0, R3, RZ, 0xfc, !PT ;  /* 0x0000000300007212 */ /* 0x000fc800078efcff */
[----:B------:R-:W-:-:S07]  /*3150*/  PRMT R8, R0, 0x7610, R8 ;  /* 0x0000761000087816 */ /* 0x000fce0000000008 */
.L_x_14919:
[----:B------:R-:W-:Y:S05]  /*3160*/  BSYNC B0 ;  /* 0x0000000000007941 */ /* 0x000fea0003800000 */
.L_x_14918:
[----:B------:R0:W-:Y:S01]  /*3170*/  STG.E.U8 desc[UR36][R16.64], R8 ;  /* 0x0000000810007986 */ /* 0x0001e2000c101124 */
[----:B------:R-:W-:Y:S05]  /*3180*/  BRA `(.L_x_14895) ;  /* 0x0000000000b87947 */ /* 0x000fea0003800000 */
.L_x_14912:
        /* <DEDUP_REMOVED lines=22> */
.L_x_14894:
        /* <DEDUP_REMOVED lines=16> */
.L_x_14923:
[----:B------:R-:W-:Y:S05]  /*33f0*/  BRA `(.L_x_14895) ;  /* 0x00000000001c7947 */ /* 0x000fea0003800000 */
.L_x_14922:
[----:B------:R-:W-:-:S06]  /*3400*/  IMAD.U32 R2, R5, 0x10000, RZ ;  /* 0x0001000005027824 */ /* 0x000fcc00078e00ff */
[----:B------:R-:W0:Y:S02]  /*3410*/  F2I.U64.TRUNC R2, R2 ;  /* 0x0000000200027311 */ /* 0x000e24000020d800 */
[----:B0-----:R0:W-:Y:S01]  /*3420*/  STG.E.64 desc[UR36][R16.64], R2 ;  /* 0x0000000210007986 */ /* 0x0011e2000c101b24 */
[----:B------:R-:W-:Y:S05]  /*3430*/  BRA `(.L_x_14895) ;  /* 0x00000000000c7947 */ /* 0x000fea0003800000 */
.L_x_14921:
[----:B------:R-:W-:-:S06]  /*3440*/  IMAD.U32 R5, R5, 0x10000, RZ ;  /* 0x0001000005057824 */ /* 0x000fcc00078e00ff */
[----:B------:R-:W0:Y:S02]  /*3450*/  F2I.FTZ.U32.TRUNC.NTZ R5, R5 ;  /* 0x0000000500057305 */ /* 0x000e24000021f000 */
[----:B0-----:R0:W-:Y:S02]  /*3460*/  STG.E desc[UR36][R16.64], R5 ;  /* 0x0000000510007986 */ /* 0x0011e4000c101924 */
.L_x_14895:
[----:B------:R-:W-:-:S04]  /*3470*/  IMAD R18, R23, 0x200, R18 ;  /* 0x0000020017127824 */ /* 0x000fc800078e0212 */
[----:B------:R-:W-:-:S07]  /*3480*/  VIADD R19, R18, 0x80 ;  /* 0x0000008012137836 */ /* 0x000fce0000000000 */
.L_x_14855:
[----:B------:R-:W-:Y:S05]  /*3490*/  BSYNC B6 ;  /* 0x0000000000067941 */ /* 0x000fea0003800000 */
.L_x_14854:
        /* <DEDUP_REMOVED lines=307> */
.L_x_14926:
        /* <DEDUP_REMOVED lines=23> */
.L_x_14930:
[----:B------:R-:W2:Y:S02]  /*4940*/  LDG.E.U8 R2, desc[UR36][R2.64] ;  /* 0x0000002402027981 */ /* 0x000ea4000c1e1100 */
[----:B--2---:R-:W-:-:S04]  /*4950*/  I2FP.F32.U32 R0, R2 ;  /* 0x0000000200007245 */ /* 0x004fc80000201000 */
[----:B------:R-:W-:-:S04]  /*4960*/  F2FP.BF16.F32.PACK_AB R0, RZ, R0 ;  /* 0x00000000ff00723e */ /* 0x000fc800000010ff */
[----:B------:R-:W-:Y:S01]  /*4970*/  PRMT R5, R0, 0x7610, R5 ;  /* 0x0000761000057816 */ /* 0x000fe20000000005 */
[----:B------:R-:W-:Y:S06]  /*4980*/  BRA `(.L_x_14932) ;  /* 0x0000000c00c47947 */ /* 0x000fec0003800000 */
.L_x_14929:
        /* <DEDUP_REMOVED lines=11> */
.L_x_14934:
[----:B------:R-:W2:Y:S02]  /*4a40*/  LDG.E R2, desc[UR36][R2.64] ;  /* 0x0000002402027981 */ /* 0x000ea4000c1e1900 */
[----:B--2---:R-:W-:-:S04]  /*4a50*/  I2FP.F32.S32 R0, R2 ;  /* 0x0000000200007245 */ /* 0x004fc80000201400 */
[----:B------:R-:W-:-:S04]  /*4a60*/  F2FP.BF16.F32.PACK_AB R0, RZ, R0 ;  /* 0x00000000ff00723e */ /* 0x000fc800000010ff */
[----:B------:R-:W-:Y:S01]  /*4a70*/  PRMT R5, R0, 0x7610, R5 ;  /* 0x0000761000057816 */ /* 0x000fe20000000005 */
[----:B------:R-:W-:Y:S06]  /*4a80*/  BRA `(.L_x_14932) ;  /* 0x0000000c00847947 */ /* 0x000fec0003800000 */
.L_x_14933:
[----:B------:R-:W2:Y:S02]  /*4a90*/  LDG.E.U16 R2, desc[UR36][R2.64] ;  /* 0x0000002402027981 */ /* 0x000ea4000c1e1500 */
[----:B--2---:R-:W0:Y:S02]  /*4aa0*/  I2F.S16 R0, R2 ;  /* 0x0000000200007306 */ /* 0x004e240000101400 */
[----:B0-----:R-:W-:-:S04]  /*4ab0*/  F2FP.BF16.F32.PACK_AB R0, RZ, R0 ;  /* 0x00000000ff00723e */ /* 0x001fc800000010ff */
[----:B------:R-:W-:Y:S01]  /*4ac0*/  PRMT R5, R0, 0x7610, R5 ;  /* 0x0000761000057816 */ /* 0x000fe20000000005 */
[----:B------:R-:W-:Y:S06]  /*4ad0*/  BRA `(.L_x_14932) ;  /* 0x0000000c00707947 */ /* 0x000fec0003800000 */
.L_x_14928:
        /* <DEDUP_REMOVED lines=9> */
.L_x_14936:
[----:B------:R-:W2:Y:S02]  /*4b70*/  LDG.E.U16 R0, desc[UR36][R2.64] ;  /* 0x0000002402007981 */ /* 0x000ea4000c1e1500 */
[----:B--2---:R-:W-:-:S05]  /*4b80*/  HADD2.F32 R0, -RZ, R0.H0_H0 ;  /* 0x20000000ff007230 */ /* 0x004fca0000004100 */
[----:B------:R-:W-:-:S04]  /*4b90*/  F2FP.BF16.F32.PACK_AB R0, RZ, R0 ;  /* 0x00000000ff00723e */ /* 0x000fc800000010ff */
[----:B------:R-:W-:Y:S01]  /*4ba0*/  PRMT R5, R0, 0x7610, R5 ;  /* 0x0000761000057816 */ /* 0x000fe20000000005 */
[----:B------:R-:W-:Y:S06]  /*4bb0*/  BRA `(.L_x_14932) ;  /* 0x0000000c00387947 */ /* 0x000fec0003800000 */
.L_x_14935:
        /* <DEDUP_REMOVED lines=9> */
.L_x_14938:
[----:B------:R-:W2:Y:S02]  /*4c50*/  LDG.E.U16 R2, desc[UR36][R2.64] ;  /* 0x0000002402027981 */ /* 0x000ea4000c1e1500 */
[----:B--2---:R-:W-:-:S05]  /*4c60*/  HADD2.F32 R0, -RZ, R2.H0_H0 ;  /* 0x20000002ff007230 */ /* 0x004fca0000004100 */
[----:B------:R-:W-:-:S04]  /*4c70*/  F2FP.BF16.F32.PACK_AB R0, RZ, R0 ;  /* 0x00000000ff00723e */ /* 0x000fc800000010ff */
[----:B------:R-:W-:Y:S01]  /*4c80*/  PRMT R5, R0, 0x7610, R5 ;  /* 0x0000761000057816 */ /* 0x000fe20000000005 */
[----:B------:R-:W-:Y:S06]  /*4c90*/  BRA `(.L_x_14932) ;  /* 0x0000000c00007947 */ /* 0x000fec0003800000 */
.L_x_14937:
        /* <DEDUP_REMOVED lines=9> */
.L_x_14927:
        /* <DEDUP_REMOVED lines=14> */
.L_x_14941:
        /* <DEDUP_REMOVED lines=9> */
.L_x_14940:
        /* <DEDUP_REMOVED lines=27> */
.L_x_14943:
        /* <DEDUP_REMOVED lines=15> */
.L_x_14942:
[----:B------:R0:W5:Y:S01]  /*5140*/  LDG.E.U16 R5, desc[UR36][R2.64] ;  /* 0x0000002402057981 */ /* 0x000162000c1e1500 */
[----:B------:R-:W-:Y:S05]  /*5150*/  BRA `(.L_x_14932) ;  /* 0x0000000400d07947 */ /* 0x000fea0003800000 */
.L_x_14939:
        /* <DEDUP_REMOVED lines=13> */
.L_x_14946:
        /* <DEDUP_REMOVED lines=21> */
.L_x_14950:
[----:B------:R-:W-:Y:S05]  /*5380*/  BSYNC B1 ;  /* 0x0000000000017941 */ /* 0x000fea0003800000 */
.L_x_14949:
[----:B------:R-:W-:Y:S01]  /*5390*/  LEA R3, R0, 0x3b800000, 0x17 ;  /* 0x3b80000000037811 */ /* 0x000fe200078eb8ff */
[----:B------:R-:W-:-:S05]  /*53a0*/  IMAD.SHL.U32 R0, R2, 0x100000, RZ ;  /* 0x0010000002007824 */ /* 0x000fca00078e00ff */
[----:B------:R-:W-:-:S07]  /*53b0*/  LOP3.LUT R0, R3, R0, R4, 0xfe, !PT ;  /* 0x0000000003007212 */ /* 0x000fce00078efe04 */
.L_x_14948:
[----:B------:R-:W-:Y:S05]  /*53c0*/  BSYNC B0 ;  /* 0x0000000000007941 */ /* 0x000fea0003800000 */
.L_x_14947:
[----:B------:R-:W-:-:S04]  /*53d0*/  F2FP.BF16.F32.PACK_AB R0, RZ, R0 ;  /* 0x00000000ff00723e */ /* 0x000fc800000010ff */
[----:B------:R-:W-:Y:S01]  /*53e0*/  PRMT R5, R0, 0x7610, R5 ;  /* 0x0000761000057816 */ /* 0x000fe20000000005 */
[----:B------:R-:W-:Y:S06]  /*53f0*/  BRA `(.L_x_14932) ;  /* 0x0000000400287947 */ /* 0x000fec0003800000 */
.L_x_14945:
        /* <DEDUP_REMOVED lines=21> */
.L_x_14954:
[----:B------:R-:W-:Y:S05]  /*5550*/  BSYNC B1 ;  /* 0x0000000000017941 */ /* 0x000fea0003800000 */
.L_x_14953:
[----:B------:R-:W-:Y:S01]  /*5560*/  LEA R3, R0, 0x37800000, 0x17 ;  /* 0x3780000000037811 */ /* 0x000fe200078eb8ff */
[----:B------:R-:W-:-:S05]  /*5570*/  IMAD.SHL.U32 R0, R2, 0x200000, RZ ;  /* 0x0020000002007824 */ /* 0x000fca00078e00ff */
[----:B------:R-:W-:-:S07]  /*5580*/  LOP3.LUT R0, R3, R0, R4, 0xfe, !PT ;  /* 0x0000000003007212 */ /* 0x000fce00078efe04 */
.L_x_14952:
[----:B------:R-:W-:Y:S05]  /*5590*/  BSYNC B0 ;  /* 0x0000000000007941 */ /* 0x000fea0003800000 */
.L_x_14951:
[----:B------:R-:W-:-:S04]  /*55a0*/  F2FP.BF16.F32.PACK_AB R0, RZ, R0 ;  /* 0x00000000ff00723e */ /* 0x000fc800000010ff */
[----:B------:R-:W-:Y:S01]  /*55b0*/  PRMT R5, R0, 0x7610, R5 ;  /* 0x0000761000057816 */ /* 0x000fe20000000005 */
[----:B------:R-:W-:Y:S06]  /*55c0*/  BRA `(.L_x_14932) ;  /* 0x0000000000b47947 */ /* 0x000fec0003800000 */
.L_x_14944:
        /* <DEDUP_REMOVED lines=14> */
.L_x_14958:
[----:B------:R-:W-:Y:S05]  /*56b0*/  BSYNC B0 ;  /* 0x0000000000007941 */ /* 0x000fea0003800000 */
.L_x_14957:
[----:B------:R-:W-:-:S04]  /*56c0*/  F2FP.BF16.F32.PACK_AB R0, RZ, R0 ;  /* 0x00000000ff00723e */ /* 0x000fc800000010ff */
[----:B------:R-:W-:Y:S01]  /*56d0*/  PRMT R5, R0, 0x7610, R5 ;  /* 0x0000761000057816 */ /* 0x000fe20000000005 */
[----:B------:R-:W-:Y:S06]  /*56e0*/  BRA `(.L_x_14932) ;  /* 0x00000000006c7947 */ /* 0x000fec0003800000 */
.L_x_14931:
        /* <DEDUP_REMOVED lines=16> */
.L_x_14959:
[----:B------:R-:W-:Y:S01]  /*57f0*/  PRMT R5, RZ, 0x7610, R5 ;  /* 0x00007610ff057816 */ /* 0x000fe20000000005 */
[----:B------:R-:W-:Y:S06]  /*5800*/  BRA `(.L_x_14932) ;  /* 0x0000000000247947 */ /* 0x000fec0003800000 */
.L_x_14956:
[----:B------:R-:W2:Y:S02]  /*5810*/  LDG.E.64 R2, desc[UR36][R2.64] ;  /* 0x0000002402027981 */ /* 0x000ea4000c1e1b00 */
[----:B--2---:R-:W0:Y:S02]  /*5820*/  I2F.U64 R0, R2 ;  /* 0x0000000200007312 */ /* 0x004e240000301000 */
[----:B0-----:R-:W-:-:S04]  /*5830*/  F2FP.BF16.F32.PACK_AB R0, RZ, R0 ;  /* 0x00000000ff00723e */ /* 0x001fc800000010ff */
[----:B------:R-:W-:Y:S01]  /*5840*/  PRMT R5, R0, 0x7610, R5 ;  /* 0x0000761000057816 */ /* 0x000fe20000000005 */
[----:B------:R-:W-:Y:S06]  /*5850*/  BRA `(.L_x_14932) ;  /* 0x0000000000107947 */ /* 0x000fec0003800000 */
.L_x_14955:
[----:B------:R-:W2:Y:S02]  /*5860*/  LDG.E R2, desc[UR36][R2.64] ;  /* 0x0000002402027981 */ /* 0x000ea4000c1e1900 */
[----:B--2---:R-:W-:-:S04]  /*5870*/  I2FP.F32.U32 R0, R2 ;  /* 0x0000000200007245 */ /* 0x004fc80000201000 */
[----:B------:R-:W-:-:S04]  /*5880*/  F2FP.BF16.F32.PACK_AB R0, RZ, R0 ;  /* 0x00000000ff00723e */ /* 0x000fc800000010ff */
[----:B------:R-:W-:-:S07]  /*5890*/  PRMT R5, R0, 0x7610, R5 ;  /* 0x0000761000057816 */ /* 0x000fce0000000005 */
.L_x_14932:
[----:B-----5:R-:W-:Y:S01]  /*58a0*/  IMAD.U32 R0, R5, 0x10000, RZ ;  /* 0x0001000005007824 */ /* 0x020fe200078e00ff */
[----:B------:R-:W1:Y:S04]  /*58b0*/  LDC.U8 R6, c[0x0][0x430] ;  /* 0x00010c00ff067b82 */ /* 0x000e680000000000 */
[----:B------:R-:W-:-:S13]  /*58c0*/  FSETP.GTU.FTZ.AND P0, PT, |R0|, +INF , PT ;  /* 0x7f8000000000780b */ /* 0x000fda0003f1c200 */
[----:B0-----:R-:W0:Y:S08]  /*58d0*/  @!P0 LDC.U16 R2, c[0x0][0x420] ;  /* 0x00010800ff028b82 */ /* 0x001e300000000400 */
[----:B------:R-:W2:Y:S01]  /*58e0*/  @!P0 LDC.U16 R4, c[0x0][0x422] ;  /* 0x00010880ff048b82 */ /* 0x000ea20000000400 */
[----:B0-----:R-:W-:Y:S01]  /*58f0*/  @!P0 IMAD.U32 R3, R2, 0x10000, RZ ;  /* 0x0001000002038824 */ /* 0x001fe200078e00ff */
[----:B-1----:R-:W-:-:S04]  /*5900*/  PRMT R2, R6, 0x9910, RZ ;  /* 0x0000991006027816 */ /* 0x002fc800000000ff */
[----:B------:R-:W-:Y:S02]  /*5910*/  ISETP.GT.AND P1, PT, R2, 0x9, PT ;  /* 0x000000090200780c */ /* 0x000fe40003f24270 */
[----:B------:R-:W-:Y:S01]  /*5920*/  @!P0 FMNMX.FTZ R0, R3, R0, !PT ;  /* 0x0000000003008209 */ /* 0x000fe20007810000 */
[----:B--2---:R-:W-:-:S05]  /*5930*/  @!P0 IMAD.U32 R7, R4, 0x10000, RZ ;  /* 0x0001000004078824 */ /* 0x004fca00078e00ff */
[----:B------:R-:W-:-:S04]  /*5940*/  @!P0 FMNMX.FTZ R0, R7, R0, PT ;  /* 0x0000000007008209 */ /* 0x000fc80003810000 */
[----:B------:R-:W-:-:S04]  /*5950*/  @!P0 F2FP.BF16.F32.PACK_AB R0, RZ, R0 ;  /* 0x00000000ff00823e */ /* 0x000fc800000010ff */
        /* <DEDUP_REMOVED lines=14> */
.L_x_14963:
[----:B------:R-:W-:-:S06]  /*5a40*/  IMAD.U32 R3, R5, 0x10000, RZ ;  /* 0x0001000005037824 */ /* 0x000fcc00078e00ff */
[----:B------:R-:W0:Y:S02]  /*5a50*/  F2I.S64.TRUNC R2, R3 ;  /* 0x0000000300027311 */ /* 0x000e24000020d900 */
[----:B0-----:R0:W-:Y:S01]  /*5a60*/  STG.E.U8 desc[UR36][R16.64], R2 ;  /* 0x0000000210007986 */ /* 0x0011e2000c101124 */
[----:B------:R-:W-:Y:S05]  /*5a70*/  BRA `(.L_x_14965) ;  /* 0x0000000c00847947 */ /* 0x000fea0003800000 */
.L_x_14962:
        /* <DEDUP_REMOVED lines=10> */
.L_x_14967:
[----:B------:R-:W-:-:S06]  /*5b20*/  IMAD.U32 R5, R5, 0x10000, RZ ;  /* 0x0001000005057824 */ /* 0x000fcc00078e00ff */
[----:B------:R-:W0:Y:S02]  /*5b30*/  F2I.FTZ.TRUNC.NTZ R5, R5 ;  /* 0x0000000500057305 */ /* 0x000e24000021f100 */
[----:B0-----:R0:W-:Y:S01]  /*5b40*/  STG.E desc[UR36][R16.64], R5 ;  /* 0x0000000510007986 */ /* 0x0011e2000c101924 */
[----:B------:R-:W-:Y:S05]  /*5b50*/  BRA `(.L_x_14965) ;  /* 0x0000000c004c7947 */ /* 0x000fea0003800000 */
.L_x_14966:
[----:B------:R-:W-:-:S06]  /*5b60*/  IMAD.U32 R5, R5, 0x10000, RZ ;  /* 0x0001000005057824 */ /* 0x000fcc00078e00ff */
[----:B------:R-:W0:Y:S02]  /*5b70*/  F2I.FTZ.TRUNC.NTZ R5, R5 ;  /* 0x0000000500057305 */ /* 0x000e24000021f100 */
[----:B0-----:R0:W-:Y:S01]  /*5b80*/  STG.E.U16 desc[UR36][R16.64], R5 ;  /* 0x0000000510007986 */ /* 0x0011e2000c101524 */
[----:B------:R-:W-:Y:S05]  /*5b90*/  BRA `(.L_x_14965) ;  /* 0x0000000c003c7947 */ /* 0x000fea0003800000 */
.L_x_14961:
        /* <DEDUP_REMOVED lines=9> */
.L_x_14969:
[----:B------:R-:W-:-:S05]  /*5c30*/  IMAD.U32 R0, R5, 0x10000, RZ ;  /* 0x0001000005007824 */ /* 0x000fca00078e00ff */
[----:B------:R-:W-:-:S05]  /*5c40*/  F2FP.F16.F32.PACK_AB R0, RZ, R0 ;  /* 0x00000000ff00723e */ /* 0x000fca00000000ff */
[----:B------:R0:W-:Y:S01]  /*5c50*/  STG.E.U16 desc[UR36][R16.64], R0 ;  /* 0x0000000010007986 */ /* 0x0001e2000c101524 */
[----:B------:R-:W-:Y:S05]  /*5c60*/  BRA `(.L_x_14965) ;  /* 0x0000000c00087947 */ /* 0x000fea0003800000 */
.L_x_14968:
        /* <DEDUP_REMOVED lines=10> */
.L_x_14971:
[----:B------:R-:W-:-:S05]  /*5d10*/  IMAD.U32 R5, R5, 0x10000, RZ ;  /* 0x0001000005057824 */ /* 0x000fca00078e00ff */
[----:B------:R-:W-:-:S04]  /*5d20*/  F2FP.F16.F32.PACK_AB R3, RZ, R5 ;  /* 0x00000005ff03723e */ /* 0x000fc800000000ff */
[----:B------:R-:W-:-:S05]  /*5d30*/  PRMT R3, R3, 0x5410, RZ ;  /* 0x0000541003037816 */ /* 0x000fca00000000ff */
[----:B------:R0:W-:Y:S01]  /*5d40*/  STG.E desc[UR36][R16.64], R3 ;  /* 0x0000000310007986 */ /* 0x0001e2000c101924 */
[----:B------:R-:W-:Y:S05]  /*5d50*/  BRA `(.L_x_14965) ;  /* 0x0000000800cc7947 */ /* 0x000fea0003800000 */
.L_x_14970:
[----:B------:R-:W-:-:S04]  /*5d60*/  IMAD.U32 R2, R5, 0x10000, RZ ;  /* 0x0001000005027824 */ /* 0x000fc800078e00ff */
[----:B------:R-:W-:-:S06]  /*5d70*/  FMUL.FTZ R2, R2, 1 ;  /* 0x3f80000002027820 */ /* 0x000fcc0000410000 */
[----:B------:R-:W0:Y:S02]  /*5d80*/  F2F.F64.F32 R2, R2 ;  /* 0x0000000200027310 */ /* 0x000e240000201800 */
[----:B0-----:R0:W-:Y:S01]  /*5d90*/  STG.E.64 desc[UR36][R16.64], R2 ;  /* 0x0000000210007986 */ /* 0x0011e2000c101b24 */
[----:B------:R-:W-:Y:S05]  /*5da0*/  BRA `(.L_x_14965) ;  /* 0x0000000800b87947 */ /* 0x000fea0003800000 */
.L_x_14960:
        /* <DEDUP_REMOVED lines=13> */
.L_x_14974:
[----:B------:R-:W-:Y:S01]  /*5e80*/  IMAD.U32 R5, R5, 0x10000, RZ ;  /* 0x0001000005057824 */ /* 0x000fe200078e00ff */
[----:B------:R-:W-:-:S03]  /*5e90*/  CS2R R6, SRZ ;  /* 0x0000000000067805 */ /* 0x000fc6000001ff00 */
[----:B------:R-:W-:-:S06]  /*5ea0*/  FMUL.FTZ R5, R5, 1 ;  /* 0x3f80000005057820 */ /* 0x000fcc0000410000 */
[----:B------:R-:W0:Y:S02]  /*5eb0*/  F2F.F64.F32 R4, R5 ;  /* 0x0000000500047310 */ /* 0x000e240000201800 */
[----:B0-----:R0:W-:Y:S01]  /*5ec0*/  STG.E.128 desc[UR36][R16.64], R4 ;  /* 0x0000000410007986 */ /* 0x0011e2000c101d24 */
[----:B------:R-:W-:Y:S05]  /*5ed0*/  BRA `(.L_x_14965) ;  /* 0x00000008006c7947 */ /* 0x000fea0003800000 */
.L_x_14973:
        /* <DEDUP_REMOVED lines=21> */
.L_x_14978:
[----:B------:R-:W-:Y:S05]  /*6030*/  BSYNC B0 ;  /* 0x0000000000007941 */ /* 0x000fea0003800000 */
.L_x_14977:
[----:B------:R-:W-:-:S05]  /*6040*/  LOP3.LUT R3, R0, R3, RZ, 0xfc, !PT ;  /* 0x0000000300037212 */ /* 0x000fca00078efcff */
[----:B------:R0:W-:Y:S01]  /*6050*/  STG.E.U8 desc[UR36][R16.64], R3 ;  /* 0x0000000310007986 */ /* 0x0001e2000c101124 */
[----:B------:R-:W-:Y:S05]  /*6060*/  BRA `(.L_x_14965) ;  /* 0x0000000800087947 */ /* 0x000fea0003800000 */
.L_x_14976:
        /* <DEDUP_REMOVED lines=13> */
.L_x_14980:
[----:B------:R-:W-:Y:S01]  /*6140*/  IMAD.MOV.U32 R0, RZ, RZ, 0x7f ;  /* 0x0000007fff007424 */ /* 0x000fe200078e00ff */
[----:B------:R-:W-:-:S04]  /*6150*/  ISETP.GT.U32.AND P0, PT, R2, 0x7f800000, PT ;  /* 0x7f8000000200780c */ /* 0x000fc80003f04070 */
[----:B------:R-:W-:-:S09]  /*6160*/  SEL R0, R0, 0x7c, P0 ;  /* 0x0000007c00007807 */ /* 0x000fd20000000000 */
.L_x_14981:
[----:B------:R-:W-:Y:S05]  /*6170*/  BSYNC B0 ;  /* 0x0000000000007941 */ /* 0x000fea0003800000 */
.L_x_14979:
[----:B------:R-:W-:-:S04]  /*6180*/  LOP3.LUT R2, R5, 0x80000000, RZ, 0xc0, !PT ;  /* 0x8000000005027812 */ /* 0x000fc800078ec0ff */
[----:B------:R-:W-:-:S04]  /*6190*/  SHF.R.U32.HI R3, RZ, 0x18, R2 ;  /* 0x00000018ff037819 */ /* 0x000fc80000011602 */
[----:B------:R-:W-:-:S05]  /*61a0*/  LOP3.LUT R3, R0, R3, RZ, 0xfc, !PT ;  /* 0x0000000300037212 */ /* 0x000fca00078efcff */
[----:B------:R0:W-:Y:S01]  /*61b0*/  STG.E.U8 desc[UR36][R16.64], R3 ;  /* 0x0000000310007986 */ /* 0x0001e2000c101124 */
[----:B------:R-:W-:Y:S05]  /*61c0*/  BRA `(.L_x_14965) ;  /* 0x0000000400b07947 */ /* 0x000fea0003800000 */
.L_x_14975:
[----:B------:R0:W-:Y:S01]  /*61d0*/  STG.E.U16 desc[UR36][R16.64], R5 ;  /* 0x0000000510007986 */ /* 0x0001e2000c101524 */
[----:B------:R-:W-:Y:S05]  /*61e0*/  BRA `(.L_x_14965) ;  /* 0x0000000400a87947 */ /* 0x000fea0003800000 */
.L_x_14972:
        /* <DEDUP_REMOVED lines=12> */
.L_x_14984:
        /* <DEDUP_REMOVED lines=17> */
.L_x_14987:
[----:B------:R-:W-:-:S04]  /*63c0*/  LOP3.LUT R2, R5, 0x80000000, RZ, 0xc0, !PT ;  /* 0x8000000005027812 */ /* 0x000fc800078ec0ff */
[----:B------:R-:W-:-:S04]  /*63d0*/  SHF.R.U32.HI R3, RZ, 0x18, R2 ;  /* 0x00000018ff037819 */ /* 0x000fc80000011602 */
[----:B------:R-:W-:-:S04]  /*63e0*/  LOP3.LUT R0, R0, R3, RZ, 0xfc, !PT ;  /* 0x0000000300007212 */ /* 0x000fc800078efcff */
[----:B------:R-:W-:-:S07]  /*63f0*/  PRMT R8, R0, 0x7610, R8 ;  /* 0x0000761000087816 */ /* 0x000fce0000000008 */
.L_x_14986:
[----:B------:R-:W-:Y:S05]  /*6400*/  BSYNC B0 ;  /* 0x0000000000007941 */ /* 0x000fea0003800000 */
.L_x_14985:
[----:B------:R3:W-:Y:S01]  /*6410*/  STG.E.U8 desc[UR36][R16.64], R8 ;  /* 0x0000000810007986 */ /* 0x0007e2000c101124 */
[----:B------:R-:W-:Y:S05]  /*6420*/  BRA `(.L_x_14965) ;  /* 0x0000000400187947 */ /* 0x000fea0003800000 */
.L_x_14983:
        /* <DEDUP_REMOVED lines=17> */
.L_x_14990:
[----:B------:R-:W-:-:S04]  /*6540*/  LOP3.LUT R2, R5, 0x80000000, RZ, 0xc0, !PT ;  /* 0x8000000005027812 */ /* 0x000fc800078ec0ff */
[----:B------:R-:W-:-:S04]  /*6550*/  SHF.R.U32.HI R3, RZ, 0x18, R2 ;  /* 0x00000018ff037819 */ /* 0x000fc80000011602 */
[----:B------:R-:W-:-:S04]  /*6560*/  LOP3.LUT R0, R0, R3, RZ, 0xfc, !PT ;  /* 0x0000000300007212 */ /* 0x000fc800078efcff */
[----:B------:R-:W-:-:S07]  /*6570*/  PRMT R8, R0, 0x7610, R8 ;  /* 0x0000761000087816 */ /* 0x000fce0000000008 */
.L_x_14989:
[----:B------:R-:W-:Y:S05]  /*6580*/  BSYNC B0 ;  /* 0x0000000000007941 */ /* 0x000fea0003800000 */
.L_x_14988:
[----:B------:R0:W-:Y:S01]  /*6590*/  STG.E.U8 desc[UR36][R16.64], R8 ;  /* 0x0000000810007986 */ /* 0x0001e2000c101124 */
[----:B------:R-:W-:Y:S05]  /*65a0*/  BRA `(.L_x_14965) ;  /* 0x0000000000b87947 */ /* 0x000fea0003800000 */
.L_x_14982:
        /* <DEDUP_REMOVED lines=22> */
.L_x_14964:
        /* <DEDUP_REMOVED lines=16> */
.L_x_14993:
[----:B------:R-:W-:Y:S05]  /*6810*/  BRA `(.L_x_14965) ;  /* 0x00000000001c7947 */ /* 0x000fea0003800000 */
.L_x_14992:
[----:B------:R-:W-:-:S06]  /*6820*/  IMAD.U32 R2, R5, 0x10000, RZ ;  /* 0x0001000005027824 */ /* 0x000fcc00078e00ff */
[----:B------:R-:W0:Y:S02]  /*6830*/  F2I.U64.TRUNC R2, R2 ;  /* 0x0000000200027311 */ /* 0x000e24000020d800 */
[----:B0-----:R2:W-:Y:S01]  /*6840*/  STG.E.64 desc[UR36][R16.64], R2 ;  /* 0x0000000210007986 */ /* 0x0015e2000c101b24 */
[----:B------:R-:W-:Y:S05]  /*6850*/  BRA `(.L_x_14965) ;  /* 0x00000000000c7947 */ /* 0x000fea0003800000 */
.L_x_14991:
[----:B------:R-:W-:-:S06]  /*6860*/  IMAD.U32 R5, R5, 0x10000, RZ ;  /* 0x0001000005057824 */ /* 0x000fcc00078e00ff */
[----:B------:R-:W0:Y:S02]  /*6870*/  F2I.FTZ.U32.TRUNC.NTZ R5, R5 ;  /* 0x0000000500057305 */ /* 0x000e24000021f000 */
[----:B0-----:R0:W-:Y:S02]  /*6880*/  STG.E desc[UR36][R16.64], R5 ;  /* 0x0000000510007986 */ /* 0x0011e4000c101924 */
.L_x_14965:
[----:B------:R-:W-:-:S07]  /*6890*/  VIADD R19, R19, 0x80 ;  /* 0x0000008013137836 */ /* 0x000fce0000000000 */
.L_x_14925:
[----:B------:R-:W-:Y:S05]  /*68a0*/  BSYNC B6 ;  /* 0x0000000000067941 */ /* 0x000fea0003800000 */
.L_x_14924:
        /* <DEDUP_REMOVED lines=307> */
.L_x_14996:
        /* <DEDUP_REMOVED lines=23> */
.L_x_15000:
[----:B------:R-:W2:Y:S02]  /*7d50*/  LDG.E.U8 R2, desc[UR36][R2.64] ;  /* 0x0000002402027981 */ /* 0x000ea4000c1e1100 */
[----:B--2---:R-:W-:-:S04]  /*7d60*/  I2FP.F32.U32 R0, R2 ;  /* 0x0000000200007245 */ /* 0x004fc80000201000 */
[----:B------:R-:W-:-:S04]  /*7d70*/  F2FP.BF16.F32.PACK_AB R0, RZ, R0 ;  /* 0x00000000ff00723e */ /* 0x000fc800000010ff */
[----:B------:R-:W-:Y:S01]  /*7d80*/  PRMT R5, R0, 0x7610, R5 ;  /* 0x0000761000057816 */ /* 0x000fe20000000005 */
[----:B------:R-:W-:Y:S06]  /*7d90*/  BRA `(.L_x_15002) ;  /* 0x0000000c00c47947 */ /* 0x000fec0003800000 */
.L_x_14999:
        /* <DEDUP_REMOVED lines=11> */
.L_x_15004:
[----:B------:R-:W2:Y:S02]  /*7e50*/  LDG.E R2, desc[UR36][R2.64] ;  /* 0x0000002402027981 */ /* 0x000ea4000c1e1900 */
[----:B--2---:R-:W-:-:S04]  /*7e60*/  I2FP.F32.S32 R0, R2 ;  /* 0x0000000200007245 */ /* 0x004fc80000201400 */
[----:B------:R-:W-:-:S04]  /*7e70*/  F2FP.BF16.F32.PACK_AB R0, RZ, R0 ;  /* 0x00000000ff00723e */ /* 0x000fc800000010ff */
[----:B------:R-:W-:Y:S01]  /*7e80*/  PRMT R5, R0, 0x7610, R5 ;  /* 0x0000761000057816 */ /* 0x000fe20000000005 */
[----:B------:R-:W-:Y:S06]  /*7e90*/  BRA `(.L_x_15002) ;  /* 0x0000000c00847947 */ /* 0x000fec0003800000 */
.L_x_15003:
[----:B------:R-:W2:Y:S02]  /*7ea0*/  LDG.E.U16 R2, desc[UR36][R2.64] ;  /* 0x0000002402027981 */ /* 0x000ea4000c1e1500 */
[----:B--2---:R-:W0:Y:S02]  /*7eb0*/  I2F.S16 R0, R2 ;  /* 0x0000000200007306 */ /* 0x004e240000101400 */
[----:B0-----:R-:W-:-:S04]  /*7ec0*/  F2FP.BF16.F32.PACK_AB R0, RZ, R0 ;  /* 0x00000000ff00723e */ /* 0x001fc800000010ff */
[----:B------:R-:W-:Y:S01]  /*7ed0*/  PRMT R5, R0, 0x7610, R5 ;  /* 0x0000761000057816 */ /* 0x000fe20000000005 */
[----:B------:R-:W-:Y:S06]  /*7ee0*/  BRA `(.L_x_15002) ;  /* 0x0000000c00707947 */ /* 0x000fec0003800000 */
.L_x_14998:
        /* <DEDUP_REMOVED lines=9> */
.L_x_15006:
[----:B------:R-:W2:Y:S02]  /*7f80*/  LDG.E.U16 R0, desc[UR36][R2.64] ;  /* 0x0000002402007981 */ /* 0x000ea4000c1e1500 */
[----:B--2---:R-:W-:-:S05]  /*7f90*/  HADD2.F32 R0, -RZ, R0.H0_H0 ;  /* 0x20000000ff007230 */ /* 0x004fca0000004100 */
[----:B------:R-:W-:-:S04]  /*7fa0*/  F2FP.BF16.F32.PACK_AB R0, RZ, R0 ;  /* 0x00000000ff00723e */ /* 0x000fc800000010ff */
[----:B------:R-:W-:Y:S01]  /*7fb0*/  PRMT R5, R0, 0x7610, R5 ;  /* 0x0000761000057816 */ /* 0x000fe20000000005 */
[----:B------:R-:W-:Y:S06]  /*7fc0*/  BRA `(.L_x_15002) ;  /* 0x0000000c00387947 */ /* 0x000fec0003800000 */
.L_x_15005:
        /* <DEDUP_REMOVED lines=9> */
.L_x_15008:
[----:B------:R-:W2:Y:S02]  /*8060*/  LDG.E.U16 R2, desc[UR36][R2.64] ;  /* 0x0000002402027981 */ /* 0x000ea4000c1e1500 */
[----:B--2---:R-:W-:-:S05]  /*8070*/  HADD2.F32 R0, -RZ, R2.H0_H0 ;  /* 0x20000002ff007230 */ /* 0x004fca0000004100 */
[----:B------:R-:W-:-:S04]  /*8080*/  F2FP.BF16.F32.PACK_AB R0, RZ, R0 ;  /* 0x00000000ff00723e */ /* 0x000fc800000010ff */
[----:B------:R-:W-:Y:S01]  /*8090*/  PRMT R5, R0, 0x7610, R5 ;  /* 0x0000761000057816 */ /* 0x000fe20000000005 */
[----:B------:R-:W-:Y:S06]  /*80a0*/  BRA `(.L_x_15002) ;  /* 0x0000000c00007947 */ /* 0x000fec0003800000 */
.L_x_15007:
        /* <DEDUP_REMOVED lines=9> */
.L_x_14997:
        /* <DEDUP_REMOVED lines=14> */
.L_x_15011:
        /* <DEDUP_REMOVED lines=9> */
.L_x_15010:
        /* <DEDUP_REMOVED lines=27> */
.L_x_15013:
        /* <DEDUP_REMOVED lines=15> */
.L_x_15012:
[----:B------:R0:W5:Y:S01]  /*8550*/  LDG.E.U16 R5, desc[UR36][R2.64] ;  /* 0x0000002402057981 */ /* 0x000162000c1e1500 */
[----:B------:R-:W-:Y:S05]  /*8560*/  BRA `(.L_x_15002) ;  /* 0x0000000400d07947 */ /* 0x000fea0003800000 */
.L_x_15009:
        /* <DEDUP_REMOVED lines=13> */
.L_x_15016:
        /* <DEDUP_REMOVED lines=21> */
.L_x_15020:
[----:B------:R-:W-:Y:S05]  /*8790*/  BSYNC B1 ;  /* 0x0000000000017941 */ /* 0x000fea0003800000 */
.L_x_15019:
[----:B------:R-:W-:Y:S01]  /*87a0*/  LEA R3, R0, 0x3b800000, 0x17 ;  /* 0x3b80000000037811 */ /* 0x000fe200078eb8ff */
[----:B------:R-:W-:-:S05]  /*87b0*/  IMAD.SHL.U32 R0, R2, 0x100000, RZ ;  /* 0x0010000002007824 */ /* 0x000fca00078e00ff */
[----:B------:R-:W-:-:S07]  /*87c0*/  LOP3.LUT R0, R3, R0, R4, 0xfe, !PT ;  /* 0x0000000003007212 */ /* 0x000fce00078efe04 */
.L_x_15018:
[----:B------:R-:W-:Y:S05]  /*87d0*/  BSYNC B0 ;  /* 0x0000000000007941 */ /* 0x000fea0003800000 */
.L_x_15017:
[----:B------:R-:W-:-:S04]  /*87e0*/  F2FP.BF16.F32.PACK_AB R0, RZ, R0 ;  /* 0x00000000ff00723e */ /* 0x000fc800000010ff */
[----:B------:R-:W-:Y:S01]  /*87f0*/  PRMT R5, R0, 0x7610, R5 ;  /* 0x0000761000057816 */ /* 0x000fe20000000005 */
[----:B------:R-:W-:Y:S06]  /*8800*/  BRA `(.L_x_15002) ;  /* 0x0000000400287947 */ /* 0x000fec0003800000 */
.L_x_15015:
        /* <DEDUP_REMOVED lines=21> */
.L_x_15024:
[----:B------:R-:W-:Y:S05]  /*8960*/  BSYNC B1 ;  /* 0x0000000000017941 */ /* 0x000fea0003800000 */
.L_x_15023:
[----:B------:R-:W-:Y:S01]  /*8970*/  LEA R3, R0, 0x37800000, 0x17 ;  /* 0x3780000000037811 */ /* 0x000fe200078eb8ff */
[----:B------:R-:W-:-:S05]  /*8980*/  IMAD.SHL.U32 R0, R2, 0x200000, RZ ;  /* 0x0020000002007824 */ /* 0x000fca00078e00ff */
[----:B------:R-:W-:-:S07]  /*8990*/  LOP3.LUT R0, R3, R0, R4, 0xfe, !PT ;  /* 0x0000000003007212 */ /* 0x000fce00078efe04 */
.L_x_15022:
[----:B------:R-:W-:Y:S05]  /*89a0*/  BSYNC B0 ;  /* 0x0000000000007941 */ /* 0x000fea0003800000 */
.L_x_15021:
[----:B------:R-:W-:-:S04]  /*89b0*/  F2FP.BF16.F32.PACK_AB R0, RZ, R0 ;  /* 0x00000000ff00723e */ /* 0x000fc800000010ff */
[----:B------:R-:W-:Y:S01]  /*89c0*/  PRMT R5, R0, 0x7610, R5 ;  /* 0x0000761000057816 */ /* 0x000fe20000000005 */
[----:B------:R-:W-:Y:S06]  /*89d0*/  BRA `(.L_x_15002) ;  /* 0x0000000000b47947 */ /* 0x000fec0003800000 */
.L_x_15014:
        /* <DEDUP_REMOVED lines=14> */
.L_x_15028:
[----:B------:R-:W-:Y:S05]  /*8ac0*/  BSYNC B0 ;  /* 0x0000000000007941 */ /* 0x000fea0003800000 */
.L_x_15027:
[----:B------:R-:W-:-:S04]  /*8ad0*/  F2FP.BF16.F32.PACK_AB R0, RZ, R0 ;  /* 0x00000000ff00723e */ /* 0x000fc800000010ff */
[----:B------:R-:W-:Y:S01]  /*8ae0*/  PRMT R5, R0, 0x7610, R5 ;  /* 0x0000761000057816 */ /* 0x000fe20000000005 */
[----:B------:R-:W-:Y:S06]  /*8af0*/  BRA `(.L_x_15002) ;  /* 0x00000000006c7947 */ /* 0x000fec0003800000 */
.L_x_15001:
        /* <DEDUP_REMOVED lines=16> */
.L_x_15029:
[----:B------:R-:W-:Y:S01]  /*8c00*/  PRMT R5, RZ, 0x7610, R5 ;  /* 0x00007610ff057816 */ /* 0x000fe20000000005 */
[----:B------:R-:W-:Y:S06]  /*8c10*/  BRA `(.L_x_15002) ;  /* 0x0000000000247947 */ /* 0x000fec0003800000 */
.L_x_15026:
[----:B------:R-:W2:Y:S02]  /*8c20*/  LDG.E.64 R2, desc[UR36][R2.64] ;  /* 0x0000002402027981 */ /* 0x000ea4000c1e1b00 */
[----:B--2---:R-:W0:Y:S02]  /*8c30*/  I2F.U64 R0, R2 ;  /* 0x0000000200007312 */ /* 0x004e240000301000 */
[----:B0-----:R-:W-:-:S04]  /*8c40*/  F2FP.BF16.F32.PACK_AB R0, RZ, R0 ;  /* 0x00000000ff00723e */ /* 0x001fc800000010ff */
[----:B------:R-:W-:Y:S01]  /*8c50*/  PRMT R5, R0, 0x7610, R5 ;  /* 0x0000761000057816 */ /* 0x000fe20000000005 */
[----:B------:R-:W-:Y:S06]  /*8c60*/  BRA `(.L_x_15002) ;  /* 0x0000000000107947 */ /* 0x000fec0003800000 */
.L_x_15025:
[----:B------:R-:W2:Y:S02]  /*8c70*/  LDG.E R2, desc[UR36][R2.64] ;  /* 0x0000002402027981 */ /* 0x000ea4000c1e1900 */
[----:B--2---:R-:W-:-:S04]  /*8c80*/  I2FP.F32.U32 R0, R2 ;  /* 0x0000000200007245 */ /* 0x004fc80000201000 */
[----:B------:R-:W-:-:S04]  /*8c90*/  F2FP.BF16.F32.PACK_AB R0, RZ, R0 ;  /* 0x00000000ff00723e */ /* 0x000fc800000010ff */
[----:B------:R-:W-:-:S07]  /*8ca0*/  PRMT R5, R0, 0x7610, R5 ;  /* 0x0000761000057816 */ /* 0x000fce0000000005 */
.L_x_15002:
        /* <DEDUP_REMOVED lines=26> */
.L_x_15033:
[----:B------:R-:W-:-:S06]  /*8e50*/  IMAD.U32 R3, R5, 0x10000, RZ ;  /* 0x0001000005037824 */ /* 0x000fcc00078e00ff */
[----:B------:R-:W0:Y:S02]  /*8e60*/  F2I.S64.TRUNC R2, R3 ;  /* 0x0000000300027311 */ /* 0x000e24000020d900 */
[----:B0-----:R3:W-:Y:S01]  /*8e70*/  STG.E.U8 desc[UR36][R16.64], R2 ;  /* 0x0000000210007986 */ /* 0x0017e2000c101124 */
[----:B------:R-:W-:Y:S05]  /*8e80*/  BRA `(.L_x_15035) ;  /* 0x0000000c00847947 */ /* 0x000fea0003800000 */
.L_x_15032:
        /* <DEDUP_REMOVED lines=10> */
.L_x_15037:
[----:B------:R-:W-:-:S06]  /*8f30*/  IMAD.U32 R5, R5, 0x10000, RZ ;  /* 0x0001000005057824 */ /* 0x000fcc00078e00ff */
[----:B------:R-:W0:Y:S02]  /*8f40*/  F2I.FTZ.TRUNC.NTZ R5, R5 ;  /* 0x0000000500057305 */ /* 0x000e24000021f100 */
[----:B0-----:R2:W-:Y:S01]  /*8f50*/  STG.E desc[UR36][R16.64], R5 ;  /* 0x0000000510007986 */ /* 0x0015e2000c101924 */
[----:B------:R-:W-:Y:S05]  /*8f60*/  BRA `(.L_x_15035) ;  /* 0x0000000c004c7947 */ /* 0x000fea0003800000 */
.L_x_15036:
[----:B------:R-:W-:-:S06]  /*8f70*/  IMAD.U32 R5, R5, 0x10000, RZ ;  /* 0x0001000005057824 */ /* 0x000fcc00078e00ff */
[----:B------:R-:W0:Y:S02]  /*8f80*/  F2I.FTZ.TRUNC.NTZ R5, R5 ;  /* 0x0000000500057305 */ /* 0x000e24000021f100 */
[----:B0-----:R0:W-:Y:S01]  /*8f90*/  STG.E.U16 desc[UR36][R16.64], R5 ;  /* 0x0000000510007986 */ /* 0x0011e2000c101524 */
[----:B------:R-:W-:Y:S05]  /*8fa0*/  BRA `(.L_x_15035) ;  /* 0x0000000c003c7947 */ /* 0x000fea0003800000 */
.L_x_15031:
        /* <DEDUP_REMOVED lines=9> */
.L_x_15039:
[----:B------:R-:W-:-:S05]  /*9040*/  IMAD.U32 R0, R5, 0x10000, RZ ;  /* 0x0001000005007824 */ /* 0x000fca00078e00ff */
[----:B------:R-:W-:-:S05]  /*9050*/  F2FP.F16.F32.PACK_AB R0, RZ, R0 ;  /* 0x00000000ff00723e */ /* 0x000fca00000000ff */
[----:B------:R0:W-:Y:S01]  /*9060*/  STG.E.U16 desc[UR36][R16.64], R0 ;  /* 0x0000000010007986 */ /* 0x0001e2000c101524 */
[----:B------:R-:W-:Y:S05]  /*9070*/  BRA `(.L_x_15035) ;  /* 0x0000000c00087947 */ /* 0x000fea0003800000 */
.L_x_15038:
        /* <DEDUP_REMOVED lines=10> */
.L_x_15041:
[----:B------:R-:W-:-:S05]  /*9120*/  IMAD.U32 R5, R5, 0x10000, RZ ;  /* 0x0001000005057824 */ /* 0x000fca00078e00ff */
[----:B------:R-:W-:-:S04]  /*9130*/  F2FP.F16.F32.PACK_AB R3, RZ, R5 ;  /* 0x00000005ff03723e */ /* 0x000fc800000000ff */
[----:B------:R-:W-:-:S05]  /*9140*/  PRMT R3, R3, 0x5410, RZ ;  /* 0x0000541003037816 */ /* 0x000fca00000000ff */
[----:B------:R0:W-:Y:S01]  /*9150*/  STG.E desc[UR36][R16.64], R3 ;  /* 0x0000000310007986 */ /* 0x0001e2000c101924 */
[----:B------:R-:W-:Y:S05]  /*9160*/  BRA `(.L_x_15035) ;  /* 0x0000000800cc7947 */ /* 0x000fea0003800000 */
.L_x_15040:
[----:B------:R-:W-:-:S04]  /*9170*/  IMAD.U32 R2, R5, 0x10000, RZ ;  /* 0x0001000005027824 */ /* 0x000fc800078e00ff */
[----:B------:R-:W-:-:S06]  /*9180*/  FMUL.FTZ R2, R2, 1 ;  /* 0x3f80000002027820 */ /* 0x000fcc0000410000 */
[----:B------:R-:W0:Y:S02]  /*9190*/  F2F.F64.F32 R2, R2 ;  /* 0x0000000200027310 */ /* 0x000e240000201800 */
[----:B0-----:R0:W-:Y:S01]  /*91a0*/  STG.E.64 desc[UR36][R16.64], R2 ;  /* 0x0000000210007986 */ /* 0x0011e2000c101b24 */
[----:B------:R-:W-:Y:S05]  /*91b0*/  BRA `(.L_x_15035) ;  /* 0x0000000800b87947 */ /* 0x000fea0003800000 */
.L_x_15030:
        /* <DEDUP_REMOVED lines=13> */
.L_x_15044:
[----:B------:R-:W-:Y:S01]  /*9290*/  IMAD.U32 R5, R5, 0x10000, RZ ;  /* 0x0001000005057824 */ /* 0x000fe200078e00ff */
[----:B------:R-:W-:-:S03]  /*92a0*/  CS2R R6, SRZ ;  /* 0x0000000000067805 */ /* 0x000fc6000001ff00 */
[----:B------:R-:W-:-:S06]  /*92b0*/  FMUL.FTZ R5, R5, 1 ;  /* 0x3f80000005057820 */ /* 0x000fcc0000410000 */
[----:B------:R-:W0:Y:S02]  /*92c0*/  F2F.F64.F32 R4, R5 ;  /* 0x0000000500047310 */ /* 0x000e240000201800 */
[----:B0-----:R0:W-:Y:S01]  /*92d0*/  STG.E.128 desc[UR36][R16.64], R4 ;  /* 0x0000000410007986 */ /* 0x0011e2000c101d24 */
[----:B------:R-:W-:Y:S05]  /*92e0*/  BRA `(.L_x_15035) ;  /* 0x00000008006c7947 */ /* 0x000fea0003800000 */
.L_x_15043:
        /* <DEDUP_REMOVED lines=21> */
.L_x_15048:
[----:B------:R-:W-:Y:S05]  /*9440*/  BSYNC B0 ;  /* 0x0000000000007941 */ /* 0x000fea0003800000 */
.L_x_15047:
[----:B------:R-:W-:-:S05]  /*9450*/  LOP3.LUT R3, R0, R3, RZ, 0xfc, !PT ;  /* 0x0000000300037212 */ /* 0x000fca00078efcff */
[----:B------:R0:W-:Y:S01]  /*9460*/  STG.E.U8 desc[UR36][R16.64], R3 ;  /* 0x0000000310007986 */ /* 0x0001e2000c101124 */
[----:B------:R-:W-:Y:S05]  /*9470*/  BRA `(.L_x_15035) ;  /* 0x0000000800087947 */ /* 0x000fea0003800000 */
.L_x_15046:
        /* <DEDUP_REMOVED lines=13> */
.L_x_15050:
[----:B------:R-:W-:Y:S01]  /*9550*/  IMAD.MOV.U32 R0, RZ, RZ, 0x7f ;  /* 0x0000007fff007424 */ /* 0x000fe200078e00ff */
[----:B------:R-:W-:-:S04]  /*9560*/  ISETP.GT.U32.AND P0, PT, R2, 0x7f800000, PT ;  /* 0x7f8000000200780c */ /* 0x000fc80003f04070 */
[----:B------:R-:W-:-:S09]  /*9570*/  SEL R0, R0, 0x7c, P0 ;  /* 0x0000007c00007807 */ /* 0x000fd20000000000 */
.L_x_15051:
[----:B------:R-:W-:Y:S05]  /*9580*/  BSYNC B0 ;  /* 0x0000000000007941 */ /* 0x000fea0003800000 */
.L_x_15049:
[----:B------:R-:W-:-:S04]  /*9590*/  LOP3.LUT R2, R5, 0x80000000, RZ, 0xc0, !PT ;  /* 0x8000000005027812 */ /* 0x000fc800078ec0ff */
[----:B------:R-:W-:-:S04]  /*95a0*/  SHF.R.U32.HI R3, RZ, 0x18, R2 ;  /* 0x00000018ff037819 */ /* 0x000fc80000011602 */
[----:B------:R-:W-:-:S05]  /*95b0*/  LOP3.LUT R3, R0, R3, RZ, 0xfc, !PT ;  /* 0x0000000300037212 */ /* 0x000fca00078efcff */
[----:B------:R0:W-:Y:S01]  /*95c0*/  STG.E.U8 desc[UR36][R16.64], R3 ;  /* 0x0000000310007986 */ /* 0x0001e2000c101124 */
[----:B------:R-:W-:Y:S05]  /*95d0*/  BRA `(.L_x_15035) ;  /* 0x0000000400b07947 */ /* 0x000fea0003800000 */
.L_x_15045:
[----:B------:R0:W-:Y:S01]  /*95e0*/  STG.E.U16 desc[UR36][R16.64], R5 ;  /* 0x0000000510007986 */ /* 0x0001e2000c101524 */
[----:B------:R-:W-:Y:S05]  /*95f0*/  BRA `(.L_x_15035) ;  /* 0x0000000400a87947 */ /* 0x000fea0003800000 */
.L_x_15042:
        /* <DEDUP_REMOVED lines=12> */
.L_x_15054:
        /* <DEDUP_REMOVED lines=17> */
.L_x_15057:
[----:B------:R-:W-:-:S04]  /*97d0*/  LOP3.LUT R2, R5, 0x80000000, RZ, 0xc0, !PT ;  /* 0x8000000005027812 */ /* 0x000fc800078ec0ff */
[----:B------:R-:W-:-:S04]  /*97e0*/  SHF.R.U32.HI R3, RZ, 0x18, R2 ;  /* 0x00000018ff037819 */ /* 0x000fc80000011602 */
[----:B------:R-:W-:-:S04]  /*97f0*/  LOP3.LUT R0, R0, R3, RZ, 0xfc, !PT ;  /* 0x0000000300007212 */ /* 0x000fc800078efcff */
[----:B------:R-:W-:-:S07]  /*9800*/  PRMT R8, R0, 0x7610, R8 ;  /* 0x0000761000087816 */ /* 0x000fce0000000008 */
.L_x_15056:
[----:B------:R-:W-:Y:S05]  /*9810*/  BSYNC B0 ;  /* 0x0000000000007941 */ /* 0x000fea0003800000 */
.L_x_15055:
[----:B------:R0:W-:Y:S01]  /*9820*/  STG.E.U8 desc[UR36][R16.64], R8 ;  /* 0x0000000810007986 */ /* 0x0001e2000c101124 */
[----:B------:R-:W-:Y:S05]  /*9830*/  BRA `(.L_x_15035) ;  /* 0x0000000400187947 */ /* 0x000fea0003800000 */
.L_x_15053:
        /* <DEDUP_REMOVED lines=17> */
.L_x_15060:
[----:B------:R-:W-:-:S04]  /*9950*/  LOP3.LUT R2, R5, 0x80000000, RZ, 0xc0, !PT ;  /* 0x8000000005027812 */ /* 0x000fc800078ec0ff */
[----:B------:R-:W-:-:S04]  /*9960*/  SHF.R.U32.HI R3, RZ, 0x18, R2 ;  /* 0x00000018ff037819 */ /* 0x000fc80000011602 */
[----:B------:R-:W-:-:S04]  /*9970*/  LOP3.LUT R0, R0, R3, RZ, 0xfc, !PT ;  /* 0x0000000300007212 */ /* 0x000fc800078efcff */
[----:B------:R-:W-:-:S07]  /*9980*/  PRMT R8, R0, 0x7610, R8 ;  /* 0x0000761000087816 */ /* 0x000fce0000000008 */
.L_x_15059:
[----:B------:R-:W-:Y:S05]  /*9990*/  BSYNC B0 ;  /* 0x0000000000007941 */ /* 0x000fea0003800000 */
.L_x_15058:
[----:B------:R0:W-:Y:S01]  /*99a0*/  STG.E.U8 desc[UR36][R16.64], R8 ;  /* 0x0000000810007986 */ /* 0x0001e2000c101124 */
[----:B------:R-:W-:Y:S05]  /*99b0*/  BRA `(.L_x_15035) ;  /* 0x0000000000b87947 */ /* 0x000fea0003800000 */
.L_x_15052:
        /* <DEDUP_REMOVED lines=22> */
.L_x_15034:
        /* <DEDUP_REMOVED lines=16> */
.L_x_15063:
[----:B------:R-:W-:Y:S05]  /*9c20*/  BRA `(.L_x_15035) ;  /* 0x00000000001c7947 */ /* 0x000fea0003800000 */
.L_x_15062:
[----:B------:R-:W-:-:S06]  /*9c30*/  IMAD.U32 R2, R5, 0x10000, RZ ;  /* 0x0001000005027824 */ /* 0x000fcc00078e00ff */
[----:B------:R-:W0:Y:S02]  /*9c40*/  F2I.U64.TRUNC R2, R2 ;  /* 0x0000000200027311 */ /* 0x000e24000020d800 */
[----:B0-----:R0:W-:Y:S01]  /*9c50*/  STG.E.64 desc[UR36][R16.64], R2 ;  /* 0x0000000210007986 */ /* 0x0011e2000c101b24 */
[----:B------:R-:W-:Y:S05]  /*9c60*/  BRA `(.L_x_15035) ;  /* 0x00000000000c7947 */ /* 0x000fea0003800000 */
.L_x_15061:
[----:B------:R-:W-:-:S06]  /*9c70*/  IMAD.U32 R5, R5, 0x10000, RZ ;  /* 0x0001000005057824 */ /* 0x000fcc00078e00ff */
[----:B------:R-:W0:Y:S02]  /*9c80*/  F2I.FTZ.U32.TRUNC.NTZ R5, R5 ;  /* 0x0000000500057305 */ /* 0x000e24000021f000 */
[----:B0-----:R0:W-:Y:S02]  /*9c90*/  STG.E desc[UR36][R16.64], R5 ;  /* 0x0000000510007986 */ /* 0x0011e4000c101924 */
.L_x_15035:
[----:B------:R-:W-:-:S07]  /*9ca0*/  VIADD R19, R19, 0x80 ;  /* 0x0000008013137836 */ /* 0x000fce0000000000 */
.L_x_14995:
[----:B------:R-:W-:Y:S05]  /*9cb0*/  BSYNC B6 ;  /* 0x0000000000067941 */ /* 0x000fea0003800000 */
.L_x_14994:
        /* <DEDUP_REMOVED lines=306> */
.L_x_15064:
        /* <DEDUP_REMOVED lines=23> */
.L_x_15068:
[----:B------:R-:W2:Y:S02]  /*b150*/  LDG.E.U8 R2, desc[UR36][R2.64] ;  /* 0x0000002402027981 */ /* 0x000ea4000c1e1100 */
[----:B--2---:R-:W-:-:S04]  /*b160*/  I2FP.F32.U32 R0, R2 ;  /* 0x0000000200007245 */ /* 0x004fc80000201000 */
[----:B------:R-:W-:-:S04]  /*b170*/  F2FP.BF16.F32.PACK_AB R0, RZ, R0 ;  /* 0x00000000ff00723e */ /* 0x000fc800000010ff */
[----:B------:R-:W-:Y:S01]  /*b180*/  PRMT R5, R0, 0x7610, R5 ;  /* 0x0000761000057816 */ /* 0x000fe20000000005 */
[----:B------:R-:W-:Y:S06]  /*b190*/  BRA `(.L_x_15070) ;  /* 0x0000000c00c47947 */ /* 0x000fec0003800000 */
.L_x_15067:
        /* <DEDUP_REMOVED lines=11> */
.L_x_15072:
[----:B------:R-:W2:Y:S02]  /*b250*/  LDG.E R2, desc[UR36][R2.64] ;  /* 0x0000002402027981 */ /* 0x000ea4000c1e1900 */
[----:B--2---:R-:W-:-:S04]  /*b260*/  I2FP.F32.S32 R0, R2 ;  /* 0x0000000200007245 */ /* 0x004fc80000201400 */
[----:B------:R-:W-:-:S04]  /*b270*/  F2FP.BF16.F32.PACK_AB R0, RZ, R0 ;  /* 0x00000000ff00723e */ /* 0x000fc800000010ff */
[----:B------:R-:W-:Y:S01]  /*b280*/  PRMT R5, R0, 0x7610, R5 ;  /* 0x0000761000057816 */ /* 0x000fe20000000005 */
[----:B------:R-:W-:Y:S06]  /*b290*/  BRA `(.L_x_15070) ;  /* 0x0000000c00847947 */ /* 0x000fec0003800000 */
.L_x_15071:
[----:B------:R-:W2:Y:S02]  /*b2a0*/  LDG.E.U16 R2, desc[UR36][R2.64] ;  /* 0x0000002402027981 */ /* 0x000ea4000c1e1500 */
[----:B--2---:R-:W0:Y:S02]  /*b2b0*/  I2F.S16 R0, R2 ;  /* 0x0000000200007306 */ /* 0x004e240000101400 */
[----:B0-----:R-:W-:-:S04]  /*b2c0*/  F2FP.BF16.F32.PACK_AB R0, RZ, R0 ;  /* 0x00000000ff00723e */ /* 0x001fc800000010ff */
[----:B------:R-:W-:Y:S01]  /*b2d0*/  PRMT R5, R0, 0x7610, R5 ;  /* 0x0000761000057816 */ /* 0x000fe20000000005 */
[----:B------:R-:W-:Y:S06]  /*b2e0*/  BRA `(.L_x_15070) ;  /* 0x0000000c00707947 */ /* 0x000fec0003800000 */
.L_x_15066:
        /* <DEDUP_REMOVED lines=9> */
.L_x_15074:
[----:B------:R-:W2:Y:S02]  /*b380*/  LDG.E.U16 R0, desc[UR36][R2.64] ;  /* 0x0000002402007981 */ /* 0x000ea4000c1e1500 */
[----:B--2---:R-:W-:-:S05]  /*b390*/  HADD2.F32 R0, -RZ, R0.H0_H0 ;  /* 0x20000000ff007230 */ /* 0x004fca0000004100 */
[----:B------:R-:W-:-:S04]  /*b3a0*/  F2FP.BF16.F32.PACK_AB R0, RZ, R0 ;  /* 0x00000000ff00723e */ /* 0x000fc800000010ff */
[----:B------:R-:W-:Y:S01]  /*b3b0*/  PRMT R5, R0, 0x7610, R5 ;  /* 0x0000761000057816 */ /* 0x000fe20000000005 */
[----:B------:R-:W-:Y:S06]  /*b3c0*/  BRA `(.L_x_15070) ;  /* 0x0000000c00387947 */ /* 0x000fec0003800000 */
.L_x_15073:
        /* <DEDUP_REMOVED lines=9> */
.L_x_15076:
[----:B------:R-:W2:Y:S02]  /*b460*/  LDG.E.U16 R2, desc[UR36][R2.64] ;  /* 0x0000002402027981 */ /* 0x000ea4000c1e1500 */
[----:B--2---:R-:W-:-:S05]  /*b470*/  HADD2.F32 R0, -RZ, R2.H0_H0 ;  /* 0x20000002ff007230 */ /* 0x004fca0000004100 */
[----:B------:R-:W-:-:S04]  /*b480*/  F2FP.BF16.F32.PACK_AB R0, RZ, R0 ;  /* 0x00000000ff00723e */ /* 0x000fc800000010ff */
[----:B------:R-:W-:Y:S01]  /*b490*/  PRMT R5, R0, 0x7610, R5 ;  /* 0x0000761000057816 */ /* 0x000fe20000000005 */
[----:B------:R-:W-:Y:S06]  /*b4a0*/  BRA `(.L_x_15070) ;  /* 0x0000000c00007947 */ /* 0x000fec0003800000 */
.L_x_15075:
        /* <DEDUP_REMOVED lines=9> */
.L_x_15065:
        /* <DEDUP_REMOVED lines=14> */
.L_x_15079:
        /* <DEDUP_REMOVED lines=9> */
.L_x_15078:
        /* <DEDUP_REMOVED lines=27> */
.L_x_15081:
        /* <DEDUP_REMOVED lines=15> */
.L_x_15080:
[----:B------:R0:W5:Y:S01]  /*b950*/  LDG.E.U16 R5, desc[UR36][R2.64] ;  /* 0x0000002402057981 */ /* 0x000162000c1e1500 */
[----:B------:R-:W-:Y:S05]  /*b960*/  BRA `(.L_x_15070) ;  /* 0x0000000400d07947 */ /* 0x000fea0003800000 */
.L_x_15077:
        /* <DEDUP_REMOVED lines=13> */
.L_x_15084:
        /* <DEDUP_REMOVED lines=21> */
.L_x_15088:
[----:B------:R-:W-:Y:S05]  /*bb90*/  BSYNC B1 ;  /* 0x0000000000017941 */ /* 0x000fea0003800000 */
.L_x_15087:
[----:B------:R-:W-:Y:S01]  /*bba0*/  LEA R3, R0, 0x3b800000, 0x17 ;  /* 0x3b80000000037811 */ /* 0x000fe200078eb8ff */
[----:B------:R-:W-:-:S05]  /*bbb0*/  IMAD.SHL.U32 R0, R2, 0x100000, RZ ;  /* 0x0010000002007824 */ /* 0x000fca00078e00ff */
[----:B------:R-:W-:-:S07]  /*bbc0*/  LOP3.LUT R0, R3, R0, R4, 0xfe, !PT ;  /* 0x0000000003007212 */ /* 0x000fce00078efe04 */
.L_x_15086:
[----:B------:R-:W-:Y:S05]  /*bbd0*/  BSYNC B0 ;  /* 0x0000000000007941 */ /* 0x000fea0003800000 */
.L_x_15085:
[----:B------:R-:W-:-:S04]  /*bbe0*/  F2FP.BF16.F32.PACK_AB R0, RZ, R0 ;  /* 0x00000000ff00723e */ /* 0x000fc800000010ff */
[----:B------:R-:W-:Y:S01]  /*bbf0*/  PRMT R5, R0, 0x7610, R5 ;  /* 0x0000761000057816 */ /* 0x000fe20000000005 */
[----:B------:R-:W-:Y:S06]  /*bc00*/  BRA `(.L_x_15070) ;  /* 0x0000000400287947 */ /* 0x000fec0003800000 */
.L_x_15083:
        /* <DEDUP_REMOVED lines=21> */
.L_x_15092:
[----:B------:R-:W-:Y:S05]  /*bd60*/  BSYNC B1 ;  /* 0x0000000000017941 */ /* 0x000fea0003800000 */
.L_x_15091:
[----:B------:R-:W-:Y:S01]  /*bd70*/  LEA R3, R0, 0x37800000, 0x17 ;  /* 0x3780000000037811 */ /* 0x000fe200078eb8ff */
[----:B------:R-:W-:-:S05]  /*bd80*/  IMAD.SHL.U32 R0, R2, 0x200000, RZ ;  /* 0x0020000002007824 */ /* 0x000fca00078e00ff */
[----:B------:R-:W-:-:S07]  /*bd90*/  LOP3.LUT R0, R3, R0, R4, 0xfe, !PT ;  /* 0x0000000003007212 */ /* 0x000fce00078efe04 */
.L_x_15090:
[----:B------:R-:W-:Y:S05]  /*bda0*/  BSYNC B0 ;  /* 0x0000000000007941 */ /* 0x000fea0003800000 */
.L_x_15089:
[----:B------:R-:W-:-:S04]  /*bdb0*/  F2FP.BF16.F32.PACK_AB R0, RZ, R0 ;  /* 0x00000000ff00723e */ /* 0x000fc800000010ff */
[----:B------:R-:W-:Y:S01]  /*bdc0*/  PRMT R5, R0, 0x7610, R5 ;  /* 0x0000761000057816 */ /* 0x000fe20000000005 */
[----:B------:R-:W-:Y:S06]  /*bdd0*/  BRA `(.L_x_15070) ;  /* 0x0000000000b47947 */ /* 0x000fec0003800000 */
.L_x_15082:
        /* <DEDUP_REMOVED lines=14> */
.L_x_15096:
[----:B------:R-:W-:Y:S05]  /*bec0*/  BSYNC B0 ;  /* 0x0000000000007941 */ /* 0x000fea0003800000 */
.L_x_15095:
[----:B------:R-:W-:-:S04]  /*bed0*/  F2FP.BF16.F32.PACK_AB R0, RZ, R0 ;  /* 0x00000000ff00723e */ /* 0x000fc800000010ff */
[----:B------:R-:W-:Y:S01]  /*bee0*/  PRMT R5, R0, 0x7610, R5 ;  /* 0x0000761000057816 */ /* 0x000fe20000000005 */
[----:B------:R-:W-:Y:S06]  /*bef0*/  BRA `(.L_x_15070) ;  /* 0x00000000006c7947 */ /* 0x000fec0003800000 */
.L_x_15069:
        /* <DEDUP_REMOVED lines=16> */
.L_x_15097:
[----:B------:R-:W-:Y:S01]  /*c000*/  PRMT R5, RZ, 0x7610, R5 ;  /* 0x00007610ff057816 */ /* 0x000fe20000000005 */
[----:B------:R-:W-:Y:S06]  /*c010*/  BRA `(.L_x_15070) ;  /* 0x0000000000247947 */ /* 0x000fec0003800000 */
.L_x_15094:
[----:B------:R-:W2:Y:S02]  /*c020*/  LDG.E.64 R2, desc[UR36][R2.64] ;  /* 0x0000002402027981 */ /* 0x000ea4000c1e1b00 */
[----:B--2---:R-:W0:Y:S02]  /*c030*/  I2F.U64 R0, R2 ;  /* 0x0000000200007312 */ /* 0x004e240000301000 */
[----:B0-----:R-:W-:-:S04]  /*c040*/  F2FP.BF16.F32.PACK_AB R0, RZ, R0 ;  /* 0x00000000ff00723e */ /* 0x001fc800000010ff */
[----:B------:R-:W-:Y:S01]  /*c050*/  PRMT R5, R0, 0x7610, R5 ;  /* 0x0000761000057816 */ /* 0x000fe20000000005 */
[----:B------:R-:W-:Y:S06]  /*c060*/  BRA `(.L_x_15070) ;  /* 0x0000000000107947 */ /* 0x000fec0003800000 */
.L_x_15093:
[----:B------:R-:W2:Y:S02]  /*c070*/  LDG.E R2, desc[UR36][R2.64] ;  /* 0x0000002402027981 */ /* 0x000ea4000c1e1900 */
[----:B--2---:R-:W-:-:S04]  /*c080*/  I2FP.F32.U32 R0, R2 ;  /* 0x0000000200007245 */ /* 0x004fc80000201000 */
[----:B------:R-:W-:-:S04]  /*c090*/  F2FP.BF16.F32.PACK_AB R0, RZ, R0 ;  /* 0x00000000ff00723e */ /* 0x000fc800000010ff */
[----:B------:R-:W-:-:S07]  /*c0a0*/  PRMT R5, R0, 0x7610, R5 ;  /* 0x0000761000057816 */ /* 0x000fce0000000005 */
.L_x_15070:
        /* <DEDUP_REMOVED lines=26> */
.L_x_15101:
[----:B------:R-:W-:-:S06]  /*c250*/  IMAD.U32 R3, R5, 0x10000, RZ ;  /* 0x0001000005037824 */ /* 0x000fcc00078e00ff */
[----:B------:R-:W0:Y:S02]  /*c260*/  F2I.S64.TRUNC R2, R3 ;  /* 0x0000000300027311 */ /* 0x000e24000020d900 */
[----:B0-----:R-:W-:Y:S01]  /*c270*/  STG.E.U8 desc[UR36][R16.64], R2 ;  /* 0x0000000210007986 */ /* 0x001fe2000c101124 */
[----:B------:R-:W-:Y:S05]  /*c280*/  EXIT ;  /* 0x000000000000794d */ /* 0x000fea0003800000 */
.L_x_15100:
        /* <DEDUP_REMOVED lines=10> */
.L_x_15104:
[----:B------:R-:W-:-:S06]  /*c330*/  IMAD.U32 R5, R5, 0x10000, RZ ;  /* 0x0001000005057824 */ /* 0x000fcc00078e00ff */
[----:B------:R-:W0:Y:S02]  /*c340*/  F2I.FTZ.TRUNC.NTZ R5, R5 ;  /* 0x0000000500057305 */ /* 0x000e24000021f100 */
[----:B0-----:R-:W-:Y:S01]  /*c350*/  STG.E desc[UR36][R16.64], R5 ;  /* 0x0000000510007986 */ /* 0x001fe2000c101924 */
[----:B------:R-:W-:Y:S05]  /*c360*/  EXIT ;  /* 0x000000000000794d */ /* 0x000fea0003800000 */
.L_x_15103:
[----:B------:R-:W-:-:S06]  /*c370*/  IMAD.U32 R5, R5, 0x10000, RZ ;  /* 0x0001000005057824 */ /* 0x000fcc00078e00ff */
[----:B------:R-:W0:Y:S02]  /*c380*/  F2I.FTZ.TRUNC.NTZ R5, R5 ;  /* 0x0000000500057305 */ /* 0x000e24000021f100 */
[----:B0-----:R-:W-:Y:S01]  /*c390*/  STG.E.U16 desc[UR36][R16.64], R5 ;  /* 0x0000000510007986 */ /* 0x001fe2000c101524 */
[----:B------:R-:W-:Y:S05]  /*c3a0*/  EXIT ;  /* 0x000000000000794d */ /* 0x000fea0003800000 */
.L_x_15099:
        /* <DEDUP_REMOVED lines=9> */
.L_x_15106:
[----:B------:R-:W-:-:S05]  /*c440*/  IMAD.U32 R0, R5, 0x10000, RZ ;  /* 0x0001000005007824 */ /* 0x000fca00078e00ff */
[----:B------:R-:W-:-:S05]  /*c450*/  F2FP.F16.F32.PACK_AB R0, RZ, R0 ;  /* 0x00000000ff00723e */ /* 0x000fca00000000ff */
[----:B------:R-:W-:Y:S01]  /*c460*/  STG.E.U16 desc[UR36][R16.64], R0 ;  /* 0x0000000010007986 */ /* 0x000fe2000c101524 */
[----:B------:R-:W-:Y:S05]  /*c470*/  EXIT ;  /* 0x000000000000794d */ /* 0x000fea0003800000 */
.L_x_15105:
        /* <DEDUP_REMOVED lines=10> */
.L_x_15108:
[----:B------:R-:W-:-:S05]  /*c520*/  IMAD.U32 R5, R5, 0x10000, RZ ;  /* 0x0001000005057824 */ /* 0x000fca00078e00ff */
[----:B------:R-:W-:-:S04]  /*c530*/  F2FP.F16.F32.PACK_AB R3, RZ, R5 ;  /* 0x00000005ff03723e */ /* 0x000fc800000000ff */
[----:B------:R-:W-:-:S05]  /*c540*/  PRMT R3, R3, 0x5410, RZ ;  /* 0x0000541003037816 */ /* 0x000fca00000000ff */
[----:B------:R-:W-:Y:S01]  /*c550*/  STG.E desc[UR36][R16.64], R3 ;  /* 0x0000000310007986 */ /* 0x000fe2000c101924 */
[----:B------:R-:W-:Y:S05]  /*c560*/  EXIT ;  /* 0x000000000000794d */ /* 0x000fea0003800000 */
.L_x_15107:
[----:B------:R-:W-:-:S04]  /*c570*/  IMAD.U32 R2, R5, 0x10000, RZ ;  /* 0x0001000005027824 */ /* 0x000fc800078e00ff */
[----:B------:R-:W-:-:S06]  /*c580*/  FMUL.FTZ R2, R2, 1 ;  /* 0x3f80000002027820 */ /* 0x000fcc0000410000 */
[----:B------:R-:W0:Y:S02]  /*c590*/  F2F.F64.F32 R2, R2 ;  /* 0x0000000200027310 */ /* 0x000e240000201800 */
[----:B0-----:R-:W-:Y:S01]  /*c5a0*/  STG.E.64 desc[UR36][R16.64], R2 ;  /* 0x0000000210007986 */ /* 0x001fe2000c101b24 */
[----:B------:R-:W-:Y:S05]  /*c5b0*/  EXIT ;  /* 0x000000000000794d */ /* 0x000fea0003800000 */
.L_x_15098:
        /* <DEDUP_REMOVED lines=13> */
.L_x_15111:
[----:B------:R-:W-:Y:S01]  /*c690*/  IMAD.U32 R5, R5, 0x10000, RZ ;  /* 0x0001000005057824 */ /* 0x000fe200078e00ff */
[----:B------:R-:W-:-:S03]  /*c6a0*/  CS2R R6, SRZ ;  /* 0x0000000000067805 */ /* 0x000fc6000001ff00 */
[----:B------:R-:W-:-:S06]  /*c6b0*/  FMUL.FTZ R5, R5, 1 ;  /* 0x3f80000005057820 */ /* 0x000fcc0000410000 */
[----:B------:R-:W0:Y:S02]  /*c6c0*/  F2F.F64.F32 R4, R5 ;  /* 0x0000000500047310 */ /* 0x000e240000201800 */
[----:B0-----:R-:W-:Y:S01]  /*c6d0*/  STG.E.128 desc[UR36][R16.64], R4 ;  /* 0x0000000410007986 */ /* 0x001fe2000c101d24 */
[----:B------:R-:W-:Y:S05]  /*c6e0*/  EXIT ;  /* 0x000000000000794d */ /* 0x000fea0003800000 */
.L_x_15110:
        /* <DEDUP_REMOVED lines=21> */
.L_x_15115:
[----:B------:R-:W-:Y:S05]  /*c840*/  BSYNC B0 ;  /* 0x0000000000007941 */ /* 0x000fea0003800000 */
.L_x_15114:
[----:B------:R-:W-:-:S05]  /*c850*/  LOP3.LUT R3, R0, R3, RZ, 0xfc, !PT ;  /* 0x0000000300037212 */ /* 0x000fca00078efcff */
[----:B------:R-:W-:Y:S01]  /*c860*/  STG.E.U8 desc[UR36][R16.64], R3 ;  /* 0x0000000310007986 */ /* 0x000fe2000c101124 */
[----:B------:R-:W-:Y:S05]  /*c870*/  EXIT ;  /* 0x000000000000794d */ /* 0x000fea0003800000 */
.L_x_15113:
        /* <DEDUP_REMOVED lines=13> */
.L_x_15117:
[----:B------:R-:W-:Y:S01]  /*c950*/  IMAD.MOV.U32 R0, RZ, RZ, 0x7f ;  /* 0x0000007fff007424 */ /* 0x000fe200078e00ff */
[----:B------:R-:W-:-:S04]  /*c960*/  ISETP.GT.U32.AND P0, PT, R2, 0x7f800000, PT ;  /* 0x7f8000000200780c */ /* 0x000fc80003f04070 */
[----:B------:R-:W-:-:S09]  /*c970*/  SEL R0, R0, 0x7c, P0 ;  /* 0x0000007c00007807 */ /* 0x000fd20000000000 */
.L_x_15118:
[----:B------:R-:W-:Y:S05]  /*c980*/  BSYNC B0 ;  /* 0x0000000000007941 */ /* 0x000fea0003800000 */
.L_x_15116:
[----:B------:R-:W-:-:S04]  /*c990*/  LOP3.LUT R2, R5, 0x80000000, RZ, 0xc0, !PT ;  /* 0x8000000005027812 */ /* 0x000fc800078ec0ff */
[----:B------:R-:W-:-:S04]  /*c9a0*/  SHF.R.U32.HI R3, RZ, 0x18, R2 ;  /* 0x00000018ff037819 */ /* 0x000fc80000011602 */
[----:B------:R-:W-:-:S05]  /*c9b0*/  LOP3.LUT R3, R0, R3, RZ, 0xfc, !PT ;  /* 0x0000000300037212 */ /* 0x000fca00078efcff */
[----:B------:R-:W-:Y:S01]  /*c9c0*/  STG.E.U8 desc[UR36][R16.64], R3 ;  /* 0x0000000310007986 */ /* 0x000fe2000c101124 */
[----:B------:R-:W-:Y:S05]  /*c9d0*/  EXIT ;  /* 0x000000000000794d */ /* 0x000fea0003800000 */
.L_x_15112:
[----:B------:R-:W-:Y:S01]  /*c9e0*/  STG.E.U16 desc[UR36][R16.64], R5 ;  /* 0x0000000510007986 */ /* 0x000fe2000c101524 */
[----:B------:R-:W-:Y:S05]  /*c9f0*/  EXIT ;  /* 0x000000000000794d */ /* 0x000fea0003800000 */
.L_x_15109:
        /* <DEDUP_REMOVED lines=12> */
.L_x_15121:
        /* <DEDUP_REMOVED lines=17> */
.L_x_15124:
[----:B------:R-:W-:-:S04]  /*cbd0*/  LOP3.LUT R2, R5, 0x80000000, RZ, 0xc0, !PT ;  /* 0x8000000005027812 */ /* 0x000fc800078ec0ff */
[----:B------:R-:W-:-:S04]  /*cbe0*/  SHF.R.U32.HI R3, RZ, 0x18, R2 ;  /* 0x00000018ff037819 */ /* 0x000fc80000011602 */
[----:B------:R-:W-:-:S04]  /*cbf0*/  LOP3.LUT R0, R0, R3, RZ, 0xfc, !PT ;  /* 0x0000000300007212 */ /* 0x000fc800078efcff */
[----:B------:R-:W-:-:S07]  /*cc00*/  PRMT R8, R0, 0x7610, R8 ;  /* 0x0000761000087816 */ /* 0x000fce0000000008 */
.L_x_15123:
[----:B------:R-:W-:Y:S05]  /*cc10*/  BSYNC B0 ;  /* 0x0000000000007941 */ /* 0x000fea0003800000 */
.L_x_15122:
[----:B------:R-:W-:Y:S01]  /*cc20*/  STG.E.U8 desc[UR36][R16.64], R8 ;  /* 0x0000000810007986 */ /* 0x000fe2000c101124 */
[----:B------:R-:W-:Y:S05]  /*cc30*/  EXIT ;  /* 0x000000000000794d */ /* 0x000fea0003800000 */
.L_x_15120:
        /* <DEDUP_REMOVED lines=17> */
.L_x_15127:
[----:B------:R-:W-:-:S04]  /*cd50*/  LOP3.LUT R2, R5, 0x80000000, RZ, 0xc0, !PT ;  /* 0x8000000005027812 */ /* 0x000fc800078ec0ff */
[----:B------:R-:W-:-:S04]  /*cd60*/  SHF.R.U32.HI R3, RZ, 0x18, R2 ;  /* 0x00000018ff037819 */ /* 0x000fc80000011602 */
[----:B------:R-:W-:-:S04]  /*cd70*/  LOP3.LUT R0, R0, R3, RZ, 0xfc, !PT ;  /* 0x0000000300007212 */ /* 0x000fc800078efcff */
[----:B------:R-:W-:-:S07]  /*cd80*/  PRMT R8, R0, 0x7610, R8 ;  /* 0x0000761000087816 */ /* 0x000fce0000000008 */
.L_x_15126:
[----:B------:R-:W-:Y:S05]  /*cd90*/  BSYNC B0 ;  /* 0x0000000000007941 */ /* 0x000fea0003800000 */
.L_x_15125:
[----:B------:R-:W-:Y:S01]  /*cda0*/  STG.E.U8 desc[UR36][R16.64], R8 ;  /* 0x0000000810007986 */ /* 0x000fe2000c101124 */
[----:B------:R-:W-:Y:S05]  /*cdb0*/  EXIT ;  /* 0x000000000000794d */ /* 0x000fea0003800000 */
.L_x_15119:
        /* <DEDUP_REMOVED lines=22> */
.L_x_15102:
        /* <DEDUP_REMOVED lines=16> */
.L_x_15130:
[----:B------:R-:W-:Y:S05]  /*d020*/  EXIT ;  /* 0x000000000000794d */ /* 0x000fea0003800000 */
.L_x_15129:
[----:B------:R-:W-:-:S06]  /*d030*/  IMAD.U32 R2, R5, 0x10000, RZ ;  /* 0x0001000005027824 */ /* 0x000fcc00078e00ff */
[----:B------:R-:W0:Y:S02]  /*d040*/  F2I.U64.TRUNC R2, R2 ;  /* 0x0000000200027311 */ /* 0x000e24000020d800 */
[----:B0-----:R-:W-:Y:S01]  /*d050*/  STG.E.64 desc[UR36][R16.64], R2 ;  /* 0x0000000210007986 */ /* 0x001fe2000c101b24 */
[----:B------:R-:W-:Y:S05]  /*d060*/  EXIT ;  /* 0x000000000000794d */ /* 0x000fea0003800000 */
.L_x_15128:
[----:B------:R-:W-:-:S06]  /*d070*/  IMAD.U32 R5, R5, 0x10000, RZ ;  /* 0x0001000005057824 */ /* 0x000fcc00078e00ff */
[----:B------:R-:W0:Y:S02]  /*d080*/  F2I.FTZ.U32.TRUNC.NTZ R5, R5 ;  /* 0x0000000500057305 */ /* 0x000e24000021f000 */
[----:B0-----:R-:W-:Y:S01]  /*d090*/  STG.E desc[UR36][R16.64], R5 ;  /* 0x0000000510007986 */ /* 0x001fe2000c101924 */
[----:B------:R-:W-:Y:S05]  /*d0a0*/  EXIT ;  /* 0x000000000000794d */ /* 0x000fea0003800000 */
.L_x_15131:
        /* <DEDUP_REMOVED lines=13> */
.L_x_36284:


//--------------------- .text._ZN2at6native27unrolled_elementwise_kernelIZZZNS0_17clamp_kernel_cudaERNS_18TensorIteratorBaseERKN3c106ScalarES7_ENKUlvE_clEvENKUlvE7_clEvEUlNS4_8BFloat16EE_St5arrayIPcLm2EELi4E23TrivialOffsetCalculatorILi1EjESG_NS0_6memory12LoadWithCastILi1EEENSH_13StoreWithCastILi1EEEEEviT_T0_T2_T3_T4_T5_ --------------------------
	.section	.text._ZN2at6native27unrolled_elementwise_kernelIZZZNS0_17clamp_kernel_cudaERNS_18TensorIteratorBaseERKN3c106ScalarES7_ENKUlvE_clEvENKUlvE7_clEvEUlNS4_8BFloat16EE_St5arrayIPcLm2EELi4E23TrivialOffsetCalculatorILi1EjESG_NS0_6memory12LoadWithCastILi1EEENSH_13StoreWithCastILi1EEEEEviT_T0_T2_T3_T4_T5_,"ax",@progbits
	.align	128
        .global         _ZN2at6native27unrolled_elementwise_kernelIZZZNS0_17clamp_kernel_cudaERNS_18TensorIteratorBaseERKN3c106ScalarES7_ENKUlvE_clEvENKUlvE7_clEvEUlNS4_8BFloat16EE_St5arrayIPcLm2EELi4E23TrivialOffsetCalculatorILi1EjESG_NS0_6memory12LoadWithCastILi1EEENSH_13StoreWithCastILi1EEEEEviT_T0_T2_T3_T4_T5_
        .type           _ZN2at6native27unrolled_elementwise_kernelIZZZNS0_17clamp_kernel_cudaERNS_18TensorIteratorBaseERKN3c106ScalarES7_ENKUlvE_clEvENKUlvE7_clEvEUlNS4_8BFloat16EE_St5arrayIPcLm2EELi4E23TrivialOffsetCalculatorILi1EjESG_NS0_6memory12LoadWithCastILi1EEENSH_13StoreWithCastILi1EEEEEviT_T0_T2_T3_T4_T5_,@function
        .size           _ZN2at6native27unrolled_elementwise_kernelIZZZNS0_17clamp_kernel_cudaERNS_18TensorIteratorBaseERKN3c106ScalarES7_ENKUlvE_clEvENKUlvE7_clEvEUlNS4_8BFloat16EE_St5arrayIPcLm2EELi4E23TrivialOffsetCalculatorILi1EjESG_NS0_6memory12LoadWithCastILi1EEENSH_13StoreWithCastILi1EEEEEviT_T0_T2_T3_T4_T5_,(.L_x_36285 - _ZN2at6native27unrolled_elementwise_kernelIZZZNS0_17clamp_kernel_cudaERNS_18TensorIteratorBaseERKN3c106ScalarES7_ENKUlvE_clEvENKUlvE7_clEvEUlNS4_8BFloat16EE_St5arrayIPcLm2EELi4E23TrivialOffsetCalculatorILi1EjESG_NS0_6memory12LoadWithCastILi1EEENSH_13StoreWithCastILi1EEEEEviT_T0_T2_T3_T4_T5_)
        .other          _ZN2at6native27unrolled_elementwise_kernelIZZZNS0_17clamp_kernel_cudaERNS_18TensorIteratorBaseERKN3c106ScalarES7_ENKUlvE_clEvENKUlvE7_clEvEUlNS4_8BFloat16EE_St5arrayIPcLm2EELi4E23TrivialOffsetCalculatorILi1EjESG_NS0_6memory12LoadWithCastILi1EEENSH_13StoreWithCastILi1EEEEEviT_T0_T2_T3_T4_T5_,@"STO_CUDA_ENTRY STV_DEFAULT"
_ZN2at6native27unrolled_elementwise_kernelIZZZNS0_17clamp_kernel_cudaERNS_18TensorIteratorBaseERKN3c106ScalarES7_ENKUlvE_clEvENKUlvE7_clEvEUlNS4_8BFloat16EE_St5arrayIPcLm2EELi4E23TrivialOffsetCalculatorILi1EjESG_NS0_6memory12LoadWithCastILi1EEENSH_13StoreWithCastILi1EEEEEviT_T0_T2_T3_T4_T5_:
.text._ZN2at6native27unrolled_elementwise_kernelIZZZNS0_17clamp_kernel_cudaERNS_18TensorIteratorBaseERKN3c106ScalarES7_ENKUlvE_clEvENKUlvE7_clEvEUlNS4_8BFloat16EE_St5arrayIPcLm2EELi4E23TrivialOffsetCalculatorILi1EjESG_NS0_6memory12LoadWithCastILi1EEENSH_13StoreWithCastILi1EEEEEviT_T0_T2_T3_T4_T5_:
        /* <DEDUP_REMOVED lines=34> */
.L_x_15137:
[----:B------:R-:W2:Y:S02]  /*0220*/  LDG.E.U8 R4, desc[UR36][R4.64] ;  /* 0x0000002404047981 */ /* 0x000ea4000c1e1100 */
[----:B--2---:R-:W-:-:S04]  /*0230*/  I2FP.F32.U32 R0, R4 ;  /* 0x0000000400007245 */ /* 0x004fc80000201000 */
[----:B------:R-:W-:-:S04]  /*0240*/  F2FP.BF16.F32.PACK_AB R0, RZ, R0 ;  /* 0x00000000ff00723e */ /* 0x000fc800000010ff */
[----:B------:R-:W-:Y:S01]  /*0250*/  PRMT R24, R0, 0x7610, R24 ;  /* 0x0000761000187816 */ /* 0x000fe20000000018 */
[----:B------:R-:W-:Y:S06]  /*0260*/  BRA `(.L_x_15139) ;  /* 0x0000000c00cc7947 */ /* 0x000fec0003800000 */
.L_x_15136:
        /* <DEDUP_REMOVED lines=11> */
.L_x_15141:
[----:B------:R-:W2:Y:S02]  /*0320*/  LDG.E R4, desc[UR36][R4.64] ;  /* 0x0000002404047981 */ /* 0x000ea4000c1e1900 */
[----:B--2---:R-:W-:-:S04]  /*0330*/  I2FP.F32.S32 R0, R4 ;  /* 0x0000000400007245 */ /* 0x004fc80000201400 */
[----:B------:R-:W-:-:S04]  /*0340*/  F2FP.BF16.F32.PACK_AB R0, RZ, R0 ;  /* 0x00000000ff00723e */ /* 0x000fc800000010ff */
[----:B------:R-:W-:Y:S01]  /*0350*/  PRMT R24, R0, 0x7610, R24 ;  /* 0x0000761000187816 */ /* 0x000fe20000000018 */
[----:B------:R-:W-:Y:S06]  /*0360*/  BRA `(.L_x_15139) ;  /* 0x0000000c008c7947 */ /* 0x000fec0003800000 */
.L_x_15140:
[----:B------:R-:W2:Y:S02]  /*0370*/  LDG.E.U16 R4, desc[UR36][R4.64] ;  /* 0x0000002404047981 */ /* 0x000ea4000c1e1500 */
[----:B--2---:R-:W0:Y:S02]  /*0380*/  I2F.S16 R0, R4 ;  /* 0x0000000400007306 */ /* 0x004e240000101400 */
[----:B0-----:R-:W-:-:S04]  /*0390*/  F2FP.BF16.F32.PACK_AB R0, RZ, R0 ;  /* 0x00000000ff00723e */ /* 0x001fc800000010ff */
[----:B------:R-:W-:Y:S01]  /*03a0*/  PRMT R24, R0, 0x7610, R24 ;  /* 0x0000761000187816 */ /* 0x000fe20000000018 */
[----:B------:R-:W-:Y:S06]  /*03b0*/  BRA `(.L_x_15139) ;  /* 0x0000000c00787947 */ /* 0x000fec0003800000 */
.L_x_15135:
        /* <DEDUP_REMOVED lines=9> */
.L_x_15143:
[----:B------:R-:W2:Y:S02]  /*0450*/  LDG.E.U16 R0, desc[UR36][R4.64] ;  /* 0x0000002404007981 */ /* 0x000ea4000c1e1500 */
[----:B--2---:R-:W-:-:S05]  /*0460*/  HADD2.F32 R0, -RZ, R0.H0_H0 ;  /* 0x20000000ff007230 */ /* 0x004fca0000004100 */
[----:B------:R-:W-:-:S04]  /*0470*/  F2FP.BF16.F32.PACK_AB R0, RZ, R0 ;  /* 0x00000000ff00723e */ /* 0x000fc800000010ff */
[----:B------:R-:W-:Y:S01]  /*0480*/  PRMT R24, R0, 0x7610, R24 ;  /* 0x0000761000187816 */ /* 0x000fe20000000018 */
[----:B------:R-:W-:Y:S06]  /*0490*/  BRA `(.L_x_15139) ;  /* 0x0000000c00407947 */ /* 0x000fec0003800000 */
.L_x_15142:
        /* <DEDUP_REMOVED lines=9> */
.L_x_15145:
[----:B------:R-:W2:Y:S02]  /*0530*/  LDG.E.U16 R4, desc[UR36][R4.64] ;  /* 0x0000002404047981 */ /* 0x000ea4000c1e1500 */
[----:B--2---:R-:W-:-:S05]  /*0540*/  HADD2.F32 R0, -RZ, R4.H0_H0 ;  /* 0x20000004ff007230 */ /* 0x004fca0000004100 */
[----:B------:R-:W-:-:S04]  /*0550*/  F2FP.BF16.F32.PACK_AB R0, RZ, R0 ;  /* 0x00000000ff00723e */ /* 0x000fc800000010ff */
[----:B------:R-:W-:Y:S01]  /*0560*/  PRMT R24, R0, 0x7610, R24 ;  /* 0x0000761000187816 */ /* 0x000fe20000000018 */
[----:B------:R-:W-:Y:S06]  /*0570*/  BRA `(.L_x_15139) ;  /* 0x0000000c00087947 */ /* 0x000fec0003800000 */
.L_x_15144:
        /* <DEDUP_REMOVED lines=9> */
.L_x_15134:
        /* <DEDUP_REMOVED lines=14> */
.L_x_15148:
        /* <DEDUP_REMOVED lines=9> */
.L_x_15147:
        /* <DEDUP_REMOVED lines=28> */
.L_x_15150:
        /* <DEDUP_REMOVED lines=16> */
.L_x_15149:
[----:B------:R0:W5:Y:S01]  /*0a40*/  LDG.E.U16 R24, desc[UR36][R4.64] ;  /* 0x0000002404187981 */ /* 0x000162000c1e1500 */
[----:B------:R-:W-:Y:S05]  /*0a50*/  BRA `(.L_x_15139) ;  /* 0x0000000400d07947 */ /* 0x000fea0003800000 */
.L_x_15146:
        /* <DEDUP_REMOVED lines=13> */
.L_x_15153:
        /* <DEDUP_REMOVED lines=21> */
.L_x_15157:
[----:B------:R-:W-:Y:S05]  /*0c80*/  BSYNC B1 ;  /* 0x0000000000017941 */ /* 0x000fea0003800000 */
.L_x_15156:
[----:B------:R-:W-:Y:S01]  /*0c90*/  LEA R5, R0, 0x3b800000, 0x17 ;  /* 0x3b80000000057811 */ /* 0x000fe200078eb8ff */
[----:B------:R-:W-:-:S05]  /*0ca0*/  IMAD.SHL.U32 R0, R3, 0x100000, RZ ;  /* 0x0010000003007824 */ /* 0x000fca00078e00ff */
[----:B------:R-:W-:-:S07]  /*0cb0*/  LOP3.LUT R0, R5, R0, R6, 0xfe, !PT ;  /* 0x0000000005007212 */ /* 0x000fce00078efe06 */
.L_x_15155:
[----:B------:R-:W-:Y:S05]  /*0cc0*/  BSYNC B0 ;  /* 0x0000000000007941 */ /* 0x000fea0003800000 */
.L_x_15154:
[----:B------:R-:W-:-:S04]  /*0cd0*/  F2FP.BF16.F32.PACK_AB R0, RZ, R0 ;  /* 0x00000000ff00723e */ /* 0x000fc800000010ff */
[----:B------:R-:W-:Y:S01]  /*0ce0*/  PRMT R24, R0, 0x7610, R24 ;  /* 0x0000761000187816 */ /* 0x000fe20000000018 */
[----:B------:R-:W-:Y:S06]  /*0cf0*/  BRA `(.L_x_15139) ;  /* 0x0000000400287947 */ /* 0x000fec0003800000 */
.L_x_15152:
        /* <DEDUP_REMOVED lines=21> */
.L_x_15161:
[----:B------:R-:W-:Y:S05]  /*0e50*/  BSYNC B1 ;  /* 0x0000000000017941 */ /* 0x000fea0003800000 */
.L_x_15160:
[----:B------:R-:W-:Y:S01]  /*0e60*/  LEA R5, R0, 0x37800000, 0x17 ;  /* 0x3780000000057811 */ /* 0x000fe200078eb8ff */
[----:B------:R-:W-:-:S05]  /*0e70*/  IMAD.SHL.U32 R0, R3, 0x200000, RZ ;  /* 0x0020000003007824 */ /* 0x000fca00078e00ff */
[----:B------:R-:W-:-:S07]  /*0e80*/  LOP3.LUT R0, R5, R0, R6, 0xfe, !PT ;  /* 0x0000000005007212 */ /* 0x000fce00078efe06 */
.L_x_15159:
[----:B------:R-:W-:Y:S05]  /*0e90*/  BSYNC B0 ;  /* 0x0000000000007941 */ /* 0x000fea0003800000 */
.L_x_15158:
[----:B------:R-:W-:-:S04]  /*0ea0*/  F2FP.BF16.F32.PACK_AB R0, RZ, R0 ;  /* 0x00000000ff00723e */ /* 0x000fc800000010ff */
[----:B------:R-:W-:Y:S01]  /*0eb0*/  PRMT R24, R0, 0x7610, R24 ;  /* 0x0000761000187816 */ /* 0x000fe20000000018 */
[----:B------:R-:W-:Y:S06]  /*0ec0*/  BRA `(.L_x_15139) ;  /* 0x0000000000b47947 */ /* 0x000fec0003800000 */
.L_x_15151:
        /* <DEDUP_REMOVED lines=14> */
.L_x_15165:
[----:B------:R-:W-:Y:S05]  /*0fb0*/  BSYNC B0 ;  /* 0x0000000000007941 */ /* 0x000fea0003800000 */
.L_x_15164:
[----:B------:R-:W-:-:S04]  /*0fc0*/  F2FP.BF16.F32.PACK_AB R0, RZ, R0 ;  /* 0x00000000ff00723e */ /* 0x000fc800000010ff */
[----:B------:R-:W-:Y:S01]  /*0fd0*/  PRMT R24, R0, 0x7610, R24 ;  /* 0x0000761000187816 */ /* 0x000fe20000000018 */
[----:B------:R-:W-:Y:S06]  /*0fe0*/  BRA `(.L_x_15139) ;  /* 0x00000000006c7947 */ /* 0x000fec0003800000 */
.L_x_15138:
        /* <DEDUP_REMOVED lines=16> */
.L_x_15166:
[----:B------:R-:W-:Y:S01]  /*10f0*/  PRMT R24, RZ, 0x7610, R24 ;  /* 0x00007610ff187816 */ /* 0x000fe20000000018 */
[----:B------:R-:W-:Y:S06]  /*1100*/  BRA `(.L_x_15139) ;  /* 0x0000000000247947 */ /* 0x000fec0003800000 */
.L_x_15163:
[----:B------:R-:W2:Y:S02]  /*1110*/  LDG.E.64 R4, desc[UR36][R4.64] ;  /* 0x0000002404047981 */ /* 0x000ea4000c1e1b00 */
[----:B--2---:R-:W0:Y:S02]  /*1120*/  I2F.U64 R0, R4 ;  /* 0x0000000400007312 */ /* 0x004e240000301000 */
[----:B0-----:R-:W-:-:S04]  /*1130*/  F2FP.BF16.F32.PACK_AB R0, RZ, R0 ;  /* 0x00000000ff00723e */ /* 0x001fc800000010ff */
[----:B------:R-:W-:Y:S01]  /*1140*/  PRMT R24, R0, 0x7610, R24 ;  /* 0x0000761000187816 */ /* 0x000fe20000000018 */
[----:B------:R-:W-:Y:S06]  /*1150*/  BRA `(.L_x_15139) ;  /* 0x0000000000107947 */ /* 0x000fec0003800000 */
.L_x_15162:
[----:B------:R-:W2:Y:S02]  /*1160*/  LDG.E R4, desc[UR36][R4.64] ;  /* 0x0000002404047981 */ /* 0x000ea4000c1e1900 */
[----:B--2---:R-:W-:-:S04]  /*1170*/  I2FP.F32.U32 R0, R4 ;  /* 0x0000000400007245 */ /* 0x004fc80000201000 */
[----:B------:R-:W-:-:S04]  /*1180*/  F2FP.BF16.F32.PACK_AB R0, RZ, R0 ;  /* 0x00000000ff00723e */ /* 0x000fc800000010ff */
[----:B------:R-:W-:-:S07]  /*1190*/  PRMT R24, R0, 0x7610, R24 ;  /* 0x0000761000187816 */ /* 0x000fce0000000018 */
.L_x_15139:
[----:B------:R-:W1:Y:S02]  /*11a0*/  S2R R19, SR_TID.X ;  /* 0x0000000000137919 */ /* 0x000e640000002100 */
[----:B-1----:R-:W-:-:S07]  /*11b0*/  VIADD R19, R19, 0x80 ;  /* 0x0000008013137836 */ /* 0x002fce0000000000 */
.L_x_15133:
[----:B------:R-:W-:Y:S05]  /*11c0*/  BSYNC B6 ;  /* 0x0000000000067941 */ /* 0x000fea0003800000 */
.L_x_15132:
        /* <DEDUP_REMOVED lines=26> */
.L_x_15172:
[----:B------:R-:W2:Y:S02]  /*1370*/  LDG.E.U8 R4, desc[UR36][R4.64] ;  /* 0x0000002404047981 */ /* 0x000ea4000c1e1100 */
[----:B--2---:R-:W-:-:S04]  /*1380*/  I2FP.F32.U32 R0, R4 ;  /* 0x0000000400007245 */ /* 0x004fc80000201000 */
[----:B------:R-:W-:-:S04]  /*1390*/  F2FP.BF16.F32.PACK_AB R0, RZ, R0 ;  /* 0x00000000ff00723e */ /* 0x000fc800000010ff */
[----:B------:R-:W-:Y:S01]  /*13a0*/  PRMT R22, R0, 0x7610, R22 ;  /* 0x0000761000167816 */ /* 0x000fe20000000016 */
[----:B------:R-:W-:Y:S06]  /*13b0*/  BRA `(.L_x_15174) ;  /* 0x0000000c00c87947 */ /* 0x000fec0003800000 */
.L_x_15171:
        /* <DEDUP_REMOVED lines=11> */
.L_x_15176:
[----:B------:R-:W2:Y:S02]  /*1470*/  LDG.E R4, desc[UR36][R4.64] ;  /* 0x0000002404047981 */ /* 0x000ea4000c1e1900 */
[----:B--2---:R-:W-:-:S04]  /*1480*/  I2FP.F32.S32 R0, R4 ;  /* 0x0000000400007245 */ /* 0x004fc80000201400 */
[----:B------:R-:W-:-:S04]  /*1490*/  F2FP.BF16.F32.PACK_AB R0, RZ, R0 ;  /* 0x00000000ff00723e */ /* 0x000fc800000010ff */
[----:B------:R-:W-:Y:S01]  /*14a0*/  PRMT R22, R0, 0x7610, R22 ;  /* 0x0000761000167816 */ /* 0x000fe20000000016 */
[----:B------:R-:W-:Y:S06]  /*14b0*/  BRA `(.L_x_15174) ;  /* 0x0000000c00887947 */ /* 0x000fec0003800000 */
.L_x_15175:
[----:B------:R-:W2:Y:S02]  /*14c0*/  LDG.E.U16 R4, desc[UR36][R4.64] ;  /* 0x0000002404047981 */ /* 0x000ea4000c1e1500 */
[----:B--2---:R-:W0:Y:S02]  /*14d0*/  I2F.S16 R0, R4 ;  /* 0x0000000400007306 */ /* 0x004e240000101400 */
[----:B0-----:R-:W-:-:S04]  /*14e0*/  F2FP.BF16.F32.PACK_AB R0, RZ, R0 ;  /* 0x00000000ff00723e */ /* 0x001fc800000010ff */
[----:B------:R-:W-:Y:S01]  /*14f0*/  PRMT R22, R0, 0x7610, R22 ;  /* 0x0000761000167816 */ /* 0x000fe20000000016 */
[----:B------:R-:W-:Y:S06]  /*1500*/  BRA `(.L_x_15174) ;  /* 0x0000000c00747947 */ /* 0x000fec0003800000 */
.L_x_15170:
        /* <DEDUP_REMOVED lines=9> */
.L_x_15178:
[----:B------:R-:W2:Y:S02]  /*15a0*/  LDG.E.U16 R0, desc[UR36][R4.64] ;  /* 0x0000002404007981 */ /* 0x000ea4000c1e1500 */
[----:B--2---:R-:W-:-:S05]  /*15b0*/  HADD2.F32 R0, -RZ, R0.H0_H0 ;  /* 0x20000000ff007230 */ /* 0x004fca0000004100 */
[----:B------:R-:W-:-:S04]  /*15c0*/  F2FP.BF16.F32.PACK_AB R0, RZ, R0 ;  /* 0x00000000ff00723e */ /* 0x000fc800000010ff */
[----:B------:R-:W-:Y:S01]  /*15d0*/  PRMT R22, R0, 0x7610, R22 ;  /* 0x0000761000167816 */ /* 0x000fe20000000016 */
[----:B------:R-:W-:Y:S06]  /*15e0*/  BRA `(.L_x_15174) ;  /* 0x0000000c003c7947 */ /* 0x000fec0003800000 */
.L_x_15177:
        /* <DEDUP_REMOVED lines=9> */
.L_x_15180:
[----:B------:R-:W2:Y:S02]  /*1680*/  LDG.E.U16 R4, desc[UR36][R4.64] ;  /* 0x0000002404047981 */ /* 0x000ea4000c1e1500 */
[----:B--2---:R-:W-:-:S05]  /*1690*/  HADD2.F32 R0, -RZ, R4.H0_H0 ;  /* 0x20000004ff007230 */ /* 0x004fca0000004100 */
[----:B------:R-:W-:-:S04]  /*16a0*/  F2FP.BF16.F32.PACK_AB R0, RZ, R0 ;  /* 0x00000000ff00723e */ /* 0x000fc800000010ff */
[----:B------:R-:W-:Y:S01]  /*16b0*/  PRMT R22, R0, 0x7610, R22 ;  /* 0x0000761000167816 */ /* 0x000fe20000000016 */
[----:B------:R-:W-:Y:S06]  /*16c0*/  BRA `(.L_x_15174) ;  /* 0x0000000c00047947 */ /* 0x000fec0003800000 */
.L_x_15179:
        /* <DEDUP_REMOVED lines=9> */
.L_x_15169:
        /* <DEDUP_REMOVED lines=14> */
.L_x_15183:
        /* <DEDUP_REMOVED lines=9> */
.L_x_15182:
        /* <DEDUP_REMOVED lines=28> */
.L_x_15185:
        /* <DEDUP_REMOVED lines=15> */
.L_x_15184:
[----:B------:R0:W5:Y:S01]  /*1b80*/  LDG.E.U16 R22, desc[UR36][R4.64] ;  /* 0x0000002404167981 */ /* 0x000162000c1e1500 */
[----:B------:R-:W-:Y:S05]  /*1b90*/  BRA `(.L_x_15174) ;  /* 0x0000000400d07947 */ /* 0x000fea0003800000 */
.L_x_15181:
        /* <DEDUP_REMOVED lines=13> */
.L_x_15188:
        /* <DEDUP_REMOVED lines=21> */
.L_x_15192:
[----:B------:R-:W-:Y:S05]  /*1dc0*/  BSYNC B1 ;  /* 0x0000000000017941 */ /* 0x000fea0003800000 */
.L_x_15191:
[----:B------:R-:W-:Y:S01]  /*1dd0*/  LEA R5, R0, 0x3b800000, 0x17 ;  /* 0x3b80000000057811 */ /* 0x000fe200078eb8ff */
[----:B------:R-:W-:-:S05]  /*1de0*/  IMAD.SHL.U32 R0, R3, 0x100000, RZ ;  /* 0x0010000003007824 */ /* 0x000fca00078e00ff */
[----:B------:R-:W-:-:S07]  /*1df0*/  LOP3.LUT R0, R5, R0, R6, 0xfe, !PT ;  /* 0x0000000005007212 */ /* 0x000fce00078efe06 */
.L_x_15190:
[----:B------:R-:W-:Y:S05]  /*1e00*/  BSYNC B0 ;  /* 0x0000000000007941 */ /* 0x000fea0003800000 */
.L_x_15189:
[----:B------:R-:W-:-:S04]  /*1e10*/  F2FP.BF16.F32.PACK_AB R0, RZ, R0 ;  /* 0x00000000ff00723e */ /* 0x000fc800000010ff */
[----:B------:R-:W-:Y:S01]  /*1e20*/  PRMT R22, R0, 0x7610, R22 ;  /* 0x0000761000167816 */ /* 0x000fe20000000016 */
[----:B------:R-:W-:Y:S06]  /*1e30*/  BRA `(.L_x_15174) ;  /* 0x0000000400287947 */ /* 0x000fec0003800000 */
.L_x_15187:
        /* <DEDUP_REMOVED lines=21> */
.L_x_15196:
[----:B------:R-:W-:Y:S05]  /*1f90*/  BSYNC B1 ;  /* 0x0000000000017941 */ /* 0x000fea0003800000 */
.L_x_15195:
[----:B------:R-:W-:Y:S01]  /*1fa0*/  LEA R5, R0, 0x37800000, 0x17 ;  /* 0x3780000000057811 */ /* 0x000fe200078eb8ff */
[----:B------:R-:W-:-:S05]  /*1fb0*/  IMAD.SHL.U32 R0, R3, 0x200000, RZ ;  /* 0x0020000003007824 */ /* 0x000fca00078e00ff */
[----:B------:R-:W-:-:S07]  /*1fc0*/  LOP3.LUT R0, R5, R0, R6, 0xfe, !PT ;  /* 0x0000000005007212 */ /* 0x000fce00078efe06 */
.L_x_15194:
[----:B------:R-:W-:Y:S05]  /*1fd0*/  BSYNC B0 ;  /* 0x0000000000007941 */ /* 0x000fea0003800000 */
.L_x_15193:
[----:B------:R-:W-:-:S04]  /*1fe0*/  F2FP.BF16.F32.PACK_AB R0, RZ, R0 ;  /* 0x00000000ff00723e */ /* 0x000fc800000010ff */
[----:B------:R-:W-:Y:S01]  /*1ff0*/  PRMT R22, R0, 0x7610, R22 ;  /* 0x0000761000167816 */ /* 0x000fe20000000016 */
[----:B------:R-:W-:Y:S06]  /*2000*/  BRA `(.L_x_15174) ;  /* 0x0000000000b47947 */ /* 0x000fec0003800000 */
.L_x_15186:
        /* <DEDUP_REMOVED lines=14> */
.L_x_15200:
[----:B------:R-:W-:Y:S05]  /*20f0*/  BSYNC B0 ;  /* 0x0000000000007941 */ /* 0x000fea0003800000 */
.L_x_15199:
[----:B------:R-:W-:-:S04]  /*2100*/  F2FP.BF16.F32.PACK_AB R0, RZ, R0 ;  /* 0x00000000ff00723e */ /* 0x000fc800000010ff */
[----:B------:R-:W-:Y:S01]  /*2110*/  PRMT R22, R0, 0x7610, R22 ;  /* 0x0000761000167816 */ /* 0x000fe20000000016 */
[----:B------:R-:W-:Y:S06]  /*2120*/  BRA `(.L_x_15174) ;  /* 0x00000000006c7947 */ /* 0x000fec0003800000 */
.L_x_15173:
        /* <DEDUP_REMOVED lines=16> */
.L_x_15201:
[----:B------:R-:W-:Y:S01]  /*2230*/  PRMT R22, RZ, 0x7610, R22 ;  /* 0x00007610ff167816 */ /* 0x000fe20000000016 */
[----:B------:R-:W-:Y:S06]  /*2240*/  BRA `(.L_x_15174) ;  /* 0x0000000000247947 */ /* 0x000fec0003800000 */
.L_x_15198:
[----:B------:R-:W2:Y:S02]  /*2250*/  LDG.E.64 R4, desc[UR36][R4.64] ;  /* 0x0000002404047981 */ /* 0x000ea4000c1e1b00 */
[----:B--2---:R-:W0:Y:S02]  /*2260*/  I2F.U64 R0, R4 ;  /* 0x0000000400007312 */ /* 0x004e240000301000 */
[----:B0-----:R-:W-:-:S04]  /*2270*/  F2FP.BF16.F32.PACK_AB R0, RZ, R0 ;  /* 0x00000000ff00723e */ /* 0x001fc800000010ff */
[----:B------:R-:W-:Y:S01]  /*2280*/  PRMT R22, R0, 0x7610, R22 ;  /* 0x0000761000167816 */ /* 0x000fe20000000016 */
[----:B------:R-:W-:Y:S06]  /*2290*/  BRA `(.L_x_15174) ;  /* 0x0000000000107947 */ /* 0x000fec0003800000 */
.L_x_15197:
[----:B------:R-:W2:Y:S02]  /*22a0*/  LDG.E R4, desc[UR36][R4.64] ;  /* 0x0000002404047981 */ /* 0x000ea4000c1e1900 */
[----:B--2---:R-:W-:-:S04]  /*22b0*/  I2FP.F32.U32 R0, R4 ;  /* 0x0000000400007245 */ /* 0x004fc80000201000 */
[----:B------:R-:W-:-:S04]  /*22c0*/  F2FP.BF16.F32.PACK_AB R0, RZ, R0 ;  /* 0x00000000ff00723e */ /* 0x000fc800000010ff */
[----:B------:R-:W-:-:S07]  /*22d0*/  PRMT R22, R0, 0x7610, R22 ;  /* 0x0000761000167816 */ /* 0x000fce0000000016 */
.L_x_15174:
[----:B------:R-:W-:-:S07]  /*22e0*/  VIADD R19, R19, 0x80 ;  /* 0x0000008013137836 */ /* 0x000fce0000000000 */
.L_x_15168:
[----:B------:R-:W-:Y:S05]  /*22f0*/  BSYNC B6 ;  /* 0x0000000000067941 */ /* 0x000fea0003800000 */
.L_x_15167:
        /* <DEDUP_REMOVED lines=28> */
.L_x_15207:
[----:B------:R-:W2:Y:S02]  /*24c0*/  LDG.E.U8 R4, desc[UR36][R4.64] ;  /* 0x0000002404047981 */ /* 0x000ea4000c1e1100 */
[----:B--2---:R-:W-:-:S04]  /*24d0*/  I2FP.F32.U32 R0, R4 ;  /* 0x0000000400007245 */ /* 0x004fc80000201000 */
[----:B------:R-:W-:-:S04]  /*24e0*/  F2FP.BF16.F32.PACK_AB R0, RZ, R0 ;  /* 0x00000000ff00723e */ /* 0x000fc800000010ff */
[----:B------:R-:W-:Y:S01]  /*24f0*/  PRMT R18, R0, 0x7610, R18 ;  /* 0x0000761000127816 */ /* 0x000fe20000000012 */
[----:B------:R-:W-:Y:S06]  /*2500*/  BRA `(.L_x_15209) ;  /* 0x0000000c00c87947 */ /* 0x000fec0003800000 */
.L_x_15206:
        /* <DEDUP_REMOVED lines=11> */
.L_x_15211:
[----:B------:R-:W2:Y:S02]  /*25c0*/  LDG.E R4, desc[UR36][R4.64] ;  /* 0x0000002404047981 */ /* 0x000ea4000c1e1900 */
[----:B--2---:R-:W-:-:S04]  /*25d0*/  I2FP.F32.S32 R0, R4 ;  /* 0x0000000400007245 */ /* 0x004fc80000201400 */
[----:B------:R-:W-:-:S04]  /*25e0*/  F2FP.BF16.F32.PACK_AB R0, RZ, R0 ;  /* 0x00000000ff00723e */ /* 0x000fc800000010ff */
[----:B------:R-:W-:Y:S01]  /*25f0*/  PRMT R18, R0, 0x7610, R18 ;  /* 0x0000761000127816 */ /* 0x000fe20000000012 */
[----:B------:R-:W-:Y:S06]  /*2600*/  BRA `(.L_x_15209) ;  /* 0x0000000c00887947 */ /* 0x000fec0003800000 */
.L_x_15210:
[----:B------:R-:W2:Y:S02]  /*2610*/  LDG.E.U16 R4, desc[UR36][R4.64] ;  /* 0x0000002404047981 */ /* 0x000ea4000c1e1500 */
[----:B--2---:R-:W0:Y:S02]  /*2620*/  I2F.S16 R0, R4 ;  /* 0x0000000400007306 */ /* 0x004e240000101400 */
[----:B0-----:R-:W-:-:S04]  /*2630*/  F2FP.BF16.F32.PACK_AB R0, RZ, R0 ;  /* 0x00000000ff00723e */ /* 0x001fc800000010ff */
[----:B------:R-:W-:Y:S01]  /*2640*/  PRMT R18, R0, 0x7610, R18 ;  /* 0x0000761000127816 */ /* 0x000fe20000000012 */
[----:B------:R-:W-:Y:S06]  /*2650*/  BRA `(.L_x_15209) ;  /* 0x0000000c00747947 */ /* 0x000fec0003800000 */
.L_x_15205:
        /* <DEDUP_REMOVED lines=9> */
.L_x_15213:
[----:B------:R-:W2:Y:S02]  /*26f0*/  LDG.E.U16 R0, desc[UR36][R4.64] ;  /* 0x0000002404007981 */ /* 0x000ea4000c1e1500 */
[----:B--2---:R-:W-:-:S05]  /*2700*/  HADD2.F32 R0, -RZ, R0.H0_H0 ;  /* 0x20000000ff007230 */ /* 0x004fca0000004100 */
[----:B------:R-:W-:-:S04]  /*2710*/  F2FP.BF16.F32.PACK_AB R0, RZ, R0 ;  /* 0x00000000ff00723e */ /* 0x000fc800000010ff */
[----:B------:R-:W-:Y:S01]  /*2720*/  PRMT R18, R0, 0x7610, R18 ;  /* 0x0000761000127816 */ /* 0x000fe20000000012 */
[----:B------:R-:W-:Y:S06]  /*2730*/  BRA `(.L_x_15209) ;  /* 0x0000000c003c7947 */ /* 0x000fec0003800000 */
.L_x_15212:
        /* <DEDUP_REMOVED lines=9> */
.L_x_15215:
[----:B------:R-:W2:Y:S02]  /*27d0*/  LDG.E.U16 R4, desc[UR36][R4.64] ;  /* 0x0000002404047981 */ /* 0x000ea4000c1e1500 */
[----:B--2---:R-:W-:-:S05]  /*27e0*/  HADD2.F32 R0, -RZ, R4.H0_H0 ;  /* 0x20000004ff007230 */ /* 0x004fca0000004100 */
[----:B------:R-:W-:-:S04]  /*27f0*/  F2FP.BF16.F32.PACK_AB R0, RZ, R0 ;  /* 0x00000000ff00723e */ /* 0x000fc800000010ff */
[----:B------:R-:W-:Y:S01]  /*2800*/  PRMT R18, R0, 0x7610, R18 ;  /* 0x0000761000127816 */ /* 0x000fe20000000012 */
[----:B------:R-:W-:Y:S06]  /*2810*/  BRA `(.L_x_15209) ;  /* 0x0000000c00047947 */ /* 0x000fec0003800000 */
.L_x_15214:
        /* <DEDUP_REMOVED lines=9> */
.L_x_15204:
        /* <DEDUP_REMOVED lines=14> */
.L_x_15218:
        /* <DEDUP_REMOVED lines=9> */
.L_x_15217:
        /* <DEDUP_REMOVED lines=28> */
.L_x_15220:
        /* <DEDUP_REMOVED lines=15> */
.L_x_15219:
[----:B------:R0:W5:Y:S01]  /*2cd0*/  LDG.E.U16 R18, desc[UR36][R4.64] ;  /* 0x0000002404127981 */ /* 0x000162000c1e1500 */
[----:B------:R-:W-:Y:S05]  /*2ce0*/  BRA `(.L_x_15209) ;  /* 0x0000000400d07947 */ /* 0x000fea0003800000 */
.L_x_15216:
        /* <DEDUP_REMOVED lines=13> */
.L_x_15223:
        /* <DEDUP_REMOVED lines=21> */
.L_x_15227:
[----:B------:R-:W-:Y:S05]  /*2f10*/  BSYNC B1 ;  /* 0x0000000000017941 */ /* 0x000fea0003800000 */
.L_x_15226:
[----:B------:R-:W-:Y:S01]  /*2f20*/  LEA R5, R0, 0x3b800000, 0x17 ;  /* 0x3b80000000057811 */ /* 0x000fe200078eb8ff */
[----:B------:R-:W-:-:S05]  /*2f30*/  IMAD.SHL.U32 R0, R3, 0x100000, RZ ;  /* 0x0010000003007824 */ /* 0x000fca00078e00ff */
[----:B------:R-:W-:-:S07]  /*2f40*/  LOP3.LUT R0, R5, R0, R6, 0xfe, !PT ;  /* 0x0000000005007212 */ /* 0x000fce00078efe06 */
.L_x_15225:
[----:B------:R-:W-:Y:S05]  /*2f50*/  BSYNC B0 ;  /* 0x0000000000007941 */ /* 0x000fea0003800000 */
.L_x_15224:
[----:B------:R-:W-:-:S04]  /*2f60*/  F2FP.BF16.F32.PACK_AB R0, RZ, R0 ;  /* 0x00000000ff00723e */ /* 0x000fc800000010ff */
[----:B------:R-:W-:Y:S01]  /*2f70*/  PRMT R18, R0, 0x7610, R18 ;  /* 0x0000761000127816 */ /* 0x000fe20000000012 */
[----:B------:R-:W-:Y:S06]  /*2f80*/  BRA `(.L_x_15209) ;  /* 0x0000000400287947 */ /* 0x000fec0003800000 */
.L_x_15222:
        /* <DEDUP_REMOVED lines=21> */
.L_x_15231:
[----:B------:R-:W-:Y:S05]  /*30e0*/  BSYNC B1 ;  /* 0x0000000000017941 */ /* 0x000fea0003800000 */
.L_x_15230:
[----:B------:R-:W-:Y:S01]  /*30f0*/  LEA R5, R0, 0x37800000, 0x17 ;  /* 0x3780000000057811 */ /* 0x000fe200078eb8ff */
[----:B------:R-:W-:-:S05]  /*3100*/  IMAD.SHL.U32 R0, R3, 0x200000, RZ ;  /* 0x0020000003007824 */ /* 0x000fca00078e00ff */
[----:B------:R-:W-:-:S07]  /*3110*/  LOP3.LUT R0, R5, R0, R6, 0xfe, !PT ;  /* 0x0000000005007212 */ /* 0x000fce00078efe06 */
.L_x_15229:
[----:B------:R-:W-:Y:S05]  /*3120*/  BSYNC B0 ;  /* 0x0000000000007941 */ /* 0x000fea0003800000 */
.L_x_15228:
[----:B------:R-:W-:-:S04]  /*3130*/  F2FP.BF16.F32.PACK_AB R0, RZ, R0 ;  /* 0x00000000ff00723e */ /* 0x000fc800000010ff */
[----:B------:R-:W-:Y:S01]  /*3140*/  PRMT R18, R0, 0x7610, R18 ;  /* 0x0000761000127816 */ /* 0x000fe20000000012 */
[----:B------:R-:W-:Y:S06]  /*3150*/  BRA `(.L_x_15209) ;  /* 0x0000000000b47947 */ /* 0x000fec0003800000 */
.L_x_15221:
        /* <DEDUP_REMOVED lines=14> */
.L_x_15235:
[----:B------:R-:W-:Y:S05]  /*3240*/  BSYNC B0 ;  /* 0x0000000000007941 */ /* 0x000fea0003800000 */
.L_x_15234:
[----:B------:R-:W-:-:S04]  /*3250*/  F2FP.BF16.F32.PACK_AB R0, RZ, R0 ;  /* 0x00000000ff00723e */ /* 0x000fc800000010ff */
[----:B------:R-:W-:Y:S01]  /*3260*/  PRMT R18, R0, 0x7610, R18 ;  /* 0x0000761000127816 */ /* 0x000fe20000000012 */
[----:B------:R-:W-:Y:S06]  /*3270*/  BRA `(.L_x_15209) ;  /* 0x00000000006c7947 */ /* 0x000fec0003800000 */
.L_x_15208:
        /* <DEDUP_REMOVED lines=16> */
.L_x_15236:
[----:B------:R-:W-:Y:S01]  /*3380*/  PRMT R18, RZ, 0x7610, R18 ;  /* 0x00007610ff127816 */ /* 0x000fe20000000012 */
[----:B------:R-:W-:Y:S06]  /*3390*/  BRA `(.L_x_15209) ;  /* 0x0000000000247947 */ /* 0x000fec0003800000 */
.L_x_15233:
[----:B------:R-:W2:Y:S02]  /*33a0*/  LDG.E.64 R4, desc[UR36][R4.64] ;  /* 0x0000002404047981 */ /* 0x000ea4000c1e1b00 */
[----:B--2---:R-:W0:Y:S02]  /*33b0*/  I2F.U64 R0, R4 ;  /* 0x0000000400007312 */ /* 0x004e240000301000 */
[----:B0-----:R-:W-:-:S04]  /*33c0*/  F2FP.BF16.F32.PACK_AB R0, RZ, R0 ;  /* 0x00000000ff00723e */ /* 0x001fc800000010ff */
[----:B------:R-:W-:Y:S01]  /*33d0*/  PRMT R18, R0, 0x7610, R18 ;  /* 0x0000761000127816 */ /* 0x000fe20000000012 */
[----:B------:R-:W-:Y:S06]  /*33e0*/  BRA `(.L_x_15209) ;  /* 0x0000000000107947 */ /* 0x000fec0003800000 */
.L_x_15232:
[----:B------:R-:W2:Y:S02]  /*33f0*/  LDG.E R4, desc[UR36][R4.64] ;  /* 0x0000002404047981 */ /* 0x000ea4000c1e1900 */
[----:B--2---:R-:W-:-:S04]  /*3400*/  I2FP.F32.U32 R0, R4 ;  /* 0x0000000400007245 */ /* 0x004fc80000201000 */
[----:B------:R-:W-:-:S04]  /*3410*/  F2FP.BF16.F32.PACK_AB R0, RZ, R0 ;  /* 0x00000000ff00723e */ /* 0x000fc800000010ff */
[----:B------:R-:W-:-:S07]  /*3420*/  PRMT R18, R0, 0x7610, R18 ;  /* 0x0000761000127816 */ /* 0x000fce0000000012 */
.L_x_15209:
[----:B------:R-:W-:-:S07]  /*3430*/  VIADD R19, R19, 0x80 ;  /* 0x0000008013137836 */ /* 0x000fce0000000000 */
.L_x_15203:
[----:B------:R-:W-:Y:S05]  /*3440*/  BSYNC B6 ;  /* 0x0000000000067941 */ /* 0x000fea0003800000 */
.L_x_15202:
        /* <DEDUP_REMOVED lines=25> */
.L_x_15242:
[----:B------:R-:W2:Y:S02]  /*35e0*/  LDG.E.U8 R4, desc[UR36][R4.64] ;  /* 0x0000002404047981 */ /* 0x000ea4000c1e1100 */
[----:B--2---:R-:W-:-:S04]  /*35f0*/  I2FP.F32.U32 R0, R4 ;  /* 0x0000000400007245 */ /* 0x004fc80000201000 */
[----:B------:R-:W-:-:S04]  /*3600*/  F2FP.BF16.F32.PACK_AB R0, RZ, R0 ;  /* 0x00000000ff00723e */ /* 0x000fc800000010ff */
[----:B------:R-:W-:Y:S01]  /*3610*/  PRMT R17, R0, 0x7610, R17 ;  /* 0x0000761000117816 */ /* 0x000fe20000000011 */
[----:B------:R-:W-:Y:S06]  /*3620*/  BRA `(.L_x_15238) ;  /* 0x0000000c00c87947 */ /* 0x000fec0003800000 */
.L_x_15241:
        /* <DEDUP_REMOVED lines=11> */
.L_x_15245:
[----:B------:R-:W2:Y:S02]  /*36e0*/  LDG.E R4, desc[UR36][R4.64] ;  /* 0x0000002404047981 */ /* 0x000ea4000c1e1900 */
[----:B--2---:R-:W-:-:S04]  /*36f0*/  I2FP.F32.S32 R0, R4 ;  /* 0x0000000400007245 */ /* 0x004fc80000201400 */
[----:B------:R-:W-:-:S04]  /*3700*/  F2FP.BF16.F32.PACK_AB R0, RZ, R0 ;  /* 0x00000000ff00723e */ /* 0x000fc800000010ff */
[----:B------:R-:W-:Y:S01]  /*3710*/  PRMT R17, R0, 0x7610, R17 ;  /* 0x0000761000117816 */ /* 0x000fe20000000011 */
[----:B------:R-:W-:Y:S06]  /*3720*/  BRA `(.L_x_15238) ;  /* 0x0000000c00887947 */ /* 0x000fec0003800000 */
.L_x_15244:
[----:B------:R-:W2:Y:S02]  /*3730*/  LDG.E.U16 R4, desc[UR36][R4.64] ;  /* 0x0000002404047981 */ /* 0x000ea4000c1e1500 */
[----:B--2---:R-:W0:Y:S02]  /*3740*/  I2F.S16 R0, R4 ;  /* 0x0000000400007306 */ /* 0x004e240000101400 */
[----:B0-----:R-:W-:-:S04]  /*3750*/  F2FP.BF16.F32.PACK_AB R0, RZ, R0 ;  /* 0x00000000ff00723e */ /* 0x001fc800000010ff */
[----:B------:R-:W-:Y:S01]  /*3760*/  PRMT R17, R0, 0x7610, R17 ;  /* 0x0000761000117816 */ /* 0x000fe20000000011 */
[----:B------:R-:W-:Y:S06]  /*3770*/  BRA `(.L_x_15238) ;  /* 0x0000000c00747947 */ /* 0x000fec0003800000 */
.L_x_15240:
        /* <DEDUP_REMOVED lines=9> */
.L_x_15247:
[----:B------:R-:W2:Y:S02]  /*3810*/  LDG.E.U16 R0, desc[UR36][R4.64] ;  /* 0x0000002404007981 */ /* 0x000ea4000c1e1500 */
[----:B--2---:R-:W-:-:S05]  /*3820*/  HADD2.F32 R0, -RZ, R0.H0_H0 ;  /* 0x20000000ff007230 */ /* 0x004fca0000004100 */
[----:B------:R-:W-:-:S04]  /*3830*/  F2FP.BF16.F32.PACK_AB R0, RZ, R0 ;  /* 0x00000000ff00723e */ /* 0x000fc800000010ff */
[----:B------:R-:W-:Y:S01]  /*3840*/  PRMT R17, R0, 0x7610, R17 ;  /* 0x0000761000117816 */ /* 0x000fe20000000011 */
[----:B------:R-:W-:Y:S06]  /*3850*/  BRA `(.L_x_15238) ;  /* 0x0000000c003c7947 */ /* 0x000fec0003800000 */
.L_x_15246:
        /* <DEDUP_REMOVED lines=9> */
.L_x_15249:
[----:B------:R-:W2:Y:S02]  /*38f0*/  LDG.E.U16 R4, desc[UR36][R4.64] ;  /* 0x0000002404047981 */ /* 0x000ea4000c1e1500 */
[----:B--2---:R-:W-:-:S05]  /*3900*/  HADD2.F32 R0, -RZ, R4.H0_H0 ;  /* 0x20000004ff007230 */ /* 0x004fca0000004100 */
[----:B------:R-:W-:-:S04]  /*3910*/  F2FP.BF16.F32.PACK_AB R0, RZ, R0 ;  /* 0x00000000ff00723e */ /* 0x000fc800000010ff */
[----:B------:R-:W-:Y:S01]  /*3920*/  PRMT R17, R0, 0x7610, R17 ;  /* 0x0000761000117816 */ /* 0x000fe20000000011 */
[----:B------:R-:W-:Y:S06]  /*3930*/  BRA `(.L_x_15238) ;  /* 0x0000000c00047947 */ /* 0x000fec0003800000 */
.L_x_15248:
        /* <DEDUP_REMOVED lines=9> */
.L_x_15239:
        /* <DEDUP_REMOVED lines=14> */
.L_x_15252:
        /* <DEDUP_REMOVED lines=9> */
.L_x_15251:
        /* <DEDUP_REMOVED lines=28> */
.L_x_15254:
        /* <DEDUP_REMOVED lines=15> */
.L_x_15253:
[----:B------:R1:W5:Y:S01]  /*3df0*/  LDG.E.U16 R17, desc[UR36][R4.64] ;  /* 0x0000002404117981 */ /* 0x000362000c1e1500 */
[----:B------:R-:W-:Y:S05]  /*3e00*/  BRA `(.L_x_15238) ;  /* 0x0000000400d07947 */ /* 0x000fea0003800000 */
.L_x_15250:
        /* <DEDUP_REMOVED lines=13> */
.L_x_15257:
        /* <DEDUP_REMOVED lines=21> */
.L_x_15261:
[----:B------:R-:W-:Y:S05]  /*4030*/  BSYNC B1 ;  /* 0x0000000000017941 */ /* 0x000fea0003800000 */
.L_x_15260:
[----:B------:R-:W-:Y:S01]  /*4040*/  LEA R5, R0, 0x3b800000, 0x17 ;  /* 0x3b80000000057811 */ /* 0x000fe200078eb8ff */
[----:B------:R-:W-:-:S05]  /*4050*/  IMAD.SHL.U32 R0, R3, 0x100000, RZ ;  /* 0x0010000003007824 */ /* 0x000fca00078e00ff */
[----:B------:R-:W-:-:S07]  /*4060*/  LOP3.LUT R0, R5, R0, R6, 0xfe, !PT ;  /* 0x0000000005007212 */ /* 0x000fce00078efe06 */
.L_x_15259:
[----:B------:R-:W-:Y:S05]  /*4070*/  BSYNC B0 ;  /* 0x0000000000007941 */ /* 0x000fea0003800000 */
.L_x_15258:
[----:B------:R-:W-:-:S04]  /*4080*/  F2FP.BF16.F32.PACK_AB R0, RZ, R0 ;  /* 0x00000000ff00723e */ /* 0x000fc800000010ff */
[----:B------:R-:W-:Y:S01]  /*4090*/  PRMT R17, R0, 0x7610, R17 ;  /* 0x0000761000117816 */ /* 0x000fe20000000011 */
[----:B------:R-:W-:Y:S06]  /*40a0*/  BRA `(.L_x_15238) ;  /* 0x0000000400287947 */ /* 0x000fec0003800000 */
.L_x_15256:
        /* <DEDUP_REMOVED lines=21> */
.L_x_15265:
[----:B------:R-:W-:Y:S05]  /*4200*/  BSYNC B1 ;  /* 0x0000000000017941 */ /* 0x000fea0003800000 */
.L_x_15264:
[----:B------:R-:W-:Y:S01]  /*4210*/  LEA R5, R0, 0x37800000, 0x17 ;  /* 0x3780000000057811 */ /* 0x000fe200078eb8ff */
[----:B------:R-:W-:-:S05]  /*4220*/  IMAD.SHL.U32 R0, R3, 0x200000, RZ ;  /* 0x0020000003007824 */ /* 0x000fca00078e00ff */
[----:B------:R-:W-:-:S07]  /*4230*/  LOP3.LUT R0, R5, R0, R6, 0xfe, !PT ;  /* 0x0000000005007212 */ /* 0x000fce00078efe06 */
.L_x_15263:
[----:B------:R-:W-:Y:S05]  /*4240*/  BSYNC B0 ;  /* 0x0000000000007941 */ /* 0x000fea0003800000 */
.L_x_15262:
[----:B------:R-:W-:-:S04]  /*4250*/  F2FP.BF16.F32.PACK_AB R0, RZ, R0 ;  /* 0x00000000ff00723e */ /* 0x000fc800000010ff */
[----:B------:R-:W-:Y:S01]  /*4260*/  PRMT R17, R0, 0x7610, R17 ;  /* 0x0000761000117816 */ /* 0x000fe20000000011 */
[----:B------:R-:W-:Y:S06]  /*4270*/  BRA `(.L_x_15238) ;  /* 0x0000000000b47947 */ /* 0x000fec0003800000 */
.L_x_15255:
        /* <DEDUP_REMOVED lines=14> */
.L_x_15269:
[----:B------:R-:W-:Y:S05]  /*4360*/  BSYNC B0 ;  /* 0x0000000000007941 */ /* 0x000fea0003800000 */
.L_x_15268:
[----:B------:R-:W-:-:S04]  /*4370*/  F2FP.BF16.F32.PACK_AB R0, RZ, R0 ;  /* 0x00000000ff00723e */ /* 0x000fc800000010ff */
[----:B------:R-:W-:Y:S01]  /*4380*/  PRMT R17, R0, 0x7610, R17 ;  /* 0x0000761000117816 */ /* 0x000fe20000000011 */
[----:B------:R-:W-:Y:S06]  /*4390*/  BRA `(.L_x_15238) ;  /* 0x00000000006c7947 */ /* 0x000fec0003800000 */
.L_x_15243:
        /* <DEDUP_REMOVED lines=16> */
.L_x_15270:
[----:B------:R-:W-:Y:S01]  /*44a0*/  PRMT R17, RZ, 0x7610, R17 ;  /* 0x00007610ff117816 */ /* 0x000fe20000000011 */
[----:B------:R-:W-:Y:S06]  /*44b0*/  BRA `(.L_x_15238) ;  /* 0x0000000000247947 */ /* 0x000fec0003800000 */
.L_x_15267:
[----:B------:R-:W2:Y:S02]  /*44c0*/  LDG.E.64 R4, desc[UR36][R4.64] ;  /* 0x0000002404047981 */ /* 0x000ea4000c1e1b00 */
[----:B--2---:R-:W0:Y:S02]  /*44d0*/  I2F.U64 R0, R4 ;  /* 0x0000000400007312 */ /* 0x004e240000301000 */
[----:B0-----:R-:W-:-:S04]  /*44e0*/  F2FP.BF16.F32.PACK_AB R0, RZ, R0 ;  /* 0x00000000ff00723e */ /* 0x001fc800000010ff */
[----:B------:R-:W-:Y:S01]  /*44f0*/  PRMT R17, R0, 0x7610, R17 ;  /* 0x0000761000117816 */ /* 0x000fe20000000011 */
[----:B------:R-:W-:Y:S06]  /*4500*/  BRA `(.L_x_15238) ;  /* 0x0000000000107947 */ /* 0x000fec0003800000 */
.L_x_15266:
[----:B------:R-:W2:Y:S02]  /*4510*/  LDG.E R4, desc[UR36][R4.64] ;  /* 0x0000002404047981 */ /* 0x000ea4000c1e1900 */
[----:B--2---:R-:W-:-:S04]  /*4520*/  I2FP.F32.U32 R0, R4 ;  /* 0x0000000400007245 */ /* 0x004fc80000201000 */
[----:B------:R-:W-:-:S04]  /*4530*/  F2FP.BF16.F32.PACK_AB R0, RZ, R0 ;  /* 0x00000000ff00723e */ /* 0x000fc800000010ff */
[----:B------:R-:W-:-:S07]  /*4540*/  PRMT R17, R0, 0x7610, R17 ;  /* 0x0000761000117816 */ /* 0x000fce0000000011 */
.L_x_15238:
[----:B------:R-:W-:Y:S05]  /*4550*/  BSYNC B6 ;  /* 0x0000000000067941 */ /* 0x000fea0003800000 */
.L_x_15237:
        /* <DEDUP_REMOVED lines=8> */
[----:B------:R-:W0:Y:S01]  /*45e0*/  LDC.U16 R8, c[0x0][0x21a] ;  /* 0x00008680ff087b82 */ /* 0x000e220000000400 */
[----:B------:R-:W-:-:S02]  /*45f0*/  FSETP.GTU.FTZ.AND P2, PT, |R0|, +INF , PT ;  /* 0x7f8000000000780b */ /* 0x000fc40003f5c200 */
[----:B------:R-:W-:Y:S02]  /*4600*/  FSETP.GTU.FTZ.AND P1, PT, |R4|, +INF , PT ;  /* 0x7f8000000400780b */ /* 0x000fe40003f3c200 */
[----:B------:R-:W-:-:S03]  /*4610*/  FSETP.GTU.FTZ.AND P0, PT, |R6|, +INF , PT ;  /* 0x7f8000000600780b */ /* 0x000fc60003f1c200 */
[----:B------:R-:W1:Y:S01]  /*4620*/  LDC.U8 R19, c[0x0][0x244] ;  /* 0x00009100ff137b82 */ /* 0x000e620000000000 */
        /* <DEDUP_REMOVED lines=9> */
[C---:B------:R-:W-:Y:S01]  /*46c0*/  @!P3 IMAD.U32 R10, R9.reuse, 0x10000, RZ ;  /* 0x00010000090ab824 */ /* 0x040fe200078e00ff */
[----:B------:R-:W-:Y:S01]  /*46d0*/  @!P2 FMNMX.FTZ R3, R0, R3, !PT ;  /* 0x000000030003a209 */ /* 0x000fe20007810000 */
[C---:B------:R-:W-:Y:S02]  /*46e0*/  @!P1 IMAD.U32 R7, R9.reuse, 0x10000, RZ ;  /* 0x0001000009079824 */ /* 0x040fe400078e00ff */
[----:B------:R-:W-:Y:S01]  /*46f0*/  @!P0 IMAD.U32 R9, R9, 0x10000, RZ ;  /* 0x0001000009098824 */ /* 0x000fe200078e00ff */
[----:B------:R-:W-:Y:S01]  /*4700*/  @!P3 FMNMX.FTZ R5, R10, R5, !PT ;  /* 0x000000050a05b209 */ /* 0x000fe20007810000 */
[C---:B0-----:R-:W-:Y:S01]  /*4710*/  @!P2 IMAD.U32 R0, R8.reuse, 0x10000, RZ ;  /* 0x000100000800a824 */ /* 0x041fe200078e00ff */
[----:B------:R-:W-:Y:S01]  /*4720*/  @!P1 FMNMX.FTZ R4, R7, R4, !PT ;  /* 0x0000000407049209 */ /* 0x000fe20007810000 */
[C---:B------:R-:W-:Y:S01]  /*4730*/  @!P3 IMAD.U32 R10, R8.reuse, 0x10000, RZ ;  /* 0x00010000080ab824 */ /* 0x040fe200078e00ff */
[----:B------:R-:W-:Y:S01]  /*4740*/  @!P0 FMNMX.FTZ R6, R9, R6, !PT ;  /* 0x0000000609068209 */ /* 0x000fe20007810000 */
[C---:B------:R-:W-:Y:S01]  /*4750*/  @!P1 IMAD.U32 R7, R8.reuse, 0x10000, RZ ;  /* 0x0001000008079824 */ /* 0x040fe200078e00ff */
[----:B------:R-:W-:Y:S01]  /*4760*/  @!P2 FMNMX.FTZ R0, R3, R0, PT ;  /* 0x000000000300a209 */ /* 0x000fe20003810000 */
[----:B------:R-:W-:Y:S01]  /*4770*/  @!P0 IMAD.U32 R9, R8, 0x10000, RZ ;  /* 0x0001000008098824 */ /* 0x000fe200078e00ff */
[----:B------:R-:W-:-:S02]  /*4780*/  @!P3 FMNMX.FTZ R5, R10, R5, PT ;  /* 0x000000050a05b209 */ /* 0x000fc40003810000 */
[----:B------:R-:W-:Y:S02]  /*4790*/  @!P1 FMNMX.FTZ R4, R7, R4, PT ;  /* 0x0000000407049209 */ /* 0x000fe40003810000 */
[----:B------:R-:W-:Y:S02]  /*47a0*/  @!P0 FMNMX.FTZ R6, R9, R6, PT ;  /* 0x0000000609068209 */ /* 0x000fe40003810000 */
[----:B------:R-:W-:Y:S02]  /*47b0*/  @!P2 F2FP.BF16.F32.PACK_AB R0, RZ, R0 ;  /* 0x00000000ff00a23e */ /* 0x000fe400000010ff */
[----:B------:R-:W-:Y:S02]  /*47c0*/  @!P3 F2FP.BF16.F32.PACK_AB R5, RZ, R5 ;  /* 0x00000005ff05b23e */ /* 0x000fe400000010ff */
[----:B------:R-:W-:Y:S02]  /*47d0*/  @!P1 F2FP.BF16.F32.PACK_AB R4, RZ, R4 ;  /* 0x00000004ff04923e */ /* 0x000fe400000010ff */
[----:B------:R-:W-:-:S02]  /*47e0*/  @!P0 F2FP.BF16.F32.PACK_AB R6, RZ, R6 ;  /* 0x00000006ff06823e */ /* 0x000fc400000010ff */
[----:B------:R-:W-:Y:S02]  /*47f0*/  @!P2 PRMT R24, R0, 0x7610, R24 ;  /* 0x000076100018a816 */ /* 0x000fe40000000018 */
[----:B------:R-:W-:Y:S02]  /*4800*/  @!P3 PRMT R18, R5, 0x7610, R18 ;  /* 0x000076100512b816 */ /* 0x000fe40000000012 */
[----:B------:R-:W-:Y:S02]  /*4810*/  @!P1 PRMT R22, R4, 0x7610, R22 ;  /* 0x0000761004169816 */ /* 0x000fe40000000016 */
[----:B------:R-:W-:Y:S01]  /*4820*/  @!P0 PRMT R17, R6, 0x7610, R17 ;  /* 0x0000761006118816 */ /* 0x000fe20000000011 */
[----:B-1----:R-:W-:Y:S06]  /*4830*/  @P4 BRA `(.L_x_15272) ;  /* 0x0000001000404947 */ /* 0x002fec0003800000 */
        /* <DEDUP_REMOVED lines=22> */
.L_x_15276:
[----:B------:R-:W-:Y:S02]  /*49a0*/  IMAD.U32 R5, R24, 0x10000, RZ ;  /* 0x0001000018057824 */ /* 0x000fe400078e00ff */
[----:B------:R-:W-:-:S04]  /*49b0*/  IMAD.MOV.U32 R23, RZ, RZ, R25 ;  /* 0x000000ffff177224 */ /* 0x000fc800078e0019 */
[----:B------:R-:W0:Y:S02]  /*49c0*/  F2I.S64.TRUNC R4, R5 ;  /* 0x0000000500047311 */ /* 0x000e24000020d900 */
[----:B0-----:R0:W-:Y:S01]  /*49d0*/  STG.E.U8 desc[UR36][R8.64], R4 ;  /* 0x0000000408007986 */ /* 0x0011e2000c101124 */
[----:B------:R-:W-:Y:S05]  /*49e0*/  BRA `(.L_x_15272) ;  /* 0x0000000c00d47947 */ /* 0x000fea0003800000 */
.L_x_15275:
        /* <DEDUP_REMOVED lines=11> */
.L_x_15279:
[----:B------:R-:W-:Y:S02]  /*4aa0*/  IMAD.U32 R24, R24, 0x10000, RZ ;  /* 0x0001000018187824 */ /* 0x000fe400078e00ff */
[----:B------:R-:W-:Y:S02]  /*4ab0*/  IMAD.MOV.U32 R23, RZ, RZ, R25 ;  /* 0x000000ffff177224 */ /* 0x000fe400078e0019 */
[----:B------:R-:W0:Y:S02]  /*4ac0*/  F2I.FTZ.TRUNC.NTZ R3, R24 ;  /* 0x0000001800037305 */ /* 0x000e24000021f100 */
[----:B0-----:R0:W-:Y:S01]  /*4ad0*/  STG.E desc[UR36][R8.64], R3 ;  /* 0x0000000308007986 */ /* 0x0011e2000c101924 */
[----:B------:R-:W-:Y:S05]  /*4ae0*/  BRA `(.L_x_15272) ;  /* 0x0000000c00947947 */ /* 0x000fea0003800000 */
.L_x_15278:
[----:B------:R-:W-:Y:S02]  /*4af0*/  IMAD.U32 R24, R24, 0x10000, RZ ;  /* 0x0001000018187824 */ /* 0x000fe400078e00ff */
[----:B------:R-:W-:Y:S02]  /*4b00*/  IMAD.MOV.U32 R23, RZ, RZ, R25 ;  /* 0x000000ffff177224 */ /* 0x000fe400078e0019 */
[----:B------:R-:W0:Y:S02]  /*4b10*/  F2I.FTZ.TRUNC.NTZ R3, R24 ;  /* 0x0000001800037305 */ /* 0x000e24000021f100 */
[----:B0-----:R0:W-:Y:S01]  /*4b20*/  STG.E.U16 desc[UR36][R8.64], R3 ;  /* 0x0000000308007986 */ /* 0x0011e2000c101524 */
[----:B------:R-:W-:Y:S05]  /*4b30*/  BRA `(.L_x_15272) ;  /* 0x0000000c00807947 */ /* 0x000fea0003800000 */
.L_x_15274:
        /* <DEDUP_REMOVED lines=10> */
.L_x_15281:
[----:B------:R-:W-:Y:S02]  /*4be0*/  IMAD.U32 R0, R24, 0x10000, RZ ;  /* 0x0001000018007824 */ /* 0x000fe400078e00ff */
[----:B------:R-:W-:-:S03]  /*4bf0*/  IMAD.MOV.U32 R23, RZ, RZ, R25 ;  /* 0x000000ffff177224 */ /* 0x000fc600078e0019 */
[----:B------:R-:W-:-:S05]  /*4c00*/  F2FP.F16.F32.PACK_AB R0, RZ, R0 ;  /* 0x00000000ff00723e */ /* 0x000fca00000000ff */
[----:B------:R0:W-:Y:S01]  /*4c10*/  STG.E.U16 desc[UR36][R8.64], R0 ;  /* 0x0000000008007986 */ /* 0x0001e2000c101524 */
[----:B------:R-:W-:Y:S05]  /*4c20*/  BRA `(.L_x_15272) ;  /* 0x0000000c00447947 */ /* 0x000fea0003800000 */
.L_x_15280:
        /* <DEDUP_REMOVED lines=11> */
.L_x_15283:
[----:B------:R-:W-:Y:S02]  /*4ce0*/  IMAD.U32 R24, R24, 0x10000, RZ ;  /* 0x0001000018187824 */ /* 0x000fe400078e00ff */
[----:B------:R-:W-:-:S03]  /*4cf0*/  IMAD.MOV.U32 R23, RZ, RZ, R25 ;  /* 0x000000ffff177224 */ /* 0x000fc600078e0019 */
[----:B------:R-:W-:-:S04]  /*4d00*/  F2FP.F16.F32.PACK_AB R3, RZ, R24 ;  /* 0x00000018ff03723e */ /* 0x000fc800000000ff */
[----:B------:R-:W-:-:S05]  /*4d10*/  PRMT R3, R3, 0x5410, RZ ;  /* 0x0000541003037816 */ /* 0x000fca00000000ff */
[----:B------:R0:W-:Y:S01]  /*4d20*/  STG.E desc[UR36][R8.64], R3 ;  /* 0x0000000308007986 */ /* 0x0001e2000c101924 */
[----:B------:R-:W-:Y:S05]  /*4d30*/  BRA `(.L_x_15272) ;  /* 0x0000000c00007947 */ /* 0x000fea0003800000 */
.L_x_15282:
[----:B------:R-:W-:Y:S02]  /*4d40*/  IMAD.U32 R4, R24, 0x10000, RZ ;  /* 0x0001000018047824 */ /* 0x000fe400078e00ff */
[----:B------:R-:W-:Y:S02]  /*4d50*/  IMAD.MOV.U32 R23, RZ, RZ, R25 ;  /* 0x000000ffff177224 */ /* 0x000fe400078e0019 */
[----:B------:R-:W-:-:S06]  /*4d60*/  FMUL.FTZ R4, R4, 1 ;  /* 0x3f80000004047820 */ /* 0x000fcc0000410000 */
[----:B------:R-:W0:Y:S02]  /*4d70*/  F2F.F64.F32 R4, R4 ;  /* 0x0000000400047310 */ /* 0x000e240000201800 */
[----:B0-----:R0:W-:Y:S01]  /*4d80*/  STG.E.64 desc[UR36][R8.64], R4 ;  /* 0x0000000408007986 */ /* 0x0011e2000c101b24 */
[----:B------:R-:W-:Y:S05]  /*4d90*/  BRA `(.L_x_15272) ;  /* 0x0000000800e87947 */ /* 0x000fea0003800000 */
.L_x_15273:
        /* <DEDUP_REMOVED lines=14> */
.L_x_15286:
[----:B------:R-:W-:Y:S01]  /*4e80*/  IMAD.U32 R24, R24, 0x10000, RZ ;  /* 0x0001000018187824 */ /* 0x000fe200078e00ff */
[----:B------:R-:W-:Y:S01]  /*4e90*/  CS2R R6, SRZ ;  /* 0x0000000000067805 */ /* 0x000fe2000001ff00 */
[----:B------:R-:W-:Y:S02]  /*4ea0*/  IMAD.MOV.U32 R23, RZ, RZ, R25 ;  /* 0x000000ffff177224 */ /* 0x000fe400078e0019 */
[----:B------:R-:W-:-:S06]  /*4eb0*/  FMUL.FTZ R4, R24, 1 ;  /* 0x3f80000018047820 */ /* 0x000fcc0000410000 */
[----:B------:R-:W0:Y:S02]  /*4ec0*/  F2F.F64.F32 R4, R4 ;  /* 0x0000000400047310 */ /* 0x000e240000201800 */
[----:B0-----:R0:W-:Y:S01]  /*4ed0*/  STG.E.128 desc[UR36][R8.64], R4 ;  /* 0x0000000408007986 */ /* 0x0011e2000c101d24 */
[----:B------:R-:W-:Y:S05]  /*4ee0*/  BRA `(.L_x_15272) ;  /* 0x0000000800947947 */ /* 0x000fea0003800000 */
.L_x_15285:
        /* <DEDUP_REMOVED lines=21> */
.L_x_15290:
[----:B------:R-:W-:Y:S05]  /*5040*/  BSYNC B0 ;  /* 0x0000000000007941 */ /* 0x000fea0003800000 */
.L_x_15289:
[----:B------:R-:W-:Y:S01]  /*5050*/  LOP3.LUT R5, R0, R5, RZ, 0xfc, !PT ;  /* 0x0000000500057212 */ /* 0x000fe200078efcff */
[----:B------:R-:W-:-:S04]  /*5060*/  IMAD.MOV.U32 R23, RZ, RZ, R25 ;  /* 0x000000ffff177224 */ /* 0x000fc800078e0019 */
[----:B------:R0:W-:Y:S01]  /*5070*/  STG.E.U8 desc[UR36][R8.64], R5 ;  /* 0x0000000508007986 */ /* 0x0001e2000c101124 */
[----:B------:R-:W-:Y:S05]  /*5080*/  BRA `(.L_x_15272) ;  /* 0x00000008002c7947 */ /* 0x000fea0003800000 */
.L_x_15288:
        /* <DEDUP_REMOVED lines=13> */
.L_x_15292:
[----:B------:R-:W-:Y:S01]  /*5160*/  IMAD.MOV.U32 R0, RZ, RZ, 0x7f ;  /* 0x0000007fff007424 */ /* 0x000fe200078e00ff */
[----:B------:R-:W-:-:S04]  /*5170*/  ISETP.GT.U32.AND P0, PT, R3, 0x7f800000, PT ;  /* 0x7f8000000300780c */ /* 0x000fc80003f04070 */
[----:B------:R-:W-:-:S09]  /*5180*/  SEL R0, R0, 0x7c, P0 ;  /* 0x0000007c00007807 */ /* 0x000fd20000000000 */
.L_x_15293:
[----:B------:R-:W-:Y:S05]  /*5190*/  BSYNC B0 ;  /* 0x0000000000007941 */ /* 0x000fea0003800000 */
.L_x_15291:
[----:B------:R-:W-:Y:S01]  /*51a0*/  LOP3.LUT R3, R5, 0x80000000, RZ, 0xc0, !PT ;  /* 0x8000000005037812 */ /* 0x000fe200078ec0ff */
[----:B------:R-:W-:-:S03]  /*51b0*/  IMAD.MOV.U32 R23, RZ, RZ, R25 ;  /* 0x000000ffff177224 */ /* 0x000fc600078e0019 */
[----:B------:R-:W-:-:S04]  /*51c0*/  SHF.R.U32.HI R3, RZ, 0x18, R3 ;  /* 0x00000018ff037819 */ /* 0x000fc80000011603 */
[----:B------:R-:W-:-:S05]  /*51d0*/  LOP3.LUT R3, R0, R3, RZ, 0xfc, !PT ;  /* 0x0000000300037212 */ /* 0x000fca00078efcff */
[----:B------:R0:W-:Y:S01]  /*51e0*/  STG.E.U8 desc[UR36][R8.64], R3 ;  /* 0x0000000308007986 */ /* 0x0001e2000c101124 */
[----:B------:R-:W-:Y:S05]  /*51f0*/  BRA `(.L_x_15272) ;  /* 0x0000000400d07947 */ /* 0x000fea0003800000 */
.L_x_15287:
[----:B------:R0:W-:Y:S01]  /*5200*/  STG.E.U16 desc[UR36][R8.64], R24 ;  /* 0x0000001808007986 */ /* 0x0001e2000c101524 */
[----:B------:R-:W-:Y:S01]  /*5210*/  IMAD.MOV.U32 R23, RZ, RZ, R25 ;  /* 0x000000ffff177224 */ /* 0x000fe200078e0019 */
[----:B------:R-:W-:Y:S06]  /*5220*/  BRA `(.L_x_15272) ;  /* 0x0000000400c47947 */ /* 0x000fec0003800000 */
.L_x_15284:
        /* <DEDUP_REMOVED lines=13> */
.L_x_15296:
        /* <DEDUP_REMOVED lines=17> */
.L_x_15299:
[----:B------:R-:W-:-:S04]  /*5410*/  LOP3.LUT R3, R5, 0x80000000, RZ, 0xc0, !PT ;  /* 0x8000000005037812 */ /* 0x000fc800078ec0ff */
[----:B------:R-:W-:-:S04]  /*5420*/  SHF.R.U32.HI R3, RZ, 0x18, R3 ;  /* 0x00000018ff037819 */ /* 0x000fc80000011603 */
[----:B------:R-:W-:-:S04]  /*5430*/  LOP3.LUT R0, R0, R3, RZ, 0xfc, !PT ;  /* 0x0000000300007212 */ /* 0x000fc800078efcff */
[----:B------:R-:W-:-:S07]  /*5440*/  PRMT R4, R0, 0x7610, R4 ;  /* 0x0000761000047816 */ /* 0x000fce0000000004 */
.L_x_15298:
[----:B------:R-:W-:Y:S05]  /*5450*/  BSYNC B0 ;  /* 0x0000000000007941 */ /* 0x000fea0003800000 */
.L_x_15297:
[----:B------:R3:W-:Y:S01]  /*5460*/  STG.E.U8 desc[UR36][R8.64], R4 ;  /* 0x0000000408007986 */ /* 0x0007e2000c101124 */
[----:B------:R-:W-:Y:S01]  /*5470*/  IMAD.MOV.U32 R23, RZ, RZ, R25 ;  /* 0x000000ffff177224 */ /* 0x000fe200078e0019 */
[----:B------:R-:W-:Y:S06]  /*5480*/  BRA `(.L_x_15272) ;  /* 0x00000004002c7947 */ /* 0x000fec0003800000 */
.L_x_15295:
        /* <DEDUP_REMOVED lines=17> */
.L_x_15302:
[----:B------:R-:W-:-:S04]  /*55a0*/  LOP3.LUT R3, R5, 0x80000000, RZ, 0xc0, !PT ;  /* 0x8000000005037812 */ /* 0x000fc800078ec0ff */
[----:B------:R-:W-:-:S04]  /*55b0*/  SHF.R.U32.HI R3, RZ, 0x18, R3 ;  /* 0x00000018ff037819 */ /* 0x000fc80000011603 */
[----:B------:R-:W-:-:S04]  /*55c0*/  LOP3.LUT R0, R0, R3, RZ, 0xfc, !PT ;  /* 0x0000000300007212 */ /* 0x000fc800078efcff */
[----:B------:R-:W-:-:S07]  /*55d0*/  PRMT R4, R0, 0x7610, R4 ;  /* 0x0000761000047816 */ /* 0x000fce0000000004 */
.L_x_15301:
[----:B------:R-:W-:Y:S05]  /*55e0*/  BSYNC B0 ;  /* 0x0000000000007941 */ /* 0x000fea0003800000 */
.L_x_15300:
[----:B------:R0:W-:Y:S01]  /*55f0*/  STG.E.U8 desc[UR36][R8.64], R4 ;  /* 0x0000000408007986 */ /* 0x0001e2000c101124 */
[----:B------:R-:W-:Y:S01]  /*5600*/  IMAD.MOV.U32 R23, RZ, RZ, R25 ;  /* 0x000000ffff177224 */ /* 0x000fe200078e0019 */
[----:B------:R-:W-:Y:S06]  /*5610*/  BRA `(.L_x_15272) ;  /* 0x0000000000c87947 */ /* 0x000fec0003800000 */
.L_x_15294:
        /* <DEDUP_REMOVED lines=23> */
.L_x_15277:
        /* <DEDUP_REMOVED lines=16> */
.L_x_15305:
[----:B------:R-:W-:Y:S01]  /*5890*/  IMAD.MOV.U32 R23, RZ, RZ, R25 ;  /* 0x000000ffff177224 */ /* 0x000fe200078e0019 */
[----:B------:R-:W-:Y:S06]  /*58a0*/  BRA `(.L_x_15272) ;  /* 0x0000000000247947 */ /* 0x000fec0003800000 */
.L_x_15304:
[----:B------:R-:W-:Y:S02]  /*58b0*/  IMAD.U32 R4, R24, 0x10000, RZ ;  /* 0x0001000018047824 */ /* 0x000fe400078e00ff */
[----:B------:R-:W-:-:S04]  /*58c0*/  IMAD.MOV.U32 R23, RZ, RZ, R25 ;  /* 0x000000ffff177224 */ /* 0x000fc800078e0019 */
[----:B------:R-:W0:Y:S02]  /*58d0*/  F2I.U64.TRUNC R4, R4 ;  /* 0x0000000400047311 */ /* 0x000e24000020d800 */
[----:B0-----:R2:W-:Y:S01]  /*58e0*/  STG.E.64 desc[UR36][R8.64], R4 ;  /* 0x0000000408007986 */ /* 0x0015e2000c101b24 */
[----:B------:R-:W-:Y:S05]  /*58f0*/  BRA `(.L_x_15272) ;  /* 0x0000000000107947 */ /* 0x000fea0003800000 */
.L_x_15303:
[----:B------:R-:W-:Y:S02]  /*5900*/  IMAD.U32 R24, R24, 0x10000, RZ ;  /* 0x0001000018187824 */ /* 0x000fe400078e00ff */
[----:B------:R-:W-:Y:S02]  /*5910*/  IMAD.MOV.U32 R23, RZ, RZ, R25 ;  /* 0x000000ffff177224 */ /* 0x000fe400078e0019 */
[----:B------:R-:W0:Y:S02]  /*5920*/  F2I.FTZ.U32.TRUNC.NTZ R3, R24 ;  /* 0x0000001800037305 */ /* 0x000e24000021f000 */
[----:B0-----:R0:W-:Y:S03]  /*5930*/  STG.E desc[UR36][R8.64], R3 ;  /* 0x0000000308007986 */ /* 0x0011e6000c101924 */
.L_x_15272:
[----:B------:R-:W-:Y:S05]  /*5940*/  BSYNC B6 ;  /* 0x0000000000067941 */ /* 0x000fea0003800000 */
.L_x_15271:
        /* <DEDUP_REMOVED lines=25> */
.L_x_15311:
[----:B------:R-:W-:-:S06]  /*5ae0*/  IMAD.U32 R5, R22, 0x10000, RZ ;  /* 0x0001000016057824 */ /* 0x000fcc00078e00ff */
[----:B------:R-:W0:Y:S02]  /*5af0*/  F2I.S64.TRUNC R4, R5 ;  /* 0x0000000500047311 */ /* 0x000e24000020d900 */
[----:B0-----:R0:W-:Y:S01]  /*5b00*/  STG.E.U8 desc[UR36][R8.64], R4 ;  /* 0x0000000408007986 */ /* 0x0011e2000c101124 */
[----:B------:R-:W-:Y:S05]  /*5b10*/  BRA `(.L_x_15313) ;  /* 0x0000000c00847947 */ /* 0x000fea0003800000 */
.L_x_15310:
        /* <DEDUP_REMOVED lines=10> */
.L_x_15315:
[----:B------:R-:W-:-:S04]  /*5bc0*/  IMAD.U32 R22, R22, 0x10000, RZ ;  /* 0x0001000016167824 */ /* 0x000fc800078e00ff */
[----:B------:R-:W0:Y:S02]  /*5bd0*/  F2I.FTZ.TRUNC.NTZ R3, R22 ;  /* 0x0000001600037305 */ /* 0x000e24000021f100 */
[----:B0-----:R0:W-:Y:S01]  /*5be0*/  STG.E desc[UR36][R8.64], R3 ;  /* 0x0000000308007986 */ /* 0x0011e2000c101924 */
[----:B------:R-:W-:Y:S05]  /*5bf0*/  BRA `(.L_x_15313) ;  /* 0x0000000c004c7947 */ /* 0x000fea0003800000 */
.L_x_15314:
[----:B------:R-:W-:-:S04]  /*5c00*/  IMAD.U32 R22, R22, 0x10000, RZ ;  /* 0x0001000016167824 */ /* 0x000fc800078e00ff */
[----:B------:R-:W0:Y:S02]  /*5c10*/  F2I.FTZ.TRUNC.NTZ R3, R22 ;  /* 0x0000001600037305 */ /* 0x000e24000021f100 */
[----:B0-----:R0:W-:Y:S01]  /*5c20*/  STG.E.U16 desc[UR36][R8.64], R3 ;  /* 0x0000000308007986 */ /* 0x0011e2000c101524 */
[----:B------:R-:W-:Y:S05]  /*5c30*/  BRA `(.L_x_15313) ;  /* 0x0000000c003c7947 */ /* 0x000fea0003800000 */
.L_x_15309:
        /* <DEDUP_REMOVED lines=9> */
.L_x_15317:
[----:B------:R-:W-:-:S05]  /*5cd0*/  IMAD.U32 R0, R22, 0x10000, RZ ;  /* 0x0001000016007824 */ /* 0x000fca00078e00ff */
[----:B------:R-:W-:-:S05]  /*5ce0*/  F2FP.F16.F32.PACK_AB R0, RZ, R0 ;  /* 0x00000000ff00723e */ /* 0x000fca00000000ff */
[----:B------:R0:W-:Y:S01]  /*5cf0*/  STG.E.U16 desc[UR36][R8.64], R0 ;  /* 0x0000000008007986 */ /* 0x0001e2000c101524 */
[----:B------:R-:W-:Y:S05]  /*5d00*/  BRA `(.L_x_15313) ;  /* 0x0000000c00087947 */ /* 0x000fea0003800000 */
.L_x_15316:
        /* <DEDUP_REMOVED lines=10> */
.L_x_15319:
[----:B------:R-:W-:-:S05]  /*5db0*/  IMAD.U32 R22, R22, 0x10000, RZ ;  /* 0x0001000016167824 */ /* 0x000fca00078e00ff */
[----:B------:R-:W-:-:S04]  /*5dc0*/  F2FP.F16.F32.PACK_AB R3, RZ, R22 ;  /* 0x00000016ff03723e */ /* 0x000fc800000000ff */
[----:B------:R-:W-:-:S05]  /*5dd0*/  PRMT R3, R3, 0x5410, RZ ;  /* 0x0000541003037816 */ /* 0x000fca00000000ff */
[----:B------:R0:W-:Y:S01]  /*5de0*/  STG.E desc[UR36][R8.64], R3 ;  /* 0x0000000308007986 */ /* 0x0001e2000c101924 */
[----:B------:R-:W-:Y:S05]  /*5df0*/  BRA `(.L_x_15313) ;  /* 0x0000000800cc7947 */ /* 0x000fea0003800000 */
.L_x_15318:
[----:B------:R-:W-:-:S04]  /*5e00*/  IMAD.U32 R4, R22, 0x10000, RZ ;  /* 0x0001000016047824 */ /* 0x000fc800078e00ff */
[----:B------:R-:W-:-:S06]  /*5e10*/  FMUL.FTZ R4, R4, 1 ;  /* 0x3f80000004047820 */ /* 0x000fcc0000410000 */
[----:B------:R-:W0:Y:S02]  /*5e20*/  F2F.F64.F32 R4, R4 ;  /* 0x0000000400047310 */ /* 0x000e240000201800 */
[----:B0-----:R0:W-:Y:S01]  /*5e30*/  STG.E.64 desc[UR36][R8.64], R4 ;  /* 0x0000000408007986 */ /* 0x0011e2000c101b24 */
[----:B------:R-:W-:Y:S05]  /*5e40*/  BRA `(.L_x_15313) ;  /* 0x0000000800b87947 */ /* 0x000fea0003800000 */
.L_x_15308:
        /* <DEDUP_REMOVED lines=13> */
.L_x_15322:
[----:B------:R-:W-:Y:S01]  /*5f20*/  IMAD.U32 R22, R22, 0x10000, RZ ;  /* 0x0001000016167824 */ /* 0x000fe200078e00ff */
[----:B------:R-:W-:-:S03]  /*5f30*/  CS2R R6, SRZ ;  /* 0x0000000000067805 */ /* 0x000fc6000001ff00 */
[----:B------:R-:W-:-:S06]  /*5f40*/  FMUL.FTZ R4, R22, 1 ;  /* 0x3f80000016047820 */ /* 0x000fcc0000410000 */
[----:B------:R-:W0:Y:S02]  /*5f50*/  F2F.F64.F32 R4, R4 ;  /* 0x0000000400047310 */ /* 0x000e240000201800 */
[----:B0-----:R0:W-:Y:S01]  /*5f60*/  STG.E.128 desc[UR36][R8.64], R4 ;  /* 0x0000000408007986 */ /* 0x0011e2000c101d24 */
[----:B------:R-:W-:Y:S05]  /*5f70*/  BRA `(.L_x_15313) ;  /* 0x00000008006c7947 */ /* 0x000fea0003800000 */
.L_x_15321:
        /* <DEDUP_REMOVED lines=21> */
.L_x_15326:
[----:B------:R-:W-:Y:S05]  /*60d0*/  BSYNC B0 ;  /* 0x0000000000007941 */ /* 0x000fea0003800000 */
.L_x_15325:
[----:B------:R-:W-:-:S05]  /*60e0*/  LOP3.LUT R5, R0, R5, RZ, 0xfc, !PT ;  /* 0x0000000500057212 */ /* 0x000fca00078efcff */
[----:B------:R0:W-:Y:S01]  /*60f0*/  STG.E.U8 desc[UR36][R8.64], R5 ;  /* 0x0000000508007986 */ /* 0x0001e2000c101124 */
[----:B------:R-:W-:Y:S05]  /*6100*/  BRA `(.L_x_15313) ;  /* 0x0000000800087947 */ /* 0x000fea0003800000 */
.L_x_15324:
        /* <DEDUP_REMOVED lines=13> */
.L_x_15328:
[----:B------:R-:W-:Y:S01]  /*61e0*/  IMAD.MOV.U32 R0, RZ, RZ, 0x7f ;  /* 0x0000007fff007424 */ /* 0x000fe200078e00ff */
[----:B------:R-:W-:-:S04]  /*61f0*/  ISETP.GT.U32.AND P0, PT, R3, 0x7f800000, PT ;  /* 0x7f8000000300780c */ /* 0x000fc80003f04070 */
[----:B------:R-:W-:-:S09]  /*6200*/  SEL R0, R0, 0x7c, P0 ;  /* 0x0000007c00007807 */ /* 0x000fd20000000000 */
.L_x_15329:
[----:B------:R-:W-:Y:S05]  /*6210*/  BSYNC B0 ;  /* 0x0000000000007941 */ /* 0x000fea0003800000 */
.L_x_15327:
[----:B------:R-:W-:-:S04]  /*6220*/  LOP3.LUT R3, R5, 0x80000000, RZ, 0xc0, !PT ;  /* 0x8000000005037812 */ /* 0x000fc800078ec0ff */
[----:B------:R-:W-:-:S04]  /*6230*/  SHF.R.U32.HI R3, RZ, 0x18, R3 ;  /* 0x00000018ff037819 */ /* 0x000fc80000011603 */
[----:B------:R-:W-:-:S05]  /*6240*/  LOP3.LUT R3, R0, R3, RZ, 0xfc, !PT ;  /* 0x0000000300037212 */ /* 0x000fca00078efcff */
[----:B------:R0:W-:Y:S01]  /*6250*/  STG.E.U8 desc[UR36][R8.64], R3 ;  /* 0x0000000308007986 */ /* 0x0001e2000c101124 */
[----:B------:R-:W-:Y:S05]  /*6260*/  BRA `(.L_x_15313) ;  /* 0x0000000400b07947 */ /* 0x000fea0003800000 */
.L_x_15323:
[----:B------:R0:W-:Y:S01]  /*6270*/  STG.E.U16 desc[UR36][R8.64], R22 ;  /* 0x0000001608007986 */ /* 0x0001e2000c101524 */
[----:B------:R-:W-:Y:S05]  /*6280*/  BRA `(.L_x_15313) ;  /* 0x0000000400a87947 */ /* 0x000fea0003800000 */
.L_x_15320:
        /* <DEDUP_REMOVED lines=12> */
.L_x_15332:
        /* <DEDUP_REMOVED lines=17> */
.L_x_15335:
[----:B------:R-:W-:-:S04]  /*6460*/  LOP3.LUT R3, R5, 0x80000000, RZ, 0xc0, !PT ;  /* 0x8000000005037812 */ /* 0x000fc800078ec0ff */
[----:B------:R-:W-:-:S04]  /*6470*/  SHF.R.U32.HI R3, RZ, 0x18, R3 ;  /* 0x00000018ff037819 */ /* 0x000fc80000011603 */
[----:B------:R-:W-:-:S04]  /*6480*/  LOP3.LUT R0, R0, R3, RZ, 0xfc, !PT ;  /* 0x0000000300007212 */ /* 0x000fc800078efcff */
[----:B------:R-:W-:-:S07]  /*6490*/  PRMT R4, R0, 0x7610, R4 ;  /* 0x0000761000047816 */ /* 0x000fce0000000004 */
.L_x_15334:
[----:B------:R-:W-:Y:S05]  /*64a0*/  BSYNC B0 ;  /* 0x0000000000007941 */ /* 0x000fea0003800000 */
.L_x_15333:
[----:B------:R3:W-:Y:S01]  /*64b0*/  STG.E.U8 desc[UR36][R8.64], R4 ;  /* 0x0000000408007986 */ /* 0x0007e2000c101124 */
[----:B------:R-:W-:Y:S05]  /*64c0*/  BRA `(.L_x_15313) ;  /* 0x0000000400187947 */ /* 0x000fea0003800000 */
.L_x_15331:
        /* <DEDUP_REMOVED lines=17> */
.L_x_15338:
[----:B------:R-:W-:-:S04]  /*65e0*/  LOP3.LUT R3, R5, 0x80000000, RZ, 0xc0, !PT ;  /* 0x8000000005037812 */ /* 0x000fc800078ec0ff */
[----:B------:R-:W-:-:S04]  /*65f0*/  SHF.R.U32.HI R3, RZ, 0x18, R3 ;  /* 0x00000018ff037819 */ /* 0x000fc80000011603 */
[----:B------:R-:W-:-:S04]  /*6600*/  LOP3.LUT R0, R0, R3, RZ, 0xfc, !PT ;  /* 0x0000000300007212 */ /* 0x000fc800078efcff */
[----:B------:R-:W-:-:S07]  /*6610*/  PRMT R4, R0, 0x7610, R4 ;  /* 0x0000761000047816 */ /* 0x000fce0000000004 */
.L_x_15337:
[----:B------:R-:W-:Y:S05]  /*6620*/  BSYNC B0 ;  /* 0x0000000000007941 */ /* 0x000fea0003800000 */
.L_x_15336:
[----:B------:R0:W-:Y:S01]  /*6630*/  STG.E.U8 desc[UR36][R8.64], R4 ;  /* 0x0000000408007986 */ /* 0x0001e2000c101124 */
[----:B------:R-:W-:Y:S05]  /*6640*/  BRA `(.L_x_15313) ;  /* 0x0000000000b87947 */ /* 0x000fea0003800000 */
.L_x_15330:
        /* <DEDUP_REMOVED lines=22> */
.L_x_15312:
        /* <DEDUP_REMOVED lines=16> */
.L_x_15341:
[----:B------:R-:W-:Y:S05]  /*68b0*/  BRA `(.L_x_15313) ;  /* 0x00000000001c7947 */ /* 0x000fea0003800000 */
.L_x_15340:
[----:B------:R-:W-:-:S06]  /*68c0*/  IMAD.U32 R4, R22, 0x10000, RZ ;  /* 0x0001000016047824 */ /* 0x000fcc00078e00ff */
[----:B------:R-:W0:Y:S02]  /*68d0*/  F2I.U64.TRUNC R4, R4 ;  /* 0x0000000400047311 */ /* 0x000e24000020d800 */
[----:B0-----:R2:W-:Y:S01]  /*68e0*/  STG.E.64 desc[UR36][R8.64], R4 ;  /* 0x0000000408007986 */ /* 0x0015e2000c101b24 */
[----:B------:R-:W-:Y:S05]  /*68f0*/  BRA `(.L_x_15313) ;  /* 0x00000000000c7947 */ /* 0x000fea0003800000 */
.L_x_15339:
[----:B------:R-:W-:-:S04]  /*6900*/  IMAD.U32 R22, R22, 0x10000, RZ ;  /* 0x0001000016167824 */ /* 0x000fc800078e00ff */
[----:B------:R-:W0:Y:S02]  /*6910*/  F2I.FTZ.U32.TRUNC.NTZ R3, R22 ;  /* 0x0000001600037305 */ /* 0x000e24000021f000 */
[----:B0-----:R0:W-:Y:S02]  /*6920*/  STG.E desc[UR36][R8.64], R3 ;  /* 0x0000000308007986 */ /* 0x0011e4000c101924 */
.L_x_15313:
        /* <DEDUP_REMOVED lines=25> */
.L_x_15345:
[----:B------:R-:W-:-:S06]  /*6ac0*/  IMAD.U32 R5, R18, 0x10000, RZ ;  /* 0x0001000012057824 */ /* 0x000fcc00078e00ff */
[----:B------:R-:W0:Y:S02]  /*6ad0*/  F2I.S64.TRUNC R4, R5 ;  /* 0x0000000500047311 */ /* 0x000e24000020d900 */
[----:B0-----:R3:W-:Y:S01]  /*6ae0*/  STG.E.U8 desc[UR36][R8.64], R4 ;  /* 0x0000000408007986 */ /* 0x0017e2000c101124 */
[----:B------:R-:W-:Y:S05]  /*6af0*/  BRA `(.L_x_15347) ;  /* 0x0000000c00847947 */ /* 0x000fea0003800000 */
.L_x_15344:
        /* <DEDUP_REMOVED lines=10> */
.L_x_15349:
[----:B------:R-:W-:-:S04]  /*6ba0*/  IMAD.U32 R18, R18, 0x10000, RZ ;  /* 0x0001000012127824 */ /* 0x000fc800078e00ff */
[----:B------:R-:W0:Y:S02]  /*6bb0*/  F2I.FTZ.TRUNC.NTZ R3, R18 ;  /* 0x0000001200037305 */ /* 0x000e24000021f100 */
[----:B0-----:R2:W-:Y:S01]  /*6bc0*/  STG.E desc[UR36][R8.64], R3 ;  /* 0x0000000308007986 */ /* 0x0015e2000c101924 */
[----:B------:R-:W-:Y:S05]  /*6bd0*/  BRA `(.L_x_15347) ;  /* 0x0000000c004c7947 */ /* 0x000fea0003800000 */
.L_x_15348:
[----:B------:R-:W-:-:S04]  /*6be0*/  IMAD.U32 R18, R18, 0x10000, RZ ;  /* 0x0001000012127824 */ /* 0x000fc800078e00ff */
[----:B------:R-:W0:Y:S02]  /*6bf0*/  F2I.FTZ.TRUNC.NTZ R3, R18 ;  /* 0x0000001200037305 */ /* 0x000e24000021f100 */
[----:B0-----:R0:W-:Y:S01]  /*6c00*/  STG.E.U16 desc[UR36][R8.64], R3 ;  /* 0x0000000308007986 */ /* 0x0011e2000c101524 */
[----:B------:R-:W-:Y:S05]  /*6c10*/  BRA `(.L_x_15347) ;  /* 0x0000000c003c7947 */ /* 0x000fea0003800000 */
.L_x_15343:
        /* <DEDUP_REMOVED lines=9> */
.L_x_15351:
[----:B------:R-:W-:-:S05]  /*6cb0*/  IMAD.U32 R0, R18, 0x10000, RZ ;  /* 0x0001000012007824 */ /* 0x000fca00078e00ff */
[----:B------:R-:W-:-:S05]  /*6cc0*/  F2FP.F16.F32.PACK_AB R0, RZ, R0 ;  /* 0x00000000ff00723e */ /* 0x000fca00000000ff */
[----:B------:R0:W-:Y:S01]  /*6cd0*/  STG.E.U16 desc[UR36][R8.64], R0 ;  /* 0x0000000008007986 */ /* 0x0001e2000c101524 */
[----:B------:R-:W-:Y:S05]  /*6ce0*/  BRA `(.L_x_15347) ;  /* 0x0000000c00087947 */ /* 0x000fea0003800000 */
.L_x_15350:
        /* <DEDUP_REMOVED lines=10> */
.L_x_15353:
[----:B------:R-:W-:-:S05]  /*6d90*/  IMAD.U32 R18, R18, 0x10000, RZ ;  /* 0x0001000012127824 */ /* 0x000fca00078e00ff */
[----:B------:R-:W-:-:S04]  /*6da0*/  F2FP.F16.F32.PACK_AB R3, RZ, R18 ;  /* 0x00000012ff03723e */ /* 0x000fc800000000ff */
[----:B------:R-:W-:-:S05]  /*6db0*/  PRMT R3, R3, 0x5410, RZ ;  /* 0x0000541003037816 */ /* 0x000fca00000000ff */
[----:B------:R0:W-:Y:S01]  /*6dc0*/  STG.E desc[UR36][R8.64], R3 ;  /* 0x0000000308007986 */ /* 0x0001e2000c101924 */
[----:B------:R-:W-:Y:S05]  /*6dd0*/  BRA `(.L_x_15347) ;  /* 0x0000000800cc7947 */ /* 0x000fea0003800000 */
.L_x_15352:
[----:B------:R-:W-:-:S04]  /*6de0*/  IMAD.U32 R4, R18, 0x10000, RZ ;  /* 0x0001000012047824 */ /* 0x000fc800078e00ff */
[----:B------:R-:W-:-:S06]  /*6df0*/  FMUL.FTZ R4, R4, 1 ;  /* 0x3f80000004047820 */ /* 0x000fcc0000410000 */
[----:B------:R-:W0:Y:S02]  /*6e00*/  F2F.F64.F32 R4, R4 ;  /* 0x0000000400047310 */ /* 0x000e240000201800 */
[----:B0-----:R0:W-:Y:S01]  /*6e10*/  STG.E.64 desc[UR36][R8.64], R4 ;  /* 0x0000000408007986 */ /* 0x0011e2000c101b24 */
[----:B------:R-:W-:Y:S05]  /*6e20*/  BRA `(.L_x_15347) ;  /* 0x0000000800b87947 */ /* 0x000fea0003800000 */
.L_x_15342:
        /* <DEDUP_REMOVED lines=13> */
.L_x_15356:
[----:B------:R-:W-:Y:S01]  /*6f00*/  IMAD.U32 R18, R18, 0x10000, RZ ;  /* 0x0001000012127824 */ /* 0x000fe200078e00ff */
[----:B------:R-:W-:-:S03]  /*6f10*/  CS2R R6, SRZ ;  /* 0x0000000000067805 */ /* 0x000fc6000001ff00 */
[----:B------:R-:W-:-:S06]  /*6f20*/  FMUL.FTZ R4, R18, 1 ;  /* 0x3f80000012047820 */ /* 0x000fcc0000410000 */
[----:B------:R-:W0:Y:S02]  /*6f30*/  F2F.F64.F32 R4, R4 ;  /* 0x0000000400047310 */ /* 0x000e240000201800 */
[----:B0-----:R0:W-:Y:S01]  /*6f40*/  STG.E.128 desc[UR36][R8.64], R4 ;  /* 0x0000000408007986 */ /* 0x0011e2000c101d24 */
[----:B------:R-:W-:Y:S05]  /*6f50*/  BRA `(.L_x_15347) ;  /* 0x00000008006c7947 */ /* 0x000fea0003800000 */
.L_x_15355:
        /* <DEDUP_REMOVED lines=21> */
.L_x_15360:
[----:B------:R-:W-:Y:S05]  /*70b0*/  BSYNC B0 ;  /* 0x0000000000007941 */ /* 0x000fea0003800000 */
.L_x_15359:
[----:B------:R-:W-:-:S05]  /*70c0*/  LOP3.LUT R5, R0, R5, RZ, 0xfc, !PT ;  /* 0x0000000500057212 */ /* 0x000fca00078efcff */
[----:B------:R0:W-:Y:S01]  /*70d0*/  STG.E.U8 desc[UR36][R8.64], R5 ;  /* 0x0000000508007986 */ /* 0x0001e2000c101124 */
[----:B------:R-:W-:Y:S05]  /*70e0*/  BRA `(.L_x_15347) ;  /* 0x0000000800087947 */ /* 0x000fea0003800000 */
.L_x_15358:
        /* <DEDUP_REMOVED lines=13> */
.L_x_15362:
[----:B------:R-:W-:Y:S01]  /*71c0*/  IMAD.MOV.U32 R0, RZ, RZ, 0x7f ;  /* 0x0000007fff007424 */ /* 0x000fe200078e00ff */
[----:B------:R-:W-:-:S04]  /*71d0*/  ISETP.GT.U32.AND P0, PT, R3, 0x7f800000, PT ;  /* 0x7f8000000300780c */ /* 0x000fc80003f04070 */
[----:B------:R-:W-:-:S09]  /*71e0*/  SEL R0, R0, 0x7c, P0 ;  /* 0x0000007c00007807 */ /* 0x000fd20000000000 */
.L_x_15363:
[----:B------:R-:W-:Y:S05]  /*71f0*/  BSYNC B0 ;  /* 0x0000000000007941 */ /* 0x000fea0003800000 */
.L_x_15361:
[----:B------:R-:W-:-:S04]  /*7200*/  LOP3.LUT R3, R5, 0x80000000, RZ, 0xc0, !PT ;  /* 0x8000000005037812 */ /* 0x000fc800078ec0ff */
[----:B------:R-:W-:-:S04]  /*7210*/  SHF.R.U32.HI R3, RZ, 0x18, R3 ;  /* 0x00000018ff037819 */ /* 0x000fc80000011603 */
[----:B------:R-:W-:-:S05]  /*7220*/  LOP3.LUT R3, R0, R3, RZ, 0xfc, !PT ;  /* 0x0000000300037212 */ /* 0x000fca00078efcff */
[----:B------:R0:W-:Y:S01]  /*7230*/  STG.E.U8 desc[UR36][R8.64], R3 ;  /* 0x0000000308007986 */ /* 0x0001e2000c101124 */
[----:B------:R-:W-:Y:S05]  /*7240*/  BRA `(.L_x_15347) ;  /* 0x0000000400b07947 */ /* 0x000fea0003800000 */
.L_x_15357:
[----:B------:R0:W-:Y:S01]  /*7250*/  STG.E.U16 desc[UR36][R8.64], R18 ;  /* 0x0000001208007986 */ /* 0x0001e2000c101524 */
[----:B------:R-:W-:Y:S05]  /*7260*/  BRA `(.L_x_15347) ;  /* 0x0000000400a87947 */ /* 0x000fea0003800000 */
.L_x_15354:
        /* <DEDUP_REMOVED lines=12> */
.L_x_15366:
        /* <DEDUP_REMOVED lines=17> */
.L_x_15369:
[----:B------:R-:W-:-:S04]  /*7440*/  LOP3.LUT R3, R5, 0x80000000, RZ, 0xc0, !PT ;  /* 0x8000000005037812 */ /* 0x000fc800078ec0ff */
[----:B------:R-:W-:-:S04]  /*7450*/  SHF.R.U32.HI R3, RZ, 0x18, R3 ;  /* 0x00000018ff037819 */ /* 0x000fc80000011603 */
[----:B------:R-:W-:-:S04]  /*7460*/  LOP3.LUT R0, R0, R3, RZ, 0xfc, !PT ;  /* 0x0000000300007212 */ /* 0x000fc800078efcff */
[----:B------:R-:W-:-:S07]  /*7470*/  PRMT R4, R0, 0x7610, R4 ;  /* 0x0000761000047816 */ /* 0x000fce0000000004 */
.L_x_15368:
[----:B------:R-:W-:Y:S05]  /*7480*/  BSYNC B0 ;  /* 0x0000000000007941 */ /* 0x000fea0003800000 */
.L_x_15367:
[----:B------:R0:W-:Y:S01]  /*7490*/  STG.E.U8 desc[UR36][R8.64], R4 ;  /* 0x0000000408007986 */ /* 0x0001e2000c101124 */
[----:B------:R-:W-:Y:S05]  /*74a0*/  BRA `(.L_x_15347) ;  /* 0x0000000400187947 */ /* 0x000fea0003800000 */
.L_x_15365:
        /* <DEDUP_REMOVED lines=17> */
.L_x_15372:
[----:B------:R-:W-:-:S04]  /*75c0*/  LOP3.LUT R3, R5, 0x80000000, RZ, 0xc0, !PT ;  /* 0x8000000005037812 */ /* 0x000fc800078ec0ff */
[----:B------:R-:W-:-:S04]  /*75d0*/  SHF.R.U32.HI R3, RZ, 0x18, R3 ;  /* 0x00000018ff037819 */ /* 0x000fc80000011603 */
[----:B------:R-:W-:-:S04]  /*75e0*/  LOP3.LUT R0, R0, R3, RZ, 0xfc, !PT ;  /* 0x0000000300007212 */ /* 0x000fc800078efcff */
[----:B------:R-:W-:-:S07]  /*75f0*/  PRMT R4, R0, 0x7610, R4 ;  /* 0x0000761000047816 */ /* 0x000fce0000000004 */
.L_x_15371:
[----:B------:R-:W-:Y:S05]  /*7600*/  BSYNC B0 ;  /* 0x0000000000007941 */ /* 0x000fea0003800000 */
.L_x_15370:
[----:B------:R0:W-:Y:S01]  /*7610*/  STG.E.U8 desc[UR36][R8.64], R4 ;  /* 0x0000000408007986 */ /* 0x0001e2000c101124 */
[----:B------:R-:W-:Y:S05]  /*7620*/  BRA `(.L_x_15347) ;  /* 0x0000000000b87947 */ /* 0x000fea0003800000 */
.L_x_15364:
        /* <DEDUP_REMOVED lines=22> */
.L_x_15346:
        /* <DEDUP_REMOVED lines=16> */
.L_x_15375:
[----:B------:R-:W-:Y:S05]  /*7890*/  BRA `(.L_x_15347) ;  /* 0x00000000001c7947 */ /* 0x000fea0003800000 */
.L_x_15374:
[----:B------:R-:W-:-:S06]  /*78a0*/  IMAD.U32 R4, R18, 0x10000, RZ ;  /* 0x0001000012047824 */ /* 0x000fcc00078e00ff */
[----:B------:R-:W0:Y:S02]  /*78b0*/  F2I.U64.TRUNC R4, R4 ;  /* 0x0000000400047311 */ /* 0x000e24000020d800 */
[----:B0-----:R0:W-:Y:S01]  /*78c0*/  STG.E.64 desc[UR36][R8.64], R4 ;  /* 0x0000000408007986 */ /* 0x0011e2000c101b24 */
[----:B------:R-:W-:Y:S05]  /*78d0*/  BRA `(.L_x_15347) ;  /* 0x00000000000c7947 */ /* 0x000fea0003800000 */
.L_x_15373:
[----:B------:R-:W-:-:S04]  /*78e0*/  IMAD.U32 R18, R18, 0x10000, RZ ;  /* 0x0001000012127824 */ /* 0x000fc800078e00ff */
[----:B------:R-:W0:Y:S02]  /*78f0*/  F2I.FTZ.U32.TRUNC.NTZ R3, R18 ;  /* 0x0000001200037305 */ /* 0x000e24000021f000 */
[----:B0-----:R0:W-:Y:S02]  /*7900*/  STG.E desc[UR36][R8.64], R3 ;  /* 0x0000000308007986 */ /* 0x0011e4000c101924 */
.L_x_15347:
[----:B------:R-:W-:-:S07]  /*7910*/  VIADD R23, R23, 0x80 ;  /* 0x0000008017177836 */ /* 0x000fce0000000000 */
.L_x_15307:
[----:B------:R-:W-:Y:S05]  /*7920*/  BSYNC B6 ;  /* 0x0000000000067941 */ /* 0x000fea0003800000 */
.L_x_15306:
        /* <DEDUP_REMOVED lines=23> */
.L_x_15379:
[----:B------:R-:W-:-:S06]  /*7aa0*/  IMAD.U32 R5, R17, 0x10000, RZ ;  /* 0x0001000011057824 */ /* 0x000fcc00078e00ff */
[----:B------:R-:W0:Y:S02]  /*7ab0*/  F2I.S64.TRUNC R4, R5 ;  /* 0x0000000500047311 */ /* 0x000e24000020d900 */
[----:B0-----:R-:W-:Y:S01]  /*7ac0*/  STG.E.U8 desc[UR36][R2.64], R4 ;  /* 0x0000000402007986 */ /* 0x001fe2000c101124 */
[----:B------:R-:W-:Y:S05]  /*7ad0*/  EXIT ;  /* 0x000000000000794d */ /* 0x000fea0003800000 */
.L_x_15378:
        /* <DEDUP_REMOVED lines=10> */
.L_x_15382:
[----:B------:R-:W-:-:S06]  /*7b80*/  IMAD.U32 R17, R17, 0x10000, RZ ;  /* 0x0001000011117824 */ /* 0x000fcc00078e00ff */
[----:B------:R-:W0:Y:S02]  /*7b90*/  F2I.FTZ.TRUNC.NTZ R17, R17 ;  /* 0x0000001100117305 */ /* 0x000e24000021f100 */
[----:B0-----:R-:W-:Y:S01]  /*7ba0*/  STG.E desc[UR36][R2.64], R17 ;  /* 0x0000001102007986 */ /* 0x001fe2000c101924 */
[----:B------:R-:W-:Y:S05]  /*7bb0*/  EXIT ;  /* 0x000000000000794d */ /* 0x000fea0003800000 */
.L_x_15381:
[----:B------:R-:W-:-:S06]  /*7bc0*/  IMAD.U32 R17, R17, 0x10000, RZ ;  /* 0x0001000011117824 */ /* 0x000fcc00078e00ff */
[----:B------:R-:W0:Y:S02]  /*7bd0*/  F2I.FTZ.TRUNC.NTZ R17, R17 ;  /* 0x0000001100117305 */ /* 0x000e24000021f100 */
[----:B0-----:R-:W-:Y:S01]  /*7be0*/  STG.E.U16 desc[UR36][R2.64], R17 ;  /* 0x0000001102007986 */ /* 0x001fe2000c101524 */
[----:B------:R-:W-:Y:S05]  /*7bf0*/  EXIT ;  /* 0x000000000000794d */ /* 0x000fea0003800000 */
.L_x_15377:
        /* <DEDUP_REMOVED lines=9> */
.L_x_15384:
[----:B------:R-:W-:-:S05]  /*7c90*/  IMAD.U32 R0, R17, 0x10000, RZ ;  /* 0x0001000011007824 */ /* 0x000fca00078e00ff */
[----:B------:R-:W-:-:S05]  /*7ca0*/  F2FP.F16.F32.PACK_AB R0, RZ, R0 ;  /* 0x00000000ff00723e */ /* 0x000fca00000000ff */
[----:B------:R-:W-:Y:S01]  /*7cb0*/  STG.E.U16 desc[UR36][R2.64], R0 ;  /* 0x0000000002007986 */ /* 0x000fe2000c101524 */
[----:B------:R-:W-:Y:S05]  /*7cc0*/  EXIT ;  /* 0x000000000000794d */ /* 0x000fea0003800000 */
.L_x_15383:
        /* <DEDUP_REMOVED lines=10> */
.L_x_15386:
[----:B------:R-:W-:-:S05]  /*7d70*/  IMAD.U32 R17, R17, 0x10000, RZ ;  /* 0x0001000011117824 */ /* 0x000fca00078e00ff */
[----:B------:R-:W-:-:S04]  /*7d80*/  F2FP.F16.F32.PACK_AB R5, RZ, R17 ;  /* 0x00000011ff05723e */ /* 0x000fc800000000ff */
[----:B------:R-:W-:-:S05]  /*7d90*/  PRMT R5, R5, 0x5410, RZ ;  /* 0x0000541005057816 */ /* 0x000fca00000000ff */
[----:B------:R-:W-:Y:S01]  /*7da0*/  STG.E desc[UR36][R2.64], R5 ;  /* 0x0000000502007986 */ /* 0x000fe2000c101924 */
[----:B------:R-:W-:Y:S05]  /*7db0*/  EXIT ;  /* 0x000000000000794d */ /* 0x000fea0003800000 */
.L_x_15385:
[----:B------:R-:W-:-:S04]  /*7dc0*/  IMAD.U32 R4, R17, 0x10000, RZ ;  /* 0x0001000011047824 */ /* 0x000fc800078e00ff */
[----:B------:R-:W-:-:S06]  /*7dd0*/  FMUL.FTZ R4, R4, 1 ;  /* 0x3f80000004047820 */ /* 0x000fcc0000410000 */
[----:B------:R-:W0:Y:S02]  /*7de0*/  F2F.F64.F32 R4, R4 ;  /* 0x0000000400047310 */ /* 0x000e240000201800 */
[----:B0-----:R-:W-:Y:S01]  /*7df0*/  STG.E.64 desc[UR36][R2.64], R4 ;  /* 0x0000000402007986 */ /* 0x001fe2000c101b24 */
[----:B------:R-:W-:Y:S05]  /*7e00*/  EXIT ;  /* 0x000000000000794d */ /* 0x000fea0003800000 */
.L_x_15376:
        /* <DEDUP_REMOVED lines=13> */
.L_x_15389:
[----:B------:R-:W-:Y:S01]  /*7ee0*/  IMAD.U32 R17, R17, 0x10000, RZ ;  /* 0x0001000011117824 */ /* 0x000fe200078e00ff */
[----:B------:R-:W-:-:S03]  /*7ef0*/  CS2R R6, SRZ ;  /* 0x0000000000067805 */ /* 0x000fc6000001ff00 */
[----:B------:R-:W-:-:S06]  /*7f00*/  FMUL.FTZ R4, R17, 1 ;  /* 0x3f80000011047820 */ /* 0x000fcc0000410000 */
[----:B------:R-:W0:Y:S02]  /*7f10*/  F2F.F64.F32 R4, R4 ;  /* 0x0000000400047310 */ /* 0x000e240000201800 */
[----:B0-----:R-:W-:Y:S01]  /*7f20*/  STG.E.128 desc[UR36][R2.64], R4 ;  /* 0x0000000402007986 */ /* 0x001fe2000c101d24 */
[----:B------:R-:W-:Y:S05]  /*7f30*/  EXIT ;  /* 0x000000000000794d */ /* 0x000fea0003800000 */
.L_x_15388:
        /* <DEDUP_REMOVED lines=21> */
.L_x_15393:
[----:B------:R-:W-:Y:S05]  /*8090*/  BSYNC B0 ;  /* 0x0000000000007941 */ /* 0x000fea0003800000 */
.L_x_15392:
[----:B------:R-:W-:-:S05]  /*80a0*/  LOP3.LUT R5, R0, R5, RZ, 0xfc, !PT ;  /* 0x0000000500057212 */ /* 0x000fca00078efcff */
[----:B------:R-:W-:Y:S01]  /*80b0*/  STG.E.U8 desc[UR36][R2.64], R5 ;  /* 0x0000000502007986 */ /* 0x000fe2000c101124 */
[----:B------:R-:W-:Y:S05]  /*80c0*/  EXIT ;  /* 0x000000000000794d */ /* 0x000fea0003800000 */
.L_x_15391:
        /* <DEDUP_REMOVED lines=13> */
.L_x_15395:
[----:B------:R-:W-:Y:S01]  /*81a0*/  IMAD.MOV.U32 R0, RZ, RZ, 0x7f ;  /* 0x0000007fff007424 */ /* 0x000fe200078e00ff */
[----:B------:R-:W-:-:S04]  /*81b0*/  ISETP.GT.U32.AND P0, PT, R4, 0x7f800000, PT ;  /* 0x7f8000000400780c */ /* 0x000fc80003f04070 */
[----:B------:R-:W-:-:S09]  /*81c0*/  SEL R0, R0, 0x7c, P0 ;  /* 0x0000007c00007807 */ /* 0x000fd20000000000 */
.L_x_15396:
[----:B------:R-:W-:Y:S05]  /*81d0*/  BSYNC B0 ;  /* 0x0000000000007941 */ /* 0x000fea0003800000 */
.L_x_15394:
[----:B------:R-:W-:-:S04]  /*81e0*/  LOP3.LUT R4, R17, 0x80000000, RZ, 0xc0, !PT ;  /* 0x8000000011047812 */ /* 0x000fc800078ec0ff */
[----:B------:R-:W-:-:S04]  /*81f0*/  SHF.R.U32.HI R5, RZ, 0x18, R4 ;  /* 0x00000018ff057819 */ /* 0x000fc80000011604 */
[----:B------:R-:W-:-:S05]  /*8200*/  LOP3.LUT R5, R0, R5, RZ, 0xfc, !PT ;  /* 0x0000000500057212 */ /* 0x000fca00078efcff */
[----:B------:R-:W-:Y:S01]  /*8210*/  STG.E.U8 desc[UR36][R2.64], R5 ;  /* 0x0000000502007986 */ /* 0x000fe2000c101124 */
[----:B------:R-:W-:Y:S05]  /*8220*/  EXIT ;  /* 0x000000000000794d */ /* 0x000fea0003800000 */
.L_x_15390:
[----:B------:R-:W-:Y:S01]  /*8230*/  STG.E.U16 desc[UR36][R2.64], R17 ;  /* 0x0000001102007986 */ /* 0x000fe2000c101524 */
[----:B------:R-:W-:Y:S05]  /*8240*/  EXIT ;  /* 0x000000000000794d */ /* 0x000fea0003800000 */
.L_x_15387:
        /* <DEDUP_REMOVED lines=12> */
.L_x_15399:
        /* <DEDUP_REMOVED lines=17> */
.L_x_15402:
[----:B------:R-:W-:-:S04]  /*8420*/  LOP3.LUT R0, R17, 0x80000000, RZ, 0xc0, !PT ;  /* 0x8000000011007812 */ /* 0x000fc800078ec0ff */
[----:B------:R-:W-:-:S04]  /*8430*/  SHF.R.U32.HI R5, RZ, 0x18, R0 ;  /* 0x00000018ff057819 */ /* 0x000fc80000011600 */
[----:B------:R-:W-:-:S04]  /*8440*/  LOP3.LUT R4, R4, R5, RZ, 0xfc, !PT ;  /* 0x0000000504047212 */ /* 0x000fc800078efcff */
[----:B------:R-:W-:-:S07]  /*8450*/  PRMT R0, R4, 0x7610, R0 ;  /* 0x0000761004007816 */ /* 0x000fce0000000000 */
.L_x_15401:
[----:B------:R-:W-:Y:S05]  /*8460*/  BSYNC B0 ;  /* 0x0000000000007941 */ /* 0x000fea0003800000 */
.L_x_15400:
[----:B------:R-:W-:Y:S01]  /*8470*/  STG.E.U8 desc[UR36][R2.64], R0 ;  /* 0x0000000002007986 */ /* 0x000fe2000c101124 */
[----:B------:R-:W-:Y:S05]  /*8480*/  EXIT ;  /* 0x000000000000794d */ /* 0x000fea0003800000 */
.L_x_15398:
        /* <DEDUP_REMOVED lines=17> */
.L_x_15405:
[----:B------:R-:W-:-:S04]  /*85a0*/  LOP3.LUT R0, R17, 0x80000000, RZ, 0xc0, !PT ;  /* 0x8000000011007812 */ /* 0x000fc800078ec0ff */
[----:B------:R-:W-:-:S04]  /*85b0*/  SHF.R.U32.HI R5, RZ, 0x18, R0 ;  /* 0x00000018ff057819 */ /* 0x000fc80000011600 */
[----:B------:R-:W-:-:S04]  /*85c0*/  LOP3.LUT R4, R4, R5, RZ, 0xfc, !PT ;  /* 0x0000000504047212 */ /* 0x000fc800078efcff */
[----:B------:R-:W-:-:S07]  /*85d0*/  PRMT R0, R4, 0x7610, R0 ;  /* 0x0000761004007816 */ /* 0x000fce0000000000 */
.L_x_15404:
[----:B------:R-:W-:Y:S05]  /*85e0*/  BSYNC B0 ;  /* 0x0000000000007941 */ /* 0x000fea0003800000 */
.L_x_15403:
[----:B------:R-:W-:Y:S01]  /*85f0*/  STG.E.U8 desc[UR36][R2.64], R0 ;  /* 0x0000000002007986 */ /* 0x000fe2000c101124 */
[----:B------:R-:W-:Y:S05]  /*8600*/  EXIT ;  /* 0x000000000000794d */ /* 0x000fea0003800000 */
.L_x_15397:
        /* <DEDUP_REMOVED lines=22> */
.L_x_15380:
        /* <DEDUP_REMOVED lines=16> */
.L_x_15408:
[----:B------:R-:W-:Y:S05]  /*8870*/  EXIT ;  /* 0x000000000000794d */ /* 0x000fea0003800000 */
.L_x_15407:
[----:B------:R-:W-:-:S06]  /*8880*/  IMAD.U32 R4, R17, 0x10000, RZ ;  /* 0x0001000011047824 */ /* 0x000fcc00078e00ff */
[----:B------:R-:W0:Y:S02]  /*8890*/  F2I.U64.TRUNC R4, R4 ;  /* 0x0000000400047311 */ /* 0x000e24000020d800 */
[----:B0-----:R-:W-:Y:S01]  /*88a0*/  STG.E.64 desc[UR36][R2.64], R4 ;  /* 0x0000000402007986 */ /* 0x001fe2000c101b24 */
[----:B------:R-:W-:Y:S05]  /*88b0*/  EXIT ;  /* 0x000000000000794d */ /* 0x000fea0003800000 */
.L_x_15406:
[----:B------:R-:W-:-:S06]  /*88c0*/  IMAD.U32 R17, R17, 0x10000, RZ ;  /* 0x0001000011117824 */ /* 0x000fcc00078e00ff */
[----:B------:R-:W0:Y:S02]  /*88d0*/  F2I.FTZ.U32.TRUNC.NTZ R17, R17 ;  /* 0x0000001100117305 */ /* 0x000e24000021f000 */
[----:B0-----:R-:W-:Y:S01]  /*88e0*/  STG.E desc[UR36][R2.64], R17 ;  /* 0x0000001102007986 */ /* 0x001fe2000c101924 */
[----:B------:R-:W-:Y:S05]  /*88f0*/  EXIT ;  /* 0x000000000000794d */ /* 0x000fea0003800000 */
.L_x_15409:
        /* <DEDUP_REMOVED lines=16> */
.L_x_36285:


//--------------------- .text._ZN2at6native18elementwise_kernelILi128ELi4EZNS0_22gpu_kernel_impl_nocastIZZZNS0_17clamp_kernel_cudaERNS_18TensorIteratorBaseERKN3c106ScalarES8_ENKUlvE_clEvENKUlvE7_clEvEUlNS5_8BFloat16EE_EEvS4_RKT_EUliE_EEviT1_ --------------------------
	.section	.text._ZN2at6native18elementwise_kernelILi128ELi4EZNS0_22gpu_kernel_impl_nocastIZZZNS0_17clamp_kernel_cudaERNS_18TensorIteratorBaseERKN3c106ScalarES8_ENKUlvE_clEvENKUlvE7_clEvEUlNS5_8BFloat16EE_EEvS4_RKT_EUliE_EEviT1_,"ax",@progbits
	.align	128
        .global         _ZN2at6native18elementwise_kernelILi128ELi4EZNS0_22gpu_kernel_impl_nocastIZZZNS0_17clamp_kernel_cudaERNS_18TensorIteratorBaseERKN3c106ScalarES8_ENKUlvE_clEvENKUlvE7_clEvEUlNS5_8BFloat16EE_EEvS4_RKT_EUliE_EEviT1_
        .type           _ZN2at6native18elementwise_kernelILi128ELi4EZNS0_22gpu_kernel_impl_nocastIZZZNS0_17clamp_kernel_cudaERNS_18TensorIteratorBaseERKN3c106ScalarES8_ENKUlvE_clEvENKUlvE7_clEvEUlNS5_8BFloat16EE_EEvS4_RKT_EUliE_EEviT1_,@function
        .size           _ZN2at6native18elementwise_kernelILi128ELi4EZNS0_22gpu_kernel_impl_nocastIZZZNS0_17clamp_kernel_cudaERNS_18TensorIteratorBaseERKN3c106ScalarES8_ENKUlvE_clEvENKUlvE7_clEvEUlNS5_8BFloat16EE_EEvS4_RKT_EUliE_EEviT1_,(.L_x_36286 - _ZN2at6native18elementwise_kernelILi128ELi4EZNS0_22gpu_kernel_impl_nocastIZZZNS0_17clamp_kernel_cudaERNS_18TensorIteratorBaseERKN3c106ScalarES8_ENKUlvE_clEvENKUlvE7_clEvEUlNS5_8BFloat16EE_EEvS4_RKT_EUliE_EEviT1_)
        .other          _ZN2at6native18elementwise_kernelILi128ELi4EZNS0_22gpu_kernel_impl_nocastIZZZNS0_17clamp_kernel_cudaERNS_18TensorIteratorBaseERKN3c106ScalarES8_ENKUlvE_clEvENKUlvE7_clEvEUlNS5_8BFloat16EE_EEvS4_RKT_EUliE_EEviT1_,@"STO_CUDA_ENTRY STV_DEFAULT"
_ZN2at6native18elementwise_kernelILi128ELi4EZNS0_22gpu_kernel_impl_nocastIZZZNS0_17clamp_kernel_cudaERNS_18TensorIteratorBaseERKN3c106ScalarES8_ENKUlvE_clEvENKUlvE7_clEvEUlNS5_8BFloat16EE_EEvS4_RKT_EUliE_EEviT1_:
.text._ZN2at6native18elementwise_kernelILi128ELi4EZNS0_22gpu_kernel_impl_nocastIZZZNS0_17clamp_kernel_cudaERNS_18TensorIteratorBaseERKN3c106ScalarES8_ENKUlvE_clEvENKUlvE7_clEvEUlNS5_8BFloat16EE_EEvS4_RKT_EUliE_EEviT1_:
[----:B------:R-:W-:Y:S01]  /*0000*/  LDC R1, c[0x0][0x28] ;  /* 0x00000a00ff017b82 */ /* 0x000fe20000000800 */
[----:B------:R-:W0:Y:S07]  /*0010*/  S2R R3, SR_CTAID.X ;  /* 0x0000000000037919 */ /* 0x000e2e0000002500 */
[----:B------:R-:W1:Y:S01]  /*0020*/  LDC.U16 R0, c[0x0][0x420] ;  /* 0x00010800ff007b82 */ /* 0x000e620000000400 */
[----:B------:R-:W-:Y:S01]  /*0030*/  ULDC UR6, c[0x0][0x210] ;  /* 0x0000840000067ab9 */ /* 0x000fe20000000800 */
[----:B------:R-:W-:Y:S01]  /*0040*/  ULDC.64 UR4, c[0x0][0x208] ;  /* 0x0000820000047ab9 */ /* 0x000fe20000000a00 */
[----:B------:R-:W0:Y:S01]  /*0050*/  S2R R4, SR_TID.X ;  /* 0x0000000000047919 */ /* 0x000e220000002100 */
[----:B------:R-:W-:Y:S04]  /*0060*/  BSSY B0, `(.L_x_15410) ;  /* 0x0000145000007945 */ /* 0x000fe80003800000 */
[----:B------:R-:W2:Y:S01]  /*0070*/  LDC.U16 R2, c[0x0][0x422] ;  /* 0x00010880ff027b82 */ /* 0x000ea20000000400 */
[----:B0-----:R-:W-:-:S04]  /*0080*/  LEA R3, R3, R4, 0x9 ;  /* 0x0000000403037211 */ /* 0x001fc800078e48ff */
        /* <DEDUP_REMOVED lines=293> */
[----:B------:R-:W3:Y:S01]  /*12e0*/  @P0 LDC.64 R8, c[0x0][0x408] ;  /* 0x00010200ff080b82 */ /* 0x000ee20000000a00 */
        /* <DEDUP_REMOVED lines=8> */
[C---:B---3--:R-:W-:Y:S02]  /*1370*/  @P0 IMAD R5, R10.reuse, R8, R5 ;  /* 0x000000080a050224 */ /* 0x048fe400078e0205 */
[----:B------:R-:W-:-:S07]  /*1380*/  @P0 IMAD R4, R10, R9, R4 ;  /* 0x000000090a040224 */ /* 0x000fce00078e0204 */
.L_x_15412:
[----:B------:R-:W-:Y:S02]  /*1390*/  ULDC.64 UR8, c[0x0][0x418] ;  /* 0x0001060000087ab9 */ /* 0x000fe40000000a00 */
[----:B------:R-:W-:-:S04]  /*13a0*/  IADD3 R6, P0, R4, UR8, RZ ;  /* 0x0000000804067c10 */ /* 0x000fc8000ff1e0ff */
[----:B------:R-:W-:Y:S01]  /*13b0*/  IADD3.X R7, RZ, UR9, RZ, P0, !PT ;  /* 0x00000009ff077c10 */ /* 0x000fe200087fe4ff */
[----:B------:R-:W-:-:S05]  /*13c0*/  ULDC.64 UR8, c[0x0][0x410] ;  /* 0x0001040000087ab9 */ /* 0x000fca0000000a00 */
[----:B------:R-:W3:Y:S01]  /*13d0*/  LDG.E.U16 R7, desc[UR4][R6.64] ;  /* 0x0000000406077981 */ /* 0x000ee2000c1e1500 */
[----:B------:R-:W-:Y:S01]  /*13e0*/  IADD3 R3, R3, 0x80, RZ ;  /* 0x0000008003037810 */ /* 0x000fe20007ffe0ff */
[----:B---3--:R-:W-:-:S05]  /*13f0*/  IMAD.U32 R4, R7, 0x10000, RZ ;  /* 0x0001000007047824 */ /* 0x008fca00078e00ff */
[----:B------:R-:W-:-:S13]  /*1400*/  FSETP.GTU.FTZ.AND P0, PT, |R4|, +INF , PT ;  /* 0x7f8000000400780b */ /* 0x000fda0003f1c200 */
[----:B------:R-:W-:Y:S02]  /*1410*/  @!P0 SHF.L.U32 R4, R7, 0x10, RZ ;  /* 0x0000001007048819 */ /* 0x000fe400000006ff */
[----:B------:R-:W-:Y:S02]  /*1420*/  @!P0 SHF.L.U32 R9, R0, 0x10, RZ ;  /* 0x0000001000098819 */ /* 0x000fe400000006ff */
[----:B--2---:R-:W-:Y:S02]  /*1430*/  @!P0 SHF.L.U32 R11, R2, 0x10, RZ ;  /* 0x00000010020b8819 */ /* 0x004fe400000006ff */
[----:B------:R-:W-:-:S04]  /*1440*/  @!P0 FMNMX.FTZ R4, R4, R9, !PT ;  /* 0x0000000904048209 */ /* 0x000fc80007810000 */
[----:B------:R-:W-:Y:S02]  /*1450*/  @!P0 FMNMX.FTZ R11, R4, R11, PT ;  /* 0x0000000b040b8209 */ /* 0x000fe40003810000 */
[----:B------:R-:W-:Y:S02]  /*1460*/  IADD3 R4, P1, R5, UR8, RZ ;  /* 0x0000000805047c10 */ /* 0x000fe4000ff3e0ff */
[----:B------:R-:W-:Y:S02]  /*1470*/  @!P0 F2FP.BF16.F32.PACK_AB R11, RZ, R11 ;  /* 0x0000000bff0b823e */ /* 0x000fe400000010ff */
[----:B------:R-:W-:Y:S02]  /*1480*/  IADD3.X R5, RZ, UR9, RZ, P1, !PT ;  /* 0x00000009ff057c10 */ /* 0x000fe40008ffe4ff */
[----:B------:R-:W-:-:S05]  /*1490*/  @!P0 PRMT R7, R11, 0x7610, R7 ;  /* 0x000076100b078816 */ /* 0x000fca0000000007 */
[----:B------:R0:W-:Y:S02]  /*14a0*/  STG.E.U16 desc[UR4][R4.64], R7 ;  /* 0x0000000704007986 */ /* 0x0001e4000c101504 */
.L_x_15411:
[----:B------:R-:W-:Y:S05]  /*14b0*/  BSYNC B0 ;  /* 0x0000000000007941 */ /* 0x000fea0003800000 */
.L_x_15410:
        /* <DEDUP_REMOVED lines=305> */
.L_x_15415:
[----:B------:R-:W-:Y:S02]  /*27d0*/  ULDC.64 UR8, c[0x0][0x418] ;  /* 0x0001060000087ab9 */ /* 0x000fe40000000a00 */
[----:B------:R-:W-:-:S04]  /*27e0*/  IADD3 R6, P0, R4, UR8, RZ ;  /* 0x0000000804067c10 */ /* 0x000fc8000ff1e0ff */
[----:B------:R-:W-:Y:S01]  /*27f0*/  IADD3.X R7, RZ, UR9, RZ, P0, !PT ;  /* 0x00000009ff077c10 */ /* 0x000fe200087fe4ff */
[----:B------:R-:W-:-:S05]  /*2800*/  ULDC.64 UR8, c[0x0][0x410] ;  /* 0x0001040000087ab9 */ /* 0x000fca0000000a00 */
[----:B------:R-:W3:Y:S01]  /*2810*/  LDG.E.U16 R7, desc[UR4][R6.64] ;  /* 0x0000000406077981 */ /* 0x000ee2000c1e1500 */
[----:B------:R-:W-:Y:S02]  /*2820*/  IADD3 R3, R3, 0x80, RZ ;  /* 0x0000008003037810 */ /* 0x000fe40007ffe0ff */
[----:B---3--:R-:W-:-:S04]  /*2830*/  SHF.L.U32 R4, R7, 0x10, RZ ;  /* 0x0000001007047819 */ /* 0x008fc800000006ff */
[----:B------:R-:W-:-:S13]  /*2840*/  FSETP.GTU.FTZ.AND P0, PT, |R4|, +INF , PT ;  /* 0x7f8000000400780b */ /* 0x000fda0003f1c200 */
[----:B------:R-:W-:Y:S01]  /*2850*/  @!P0 IMAD.U32 R9, R0, 0x10000, RZ ;  /* 0x0001000000098824 */ /* 0x000fe200078e00ff */
[----:B------:R-:W-:Y:S02]  /*2860*/  @!P0 SHF.L.U32 R4, R7, 0x10, RZ ;  /* 0x0000001007048819 */ /* 0x000fe400000006ff */
[----:B--2---:R-:W-:Y:S02]  /*2870*/  @!P0 SHF.L.U32 R11, R2, 0x10, RZ ;  /* 0x00000010020b8819 */ /* 0x004fe400000006ff */
[----:B------:R-:W-:-:S04]  /*2880*/  @!P0 FMNMX.FTZ R4, R9, R4, !PT ;  /* 0x0000000409048209 */ /* 0x000fc80007810000 */
[----:B------:R-:W-:Y:S02]  /*2890*/  @!P0 FMNMX.FTZ R8, R11, R4, PT ;  /* 0x000000040b088209 */ /* 0x000fe40003810000 */
[----:B------:R-:W-:Y:S02]  /*28a0*/  IADD3 R4, P1, R5, UR8, RZ ;  /* 0x0000000805047c10 */ /* 0x000fe4000ff3e0ff */
[----:B------:R-:W-:Y:S02]  /*28b0*/  @!P0 F2FP.BF16.F32.PACK_AB R8, RZ, R8 ;  /* 0x00000008ff08823e */ /* 0x000fe400000010ff */
        /* <DEDUP_REMOVED lines=307> */
.L_x_15416:
[----:B------:R-:W-:Y:S02]  /*3bf0*/  ULDC.64 UR8, c[0x0][0x418] ;  /* 0x0001060000087ab9 */ /* 0x000fe40000000a00 */
[----:B------:R-:W-:-:S04]  /*3c00*/  IADD3 R6, P0, R4, UR8, RZ ;  /* 0x0000000804067c10 */ /* 0x000fc8000ff1e0ff */
[----:B------:R-:W-:Y:S01]  /*3c10*/  IADD3.X R7, RZ, UR9, RZ, P0, !PT ;  /* 0x00000009ff077c10 */ /* 0x000fe200087fe4ff */
[----:B------:R-:W-:-:S05]  /*3c20*/  ULDC.64 UR8, c[0x0][0x410] ;  /* 0x0001040000087ab9 */ /* 0x000fca0000000a00 */
[----:B------:R-:W2:Y:S01]  /*3c30*/  LDG.E.U16 R7, desc[UR4][R6.64] ;  /* 0x0000000406077981 */ /* 0x000ea2000c1e1500 */
[----:B------:R-:W-:Y:S01]  /*3c40*/  IADD3 R3, R3, 0x80, RZ ;  /* 0x0000008003037810 */ /* 0x000fe20007ffe0ff */
[----:B--2---:R-:W-:-:S05]  /*3c50*/  IMAD.U32 R4, R7, 0x10000, RZ ;  /* 0x0001000007047824 */ /* 0x004fca00078e00ff */
[----:B------:R-:W-:-:S13]  /*3c60*/  FSETP.GTU.FTZ.AND P0, PT, |R4|, +INF , PT ;  /* 0x7f8000000400780b */ /* 0x000fda0003f1c200 */
[----:B------:R-:W-:Y:S02]  /*3c70*/  @!P0 SHF.L.U32 R4, R7, 0x10, RZ ;  /* 0x0000001007048819 */ /* 0x000fe400000006ff */
[----:B------:R-:W-:Y:S02]  /*3c80*/  @!P0 SHF.L.U32 R9, R0, 0x10, RZ ;  /* 0x0000001000098819 */ /* 0x000fe400000006ff */
[----:B------:R-:W-:Y:S02]  /*3c90*/  @!P0 SHF.L.U32 R11, R2, 0x10, RZ ;  /* 0x00000010020b8819 */ /* 0x000fe400000006ff */
[----:B------:R-:W-:-:S04]  /*3ca0*/  @!P0 FMNMX.FTZ R4, R9, R4, !PT ;  /* 0x0000000409048209 */ /* 0x000fc80007810000 */
[----:B------:R-:W-:Y:S02]  /*3cb0*/  @!P0 FMNMX.FTZ R8, R11, R4, PT ;  /* 0x000000040b088209 */ /* 0x000fe40003810000 */
[----:B------:R-:W-:Y:S02]  /*3cc0*/  IADD3 R4, P1, R5, UR8, RZ ;  /* 0x0000000805047c10 */ /* 0x000fe4000ff3e0ff */
[----:B------:R-:W-:Y:S02]  /*3cd0*/  @!P0 F2FP.BF16.F32.PACK_AB R8, RZ, R8 ;  /* 0x00000008ff08823e */ /* 0x000fe400000010ff */
[----:B------:R-:W-:Y:S02]  /*3ce0*/  IADD3.X R5, RZ, UR9, RZ, P1, !PT ;  /* 0x00000009ff057c10 */ /* 0x000fe40008ffe4ff */
[----:B------:R-:W-:-:S05]  /*3cf0*/  @!P0 PRMT R7, R8, 0x7610, R7 ;  /* 0x0000761008078816 */ /* 0x000fca0000000007 */
[----:B------:R3:W-:Y:S02]  /*3d00*/  STG.E.U16 desc[UR4][R4.64], R7 ;  /* 0x0000000704007986 */ /* 0x0007e4000c101504 */
.L_x_15414:
[----:B------:R-:W-:Y:S05]  /*3d10*/  BSYNC B0 ;  /* 0x0000000000007941 */ /* 0x000fea0003800000 */
.L_x_15413:
[----:B------:R-:W-:-:S13]  /*3d20*/  ISETP.GE.AND P0, PT, R3, UR6, PT ;  /* 0x0000000603007c0c */ /* 0x000fda000bf06270 */
[----:B------:R-:W-:Y:S05]  /*3d30*/  @P0 EXIT ;  /* 0x000000000000094d */ /* 0x000fea0003800000 */
[----:B------:R-:W4:Y:S01]  /*3d40*/  LDC R10, c[0x0][0x218] ;  /* 0x00008600ff0a7b82 */ /* 0x000f220000000800 */
[----:B01-3--:R-:W-:Y:S02]  /*3d50*/  CS2R R4, SRZ ;  /* 0x0000000000047805 */ /* 0x00bfe4000001ff00 */
[----:B----4-:R-:W-:-:S13]  /*3d60*/  ISETP.NE.AND P0, PT, R10, RZ, PT ;  /* 0x000000ff0a00720c */ /* 0x010fda0003f05270 */
        /* <DEDUP_REMOVED lines=289> */
[----:B------:R-:W3:Y:S01]  /*4f80*/  @P0 LDC.64 R8, c[0x0][0x408] ;  /* 0x00010200ff080b82 */ /* 0x000ee20000000a00 */
[----:B0-----:R-:W-:-:S05]  /*4f90*/  @P0 IMAD.HI.U32 R6, R11, R14, R10 ;  /* 0x0000000e0b060227 */ /* 0x001fca00078e000a */
[----:B------:R-:W-:Y:S01]  /*4fa0*/  @P0 SHF.R.U32.HI R3, RZ, R15, R6 ;  /* 0x0000000fff030219 */ /* 0x000fe20000011606 */
[----:B------:R-:W-:-:S04]  /*4fb0*/  IMAD R6, R13, UR8, R7 ;  /* 0x000000080d067c24 */ /* 0x000fc8000f8e0207 */
[----:B------:R-:W-:Y:S02]  /*4fc0*/  @P0 IMAD.MOV R3, RZ, RZ, -R3 ;  /* 0x000000ffff030224 */ /* 0x000fe400078e0a03 */
[----:B------:R-:W-:Y:S02]  /*4fd0*/  IMAD R5, R6, UR6, R5 ;  /* 0x0000000606057c24 */ /* 0x000fe4000f8e0205 */
[----:B-1----:R-:W-:Y:S02]  /*4fe0*/  @P0 IMAD R10, R12, R3, R11 ;  /* 0x000000030c0a0224 */ /* 0x002fe400078e020b */
[----:B------:R-:W-:Y:S02]  /*4ff0*/  IMAD R4, R6, UR7, R4 ;  /* 0x0000000706047c24 */ /* 0x000fe4000f8e0204 */
[C---:B---3--:R-:W-:Y:S02]  /*5000*/  @P0 IMAD R5, R10.reuse, R8, R5 ;  /* 0x000000080a050224 */ /* 0x048fe400078e0205 */
[----:B------:R-:W-:-:S07]  /*5010*/  @P0 IMAD R4, R10, R9, R4 ;  /* 0x000000090a040224 */ /* 0x000fce00078e0204 */
.L_x_15417:
[----:B------:R-:W-:Y:S02]  /*5020*/  ULDC.64 UR6, c[0x0][0x418] ;  /* 0x0001060000067ab9 */ /* 0x000fe40000000a00 */
[----:B------:R-:W-:-:S04]  /*5030*/  IADD3 R6, P0, R4, UR6, RZ ;  /* 0x0000000604067c10 */ /* 0x000fc8000ff1e0ff */
[----:B------:R-:W-:Y:S01]  /*5040*/  IADD3.X R7, RZ, UR7, RZ, P0, !PT ;  /* 0x00000007ff077c10 */ /* 0x000fe200087fe4ff */
[----:B------:R-:W-:-:S05]  /*5050*/  ULDC.64 UR6, c[0x0][0x410] ;  /* 0x0001040000067ab9 */ /* 0x000fca0000000a00 */
[----:B------:R-:W3:Y:S02]  /*5060*/  LDG.E.U16 R7, desc[UR4][R6.64] ;  /* 0x0000000406077981 */ /* 0x000ee4000c1e1500 */
[----:B---3--:R-:W-:-:S04]  /*5070*/  SHF.L.U32 R3, R7, 0x10, RZ ;  /* 0x0000001007037819 */ /* 0x008fc800000006ff */
[----:B------:R-:W-:-:S13]  /*5080*/  FSETP.GTU.FTZ.AND P0, PT, |R3|, +INF , PT ;  /* 0x7f8000000300780b */ /* 0x000fda0003f1c200 */
[----:B------:R-:W-:Y:S02]  /*5090*/  @!P0 SHF.L.U32 R3, R0, 0x10, RZ ;  /* 0x0000001000038819 */ /* 0x000fe400000006ff */
[----:B------:R-:W-:Y:S02]  /*50a0*/  @!P0 SHF.L.U32 R0, R7, 0x10, RZ ;  /* 0x0000001007008819 */ /* 0x000fe400000006ff */
[----:B--2---:R-:W-:Y:S02]  /*50b0*/  @!P0 SHF.L.U32 R9, R2, 0x10, RZ ;  /* 0x0000001002098819 */ /* 0x004fe400000006ff */
[----:B------:R-:W-:Y:S02]  /*50c0*/  @!P0 FMNMX.FTZ R0, R3, R0, !PT ;  /* 0x0000000003008209 */ /* 0x000fe40007810000 */
[----:B------:R-:W-:Y:S02]  /*50d0*/  IADD3 R2, P1, R5, UR6, RZ ;  /* 0x0000000605027c10 */ /* 0x000fe4000ff3e0ff */
[----:B------:R-:W-:-:S02]  /*50e0*/  @!P0 FMNMX.FTZ R0, R9, R0, PT ;  /* 0x0000000009008209 */ /* 0x000fc40003810000 */
[----:B------:R-:W-:Y:S02]  /*50f0*/  IADD3.X R3, RZ, UR7, RZ, P1, !PT ;  /* 0x00000007ff037c10 */ /* 0x000fe40008ffe4ff */
[----:B------:R-:W-:-:S04]  /*5100*/  @!P0 F2FP.BF16.F32.PACK_AB R0, RZ, R0 ;  /* 0x00000000ff00823e */ /* 0x000fc800000010ff */
[----:B------:R-:W-:-:S05]  /*5110*/  @!P0 PRMT R7, R0, 0x7610, R7 ;  /* 0x0000761000078816 */ /* 0x000fca0000000007 */
[----:B------:R-:W-:Y:S01]  /*5120*/  STG.E.U16 desc[UR4][R2.64], R7 ;  /* 0x0000000702007986 */ /* 0x000fe2000c101504 */
[----:B------:R-:W-:Y:S05]  /*5130*/  EXIT ;  /* 0x000000000000794d */ /* 0x000fea0003800000 */
.L_x_15418:
        /* <DEDUP_REMOVED lines=12> */
.L_x_36286:


//--------------------- .text._ZN2at6native27unrolled_elementwise_kernelIZZZNS0_17clamp_kernel_cudaERNS_18TensorIteratorBaseERKN3c106ScalarES7_ENKUlvE_clEvENKUlvE7_clEvEUlNS4_8BFloat16EE_St5arrayIPcLm2EELi4E23TrivialOffsetCalculatorILi1EjESG_NS0_6memory15LoadWithoutCastENSH_16StoreWithoutCastEEEviT_T0_T2_T3_T4_T5_ --------------------------
	.section	.text._ZN2at6native27unrolled_elementwise_kernelIZZZNS0_17clamp_kernel_cudaERNS_18TensorIteratorBaseERKN3c106ScalarES7_ENKUlvE_clEvENKUlvE7_clEvEUlNS4_8BFloat16EE_St5arrayIPcLm2EELi4E23TrivialOffsetCalculatorILi1EjESG_NS0_6memory15LoadWithoutCastENSH_16StoreWithoutCastEEEviT_T0_T2_T3_T4_T5_,"ax",@progbits
	.align	128
        .global         _ZN2at6native27unrolled_elementwise_kernelIZZZNS0_17clamp_kernel_cudaERNS_18TensorIteratorBaseERKN3c106ScalarES7_ENKUlvE_clEvENKUlvE7_clEvEUlNS4_8BFloat16EE_St5arrayIPcLm2EELi4E23TrivialOffsetCalculatorILi1EjESG_NS0_6memory15LoadWithoutCastENSH_16StoreWithoutCastEEEviT_T0_T2_T3_T4_T5_
        .type           _ZN2at6native27unrolled_elementwise_kernelIZZZNS0_17clamp_kernel_cudaERNS_18TensorIteratorBaseERKN3c106ScalarES7_ENKUlvE_clEvENKUlvE7_clEvEUlNS4_8BFloat16EE_St5arrayIPcLm2EELi4E23TrivialOffsetCalculatorILi1EjESG_NS0_6memory15LoadWithoutCastENSH_16StoreWithoutCastEEEviT_T0_T2_T3_T4_T5_,@function
        .size           _ZN2at6native27unrolled_elementwise_kernelIZZZNS0_17clamp_kernel_cudaERNS_18TensorIteratorBaseERKN3c106ScalarES7_ENKUlvE_clEvENKUlvE7_clEvEUlNS4_8BFloat16EE_St5arrayIPcLm2EELi4E23TrivialOffsetCalculatorILi1EjESG_NS0_6memory15LoadWithoutCastENSH_16StoreWithoutCastEEEviT_T0_T2_T3_T4_T5_,(.L_x_36287 - _ZN2at6native27unrolled_elementwise_kernelIZZZNS0_17clamp_kernel_cudaERNS_18TensorIteratorBaseERKN3c106ScalarES7_ENKUlvE_clEvENKUlvE7_clEvEUlNS4_8BFloat16EE_St5arrayIPcLm2EELi4E23TrivialOffsetCalculatorILi1EjESG_NS0_6memory15LoadWithoutCastENSH_16StoreWithoutCastEEEviT_T0_T2_T3_T4_T5_)
        .other          _ZN2at6native27unrolled_elementwise_kernelIZZZNS0_17clamp_kernel_cudaERNS_18TensorIteratorBaseERKN3c106ScalarES7_ENKUlvE_clEvENKUlvE7_clEvEUlNS4_8BFloat16EE_St5arrayIPcLm2EELi4E23TrivialOffsetCalculatorILi1EjESG_NS0_6memory15LoadWithoutCastENSH_16StoreWithoutCastEEEviT_T0_T2_T3_T4_T5_,@"STO_CUDA_ENTRY STV_DEFAULT"
_ZN2at6native27unrolled_elementwise_kernelIZZZNS0_17clamp_kernel_cudaERNS_18TensorIteratorBaseERKN3c106ScalarES7_ENKUlvE_clEvENKUlvE7_clEvEUlNS4_8BFloat16EE_St5arrayIPcLm2EELi4E23TrivialOffsetCalculatorILi1EjESG_NS0_6memory15LoadWithoutCastENSH_16StoreWithoutCastEEEviT_T0_T2_T3_T4_T5_:
.text._ZN2at6native27unrolled_elementwise_kernelIZZZNS0_17clamp_kernel_cudaERNS_18TensorIteratorBaseERKN3c106ScalarES7_ENKUlvE_clEvENKUlvE7_clEvEUlNS4_8BFloat16EE_St5arrayIPcLm2EELi4E23TrivialOffsetCalculatorILi1EjESG_NS0_6memory15LoadWithoutCastENSH_16StoreWithoutCastEEEviT_T0_T2_T3_T4_T5_:
        /* <DEDUP_REMOVED lines=19> */
[----:B------:R-:W-:Y:S02]  /*0130*/  @!P1 IMAD R17, R0, 0x200, R19 ;  /* 0x0000020000119824 */ /* 0x000fe400078e0213 */
[----:B-1----:R-:W-:Y:S01]  /*0140*/  @!P0 IMAD.WIDE.U32 R10, R11, 0x2, R6 ;  /* 0x000000020b0a8825 */ /* 0x002fe200078e0006 */
[----:B------:R-:W-:Y:S02]  /*0150*/  PRMT R6, RZ, 0x7610, R6 ;  /* 0x00007610ff067816 */ /* 0x000fe40000000006 */
[----:B------:R-:W-:Y:S02]  /*0160*/  PRMT R4, RZ, 0x7610, R4 ;  /* 0x00007610ff047816 */ /* 0x000fe40000000004 */
[----:B------:R1:W2:Y:S04]  /*0170*/  @!P0 LDG.E.U16 R3, desc[UR4][R10.64] ;  /* 0x000000040a038981 */ /* 0x0002a8000c1e1500 */
[----:B------:R3:W4:Y:S01]  /*0180*/  @!P3 LDG.E.U16 R6, desc[UR4][R8.64] ;  /* 0x000000040806b981 */ /* 0x000722000c1e1500 */
[----:B0-----:R-:W-:-:S05]  /*0190*/  @!P1 IMAD.WIDE.U32 R16, R17, 0x2, R12 ;  /* 0x0000000211109825 */ /* 0x001fca00078e000c */
[----:B------:R-:W5:Y:S01]  /*01a0*/  @!P1 LDG.E.U16 R4, desc[UR4][R16.64] ;  /* 0x0000000410049981 */ /* 0x000f62000c1e1500 */
[----:B------:R-:W-:-:S05]  /*01b0*/  @!P1 VIADD R19, R19, 0x80 ;  /* 0x0000008013139836 */ /* 0x000fca0000000000 */
[----:B------:R-:W-:-:S13]  /*01c0*/  ISETP.GE.AND P0, PT, R19, R2, PT ;  /* 0x000000021300720c */ /* 0x000fda0003f06270 */
[----:B------:R-:W0:Y:S01]  /*01d0*/  @!P0 LDC.64 R14, c[0x0][0x230] ;  /* 0x00008c00ff0e8b82 */ /* 0x000e220000000a00 */
[----:B------:R-:W-:-:S05]  /*01e0*/  @!P0 LEA R7, R0, R19, 0x9 ;  /* 0x0000001300078211 */ /* 0x000fca00078e48ff */
[----:B0-----:R-:W-:Y:S01]  /*01f0*/  @!P0 IMAD.WIDE.U32 R14, R7, 0x2, R14 ;  /* 0x00000002070e8825 */ /* 0x001fe200078e000e */
[----:B------:R-:W-:-:S06]  /*0200*/  PRMT R7, RZ, 0x7610, R7 ;  /* 0x00007610ff077816 */ /* 0x000fcc0000000007 */
[----:B------:R0:W5:Y:S01]  /*0210*/  @!P0 LDG.E.U16 R7, desc[UR4][R14.64] ;  /* 0x000000040e078981 */ /* 0x000162000c1e1500 */
[----:B-1----:R-:W0:Y:S01]  /*0220*/  LDC.U16 R11, c[0x0][0x218] ;  /* 0x00008600ff0b7b82 */ /* 0x002e220000000400 */
[----:B------:R-:W-:-:S04]  /*0230*/  IMAD.MOV.U32 R13, RZ, RZ, R5 ;  /* 0x000000ffff0d7224 */ /* 0x000fc800078e0005 */
[----:B---3--:R-:W-:-:S03]  /*0240*/  VIADD R9, R13, 0x80 ;  /* 0x000000800d097836 */ /* 0x008fc60000000000 */
[----:B------:R-:W1:Y:S01]  /*0250*/  LDC.U16 R10, c[0x0][0x21a] ;  /* 0x00008680ff0a7b82 */ /* 0x000e620000000400 */
[----:B------:R-:W-:Y:S01]  /*0260*/  BSSY B0, `(.L_x_15419) ;  /* 0x0000030000007945 */ /* 0x000fe20003800000 */
[----:B--2---:R-:W-:Y:S02]  /*0270*/  IMAD.U32 R18, R3, 0x10000, RZ ;  /* 0x0001000003127824 */ /* 0x004fe400078e00ff */
[----:B----4-:R-:W-:-:S03]  /*0280*/  IMAD.U32 R12, R6, 0x10000, RZ ;  /* 0x00010000060c7824 */ /* 0x010fc600078e00ff */
[----:B------:R-:W-:Y:S02]  /*0290*/  FSETP.GTU.FTZ.AND P1, PT, |R18|, +INF , PT ;  /* 0x7f8000001200780b */ /* 0x000fe40003f3c200 */
[----:B------:R-:W-:Y:S02]  /*02a0*/  FSETP.GTU.FTZ.AND P0, PT, |R12|, +INF , PT ;  /* 0x7f8000000c00780b */ /* 0x000fe40003f1c200 */
[-C--:B------:R-:W-:Y:S01]  /*02b0*/  ISETP.GE.OR P1, PT, R9, R2.reuse, P1 ;  /* 0x000000020900720c */ /* 0x080fe20000f26670 */
[----:B------:R-:W-:Y:S01]  /*02c0*/  VIADD R9, R13, 0x100 ;  /* 0x000001000d097836 */ /* 0x000fe20000000000 */
[----:B------:R-:W-:Y:S01]  /*02d0*/  ISETP.GE.OR P0, PT, R5, R2, P0 ;  /* 0x000000020500720c */ /* 0x000fe20000706670 */
[----:B-----5:R-:W-:-:S05]  /*02e0*/  IMAD.U32 R16, R4, 0x10000, RZ ;  /* 0x0001000004107824 */ /* 0x020fca00078e00ff */
[----:B------:R-:W-:-:S04]  /*02f0*/  FSETP.GTU.FTZ.AND P2, PT, |R16|, +INF , PT ;  /* 0x7f8000001000780b */ /* 0x000fc80003f5c200 */
[----:B------:R-:W-:Y:S02]  /*0300*/  ISETP.GE.OR P2, PT, R9, R2, P2 ;  /* 0x000000020900720c */ /* 0x000fe40001746670 */
[----:B------:R-:W2:Y:S01]  /*0310*/  @!P3 LDC.64 R8, c[0x0][0x228] ;  /* 0x00008a00ff08bb82 */ /* 0x000ea20000000a00 */
[----:B0-----:R-:W-:-:S04]  /*0320*/  @!P0 SHF.L.U32 R15, R11, 0x10, RZ ;  /* 0x000000100b0f8819 */ /* 0x001fc800000006ff */
[----:B------:R-:W-:Y:S01]  /*0330*/  @!P0 FMNMX.FTZ R15, R12, R15, !PT ;  /* 0x0000000f0c0f8209 */ /* 0x000fe20007810000 */
[----:B-1----:R-:W-:-:S05]  /*0340*/  @!P0 IMAD.U32 R12, R10, 0x10000, RZ ;  /* 0x000100000a0c8824 */ /* 0x002fca00078e00ff */
[----:B------:R-:W-:Y:S02]  /*0350*/  @!P0 FMNMX.FTZ R12, R15, R12, PT ;  /* 0x0000000c0f0c8209 */ /* 0x000fe40003810000 */
[----:B------:R-:W-:Y:S01]  /*0360*/  IADD3 R15, R13, 0x180, RZ ;  /* 0x000001800d0f7810 */ /* 0x000fe20007ffe0ff */
[----:B------:R-:W-:Y:S01]  /*0370*/  @!P3 VIADD R13, R5, 0x80 ;  /* 0x00000080050db836 */ /* 0x000fe20000000000 */
[----:B------:R-:W-:Y:S01]  /*0380*/  @!P0 F2FP.BF16.F32.PACK_AB R12, RZ, R12 ;  /* 0x0000000cff0c823e */ /* 0x000fe200000010ff */
[----:B------:R-:W-:Y:S02]  /*0390*/  @!P3 IMAD R5, R0, 0x200, R5 ;  /* 0x000002000005b824 */ /* 0x000fe400078e0205 */
[----:B------:R-:W-:Y:S01]  /*03a0*/  @!P1 IMAD.U32 R17, R11, 0x10000, RZ ;  /* 0x000100000b119824 */ /* 0x000fe200078e00ff */
[----:B------:R-:W-:Y:S01]  /*03b0*/  @!P0 PRMT R6, R12, 0x7610, R6 ;  /* 0x000076100c068816 */ /* 0x000fe20000000006 */
[----:B--2---:R-:W-:-:S03]  /*03c0*/  @!P3 IMAD.WIDE.U32 R8, R5, 0x2, R8 ;  /* 0x000000020508b825 */ /* 0x004fc600078e0008 */
[----:B------:R-:W-:Y:S01]  /*03d0*/  @!P1 FMNMX.FTZ R18, R17, R18, !PT ;  /* 0x0000001211129209 */ /* 0x000fe20007810000 */
[C---:B------:R-:W-:Y:S01]  /*03e0*/  @!P1 IMAD.U32 R17, R10.reuse, 0x10000, RZ ;  /* 0x000100000a119824 */ /* 0x040fe200078e00ff */
[----:B------:R0:W-:Y:S01]  /*03f0*/  @!P3 STG.E.U16 desc[UR4][R8.64], R6 ;  /* 0x000000060800b986 */ /* 0x0001e2000c101504 */
[----:B------:R-:W-:Y:S01]  /*0400*/  @!P2 IMAD.U32 R19, R11, 0x10000, RZ ;  /* 0x000100000b13a824 */ /* 0x000fe200078e00ff */
[----:B------:R-:W-:Y:S02]  /*0410*/  ISETP.GE.AND P0, PT, R13, R2, PT ;  /* 0x000000020d00720c */ /* 0x000fe40003f06270 */
[----:B------:R-:W-:Y:S01]  /*0420*/  @!P1 FMNMX.FTZ R18, R17, R18, PT ;  /* 0x0000001211129209 */ /* 0x000fe20003810000 */
[----:B------:R-:W-:Y:S01]  /*0430*/  @!P2 IMAD.U32 R17, R10, 0x10000, RZ ;  /* 0x000100000a11a824 */ /* 0x000fe200078e00ff */
[----:B------:R-:W-:-:S04]  /*0440*/  @!P2 FMNMX.FTZ R16, R19, R16, !PT ;  /* 0x000000101310a209 */ /* 0x000fc80007810000 */
[----:B------:R-:W-:Y:S02]  /*0450*/  @!P2 FMNMX.FTZ R16, R17, R16, PT ;  /* 0x000000101110a209 */ /* 0x000fe40003810000 */
[----:B------:R-:W-:Y:S02]  /*0460*/  @!P1 F2FP.BF16.F32.PACK_AB R18, RZ, R18 ;  /* 0x00000012ff12923e */ /* 0x000fe400000010ff */
[----:B------:R-:W-:Y:S01]  /*0470*/  @!P2 F2FP.BF16.F32.PACK_AB R16, RZ, R16 ;  /* 0x00000010ff10a23e */ /* 0x000fe200000010ff */
[----:B------:R-:W-:Y:S01]  /*0480*/  IMAD.U32 R5, R7, 0x10000, RZ ;  /* 0x0001000007057824 */ /* 0x000fe200078e00ff */
        /* <DEDUP_REMOVED lines=13> */
.L_x_15420:
[----:B------:R-:W-:Y:S05]  /*0560*/  BSYNC B0 ;  /* 0x0000000000007941 */ /* 0x000fea0003800000 */
.L_x_15419:
[----:B------:R-:W-:Y:S02]  /*0570*/  ISETP.GE.AND P1, PT, R13, R2, PT ;  /* 0x000000020d00720c */ /* 0x000fe40003f26270 */
[----:B------:R-:W-:-:S04]  /*0580*/  FSETP.GTU.FTZ.AND P0, PT, |R5|, +INF , PT ;  /* 0x7f8000000500780b */ /* 0x000fc80003f1c200 */
[----:B------:R-:W-:-:S07]  /*0590*/  ISETP.GE.OR P0, PT, R15, R2, P0 ;  /* 0x000000020f00720c */ /* 0x000fce0000706670 */
[----:B------:R-:W-:Y:S06]  /*05a0*/  @P1 EXIT ;  /* 0x000000000000194d */ /* 0x000fec0003800000 */
[----:B0-----:R-:W0:Y:S01]  /*05b0*/  LDC.64 R2, c[0x0][0x228] ;  /* 0x00008a00ff027b82 */ /* 0x001e220000000a00 */
[----:B------:R-:W-:Y:S02]  /*05c0*/  @!P0 IMAD.U32 R4, R11, 0x10000, RZ ;  /* 0x000100000b048824 */ /* 0x000fe400078e00ff */
[----:B------:R-:W-:Y:S02]  /*05d0*/  @!P0 IMAD.U32 R10, R10, 0x10000, RZ ;  /* 0x000100000a0a8824 */ /* 0x000fe400078e00ff */
[----:B------:R-:W-:Y:S01]  /*05e0*/  IMAD R13, R0, 0x200, R13 ;  /* 0x00000200000d7824 */ /* 0x000fe200078e020d */
[----:B------:R-:W-:-:S04]  /*05f0*/  @!P0 FMNMX.FTZ R5, R4, R5, !PT ;  /* 0x0000000504058209 */ /* 0x000fc80007810000 */
[----:B------:R-:W-:-:S04]  /*0600*/  @!P0 FMNMX.FTZ R5, R10, R5, PT ;  /* 0x000000050a058209 */ /* 0x000fc80003810000 */
[----:B------:R-:W-:-:S04]  /*0610*/  @!P0 F2FP.BF16.F32.PACK_AB R5, RZ, R5 ;  /* 0x00000005ff05823e */ /* 0x000fc800000010ff */
[----:B------:R-:W-:Y:S01]  /*0620*/  @!P0 PRMT R7, R5, 0x7610, R7 ;  /* 0x0000761005078816 */ /* 0x000fe20000000007 */
[----:B0-----:R-:W-:-:S05]  /*0630*/  IMAD.WIDE.U32 R2, R13, 0x2, R2 ;  /* 0x000000020d027825 */ /* 0x001fca00078e0002 */
[----:B------:R-:W-:Y:S01]  /*0640*/  STG.E.U16 desc[UR4][R2.64], R7 ;  /* 0x0000000702007986 */ /* 0x000fe2000c101504 */
[----:B------:R-:W-:Y:S05]  /*0650*/  EXIT ;  /* 0x000000000000794d */ /* 0x000fea0003800000 */
.L_x_15421:
        /* <DEDUP_REMOVED lines=10> */
.L_x_36287:


//--------------------- .text._ZN2at6native29vectorized_elementwise_kernelILi2EZZZNS0_17clamp_kernel_cudaERNS_18TensorIteratorBaseERKN3c106ScalarES7_ENKUlvE_clEvENKUlvE7_clEvEUlNS4_8BFloat16EE_St5arrayIPcLm2EEEEviT0_T1_ --------------------------
	.section	.text._ZN2at6native29vectorized_elementwise_kernelILi2EZZZNS0_17clamp_kernel_cudaERNS_18TensorIteratorBaseERKN3c106ScalarES7_ENKUlvE_clEvENKUlvE7_clEvEUlNS4_8BFloat16EE_St5arrayIPcLm2EEEEviT0_T1_,"ax",@progbits
	.align	128
        .global         _ZN2at6native29vectorized_elementwise_kernelILi2EZZZNS0_17clamp_kernel_cudaERNS_18TensorIteratorBaseERKN3c106ScalarES7_ENKUlvE_clEvENKUlvE7_clEvEUlNS4_8BFloat16EE_St5arrayIPcLm2EEEEviT0_T1_
        .type           _ZN2at6native29vectorized_elementwise_kernelILi2EZZZNS0_17clamp_kernel_cudaERNS_18TensorIteratorBaseERKN3c106ScalarES7_ENKUlvE_clEvENKUlvE7_clEvEUlNS4_8BFloat16EE_St5arrayIPcLm2EEEEviT0_T1_,@function
        .size           _ZN2at6native29vectorized_elementwise_kernelILi2EZZZNS0_17clamp_kernel_cudaERNS_18TensorIteratorBaseERKN3c106ScalarES7_ENKUlvE_clEvENKUlvE7_clEvEUlNS4_8BFloat16EE_St5arrayIPcLm2EEEEviT0_T1_,(.L_x_36288 - _ZN2at6native29vectorized_elementwise_kernelILi2EZZZNS0_17clamp_kernel_cudaERNS_18TensorIteratorBaseERKN3c106ScalarES7_ENKUlvE_clEvENKUlvE7_clEvEUlNS4_8BFloat16EE_St5arrayIPcLm2EEEEviT0_T1_)
        .other          _ZN2at6native29vectorized_elementwise_kernelILi2EZZZNS0_17clamp_kernel_cudaERNS_18TensorIteratorBaseERKN3c106ScalarES7_ENKUlvE_clEvENKUlvE7_clEvEUlNS4_8BFloat16EE_St5arrayIPcLm2EEEEviT0_T1_,@"STO_CUDA_ENTRY STV_DEFAULT"
_ZN2at6native29vectorized_elementwise_kernelILi2EZZZNS0_17clamp_kernel_cudaERNS_18TensorIteratorBaseERKN3c106ScalarES7_ENKUlvE_clEvENKUlvE7_clEvEUlNS4_8BFloat16EE_St5arrayIPcLm2EEEEviT0_T1_:
.text._ZN2at6native29vectorized_elementwise_kernelILi2EZZZNS0_17clamp_kernel_cudaERNS_18TensorIteratorBaseERKN3c106ScalarES7_ENKUlvE_clEvENKUlvE7_clEvEUlNS4_8BFloat16EE_St5arrayIPcLm2EEEEviT0_T1_:
[----:B------:R-:W-:Y:S01]  /*0000*/  LDC R1, c[0x0][0x28] ;  /* 0x00000a00ff017b82 */ /* 0x000fe20000000800 */
[----:B------:R-:W0:Y:S01]  /*0010*/  S2R R7, SR_CTAID.X ;  /* 0x0000000000077919 */ /* 0x000e220000002500 */
[----:B------:R-:W-:-:S06]  /*0020*/  ULDC UR4, c[0x0][0x210] ;  /* 0x0000840000047ab9 */ /* 0x000fcc0000000800 */
[----:B------:R-:W1:Y:S08]  /*0030*/  LDC.U16 R6, c[0x0][0x218] ;  /* 0x00008600ff067b82 */ /* 0x000e700000000400 */
[----:B------:R-:W2:Y:S01]  /*0040*/  LDC.U16 R0, c[0x0][0x21a] ;  /* 0x00008680ff007b82 */ /* 0x000ea20000000400 */
[----:B0-----:R-:W-:-:S05]  /*0050*/  IMAD.SHL.U32 R7, R7, 0x400, RZ ;  /* 0x0000040007077824 */ /* 0x001fca00078e00ff */
[----:B------:R-:W-:Y:S01]  /*0060*/  IADD3 R15, -R7, UR4, RZ ;  /* 0x00000004070f7c10 */ /* 0x000fe2000fffe1ff */
[----:B------:R-:W-:-:S03]  /*0070*/  ULDC.64 UR4, c[0x0][0x208] ;  /* 0x0000820000047ab9 */ /* 0x000fc60000000a00 */
[----:B------:R-:W-:-:S13]  /*0080*/  ISETP.GE.U32.AND P0, PT, R15, 0x400, PT ;  /* 0x000004000f00780c */ /* 0x000fda0003f06070 */
[----:B------:R-:W-:Y:S05]  /*0090*/  @!P0 BRA `(.L_x_15422) ;  /* 0x0000000400708947 */ /* 0x000fea0003800000 */
[----:B------:R-:W0:Y:S01]  /*00a0*/  S2R R5, SR_TID.X ;  /* 0x0000000000057919 */ /* 0x000e220000002100 */
[----:B------:R-:W3:Y:S02]  /*00b0*/  LDC.64 R2, c[0x0][0x230] ;  /* 0x00008c00ff027b82 */ /* 0x000ee40000000a00 */
[----:B---3--:R-:W-:-:S04]  /*00c0*/  IMAD.WIDE R2, R7, 0x2, R2 ;  /* 0x0000000207027825 */ /* 0x008fc800078e0202 */
[----:B0-----:R-:W-:-:S05]  /*00d0*/  IMAD.WIDE.U32 R2, R5, 0x4, R2 ;  /* 0x0000000405027825 */ /* 0x001fca00078e0002 */
[----:B------:R-:W3:Y:S04]  /*00e0*/  LDG.E R9, desc[UR4][R2.64+0x200] ;  /* 0x0002000402097981 */ /* 0x000ee8000c1e1900 */
[----:B------:R-:W4:Y:S04]  /*00f0*/  LDG.E R11, desc[UR4][R2.64] ;  /* 0x00000004020b7981 */ /* 0x000f28000c1e1900 */
[----:B------:R-:W5:Y:S04]  /*0100*/  LDG.E R12, desc[UR4][R2.64+0x600] ;  /* 0x00060004020c7981 */ /* 0x000f68000c1e1900 */
[----:B------:R0:W5:Y:S01]  /*0110*/  LDG.E R10, desc[UR4][R2.64+0x400] ;  /* 0x00040004020a7981 */ /* 0x000162000c1e1900 */
[----:B---3--:R-:W-:-:S05]  /*0120*/  PRMT R4, R9, 0x7610, R4 ;  /* 0x0000761009047816 */ /* 0x008fca0000000004 */
[----:B------:R-:W-:Y:S01]  /*0130*/  IMAD.U32 R14, R4, 0x10000, RZ ;  /* 0x00010000040e7824 */ /* 0x000fe200078e00ff */
[----:B------:R-:W-:Y:S01]  /*0140*/  PRMT R9, R9, 0x7632, R9 ;  /* 0x0000763209097816 */ /* 0x000fe20000000009 */
[----:B----4-:R-:W-:-:S03]  /*0150*/  IMAD.U32 R8, R11, 0x10000, RZ ;  /* 0x000100000b087824 */ /* 0x010fc600078e00ff */
[----:B------:R-:W-:Y:S01]  /*0160*/  FSETP.GTU.FTZ.AND P3, PT, |R14|, +INF , PT ;  /* 0x7f8000000e00780b */ /* 0x000fe20003f7c200 */
[----:B------:R-:W-:Y:S01]  /*0170*/  IMAD.U32 R16, R9, 0x10000, RZ ;  /* 0x0001000009107824 */ /* 0x000fe200078e00ff */
[----:B------:R-:W-:Y:S02]  /*0180*/  FSETP.GTU.FTZ.AND P1, PT, |R8|, +INF , PT ;  /* 0x7f8000000800780b */ /* 0x000fe40003f3c200 */
[----:B------:R-:W-:Y:S02]  /*0190*/  PRMT R8, R11, 0x7632, R8 ;  /* 0x000076320b087816 */ /* 0x000fe40000000008 */
[----:B------:R-:W-:-:S03]  /*01a0*/  FSETP.GTU.FTZ.AND P2, PT, |R16|, +INF , PT ;  /* 0x7f8000001000780b */ /* 0x000fc60003f5c200 */
[----:B------:R-:W-:-:S04]  /*01b0*/  IMAD.U32 R13, R8, 0x10000, RZ ;  /* 0x00010000080d7824 */ /* 0x000fc800078e00ff */
[----:B-1----:R-:W-:Y:S01]  /*01c0*/  @!P3 IMAD.U32 R15, R6, 0x10000, RZ ;  /* 0x00010000060fb824 */ /* 0x002fe200078e00ff */
[----:B------:R-:W-:-:S04]  /*01d0*/  FSETP.GTU.FTZ.AND P0, PT, |R13|, +INF , PT ;  /* 0x7f8000000d00780b */ /* 0x000fc80003f1c200 */
[----:B------:R-:W-:Y:S01]  /*01e0*/  @!P3 FMNMX.FTZ R14, R15, R14, !PT ;  /* 0x0000000e0f0eb209 */ /* 0x000fe20007810000 */
[----:B--2---:R-:W-:Y:S02]  /*01f0*/  @!P3 IMAD.U32 R15, R0, 0x10000, RZ ;  /* 0x00010000000fb824 */ /* 0x004fe400078e00ff */
[C---:B------:R-:W-:Y:S02]  /*0200*/  @!P2 IMAD.U32 R19, R6.reuse, 0x10000, RZ ;  /* 0x000100000613a824 */ /* 0x040fe400078e00ff */
[----:B0-----:R-:W-:Y:S01]  /*0210*/  @!P1 IMAD.U32 R2, R11, 0x10000, RZ ;  /* 0x000100000b029824 */ /* 0x001fe200078e00ff */
[----:B------:R-:W-:Y:S01]  /*0220*/  @!P3 FMNMX.FTZ R15, R15, R14, PT ;  /* 0x0000000e0f0fb209 */ /* 0x000fe20003810000 */
[----:B------:R-:W-:Y:S01]  /*0230*/  @!P1 IMAD.U32 R3, R6, 0x10000, RZ ;  /* 0x0001000006039824 */ /* 0x000fe200078e00ff */
[----:B------:R-:W-:Y:S02]  /*0240*/  @!P2 FMNMX.FTZ R19, R19, R16, !PT ;  /* 0x000000101313a209 */ /* 0x000fe40007810000 */
[----:B------:R-:W-:Y:S01]  /*0250*/  @!P3 F2FP.BF16.F32.PACK_AB R17, RZ, R15 ;  /* 0x0000000fff11b23e */ /* 0x000fe200000010ff */
[----:B------:R-:W-:Y:S01]  /*0260*/  @!P1 IMAD.U32 R15, R0, 0x10000, RZ ;  /* 0x00010000000f9824 */ /* 0x000fe200078e00ff */
[----:B------:R-:W-:Y:S01]  /*0270*/  @!P1 FMNMX.FTZ R14, R2, R3, !PT ;  /* 0x00000003020e9209 */ /* 0x000fe20007810000 */
[----:B------:R-:W-:Y:S01]  /*0280*/  @!P0 IMAD.U32 R16, R6, 0x10000, RZ ;  /* 0x0001000006108824 */ /* 0x000fe200078e00ff */
[----:B------:R-:W0:Y:S01]  /*0290*/  LDC.64 R2, c[0x0][0x228] ;  /* 0x00008a00ff027b82 */ /* 0x000e220000000a00 */
[----:B------:R-:W-:Y:S01]  /*02a0*/  @!P2 IMAD.U32 R18, R0, 0x10000, RZ ;  /* 0x000100000012a824 */ /* 0x000fe200078e00ff */
[----:B------:R-:W-:-:S02]  /*02b0*/  @!P1 FMNMX.FTZ R20, R14, R15, PT ;  /* 0x0000000f0e149209 */ /* 0x000fc40003810000 */
[----:B------:R-:W-:Y:S02]  /*02c0*/  @!P0 FMNMX.FTZ R21, R16, R13, !PT ;  /* 0x0000000d10158209 */ /* 0x000fe40007810000 */
[----:B-----5:R-:W-:Y:S02]  /*02d0*/  PRMT R15, R12, 0x7610, R15 ;  /* 0x000076100c0f7816 */ /* 0x020fe4000000000f */
[----:B------:R-:W-:Y:S02]  /*02e0*/  PRMT R13, R10, 0x7610, R13 ;  /* 0x000076100a0d7816 */ /* 0x000fe4000000000d */
[----:B------:R-:W-:Y:S02]  /*02f0*/  PRMT R12, R12, 0x7632, R12 ;  /* 0x000076320c0c7816 */ /* 0x000fe4000000000c */
[----:B------:R-:W-:Y:S01]  /*0300*/  PRMT R10, R10, 0x7632, R10 ;  /* 0x000076320a0a7816 */ /* 0x000fe2000000000a */
[----:B------:R-:W-:Y:S01]  /*0310*/  IMAD.U32 R16, R15, 0x10000, RZ ;  /* 0x000100000f107824 */ /* 0x000fe200078e00ff */
[----:B------:R-:W-:Y:S01]  /*0320*/  @!P2 FMNMX.FTZ R19, R18, R19, PT ;  /* 0x000000131213a209 */ /* 0x000fe20003810000 */
[----:B------:R-:W-:Y:S01]  /*0330*/  IMAD.U32 R18, R13, 0x10000, RZ ;  /* 0x000100000d127824 */ /* 0x000fe200078e00ff */
[----:B------:R-:W-:Y:S01]  /*0340*/  @!P3 PRMT R4, R17, 0x7610, R4 ;  /* 0x000076101104b816 */ /* 0x000fe20000000004 */
[----:B------:R-:W-:-:S02]  /*0350*/  IMAD.U32 R14, R12, 0x10000, RZ ;  /* 0x000100000c0e7824 */ /* 0x000fc400078e00ff */
[----:B------:R-:W-:Y:S01]  /*0360*/  IMAD.U32 R17, R10, 0x10000, RZ ;  /* 0x000100000a117824 */ /* 0x000fe200078e00ff */
[----:B------:R-:W-:Y:S01]  /*0370*/  FSETP.GTU.FTZ.AND P3, PT, |R18|, +INF , PT ;  /* 0x7f8000001200780b */ /* 0x000fe20003f7c200 */
[----:B------:R-:W-:Y:S01]  /*0380*/  @!P0 IMAD.U32 R22, R0, 0x10000, RZ ;  /* 0x0001000000168824 */ /* 0x000fe200078e00ff */
[----:B------:R-:W-:Y:S02]  /*0390*/  FSETP.GTU.FTZ.AND P5, PT, |R16|, +INF , PT ;  /* 0x7f8000001000780b */ /* 0x000fe40003fbc200 */
[----:B------:R-:W-:Y:S02]  /*03a0*/  FSETP.GTU.FTZ.AND P6, PT, |R14|, +INF , PT ;  /* 0x7f8000000e00780b */ /* 0x000fe40003fdc200 */
[----:B------:R-:W-:Y:S02]  /*03b0*/  FSETP.GTU.FTZ.AND P4, PT, |R17|, +INF , PT ;  /* 0x7f8000001100780b */ /* 0x000fe40003f9c200 */
[----:B------:R-:W-:Y:S02]  /*03c0*/  @!P0 FMNMX.FTZ R21, R22, R21, PT ;  /* 0x0000001516158209 */ /* 0x000fe40003810000 */
[----:B------:R-:W-:-:S02]  /*03d0*/  @!P2 F2FP.BF16.F32.PACK_AB R19, RZ, R19 ;  /* 0x00000013ff13a23e */ /* 0x000fc400000010ff */
[----:B------:R-:W-:Y:S02]  /*03e0*/  @!P0 F2FP.BF16.F32.PACK_AB R21, RZ, R21 ;  /* 0x00000015ff15823e */ /* 0x000fe400000010ff */
[----:B------:R-:W-:Y:S01]  /*03f0*/  @!P1 F2FP.BF16.F32.PACK_AB R20, RZ, R20 ;  /* 0x00000014ff14923e */ /* 0x000fe200000010ff */
[----:B0-----:R-:W-:Y:S01]  /*0400*/  IMAD.WIDE.U32 R2, R7, 0x2, R2 ;  /* 0x0000000207027825 */ /* 0x001fe200078e0002 */
[----:B------:R-:W-:Y:S02]  /*0410*/  @!P2 PRMT R9, R19, 0x7610, R9 ;  /* 0x000076101309a816 */ /* 0x000fe40000000009 */
[----:B------:R-:W-:Y:S01]  /*0420*/  @!P0 PRMT R8, R21, 0x7610, R8 ;  /* 0x0000761015088816 */ /* 0x000fe20000000008 */
[----:B------:R-:W-:Y:S01]  /*0430*/  @!P3 IMAD.U32 R7, R6, 0x10000, RZ ;  /* 0x000100000607b824 */ /* 0x000fe200078e00ff */
[----:B------:R-:W-:Y:S01]  /*0440*/  @!P1 PRMT R11, R20, 0x7610, R11 ;  /* 0x00007610140b9816 */ /* 0x000fe2000000000b */
[C---:B------:R-:W-:Y:S02]  /*0450*/  @!P5 IMAD.U32 R19, R6.reuse, 0x10000, RZ ;  /* 0x000100000613d824 */ /* 0x040fe400078e00ff */
[----:B------:R-:W-:-:S02]  /*0460*/  @!P6 IMAD.U32 R21, R6, 0x10000, RZ ;  /* 0x000100000615e824 */ /* 0x000fc400078e00ff */
[----:B------:R-:W-:Y:S01]  /*0470*/  @!P4 IMAD.U32 R20, R6, 0x10000, RZ ;  /* 0x000100000614c824 */ /* 0x000fe200078e00ff */
[----:B------:R-:W-:Y:S01]  /*0480*/  @!P3 FMNMX.FTZ R18, R7, R18, !PT ;  /* 0x000000120712b209 */ /* 0x000fe20007810000 */
[C---:B------:R-:W-:Y:S01]  /*0490*/  @!P3 IMAD.U32 R7, R0.reuse, 0x10000, RZ ;  /* 0x000100000007b824 */ /* 0x040fe200078e00ff */
[----:B------:R-:W-:Y:S01]  /*04a0*/  @!P5 FMNMX.FTZ R16, R19, R16, !PT ;  /* 0x000000101310d209 */ /* 0x000fe20007810000 */
[C---:B------:R-:W-:Y:S01]  /*04b0*/  @!P4 IMAD.U32 R6, R0.reuse, 0x10000, RZ ;  /* 0x000100000006c824 */ /* 0x040fe200078e00ff */
[----:B------:R-:W-:Y:S01]  /*04c0*/  @!P6 FMNMX.FTZ R14, R21, R14, !PT ;  /* 0x0000000e150ee209 */ /* 0x000fe20007810000 */
[----:B------:R-:W-:Y:S01]  /*04d0*/  @!P5 IMAD.U32 R19, R0, 0x10000, RZ ;  /* 0x000100000013d824 */ /* 0x000fe200078e00ff */
[----:B------:R-:W-:Y:S01]  /*04e0*/  @!P4 FMNMX.FTZ R17, R20, R17, !PT ;  /* 0x000000111411c209 */ /* 0x000fe20007810000 */
[----:B------:R-:W-:Y:S01]  /*04f0*/  @!P6 IMAD.U32 R21, R0, 0x10000, RZ ;  /* 0x000100000015e824 */ /* 0x000fe200078e00ff */
[----:B------:R-:W-:Y:S02]  /*0500*/  @!P3 FMNMX.FTZ R18, R7, R18, PT ;  /* 0x000000120712b209 */ /* 0x000fe40003810000 */
        /* <DEDUP_REMOVED lines=11> */
[----:B------:R-:W-:Y:S01]  /*05c0*/  IMAD.WIDE R2, R5, 0x4, R2 ;  /* 0x0000000405027825 */ /* 0x000fe200078e0202 */
        /* <DEDUP_REMOVED lines=9> */
.L_x_15422:
[----:B------:R-:W0:Y:S01]  /*0660*/  S2R R16, SR_TID.X ;  /* 0x0000000000107919 */ /* 0x000e220000002100 */
[----:B------:R-:W-:Y:S01]  /*0670*/  BSSY B0, `(.L_x_15423) ;  /* 0x0000016000007945 */ /* 0x000fe20003800000 */
[----:B------:R-:W-:Y:S02]  /*0680*/  PRMT R14, RZ, 0x7610, R14 ;  /* 0x00007610ff0e7816 */ /* 0x000fe4000000000e */
[----:B------:R-:W-:Y:S02]  /*0690*/  PRMT R13, RZ, 0x7610, R13 ;  /* 0x00007610ff0d7816 */ /* 0x000fe4000000000d */
[----:B0-----:R-:W-:Y:S01]  /*06a0*/  ISETP.GE.AND P6, PT, R16, R15, PT ;  /* 0x0000000f1000720c */ /* 0x001fe20003fc6270 */
[----:B------:R-:W-:-:S12]  /*06b0*/  IMAD.MOV.U32 R18, RZ, RZ, R16 ;  /* 0x000000ffff127224 */ /* 0x000fd800078e0010 */
[----:B------:R-:W-:Y:S01]  /*06c0*/  @!P6 VIADD R18, R16, 0x80 ;  /* 0x000000801012e836 */ /* 0x000fe20000000000 */
[----:B------:R-:W0:Y:S04]  /*06d0*/  @!P6 LDC.64 R2, c[0x0][0x230] ;  /* 0x00008c00ff02eb82 */ /* 0x000e280000000a00 */
[----:B------:R-:W-:-:S13]  /*06e0*/  ISETP.GE.AND P0, PT, R18, R15, PT ;  /* 0x0000000f1200720c */ /* 0x000fda0003f06270 */
[----:B------:R-:W-:Y:S02]  /*06f0*/  @!P0 IMAD.IADD R17, R7, 0x1, R18 ;  /* 0x0000000107118824 */ /* 0x000fe400078e0212 */
[----:B------:R-:W-:-:S05]  /*0700*/  @!P0 VIADD R18, R18, 0x80 ;  /* 0x0000008012128836 */ /* 0x000fca0000000000 */
[----:B------:R-:W-:-:S13]  /*0710*/  ISETP.GE.AND P1, PT, R18, R15, PT ;  /* 0x0000000f1200720c */ /* 0x000fda0003f26270 */
[----:B------:R-:W-:Y:S05]  /*0720*/  @P1 BRA `(.L_x_15424) ;  /* 0x0000000000281947 */ /* 0x000fea0003800000 */
[----:B------:R-:W3:Y:S01]  /*0730*/  LDC.64 R4, c[0x0][0x230] ;  /* 0x00008c00ff047b82 */ /* 0x000ee20000000a00 */
[----:B------:R-:W-:Y:S02]  /*0740*/  IMAD.IADD R9, R7, 0x1, R18 ;  /* 0x0000000107097824 */ /* 0x000fe400078e0212 */
[----:B------:R-:W-:-:S05]  /*0750*/  VIADD R18, R18, 0x80 ;  /* 0x0000008012127836 */ /* 0x000fca0000000000 */
[----:B------:R-:W-:-:S13]  /*0760*/  ISETP.GE.AND P1, PT, R18, R15, PT ;  /* 0x0000000f1200720c */ /* 0x000fda0003f26270 */
[----:B------:R-:W-:Y:S02]  /*0770*/  @!P1 IMAD.IADD R11, R7, 0x1, R18 ;  /* 0x00000001070b9824 */ /* 0x000fe400078e0212 */
[----:B---3--:R-:W-:-:S04]  /*0780*/  IMAD.WIDE.U32 R8, R9, 0x2, R4 ;  /* 0x0000000209087825 */ /* 0x008fc800078e0004 */
[----:B------:R-:W-:Y:S01]  /*0790*/  @!P1 IMAD.WIDE.U32 R4, R11, 0x2, R4 ;  /* 0x000000020b049825 */ /* 0x000fe200078e0004 */
[----:B------:R3:W5:Y:S04]  /*07a0*/  LDG.E.U16 R13, desc[UR4][R8.64] ;  /* 0x00000004080d7981 */ /* 0x000768000c1e1500 */
[----:B------:R3:W5:Y:S01]  /*07b0*/  @!P1 LDG.E.U16 R14, desc[UR4][R4.64] ;  /* 0x00000004040e9981 */ /* 0x000762000c1e1500 */
[----:B------:R-:W-:-:S07]  /*07c0*/  @!P1 VIADD R18, R18, 0x80 ;  /* 0x0000008012129836 */ /* 0x000fce0000000000 */
.L_x_15424:
[----:B------:R-:W-:Y:S05]  /*07d0*/  BSYNC B0 ;  /* 0x0000000000007941 */ /* 0x000fea0003800000 */
.L_x_15423:
[----:B------:R-:W-:Y:S01]  /*07e0*/  ISETP.GE.AND P1, PT, R18, R15, PT ;  /* 0x0000000f1200720c */ /* 0x000fe20003f26270 */
[----:B------:R-:W-:Y:S01]  /*07f0*/  BSSY B0, `(.L_x_15425) ;  /* 0x000000e000007945 */ /* 0x000fe20003800000 */
[----:B------:R-:W-:Y:S02]  /*0800*/  PRMT R12, RZ, 0x7610, R12 ;  /* 0x00007610ff0c7816 */ /* 0x000fe4000000000c */
[----:B------:R-:W-:-:S09]  /*0810*/  PRMT R11, RZ, 0x7610, R11 ;  /* 0x00007610ff0b7816 */ /* 0x000fd2000000000b */
[----:B------:R-:W-:Y:S05]  /*0820*/  @P1 BRA `(.L_x_15426) ;  /* 0x0000000000281947 */ /* 0x000fea0003800000 */
[----:B---3--:R-:W3:Y:S01]  /*0830*/  LDC.64 R4, c[0x0][0x230] ;  /* 0x00008c00ff047b82 */ /* 0x008ee20000000a00 */
[----:B------:R-:W-:Y:S02]  /*0840*/  IMAD.IADD R9, R7, 0x1, R18 ;  /* 0x0000000107097824 */ /* 0x000fe400078e0212 */
[----:B------:R-:W-:-:S05]  /*0850*/  VIADD R18, R18, 0x80 ;  /* 0x0000008012127836 */ /* 0x000fca0000000000 */
[----:B------:R-:W-:-:S13]  /*0860*/  ISETP.GE.AND P1, PT, R18, R15, PT ;  /* 0x0000000f1200720c */ /* 0x000fda0003f26270 */
[----:B------:R-:W-:Y:S02]  /*0870*/  @!P1 IMAD.IADD R11, R7, 0x1, R18 ;  /* 0x00000001070b9824 */ /* 0x000fe400078e0212 */
[----:B---3--:R-:W-:-:S04]  /*0880*/  IMAD.WIDE.U32 R8, R9, 0x2, R4 ;  /* 0x0000000209087825 */ /* 0x008fc800078e0004 */
[----:B------:R-:W-:Y:S02]  /*0890*/  @!P1 IMAD.WIDE.U32 R4, R11, 0x2, R4 ;  /* 0x000000020b049825 */ /* 0x000fe400078e0004 */
[----:B------:R4:W5:Y:S04]  /*08a0*/  LDG.E.U16 R11, desc[UR4][R8.64] ;  /* 0x00000004080b7981 */ /* 0x000968000c1e1500 */
[----:B------:R4:W5:Y:S01]  /*08b0*/  @!P1 LDG.E.U16 R12, desc[UR4][R4.64] ;  /* 0x00000004040c9981 */ /* 0x000962000c1e1500 */
[----:B------:R-:W-:-:S07]  /*08c0*/  @!P1 VIADD R18, R18, 0x80 ;  /* 0x0000008012129836 */ /* 0x000fce0000000000 */
.L_x_15426:
[----:B------:R-:W-:Y:S05]  /*08d0*/  BSYNC B0 ;  /* 0x0000000000007941 */ /* 0x000fea0003800000 */
.L_x_15425:
[----:B------:R-:W-:Y:S01]  /*08e0*/  ISETP.GE.AND P2, PT, R18, R15, PT ;  /* 0x0000000f1200720c */ /* 0x000fe20003f46270 */
[----:B------:R-:W-:Y:S01]  /*08f0*/  @!P6 IMAD.IADD R21, R7, 0x1, R16 ;  /* 0x000000010715e824 */ /* 0x000fe200078e0210 */
[----:B------:R-:W-:-:S03]  /*0900*/  PRMT R10, RZ, 0x7610, R10 ;  /* 0x00007610ff0a7816 */ /* 0x000fc6000000000a */
[----:B0-----:R-:W-:Y:S02]  /*0910*/  @!P6 IMAD.WIDE.U32 R20, R21, 0x2, R2 ;  /* 0x000000021514e825 */ /* 0x001fe400078e0002 */
[----:B------:R-:W0:Y:S03]  /*0920*/  @!P0 LDC.64 R2, c[0x0][0x230] ;  /* 0x00008c00ff028b82 */ /* 0x000e260000000a00 */
[----:B------:R1:W2:Y:S03]  /*0930*/  @!P6 LDG.E.U16 R10, desc[UR4][R20.64] ;  /* 0x00000004140ae981 */ /* 0x0002a6000c1e1500 */
[----:B------:R-:W-:Y:S02]  /*0940*/  @!P2 IMAD.IADD R23, R7, 0x1, R18 ;  /* 0x000000010717a824 */ /* 0x000fe400078e0212 */
[----:B------:R-:W-:Y:S01]  /*0950*/  @!P2 VIADD R18, R18, 0x80 ;  /* 0x000000801212a836 */ /* 0x000fe20000000000 */
[----:B---34-:R-:W3:Y:S04]  /*0960*/  @!P2 LDC.64 R8, c[0x0][0x230] ;  /* 0x00008c00ff08ab82 */ /* 0x018ee80000000a00 */
[----:B------:R-:W-:-:S13]  /*0970*/  ISETP.GE.AND P1, PT, R18, R15, PT ;  /* 0x0000000f1200720c */ /* 0x000fda0003f26270 */
[----:B------:R-:W4:Y:S01]  /*0980*/  @!P1 LDC.64 R4, c[0x0][0x230] ;  /* 0x00008c00ff049b82 */ /* 0x000f220000000a00 */
[----:B------:R-:W-:Y:S02]  /*0990*/  @!P1 IMAD.IADD R19, R7, 0x1, R18 ;  /* 0x0000000107139824 */ /* 0x000fe400078e0212 */
[----:B0-----:R-:W-:Y:S01]  /*09a0*/  @!P0 IMAD.WIDE.U32 R2, R17, 0x2, R2 ;  /* 0x0000000211028825 */ /* 0x001fe200078e0002 */
[----:B------:R-:W-:Y:S02]  /*09b0*/  PRMT R17, RZ, 0x7610, R17 ;  /* 0x00007610ff117816 */ /* 0x000fe40000000011 */
[----:B------:R-:W-:Y:S01]  /*09c0*/  PRMT R18, RZ, 0x7610, R18 ;  /* 0x00007610ff127816 */ /* 0x000fe20000000012 */
[----:B---3--:R-:W-:-:S03]  /*09d0*/  @!P2 IMAD.WIDE.U32 R8, R23, 0x2, R8 ;  /* 0x000000021708a825 */ /* 0x008fc600078e0008 */
[----:B------:R-:W3:Y:S04]  /*09e0*/  @!P0 LDG.E.U16 R17, desc[UR4][R2.64] ;  /* 0x0000000402118981 */ /* 0x000ee8000c1e1500 */
[----:B------:R-:W3:Y:S01]  /*09f0*/  @!P2 LDG.E.U16 R18, desc[UR4][R8.64] ;  /* 0x000000040812a981 */ /* 0x000ee2000c1e1500 */
[----:B----4-:R-:W-:Y:S01]  /*0a00*/  @!P1 IMAD.WIDE.U32 R4, R19, 0x2, R4 ;  /* 0x0000000213049825 */ /* 0x010fe200078e0004 */
[----:B------:R-:W-:-:S06]  /*0a10*/  PRMT R19, RZ, 0x7610, R19 ;  /* 0x00007610ff137816 */ /* 0x000fcc0000000013 */
[----:B------:R0:W4:Y:S01]  /*0a20*/  @!P1 LDG.E.U16 R19, desc[UR4][R4.64] ;  /* 0x0000000404139981 */ /* 0x000122000c1e1500 */
[----:B-1----:R-:W-:Y:S02]  /*0a30*/  IMAD.MOV.U32 R20, RZ, RZ, R16 ;  /* 0x000000ffff147224 */ /* 0x002fe400078e0010 */
[----:B-----5:R-:W-:Y:S02]  /*0a40*/  IMAD.U32 R23, R13, 0x10000, RZ ;  /* 0x000100000d177824 */ /* 0x020fe400078e00ff */
[----:B------:R-:W-:Y:S02]  /*0a50*/  IMAD.U32 R25, R14, 0x10000, RZ ;  /* 0x000100000e197824 */ /* 0x000fe400078e00ff */
[C---:B------:R-:W-:Y:S01]  /*0a60*/  VIADD R22, R20.reuse, 0x100 ;  /* 0x0000010014167836 */ /* 0x040fe20000000000 */
[----:B------:R-:W-:Y:S01]  /*0a70*/  FSETP.GTU.FTZ.AND P3, PT, |R23|, +INF , PT ;  /* 0x7f8000001700780b */ /* 0x000fe20003f7c200 */
[----:B------:R-:W-:Y:S01]  /*0a80*/  VIADD R24, R20, 0x180 ;  /* 0x0000018014187836 */ /* 0x000fe20000000000 */
[----:B------:R-:W-:-:S02]  /*0a90*/  FSETP.GTU.FTZ.AND P4, PT, |R25|, +INF , PT ;  /* 0x7f8000001900780b */ /* 0x000fc40003f9c200 */
[-C--:B------:R-:W-:Y:S02]  /*0aa0*/  ISETP.GE.OR P3, PT, R22, R15.reuse, P3 ;  /* 0x0000000f1600720c */ /* 0x080fe40001f66670 */
[----:B------:R-:W-:Y:S01]  /*0ab0*/  ISETP.GE.OR P4, PT, R24, R15, P4 ;  /* 0x0000000f1800720c */ /* 0x000fe20002786670 */
[----:B------:R-:W-:Y:S02]  /*0ac0*/  IMAD.U32 R21, R11, 0x10000, RZ ;  /* 0x000100000b157824 */ /* 0x000fe400078e00ff */
[----:B0-----:R-:W-:-:S03]  /*0ad0*/  VIADD R4, R20, 0x200 ;  /* 0x0000020014047836 */ /* 0x001fc60000000000 */
[----:B------:R-:W-:-:S04]  /*0ae0*/  FSETP.GTU.FTZ.AND P2, PT, |R21|, +INF , PT ;  /* 0x7f8000001500780b */ /* 0x000fc80003f5c200 */
[----:B------:R-:W-:Y:S01]  /*0af0*/  ISETP.GE.OR P2, PT, R4, R15, P2 ;  /* 0x0000000f0400720c */ /* 0x000fe20001746670 */
[C---:B------:R-:W-:Y:S02]  /*0b00*/  @!P3 IMAD.U32 R8, R6.reuse, 0x10000, RZ ;  /* 0x000100000608b824 */ /* 0x040fe400078e00ff */
[----:B------:R-:W-:Y:S02]  /*0b10*/  @!P4 IMAD.U32 R22, R6, 0x10000, RZ ;  /* 0x000100000616c824 */ /* 0x000fe400078e00ff */
[----:B------:R-:W-:Y:S01]  /*0b20*/  IMAD.U32 R4, R12, 0x10000, RZ ;  /* 0x000100000c047824 */ /* 0x000fe200078e00ff */
[----:B------:R-:W-:Y:S01]  /*0b30*/  @!P3 FMNMX.FTZ R23, R23, R8, !PT ;  /* 0x000000081717b209 */ /* 0x000fe20007810000 */
[----:B------:R-:W-:Y:S01]  /*0b40*/  VIADD R8, R20, 0x280 ;  /* 0x0000028014087836 */ /* 0x000fe20000000000 */
[----:B------:R-:W-:Y:S01]  /*0b50*/  @!P4 FMNMX.FTZ R25, R25, R22, !PT ;  /* 0x000000161919c209 */ /* 0x000fe20007810000 */
[----:B--2---:R-:W-:Y:S01]  /*0b60*/  @!P3 IMAD.U32 R22, R0, 0x10000, RZ ;  /* 0x000100000016b824 */ /* 0x004fe200078e00ff */
[----:B------:R-:W-:Y:S01]  /*0b70*/  FSETP.GTU.FTZ.AND P0, PT, |R4|, +INF , PT ;  /* 0x7f8000000400780b */ /* 0x000fe20003f1c200 */
[----:B------:R-:W-:-:S03]  /*0b80*/  @!P4 IMAD.U32 R24, R0, 0x10000, RZ ;  /* 0x000100000018c824 */ /* 0x000fc600078e00ff */
[----:B------:R-:W-:Y:S01]  /*0b90*/  ISETP.GE.OR P0, PT, R8, R15, P0 ;  /* 0x0000000f0800720c */ /* 0x000fe20000706670 */
[----:B------:R-:W-:Y:S01]  /*0ba0*/  @!P2 IMAD.U32 R8, R6, 0x10000, RZ ;  /* 0x000100000608a824 */ /* 0x000fe200078e00ff */
[----:B------:R-:W-:Y:S02]  /*0bb0*/  @!P3 FMNMX.FTZ R23, R23, R22, PT ;  /* 0x000000161717b209 */ /* 0x000fe40003810000 */
[----:B------:R-:W-:Y:S02]  /*0bc0*/  @!P4 FMNMX.FTZ R25, R25, R24, PT ;  /* 0x000000181919c209 */ /* 0x000fe40003810000 */
[----:B------:R-:W-:Y:S02]  /*0bd0*/  @!P2 FMNMX.FTZ R21, R21, R8, !PT ;  /* 0x000000081515a209 */ /* 0x000fe40007810000 */
[----:B------:R-:W-:Y:S02]  /*0be0*/  @!P4 F2FP.BF16.F32.PACK_AB R25, RZ, R25 ;  /* 0x00000019ff19c23e */ /* 0x000fe400000010ff */
[----:B------:R-:W-:Y:S01]  /*0bf0*/  @!P3 F2FP.BF16.F32.PACK_AB R23, RZ, R23 ;  /* 0x00000017ff17b23e */ /* 0x000fe200000010ff */
[C---:B------:R-:W-:Y:S01]  /*0c00*/  VIADD R24, R20.reuse, 0x80 ;  /* 0x0000008014187836 */ /* 0x040fe20000000000 */
[----:B------:R-:W-:Y:S01]  /*0c10*/  @!P4 PRMT R14, R25, 0x7610, R14 ;  /* 0x00007610190ec816 */ /* 0x000fe2000000000e */
[C---:B------:R-:W-:Y:S01]  /*0c20*/  VIADD R26, R20.reuse, 0x300 ;  /* 0x00000300141a7836 */ /* 0x040fe20000000000 */
[----:B------:R-:W-:Y:S01]  /*0c30*/  @!P3 PRMT R13, R23, 0x7610, R13 ;  /* 0x00007610170db816 */ /* 0x000fe2000000000d */
[----:B------:R-:W-:-:S02]  /*0c40*/  VIADD R28, R20, 0x380 ;  /* 0x00000380141c7836 */ /* 0x000fc40000000000 */
[----:B------:R-:W-:Y:S02]  /*0c50*/  @!P6 IMAD.IADD R25, R7, 0x1, R16 ;  /* 0x000000010719e824 */ /* 0x000fe400078e0210 */
[----:B------:R-:W-:Y:S02]  /*0c60*/  @!P6 VIADD R20, R16, 0x80 ;  /* 0x000000801014e836 */ /* 0x000fe40000000000 */
[----:B------:R-:W-:-:S05]  /*0c70*/  @!P0 IMAD.U32 R23, R6, 0x10000, RZ ;  /* 0x0001000006178824 */ /* 0x000fca00078e00ff */
[----:B------:R-:W-:Y:S01]  /*0c80*/  @!P0 FMNMX.FTZ R4, R4, R23, !PT ;  /* 0x0000001704048209 */ /* 0x000fe20007810000 */
[----:B------:R-:W-:Y:S01]  /*0c90*/  @!P0 IMAD.U32 R23, R0, 0x10000, RZ ;  /* 0x0001000000178824 */ /* 0x000fe200078e00ff */
[----:B------:R-:W-:Y:S04]  /*0ca0*/  BSSY B0, `(.L_x_15427) ;  /* 0x000005b000007945 */ /* 0x000fe80003800000 */
[----:B------:R-:W-:Y:S01]  /*0cb0*/  @!P0 FMNMX.FTZ R4, R4, R23, PT ;  /* 0x0000001704048209 */ /* 0x000fe20003810000 */
[----:B------:R-:W-:Y:S03]  /*0cc0*/  BSSY B1, `(.L_x_15428) ;  /* 0x0000052000017945 */ /* 0x000fe60003800000 */
[----:B------:R-:W-:-:S04]  /*0cd0*/  @!P0 F2FP.BF16.F32.PACK_AB R4, RZ, R4 ;  /* 0x00000004ff04823e */ /* 0x000fc800000010ff */
[----:B------:R-:W-:Y:S01]  /*0ce0*/  @!P0 PRMT R12, R4, 0x7610, R12 ;  /* 0x00007610040c8816 */ /* 0x000fe2000000000c */
[----:B------:R-:W-:-:S05]  /*0cf0*/  IMAD.U32 R2, R10, 0x10000, RZ ;  /* 0x000100000a027824 */ /* 0x000fca00078e00ff */
[----:B------:R-:W-:-:S04]  /*0d00*/  FSETP.GTU.FTZ.AND P1, PT, |R2|, +INF , PT ;  /* 0x7f8000000200780b */ /* 0x000fc80003f3c200 */
[----:B------:R-:W-:-:S13]  /*0d10*/  ISETP.GE.OR P1, PT, R16, R15, P1 ;  /* 0x0000000f1000720c */ /* 0x000fda0000f26670 */
[----:B------:R-:W-:Y:S02]  /*0d20*/  @!P1 IMAD.U32 R5, R6, 0x10000, RZ ;  /* 0x0001000006059824 */ /* 0x000fe400078e00ff */
[----:B------:R-:W-:-:S03]  /*0d30*/  @!P1 IMAD.U32 R22, R0, 0x10000, RZ ;  /* 0x0001000000169824 */ /* 0x000fc600078e00ff */
[----:B------:R-:W-:Y:S02]  /*0d40*/  @!P1 FMNMX.FTZ R5, R2, R5, !PT ;  /* 0x0000000502059209 */ /* 0x000fe40007810000 */
[----:B------:R-:W0:Y:S02]  /*0d50*/  @!P6 LDC.64 R2, c[0x0][0x228] ;  /* 0x00008a00ff02eb82 */ /* 0x000e240000000a00 */
[----:B------:R-:W-:Y:S01]  /*0d60*/  @!P1 FMNMX.FTZ R22, R5, R22, PT ;  /* 0x0000001605169209 */ /* 0x000fe20003810000 */
[----:B---3--:R-:W-:Y:S02]  /*0d70*/  IMAD.U32 R9, R17, 0x10000, RZ ;  /* 0x0001000011097824 */ /* 0x008fe400078e00ff */
[----:B------:R-:W-:-:S03]  /*0d80*/  IMAD.U32 R5, R18, 0x10000, RZ ;  /* 0x0001000012057824 */ /* 0x000fc600078e00ff */
[----:B------:R-:W-:Y:S02]  /*0d90*/  FSETP.GTU.FTZ.AND P4, PT, |R9|, +INF , PT ;  /* 0x7f8000000900780b */ /* 0x000fe40003f9c200 */
[----:B------:R-:W-:Y:S02]  /*0da0*/  FSETP.GTU.FTZ.AND P5, PT, |R5|, +INF , PT ;  /* 0x7f8000000500780b */ /* 0x000fe40003fbc200 */
[-C--:B------:R-:W-:Y:S01]  /*0db0*/  ISETP.GE.OR P4, PT, R24, R15.reuse, P4 ;  /* 0x0000000f1800720c */ /* 0x080fe20002786670 */
[----:B----4-:R-:W-:Y:S01]  /*0dc0*/  IMAD.U32 R8, R19, 0x10000, RZ ;  /* 0x0001000013087824 */ /* 0x010fe200078e00ff */
[----:B------:R-:W-:-:S04]  /*0dd0*/  ISETP.GE.OR P5, PT, R26, R15, P5 ;  /* 0x0000000f1a00720c */ /* 0x000fc80002fa6670 */
[----:B------:R-:W-:-:S04]  /*0de0*/  FSETP.GTU.FTZ.AND P3, PT, |R8|, +INF , PT ;  /* 0x7f8000000800780b */ /* 0x000fc80003f7c200 */
[----:B------:R-:W-:Y:S02]  /*0df0*/  ISETP.GE.OR P3, PT, R28, R15, P3 ;  /* 0x0000000f1c00720c */ /* 0x000fe40001f66670 */
[----:B------:R-:W-:Y:S01]  /*0e00*/  @!P1 F2FP.BF16.F32.PACK_AB R24, RZ, R22 ;  /* 0x00000016ff18923e */ /* 0x000fe200000010ff */
[----:B------:R-:W-:Y:S02]  /*0e10*/  @!P2 IMAD.U32 R22, R0, 0x10000, RZ ;  /* 0x000100000016a824 */ /* 0x000fe400078e00ff */
[----:B0-----:R-:W-:Y:S01]  /*0e20*/  @!P6 IMAD.WIDE.U32 R2, R25, 0x2, R2 ;  /* 0x000000021902e825 */ /* 0x001fe200078e0002 */
[----:B------:R-:W-:Y:S02]  /*0e30*/  @!P1 PRMT R10, R24, 0x7610, R10 ;  /* 0x00007610180a9816 */ /* 0x000fe4000000000a */
[----:B------:R-:W-:Y:S01]  /*0e40*/  @!P2 FMNMX.FTZ R21, R21, R22, PT ;  /* 0x000000161515a209 */ /* 0x000fe20003810000 */
[C---:B------:R-:W-:Y:S02]  /*0e50*/  @!P4 IMAD.U32 R16, R6.reuse, 0x10000, RZ ;  /* 0x000100000610c824 */ /* 0x040fe400078e00ff */
[----:B------:R-:W-:-:S02]  /*0e60*/  @!P5 IMAD.U32 R22, R6, 0x10000, RZ ;  /* 0x000100000616d824 */ /* 0x000fc400078e00ff */
[----:B------:R-:W-:Y:S01]  /*0e70*/  @!P3 IMAD.U32 R25, R6, 0x10000, RZ ;  /* 0x000100000619b824 */ /* 0x000fe200078e00ff */
[----:B------:R0:W-:Y:S01]  /*0e80*/  @!P6 STG.E.U16 desc[UR4][R2.64], R10 ;  /* 0x0000000a0200e986 */ /* 0x0001e2000c101504 */
[----:B------:R-:W-:Y:S01]  /*0e90*/  ISETP.GE.AND P1, PT, R20, R15, PT ;  /* 0x0000000f1400720c */ /* 0x000fe20003f26270 */
[C---:B------:R-:W-:Y:S01]  /*0ea0*/  @!P4 IMAD.U32 R6, R0.reuse, 0x10000, RZ ;  /* 0x000100000006c824 */ /* 0x040fe200078e00ff */
[----:B------:R-:W-:Y:S01]  /*0eb0*/  @!P4 FMNMX.FTZ R9, R9, R16, !PT ;  /* 0x000000100909c209 */ /* 0x000fe20007810000 */
[----:B------:R-:W-:Y:S01]  /*0ec0*/  @!P5 IMAD.U32 R16, R0, 0x10000, RZ ;  /* 0x000100000010d824 */ /* 0x000fe200078e00ff */
[----:B------:R-:W-:Y:S02]  /*0ed0*/  @!P5 FMNMX.FTZ R5, R5, R22, !PT ;  /* 0x000000160505d209 */ /* 0x000fe40007810000 */
[----:B------:R-:W-:Y:S02]  /*0ee0*/  @!P3 FMNMX.FTZ R8, R8, R25, !PT ;  /* 0x000000190808b209 */ /* 0x000fe40007810000 */
[----:B0-----:R-:W-:Y:S01]  /*0ef0*/  @!P2 F2FP.BF16.F32.PACK_AB R3, RZ, R21 ;  /* 0x00000015ff03a23e */ /* 0x001fe200000010ff */
[----:B------:R-:W-:Y:S01]  /*0f00*/  @!P3 IMAD.U32 R21, R0, 0x10000, RZ ;  /* 0x000100000015b824 */ /* 0x000fe200078e00ff */
[----:B------:R-:W-:-:S02]  /*0f10*/  @!P4 FMNMX.FTZ R9, R9, R6, PT ;  /* 0x000000060909c209 */ /* 0x000fc40003810000 */
        /* <DEDUP_REMOVED lines=22> */
.L_x_15429:
[----:B------:R-:W-:-:S13]  /*1080*/  ISETP.GE.AND P0, PT, R20, R15, PT ;  /* 0x0000000f1400720c */ /* 0x000fda0003f06270 */
[----:B------:R-:W-:Y:S05]  /*1090*/  @P0 BRA `(.L_x_15431) ;  /* 0x0000000000300947 */ /* 0x000fea0003800000 */
[----:B0-----:R-:W0:Y:S01]  /*10a0*/  LDC.64 R2, c[0x0][0x228] ;  /* 0x00008a00ff027b82 */ /* 0x001e220000000a00 */
[----:B------:R-:W-:Y:S02]  /*10b0*/  IMAD.IADD R5, R7, 0x1, R20 ;  /* 0x0000000107057824 */ /* 0x000fe400078e0214 */
[----:B------:R-:W-:Y:S02]  /*10c0*/  VIADD R20, R20, 0x80 ;  /* 0x0000008014147836 */ /* 0x000fe40000000000 */
[----:B0-----:R-:W-:-:S05]  /*10d0*/  IMAD.WIDE.U32 R2, R5, 0x2, R2 ;  /* 0x0000000205027825 */ /* 0x001fca00078e0002 */
[----:B------:R1:W-:Y:S02]  /*10e0*/  STG.E.U16 desc[UR4][R2.64], R14 ;  /* 0x0000000e02007986 */ /* 0x0003e4000c101504 */
.L_x_15430:
[----:B------:R-:W-:-:S13]  /*10f0*/  ISETP.GE.AND P0, PT, R20, R15, PT ;  /* 0x0000000f1400720c */ /* 0x000fda0003f06270 */
[----:B------:R-:W-:Y:S05]  /*1100*/  @P0 BRA `(.L_x_15432) ;  /* 0x0000000000340947 */ /* 0x000fea0003800000 */
[----:B01----:R-:W0:Y:S01]  /*1110*/  LDC.64 R2, c[0x0][0x228] ;  /* 0x00008a00ff027b82 */ /* 0x003e220000000a00 */
[----:B------:R-:W-:Y:S02]  /*1120*/  IMAD.IADD R5, R7, 0x1, R20 ;  /* 0x0000000107057824 */ /* 0x000fe400078e0214 */
[----:B------:R-:W-:Y:S02]  /*1130*/  VIADD R20, R20, 0x80 ;  /* 0x0000008014147836 */ /* 0x000fe40000000000 */
[----:B0-----:R-:W-:-:S05]  /*1140*/  IMAD.WIDE.U32 R2, R5, 0x2, R2 ;  /* 0x0000000205027825 */ /* 0x001fca00078e0002 */
[----:B------:R1:W-:Y:S02]  /*1150*/  STG.E.U16 desc[UR4][R2.64], R11 ;  /* 0x0000000b02007986 */ /* 0x0003e4000c101504 */
.L_x_15431:
        /* <DEDUP_REMOVED lines=8> */
.L_x_15432:
[----:B------:R-:W-:Y:S05]  /*11e0*/  BSYNC B1 ;  /* 0x0000000000017941 */ /* 0x000fea0003800000 */
.L_x_15428:
[----:B------:R-:W-:-:S13]  /*11f0*/  ISETP.GE.AND P0, PT, R20, R15, PT ;  /* 0x0000000f1400720c */ /* 0x000fda0003f06270 */
[----:B012---:R-:W0:Y:S01]  /*1200*/  @!P0 LDC.64 R2, c[0x0][0x228] ;  /* 0x00008a00ff028b82 */ /* 0x007e220000000a00 */
[----:B------:R-:W-:Y:S02]  /*1210*/  @!P0 IMAD.IADD R5, R7, 0x1, R20 ;  /* 0x0000000107058824 */ /* 0x000fe400078e0214 */
[----:B------:R-:W-:Y:S02]  /*1220*/  @!P0 VIADD R20, R20, 0x80 ;  /* 0x0000008014148836 */ /* 0x000fe40000000000 */
[----:B0-----:R-:W-:-:S05]  /*1230*/  @!P0 IMAD.WIDE.U32 R2, R5, 0x2, R2 ;  /* 0x0000000205028825 */ /* 0x001fca00078e0002 */
[----:B------:R2:W-:Y:S02]  /*1240*/  @!P0 STG.E.U16 desc[UR4][R2.64], R18 ;  /* 0x0000001202008986 */ /* 0x0005e4000c101504 */
.L_x_15433:
[----:B------:R-:W-:Y:S05]  /*1250*/  BSYNC B0 ;  /* 0x0000000000007941 */ /* 0x000fea0003800000 */
.L_x_15427:
        /* <DEDUP_REMOVED lines=8> */
.L_x_15434:
        /* <DEDUP_REMOVED lines=10> */
.L_x_36288:


//--------------------- .text._ZN2at6native29vectorized_elementwise_kernelILi4EZZZNS0_17clamp_kernel_cudaERNS_18TensorIteratorBaseERKN3c106ScalarES7_ENKUlvE_clEvENKUlvE7_clEvEUlNS4_8BFloat16EE_St5arrayIPcLm2EEEEviT0_T1_ --------------------------
	.section	.text._ZN2at6native29vectorized_elementwise_kernelILi4EZZZNS0_17clamp_kernel_cudaERNS_18TensorIteratorBaseERKN3c106ScalarES7_ENKUlvE_clEvENKUlvE7_clEvEUlNS4_8BFloat16EE_St5arrayIPcLm2EEEEviT0_T1_,"ax",@progbits
	.align	128
        .global         _ZN2at6native29vectorized_elementwise_kernelILi4EZZZNS0_17clamp_kernel_cudaERNS_18TensorIteratorBaseERKN3c106ScalarES7_ENKUlvE_clEvENKUlvE7_clEvEUlNS4_8BFloat16EE_St5arrayIPcLm2EEEEviT0_T1_
        .type           _ZN2at6native29vectorized_elementwise_kernelILi4EZZZNS0_17clamp_kernel_cudaERNS_18TensorIteratorBaseERKN3c106ScalarES7_ENKUlvE_clEvENKUlvE7_clEvEUlNS4_8BFloat16EE_St5arrayIPcLm2EEEEviT0_T1_,@function
        .size           _ZN2at6native29vectorized_elementwise_kernelILi4EZZZNS0_17clamp_kernel_cudaERNS_18TensorIteratorBaseERKN3c106ScalarES7_ENKUlvE_clEvENKUlvE7_clEvEUlNS4_8BFloat16EE_St5arrayIPcLm2EEEEviT0_T1_,(.L_x_36289 - _ZN2at6native29vectorized_elementwise_kernelILi4EZZZNS0_17clamp_kernel_cudaERNS_18TensorIteratorBaseERKN3c106ScalarES7_ENKUlvE_clEvENKUlvE7_clEvEUlNS4_8BFloat16EE_St5arrayIPcLm2EEEEviT0_T1_)
        .other          _ZN2at6native29vectorized_elementwise_kernelILi4EZZZNS0_17clamp_kernel_cudaERNS_18TensorIteratorBaseERKN3c106ScalarES7_ENKUlvE_clEvENKUlvE7_clEvEUlNS4_8BFloat16EE_St5arrayIPcLm2EEEEviT0_T1_,@"STO_CUDA_ENTRY STV_DEFAULT"
_ZN2at6native29vectorized_elementwise_kernelILi4EZZZNS0_17clamp_kernel_cudaERNS_18TensorIteratorBaseERKN3c106ScalarES7_ENKUlvE_clEvENKUlvE7_clEvEUlNS4_8BFloat16EE_St5arrayIPcLm2EEEEviT0_T1_:
.text._ZN2at6native29vectorized_elementwise_kernelILi4EZZZNS0_17clamp_kernel_cudaERNS_18TensorIteratorBaseERKN3c106ScalarES7_ENKUlvE_clEvENKUlvE7_clEvEUlNS4_8BFloat16EE_St5arrayIPcLm2EEEEviT0_T1_:
        /* <DEDUP_REMOVED lines=14> */
[----:B------:R-:W3:Y:S04]  /*00e0*/  LDG.E.64 R16, desc[UR4][R8.64] ;  /* 0x0000000408107981 */ /* 0x000ee8000c1e1b00 */
[----:B------:R0:W4:Y:S01]  /*00f0*/  LDG.E.64 R2, desc[UR4][R8.64+0x400] ;  /* 0x0004000408027981 */ /* 0x000122000c1e1b00 */
[C---:B---3--:R-:W-:Y:S01]  /*0100*/  IMAD.U32 R5, R16.reuse, 0x10000, RZ ;  /* 0x0001000010057824 */ /* 0x048fe200078e00ff */
        /* <DEDUP_REMOVED lines=10> */
[----:B0-----:R-:W-:Y:S01]  /*01b0*/  @!P3 IMAD.U32 R8, R7, 0x10000, RZ ;  /* 0x000100000708b824 */ /* 0x001fe200078e00ff */
[----:B------:R-:W-:Y:S01]  /*01c0*/  FSETP.GTU.FTZ.AND P0, PT, |R14|, +INF , PT ;  /* 0x7f8000000e00780b */ /* 0x000fe20003f1c200 */
[----:B-1----:R-:W-:-:S04]  /*01d0*/  @!P3 IMAD.U32 R9, R13, 0x10000, RZ ;  /* 0x000100000d09b824 */ /* 0x002fc800078e00ff */
[C---:B------:R-:W-:Y:S01]  /*01e0*/  @!P1 IMAD.U32 R16, R13.reuse, 0x10000, RZ ;  /* 0x000100000d109824 */ /* 0x040fe200078e00ff */
[----:B------:R-:W-:Y:S01]  /*01f0*/  @!P3 FMNMX.FTZ R8, R8, R9, !PT ;  /* 0x000000090808b209 */ /* 0x000fe20007810000 */
[----:B--2---:R-:W-:Y:S02]  /*0200*/  @!P3 IMAD.U32 R9, R12, 0x10000, RZ ;  /* 0x000100000c09b824 */ /* 0x004fe400078e00ff */
[----:B------:R-:W-:Y:S01]  /*0210*/  @!P2 IMAD.U32 R17, R13, 0x10000, RZ ;  /* 0x000100000d11a824 */ /* 0x000fe200078e00ff */
[----:B------:R-:W-:Y:S01]  /*0220*/  @!P1 FMNMX.FTZ R11, R16, R11, !PT ;  /* 0x0000000b100b9209 */ /* 0x000fe20007810000 */
[----:B------:R-:W-:Y:S01]  /*0230*/  @!P1 IMAD.U32 R20, R12, 0x10000, RZ ;  /* 0x000100000c149824 */ /* 0x000fe200078e00ff */
[----:B------:R-:W-:Y:S01]  /*0240*/  @!P3 FMNMX.FTZ R8, R8, R9, PT ;  /* 0x000000090808b209 */ /* 0x000fe20003810000 */
[----:B------:R-:W-:Y:S01]  /*0250*/  @!P2 IMAD.U32 R19, R12, 0x10000, RZ ;  /* 0x000100000c13a824 */ /* 0x000fe200078e00ff */
[----:B------:R-:W-:Y:S01]  /*0260*/  @!P2 FMNMX.FTZ R10, R17, R10, !PT ;  /* 0x0000000a110aa209 */ /* 0x000fe20007810000 */
[----:B------:R-:W-:Y:S01]  /*0270*/  @!P0 IMAD.U32 R21, R13, 0x10000, RZ ;  /* 0x000100000d158824 */ /* 0x000fe200078e00ff */
[----:B------:R-:W-:-:S02]  /*0280*/  @!P3 F2FP.BF16.F32.PACK_AB R8, RZ, R8 ;  /* 0x00000008ff08b23e */ /* 0x000fc400000010ff */
[----:B------:R-:W-:Y:S02]  /*0290*/  @!P1 FMNMX.FTZ R20, R20, R11, PT ;  /* 0x0000000b14149209 */ /* 0x000fe40003810000 */
[----:B------:R-:W-:Y:S02]  /*02a0*/  @!P3 PRMT R7, R8, 0x7610, R7 ;  /* 0x000076100807b816 */ /* 0x000fe40000000007 */
[----:B------:R-:W-:Y:S02]  /*02b0*/  @!P2 FMNMX.FTZ R19, R19, R10, PT ;  /* 0x0000000a1313a209 */ /* 0x000fe40003810000 */
[C---:B----4-:R-:W-:Y:S02]  /*02c0*/  PRMT R9, R2.reuse, 0x7610, R9 ;  /* 0x0000761002097816 */ /* 0x050fe40000000009 */
[----:B------:R-:W-:Y:S01]  /*02d0*/  PRMT R8, R2, 0x7632, R8 ;  /* 0x0000763202087816 */ /* 0x000fe20000000008 */
[----:B------:R-:W-:Y:S01]  /*02e0*/  @!P0 IMAD.U32 R2, R12, 0x10000, RZ ;  /* 0x000100000c028824 */ /* 0x000fe200078e00ff */
[----:B------:R-:W-:Y:S01]  /*02f0*/  PRMT R11, R3, 0x7610, R11 ;  /* 0x00007610030b7816 */ /* 0x000fe2000000000b */
[----:B------:R-:W-:Y:S01]  /*0300*/  IMAD.U32 R18, R9, 0x10000, RZ ;  /* 0x0001000009127824 */ /* 0x000fe200078e00ff */
[----:B------:R-:W-:Y:S01]  /*0310*/  PRMT R10, R3, 0x7632, R10 ;  /* 0x00007632030a7816 */ /* 0x000fe2000000000a */
[----:B------:R-:W-:Y:S01]  /*0320*/  IMAD.U32 R17, R8, 0x10000, RZ ;  /* 0x0001000008117824 */ /* 0x000fe200078e00ff */
[----:B------:R-:W-:Y:S01]  /*0330*/  @!P0 FMNMX.FTZ R21, R21, R14, !PT ;  /* 0x0000000e15158209 */ /* 0x000fe20007810000 */
[----:B------:R-:W-:Y:S01]  /*0340*/  IMAD.U32 R16, R11, 0x10000, RZ ;  /* 0x000100000b107824 */ /* 0x000fe200078e00ff */
[----:B------:R-:W-:Y:S01]  /*0350*/  FSETP.GTU.FTZ.AND P3, PT, |R18|, +INF , PT ;  /* 0x7f8000001200780b */ /* 0x000fe20003f7c200 */
[----:B------:R-:W-:Y:S01]  /*0360*/  IMAD.U32 R14, R10, 0x10000, RZ ;  /* 0x000100000a0e7824 */ /* 0x000fe200078e00ff */
[----:B------:R-:W-:-:S02]  /*0370*/  FSETP.GTU.FTZ.AND P4, PT, |R17|, +INF , PT ;  /* 0x7f8000001100780b */ /* 0x000fc40003f9c200 */
[----:B------:R-:W-:Y:S02]  /*0380*/  FSETP.GTU.FTZ.AND P5, PT, |R16|, +INF , PT ;  /* 0x7f8000001000780b */ /* 0x000fe40003fbc200 */
[----:B------:R-:W-:Y:S02]  /*0390*/  FSETP.GTU.FTZ.AND P6, PT, |R14|, +INF , PT ;  /* 0x7f8000000e00780b */ /* 0x000fe40003fdc200 */
[----:B------:R-:W-:Y:S02]  /*03a0*/  @!P0 FMNMX.FTZ R21, R2, R21, PT ;  /* 0x0000001502158209 */ /* 0x000fe40003810000 */
[----:B------:R-:W0:Y:S01]  /*03b0*/  LDC.64 R2, c[0x0][0x228] ;  /* 0x00008a00ff027b82 */ /* 0x000e220000000a00 */
[----:B------:R-:W-:Y:S02]  /*03c0*/  @!P2 F2FP.BF16.F32.PACK_AB R19, RZ, R19 ;  /* 0x00000013ff13a23e */ /* 0x000fe400000010ff */
[----:B------:R-:W-:Y:S02]  /*03d0*/  @!P1 F2FP.BF16.F32.PACK_AB R20, RZ, R20 ;  /* 0x00000014ff14923e */ /* 0x000fe400000010ff */
[----:B------:R-:W-:-:S02]  /*03e0*/  @!P0 F2FP.BF16.F32.PACK_AB R21, RZ, R21 ;  /* 0x00000015ff15823e */ /* 0x000fc400000010ff */
[----:B------:R-:W-:Y:S01]  /*03f0*/  @!P2 PRMT R4, R19, 0x7610, R4 ;  /* 0x000076101304a816 */ /* 0x000fe20000000004 */
[C---:B------:R-:W-:Y:S01]  /*0400*/  @!P3 IMAD.U32 R19, R13.reuse, 0x10000, RZ ;  /* 0x000100000d13b824 */ /* 0x040fe200078e00ff */
[----:B------:R-:W-:Y:S01]  /*0410*/  @!P1 PRMT R6, R20, 0x7610, R6 ;  /* 0x0000761014069816 */ /* 0x000fe20000000006 */
[----:B------:R-:W-:Y:S01]  /*0420*/  @!P4 IMAD.U32 R20, R13, 0x10000, RZ ;  /* 0x000100000d14c824 */ /* 0x000fe200078e00ff */
[----:B------:R-:W-:Y:S01]  /*0430*/  @!P0 PRMT R5, R21, 0x7610, R5 ;  /* 0x0000761015058816 */ /* 0x000fe20000000005 */
[----:B------:R-:W-:Y:S01]  /*0440*/  @!P5 IMAD.U32 R21, R13, 0x10000, RZ ;  /* 0x000100000d15d824 */ /* 0x000fe200078e00ff */
[----:B------:R-:W-:Y:S01]  /*0450*/  @!P3 FMNMX.FTZ R18, R19, R18, !PT ;  /* 0x000000121312b209 */ /* 0x000fe20007810000 */
[----:B------:R-:W-:Y:S01]  /*0460*/  @!P6 IMAD.U32 R13, R13, 0x10000, RZ ;  /* 0x000100000d0de824 */ /* 0x000fe200078e00ff */
[----:B------:R-:W-:Y:S01]  /*0470*/  @!P4 FMNMX.FTZ R17, R20, R17, !PT ;  /* 0x000000111411c209 */ /* 0x000fe20007810000 */
[C---:B------:R-:W-:Y:S01]  /*0480*/  @!P4 IMAD.U32 R20, R12.reuse, 0x10000, RZ ;  /* 0x000100000c14c824 */ /* 0x040fe200078e00ff */
[----:B------:R-:W-:Y:S01]  /*0490*/  @!P5 FMNMX.FTZ R16, R21, R16, !PT ;  /* 0x000000101510d209 */ /* 0x000fe20007810000 */
[C---:B------:R-:W-:Y:S01]  /*04a0*/  @!P5 IMAD.U32 R19, R12.reuse, 0x10000, RZ ;  /* 0x000100000c13d824 */ /* 0x040fe200078e00ff */
[----:B------:R-:W-:Y:S01]  /*04b0*/  @!P6 FMNMX.FTZ R14, R13, R14, !PT ;  /* 0x0000000e0d0ee209 */ /* 0x000fe20007810000 */
[----:B------:R-:W-:Y:S01]  /*04c0*/  @!P3 IMAD.U32 R13, R12, 0x10000, RZ ;  /* 0x000100000c0db824 */ /* 0x000fe200078e00ff */
        /* <DEDUP_REMOVED lines=18> */
[----:B------:R-:W-:-:S03]  /*05f0*/  PRMT R9, R11, 0x5410, R10 ;  /* 0x000054100b097816 */ /* 0x000fc6000000000a */
[----:B------:R-:W-:Y:S04]  /*0600*/  STG.E.64 desc[UR4][R2.64], R4 ;  /* 0x0000000402007986 */ /* 0x000fe8000c101b04 */
[----:B------:R-:W-:Y:S01]  /*0610*/  STG.E.64 desc[UR4][R2.64+0x400], R8 ;  /* 0x0004000802007986 */ /* 0x000fe2000c101b04 */
[----:B------:R-:W-:Y:S05]  /*0620*/  EXIT ;  /* 0x000000000000794d */ /* 0x000fea0003800000 */
.L_x_15435:
        /* <DEDUP_REMOVED lines=23> */
.L_x_15437:
[----:B------:R-:W-:Y:S05]  /*07a0*/  BSYNC B0 ;  /* 0x0000000000007941 */ /* 0x000fea0003800000 */
.L_x_15436:
        /* <DEDUP_REMOVED lines=15> */
.L_x_15439:
[----:B------:R-:W-:Y:S05]  /*08a0*/  BSYNC B0 ;  /* 0x0000000000007941 */ /* 0x000fea0003800000 */
.L_x_15438:
        /* <DEDUP_REMOVED lines=11> */
[----:B------:R-:W-:Y:S01]  /*0960*/  @!P1 IMAD.IADD R17, R15, 0x1, R17 ;  /* 0x000000010f119824 */ /* 0x000fe200078e0211 */
[----:B------:R-:W-:Y:S01]  /*0970*/  PRMT R18, RZ, 0x7610, R18 ;  /* 0x00007610ff127816 */ /* 0x000fe20000000012 */
[----:B0-----:R-:W-:Y:S01]  /*0980*/  @!P0 IMAD.WIDE.U32 R2, R19, 0x2, R2 ;  /* 0x0000000213028825 */ /* 0x001fe200078e0002 */
[----:B------:R-:W-:-:S03]  /*0990*/  PRMT R19, RZ, 0x7610, R19 ;  /* 0x00007610ff137816 */ /* 0x000fc60000000013 */
[----:B---3--:R-:W-:-:S05]  /*09a0*/  @!P2 IMAD.WIDE.U32 R6, R23, 0x2, R6 ;  /* 0x000000021706a825 */ /* 0x008fca00078e0006 */
[----:B------:R-:W3:Y:S01]  /*09b0*/  @!P2 LDG.E.U16 R18, desc[UR4][R6.64] ;  /* 0x000000040612a981 */ /* 0x000ee2000c1e1500 */
[----:B----4-:R-:W-:Y:S01]  /*09c0*/  @!P1 IMAD.WIDE.U32 R4, R17, 0x2, R4 ;  /* 0x0000000211049825 */ /* 0x010fe200078e0004 */
[----:B------:R-:W-:-:S04]  /*09d0*/  PRMT R17, RZ, 0x7610, R17 ;  /* 0x00007610ff117816 */ /* 0x000fc80000000011 */
[----:B------:R-:W4:Y:S04]  /*09e0*/  @!P1 LDG.E.U16 R19, desc[UR4][R4.64] ;  /* 0x0000000404139981 */ /* 0x000f28000c1e1500 */
[----:B------:R0:W4:Y:S01]  /*09f0*/  @!P0 LDG.E.U16 R17, desc[UR4][R2.64] ;  /* 0x0000000402118981 */ /* 0x000122000c1e1500 */
[----:B-1----:R-:W-:Y:S02]  /*0a00*/  IMAD.MOV.U32 R20, RZ, RZ, R16 ;  /* 0x000000ffff147224 */ /* 0x002fe400078e0010 */
[----:B-----5:R-:W-:Y:S02]  /*0a10*/  IMAD.U32 R24, R11, 0x10000, RZ ;  /* 0x000100000b187824 */ /* 0x020fe400078e00ff */
[----:B------:R-:W-:Y:S02]  /*0a20*/  IMAD.U32 R22, R10, 0x10000, RZ ;  /* 0x000100000a167824 */ /* 0x000fe400078e00ff */
[----:B------:R-:W-:Y:S01]  /*0a30*/  VIADD R23, R20, 0x180 ;  /* 0x0000018014177836 */ /* 0x000fe20000000000 */
        /* <DEDUP_REMOVED lines=13> */
[----:B--2---:R-:W-:Y:S01]  /*0b10*/  @!P3 IMAD.U32 R5, R12, 0x10000, RZ ;  /* 0x000100000c05b824 */ /* 0x004fe200078e00ff */
[----:B------:R-:W-:Y:S01]  /*0b20*/  @!P3 FMNMX.FTZ R22, R22, R3, !PT ;  /* 0x000000031616b209 */ /* 0x000fe20007810000 */
[----:B------:R-:W-:Y:S01]  /*0b30*/  VIADD R3, R20, 0x280 ;  /* 0x0000028014037836 */ /* 0x000fe20000000000 */
[----:B------:R-:W-:-:S02]  /*0b40*/  FSETP.GTU.FTZ.AND P0, PT, |R4|, +INF , PT ;  /* 0x7f8000000400780b */ /* 0x000fc40003f1c200 */
[----:B------:R-:W-:Y:S02]  /*0b50*/  @!P3 FMNMX.FTZ R22, R22, R5, PT ;  /* 0x000000051616b209 */ /* 0x000fe40003810000 */
[----:B------:R-:W-:Y:S02]  /*0b60*/  ISETP.GE.OR P0, PT, R3, R14, P0 ;  /* 0x0000000e0300720c */ /* 0x000fe40000706670 */
[----:B------:R-:W-:Y:S01]  /*0b70*/  @!P3 F2FP.BF16.F32.PACK_AB R3, RZ, R22 ;  /* 0x00000016ff03b23e */ /* 0x000fe200000010ff */
[----:B------:R-:W-:-:S03]  /*0b80*/  @!P4 IMAD.U32 R7, R12, 0x10000, RZ ;  /* 0x000100000c07c824 */ /* 0x000fc600078e00ff */
[----:B------:R-:W-:Y:S01]  /*0b90*/  @!P3 PRMT R10, R3, 0x7610, R10 ;  /* 0x00007610030ab816 */ /* 0x000fe2000000000a */
[----:B------:R-:W-:Y:S01]  /*0ba0*/  @!P2 IMAD.U32 R6, R13, 0x10000, RZ ;  /* 0x000100000d06a824 */ /* 0x000fe200078e00ff */
[----:B------:R-:W-:-:S04]  /*0bb0*/  @!P4 FMNMX.FTZ R24, R24, R7, PT ;  /* 0x000000071818c209 */ /* 0x000fc80003810000 */
[----:B------:R-:W-:Y:S02]  /*0bc0*/  @!P2 FMNMX.FTZ R21, R21, R6, !PT ;  /* 0x000000061515a209 */ /* 0x000fe40007810000 */
[----:B------:R-:W-:Y:S01]  /*0bd0*/  @!P4 F2FP.BF16.F32.PACK_AB R24, RZ, R24 ;  /* 0x00000018ff18c23e */ /* 0x000fe200000010ff */
[C---:B------:R-:W-:Y:S02]  /*0be0*/  VIADD R23, R20.reuse, 0x80 ;  /* 0x0000008014177836 */ /* 0x040fe40000000000 */
[----:B------:R-:W-:Y:S01]  /*0bf0*/  VIADD R25, R20, 0x300 ;  /* 0x0000030014197836 */ /* 0x000fe20000000000 */
[----:B------:R-:W-:Y:S01]  /*0c00*/  @!P4 PRMT R11, R24, 0x7610, R11 ;  /* 0x00007610180bc816 */ /* 0x000fe2000000000b */
[----:B------:R-:W-:Y:S02]  /*0c10*/  VIADD R27, R20, 0x380 ;  /* 0x00000380141b7836 */ /* 0x000fe40000000000 */
[----:B------:R-:W-:Y:S01]  /*0c20*/  @!P6 VIADD R20, R16, 0x80 ;  /* 0x000000801014e836 */ /* 0x000fe20000000000 */
[----:B------:R-:W-:Y:S04]  /*0c30*/  BSSY B0, `(.L_x_15440) ;  /* 0x000005f000007945 */ /* 0x000fe80003800000 */
[----:B------:R-:W-:Y:S01]  /*0c40*/  BSSY B1, `(.L_x_15441) ;  /* 0x0000057000017945 */ /* 0x000fe20003800000 */
        /* <DEDUP_REMOVED lines=8> */
[----:B---3--:R-:W-:-:S05]  /*0cd0*/  IMAD.U32 R5, R18, 0x10000, RZ ;  /* 0x0001000012057824 */ /* 0x008fca00078e00ff */
[----:B------:R-:W-:-:S04]  /*0ce0*/  FSETP.GTU.FTZ.AND P5, PT, |R5|, +INF , PT ;  /* 0x7f8000000500780b */ /* 0x000fc80003fbc200 */
[----:B------:R-:W-:Y:S01]  /*0cf0*/  ISETP.GE.OR P5, PT, R25, R14, P5 ;  /* 0x0000000e1900720c */ /* 0x000fe20002fa6670 */
[----:B----4-:R-:W-:Y:S02]  /*0d00*/  IMAD.U32 R6, R19, 0x10000, RZ ;  /* 0x0001000013067824 */ /* 0x010fe400078e00ff */
[----:B------:R-:W-:-:S03]  /*0d10*/  IMAD.U32 R7, R17, 0x10000, RZ ;  /* 0x0001000011077824 */ /* 0x000fc600078e00ff */
[----:B------:R-:W-:Y:S02]  /*0d20*/  FSETP.GTU.FTZ.AND P3, PT, |R6|, +INF , PT ;  /* 0x7f8000000600780b */ /* 0x000fe40003f7c200 */
[----:B------:R-:W-:Y:S02]  /*0d30*/  FSETP.GTU.FTZ.AND P4, PT, |R7|, +INF , PT ;  /* 0x7f8000000700780b */ /* 0x000fe40003f9c200 */
[-C--:B------:R-:W-:Y:S02]  /*0d40*/  ISETP.GE.OR P3, PT, R27, R14.reuse, P3 ;  /* 0x0000000e1b00720c */ /* 0x080fe40001f66670 */
[----:B------:R-:W-:Y:S01]  /*0d50*/  ISETP.GE.OR P4, PT, R23, R14, P4 ;  /* 0x0000000e1700720c */ /* 0x000fe20002786670 */
[----:B------:R-:W-:Y:S01]  /*0d60*/  @!P6 IMAD.IADD R25, R15, 0x1, R16 ;  /* 0x000000010f19e824 */ /* 0x000fe200078e0210 */
[----:B------:R-:W-:Y:S01]  /*0d70*/  @!P1 F2FP.BF16.F32.PACK_AB R24, RZ, R22 ;  /* 0x00000016ff18923e */ /* 0x000fe200000010ff */
[----:B------:R-:W-:Y:S02]  /*0d80*/  @!P2 IMAD.U32 R22, R12, 0x10000, RZ ;  /* 0x000100000c16a824 */ /* 0x000fe400078e00ff */
[----:B0-----:R-:W-:Y:S01]  /*0d90*/  @!P6 IMAD.WIDE.U32 R2, R25, 0x2, R2 ;  /* 0x000000021902e825 */ /* 0x001fe200078e0002 */
[----:B------:R-:W-:-:S02]  /*0da0*/  @!P1 PRMT R0, R24, 0x7610, R0 ;  /* 0x0000761018009816 */ /* 0x000fc40000000000 */
[----:B------:R-:W-:Y:S01]  /*0db0*/  @!P2 FMNMX.FTZ R21, R21, R22, PT ;  /* 0x000000161515a209 */ /* 0x000fe20003810000 */
[C---:B------:R-:W-:Y:S02]  /*0dc0*/  @!P0 IMAD.U32 R23, R13.reuse, 0x10000, RZ ;  /* 0x000100000d178824 */ /* 0x040fe400078e00ff */
[C---:B------:R-:W-:Y:S01]  /*0dd0*/  @!P5 IMAD.U32 R22, R13.reuse, 0x10000, RZ ;  /* 0x000100000d16d824 */ /* 0x040fe200078e00ff */
[----:B------:R0:W-:Y:S01]  /*0de0*/  @!P6 STG.E.U16 desc[UR4][R2.64], R0 ;  /* 0x000000000200e986 */ /* 0x0001e2000c101504 */
[C---:B------:R-:W-:Y:S02]  /*0df0*/  @!P4 IMAD.U32 R16, R13.reuse, 0x10000, RZ ;  /* 0x000100000d10c824 */ /* 0x040fe400078e00ff */
[----:B------:R-:W-:Y:S01]  /*0e00*/  @!P3 IMAD.U32 R13, R13, 0x10000, RZ ;  /* 0x000100000d0db824 */ /* 0x000fe200078e00ff */
[----:B------:R-:W-:Y:S02]  /*0e10*/  ISETP.GE.AND P1, PT, R20, R14, PT ;  /* 0x0000000e1400720c */ /* 0x000fe40003f26270 */
        /* <DEDUP_REMOVED lines=8> */
[----:B------:R-:W-:-:S02]  /*0ea0*/  @!P0 FMNMX.FTZ R4, R4, R23, PT ;  /* 0x0000001704048209 */ /* 0x000fc40003810000 */
[----:B------:R-:W-:Y:S02]  /*0eb0*/  @!P4 FMNMX.FTZ R7, R7, R16, PT ;  /* 0x000000100707c209 */ /* 0x000fe40003810000 */
[----:B------:R-:W-:Y:S02]  /*0ec0*/  @!P5 FMNMX.FTZ R5, R5, R22, PT ;  /* 0x000000160505d209 */ /* 0x000fe40003810000 */
[----:B------:R-:W-:Y:S02]  /*0ed0*/  @!P3 FMNMX.FTZ R6, R6, R13, PT ;  /* 0x0000000d0606b209 */ /* 0x000fe40003810000 */
[----:B------:R-:W-:Y:S02]  /*0ee0*/  @!P2 F2FP.BF16.F32.PACK_AB R21, RZ, R21 ;  /* 0x00000015ff15a23e */ /* 0x000fe400000010ff */
[----:B------:R-:W-:Y:S02]  /*0ef0*/  @!P0 F2FP.BF16.F32.PACK_AB R4, RZ, R4 ;  /* 0x00000004ff04823e */ /* 0x000fe400000010ff */
[----:B------:R-:W-:-:S02]  /*0f00*/  @!P4 F2FP.BF16.F32.PACK_AB R7, RZ, R7 ;  /* 0x00000007ff07c23e */ /* 0x000fc400000010ff */
[----:B------:R-:W-:Y:S02]  /*0f10*/  @!P5 F2FP.BF16.F32.PACK_AB R5, RZ, R5 ;  /* 0x00000005ff05d23e */ /* 0x000fe400000010ff */
[----:B------:R-:W-:Y:S02]  /*0f20*/  @!P3 F2FP.BF16.F32.PACK_AB R6, RZ, R6 ;  /* 0x00000006ff06b23e */ /* 0x000fe400000010ff */
[----:B------:R-:W-:Y:S02]  /*0f30*/  @!P2 PRMT R8, R21, 0x7610, R8 ;  /* 0x000076101508a816 */ /* 0x000fe40000000008 */
[----:B------:R-:W-:Y:S02]  /*0f40*/  @!P0 PRMT R9, R4, 0x7610, R9 ;  /* 0x0000761004098816 */ /* 0x000fe40000000009 */
[----:B------:R-:W-:Y:S02]  /*0f50*/  @!P4 PRMT R17, R7, 0x7610, R17 ;  /* 0x000076100711c816 */ /* 0x000fe40000000011 */
[----:B------:R-:W-:-:S02]  /*0f60*/  @!P5 PRMT R18, R5, 0x7610, R18 ;  /* 0x000076100512d816 */ /* 0x000fc40000000012 */
[----:B------:R-:W-:Y:S01]  /*0f70*/  @!P3 PRMT R19, R6, 0x7610, R19 ;  /* 0x000076100613b816 */ /* 0x000fe20000000013 */
[----:B0-----:R-:W-:Y:S06]  /*0f80*/  @P1 BRA `(.L_x_15442) ;  /* 0x0000000000301947 */ /* 0x001fec0003800000 */
        /* <DEDUP_REMOVED lines=12> */
.L_x_15442:
[----:B------:R-:W-:-:S13]  /*1050*/  ISETP.GE.AND P0, PT, R20, R14, PT ;  /* 0x0000000e1400720c */ /* 0x000fda0003f06270 */
[----:B------:R-:W-:Y:S05]  /*1060*/  @P0 BRA `(.L_x_15444) ;  /* 0x0000000000300947 */ /* 0x000fea0003800000 */
[----:B0-----:R-:W0:Y:S01]  /*1070*/  LDC.64 R2, c[0x0][0x228] ;  /* 0x00008a00ff027b82 */ /* 0x001e220000000a00 */
[----:B------:R-:W-:Y:S02]  /*1080*/  IMAD.IADD R5, R15, 0x1, R20 ;  /* 0x000000010f057824 */ /* 0x000fe400078e0214 */
[----:B------:R-:W-:Y:S02]  /*1090*/  VIADD R20, R20, 0x80 ;  /* 0x0000008014147836 */ /* 0x000fe40000000000 */
[----:B0-----:R-:W-:-:S05]  /*10a0*/  IMAD.WIDE.U32 R2, R5, 0x2, R2 ;  /* 0x0000000205027825 */ /* 0x001fca00078e0002 */
[----:B------:R1:W-:Y:S02]  /*10b0*/  STG.E.U16 desc[UR4][R2.64], R11 ;  /* 0x0000000b02007986 */ /* 0x0003e4000c101504 */
.L_x_15443:
[----:B------:R-:W-:-:S13]  /*10c0*/  ISETP.GE.AND P0, PT, R20, R14, PT ;  /* 0x0000000e1400720c */ /* 0x000fda0003f06270 */
[----:B------:R-:W-:Y:S05]  /*10d0*/  @P0 BRA `(.L_x_15445) ;  /* 0x0000000000340947 */ /* 0x000fea0003800000 */
[----:B01----:R-:W0:Y:S01]  /*10e0*/  LDC.64 R2, c[0x0][0x228] ;  /* 0x00008a00ff027b82 */ /* 0x003e220000000a00 */
[----:B------:R-:W-:Y:S02]  /*10f0*/  IMAD.IADD R5, R15, 0x1, R20 ;  /* 0x000000010f057824 */ /* 0x000fe400078e0214 */
[----:B------:R-:W-:Y:S02]  /*1100*/  VIADD R20, R20, 0x80 ;  /* 0x0000008014147836 */ /* 0x000fe40000000000 */
[----:B0-----:R-:W-:-:S05]  /*1110*/  IMAD.WIDE.U32 R2, R5, 0x2, R2 ;  /* 0x0000000205027825 */ /* 0x001fca00078e0002 */
[----:B------:R1:W-:Y:S02]  /*1120*/  STG.E.U16 desc[UR4][R2.64], R8 ;  /* 0x0000000802007986 */ /* 0x0003e4000c101504 */
.L_x_15444:
        /* <DEDUP_REMOVED lines=8> */
.L_x_15445:
[----:B------:R-:W-:Y:S05]  /*11b0*/  BSYNC B1 ;  /* 0x0000000000017941 */ /* 0x000fea0003800000 */
.L_x_15441:
[----:B------:R-:W-:-:S13]  /*11c0*/  ISETP.GE.AND P0, PT, R20, R14, PT ;  /* 0x0000000e1400720c */ /* 0x000fda0003f06270 */
[----:B012---:R-:W0:Y:S01]  /*11d0*/  @!P0 LDC.64 R2, c[0x0][0x228] ;  /* 0x00008a00ff028b82 */ /* 0x007e220000000a00 */
[----:B------:R-:W-:Y:S02]  /*11e0*/  @!P0 IMAD.IADD R5, R15, 0x1, R20 ;  /* 0x000000010f058824 */ /* 0x000fe400078e0214 */
[----:B------:R-:W-:Y:S02]  /*11f0*/  @!P0 VIADD R20, R20, 0x80 ;  /* 0x0000008014148836 */ /* 0x000fe40000000000 */
[----:B0-----:R-:W-:-:S05]  /*1200*/  @!P0 IMAD.WIDE.U32 R2, R5, 0x2, R2 ;  /* 0x0000000205028825 */ /* 0x001fca00078e0002 */
[----:B------:R2:W-:Y:S02]  /*1210*/  @!P0 STG.E.U16 desc[UR4][R2.64], R18 ;  /* 0x0000001202008986 */ /* 0x0005e4000c101504 */
.L_x_15446:
[----:B------:R-:W-:Y:S05]  /*1220*/  BSYNC B0 ;  /* 0x0000000000007941 */ /* 0x000fea0003800000 */
.L_x_15440:
        /* <DEDUP_REMOVED lines=8> */
.L_x_15447:
        /* <DEDUP_REMOVED lines=13> */
.L_x_36289:


//--------------------- .text._ZN2at6native29vectorized_elementwise_kernelILi8EZZZNS0_17clamp_kernel_cudaERNS_18TensorIteratorBaseERKN3c106ScalarES7_ENKUlvE_clEvENKUlvE7_clEvEUlNS4_8BFloat16EE_St5arrayIPcLm2EEEEviT0_T1_ --------------------------
	.section	.text._ZN2at6native29vectorized_elementwise_kernelILi8EZZZNS0_17clamp_kernel_cudaERNS_18TensorIteratorBaseERKN3c106ScalarES7_ENKUlvE_clEvENKUlvE7_clEvEUlNS4_8BFloat16EE_St5arrayIPcLm2EEEEviT0_T1_,"ax",@progbits
	.align	128
        .global         _ZN2at6native29vectorized_elementwise_kernelILi8EZZZNS0_17clamp_kernel_cudaERNS_18TensorIteratorBaseERKN3c106ScalarES7_ENKUlvE_clEvENKUlvE7_clEvEUlNS4_8BFloat16EE_St5arrayIPcLm2EEEEviT0_T1_
        .type           _ZN2at6native29vectorized_elementwise_kernelILi8EZZZNS0_17clamp_kernel_cudaERNS_18TensorIteratorBaseERKN3c106ScalarES7_ENKUlvE_clEvENKUlvE7_clEvEUlNS4_8BFloat16EE_St5arrayIPcLm2EEEEviT0_T1_,@function
        .size           _ZN2at6native29vectorized_elementwise_kernelILi8EZZZNS0_17clamp_kernel_cudaERNS_18TensorIteratorBaseERKN3c106ScalarES7_ENKUlvE_clEvENKUlvE7_clEvEUlNS4_8BFloat16EE_St5arrayIPcLm2EEEEviT0_T1_,(.L_x_36290 - _ZN2at6native29vectorized_elementwise_kernelILi8EZZZNS0_17clamp_kernel_cudaERNS_18TensorIteratorBaseERKN3c106ScalarES7_ENKUlvE_clEvENKUlvE7_clEvEUlNS4_8BFloat16EE_St5arrayIPcLm2EEEEviT0_T1_)
        .other          _ZN2at6native29vectorized_elementwise_kernelILi8EZZZNS0_17clamp_kernel_cudaERNS_18TensorIteratorBaseERKN3c106ScalarES7_ENKUlvE_clEvENKUlvE7_clEvEUlNS4_8BFloat16EE_St5arrayIPcLm2EEEEviT0_T1_,@"STO_CUDA_ENTRY STV_DEFAULT"
_ZN2at6native29vectorized_elementwise_kernelILi8EZZZNS0_17clamp_kernel_cudaERNS_18TensorIteratorBaseERKN3c106ScalarES7_ENKUlvE_clEvENKUlvE7_clEvEUlNS4_8BFloat16EE_St5arrayIPcLm2EEEEviT0_T1_:
.text._ZN2at6native29vectorized_elementwise_kernelILi8EZZZNS0_17clamp_kernel_cudaERNS_18TensorIteratorBaseERKN3c106ScalarES7_ENKUlvE_clEvENKUlvE7_clEvEUlNS4_8BFloat16EE_St5arrayIPcLm2EEEEviT0_T1_:
        /* <DEDUP_REMOVED lines=14> */
[----:B------:R-:W3:Y:S02]  /*00e0*/  LDG.E.128 R8, desc[UR4][R2.64] ;  /* 0x0000000402087981 */ /* 0x000ee4000c1e1d00 */
[C---:B---3--:R-:W-:Y:S01]  /*00f0*/  IMAD.U32 R5, R8.reuse, 0x10000, RZ ;  /* 0x0001000008057824 */ /* 0x048fe200078e00ff */
[----:B------:R-:W-:Y:S02]  /*0100*/  PRMT R13, R8, 0x7610, R13 ;  /* 0x00007610080d7816 */ /* 0x000fe4000000000d */
[----:B------:R-:W-:Y:S02]  /*0110*/  PRMT R14, R9, 0x7610, R14 ;  /* 0x00007610090e7816 */ /* 0x000fe4000000000e */
[----:B------:R-:W-:-:S03]  /*0120*/  FSETP.GTU.FTZ.AND P5, PT, |R5|, +INF , PT ;  /* 0x7f8000000500780b */ /* 0x000fc60003fbc200 */
[----:B------:R-:W-:-:S05]  /*0130*/  IMAD.U32 R18, R14, 0x10000, RZ ;  /* 0x000100000e127824 */ /* 0x000fca00078e00ff */
[----:B------:R-:W-:-:S05]  /*0140*/  FSETP.GTU.FTZ.AND P3, PT, |R18|, +INF , PT ;  /* 0x7f8000001200780b */ /* 0x000fca0003f7c200 */
[----:B------:R-:W-:Y:S02]  /*0150*/  @!P5 IMAD.U32 R5, R13, 0x10000, RZ ;  /* 0x000100000d05d824 */ /* 0x000fe400078e00ff */
[----:B-1----:R-:W-:Y:S02]  /*0160*/  @!P5 IMAD.U32 R12, R7, 0x10000, RZ ;  /* 0x00010000070cd824 */ /* 0x002fe400078e00ff */
[----:B--2---:R-:W-:-:S03]  /*0170*/  @!P5 IMAD.U32 R16, R6, 0x10000, RZ ;  /* 0x000100000610d824 */ /* 0x004fc600078e00ff */
[----:B------:R-:W-:Y:S02]  /*0180*/  @!P5 FMNMX.FTZ R5, R5, R12, !PT ;  /* 0x0000000c0505d209 */ /* 0x000fe40007810000 */
[----:B------:R-:W-:Y:S02]  /*0190*/  PRMT R12, R8, 0x7632, R12 ;  /* 0x00007632080c7816 */ /* 0x000fe4000000000c */
[----:B------:R-:W-:Y:S02]  /*01a0*/  @!P5 FMNMX.FTZ R16, R5, R16, PT ;  /* 0x000000100510d209 */ /* 0x000fe40003810000 */
[----:B------:R-:W-:Y:S01]  /*01b0*/  PRMT R5, R9, 0x7632, R5 ;  /* 0x0000763209057816 */ /* 0x000fe20000000005 */
[----:B------:R-:W-:Y:S01]  /*01c0*/  IMAD.U32 R2, R12, 0x10000, RZ ;  /* 0x000100000c027824 */ /* 0x000fe200078e00ff */
[C---:B------:R-:W-:Y:S02]  /*01d0*/  PRMT R9, R10.reuse, 0x7610, R9 ;  /* 0x000076100a097816 */ /* 0x040fe40000000009 */
[----:B------:R-:W-:Y:S01]  /*01e0*/  PRMT R10, R10, 0x7632, R10 ;  /* 0x000076320a0a7816 */ /* 0x000fe2000000000a */
[----:B------:R-:W-:Y:S01]  /*01f0*/  IMAD.U32 R21, R5, 0x10000, RZ ;  /* 0x0001000005157824 */ /* 0x000fe200078e00ff */
[----:B------:R-:W-:Y:S01]  /*0200*/  FSETP.GTU.FTZ.AND P4, PT, |R2|, +INF , PT ;  /* 0x7f8000000200780b */ /* 0x000fe20003f9c200 */
[----:B------:R-:W-:Y:S01]  /*0210*/  IMAD.U32 R20, R9, 0x10000, RZ ;  /* 0x0001000009147824 */ /* 0x000fe200078e00ff */
[----:B------:R-:W-:Y:S01]  /*0220*/  PRMT R8, R11, 0x7610, R8 ;  /* 0x000076100b087816 */ /* 0x000fe20000000008 */
[----:B------:R-:W-:Y:S01]  /*0230*/  IMAD.U32 R19, R10, 0x10000, RZ ;  /* 0x000100000a137824 */ /* 0x000fe200078e00ff */
[----:B------:R-:W-:-:S02]  /*0240*/  FSETP.GTU.FTZ.AND P2, PT, |R21|, +INF , PT ;  /* 0x7f8000001500780b */ /* 0x000fc40003f5c200 */
[----:B------:R-:W-:Y:S01]  /*0250*/  PRMT R11, R11, 0x7632, R11 ;  /* 0x000076320b0b7816 */ /* 0x000fe2000000000b */
[----:B------:R-:W-:Y:S01]  /*0260*/  IMAD.U32 R17, R8, 0x10000, RZ ;  /* 0x0001000008117824 */ /* 0x000fe200078e00ff */
[----:B------:R-:W-:Y:S02]  /*0270*/  FSETP.GTU.FTZ.AND P0, PT, |R19|, +INF , PT ;  /* 0x7f8000001300780b */ /* 0x000fe40003f1c200 */
[----:B------:R-:W-:Y:S01]  /*0280*/  @!P5 F2FP.BF16.F32.PACK_AB R16, RZ, R16 ;  /* 0x00000010ff10d23e */ /* 0x000fe200000010ff */
[----:B------:R-:W-:Y:S01]  /*0290*/  IMAD.U32 R15, R11, 0x10000, RZ ;  /* 0x000100000b0f7824 */ /* 0x000fe200078e00ff */
[----:B------:R-:W-:Y:S01]  /*02a0*/  FSETP.GTU.FTZ.AND P1, PT, |R20|, +INF , PT ;  /* 0x7f8000001400780b */ /* 0x000fe20003f3c200 */
[----:B------:R-:W-:Y:S01]  /*02b0*/  @!P4 IMAD.U32 R3, R7, 0x10000, RZ ;  /* 0x000100000703c824 */ /* 0x000fe200078e00ff */
[----:B------:R-:W-:Y:S02]  /*02c0*/  @!P5 PRMT R13, R16, 0x7610, R13 ;  /* 0x00007610100dd816 */ /* 0x000fe4000000000d */
[----:B------:R-:W-:-:S02]  /*02d0*/  FSETP.GTU.FTZ.AND P5, PT, |R17|, +INF , PT ;  /* 0x7f8000001100780b */ /* 0x000fc40003fbc200 */
[----:B------:R-:W-:Y:S02]  /*02e0*/  FSETP.GTU.FTZ.AND P6, PT, |R15|, +INF , PT ;  /* 0x7f8000000f00780b */ /* 0x000fe40003fdc200 */
[----:B------:R-:W-:Y:S01]  /*02f0*/  @!P4 FMNMX.FTZ R16, R3, R2, !PT ;  /* 0x000000020310c209 */ /* 0x000fe20007810000 */
[C---:B------:R-:W-:Y:S02]  /*0300*/  @!P3 IMAD.U32 R3, R7.reuse, 0x10000, RZ ;  /* 0x000100000703b824 */ /* 0x040fe400078e00ff */
[C---:B------:R-:W-:Y:S02]  /*0310*/  @!P2 IMAD.U32 R2, R7.reuse, 0x10000, RZ ;  /* 0x000100000702a824 */ /* 0x040fe400078e00ff */
[----:B------:R-:W-:Y:S01]  /*0320*/  @!P0 IMAD.U32 R22, R7, 0x10000, RZ ;  /* 0x0001000007168824 */ /* 0x000fe200078e00ff */
[----:B------:R-:W-:Y:S01]  /*0330*/  @!P3 FMNMX.FTZ R18, R3, R18, !PT ;  /* 0x000000120312b209 */ /* 0x000fe20007810000 */
[C---:B------:R-:W-:Y:S01]  /*0340*/  @!P1 IMAD.U32 R23, R7.reuse, 0x10000, RZ ;  /* 0x0001000007179824 */ /* 0x040fe200078e00ff */
[----:B------:R-:W-:Y:S01]  /*0350*/  @!P2 FMNMX.FTZ R21, R2, R21, !PT ;  /* 0x000000150215a209 */ /* 0x000fe20007810000 */
[----:B------:R-:W-:Y:S01]  /*0360*/  @!P5 IMAD.U32 R26, R6, 0x10000, RZ ;  /* 0x00010000061ad824 */ /* 0x000fe200078e00ff */
[----:B------:R-:W0:Y:S01]  /*0370*/  LDC.64 R2, c[0x0][0x228] ;  /* 0x00008a00ff027b82 */ /* 0x000e220000000a00 */
[----:B------:R-:W-:Y:S01]  /*0380*/  @!P0 FMNMX.FTZ R19, R22, R19, !PT ;  /* 0x0000001316138209 */ /* 0x000fe20007810000 */
[----:B------:R-:W-:Y:S01]  /*0390*/  @!P5 IMAD.U32 R22, R7, 0x10000, RZ ;  /* 0x000100000716d824 */ /* 0x000fe200078e00ff */
[----:B------:R-:W-:Y:S01]  /*03a0*/  @!P1 FMNMX.FTZ R20, R23, R20, !PT ;  /* 0x0000001417149209 */ /* 0x000fe20007810000 */
[----:B------:R-:W-:-:S02]  /*03b0*/  @!P6 IMAD.U32 R24, R7, 0x10000, RZ ;  /* 0x000100000718e824 */ /* 0x000fc400078e00ff */
[----:B------:R-:W-:Y:S01]  /*03c0*/  @!P4 IMAD.U32 R7, R6, 0x10000, RZ ;  /* 0x000100000607c824 */ /* 0x000fe200078e00ff */
[----:B------:R-:W-:Y:S01]  /*03d0*/  @!P5 FMNMX.FTZ R17, R22, R17, !PT ;  /* 0x000000111611d209 */ /* 0x000fe20007810000 */
[----:B------:R-:W-:Y:S01]  /*03e0*/  @!P3 IMAD.U32 R23, R6, 0x10000, RZ ;  /* 0x000100000617b824 */ /* 0x000fe200078e00ff */
[----:B------:R-:W-:Y:S01]  /*03f0*/  @!P6 FMNMX.FTZ R15, R24, R15, !PT ;  /* 0x0000000f180fe209 */ /* 0x000fe20007810000 */
[C---:B------:R-:W-:Y:S01]  /*0400*/  @!P2 IMAD.U32 R22, R6.reuse, 0x10000, RZ ;  /* 0x000100000616a824 */ /* 0x040fe200078e00ff */
[----:B------:R-:W-:Y:S01]  /*0410*/  @!P4 FMNMX.FTZ R16, R7, R16, PT ;  /* 0x000000100710c209 */ /* 0x000fe20003810000 */
[C---:B------:R-:W-:Y:S01]  /*0420*/  @!P1 IMAD.U32 R7, R6.reuse, 0x10000, RZ ;  /* 0x0001000006079824 */ /* 0x040fe200078e00ff */
[----:B------:R-:W-:Y:S01]  /*0430*/  @!P3 FMNMX.FTZ R18, R23, R18, PT ;  /* 0x000000121712b209 */ /* 0x000fe20003810000 */
[----:B------:R-:W-:Y:S01]  /*0440*/  @!P0 IMAD.U32 R24, R6, 0x10000, RZ ;  /* 0x0001000006188824 */ /* 0x000fe200078e00ff */
[----:B------:R-:W-:Y:S01]  /*0450*/  @!P2 FMNMX.FTZ R21, R22, R21, PT ;  /* 0x000000151615a209 */ /* 0x000fe20003810000 */
[----:B------:R-:W-:Y:S01]  /*0460*/  @!P6 IMAD.U32 R6, R6, 0x10000, RZ ;  /* 0x000100000606e824 */ /* 0x000fe200078e00ff */
[----:B------:R-:W-:-:S02]  /*0470*/  @!P1 FMNMX.FTZ R20, R7, R20, PT ;  /* 0x0000001407149209 */ /* 0x000fc40003810000 */
[----:B------:R-:W-:Y:S02]  /*0480*/  @!P0 FMNMX.FTZ R19, R24, R19, PT ;  /* 0x0000001318138209 */ /* 0x000fe40003810000 */
[----:B------:R-:W-:Y:S02]  /*0490*/  @!P5 FMNMX.FTZ R17, R26, R17, PT ;  /* 0x000000111a11d209 */ /* 0x000fe40003810000 */
[----:B------:R-:W-:Y:S01]  /*04a0*/  @!P6 FMNMX.FTZ R15, R6, R15, PT ;  /* 0x0000000f060fe209 */ /* 0x000fe20003810000 */
[----:B0-----:R-:W-:Y:S01]  /*04b0*/  IMAD.WIDE.U32 R2, R0, 0x2, R2 ;  /* 0x0000000200027825 */ /* 0x001fe200078e0002 */
[----:B------:R-:W-:Y:S02]  /*04c0*/  @!P4 F2FP.BF16.F32.PACK_AB R16, RZ, R16 ;  /* 0x00000010ff10c23e */ /* 0x000fe400000010ff */
[----:B------:R-:W-:Y:S02]  /*04d0*/  @!P3 F2FP.BF16.F32.PACK_AB R18, RZ, R18 ;  /* 0x00000012ff12b23e */ /* 0x000fe400000010ff */
[----:B------:R-:W-:Y:S01]  /*04e0*/  @!P2 F2FP.BF16.F32.PACK_AB R21, RZ, R21 ;  /* 0x00000015ff15a23e */ /* 0x000fe200000010ff */
[----:B------:R-:W-:Y:S01]  /*04f0*/  IMAD.WIDE R2, R4, 0x10, R2 ;  /* 0x0000001004027825 */ /* 0x000fe200078e0202 */
[----:B------:R-:W-:-:S02]  /*0500*/  @!P1 F2FP.BF16.F32.PACK_AB R20, RZ, R20 ;  /* 0x00000014ff14923e */ /* 0x000fc400000010ff */
[----:B------:R-:W-:Y:S02]  /*0510*/  @!P0 F2FP.BF16.F32.PACK_AB R19, RZ, R19 ;  /* 0x00000013ff13823e */ /* 0x000fe400000010ff */
[----:B------:R-:W-:Y:S02]  /*0520*/  @!P5 F2FP.BF16.F32.PACK_AB R17, RZ, R17 ;  /* 0x00000011ff11d23e */ /* 0x000fe400000010ff */
[----:B------:R-:W-:Y:S02]  /*0530*/  @!P6 F2FP.BF16.F32.PACK_AB R15, RZ, R15 ;  /* 0x0000000fff0fe23e */ /* 0x000fe400000010ff */
[----:B------:R-:W-:Y:S02]  /*0540*/  @!P4 PRMT R12, R16, 0x7610, R12 ;  /* 0x00007610100cc816 */ /* 0x000fe4000000000c */
[----:B------:R-:W-:Y:S02]  /*0550*/  @!P3 PRMT R14, R18, 0x7610, R14 ;  /* 0x00007610120eb816 */ /* 0x000fe4000000000e */
[----:B------:R-:W-:-:S02]  /*0560*/  @!P2 PRMT R5, R21, 0x7610, R5 ;  /* 0x000076101505a816 */ /* 0x000fc40000000005 */
[----:B------:R-:W-:Y:S02]  /*0570*/  @!P1 PRMT R9, R20, 0x7610, R9 ;  /* 0x0000761014099816 */ /* 0x000fe40000000009 */
[----:B------:R-:W-:Y:S02]  /*0580*/  @!P0 PRMT R10, R19, 0x7610, R10 ;  /* 0x00007610130a8816 */ /* 0x000fe4000000000a */
[----:B------:R-:W-:Y:S02]  /*0590*/  @!P5 PRMT R8, R17, 0x7610, R8 ;  /* 0x000076101108d816 */ /* 0x000fe40000000008 */
[----:B------:R-:W-:Y:S02]  /*05a0*/  @!P6 PRMT R11, R15, 0x7610, R11 ;  /* 0x000076100f0be816 */ /* 0x000fe4000000000b */
[----:B------:R-:W-:Y:S02]  /*05b0*/  PRMT R4, R13, 0x5410, R12 ;  /* 0x000054100d047816 */ /* 0x000fe4000000000c */
[----:B------:R-:W-:-:S02]  /*05c0*/  PRMT R5, R14, 0x5410, R5 ;  /* 0x000054100e057816 */ /* 0x000fc40000000005 */
[----:B------:R-:W-:Y:S02]  /*05d0*/  PRMT R6, R9, 0x5410, R10 ;  /* 0x0000541009067816 */ /* 0x000fe4000000000a */
[----:B------:R-:W-:-:S05]  /*05e0*/  PRMT R7, R8, 0x5410, R11 ;  /* 0x0000541008077816 */ /* 0x000fca000000000b */
[----:B------:R-:W-:Y:S01]  /*05f0*/  STG.E.128 desc[UR4][R2.64], R4 ;  /* 0x0000000402007986 */ /* 0x000fe2000c101d04 */
[----:B------:R-:W-:Y:S05]  /*0600*/  EXIT ;  /* 0x000000000000794d */ /* 0x000fea0003800000 */
.L_x_15448:
        /* <DEDUP_REMOVED lines=23> */
.L_x_15450:
[----:B------:R-:W-:Y:S05]  /*0780*/  BSYNC B0 ;  /* 0x0000000000007941 */ /* 0x000fea0003800000 */
.L_x_15449:
        /* <DEDUP_REMOVED lines=15> */
.L_x_15452:
[----:B------:R-:W-:Y:S05]  /*0880*/  BSYNC B0 ;  /* 0x0000000000007941 */ /* 0x000fea0003800000 */
.L_x_15451:
        /* <DEDUP_REMOVED lines=19> */
[----:B------:R0:W4:Y:S04]  /*09c0*/  @!P1 LDG.E.U16 R19, desc[UR4][R4.64] ;  /* 0x0000000404139981 */ /* 0x000128000c1e1500 */
        /* <DEDUP_REMOVED lines=21> */
[----:B------:R-:W-:Y:S01]  /*0b20*/  FSETP.GTU.FTZ.AND P0, PT, |R4|, +INF , PT ;  /* 0x7f8000000400780b */ /* 0x000fe20003f1c200 */
[----:B------:R-:W-:Y:S01]  /*0b30*/  @!P4 IMAD.U32 R24, R6, 0x10000, RZ ;  /* 0x000100000618c824 */ /* 0x000fe200078e00ff */
[----:B------:R-:W-:-:S02]  /*0b40*/  @!P3 FMNMX.FTZ R23, R23, R22, PT ;  /* 0x000000161717b209 */ /* 0x000fc40003810000 */
[----:B------:R-:W-:Y:S01]  /*0b50*/  ISETP.GE.OR P0, PT, R8, R15, P0 ;  /* 0x0000000f0800720c */ /* 0x000fe20000706670 */
[----:B------:R-:W-:Y:S01]  /*0b60*/  @!P2 IMAD.U32 R8, R7, 0x10000, RZ ;  /* 0x000100000708a824 */ /* 0x000fe200078e00ff */
[----:B------:R-:W-:Y:S02]  /*0b70*/  @!P4 FMNMX.FTZ R25, R25, R24, PT ;  /* 0x000000181919c209 */ /* 0x000fe40003810000 */
[----:B------:R-:W-:Y:S02]  /*0b80*/  @!P3 F2FP.BF16.F32.PACK_AB R23, RZ, R23 ;  /* 0x00000017ff17b23e */ /* 0x000fe400000010ff */
[----:B------:R-:W-:Y:S02]  /*0b90*/  @!P2 FMNMX.FTZ R21, R21, R8, !PT ;  /* 0x000000081515a209 */ /* 0x000fe40007810000 */
        /* <DEDUP_REMOVED lines=32> */
[----:B------:R-:W-:Y:S02]  /*0da0*/  ISETP.GE.OR P4, PT, R24, R15, P4 ;  /* 0x0000000f1800720c */ /* 0x000fe40002786670 */
[----:B------:R-:W-:Y:S01]  /*0db0*/  @!P1 F2FP.BF16.F32.PACK_AB R24, RZ, R22 ;  /* 0x00000016ff18923e */ /* 0x000fe200000010ff */
[----:B------:R-:W-:Y:S02]  /*0dc0*/  @!P2 IMAD.U32 R22, R6, 0x10000, RZ ;  /* 0x000100000616a824 */ /* 0x000fe400078e00ff */
[----:B0-----:R-:W-:Y:S01]  /*0dd0*/  @!P6 IMAD.WIDE.U32 R2, R25, 0x2, R2 ;  /* 0x000000021902e825 */ /* 0x001fe200078e0002 */
[----:B------:R-:W-:-:S02]  /*0de0*/  @!P1 PRMT R10, R24, 0x7610, R10 ;  /* 0x00007610180a9816 */ /* 0x000fc4000000000a */
[----:B------:R-:W-:Y:S01]  /*0df0*/  @!P2 FMNMX.FTZ R21, R21, R22, PT ;  /* 0x000000161515a209 */ /* 0x000fe20003810000 */
[C---:B------:R-:W-:Y:S02]  /*0e00*/  @!P5 IMAD.U32 R22, R7.reuse, 0x10000, RZ ;  /* 0x000100000716d824 */ /* 0x040fe400078e00ff */
[----:B------:R0:W-:Y:S02]  /*0e10*/  @!P6 STG.E.U16 desc[UR4][R2.64], R10 ;  /* 0x0000000a0200e986 */ /* 0x0001e4000c101504 */
[C---:B------:R-:W-:Y:S02]  /*0e20*/  @!P4 IMAD.U32 R16, R7.reuse, 0x10000, RZ ;  /* 0x000100000710c824 */ /* 0x040fe400078e00ff */
[----:B------:R-:W-:Y:S01]  /*0e30*/  @!P3 IMAD.U32 R7, R7, 0x10000, RZ ;  /* 0x000100000707b824 */ /* 0x000fe200078e00ff */
[----:B------:R-:W-:Y:S02]  /*0e40*/  ISETP.GE.AND P1, PT, R20, R15, PT ;  /* 0x0000000f1400720c */ /* 0x000fe40003f26270 */
        /* <DEDUP_REMOVED lines=30> */
.L_x_15455:
[----:B------:R-:W-:-:S13]  /*1030*/  ISETP.GE.AND P0, PT, R20, R15, PT ;  /* 0x0000000f1400720c */ /* 0x000fda0003f06270 */
[----:B------:R-:W-:Y:S05]  /*1040*/  @P0 BRA `(.L_x_15457) ;  /* 0x0000000000300947 */ /* 0x000fea0003800000 */
[----:B0-----:R-:W0:Y:S01]  /*1050*/  LDC.64 R2, c[0x0][0x228] ;  /* 0x00008a00ff027b82 */ /* 0x001e220000000a00 */
[----:B------:R-:W-:Y:S02]  /*1060*/  IMAD.IADD R5, R0, 0x1, R20 ;  /* 0x0000000100057824 */ /* 0x000fe400078e0214 */
[----:B------:R-:W-:Y:S02]  /*1070*/  VIADD R20, R20, 0x80 ;  /* 0x0000008014147836 */ /* 0x000fe40000000000 */
[----:B0-----:R-:W-:-:S05]  /*1080*/  IMAD.WIDE.U32 R2, R5, 0x2, R2 ;  /* 0x0000000205027825 */ /* 0x001fca00078e0002 */
[----:B------:R1:W-:Y:S02]  /*1090*/  STG.E.U16 desc[UR4][R2.64], R14 ;  /* 0x0000000e02007986 */ /* 0x0003e4000c101504 */
.L_x_15456:
[----:B------:R-:W-:-:S13]  /*10a0*/  ISETP.GE.AND P0, PT, R20, R15, PT ;  /* 0x0000000f1400720c */ /* 0x000fda0003f06270 */
[----:B------:R-:W-:Y:S05]  /*10b0*/  @P0 BRA `(.L_x_15458) ;  /* 0x0000000000340947 */ /* 0x000fea0003800000 */
[----:B01----:R-:W0:Y:S01]  /*10c0*/  LDC.64 R2, c[0x0][0x228] ;  /* 0x00008a00ff027b82 */ /* 0x003e220000000a00 */
[----:B------:R-:W-:Y:S02]  /*10d0*/  IMAD.IADD R5, R0, 0x1, R20 ;  /* 0x0000000100057824 */ /* 0x000fe400078e0214 */
[----:B------:R-:W-:Y:S02]  /*10e0*/  VIADD R20, R20, 0x80 ;  /* 0x0000008014147836 */ /* 0x000fe40000000000 */
[----:B0-----:R-:W-:-:S05]  /*10f0*/  IMAD.WIDE.U32 R2, R5, 0x2, R2 ;  /* 0x0000000205027825 */ /* 0x001fca00078e0002 */
[----:B------:R1:W-:Y:S02]  /*1100*/  STG.E.U16 desc[UR4][R2.64], R11 ;  /* 0x0000000b02007986 */ /* 0x0003e4000c101504 */
.L_x_15457:
        /* <DEDUP_REMOVED lines=8> */
.L_x_15458:
[----:B------:R-:W-:Y:S05]  /*1190*/  BSYNC B1 ;  /* 0x0000000000017941 */ /* 0x000fea0003800000 */
.L_x_15454:
[----:B------:R-:W-:-:S13]  /*11a0*/  ISETP.GE.AND P0, PT, R20, R15, PT ;  /* 0x0000000f1400720c */ /* 0x000fda0003f06270 */
[----:B012---:R-:W0:Y:S01]  /*11b0*/  @!P0 LDC.64 R2, c[0x0][0x228] ;  /* 0x00008a00ff028b82 */ /* 0x007e220000000a00 */
[----:B------:R-:W-:Y:S02]  /*11c0*/  @!P0 IMAD.IADD R5, R0, 0x1, R20 ;  /* 0x0000000100058824 */ /* 0x000fe400078e0214 */
[----:B------:R-:W-:Y:S02]  /*11d0*/  @!P0 VIADD R20, R20, 0x80 ;  /* 0x0000008014148836 */ /* 0x000fe40000000000 */
[----:B0-----:R-:W-:-:S05]  /*11e0*/  @!P0 IMAD.WIDE.U32 R2, R5, 0x2, R2 ;  /* 0x0000000205028825 */ /* 0x001fca00078e0002 */
[----:B------:R2:W-:Y:S02]  /*11f0*/  @!P0 STG.E.U16 desc[UR4][R2.64], R18 ;  /* 0x0000001202008986 */ /* 0x0005e4000c101504 */
.L_x_15459:
[----:B------:R-:W-:Y:S05]  /*1200*/  BSYNC B0 ;  /* 0x0000000000007941 */ /* 0x000fea0003800000 */
.L_x_15453:
        /* <DEDUP_REMOVED lines=8> */
.L_x_15460:
        /* <DEDUP_REMOVED lines=15> */
.L_x_36290:


//--------------------- .text._ZN2at6native18elementwise_kernelILi128ELi4EZNS0_15gpu_kernel_implIZZZNS0_17clamp_kernel_cudaERNS_18TensorIteratorBaseERKN3c106ScalarES8_ENKUlvE_clEvENKUlvE6_clEvEUlNS5_4HalfEE_EEvS4_RKT_EUliE_EEviT1_ --------------------------
	.section	.text._ZN2at6native18elementwise_kernelILi128ELi4EZNS0_15gpu_kernel_implIZZZNS0_17clamp_kernel_cudaERNS_18TensorIteratorBaseERKN3c106ScalarES8_ENKUlvE_clEvENKUlvE6_clEvEUlNS5_4HalfEE_EEvS4_RKT_EUliE_EEviT1_,"ax",@progbits
	.align	128
        .global         _ZN2at6native18elementwise_kernelILi128ELi4EZNS0_15gpu_kernel_implIZZZNS0_17clamp_kernel_cudaERNS_18TensorIteratorBaseERKN3c106ScalarES8_ENKUlvE_clEvENKUlvE6_clEvEUlNS5_4HalfEE_EEvS4_RKT_EUliE_EEviT1_
        .type           _ZN2at6native18elementwise_kernelILi128ELi4EZNS0_15gpu_kernel_implIZZZNS0_17clamp_kernel_cudaERNS_18TensorIteratorBaseERKN3c106ScalarES8_ENKUlvE_clEvENKUlvE6_clEvEUlNS5_4HalfEE_EEvS4_RKT_EUliE_EEviT1_,@function
        .size           _ZN2at6native18elementwise_kernelILi128ELi4EZNS0_15gpu_kernel_implIZZZNS0_17clamp_kernel_cudaERNS_18TensorIteratorBaseERKN3c106ScalarES8_ENKUlvE_clEvENKUlvE6_clEvEUlNS5_4HalfEE_EEvS4_RKT_EUliE_EEviT1_,(.L_x_36291 - _ZN2at6native18elementwise_kernelILi128ELi4EZNS0_15gpu_kernel_implIZZZNS0_17clamp_kernel_cudaERNS_18TensorIteratorBaseERKN3c106ScalarES8_ENKUlvE_clEvENKUlvE6_clEvEUlNS5_4HalfEE_EEvS4_RKT_EUliE_EEviT1_)
        .other          _ZN2at6native18elementwise_kernelILi128ELi4EZNS0_15gpu_kernel_implIZZZNS0_17clamp_kernel_cudaERNS_18TensorIteratorBaseERKN3c106ScalarES8_ENKUlvE_clEvENKUlvE6_clEvEUlNS5_4HalfEE_EEvS4_RKT_EUliE_EEviT1_,@"STO_CUDA_ENTRY STV_DEFAULT"
_ZN2at6native18elementwise_kernelILi128ELi4EZNS0_15gpu_kernel_implIZZZNS0_17clamp_kernel_cudaERNS_18TensorIteratorBaseERKN3c106ScalarES8_ENKUlvE_clEvENKUlvE6_clEvEUlNS5_4HalfEE_EEvS4_RKT_EUliE_EEviT1_:
.text._ZN2at6native18elementwise_kernelILi128ELi4EZNS0_15gpu_kernel_implIZZZNS0_17clamp_kernel_cudaERNS_18TensorIteratorBaseERKN3c106ScalarES8_ENKUlvE_clEvENKUlvE6_clEvEUlNS5_4HalfEE_EEvS4_RKT_EUliE_EEviT1_:
        /* <DEDUP_REMOVED lines=314> */
.L_x_15463:
        /* <DEDUP_REMOVED lines=23> */
.L_x_15467:
[----:B------:R-:W2:Y:S02]  /*1510*/  LDG.E.U8 R2, desc[UR36][R2.64] ;  /* 0x0000002402027981 */ /* 0x000ea4000c1e1100 */
[----:B--2---:R-:W-:-:S04]  /*1520*/  I2FP.F32.U32 R0, R2 ;  /* 0x0000000200007245 */ /* 0x004fc80000201000 */
[----:B------:R-:W-:-:S04]  /*1530*/  F2FP.F16.F32.PACK_AB R0, RZ, R0 ;  /* 0x00000000ff00723e */ /* 0x000fc800000000ff */
[----:B------:R-:W-:Y:S01]  /*1540*/  PRMT R5, R0, 0x7610, R5 ;  /* 0x0000761000057816 */ /* 0x000fe20000000005 */
[----:B------:R-:W-:Y:S06]  /*1550*/  BRA `(.L_x_15469) ;  /* 0x0000000c00b87947 */ /* 0x000fec0003800000 */
.L_x_15466:
        /* <DEDUP_REMOVED lines=11> */
.L_x_15471:
[----:B------:R-:W2:Y:S02]  /*1610*/  LDG.E R2, desc[UR36][R2.64] ;  /* 0x0000002402027981 */ /* 0x000ea4000c1e1900 */
[----:B--2---:R-:W-:-:S04]  /*1620*/  I2FP.F32.S32 R0, R2 ;  /* 0x0000000200007245 */ /* 0x004fc80000201400 */
[----:B------:R-:W-:-:S04]  /*1630*/  F2FP.F16.F32.PACK_AB R0, RZ, R0 ;  /* 0x00000000ff00723e */ /* 0x000fc800000000ff */
[----:B------:R-:W-:Y:S01]  /*1640*/  PRMT R5, R0, 0x7610, R5 ;  /* 0x0000761000057816 */ /* 0x000fe20000000005 */
[----:B------:R-:W-:Y:S06]  /*1650*/  BRA `(.L_x_15469) ;  /* 0x0000000c00787947 */ /* 0x000fec0003800000 */
.L_x_15470:
[----:B------:R-:W2:Y:S02]  /*1660*/  LDG.E.U16 R2, desc[UR36][R2.64] ;  /* 0x0000002402027981 */ /* 0x000ea4000c1e1500 */
[----:B--2---:R-:W0:Y:S02]  /*1670*/  I2F.S16 R0, R2 ;  /* 0x0000000200007306 */ /* 0x004e240000101400 */
[----:B0-----:R-:W-:-:S04]  /*1680*/  F2FP.F16.F32.PACK_AB R0, RZ, R0 ;  /* 0x00000000ff00723e */ /* 0x001fc800000000ff */
[----:B------:R-:W-:Y:S01]  /*1690*/  PRMT R5, R0, 0x7610, R5 ;  /* 0x0000761000057816 */ /* 0x000fe20000000005 */
[----:B------:R-:W-:Y:S06]  /*16a0*/  BRA `(.L_x_15469) ;  /* 0x0000000c00647947 */ /* 0x000fec0003800000 */
.L_x_15465:
        /* <DEDUP_REMOVED lines=9> */
.L_x_15473:
[----:B------:R0:W5:Y:S01]  /*1740*/  LDG.E.U16 R5, desc[UR36][R2.64] ;  /* 0x0000002402057981 */ /* 0x000162000c1e1500 */
[----:B------:R-:W-:Y:S05]  /*1750*/  BRA `(.L_x_15469) ;  /* 0x0000000c00387947 */ /* 0x000fea0003800000 */
.L_x_15472:
        /* <DEDUP_REMOVED lines=9> */
.L_x_15475:
[----:B------:R1:W5:Y:S01]  /*17f0*/  LDG.E.U16 R5, desc[UR36][R2.64] ;  /* 0x0000002402057981 */ /* 0x000362000c1e1500 */
[----:B------:R-:W-:Y:S05]  /*1800*/  BRA `(.L_x_15469) ;  /* 0x0000000c000c7947 */ /* 0x000fea0003800000 */
.L_x_15474:
        /* <DEDUP_REMOVED lines=9> */
.L_x_15464:
        /* <DEDUP_REMOVED lines=14> */
.L_x_15478:
        /* <DEDUP_REMOVED lines=9> */
.L_x_15477:
        /* <DEDUP_REMOVED lines=27> */
.L_x_15480:
        /* <DEDUP_REMOVED lines=15> */
.L_x_15479:
[----:B------:R-:W2:Y:S02]  /*1cb0*/  LDG.E.U16 R0, desc[UR36][R2.64] ;  /* 0x0000002402007981 */ /* 0x000ea4000c1e1500 */
[----:B--2---:R-:W-:-:S05]  /*1cc0*/  IMAD.U32 R0, R0, 0x10000, RZ ;  /* 0x0001000000007824 */ /* 0x004fca00078e00ff */
[----:B------:R-:W-:-:S04]  /*1cd0*/  F2FP.F16.F32.PACK_AB R0, RZ, R0 ;  /* 0x00000000ff00723e */ /* 0x000fc800000000ff */
[----:B------:R-:W-:Y:S01]  /*1ce0*/  PRMT R5, R0, 0x7610, R5 ;  /* 0x0000761000057816 */ /* 0x000fe20000000005 */
[----:B------:R-:W-:Y:S06]  /*1cf0*/  BRA `(.L_x_15469) ;  /* 0x0000000400d07947 */ /* 0x000fec0003800000 */
.L_x_15476:
        /* <DEDUP_REMOVED lines=13> */
.L_x_15483:
        /* <DEDUP_REMOVED lines=21> */
.L_x_15487:
[----:B------:R-:W-:Y:S05]  /*1f20*/  BSYNC B1 ;  /* 0x0000000000017941 */ /* 0x000fea0003800000 */
.L_x_15486:
[----:B------:R-:W-:Y:S01]  /*1f30*/  LEA R3, R0, 0x3b800000, 0x17 ;  /* 0x3b80000000037811 */ /* 0x000fe200078eb8ff */
[----:B------:R-:W-:-:S05]  /*1f40*/  IMAD.SHL.U32 R0, R2, 0x100000, RZ ;  /* 0x0010000002007824 */ /* 0x000fca00078e00ff */
[----:B------:R-:W-:-:S07]  /*1f50*/  LOP3.LUT R0, R3, R0, R4, 0xfe, !PT ;  /* 0x0000000003007212 */ /* 0x000fce00078efe04 */
.L_x_15485:
[----:B------:R-:W-:Y:S05]  /*1f60*/  BSYNC B0 ;  /* 0x0000000000007941 */ /* 0x000fea0003800000 */
.L_x_15484:
[----:B------:R-:W-:-:S04]  /*1f70*/  F2FP.F16.F32.PACK_AB R0, RZ, R0 ;  /* 0x00000000ff00723e */ /* 0x000fc800000000ff */
[----:B------:R-:W-:Y:S01]  /*1f80*/  PRMT R5, R0, 0x7610, R5 ;  /* 0x0000761000057816 */ /* 0x000fe20000000005 */
[----:B------:R-:W-:Y:S06]  /*1f90*/  BRA `(.L_x_15469) ;  /* 0x0000000400287947 */ /* 0x000fec0003800000 */
.L_x_15482:
        /* <DEDUP_REMOVED lines=21> */
.L_x_15491:
[----:B------:R-:W-:Y:S05]  /*20f0*/  BSYNC B1 ;  /* 0x0000000000017941 */ /* 0x000fea0003800000 */
.L_x_15490:
[----:B------:R-:W-:Y:S01]  /*2100*/  LEA R3, R0, 0x37800000, 0x17 ;  /* 0x3780000000037811 */ /* 0x000fe200078eb8ff */
[----:B------:R-:W-:-:S05]  /*2110*/  IMAD.SHL.U32 R0, R2, 0x200000, RZ ;  /* 0x0020000002007824 */ /* 0x000fca00078e00ff */
[----:B------:R-:W-:-:S07]  /*2120*/  LOP3.LUT R0, R3, R0, R4, 0xfe, !PT ;  /* 0x0000000003007212 */ /* 0x000fce00078efe04 */
.L_x_15489:
[----:B------:R-:W-:Y:S05]  /*2130*/  BSYNC B0 ;  /* 0x0000000000007941 */ /* 0x000fea0003800000 */
.L_x_15488:
[----:B------:R-:W-:-:S04]  /*2140*/  F2FP.F16.F32.PACK_AB R0, RZ, R0 ;  /* 0x00000000ff00723e */ /* 0x000fc800000000ff */
[----:B------:R-:W-:Y:S01]  /*2150*/  PRMT R5, R0, 0x7610, R5 ;  /* 0x0000761000057816 */ /* 0x000fe20000000005 */
[----:B------:R-:W-:Y:S06]  /*2160*/  BRA `(.L_x_15469) ;  /* 0x0000000000b47947 */ /* 0x000fec0003800000 */
.L_x_15481:
        /* <DEDUP_REMOVED lines=14> */
.L_x_15495:
[----:B------:R-:W-:Y:S05]  /*2250*/  BSYNC B0 ;  /* 0x0000000000007941 */ /* 0x000fea0003800000 */
.L_x_15494:
[----:B------:R-:W-:-:S04]  /*2260*/  F2FP.F16.F32.PACK_AB R0, RZ, R0 ;  /* 0x00000000ff00723e */ /* 0x000fc800000000ff */
[----:B------:R-:W-:Y:S01]  /*2270*/  PRMT R5, R0, 0x7610, R5 ;  /* 0x0000761000057816 */ /* 0x000fe20000000005 */
[----:B------:R-:W-:Y:S06]  /*2280*/  BRA `(.L_x_15469) ;  /* 0x00000000006c7947 */ /* 0x000fec0003800000 */
.L_x_15468:
        /* <DEDUP_REMOVED lines=16> */
.L_x_15496:
[----:B------:R-:W-:Y:S01]  /*2390*/  PRMT R5, RZ, 0x7610, R5 ;  /* 0x00007610ff057816 */ /* 0x000fe20000000005 */
[----:B------:R-:W-:Y:S06]  /*23a0*/  BRA `(.L_x_15469) ;  /* 0x0000000000247947 */ /* 0x000fec0003800000 */
.L_x_15493:
[----:B------:R-:W2:Y:S02]  /*23b0*/  LDG.E.64 R2, desc[UR36][R2.64] ;  /* 0x0000002402027981 */ /* 0x000ea4000c1e1b00 */
[----:B--2---:R-:W0:Y:S02]  /*23c0*/  I2F.U64 R0, R2 ;  /* 0x0000000200007312 */ /* 0x004e240000301000 */
[----:B0-----:R-:W-:-:S04]  /*23d0*/  F2FP.F16.F32.PACK_AB R0, RZ, R0 ;  /* 0x00000000ff00723e */ /* 0x001fc800000000ff */
[----:B------:R-:W-:Y:S01]  /*23e0*/  PRMT R5, R0, 0x7610, R5 ;  /* 0x0000761000057816 */ /* 0x000fe20000000005 */
[----:B------:R-:W-:Y:S06]  /*23f0*/  BRA `(.L_x_15469) ;  /* 0x0000000000107947 */ /* 0x000fec0003800000 */
.L_x_15492:
[----:B------:R-:W2:Y:S02]  /*2400*/  LDG.E R2, desc[UR36][R2.64] ;  /* 0x0000002402027981 */ /* 0x000ea4000c1e1900 */
[----:B--2---:R-:W-:-:S04]  /*2410*/  I2FP.F32.U32 R0, R2 ;  /* 0x0000000200007245 */ /* 0x004fc80000201000 */
[----:B------:R-:W-:-:S04]  /*2420*/  F2FP.F16.F32.PACK_AB R0, RZ, R0 ;  /* 0x00000000ff00723e */ /* 0x000fc800000000ff */
[----:B------:R-:W-:-:S07]  /*2430*/  PRMT R5, R0, 0x7610, R5 ;  /* 0x0000761000057816 */ /* 0x000fce0000000005 */
.L_x_15469:
[----:B-----5:R-:W-:Y:S01]  /*2440*/  HADD2.F32 R0, -RZ, R5.H0_H0 ;  /* 0x20000005ff007230 */ /* 0x020fe20000004100 */
[----:B------:R-:W2:Y:S04]  /*2450*/  LDC.U8 R6, c[0x0][0x430] ;  /* 0x00010c00ff067b82 */ /* 0x000ea80000000000 */
[----:B------:R-:W-:-:S13]  /*2460*/  FSETP.GTU.FTZ.AND P0, PT, |R0|, +INF , PT ;  /* 0x7f8000000000780b */ /* 0x000fda0003f1c200 */
[----:B01----:R-:W0:Y:S01]  /*2470*/  @!P0 LDC.U16 R3, c[0x0][0x420] ;  /* 0x00010800ff038b82 */ /* 0x003e220000000400 */
[----:B--2---:R-:W-:-:S07]  /*2480*/  PRMT R4, R6, 0x9910, RZ ;  /* 0x0000991006047816 */ /* 0x004fce00000000ff */
[----:B------:R-:W1:Y:S01]  /*2490*/  @!P0 LDC.U16 R2, c[0x0][0x422] ;  /* 0x00010880ff028b82 */ /* 0x000e620000000400 */
[----:B0-----:R-:W-:-:S05]  /*24a0*/  @!P0 HADD2.F32 R3, -RZ, R3.H0_H0 ;  /* 0x20000003ff038230 */ /* 0x001fca0000004100 */
[----:B------:R-:W-:Y:S01]  /*24b0*/  @!P0 FMNMX.FTZ R3, R0, R3, !PT ;  /* 0x0000000300038209 */ /* 0x000fe20007810000 */
[----:B------:R-:W-:Y:S02]  /*24c0*/  IMAD.MOV.U32 R0, RZ, RZ, R4 ;  /* 0x000000ffff007224 */ /* 0x000fe400078e0004 */
[----:B-1----:R-:W-:-:S03]  /*24d0*/  @!P0 HADD2.F32 R2, -RZ, R2.H0_H0 ;  /* 0x20000002ff028230 */ /* 0x002fc60000004100 */
[----:B------:R-:W-:Y:S02]  /*24e0*/  ISETP.GT.AND P1, PT, R0, 0x9, PT ;  /* 0x000000090000780c */ /* 0x000fe40003f24270 */
[----:B------:R-:W-:-:S04]  /*24f0*/  @!P0 FMNMX.FTZ R2, R3, R2, PT ;  /* 0x0000000203028209 */ /* 0x000fc80003810000 */
[----:B------:R-:W-:-:S04]  /*2500*/  @!P0 F2FP.F16.F32.PACK_AB R2, RZ, R2 ;  /* 0x00000002ff02823e */ /* 0x000fc800000000ff */
        /* <DEDUP_REMOVED lines=14> */
.L_x_15500:
[----:B------:R-:W-:-:S06]  /*25f0*/  HADD2.F32 R3, -RZ, R5.H0_H0 ;  /* 0x20000005ff037230 */ /* 0x000fcc0000004100 */
[----:B------:R-:W0:Y:S02]  /*2600*/  F2I.S64.TRUNC R2, R3 ;  /* 0x0000000300027311 */ /* 0x000e24000020d900 */
[----:B0-----:R3:W-:Y:S01]  /*2610*/  STG.E.U8 desc[UR36][R16.64], R2 ;  /* 0x0000000210007986 */ /* 0x0017e2000c101124 */
[----:B------:R-:W-:Y:S05]  /*2620*/  BRA `(.L_x_15502) ;  /* 0x0000000c00847947 */ /* 0x000fea0003800000 */
.L_x_15499:
        /* <DEDUP_REMOVED lines=10> */
.L_x_15504:
[----:B------:R-:W-:-:S06]  /*26d0*/  HADD2.F32 R5, -RZ, R5.H0_H0 ;  /* 0x20000005ff057230 */ /* 0x000fcc0000004100 */
[----:B------:R-:W0:Y:S02]  /*26e0*/  F2I.FTZ.TRUNC.NTZ R5, R5 ;  /* 0x0000000500057305 */ /* 0x000e24000021f100 */
[----:B0-----:R1:W-:Y:S01]  /*26f0*/  STG.E desc[UR36][R16.64], R5 ;  /* 0x0000000510007986 */ /* 0x0013e2000c101924 */
[----:B------:R-:W-:Y:S05]  /*2700*/  BRA `(.L_x_15502) ;  /* 0x0000000c004c7947 */ /* 0x000fea0003800000 */
.L_x_15503:
[----:B------:R-:W-:-:S06]  /*2710*/  HADD2.F32 R5, -RZ, R5.H0_H0 ;  /* 0x20000005ff057230 */ /* 0x000fcc0000004100 */
[----:B------:R-:W0:Y:S02]  /*2720*/  F2I.FTZ.TRUNC.NTZ R5, R5 ;  /* 0x0000000500057305 */ /* 0x000e24000021f100 */
[----:B0-----:R2:W-:Y:S01]  /*2730*/  STG.E.U16 desc[UR36][R16.64], R5 ;  /* 0x0000000510007986 */ /* 0x0015e2000c101524 */
[----:B------:R-:W-:Y:S05]  /*2740*/  BRA `(.L_x_15502) ;  /* 0x0000000c003c7947 */ /* 0x000fea0003800000 */
.L_x_15498:
        /* <DEDUP_REMOVED lines=9> */
.L_x_15506:
[----:B------:R0:W-:Y:S01]  /*27e0*/  STG.E.U16 desc[UR36][R16.64], R5 ;  /* 0x0000000510007986 */ /* 0x0001e2000c101524 */
[----:B------:R-:W-:Y:S05]  /*27f0*/  BRA `(.L_x_15502) ;  /* 0x0000000c00107947 */ /* 0x000fea0003800000 */
.L_x_15505:
        /* <DEDUP_REMOVED lines=10> */
.L_x_15508:
[----:B------:R-:W-:-:S05]  /*28a0*/  HADD2.F32 R0, -RZ, R5.H0_H0 ;  /* 0x20000005ff007230 */ /* 0x000fca0000004100 */
[----:B------:R-:W-:-:S04]  /*28b0*/  F2FP.F16.F32.PACK_AB R0, RZ, R0 ;  /* 0x00000000ff00723e */ /* 0x000fc800000000ff */
[----:B------:R-:W-:-:S05]  /*28c0*/  PRMT R0, R0, 0x5410, RZ ;  /* 0x0000541000007816 */ /* 0x000fca00000000ff */
[----:B------:R0:W-:Y:S01]  /*28d0*/  STG.E desc[UR36][R16.64], R0 ;  /* 0x0000000010007986 */ /* 0x0001e2000c101924 */
[----:B------:R-:W-:Y:S05]  /*28e0*/  BRA `(.L_x_15502) ;  /* 0x0000000800d47947 */ /* 0x000fea0003800000 */
.L_x_15507:
[----:B------:R-:W-:-:S05]  /*28f0*/  HADD2.F32 R2, -RZ, R5.H0_H0 ;  /* 0x20000005ff027230 */ /* 0x000fca0000004100 */
[----:B------:R-:W-:-:S06]  /*2900*/  FMUL.FTZ R2, R2, 1 ;  /* 0x3f80000002027820 */ /* 0x000fcc0000410000 */
[----:B------:R-:W0:Y:S02]  /*2910*/  F2F.F64.F32 R2, R2 ;  /* 0x0000000200027310 */ /* 0x000e240000201800 */
[----:B0-----:R0:W-:Y:S01]  /*2920*/  STG.E.64 desc[UR36][R16.64], R2 ;  /* 0x0000000210007986 */ /* 0x0011e2000c101b24 */
[----:B------:R-:W-:Y:S05]  /*2930*/  BRA `(.L_x_15502) ;  /* 0x0000000800c07947 */ /* 0x000fea0003800000 */
.L_x_15497:
        /* <DEDUP_REMOVED lines=13> */
.L_x_15511:
[----:B------:R-:W-:Y:S01]  /*2a10*/  HADD2.F32 R5, -RZ, R5.H0_H0 ;  /* 0x20000005ff057230 */ /* 0x000fe20000004100 */
[----:B------:R-:W-:-:S04]  /*2a20*/  CS2R R6, SRZ ;  /* 0x0000000000067805 */ /* 0x000fc8000001ff00 */
[----:B------:R-:W-:-:S06]  /*2a30*/  FMUL.FTZ R5, R5, 1 ;  /* 0x3f80000005057820 */ /* 0x000fcc0000410000 */
[----:B------:R-:W0:Y:S02]  /*2a40*/  F2F.F64.F32 R4, R5 ;  /* 0x0000000500047310 */ /* 0x000e240000201800 */
[----:B0-----:R0:W-:Y:S01]  /*2a50*/  STG.E.128 desc[UR36][R16.64], R4 ;  /* 0x0000000410007986 */ /* 0x0011e2000c101d24 */
[----:B------:R-:W-:Y:S05]  /*2a60*/  BRA `(.L_x_15502) ;  /* 0x0000000800747947 */ /* 0x000fea0003800000 */
.L_x_15510:
        /* <DEDUP_REMOVED lines=21> */
.L_x_15515:
[----:B------:R-:W-:Y:S05]  /*2bc0*/  BSYNC B0 ;  /* 0x0000000000007941 */ /* 0x000fea0003800000 */
.L_x_15514:
[----:B------:R-:W-:-:S05]  /*2bd0*/  LOP3.LUT R3, R0, R3, RZ, 0xfc, !PT ;  /* 0x0000000300037212 */ /* 0x000fca00078efcff */
[----:B------:R0:W-:Y:S01]  /*2be0*/  STG.E.U8 desc[UR36][R16.64], R3 ;  /* 0x0000000310007986 */ /* 0x0001e2000c101124 */
[----:B------:R-:W-:Y:S05]  /*2bf0*/  BRA `(.L_x_15502) ;  /* 0x0000000800107947 */ /* 0x000fea0003800000 */
.L_x_15513:
        /* <DEDUP_REMOVED lines=13> */
.L_x_15517:
[----:B------:R-:W-:Y:S01]  /*2cd0*/  IMAD.MOV.U32 R0, RZ, RZ, 0x7f ;  /* 0x0000007fff007424 */ /* 0x000fe200078e00ff */
[----:B------:R-:W-:-:S04]  /*2ce0*/  ISETP.GT.U32.AND P0, PT, R2, 0x7f800000, PT ;  /* 0x7f8000000200780c */ /* 0x000fc80003f04070 */
[----:B------:R-:W-:-:S09]  /*2cf0*/  SEL R0, R0, 0x7c, P0 ;  /* 0x0000007c00007807 */ /* 0x000fd20000000000 */
.L_x_15518:
[----:B------:R-:W-:Y:S05]  /*2d00*/  BSYNC B0 ;  /* 0x0000000000007941 */ /* 0x000fea0003800000 */
.L_x_15516:
[----:B------:R-:W-:-:S04]  /*2d10*/  LOP3.LUT R2, R5, 0x80000000, RZ, 0xc0, !PT ;  /* 0x8000000005027812 */ /* 0x000fc800078ec0ff */
[----:B------:R-:W-:-:S04]  /*2d20*/  SHF.R.U32.HI R3, RZ, 0x18, R2 ;  /* 0x00000018ff037819 */ /* 0x000fc80000011602 */
[----:B------:R-:W-:-:S05]  /*2d30*/  LOP3.LUT R3, R0, R3, RZ, 0xfc, !PT ;  /* 0x0000000300037212 */ /* 0x000fca00078efcff */
[----:B------:R0:W-:Y:S01]  /*2d40*/  STG.E.U8 desc[UR36][R16.64], R3 ;  /* 0x0000000310007986 */ /* 0x0001e2000c101124 */
[----:B------:R-:W-:Y:S05]  /*2d50*/  BRA `(.L_x_15502) ;  /* 0x0000000400b87947 */ /* 0x000fea0003800000 */
.L_x_15512:
[----:B------:R-:W-:-:S05]  /*2d60*/  HADD2.F32 R0, -RZ, R5.H0_H0 ;  /* 0x20000005ff007230 */ /* 0x000fca0000004100 */
[----:B------:R-:W-:-:S05]  /*2d70*/  F2FP.BF16.F32.PACK_AB R0, RZ, R0 ;  /* 0x00000000ff00723e */ /* 0x000fca00000010ff */
[----:B------:R0:W-:Y:S01]  /*2d80*/  STG.E.U16 desc[UR36][R16.64], R0 ;  /* 0x0000000010007986 */ /* 0x0001e2000c101524 */
[----:B------:R-:W-:Y:S05]  /*2d90*/  BRA `(.L_x_15502) ;  /* 0x0000000400a87947 */ /* 0x000fea0003800000 */
.L_x_15509:
        /* <DEDUP_REMOVED lines=12> */
.L_x_15521:
        /* <DEDUP_REMOVED lines=17> */
.L_x_15524:
[----:B------:R-:W-:-:S04]  /*2f70*/  LOP3.LUT R2, R5, 0x80000000, RZ, 0xc0, !PT ;  /* 0x8000000005027812 */ /* 0x000fc800078ec0ff */
[----:B------:R-:W-:-:S04]  /*2f80*/  SHF.R.U32.HI R3, RZ, 0x18, R2 ;  /* 0x00000018ff037819 */ /* 0x000fc80000011602 */
[----:B------:R-:W-:-:S04]  /*2f90*/  LOP3.LUT R0, R0, R3, RZ, 0xfc, !PT ;  /* 0x0000000300007212 */ /* 0x000fc800078efcff */
[----:B------:R-:W-:-:S07]  /*2fa0*/  PRMT R8, R0, 0x7610, R8 ;  /* 0x0000761000087816 */ /* 0x000fce0000000008 */
.L_x_15523:
[----:B------:R-:W-:Y:S05]  /*2fb0*/  BSYNC B0 ;  /* 0x0000000000007941 */ /* 0x000fea0003800000 */
.L_x_15522:
[----:B------:R0:W-:Y:S01]  /*2fc0*/  STG.E.U8 desc[UR36][R16.64], R8 ;  /* 0x0000000810007986 */ /* 0x0001e2000c101124 */
[----:B------:R-:W-:Y:S05]  /*2fd0*/  BRA `(.L_x_15502) ;  /* 0x0000000400187947 */ /* 0x000fea0003800000 */
.L_x_15520:
        /* <DEDUP_REMOVED lines=17> */
.L_x_15527:
[----:B------:R-:W-:-:S04]  /*30f0*/  LOP3.LUT R2, R5, 0x80000000, RZ, 0xc0, !PT ;  /* 0x8000000005027812 */ /* 0x000fc800078ec0ff */
[----:B------:R-:W-:-:S04]  /*3100*/  SHF.R.U32.HI R3, RZ, 0x18, R2 ;  /* 0x00000018ff037819 */ /* 0x000fc80000011602 */
[----:B------:R-:W-:-:S04]  /*3110*/  LOP3.LUT R0, R0, R3, RZ, 0xfc, !PT ;  /* 0x0000000300007212 */ /* 0x000fc800078efcff */
[----:B------:R-:W-:-:S07]  /*3120*/  PRMT R8, R0, 0x7610, R8 ;  /* 0x0000761000087816 */ /* 0x000fce0000000008 */
.L_x_15526:
[----:B------:R-:W-:Y:S05]  /*3130*/  BSYNC B0 ;  /* 0x0000000000007941 */ /* 0x000fea0003800000 */
.L_x_15525:
[----:B------:R0:W-:Y:S01]  /*3140*/  STG.E.U8 desc[UR36][R16.64], R8 ;  /* 0x0000000810007986 */ /* 0x0001e2000c101124 */
[----:B------:R-:W-:Y:S05]  /*3150*/  BRA `(.L_x_15502) ;  /* 0x0000000000b87947 */ /* 0x000fea0003800000 */
.L_x_15519:
        /* <DEDUP_REMOVED lines=22> */
.L_x_15501:
        /* <DEDUP_REMOVED lines=16> */
.L_x_15530:
[----:B------:R-:W-:Y:S05]  /*33c0*/  BRA `(.L_x_15502) ;  /* 0x00000000001c7947 */ /* 0x000fea0003800000 */
.L_x_15529:
[----:B------:R-:W-:-:S06]  /*33d0*/  HADD2.F32 R2, -RZ, R5.H0_H0 ;  /* 0x20000005ff027230 */ /* 0x000fcc0000004100 */
[----:B------:R-:W0:Y:S02]  /*33e0*/  F2I.U64.TRUNC R2, R2 ;  /* 0x0000000200027311 */ /* 0x000e24000020d800 */
[----:B0-----:R0:W-:Y:S01]  /*33f0*/  STG.E.64 desc[UR36][R16.64], R2 ;  /* 0x0000000210007986 */ /* 0x0011e2000c101b24 */
[----:B------:R-:W-:Y:S05]  /*3400*/  BRA `(.L_x_15502) ;  /* 0x00000000000c7947 */ /* 0x000fea0003800000 */
.L_x_15528:
[----:B------:R-:W-:-:S06]  /*3410*/  HADD2.F32 R5, -RZ, R5.H0_H0 ;  /* 0x20000005ff057230 */ /* 0x000fcc0000004100 */
[----:B------:R-:W0:Y:S02]  /*3420*/  F2I.FTZ.U32.TRUNC.NTZ R5, R5 ;  /* 0x0000000500057305 */ /* 0x000e24000021f000 */
[----:B0-----:R0:W-:Y:S02]  /*3430*/  STG.E desc[UR36][R16.64], R5 ;  /* 0x0000000510007986 */ /* 0x0011e4000c101924 */
.L_x_15502:
[----:B------:R-:W-:-:S04]  /*3440*/  IMAD R18, R23, 0x200, R18 ;  /* 0x0000020017127824 */ /* 0x000fc800078e0212 */
[----:B------:R-:W-:-:S07]  /*3450*/  VIADD R19, R18, 0x80 ;  /* 0x0000008012137836 */ /* 0x000fce0000000000 */
.L_x_15462:
[----:B------:R-:W-:Y:S05]  /*3460*/  BSYNC B6 ;  /* 0x0000000000067941 */ /* 0x000fea0003800000 */
.L_x_15461:
        /* <DEDUP_REMOVED lines=307> */
.L_x_15533:
        /* <DEDUP_REMOVED lines=23> */
.L_x_15537:
[----:B------:R-:W2:Y:S02]  /*4910*/  LDG.E.U8 R2, desc[UR36][R2.64] ;  /* 0x0000002402027981 */ /* 0x000ea4000c1e1100 */
[----:B--2---:R-:W-:-:S04]  /*4920*/  I2FP.F32.U32 R0, R2 ;  /* 0x0000000200007245 */ /* 0x004fc80000201000 */
[----:B------:R-:W-:-:S04]  /*4930*/  F2FP.F16.F32.PACK_AB R0, RZ, R0 ;  /* 0x00000000ff00723e */ /* 0x000fc800000000ff */
[----:B------:R-:W-:Y:S01]  /*4940*/  PRMT R5, R0, 0x7610, R5 ;  /* 0x0000761000057816 */ /* 0x000fe20000000005 */
[----:B------:R-:W-:Y:S06]  /*4950*/  BRA `(.L_x_15539) ;  /* 0x0000000c00b87947 */ /* 0x000fec0003800000 */
.L_x_15536:
        /* <DEDUP_REMOVED lines=11> */
.L_x_15541:
[----:B------:R-:W2:Y:S02]  /*4a10*/  LDG.E R2, desc[UR36][R2.64] ;  /* 0x0000002402027981 */ /* 0x000ea4000c1e1900 */
[----:B--2---:R-:W-:-:S04]  /*4a20*/  I2FP.F32.S32 R0, R2 ;  /* 0x0000000200007245 */ /* 0x004fc80000201400 */
[----:B------:R-:W-:-:S04]  /*4a30*/  F2FP.F16.F32.PACK_AB R0, RZ, R0 ;  /* 0x00000000ff00723e */ /* 0x000fc800000000ff */
[----:B------:R-:W-:Y:S01]  /*4a40*/  PRMT R5, R0, 0x7610, R5 ;  /* 0x0000761000057816 */ /* 0x000fe20000000005 */
[----:B------:R-:W-:Y:S06]  /*4a50*/  BRA `(.L_x_15539) ;  /* 0x0000000c00787947 */ /* 0x000fec0003800000 */
.L_x_15540:
[----:B------:R-:W2:Y:S02]  /*4a60*/  LDG.E.U16 R2, desc[UR36][R2.64] ;  /* 0x0000002402027981 */ /* 0x000ea4000c1e1500 */
[----:B--2---:R-:W0:Y:S02]  /*4a70*/  I2F.S16 R0, R2 ;  /* 0x0000000200007306 */ /* 0x004e240000101400 */
[----:B0-----:R-:W-:-:S04]  /*4a80*/  F2FP.F16.F32.PACK_AB R0, RZ, R0 ;  /* 0x00000000ff00723e */ /* 0x001fc800000000ff */
[----:B------:R-:W-:Y:S01]  /*4a90*/  PRMT R5, R0, 0x7610, R5 ;  /* 0x0000761000057816 */ /* 0x000fe20000000005 */
[----:B------:R-:W-:Y:S06]  /*4aa0*/  BRA `(.L_x_15539) ;  /* 0x0000000c00647947 */ /* 0x000fec0003800000 */
.L_x_15535:
        /* <DEDUP_REMOVED lines=9> */
.L_x_15543:
[----:B------:R0:W5:Y:S01]  /*4b40*/  LDG.E.U16 R5, desc[UR36][R2.64] ;  /* 0x0000002402057981 */ /* 0x000162000c1e1500 */
[----:B------:R-:W-:Y:S05]  /*4b50*/  BRA `(.L_x_15539) ;  /* 0x0000000c00387947 */ /* 0x000fea0003800000 */
.L_x_15542:
        /* <DEDUP_REMOVED lines=9> */
.L_x_15545:
[----:B------:R1:W5:Y:S01]  /*4bf0*/  LDG.E.U16 R5, desc[UR36][R2.64] ;  /* 0x0000002402057981 */ /* 0x000362000c1e1500 */
[----:B------:R-:W-:Y:S05]  /*4c00*/  BRA `(.L_x_15539) ;  /* 0x0000000c000c7947 */ /* 0x000fea0003800000 */
.L_x_15544:
        /* <DEDUP_REMOVED lines=9> */
.L_x_15534:
        /* <DEDUP_REMOVED lines=14> */
.L_x_15548:
        /* <DEDUP_REMOVED lines=9> */
.L_x_15547:
        /* <DEDUP_REMOVED lines=27> */
.L_x_15550:
        /* <DEDUP_REMOVED lines=15> */
.L_x_15549:
[----:B------:R-:W2:Y:S02]  /*50b0*/  LDG.E.U16 R0, desc[UR36][R2.64] ;  /* 0x0000002402007981 */ /* 0x000ea4000c1e1500 */
[----:B--2---:R-:W-:-:S05]  /*50c0*/  IMAD.U32 R0, R0, 0x10000, RZ ;  /* 0x0001000000007824 */ /* 0x004fca00078e00ff */
[----:B------:R-:W-:-:S04]  /*50d0*/  F2FP.F16.F32.PACK_AB R0, RZ, R0 ;  /* 0x00000000ff00723e */ /* 0x000fc800000000ff */
[----:B------:R-:W-:Y:S01]  /*50e0*/  PRMT R5, R0, 0x7610, R5 ;  /* 0x0000761000057816 */ /* 0x000fe20000000005 */
[----:B------:R-:W-:Y:S06]  /*50f0*/  BRA `(.L_x_15539) ;  /* 0x0000000400d07947 */ /* 0x000fec0003800000 */
.L_x_15546:
        /* <DEDUP_REMOVED lines=13> */
.L_x_15553:
        /* <DEDUP_REMOVED lines=21> */
.L_x_15557:
[----:B------:R-:W-:Y:S05]  /*5320*/  BSYNC B1 ;  /* 0x0000000000017941 */ /* 0x000fea0003800000 */
.L_x_15556:
[----:B------:R-:W-:Y:S01]  /*5330*/  LEA R3, R0, 0x3b800000, 0x17 ;  /* 0x3b80000000037811 */ /* 0x000fe200078eb8ff */
[----:B------:R-:W-:-:S05]  /*5340*/  IMAD.SHL.U32 R0, R2, 0x100000, RZ ;  /* 0x0010000002007824 */ /* 0x000fca00078e00ff */
[----:B------:R-:W-:-:S07]  /*5350*/  LOP3.LUT R0, R3, R0, R4, 0xfe, !PT ;  /* 0x0000000003007212 */ /* 0x000fce00078efe04 */
.L_x_15555:
[----:B------:R-:W-:Y:S05]  /*5360*/  BSYNC B0 ;  /* 0x0000000000007941 */ /* 0x000fea0003800000 */
.L_x_15554:
[----:B------:R-:W-:-:S04]  /*5370*/  F2FP.F16.F32.PACK_AB R0, RZ, R0 ;  /* 0x00000000ff00723e */ /* 0x000fc800000000ff */
[----:B------:R-:W-:Y:S01]  /*5380*/  PRMT R5, R0, 0x7610, R5 ;  /* 0x0000761000057816 */ /* 0x000fe20000000005 */
[----:B------:R-:W-:Y:S06]  /*5390*/  BRA `(.L_x_15539) ;  /* 0x0000000400287947 */ /* 0x000fec0003800000 */
.L_x_15552:
        /* <DEDUP_REMOVED lines=21> */
.L_x_15561:
[----:B------:R-:W-:Y:S05]  /*54f0*/  BSYNC B1 ;  /* 0x0000000000017941 */ /* 0x000fea0003800000 */
.L_x_15560:
[----:B------:R-:W-:Y:S01]  /*5500*/  LEA R3, R0, 0x37800000, 0x17 ;  /* 0x3780000000037811 */ /* 0x000fe200078eb8ff */
[----:B------:R-:W-:-:S05]  /*5510*/  IMAD.SHL.U32 R0, R2, 0x200000, RZ ;  /* 0x0020000002007824 */ /* 0x000fca00078e00ff */
[----:B------:R-:W-:-:S07]  /*5520*/  LOP3.LUT R0, R3, R0, R4, 0xfe, !PT ;  /* 0x0000000003007212 */ /* 0x000fce00078efe04 */
.L_x_15559:
[----:B------:R-:W-:Y:S05]  /*5530*/  BSYNC B0 ;  /* 0x0000000000007941 */ /* 0x000fea0003800000 */
.L_x_15558:
[----:B------:R-:W-:-:S04]  /*5540*/  F2FP.F16.F32.PACK_AB R0, RZ, R0 ;  /* 0x00000000ff00723e */ /* 0x000fc800000000ff */
[----:B------:R-:W-:Y:S01]  /*5550*/  PRMT R5, R0, 0x7610, R5 ;  /* 0x0000761000057816 */ /* 0x000fe20000000005 */
[----:B------:R-:W-:Y:S06]  /*5560*/  BRA `(.L_x_15539) ;  /* 0x0000000000b47947 */ /* 0x000fec0003800000 */
.L_x_15551:
        /* <DEDUP_REMOVED lines=14> */
.L_x_15565:
[----:B------:R-:W-:Y:S05]  /*5650*/  BSYNC B0 ;  /* 0x0000000000007941 */ /* 0x000fea0003800000 */
.L_x_15564:
[----:B------:R-:W-:-:S04]  /*5660*/  F2FP.F16.F32.PACK_AB R0, RZ, R0 ;  /* 0x00000000ff00723e */ /* 0x000fc800000000ff */
[----:B------:R-:W-:Y:S01]  /*5670*/  PRMT R5, R0, 0x7610, R5 ;  /* 0x0000761000057816 */ /* 0x000fe20000000005 */
[----:B------:R-:W-:Y:S06]  /*5680*/  BRA `(.L_x_15539) ;  /* 0x00000000006c7947 */ /* 0x000fec0003800000 */
.L_x_15538:
        /* <DEDUP_REMOVED lines=16> */
.L_x_15566:
[----:B------:R-:W-:Y:S01]  /*5790*/  PRMT R5, RZ, 0x7610, R5 ;  /* 0x00007610ff057816 */ /* 0x000fe20000000005 */
[----:B------:R-:W-:Y:S06]  /*57a0*/  BRA `(.L_x_15539) ;  /* 0x0000000000247947 */ /* 0x000fec0003800000 */
.L_x_15563:
[----:B------:R-:W2:Y:S02]  /*57b0*/  LDG.E.64 R2, desc[UR36][R2.64] ;  /* 0x0000002402027981 */ /* 0x000ea4000c1e1b00 */
[----:B--2---:R-:W0:Y:S02]  /*57c0*/  I2F.U64 R0, R2 ;  /* 0x0000000200007312 */ /* 0x004e240000301000 */
[----:B0-----:R-:W-:-:S04]  /*57d0*/  F2FP.F16.F32.PACK_AB R0, RZ, R0 ;  /* 0x00000000ff00723e */ /* 0x001fc800000000ff */
[----:B------:R-:W-:Y:S01]  /*57e0*/  PRMT R5, R0, 0x7610, R5 ;  /* 0x0000761000057816 */ /* 0x000fe20000000005 */
[----:B------:R-:W-:Y:S06]  /*57f0*/  BRA `(.L_x_15539) ;  /* 0x0000000000107947 */ /* 0x000fec0003800000 */
.L_x_15562:
[----:B------:R-:W2:Y:S02]  /*5800*/  LDG.E R2, desc[UR36][R2.64] ;  /* 0x0000002402027981 */ /* 0x000ea4000c1e1900 */
[----:B--2---:R-:W-:-:S04]  /*5810*/  I2FP.F32.U32 R0, R2 ;  /* 0x0000000200007245 */ /* 0x004fc80000201000 */
[----:B------:R-:W-:-:S04]  /*5820*/  F2FP.F16.F32.PACK_AB R0, RZ, R0 ;  /* 0x00000000ff00723e */ /* 0x000fc800000000ff */
[----:B------:R-:W-:-:S07]  /*5830*/  PRMT R5, R0, 0x7610, R5 ;  /* 0x0000761000057816 */ /* 0x000fce0000000005 */
.L_x_15539:
[----:B-----5:R-:W-:Y:S01]  /*5840*/  HADD2.F32 R0, -RZ, R5.H0_H0 ;  /* 0x20000005ff007230 */ /* 0x020fe20000004100 */
[----:B------:R-:W2:Y:S04]  /*5850*/  LDC.U8 R6, c[0x0][0x430] ;  /* 0x00010c00ff067b82 */ /* 0x000ea80000000000 */
[----:B------:R-:W-:-:S13]  /*5860*/  FSETP.GTU.FTZ.AND P0, PT, |R0|, +INF , PT ;  /* 0x7f8000000000780b */ /* 0x000fda0003f1c200 */
[----:B01----:R-:W0:Y:S08]  /*5870*/  @!P0 LDC.U16 R2, c[0x0][0x420] ;  /* 0x00010800ff028b82 */ /* 0x003e300000000400 */
[----:B------:R-:W1:Y:S01]  /*5880*/  @!P0 LDC.U16 R4, c[0x0][0x422] ;  /* 0x00010880ff048b82 */ /* 0x000e620000000400 */
[----:B0-----:R-:W-:Y:S01]  /*5890*/  @!P0 HADD2.F32 R3, -RZ, R2.H0_H0 ;  /* 0x20000002ff038230 */ /* 0x001fe20000004100 */
[----:B--2---:R-:W-:-:S04]  /*58a0*/  PRMT R2, R6, 0x9910, RZ ;  /* 0x0000991006027816 */ /* 0x004fc800000000ff */
[----:B------:R-:W-:Y:S02]  /*58b0*/  ISETP.GT.AND P1, PT, R2, 0x9, PT ;  /* 0x000000090200780c */ /* 0x000fe40003f24270 */
[----:B------:R-:W-:Y:S01]  /*58c0*/  @!P0 FMNMX.FTZ R0, R3, R0, !PT ;  /* 0x0000000003008209 */ /* 0x000fe20007810000 */
[----:B-1----:R-:W-:-:S05]  /*58d0*/  @!P0 HADD2.F32 R7, -RZ, R4.H0_H0 ;  /* 0x20000004ff078230 */ /* 0x002fca0000004100 */
        /* <DEDUP_REMOVED lines=16> */
.L_x_15570:
[----:B------:R-:W-:-:S06]  /*59e0*/  HADD2.F32 R3, -RZ, R5.H0_H0 ;  /* 0x20000005ff037230 */ /* 0x000fcc0000004100 */
[----:B------:R-:W0:Y:S02]  /*59f0*/  F2I.S64.TRUNC R2, R3 ;  /* 0x0000000300027311 */ /* 0x000e24000020d900 */
[----:B0-----:R0:W-:Y:S01]  /*5a00*/  STG.E.U8 desc[UR36][R16.64], R2 ;  /* 0x0000000210007986 */ /* 0x0011e2000c101124 */
[----:B------:R-:W-:Y:S05]  /*5a10*/  BRA `(.L_x_15572) ;  /* 0x0000000c00847947 */ /* 0x000fea0003800000 */
.L_x_15569:
        /* <DEDUP_REMOVED lines=10> */
.L_x_15574:
[----:B------:R-:W-:-:S06]  /*5ac0*/  HADD2.F32 R5, -RZ, R5.H0_H0 ;  /* 0x20000005ff057230 */ /* 0x000fcc0000004100 */
[----:B------:R-:W0:Y:S02]  /*5ad0*/  F2I.FTZ.TRUNC.NTZ R5, R5 ;  /* 0x0000000500057305 */ /* 0x000e24000021f100 */
[----:B0-----:R0:W-:Y:S01]  /*5ae0*/  STG.E desc[UR36][R16.64], R5 ;  /* 0x0000000510007986 */ /* 0x0011e2000c101924 */
[----:B------:R-:W-:Y:S05]  /*5af0*/  BRA `(.L_x_15572) ;  /* 0x0000000c004c7947 */ /* 0x000fea0003800000 */
.L_x_15573:
[----:B------:R-:W-:-:S06]  /*5b00*/  HADD2.F32 R5, -RZ, R5.H0_H0 ;  /* 0x20000005ff057230 */ /* 0x000fcc0000004100 */
[----:B------:R-:W0:Y:S02]  /*5b10*/  F2I.FTZ.TRUNC.NTZ R5, R5 ;  /* 0x0000000500057305 */ /* 0x000e24000021f100 */
[----:B0-----:R0:W-:Y:S01]  /*5b20*/  STG.E.U16 desc[UR36][R16.64], R5 ;  /* 0x0000000510007986 */ /* 0x0011e2000c101524 */
[----:B------:R-:W-:Y:S05]  /*5b30*/  BRA `(.L_x_15572) ;  /* 0x0000000c003c7947 */ /* 0x000fea0003800000 */
.L_x_15568:
        /* <DEDUP_REMOVED lines=9> */
.L_x_15576:
[----:B------:R0:W-:Y:S01]  /*5bd0*/  STG.E.U16 desc[UR36][R16.64], R5 ;  /* 0x0000000510007986 */ /* 0x0001e2000c101524 */
[----:B------:R-:W-:Y:S05]  /*5be0*/  BRA `(.L_x_15572) ;  /* 0x0000000c00107947 */ /* 0x000fea0003800000 */
.L_x_15575:
        /* <DEDUP_REMOVED lines=10> */
.L_x_15578:
[----:B------:R-:W-:-:S05]  /*5c90*/  HADD2.F32 R0, -RZ, R5.H0_H0 ;  /* 0x20000005ff007230 */ /* 0x000fca0000004100 */
[----:B------:R-:W-:-:S04]  /*5ca0*/  F2FP.F16.F32.PACK_AB R0, RZ, R0 ;  /* 0x00000000ff00723e */ /* 0x000fc800000000ff */
[----:B------:R-:W-:-:S05]  /*5cb0*/  PRMT R0, R0, 0x5410, RZ ;  /* 0x0000541000007816 */ /* 0x000fca00000000ff */
[----:B------:R0:W-:Y:S01]  /*5cc0*/  STG.E desc[UR36][R16.64], R0 ;  /* 0x0000000010007986 */ /* 0x0001e2000c101924 */
[----:B------:R-:W-:Y:S05]  /*5cd0*/  BRA `(.L_x_15572) ;  /* 0x0000000800d47947 */ /* 0x000fea0003800000 */
.L_x_15577:
[----:B------:R-:W-:-:S05]  /*5ce0*/  HADD2.F32 R2, -RZ, R5.H0_H0 ;  /* 0x20000005ff027230 */ /* 0x000fca0000004100 */
[----:B------:R-:W-:-:S06]  /*5cf0*/  FMUL.FTZ R2, R2, 1 ;  /* 0x3f80000002027820 */ /* 0x000fcc0000410000 */
[----:B------:R-:W0:Y:S02]  /*5d00*/  F2F.F64.F32 R2, R2 ;  /* 0x0000000200027310 */ /* 0x000e240000201800 */
[----:B0-----:R0:W-:Y:S01]  /*5d10*/  STG.E.64 desc[UR36][R16.64], R2 ;  /* 0x0000000210007986 */ /* 0x0011e2000c101b24 */
[----:B------:R-:W-:Y:S05]  /*5d20*/  BRA `(.L_x_15572) ;  /* 0x0000000800c07947 */ /* 0x000fea0003800000 */
.L_x_15567:
        /* <DEDUP_REMOVED lines=13> */
.L_x_15581:
[----:B------:R-:W-:Y:S01]  /*5e00*/  HADD2.F32 R5, -RZ, R5.H0_H0 ;  /* 0x20000005ff057230 */ /* 0x000fe20000004100 */
[----:B------:R-:W-:-:S04]  /*5e10*/  CS2R R6, SRZ ;  /* 0x0000000000067805 */ /* 0x000fc8000001ff00 */
[----:B------:R-:W-:-:S06]  /*5e20*/  FMUL.FTZ R5, R5, 1 ;  /* 0x3f80000005057820 */ /* 0x000fcc0000410000 */
[----:B------:R-:W0:Y:S02]  /*5e30*/  F2F.F64.F32 R4, R5 ;  /* 0x0000000500047310 */ /* 0x000e240000201800 */
[----:B0-----:R0:W-:Y:S01]  /*5e40*/  STG.E.128 desc[UR36][R16.64], R4 ;  /* 0x0000000410007986 */ /* 0x0011e2000c101d24 */
[----:B------:R-:W-:Y:S05]  /*5e50*/  BRA `(.L_x_15572) ;  /* 0x0000000800747947 */ /* 0x000fea0003800000 */
.L_x_15580:
        /* <DEDUP_REMOVED lines=21> */
.L_x_15585:
[----:B------:R-:W-:Y:S05]  /*5fb0*/  BSYNC B0 ;  /* 0x0000000000007941 */ /* 0x000fea0003800000 */
.L_x_15584:
[----:B------:R-:W-:-:S05]  /*5fc0*/  LOP3.LUT R3, R0, R3, RZ, 0xfc, !PT ;  /* 0x0000000300037212 */ /* 0x000fca00078efcff */
[----:B------:R0:W-:Y:S01]  /*5fd0*/  STG.E.U8 desc[UR36][R16.64], R3 ;  /* 0x0000000310007986 */ /* 0x0001e2000c101124 */
[----:B------:R-:W-:Y:S05]  /*5fe0*/  BRA `(.L_x_15572) ;  /* 0x0000000800107947 */ /* 0x000fea0003800000 */
.L_x_15583:
        /* <DEDUP_REMOVED lines=13> */
.L_x_15587:
[----:B------:R-:W-:Y:S01]  /*60c0*/  IMAD.MOV.U32 R0, RZ, RZ, 0x7f ;  /* 0x0000007fff007424 */ /* 0x000fe200078e00ff */
[----:B------:R-:W-:-:S04]  /*60d0*/  ISETP.GT.U32.AND P0, PT, R2, 0x7f800000, PT ;  /* 0x7f8000000200780c */ /* 0x000fc80003f04070 */
[----:B------:R-:W-:-:S09]  /*60e0*/  SEL R0, R0, 0x7c, P0 ;  /* 0x0000007c00007807 */ /* 0x000fd20000000000 */
.L_x_15588:
[----:B------:R-:W-:Y:S05]  /*60f0*/  BSYNC B0 ;  /* 0x0000000000007941 */ /* 0x000fea0003800000 */
.L_x_15586:
[----:B------:R-:W-:-:S04]  /*6100*/  LOP3.LUT R2, R5, 0x80000000, RZ, 0xc0, !PT ;  /* 0x8000000005027812 */ /* 0x000fc800078ec0ff */
[----:B------:R-:W-:-:S04]  /*6110*/  SHF.R.U32.HI R3, RZ, 0x18, R2 ;  /* 0x00000018ff037819 */ /* 0x000fc80000011602 */
[----:B------:R-:W-:-:S05]  /*6120*/  LOP3.LUT R3, R0, R3, RZ, 0xfc, !PT ;  /* 0x0000000300037212 */ /* 0x000fca00078efcff */
[----:B------:R0:W-:Y:S01]  /*6130*/  STG.E.U8 desc[UR36][R16.64], R3 ;  /* 0x0000000310007986 */ /* 0x0001e2000c101124 */
[----:B------:R-:W-:Y:S05]  /*6140*/  BRA `(.L_x_15572) ;  /* 0x0000000400b87947 */ /* 0x000fea0003800000 */
.L_x_15582:
[----:B------:R-:W-:-:S05]  /*6150*/  HADD2.F32 R0, -RZ, R5.H0_H0 ;  /* 0x20000005ff007230 */ /* 0x000fca0000004100 */
[----:B------:R-:W-:-:S05]  /*6160*/  F2FP.BF16.F32.PACK_AB R0, RZ, R0 ;  /* 0x00000000ff00723e */ /* 0x000fca00000010ff */
[----:B------:R0:W-:Y:S01]  /*6170*/  STG.E.U16 desc[UR36][R16.64], R0 ;  /* 0x0000000010007986 */ /* 0x0001e2000c101524 */
[----:B------:R-:W-:Y:S05]  /*6180*/  BRA `(.L_x_15572) ;  /* 0x0000000400a87947 */ /* 0x000fea0003800000 */
.L_x_15579:
        /* <DEDUP_REMOVED lines=12> */
.L_x_15591:
        /* <DEDUP_REMOVED lines=17> */
.L_x_15594:
[----:B------:R-:W-:-:S04]  /*6360*/  LOP3.LUT R2, R5, 0x80000000, RZ, 0xc0, !PT ;  /* 0x8000000005027812 */ /* 0x000fc800078ec0ff */
[----:B------:R-:W-:-:S04]  /*6370*/  SHF.R.U32.HI R3, RZ, 0x18, R2 ;  /* 0x00000018ff037819 */ /* 0x000fc80000011602 */
[----:B------:R-:W-:-:S04]  /*6380*/  LOP3.LUT R0, R0, R3, RZ, 0xfc, !PT ;  /* 0x0000000300007212 */ /* 0x000fc800078efcff */
[----:B------:R-:W-:-:S07]  /*6390*/  PRMT R8, R0, 0x7610, R8 ;  /* 0x0000761000087816 */ /* 0x000fce0000000008 */
.L_x_15593:
[----:B------:R-:W-:Y:S05]  /*63a0*/  BSYNC B0 ;  /* 0x0000000000007941 */ /* 0x000fea0003800000 */
.L_x_15592:
[----:B------:R3:W-:Y:S01]  /*63b0*/  STG.E.U8 desc[UR36][R16.64], R8 ;  /* 0x0000000810007986 */ /* 0x0007e2000c101124 */
[----:B------:R-:W-:Y:S05]  /*63c0*/  BRA `(.L_x_15572) ;  /* 0x0000000400187947 */ /* 0x000fea0003800000 */
.L_x_15590:
        /* <DEDUP_REMOVED lines=17> */
.L_x_15597:
[----:B------:R-:W-:-:S04]  /*64e0*/  LOP3.LUT R2, R5, 0x80000000, RZ, 0xc0, !PT ;  /* 0x8000000005027812 */ /* 0x000fc800078ec0ff */
[----:B------:R-:W-:-:S04]  /*64f0*/  SHF.R.U32.HI R3, RZ, 0x18, R2 ;  /* 0x00000018ff037819 */ /* 0x000fc80000011602 */
[----:B------:R-:W-:-:S04]  /*6500*/  LOP3.LUT R0, R0, R3, RZ, 0xfc, !PT ;  /* 0x0000000300007212 */ /* 0x000fc800078efcff */
[----:B------:R-:W-:-:S07]  /*6510*/  PRMT R8, R0, 0x7610, R8 ;  /* 0x0000761000087816 */ /* 0x000fce0000000008 */
.L_x_15596:
[----:B------:R-:W-:Y:S05]  /*6520*/  BSYNC B0 ;  /* 0x0000000000007941 */ /* 0x000fea0003800000 */
.L_x_15595:
[----:B------:R0:W-:Y:S01]  /*6530*/  STG.E.U8 desc[UR36][R16.64], R8 ;  /* 0x0000000810007986 */ /* 0x0001e2000c101124 */
[----:B------:R-:W-:Y:S05]  /*6540*/  BRA `(.L_x_15572) ;  /* 0x0000000000b87947 */ /* 0x000fea0003800000 */
.L_x_15589:
        /* <DEDUP_REMOVED lines=22> */
.L_x_15571:
        /* <DEDUP_REMOVED lines=16> */
.L_x_15600:
[----:B------:R-:W-:Y:S05]  /*67b0*/  BRA `(.L_x_15572) ;  /* 0x00000000001c7947 */ /* 0x000fea0003800000 */
.L_x_15599:
[----:B------:R-:W-:-:S06]  /*67c0*/  HADD2.F32 R2, -RZ, R5.H0_H0 ;  /* 0x20000005ff027230 */ /* 0x000fcc0000004100 */
[----:B------:R-:W0:Y:S02]  /*67d0*/  F2I.U64.TRUNC R2, R2 ;  /* 0x0000000200027311 */ /* 0x000e24000020d800 */
[----:B0-----:R2:W-:Y:S01]  /*67e0*/  STG.E.64 desc[UR36][R16.64], R2 ;  /* 0x0000000210007986 */ /* 0x0015e2000c101b24 */
[----:B------:R-:W-:Y:S05]  /*67f0*/  BRA `(.L_x_15572) ;  /* 0x00000000000c7947 */ /* 0x000fea0003800000 */
.L_x_15598:
[----:B------:R-:W-:-:S06]  /*6800*/  HADD2.F32 R5, -RZ, R5.H0_H0 ;  /* 0x20000005ff057230 */ /* 0x000fcc0000004100 */
[----:B------:R-:W0:Y:S02]  /*6810*/  F2I.FTZ.U32.TRUNC.NTZ R5, R5 ;  /* 0x0000000500057305 */ /* 0x000e24000021f000 */
[----:B0-----:R0:W-:Y:S02]  /*6820*/  STG.E desc[UR36][R16.64], R5 ;  /* 0x0000000510007986 */ /* 0x0011e4000c101924 */
.L_x_15572:
[----:B------:R-:W-:-:S07]  /*6830*/  VIADD R19, R19, 0x80 ;  /* 0x0000008013137836 */ /* 0x000fce0000000000 */
.L_x_15532:
[----:B------:R-:W-:Y:S05]  /*6840*/  BSYNC B6 ;  /* 0x0000000000067941 */ /* 0x000fea0003800000 */
.L_x_15531:
        /* <DEDUP_REMOVED lines=307> */
.L_x_15603:
        /* <DEDUP_REMOVED lines=23> */
.L_x_15607:
[----:B------:R-:W2:Y:S02]  /*7cf0*/  LDG.E.U8 R2, desc[UR36][R2.64] ;  /* 0x0000002402027981 */ /* 0x000ea4000c1e1100 */
[----:B--2---:R-:W-:-:S04]  /*7d00*/  I2FP.F32.U32 R0, R2 ;  /* 0x0000000200007245 */ /* 0x004fc80000201000 */
[----:B------:R-:W-:-:S04]  /*7d10*/  F2FP.F16.F32.PACK_AB R0, RZ, R0 ;  /* 0x00000000ff00723e */ /* 0x000fc800000000ff */
[----:B------:R-:W-:Y:S01]  /*7d20*/  PRMT R5, R0, 0x7610, R5 ;  /* 0x0000761000057816 */ /* 0x000fe20000000005 */
[----:B------:R-:W-:Y:S06]  /*7d30*/  BRA `(.L_x_15609) ;  /* 0x0000000c00b87947 */ /* 0x000fec0003800000 */
.L_x_15606:
        /* <DEDUP_REMOVED lines=11> */
.L_x_15611:
[----:B------:R-:W2:Y:S02]  /*7df0*/  LDG.E R2, desc[UR36][R2.64] ;  /* 0x0000002402027981 */ /* 0x000ea4000c1e1900 */
[----:B--2---:R-:W-:-:S04]  /*7e00*/  I2FP.F32.S32 R0, R2 ;  /* 0x0000000200007245 */ /* 0x004fc80000201400 */
[----:B------:R-:W-:-:S04]  /*7e10*/  F2FP.F16.F32.PACK_AB R0, RZ, R0 ;  /* 0x00000000ff00723e */ /* 0x000fc800000000ff */
[----:B------:R-:W-:Y:S01]  /*7e20*/  PRMT R5, R0, 0x7610, R5 ;  /* 0x0000761000057816 */ /* 0x000fe20000000005 */
[----:B------:R-:W-:Y:S06]  /*7e30*/  BRA `(.L_x_15609) ;  /* 0x0000000c00787947 */ /* 0x000fec0003800000 */
.L_x_15610:
[----:B------:R-:W2:Y:S02]  /*7e40*/  LDG.E.U16 R2, desc[UR36][R2.64] ;  /* 0x0000002402027981 */ /* 0x000ea4000c1e1500 */
[----:B--2---:R-:W0:Y:S02]  /*7e50*/  I2F.S16 R0, R2 ;  /* 0x0000000200007306 */ /* 0x004e240000101400 */
[----:B0-----:R-:W-:-:S04]  /*7e60*/  F2FP.F16.F32.PACK_AB R0, RZ, R0 ;  /* 0x00000000ff00723e */ /* 0x001fc800000000ff */
[----:B------:R-:W-:Y:S01]  /*7e70*/  PRMT R5, R0, 0x7610, R5 ;  /* 0x0000761000057816 */ /* 0x000fe20000000005 */
[----:B------:R-:W-:Y:S06]  /*7e80*/  BRA `(.L_x_15609) ;  /* 0x0000000c00647947 */ /* 0x000fec0003800000 */
.L_x_15605:
        /* <DEDUP_REMOVED lines=9> */
.L_x_15613:
[----:B------:R1:W5:Y:S01]  /*7f20*/  LDG.E.U16 R5, desc[UR36][R2.64] ;  /* 0x0000002402057981 */ /* 0x000362000c1e1500 */
[----:B------:R-:W-:Y:S05]  /*7f30*/  BRA `(.L_x_15609) ;  /* 0x0000000c00387947 */ /* 0x000fea0003800000 */
.L_x_15612:
        /* <DEDUP_REMOVED lines=9> */
.L_x_15615:
[----:B------:R0:W5:Y:S01]  /*7fd0*/  LDG.E.U16 R5, desc[UR36][R2.64] ;  /* 0x0000002402057981 */ /* 0x000162000c1e1500 */
[----:B------:R-:W-:Y:S05]  /*7fe0*/  BRA `(.L_x_15609) ;  /* 0x0000000c000c7947 */ /* 0x000fea0003800000 */
.L_x_15614:
        /* <DEDUP_REMOVED lines=9> */
.L_x_15604:
        /* <DEDUP_REMOVED lines=14> */
.L_x_15618:
        /* <DEDUP_REMOVED lines=9> */
.L_x_15617:
        /* <DEDUP_REMOVED lines=27> */
.L_x_15620:
        /* <DEDUP_REMOVED lines=15> */
.L_x_15619:
[----:B------:R-:W2:Y:S02]  /*8490*/  LDG.E.U16 R0, desc[UR36][R2.64] ;  /* 0x0000002402007981 */ /* 0x000ea4000c1e1500 */
[----:B--2---:R-:W-:-:S05]  /*84a0*/  IMAD.U32 R0, R0, 0x10000, RZ ;  /* 0x0001000000007824 */ /* 0x004fca00078e00ff */
[----:B------:R-:W-:-:S04]  /*84b0*/  F2FP.F16.F32.PACK_AB R0, RZ, R0 ;  /* 0x00000000ff00723e */ /* 0x000fc800000000ff */
[----:B------:R-:W-:Y:S01]  /*84c0*/  PRMT R5, R0, 0x7610, R5 ;  /* 0x0000761000057816 */ /* 0x000fe20000000005 */
[----:B------:R-:W-:Y:S06]  /*84d0*/  BRA `(.L_x_15609) ;  /* 0x0000000400d07947 */ /* 0x000fec0003800000 */
.L_x_15616:
        /* <DEDUP_REMOVED lines=13> */
.L_x_15623:
        /* <DEDUP_REMOVED lines=21> */
.L_x_15627:
[----:B------:R-:W-:Y:S05]  /*8700*/  BSYNC B1 ;  /* 0x0000000000017941 */ /* 0x000fea0003800000 */
.L_x_15626:
[----:B------:R-:W-:Y:S01]  /*8710*/  LEA R3, R0, 0x3b800000, 0x17 ;  /* 0x3b80000000037811 */ /* 0x000fe200078eb8ff */
[----:B------:R-:W-:-:S05]  /*8720*/  IMAD.SHL.U32 R0, R2, 0x100000, RZ ;  /* 0x0010000002007824 */ /* 0x000fca00078e00ff */
[----:B------:R-:W-:-:S07]  /*8730*/  LOP3.LUT R0, R3, R0, R4, 0xfe, !PT ;  /* 0x0000000003007212 */ /* 0x000fce00078efe04 */
.L_x_15625:
[----:B------:R-:W-:Y:S05]  /*8740*/  BSYNC B0 ;  /* 0x0000000000007941 */ /* 0x000fea0003800000 */
.L_x_15624:
[----:B------:R-:W-:-:S04]  /*8750*/  F2FP.F16.F32.PACK_AB R0, RZ, R0 ;  /* 0x00000000ff00723e */ /* 0x000fc800000000ff */
[----:B------:R-:W-:Y:S01]  /*8760*/  PRMT R5, R0, 0x7610, R5 ;  /* 0x0000761000057816 */ /* 0x000fe20000000005 */
[----:B------:R-:W-:Y:S06]  /*8770*/  BRA `(.L_x_15609) ;  /* 0x0000000400287947 */ /* 0x000fec0003800000 */
.L_x_15622:
        /* <DEDUP_REMOVED lines=21> */
.L_x_15631:
[----:B------:R-:W-:Y:S05]  /*88d0*/  BSYNC B1 ;  /* 0x0000000000017941 */ /* 0x000fea0003800000 */
.L_x_15630:
[----:B------:R-:W-:Y:S01]  /*88e0*/  LEA R3, R0, 0x37800000, 0x17 ;  /* 0x3780000000037811 */ /* 0x000fe200078eb8ff */
[----:B------:R-:W-:-:S05]  /*88f0*/  IMAD.SHL.U32 R0, R2, 0x200000, RZ ;  /* 0x0020000002007824 */ /* 0x000fca00078e00ff */
[----:B------:R-:W-:-:S07]  /*8900*/  LOP3.LUT R0, R3, R0, R4, 0xfe, !PT ;  /* 0x0000000003007212 */ /* 0x000fce00078efe04 */
.L_x_15629:
[----:B------:R-:W-:Y:S05]  /*8910*/  BSYNC B0 ;  /* 0x0000000000007941 */ /* 0x000fea0003800000 */
.L_x_15628:
[----:B------:R-:W-:-:S04]  /*8920*/  F2FP.F16.F32.PACK_AB R0, RZ, R0 ;  /* 0x00000000ff00723e */ /* 0x000fc800000000ff */
[----:B------:R-:W-:Y:S01]  /*8930*/  PRMT R5, R0, 0x7610, R5 ;  /* 0x0000761000057816 */ /* 0x000fe20000000005 */
[----:B------:R-:W-:Y:S06]  /*8940*/  BRA `(.L_x_15609) ;  /* 0x0000000000b47947 */ /* 0x000fec0003800000 */
.L_x_15621:
        /* <DEDUP_REMOVED lines=14> */
.L_x_15635:
[----:B------:R-:W-:Y:S05]  /*8a30*/  BSYNC B0 ;  /* 0x0000000000007941 */ /* 0x000fea0003800000 */
.L_x_15634:
[----:B------:R-:W-:-:S04]  /*8a40*/  F2FP.F16.F32.PACK_AB R0, RZ, R0 ;  /* 0x00000000ff00723e */ /* 0x000fc800000000ff */
[----:B------:R-:W-:Y:S01]  /*8a50*/  PRMT R5, R0, 0x7610, R5 ;  /* 0x0000761000057816 */ /* 0x000fe20000000005 */
[----:B------:R-:W-:Y:S06]  /*8a60*/  BRA `(.L_x_15609) ;  /* 0x00000000006c7947 */ /* 0x000fec0003800000 */
.L_x_15608:
        /* <DEDUP_REMOVED lines=16> */
.L_x_15636:
[----:B------:R-:W-:Y:S01]  /*8b70*/  PRMT R5, RZ, 0x7610, R5 ;  /* 0x00007610ff057816 */ /* 0x000fe20000000005 */
[----:B------:R-:W-:Y:S06]  /*8b80*/  BRA `(.L_x_15609) ;  /* 0x0000000000247947 */ /* 0x000fec0003800000 */
.L_x_15633:
[----:B------:R-:W2:Y:S02]  /*8b90*/  LDG.E.64 R2, desc[UR36][R2.64] ;  /* 0x0000002402027981 */ /* 0x000ea4000c1e1b00 */
[----:B--2---:R-:W0:Y:S02]  /*8ba0*/  I2F.U64 R0, R2 ;  /* 0x0000000200007312 */ /* 0x004e240000301000 */
[----:B0-----:R-:W-:-:S04]  /*8bb0*/  F2FP.F16.F32.PACK_AB R0, RZ, R0 ;  /* 0x00000000ff00723e */ /* 0x001fc800000000ff */
[----:B------:R-:W-:Y:S01]  /*8bc0*/  PRMT R5, R0, 0x7610, R5 ;  /* 0x0000761000057816 */ /* 0x000fe20000000005 */
[----:B------:R-:W-:Y:S06]  /*8bd0*/  BRA `(.L_x_15609) ;  /* 0x0000000000107947 */ /* 0x000fec0003800000 */
.L_x_15632:
[----:B------:R-:W2:Y:S02]  /*8be0*/  LDG.E R2, desc[UR36][R2.64] ;  /* 0x0000002402027981 */ /* 0x000ea4000c1e1900 */
[----:B--2---:R-:W-:-:S04]  /*8bf0*/  I2FP.F32.U32 R0, R2 ;  /* 0x0000000200007245 */ /* 0x004fc80000201000 */
[----:B------:R-:W-:-:S04]  /*8c00*/  F2FP.F16.F32.PACK_AB R0, RZ, R0 ;  /* 0x00000000ff00723e */ /* 0x000fc800000000ff */
[----:B------:R-:W-:-:S07]  /*8c10*/  PRMT R5, R0, 0x7610, R5 ;  /* 0x0000761000057816 */ /* 0x000fce0000000005 */
.L_x_15609:
        /* <DEDUP_REMOVED lines=26> */
.L_x_15640:
[----:B------:R-:W-:-:S06]  /*8dc0*/  HADD2.F32 R3, -RZ, R5.H0_H0 ;  /* 0x20000005ff037230 */ /* 0x000fcc0000004100 */
[----:B------:R-:W0:Y:S02]  /*8dd0*/  F2I.S64.TRUNC R2, R3 ;  /* 0x0000000300027311 */ /* 0x000e24000020d900 */
[----:B0-----:R3:W-:Y:S01]  /*8de0*/  STG.E.U8 desc[UR36][R16.64], R2 ;  /* 0x0000000210007986 */ /* 0x0017e2000c101124 */
[----:B------:R-:W-:Y:S05]  /*8df0*/  BRA `(.L_x_15642) ;  /* 0x0000000c00847947 */ /* 0x000fea0003800000 */
.L_x_15639:
        /* <DEDUP_REMOVED lines=10> */
.L_x_15644:
[----:B------:R-:W-:-:S06]  /*8ea0*/  HADD2.F32 R5, -RZ, R5.H0_H0 ;  /* 0x20000005ff057230 */ /* 0x000fcc0000004100 */
[----:B------:R-:W0:Y:S02]  /*8eb0*/  F2I.FTZ.TRUNC.NTZ R5, R5 ;  /* 0x0000000500057305 */ /* 0x000e24000021f100 */
[----:B0-----:R2:W-:Y:S01]  /*8ec0*/  STG.E desc[UR36][R16.64], R5 ;  /* 0x0000000510007986 */ /* 0x0015e2000c101924 */
[----:B------:R-:W-:Y:S05]  /*8ed0*/  BRA `(.L_x_15642) ;  /* 0x0000000c004c7947 */ /* 0x000fea0003800000 */
.L_x_15643:
[----:B------:R-:W-:-:S06]  /*8ee0*/  HADD2.F32 R5, -RZ, R5.H0_H0 ;  /* 0x20000005ff057230 */ /* 0x000fcc0000004100 */
[----:B------:R-:W0:Y:S02]  /*8ef0*/  F2I.FTZ.TRUNC.NTZ R5, R5 ;  /* 0x0000000500057305 */ /* 0x000e24000021f100 */
[----:B0-----:R0:W-:Y:S01]  /*8f00*/  STG.E.U16 desc[UR36][R16.64], R5 ;  /* 0x0000000510007986 */ /* 0x0011e2000c101524 */
[----:B------:R-:W-:Y:S05]  /*8f10*/  BRA `(.L_x_15642) ;  /* 0x0000000c003c7947 */ /* 0x000fea0003800000 */
.L_x_15638:
        /* <DEDUP_REMOVED lines=9> */
.L_x_15646:
[----:B------:R0:W-:Y:S01]  /*8fb0*/  STG.E.U16 desc[UR36][R16.64], R5 ;  /* 0x0000000510007986 */ /* 0x0001e2000c101524 */
[----:B------:R-:W-:Y:S05]  /*8fc0*/  BRA `(.L_x_15642) ;  /* 0x0000000c00107947 */ /* 0x000fea0003800000 */
.L_x_15645:
        /* <DEDUP_REMOVED lines=10> */
.L_x_15648:
[----:B------:R-:W-:-:S05]  /*9070*/  HADD2.F32 R0, -RZ, R5.H0_H0 ;  /* 0x20000005ff007230 */ /* 0x000fca0000004100 */
[----:B------:R-:W-:-:S04]  /*9080*/  F2FP.F16.F32.PACK_AB R0, RZ, R0 ;  /* 0x00000000ff00723e */ /* 0x000fc800000000ff */
[----:B------:R-:W-:-:S05]  /*9090*/  PRMT R0, R0, 0x5410, RZ ;  /* 0x0000541000007816 */ /* 0x000fca00000000ff */
[----:B------:R0:W-:Y:S01]  /*90a0*/  STG.E desc[UR36][R16.64], R0 ;  /* 0x0000000010007986 */ /* 0x0001e2000c101924 */
[----:B------:R-:W-:Y:S05]  /*90b0*/  BRA `(.L_x_15642) ;  /* 0x0000000800d47947 */ /* 0x000fea0003800000 */
.L_x_15647:
[----:B------:R-:W-:-:S05]  /*90c0*/  HADD2.F32 R2, -RZ, R5.H0_H0 ;  /* 0x20000005ff027230 */ /* 0x000fca0000004100 */
[----:B------:R-:W-:-:S06]  /*90d0*/  FMUL.FTZ R2, R2, 1 ;  /* 0x3f80000002027820 */ /* 0x000fcc0000410000 */
[----:B------:R-:W0:Y:S02]  /*90e0*/  F2F.F64.F32 R2, R2 ;  /* 0x0000000200027310 */ /* 0x000e240000201800 */
[----:B0-----:R0:W-:Y:S01]  /*90f0*/  STG.E.64 desc[UR36][R16.64], R2 ;  /* 0x0000000210007986 */ /* 0x0011e2000c101b24 */
[----:B------:R-:W-:Y:S05]  /*9100*/  BRA `(.L_x_15642) ;  /* 0x0000000800c07947 */ /* 0x000fea0003800000 */
.L_x_15637:
        /* <DEDUP_REMOVED lines=13> */
.L_x_15651:
[----:B------:R-:W-:Y:S01]  /*91e0*/  HADD2.F32 R5, -RZ, R5.H0_H0 ;  /* 0x20000005ff057230 */ /* 0x000fe20000004100 */
[----:B------:R-:W-:-:S04]  /*91f0*/  CS2R R6, SRZ ;  /* 0x0000000000067805 */ /* 0x000fc8000001ff00 */
[----:B------:R-:W-:-:S06]  /*9200*/  FMUL.FTZ R5, R5, 1 ;  /* 0x3f80000005057820 */ /* 0x000fcc0000410000 */
[----:B------:R-:W0:Y:S02]  /*9210*/  F2F.F64.F32 R4, R5 ;  /* 0x0000000500047310 */ /* 0x000e240000201800 */
[----:B0-----:R0:W-:Y:S01]  /*9220*/  STG.E.128 desc[UR36][R16.64], R4 ;  /* 0x0000000410007986 */ /* 0x0011e2000c101d24 */
[----:B------:R-:W-:Y:S05]  /*9230*/  BRA `(.L_x_15642) ;  /* 0x0000000800747947 */ /* 0x000fea0003800000 */
.L_x_15650:
        /* <DEDUP_REMOVED lines=21> */
.L_x_15655:
[----:B------:R-:W-:Y:S05]  /*9390*/  BSYNC B0 ;  /* 0x0000000000007941 */ /* 0x000fea0003800000 */
.L_x_15654:
[----:B------:R-:W-:-:S05]  /*93a0*/  LOP3.LUT R3, R0, R3, RZ, 0xfc, !PT ;  /* 0x0000000300037212 */ /* 0x000fca00078efcff */
[----:B------:R0:W-:Y:S01]  /*93b0*/  STG.E.U8 desc[UR36][R16.64], R3 ;  /* 0x0000000310007986 */ /* 0x0001e2000c101124 */
[----:B------:R-:W-:Y:S05]  /*93c0*/  BRA `(.L_x_15642) ;  /* 0x0000000800107947 */ /* 0x000fea0003800000 */
.L_x_15653:
        /* <DEDUP_REMOVED lines=13> */
.L_x_15657:
[----:B------:R-:W-:Y:S01]  /*94a0*/  IMAD.MOV.U32 R0, RZ, RZ, 0x7f ;  /* 0x0000007fff007424 */ /* 0x000fe200078e00ff */
[----:B------:R-:W-:-:S04]  /*94b0*/  ISETP.GT.U32.AND P0, PT, R2, 0x7f800000, PT ;  /* 0x7f8000000200780c */ /* 0x000fc80003f04070 */
[----:B------:R-:W-:-:S09]  /*94c0*/  SEL R0, R0, 0x7c, P0 ;  /* 0x0000007c00007807 */ /* 0x000fd20000000000 */
.L_x_15658:
[----:B------:R-:W-:Y:S05]  /*94d0*/  BSYNC B0 ;  /* 0x0000000000007941 */ /* 0x000fea0003800000 */
.L_x_15656:
[----:B------:R-:W-:-:S04]  /*94e0*/  LOP3.LUT R2, R5, 0x80000000, RZ, 0xc0, !PT ;  /* 0x8000000005027812 */ /* 0x000fc800078ec0ff */
[----:B------:R-:W-:-:S04]  /*94f0*/  SHF.R.U32.HI R3, RZ, 0x18, R2 ;  /* 0x00000018ff037819 */ /* 0x000fc80000011602 */
[----:B------:R-:W-:-:S05]  /*9500*/  LOP3.LUT R3, R0, R3, RZ, 0xfc, !PT ;  /* 0x0000000300037212 */ /* 0x000fca00078efcff */
[----:B------:R0:W-:Y:S01]  /*9510*/  STG.E.U8 desc[UR36][R16.64], R3 ;  /* 0x0000000310007986 */ /* 0x0001e2000c101124 */
[----:B------:R-:W-:Y:S05]  /*9520*/  BRA `(.L_x_15642) ;  /* 0x0000000400b87947 */ /* 0x000fea0003800000 */
.L_x_15652:
[----:B------:R-:W-:-:S05]  /*9530*/  HADD2.F32 R0, -RZ, R5.H0_H0 ;  /* 0x20000005ff007230 */ /* 0x000fca0000004100 */
[----:B------:R-:W-:-:S05]  /*9540*/  F2FP.BF16.F32.PACK_AB R0, RZ, R0 ;  /* 0x00000000ff00723e */ /* 0x000fca00000010ff */
[----:B------:R0:W-:Y:S01]  /*9550*/  STG.E.U16 desc[UR36][R16.64], R0 ;  /* 0x0000000010007986 */ /* 0x0001e2000c101524 */
[----:B------:R-:W-:Y:S05]  /*9560*/  BRA `(.L_x_15642) ;  /* 0x0000000400a87947 */ /* 0x000fea0003800000 */
.L_x_15649:
        /* <DEDUP_REMOVED lines=12> */
.L_x_15661:
        /* <DEDUP_REMOVED lines=17> */
.L_x_15664:
[----:B------:R-:W-:-:S04]  /*9740*/  LOP3.LUT R2, R5, 0x80000000, RZ, 0xc0, !PT ;  /* 0x8000000005027812 */ /* 0x000fc800078ec0ff */
[----:B------:R-:W-:-:S04]  /*9750*/  SHF.R.U32.HI R3, RZ, 0x18, R2 ;  /* 0x00000018ff037819 */ /* 0x000fc80000011602 */
[----:B------:R-:W-:-:S04]  /*9760*/  LOP3.LUT R0, R0, R3, RZ, 0xfc, !PT ;  /* 0x0000000300007212 */ /* 0x000fc800078efcff */
[----:B------:R-:W-:-:S07]  /*9770*/  PRMT R8, R0, 0x7610, R8 ;  /* 0x0000761000087816 */ /* 0x000fce0000000008 */
.L_x_15663:
[----:B------:R-:W-:Y:S05]  /*9780*/  BSYNC B0 ;  /* 0x0000000000007941 */ /* 0x000fea0003800000 */
.L_x_15662:
[----:B------:R0:W-:Y:S01]  /*9790*/  STG.E.U8 desc[UR36][R16.64], R8 ;  /* 0x0000000810007986 */ /* 0x0001e2000c101124 */
[----:B------:R-:W-:Y:S05]  /*97a0*/  BRA `(.L_x_15642) ;  /* 0x0000000400187947 */ /* 0x000fea0003800000 */
.L_x_15660:
        /* <DEDUP_REMOVED lines=17> */
.L_x_15667:
[----:B------:R-:W-:-:S04]  /*98c0*/  LOP3.LUT R2, R5, 0x80000000, RZ, 0xc0, !PT ;  /* 0x8000000005027812 */ /* 0x000fc800078ec0ff */
[----:B------:R-:W-:-:S04]  /*98d0*/  SHF.R.U32.HI R3, RZ, 0x18, R2 ;  /* 0x00000018ff037819 */ /* 0x000fc80000011602 */
[----:B------:R-:W-:-:S04]  /*98e0*/  LOP3.LUT R0, R0, R3, RZ, 0xfc, !PT ;  /* 0x0000000300007212 */ /* 0x000fc800078efcff */
[----:B------:R-:W-:-:S07]  /*98f0*/  PRMT R8, R0, 0x7610, R8 ;  /* 0x0000761000087816 */ /* 0x000fce0000000008 */
.L_x_15666:
[----:B------:R-:W-:Y:S05]  /*9900*/  BSYNC B0 ;  /* 0x0000000000007941 */ /* 0x000fea0003800000 */
.L_x_15665:
[----:B------:R0:W-:Y:S01]  /*9910*/  STG.E.U8 desc[UR36][R16.64], R8 ;  /* 0x0000000810007986 */ /* 0x0001e2000c101124 */
[----:B------:R-:W-:Y:S05]  /*9920*/  BRA `(.L_x_15642) ;  /* 0x0000000000b87947 */ /* 0x000fea0003800000 */
.L_x_15659:
        /* <DEDUP_REMOVED lines=22> */
.L_x_15641:
        /* <DEDUP_REMOVED lines=16> */
.L_x_15670:
[----:B------:R-:W-:Y:S05]  /*9b90*/  BRA `(.L_x_15642) ;  /* 0x00000000001c7947 */ /* 0x000fea0003800000 */
.L_x_15669:
[----:B------:R-:W-:-:S06]  /*9ba0*/  HADD2.F32 R2, -RZ, R5.H0_H0 ;  /* 0x20000005ff027230 */ /* 0x000fcc0000004100 */
[----:B------:R-:W0:Y:S02]  /*9bb0*/  F2I.U64.TRUNC R2, R2 ;  /* 0x0000000200027311 */ /* 0x000e24000020d800 */
[----:B0-----:R0:W-:Y:S01]  /*9bc0*/  STG.E.64 desc[UR36][R16.64], R2 ;  /* 0x0000000210007986 */ /* 0x0011e2000c101b24 */
[----:B------:R-:W-:Y:S05]  /*9bd0*/  BRA `(.L_x_15642) ;  /* 0x00000000000c7947 */ /* 0x000fea0003800000 */
.L_x_15668:
[----:B------:R-:W-:-:S06]  /*9be0*/  HADD2.F32 R5, -RZ, R5.H0_H0 ;  /* 0x20000005ff057230 */ /* 0x000fcc0000004100 */
[----:B------:R-:W0:Y:S02]  /*9bf0*/  F2I.FTZ.U32.TRUNC.NTZ R5, R5 ;  /* 0x0000000500057305 */ /* 0x000e24000021f000 */
[----:B0-----:R0:W-:Y:S02]  /*9c00*/  STG.E desc[UR36][R16.64], R5 ;  /* 0x0000000510007986 */ /* 0x0011e4000c101924 */
.L_x_15642:
[----:B------:R-:W-:-:S07]  /*9c10*/  VIADD R19, R19, 0x80 ;  /* 0x0000008013137836 */ /* 0x000fce0000000000 */
.L_x_15602:
[----:B------:R-:W-:Y:S05]  /*9c20*/  BSYNC B6 ;  /* 0x0000000000067941 */ /* 0x000fea0003800000 */
.L_x_15601:
        /* <DEDUP_REMOVED lines=306> */
.L_x_15671:
        /* <DEDUP_REMOVED lines=23> */
.L_x_15675:
[----:B------:R-:W2:Y:S02]  /*b0c0*/  LDG.E.U8 R2, desc[UR36][R2.64] ;  /* 0x0000002402027981 */ /* 0x000ea4000c1e1100 */
[----:B--2---:R-:W-:-:S04]  /*b0d0*/  I2FP.F32.U32 R0, R2 ;  /* 0x0000000200007245 */ /* 0x004fc80000201000 */
[----:B------:R-:W-:-:S04]  /*b0e0*/  F2FP.F16.F32.PACK_AB R0, RZ, R0 ;  /* 0x00000000ff00723e */ /* 0x000fc800000000ff */
[----:B------:R-:W-:Y:S01]  /*b0f0*/  PRMT R5, R0, 0x7610, R5 ;  /* 0x0000761000057816 */ /* 0x000fe20000000005 */
[----:B------:R-:W-:Y:S06]  /*b100*/  BRA `(.L_x_15677) ;  /* 0x0000000c00b87947 */ /* 0x000fec0003800000 */
.L_x_15674:
        /* <DEDUP_REMOVED lines=11> */
.L_x_15679:
[----:B------:R-:W2:Y:S02]  /*b1c0*/  LDG.E R2, desc[UR36][R2.64] ;  /* 0x0000002402027981 */ /* 0x000ea4000c1e1900 */
[----:B--2---:R-:W-:-:S04]  /*b1d0*/  I2FP.F32.S32 R0, R2 ;  /* 0x0000000200007245 */ /* 0x004fc80000201400 */
[----:B------:R-:W-:-:S04]  /*b1e0*/  F2FP.F16.F32.PACK_AB R0, RZ, R0 ;  /* 0x00000000ff00723e */ /* 0x000fc800000000ff */
[----:B------:R-:W-:Y:S01]  /*b1f0*/  PRMT R5, R0, 0x7610, R5 ;  /* 0x0000761000057816 */ /* 0x000fe20000000005 */
[----:B------:R-:W-:Y:S06]  /*b200*/  BRA `(.L_x_15677) ;  /* 0x0000000c00787947 */ /* 0x000fec0003800000 */
.L_x_15678:
[----:B------:R-:W2:Y:S02]  /*b210*/  LDG.E.U16 R2, desc[UR36][R2.64] ;  /* 0x0000002402027981 */ /* 0x000ea4000c1e1500 */
[----:B--2---:R-:W0:Y:S02]  /*b220*/  I2F.S16 R0, R2 ;  /* 0x0000000200007306 */ /* 0x004e240000101400 */
[----:B0-----:R-:W-:-:S04]  /*b230*/  F2FP.F16.F32.PACK_AB R0, RZ, R0 ;  /* 0x00000000ff00723e */ /* 0x001fc800000000ff */
[----:B------:R-:W-:Y:S01]  /*b240*/  PRMT R5, R0, 0x7610, R5 ;  /* 0x0000761000057816 */ /* 0x000fe20000000005 */
[----:B------:R-:W-:Y:S06]  /*b250*/  BRA `(.L_x_15677) ;  /* 0x0000000c00647947 */ /* 0x000fec0003800000 */
.L_x_15673:
        /* <DEDUP_REMOVED lines=9> */
.L_x_15681:
[----:B------:R1:W5:Y:S01]  /*b2f0*/  LDG.E.U16 R5, desc[UR36][R2.64] ;  /* 0x0000002402057981 */ /* 0x000362000c1e1500 */
[----:B------:R-:W-:Y:S05]  /*b300*/  BRA `(.L_x_15677) ;  /* 0x0000000c00387947 */ /* 0x000fea0003800000 */
.L_x_15680:
        /* <DEDUP_REMOVED lines=9> */
.L_x_15683:
[----:B------:R0:W5:Y:S01]  /*b3a0*/  LDG.E.U16 R5, desc[UR36][R2.64] ;  /* 0x0000002402057981 */ /* 0x000162000c1e1500 */
[----:B------:R-:W-:Y:S05]  /*b3b0*/  BRA `(.L_x_15677) ;  /* 0x0000000c000c7947 */ /* 0x000fea0003800000 */
.L_x_15682:
        /* <DEDUP_REMOVED lines=9> */
.L_x_15672:
        /* <DEDUP_REMOVED lines=14> */
.L_x_15686:
        /* <DEDUP_REMOVED lines=9> */
.L_x_15685:
        /* <DEDUP_REMOVED lines=27> */
.L_x_15688:
        /* <DEDUP_REMOVED lines=15> */
.L_x_15687:
[----:B------:R-:W2:Y:S02]  /*b860*/  LDG.E.U16 R0, desc[UR36][R2.64] ;  /* 0x0000002402007981 */ /* 0x000ea4000c1e1500 */
[----:B--2---:R-:W-:-:S05]  /*b870*/  IMAD.U32 R0, R0, 0x10000, RZ ;  /* 0x0001000000007824 */ /* 0x004fca00078e00ff */
[----:B------:R-:W-:-:S04]  /*b880*/  F2FP.F16.F32.PACK_AB R0, RZ, R0 ;  /* 0x00000000ff00723e */ /* 0x000fc800000000ff */
[----:B------:R-:W-:Y:S01]  /*b890*/  PRMT R5, R0, 0x7610, R5 ;  /* 0x0000761000057816 */ /* 0x000fe20000000005 */
[----:B------:R-:W-:Y:S06]  /*b8a0*/  BRA `(.L_x_15677) ;  /* 0x0000000400d07947 */ /* 0x000fec0003800000 */
.L_x_15684:
        /* <DEDUP_REMOVED lines=13> */
.L_x_15691:
        /* <DEDUP_REMOVED lines=21> */
.L_x_15695:
[----:B------:R-:W-:Y:S05]  /*bad0*/  BSYNC B1 ;  /* 0x0000000000017941 */ /* 0x000fea0003800000 */
.L_x_15694:
[----:B------:R-:W-:Y:S01]  /*bae0*/  LEA R3, R0, 0x3b800000, 0x17 ;  /* 0x3b80000000037811 */ /* 0x000fe200078eb8ff */
[----:B------:R-:W-:-:S05]  /*baf0*/  IMAD.SHL.U32 R0, R2, 0x100000, RZ ;  /* 0x0010000002007824 */ /* 0x000fca00078e00ff */
[----:B------:R-:W-:-:S07]  /*bb00*/  LOP3.LUT R0, R3, R0, R4, 0xfe, !PT ;  /* 0x0000000003007212 */ /* 0x000fce00078efe04 */
.L_x_15693:
[----:B------:R-:W-:Y:S05]  /*bb10*/  BSYNC B0 ;  /* 0x0000000000007941 */ /* 0x000fea0003800000 */
.L_x_15692:
[----:B------:R-:W-:-:S04]  /*bb20*/  F2FP.F16.F32.PACK_AB R0, RZ, R0 ;  /* 0x00000000ff00723e */ /* 0x000fc800000000ff */
[----:B------:R-:W-:Y:S01]  /*bb30*/  PRMT R5, R0, 0x7610, R5 ;  /* 0x0000761000057816 */ /* 0x000fe20000000005 */
[----:B------:R-:W-:Y:S06]  /*bb40*/  BRA `(.L_x_15677) ;  /* 0x0000000400287947 */ /* 0x000fec0003800000 */
.L_x_15690:
        /* <DEDUP_REMOVED lines=21> */
.L_x_15699:
[----:B------:R-:W-:Y:S05]  /*bca0*/  BSYNC B1 ;  /* 0x0000000000017941 */ /* 0x000fea0003800000 */
.L_x_15698:
[----:B------:R-:W-:Y:S01]  /*bcb0*/  LEA R3, R0, 0x37800000, 0x17 ;  /* 0x3780000000037811 */ /* 0x000fe200078eb8ff */
[----:B------:R-:W-:-:S05]  /*bcc0*/  IMAD.SHL.U32 R0, R2, 0x200000, RZ ;  /* 0x0020000002007824 */ /* 0x000fca00078e00ff */
[----:B------:R-:W-:-:S07]  /*bcd0*/  LOP3.LUT R0, R3, R0, R4, 0xfe, !PT ;  /* 0x0000000003007212 */ /* 0x000fce00078efe04 */
.L_x_15697:
[----:B------:R-:W-:Y:S05]  /*bce0*/  BSYNC B0 ;  /* 0x0000000000007941 */ /* 0x000fea0003800000 */
.L_x_15696:
[----:B------:R-:W-:-:S04]  /*bcf0*/  F2FP.F16.F32.PACK_AB R0, RZ, R0 ;  /* 0x00000000ff00723e */ /* 0x000fc800000000ff */
[----:B------:R-:W-:Y:S01]  /*bd00*/  PRMT R5, R0, 0x7610, R5 ;  /* 0x0000761000057816 */ /* 0x000fe20000000005 */
[----:B------:R-:W-:Y:S06]  /*bd10*/  BRA `(.L_x_15677) ;  /* 0x0000000000b47947 */ /* 0x000fec0003800000 */
.L_x_15689:
        /* <DEDUP_REMOVED lines=14> */
.L_x_15703:
[----:B------:R-:W-:Y:S05]  /*be00*/  BSYNC B0 ;  /* 0x0000000000007941 */ /* 0x000fea0003800000 */
.L_x_15702:
[----:B------:R-:W-:-:S04]  /*be10*/  F2FP.F16.F32.PACK_AB R0, RZ, R0 ;  /* 0x00000000ff00723e */ /* 0x000fc800000000ff */
[----:B------:R-:W-:Y:S01]  /*be20*/  PRMT R5, R0, 0x7610, R5 ;  /* 0x0000761000057816 */ /* 0x000fe20000000005 */
[----:B------:R-:W-:Y:S06]  /*be30*/  BRA `(.L_x_15677) ;  /* 0x00000000006c7947 */ /* 0x000fec0003800000 */
.L_x_15676:
        /* <DEDUP_REMOVED lines=16> */
.L_x_15704:
[----:B------:R-:W-:Y:S01]  /*bf40*/  PRMT R5, RZ, 0x7610, R5 ;  /* 0x00007610ff057816 */ /* 0x000fe20000000005 */
[----:B------:R-:W-:Y:S06]  /*bf50*/  BRA `(.L_x_15677) ;  /* 0x0000000000247947 */ /* 0x000fec0003800000 */
.L_x_15701:
[----:B------:R-:W2:Y:S02]  /*bf60*/  LDG.E.64 R2, desc[UR36][R2.64] ;  /* 0x0000002402027981 */ /* 0x000ea4000c1e1b00 */
[----:B--2---:R-:W0:Y:S02]  /*bf70*/  I2F.U64 R0, R2 ;  /* 0x0000000200007312 */ /* 0x004e240000301000 */
[----:B0-----:R-:W-:-:S04]  /*bf80*/  F2FP.F16.F32.PACK_AB R0, RZ, R0 ;  /* 0x00000000ff00723e */ /* 0x001fc800000000ff */
[----:B------:R-:W-:Y:S01]  /*bf90*/  PRMT R5, R0, 0x7610, R5 ;  /* 0x0000761000057816 */ /* 0x000fe20000000005 */
[----:B------:R-:W-:Y:S06]  /*bfa0*/  BRA `(.L_x_15677) ;  /* 0x0000000000107947 */ /* 0x000fec0003800000 */
.L_x_15700:
[----:B------:R-:W2:Y:S02]  /*bfb0*/  LDG.E R2, desc[UR36][R2.64] ;  /* 0x0000002402027981 */ /* 0x000ea4000c1e1900 */
[----:B--2---:R-:W-:-:S04]  /*bfc0*/  I2FP.F32.U32 R0, R2 ;  /* 0x0000000200007245 */ /* 0x004fc80000201000 */
[----:B------:R-:W-:-:S04]  /*bfd0*/  F2FP.F16.F32.PACK_AB R0, RZ, R0 ;  /* 0x00000000ff00723e */ /* 0x000fc800000000ff */
[----:B------:R-:W-:-:S07]  /*bfe0*/  PRMT R5, R0, 0x7610, R5 ;  /* 0x0000761000057816 */ /* 0x000fce0000000005 */
.L_x_15677:
        /* <DEDUP_REMOVED lines=26> */
.L_x_15708:
[----:B------:R-:W-:-:S06]  /*c190*/  HADD2.F32 R3, -RZ, R5.H0_H0 ;  /* 0x20000005ff037230 */ /* 0x000fcc0000004100 */
[----:B------:R-:W0:Y:S02]  /*c1a0*/  F2I.S64.TRUNC R2, R3 ;  /* 0x0000000300027311 */ /* 0x000e24000020d900 */
[----:B0-----:R-:W-:Y:S01]  /*c1b0*/  STG.E.U8 desc[UR36][R16.64], R2 ;  /* 0x0000000210007986 */ /* 0x001fe2000c101124 */
[----:B------:R-:W-:Y:S05]  /*c1c0*/  EXIT ;  /* 0x000000000000794d */ /* 0x000fea0003800000 */
.L_x_15707:
        /* <DEDUP_REMOVED lines=10> */
.L_x_15711:
[----:B------:R-:W-:-:S06]  /*c270*/  HADD2.F32 R5, -RZ, R5.H0_H0 ;  /* 0x20000005ff057230 */ /* 0x000fcc0000004100 */
[----:B------:R-:W0:Y:S02]  /*c280*/  F2I.FTZ.TRUNC.NTZ R5, R5 ;  /* 0x0000000500057305 */ /* 0x000e24000021f100 */
[----:B0-----:R-:W-:Y:S01]  /*c290*/  STG.E desc[UR36][R16.64], R5 ;  /* 0x0000000510007986 */ /* 0x001fe2000c101924 */
[----:B------:R-:W-:Y:S05]  /*c2a0*/  EXIT ;  /* 0x000000000000794d */ /* 0x000fea0003800000 */
.L_x_15710:
[----:B------:R-:W-:-:S06]  /*c2b0*/  HADD2.F32 R5, -RZ, R5.H0_H0 ;  /* 0x20000005ff057230 */ /* 0x000fcc0000004100 */
[----:B------:R-:W0:Y:S02]  /*c2c0*/  F2I.FTZ.TRUNC.NTZ R5, R5 ;  /* 0x0000000500057305 */ /* 0x000e24000021f100 */
[----:B0-----:R-:W-:Y:S01]  /*c2d0*/  STG.E.U16 desc[UR36][R16.64], R5 ;  /* 0x0000000510007986 */ /* 0x001fe2000c101524 */
[----:B------:R-:W-:Y:S05]  /*c2e0*/  EXIT ;  /* 0x000000000000794d */ /* 0x000fea0003800000 */
.L_x_15706:
        /* <DEDUP_REMOVED lines=9> */
.L_x_15713:
[----:B------:R-:W-:Y:S01]  /*c380*/  STG.E.U16 desc[UR36][R16.64], R5 ;  /* 0x0000000510007986 */ /* 0x000fe2000c101524 */
[----:B------:R-:W-:Y:S05]  /*c390*/  EXIT ;  /* 0x000000000000794d */ /* 0x000fea0003800000 */
.L_x_15712:
        /* <DEDUP_REMOVED lines=10> */
.L_x_15715:
[----:B------:R-:W-:-:S05]  /*c440*/  HADD2.F32 R0, -RZ, R5.H0_H0 ;  /* 0x20000005ff007230 */ /* 0x000fca0000004100 */
[----:B------:R-:W-:-:S04]  /*c450*/  F2FP.F16.F32.PACK_AB R0, RZ, R0 ;  /* 0x00000000ff00723e */ /* 0x000fc800000000ff */
[----:B------:R-:W-:-:S05]  /*c460*/  PRMT R0, R0, 0x5410, RZ ;  /* 0x0000541000007816 */ /* 0x000fca00000000ff */
[----:B------:R-:W-:Y:S01]  /*c470*/  STG.E desc[UR36][R16.64], R0 ;  /* 0x0000000010007986 */ /* 0x000fe2000c101924 */
[----:B------:R-:W-:Y:S05]  /*c480*/  EXIT ;  /* 0x000000000000794d */ /* 0x000fea0003800000 */
.L_x_15714:
[----:B------:R-:W-:-:S05]  /*c490*/  HADD2.F32 R2, -RZ, R5.H0_H0 ;  /* 0x20000005ff027230 */ /* 0x000fca0000004100 */
[----:B------:R-:W-:-:S06]  /*c4a0*/  FMUL.FTZ R2, R2, 1 ;  /* 0x3f80000002027820 */ /* 0x000fcc0000410000 */
[----:B------:R-:W0:Y:S02]  /*c4b0*/  F2F.F64.F32 R2, R2 ;  /* 0x0000000200027310 */ /* 0x000e240000201800 */
[----:B0-----:R-:W-:Y:S01]  /*c4c0*/  STG.E.64 desc[UR36][R16.64], R2 ;  /* 0x0000000210007986 */ /* 0x001fe2000c101b24 */
[----:B------:R-:W-:Y:S05]  /*c4d0*/  EXIT ;  /* 0x000000000000794d */ /* 0x000fea0003800000 */
.L_x_15705:
        /* <DEDUP_REMOVED lines=13> */
.L_x_15718:
[----:B------:R-:W-:Y:S01]  /*c5b0*/  HADD2.F32 R5, -RZ, R5.H0_H0 ;  /* 0x20000005ff057230 */ /* 0x000fe20000004100 */
[----:B------:R-:W-:-:S04]  /*c5c0*/  CS2R R6, SRZ ;  /* 0x0000000000067805 */ /* 0x000fc8000001ff00 */
[----:B------:R-:W-:-:S06]  /*c5d0*/  FMUL.FTZ R5, R5, 1 ;  /* 0x3f80000005057820 */ /* 0x000fcc0000410000 */
[----:B------:R-:W0:Y:S02]  /*c5e0*/  F2F.F64.F32 R4, R5 ;  /* 0x0000000500047310 */ /* 0x000e240000201800 */
[----:B0-----:R-:W-:Y:S01]  /*c5f0*/  STG.E.128 desc[UR36][R16.64], R4 ;  /* 0x0000000410007986 */ /* 0x001fe2000c101d24 */
[----:B------:R-:W-:Y:S05]  /*c600*/  EXIT ;  /* 0x000000000000794d */ /* 0x000fea0003800000 */
.L_x_15717:
        /* <DEDUP_REMOVED lines=21> */
.L_x_15722:
[----:B------:R-:W-:Y:S05]  /*c760*/  BSYNC B0 ;  /* 0x0000000000007941 */ /* 0x000fea0003800000 */
.L_x_15721:
[----:B------:R-:W-:-:S05]  /*c770*/  LOP3.LUT R3, R0, R3, RZ, 0xfc, !PT ;  /* 0x0000000300037212 */ /* 0x000fca00078efcff */
[----:B------:R-:W-:Y:S01]  /*c780*/  STG.E.U8 desc[UR36][R16.64], R3 ;  /* 0x0000000310007986 */ /* 0x000fe2000c101124 */
[----:B------:R-:W-:Y:S05]  /*c790*/  EXIT ;  /* 0x000000000000794d */ /* 0x000fea0003800000 */
.L_x_15720:
        /* <DEDUP_REMOVED lines=13> */
.L_x_15724:
[----:B------:R-:W-:Y:S01]  /*c870*/  IMAD.MOV.U32 R0, RZ, RZ, 0x7f ;  /* 0x0000007fff007424 */ /* 0x000fe200078e00ff */
[----:B------:R-:W-:-:S04]  /*c880*/  ISETP.GT.U32.AND P0, PT, R2, 0x7f800000, PT ;  /* 0x7f8000000200780c */ /* 0x000fc80003f04070 */
[----:B------:R-:W-:-:S09]  /*c890*/  SEL R0, R0, 0x7c, P0 ;  /* 0x0000007c00007807 */ /* 0x000fd20000000000 */
.L_x_15725:
[----:B------:R-:W-:Y:S05]  /*c8a0*/  BSYNC B0 ;  /* 0x0000000000007941 */ /* 0x000fea0003800000 */
.L_x_15723:
[----:B------:R-:W-:-:S04]  /*c8b0*/  LOP3.LUT R2, R5, 0x80000000, RZ, 0xc0, !PT ;  /* 0x8000000005027812 */ /* 0x000fc800078ec0ff */
[----:B------:R-:W-:-:S04]  /*c8c0*/  SHF.R.U32.HI R3, RZ, 0x18, R2 ;  /* 0x00000018ff037819 */ /* 0x000fc80000011602 */
[----:B------:R-:W-:-:S05]  /*c8d0*/  LOP3.LUT R3, R0, R3, RZ, 0xfc, !PT ;  /* 0x0000000300037212 */ /* 0x000fca00078efcff */
[----:B------:R-:W-:Y:S01]  /*c8e0*/  STG.E.U8 desc[UR36][R16.64], R3 ;  /* 0x0000000310007986 */ /* 0x000fe2000c101124 */
[----:B------:R-:W-:Y:S05]  /*c8f0*/  EXIT ;  /* 0x000000000000794d */ /* 0x000fea0003800000 */
.L_x_15719:
[----:B------:R-:W-:-:S05]  /*c900*/  HADD2.F32 R0, -RZ, R5.H0_H0 ;  /* 0x20000005ff007230 */ /* 0x000fca0000004100 */
[----:B------:R-:W-:-:S05]  /*c910*/  F2FP.BF16.F32.PACK_AB R0, RZ, R0 ;  /* 0x00000000ff00723e */ /* 0x000fca00000010ff */
[----:B------:R-:W-:Y:S01]  /*c920*/  STG.E.U16 desc[UR36][R16.64], R0 ;  /* 0x0000000010007986 */ /* 0x000fe2000c101524 */
[----:B------:R-:W-:Y:S05]  /*c930*/  EXIT ;  /* 0x000000000000794d */ /* 0x000fea0003800000 */
.L_x_15716:
        /* <DEDUP_REMOVED lines=12> */
.L_x_15728:
        /* <DEDUP_REMOVED lines=17> */
.L_x_15731:
[----:B------:R-:W-:-:S04]  /*cb10*/  LOP3.LUT R2, R5, 0x80000000, RZ, 0xc0, !PT ;  /* 0x8000000005027812 */ /* 0x000fc800078ec0ff */
[----:B------:R-:W-:-:S04]  /*cb20*/  SHF.R.U32.HI R3, RZ, 0x18, R2 ;  /* 0x00000018ff037819 */ /* 0x000fc80000011602 */
[----:B------:R-:W-:-:S04]  /*cb30*/  LOP3.LUT R0, R0, R3, RZ, 0xfc, !PT ;  /* 0x0000000300007212 */ /* 0x000fc800078efcff */
[----:B------:R-:W-:-:S07]  /*cb40*/  PRMT R8, R0, 0x7610, R8 ;  /* 0x0000761000087816 */ /* 0x000fce0000000008 */
.L_x_15730:
[----:B------:R-:W-:Y:S05]  /*cb50*/  BSYNC B0 ;  /* 0x0000000000007941 */ /* 0x000fea0003800000 */
.L_x_15729:
[----:B------:R-:W-:Y:S01]  /*cb60*/  STG.E.U8 desc[UR36][R16.64], R8 ;  /* 0x0000000810007986 */ /* 0x000fe2000c101124 */
[----:B------:R-:W-:Y:S05]  /*cb70*/  EXIT ;  /* 0x000000000000794d */ /* 0x000fea0003800000 */
.L_x_15727:
        /* <DEDUP_REMOVED lines=17> */
.L_x_15734:
[----:B------:R-:W-:-:S04]  /*cc90*/  LOP3.LUT R2, R5, 0x80000000, RZ, 0xc0, !PT ;  /* 0x8000000005027812 */ /* 0x000fc800078ec0ff */
[----:B------:R-:W-:-:S04]  /*cca0*/  SHF.R.U32.HI R3, RZ, 0x18, R2 ;  /* 0x00000018ff037819 */ /* 0x000fc80000011602 */
[----:B------:R-:W-:-:S04]  /*ccb0*/  LOP3.LUT R0, R0, R3, RZ, 0xfc, !PT ;  /* 0x0000000300007212 */ /* 0x000fc800078efcff */
[----:B------:R-:W-:-:S07]  /*ccc0*/  PRMT R8, R0, 0x7610, R8 ;  /* 0x0000761000087816 */ /* 0x000fce0000000008 */
.L_x_15733:
[----:B------:R-:W-:Y:S05]  /*ccd0*/  BSYNC B0 ;  /* 0x0000000000007941 */ /* 0x000fea0003800000 */
.L_x_15732:
[----:B------:R-:W-:Y:S01]  /*cce0*/  STG.E.U8 desc[UR36][R16.64], R8 ;  /* 0x0000000810007986 */ /* 0x000fe2000c101124 */
[----:B------:R-:W-:Y:S05]  /*ccf0*/  EXIT ;  /* 0x000000000000794d */ /* 0x000fea0003800000 */
.L_x_15726:
        /* <DEDUP_REMOVED lines=22> */
.L_x_15709:
        /* <DEDUP_REMOVED lines=16> */
.L_x_15737:
[----:B------:R-:W-:Y:S05]  /*cf60*/  EXIT ;  /* 0x000000000000794d */ /* 0x000fea0003800000 */
.L_x_15736:
[----:B------:R-:W-:-:S06]  /*cf70*/  HADD2.F32 R2, -RZ, R5.H0_H0 ;  /* 0x20000005ff027230 */ /* 0x000fcc0000004100 */
[----:B------:R-:W0:Y:S02]  /*cf80*/  F2I.U64.TRUNC R2, R2 ;  /* 0x0000000200027311 */ /* 0x000e24000020d800 */
[----:B0-----:R-:W-:Y:S01]  /*cf90*/  STG.E.64 desc[UR36][R16.64], R2 ;  /* 0x0000000210007986 */ /* 0x001fe2000c101b24 */
[----:B------:R-:W-:Y:S05]  /*cfa0*/  EXIT ;  /* 0x000000000000794d */ /* 0x000fea0003800000 */
.L_x_15735:
[----:B------:R-:W-:-:S06]  /*cfb0*/  HADD2.F32 R5, -RZ, R5.H0_H0 ;  /* 0x20000005ff057230 */ /* 0x000fcc0000004100 */
[----:B------:R-:W0:Y:S02]  /*cfc0*/  F2I.FTZ.U32.TRUNC.NTZ R5, R5 ;  /* 0x0000000500057305 */ /* 0x000e24000021f000 */
[----:B0-----:R-:W-:Y:S01]  /*cfd0*/  STG.E desc[UR36][R16.64], R5 ;  /* 0x0000000510007986 */ /* 0x001fe2000c101924 */
[----:B------:R-:W-:Y:S05]  /*cfe0*/  EXIT ;  /* 0x000000000000794d */ /* 0x000fea0003800000 */
.L_x_15738:
        /* <DEDUP_REMOVED lines=9> */
.L_x_36291:


//--------------------- .text._ZN2at6native27unrolled_elementwise_kernelIZZZNS0_17clamp_kernel_cudaERNS_18TensorIteratorBaseERKN3c106ScalarES7_ENKUlvE_clEvENKUlvE6_clEvEUlNS4_4HalfEE_St5arrayIPcLm2EELi4E23TrivialOffsetCalculatorILi1EjESG_NS0_6memory12LoadWithCastILi1EEENSH_13StoreWithCastILi1EEEEEviT_T0_T2_T3_T4_T5_ --------------------------
	.section	.text._ZN2at6native27unrolled_elementwise_kernelIZZZNS0_17clamp_kernel_cudaERNS_18TensorIteratorBaseERKN3c106ScalarES7_ENKUlvE_clEvENKUlvE6_clEvEUlNS4_4HalfEE_St5arrayIPcLm2EELi4E23TrivialOffsetCalculatorILi1EjESG_NS0_6memory12LoadWithCastILi1EEENSH_13StoreWithCastILi1EEEEEviT_T0_T2_T3_T4_T5_,"ax",@progbits
	.align	128
        .global         _ZN2at6native27unrolled_elementwise_kernelIZZZNS0_17clamp_kernel_cudaERNS_18TensorIteratorBaseERKN3c106ScalarES7_ENKUlvE_clEvENKUlvE6_clEvEUlNS4_4HalfEE_St5arrayIPcLm2EELi4E23TrivialOffsetCalculatorILi1EjESG_NS0_6memory12LoadWithCastILi1EEENSH_13StoreWithCastILi1EEEEEviT_T0_T2_T3_T4_T5_
        .type           _ZN2at6native27unrolled_elementwise_kernelIZZZNS0_17clamp_kernel_cudaERNS_18TensorIteratorBaseERKN3c106ScalarES7_ENKUlvE_clEvENKUlvE6_clEvEUlNS4_4HalfEE_St5arrayIPcLm2EELi4E23TrivialOffsetCalculatorILi1EjESG_NS0_6memory12LoadWithCastILi1EEENSH_13StoreWithCastILi1EEEEEviT_T0_T2_T3_T4_T5_,@function
        .size           _ZN2at6native27unrolled_elementwise_kernelIZZZNS0_17clamp_kernel_cudaERNS_18TensorIteratorBaseERKN3c106ScalarES7_ENKUlvE_clEvENKUlvE6_clEvEUlNS4_4HalfEE_St5arrayIPcLm2EELi4E23TrivialOffsetCalculatorILi1EjESG_NS0_6memory12LoadWithCastILi1EEENSH_13StoreWithCastILi1EEEEEviT_T0_T2_T3_T4_T5_,(.L_x_36292 - _ZN2at6native27unrolled_elementwise_kernelIZZZNS0_17clamp_kernel_cudaERNS_18TensorIteratorBaseERKN3c106ScalarES7_ENKUlvE_clEvENKUlvE6_clEvEUlNS4_4HalfEE_St5arrayIPcLm2EELi4E23TrivialOffsetCalculatorILi1EjESG_NS0_6memory12LoadWithCastILi1EEENSH_13StoreWithCastILi1EEEEEviT_T0_T2_T3_T4_T5_)
        .other          _ZN2at6native27unrolled_elementwise_kernelIZZZNS0_17clamp_kernel_cudaERNS_18TensorIteratorBaseERKN3c106ScalarES7_ENKUlvE_clEvENKUlvE6_clEvEUlNS4_4HalfEE_St5arrayIPcLm2EELi4E23TrivialOffsetCalculatorILi1EjESG_NS0_6memory12LoadWithCastILi1EEENSH_13StoreWithCastILi1EEEEEviT_T0_T2_T3_T4_T5_,@"STO_CUDA_ENTRY STV_DEFAULT"
_ZN2at6native27unrolled_elementwise_kernelIZZZNS0_17clamp_kernel_cudaERNS_18TensorIteratorBaseERKN3c106ScalarES7_ENKUlvE_clEvENKUlvE6_clEvEUlNS4_4HalfEE_St5arrayIPcLm2EELi4E23TrivialOffsetCalculatorILi1EjESG_NS0_6memory12LoadWithCastILi1EEENSH_13StoreWithCastILi1EEEEEviT_T0_T2_T3_T4_T5_:
.text._ZN2at6native27unrolled_elementwise_kernelIZZZNS0_17clamp_kernel_cudaERNS_18TensorIteratorBaseERKN3c106ScalarES7_ENKUlvE_clEvENKUlvE6_clEvEUlNS4_4HalfEE_St5arrayIPcLm2EELi4E23TrivialOffsetCalculatorILi1EjESG_NS0_6memory12LoadWithCastILi1EEENSH_13StoreWithCastILi1EEEEEviT_T0_T2_T3_T4_T5_:
        /* <DEDUP_REMOVED lines=34> */
.L_x_15744:
[----:B------:R-:W2:Y:S02]  /*0220*/  LDG.E.U8 R4, desc[UR36][R4.64] ;  /* 0x0000002404047981 */ /* 0x000ea4000c1e1100 */
[----:B--2---:R-:W-:-:S04]  /*0230*/  I2FP.F32.U32 R0, R4 ;  /* 0x0000000400007245 */ /* 0x004fc80000201000 */
[----:B------:R-:W-:-:S04]  /*0240*/  F2FP.F16.F32.PACK_AB R0, RZ, R0 ;  /* 0x00000000ff00723e */ /* 0x000fc800000000ff */
[----:B------:R-:W-:Y:S01]  /*0250*/  PRMT R24, R0, 0x7610, R24 ;  /* 0x0000761000187816 */ /* 0x000fe20000000018 */
[----:B------:R-:W-:Y:S06]  /*0260*/  BRA `(.L_x_15746) ;  /* 0x0000000c00c07947 */ /* 0x000fec0003800000 */
.L_x_15743:
        /* <DEDUP_REMOVED lines=11> */
.L_x_15748:
[----:B------:R-:W2:Y:S02]  /*0320*/  LDG.E R4, desc[UR36][R4.64] ;  /* 0x0000002404047981 */ /* 0x000ea4000c1e1900 */
[----:B--2---:R-:W-:-:S04]  /*0330*/  I2FP.F32.S32 R0, R4 ;  /* 0x0000000400007245 */ /* 0x004fc80000201400 */
[----:B------:R-:W-:-:S04]  /*0340*/  F2FP.F16.F32.PACK_AB R0, RZ, R0 ;  /* 0x00000000ff00723e */ /* 0x000fc800000000ff */
[----:B------:R-:W-:Y:S01]  /*0350*/  PRMT R24, R0, 0x7610, R24 ;  /* 0x0000761000187816 */ /* 0x000fe20000000018 */
[----:B------:R-:W-:Y:S06]  /*0360*/  BRA `(.L_x_15746) ;  /* 0x0000000c00807947 */ /* 0x000fec0003800000 */
.L_x_15747:
[----:B------:R-:W2:Y:S02]  /*0370*/  LDG.E.U16 R4, desc[UR36][R4.64] ;  /* 0x0000002404047981 */ /* 0x000ea4000c1e1500 */
[----:B--2---:R-:W0:Y:S02]  /*0380*/  I2F.S16 R0, R4 ;  /* 0x0000000400007306 */ /* 0x004e240000101400 */
[----:B0-----:R-:W-:-:S04]  /*0390*/  F2FP.F16.F32.PACK_AB R0, RZ, R0 ;  /* 0x00000000ff00723e */ /* 0x001fc800000000ff */
[----:B------:R-:W-:Y:S01]  /*03a0*/  PRMT R24, R0, 0x7610, R24 ;  /* 0x0000761000187816 */ /* 0x000fe20000000018 */
[----:B------:R-:W-:Y:S06]  /*03b0*/  BRA `(.L_x_15746) ;  /* 0x0000000c006c7947 */ /* 0x000fec0003800000 */
.L_x_15742:
        /* <DEDUP_REMOVED lines=9> */
.L_x_15750:
[----:B------:R1:W5:Y:S01]  /*0450*/  LDG.E.U16 R24, desc[UR36][R4.64] ;  /* 0x0000002404187981 */ /* 0x000362000c1e1500 */
[----:B------:R-:W-:Y:S05]  /*0460*/  BRA `(.L_x_15746) ;  /* 0x0000000c00407947 */ /* 0x000fea0003800000 */
.L_x_15749:
        /* <DEDUP_REMOVED lines=9> */
.L_x_15752:
[----:B------:R0:W5:Y:S01]  /*0500*/  LDG.E.U16 R24, desc[UR36][R4.64] ;  /* 0x0000002404187981 */ /* 0x000162000c1e1500 */
[----:B------:R-:W-:Y:S05]  /*0510*/  BRA `(.L_x_15746) ;  /* 0x0000000c00147947 */ /* 0x000fea0003800000 */
.L_x_15751:
        /* <DEDUP_REMOVED lines=9> */
.L_x_15741:
        /* <DEDUP_REMOVED lines=14> */
.L_x_15755:
        /* <DEDUP_REMOVED lines=9> */
.L_x_15754:
        /* <DEDUP_REMOVED lines=28> */
.L_x_15757:
        /* <DEDUP_REMOVED lines=16> */
.L_x_15756:
[----:B------:R-:W2:Y:S02]  /*09e0*/  LDG.E.U16 R0, desc[UR36][R4.64] ;  /* 0x0000002404007981 */ /* 0x000ea4000c1e1500 */
[----:B--2---:R-:W-:-:S05]  /*09f0*/  IMAD.U32 R0, R0, 0x10000, RZ ;  /* 0x0001000000007824 */ /* 0x004fca00078e00ff */
[----:B------:R-:W-:-:S04]  /*0a00*/  F2FP.F16.F32.PACK_AB R0, RZ, R0 ;  /* 0x00000000ff00723e */ /* 0x000fc800000000ff */
[----:B------:R-:W-:Y:S01]  /*0a10*/  PRMT R24, R0, 0x7610, R24 ;  /* 0x0000761000187816 */ /* 0x000fe20000000018 */
[----:B------:R-:W-:Y:S06]  /*0a20*/  BRA `(.L_x_15746) ;  /* 0x0000000400d07947 */ /* 0x000fec0003800000 */
.L_x_15753:
        /* <DEDUP_REMOVED lines=13> */
.L_x_15760:
        /* <DEDUP_REMOVED lines=21> */
.L_x_15764:
[----:B------:R-:W-:Y:S05]  /*0c50*/  BSYNC B1 ;  /* 0x0000000000017941 */ /* 0x000fea0003800000 */
.L_x_15763:
[----:B------:R-:W-:Y:S01]  /*0c60*/  LEA R5, R0, 0x3b800000, 0x17 ;  /* 0x3b80000000057811 */ /* 0x000fe200078eb8ff */
[----:B------:R-:W-:-:S05]  /*0c70*/  IMAD.SHL.U32 R0, R3, 0x100000, RZ ;  /* 0x0010000003007824 */ /* 0x000fca00078e00ff */
[----:B------:R-:W-:-:S07]  /*0c80*/  LOP3.LUT R0, R5, R0, R6, 0xfe, !PT ;  /* 0x0000000005007212 */ /* 0x000fce00078efe06 */
.L_x_15762:
[----:B------:R-:W-:Y:S05]  /*0c90*/  BSYNC B0 ;  /* 0x0000000000007941 */ /* 0x000fea0003800000 */
.L_x_15761:
[----:B------:R-:W-:-:S04]  /*0ca0*/  F2FP.F16.F32.PACK_AB R0, RZ, R0 ;  /* 0x00000000ff00723e */ /* 0x000fc800000000ff */
[----:B------:R-:W-:Y:S01]  /*0cb0*/  PRMT R24, R0, 0x7610, R24 ;  /* 0x0000761000187816 */ /* 0x000fe20000000018 */
[----:B------:R-:W-:Y:S06]  /*0cc0*/  BRA `(.L_x_15746) ;  /* 0x0000000400287947 */ /* 0x000fec0003800000 */
.L_x_15759:
        /* <DEDUP_REMOVED lines=21> */
.L_x_15768:
[----:B------:R-:W-:Y:S05]  /*0e20*/  BSYNC B1 ;  /* 0x0000000000017941 */ /* 0x000fea0003800000 */
.L_x_15767:
[----:B------:R-:W-:Y:S01]  /*0e30*/  LEA R5, R0, 0x37800000, 0x17 ;  /* 0x3780000000057811 */ /* 0x000fe200078eb8ff */
[----:B------:R-:W-:-:S05]  /*0e40*/  IMAD.SHL.U32 R0, R3, 0x200000, RZ ;  /* 0x0020000003007824 */ /* 0x000fca00078e00ff */
[----:B------:R-:W-:-:S07]  /*0e50*/  LOP3.LUT R0, R5, R0, R6, 0xfe, !PT ;  /* 0x0000000005007212 */ /* 0x000fce00078efe06 */
.L_x_15766:
[----:B------:R-:W-:Y:S05]  /*0e60*/  BSYNC B0 ;  /* 0x0000000000007941 */ /* 0x000fea0003800000 */
.L_x_15765:
[----:B------:R-:W-:-:S04]  /*0e70*/  F2FP.F16.F32.PACK_AB R0, RZ, R0 ;  /* 0x00000000ff00723e */ /* 0x000fc800000000ff */
[----:B------:R-:W-:Y:S01]  /*0e80*/  PRMT R24, R0, 0x7610, R24 ;  /* 0x0000761000187816 */ /* 0x000fe20000000018 */
[----:B------:R-:W-:Y:S06]  /*0e90*/  BRA `(.L_x_15746) ;  /* 0x0000000000b47947 */ /* 0x000fec0003800000 */
.L_x_15758:
        /* <DEDUP_REMOVED lines=14> */
.L_x_15772:
[----:B------:R-:W-:Y:S05]  /*0f80*/  BSYNC B0 ;  /* 0x0000000000007941 */ /* 0x000fea0003800000 */
.L_x_15771:
[----:B------:R-:W-:-:S04]  /*0f90*/  F2FP.F16.F32.PACK_AB R0, RZ, R0 ;  /* 0x00000000ff00723e */ /* 0x000fc800000000ff */
[----:B------:R-:W-:Y:S01]  /*0fa0*/  PRMT R24, R0, 0x7610, R24 ;  /* 0x0000761000187816 */ /* 0x000fe20000000018 */
[----:B------:R-:W-:Y:S06]  /*0fb0*/  BRA `(.L_x_15746) ;  /* 0x00000000006c7947 */ /* 0x000fec0003800000 */
.L_x_15745:
        /* <DEDUP_REMOVED lines=16> */
.L_x_15773:
[----:B------:R-:W-:Y:S01]  /*10c0*/  PRMT R24, RZ, 0x7610, R24 ;  /* 0x00007610ff187816 */ /* 0x000fe20000000018 */
[----:B------:R-:W-:Y:S06]  /*10d0*/  BRA `(.L_x_15746) ;  /* 0x0000000000247947 */ /* 0x000fec0003800000 */
.L_x_15770:
[----:B------:R-:W2:Y:S02]  /*10e0*/  LDG.E.64 R4, desc[UR36][R4.64] ;  /* 0x0000002404047981 */ /* 0x000ea4000c1e1b00 */
[----:B--2---:R-:W0:Y:S02]  /*10f0*/  I2F.U64 R0, R4 ;  /* 0x0000000400007312 */ /* 0x004e240000301000 */
[----:B0-----:R-:W-:-:S04]  /*1100*/  F2FP.F16.F32.PACK_AB R0, RZ, R0 ;  /* 0x00000000ff00723e */ /* 0x001fc800000000ff */
[----:B------:R-:W-:Y:S01]  /*1110*/  PRMT R24, R0, 0x7610, R24 ;  /* 0x0000761000187816 */ /* 0x000fe20000000018 */
[----:B------:R-:W-:Y:S06]  /*1120*/  BRA `(.L_x_15746) ;  /* 0x0000000000107947 */ /* 0x000fec0003800000 */
.L_x_15769:
[----:B------:R-:W2:Y:S02]  /*1130*/  LDG.E R4, desc[UR36][R4.64] ;  /* 0x0000002404047981 */ /* 0x000ea4000c1e1900 */
[----:B--2---:R-:W-:-:S04]  /*1140*/  I2FP.F32.U32 R0, R4 ;  /* 0x0000000400007245 */ /* 0x004fc80000201000 */
[----:B------:R-:W-:-:S04]  /*1150*/  F2FP.F16.F32.PACK_AB R0, RZ, R0 ;  /* 0x00000000ff00723e */ /* 0x000fc800000000ff */
[----:B------:R-:W-:-:S07]  /*1160*/  PRMT R24, R0, 0x7610, R24 ;  /* 0x0000761000187816 */ /* 0x000fce0000000018 */
.L_x_15746:
[----:B------:R-:W2:Y:S02]  /*1170*/  S2R R19, SR_TID.X ;  /* 0x0000000000137919 */ /* 0x000ea40000002100 */
[----:B--2---:R-:W-:-:S07]  /*1180*/  VIADD R19, R19, 0x80 ;  /* 0x0000008013137836 */ /* 0x004fce0000000000 */
.L_x_15740:
[----:B------:R-:W-:Y:S05]  /*1190*/  BSYNC B6 ;  /* 0x0000000000067941 */ /* 0x000fea0003800000 */
.L_x_15739:
        /* <DEDUP_REMOVED lines=26> */
.L_x_15779:
[----:B------:R-:W2:Y:S02]  /*1340*/  LDG.E.U8 R4, desc[UR36][R4.64] ;  /* 0x0000002404047981 */ /* 0x000ea4000c1e1100 */
[----:B--2---:R-:W-:-:S04]  /*1350*/  I2FP.F32.U32 R0, R4 ;  /* 0x0000000400007245 */ /* 0x004fc80000201000 */
[----:B------:R-:W-:-:S04]  /*1360*/  F2FP.F16.F32.PACK_AB R0, RZ, R0 ;  /* 0x00000000ff00723e */ /* 0x000fc800000000ff */
[----:B------:R-:W-:Y:S01]  /*1370*/  PRMT R22, R0, 0x7610, R22 ;  /* 0x0000761000167816 */ /* 0x000fe20000000016 */
[----:B------:R-:W-:Y:S06]  /*1380*/  BRA `(.L_x_15781) ;  /* 0x0000000c00bc7947 */ /* 0x000fec0003800000 */
.L_x_15778:
        /* <DEDUP_REMOVED lines=11> */
.L_x_15783:
[----:B------:R-:W2:Y:S02]  /*1440*/  LDG.E R4, desc[UR36][R4.64] ;  /* 0x0000002404047981 */ /* 0x000ea4000c1e1900 */
[----:B--2---:R-:W-:-:S04]  /*1450*/  I2FP.F32.S32 R0, R4 ;  /* 0x0000000400007245 */ /* 0x004fc80000201400 */
[----:B------:R-:W-:-:S04]  /*1460*/  F2FP.F16.F32.PACK_AB R0, RZ, R0 ;  /* 0x00000000ff00723e */ /* 0x000fc800000000ff */
[----:B------:R-:W-:Y:S01]  /*1470*/  PRMT R22, R0, 0x7610, R22 ;  /* 0x0000761000167816 */ /* 0x000fe20000000016 */
[----:B------:R-:W-:Y:S06]  /*1480*/  BRA `(.L_x_15781) ;  /* 0x0000000c007c7947 */ /* 0x000fec0003800000 */
.L_x_15782:
[----:B------:R-:W2:Y:S02]  /*1490*/  LDG.E.U16 R4, desc[UR36][R4.64] ;  /* 0x0000002404047981 */ /* 0x000ea4000c1e1500 */
[----:B--2---:R-:W0:Y:S02]  /*14a0*/  I2F.S16 R0, R4 ;  /* 0x0000000400007306 */ /* 0x004e240000101400 */
[----:B0-----:R-:W-:-:S04]  /*14b0*/  F2FP.F16.F32.PACK_AB R0, RZ, R0 ;  /* 0x00000000ff00723e */ /* 0x001fc800000000ff */
[----:B------:R-:W-:Y:S01]  /*14c0*/  PRMT R22, R0, 0x7610, R22 ;  /* 0x0000761000167816 */ /* 0x000fe20000000016 */
[----:B------:R-:W-:Y:S06]  /*14d0*/  BRA `(.L_x_15781) ;  /* 0x0000000c00687947 */ /* 0x000fec0003800000 */
.L_x_15777:
        /* <DEDUP_REMOVED lines=9> */
.L_x_15785:
[----:B------:R0:W5:Y:S01]  /*1570*/  LDG.E.U16 R22, desc[UR36][R4.64] ;  /* 0x0000002404167981 */ /* 0x000162000c1e1500 */
[----:B------:R-:W-:Y:S05]  /*1580*/  BRA `(.L_x_15781) ;  /* 0x0000000c003c7947 */ /* 0x000fea0003800000 */
.L_x_15784:
        /* <DEDUP_REMOVED lines=9> */
.L_x_15787:
[----:B------:R1:W5:Y:S01]  /*1620*/  LDG.E.U16 R22, desc[UR36][R4.64] ;  /* 0x0000002404167981 */ /* 0x000362000c1e1500 */
[----:B------:R-:W-:Y:S05]  /*1630*/  BRA `(.L_x_15781) ;  /* 0x0000000c00107947 */ /* 0x000fea0003800000 */
.L_x_15786:
        /* <DEDUP_REMOVED lines=9> */
.L_x_15776:
        /* <DEDUP_REMOVED lines=14> */
.L_x_15790:
        /* <DEDUP_REMOVED lines=9> */
.L_x_15789:
        /* <DEDUP_REMOVED lines=28> */
.L_x_15792:
        /* <DEDUP_REMOVED lines=15> */
.L_x_15791:
[----:B------:R-:W2:Y:S02]  /*1af0*/  LDG.E.U16 R0, desc[UR36][R4.64] ;  /* 0x0000002404007981 */ /* 0x000ea4000c1e1500 */
[----:B--2---:R-:W-:-:S05]  /*1b00*/  IMAD.U32 R0, R0, 0x10000, RZ ;  /* 0x0001000000007824 */ /* 0x004fca00078e00ff */
[----:B------:R-:W-:-:S04]  /*1b10*/  F2FP.F16.F32.PACK_AB R0, RZ, R0 ;  /* 0x00000000ff00723e */ /* 0x000fc800000000ff */
[----:B------:R-:W-:Y:S01]  /*1b20*/  PRMT R22, R0, 0x7610, R22 ;  /* 0x0000761000167816 */ /* 0x000fe20000000016 */
[----:B------:R-:W-:Y:S06]  /*1b30*/  BRA `(.L_x_15781) ;  /* 0x0000000400d07947 */ /* 0x000fec0003800000 */
.L_x_15788:
        /* <DEDUP_REMOVED lines=13> */
.L_x_15795:
        /* <DEDUP_REMOVED lines=21> */
.L_x_15799:
[----:B------:R-:W-:Y:S05]  /*1d60*/  BSYNC B1 ;  /* 0x0000000000017941 */ /* 0x000fea0003800000 */
.L_x_15798:
[----:B------:R-:W-:Y:S01]  /*1d70*/  LEA R5, R0, 0x3b800000, 0x17 ;  /* 0x3b80000000057811 */ /* 0x000fe200078eb8ff */
[----:B------:R-:W-:-:S05]  /*1d80*/  IMAD.SHL.U32 R0, R3, 0x100000, RZ ;  /* 0x0010000003007824 */ /* 0x000fca00078e00ff */
[----:B------:R-:W-:-:S07]  /*1d90*/  LOP3.LUT R0, R5, R0, R6, 0xfe, !PT ;  /* 0x0000000005007212 */ /* 0x000fce00078efe06 */
.L_x_15797:
[----:B------:R-:W-:Y:S05]  /*1da0*/  BSYNC B0 ;  /* 0x0000000000007941 */ /* 0x000fea0003800000 */
.L_x_15796:
[----:B------:R-:W-:-:S04]  /*1db0*/  F2FP.F16.F32.PACK_AB R0, RZ, R0 ;  /* 0x00000000ff00723e */ /* 0x000fc800000000ff */
[----:B------:R-:W-:Y:S01]  /*1dc0*/  PRMT R22, R0, 0x7610, R22 ;  /* 0x0000761000167816 */ /* 0x000fe20000000016 */
[----:B------:R-:W-:Y:S06]  /*1dd0*/  BRA `(.L_x_15781) ;  /* 0x0000000400287947 */ /* 0x000fec0003800000 */
.L_x_15794:
        /* <DEDUP_REMOVED lines=21> */
.L_x_15803:
[----:B------:R-:W-:Y:S05]  /*1f30*/  BSYNC B1 ;  /* 0x0000000000017941 */ /* 0x000fea0003800000 */
.L_x_15802:
[----:B------:R-:W-:Y:S01]  /*1f40*/  LEA R5, R0, 0x37800000, 0x17 ;  /* 0x3780000000057811 */ /* 0x000fe200078eb8ff */
[----:B------:R-:W-:-:S05]  /*1f50*/  IMAD.SHL.U32 R0, R3, 0x200000, RZ ;  /* 0x0020000003007824 */ /* 0x000fca00078e00ff */
[----:B------:R-:W-:-:S07]  /*1f60*/  LOP3.LUT R0, R5, R0, R6, 0xfe, !PT ;  /* 0x0000000005007212 */ /* 0x000fce00078efe06 */
.L_x_15801:
[----:B------:R-:W-:Y:S05]  /*1f70*/  BSYNC B0 ;  /* 0x0000000000007941 */ /* 0x000fea0003800000 */
.L_x_15800:
[----:B------:R-:W-:-:S04]  /*1f80*/  F2FP.F16.F32.PACK_AB R0, RZ, R0 ;  /* 0x00000000ff00723e */ /* 0x000fc800000000ff */
[----:B------:R-:W-:Y:S01]  /*1f90*/  PRMT R22, R0, 0x7610, R22 ;  /* 0x0000761000167816 */ /* 0x000fe20000000016 */
[----:B------:R-:W-:Y:S06]  /*1fa0*/  BRA `(.L_x_15781) ;  /* 0x0000000000b47947 */ /* 0x000fec0003800000 */
.L_x_15793:
        /* <DEDUP_REMOVED lines=14> */
.L_x_15807:
[----:B------:R-:W-:Y:S05]  /*2090*/  BSYNC B0 ;  /* 0x0000000000007941 */ /* 0x000fea0003800000 */
.L_x_15806:
[----:B------:R-:W-:-:S04]  /*20a0*/  F2FP.F16.F32.PACK_AB R0, RZ, R0 ;  /* 0x00000000ff00723e */ /* 0x000fc800000000ff */
[----:B------:R-:W-:Y:S01]  /*20b0*/  PRMT R22, R0, 0x7610, R22 ;  /* 0x0000761000167816 */ /* 0x000fe20000000016 */
[----:B------:R-:W-:Y:S06]  /*20c0*/  BRA `(.L_x_15781) ;  /* 0x00000000006c7947 */ /* 0x000fec0003800000 */
.L_x_15780:
        /* <DEDUP_REMOVED lines=16> */
.L_x_15808:
[----:B------:R-:W-:Y:S01]  /*21d0*/  PRMT R22, RZ, 0x7610, R22 ;  /* 0x00007610ff167816 */ /* 0x000fe20000000016 */
[----:B------:R-:W-:Y:S06]  /*21e0*/  BRA `(.L_x_15781) ;  /* 0x0000000000247947 */ /* 0x000fec0003800000 */
.L_x_15805:
[----:B------:R-:W2:Y:S02]  /*21f0*/  LDG.E.64 R4, desc[UR36][R4.64] ;  /* 0x0000002404047981 */ /* 0x000ea4000c1e1b00 */
[----:B--2---:R-:W0:Y:S02]  /*2200*/  I2F.U64 R0, R4 ;  /* 0x0000000400007312 */ /* 0x004e240000301000 */
[----:B0-----:R-:W-:-:S04]  /*2210*/  F2FP.F16.F32.PACK_AB R0, RZ, R0 ;  /* 0x00000000ff00723e */ /* 0x001fc800000000ff */
[----:B------:R-:W-:Y:S01]  /*2220*/  PRMT R22, R0, 0x7610, R22 ;  /* 0x0000761000167816 */ /* 0x000fe20000000016 */
[----:B------:R-:W-:Y:S06]  /*2230*/  BRA `(.L_x_15781) ;  /* 0x0000000000107947 */ /* 0x000fec0003800000 */
.L_x_15804:
[----:B------:R-:W2:Y:S02]  /*2240*/  LDG.E R4, desc[UR36][R4.64] ;  /* 0x0000002404047981 */ /* 0x000ea4000c1e1900 */
[----:B--2---:R-:W-:-:S04]  /*2250*/  I2FP.F32.U32 R0, R4 ;  /* 0x0000000400007245 */ /* 0x004fc80000201000 */
[----:B------:R-:W-:-:S04]  /*2260*/  F2FP.F16.F32.PACK_AB R0, RZ, R0 ;  /* 0x00000000ff00723e */ /* 0x000fc800000000ff */
[----:B------:R-:W-:-:S07]  /*2270*/  PRMT R22, R0, 0x7610, R22 ;  /* 0x0000761000167816 */ /* 0x000fce0000000016 */
.L_x_15781:
[----:B------:R-:W-:-:S07]  /*2280*/  VIADD R19, R19, 0x80 ;  /* 0x0000008013137836 */ /* 0x000fce0000000000 */
.L_x_15775:
[----:B------:R-:W-:Y:S05]  /*2290*/  BSYNC B6 ;  /* 0x0000000000067941 */ /* 0x000fea0003800000 */
.L_x_15774:
        /* <DEDUP_REMOVED lines=28> */
.L_x_15814:
[----:B------:R-:W2:Y:S02]  /*2460*/  LDG.E.U8 R4, desc[UR36][R4.64] ;  /* 0x0000002404047981 */ /* 0x000ea4000c1e1100 */
[----:B--2---:R-:W-:-:S04]  /*2470*/  I2FP.F32.U32 R0, R4 ;  /* 0x0000000400007245 */ /* 0x004fc80000201000 */
[----:B------:R-:W-:-:S04]  /*2480*/  F2FP.F16.F32.PACK_AB R0, RZ, R0 ;  /* 0x00000000ff00723e */ /* 0x000fc800000000ff */
[----:B------:R-:W-:Y:S01]  /*2490*/  PRMT R18, R0, 0x7610, R18 ;  /* 0x0000761000127816 */ /* 0x000fe20000000012 */
[----:B------:R-:W-:Y:S06]  /*24a0*/  BRA `(.L_x_15816) ;  /* 0x0000000c00bc7947 */ /* 0x000fec0003800000 */
.L_x_15813:
        /* <DEDUP_REMOVED lines=11> */
.L_x_15818:
[----:B------:R-:W2:Y:S02]  /*2560*/  LDG.E R4, desc[UR36][R4.64] ;  /* 0x0000002404047981 */ /* 0x000ea4000c1e1900 */
[----:B--2---:R-:W-:-:S04]  /*2570*/  I2FP.F32.S32 R0, R4 ;  /* 0x0000000400007245 */ /* 0x004fc80000201400 */
[----:B------:R-:W-:-:S04]  /*2580*/  F2FP.F16.F32.PACK_AB R0, RZ, R0 ;  /* 0x00000000ff00723e */ /* 0x000fc800000000ff */
[----:B------:R-:W-:Y:S01]  /*2590*/  PRMT R18, R0, 0x7610, R18 ;  /* 0x0000761000127816 */ /* 0x000fe20000000012 */
[----:B------:R-:W-:Y:S06]  /*25a0*/  BRA `(.L_x_15816) ;  /* 0x0000000c007c7947 */ /* 0x000fec0003800000 */
.L_x_15817:
[----:B------:R-:W2:Y:S02]  /*25b0*/  LDG.E.U16 R4, desc[UR36][R4.64] ;  /* 0x0000002404047981 */ /* 0x000ea4000c1e1500 */
[----:B--2---:R-:W0:Y:S02]  /*25c0*/  I2F.S16 R0, R4 ;  /* 0x0000000400007306 */ /* 0x004e240000101400 */
[----:B0-----:R-:W-:-:S04]  /*25d0*/  F2FP.F16.F32.PACK_AB R0, RZ, R0 ;  /* 0x00000000ff00723e */ /* 0x001fc800000000ff */
[----:B------:R-:W-:Y:S01]  /*25e0*/  PRMT R18, R0, 0x7610, R18 ;  /* 0x0000761000127816 */ /* 0x000fe20000000012 */
[----:B------:R-:W-:Y:S06]  /*25f0*/  BRA `(.L_x_15816) ;  /* 0x0000000c00687947 */ /* 0x000fec0003800000 */
.L_x_15812:
        /* <DEDUP_REMOVED lines=9> */
.L_x_15820:
[----:B------:R0:W5:Y:S01]  /*2690*/  LDG.E.U16 R18, desc[UR36][R4.64] ;  /* 0x0000002404127981 */ /* 0x000162000c1e1500 */
[----:B------:R-:W-:Y:S05]  /*26a0*/  BRA `(.L_x_15816) ;  /* 0x0000000c003c7947 */ /* 0x000fea0003800000 */
.L_x_15819:
        /* <DEDUP_REMOVED lines=9> */
.L_x_15822:
[----:B------:R1:W5:Y:S01]  /*2740*/  LDG.E.U16 R18, desc[UR36][R4.64] ;  /* 0x0000002404127981 */ /* 0x000362000c1e1500 */
[----:B------:R-:W-:Y:S05]  /*2750*/  BRA `(.L_x_15816) ;  /* 0x0000000c00107947 */ /* 0x000fea0003800000 */
.L_x_15821:
        /* <DEDUP_REMOVED lines=9> */
.L_x_15811:
        /* <DEDUP_REMOVED lines=14> */
.L_x_15825:
        /* <DEDUP_REMOVED lines=9> */
.L_x_15824:
        /* <DEDUP_REMOVED lines=28> */
.L_x_15827:
        /* <DEDUP_REMOVED lines=15> */
.L_x_15826:
[----:B------:R-:W2:Y:S02]  /*2c10*/  LDG.E.U16 R0, desc[UR36][R4.64] ;  /* 0x0000002404007981 */ /* 0x000ea4000c1e1500 */
[----:B--2---:R-:W-:-:S05]  /*2c20*/  IMAD.U32 R0, R0, 0x10000, RZ ;  /* 0x0001000000007824 */ /* 0x004fca00078e00ff */
[----:B------:R-:W-:-:S04]  /*2c30*/  F2FP.F16.F32.PACK_AB R0, RZ, R0 ;  /* 0x00000000ff00723e */ /* 0x000fc800000000ff */
[----:B------:R-:W-:Y:S01]  /*2c40*/  PRMT R18, R0, 0x7610, R18 ;  /* 0x0000761000127816 */ /* 0x000fe20000000012 */
[----:B------:R-:W-:Y:S06]  /*2c50*/  BRA `(.L_x_15816) ;  /* 0x0000000400d07947 */ /* 0x000fec0003800000 */
.L_x_15823:
        /* <DEDUP_REMOVED lines=13> */
.L_x_15830:
        /* <DEDUP_REMOVED lines=21> */
.L_x_15834:
[----:B------:R-:W-:Y:S05]  /*2e80*/  BSYNC B1 ;  /* 0x0000000000017941 */ /* 0x000fea0003800000 */
.L_x_15833:
[----:B------:R-:W-:Y:S01]  /*2e90*/  LEA R5, R0, 0x3b800000, 0x17 ;  /* 0x3b80000000057811 */ /* 0x000fe200078eb8ff */
[----:B------:R-:W-:-:S05]  /*2ea0*/  IMAD.SHL.U32 R0, R3, 0x100000, RZ ;  /* 0x0010000003007824 */ /* 0x000fca00078e00ff */
[----:B------:R-:W-:-:S07]  /*2eb0*/  LOP3.LUT R0, R5, R0, R6, 0xfe, !PT ;  /* 0x0000000005007212 */ /* 0x000fce00078efe06 */
.L_x_15832:
[----:B------:R-:W-:Y:S05]  /*2ec0*/  BSYNC B0 ;  /* 0x0000000000007941 */ /* 0x000fea0003800000 */
.L_x_15831:
[----:B------:R-:W-:-:S04]  /*2ed0*/  F2FP.F16.F32.PACK_AB R0, RZ, R0 ;  /* 0x00000000ff00723e */ /* 0x000fc800000000ff */
[----:B------:R-:W-:Y:S01]  /*2ee0*/  PRMT R18, R0, 0x7610, R18 ;  /* 0x0000761000127816 */ /* 0x000fe20000000012 */
[----:B------:R-:W-:Y:S06]  /*2ef0*/  BRA `(.L_x_15816) ;  /* 0x0000000400287947 */ /* 0x000fec0003800000 */
.L_x_15829:
        /* <DEDUP_REMOVED lines=21> */
.L_x_15838:
[----:B------:R-:W-:Y:S05]  /*3050*/  BSYNC B1 ;  /* 0x0000000000017941 */ /* 0x000fea0003800000 */
.L_x_15837:
[----:B------:R-:W-:Y:S01]  /*3060*/  LEA R5, R0, 0x37800000, 0x17 ;  /* 0x3780000000057811 */ /* 0x000fe200078eb8ff */
[----:B------:R-:W-:-:S05]  /*3070*/  IMAD.SHL.U32 R0, R3, 0x200000, RZ ;  /* 0x0020000003007824 */ /* 0x000fca00078e00ff */
[----:B------:R-:W-:-:S07]  /*3080*/  LOP3.LUT R0, R5, R0, R6, 0xfe, !PT ;  /* 0x0000000005007212 */ /* 0x000fce00078efe06 */
.L_x_15836:
[----:B------:R-:W-:Y:S05]  /*3090*/  BSYNC B0 ;  /* 0x0000000000007941 */ /* 0x000fea0003800000 */
.L_x_15835:
[----:B------:R-:W-:-:S04]  /*30a0*/  F2FP.F16.F32.PACK_AB R0, RZ, R0 ;  /* 0x00000000ff00723e */ /* 0x000fc800000000ff */
[----:B------:R-:W-:Y:S01]  /*30b0*/  PRMT R18, R0, 0x7610, R18 ;  /* 0x0000761000127816 */ /* 0x000fe20000000012 */
[----:B------:R-:W-:Y:S06]  /*30c0*/  BRA `(.L_x_15816) ;  /* 0x0000000000b47947 */ /* 0x000fec0003800000 */
.L_x_15828:
        /* <DEDUP_REMOVED lines=14> */
.L_x_15842:
[----:B------:R-:W-:Y:S05]  /*31b0*/  BSYNC B0 ;  /* 0x0000000000007941 */ /* 0x000fea0003800000 */
.L_x_15841:
[----:B------:R-:W-:-:S04]  /*31c0*/  F2FP.F16.F32.PACK_AB R0, RZ, R0 ;  /* 0x00000000ff00723e */ /* 0x000fc800000000ff */
[----:B------:R-:W-:Y:S01]  /*31d0*/  PRMT R18, R0, 0x7610, R18 ;  /* 0x0000761000127816 */ /* 0x000fe20000000012 */
[----:B------:R-:W-:Y:S06]  /*31e0*/  BRA `(.L_x_15816) ;  /* 0x00000000006c7947 */ /* 0x000fec0003800000 */
.L_x_15815:
        /* <DEDUP_REMOVED lines=16> */
.L_x_15843:
[----:B------:R-:W-:Y:S01]  /*32f0*/  PRMT R18, RZ, 0x7610, R18 ;  /* 0x00007610ff127816 */ /* 0x000fe20000000012 */
[----:B------:R-:W-:Y:S06]  /*3300*/  BRA `(.L_x_15816) ;  /* 0x0000000000247947 */ /* 0x000fec0003800000 */
.L_x_15840:
[----:B------:R-:W2:Y:S02]  /*3310*/  LDG.E.64 R4, desc[UR36][R4.64] ;  /* 0x0000002404047981 */ /* 0x000ea4000c1e1b00 */
[----:B--2---:R-:W0:Y:S02]  /*3320*/  I2F.U64 R0, R4 ;  /* 0x0000000400007312 */ /* 0x004e240000301000 */
[----:B0-----:R-:W-:-:S04]  /*3330*/  F2FP.F16.F32.PACK_AB R0, RZ, R0 ;  /* 0x00000000ff00723e */ /* 0x001fc800000000ff */
[----:B------:R-:W-:Y:S01]  /*3340*/  PRMT R18, R0, 0x7610, R18 ;  /* 0x0000761000127816 */ /* 0x000fe20000000012 */
[----:B------:R-:W-:Y:S06]  /*3350*/  BRA `(.L_x_15816) ;  /* 0x0000000000107947 */ /* 0x000fec0003800000 */
.L_x_15839:
[----:B------:R-:W2:Y:S02]  /*3360*/  LDG.E R4, desc[UR36][R4.64] ;  /* 0x0000002404047981 */ /* 0x000ea4000c1e1900 */
[----:B--2---:R-:W-:-:S04]  /*3370*/  I2FP.F32.U32 R0, R4 ;  /* 0x0000000400007245 */ /* 0x004fc80000201000 */
[----:B------:R-:W-:-:S04]  /*3380*/  F2FP.F16.F32.PACK_AB R0, RZ, R0 ;  /* 0x00000000ff00723e */ /* 0x000fc800000000ff */
[----:B------:R-:W-:-:S07]  /*3390*/  PRMT R18, R0, 0x7610, R18 ;  /* 0x0000761000127816 */ /* 0x000fce0000000012 */
.L_x_15816:
[----:B------:R-:W-:-:S07]  /*33a0*/  VIADD R19, R19, 0x80 ;  /* 0x0000008013137836 */ /* 0x000fce0000000000 */
.L_x_15810:
[----:B------:R-:W-:Y:S05]  /*33b0*/  BSYNC B6 ;  /* 0x0000000000067941 */ /* 0x000fea0003800000 */
.L_x_15809:
        /* <DEDUP_REMOVED lines=25> */
.L_x_15849:
[----:B------:R-:W2:Y:S02]  /*3550*/  LDG.E.U8 R4, desc[UR36][R4.64] ;  /* 0x0000002404047981 */ /* 0x000ea4000c1e1100 */
[----:B--2---:R-:W-:-:S04]  /*3560*/  I2FP.F32.U32 R0, R4 ;  /* 0x0000000400007245 */ /* 0x004fc80000201000 */
[----:B------:R-:W-:-:S04]  /*3570*/  F2FP.F16.F32.PACK_AB R0, RZ, R0 ;  /* 0x00000000ff00723e */ /* 0x000fc800000000ff */
[----:B------:R-:W-:Y:S01]  /*3580*/  PRMT R17, R0, 0x7610, R17 ;  /* 0x0000761000117816 */ /* 0x000fe20000000011 */
[----:B------:R-:W-:Y:S06]  /*3590*/  BRA `(.L_x_15845) ;  /* 0x0000000c00bc7947 */ /* 0x000fec0003800000 */
.L_x_15848:
        /* <DEDUP_REMOVED lines=11> */
.L_x_15852:
[----:B------:R-:W2:Y:S02]  /*3650*/  LDG.E R4, desc[UR36][R4.64] ;  /* 0x0000002404047981 */ /* 0x000ea4000c1e1900 */
[----:B--2---:R-:W-:-:S04]  /*3660*/  I2FP.F32.S32 R0, R4 ;  /* 0x0000000400007245 */ /* 0x004fc80000201400 */
[----:B------:R-:W-:-:S04]  /*3670*/  F2FP.F16.F32.PACK_AB R0, RZ, R0 ;  /* 0x00000000ff00723e */ /* 0x000fc800000000ff */
[----:B------:R-:W-:Y:S01]  /*3680*/  PRMT R17, R0, 0x7610, R17 ;  /* 0x0000761000117816 */ /* 0x000fe20000000011 */
[----:B------:R-:W-:Y:S06]  /*3690*/  BRA `(.L_x_15845) ;  /* 0x0000000c007c7947 */ /* 0x000fec0003800000 */
.L_x_15851:
[----:B------:R-:W2:Y:S02]  /*36a0*/  LDG.E.U16 R4, desc[UR36][R4.64] ;  /* 0x0000002404047981 */ /* 0x000ea4000c1e1500 */
[----:B--2---:R-:W0:Y:S02]  /*36b0*/  I2F.S16 R0, R4 ;  /* 0x0000000400007306 */ /* 0x004e240000101400 */
[----:B0-----:R-:W-:-:S04]  /*36c0*/  F2FP.F16.F32.PACK_AB R0, RZ, R0 ;  /* 0x00000000ff00723e */ /* 0x001fc800000000ff */
[----:B------:R-:W-:Y:S01]  /*36d0*/  PRMT R17, R0, 0x7610, R17 ;  /* 0x0000761000117816 */ /* 0x000fe20000000011 */
[----:B------:R-:W-:Y:S06]  /*36e0*/  BRA `(.L_x_15845) ;  /* 0x0000000c00687947 */ /* 0x000fec0003800000 */
.L_x_15847:
        /* <DEDUP_REMOVED lines=9> */
.L_x_15854:
[----:B------:R2:W5:Y:S01]  /*3780*/  LDG.E.U16 R17, desc[UR36][R4.64] ;  /* 0x0000002404117981 */ /* 0x000562000c1e1500 */
[----:B------:R-:W-:Y:S05]  /*3790*/  BRA `(.L_x_15845) ;  /* 0x0000000c003c7947 */ /* 0x000fea0003800000 */
.L_x_15853:
        /* <DEDUP_REMOVED lines=9> */
.L_x_15856:
[----:B------:R3:W5:Y:S01]  /*3830*/  LDG.E.U16 R17, desc[UR36][R4.64] ;  /* 0x0000002404117981 */ /* 0x000762000c1e1500 */
[----:B------:R-:W-:Y:S05]  /*3840*/  BRA `(.L_x_15845) ;  /* 0x0000000c00107947 */ /* 0x000fea0003800000 */
.L_x_15855:
        /* <DEDUP_REMOVED lines=9> */
.L_x_15846:
        /* <DEDUP_REMOVED lines=14> */
.L_x_15859:
        /* <DEDUP_REMOVED lines=9> */
.L_x_15858:
        /* <DEDUP_REMOVED lines=28> */
.L_x_15861:
        /* <DEDUP_REMOVED lines=15> */
.L_x_15860:
[----:B------:R-:W2:Y:S02]  /*3d00*/  LDG.E.U16 R0, desc[UR36][R4.64] ;  /* 0x0000002404007981 */ /* 0x000ea4000c1e1500 */
[----:B--2---:R-:W-:-:S05]  /*3d10*/  IMAD.U32 R0, R0, 0x10000, RZ ;  /* 0x0001000000007824 */ /* 0x004fca00078e00ff */
[----:B------:R-:W-:-:S04]  /*3d20*/  F2FP.F16.F32.PACK_AB R0, RZ, R0 ;  /* 0x00000000ff00723e */ /* 0x000fc800000000ff */
[----:B------:R-:W-:Y:S01]  /*3d30*/  PRMT R17, R0, 0x7610, R17 ;  /* 0x0000761000117816 */ /* 0x000fe20000000011 */
[----:B------:R-:W-:Y:S06]  /*3d40*/  BRA `(.L_x_15845) ;  /* 0x0000000400d07947 */ /* 0x000fec0003800000 */
.L_x_15857:
        /* <DEDUP_REMOVED lines=13> */
.L_x_15864:
        /* <DEDUP_REMOVED lines=21> */
.L_x_15868:
[----:B------:R-:W-:Y:S05]  /*3f70*/  BSYNC B1 ;  /* 0x0000000000017941 */ /* 0x000fea0003800000 */
.L_x_15867:
[----:B------:R-:W-:Y:S01]  /*3f80*/  LEA R5, R0, 0x3b800000, 0x17 ;  /* 0x3b80000000057811 */ /* 0x000fe200078eb8ff */
[----:B------:R-:W-:-:S05]  /*3f90*/  IMAD.SHL.U32 R0, R3, 0x100000, RZ ;  /* 0x0010000003007824 */ /* 0x000fca00078e00ff */
[----:B------:R-:W-:-:S07]  /*3fa0*/  LOP3.LUT R0, R5, R0, R6, 0xfe, !PT ;  /* 0x0000000005007212 */ /* 0x000fce00078efe06 */
.L_x_15866:
[----:B------:R-:W-:Y:S05]  /*3fb0*/  BSYNC B0 ;  /* 0x0000000000007941 */ /* 0x000fea0003800000 */
.L_x_15865:
[----:B------:R-:W-:-:S04]  /*3fc0*/  F2FP.F16.F32.PACK_AB R0, RZ, R0 ;  /* 0x00000000ff00723e */ /* 0x000fc800000000ff */
[----:B------:R-:W-:Y:S01]  /*3fd0*/  PRMT R17, R0, 0x7610, R17 ;  /* 0x0000761000117816 */ /* 0x000fe20000000011 */
[----:B------:R-:W-:Y:S06]  /*3fe0*/  BRA `(.L_x_15845) ;  /* 0x0000000400287947 */ /* 0x000fec0003800000 */
.L_x_15863:
        /* <DEDUP_REMOVED lines=21> */
.L_x_15872:
[----:B------:R-:W-:Y:S05]  /*4140*/  BSYNC B1 ;  /* 0x0000000000017941 */ /* 0x000fea0003800000 */
.L_x_15871:
[----:B------:R-:W-:Y:S01]  /*4150*/  LEA R5, R0, 0x37800000, 0x17 ;  /* 0x3780000000057811 */ /* 0x000fe200078eb8ff */
[----:B------:R-:W-:-:S05]  /*4160*/  IMAD.SHL.U32 R0, R3, 0x200000, RZ ;  /* 0x0020000003007824 */ /* 0x000fca00078e00ff */
[----:B------:R-:W-:-:S07]  /*4170*/  LOP3.LUT R0, R5, R0, R6, 0xfe, !PT ;  /* 0x0000000005007212 */ /* 0x000fce00078efe06 */
.L_x_15870:
[----:B------:R-:W-:Y:S05]  /*4180*/  BSYNC B0 ;  /* 0x0000000000007941 */ /* 0x000fea0003800000 */
.L_x_15869:
[----:B------:R-:W-:-:S04]  /*4190*/  F2FP.F16.F32.PACK_AB R0, RZ, R0 ;  /* 0x00000000ff00723e */ /* 0x000fc800000000ff */
[----:B------:R-:W-:Y:S01]  /*41a0*/  PRMT R17, R0, 0x7610, R17 ;  /* 0x0000761000117816 */ /* 0x000fe20000000011 */
[----:B------:R-:W-:Y:S06]  /*41b0*/  BRA `(.L_x_15845) ;  /* 0x0000000000b47947 */ /* 0x000fec0003800000 */
.L_x_15862:
        /* <DEDUP_REMOVED lines=14> */
.L_x_15876:
[----:B------:R-:W-:Y:S05]  /*42a0*/  BSYNC B0 ;  /* 0x0000000000007941 */ /* 0x000fea0003800000 */
.L_x_15875:
[----:B------:R-:W-:-:S04]  /*42b0*/  F2FP.F16.F32.PACK_AB R0, RZ, R0 ;  /* 0x00000000ff00723e */ /* 0x000fc800000000ff */
[----:B------:R-:W-:Y:S01]  /*42c0*/  PRMT R17, R0, 0x7610, R17 ;  /* 0x0000761000117816 */ /* 0x000fe20000000011 */
[----:B------:R-:W-:Y:S06]  /*42d0*/  BRA `(.L_x_15845) ;  /* 0x00000000006c7947 */ /* 0x000fec0003800000 */
.L_x_15850:
        /* <DEDUP_REMOVED lines=16> */
.L_x_15877:
[----:B------:R-:W-:Y:S01]  /*43e0*/  PRMT R17, RZ, 0x7610, R17 ;  /* 0x00007610ff117816 */ /* 0x000fe20000000011 */
[----:B------:R-:W-:Y:S06]  /*43f0*/  BRA `(.L_x_15845) ;  /* 0x0000000000247947 */ /* 0x000fec0003800000 */
.L_x_15874:
[----:B------:R-:W2:Y:S02]  /*4400*/  LDG.E.64 R4, desc[UR36][R4.64] ;  /* 0x0000002404047981 */ /* 0x000ea4000c1e1b00 */
[----:B--2---:R-:W0:Y:S02]  /*4410*/  I2F.U64 R0, R4 ;  /* 0x0000000400007312 */ /* 0x004e240000301000 */
[----:B0-----:R-:W-:-:S04]  /*4420*/  F2FP.F16.F32.PACK_AB R0, RZ, R0 ;  /* 0x00000000ff00723e */ /* 0x001fc800000000ff */
[----:B------:R-:W-:Y:S01]  /*4430*/  PRMT R17, R0, 0x7610, R17 ;  /* 0x0000761000117816 */ /* 0x000fe20000000011 */
[----:B------:R-:W-:Y:S06]  /*4440*/  BRA `(.L_x_15845) ;  /* 0x0000000000107947 */ /* 0x000fec0003800000 */
.L_x_15873:
[----:B------:R-:W2:Y:S02]  /*4450*/  LDG.E R4, desc[UR36][R4.64] ;  /* 0x0000002404047981 */ /* 0x000ea4000c1e1900 */
[----:B--2---:R-:W-:-:S04]  /*4460*/  I2FP.F32.U32 R0, R4 ;  /* 0x0000000400007245 */ /* 0x004fc80000201000 */
[----:B------:R-:W-:-:S04]  /*4470*/  F2FP.F16.F32.PACK_AB R0, RZ, R0 ;  /* 0x00000000ff00723e */ /* 0x000fc800000000ff */
[----:B------:R-:W-:-:S07]  /*4480*/  PRMT R17, R0, 0x7610, R17 ;  /* 0x0000761000117816 */ /* 0x000fce0000000011 */
.L_x_15845:
[----:B------:R-:W-:Y:S05]  /*4490*/  BSYNC B6 ;  /* 0x0000000000067941 */ /* 0x000fea0003800000 */
.L_x_15844:
[----:B------:R-:W4:Y:S01]  /*44a0*/  S2R R23, SR_TID.X ;  /* 0x0000000000177919 */ /* 0x000f220000002100 */
[----:B-----5:R-:W-:Y:S01]  /*44b0*/  HADD2.F32 R8, -RZ, R18.H0_H0 ;  /* 0x20000012ff087230 */ /* 0x020fe20000004100 */
        /* <DEDUP_REMOVED lines=11> */
[C---:B0123--:R-:W-:Y:S01]  /*4570*/  VIADD R5, R23.reuse, 0x180 ;  /* 0x0000018017057836 */ /* 0x04ffe20000000000 */
[CC--:B------:R-:W-:Y:S01]  /*4580*/  ISETP.GE.AND P4, PT, R23.reuse, R16.reuse, PT ;  /* 0x000000101700720c */ /* 0x0c0fe20003f86270 */
[----:B------:R-:W-:Y:S01]  /*4590*/  VIADD R25, R23, 0x80 ;  /* 0x0000008017197836 */ /* 0x000fe20000000000 */
[-C--:B------:R-:W-:Y:S02]  /*45a0*/  ISETP.GE.OR P0, PT, R3, R16.reuse, P0 ;  /* 0x000000100300720c */ /* 0x080fe40000706670 */
[-C--:B------:R-:W-:Y:S02]  /*45b0*/  ISETP.GE.OR P1, PT, R5, R16.reuse, P1 ;  /* 0x000000100500720c */ /* 0x080fe40000f26670 */
[----:B------:R-:W-:-:S05]  /*45c0*/  ISETP.GE.OR P3, PT, R25, R16, P3 ;  /* 0x000000101900720c */ /* 0x000fca0001f66670 */
[----:B------:R-:W0:Y:S08]  /*45d0*/  @!P2 LDC.U16 R7, c[0x0][0x218] ;  /* 0x00008600ff07ab82 */ /* 0x000e300000000400 */
[----:B------:R-:W1:Y:S08]  /*45e0*/  @!P0 LDC.U16 R11, c[0x0][0x218] ;  /* 0x00008600ff0b8b82 */ /* 0x000e700000000400 */
[----:B------:R-:W2:Y:S08]  /*45f0*/  @!P1 LDC.U16 R13, c[0x0][0x218] ;  /* 0x00008600ff0d9b82 */ /* 0x000eb00000000400 */
[----:B------:R-:W3:Y:S01]  /*4600*/  @!P3 LDC.U16 R10, c[0x0][0x218] ;  /* 0x00008600ff0abb82 */ /* 0x000ee20000000400 */
[----:B0-----:R-:W-:-:S05]  /*4610*/  @!P2 HADD2.F32 R7, -RZ, R7.H0_H0 ;  /* 0x20000007ff07a230 */ /* 0x001fca0000004100 */
[----:B------:R-:W-:Y:S02]  /*4620*/  @!P2 FMNMX.FTZ R7, R6, R7, !PT ;  /* 0x000000070607a209 */ /* 0x000fe40007810000 */
[----:B------:R-:W0:Y:S01]  /*4630*/  @!P0 LDC.U16 R12, c[0x0][0x21a] ;  /* 0x00008680ff0c8b82 */ /* 0x000e220000000400 */
[----:B-1----:R-:W-:-:S05]  /*4640*/  @!P0 HADD2.F32 R11, -RZ, R11.H0_H0 ;  /* 0x2000000bff0b8230 */ /* 0x002fca0000004100 */
[----:B------:R-:W-:Y:S02]  /*4650*/  @!P0 FMNMX.FTZ R8, R11, R8, !PT ;  /* 0x000000080b088209 */ /* 0x000fe40007810000 */
[----:B------:R-:W1:Y:S01]  /*4660*/  @!P1 LDC.U16 R5, c[0x0][0x21a] ;  /* 0x00008680ff059b82 */ /* 0x000e620000000400 */
[----:B--2---:R-:W-:-:S05]  /*4670*/  @!P1 HADD2.F32 R14, -RZ, R13.H0_H0 ;  /* 0x2000000dff0e9230 */ /* 0x004fca0000004100 */
[----:B------:R-:W-:Y:S02]  /*4680*/  @!P1 FMNMX.FTZ R9, R14, R9, !PT ;  /* 0x000000090e099209 */ /* 0x000fe40007810000 */
[----:B------:R-:W2:Y:S01]  /*4690*/  @!P2 LDC.U16 R4, c[0x0][0x21a] ;  /* 0x00008680ff04ab82 */ /* 0x000ea20000000400 */
[----:B---3--:R-:W-:-:S05]  /*46a0*/  @!P3 HADD2.F32 R11, -RZ, R10.H0_H0 ;  /* 0x2000000aff0bb230 */ /* 0x008fca0000004100 */
[----:B------:R-:W-:Y:S02]  /*46b0*/  @!P3 FMNMX.FTZ R0, R11, R0, !PT ;  /* 0x000000000b00b209 */ /* 0x000fe40007810000 */
[----:B------:R-:W3:Y:S01]  /*46c0*/  @!P3 LDC.U16 R3, c[0x0][0x21a] ;  /* 0x00008680ff03bb82 */ /* 0x000ee20000000400 */
[----:B0-----:R-:W-:-:S05]  /*46d0*/  @!P0 HADD2.F32 R13, -RZ, R12.H0_H0 ;  /* 0x2000000cff0d8230 */ /* 0x001fca0000004100 */
[----:B------:R-:W-:Y:S01]  /*46e0*/  @!P0 FMNMX.FTZ R8, R13, R8, PT ;  /* 0x000000080d088209 */ /* 0x000fe20003810000 */
[----:B-1----:R-:W-:-:S03]  /*46f0*/  @!P1 HADD2.F32 R6, -RZ, R5.H0_H0 ;  /* 0x20000005ff069230 */ /* 0x002fc60000004100 */
[----:B------:R-:W-:Y:S02]  /*4700*/  @!P0 F2FP.F16.F32.PACK_AB R8, RZ, R8 ;  /* 0x00000008ff08823e */ /* 0x000fe400000000ff */
[----:B------:R-:W-:Y:S02]  /*4710*/  @!P1 FMNMX.FTZ R9, R6, R9, PT ;  /* 0x0000000906099209 */ /* 0x000fe40003810000 */
[----:B------:R-:W-:Y:S01]  /*4720*/  @!P0 PRMT R18, R8, 0x7610, R18 ;  /* 0x0000761008128816 */ /* 0x000fe20000000012 */
[----:B--2---:R-:W-:Y:S01]  /*4730*/  @!P2 HADD2.F32 R4, -RZ, R4.H0_H0 ;  /* 0x20000004ff04a230 */ /* 0x004fe20000004100 */
[----:B------:R-:W-:-:S04]  /*4740*/  @!P1 F2FP.F16.F32.PACK_AB R9, RZ, R9 ;  /* 0x00000009ff09923e */ /* 0x000fc800000000ff */
[----:B------:R-:W-:Y:S02]  /*4750*/  @!P2 FMNMX.FTZ R4, R7, R4, PT ;  /* 0x000000040704a209 */ /* 0x000fe40003810000 */
[----:B------:R-:W-:Y:S01]  /*4760*/  @!P1 PRMT R17, R9, 0x7610, R17 ;  /* 0x0000761009119816 */ /* 0x000fe20000000011 */
[----:B---3--:R-:W-:Y:S01]  /*4770*/  @!P3 HADD2.F32 R3, -RZ, R3.H0_H0 ;  /* 0x20000003ff03b230 */ /* 0x008fe20000004100 */
[----:B------:R-:W-:-:S04]  /*4780*/  @!P2 F2FP.F16.F32.PACK_AB R4, RZ, R4 ;  /* 0x00000004ff04a23e */ /* 0x000fc800000000ff */
[----:B------:R-:W-:Y:S02]  /*4790*/  @!P3 FMNMX.FTZ R0, R3, R0, PT ;  /* 0x000000000300b209 */ /* 0x000fe40003810000 */
[----:B------:R-:W-:Y:S02]  /*47a0*/  @!P2 PRMT R24, R4, 0x7610, R24 ;  /* 0x000076100418a816 */ /* 0x000fe40000000018 */
[----:B------:R-:W-:-:S04]  /*47b0*/  @!P3 F2FP.F16.F32.PACK_AB R0, RZ, R0 ;  /* 0x00000000ff00b23e */ /* 0x000fc800000000ff */
[----:B------:R-:W-:Y:S01]  /*47c0*/  @!P3 PRMT R22, R0, 0x7610, R22 ;  /* 0x000076100016b816 */ /* 0x000fe20000000016 */
[----:B------:R-:W-:Y:S06]  /*47d0*/  @P4 BRA `(.L_x_15879) ;  /* 0x0000001000404947 */ /* 0x000fec0003800000 */
        /* <DEDUP_REMOVED lines=22> */
.L_x_15883:
[----:B------:R-:W-:Y:S02]  /*4940*/  HADD2.F32 R5, -RZ, R24.H0_H0 ;  /* 0x20000018ff057230 */ /* 0x000fe40000004100 */
[----:B------:R-:W-:-:S04]  /*4950*/  IMAD.MOV.U32 R23, RZ, RZ, R25 ;  /* 0x000000ffff177224 */ /* 0x000fc800078e0019 */
[----:B------:R-:W0:Y:S02]  /*4960*/  F2I.S64.TRUNC R4, R5 ;  /* 0x0000000500047311 */ /* 0x000e24000020d900 */
[----:B0-----:R0:W-:Y:S01]  /*4970*/  STG.E.U8 desc[UR36][R8.64], R4 ;  /* 0x0000000408007986 */ /* 0x0011e2000c101124 */
[----:B------:R-:W-:Y:S05]  /*4980*/  BRA `(.L_x_15879) ;  /* 0x0000000c00d47947 */ /* 0x000fea0003800000 */
.L_x_15882:
        /* <DEDUP_REMOVED lines=11> */
.L_x_15886:
[----:B------:R-:W-:Y:S02]  /*4a40*/  HADD2.F32 R24, -RZ, R24.H0_H0 ;  /* 0x20000018ff187230 */ /* 0x000fe40000004100 */
[----:B------:R-:W-:Y:S02]  /*4a50*/  IMAD.MOV.U32 R23, RZ, RZ, R25 ;  /* 0x000000ffff177224 */ /* 0x000fe400078e0019 */
[----:B------:R-:W0:Y:S02]  /*4a60*/  F2I.FTZ.TRUNC.NTZ R3, R24 ;  /* 0x0000001800037305 */ /* 0x000e24000021f100 */
[----:B0-----:R0:W-:Y:S01]  /*4a70*/  STG.E desc[UR36][R8.64], R3 ;  /* 0x0000000308007986 */ /* 0x0011e2000c101924 */
[----:B------:R-:W-:Y:S05]  /*4a80*/  BRA `(.L_x_15879) ;  /* 0x0000000c00947947 */ /* 0x000fea0003800000 */
.L_x_15885:
[----:B------:R-:W-:Y:S02]  /*4a90*/  HADD2.F32 R24, -RZ, R24.H0_H0 ;  /* 0x20000018ff187230 */ /* 0x000fe40000004100 */
[----:B------:R-:W-:Y:S02]  /*4aa0*/  IMAD.MOV.U32 R23, RZ, RZ, R25 ;  /* 0x000000ffff177224 */ /* 0x000fe400078e0019 */
[----:B------:R-:W0:Y:S02]  /*4ab0*/  F2I.FTZ.TRUNC.NTZ R3, R24 ;  /* 0x0000001800037305 */ /* 0x000e24000021f100 */
[----:B0-----:R0:W-:Y:S01]  /*4ac0*/  STG.E.U16 desc[UR36][R8.64], R3 ;  /* 0x0000000308007986 */ /* 0x0011e2000c101524 */
[----:B------:R-:W-:Y:S05]  /*4ad0*/  BRA `(.L_x_15879) ;  /* 0x0000000c00807947 */ /* 0x000fea0003800000 */
.L_x_15881:
        /* <DEDUP_REMOVED lines=10> */
.L_x_15888:
[----:B------:R0:W-:Y:S01]  /*4b80*/  STG.E.U16 desc[UR36][R8.64], R24 ;  /* 0x0000001808007986 */ /* 0x0001e2000c101524 */
[----:B------:R-:W-:Y:S01]  /*4b90*/  IMAD.MOV.U32 R23, RZ, RZ, R25 ;  /* 0x000000ffff177224 */ /* 0x000fe200078e0019 */
[----:B------:R-:W-:Y:S06]  /*4ba0*/  BRA `(.L_x_15879) ;  /* 0x0000000c004c7947 */ /* 0x000fec0003800000 */
.L_x_15887:
        /* <DEDUP_REMOVED lines=11> */
.L_x_15890:
[----:B------:R-:W-:Y:S02]  /*4c60*/  HADD2.F32 R0, -RZ, R24.H0_H0 ;  /* 0x20000018ff007230 */ /* 0x000fe40000004100 */
[----:B------:R-:W-:-:S03]  /*4c70*/  IMAD.MOV.U32 R23, RZ, RZ, R25 ;  /* 0x000000ffff177224 */ /* 0x000fc600078e0019 */
[----:B------:R-:W-:-:S04]  /*4c80*/  F2FP.F16.F32.PACK_AB R0, RZ, R0 ;  /* 0x00000000ff00723e */ /* 0x000fc800000000ff */
[----:B------:R-:W-:-:S05]  /*4c90*/  PRMT R0, R0, 0x5410, RZ ;  /* 0x0000541000007816 */ /* 0x000fca00000000ff */
[----:B------:R0:W-:Y:S01]  /*4ca0*/  STG.E desc[UR36][R8.64], R0 ;  /* 0x0000000008007986 */ /* 0x0001e2000c101924 */
[----:B------:R-:W-:Y:S05]  /*4cb0*/  BRA `(.L_x_15879) ;  /* 0x0000000c00087947 */ /* 0x000fea0003800000 */
.L_x_15889:
[----:B------:R-:W-:Y:S02]  /*4cc0*/  HADD2.F32 R4, -RZ, R24.H0_H0 ;  /* 0x20000018ff047230 */ /* 0x000fe40000004100 */
[----:B------:R-:W-:-:S03]  /*4cd0*/  IMAD.MOV.U32 R23, RZ, RZ, R25 ;  /* 0x000000ffff177224 */ /* 0x000fc600078e0019 */
[----:B------:R-:W-:-:S06]  /*4ce0*/  FMUL.FTZ R4, R4, 1 ;  /* 0x3f80000004047820 */ /* 0x000fcc0000410000 */
[----:B------:R-:W0:Y:S02]  /*4cf0*/  F2F.F64.F32 R4, R4 ;  /* 0x0000000400047310 */ /* 0x000e240000201800 */
[----:B0-----:R0:W-:Y:S01]  /*4d00*/  STG.E.64 desc[UR36][R8.64], R4 ;  /* 0x0000000408007986 */ /* 0x0011e2000c101b24 */
[----:B------:R-:W-:Y:S05]  /*4d10*/  BRA `(.L_x_15879) ;  /* 0x0000000800f07947 */ /* 0x000fea0003800000 */
.L_x_15880:
        /* <DEDUP_REMOVED lines=14> */
.L_x_15893:
[----:B------:R-:W-:Y:S01]  /*4e00*/  HADD2.F32 R24, -RZ, R24.H0_H0 ;  /* 0x20000018ff187230 */ /* 0x000fe20000004100 */
[----:B------:R-:W-:Y:S01]  /*4e10*/  CS2R R6, SRZ ;  /* 0x0000000000067805 */ /* 0x000fe2000001ff00 */
[----:B------:R-:W-:-:S03]  /*4e20*/  IMAD.MOV.U32 R23, RZ, RZ, R25 ;  /* 0x000000ffff177224 */ /* 0x000fc600078e0019 */
[----:B------:R-:W-:-:S06]  /*4e30*/  FMUL.FTZ R4, R24, 1 ;  /* 0x3f80000018047820 */ /* 0x000fcc0000410000 */
[----:B------:R-:W0:Y:S02]  /*4e40*/  F2F.F64.F32 R4, R4 ;  /* 0x0000000400047310 */ /* 0x000e240000201800 */
[----:B0-----:R0:W-:Y:S01]  /*4e50*/  STG.E.128 desc[UR36][R8.64], R4 ;  /* 0x0000000408007986 */ /* 0x0011e2000c101d24 */
[----:B------:R-:W-:Y:S05]  /*4e60*/  BRA `(.L_x_15879) ;  /* 0x00000008009c7947 */ /* 0x000fea0003800000 */
.L_x_15892:
        /* <DEDUP_REMOVED lines=21> */
.L_x_15897:
[----:B------:R-:W-:Y:S05]  /*4fc0*/  BSYNC B0 ;  /* 0x0000000000007941 */ /* 0x000fea0003800000 */
.L_x_15896:
[----:B------:R-:W-:Y:S01]  /*4fd0*/  LOP3.LUT R5, R0, R5, RZ, 0xfc, !PT ;  /* 0x0000000500057212 */ /* 0x000fe200078efcff */
[----:B------:R-:W-:-:S04]  /*4fe0*/  IMAD.MOV.U32 R23, RZ, RZ, R25 ;  /* 0x000000ffff177224 */ /* 0x000fc800078e0019 */
[----:B------:R0:W-:Y:S01]  /*4ff0*/  STG.E.U8 desc[UR36][R8.64], R5 ;  /* 0x0000000508007986 */ /* 0x0001e2000c101124 */
[----:B------:R-:W-:Y:S05]  /*5000*/  BRA `(.L_x_15879) ;  /* 0x0000000800347947 */ /* 0x000fea0003800000 */
.L_x_15895:
        /* <DEDUP_REMOVED lines=13> */
.L_x_15899:
[----:B------:R-:W-:Y:S01]  /*50e0*/  IMAD.MOV.U32 R0, RZ, RZ, 0x7f ;  /* 0x0000007fff007424 */ /* 0x000fe200078e00ff */
[----:B------:R-:W-:-:S04]  /*50f0*/  ISETP.GT.U32.AND P0, PT, R3, 0x7f800000, PT ;  /* 0x7f8000000300780c */ /* 0x000fc80003f04070 */
[----:B------:R-:W-:-:S09]  /*5100*/  SEL R0, R0, 0x7c, P0 ;  /* 0x0000007c00007807 */ /* 0x000fd20000000000 */
.L_x_15900:
[----:B------:R-:W-:Y:S05]  /*5110*/  BSYNC B0 ;  /* 0x0000000000007941 */ /* 0x000fea0003800000 */
.L_x_15898:
[----:B------:R-:W-:Y:S01]  /*5120*/  LOP3.LUT R3, R5, 0x80000000, RZ, 0xc0, !PT ;  /* 0x8000000005037812 */ /* 0x000fe200078ec0ff */
[----:B------:R-:W-:-:S03]  /*5130*/  IMAD.MOV.U32 R23, RZ, RZ, R25 ;  /* 0x000000ffff177224 */ /* 0x000fc600078e0019 */
[----:B------:R-:W-:-:S04]  /*5140*/  SHF.R.U32.HI R3, RZ, 0x18, R3 ;  /* 0x00000018ff037819 */ /* 0x000fc80000011603 */
[----:B------:R-:W-:-:S05]  /*5150*/  LOP3.LUT R3, R0, R3, RZ, 0xfc, !PT ;  /* 0x0000000300037212 */ /* 0x000fca00078efcff */
[----:B------:R0:W-:Y:S01]  /*5160*/  STG.E.U8 desc[UR36][R8.64], R3 ;  /* 0x0000000308007986 */ /* 0x0001e2000c101124 */
[----:B------:R-:W-:Y:S05]  /*5170*/  BRA `(.L_x_15879) ;  /* 0x0000000400d87947 */ /* 0x000fea0003800000 */
.L_x_15894:
[----:B------:R-:W-:Y:S02]  /*5180*/  HADD2.F32 R0, -RZ, R24.H0_H0 ;  /* 0x20000018ff007230 */ /* 0x000fe40000004100 */
[----:B------:R-:W-:-:S03]  /*5190*/  IMAD.MOV.U32 R23, RZ, RZ, R25 ;  /* 0x000000ffff177224 */ /* 0x000fc600078e0019 */
[----:B------:R-:W-:-:S05]  /*51a0*/  F2FP.BF16.F32.PACK_AB R0, RZ, R0 ;  /* 0x00000000ff00723e */ /* 0x000fca00000010ff */
[----:B------:R0:W-:Y:S01]  /*51b0*/  STG.E.U16 desc[UR36][R8.64], R0 ;  /* 0x0000000008007986 */ /* 0x0001e2000c101524 */
[----:B------:R-:W-:Y:S05]  /*51c0*/  BRA `(.L_x_15879) ;  /* 0x0000000400c47947 */ /* 0x000fea0003800000 */
.L_x_15891:
        /* <DEDUP_REMOVED lines=13> */
.L_x_15903:
        /* <DEDUP_REMOVED lines=17> */
.L_x_15906:
[----:B------:R-:W-:-:S04]  /*53b0*/  LOP3.LUT R3, R5, 0x80000000, RZ, 0xc0, !PT ;  /* 0x8000000005037812 */ /* 0x000fc800078ec0ff */
[----:B------:R-:W-:-:S04]  /*53c0*/  SHF.R.U32.HI R3, RZ, 0x18, R3 ;  /* 0x00000018ff037819 */ /* 0x000fc80000011603 */
[----:B------:R-:W-:-:S04]  /*53d0*/  LOP3.LUT R0, R0, R3, RZ, 0xfc, !PT ;  /* 0x0000000300007212 */ /* 0x000fc800078efcff */
[----:B------:R-:W-:-:S07]  /*53e0*/  PRMT R4, R0, 0x7610, R4 ;  /* 0x0000761000047816 */ /* 0x000fce0000000004 */
.L_x_15905:
[----:B------:R-:W-:Y:S05]  /*53f0*/  BSYNC B0 ;  /* 0x0000000000007941 */ /* 0x000fea0003800000 */
.L_x_15904:
[----:B------:R3:W-:Y:S01]  /*5400*/  STG.E.U8 desc[UR36][R8.64], R4 ;  /* 0x0000000408007986 */ /* 0x0007e2000c101124 */
[----:B------:R-:W-:Y:S01]  /*5410*/  IMAD.MOV.U32 R23, RZ, RZ, R25 ;  /* 0x000000ffff177224 */ /* 0x000fe200078e0019 */
[----:B------:R-:W-:Y:S06]  /*5420*/  BRA `(.L_x_15879) ;  /* 0x00000004002c7947 */ /* 0x000fec0003800000 */
.L_x_15902:
        /* <DEDUP_REMOVED lines=17> */
.L_x_15909:
[----:B------:R-:W-:-:S04]  /*5540*/  LOP3.LUT R3, R5, 0x80000000, RZ, 0xc0, !PT ;  /* 0x8000000005037812 */ /* 0x000fc800078ec0ff */
[----:B------:R-:W-:-:S04]  /*5550*/  SHF.R.U32.HI R3, RZ, 0x18, R3 ;  /* 0x00000018ff037819 */ /* 0x000fc80000011603 */
[----:B------:R-:W-:-:S04]  /*5560*/  LOP3.LUT R0, R0, R3, RZ, 0xfc, !PT ;  /* 0x0000000300007212 */ /* 0x000fc800078efcff */
[----:B------:R-:W-:-:S07]  /*5570*/  PRMT R4, R0, 0x7610, R4 ;  /* 0x0000761000047816 */ /* 0x000fce0000000004 */
.L_x_15908:
[----:B------:R-:W-:Y:S05]  /*5580*/  BSYNC B0 ;  /* 0x0000000000007941 */ /* 0x000fea0003800000 */
.L_x_15907:
[----:B------:R0:W-:Y:S01]  /*5590*/  STG.E.U8 desc[UR36][R8.64], R4 ;  /* 0x0000000408007986 */ /* 0x0001e2000c101124 */
[----:B------:R-:W-:Y:S01]  /*55a0*/  IMAD.MOV.U32 R23, RZ, RZ, R25 ;  /* 0x000000ffff177224 */ /* 0x000fe200078e0019 */
[----:B------:R-:W-:Y:S06]  /*55b0*/  BRA `(.L_x_15879) ;  /* 0x0000000000c87947 */ /* 0x000fec0003800000 */
.L_x_15901:
        /* <DEDUP_REMOVED lines=23> */
.L_x_15884:
        /* <DEDUP_REMOVED lines=16> */
.L_x_15912:
[----:B------:R-:W-:Y:S01]  /*5830*/  IMAD.MOV.U32 R23, RZ, RZ, R25 ;  /* 0x000000ffff177224 */ /* 0x000fe200078e0019 */
[----:B------:R-:W-:Y:S06]  /*5840*/  BRA `(.L_x_15879) ;  /* 0x0000000000247947 */ /* 0x000fec0003800000 */
.L_x_15911:
[----:B------:R-:W-:Y:S02]  /*5850*/  HADD2.F32 R4, -RZ, R24.H0_H0 ;  /* 0x20000018ff047230 */ /* 0x000fe40000004100 */
[----:B------:R-:W-:-:S04]  /*5860*/  IMAD.MOV.U32 R23, RZ, RZ, R25 ;  /* 0x000000ffff177224 */ /* 0x000fc800078e0019 */
[----:B------:R-:W0:Y:S02]  /*5870*/  F2I.U64.TRUNC R4, R4 ;  /* 0x0000000400047311 */ /* 0x000e24000020d800 */
[----:B0-----:R2:W-:Y:S01]  /*5880*/  STG.E.64 desc[UR36][R8.64], R4 ;  /* 0x0000000408007986 */ /* 0x0015e2000c101b24 */
[----:B------:R-:W-:Y:S05]  /*5890*/  BRA `(.L_x_15879) ;  /* 0x0000000000107947 */ /* 0x000fea0003800000 */
.L_x_15910:
[----:B------:R-:W-:Y:S02]  /*58a0*/  HADD2.F32 R24, -RZ, R24.H0_H0 ;  /* 0x20000018ff187230 */ /* 0x000fe40000004100 */
[----:B------:R-:W-:Y:S02]  /*58b0*/  IMAD.MOV.U32 R23, RZ, RZ, R25 ;  /* 0x000000ffff177224 */ /* 0x000fe400078e0019 */
[----:B------:R-:W0:Y:S02]  /*58c0*/  F2I.FTZ.U32.TRUNC.NTZ R3, R24 ;  /* 0x0000001800037305 */ /* 0x000e24000021f000 */
[----:B0-----:R0:W-:Y:S03]  /*58d0*/  STG.E desc[UR36][R8.64], R3 ;  /* 0x0000000308007986 */ /* 0x0011e6000c101924 */
.L_x_15879:
[----:B------:R-:W-:Y:S05]  /*58e0*/  BSYNC B6 ;  /* 0x0000000000067941 */ /* 0x000fea0003800000 */
.L_x_15878:
        /* <DEDUP_REMOVED lines=25> */
.L_x_15918:
[----:B------:R-:W-:-:S06]  /*5a80*/  HADD2.F32 R5, -RZ, R22.H0_H0 ;  /* 0x20000016ff057230 */ /* 0x000fcc0000004100 */
[----:B------:R-:W0:Y:S02]  /*5a90*/  F2I.S64.TRUNC R4, R5 ;  /* 0x0000000500047311 */ /* 0x000e24000020d900 */
[----:B0-----:R0:W-:Y:S01]  /*5aa0*/  STG.E.U8 desc[UR36][R8.64], R4 ;  /* 0x0000000408007986 */ /* 0x0011e2000c101124 */
[----:B------:R-:W-:Y:S05]  /*5ab0*/  BRA `(.L_x_15920) ;  /* 0x0000000c00847947 */ /* 0x000fea0003800000 */
.L_x_15917:
        /* <DEDUP_REMOVED lines=10> */
.L_x_15922:
[----:B------:R-:W-:-:S04]  /*5b60*/  HADD2.F32 R22, -RZ, R22.H0_H0 ;  /* 0x20000016ff167230 */ /* 0x000fc80000004100 */
[----:B------:R-:W0:Y:S02]  /*5b70*/  F2I.FTZ.TRUNC.NTZ R3, R22 ;  /* 0x0000001600037305 */ /* 0x000e24000021f100 */
[----:B0-----:R0:W-:Y:S01]  /*5b80*/  STG.E desc[UR36][R8.64], R3 ;  /* 0x0000000308007986 */ /* 0x0011e2000c101924 */
[----:B------:R-:W-:Y:S05]  /*5b90*/  BRA `(.L_x_15920) ;  /* 0x0000000c004c7947 */ /* 0x000fea0003800000 */
.L_x_15921:
[----:B------:R-:W-:-:S04]  /*5ba0*/  HADD2.F32 R22, -RZ, R22.H0_H0 ;  /* 0x20000016ff167230 */ /* 0x000fc80000004100 */
[----:B------:R-:W0:Y:S02]  /*5bb0*/  F2I.FTZ.TRUNC.NTZ R3, R22 ;  /* 0x0000001600037305 */ /* 0x000e24000021f100 */
[----:B0-----:R0:W-:Y:S01]  /*5bc0*/  STG.E.U16 desc[UR36][R8.64], R3 ;  /* 0x0000000308007986 */ /* 0x0011e2000c101524 */
[----:B------:R-:W-:Y:S05]  /*5bd0*/  BRA `(.L_x_15920) ;  /* 0x0000000c003c7947 */ /* 0x000fea0003800000 */
.L_x_15916:
        /* <DEDUP_REMOVED lines=9> */
.L_x_15924:
[----:B------:R0:W-:Y:S01]  /*5c70*/  STG.E.U16 desc[UR36][R8.64], R22 ;  /* 0x0000001608007986 */ /* 0x0001e2000c101524 */
[----:B------:R-:W-:Y:S05]  /*5c80*/  BRA `(.L_x_15920) ;  /* 0x0000000c00107947 */ /* 0x000fea0003800000 */
.L_x_15923:
        /* <DEDUP_REMOVED lines=10> */
.L_x_15926:
[----:B------:R-:W-:-:S05]  /*5d30*/  HADD2.F32 R0, -RZ, R22.H0_H0 ;  /* 0x20000016ff007230 */ /* 0x000fca0000004100 */
[----:B------:R-:W-:-:S04]  /*5d40*/  F2FP.F16.F32.PACK_AB R0, RZ, R0 ;  /* 0x00000000ff00723e */ /* 0x000fc800000000ff */
[----:B------:R-:W-:-:S05]  /*5d50*/  PRMT R0, R0, 0x5410, RZ ;  /* 0x0000541000007816 */ /* 0x000fca00000000ff */
[----:B------:R0:W-:Y:S01]  /*5d60*/  STG.E desc[UR36][R8.64], R0 ;  /* 0x0000000008007986 */ /* 0x0001e2000c101924 */
[----:B------:R-:W-:Y:S05]  /*5d70*/  BRA `(.L_x_15920) ;  /* 0x0000000800d47947 */ /* 0x000fea0003800000 */
.L_x_15925:
[----:B------:R-:W-:-:S05]  /*5d80*/  HADD2.F32 R4, -RZ, R22.H0_H0 ;  /* 0x20000016ff047230 */ /* 0x000fca0000004100 */
[----:B------:R-:W-:-:S06]  /*5d90*/  FMUL.FTZ R4, R4, 1 ;  /* 0x3f80000004047820 */ /* 0x000fcc0000410000 */
[----:B------:R-:W0:Y:S02]  /*5da0*/  F2F.F64.F32 R4, R4 ;  /* 0x0000000400047310 */ /* 0x000e240000201800 */
[----:B0-----:R0:W-:Y:S01]  /*5db0*/  STG.E.64 desc[UR36][R8.64], R4 ;  /* 0x0000000408007986 */ /* 0x0011e2000c101b24 */
[----:B------:R-:W-:Y:S05]  /*5dc0*/  BRA `(.L_x_15920) ;  /* 0x0000000800c07947 */ /* 0x000fea0003800000 */
.L_x_15915:
        /* <DEDUP_REMOVED lines=13> */
.L_x_15929:
[----:B------:R-:W-:Y:S01]  /*5ea0*/  HADD2.F32 R22, -RZ, R22.H0_H0 ;  /* 0x20000016ff167230 */ /* 0x000fe20000004100 */
[----:B------:R-:W-:-:S04]  /*5eb0*/  CS2R R6, SRZ ;  /* 0x0000000000067805 */ /* 0x000fc8000001ff00 */
[----:B------:R-:W-:-:S06]  /*5ec0*/  FMUL.FTZ R4, R22, 1 ;  /* 0x3f80000016047820 */ /* 0x000fcc0000410000 */
[----:B------:R-:W0:Y:S02]  /*5ed0*/  F2F.F64.F32 R4, R4 ;  /* 0x0000000400047310 */ /* 0x000e240000201800 */
[----:B0-----:R0:W-:Y:S01]  /*5ee0*/  STG.E.128 desc[UR36][R8.64], R4 ;  /* 0x0000000408007986 */ /* 0x0011e2000c101d24 */
[----:B------:R-:W-:Y:S05]  /*5ef0*/  BRA `(.L_x_15920) ;  /* 0x0000000800747947 */ /* 0x000fea0003800000 */
.L_x_15928:
        /* <DEDUP_REMOVED lines=21> */
.L_x_15933:
[----:B------:R-:W-:Y:S05]  /*6050*/  BSYNC B0 ;  /* 0x0000000000007941 */ /* 0x000fea0003800000 */
.L_x_15932:
[----:B------:R-:W-:-:S05]  /*6060*/  LOP3.LUT R5, R0, R5, RZ, 0xfc, !PT ;  /* 0x0000000500057212 */ /* 0x000fca00078efcff */
[----:B------:R0:W-:Y:S01]  /*6070*/  STG.E.U8 desc[UR36][R8.64], R5 ;  /* 0x0000000508007986 */ /* 0x0001e2000c101124 */
[----:B------:R-:W-:Y:S05]  /*6080*/  BRA `(.L_x_15920) ;  /* 0x0000000800107947 */ /* 0x000fea0003800000 */
.L_x_15931:
        /* <DEDUP_REMOVED lines=13> */
.L_x_15935:
[----:B------:R-:W-:Y:S01]  /*6160*/  IMAD.MOV.U32 R0, RZ, RZ, 0x7f ;  /* 0x0000007fff007424 */ /* 0x000fe200078e00ff */
[----:B------:R-:W-:-:S04]  /*6170*/  ISETP.GT.U32.AND P0, PT, R3, 0x7f800000, PT ;  /* 0x7f8000000300780c */ /* 0x000fc80003f04070 */
[----:B------:R-:W-:-:S09]  /*6180*/  SEL R0, R0, 0x7c, P0 ;  /* 0x0000007c00007807 */ /* 0x000fd20000000000 */
.L_x_15936:
[----:B------:R-:W-:Y:S05]  /*6190*/  BSYNC B0 ;  /* 0x0000000000007941 */ /* 0x000fea0003800000 */
.L_x_15934:
[----:B------:R-:W-:-:S04]  /*61a0*/  LOP3.LUT R3, R5, 0x80000000, RZ, 0xc0, !PT ;  /* 0x8000000005037812 */ /* 0x000fc800078ec0ff */
[----:B------:R-:W-:-:S04]  /*61b0*/  SHF.R.U32.HI R3, RZ, 0x18, R3 ;  /* 0x00000018ff037819 */ /* 0x000fc80000011603 */
[----:B------:R-:W-:-:S05]  /*61c0*/  LOP3.LUT R3, R0, R3, RZ, 0xfc, !PT ;  /* 0x0000000300037212 */ /* 0x000fca00078efcff */
[----:B------:R0:W-:Y:S01]  /*61d0*/  STG.E.U8 desc[UR36][R8.64], R3 ;  /* 0x0000000308007986 */ /* 0x0001e2000c101124 */
[----:B------:R-:W-:Y:S05]  /*61e0*/  BRA `(.L_x_15920) ;  /* 0x0000000400b87947 */ /* 0x000fea0003800000 */
.L_x_15930:
[----:B------:R-:W-:-:S05]  /*61f0*/  HADD2.F32 R0, -RZ, R22.H0_H0 ;  /* 0x20000016ff007230 */ /* 0x000fca0000004100 */
[----:B------:R-:W-:-:S05]  /*6200*/  F2FP.BF16.F32.PACK_AB R0, RZ, R0 ;  /* 0x00000000ff00723e */ /* 0x000fca00000010ff */
[----:B------:R0:W-:Y:S01]  /*6210*/  STG.E.U16 desc[UR36][R8.64], R0 ;  /* 0x0000000008007986 */ /* 0x0001e2000c101524 */
[----:B------:R-:W-:Y:S05]  /*6220*/  BRA `(.L_x_15920) ;  /* 0x0000000400a87947 */ /* 0x000fea0003800000 */
.L_x_15927:
        /* <DEDUP_REMOVED lines=12> */
.L_x_15939:
        /* <DEDUP_REMOVED lines=17> */
.L_x_15942:
[----:B------:R-:W-:-:S04]  /*6400*/  LOP3.LUT R3, R5, 0x80000000, RZ, 0xc0, !PT ;  /* 0x8000000005037812 */ /* 0x000fc800078ec0ff */
[----:B------:R-:W-:-:S04]  /*6410*/  SHF.R.U32.HI R3, RZ, 0x18, R3 ;  /* 0x00000018ff037819 */ /* 0x000fc80000011603 */
[----:B------:R-:W-:-:S04]  /*6420*/  LOP3.LUT R0, R0, R3, RZ, 0xfc, !PT ;  /* 0x0000000300007212 */ /* 0x000fc800078efcff */
[----:B------:R-:W-:-:S07]  /*6430*/  PRMT R4, R0, 0x7610, R4 ;  /* 0x0000761000047816 */ /* 0x000fce0000000004 */
.L_x_15941:
[----:B------:R-:W-:Y:S05]  /*6440*/  BSYNC B0 ;  /* 0x0000000000007941 */ /* 0x000fea0003800000 */
.L_x_15940:
[----:B------:R3:W-:Y:S01]  /*6450*/  STG.E.U8 desc[UR36][R8.64], R4 ;  /* 0x0000000408007986 */ /* 0x0007e2000c101124 */
[----:B------:R-:W-:Y:S05]  /*6460*/  BRA `(.L_x_15920) ;  /* 0x0000000400187947 */ /* 0x000fea0003800000 */
.L_x_15938:
        /* <DEDUP_REMOVED lines=17> */
.L_x_15945:
[----:B------:R-:W-:-:S04]  /*6580*/  LOP3.LUT R3, R5, 0x80000000, RZ, 0xc0, !PT ;  /* 0x8000000005037812 */ /* 0x000fc800078ec0ff */
[----:B------:R-:W-:-:S04]  /*6590*/  SHF.R.U32.HI R3, RZ, 0x18, R3 ;  /* 0x00000018ff037819 */ /* 0x000fc80000011603 */
[----:B------:R-:W-:-:S04]  /*65a0*/  LOP3.LUT R0, R0, R3, RZ, 0xfc, !PT ;  /* 0x0000000300007212 */ /* 0x000fc800078efcff */
[----:B------:R-:W-:-:S07]  /*65b0*/  PRMT R4, R0, 0x7610, R4 ;  /* 0x0000761000047816 */ /* 0x000fce0000000004 */
.L_x_15944:
[----:B------:R-:W-:Y:S05]  /*65c0*/  BSYNC B0 ;  /* 0x0000000000007941 */ /* 0x000fea0003800000 */
.L_x_15943:
[----:B------:R0:W-:Y:S01]  /*65d0*/  STG.E.U8 desc[UR36][R8.64], R4 ;  /* 0x0000000408007986 */ /* 0x0001e2000c101124 */
[----:B------:R-:W-:Y:S05]  /*65e0*/  BRA `(.L_x_15920) ;  /* 0x0000000000b87947 */ /* 0x000fea0003800000 */
.L_x_15937:
        /* <DEDUP_REMOVED lines=22> */
.L_x_15919:
        /* <DEDUP_REMOVED lines=16> */
.L_x_15948:
[----:B------:R-:W-:Y:S05]  /*6850*/  BRA `(.L_x_15920) ;  /* 0x00000000001c7947 */ /* 0x000fea0003800000 */
.L_x_15947:
[----:B------:R-:W-:-:S06]  /*6860*/  HADD2.F32 R4, -RZ, R22.H0_H0 ;  /* 0x20000016ff047230 */ /* 0x000fcc0000004100 */
[----:B------:R-:W0:Y:S02]  /*6870*/  F2I.U64.TRUNC R4, R4 ;  /* 0x0000000400047311 */ /* 0x000e24000020d800 */
[----:B0-----:R2:W-:Y:S01]  /*6880*/  STG.E.64 desc[UR36][R8.64], R4 ;  /* 0x0000000408007986 */ /* 0x0015e2000c101b24 */
[----:B------:R-:W-:Y:S05]  /*6890*/  BRA `(.L_x_15920) ;  /* 0x00000000000c7947 */ /* 0x000fea0003800000 */
.L_x_15946:
[----:B------:R-:W-:-:S04]  /*68a0*/  HADD2.F32 R22, -RZ, R22.H0_H0 ;  /* 0x20000016ff167230 */ /* 0x000fc80000004100 */
[----:B------:R-:W0:Y:S02]  /*68b0*/  F2I.FTZ.U32.TRUNC.NTZ R3, R22 ;  /* 0x0000001600037305 */ /* 0x000e24000021f000 */
[----:B0-----:R0:W-:Y:S02]  /*68c0*/  STG.E desc[UR36][R8.64], R3 ;  /* 0x0000000308007986 */ /* 0x0011e4000c101924 */
.L_x_15920:
        /* <DEDUP_REMOVED lines=25> */
.L_x_15952:
[----:B------:R-:W-:-:S06]  /*6a60*/  HADD2.F32 R5, -RZ, R18.H0_H0 ;  /* 0x20000012ff057230 */ /* 0x000fcc0000004100 */
[----:B------:R-:W0:Y:S02]  /*6a70*/  F2I.S64.TRUNC R4, R5 ;  /* 0x0000000500047311 */ /* 0x000e24000020d900 */
[----:B0-----:R3:W-:Y:S01]  /*6a80*/  STG.E.U8 desc[UR36][R8.64], R4 ;  /* 0x0000000408007986 */ /* 0x0017e2000c101124 */
[----:B------:R-:W-:Y:S05]  /*6a90*/  BRA `(.L_x_15954) ;  /* 0x0000000c00847947 */ /* 0x000fea0003800000 */
.L_x_15951:
        /* <DEDUP_REMOVED lines=10> */
.L_x_15956:
[----:B------:R-:W-:-:S04]  /*6b40*/  HADD2.F32 R18, -RZ, R18.H0_H0 ;  /* 0x20000012ff127230 */ /* 0x000fc80000004100 */
[----:B------:R-:W0:Y:S02]  /*6b50*/  F2I.FTZ.TRUNC.NTZ R3, R18 ;  /* 0x0000001200037305 */ /* 0x000e24000021f100 */
[----:B0-----:R2:W-:Y:S01]  /*6b60*/  STG.E desc[UR36][R8.64], R3 ;  /* 0x0000000308007986 */ /* 0x0015e2000c101924 */
[----:B------:R-:W-:Y:S05]  /*6b70*/  BRA `(.L_x_15954) ;  /* 0x0000000c004c7947 */ /* 0x000fea0003800000 */
.L_x_15955:
[----:B------:R-:W-:-:S04]  /*6b80*/  HADD2.F32 R18, -RZ, R18.H0_H0 ;  /* 0x20000012ff127230 */ /* 0x000fc80000004100 */
[----:B------:R-:W0:Y:S02]  /*6b90*/  F2I.FTZ.TRUNC.NTZ R3, R18 ;  /* 0x0000001200037305 */ /* 0x000e24000021f100 */
[----:B0-----:R0:W-:Y:S01]  /*6ba0*/  STG.E.U16 desc[UR36][R8.64], R3 ;  /* 0x0000000308007986 */ /* 0x0011e2000c101524 */
[----:B------:R-:W-:Y:S05]  /*6bb0*/  BRA `(.L_x_15954) ;  /* 0x0000000c003c7947 */ /* 0x000fea0003800000 */
.L_x_15950:
        /* <DEDUP_REMOVED lines=9> */
.L_x_15958:
[----:B------:R0:W-:Y:S01]  /*6c50*/  STG.E.U16 desc[UR36][R8.64], R18 ;  /* 0x0000001208007986 */ /* 0x0001e2000c101524 */
[----:B------:R-:W-:Y:S05]  /*6c60*/  BRA `(.L_x_15954) ;  /* 0x0000000c00107947 */ /* 0x000fea0003800000 */
.L_x_15957:
        /* <DEDUP_REMOVED lines=10> */
.L_x_15960:
[----:B------:R-:W-:-:S05]  /*6d10*/  HADD2.F32 R0, -RZ, R18.H0_H0 ;  /* 0x20000012ff007230 */ /* 0x000fca0000004100 */
[----:B------:R-:W-:-:S04]  /*6d20*/  F2FP.F16.F32.PACK_AB R0, RZ, R0 ;  /* 0x00000000ff00723e */ /* 0x000fc800000000ff */
[----:B------:R-:W-:-:S05]  /*6d30*/  PRMT R0, R0, 0x5410, RZ ;  /* 0x0000541000007816 */ /* 0x000fca00000000ff */
[----:B------:R0:W-:Y:S01]  /*6d40*/  STG.E desc[UR36][R8.64], R0 ;  /* 0x0000000008007986 */ /* 0x0001e2000c101924 */
[----:B------:R-:W-:Y:S05]  /*6d50*/  BRA `(.L_x_15954) ;  /* 0x0000000800d47947 */ /* 0x000fea0003800000 */
.L_x_15959:
[----:B------:R-:W-:-:S05]  /*6d60*/  HADD2.F32 R4, -RZ, R18.H0_H0 ;  /* 0x20000012ff047230 */ /* 0x000fca0000004100 */
[----:B------:R-:W-:-:S06]  /*6d70*/  FMUL.FTZ R4, R4, 1 ;  /* 0x3f80000004047820 */ /* 0x000fcc0000410000 */
[----:B------:R-:W0:Y:S02]  /*6d80*/  F2F.F64.F32 R4, R4 ;  /* 0x0000000400047310 */ /* 0x000e240000201800 */
[----:B0-----:R0:W-:Y:S01]  /*6d90*/  STG.E.64 desc[UR36][R8.64], R4 ;  /* 0x0000000408007986 */ /* 0x0011e2000c101b24 */
[----:B------:R-:W-:Y:S05]  /*6da0*/  BRA `(.L_x_15954) ;  /* 0x0000000800c07947 */ /* 0x000fea0003800000 */
.L_x_15949:
        /* <DEDUP_REMOVED lines=13> */
.L_x_15963:
[----:B------:R-:W-:Y:S01]  /*6e80*/  HADD2.F32 R18, -RZ, R18.H0_H0 ;  /* 0x20000012ff127230 */ /* 0x000fe20000004100 */
[----:B------:R-:W-:-:S04]  /*6e90*/  CS2R R6, SRZ ;  /* 0x0000000000067805 */ /* 0x000fc8000001ff00 */
[----:B------:R-:W-:-:S06]  /*6ea0*/  FMUL.FTZ R4, R18, 1 ;  /* 0x3f80000012047820 */ /* 0x000fcc0000410000 */
[----:B------:R-:W0:Y:S02]  /*6eb0*/  F2F.F64.F32 R4, R4 ;  /* 0x0000000400047310 */ /* 0x000e240000201800 */
[----:B0-----:R0:W-:Y:S01]  /*6ec0*/  STG.E.128 desc[UR36][R8.64], R4 ;  /* 0x0000000408007986 */ /* 0x0011e2000c101d24 */
[----:B------:R-:W-:Y:S05]  /*6ed0*/  BRA `(.L_x_15954) ;  /* 0x0000000800747947 */ /* 0x000fea0003800000 */
.L_x_15962:
        /* <DEDUP_REMOVED lines=21> */
.L_x_15967:
[----:B------:R-:W-:Y:S05]  /*7030*/  BSYNC B0 ;  /* 0x0000000000007941 */ /* 0x000fea0003800000 */
.L_x_15966:
[----:B------:R-:W-:-:S05]  /*7040*/  LOP3.LUT R5, R0, R5, RZ, 0xfc, !PT ;  /* 0x0000000500057212 */ /* 0x000fca00078efcff */
[----:B------:R0:W-:Y:S01]  /*7050*/  STG.E.U8 desc[UR36][R8.64], R5 ;  /* 0x0000000508007986 */ /* 0x0001e2000c101124 */
[----:B------:R-:W-:Y:S05]  /*7060*/  BRA `(.L_x_15954) ;  /* 0x0000000800107947 */ /* 0x000fea0003800000 */
.L_x_15965:
        /* <DEDUP_REMOVED lines=13> */
.L_x_15969:
[----:B------:R-:W-:Y:S01]  /*7140*/  IMAD.MOV.U32 R0, RZ, RZ, 0x7f ;  /* 0x0000007fff007424 */ /* 0x000fe200078e00ff */
[----:B------:R-:W-:-:S04]  /*7150*/  ISETP.GT.U32.AND P0, PT, R3, 0x7f800000, PT ;  /* 0x7f8000000300780c */ /* 0x000fc80003f04070 */
[----:B------:R-:W-:-:S09]  /*7160*/  SEL R0, R0, 0x7c, P0 ;  /* 0x0000007c00007807 */ /* 0x000fd20000000000 */
.L_x_15970:
[----:B------:R-:W-:Y:S05]  /*7170*/  BSYNC B0 ;  /* 0x0000000000007941 */ /* 0x000fea0003800000 */
.L_x_15968:
[----:B------:R-:W-:-:S04]  /*7180*/  LOP3.LUT R3, R5, 0x80000000, RZ, 0xc0, !PT ;  /* 0x8000000005037812 */ /* 0x000fc800078ec0ff */
[----:B------:R-:W-:-:S04]  /*7190*/  SHF.R.U32.HI R3, RZ, 0x18, R3 ;  /* 0x00000018ff037819 */ /* 0x000fc80000011603 */
[----:B------:R-:W-:-:S05]  /*71a0*/  LOP3.LUT R3, R0, R3, RZ, 0xfc, !PT ;  /* 0x0000000300037212 */ /* 0x000fca00078efcff */
[----:B------:R0:W-:Y:S01]  /*71b0*/  STG.E.U8 desc[UR36][R8.64], R3 ;  /* 0x0000000308007986 */ /* 0x0001e2000c101124 */
[----:B------:R-:W-:Y:S05]  /*71c0*/  BRA `(.L_x_15954) ;  /* 0x0000000400b87947 */ /* 0x000fea0003800000 */
.L_x_15964:
[----:B------:R-:W-:-:S05]  /*71d0*/  HADD2.F32 R0, -RZ, R18.H0_H0 ;  /* 0x20000012ff007230 */ /* 0x000fca0000004100 */
[----:B------:R-:W-:-:S05]  /*71e0*/  F2FP.BF16.F32.PACK_AB R0, RZ, R0 ;  /* 0x00000000ff00723e */ /* 0x000fca00000010ff */
[----:B------:R0:W-:Y:S01]  /*71f0*/  STG.E.U16 desc[UR36][R8.64], R0 ;  /* 0x0000000008007986 */ /* 0x0001e2000c101524 */
[----:B------:R-:W-:Y:S05]  /*7200*/  BRA `(.L_x_15954) ;  /* 0x0000000400a87947 */ /* 0x000fea0003800000 */
.L_x_15961:
        /* <DEDUP_REMOVED lines=12> */
.L_x_15973:
        /* <DEDUP_REMOVED lines=17> */
.L_x_15976:
[----:B------:R-:W-:-:S04]  /*73e0*/  LOP3.LUT R3, R5, 0x80000000, RZ, 0xc0, !PT ;  /* 0x8000000005037812 */ /* 0x000fc800078ec0ff */
[----:B------:R-:W-:-:S04]  /*73f0*/  SHF.R.U32.HI R3, RZ, 0x18, R3 ;  /* 0x00000018ff037819 */ /* 0x000fc80000011603 */
[----:B------:R-:W-:-:S04]  /*7400*/  LOP3.LUT R0, R0, R3, RZ, 0xfc, !PT ;  /* 0x0000000300007212 */ /* 0x000fc800078efcff */
[----:B------:R-:W-:-:S07]  /*7410*/  PRMT R4, R0, 0x7610, R4 ;  /* 0x0000761000047816 */ /* 0x000fce0000000004 */
.L_x_15975:
[----:B------:R-:W-:Y:S05]  /*7420*/  BSYNC B0 ;  /* 0x0000000000007941 */ /* 0x000fea0003800000 */
.L_x_15974:
[----:B------:R0:W-:Y:S01]  /*7430*/  STG.E.U8 desc[UR36][R8.64], R4 ;  /* 0x0000000408007986 */ /* 0x0001e2000c101124 */
[----:B------:R-:W-:Y:S05]  /*7440*/  BRA `(.L_x_15954) ;  /* 0x0000000400187947 */ /* 0x000fea0003800000 */
.L_x_15972:
        /* <DEDUP_REMOVED lines=17> */
.L_x_15979:
[----:B------:R-:W-:-:S04]  /*7560*/  LOP3.LUT R3, R5, 0x80000000, RZ, 0xc0, !PT ;  /* 0x8000000005037812 */ /* 0x000fc800078ec0ff */
[----:B------:R-:W-:-:S04]  /*7570*/  SHF.R.U32.HI R3, RZ, 0x18, R3 ;  /* 0x00000018ff037819 */ /* 0x000fc80000011603 */
[----:B------:R-:W-:-:S04]  /*7580*/  LOP3.LUT R0, R0, R3, RZ, 0xfc, !PT ;  /* 0x0000000300007212 */ /* 0x000fc800078efcff */
[----:B------:R-:W-:-:S07]  /*7590*/  PRMT R4, R0, 0x7610, R4 ;  /* 0x0000761000047816 */ /* 0x000fce0000000004 */
.L_x_15978:
[----:B------:R-:W-:Y:S05]  /*75a0*/  BSYNC B0 ;  /* 0x0000000000007941 */ /* 0x000fea0003800000 */
.L_x_15977:
[----:B------:R0:W-:Y:S01]  /*75b0*/  STG.E.U8 desc[UR36][R8.64], R4 ;  /* 0x0000000408007986 */ /* 0x0001e2000c101124 */
[----:B------:R-:W-:Y:S05]  /*75c0*/  BRA `(.L_x_15954) ;  /* 0x0000000000b87947 */ /* 0x000fea0003800000 */
.L_x_15971:
        /* <DEDUP_REMOVED lines=22> */
.L_x_15953:
        /* <DEDUP_REMOVED lines=16> */
.L_x_15982:
[----:B------:R-:W-:Y:S05]  /*7830*/  BRA `(.L_x_15954) ;  /* 0x00000000001c7947 */ /* 0x000fea0003800000 */
.L_x_15981:
[----:B------:R-:W-:-:S06]  /*7840*/  HADD2.F32 R4, -RZ, R18.H0_H0 ;  /* 0x20000012ff047230 */ /* 0x000fcc0000004100 */
[----:B------:R-:W0:Y:S02]  /*7850*/  F2I.U64.TRUNC R4, R4 ;  /* 0x0000000400047311 */ /* 0x000e24000020d800 */
[----:B0-----:R0:W-:Y:S01]  /*7860*/  STG.E.64 desc[UR36][R8.64], R4 ;  /* 0x0000000408007986 */ /* 0x0011e2000c101b24 */
[----:B------:R-:W-:Y:S05]  /*7870*/  BRA `(.L_x_15954) ;  /* 0x00000000000c7947 */ /* 0x000fea0003800000 */
.L_x_15980:
[----:B------:R-:W-:-:S04]  /*7880*/  HADD2.F32 R18, -RZ, R18.H0_H0 ;  /* 0x20000012ff127230 */ /* 0x000fc80000004100 */
[----:B------:R-:W0:Y:S02]  /*7890*/  F2I.FTZ.U32.TRUNC.NTZ R3, R18 ;  /* 0x0000001200037305 */ /* 0x000e24000021f000 */
[----:B0-----:R0:W-:Y:S02]  /*78a0*/  STG.E desc[UR36][R8.64], R3 ;  /* 0x0000000308007986 */ /* 0x0011e4000c101924 */
.L_x_15954:
[----:B------:R-:W-:-:S07]  /*78b0*/  VIADD R23, R23, 0x80 ;  /* 0x0000008017177836 */ /* 0x000fce0000000000 */
.L_x_15914:
[----:B------:R-:W-:Y:S05]  /*78c0*/  BSYNC B6 ;  /* 0x0000000000067941 */ /* 0x000fea0003800000 */
.L_x_15913:
        /* <DEDUP_REMOVED lines=23> */
.L_x_15986:
[----:B------:R-:W-:-:S06]  /*7a40*/  HADD2.F32 R5, -RZ, R17.H0_H0 ;  /* 0x20000011ff057230 */ /* 0x000fcc0000004100 */
[----:B------:R-:W0:Y:S02]  /*7a50*/  F2I.S64.TRUNC R4, R5 ;  /* 0x0000000500047311 */ /* 0x000e24000020d900 */
[----:B0-----:R-:W-:Y:S01]  /*7a60*/  STG.E.U8 desc[UR36][R2.64], R4 ;  /* 0x0000000402007986 */ /* 0x001fe2000c101124 */
[----:B------:R-:W-:Y:S05]  /*7a70*/  EXIT ;  /* 0x000000000000794d */ /* 0x000fea0003800000 */
.L_x_15985:
        /* <DEDUP_REMOVED lines=10> */
.L_x_15989:
[----:B------:R-:W-:-:S06]  /*7b20*/  HADD2.F32 R17, -RZ, R17.H0_H0 ;  /* 0x20000011ff117230 */ /* 0x000fcc0000004100 */
[----:B------:R-:W0:Y:S02]  /*7b30*/  F2I.FTZ.TRUNC.NTZ R17, R17 ;  /* 0x0000001100117305 */ /* 0x000e24000021f100 */
[----:B0-----:R-:W-:Y:S01]  /*7b40*/  STG.E desc[UR36][R2.64], R17 ;  /* 0x0000001102007986 */ /* 0x001fe2000c101924 */
[----:B------:R-:W-:Y:S05]  /*7b50*/  EXIT ;  /* 0x000000000000794d */ /* 0x000fea0003800000 */
.L_x_15988:
[----:B------:R-:W-:-:S06]  /*7b60*/  HADD2.F32 R17, -RZ, R17.H0_H0 ;  /* 0x20000011ff117230 */ /* 0x000fcc0000004100 */
[----:B------:R-:W0:Y:S02]  /*7b70*/  F2I.FTZ.TRUNC.NTZ R17, R17 ;  /* 0x0000001100117305 */ /* 0x000e24000021f100 */
[----:B0-----:R-:W-:Y:S01]  /*7b80*/  STG.E.U16 desc[UR36][R2.64], R17 ;  /* 0x0000001102007986 */ /* 0x001fe2000c101524 */
[----:B------:R-:W-:Y:S05]  /*7b90*/  EXIT ;  /* 0x000000000000794d */ /* 0x000fea0003800000 */
.L_x_15984:
        /* <DEDUP_REMOVED lines=9> */
.L_x_15991:
[----:B------:R-:W-:Y:S01]  /*7c30*/  STG.E.U16 desc[UR36][R2.64], R17 ;  /* 0x0000001102007986 */ /* 0x000fe2000c101524 */
[----:B------:R-:W-:Y:S05]  /*7c40*/  EXIT ;  /* 0x000000000000794d */ /* 0x000fea0003800000 */
.L_x_15990:
        /* <DEDUP_REMOVED lines=10> */
.L_x_15993:
[----:B------:R-:W-:-:S05]  /*7cf0*/  HADD2.F32 R0, -RZ, R17.H0_H0 ;  /* 0x20000011ff007230 */ /* 0x000fca0000004100 */
[----:B------:R-:W-:-:S04]  /*7d00*/  F2FP.F16.F32.PACK_AB R0, RZ, R0 ;  /* 0x00000000ff00723e */ /* 0x000fc800000000ff */
[----:B------:R-:W-:-:S05]  /*7d10*/  PRMT R0, R0, 0x5410, RZ ;  /* 0x0000541000007816 */ /* 0x000fca00000000ff */
[----:B------:R-:W-:Y:S01]  /*7d20*/  STG.E desc[UR36][R2.64], R0 ;  /* 0x0000000002007986 */ /* 0x000fe2000c101924 */
[----:B------:R-:W-:Y:S05]  /*7d30*/  EXIT ;  /* 0x000000000000794d */ /* 0x000fea0003800000 */
.L_x_15992:
[----:B------:R-:W-:-:S05]  /*7d40*/  HADD2.F32 R4, -RZ, R17.H0_H0 ;  /* 0x20000011ff047230 */ /* 0x000fca0000004100 */
[----:B------:R-:W-:-:S06]  /*7d50*/  FMUL.FTZ R4, R4, 1 ;  /* 0x3f80000004047820 */ /* 0x000fcc0000410000 */
[----:B------:R-:W0:Y:S02]  /*7d60*/  F2F.F64.F32 R4, R4 ;  /* 0x0000000400047310 */ /* 0x000e240000201800 */
[----:B0-----:R-:W-:Y:S01]  /*7d70*/  STG.E.64 desc[UR36][R2.64], R4 ;  /* 0x0000000402007986 */ /* 0x001fe2000c101b24 */
[----:B------:R-:W-:Y:S05]  /*7d80*/  EXIT ;  /* 0x000000000000794d */ /* 0x000fea0003800000 */
.L_x_15983:
        /* <DEDUP_REMOVED lines=13> */
.L_x_15996:
[----:B------:R-:W-:Y:S01]  /*7e60*/  HADD2.F32 R17, -RZ, R17.H0_H0 ;  /* 0x20000011ff117230 */ /* 0x000fe20000004100 */
[----:B------:R-:W-:-:S04]  /*7e70*/  CS2R R6, SRZ ;  /* 0x0000000000067805 */ /* 0x000fc8000001ff00 */
[----:B------:R-:W-:-:S06]  /*7e80*/  FMUL.FTZ R4, R17, 1 ;  /* 0x3f80000011047820 */ /* 0x000fcc0000410000 */
[----:B------:R-:W0:Y:S02]  /*7e90*/  F2F.F64.F32 R4, R4 ;  /* 0x0000000400047310 */ /* 0x000e240000201800 */
[----:B0-----:R-:W-:Y:S01]  /*7ea0*/  STG.E.128 desc[UR36][R2.64], R4 ;  /* 0x0000000402007986 */ /* 0x001fe2000c101d24 */
[----:B------:R-:W-:Y:S05]  /*7eb0*/  EXIT ;  /* 0x000000000000794d */ /* 0x000fea0003800000 */
.L_x_15995:
        /* <DEDUP_REMOVED lines=21> */
.L_x_16000:
[----:B------:R-:W-:Y:S05]  /*8010*/  BSYNC B0 ;  /* 0x0000000000007941 */ /* 0x000fea0003800000 */
.L_x_15999:
[----:B------:R-:W-:-:S05]  /*8020*/  LOP3.LUT R5, R0, R5, RZ, 0xfc, !PT ;  /* 0x0000000500057212 */ /* 0x000fca00078efcff */
[----:B------:R-:W-:Y:S01]  /*8030*/  STG.E.U8 desc[UR36][R2.64], R5 ;  /* 0x0000000502007986 */ /* 0x000fe2000c101124 */
[----:B------:R-:W-:Y:S05]  /*8040*/  EXIT ;  /* 0x000000000000794d */ /* 0x000fea0003800000 */
.L_x_15998:
        /* <DEDUP_REMOVED lines=13> */
.L_x_16002:
[----:B------:R-:W-:Y:S01]  /*8120*/  IMAD.MOV.U32 R0, RZ, RZ, 0x7f ;  /* 0x0000007fff007424 */ /* 0x000fe200078e00ff */
[----:B------:R-:W-:-:S04]  /*8130*/  ISETP.GT.U32.AND P0, PT, R4, 0x7f800000, PT ;  /* 0x7f8000000400780c */ /* 0x000fc80003f04070 */
[----:B------:R-:W-:-:S09]  /*8140*/  SEL R0, R0, 0x7c, P0 ;  /* 0x0000007c00007807 */ /* 0x000fd20000000000 */
.L_x_16003:
[----:B------:R-:W-:Y:S05]  /*8150*/  BSYNC B0 ;  /* 0x0000000000007941 */ /* 0x000fea0003800000 */
.L_x_16001:
[----:B------:R-:W-:-:S04]  /*8160*/  LOP3.LUT R4, R17, 0x80000000, RZ, 0xc0, !PT ;  /* 0x8000000011047812 */ /* 0x000fc800078ec0ff */
[----:B------:R-:W-:-:S04]  /*8170*/  SHF.R.U32.HI R5, RZ, 0x18, R4 ;  /* 0x00000018ff057819 */ /* 0x000fc80000011604 */
[----:B------:R-:W-:-:S05]  /*8180*/  LOP3.LUT R5, R0, R5, RZ, 0xfc, !PT ;  /* 0x0000000500057212 */ /* 0x000fca00078efcff */
[----:B------:R-:W-:Y:S01]  /*8190*/  STG.E.U8 desc[UR36][R2.64], R5 ;  /* 0x0000000502007986 */ /* 0x000fe2000c101124 */
[----:B------:R-:W-:Y:S05]  /*81a0*/  EXIT ;  /* 0x000000000000794d */ /* 0x000fea0003800000 */
.L_x_15997:
[----:B------:R-:W-:-:S05]  /*81b0*/  HADD2.F32 R0, -RZ, R17.H0_H0 ;  /* 0x20000011ff007230 */ /* 0x000fca0000004100 */
[----:B------:R-:W-:-:S05]  /*81c0*/  F2FP.BF16.F32.PACK_AB R0, RZ, R0 ;  /* 0x00000000ff00723e */ /* 0x000fca00000010ff */
[----:B------:R-:W-:Y:S01]  /*81d0*/  STG.E.U16 desc[UR36][R2.64], R0 ;  /* 0x0000000002007986 */ /* 0x000fe2000c101524 */
[----:B------:R-:W-:Y:S05]  /*81e0*/  EXIT ;  /* 0x000000000000794d */ /* 0x000fea0003800000 */
.L_x_15994:
        /* <DEDUP_REMOVED lines=12> */
.L_x_16006:
        /* <DEDUP_REMOVED lines=17> */
.L_x_16009:
[----:B------:R-:W-:-:S04]  /*83c0*/  LOP3.LUT R0, R17, 0x80000000, RZ, 0xc0, !PT ;  /* 0x8000000011007812 */ /* 0x000fc800078ec0ff */
[----:B------:R-:W-:-:S04]  /*83d0*/  SHF.R.U32.HI R5, RZ, 0x18, R0 ;  /* 0x00000018ff057819 */ /* 0x000fc80000011600 */
[----:B------:R-:W-:-:S04]  /*83e0*/  LOP3.LUT R4, R4, R5, RZ, 0xfc, !PT ;  /* 0x0000000504047212 */ /* 0x000fc800078efcff */
[----:B------:R-:W-:-:S07]  /*83f0*/  PRMT R0, R4, 0x7610, R0 ;  /* 0x0000761004007816 */ /* 0x000fce0000000000 */
.L_x_16008:
[----:B------:R-:W-:Y:S05]  /*8400*/  BSYNC B0 ;  /* 0x0000000000007941 */ /* 0x000fea0003800000 */
.L_x_16007:
[----:B------:R-:W-:Y:S01]  /*8410*/  STG.E.U8 desc[UR36][R2.64], R0 ;  /* 0x0000000002007986 */ /* 0x000fe2000c101124 */
[----:B------:R-:W-:Y:S05]  /*8420*/  EXIT ;  /* 0x000000000000794d */ /* 0x000fea0003800000 */
.L_x_16005:
        /* <DEDUP_REMOVED lines=17> */
.L_x_16012:
[----:B------:R-:W-:-:S04]  /*8540*/  LOP3.LUT R0, R17, 0x80000000, RZ, 0xc0, !PT ;  /* 0x8000000011007812 */ /* 0x000fc800078ec0ff */
[----:B------:R-:W-:-:S04]  /*8550*/  SHF.R.U32.HI R5, RZ, 0x18, R0 ;  /* 0x00000018ff057819 */ /* 0x000fc80000011600 */
[----:B------:R-:W-:-:S04]  /*8560*/  LOP3.LUT R4, R4, R5, RZ, 0xfc, !PT ;  /* 0x0000000504047212 */ /* 0x000fc800078efcff */
[----:B------:R-:W-:-:S07]  /*8570*/  PRMT R0, R4, 0x7610, R0 ;  /* 0x0000761004007816 */ /* 0x000fce0000000000 */
.L_x_16011:
[----:B------:R-:W-:Y:S05]  /*8580*/  BSYNC B0 ;  /* 0x0000000000007941 */ /* 0x000fea0003800000 */
.L_x_16010:
[----:B------:R-:W-:Y:S01]  /*8590*/  STG.E.U8 desc[UR36][R2.64], R0 ;  /* 0x0000000002007986 */ /* 0x000fe2000c101124 */
[----:B------:R-:W-:Y:S05]  /*85a0*/  EXIT ;  /* 0x000000000000794d */ /* 0x000fea0003800000 */
.L_x_16004:
        /* <DEDUP_REMOVED lines=22> */
.L_x_15987:
        /* <DEDUP_REMOVED lines=16> */
.L_x_16015:
[----:B------:R-:W-:Y:S05]  /*8810*/  EXIT ;  /* 0x000000000000794d */ /* 0x000fea0003800000 */
.L_x_16014:
[----:B------:R-:W-:-:S06]  /*8820*/  HADD2.F32 R4, -RZ, R17.H0_H0 ;  /* 0x20000011ff047230 */ /* 0x000fcc0000004100 */
[----:B------:R-:W0:Y:S02]  /*8830*/  F2I.U64.TRUNC R4, R4 ;  /* 0x0000000400047311 */ /* 0x000e24000020d800 */
[----:B0-----:R-:W-:Y:S01]  /*8840*/  STG.E.64 desc[UR36][R2.64], R4 ;  /* 0x0000000402007986 */ /* 0x001fe2000c101b24 */
[----:B------:R-:W-:Y:S05]  /*8850*/  EXIT ;  /* 0x000000000000794d */ /* 0x000fea0003800000 */
.L_x_16013:
[----:B------:R-:W-:-:S06]  /*8860*/  HADD2.F32 R17, -RZ, R17.H0_H0 ;  /* 0x20000011ff117230 */ /* 0x000fcc0000004100 */
[----:B------:R-:W0:Y:S02]  /*8870*/  F2I.FTZ.U32.TRUNC.NTZ R17, R17 ;  /* 0x0000001100117305 */ /* 0x000e24000021f000 */
[----:B0-----:R-:W-:Y:S01]  /*8880*/  STG.E desc[UR36][R2.64], R17 ;  /* 0x0000001102007986 */ /* 0x001fe2000c101924 */
[----:B------:R-:W-:Y:S05]  /*8890*/  EXIT ;  /* 0x000000000000794d */ /* 0x000fea0003800000 */
.L_x_16016:
        /* <DEDUP_REMOVED lines=14> */
.L_x_36292:


//--------------------- .text._ZN2at6native18elementwise_kernelILi128ELi4EZNS0_22gpu_kernel_impl_nocastIZZZNS0_17clamp_kernel_cudaERNS_18TensorIteratorBaseERKN3c106ScalarES8_ENKUlvE_clEvENKUlvE6_clEvEUlNS5_4HalfEE_EEvS4_RKT_EUliE_EEviT1_ --------------------------
	.section	.text._ZN2at6native18elementwise_kernelILi128ELi4EZNS0_22gpu_kernel_impl_nocastIZZZNS0_17clamp_kernel_cudaERNS_18TensorIteratorBaseERKN3c106ScalarES8_ENKUlvE_clEvENKUlvE6_clEvEUlNS5_4HalfEE_EEvS4_RKT_EUliE_EEviT1_,"ax",@progbits
	.align	128
        .global         _ZN2at6native18elementwise_kernelILi128ELi4EZNS0_22gpu_kernel_impl_nocastIZZZNS0_17clamp_kernel_cudaERNS_18TensorIteratorBaseERKN3c106ScalarES8_ENKUlvE_clEvENKUlvE6_clEvEUlNS5_4HalfEE_EEvS4_RKT_EUliE_EEviT1_
        .type           _ZN2at6native18elementwise_kernelILi128ELi4EZNS0_22gpu_kernel_impl_nocastIZZZNS0_17clamp_kernel_cudaERNS_18TensorIteratorBaseERKN3c106ScalarES8_ENKUlvE_clEvENKUlvE6_clEvEUlNS5_4HalfEE_EEvS4_RKT_EUliE_EEviT1_,@function
        .size           _ZN2at6native18elementwise_kernelILi128ELi4EZNS0_22gpu_kernel_impl_nocastIZZZNS0_17clamp_kernel_cudaERNS_18TensorIteratorBaseERKN3c106ScalarES8_ENKUlvE_clEvENKUlvE6_clEvEUlNS5_4HalfEE_EEvS4_RKT_EUliE_EEviT1_,(.L_x_36293 - _ZN2at6native18elementwise_kernelILi128ELi4EZNS0_22gpu_kernel_impl_nocastIZZZNS0_17clamp_kernel_cudaERNS_18TensorIteratorBaseERKN3c106ScalarES8_ENKUlvE_clEvENKUlvE6_clEvEUlNS5_4HalfEE_EEvS4_RKT_EUliE_EEviT1_)
        .other          _ZN2at6native18elementwise_kernelILi128ELi4EZNS0_22gpu_kernel_impl_nocastIZZZNS0_17clamp_kernel_cudaERNS_18TensorIteratorBaseERKN3c106ScalarES8_ENKUlvE_clEvENKUlvE6_clEvEUlNS5_4HalfEE_EEvS4_RKT_EUliE_EEviT1_,@"STO_CUDA_ENTRY STV_DEFAULT"
_ZN2at6native18elementwise_kernelILi128ELi4EZNS0_22gpu_kernel_impl_nocastIZZZNS0_17clamp_kernel_cudaERNS_18TensorIteratorBaseERKN3c106ScalarES8_ENKUlvE_clEvENKUlvE6_clEvEUlNS5_4HalfEE_EEvS4_RKT_EUliE_EEviT1_:
.text._ZN2at6native18elementwise_kernelILi128ELi4EZNS0_22gpu_kernel_impl_nocastIZZZNS0_17clamp_kernel_cudaERNS_18TensorIteratorBaseERKN3c106ScalarES8_ENKUlvE_clEvENKUlvE6_clEvEUlNS5_4HalfEE_EEvS4_RKT_EUliE_EEviT1_:
        /* <DEDUP_REMOVED lines=311> */
.L_x_16019:
        /* <DEDUP_REMOVED lines=9> */
[----:B------:R-:W-:-:S07]  /*1400*/  @!P0 HADD2.F32 R2, -RZ, R5.H0_H0 ;  /* 0x20000005ff028230 */ /* 0x000fce0000004100 */
[----:B------:R-:W1:Y:S01]  /*1410*/  @!P0 LDC.U16 R9, c[0x0][0x422] ;  /* 0x00010880ff098b82 */ /* 0x000e620000000400 */
[----:B0-----:R-:W-:-:S05]  /*1420*/  @!P0 HADD2.F32 R7, -RZ, R7.H0_H0 ;  /* 0x20000007ff078230 */ /* 0x001fca0000004100 */
[----:B------:R-:W-:Y:S01]  /*1430*/  @!P0 FMNMX.FTZ R2, R2, R7, !PT ;  /* 0x0000000702028209 */ /* 0x000fe20007810000 */
[----:B-1----:R-:W-:-:S05]  /*1440*/  @!P0 HADD2.F32 R9, -RZ, R9.H0_H0 ;  /* 0x20000009ff098230 */ /* 0x002fca0000004100 */
[----:B------:R-:W-:Y:S02]  /*1450*/  @!P0 FMNMX.FTZ R9, R2, R9, PT ;  /* 0x0000000902098209 */ /* 0x000fe40003810000 */
[----:B------:R-:W-:Y:S02]  /*1460*/  IADD3 R2, P1, R3, UR8, RZ ;  /* 0x0000000803027c10 */ /* 0x000fe4000ff3e0ff */
[----:B------:R-:W-:Y:S02]  /*1470*/  @!P0 F2FP.F16.F32.PACK_AB R9, RZ, R9 ;  /* 0x00000009ff09823e */ /* 0x000fe400000000ff */
[----:B------:R-:W-:Y:S02]  /*1480*/  IADD3.X R3, RZ, UR9, RZ, P1, !PT ;  /* 0x00000009ff037c10 */ /* 0x000fe40008ffe4ff */
[----:B------:R-:W-:-:S05]  /*1490*/  @!P0 PRMT R5, R9, 0x7610, R5 ;  /* 0x0000761009058816 */ /* 0x000fca0000000005 */
[----:B------:R0:W-:Y:S02]  /*14a0*/  STG.E.U16 desc[UR4][R2.64], R5 ;  /* 0x0000000502007986 */ /* 0x0001e4000c101504 */
.L_x_16018:
[----:B------:R-:W-:Y:S05]  /*14b0*/  BSYNC B0 ;  /* 0x0000000000007941 */ /* 0x000fea0003800000 */
.L_x_16017:
        /* <DEDUP_REMOVED lines=305> */
.L_x_16022:
        /* <DEDUP_REMOVED lines=324> */
.L_x_16023:
        /* <DEDUP_REMOVED lines=20> */
.L_x_16021:
[----:B------:R-:W-:Y:S05]  /*3d50*/  BSYNC B0 ;  /* 0x0000000000007941 */ /* 0x000fea0003800000 */
.L_x_16020:
        /* <DEDUP_REMOVED lines=304> */
.L_x_16024:
        /* <DEDUP_REMOVED lines=8> */
[----:B------:R-:W-:-:S07]  /*50e0*/  @!P0 HADD2.F32 R0, -RZ, R5.H0_H0 ;  /* 0x20000005ff008230 */ /* 0x000fce0000004100 */
[----:B------:R-:W1:Y:S01]  /*50f0*/  @!P0 LDC.U16 R6, c[0x0][0x422] ;  /* 0x00010880ff068b82 */ /* 0x000e620000000400 */
[----:B0-----:R-:W-:Y:S01]  /*5100*/  @!P0 HADD2.F32 R7, -RZ, R2.H0_H0 ;  /* 0x20000002ff078230 */ /* 0x001fe20000004100 */
[----:B------:R-:W-:-:S04]  /*5110*/  IADD3 R2, P1, R3, UR6, RZ ;  /* 0x0000000603027c10 */ /* 0x000fc8000ff3e0ff */
[----:B------:R-:W-:Y:S02]  /*5120*/  @!P0 FMNMX.FTZ R0, R7, R0, !PT ;  /* 0x0000000007008209 */ /* 0x000fe40007810000 */
[----:B------:R-:W-:Y:S01]  /*5130*/  IADD3.X R3, RZ, UR7, RZ, P1, !PT ;  /* 0x00000007ff037c10 */ /* 0x000fe20008ffe4ff */
[----:B-1----:R-:W-:-:S05]  /*5140*/  @!P0 HADD2.F32 R9, -RZ, R6.H0_H0 ;  /* 0x20000006ff098230 */ /* 0x002fca0000004100 */
[----:B------:R-:W-:-:S04]  /*5150*/  @!P0 FMNMX.FTZ R0, R9, R0, PT ;  /* 0x0000000009008209 */ /* 0x000fc80003810000 */
[----:B------:R-:W-:-:S04]  /*5160*/  @!P0 F2FP.F16.F32.PACK_AB R0, RZ, R0 ;  /* 0x00000000ff00823e */ /* 0x000fc800000000ff */
[----:B------:R-:W-:-:S05]  /*5170*/  @!P0 PRMT R5, R0, 0x7610, R5 ;  /* 0x0000761000058816 */ /* 0x000fca0000000005 */
[----:B------:R-:W-:Y:S01]  /*5180*/  STG.E.U16 desc[UR4][R2.64], R5 ;  /* 0x0000000502007986 */ /* 0x000fe2000c101504 */
[----:B------:R-:W-:Y:S05]  /*5190*/  EXIT ;  /* 0x000000000000794d */ /* 0x000fea0003800000 */
.L_x_16025:
        /* <DEDUP_REMOVED lines=14> */
.L_x_36293:


//--------------------- .text._ZN2at6native27unrolled_elementwise_kernelIZZZNS0_17clamp_kernel_cudaERNS_18TensorIteratorBaseERKN3c106ScalarES7_ENKUlvE_clEvENKUlvE6_clEvEUlNS4_4HalfEE_St5arrayIPcLm2EELi4E23TrivialOffsetCalculatorILi1EjESG_NS0_6memory15LoadWithoutCastENSH_16StoreWithoutCastEEEviT_T0_T2_T3_T4_T5_ --------------------------
	.section	.text._ZN2at6native27unrolled_elementwise_kernelIZZZNS0_17clamp_kernel_cudaERNS_18TensorIteratorBaseERKN3c106ScalarES7_ENKUlvE_clEvENKUlvE6_clEvEUlNS4_4HalfEE_St5arrayIPcLm2EELi4E23TrivialOffsetCalculatorILi1EjESG_NS0_6memory15LoadWithoutCastENSH_16StoreWithoutCastEEEviT_T0_T2_T3_T4_T5_,"ax",@progbits
	.align	128
        .global         _ZN2at6native27unrolled_elementwise_kernelIZZZNS0_17clamp_kernel_cudaERNS_18TensorIteratorBaseERKN3c106ScalarES7_ENKUlvE_clEvENKUlvE6_clEvEUlNS4_4HalfEE_St5arrayIPcLm2EELi4E23TrivialOffsetCalculatorILi1EjESG_NS0_6memory15LoadWithoutCastENSH_16StoreWithoutCastEEEviT_T0_T2_T3_T4_T5_
        .type           _ZN2at6native27unrolled_elementwise_kernelIZZZNS0_17clamp_kernel_cudaERNS_18TensorIteratorBaseERKN3c106ScalarES7_ENKUlvE_clEvENKUlvE6_clEvEUlNS4_4HalfEE_St5arrayIPcLm2EELi4E23TrivialOffsetCalculatorILi1EjESG_NS0_6memory15LoadWithoutCastENSH_16StoreWithoutCastEEEviT_T0_T2_T3_T4_T5_,@function
        .size           _ZN2at6native27unrolled_elementwise_kernelIZZZNS0_17clamp_kernel_cudaERNS_18TensorIteratorBaseERKN3c106ScalarES7_ENKUlvE_clEvENKUlvE6_clEvEUlNS4_4HalfEE_St5arrayIPcLm2EELi4E23TrivialOffsetCalculatorILi1EjESG_NS0_6memory15LoadWithoutCastENSH_16StoreWithoutCastEEEviT_T0_T2_T3_T4_T5_,(.L_x_36294 - _ZN2at6native27unrolled_elementwise_kernelIZZZNS0_17clamp_kernel_cudaERNS_18TensorIteratorBaseERKN3c106ScalarES7_ENKUlvE_clEvENKUlvE6_clEvEUlNS4_4HalfEE_St5arrayIPcLm2EELi4E23TrivialOffsetCalculatorILi1EjESG_NS0_6memory15LoadWithoutCastENSH_16StoreWithoutCastEEEviT_T0_T2_T3_T4_T5_)
        .other          _ZN2at6native27unrolled_elementwise_kernelIZZZNS0_17clamp_kernel_cudaERNS_18TensorIteratorBaseERKN3c106ScalarES7_ENKUlvE_clEvENKUlvE6_clEvEUlNS4_4HalfEE_St5arrayIPcLm2EELi4E23TrivialOffsetCalculatorILi1EjESG_NS0_6memory15LoadWithoutCastENSH_16StoreWithoutCastEEEviT_T0_T2_T3_T4_T5_,@"STO_CUDA_ENTRY STV_DEFAULT"
_ZN2at6native27unrolled_elementwise_kernelIZZZNS0_17clamp_kernel_cudaERNS_18TensorIteratorBaseERKN3c106ScalarES7_ENKUlvE_clEvENKUlvE6_clEvEUlNS4_4HalfEE_St5arrayIPcLm2EELi4E23TrivialOffsetCalculatorILi1EjESG_NS0_6memory15LoadWithoutCastENSH_16StoreWithoutCastEEEviT_T0_T2_T3_T4_T5_:
.text._ZN2at6native27unrolled_elementwise_kernelIZZZNS0_17clamp_kernel_cudaERNS_18TensorIteratorBaseERKN3c106ScalarES7_ENKUlvE_clEvENKUlvE6_clEvEUlNS4_4HalfEE_St5arrayIPcLm2EELi4E23TrivialOffsetCalculatorILi1EjESG_NS0_6memory15LoadWithoutCastENSH_16StoreWithoutCastEEEviT_T0_T2_T3_T4_T5_:
        /* <DEDUP_REMOVED lines=17> */
[----:B0-----:R-:W-:Y:S01]  /*0110*/  @!P4 IMAD.WIDE.U32 R2, R5, 0x2, R2 ;  /* 0x000000020502c825 */ /* 0x001fe200078e0002 */
[----:B------:R-:W-:-:S04]  /*0120*/  PRMT R5, RZ, 0x7610, R5 ;  /* 0x00007610ff057816 */ /* 0x000fc80000000005 */
[----:B------:R0:W2:Y:S07]  /*0130*/  @!P4 LDG.E.U16 R6, desc[UR4][R2.64] ;  /* 0x000000040206c981 */ /* 0x0000ae000c1e1500 */
[----:B------:R-:W-:Y:S01]  /*0140*/  @!P2 IMAD R17, R0, 0x200, R19 ;  /* 0x000002000011a824 */ /* 0x000fe200078e0213 */
[----:B------:R-:W3:Y:S01]  /*0150*/  @!P2 LDC.64 R10, c[0x0][0x230] ;  /* 0x00008c00ff0aab82 */ /* 0x000ee20000000a00 */
[----:B------:R-:W-:-:S05]  /*0160*/  @!P2 VIADD R19, R19, 0x80 ;  /* 0x000000801313a836 */ /* 0x000fca0000000000 */
[----:B------:R-:W-:Y:S01]  /*0170*/  ISETP.GE.AND P1, PT, R19, R4, PT ;  /* 0x000000041300720c */ /* 0x000fe20003f26270 */
[----:B-1----:R-:W-:-:S05]  /*0180*/  @!P0 IMAD.WIDE.U32 R14, R15, 0x2, R8 ;  /* 0x000000020f0e8825 */ /* 0x002fca00078e0008 */
[----:B------:R-:W4:Y:S07]  /*0190*/  @!P0 LDG.E.U16 R5, desc[UR4][R14.64] ;  /* 0x000000040e058981 */ /* 0x000f2e000c1e1500 */
[----:B------:R-:W1:Y:S01]  /*01a0*/  @!P1 LDC.64 R12, c[0x0][0x230] ;  /* 0x00008c00ff0c9b82 */ /* 0x000e620000000a00 */
[----:B------:R-:W-:Y:S01]  /*01b0*/  PRMT R8, RZ, 0x7610, R8 ;  /* 0x00007610ff087816 */ /* 0x000fe20000000008 */
[----:B------:R-:W-:Y:S02]  /*01c0*/  @!P1 IMAD R9, R0, 0x200, R19 ;  /* 0x0000020000099824 */ /* 0x000fe400078e0213 */
[----:B---3--:R-:W-:-:S05]  /*01d0*/  @!P2 IMAD.WIDE.U32 R16, R17, 0x2, R10 ;  /* 0x000000021110a825 */ /* 0x008fca00078e000a */
[----:B------:R-:W3:Y:S01]  /*01e0*/  @!P2 LDG.E.U16 R8, desc[UR4][R16.64] ;  /* 0x000000041008a981 */ /* 0x000ee2000c1e1500 */
[----:B-1----:R-:W-:Y:S01]  /*01f0*/  @!P1 IMAD.WIDE.U32 R12, R9, 0x2, R12 ;  /* 0x00000002090c9825 */ /* 0x002fe200078e000c */
[----:B------:R-:W-:-:S06]  /*0200*/  PRMT R9, RZ, 0x7610, R9 ;  /* 0x00007610ff097816 */ /* 0x000fcc0000000009 */
[----:B------:R1:W5:Y:S01]  /*0210*/  @!P1 LDG.E.U16 R9, desc[UR4][R12.64] ;  /* 0x000000040c099981 */ /* 0x000362000c1e1500 */
[----:B------:R-:W-:-:S05]  /*0220*/  MOV R11, R7 ;  /* 0x00000007000b7202 */ /* 0x000fca0000000f00 */
[----:B0-----:R-:W-:Y:S01]  /*0230*/  VIADD R3, R11, 0x80 ;  /* 0x000000800b037836 */ /* 0x001fe20000000000 */
[----:B------:R-:W-:Y:S01]  /*0240*/  BSSY B0, `(.L_x_16026) ;  /* 0x000003a000007945 */ /* 0x000fe20003800000 */
[----:B--2---:R-:W-:-:S05]  /*0250*/  HADD2.F32 R18, -RZ, R6.H0_H0 ;  /* 0x20000006ff127230 */ /* 0x004fca0000004100 */
[----:B------:R-:W-:-:S04]  /*0260*/  FSETP.GTU.FTZ.AND P0, PT, |R18|, +INF , PT ;  /* 0x7f8000001200780b */ /* 0x000fc80003f1c200 */
[----:B------:R-:W-:Y:S01]  /*0270*/  ISETP.GE.OR P0, PT, R7, R4, P0 ;  /* 0x000000040700720c */ /* 0x000fe20000706670 */
[----:B----4-:R-:W-:-:S12]  /*0280*/  HADD2.F32 R19, -RZ, R5.H0_H0 ;  /* 0x20000005ff137230 */ /* 0x010fd80000004100 */
[----:B-1----:R-:W0:Y:S01]  /*0290*/  @!P0 LDC.U16 R13, c[0x0][0x218] ;  /* 0x00008600ff0d8b82 */ /* 0x002e220000000400 */
[----:B------:R-:W-:-:S04]  /*02a0*/  FSETP.GTU.FTZ.AND P1, PT, |R19|, +INF , PT ;  /* 0x7f8000001300780b */ /* 0x000fc80003f3c200 */
[----:B------:R-:W-:-:S03]  /*02b0*/  ISETP.GE.OR P1, PT, R3, R4, P1 ;  /* 0x000000040300720c */ /* 0x000fc60000f26670 */
[----:B------:R-:W1:Y:S01]  /*02c0*/  @!P0 LDC.U16 R12, c[0x0][0x21a] ;  /* 0x00008680ff0c8b82 */ /* 0x000e620000000400 */
[----:B------:R-:W-:Y:S02]  /*02d0*/  VIADD R3, R11, 0x100 ;  /* 0x000001000b037836 */ /* 0x000fe40000000000 */
[----:B---3--:R-:W-:-:S05]  /*02e0*/  HADD2.F32 R14, -RZ, R8.H0_H0 ;  /* 0x20000008ff0e7230 */ /* 0x008fca0000004100 */
[----:B------:R-:W-:Y:S02]  /*02f0*/  FSETP.GTU.FTZ.AND P2, PT, |R14|, +INF , PT ;  /* 0x7f8000000e00780b */ /* 0x000fe40003f5c200 */
[----:B------:R-:W2:Y:S02]  /*0300*/  @!P1 LDC.U16 R17, c[0x0][0x218] ;  /* 0x00008600ff119b82 */ /* 0x000ea40000000400 */
[----:B------:R-:W-:Y:S01]  /*0310*/  ISETP.GE.OR P2, PT, R3, R4, P2 ;  /* 0x000000040300720c */ /* 0x000fe20001746670 */
[----:B------:R-:W-:Y:S02]  /*0320*/  VIADD R3, R11, 0x180 ;  /* 0x000001800b037836 */ /* 0x000fe40000000000 */
[----:B-----5:R-:W-:-:S10]  /*0330*/  HADD2.F32 R10, -RZ, R9.H0_H0 ;  /* 0x20000009ff0a7230 */ /* 0x020fd40000004100 */
[----:B------:R-:W3:Y:S01]  /*0340*/  @!P2 LDC.U16 R21, c[0x0][0x218] ;  /* 0x00008600ff15ab82 */ /* 0x000ee20000000400 */
[----:B------:R-:W-:-:S04]  /*0350*/  FSETP.GTU.FTZ.AND P3, PT, |R10|, +INF , PT ;  /* 0x7f8000000a00780b */ /* 0x000fc80003f7c200 */
[----:B------:R-:W-:-:S03]  /*0360*/  ISETP.GE.OR P3, PT, R3, R4, P3 ;  /* 0x000000040300720c */ /* 0x000fc60001f66670 */
[----:B------:R-:W4:Y:S01]  /*0370*/  @!P4 LDC.64 R2, c[0x0][0x228] ;  /* 0x00008a00ff02cb82 */ /* 0x000f220000000a00 */
[----:B0-----:R-:W-:Y:S02]  /*0380*/  @!P0 HADD2.F32 R13, -RZ, R13.H0_H0 ;  /* 0x2000000dff0d8230 */ /* 0x001fe40000004100 */
[----:B-1----:R-:W-:-:S03]  /*0390*/  @!P0 HADD2.F32 R12, -RZ, R12.H0_H0 ;  /* 0x2000000cff0c8230 */ /* 0x002fc60000004100 */
[----:B------:R-:W-:Y:S02]  /*03a0*/  @!P0 FMNMX.FTZ R13, R18, R13, !PT ;  /* 0x0000000d120d8209 */ /* 0x000fe40007810000 */
[----:B------:R-:W0:Y:S01]  /*03b0*/  @!P1 LDC.U16 R16, c[0x0][0x21a] ;  /* 0x00008680ff109b82 */ /* 0x000e220000000400 */
[----:B--2---:R-:W-:Y:S01]  /*03c0*/  @!P1 HADD2.F32 R20, -RZ, R17.H0_H0 ;  /* 0x20000011ff149230 */ /* 0x004fe20000004100 */
[----:B------:R-:W-:-:S06]  /*03d0*/  @!P0 FMNMX.FTZ R17, R13, R12, PT ;  /* 0x0000000c0d118209 */ /* 0x000fcc0003810000 */
[----:B------:R-:W1:Y:S01]  /*03e0*/  @!P2 LDC.U16 R15, c[0x0][0x21a] ;  /* 0x00008680ff0fab82 */ /* 0x000e620000000400 */
[----:B------:R-:W-:Y:S01]  /*03f0*/  @!P4 IADD3 R11, R7, 0x80, RZ ;  /* 0x00000080070bc810 */ /* 0x000fe20007ffe0ff */
[----:B------:R-:W-:Y:S01]  /*0400*/  @!P4 IMAD R7, R0, 0x200, R7 ;  /* 0x000002000007c824 */ /* 0x000fe200078e0207 */
[----:B------:R-:W-:-:S04]  /*0410*/  @!P0 F2FP.F16.F32.PACK_AB R17, RZ, R17 ;  /* 0x00000011ff11823e */ /* 0x000fc800000000ff */
[----:B------:R-:W-:Y:S01]  /*0420*/  @!P0 PRMT R6, R17, 0x7610, R6 ;  /* 0x0000761011068816 */ /* 0x000fe20000000006 */
[----:B----4-:R-:W-:Y:S01]  /*0430*/  @!P4 IMAD.WIDE.U32 R2, R7, 0x2, R2 ;  /* 0x000000020702c825 */ /* 0x010fe200078e0002 */
[----:B------:R-:W2:Y:S04]  /*0440*/  @!P3 LDC.U16 R12, c[0x0][0x218] ;  /* 0x00008600ff0cbb82 */ /* 0x000ea80000000400 */
[----:B------:R4:W-:Y:S01]  /*0450*/  @!P4 STG.E.U16 desc[UR4][R2.64], R6 ;  /* 0x000000060200c986 */ /* 0x0009e2000c101504 */
[----:B---3--:R-:W-:-:S03]  /*0460*/  @!P2 HADD2.F32 R21, -RZ, R21.H0_H0 ;  /* 0x20000015ff15a230 */ /* 0x008fc60000004100 */
[----:B------:R-:W3:Y:S01]  /*0470*/  @!P3 LDC.U16 R13, c[0x0][0x21a] ;  /* 0x00008680ff0dbb82 */ /* 0x000ee20000000400 */
[----:B------:R-:W-:Y:S01]  /*0480*/  ISETP.GE.AND P0, PT, R11, R4, PT ;  /* 0x000000040b00720c */ /* 0x000fe20003f06270 */
[----:B0-----:R-:W-:Y:S01]  /*0490*/  @!P1 HADD2.F32 R16, -RZ, R16.H0_H0 ;  /* 0x20000010ff109230 */ /* 0x001fe20000004100 */
[----:B------:R-:W-:Y:S02]  /*04a0*/  @!P1 FMNMX.FTZ R19, R20, R19, !PT ;  /* 0x0000001314139209 */ /* 0x000fe40007810000 */
[----:B------:R-:W-:Y:S01]  /*04b0*/  @!P2 FMNMX.FTZ R14, R21, R14, !PT ;  /* 0x0000000e150ea209 */ /* 0x000fe20007810000 */
[----:B-1----:R-:W-:Y:S01]  /*04c0*/  @!P2 HADD2.F32 R15, -RZ, R15.H0_H0 ;  /* 0x2000000fff0fa230 */ /* 0x002fe20000004100 */
[----:B------:R-:W-:-:S04]  /*04d0*/  @!P1 FMNMX.FTZ R19, R16, R19, PT ;  /* 0x0000001310139209 */ /* 0x000fc80003810000 */
[----:B------:R-:W-:Y:S02]  /*04e0*/  @!P2 FMNMX.FTZ R14, R15, R14, PT ;  /* 0x0000000e0f0ea209 */ /* 0x000fe40003810000 */
[----:B------:R-:W-:Y:S02]  /*04f0*/  @!P1 F2FP.F16.F32.PACK_AB R19, RZ, R19 ;  /* 0x00000013ff13923e */ /* 0x000fe400000000ff */
[----:B------:R-:W-:Y:S02]  /*0500*/  @!P2 F2FP.F16.F32.PACK_AB R14, RZ, R14 ;  /* 0x0000000eff0ea23e */ /* 0x000fe400000000ff */
[----:B------:R-:W-:Y:S02]  /*0510*/  @!P1 PRMT R5, R19, 0x7610, R5 ;  /* 0x0000761013059816 */ /* 0x000fe40000000005 */
[----:B------:R-:W-:Y:S01]  /*0520*/  @!P2 PRMT R8, R14, 0x7610, R8 ;  /* 0x000076100e08a816 */ /* 0x000fe20000000008 */
[----:B----4-:R-:W-:Y:S06]  /*0530*/  @P0 BRA `(.L_x_16027) ;  /* 0x0000000000280947 */ /* 0x010fec0003800000 */
        /* <DEDUP_REMOVED lines=10> */
.L_x_16027:
[----:B------:R-:W-:Y:S05]  /*05e0*/  BSYNC B0 ;  /* 0x0000000000007941 */ /* 0x000fea0003800000 */
.L_x_16026:
[----:B------:R-:W-:-:S13]  /*05f0*/  ISETP.GE.AND P0, PT, R11, R4, PT ;  /* 0x000000040b00720c */ /* 0x000fda0003f06270 */
[----:B------:R-:W-:Y:S05]  /*0600*/  @P0 EXIT ;  /* 0x000000000000094d */ /* 0x000fea0003800000 */
[----:B0-----:R-:W0:Y:S01]  /*0610*/  LDC.64 R2, c[0x0][0x228] ;  /* 0x00008a00ff027b82 */ /* 0x001e220000000a00 */
[----:B--2---:R-:W-:Y:S02]  /*0620*/  @!P3 HADD2.F32 R5, -RZ, R12.H0_H0 ;  /* 0x2000000cff05b230 */ /* 0x004fe40000004100 */
[----:B---3--:R-:W-:Y:S02]  /*0630*/  @!P3 HADD2.F32 R13, -RZ, R13.H0_H0 ;  /* 0x2000000dff0db230 */ /* 0x008fe40000004100 */
[----:B------:R-:W-:Y:S01]  /*0640*/  IMAD R11, R0, 0x200, R11 ;  /* 0x00000200000b7824 */ /* 0x000fe200078e020b */
[----:B------:R-:W-:-:S04]  /*0650*/  @!P3 FMNMX.FTZ R10, R5, R10, !PT ;  /* 0x0000000a050ab209 */ /* 0x000fc80007810000 */
[----:B------:R-:W-:-:S04]  /*0660*/  @!P3 FMNMX.FTZ R10, R13, R10, PT ;  /* 0x0000000a0d0ab209 */ /* 0x000fc80003810000 */
[----:B------:R-:W-:-:S04]  /*0670*/  @!P3 F2FP.F16.F32.PACK_AB R10, RZ, R10 ;  /* 0x0000000aff0ab23e */ /* 0x000fc800000000ff */
[----:B------:R-:W-:Y:S01]  /*0680*/  @!P3 PRMT R9, R10, 0x7610, R9 ;  /* 0x000076100a09b816 */ /* 0x000fe20000000009 */
[----:B0-----:R-:W-:-:S05]  /*0690*/  IMAD.WIDE.U32 R2, R11, 0x2, R2 ;  /* 0x000000020b027825 */ /* 0x001fca00078e0002 */
[----:B------:R-:W-:Y:S01]  /*06a0*/  STG.E.U16 desc[UR4][R2.64], R9 ;  /* 0x0000000902007986 */ /* 0x000fe2000c101504 */
[----:B------:R-:W-:Y:S05]  /*06b0*/  EXIT ;  /* 0x000000000000794d */ /* 0x000fea0003800000 */
.L_x_16028:
        /* <DEDUP_REMOVED lines=12> */
.L_x_36294:


//--------------------- .text._ZN2at6native29vectorized_elementwise_kernelILi2EZZZNS0_17clamp_kernel_cudaERNS_18TensorIteratorBaseERKN3c106ScalarES7_ENKUlvE_clEvENKUlvE6_clEvEUlNS4_4HalfEE_St5arrayIPcLm2EEEEviT0_T1_ --------------------------
	.section	.text._ZN2at6native29vectorized_elementwise_kernelILi2EZZZNS0_17clamp_kernel_cudaERNS_18TensorIteratorBaseERKN3c106ScalarES7_ENKUlvE_clEvENKUlvE6_clEvEUlNS4_4HalfEE_St5arrayIPcLm2EEEEviT0_T1_,"ax",@progbits
	.align	128
        .global         _ZN2at6native29vectorized_elementwise_kernelILi2EZZZNS0_17clamp_kernel_cudaERNS_18TensorIteratorBaseERKN3c106ScalarES7_ENKUlvE_clEvENKUlvE6_clEvEUlNS4_4HalfEE_St5arrayIPcLm2EEEEviT0_T1_
        .type           _ZN2at6native29vectorized_elementwise_kernelILi2EZZZNS0_17clamp_kernel_cudaERNS_18TensorIteratorBaseERKN3c106ScalarES7_ENKUlvE_clEvENKUlvE6_clEvEUlNS4_4HalfEE_St5arrayIPcLm2EEEEviT0_T1_,@function
        .size           _ZN2at6native29vectorized_elementwise_kernelILi2EZZZNS0_17clamp_kernel_cudaERNS_18TensorIteratorBaseERKN3c106ScalarES7_ENKUlvE_clEvENKUlvE6_clEvEUlNS4_4HalfEE_St5arrayIPcLm2EEEEviT0_T1_,(.L_x_36295 - _ZN2at6native29vectorized_elementwise_kernelILi2EZZZNS0_17clamp_kernel_cudaERNS_18TensorIteratorBaseERKN3c106ScalarES7_ENKUlvE_clEvENKUlvE6_clEvEUlNS4_4HalfEE_St5arrayIPcLm2EEEEviT0_T1_)
        .other          _ZN2at6native29vectorized_elementwise_kernelILi2EZZZNS0_17clamp_kernel_cudaERNS_18TensorIteratorBaseERKN3c106ScalarES7_ENKUlvE_clEvENKUlvE6_clEvEUlNS4_4HalfEE_St5arrayIPcLm2EEEEviT0_T1_,@"STO_CUDA_ENTRY STV_DEFAULT"
_ZN2at6native29vectorized_elementwise_kernelILi2EZZZNS0_17clamp_kernel_cudaERNS_18TensorIteratorBaseERKN3c106ScalarES7_ENKUlvE_clEvENKUlvE6_clEvEUlNS4_4HalfEE_St5arrayIPcLm2EEEEviT0_T1_:
.text._ZN2at6native29vectorized_elementwise_kernelILi2EZZZNS0_17clamp_kernel_cudaERNS_18TensorIteratorBaseERKN3c106ScalarES7_ENKUlvE_clEvENKUlvE6_clEvEUlNS4_4HalfEE_St5arrayIPcLm2EEEEviT0_T1_:
        /* <DEDUP_REMOVED lines=9> */
[----:B------:R-:W1:Y:S08]  /*0090*/  LDC.64 R2, c[0x0][0x230] ;  /* 0x00008c00ff027b82 */ /* 0x000e700000000a00 */
[----:B------:R-:W2:Y:S01]  /*00a0*/  LDC.64 R14, c[0x0][0x228] ;  /* 0x00008a00ff0e7b82 */ /* 0x000ea20000000a00 */
[----:B-1----:R-:W-:-:S04]  /*00b0*/  IMAD.WIDE R2, R25, 0x2, R2 ;  /* 0x0000000219027825 */ /* 0x002fc800078e0202 */
[----:B0-----:R-:W-:-:S05]  /*00c0*/  IMAD.WIDE.U32 R2, R29, 0x4, R2 ;  /* 0x000000041d027825 */ /* 0x001fca00078e0002 */
[----:B------:R-:W3:Y:S04]  /*00d0*/  LDG.E R16, desc[UR4][R2.64] ;  /* 0x0000000402107981 */ /* 0x000ee8000c1e1900 */
[----:B------:R-:W4:Y:S04]  /*00e0*/  LDG.E R7, desc[UR4][R2.64+0x200] ;  /* 0x0002000402077981 */ /* 0x000f28000c1e1900 */
[----:B------:R-:W5:Y:S04]  /*00f0*/  LDG.E R9, desc[UR4][R2.64+0x600] ;  /* 0x0006000402097981 */ /* 0x000f68000c1e1900 */
[----:B------:R5:W5:Y:S01]  /*0100*/  LDG.E R4, desc[UR4][R2.64+0x400] ;  /* 0x0004000402047981 */ /* 0x000b62000c1e1900 */
[----:B--2---:R-:W-:-:S04]  /*0110*/  IMAD.WIDE.U32 R14, R25, 0x2, R14 ;  /* 0x00000002190e7825 */ /* 0x004fc800078e000e */
[----:B------:R-:W-:-:S04]  /*0120*/  IMAD.WIDE R14, R29, 0x4, R14 ;  /* 0x000000041d0e7825 */ /* 0x000fc800078e020e */
[----:B---3--:R-:W-:Y:S01]  /*0130*/  HADD2.F32 R0, -RZ, R16.H0_H0 ;  /* 0x20000010ff007230 */ /* 0x008fe20000004100 */
[----:B------:R-:W-:-:S04]  /*0140*/  PRMT R23, R16, 0x7632, R23 ;  /* 0x0000763210177816 */ /* 0x000fc80000000017 */
[----:B------:R-:W-:Y:S01]  /*0150*/  FSETP.GTU.FTZ.AND P6, PT, |R0|, +INF , PT ;  /* 0x7f8000000000780b */ /* 0x000fe20003fdc200 */
[----:B------:R-:W-:-:S05]  /*0160*/  HADD2.F32 R8, -RZ, R23.H0_H0 ;  /* 0x20000017ff087230 */ /* 0x000fca0000004100 */
[----:B------:R-:W-:-:S07]  /*0170*/  FSETP.GTU.FTZ.AND P5, PT, |R8|, +INF , PT ;  /* 0x7f8000000800780b */ /* 0x000fce0003fbc200 */
[----:B------:R-:W0:Y:S08]  /*0180*/  @!P6 LDC.U16 R5, c[0x0][0x218] ;  /* 0x00008600ff05eb82 */ /* 0x000e300000000400 */
[----:B------:R-:W1:Y:S08]  /*0190*/  @!P6 LDC.U16 R13, c[0x0][0x21a] ;  /* 0x00008680ff0deb82 */ /* 0x000e700000000400 */
[----:B------:R-:W2:Y:S01]  /*01a0*/  @!P5 LDC.U16 R10, c[0x0][0x218] ;  /* 0x00008600ff0adb82 */ /* 0x000ea20000000400 */
[----:B------:R-:W-:-:S07]  /*01b0*/  @!P6 HADD2.F32 R0, -RZ, R16.H0_H0 ;  /* 0x20000010ff00e230 */ /* 0x000fce0000004100 */
[----:B------:R-:W3:Y:S01]  /*01c0*/  @!P5 LDC.U16 R19, c[0x0][0x21a] ;  /* 0x00008680ff13db82 */ /* 0x000ee20000000400 */
[----:B0-----:R-:W-:Y:S01]  /*01d0*/  @!P6 HADD2.F32 R5, -RZ, R5.H0_H0 ;  /* 0x20000005ff05e230 */ /* 0x001fe20000004100 */
[C---:B----4-:R-:W-:Y:S02]  /*01e0*/  PRMT R6, R7.reuse, 0x7610, R6 ;  /* 0x0000761007067816 */ /* 0x050fe40000000006 */
[----:B------:R-:W-:Y:S02]  /*01f0*/  PRMT R7, R7, 0x7632, R7 ;  /* 0x0000763207077816 */ /* 0x000fe40000000007 */
[----:B-----5:R-:W-:Y:S02]  /*0200*/  PRMT R3, R9, 0x7632, R3 ;  /* 0x0000763209037816 */ /* 0x020fe40000000003 */
[----:B------:R-:W-:Y:S01]  /*0210*/  @!P6 FMNMX.FTZ R0, R0, R5, !PT ;  /* 0x000000050000e209 */ /* 0x000fe20007810000 */
[----:B-1----:R-:W-:Y:S01]  /*0220*/  @!P6 HADD2.F32 R13, -RZ, R13.H0_H0 ;  /* 0x2000000dff0de230 */ /* 0x002fe20000004100 */
[----:B------:R-:W-:-:S02]  /*0230*/  PRMT R5, R4, 0x7632, R5 ;  /* 0x0000763204057816 */ /* 0x000fc40000000005 */
[----:B------:R-:W-:Y:S01]  /*0240*/  PRMT R2, R9, 0x7610, R2 ;  /* 0x0000761009027816 */ /* 0x000fe20000000002 */
[----:B------:R-:W-:Y:S02]  /*0250*/  HADD2.F32 R17, -RZ, R6.H0_H0 ;  /* 0x20000006ff117230 */ /* 0x000fe40000004100 */
[----:B------:R-:W-:Y:S01]  /*0260*/  HADD2.F32 R18, -RZ, R7.H0_H0 ;  /* 0x20000007ff127230 */ /* 0x000fe20000004100 */
[----:B------:R-:W-:Y:S01]  /*0270*/  @!P6 FMNMX.FTZ R20, R0, R13, PT ;  /* 0x0000000d0014e209 */ /* 0x000fe20003810000 */
[----:B------:R-:W-:Y:S02]  /*0280*/  HADD2.F32 R11, -RZ, R3.H0_H0 ;  /* 0x20000003ff0b7230 */ /* 0x000fe40000004100 */
[----:B------:R-:W-:Y:S02]  /*0290*/  HADD2.F32 R12, -RZ, R4.H0_H0 ;  /* 0x20000004ff0c7230 */ /* 0x000fe40000004100 */
[----:B------:R-:W-:Y:S02]  /*02a0*/  HADD2.F32 R9, -RZ, R5.H0_H0 ;  /* 0x20000005ff097230 */ /* 0x000fe40000004100 */
[----:B------:R-:W-:Y:S01]  /*02b0*/  HADD2.F32 R13, -RZ, R2.H0_H0 ;  /* 0x20000002ff0d7230 */ /* 0x000fe20000004100 */
[----:B------:R-:W-:Y:S01]  /*02c0*/  FSETP.GTU.FTZ.AND P4, PT, |R17|, +INF , PT ;  /* 0x7f8000001100780b */ /* 0x000fe20003f9c200 */
[----:B--2---:R-:W-:Y:S01]  /*02d0*/  @!P5 HADD2.F32 R21, -RZ, R10.H0_H0 ;  /* 0x2000000aff15d230 */ /* 0x004fe20000004100 */
[----:B------:R-:W-:-:S02]  /*02e0*/  FSETP.GTU.FTZ.AND P3, PT, |R18|, +INF , PT ;  /* 0x7f8000001200780b */ /* 0x000fc40003f7c200 */
[----:B------:R-:W-:Y:S02]  /*02f0*/  FSETP.GTU.FTZ.AND P0, PT, |R11|, +INF , PT ;  /* 0x7f8000000b00780b */ /* 0x000fe40003f1c200 */
[----:B------:R-:W-:Y:S02]  /*0300*/  @!P6 F2FP.F16.F32.PACK_AB R16, RZ, R20 ;  /* 0x00000014ff10e23e */ /* 0x000fe400000000ff */
[----:B------:R-:W-:Y:S02]  /*0310*/  FSETP.GTU.FTZ.AND P2, PT, |R12|, +INF , PT ;  /* 0x7f8000000c00780b */ /* 0x000fe40003f5c200 */
[----:B------:R-:W-:Y:S02]  /*0320*/  FSETP.GTU.FTZ.AND P1, PT, |R9|, +INF , PT ;  /* 0x7f8000000900780b */ /* 0x000fe40003f3c200 */
[----:B------:R-:W-:Y:S01]  /*0330*/  FSETP.GTU.FTZ.AND P6, PT, |R13|, +INF , PT ;  /* 0x7f8000000d00780b */ /* 0x000fe20003fdc200 */
[----:B---3--:R-:W-:Y:S01]  /*0340*/  @!P5 HADD2.F32 R27, -RZ, R19.H0_H0 ;  /* 0x20000013ff1bd230 */ /* 0x008fe20000004100 */
[----:B------:R-:W-:Y:S01]  /*0350*/  @!P5 FMNMX.FTZ R24, R21, R8, !PT ;  /* 0x000000081518d209 */ /* 0x000fe20007810000 */
[----:B------:R-:W0:Y:S03]  /*0360*/  @!P4 LDC.U16 R0, c[0x0][0x218] ;  /* 0x00008600ff00cb82 */ /* 0x000e260000000400 */
[----:B------:R-:W-:-:S05]  /*0370*/  @!P5 FMNMX.FTZ R24, R27, R24, PT ;  /* 0x000000181b18d209 */ /* 0x000fca0003810000 */
[----:B------:R-:W1:Y:S01]  /*0380*/  @!P3 LDC.U16 R10, c[0x0][0x218] ;  /* 0x00008600ff0abb82 */ /* 0x000e620000000400 */
[----:B------:R-:W-:-:S07]  /*0390*/  @!P5 F2FP.F16.F32.PACK_AB R23, RZ, R24 ;  /* 0x00000018ff17d23e */ /* 0x000fce00000000ff */
[----:B------:R-:W2:Y:S08]  /*03a0*/  @!P0 LDC.U16 R19, c[0x0][0x218] ;  /* 0x00008600ff138b82 */ /* 0x000eb00000000400 */
[----:B------:R-:W3:Y:S08]  /*03b0*/  @!P2 LDC.U16 R21, c[0x0][0x218] ;  /* 0x00008600ff15ab82 */ /* 0x000ef00000000400 */
[----:B------:R-:W4:Y:S08]  /*03c0*/  @!P1 LDC.U16 R20, c[0x0][0x218] ;  /* 0x00008600ff149b82 */ /* 0x000f300000000400 */
[----:B------:R-:W5:Y:S08]  /*03d0*/  @!P6 LDC.U16 R24, c[0x0][0x218] ;  /* 0x00008600ff18eb82 */ /* 0x000f700000000400 */
[----:B------:R-:W5:Y:S08]  /*03e0*/  @!P4 LDC.U16 R8, c[0x0][0x21a] ;  /* 0x00008680ff08cb82 */ /* 0x000f700000000400 */
[----:B------:R-:W5:Y:S08]  /*03f0*/  @!P3 LDC.U16 R22, c[0x0][0x21a] ;  /* 0x00008680ff16bb82 */ /* 0x000f700000000400 */
[----:B------:R-:W5:Y:S08]  /*0400*/  @!P2 LDC.U16 R25, c[0x0][0x21a] ;  /* 0x00008680ff19ab82 */ /* 0x000f700000000400 */
[----:B------:R-:W5:Y:S08]  /*0410*/  @!P1 LDC.U16 R26, c[0x0][0x21a] ;  /* 0x00008680ff1a9b82 */ /* 0x000f700000000400 */
[----:B------:R-:W5:Y:S08]  /*0420*/  @!P0 LDC.U16 R27, c[0x0][0x21a] ;  /* 0x00008680ff1b8b82 */ /* 0x000f700000000400 */
[----:B------:R-:W5:Y:S01]  /*0430*/  @!P6 LDC.U16 R28, c[0x0][0x21a] ;  /* 0x00008680ff1ceb82 */ /* 0x000f620000000400 */
[----:B0-----:R-:W-:-:S02]  /*0440*/  @!P4 HADD2.F32 R0, -RZ, R0.H0_H0 ;  /* 0x20000000ff00c230 */ /* 0x001fc40000004100 */
[----:B-1----:R-:W-:Y:S02]  /*0450*/  @!P3 HADD2.F32 R29, -RZ, R10.H0_H0 ;  /* 0x2000000aff1db230 */ /* 0x002fe40000004100 */
[----:B--2---:R-:W-:Y:S02]  /*0460*/  @!P0 HADD2.F32 R10, -RZ, R19.H0_H0 ;  /* 0x20000013ff0a8230 */ /* 0x004fe40000004100 */
[----:B---3--:R-:W-:Y:S02]  /*0470*/  @!P2 HADD2.F32 R21, -RZ, R21.H0_H0 ;  /* 0x20000015ff15a230 */ /* 0x008fe40000004100 */
[----:B----4-:R-:W-:Y:S02]  /*0480*/  @!P1 HADD2.F32 R20, -RZ, R20.H0_H0 ;  /* 0x20000014ff149230 */ /* 0x010fe40000004100 */
[----:B-----5:R-:W-:Y:S01]  /*0490*/  @!P6 HADD2.F32 R24, -RZ, R24.H0_H0 ;  /* 0x20000018ff18e230 */ /* 0x020fe20000004100 */
[----:B------:R-:W-:Y:S01]  /*04a0*/  @!P4 FMNMX.FTZ R0, R0, R17, !PT ;  /* 0x000000110000c209 */ /* 0x000fe20007810000 */
[----:B------:R-:W-:Y:S01]  /*04b0*/  @!P4 HADD2.F32 R17, -RZ, R8.H0_H0 ;  /* 0x20000008ff11c230 */ /* 0x000fe20000004100 */
        /* <DEDUP_REMOVED lines=10> */
[----:B------:R-:W-:-:S02]  /*0560*/  @!P4 FMNMX.FTZ R0, R17, R0, PT ;  /* 0x000000001100c209 */ /* 0x000fc40003810000 */
[----:B------:R-:W-:Y:S02]  /*0570*/  @!P3 FMNMX.FTZ R8, R8, R29, PT ;  /* 0x0000001d0808b209 */ /* 0x000fe40003810000 */
[----:B------:R-:W-:Y:S02]  /*0580*/  @!P2 FMNMX.FTZ R12, R25, R12, PT ;  /* 0x0000000c190ca209 */ /* 0x000fe40003810000 */
[----:B------:R-:W-:Y:S02]  /*0590*/  @!P1 FMNMX.FTZ R9, R26, R9, PT ;  /* 0x000000091a099209 */ /* 0x000fe40003810000 */
[----:B------:R-:W-:Y:S02]  /*05a0*/  @!P0 FMNMX.FTZ R11, R10, R11, PT ;  /* 0x0000000b0a0b8209 */ /* 0x000fe40003810000 */
[----:B------:R-:W-:Y:S02]  /*05b0*/  @!P6 FMNMX.FTZ R13, R28, R13, PT ;  /* 0x0000000d1c0de209 */ /* 0x000fe40003810000 */
[----:B------:R-:W-:-:S02]  /*05c0*/  @!P4 F2FP.F16.F32.PACK_AB R6, RZ, R0 ;  /* 0x00000000ff06c23e */ /* 0x000fc400000000ff */
[----:B------:R-:W-:Y:S02]  /*05d0*/  @!P3 F2FP.F16.F32.PACK_AB R7, RZ, R8 ;  /* 0x00000008ff07b23e */ /* 0x000fe400000000ff */
[----:B------:R-:W-:Y:S02]  /*05e0*/  @!P2 F2FP.F16.F32.PACK_AB R4, RZ, R12 ;  /* 0x0000000cff04a23e */ /* 0x000fe400000000ff */
[----:B------:R-:W-:Y:S02]  /*05f0*/  @!P1 F2FP.F16.F32.PACK_AB R5, RZ, R9 ;  /* 0x00000009ff05923e */ /* 0x000fe400000000ff */
[----:B------:R-:W-:Y:S02]  /*0600*/  @!P0 F2FP.F16.F32.PACK_AB R3, RZ, R11 ;  /* 0x0000000bff03823e */ /* 0x000fe400000000ff */
[----:B------:R-:W-:Y:S02]  /*0610*/  @!P6 F2FP.F16.F32.PACK_AB R2, RZ, R13 ;  /* 0x0000000dff02e23e */ /* 0x000fe400000000ff */
[----:B------:R-:W-:-:S02]  /*0620*/  PRMT R16, R16, 0x5410, R23 ;  /* 0x0000541010107816 */ /* 0x000fc40000000017 */
[----:B------:R-:W-:Y:S02]  /*0630*/  PRMT R6, R6, 0x5410, R7 ;  /* 0x0000541006067816 */ /* 0x000fe40000000007 */
[----:B------:R-:W-:Y:S02]  /*0640*/  PRMT R4, R4, 0x5410, R5 ;  /* 0x0000541004047816 */ /* 0x000fe40000000005 */
[----:B------:R-:W-:Y:S01]  /*0650*/  PRMT R2, R2, 0x5410, R3 ;  /* 0x0000541002027816 */ /* 0x000fe20000000003 */
[----:B------:R-:W-:Y:S04]  /*0660*/  STG.E desc[UR4][R14.64], R16 ;  /* 0x000000100e007986 */ /* 0x000fe8000c101904 */
[----:B------:R-:W-:Y:S04]  /*0670*/  STG.E desc[UR4][R14.64+0x200], R6 ;  /* 0x000200060e007986 */ /* 0x000fe8000c101904 */
[----:B------:R-:W-:Y:S04]  /*0680*/  STG.E desc[UR4][R14.64+0x400], R4 ;  /* 0x000400040e007986 */ /* 0x000fe8000c101904 */
[----:B------:R-:W-:Y:S01]  /*0690*/  STG.E desc[UR4][R14.64+0x600], R2 ;  /* 0x000600020e007986 */ /* 0x000fe2000c101904 */
[----:B------:R-:W-:Y:S05]  /*06a0*/  EXIT ;  /* 0x000000000000794d */ /* 0x000fea0003800000 */
.L_x_16029:
[----:B------:R-:W0:Y:S01]  /*06b0*/  S2R R10, SR_TID.X ;  /* 0x00000000000a7919 */ /* 0x000e220000002100 */
[----:B------:R-:W-:Y:S02]  /*06c0*/  PRMT R4, RZ, 0x7610, R4 ;  /* 0x00007610ff047816 */ /* 0x000fe40000000004 */
[----:B0-----:R-:W-:Y:S01]  /*06d0*/  ISETP.GE.AND P5, PT, R10, R5, PT ;  /* 0x000000050a00720c */ /* 0x001fe20003fa6270 */
[----:B------:R-:W-:-:S12]  /*06e0*/  IMAD.MOV.U32 R2, RZ, RZ, R10 ;  /* 0x000000ffff027224 */ /* 0x000fd800078e000a */
[----:B------:R-:W-:Y:S01]  /*06f0*/  @!P5 VIADD R2, R10, 0x80 ;  /* 0x000000800a02d836 */ /* 0x000fe20000000000 */
[----:B------:R-:W0:Y:S04]  /*0700*/  @!P5 LDC.64 R12, c[0x0][0x230] ;  /* 0x00008c00ff0cdb82 */ /* 0x000e280000000a00 */
[----:B------:R-:W-:-:S13]  /*0710*/  ISETP.GE.AND P0, PT, R2, R5, PT ;  /* 0x000000050200720c */ /* 0x000fda0003f06270 */
[----:B------:R-:W1:Y:S01]  /*0720*/  @!P0 LDC.64 R8, c[0x0][0x230] ;  /* 0x00008c00ff088b82 */ /* 0x000e620000000a00 */
[----:B------:R-:W-:Y:S02]  /*0730*/  @!P0 IMAD.IADD R3, R25, 0x1, R2 ;  /* 0x0000000119038824 */ /* 0x000fe400078e0202 */
[----:B------:R-:W-:Y:S01]  /*0740*/  @!P0 VIADD R2, R2, 0x80 ;  /* 0x0000008002028836 */ /* 0x000fe20000000000 */
[----:B------:R-:W-:Y:S01]  /*0750*/  BSSY B0, `(.L_x_16030) ;  /* 0x0000011000007945 */ /* 0x000fe20003800000 */
[----:B-1----:R-:W-:-:S05]  /*0760*/  @!P0 IMAD.WIDE.U32 R8, R3, 0x2, R8 ;  /* 0x0000000203088825 */ /* 0x002fca00078e0008 */
[----:B------:R1:W5:Y:S01]  /*0770*/  @!P0 LDG.E.U16 R4, desc[UR4][R8.64] ;  /* 0x0000000408048981 */ /* 0x000362000c1e1500 */
[----:B------:R-:W-:Y:S02]  /*0780*/  ISETP.GE.AND P0, PT, R2, R5, PT ;  /* 0x000000050200720c */ /* 0x000fe40003f06270 */
[----:B------:R-:W-:Y:S02]  /*0790*/  PRMT R6, RZ, 0x7610, R6 ;  /* 0x00007610ff067816 */ /* 0x000fe40000000006 */
[----:B------:R-:W-:-:S09]  /*07a0*/  PRMT R0, RZ, 0x7610, R0 ;  /* 0x00007610ff007816 */ /* 0x000fd20000000000 */
[----:B01----:R-:W-:Y:S05]  /*07b0*/  @P0 BRA `(.L_x_16031) ;  /* 0x0000000000280947 */ /* 0x003fea0003800000 */
        /* <DEDUP_REMOVED lines=10> */
.L_x_16031:
[----:B------:R-:W-:Y:S05]  /*0860*/  BSYNC B0 ;  /* 0x0000000000007941 */ /* 0x000fea0003800000 */
.L_x_16030:
[----:B------:R-:W-:Y:S01]  /*0870*/  ISETP.GE.AND P0, PT, R2, R5, PT ;  /* 0x000000050200720c */ /* 0x000fe20003f06270 */
[----:B------:R-:W-:Y:S01]  /*0880*/  BSSY B0, `(.L_x_16032) ;  /* 0x000000e000007945 */ /* 0x000fe20003800000 */
[----:B------:R-:W-:Y:S02]  /*0890*/  PRMT R7, RZ, 0x7610, R7 ;  /* 0x00007610ff077816 */ /* 0x000fe40000000007 */
[----:B0-----:R-:W-:-:S09]  /*08a0*/  PRMT R8, RZ, 0x7610, R8 ;  /* 0x00007610ff087816 */ /* 0x001fd20000000008 */
[----:B------:R-:W-:Y:S05]  /*08b0*/  @P0 BRA `(.L_x_16033) ;  /* 0x0000000000280947 */ /* 0x000fea0003800000 */
[----:B------:R-:W0:Y:S01]  /*08c0*/  LDC.64 R8, c[0x0][0x230] ;  /* 0x00008c00ff087b82 */ /* 0x000e220000000a00 */
[----:B------:R-:W-:Y:S02]  /*08d0*/  IMAD.IADD R15, R25, 0x1, R2 ;  /* 0x00000001190f7824 */ /* 0x000fe400078e0202 */
[----:B------:R-:W-:-:S05]  /*08e0*/  VIADD R2, R2, 0x80 ;  /* 0x0000008002027836 */ /* 0x000fca0000000000 */
[----:B------:R-:W-:-:S13]  /*08f0*/  ISETP.GE.AND P0, PT, R2, R5, PT ;  /* 0x000000050200720c */ /* 0x000fda0003f06270 */
[----:B------:R-:W-:Y:S02]  /*0900*/  @!P0 IMAD.IADD R17, R25, 0x1, R2 ;  /* 0x0000000119118824 */ /* 0x000fe400078e0202 */
[----:B0-----:R-:W-:-:S04]  /*0910*/  IMAD.WIDE.U32 R14, R15, 0x2, R8 ;  /* 0x000000020f0e7825 */ /* 0x001fc800078e0008 */
[----:B------:R-:W-:Y:S02]  /*0920*/  @!P0 IMAD.WIDE.U32 R16, R17, 0x2, R8 ;  /* 0x0000000211108825 */ /* 0x000fe400078e0008 */
[----:B------:R0:W5:Y:S04]  /*0930*/  LDG.E.U16 R8, desc[UR4][R14.64] ;  /* 0x000000040e087981 */ /* 0x000168000c1e1500 */
[----:B------:R0:W5:Y:S01]  /*0940*/  @!P0 LDG.E.U16 R7, desc[UR4][R16.64] ;  /* 0x0000000410078981 */ /* 0x000162000c1e1500 */
[----:B------:R-:W-:-:S07]  /*0950*/  @!P0 VIADD R2, R2, 0x80 ;  /* 0x0000008002028836 */ /* 0x000fce0000000000 */
.L_x_16033:
[----:B------:R-:W-:Y:S05]  /*0960*/  BSYNC B0 ;  /* 0x0000000000007941 */ /* 0x000fea0003800000 */
.L_x_16032:
[----:B------:R-:W-:Y:S01]  /*0970*/  ISETP.GE.AND P1, PT, R2, R5, PT ;  /* 0x000000050200720c */ /* 0x000fe20003f26270 */
[----:B0-----:R-:W-:Y:S01]  /*0980*/  @!P5 IMAD.IADD R15, R25, 0x1, R10 ;  /* 0x00000001190fd824 */ /* 0x001fe200078e020a */
[----:B------:R-:W-:-:S03]  /*0990*/  PRMT R11, RZ, 0x7610, R11 ;  /* 0x00007610ff0b7816 */ /* 0x000fc6000000000b */
[----:B------:R-:W-:-:S05]  /*09a0*/  @!P5 IMAD.WIDE.U32 R14, R15, 0x2, R12 ;  /* 0x000000020f0ed825 */ /* 0x000fca00078e000c */
[----:B------:R0:W2:Y:S03]  /*09b0*/  @!P5 LDG.E.U16 R11, desc[UR4][R14.64] ;  /* 0x000000040e0bd981 */ /* 0x0000a6000c1e1500 */
[----:B------:R-:W-:Y:S01]  /*09c0*/  @!P1 IMAD.IADD R3, R25, 0x1, R2 ;  /* 0x0000000119039824 */ /* 0x000fe200078e0202 */
[----:B------:R-:W1:Y:S01]  /*09d0*/  @!P1 LDC.64 R16, c[0x0][0x230] ;  /* 0x00008c00ff109b82 */ /* 0x000e620000000a00 */
[----:B------:R-:W-:-:S05]  /*09e0*/  @!P1 VIADD R2, R2, 0x80 ;  /* 0x0000008002029836 */ /* 0x000fca0000000000 */
[----:B------:R-:W-:-:S13]  /*09f0*/  ISETP.GE.AND P0, PT, R2, R5, PT ;  /* 0x000000050200720c */ /* 0x000fda0003f06270 */
[----:B------:R-:W3:Y:S01]  /*0a00*/  @!P0 LDC.64 R12, c[0x0][0x230] ;  /* 0x00008c00ff0c8b82 */ /* 0x000ee20000000a00 */
[----:B------:R-:W-:Y:S01]  /*0a10*/  PRMT R9, RZ, 0x7610, R9 ;  /* 0x00007610ff097816 */ /* 0x000fe20000000009 */
[----:B-1----:R-:W-:-:S04]  /*0a20*/  @!P1 IMAD.WIDE.U32 R16, R3, 0x2, R16 ;  /* 0x0000000203109825 */ /* 0x002fc800078e0010 */
[----:B------:R-:W-:Y:S01]  /*0a30*/  @!P0 IMAD.IADD R3, R25, 0x1, R2 ;  /* 0x0000000119038824 */ /* 0x000fe200078e0202 */
[----:B------:R-:W4:Y:S03]  /*0a40*/  @!P1 LDG.E.U16 R9, desc[UR4][R16.64] ;  /* 0x0000000410099981 */ /* 0x000f26000c1e1500 */
[----:B---3--:R-:W-:Y:S01]  /*0a50*/  @!P0 IMAD.WIDE.U32 R2, R3, 0x2, R12 ;  /* 0x0000000203028825 */ /* 0x008fe200078e000c */
[----:B------:R-:W-:-:S06]  /*0a60*/  PRMT R12, RZ, 0x7610, R12 ;  /* 0x00007610ff0c7816 */ /* 0x000fcc000000000c */
[----:B------:R1:W3:Y:S01]  /*0a70*/  @!P0 LDG.E.U16 R12, desc[UR4][R2.64] ;  /* 0x00000004020c8981 */ /* 0x0002e2000c1e1500 */
[----:B-----5:R-:W-:Y:S02]  /*0a80*/  HADD2.F32 R18, -RZ, R4.H0_H0 ;  /* 0x20000004ff127230 */ /* 0x020fe40000004100 */
[----:B0-----:R-:W-:-:S03]  /*0a90*/  VIADD R14, R10, 0x80 ;  /* 0x000000800a0e7836 */ /* 0x001fc60000000000 */
[----:B------:R-:W-:Y:S01]  /*0aa0*/  FSETP.GTU.FTZ.AND P3, PT, |R18|, +INF , PT ;  /* 0x7f8000001200780b */ /* 0x000fe20003f7c200 */
[----:B------:R-:W-:-:S03]  /*0ab0*/  HADD2.F32 R13, -RZ, R0.H0_H0 ;  /* 0x20000000ff0d7230 */ /* 0x000fc60000004100 */
[----:B------:R-:W-:Y:S01]  /*0ac0*/  ISETP.GE.OR P3, PT, R14, R5, P3 ;  /* 0x000000050e00720c */ /* 0x000fe20001f66670 */
[----:B------:R-:W-:Y:S01]  /*0ad0*/  VIADD R14, R10, 0x100 ;  /* 0x000001000a0e7836 */ /* 0x000fe20000000000 */
[----:B------:R-:W-:Y:S01]  /*0ae0*/  FSETP.GTU.FTZ.AND P4, PT, |R13|, +INF , PT ;  /* 0x7f8000000d00780b */ /* 0x000fe20003f9c200 */
[----:B-1----:R-:W-:-:S03]  /*0af0*/  HADD2.F32 R3, -RZ, R6.H0_H0 ;  /* 0x20000006ff037230 */ /* 0x002fc60000004100 */
[----:B------:R-:W-:Y:S01]  /*0b00*/  ISETP.GE.OR P4, PT, R14, R5, P4 ;  /* 0x000000050e00720c */ /* 0x000fe20002786670 */
[----:B------:R-:W-:Y:S01]  /*0b10*/  VIADD R16, R10, 0x180 ;  /* 0x000001800a107836 */ /* 0x000fe20000000000 */
[----:B------:R-:W-:-:S05]  /*0b20*/  FSETP.GTU.FTZ.AND P1, PT, |R3|, +INF , PT ;  /* 0x7f8000000300780b */ /* 0x000fca0003f3c200 */
[----:B------:R-:W0:Y:S01]  /*0b30*/  @!P3 LDC.U16 R17, c[0x0][0x218] ;  /* 0x00008600ff11bb82 */ /* 0x000e220000000400 */
[----:B------:R-:W-:-:S07]  /*0b40*/  ISETP.GE.OR P1, PT, R16, R5, P1 ;  /* 0x000000051000720c */ /* 0x000fce0000f26670 */
[----:B------:R-:W1:Y:S08]  /*0b50*/  @!P3 LDC.U16 R19, c[0x0][0x21a] ;  /* 0x00008680ff13bb82 */ /* 0x000e700000000400 */
[----:B------:R-:W1:Y:S08]  /*0b60*/  @!P4 LDC.U16 R21, c[0x0][0x218] ;  /* 0x00008600ff15cb82 */ /* 0x000e700000000400 */
[----:B------:R-:W1:Y:S01]  /*0b70*/  @!P4 LDC.U16 R14, c[0x0][0x21a] ;  /* 0x00008680ff0ecb82 */ /* 0x000e620000000400 */
[----:B------:R-:W-:-:S02]  /*0b80*/  HADD2.F32 R15, -RZ, R8.H0_H0 ;  /* 0x20000008ff0f7230 */ /* 0x000fc40000004100 */
[----:B0-----:R-:W-:-:S05]  /*0b90*/  @!P3 HADD2.F32 R17, -RZ, R17.H0_H0 ;  /* 0x20000011ff11b230 */ /* 0x001fca0000004100 */
[----:B------:R-:W0:Y:S01]  /*0ba0*/  @!P1 LDC.U16 R16, c[0x0][0x218] ;  /* 0x00008600ff109b82 */ /* 0x000e220000000400 */
[----:B------:R-:W-:Y:S01]  /*0bb0*/  VIADD R20, R10, 0x200 ;  /* 0x000002000a147836 */ /* 0x000fe20000000000 */
[----:B------:R-:W-:Y:S01]  /*0bc0*/  FSETP.GTU.FTZ.AND P0, PT, |R15|, +INF , PT ;  /* 0x7f8000000f00780b */ /* 0x000fe20003f1c200 */
[----:B-1----:R-:W-:Y:S01]  /*0bd0*/  @!P3 HADD2.F32 R19, -RZ, R19.H0_H0 ;  /* 0x20000013ff13b230 */ /* 0x002fe20000004100 */
[----:B------:R-:W-:Y:S02]  /*0be0*/  @!P3 FMNMX.FTZ R18, R18, R17, !PT ;  /* 0x000000111212b209 */ /* 0x000fe40007810000 */
[----:B------:R-:W-:Y:S02]  /*0bf0*/  ISETP.GE.OR P0, PT, R20, R5, P0 ;  /* 0x000000051400720c */ /* 0x000fe40000706670 */
[----:B------:R-:W-:Y:S01]  /*0c00*/  @!P3 FMNMX.FTZ R18, R18, R19, PT ;  /* 0x000000131212b209 */ /* 0x000fe20003810000 */
[----:B------:R-:W-:Y:S01]  /*0c10*/  @!P4 HADD2.F32 R22, -RZ, R21.H0_H0 ;  /* 0x20000015ff16c230 */ /* 0x000fe20000004100 */
[----:B------:R-:W1:Y:S02]  /*0c20*/  @!P1 LDC.U16 R19, c[0x0][0x21a] ;  /* 0x00008680ff139b82 */ /* 0x000e640000000400 */
[----:B------:R-:W-:-:S02]  /*0c30*/  @!P3 F2FP.F16.F32.PACK_AB R18, RZ, R18 ;  /* 0x00000012ff12b23e */ /* 0x000fc400000000ff */
[----:B------:R-:W-:Y:S01]  /*0c40*/  @!P4 FMNMX.FTZ R13, R13, R22, !PT ;  /* 0x000000160d0dc209 */ /* 0x000fe20007810000 */
[----:B------:R-:W-:Y:S01]  /*0c50*/  @!P4 HADD2.F32 R14, -RZ, R14.H0_H0 ;  /* 0x2000000eff0ec230 */ /* 0x000fe20000004100 */
[----:B------:R-:W-:-:S03]  /*0c60*/  @!P3 PRMT R4, R18, 0x7610, R4 ;  /* 0x000076101204b816 */ /* 0x000fc60000000004 */
[----:B------:R-:W3:Y:S01]  /*0c70*/  @!P0 LDC.U16 R18, c[0x0][0x218] ;  /* 0x00008600ff128b82 */ /* 0x000ee20000000400 */
[----:B------:R-:W-:Y:S01]  /*0c80*/  @!P4 FMNMX.FTZ R14, R13, R14, PT ;  /* 0x0000000e0d0ec209 */ /* 0x000fe20003810000 */
[----:B------:R-:W-:Y:S02]  /*0c90*/  HADD2.F32 R13, -RZ, R7.H0_H0 ;  /* 0x20000007ff0d7230 */ /* 0x000fe40000004100 */
[----:B0-----:R-:W-:Y:S01]  /*0ca0*/  @!P1 HADD2.F32 R16, -RZ, R16.H0_H0 ;  /* 0x20000010ff109230 */ /* 0x001fe20000004100 */
[----:B------:R-:W-:Y:S01]  /*0cb0*/  @!P4 F2FP.F16.F32.PACK_AB R21, RZ, R14 ;  /* 0x0000000eff15c23e */ /* 0x000fe200000000ff */
[C---:B------:R-:W-:Y:S01]  /*0cc0*/  VIADD R22, R10.reuse, 0x280 ;  /* 0x000002800a167836 */ /* 0x040fe20000000000 */
[----:B------:R-:W-:Y:S02]  /*0cd0*/  FSETP.GTU.FTZ.AND P3, PT, |R13|, +INF , PT ;  /* 0x7f8000000d00780b */ /* 0x000fe40003f7c200 */
[----:B------:R-:W-:Y:S01]  /*0ce0*/  @!P1 FMNMX.FTZ R3, R3, R16, !PT ;  /* 0x0000001003039209 */ /* 0x000fe20007810000 */
[----:B------:R-:W-:Y:S01]  /*0cf0*/  VIADD R24, R10, 0x300 ;  /* 0x000003000a187836 */ /* 0x000fe20000000000 */
[----:B------:R-:W-:-:S02]  /*0d00*/  @!P4 PRMT R0, R21, 0x7610, R0 ;  /* 0x000076101500c816 */ /* 0x000fc40000000000 */
[----:B------:R-:W-:Y:S01]  /*0d10*/  ISETP.GE.OR P3, PT, R22, R5, P3 ;  /* 0x000000051600720c */ /* 0x000fe20001f66670 */
[----:B------:R-:W-:Y:S02]  /*0d20*/  VIADD R22, R10, 0x380 ;  /* 0x000003800a167836 */ /* 0x000fe40000000000 */
[----:B------:R-:W-:Y:S01]  /*0d30*/  @!P5 IMAD.IADD R27, R25, 0x1, R10 ;  /* 0x00000001191bd824 */ /* 0x000fe200078e020a */
[----:B------:R-:W-:Y:S04]  /*0d40*/  BSSY B0, `(.L_x_16034) ;  /* 0x0000065000007945 */ /* 0x000fe80003800000 */
[----:B------:R-:W-:Y:S01]  /*0d50*/  BSSY B1, `(.L_x_16035) ;  /* 0x000005d000017945 */ /* 0x000fe20003800000 */
[----:B--2---:R-:W-:-:S05]  /*0d60*/  HADD2.F32 R2, -RZ, R11.H0_H0 ;  /* 0x2000000bff027230 */ /* 0x004fca0000004100 */
[----:B------:R-:W-:-:S04]  /*0d70*/  FSETP.GTU.FTZ.AND P2, PT, |R2|, +INF , PT ;  /* 0x7f8000000200780b */ /* 0x000fc80003f5c200 */
[----:B------:R-:W-:-:S13]  /*0d80*/  ISETP.GE.OR P2, PT, R10, R5, P2 ;  /* 0x000000050a00720c */ /* 0x000fda0001746670 */
[----:B------:R-:W0:Y:S08]  /*0d90*/  @!P2 LDC.U16 R20, c[0x0][0x218] ;  /* 0x00008600ff14ab82 */ /* 0x000e300000000400 */
[----:B------:R-:W2:Y:S01]  /*0da0*/  @!P2 LDC.U16 R17, c[0x0][0x21a] ;  /* 0x00008680ff11ab82 */ /* 0x000ea20000000400 */
[----:B----4-:R-:W-:-:S05]  /*0db0*/  HADD2.F32 R14, -RZ, R9.H0_H0 ;  /* 0x20000009ff0e7230 */ /* 0x010fca0000004100 */
[----:B------:R-:W-:-:S04]  /*0dc0*/  FSETP.GTU.FTZ.AND P4, PT, |R14|, +INF , PT ;  /* 0x7f8000000e00780b */ /* 0x000fc80003f9c200 */
[----:B------:R-:W-:Y:S01]  /*0dd0*/  ISETP.GE.OR P4, PT, R24, R5, P4 ;  /* 0x000000051800720c */ /* 0x000fe20002786670 */
[----:B-1----:R-:W-:Y:S02]  /*0de0*/  @!P1 HADD2.F32 R24, -RZ, R19.H0_H0 ;  /* 0x20000013ff189230 */ /* 0x002fe40000004100 */
[----:B0-----:R-:W-:Y:S02]  /*0df0*/  @!P2 HADD2.F32 R21, -RZ, R20.H0_H0 ;  /* 0x20000014ff15a230 */ /* 0x001fe40000004100 */
[----:B---3--:R-:W-:-:S05]  /*0e00*/  HADD2.F32 R16, -RZ, R12.H0_H0 ;  /* 0x2000000cff107230 */ /* 0x008fca0000004100 */
[----:B------:R-:W-:-:S04]  /*0e10*/  FSETP.GTU.FTZ.AND P6, PT, |R16|, +INF , PT ;  /* 0x7f8000001000780b */ /* 0x000fc80003fdc200 */
[----:B------:R-:W-:Y:S02]  /*0e20*/  ISETP.GE.OR P6, PT, R22, R5, P6 ;  /* 0x000000051600720c */ /* 0x000fe400037c6670 */
[----:B------:R-:W-:Y:S02]  /*0e30*/  @!P1 FMNMX.FTZ R19, R3, R24, PT ;  /* 0x0000001803139209 */ /* 0x000fe40003810000 */
[----:B------:R-:W-:Y:S01]  /*0e40*/  @!P2 FMNMX.FTZ R20, R2, R21, !PT ;  /* 0x000000150214a209 */ /* 0x000fe20007810000 */
[----:B--2---:R-:W-:Y:S01]  /*0e50*/  @!P2 HADD2.F32 R21, -RZ, R17.H0_H0 ;  /* 0x20000011ff15a230 */ /* 0x004fe20000004100 */
[----:B------:R-:W0:Y:S01]  /*0e60*/  @!P5 LDC.64 R2, c[0x0][0x228] ;  /* 0x00008a00ff02db82 */ /* 0x000e220000000a00 */
[----:B------:R-:W-:-:S03]  /*0e70*/  @!P0 HADD2.F32 R22, -RZ, R18.H0_H0 ;  /* 0x20000012ff168230 */ /* 0x000fc60000004100 */
[----:B------:R-:W-:-:S04]  /*0e80*/  @!P2 FMNMX.FTZ R20, R20, R21, PT ;  /* 0x000000151414a209 */ /* 0x000fc80003810000 */
[----:B------:R-:W1:Y:S01]  /*0e90*/  @!P3 LDC.U16 R17, c[0x0][0x218] ;  /* 0x00008600ff11bb82 */ /* 0x000e620000000400 */
[----:B------:R-:W-:Y:S02]  /*0ea0*/  @!P0 FMNMX.FTZ R15, R15, R22, !PT ;  /* 0x000000160f0f8209 */ /* 0x000fe40007810000 */
[----:B------:R-:W-:-:S05]  /*0eb0*/  @!P1 F2FP.F16.F32.PACK_AB R26, RZ, R19 ;  /* 0x00000013ff1a923e */ /* 0x000fca00000000ff */
[----:B------:R-:W2:Y:S01]  /*0ec0*/  @!P4 LDC.U16 R18, c[0x0][0x218] ;  /* 0x00008600ff12cb82 */ /* 0x000ea20000000400 */
[----:B------:R-:W-:-:S07]  /*0ed0*/  @!P2 F2FP.F16.F32.PACK_AB R24, RZ, R20 ;  /* 0x00000014ff18a23e */ /* 0x000fce00000000ff */
[----:B------:R-:W3:Y:S08]  /*0ee0*/  @!P6 LDC.U16 R23, c[0x0][0x218] ;  /* 0x00008600ff17eb82 */ /* 0x000ef00000000400 */
[----:B------:R-:W4:Y:S08]  /*0ef0*/  @!P0 LDC.U16 R22, c[0x0][0x21a] ;  /* 0x00008680ff168b82 */ /* 0x000f300000000400 */
[----:B------:R-:W4:Y:S08]  /*0f00*/  @!P3 LDC.U16 R21, c[0x0][0x21a] ;  /* 0x00008680ff15bb82 */ /* 0x000f300000000400 */
[----:B------:R-:W4:Y:S08]  /*0f10*/  @!P4 LDC.U16 R20, c[0x0][0x21a] ;  /* 0x00008680ff14cb82 */ /* 0x000f300000000400 */
[----:B------:R-:W4:Y:S01]  /*0f20*/  @!P6 LDC.U16 R19, c[0x0][0x21a] ;  /* 0x00008680ff13eb82 */ /* 0x000f220000000400 */
[----:B------:R-:W-:Y:S01]  /*0f30*/  @!P2 PRMT R11, R24, 0x7610, R11 ;  /* 0x00007610180ba816 */ /* 0x000fe2000000000b */
[----:B0-----:R-:W-:-:S04]  /*0f40*/  @!P5 IMAD.WIDE.U32 R2, R27, 0x2, R2 ;  /* 0x000000021b02d825 */ /* 0x001fc800078e0002 */
[----:B-1----:R-:W-:Y:S01]  /*0f50*/  @!P3 HADD2.F32 R24, -RZ, R17.H0_H0 ;  /* 0x20000011ff18b230 */ /* 0x002fe20000004100 */
[----:B------:R0:W-:Y:S01]  /*0f60*/  @!P5 STG.E.U16 desc[UR4][R2.64], R11 ;  /* 0x0000000b0200d986 */ /* 0x0001e2000c101504 */
[----:B------:R-:W-:Y:S02]  /*0f70*/  @!P5 VIADD R10, R10, 0x80 ;  /* 0x000000800a0ad836 */ /* 0x000fe40000000000 */
[----:B--2---:R-:W-:Y:S01]  /*0f80*/  @!P4 HADD2.F32 R17, -RZ, R18.H0_H0 ;  /* 0x20000012ff11c230 */ /* 0x004fe20000004100 */
[----:B------:R-:W-:Y:S01]  /*0f90*/  @!P1 PRMT R6, R26, 0x7610, R6 ;  /* 0x000076101a069816 */ /* 0x000fe20000000006 */
[----:B---3--:R-:W-:Y:S01]  /*0fa0*/  @!P6 HADD2.F32 R23, -RZ, R23.H0_H0 ;  /* 0x20000017ff17e230 */ /* 0x008fe20000004100 */
[----:B------:R-:W-:Y:S01]  /*0fb0*/  ISETP.GE.AND P1, PT, R10, R5, PT ;  /* 0x000000050a00720c */ /* 0x000fe20003f26270 */
[----:B----4-:R-:W-:Y:S01]  /*0fc0*/  @!P0 HADD2.F32 R22, -RZ, R22.H0_H0 ;  /* 0x20000016ff168230 */ /* 0x010fe20000004100 */
        /* <DEDUP_REMOVED lines=10> */
[----:B------:R-:W-:Y:S02]  /*1070*/  @!P0 F2FP.F16.F32.PACK_AB R15, RZ, R15 ;  /* 0x0000000fff0f823e */ /* 0x000fe400000000ff */
[----:B------:R-:W-:Y:S02]  /*1080*/  @!P3 F2FP.F16.F32.PACK_AB R13, RZ, R13 ;  /* 0x0000000dff0db23e */ /* 0x000fe400000000ff */
[----:B------:R-:W-:-:S02]  /*1090*/  @!P4 F2FP.F16.F32.PACK_AB R14, RZ, R14 ;  /* 0x0000000eff0ec23e */ /* 0x000fc400000000ff */
[----:B------:R-:W-:Y:S02]  /*10a0*/  @!P6 F2FP.F16.F32.PACK_AB R16, RZ, R16 ;  /* 0x00000010ff10e23e */ /* 0x000fe400000000ff */
        /* <DEDUP_REMOVED lines=17> */
.L_x_16036:
[----:B------:R-:W-:-:S13]  /*11c0*/  ISETP.GE.AND P0, PT, R10, R5, PT ;  /* 0x000000050a00720c */ /* 0x000fda0003f06270 */
[----:B------:R-:W-:Y:S05]  /*11d0*/  @P0 BRA `(.L_x_16038) ;  /* 0x0000000000300947 */ /* 0x000fea0003800000 */
[----:B0-----:R-:W0:Y:S01]  /*11e0*/  LDC.64 R2, c[0x0][0x228] ;  /* 0x00008a00ff027b82 */ /* 0x001e220000000a00 */
[----:B------:R-:W-:Y:S02]  /*11f0*/  IMAD.IADD R11, R25, 0x1, R10 ;  /* 0x00000001190b7824 */ /* 0x000fe400078e020a */
[----:B------:R-:W-:Y:S02]  /*1200*/  VIADD R10, R10, 0x80 ;  /* 0x000000800a0a7836 */ /* 0x000fe40000000000 */
[----:B0-----:R-:W-:-:S05]  /*1210*/  IMAD.WIDE.U32 R2, R11, 0x2, R2 ;  /* 0x000000020b027825 */ /* 0x001fca00078e0002 */
[----:B------:R1:W-:Y:S02]  /*1220*/  STG.E.U16 desc[UR4][R2.64], R6 ;  /* 0x0000000602007986 */ /* 0x0003e4000c101504 */
.L_x_16037:
[----:B------:R-:W-:-:S13]  /*1230*/  ISETP.GE.AND P0, PT, R10, R5, PT ;  /* 0x000000050a00720c */ /* 0x000fda0003f06270 */
[----:B------:R-:W-:Y:S05]  /*1240*/  @P0 BRA `(.L_x_16039) ;  /* 0x0000000000340947 */ /* 0x000fea0003800000 */
[----:B01----:R-:W0:Y:S01]  /*1250*/  LDC.64 R2, c[0x0][0x228] ;  /* 0x00008a00ff027b82 */ /* 0x003e220000000a00 */
[----:B------:R-:W-:Y:S02]  /*1260*/  IMAD.IADD R11, R25, 0x1, R10 ;  /* 0x00000001190b7824 */ /* 0x000fe400078e020a */
[----:B------:R-:W-:Y:S02]  /*1270*/  VIADD R10, R10, 0x80 ;  /* 0x000000800a0a7836 */ /* 0x000fe40000000000 */
[----:B0-----:R-:W-:-:S05]  /*1280*/  IMAD.WIDE.U32 R2, R11, 0x2, R2 ;  /* 0x000000020b027825 */ /* 0x001fca00078e0002 */
[----:B------:R1:W-:Y:S02]  /*1290*/  STG.E.U16 desc[UR4][R2.64], R8 ;  /* 0x0000000802007986 */ /* 0x0003e4000c101504 */
.L_x_16038:
        /* <DEDUP_REMOVED lines=8> */
.L_x_16039:
[----:B------:R-:W-:Y:S05]  /*1320*/  BSYNC B1 ;  /* 0x0000000000017941 */ /* 0x000fea0003800000 */
.L_x_16035:
[----:B------:R-:W-:-:S13]  /*1330*/  ISETP.GE.AND P0, PT, R10, R5, PT ;  /* 0x000000050a00720c */ /* 0x000fda0003f06270 */
[----:B012---:R-:W0:Y:S01]  /*1340*/  @!P0 LDC.64 R2, c[0x0][0x228] ;  /* 0x00008a00ff028b82 */ /* 0x007e220000000a00 */
[----:B------:R-:W-:Y:S02]  /*1350*/  @!P0 IMAD.IADD R7, R25, 0x1, R10 ;  /* 0x0000000119078824 */ /* 0x000fe400078e020a */
[----:B------:R-:W-:Y:S02]  /*1360*/  @!P0 VIADD R10, R10, 0x80 ;  /* 0x000000800a0a8836 */ /* 0x000fe40000000000 */
[----:B0-----:R-:W-:-:S05]  /*1370*/  @!P0 IMAD.WIDE.U32 R2, R7, 0x2, R2 ;  /* 0x0000000207028825 */ /* 0x001fca00078e0002 */
[----:B------:R2:W-:Y:S02]  /*1380*/  @!P0 STG.E.U16 desc[UR4][R2.64], R9 ;  /* 0x0000000902008986 */ /* 0x0005e4000c101504 */
.L_x_16040:
[----:B------:R-:W-:Y:S05]  /*1390*/  BSYNC B0 ;  /* 0x0000000000007941 */ /* 0x000fea0003800000 */
.L_x_16034:
        /* <DEDUP_REMOVED lines=8> */
.L_x_16041:
        /* <DEDUP_REMOVED lines=14> */
.L_x_36295:


//--------------------- .text._ZN2at6native29vectorized_elementwise_kernelILi4EZZZNS0_17clamp_kernel_cudaERNS_18TensorIteratorBaseERKN3c106ScalarES7_ENKUlvE_clEvENKUlvE6_clEvEUlNS4_4HalfEE_St5arrayIPcLm2EEEEviT0_T1_ --------------------------
	.section	.text._ZN2at6native29vectorized_elementwise_kernelILi4EZZZNS0_17clamp_kernel_cudaERNS_18TensorIteratorBaseERKN3c106ScalarES7_ENKUlvE_clEvENKUlvE6_clEvEUlNS4_4HalfEE_St5arrayIPcLm2EEEEviT0_T1_,"ax",@progbits
	.align	128
        .global         _ZN2at6native29vectorized_elementwise_kernelILi4EZZZNS0_17clamp_kernel_cudaERNS_18TensorIteratorBaseERKN3c106ScalarES7_ENKUlvE_clEvENKUlvE6_clEvEUlNS4_4HalfEE_St5arrayIPcLm2EEEEviT0_T1_
        .type           _ZN2at6native29vectorized_elementwise_kernelILi4EZZZNS0_17clamp_kernel_cudaERNS_18TensorIteratorBaseERKN3c106ScalarES7_ENKUlvE_clEvENKUlvE6_clEvEUlNS4_4HalfEE_St5arrayIPcLm2EEEEviT0_T1_,@function
        .size           _ZN2at6native29vectorized_elementwise_kernelILi4EZZZNS0_17clamp_kernel_cudaERNS_18TensorIteratorBaseERKN3c106ScalarES7_ENKUlvE_clEvENKUlvE6_clEvEUlNS4_4HalfEE_St5arrayIPcLm2EEEEviT0_T1_,(.L_x_36296 - _ZN2at6native29vectorized_elementwise_kernelILi4EZZZNS0_17clamp_kernel_cudaERNS_18TensorIteratorBaseERKN3c106ScalarES7_ENKUlvE_clEvENKUlvE6_clEvEUlNS4_4HalfEE_St5arrayIPcLm2EEEEviT0_T1_)
        .other          _ZN2at6native29vectorized_elementwise_kernelILi4EZZZNS0_17clamp_kernel_cudaERNS_18TensorIteratorBaseERKN3c106ScalarES7_ENKUlvE_clEvENKUlvE6_clEvEUlNS4_4HalfEE_St5arrayIPcLm2EEEEviT0_T1_,@"STO_CUDA_ENTRY STV_DEFAULT"
_ZN2at6native29vectorized_elementwise_kernelILi4EZZZNS0_17clamp_kernel_cudaERNS_18TensorIteratorBaseERKN3c106ScalarES7_ENKUlvE_clEvENKUlvE6_clEvEUlNS4_4HalfEE_St5arrayIPcLm2EEEEviT0_T1_:
.text._ZN2at6native29vectorized_elementwise_kernelILi4EZZZNS0_17clamp_kernel_cudaERNS_18TensorIteratorBaseERKN3c106ScalarES7_ENKUlvE_clEvENKUlvE6_clEvEUlNS4_4HalfEE_St5arrayIPcLm2EEEEviT0_T1_:
        /* <DEDUP_REMOVED lines=13> */
[----:B------:R-:W3:Y:S04]  /*00d0*/  LDG.E.64 R4, desc[UR4][R6.64] ;  /* 0x0000000406047981 */ /* 0x000ee8000c1e1b00 */
[----:B------:R-:W4:Y:S01]  /*00e0*/  LDG.E.64 R10, desc[UR4][R6.64+0x400] ;  /* 0x00040004060a7981 */ /* 0x000f22000c1e1b00 */
[----:B--2---:R-:W-:-:S04]  /*00f0*/  IMAD.WIDE.U32 R30, R16, 0x2, R30 ;  /* 0x00000002101e7825 */ /* 0x004fc800078e001e */
[----:B------:R-:W-:-:S04]  /*0100*/  IMAD.WIDE R30, R9, 0x8, R30 ;  /* 0x00000008091e7825 */ /* 0x000fc800078e021e */
[----:B---3--:R-:W-:Y:S01]  /*0110*/  HADD2.F32 R0, -RZ, R4.H0_H0 ;  /* 0x20000004ff007230 */ /* 0x008fe20000004100 */
[C---:B------:R-:W-:Y:S02]  /*0120*/  PRMT R8, R5.reuse, 0x7610, R8 ;  /* 0x0000761005087816 */ /* 0x040fe40000000008 */
[----:B------:R-:W-:Y:S02]  /*0130*/  PRMT R3, R5, 0x7632, R3 ;  /* 0x0000763205037816 */ /* 0x000fe40000000003 */
[----:B------:R-:W-:Y:S01]  /*0140*/  FSETP.GTU.FTZ.AND P6, PT, |R0|, +INF , PT ;  /* 0x7f8000000000780b */ /* 0x000fe20003fdc200 */
[----:B------:R-:W-:Y:S01]  /*0150*/  HADD2.F32 R17, -RZ, R8.H0_H0 ;  /* 0x20000008ff117230 */ /* 0x000fe20000004100 */
[----:B------:R-:W-:Y:S01]  /*0160*/  PRMT R5, R4, 0x7610, R5 ;  /* 0x0000761004057816 */ /* 0x000fe20000000005 */
[----:B------:R-:W-:Y:S01]  /*0170*/  HADD2.F32 R23, -RZ, R3.H0_H0 ;  /* 0x20000003ff177230 */ /* 0x000fe20000004100 */
[----:B----4-:R-:W-:Y:S02]  /*0180*/  PRMT R7, R10, 0x7610, R7 ;  /* 0x000076100a077816 */ /* 0x010fe40000000007 */
[----:B------:R-:W-:-:S02]  /*0190*/  FSETP.GTU.FTZ.AND P5, PT, |R17|, +INF , PT ;  /* 0x7f8000001100780b */ /* 0x000fc40003fbc200 */
[----:B------:R-:W-:Y:S01]  /*01a0*/  FSETP.GTU.FTZ.AND P4, PT, |R23|, +INF , PT ;  /* 0x7f8000001700780b */ /* 0x000fe20003f9c200 */
[----:B------:R-:W-:Y:S01]  /*01b0*/  HADD2.F32 R15, -RZ, R7.H0_H0 ;  /* 0x20000007ff0f7230 */ /* 0x000fe20000004100 */
[C---:B------:R-:W-:Y:S02]  /*01c0*/  PRMT R4, R11.reuse, 0x7632, R4 ;  /* 0x000076320b047816 */ /* 0x040fe40000000004 */
[----:B------:R-:W-:Y:S01]  /*01d0*/  PRMT R6, R11, 0x7610, R6 ;  /* 0x000076100b067816 */ /* 0x000fe20000000006 */
[----:B------:R-:W0:Y:S01]  /*01e0*/  @!P6 LDC.U16 R14, c[0x0][0x218] ;  /* 0x00008600ff0eeb82 */ /* 0x000e220000000400 */
[----:B------:R-:W-:Y:S01]  /*01f0*/  @!P6 HADD2.F32 R13, -RZ, R5.H0_H0 ;  /* 0x20000005ff0de230 */ /* 0x000fe20000004100 */
[----:B------:R-:W-:Y:S01]  /*0200*/  PRMT R2, R10, 0x7632, R2 ;  /* 0x000076320a027816 */ /* 0x000fe20000000002 */
[----:B------:R-:W-:Y:S01]  /*0210*/  HADD2.F32 R11, -RZ, R4.H0_H0 ;  /* 0x20000004ff0b7230 */ /* 0x000fe20000004100 */
[----:B------:R-:W-:Y:S01]  /*0220*/  PRMT R0, R4, 0x7632, R0 ;  /* 0x0000763204007816 */ /* 0x000fe20000000000 */
[----:B------:R-:W-:Y:S01]  /*0230*/  HADD2.F32 R10, -RZ, R6.H0_H0 ;  /* 0x20000006ff0a7230 */ /* 0x000fe20000004100 */
[----:B------:R-:W-:Y:S01]  /*0240*/  FSETP.GTU.FTZ.AND P3, PT, |R15|, +INF , PT ;  /* 0x7f8000000f00780b */ /* 0x000fe20003f7c200 */
[----:B------:R-:W-:Y:S01]  /*0250*/  HADD2.F32 R12, -RZ, R2.H0_H0 ;  /* 0x20000002ff0c7230 */ /* 0x000fe20000004100 */
[----:B------:R-:W1:Y:S01]  /*0260*/  @!P6 LDC.U16 R18, c[0x0][0x21a] ;  /* 0x00008680ff12eb82 */ /* 0x000e620000000400 */
[----:B------:R-:W-:-:S02]  /*0270*/  FSETP.GTU.FTZ.AND P0, PT, |R11|, +INF , PT ;  /* 0x7f8000000b00780b */ /* 0x000fc40003f1c200 */
[----:B------:R-:W-:Y:S02]  /*0280*/  FSETP.GTU.FTZ.AND P1, PT, |R10|, +INF , PT ;  /* 0x7f8000000a00780b */ /* 0x000fe40003f3c200 */
[----:B------:R-:W-:-:S03]  /*0290*/  FSETP.GTU.FTZ.AND P2, PT, |R12|, +INF , PT ;  /* 0x7f8000000c00780b */ /* 0x000fc60003f5c200 */
[----:B------:R-:W2:Y:S01]  /*02a0*/  @!P5 LDC.U16 R19, c[0x0][0x218] ;  /* 0x00008600ff13db82 */ /* 0x000ea20000000400 */
[----:B0-----:R-:W-:-:S07]  /*02b0*/  @!P6 HADD2.F32 R14, -RZ, R14.H0_H0 ;  /* 0x2000000eff0ee230 */ /* 0x001fce0000004100 */
[----:B------:R-:W0:Y:S01]  /*02c0*/  @!P4 LDC.U16 R24, c[0x0][0x218] ;  /* 0x00008600ff18cb82 */ /* 0x000e220000000400 */
[----:B------:R-:W-:Y:S01]  /*02d0*/  @!P6 FMNMX.FTZ R13, R13, R14, !PT ;  /* 0x0000000e0d0de209 */ /* 0x000fe20007810000 */
[----:B-1----:R-:W-:-:S06]  /*02e0*/  @!P6 HADD2.F32 R14, -RZ, R18.H0_H0 ;  /* 0x20000012ff0ee230 */ /* 0x002fcc0000004100 */
[----:B------:R-:W1:Y:S01]  /*02f0*/  @!P5 LDC.U16 R22, c[0x0][0x21a] ;  /* 0x00008680ff16db82 */ /* 0x000e620000000400 */
[----:B------:R-:W-:Y:S01]  /*0300*/  @!P6 FMNMX.FTZ R18, R13, R14, PT ;  /* 0x0000000e0d12e209 */ /* 0x000fe20003810000 */
[----:B------:R-:W-:Y:S02]  /*0310*/  HADD2.F32 R13, -RZ, R0.H0_H0 ;  /* 0x20000000ff0d7230 */ /* 0x000fe40000004100 */
[----:B--2---:R-:W-:Y:S01]  /*0320*/  @!P5 HADD2.F32 R20, -RZ, R19.H0_H0 ;  /* 0x20000013ff14d230 */ /* 0x004fe20000004100 */
[----:B------:R-:W-:-:S03]  /*0330*/  @!P6 F2FP.F16.F32.PACK_AB R5, RZ, R18 ;  /* 0x00000012ff05e23e */ /* 0x000fc600000000ff */
[----:B------:R-:W2:Y:S01]  /*0340*/  @!P3 LDC.U16 R14, c[0x0][0x218] ;  /* 0x00008600ff0ebb82 */ /* 0x000ea20000000400 */
[----:B------:R-:W-:Y:S02]  /*0350*/  FSETP.GTU.FTZ.AND P6, PT, |R13|, +INF , PT ;  /* 0x7f8000000d00780b */ /* 0x000fe40003fdc200 */
[----:B------:R-:W-:Y:S01]  /*0360*/  @!P5 FMNMX.FTZ R25, R20, R17, !PT ;  /* 0x000000111419d209 */ /* 0x000fe20007810000 */
[----:B0-----:R-:W-:-:S04]  /*0370*/  @!P4 HADD2.F32 R24, -RZ, R24.H0_H0 ;  /* 0x20000018ff18c230 */ /* 0x001fc80000004100 */
[----:B------:R-:W0:Y:S01]  /*0380*/  @!P4 LDC.U16 R17, c[0x0][0x21a] ;  /* 0x00008680ff11cb82 */ /* 0x000e220000000400 */
[----:B------:R-:W-:Y:S01]  /*0390*/  @!P4 FMNMX.FTZ R23, R24, R23, !PT ;  /* 0x000000171817c209 */ /* 0x000fe20007810000 */
[----:B-1----:R-:W-:-:S06]  /*03a0*/  @!P5 HADD2.F32 R22, -RZ, R22.H0_H0 ;  /* 0x20000016ff16d230 */ /* 0x002fcc0000004100 */
[----:B------:R-:W1:Y:S01]  /*03b0*/  @!P1 LDC.U16 R20, c[0x0][0x218] ;  /* 0x00008600ff149b82 */ /* 0x000e620000000400 */
[----:B------:R-:W-:-:S07]  /*03c0*/  @!P5 FMNMX.FTZ R22, R22, R25, PT ;  /* 0x000000191616d209 */ /* 0x000fce0003810000 */
[----:B------:R-:W3:Y:S01]  /*03d0*/  @!P3 LDC.U16 R18, c[0x0][0x21a] ;  /* 0x00008680ff12bb82 */ /* 0x000ee20000000400 */
[----:B--2---:R-:W-:Y:S01]  /*03e0*/  @!P3 HADD2.F32 R14, -RZ, R14.H0_H0 ;  /* 0x2000000eff0eb230 */ /* 0x004fe20000004100 */
[----:B------:R-:W-:-:S04]  /*03f0*/  @!P5 F2FP.F16.F32.PACK_AB R8, RZ, R22 ;  /* 0x00000016ff08d23e */ /* 0x000fc800000000ff */
[----:B------:R-:W-:Y:S02]  /*0400*/  @!P3 FMNMX.FTZ R14, R14, R15, !PT ;  /* 0x0000000f0e0eb209 */ /* 0x000fe40007810000 */
[----:B------:R-:W2:Y:S01]  /*0410*/  @!P2 LDC.U16 R19, c[0x0][0x218] ;  /* 0x00008600ff13ab82 */ /* 0x000ea20000000400 */
[----:B0-----:R-:W-:-:S05]  /*0420*/  @!P4 HADD2.F32 R16, -RZ, R17.H0_H0 ;  /* 0x20000011ff10c230 */ /* 0x001fca0000004100 */
[----:B------:R-:W-:Y:S02]  /*0430*/  @!P4 FMNMX.FTZ R16, R16, R23, PT ;  /* 0x000000171010c209 */ /* 0x000fe40003810000 */
[----:B------:R-:W0:Y:S01]  /*0440*/  @!P0 LDC.U16 R21, c[0x0][0x218] ;  /* 0x00008600ff158b82 */ /* 0x000e220000000400 */
[----:B-1----:R-:W-:Y:S01]  /*0450*/  @!P1 HADD2.F32 R17, -RZ, R20.H0_H0 ;  /* 0x20000014ff119230 */ /* 0x002fe20000004100 */
[----:B------:R-:W-:-:S04]  /*0460*/  @!P4 F2FP.F16.F32.PACK_AB R3, RZ, R16 ;  /* 0x00000010ff03c23e */ /* 0x000fc800000000ff */
[----:B------:R-:W-:Y:S02]  /*0470*/  @!P1 FMNMX.FTZ R17, R17, R10, !PT ;  /* 0x0000000a11119209 */ /* 0x000fe40007810000 */
[----:B------:R-:W1:Y:S01]  /*0480*/  @!P6 LDC.U16 R24, c[0x0][0x218] ;  /* 0x00008600ff18eb82 */ /* 0x000e620000000400 */
[----:B---3--:R-:W-:Y:S01]  /*0490*/  @!P3 HADD2.F32 R15, -RZ, R18.H0_H0 ;  /* 0x20000012ff0fb230 */ /* 0x008fe20000004100 */
[----:B------:R-:W-:-:S04]  /*04a0*/  PRMT R3, R8, 0x5410, R3 ;  /* 0x0000541008037816 */ /* 0x000fc80000000003 */
[----:B------:R-:W-:Y:S02]  /*04b0*/  @!P3 FMNMX.FTZ R14, R15, R14, PT ;  /* 0x0000000e0f0eb209 */ /* 0x000fe40003810000 */
[----:B------:R-:W3:Y:S01]  /*04c0*/  @!P2 LDC.U16 R25, c[0x0][0x21a] ;  /* 0x00008680ff19ab82 */ /* 0x000ee20000000400 */
[----:B--2---:R-:W-:Y:S01]  /*04d0*/  @!P2 HADD2.F32 R19, -RZ, R19.H0_H0 ;  /* 0x20000013ff13a230 */ /* 0x004fe20000004100 */
[----:B------:R-:W-:-:S04]  /*04e0*/  @!P3 F2FP.F16.F32.PACK_AB R7, RZ, R14 ;  /* 0x0000000eff07b23e */ /* 0x000fc800000000ff */
[----:B------:R-:W-:Y:S02]  /*04f0*/  @!P2 FMNMX.FTZ R19, R19, R12, !PT ;  /* 0x0000000c1313a209 */ /* 0x000fe40007810000 */
[----:B------:R-:W2:Y:S01]  /*0500*/  @!P1 LDC.U16 R26, c[0x0][0x21a] ;  /* 0x00008680ff1a9b82 */ /* 0x000ea20000000400 */
[----:B0-----:R-:W-:-:S05]  /*0510*/  @!P0 HADD2.F32 R18, -RZ, R21.H0_H0 ;  /* 0x20000015ff128230 */ /* 0x001fca0000004100 */
[----:B------:R-:W-:Y:S02]  /*0520*/  @!P0 FMNMX.FTZ R18, R18, R11, !PT ;  /* 0x0000000b12128209 */ /* 0x000fe40007810000 */
[----:B------:R-:W0:Y:S01]  /*0530*/  @!P0 LDC.U16 R27, c[0x0][0x21a] ;  /* 0x00008680ff1b8b82 */ /* 0x000e220000000400 */
[----:B-1----:R-:W-:-:S05]  /*0540*/  @!P6 HADD2.F32 R24, -RZ, R24.H0_H0 ;  /* 0x20000018ff18e230 */ /* 0x002fca0000004100 */
[----:B------:R-:W-:Y:S02]  /*0550*/  @!P6 FMNMX.FTZ R13, R24, R13, !PT ;  /* 0x0000000d180de209 */ /* 0x000fe40007810000 */
[----:B------:R-:W1:Y:S01]  /*0560*/  @!P6 LDC.U16 R28, c[0x0][0x21a] ;  /* 0x00008680ff1ceb82 */ /* 0x000e620000000400 */
[----:B---3--:R-:W-:-:S05]  /*0570*/  @!P2 HADD2.F32 R10, -RZ, R25.H0_H0 ;  /* 0x20000019ff0aa230 */ /* 0x008fca0000004100 */
[----:B------:R-:W-:Y:S01]  /*0580*/  @!P2 FMNMX.FTZ R19, R10, R19, PT ;  /* 0x000000130a13a209 */ /* 0x000fe20003810000 */
[----:B--2---:R-:W-:-:S03]  /*0590*/  @!P1 HADD2.F32 R26, -RZ, R26.H0_H0 ;  /* 0x2000001aff1a9230 */ /* 0x004fc60000004100 */
[----:B------:R-:W-:Y:S02]  /*05a0*/  @!P2 F2FP.F16.F32.PACK_AB R2, RZ, R19 ;  /* 0x00000013ff02a23e */ /* 0x000fe400000000ff */
[----:B------:R-:W-:Y:S02]  /*05b0*/  @!P1 FMNMX.FTZ R17, R26, R17, PT ;  /* 0x000000111a119209 */ /* 0x000fe40003810000 */
[----:B------:R-:W-:Y:S01]  /*05c0*/  PRMT R8, R7, 0x5410, R2 ;  /* 0x0000541007087816 */ /* 0x000fe20000000002 */
[----:B0-----:R-:W-:Y:S01]  /*05d0*/  @!P0 HADD2.F32 R27, -RZ, R27.H0_H0 ;  /* 0x2000001bff1b8230 */ /* 0x001fe20000004100 */
[----:B------:R-:W-:-:S04]  /*05e0*/  @!P1 F2FP.F16.F32.PACK_AB R6, RZ, R17 ;  /* 0x00000011ff06923e */ /* 0x000fc800000000ff */
[----:B------:R-:W-:Y:S01]  /*05f0*/  @!P0 FMNMX.FTZ R18, R27, R18, PT ;  /* 0x000000121b128209 */ /* 0x000fe20003810000 */
[----:B-1----:R-:W-:-:S03]  /*0600*/  @!P6 HADD2.F32 R28, -RZ, R28.H0_H0 ;  /* 0x2000001cff1ce230 */ /* 0x002fc60000004100 */
[----:B------:R-:W-:Y:S02]  /*0610*/  @!P0 F2FP.F16.F32.PACK_AB R4, RZ, R18 ;  /* 0x00000012ff04823e */ /* 0x000fe400000000ff */
[----:B------:R-:W-:Y:S02]  /*0620*/  @!P6 FMNMX.FTZ R13, R28, R13, PT ;  /* 0x0000000d1c0de209 */ /* 0x000fe40003810000 */
[----:B------:R-:W-:Y:S02]  /*0630*/  PRMT R9, R6, 0x5410, R4 ;  /* 0x0000541006097816 */ /* 0x000fe40000000004 */
[----:B------:R-:W-:-:S03]  /*0640*/  @!P6 F2FP.F16.F32.PACK_AB R0, RZ, R13 ;  /* 0x0000000dff00e23e */ /* 0x000fc600000000ff */
[----:B------:R-:W-:Y:S01]  /*0650*/  STG.E.64 desc[UR4][R30.64+0x400], R8 ;  /* 0x000400081e007986 */ /* 0x000fe2000c101b04 */
[----:B------:R-:W-:-:S05]  /*0660*/  PRMT R2, R5, 0x5410, R0 ;  /* 0x0000541005027816 */ /* 0x000fca0000000000 */
[----:B------:R-:W-:Y:S01]  /*0670*/  STG.E.64 desc[UR4][R30.64], R2 ;  /* 0x000000021e007986 */ /* 0x000fe2000c101b04 */
[----:B------:R-:W-:Y:S05]  /*0680*/  EXIT ;  /* 0x000000000000794d */ /* 0x000fea0003800000 */
.L_x_16042:
        /* <DEDUP_REMOVED lines=27> */
.L_x_16044:
[----:B------:R-:W-:Y:S05]  /*0840*/  BSYNC B0 ;  /* 0x0000000000007941 */ /* 0x000fea0003800000 */
.L_x_16043:
        /* <DEDUP_REMOVED lines=15> */
.L_x_16046:
[----:B------:R-:W-:Y:S05]  /*0940*/  BSYNC B0 ;  /* 0x0000000000007941 */ /* 0x000fea0003800000 */
.L_x_16045:
[----:B------:R-:W-:Y:S01]  /*0950*/  ISETP.GE.AND P1, PT, R2, R5, PT ;  /* 0x000000050200720c */ /* 0x000fe20003f26270 */
[----:B01----:R-:W-:-:S04]  /*0960*/  @!P5 IMAD.IADD R15, R16, 0x1, R9 ;  /* 0x00000001100fd824 */ /* 0x003fc800078e0209 */
[----:B------:R-:W-:Y:S01]  /*0970*/  @!P5 IMAD.WIDE.U32 R14, R15, 0x2, R10 ;  /* 0x000000020f0ed825 */ /* 0x000fe200078e000a */
[----:B------:R-:W-:-:S06]  /*0980*/  PRMT R11, RZ, 0x7610, R11 ;  /* 0x00007610ff0b7816 */ /* 0x000fcc000000000b */
[----:B------:R0:W2:Y:S01]  /*0990*/  @!P5 LDG.E.U16 R11, desc[UR4][R14.64] ;  /* 0x000000040e0bd981 */ /* 0x0000a2000c1e1500 */
[----:B------:R-:W-:Y:S01]  /*09a0*/  @!P1 IMAD.IADD R3, R16, 0x1, R2 ;  /* 0x0000000110039824 */ /* 0x000fe200078e0202 */
[----:B------:R-:W1:Y:S01]  /*09b0*/  @!P1 LDC.64 R18, c[0x0][0x230] ;  /* 0x00008c00ff129b82 */ /* 0x000e620000000a00 */
[----:B------:R-:W-:-:S05]  /*09c0*/  @!P1 VIADD R2, R2, 0x80 ;  /* 0x0000008002029836 */ /* 0x000fca0000000000 */
[----:B------:R-:W-:-:S13]  /*09d0*/  ISETP.GE.AND P0, PT, R2, R5, PT ;  /* 0x000000050200720c */ /* 0x000fda0003f06270 */
[----:B------:R-:W3:Y:S01]  /*09e0*/  @!P0 LDC.64 R12, c[0x0][0x230] ;  /* 0x00008c00ff0c8b82 */ /* 0x000ee20000000a00 */
[----:B-1----:R-:W-:-:S04]  /*09f0*/  @!P1 IMAD.WIDE.U32 R18, R3, 0x2, R18 ;  /* 0x0000000203129825 */ /* 0x002fc800078e0012 */
[----:B------:R-:W-:Y:S01]  /*0a00*/  @!P0 IMAD.IADD R3, R16, 0x1, R2 ;  /* 0x0000000110038824 */ /* 0x000fe200078e0202 */
[----:B------:R-:W-:-:S06]  /*0a10*/  PRMT R10, RZ, 0x7610, R10 ;  /* 0x00007610ff0a7816 */ /* 0x000fcc000000000a */
[----:B------:R-:W4:Y:S01]  /*0a20*/  @!P1 LDG.E.U16 R10, desc[UR4][R18.64] ;  /* 0x00000004120a9981 */ /* 0x000f22000c1e1500 */
        /* <DEDUP_REMOVED lines=9> */
[----:B------:R-:W-:-:S04]  /*0ac0*/  FSETP.GTU.FTZ.AND P4, PT, |R13|, +INF , PT ;  /* 0x7f8000000d00780b */ /* 0x000fc80003f9c200 */
[----:B------:R-:W-:Y:S01]  /*0ad0*/  ISETP.GE.OR P4, PT, R14, R5, P4 ;  /* 0x000000050e00720c */ /* 0x000fe20002786670 */
[----:B-1----:R-:W-:-:S06]  /*0ae0*/  HADD2.F32 R3, -RZ, R6.H0_H0 ;  /* 0x20000006ff037230 */ /* 0x002fcc0000004100 */
[----:B------:R-:W0:Y:S01]  /*0af0*/  @!P3 LDC.U16 R17, c[0x0][0x218] ;  /* 0x00008600ff11bb82 */ /* 0x000e220000000400 */
[----:B------:R-:W-:Y:S01]  /*0b00*/  VIADD R18, R9, 0x180 ;  /* 0x0000018009127836 */ /* 0x000fe20000000000 */
[----:B------:R-:W-:-:S06]  /*0b10*/  FSETP.GTU.FTZ.AND P1, PT, |R3|, +INF , PT ;  /* 0x7f8000000300780b */ /* 0x000fcc0003f3c200 */
[----:B------:R-:W1:Y:S01]  /*0b20*/  @!P3 LDC.U16 R21, c[0x0][0x21a] ;  /* 0x00008680ff15bb82 */ /* 0x000e620000000400 */
[----:B------:R-:W-:-:S07]  /*0b30*/  ISETP.GE.OR P1, PT, R18, R5, P1 ;  /* 0x000000051200720c */ /* 0x000fce0000f26670 */
[----:B------:R-:W1:Y:S01]  /*0b40*/  @!P4 LDC.U16 R22, c[0x0][0x218] ;  /* 0x00008600ff16cb82 */ /* 0x000e620000000400 */
[----:B------:R-:W-:-:S07]  /*0b50*/  HADD2.F32 R15, -RZ, R8.H0_H0 ;  /* 0x20000008ff0f7230 */ /* 0x000fce0000004100 */
[----:B------:R-:W1:Y:S01]  /*0b60*/  @!P4 LDC.U16 R14, c[0x0][0x21a] ;  /* 0x00008680ff0ecb82 */ /* 0x000e620000000400 */
[----:B0-----:R-:W-:Y:S01]  /*0b70*/  @!P3 HADD2.F32 R19, -RZ, R17.H0_H0 ;  /* 0x20000011ff13b230 */ /* 0x001fe20000004100 */
[----:B------:R-:W-:Y:S01]  /*0b80*/  FSETP.GTU.FTZ.AND P0, PT, |R15|, +INF , PT ;  /* 0x7f8000000f00780b */ /* 0x000fe20003f1c200 */
[----:B------:R-:W-:-:S03]  /*0b90*/  VIADD R18, R9, 0x200 ;  /* 0x0000020009127836 */ /* 0x000fc60000000000 */
[----:B------:R-:W-:Y:S02]  /*0ba0*/  @!P3 FMNMX.FTZ R20, R20, R19, !PT ;  /* 0x000000131414b209 */ /* 0x000fe40007810000 */
[----:B------:R-:W0:Y:S01]  /*0bb0*/  @!P1 LDC.U16 R17, c[0x0][0x218] ;  /* 0x00008600ff119b82 */ /* 0x000e220000000400 */
[----:B-1----:R-:W-:Y:S01]  /*0bc0*/  @!P3 HADD2.F32 R21, -RZ, R21.H0_H0 ;  /* 0x20000015ff15b230 */ /* 0x002fe20000004100 */
[----:B------:R-:W-:-:S04]  /*0bd0*/  ISETP.GE.OR P0, PT, R18, R5, P0 ;  /* 0x000000051200720c */ /* 0x000fc80000706670 */
[----:B------:R-:W-:Y:S01]  /*0be0*/  @!P3 FMNMX.FTZ R18, R20, R21, PT ;  /* 0x000000151412b209 */ /* 0x000fe20003810000 */
[----:B------:R-:W-:Y:S01]  /*0bf0*/  @!P4 HADD2.F32 R22, -RZ, R22.H0_H0 ;  /* 0x20000016ff16c230 */ /* 0x000fe20000004100 */
[----:B------:R-:W1:Y:S02]  /*0c00*/  @!P1 LDC.U16 R20, c[0x0][0x21a] ;  /* 0x00008680ff149b82 */ /* 0x000e640000000400 */
[----:B------:R-:W-:Y:S02]  /*0c10*/  @!P3 F2FP.F16.F32.PACK_AB R18, RZ, R18 ;  /* 0x00000012ff12b23e */ /* 0x000fe400000000ff */
[----:B------:R-:W-:Y:S01]  /*0c20*/  @!P4 FMNMX.FTZ R13, R13, R22, !PT ;  /* 0x000000160d0dc209 */ /* 0x000fe20007810000 */
[----:B------:R-:W-:Y:S01]  /*0c30*/  @!P4 HADD2.F32 R14, -RZ, R14.H0_H0 ;  /* 0x2000000eff0ec230 */ /* 0x000fe20000004100 */
[----:B------:R-:W-:Y:S02]  /*0c40*/  @!P3 PRMT R4, R18, 0x7610, R4 ;  /* 0x000076101204b816 */ /* 0x000fe40000000004 */
[----:B------:R-:W3:Y:S02]  /*0c50*/  @!P0 LDC.U16 R19, c[0x0][0x218] ;  /* 0x00008600ff138b82 */ /* 0x000ee40000000400 */
[----:B------:R-:W-:Y:S01]  /*0c60*/  @!P4 FMNMX.FTZ R14, R13, R14, PT ;  /* 0x0000000e0d0ec209 */ /* 0x000fe20003810000 */
[----:B------:R-:W-:-:S02]  /*0c70*/  HADD2.F32 R13, -RZ, R7.H0_H0 ;  /* 0x20000007ff0d7230 */ /* 0x000fc40000004100 */
[----:B------:R-:W-:Y:S01]  /*0c80*/  VIADD R22, R9, 0x280 ;  /* 0x0000028009167836 */ /* 0x000fe20000000000 */
[----:B------:R-:W-:Y:S01]  /*0c90*/  @!P4 F2FP.F16.F32.PACK_AB R23, RZ, R14 ;  /* 0x0000000eff17c23e */ /* 0x000fe200000000ff */
[----:B0-----:R-:W-:Y:S01]  /*0ca0*/  @!P1 HADD2.F32 R26, -RZ, R17.H0_H0 ;  /* 0x20000011ff1a9230 */ /* 0x001fe20000004100 */
[----:B------:R-:W-:Y:S01]  /*0cb0*/  FSETP.GTU.FTZ.AND P3, PT, |R13|, +INF , PT ;  /* 0x7f8000000d00780b */ /* 0x000fe20003f7c200 */
[----:B------:R-:W-:Y:S01]  /*0cc0*/  VIADD R24, R9, 0x300 ;  /* 0x0000030009187836 */ /* 0x000fe20000000000 */
[----:B------:R-:W-:Y:S02]  /*0cd0*/  @!P4 PRMT R0, R23, 0x7610, R0 ;  /* 0x000076101700c816 */ /* 0x000fe40000000000 */
[----:B------:R-:W-:Y:S01]  /*0ce0*/  ISETP.GE.OR P3, PT, R22, R5, P3 ;  /* 0x000000051600720c */ /* 0x000fe20001f66670 */
[----:B------:R-:W-:Y:S01]  /*0cf0*/  VIADD R22, R9, 0x380 ;  /* 0x0000038009167836 */ /* 0x000fe20000000000 */
[----:B------:R-:W-:Y:S01]  /*0d00*/  @!P1 FMNMX.FTZ R3, R3, R26, !PT ;  /* 0x0000001a03039209 */ /* 0x000fe20007810000 */
[----:B-1----:R-:W-:-:S05]  /*0d10*/  @!P1 HADD2.F32 R20, -RZ, R20.H0_H0 ;  /* 0x20000014ff149230 */ /* 0x002fca0000004100 */
[----:B------:R-:W-:Y:S01]  /*0d20*/  @!P1 FMNMX.FTZ R20, R3, R20, PT ;  /* 0x0000001403149209 */ /* 0x000fe20003810000 */
[----:B------:R-:W0:Y:S03]  /*0d30*/  @!P0 LDC.U16 R23, c[0x0][0x21a] ;  /* 0x00008680ff178b82 */ /* 0x000e260000000400 */
[----:B------:R-:W-:-:S04]  /*0d40*/  @!P1 F2FP.F16.F32.PACK_AB R26, RZ, R20 ;  /* 0x00000014ff1a923e */ /* 0x000fc800000000ff */
[----:B------:R-:W-:Y:S01]  /*0d50*/  @!P1 PRMT R6, R26, 0x7610, R6 ;  /* 0x000076101a069816 */ /* 0x000fe20000000006 */
[----:B------:R-:W-:Y:S04]  /*0d60*/  BSSY B0, `(.L_x_16047) ;  /* 0x0000061000007945 */ /* 0x000fe80003800000 */
[----:B------:R-:W-:Y:S01]  /*0d70*/  BSSY B1, `(.L_x_16048) ;  /* 0x0000059000017945 */ /* 0x000fe20003800000 */
[----:B--2---:R-:W-:-:S05]  /*0d80*/  HADD2.F32 R2, -RZ, R11.H0_H0 ;  /* 0x2000000bff027230 */ /* 0x004fca0000004100 */
[----:B------:R-:W-:-:S04]  /*0d90*/  FSETP.GTU.FTZ.AND P2, PT, |R2|, +INF , PT ;  /* 0x7f8000000200780b */ /* 0x000fc80003f5c200 */
[----:B------:R-:W-:-:S13]  /*0da0*/  ISETP.GE.OR P2, PT, R9, R5, P2 ;  /* 0x000000050900720c */ /* 0x000fda0001746670 */
[----:B------:R-:W1:Y:S08]  /*0db0*/  @!P2 LDC.U16 R21, c[0x0][0x218] ;  /* 0x00008600ff15ab82 */ /* 0x000e700000000400 */
[----:B------:R-:W2:Y:S01]  /*0dc0*/  @!P2 LDC.U16 R18, c[0x0][0x21a] ;  /* 0x00008680ff12ab82 */ /* 0x000ea20000000400 */
[----:B----4-:R-:W-:-:S05]  /*0dd0*/  HADD2.F32 R14, -RZ, R10.H0_H0 ;  /* 0x2000000aff0e7230 */ /* 0x010fca0000004100 */
[----:B------:R-:W-:Y:S01]  /*0de0*/  FSETP.GTU.FTZ.AND P4, PT, |R14|, +INF , PT ;  /* 0x7f8000000e00780b */ /* 0x000fe20003f9c200 */
[----:B---3--:R-:W-:-:S03]  /*0df0*/  HADD2.F32 R17, -RZ, R12.H0_H0 ;  /* 0x2000000cff117230 */ /* 0x008fc60000004100 */
[----:B------:R-:W-:Y:S01]  /*0e00*/  ISETP.GE.OR P4, PT, R24, R5, P4 ;  /* 0x000000051800720c */ /* 0x000fe20002786670 */
[----:B-1----:R-:W-:Y:S01]  /*0e10*/  @!P2 HADD2.F32 R21, -RZ, R21.H0_H0 ;  /* 0x20000015ff15a230 */ /* 0x002fe20000004100 */
[----:B------:R-:W-:-:S04]  /*0e20*/  FSETP.GTU.FTZ.AND P6, PT, |R17|, +INF , PT ;  /* 0x7f8000001100780b */ /* 0x000fc80003fdc200 */
[----:B------:R-:W-:Y:S02]  /*0e30*/  ISETP.GE.OR P6, PT, R22, R5, P6 ;  /* 0x000000051600720c */ /* 0x000fe400037c6670 */
[----:B------:R-:W-:Y:S01]  /*0e40*/  @!P2 FMNMX.FTZ R21, R2, R21, !PT ;  /* 0x000000150215a209 */ /* 0x000fe20007810000 */
[----:B--2---:R-:W-:Y:S01]  /*0e50*/  @!P2 HADD2.F32 R22, -RZ, R18.H0_H0 ;  /* 0x20000012ff16a230 */ /* 0x004fe20000004100 */
[----:B------:R-:W1:Y:S01]  /*0e60*/  @!P5 LDC.64 R2, c[0x0][0x228] ;  /* 0x00008a00ff02db82 */ /* 0x000e620000000a00 */
[----:B------:R-:W-:-:S03]  /*0e70*/  @!P0 HADD2.F32 R24, -RZ, R19.H0_H0 ;  /* 0x20000013ff188230 */ /* 0x000fc60000004100 */
[----:B------:R-:W-:Y:S02]  /*0e80*/  @!P2 FMNMX.FTZ R21, R21, R22, PT ;  /* 0x000000161515a209 */ /* 0x000fe40003810000 */
[----:B------:R-:W-:Y:S02]  /*0e90*/  @!P0 FMNMX.FTZ R15, R15, R24, !PT ;  /* 0x000000180f0f8209 */ /* 0x000fe40007810000 */
[----:B------:R-:W2:Y:S01]  /*0ea0*/  @!P3 LDC.U16 R18, c[0x0][0x218] ;  /* 0x00008600ff12bb82 */ /* 0x000ea20000000400 */
[----:B------:R-:W-:-:S07]  /*0eb0*/  @!P2 F2FP.F16.F32.PACK_AB R25, RZ, R21 ;  /* 0x00000015ff19a23e */ /* 0x000fce00000000ff */
[----:B------:R-:W3:Y:S08]  /*0ec0*/  @!P4 LDC.U16 R19, c[0x0][0x218] ;  /* 0x00008600ff13cb82 */ /* 0x000ef00000000400 */
[----:B------:R-:W4:Y:S01]  /*0ed0*/  @!P6 LDC.U16 R24, c[0x0][0x218] ;  /* 0x00008600ff18eb82 */ /* 0x000f220000000400 */
[----:B------:R-:W-:-:S07]  /*0ee0*/  @!P2 PRMT R11, R25, 0x7610, R11 ;  /* 0x00007610190ba816 */ /* 0x000fce000000000b */
[----:B------:R-:W0:Y:S08]  /*0ef0*/  @!P3 LDC.U16 R22, c[0x0][0x21a] ;  /* 0x00008680ff16bb82 */ /* 0x000e300000000400 */
[----:B------:R-:W0:Y:S08]  /*0f00*/  @!P4 LDC.U16 R21, c[0x0][0x21a] ;  /* 0x00008680ff15cb82 */ /* 0x000e300000000400 */
[----:B------:R-:W0:Y:S01]  /*0f10*/  @!P6 LDC.U16 R20, c[0x0][0x21a] ;  /* 0x00008680ff14eb82 */ /* 0x000e220000000400 */
[----:B------:R-:W-:-:S04]  /*0f20*/  @!P5 IMAD.IADD R25, R16, 0x1, R9 ;  /* 0x000000011019d824 */ /* 0x000fc800078e0209 */
[----:B-1----:R-:W-:-:S04]  /*0f30*/  @!P5 IMAD.WIDE.U32 R2, R25, 0x2, R2 ;  /* 0x000000021902d825 */ /* 0x002fc800078e0002 */
[----:B------:R-:W-:Y:S01]  /*0f40*/  @!P5 VIADD R9, R9, 0x80 ;  /* 0x000000800909d836 */ /* 0x000fe20000000000 */
[----:B------:R1:W-:Y:S01]  /*0f50*/  @!P5 STG.E.U16 desc[UR4][R2.64], R11 ;  /* 0x0000000b0200d986 */ /* 0x0003e2000c101504 */
[----:B--2---:R-:W-:Y:S02]  /*0f60*/  @!P3 HADD2.F32 R18, -RZ, R18.H0_H0 ;  /* 0x20000012ff12b230 */ /* 0x004fe40000004100 */
[----:B---3--:R-:W-:Y:S02]  /*0f70*/  @!P4 HADD2.F32 R19, -RZ, R19.H0_H0 ;  /* 0x20000013ff13c230 */ /* 0x008fe40000004100 */
[----:B----4-:R-:W-:Y:S01]  /*0f80*/  @!P6 HADD2.F32 R24, -RZ, R24.H0_H0 ;  /* 0x20000018ff18e230 */ /* 0x010fe20000004100 */
[----:B------:R-:W-:Y:S01]  /*0f90*/  ISETP.GE.AND P1, PT, R9, R5, PT ;  /* 0x000000050900720c */ /* 0x000fe20003f26270 */
[----:B0-----:R-:W-:Y:S01]  /*0fa0*/  @!P3 HADD2.F32 R22, -RZ, R22.H0_H0 ;  /* 0x20000016ff16b230 */ /* 0x001fe20000004100 */
        /* <DEDUP_REMOVED lines=18> */
[----:B-1----:R-:W-:Y:S06]  /*10d0*/  @P1 BRA `(.L_x_16049) ;  /* 0x0000000000301947 */ /* 0x002fec0003800000 */
        /* <DEDUP_REMOVED lines=12> */
.L_x_16049:
[----:B------:R-:W-:-:S13]  /*11a0*/  ISETP.GE.AND P0, PT, R9, R5, PT ;  /* 0x000000050900720c */ /* 0x000fda0003f06270 */
[----:B------:R-:W-:Y:S05]  /*11b0*/  @P0 BRA `(.L_x_16051) ;  /* 0x0000000000300947 */ /* 0x000fea0003800000 */
[----:B0-----:R-:W0:Y:S01]  /*11c0*/  LDC.64 R2, c[0x0][0x228] ;  /* 0x00008a00ff027b82 */ /* 0x001e220000000a00 */
[----:B------:R-:W-:Y:S02]  /*11d0*/  IMAD.IADD R11, R16, 0x1, R9 ;  /* 0x00000001100b7824 */ /* 0x000fe400078e0209 */
[----:B------:R-:W-:Y:S02]  /*11e0*/  VIADD R9, R9, 0x80 ;  /* 0x0000008009097836 */ /* 0x000fe40000000000 */
[----:B0-----:R-:W-:-:S05]  /*11f0*/  IMAD.WIDE.U32 R2, R11, 0x2, R2 ;  /* 0x000000020b027825 */ /* 0x001fca00078e0002 */
[----:B------:R1:W-:Y:S02]  /*1200*/  STG.E.U16 desc[UR4][R2.64], R6 ;  /* 0x0000000602007986 */ /* 0x0003e4000c101504 */
.L_x_16050:
[----:B------:R-:W-:-:S13]  /*1210*/  ISETP.GE.AND P0, PT, R9, R5, PT ;  /* 0x000000050900720c */ /* 0x000fda0003f06270 */
[----:B------:R-:W-:Y:S05]  /*1220*/  @P0 BRA `(.L_x_16052) ;  /* 0x0000000000340947 */ /* 0x000fea0003800000 */
[----:B01----:R-:W0:Y:S01]  /*1230*/  LDC.64 R2, c[0x0][0x228] ;  /* 0x00008a00ff027b82 */ /* 0x003e220000000a00 */
[----:B------:R-:W-:Y:S02]  /*1240*/  IMAD.IADD R11, R16, 0x1, R9 ;  /* 0x00000001100b7824 */ /* 0x000fe400078e0209 */
[----:B------:R-:W-:Y:S02]  /*1250*/  VIADD R9, R9, 0x80 ;  /* 0x0000008009097836 */ /* 0x000fe40000000000 */
[----:B0-----:R-:W-:-:S05]  /*1260*/  IMAD.WIDE.U32 R2, R11, 0x2, R2 ;  /* 0x000000020b027825 */ /* 0x001fca00078e0002 */
[----:B------:R1:W-:Y:S02]  /*1270*/  STG.E.U16 desc[UR4][R2.64], R8 ;  /* 0x0000000802007986 */ /* 0x0003e4000c101504 */
.L_x_16051:
        /* <DEDUP_REMOVED lines=8> */
.L_x_16052:
[----:B------:R-:W-:Y:S05]  /*1300*/  BSYNC B1 ;  /* 0x0000000000017941 */ /* 0x000fea0003800000 */
.L_x_16048:
[----:B------:R-:W-:-:S13]  /*1310*/  ISETP.GE.AND P0, PT, R9, R5, PT ;  /* 0x000000050900720c */ /* 0x000fda0003f06270 */
[----:B012---:R-:W0:Y:S01]  /*1320*/  @!P0 LDC.64 R2, c[0x0][0x228] ;  /* 0x00008a00ff028b82 */ /* 0x007e220000000a00 */
[----:B------:R-:W-:Y:S02]  /*1330*/  @!P0 IMAD.IADD R7, R16, 0x1, R9 ;  /* 0x0000000110078824 */ /* 0x000fe400078e0209 */
[----:B------:R-:W-:Y:S02]  /*1340*/  @!P0 VIADD R9, R9, 0x80 ;  /* 0x0000008009098836 */ /* 0x000fe40000000000 */
[----:B0-----:R-:W-:-:S05]  /*1350*/  @!P0 IMAD.WIDE.U32 R2, R7, 0x2, R2 ;  /* 0x0000000207028825 */ /* 0x001fca00078e0002 */
[----:B------:R2:W-:Y:S02]  /*1360*/  @!P0 STG.E.U16 desc[UR4][R2.64], R10 ;  /* 0x0000000a02008986 */ /* 0x0005e4000c101504 */
.L_x_16053:
[----:B------:R-:W-:Y:S05]  /*1370*/  BSYNC B0 ;  /* 0x0000000000007941 */ /* 0x000fea0003800000 */
.L_x_16047:
        /* <DEDUP_REMOVED lines=8> */
.L_x_16054:
        /* <DEDUP_REMOVED lines=16> */
.L_x_36296:


//--------------------- .text._ZN2at6native29vectorized_elementwise_kernelILi8EZZZNS0_17clamp_kernel_cudaERNS_18TensorIteratorBaseERKN3c106ScalarES7_ENKUlvE_clEvENKUlvE6_clEvEUlNS4_4HalfEE_St5arrayIPcLm2EEEEviT0_T1_ --------------------------
	.section	.text._ZN2at6native29vectorized_elementwise_kernelILi8EZZZNS0_17clamp_kernel_cudaERNS_18TensorIteratorBaseERKN3c106ScalarES7_ENKUlvE_clEvENKUlvE6_clEvEUlNS4_4HalfEE_St5arrayIPcLm2EEEEviT0_T1_,"ax",@progbits
	.align	128
        .global         _ZN2at6native29vectorized_elementwise_kernelILi8EZZZNS0_17clamp_kernel_cudaERNS_18TensorIteratorBaseERKN3c106ScalarES7_ENKUlvE_clEvENKUlvE6_clEvEUlNS4_4HalfEE_St5arrayIPcLm2EEEEviT0_T1_
        .type           _ZN2at6native29vectorized_elementwise_kernelILi8EZZZNS0_17clamp_kernel_cudaERNS_18TensorIteratorBaseERKN3c106ScalarES7_ENKUlvE_clEvENKUlvE6_clEvEUlNS4_4HalfEE_St5arrayIPcLm2EEEEviT0_T1_,@function
        .size           _ZN2at6native29vectorized_elementwise_kernelILi8EZZZNS0_17clamp_kernel_cudaERNS_18TensorIteratorBaseERKN3c106ScalarES7_ENKUlvE_clEvENKUlvE6_clEvEUlNS4_4HalfEE_St5arrayIPcLm2EEEEviT0_T1_,(.L_x_36297 - _ZN2at6native29vectorized_elementwise_kernelILi8EZZZNS0_17clamp_kernel_cudaERNS_18TensorIteratorBaseERKN3c106ScalarES7_ENKUlvE_clEvENKUlvE6_clEvEUlNS4_4HalfEE_St5arrayIPcLm2EEEEviT0_T1_)
        .other          _ZN2at6native29vectorized_elementwise_kernelILi8EZZZNS0_17clamp_kernel_cudaERNS_18TensorIteratorBaseERKN3c106ScalarES7_ENKUlvE_clEvENKUlvE6_clEvEUlNS4_4HalfEE_St5arrayIPcLm2EEEEviT0_T1_,@"STO_CUDA_ENTRY STV_DEFAULT"
_ZN2at6native29vectorized_elementwise_kernelILi8EZZZNS0_17clamp_kernel_cudaERNS_18TensorIteratorBaseERKN3c106ScalarES7_ENKUlvE_clEvENKUlvE6_clEvEUlNS4_4HalfEE_St5arrayIPcLm2EEEEviT0_T1_:
.text._ZN2at6native29vectorized_elementwise_kernelILi8EZZZNS0_17clamp_kernel_cudaERNS_18TensorIteratorBaseERKN3c106ScalarES7_ENKUlvE_clEvENKUlvE6_clEvEUlNS4_4HalfEE_St5arrayIPcLm2EEEEviT0_T1_:
        /* <DEDUP_REMOVED lines=12> */
[----:B0-----:R-:W-:-:S06]  /*00c0*/  IMAD.WIDE.U32 R8, R0, 0x10, R4 ;  /* 0x0000001000087825 */ /* 0x001fcc00078e0004 */
[----:B------:R-:W3:Y:S01]  /*00d0*/  LDG.E.128 R8, desc[UR4][R8.64] ;  /* 0x0000000408087981 */ /* 0x000ee2000c1e1d00 */
[----:B--2---:R-:W-:-:S04]  /*00e0*/  IMAD.WIDE.U32 R30, R2, 0x2, R30 ;  /* 0x00000002021e7825 */ /* 0x004fc800078e001e */
[----:B------:R-:W-:-:S04]  /*00f0*/  IMAD.WIDE R30, R0, 0x10, R30 ;  /* 0x00000010001e7825 */ /* 0x000fc800078e021e */
[----:B---3--:R-:W-:Y:S01]  /*0100*/  HADD2.F32 R3, -RZ, R8.H0_H0 ;  /* 0x20000008ff037230 */ /* 0x008fe20000004100 */
[----:B------:R-:W-:Y:S02]  /*0110*/  PRMT R5, R9, 0x7610, R5 ;  /* 0x0000761009057816 */ /* 0x000fe40000000005 */
[----:B------:R-:W-:Y:S02]  /*0120*/  PRMT R7, R8, 0x7610, R7 ;  /* 0x0000761008077816 */ /* 0x000fe40000000007 */
[----:B------:R-:W-:Y:S01]  /*0130*/  FSETP.GTU.FTZ.AND P6, PT, |R3|, +INF , PT ;  /* 0x7f8000000300780b */ /* 0x000fe20003fdc200 */
[----:B------:R-:W-:Y:S01]  /*0140*/  HADD2.F32 R17, -RZ, R5.H0_H0 ;  /* 0x20000005ff117230 */ /* 0x000fe20000004100 */
[----:B------:R-:W-:Y:S02]  /*0150*/  PRMT R3, R9, 0x7632, R3 ;  /* 0x0000763209037816 */ /* 0x000fe40000000003 */
[----:B------:R-:W-:Y:S02]  /*0160*/  PRMT R12, R11, 0x7610, R12 ;  /* 0x000076100b0c7816 */ /* 0x000fe4000000000c */
[----:B------:R-:W-:Y:S01]  /*0170*/  FSETP.GTU.FTZ.AND P5, PT, |R17|, +INF , PT ;  /* 0x7f8000001100780b */ /* 0x000fe20003fbc200 */
[----:B------:R-:W-:Y:S01]  /*0180*/  HADD2.F32 R23, -RZ, R3.H0_H0 ;  /* 0x20000003ff177230 */ /* 0x000fe20000004100 */
[C---:B------:R-:W-:Y:S01]  /*0190*/  PRMT R6, R10.reuse, 0x7610, R6 ;  /* 0x000076100a067816 */ /* 0x040fe20000000006 */
[----:B------:R-:W-:Y:S01]  /*01a0*/  HADD2.F32 R13, -RZ, R12.H0_H0 ;  /* 0x2000000cff0d7230 */ /* 0x000fe20000004100 */
[----:B------:R-:W-:-:S02]  /*01b0*/  PRMT R4, R10, 0x7632, R4 ;  /* 0x000076320a047816 */ /* 0x000fc40000000004 */
[----:B------:R-:W-:Y:S01]  /*01c0*/  FSETP.GTU.FTZ.AND P4, PT, |R23|, +INF , PT ;  /* 0x7f8000001700780b */ /* 0x000fe20003f9c200 */
        /* <DEDUP_REMOVED lines=43> */
[----:B------:R-:W-:Y:S02]  /*0480*/  @!P0 FMNMX.FTZ R21, R21, R14, !PT ;  /* 0x0000000e15158209 */ /* 0x000fe40007810000 */
[----:B------:R-:W3:Y:S01]  /*0490*/  @!P2 LDC.U16 R25, c[0x0][0x21a] ;  /* 0x00008680ff19ab82 */ /* 0x000ee20000000400 */
[----:B--2---:R-:W-:-:S05]  /*04a0*/  @!P6 HADD2.F32 R24, -RZ, R24.H0_H0 ;  /* 0x20000018ff18e230 */ /* 0x004fca0000004100 */
[----:B------:R-:W-:Y:S02]  /*04b0*/  @!P6 FMNMX.FTZ R15, R24, R15, !PT ;  /* 0x0000000f180fe209 */ /* 0x000fe40007810000 */
[----:B------:R-:W2:Y:S01]  /*04c0*/  @!P1 LDC.U16 R26, c[0x0][0x21a] ;  /* 0x00008680ff1a9b82 */ /* 0x000ea20000000400 */
[----:B0-----:R-:W-:-:S05]  /*04d0*/  @!P4 HADD2.F32 R2, -RZ, R17.H0_H0 ;  /* 0x20000011ff02c230 */ /* 0x001fca0000004100 */
[----:B------:R-:W-:Y:S02]  /*04e0*/  @!P4 FMNMX.FTZ R2, R2, R23, PT ;  /* 0x000000170202c209 */ /* 0x000fe40003810000 */
[----:B------:R-:W0:Y:S01]  /*04f0*/  @!P0 LDC.U16 R27, c[0x0][0x21a] ;  /* 0x00008680ff1b8b82 */ /* 0x000e220000000400 */
[----:B-1----:R-:W-:Y:S01]  /*0500*/  @!P3 HADD2.F32 R9, -RZ, R18.H0_H0 ;  /* 0x20000012ff09b230 */ /* 0x002fe20000004100 */
[----:B------:R-:W-:-:S04]  /*0510*/  @!P4 F2FP.F16.F32.PACK_AB R3, RZ, R2 ;  /* 0x00000002ff03c23e */ /* 0x000fc800000000ff */
[----:B------:R-:W-:Y:S02]  /*0520*/  @!P3 FMNMX.FTZ R9, R9, R16, PT ;  /* 0x000000100909b209 */ /* 0x000fe40003810000 */
[----:B------:R-:W1:Y:S01]  /*0530*/  @!P6 LDC.U16 R28, c[0x0][0x21a] ;  /* 0x00008680ff1ceb82 */ /* 0x000e620000000400 */
[----:B---3--:R-:W-:Y:S01]  /*0540*/  @!P2 HADD2.F32 R10, -RZ, R25.H0_H0 ;  /* 0x20000019ff0aa230 */ /* 0x008fe20000004100 */
[----:B------:R-:W-:Y:S02]  /*0550*/  @!P3 F2FP.F16.F32.PACK_AB R6, RZ, R9 ;  /* 0x00000009ff06b23e */ /* 0x000fe400000000ff */
[----:B------:R-:W-:Y:S02]  /*0560*/  PRMT R9, R5, 0x5410, R3 ;  /* 0x0000541005097816 */ /* 0x000fe40000000003 */
        /* <DEDUP_REMOVED lines=12> */
[----:B------:R-:W-:-:S04]  /*0630*/  @!P6 F2FP.F16.F32.PACK_AB R8, RZ, R15 ;  /* 0x0000000fff08e23e */ /* 0x000fc800000000ff */
[----:B------:R-:W-:-:S05]  /*0640*/  PRMT R8, R7, 0x5410, R8 ;  /* 0x0000541007087816 */ /* 0x000fca0000000008 */
[----:B------:R-:W-:Y:S01]  /*0650*/  STG.E.128 desc[UR4][R30.64], R8 ;  /* 0x000000081e007986 */ /* 0x000fe2000c101d04 */
[----:B------:R-:W-:Y:S05]  /*0660*/  EXIT ;  /* 0x000000000000794d */ /* 0x000fea0003800000 */
.L_x_16055:
        /* <DEDUP_REMOVED lines=27> */
.L_x_16057:
[----:B------:R-:W-:Y:S05]  /*0820*/  BSYNC B0 ;  /* 0x0000000000007941 */ /* 0x000fea0003800000 */
.L_x_16056:
[----:B------:R-:W-:Y:S01]  /*0830*/  ISETP.GE.AND P0, PT, R5, R6, PT ;  /* 0x000000060500720c */ /* 0x000fe20003f06270 */
[----:B------:R-:W-:Y:S01]  /*0840*/  BSSY B0, `(.L_x_16058) ;  /* 0x000000e000007945 */ /* 0x000fe20003800000 */
[----:B0-----:R-:W-:Y:S02]  /*0850*/  PRMT R8, RZ, 0x7610, R8 ;  /* 0x00007610ff087816 */ /* 0x001fe40000000008 */
[----:B------:R-:W-:-:S09]  /*0860*/  PRMT R9, RZ, 0x7610, R9 ;  /* 0x00007610ff097816 */ /* 0x000fd20000000009 */
        /* <DEDUP_REMOVED lines=11> */
.L_x_16059:
[----:B------:R-:W-:Y:S05]  /*0920*/  BSYNC B0 ;  /* 0x0000000000007941 */ /* 0x000fea0003800000 */
.L_x_16058:
[----:B------:R-:W-:Y:S01]  /*0930*/  ISETP.GE.AND P1, PT, R5, R6, PT ;  /* 0x000000060500720c */ /* 0x000fe20003f26270 */
[----:B0-----:R-:W-:-:S04]  /*0940*/  @!P5 IMAD.IADD R17, R2, 0x1, R11 ;  /* 0x000000010211d824 */ /* 0x001fc800078e020b */
[----:B------:R-:W-:Y:S01]  /*0950*/  @!P5 IMAD.WIDE.U32 R16, R17, 0x2, R12 ;  /* 0x000000021110d825 */ /* 0x000fe200078e000c */
[----:B------:R-:W-:-:S06]  /*0960*/  PRMT R13, RZ, 0x7610, R13 ;  /* 0x00007610ff0d7816 */ /* 0x000fcc000000000d */
[----:B------:R-:W2:Y:S01]  /*0970*/  @!P5 LDG.E.U16 R13, desc[UR4][R16.64] ;  /* 0x00000004100dd981 */ /* 0x000ea2000c1e1500 */
[----:B------:R-:W-:Y:S01]  /*0980*/  @!P1 IMAD.IADD R21, R2, 0x1, R5 ;  /* 0x0000000102159824 */ /* 0x000fe200078e0205 */
[----:B------:R-:W0:Y:S01]  /*0990*/  @!P1 LDC.64 R18, c[0x0][0x230] ;  /* 0x00008c00ff129b82 */ /* 0x000e220000000a00 */
[----:B------:R-:W-:-:S05]  /*09a0*/  @!P1 VIADD R5, R5, 0x80 ;  /* 0x0000008005059836 */ /* 0x000fca0000000000 */
[----:B------:R-:W-:-:S13]  /*09b0*/  ISETP.GE.AND P0, PT, R5, R6, PT ;  /* 0x000000060500720c */ /* 0x000fda0003f06270 */
[----:B------:R-:W1:Y:S01]  /*09c0*/  @!P0 LDC.64 R14, c[0x0][0x230] ;  /* 0x00008c00ff0e8b82 */ /* 0x000e620000000a00 */
[----:B------:R-:W-:Y:S01]  /*09d0*/  @!P0 IMAD.IADD R5, R2, 0x1, R5 ;  /* 0x0000000102058824 */ /* 0x000fe200078e0205 */
[----:B------:R-:W-:Y:S02]  /*09e0*/  PRMT R10, RZ, 0x7610, R10 ;  /* 0x00007610ff0a7816 */ /* 0x000fe4000000000a */
[----:B------:R-:W-:Y:S01]  /*09f0*/  PRMT R12, RZ, 0x7610, R12 ;  /* 0x00007610ff0c7816 */ /* 0x000fe2000000000c */
[----:B0-----:R-:W-:-:S05]  /*0a00*/  @!P1 IMAD.WIDE.U32 R18, R21, 0x2, R18 ;  /* 0x0000000215129825 */ /* 0x001fca00078e0012 */
[----:B------:R-:W3:Y:S01]  /*0a10*/  @!P1 LDG.E.U16 R10, desc[UR4][R18.64] ;  /* 0x00000004120a9981 */ /* 0x000ee2000c1e1500 */
[----:B-1----:R-:W-:-:S05]  /*0a20*/  @!P0 IMAD.WIDE.U32 R4, R5, 0x2, R14 ;  /* 0x0000000205048825 */ /* 0x002fca00078e000e */
[----:B------:R0:W4:Y:S01]  /*0a30*/  @!P0 LDG.E.U16 R12, desc[UR4][R4.64] ;  /* 0x00000004040c8981 */ /* 0x000122000c1e1500 */
[----:B-----5:R-:W-:Y:S02]  /*0a40*/  HADD2.F32 R20, -RZ, R3.H0_H0 ;  /* 0x20000003ff147230 */ /* 0x020fe40000004100 */
[----:B------:R-:W-:-:S03]  /*0a50*/  VIADD R15, R11, 0x80 ;  /* 0x000000800b0f7836 */ /* 0x000fc60000000000 */
[----:B------:R-:W-:Y:S01]  /*0a60*/  FSETP.GTU.FTZ.AND P3, PT, |R20|, +INF , PT ;  /* 0x7f8000001400780b */ /* 0x000fe20003f7c200 */
[----:B------:R-:W-:-:S03]  /*0a70*/  HADD2.F32 R14, -RZ, R0.H0_H0 ;  /* 0x20000000ff0e7230 */ /* 0x000fc60000004100 */
[----:B------:R-:W-:Y:S01]  /*0a80*/  ISETP.GE.OR P3, PT, R15, R6, P3 ;  /* 0x000000060f00720c */ /* 0x000fe20001f66670 */
[----:B------:R-:W-:Y:S01]  /*0a90*/  VIADD R15, R11, 0x100 ;  /* 0x000001000b0f7836 */ /* 0x000fe20000000000 */
[----:B------:R-:W-:-:S04]  /*0aa0*/  FSETP.GTU.FTZ.AND P4, PT, |R14|, +INF , PT ;  /* 0x7f8000000e00780b */ /* 0x000fc80003f9c200 */
[----:B------:R-:W-:Y:S01]  /*0ab0*/  ISETP.GE.OR P4, PT, R15, R6, P4 ;  /* 0x000000060f00720c */ /* 0x000fe20002786670 */
[----:B0-----:R-:W-:-:S06]  /*0ac0*/  HADD2.F32 R5, -RZ, R7.H0_H0 ;  /* 0x20000007ff057230 */ /* 0x001fcc0000004100 */
[----:B------:R-:W0:Y:S01]  /*0ad0*/  @!P3 LDC.U16 R18, c[0x0][0x218] ;  /* 0x00008600ff12bb82 */ /* 0x000e220000000400 */
[----:B------:R-:W-:Y:S01]  /*0ae0*/  VIADD R17, R11, 0x180 ;  /* 0x000001800b117836 */ /* 0x000fe20000000000 */
[----:B------:R-:W-:-:S06]  /*0af0*/  FSETP.GTU.FTZ.AND P1, PT, |R5|, +INF , PT ;  /* 0x7f8000000500780b */ /* 0x000fcc0003f3c200 */
[----:B------:R-:W1:Y:S01]  /*0b00*/  @!P3 LDC.U16 R22, c[0x0][0x21a] ;  /* 0x00008680ff16bb82 */ /* 0x000e620000000400 */
[----:B------:R-:W-:-:S07]  /*0b10*/  ISETP.GE.OR P1, PT, R17, R6, P1 ;  /* 0x000000061100720c */ /* 0x000fce0000f26670 */
[----:B------:R-:W1:Y:S08]  /*0b20*/  @!P4 LDC.U16 R24, c[0x0][0x218] ;  /* 0x00008600ff18cb82 */ /* 0x000e700000000400 */
[----:B------:R-:W1:Y:S01]  /*0b30*/  @!P4 LDC.U16 R15, c[0x0][0x21a] ;  /* 0x00008680ff0fcb82 */ /* 0x000e620000000400 */
[----:B0-----:R-:W-:Y:S02]  /*0b40*/  @!P3 HADD2.F32 R21, -RZ, R18.H0_H0 ;  /* 0x20000012ff15b230 */ /* 0x001fe40000004100 */
[----:B------:R-:W-:-:S02]  /*0b50*/  HADD2.F32 R16, -RZ, R9.H0_H0 ;  /* 0x20000009ff107230 */ /* 0x000fc40000004100 */
[----:B------:R-:W-:Y:S01]  /*0b60*/  VIADD R19, R11, 0x200 ;  /* 0x000002000b137836 */ /* 0x000fe20000000000 */
[----:B------:R-:W-:Y:S02]  /*0b70*/  @!P3 FMNMX.FTZ R20, R20, R21, !PT ;  /* 0x000000151414b209 */ /* 0x000fe40007810000 */
[----:B------:R-:W0:Y:S01]  /*0b80*/  @!P1 LDC.U16 R17, c[0x0][0x218] ;  /* 0x00008600ff119b82 */ /* 0x000e220000000400 */
[----:B-1----:R-:W-:Y:S01]  /*0b90*/  @!P3 HADD2.F32 R23, -RZ, R22.H0_H0 ;  /* 0x20000016ff17b230 */ /* 0x002fe20000004100 */
[----:B------:R-:W-:-:S04]  /*0ba0*/  FSETP.GTU.FTZ.AND P0, PT, |R16|, +INF , PT ;  /* 0x7f8000001000780b */ /* 0x000fc80003f1c200 */
[----:B------:R-:W-:Y:S02]  /*0bb0*/  @!P3 FMNMX.FTZ R18, R20, R23, PT ;  /* 0x000000171412b209 */ /* 0x000fe40003810000 */
[----:B------:R-:W-:Y:S01]  /*0bc0*/  ISETP.GE.OR P0, PT, R19, R6, P0 ;  /* 0x000000061300720c */ /* 0x000fe20000706670 */
[----:B------:R-:W-:Y:S01]  /*0bd0*/  @!P4 HADD2.F32 R19, -RZ, R24.H0_H0 ;  /* 0x20000018ff13c230 */ /* 0x000fe20000004100 */
[----:B------:R-:W1:Y:S01]  /*0be0*/  @!P1 LDC.U16 R20, c[0x0][0x21a] ;  /* 0x00008680ff149b82 */ /* 0x000e620000000400 */
[----:B------:R-:W-:-:S03]  /*0bf0*/  @!P3 F2FP.F16.F32.PACK_AB R18, RZ, R18 ;  /* 0x00000012ff12b23e */ /* 0x000fc600000000ff */
[----:B------:R-:W-:Y:S01]  /*0c00*/  @!P4 FMNMX.FTZ R14, R14, R19, !PT ;  /* 0x000000130e0ec209 */ /* 0x000fe20007810000 */
[----:B------:R-:W-:Y:S01]  /*0c10*/  @!P4 HADD2.F32 R15, -RZ, R15.H0_H0 ;  /* 0x2000000fff0fc230 */ /* 0x000fe20000004100 */
[----:B------:R-:W-:-:S04]  /*0c20*/  @!P3 PRMT R3, R18, 0x7610, R3 ;  /* 0x000076101203b816 */ /* 0x000fc80000000003 */
[----:B------:R-:W-:Y:S01]  /*0c30*/  @!P4 FMNMX.FTZ R15, R14, R15, PT ;  /* 0x0000000f0e0fc209 */ /* 0x000fe20003810000 */
[----:B------:R-:W-:Y:S01]  /*0c40*/  HADD2.F32 R14, -RZ, R8.H0_H0 ;  /* 0x20000008ff0e7230 */ /* 0x000fe20000004100 */
[----:B------:R-:W4:Y:S01]  /*0c50*/  @!P0 LDC.U16 R19, c[0x0][0x218] ;  /* 0x00008600ff138b82 */ /* 0x000f220000000400 */
[C---:B------:R-:W-:Y:S01]  /*0c60*/  VIADD R23, R11.reuse, 0x280 ;  /* 0x000002800b177836 */ /* 0x040fe20000000000 */
        /* <DEDUP_REMOVED lines=9> */
[----:B------:R-:W-:-:S04]  /*0d00*/  @!P1 FMNMX.FTZ R20, R5, R20, PT ;  /* 0x0000001405149209 */ /* 0x000fc80003810000 */
[----:B------:R-:W-:-:S04]  /*0d10*/  @!P1 F2FP.F16.F32.PACK_AB R26, RZ, R20 ;  /* 0x00000014ff1a923e */ /* 0x000fc800000000ff */
[----:B------:R-:W-:Y:S01]  /*0d20*/  @!P1 PRMT R7, R26, 0x7610, R7 ;  /* 0x000076101a079816 */ /* 0x000fe20000000007 */
[----:B------:R-:W-:Y:S04]  /*0d30*/  BSSY B0, `(.L_x_16060) ;  /* 0x0000062000007945 */ /* 0x000fe80003800000 */
[----:B------:R-:W-:Y:S01]  /*0d40*/  BSSY B1, `(.L_x_16061) ;  /* 0x000005a000017945 */ /* 0x000fe20003800000 */
[----:B--2---:R-:W-:-:S05]  /*0d50*/  HADD2.F32 R4, -RZ, R13.H0_H0 ;  /* 0x2000000dff047230 */ /* 0x004fca0000004100 */
[----:B------:R-:W-:-:S04]  /*0d60*/  FSETP.GTU.FTZ.AND P2, PT, |R4|, +INF , PT ;  /* 0x7f8000000400780b */ /* 0x000fc80003f5c200 */
[----:B------:R-:W-:-:S13]  /*0d70*/  ISETP.GE.OR P2, PT, R11, R6, P2 ;  /* 0x000000060b00720c */ /* 0x000fda0001746670 */
[----:B------:R-:W0:Y:S08]  /*0d80*/  @!P2 LDC.U16 R21, c[0x0][0x218] ;  /* 0x00008600ff15ab82 */ /* 0x000e300000000400 */
[----:B------:R-:W1:Y:S01]  /*0d90*/  @!P2 LDC.U16 R18, c[0x0][0x21a] ;  /* 0x00008680ff12ab82 */ /* 0x000e620000000400 */
[----:B---3--:R-:W-:-:S05]  /*0da0*/  HADD2.F32 R15, -RZ, R10.H0_H0 ;  /* 0x2000000aff0f7230 */ /* 0x008fca0000004100 */
[----:B------:R-:W-:-:S04]  /*0db0*/  FSETP.GTU.FTZ.AND P4, PT, |R15|, +INF , PT ;  /* 0x7f8000000f00780b */ /* 0x000fc80003f9c200 */
[----:B------:R-:W-:Y:S01]  /*0dc0*/  ISETP.GE.OR P4, PT, R25, R6, P4 ;  /* 0x000000061900720c */ /* 0x000fe20002786670 */
[----:B----4-:R-:W-:Y:S02]  /*0dd0*/  HADD2.F32 R17, -RZ, R12.H0_H0 ;  /* 0x2000000cff117230 */ /* 0x010fe40000004100 */
[----:B0-----:R-:W-:-:S03]  /*0de0*/  @!P2 HADD2.F32 R21, -RZ, R21.H0_H0 ;  /* 0x20000015ff15a230 */ /* 0x001fc60000004100 */
[----:B------:R-:W-:-:S04]  /*0df0*/  FSETP.GTU.FTZ.AND P6, PT, |R17|, +INF , PT ;  /* 0x7f8000001100780b */ /* 0x000fc80003fdc200 */
[----:B------:R-:W-:Y:S02]  /*0e00*/  ISETP.GE.OR P6, PT, R23, R6, P6 ;  /* 0x000000061700720c */ /* 0x000fe400037c6670 */
[----:B------:R-:W-:Y:S01]  /*0e10*/  @!P2 FMNMX.FTZ R21, R4, R21, !PT ;  /* 0x000000150415a209 */ /* 0x000fe20007810000 */
[----:B-1----:R-:W-:Y:S01]  /*0e20*/  @!P2 HADD2.F32 R22, -RZ, R18.H0_H0 ;  /* 0x20000012ff16a230 */ /* 0x002fe20000004100 */
[----:B------:R-:W0:Y:S01]  /*0e30*/  @!P5 LDC.64 R4, c[0x0][0x228] ;  /* 0x00008a00ff04db82 */ /* 0x000e220000000a00 */
[----:B------:R-:W-:-:S03]  /*0e40*/  @!P0 HADD2.F32 R23, -RZ, R19.H0_H0 ;  /* 0x20000013ff178230 */ /* 0x000fc60000004100 */
[----:B------:R-:W-:-:S04]  /*0e50*/  @!P2 FMNMX.FTZ R21, R21, R22, PT ;  /* 0x000000161515a209 */ /* 0x000fc80003810000 */
[----:B------:R-:W1:Y:S01]  /*0e60*/  @!P3 LDC.U16 R18, c[0x0][0x218] ;  /* 0x00008600ff12bb82 */ /* 0x000e620000000400 */
[----:B------:R-:W-:Y:S02]  /*0e70*/  @!P0 FMNMX.FTZ R16, R16, R23, !PT ;  /* 0x0000001710108209 */ /* 0x000fe40007810000 */
[----:B------:R-:W-:-:S05]  /*0e80*/  @!P2 F2FP.F16.F32.PACK_AB R25, RZ, R21 ;  /* 0x00000015ff19a23e */ /* 0x000fca00000000ff */
[----:B------:R-:W2:Y:S08]  /*0e90*/  @!P4 LDC.U16 R19, c[0x0][0x218] ;  /* 0x00008600ff13cb82 */ /* 0x000eb00000000400 */
[----:B------:R-:W3:Y:S01]  /*0ea0*/  @!P6 LDC.U16 R24, c[0x0][0x218] ;  /* 0x00008600ff18eb82 */ /* 0x000ee20000000400 */
[----:B------:R-:W-:-:S07]  /*0eb0*/  @!P2 PRMT R13, R25, 0x7610, R13 ;  /* 0x00007610190da816 */ /* 0x000fce000000000d */
[----:B------:R-:W4:Y:S08]  /*0ec0*/  @!P0 LDC.U16 R23, c[0x0][0x21a] ;  /* 0x00008680ff178b82 */ /* 0x000f300000000400 */
[----:B------:R-:W4:Y:S08]  /*0ed0*/  @!P3 LDC.U16 R22, c[0x0][0x21a] ;  /* 0x00008680ff16bb82 */ /* 0x000f300000000400 */
[----:B------:R-:W4:Y:S08]  /*0ee0*/  @!P4 LDC.U16 R21, c[0x0][0x21a] ;  /* 0x00008680ff15cb82 */ /* 0x000f300000000400 */
[----:B------:R-:W4:Y:S01]  /*0ef0*/  @!P6 LDC.U16 R20, c[0x0][0x21a] ;  /* 0x00008680ff14eb82 */ /* 0x000f220000000400 */
[----:B------:R-:W-:-:S04]  /*0f00*/  @!P5 IMAD.IADD R25, R2, 0x1, R11 ;  /* 0x000000010219d824 */ /* 0x000fc800078e020b */
[----:B0-----:R-:W-:-:S04]  /*0f10*/  @!P5 IMAD.WIDE.U32 R4, R25, 0x2, R4 ;  /* 0x000000021904d825 */ /* 0x001fc800078e0004 */
[----:B-1----:R-:W-:Y:S01]  /*0f20*/  @!P3 HADD2.F32 R25, -RZ, R18.H0_H0 ;  /* 0x20000012ff19b230 */ /* 0x002fe20000004100 */
[----:B------:R0:W-:Y:S01]  /*0f30*/  @!P5 STG.E.U16 desc[UR4][R4.64], R13 ;  /* 0x0000000d0400d986 */ /* 0x0001e2000c101504 */
[----:B------:R-:W-:Y:S02]  /*0f40*/  @!P5 VIADD R11, R11, 0x80 ;  /* 0x000000800b0bd836 */ /* 0x000fe40000000000 */
[----:B--2---:R-:W-:Y:S02]  /*0f50*/  @!P4 HADD2.F32 R18, -RZ, R19.H0_H0 ;  /* 0x20000013ff12c230 */ /* 0x004fe40000004100 */
        /* <DEDUP_REMOVED lines=34> */
.L_x_16062:
[----:B------:R-:W-:-:S13]  /*1180*/  ISETP.GE.AND P0, PT, R11, R6, PT ;  /* 0x000000060b00720c */ /* 0x000fda0003f06270 */
[----:B------:R-:W-:Y:S05]  /*1190*/  @P0 BRA `(.L_x_16064) ;  /* 0x0000000000300947 */ /* 0x000fea0003800000 */
[----:B0-----:R-:W0:Y:S01]  /*11a0*/  LDC.64 R4, c[0x0][0x228] ;  /* 0x00008a00ff047b82 */ /* 0x001e220000000a00 */
[----:B------:R-:W-:Y:S02]  /*11b0*/  IMAD.IADD R3, R2, 0x1, R11 ;  /* 0x0000000102037824 */ /* 0x000fe400078e020b */
[----:B------:R-:W-:Y:S02]  /*11c0*/  VIADD R11, R11, 0x80 ;  /* 0x000000800b0b7836 */ /* 0x000fe40000000000 */
[----:B0-----:R-:W-:-:S05]  /*11d0*/  IMAD.WIDE.U32 R4, R3, 0x2, R4 ;  /* 0x0000000203047825 */ /* 0x001fca00078e0004 */
[----:B------:R1:W-:Y:S02]  /*11e0*/  STG.E.U16 desc[UR4][R4.64], R7 ;  /* 0x0000000704007986 */ /* 0x0003e4000c101504 */
.L_x_16063:
[----:B------:R-:W-:-:S13]  /*11f0*/  ISETP.GE.AND P0, PT, R11, R6, PT ;  /* 0x000000060b00720c */ /* 0x000fda0003f06270 */
[----:B------:R-:W-:Y:S05]  /*1200*/  @P0 BRA `(.L_x_16065) ;  /* 0x0000000000340947 */ /* 0x000fea0003800000 */
[----:B01----:R-:W0:Y:S01]  /*1210*/  LDC.64 R4, c[0x0][0x228] ;  /* 0x00008a00ff047b82 */ /* 0x003e220000000a00 */
[----:B------:R-:W-:Y:S02]  /*1220*/  IMAD.IADD R3, R2, 0x1, R11 ;  /* 0x0000000102037824 */ /* 0x000fe400078e020b */
[----:B------:R-:W-:Y:S02]  /*1230*/  VIADD R11, R11, 0x80 ;  /* 0x000000800b0b7836 */ /* 0x000fe40000000000 */
[----:B0-----:R-:W-:-:S05]  /*1240*/  IMAD.WIDE.U32 R4, R3, 0x2, R4 ;  /* 0x0000000203047825 */ /* 0x001fca00078e0004 */
[----:B------:R1:W-:Y:S02]  /*1250*/  STG.E.U16 desc[UR4][R4.64], R9 ;  /* 0x0000000904007986 */ /* 0x0003e4000c101504 */
.L_x_16064:
        /* <DEDUP_REMOVED lines=8> */
.L_x_16065:
[----:B------:R-:W-:Y:S05]  /*12e0*/  BSYNC B1 ;  /* 0x0000000000017941 */ /* 0x000fea0003800000 */
.L_x_16061:
[----:B------:R-:W-:-:S13]  /*12f0*/  ISETP.GE.AND P0, PT, R11, R6, PT ;  /* 0x000000060b00720c */ /* 0x000fda0003f06270 */
[----:B012---:R-:W0:Y:S01]  /*1300*/  @!P0 LDC.64 R4, c[0x0][0x228] ;  /* 0x00008a00ff048b82 */ /* 0x007e220000000a00 */
[----:B------:R-:W-:Y:S02]  /*1310*/  @!P0 IMAD.IADD R3, R2, 0x1, R11 ;  /* 0x0000000102038824 */ /* 0x000fe400078e020b */
[----:B------:R-:W-:Y:S02]  /*1320*/  @!P0 VIADD R11, R11, 0x80 ;  /* 0x000000800b0b8836 */ /* 0x000fe40000000000 */
[----:B0-----:R-:W-:-:S05]  /*1330*/  @!P0 IMAD.WIDE.U32 R4, R3, 0x2, R4 ;  /* 0x0000000203048825 */ /* 0x001fca00078e0004 */
[----:B------:R2:W-:Y:S02]  /*1340*/  @!P0 STG.E.U16 desc[UR4][R4.64], R10 ;  /* 0x0000000a04008986 */ /* 0x0005e4000c101504 */
.L_x_16066:
[----:B------:R-:W-:Y:S05]  /*1350*/  BSYNC B0 ;  /* 0x0000000000007941 */ /* 0x000fea0003800000 */
.L_x_16060:
        /* <DEDUP_REMOVED lines=8> */
.L_x_16067:
        /* <DEDUP_REMOVED lines=10> */
.L_x_36297:


//--------------------- .text._ZN2at6native18elementwise_kernelILi128ELi4EZNS0_15gpu_kernel_implIZZZNS0_17clamp_kernel_cudaERNS_18TensorIteratorBaseERKN3c106ScalarES8_ENKUlvE_clEvENKUlvE5_clEvEUlfE_EEvS4_RKT_EUliE_EEviT1_ --------------------------
	.section	.text._ZN2at6native18elementwise_kernelILi128ELi4EZNS0_15gpu_kernel_implIZZZNS0_17clamp_kernel_cudaERNS_18TensorIteratorBaseERKN3c106ScalarES8_ENKUlvE_clEvENKUlvE5_clEvEUlfE_EEvS4_RKT_EUliE_EEviT1_,"ax",@progbits
	.align	128
        .global         _ZN2at6native18elementwise_kernelILi128ELi4EZNS0_15gpu_kernel_implIZZZNS0_17clamp_kernel_cudaERNS_18TensorIteratorBaseERKN3c106ScalarES8_ENKUlvE_clEvENKUlvE5_clEvEUlfE_EEvS4_RKT_EUliE_EEviT1_
        .type           _ZN2at6native18elementwise_kernelILi128ELi4EZNS0_15gpu_kernel_implIZZZNS0_17clamp_kernel_cudaERNS_18TensorIteratorBaseERKN3c106ScalarES8_ENKUlvE_clEvENKUlvE5_clEvEUlfE_EEvS4_RKT_EUliE_EEviT1_,@function
        .size           _ZN2at6native18elementwise_kernelILi128ELi4EZNS0_15gpu_kernel_implIZZZNS0_17clamp_kernel_cudaERNS_18TensorIteratorBaseERKN3c106ScalarES8_ENKUlvE_clEvENKUlvE5_clEvEUlfE_EEvS4_RKT_EUliE_EEviT1_,(.L_x_36298 - _ZN2at6native18elementwise_kernelILi128ELi4EZNS0_15gpu_kernel_implIZZZNS0_17clamp_kernel_cudaERNS_18TensorIteratorBaseERKN3c106ScalarES8_ENKUlvE_clEvENKUlvE5_clEvEUlfE_EEvS4_RKT_EUliE_EEviT1_)
        .other          _ZN2at6native18elementwise_kernelILi128ELi4EZNS0_15gpu_kernel_implIZZZNS0_17clamp_kernel_cudaERNS_18TensorIteratorBaseERKN3c106ScalarES8_ENKUlvE_clEvENKUlvE5_clEvEUlfE_EEvS4_RKT_EUliE_EEviT1_,@"STO_CUDA_ENTRY STV_DEFAULT"
_ZN2at6native18elementwise_kernelILi128ELi4EZNS0_15gpu_kernel_implIZZZNS0_17clamp_kernel_cudaERNS_18TensorIteratorBaseERKN3c106ScalarES8_ENKUlvE_clEvENKUlvE5_clEvEUlfE_EEvS4_RKT_EUliE_EEviT1_:
.text._ZN2at6native18elementwise_kernelILi128ELi4EZNS0_15gpu_kernel_implIZZZNS0_17clamp_kernel_cudaERNS_18TensorIteratorBaseERKN3c106ScalarES8_ENKUlvE_clEvENKUlvE5_clEvEUlfE_EEvS4_RKT_EUliE_EEviT1_:
        /* <DEDUP_REMOVED lines=313> */
.L_x_16070:
        /* <DEDUP_REMOVED lines=22> */
.L_x_16075:
[----:B------:R-:W2:Y:S02]  /*14f0*/  LDG.E.U8 R2, desc[UR36][R4.64] ;  /* 0x0000002404027981 */ /* 0x000ea4000c1e1100 */
[----:B--2---:R-:W-:Y:S01]  /*1500*/  I2FP.F32.U32 R2, R2 ;  /* 0x0000000200027245 */ /* 0x004fe20000201000 */
[----:B------:R-:W-:Y:S06]  /*1510*/  BRA `(.L_x_16077) ;  /* 0x0000000c002c7947 */ /* 0x000fec0003800000 */
.L_x_16074:
        /* <DEDUP_REMOVED lines=9> */
.L_x_16079:
[----:B------:R-:W2:Y:S02]  /*15b0*/  LDG.E R2, desc[UR36][R4.64] ;  /* 0x0000002404027981 */ /* 0x000ea4000c1e1900 */
[----:B--2---:R-:W-:Y:S01]  /*15c0*/  I2FP.F32.S32 R2, R2 ;  /* 0x0000000200027245 */ /* 0x004fe20000201400 */
[----:B------:R-:W-:Y:S06]  /*15d0*/  BRA `(.L_x_16077) ;  /* 0x0000000800fc7947 */ /* 0x000fec0003800000 */
.L_x_16078:
[----:B------:R-:W2:Y:S02]  /*15e0*/  LDG.E.U16 R2, desc[UR36][R4.64] ;  /* 0x0000002404027981 */ /* 0x000ea4000c1e1500 */
[----:B--2---:R-:W0:Y:S01]  /*15f0*/  I2F.S16 R2, R2 ;  /* 0x0000000200027306 */ /* 0x004e220000101400 */
[----:B------:R-:W-:Y:S05]  /*1600*/  BRA `(.L_x_16077) ;  /* 0x0000000800f07947 */ /* 0x000fea0003800000 */
.L_x_16073:
        /* <DEDUP_REMOVED lines=8> */
.L_x_16081:
[----:B------:R-:W2:Y:S02]  /*1690*/  LDG.E.U16 R2, desc[UR36][R4.64] ;  /* 0x0000002404027981 */ /* 0x000ea4000c1e1500 */
[----:B--2---:R-:W-:Y:S01]  /*16a0*/  HADD2.F32 R2, -RZ, R2.H0_H0 ;  /* 0x20000002ff027230 */ /* 0x004fe20000004100 */
[----:B------:R-:W-:Y:S06]  /*16b0*/  BRA `(.L_x_16077) ;  /* 0x0000000800c47947 */ /* 0x000fec0003800000 */
.L_x_16080:
        /* <DEDUP_REMOVED lines=8> */
.L_x_16083:
[----:B------:R-:W2:Y:S02]  /*1740*/  LDG.E.U16 R2, desc[UR36][R4.64] ;  /* 0x0000002404027981 */ /* 0x000ea4000c1e1500 */
[----:B--2---:R-:W-:Y:S01]  /*1750*/  HADD2.F32 R2, -RZ, R2.H0_H0 ;  /* 0x20000002ff027230 */ /* 0x004fe20000004100 */
[----:B------:R-:W-:Y:S06]  /*1760*/  BRA `(.L_x_16077) ;  /* 0x0000000800987947 */ /* 0x000fec0003800000 */
.L_x_16082:
[----:B------:R-:W2:Y:S01]  /*1770*/  LDG.E.64 R4, desc[UR36][R4.64] ;  /* 0x0000002404047981 */ /* 0x000ea2000c1e1b00 */
[----:B------:R-:W-:Y:S01]  /*1780*/  UMOV UR4, 0xf0000000 ;  /* 0xf000000000047882 */ /* 0x000fe20000000000 */
[----:B------:R-:W-:Y:S01]  /*1790*/  UMOV UR5, 0x380fffff ;  /* 0x380fffff00057882 */ /* 0x000fe20000000000 */
[----:B--2---:R-:W0:Y:S01]  /*17a0*/  F2F.F32.F64 R2, R4 ;  /* 0x0000000400027310 */ /* 0x004e220000301000 */
[----:B------:R-:W-:-:S14]  /*17b0*/  DSETP.GEU.AND P0, PT, |R4|, UR4, PT ;  /* 0x0000000404007e2a */ /* 0x000fdc000bf0e200 */
[----:B0-----:R-:W-:Y:S01]  /*17c0*/  @!P0 FMUL R2, R2, 1.175494350822287508e-38 ;  /* 0x0080000002028820 */ /* 0x001fe20000400000 */
[----:B------:R-:W-:Y:S06]  /*17d0*/  BRA `(.L_x_16077) ;  /* 0x00000008007c7947 */ /* 0x000fec0003800000 */
.L_x_16072:
        /* <DEDUP_REMOVED lines=12> */
.L_x_16086:
[----:B------:R-:W2:Y:S01]  /*18a0*/  LDG.E.64 R4, desc[UR36][R4.64] ;  /* 0x0000002404047981 */ /* 0x000ea2000c1e1b00 */
[----:B------:R-:W-:Y:S01]  /*18b0*/  UMOV UR4, 0xf0000000 ;  /* 0xf000000000047882 */ /* 0x000fe20000000000 */
[----:B------:R-:W-:Y:S01]  /*18c0*/  UMOV UR5, 0x380fffff ;  /* 0x380fffff00057882 */ /* 0x000fe20000000000 */
[----:B--2---:R-:W0:Y:S01]  /*18d0*/  F2F.F32.F64 R2, R4 ;  /* 0x0000000400027310 */ /* 0x004e220000301000 */
[----:B------:R-:W-:-:S14]  /*18e0*/  DSETP.GEU.AND P0, PT, |R4|, UR4, PT ;  /* 0x0000000404007e2a */ /* 0x000fdc000bf0e200 */
[----:B0-----:R-:W-:Y:S01]  /*18f0*/  @!P0 FMUL R2, R2, 1.175494350822287508e-38 ;  /* 0x0080000002028820 */ /* 0x001fe20000400000 */
[----:B------:R-:W-:Y:S06]  /*1900*/  BRA `(.L_x_16077) ;  /* 0x0000000800307947 */ /* 0x000fec0003800000 */
.L_x_16085:
        /* <DEDUP_REMOVED lines=26> */
.L_x_16088:
        /* <DEDUP_REMOVED lines=13> */
.L_x_16087:
[----:B------:R-:W2:Y:S02]  /*1b80*/  LDG.E.U16 R2, desc[UR36][R4.64] ;  /* 0x0000002404027981 */ /* 0x000ea4000c1e1500 */
[----:B--2---:R-:W-:Y:S01]  /*1b90*/  IMAD.U32 R2, R2, 0x10000, RZ ;  /* 0x0001000002027824 */ /* 0x004fe200078e00ff */
[----:B------:R-:W-:Y:S06]  /*1ba0*/  BRA `(.L_x_16077) ;  /* 0x0000000400887947 */ /* 0x000fec0003800000 */
.L_x_16084:
        /* <DEDUP_REMOVED lines=11> */
.L_x_16091:
        /* <DEDUP_REMOVED lines=20> */
.L_x_16093:
[----:B------:R-:W-:Y:S05]  /*1da0*/  BSYNC B0 ;  /* 0x0000000000007941 */ /* 0x000fea0003800000 */
.L_x_16092:
[----:B------:R-:W-:Y:S01]  /*1db0*/  IMAD.SHL.U32 R2, R2, 0x100000, RZ ;  /* 0x0010000002027824 */ /* 0x000fe200078e00ff */
[----:B------:R-:W-:-:S04]  /*1dc0*/  LEA R3, R0, 0x3b800000, 0x17 ;  /* 0x3b80000000037811 */ /* 0x000fc800078eb8ff */
[----:B------:R-:W-:Y:S01]  /*1dd0*/  LOP3.LUT R2, R3, R2, R4, 0xfe, !PT ;  /* 0x0000000203027212 */ /* 0x000fe200078efe04 */
[----:B------:R-:W-:Y:S06]  /*1de0*/  BRA `(.L_x_16077) ;  /* 0x0000000000f87947 */ /* 0x000fec0003800000 */
.L_x_16090:
        /* <DEDUP_REMOVED lines=20> */
.L_x_16095:
[----:B------:R-:W-:Y:S05]  /*1f30*/  BSYNC B0 ;  /* 0x0000000000007941 */ /* 0x000fea0003800000 */
.L_x_16094:
[----:B------:R-:W-:Y:S01]  /*1f40*/  IMAD.SHL.U32 R2, R2, 0x200000, RZ ;  /* 0x0020000002027824 */ /* 0x000fe200078e00ff */
[----:B------:R-:W-:-:S04]  /*1f50*/  LEA R3, R0, 0x37800000, 0x17 ;  /* 0x3780000000037811 */ /* 0x000fc800078eb8ff */
[----:B------:R-:W-:Y:S01]  /*1f60*/  LOP3.LUT R2, R3, R2, R4, 0xfe, !PT ;  /* 0x0000000203027212 */ /* 0x000fe200078efe04 */
[----:B------:R-:W-:Y:S06]  /*1f70*/  BRA `(.L_x_16077) ;  /* 0x0000000000947947 */ /* 0x000fec0003800000 */
.L_x_16089:
        /* <DEDUP_REMOVED lines=14> */
.L_x_16076:
        /* <DEDUP_REMOVED lines=16> */
.L_x_16098:
[----:B------:R-:W-:Y:S01]  /*2160*/  IMAD.MOV.U32 R2, RZ, RZ, RZ ;  /* 0x000000ffff027224 */ /* 0x000fe200078e00ff */
[----:B------:R-:W-:Y:S06]  /*2170*/  BRA `(.L_x_16077) ;  /* 0x0000000000147947 */ /* 0x000fec0003800000 */
.L_x_16097:
[----:B------:R-:W2:Y:S02]  /*2180*/  LDG.E.64 R2, desc[UR36][R4.64] ;  /* 0x0000002404027981 */ /* 0x000ea4000c1e1b00 */
[----:B--2---:R0:W1:Y:S01]  /*2190*/  I2F.U64 R2, R2 ;  /* 0x0000000200027312 */ /* 0x0040620000301000 */
[----:B------:R-:W-:Y:S05]  /*21a0*/  BRA `(.L_x_16077) ;  /* 0x0000000000087947 */ /* 0x000fea0003800000 */
.L_x_16096:
[----:B------:R-:W2:Y:S02]  /*21b0*/  LDG.E R2, desc[UR36][R4.64] ;  /* 0x0000002404027981 */ /* 0x000ea4000c1e1900 */
[----:B--2---:R-:W-:-:S07]  /*21c0*/  I2FP.F32.U32 R2, R2 ;  /* 0x0000000200027245 */ /* 0x004fce0000201000 */
.L_x_16077:
[----:B------:R-:W-:Y:S05]  /*21d0*/  BSYNC B6 ;  /* 0x0000000000067941 */ /* 0x000fea0003800000 */
.L_x_16071:
[----:B------:R-:W4:Y:S01]  /*21e0*/  LDC.U8 R6, c[0x0][0x430] ;  /* 0x00010c00ff067b82 */ /* 0x000f220000000000 */
[----:B01---5:R-:W-:-:S13]  /*21f0*/  FSETP.GTU.FTZ.AND P0, PT, |R2|, +INF , PT ;  /* 0x7f8000000200780b */ /* 0x023fda0003f1c200 */
[----:B--23--:R-:W0:Y:S01]  /*2200*/  @!P0 LDC.64 R4, c[0x0][0x420] ;  /* 0x00010800ff048b82 */ /* 0x00ce220000000a00 */
[----:B----4-:R-:W-:-:S04]  /*2210*/  PRMT R3, R6, 0x9910, RZ ;  /* 0x0000991006037816 */ /* 0x010fc800000000ff */
[----:B------:R-:W-:Y:S02]  /*2220*/  ISETP.GT.AND P1, PT, R3, 0x9, PT ;  /* 0x000000090300780c */ /* 0x000fe40003f24270 */
[----:B0-----:R-:W-:-:S04]  /*2230*/  @!P0 FMNMX.FTZ R0, R2, R4, !PT ;  /* 0x0000000402008209 */ /* 0x001fc80007810000 */
[----:B------:R-:W-:-:S07]  /*2240*/  @!P0 FMNMX.FTZ R2, R0, R5, PT ;  /* 0x0000000500028209 */ /* 0x000fce0003810000 */
        /* <DEDUP_REMOVED lines=12> */
.L_x_16102:
[----:B------:R-:W0:Y:S02]  /*2310*/  F2I.S64.TRUNC R2, R2 ;  /* 0x0000000200027311 */ /* 0x000e24000020d900 */
[----:B0-----:R-:W-:-:S05]  /*2320*/  IMAD.MOV.U32 R5, RZ, RZ, R2 ;  /* 0x000000ffff057224 */ /* 0x001fca00078e0002 */
[----:B------:R0:W-:Y:S01]  /*2330*/  STG.E.U8 desc[UR36][R16.64], R5 ;  /* 0x0000000510007986 */ /* 0x0001e2000c101124 */
[----:B------:R-:W-:Y:S05]  /*2340*/  BRA `(.L_x_16104) ;  /* 0x0000000c00407947 */ /* 0x000fea0003800000 */
.L_x_16101:
        /* <DEDUP_REMOVED lines=9> */
.L_x_16106:
[----:B------:R-:W0:Y:S02]  /*23e0*/  F2I.FTZ.TRUNC.NTZ R3, R2 ;  /* 0x0000000200037305 */ /* 0x000e24000021f100 */
[----:B0-----:R0:W-:Y:S01]  /*23f0*/  STG.E desc[UR36][R16.64], R3 ;  /* 0x0000000310007986 */ /* 0x0011e2000c101924 */
[----:B------:R-:W-:Y:S05]  /*2400*/  BRA `(.L_x_16104) ;  /* 0x0000000c00107947 */ /* 0x000fea0003800000 */
.L_x_16105:
[----:B------:R-:W0:Y:S02]  /*2410*/  F2I.FTZ.TRUNC.NTZ R3, R2 ;  /* 0x0000000200037305 */ /* 0x000e24000021f100 */
[----:B0-----:R0:W-:Y:S01]  /*2420*/  STG.E.U16 desc[UR36][R16.64], R3 ;  /* 0x0000000310007986 */ /* 0x0011e2000c101524 */
[----:B------:R-:W-:Y:S05]  /*2430*/  BRA `(.L_x_16104) ;  /* 0x0000000c00047947 */ /* 0x000fea0003800000 */
.L_x_16100:
        /* <DEDUP_REMOVED lines=8> */
.L_x_16108:
[----:B------:R-:W-:-:S05]  /*24c0*/  F2FP.F16.F32.PACK_AB R2, RZ, R2 ;  /* 0x00000002ff02723e */ /* 0x000fca00000000ff */
[----:B------:R0:W-:Y:S01]  /*24d0*/  STG.E.U16 desc[UR36][R16.64], R2 ;  /* 0x0000000210007986 */ /* 0x0001e2000c101524 */
[----:B------:R-:W-:Y:S05]  /*24e0*/  BRA `(.L_x_16104) ;  /* 0x0000000800d87947 */ /* 0x000fea0003800000 */
.L_x_16107:
        /* <DEDUP_REMOVED lines=9> */
.L_x_16110:
[----:B------:R-:W-:-:S04]  /*2580*/  F2FP.F16.F32.PACK_AB R3, RZ, R2 ;  /* 0x00000002ff03723e */ /* 0x000fc800000000ff */
[----:B------:R-:W-:-:S05]  /*2590*/  PRMT R3, R3, 0x5410, RZ ;  /* 0x0000541003037816 */ /* 0x000fca00000000ff */
[----:B------:R0:W-:Y:S01]  /*25a0*/  STG.E desc[UR36][R16.64], R3 ;  /* 0x0000000310007986 */ /* 0x0001e2000c101924 */
[----:B------:R-:W-:Y:S05]  /*25b0*/  BRA `(.L_x_16104) ;  /* 0x0000000800a47947 */ /* 0x000fea0003800000 */
.L_x_16109:
[----:B------:R-:W-:-:S06]  /*25c0*/  FMUL.FTZ R2, R2, 1 ;  /* 0x3f80000002027820 */ /* 0x000fcc0000410000 */
[----:B------:R-:W0:Y:S02]  /*25d0*/  F2F.F64.F32 R2, R2 ;  /* 0x0000000200027310 */ /* 0x000e240000201800 */
[----:B0-----:R0:W-:Y:S01]  /*25e0*/  STG.E.64 desc[UR36][R16.64], R2 ;  /* 0x0000000210007986 */ /* 0x0011e2000c101b24 */
[----:B------:R-:W-:Y:S05]  /*25f0*/  BRA `(.L_x_16104) ;  /* 0x0000000800947947 */ /* 0x000fea0003800000 */
.L_x_16099:
        /* <DEDUP_REMOVED lines=12> */
.L_x_16113:
[----:B------:R-:W-:Y:S01]  /*26c0*/  FMUL.FTZ R4, R2, 1 ;  /* 0x3f80000002047820 */ /* 0x000fe20000410000 */
[----:B------:R-:W-:-:S05]  /*26d0*/  CS2R R6, SRZ ;  /* 0x0000000000067805 */ /* 0x000fca000001ff00 */
[----:B------:R-:W0:Y:S02]  /*26e0*/  F2F.F64.F32 R4, R4 ;  /* 0x0000000400047310 */ /* 0x000e240000201800 */
[----:B0-----:R0:W-:Y:S01]  /*26f0*/  STG.E.128 desc[UR36][R16.64], R4 ;  /* 0x0000000410007986 */ /* 0x0011e2000c101d24 */
[----:B------:R-:W-:Y:S05]  /*2700*/  BRA `(.L_x_16104) ;  /* 0x0000000800507947 */ /* 0x000fea0003800000 */
.L_x_16112:
        /* <DEDUP_REMOVED lines=20> */
.L_x_16117:
[----:B------:R-:W-:Y:S05]  /*2850*/  BSYNC B0 ;  /* 0x0000000000007941 */ /* 0x000fea0003800000 */
.L_x_16116:
[----:B------:R-:W-:-:S05]  /*2860*/  LOP3.LUT R5, R0, R5, RZ, 0xfc, !PT ;  /* 0x0000000500057212 */ /* 0x000fca00078efcff */
[----:B------:R0:W-:Y:S01]  /*2870*/  STG.E.U8 desc[UR36][R16.64], R5 ;  /* 0x0000000510007986 */ /* 0x0001e2000c101124 */
[----:B------:R-:W-:Y:S05]  /*2880*/  BRA `(.L_x_16104) ;  /* 0x0000000400f07947 */ /* 0x000fea0003800000 */
.L_x_16115:
        /* <DEDUP_REMOVED lines=12> */
.L_x_16119:
[----:B------:R-:W-:Y:S01]  /*2950*/  IMAD.MOV.U32 R0, RZ, RZ, 0x7f ;  /* 0x0000007fff007424 */ /* 0x000fe200078e00ff */
[----:B------:R-:W-:-:S04]  /*2960*/  ISETP.GT.U32.AND P0, PT, R4, 0x7f800000, PT ;  /* 0x7f8000000400780c */ /* 0x000fc80003f04070 */
[----:B------:R-:W-:-:S09]  /*2970*/  SEL R0, R0, 0x7c, P0 ;  /* 0x0000007c00007807 */ /* 0x000fd20000000000 */
.L_x_16120:
[----:B------:R-:W-:Y:S05]  /*2980*/  BSYNC B0 ;  /* 0x0000000000007941 */ /* 0x000fea0003800000 */
.L_x_16118:
[----:B------:R-:W-:-:S04]  /*2990*/  LOP3.LUT R2, R2, 0x80000000, RZ, 0xc0, !PT ;  /* 0x8000000002027812 */ /* 0x000fc800078ec0ff */
[----:B------:R-:W-:-:S04]  /*29a0*/  SHF.R.U32.HI R3, RZ, 0x18, R2 ;  /* 0x00000018ff037819 */ /* 0x000fc80000011602 */
[----:B------:R-:W-:-:S05]  /*29b0*/  LOP3.LUT R3, R0, R3, RZ, 0xfc, !PT ;  /* 0x0000000300037212 */ /* 0x000fca00078efcff */
[----:B------:R0:W-:Y:S01]  /*29c0*/  STG.E.U8 desc[UR36][R16.64], R3 ;  /* 0x0000000310007986 */ /* 0x0001e2000c101124 */
[----:B------:R-:W-:Y:S05]  /*29d0*/  BRA `(.L_x_16104) ;  /* 0x00000004009c7947 */ /* 0x000fea0003800000 */
.L_x_16114:
[----:B------:R-:W-:-:S05]  /*29e0*/  F2FP.BF16.F32.PACK_AB R2, RZ, R2 ;  /* 0x00000002ff02723e */ /* 0x000fca00000010ff */
[----:B------:R0:W-:Y:S01]  /*29f0*/  STG.E.U16 desc[UR36][R16.64], R2 ;  /* 0x0000000210007986 */ /* 0x0001e2000c101524 */
[----:B------:R-:W-:Y:S05]  /*2a00*/  BRA `(.L_x_16104) ;  /* 0x0000000400907947 */ /* 0x000fea0003800000 */
.L_x_16111:
        /* <DEDUP_REMOVED lines=11> */
.L_x_16123:
        /* <DEDUP_REMOVED lines=16> */
.L_x_16126:
[----:B------:R-:W-:-:S04]  /*2bc0*/  LOP3.LUT R2, R2, 0x80000000, RZ, 0xc0, !PT ;  /* 0x8000000002027812 */ /* 0x000fc800078ec0ff */
[----:B------:R-:W-:-:S04]  /*2bd0*/  SHF.R.U32.HI R3, RZ, 0x18, R2 ;  /* 0x00000018ff037819 */ /* 0x000fc80000011602 */
[----:B------:R-:W-:-:S04]  /*2be0*/  LOP3.LUT R0, R0, R3, RZ, 0xfc, !PT ;  /* 0x0000000300007212 */ /* 0x000fc800078efcff */
[----:B------:R-:W-:-:S07]  /*2bf0*/  PRMT R8, R0, 0x7610, R8 ;  /* 0x0000761000087816 */ /* 0x000fce0000000008 */
.L_x_16125:
[----:B------:R-:W-:Y:S05]  /*2c00*/  BSYNC B0 ;  /* 0x0000000000007941 */ /* 0x000fea0003800000 */
.L_x_16124:
[----:B------:R0:W-:Y:S01]  /*2c10*/  STG.E.U8 desc[UR36][R16.64], R8 ;  /* 0x0000000810007986 */ /* 0x0001e2000c101124 */
[----:B------:R-:W-:Y:S05]  /*2c20*/  BRA `(.L_x_16104) ;  /* 0x0000000400087947 */ /* 0x000fea0003800000 */
.L_x_16122:
        /* <DEDUP_REMOVED lines=16> */
.L_x_16129:
[----:B------:R-:W-:-:S04]  /*2d30*/  LOP3.LUT R2, R2, 0x80000000, RZ, 0xc0, !PT ;  /* 0x8000000002027812 */ /* 0x000fc800078ec0ff */
[----:B------:R-:W-:-:S04]  /*2d40*/  SHF.R.U32.HI R3, RZ, 0x18, R2 ;  /* 0x00000018ff037819 */ /* 0x000fc80000011602 */
[----:B------:R-:W-:-:S04]  /*2d50*/  LOP3.LUT R0, R0, R3, RZ, 0xfc, !PT ;  /* 0x0000000300007212 */ /* 0x000fc800078efcff */
[----:B------:R-:W-:-:S07]  /*2d60*/  PRMT R8, R0, 0x7610, R8 ;  /* 0x0000761000087816 */ /* 0x000fce0000000008 */
.L_x_16128:
[----:B------:R-:W-:Y:S05]  /*2d70*/  BSYNC B0 ;  /* 0x0000000000007941 */ /* 0x000fea0003800000 */
.L_x_16127:
[----:B------:R3:W-:Y:S01]  /*2d80*/  STG.E.U8 desc[UR36][R16.64], R8 ;  /* 0x0000000810007986 */ /* 0x0007e2000c101124 */
[----:B------:R-:W-:Y:S05]  /*2d90*/  BRA `(.L_x_16104) ;  /* 0x0000000000ac7947 */ /* 0x000fea0003800000 */
.L_x_16121:
        /* <DEDUP_REMOVED lines=21> */
.L_x_16103:
        /* <DEDUP_REMOVED lines=16> */
.L_x_16132:
[----:B------:R-:W-:Y:S05]  /*2ff0*/  BRA `(.L_x_16104) ;  /* 0x0000000000147947 */ /* 0x000fea0003800000 */
.L_x_16131:
[----:B------:R-:W0:Y:S02]  /*3000*/  F2I.U64.TRUNC R2, R2 ;  /* 0x0000000200027311 */ /* 0x000e24000020d800 */
[----:B0-----:R2:W-:Y:S01]  /*3010*/  STG.E.64 desc[UR36][R16.64], R2 ;  /* 0x0000000210007986 */ /* 0x0015e2000c101b24 */
[----:B------:R-:W-:Y:S05]  /*3020*/  BRA `(.L_x_16104) ;  /* 0x0000000000087947 */ /* 0x000fea0003800000 */
.L_x_16130:
[----:B------:R-:W0:Y:S02]  /*3030*/  F2I.FTZ.U32.TRUNC.NTZ R3, R2 ;  /* 0x0000000200037305 */ /* 0x000e24000021f000 */
[----:B0-----:R0:W-:Y:S02]  /*3040*/  STG.E desc[UR36][R16.64], R3 ;  /* 0x0000000310007986 */ /* 0x0011e4000c101924 */
.L_x_16104:
[----:B------:R-:W-:-:S04]  /*3050*/  IMAD R18, R23, 0x200, R18 ;  /* 0x0000020017127824 */ /* 0x000fc800078e0212 */
[----:B------:R-:W-:-:S07]  /*3060*/  VIADD R19, R18, 0x80 ;  /* 0x0000008012137836 */ /* 0x000fce0000000000 */
.L_x_16069:
[----:B------:R-:W-:Y:S05]  /*3070*/  BSYNC B7 ;  /* 0x0000000000077941 */ /* 0x000fea0003800000 */
.L_x_16068:
        /* <DEDUP_REMOVED lines=307> */
.L_x_16135:
        /* <DEDUP_REMOVED lines=22> */
.L_x_16140:
[----:B------:R-:W2:Y:S02]  /*4510*/  LDG.E.U8 R2, desc[UR36][R4.64] ;  /* 0x0000002404027981 */ /* 0x000ea4000c1e1100 */
[----:B--2---:R-:W-:Y:S01]  /*4520*/  I2FP.F32.U32 R2, R2 ;  /* 0x0000000200027245 */ /* 0x004fe20000201000 */
[----:B------:R-:W-:Y:S06]  /*4530*/  BRA `(.L_x_16142) ;  /* 0x0000000c002c7947 */ /* 0x000fec0003800000 */
.L_x_16139:
        /* <DEDUP_REMOVED lines=9> */
.L_x_16144:
[----:B------:R-:W2:Y:S02]  /*45d0*/  LDG.E R2, desc[UR36][R4.64] ;  /* 0x0000002404027981 */ /* 0x000ea4000c1e1900 */
[----:B--2---:R-:W-:Y:S01]  /*45e0*/  I2FP.F32.S32 R2, R2 ;  /* 0x0000000200027245 */ /* 0x004fe20000201400 */
[----:B------:R-:W-:Y:S06]  /*45f0*/  BRA `(.L_x_16142) ;  /* 0x0000000800fc7947 */ /* 0x000fec0003800000 */
.L_x_16143:
[----:B------:R-:W2:Y:S02]  /*4600*/  LDG.E.U16 R2, desc[UR36][R4.64] ;  /* 0x0000002404027981 */ /* 0x000ea4000c1e1500 */
[----:B--2---:R-:W1:Y:S01]  /*4610*/  I2F.S16 R2, R2 ;  /* 0x0000000200027306 */ /* 0x004e620000101400 */
[----:B------:R-:W-:Y:S05]  /*4620*/  BRA `(.L_x_16142) ;  /* 0x0000000800f07947 */ /* 0x000fea0003800000 */
.L_x_16138:
        /* <DEDUP_REMOVED lines=8> */
.L_x_16146:
[----:B------:R-:W2:Y:S02]  /*46b0*/  LDG.E.U16 R2, desc[UR36][R4.64] ;  /* 0x0000002404027981 */ /* 0x000ea4000c1e1500 */
[----:B--2---:R-:W-:Y:S01]  /*46c0*/  HADD2.F32 R2, -RZ, R2.H0_H0 ;  /* 0x20000002ff027230 */ /* 0x004fe20000004100 */
[----:B------:R-:W-:Y:S06]  /*46d0*/  BRA `(.L_x_16142) ;  /* 0x0000000800c47947 */ /* 0x000fec0003800000 */
.L_x_16145:
        /* <DEDUP_REMOVED lines=8> */
.L_x_16148:
[----:B------:R-:W2:Y:S02]  /*4760*/  LDG.E.U16 R2, desc[UR36][R4.64] ;  /* 0x0000002404027981 */ /* 0x000ea4000c1e1500 */
[----:B--2---:R-:W-:Y:S01]  /*4770*/  HADD2.F32 R2, -RZ, R2.H0_H0 ;  /* 0x20000002ff027230 */ /* 0x004fe20000004100 */
[----:B------:R-:W-:Y:S06]  /*4780*/  BRA `(.L_x_16142) ;  /* 0x0000000800987947 */ /* 0x000fec0003800000 */
.L_x_16147:
[----:B------:R-:W2:Y:S01]  /*4790*/  LDG.E.64 R4, desc[UR36][R4.64] ;  /* 0x0000002404047981 */ /* 0x000ea2000c1e1b00 */
[----:B------:R-:W-:Y:S01]  /*47a0*/  UMOV UR4, 0xf0000000 ;  /* 0xf000000000047882 */ /* 0x000fe20000000000 */
[----:B------:R-:W-:Y:S01]  /*47b0*/  UMOV UR5, 0x380fffff ;  /* 0x380fffff00057882 */ /* 0x000fe20000000000 */
[----:B--2---:R-:W0:Y:S01]  /*47c0*/  F2F.F32.F64 R2, R4 ;  /* 0x0000000400027310 */ /* 0x004e220000301000 */
[----:B------:R-:W-:-:S14]  /*47d0*/  DSETP.GEU.AND P0, PT, |R4|, UR4, PT ;  /* 0x0000000404007e2a */ /* 0x000fdc000bf0e200 */
[----:B0-----:R-:W-:Y:S01]  /*47e0*/  @!P0 FMUL R2, R2, 1.175494350822287508e-38 ;  /* 0x0080000002028820 */ /* 0x001fe20000400000 */
[----:B------:R-:W-:Y:S06]  /*47f0*/  BRA `(.L_x_16142) ;  /* 0x00000008007c7947 */ /* 0x000fec0003800000 */
.L_x_16137:
        /* <DEDUP_REMOVED lines=12> */
.L_x_16151:
[----:B------:R-:W2:Y:S01]  /*48c0*/  LDG.E.64 R4, desc[UR36][R4.64] ;  /* 0x0000002404047981 */ /* 0x000ea2000c1e1b00 */
[----:B------:R-:W-:Y:S01]  /*48d0*/  UMOV UR4, 0xf0000000 ;  /* 0xf000000000047882 */ /* 0x000fe20000000000 */
[----:B------:R-:W-:Y:S01]  /*48e0*/  UMOV UR5, 0x380fffff ;  /* 0x380fffff00057882 */ /* 0x000fe20000000000 */
[----:B--2---:R-:W0:Y:S01]  /*48f0*/  F2F.F32.F64 R2, R4 ;  /* 0x0000000400027310 */ /* 0x004e220000301000 */
[----:B------:R-:W-:-:S14]  /*4900*/  DSETP.GEU.AND P0, PT, |R4|, UR4, PT ;  /* 0x0000000404007e2a */ /* 0x000fdc000bf0e200 */
[----:B0-----:R-:W-:Y:S01]  /*4910*/  @!P0 FMUL R2, R2, 1.175494350822287508e-38 ;  /* 0x0080000002028820 */ /* 0x001fe20000400000 */
[----:B------:R-:W-:Y:S06]  /*4920*/  BRA `(.L_x_16142) ;  /* 0x0000000800307947 */ /* 0x000fec0003800000 */
.L_x_16150:
        /* <DEDUP_REMOVED lines=26> */
.L_x_16153:
        /* <DEDUP_REMOVED lines=13> */
.L_x_16152:
[----:B------:R-:W2:Y:S02]  /*4ba0*/  LDG.E.U16 R2, desc[UR36][R4.64] ;  /* 0x0000002404027981 */ /* 0x000ea4000c1e1500 */
[----:B--2---:R-:W-:Y:S01]  /*4bb0*/  IMAD.U32 R2, R2, 0x10000, RZ ;  /* 0x0001000002027824 */ /* 0x004fe200078e00ff */
[----:B------:R-:W-:Y:S06]  /*4bc0*/  BRA `(.L_x_16142) ;  /* 0x0000000400887947 */ /* 0x000fec0003800000 */
.L_x_16149:
        /* <DEDUP_REMOVED lines=11> */
.L_x_16156:
        /* <DEDUP_REMOVED lines=20> */
.L_x_16158:
[----:B------:R-:W-:Y:S05]  /*4dc0*/  BSYNC B0 ;  /* 0x0000000000007941 */ /* 0x000fea0003800000 */
.L_x_16157:
[----:B------:R-:W-:Y:S01]  /*4dd0*/  IMAD.SHL.U32 R2, R2, 0x100000, RZ ;  /* 0x0010000002027824 */ /* 0x000fe200078e00ff */
[----:B------:R-:W-:-:S04]  /*4de0*/  LEA R3, R0, 0x3b800000, 0x17 ;  /* 0x3b80000000037811 */ /* 0x000fc800078eb8ff */
[----:B------:R-:W-:Y:S01]  /*4df0*/  LOP3.LUT R2, R3, R2, R4, 0xfe, !PT ;  /* 0x0000000203027212 */ /* 0x000fe200078efe04 */
[----:B------:R-:W-:Y:S06]  /*4e00*/  BRA `(.L_x_16142) ;  /* 0x0000000000f87947 */ /* 0x000fec0003800000 */
.L_x_16155:
        /* <DEDUP_REMOVED lines=20> */
.L_x_16160:
[----:B------:R-:W-:Y:S05]  /*4f50*/  BSYNC B0 ;  /* 0x0000000000007941 */ /* 0x000fea0003800000 */
.L_x_16159:
[----:B------:R-:W-:Y:S01]  /*4f60*/  IMAD.SHL.U32 R2, R2, 0x200000, RZ ;  /* 0x0020000002027824 */ /* 0x000fe200078e00ff */
[----:B------:R-:W-:-:S04]  /*4f70*/  LEA R3, R0, 0x37800000, 0x17 ;  /* 0x3780000000037811 */ /* 0x000fc800078eb8ff */
[----:B------:R-:W-:Y:S01]  /*4f80*/  LOP3.LUT R2, R3, R2, R4, 0xfe, !PT ;  /* 0x0000000203027212 */ /* 0x000fe200078efe04 */
[----:B------:R-:W-:Y:S06]  /*4f90*/  BRA `(.L_x_16142) ;  /* 0x0000000000947947 */ /* 0x000fec0003800000 */
.L_x_16154:
        /* <DEDUP_REMOVED lines=14> */
.L_x_16141:
        /* <DEDUP_REMOVED lines=16> */
.L_x_16163:
[----:B------:R-:W-:Y:S01]  /*5180*/  IMAD.MOV.U32 R2, RZ, RZ, RZ ;  /* 0x000000ffff027224 */ /* 0x000fe200078e00ff */
[----:B------:R-:W-:Y:S06]  /*5190*/  BRA `(.L_x_16142) ;  /* 0x0000000000147947 */ /* 0x000fec0003800000 */
.L_x_16162:
[----:B------:R-:W2:Y:S02]  /*51a0*/  LDG.E.64 R2, desc[UR36][R4.64] ;  /* 0x0000002404027981 */ /* 0x000ea4000c1e1b00 */
[----:B--2---:R0:W1:Y:S01]  /*51b0*/  I2F.U64 R2, R2 ;  /* 0x0000000200027312 */ /* 0x0040620000301000 */
[----:B------:R-:W-:Y:S05]  /*51c0*/  BRA `(.L_x_16142) ;  /* 0x0000000000087947 */ /* 0x000fea0003800000 */
.L_x_16161:
[----:B------:R-:W2:Y:S02]  /*51d0*/  LDG.E R2, desc[UR36][R4.64] ;  /* 0x0000002404027981 */ /* 0x000ea4000c1e1900 */
[----:B--2---:R-:W-:-:S07]  /*51e0*/  I2FP.F32.U32 R2, R2 ;  /* 0x0000000200027245 */ /* 0x004fce0000201000 */
.L_x_16142:
[----:B------:R-:W-:Y:S05]  /*51f0*/  BSYNC B6 ;  /* 0x0000000000067941 */ /* 0x000fea0003800000 */
.L_x_16136:
[----:B------:R-:W2:Y:S01]  /*5200*/  LDC.U8 R6, c[0x0][0x430] ;  /* 0x00010c00ff067b82 */ /* 0x000ea20000000000 */
[----:B01-3-5:R-:W-:-:S13]  /*5210*/  FSETP.GTU.FTZ.AND P0, PT, |R2|, +INF , PT ;  /* 0x7f8000000200780b */ /* 0x02bfda0003f1c200 */
[----:B----4-:R-:W0:Y:S01]  /*5220*/  @!P0 LDC.64 R4, c[0x0][0x420] ;  /* 0x00010800ff048b82 */ /* 0x010e220000000a00 */
[----:B--2---:R-:W-:-:S04]  /*5230*/  PRMT R3, R6, 0x9910, RZ ;  /* 0x0000991006037816 */ /* 0x004fc800000000ff */
        /* <DEDUP_REMOVED lines=15> */
.L_x_16167:
[----:B------:R-:W0:Y:S02]  /*5330*/  F2I.S64.TRUNC R2, R2 ;  /* 0x0000000200027311 */ /* 0x000e24000020d900 */
[----:B0-----:R-:W-:-:S05]  /*5340*/  IMAD.MOV.U32 R5, RZ, RZ, R2 ;  /* 0x000000ffff057224 */ /* 0x001fca00078e0002 */
[----:B------:R4:W-:Y:S01]  /*5350*/  STG.E.U8 desc[UR36][R16.64], R5 ;  /* 0x0000000510007986 */ /* 0x0009e2000c101124 */
[----:B------:R-:W-:Y:S05]  /*5360*/  BRA `(.L_x_16169) ;  /* 0x0000000c00407947 */ /* 0x000fea0003800000 */
.L_x_16166:
        /* <DEDUP_REMOVED lines=9> */
.L_x_16171:
[----:B------:R-:W0:Y:S02]  /*5400*/  F2I.FTZ.TRUNC.NTZ R3, R2 ;  /* 0x0000000200037305 */ /* 0x000e24000021f100 */
[----:B0-----:R2:W-:Y:S01]  /*5410*/  STG.E desc[UR36][R16.64], R3 ;  /* 0x0000000310007986 */ /* 0x0015e2000c101924 */
[----:B------:R-:W-:Y:S05]  /*5420*/  BRA `(.L_x_16169) ;  /* 0x0000000c00107947 */ /* 0x000fea0003800000 */
.L_x_16170:
[----:B------:R-:W0:Y:S02]  /*5430*/  F2I.FTZ.TRUNC.NTZ R3, R2 ;  /* 0x0000000200037305 */ /* 0x000e24000021f100 */
[----:B0-----:R0:W-:Y:S01]  /*5440*/  STG.E.U16 desc[UR36][R16.64], R3 ;  /* 0x0000000310007986 */ /* 0x0011e2000c101524 */
[----:B------:R-:W-:Y:S05]  /*5450*/  BRA `(.L_x_16169) ;  /* 0x0000000c00047947 */ /* 0x000fea0003800000 */
.L_x_16165:
        /* <DEDUP_REMOVED lines=8> */
.L_x_16173:
[----:B------:R-:W-:-:S05]  /*54e0*/  F2FP.F16.F32.PACK_AB R2, RZ, R2 ;  /* 0x00000002ff02723e */ /* 0x000fca00000000ff */
[----:B------:R0:W-:Y:S01]  /*54f0*/  STG.E.U16 desc[UR36][R16.64], R2 ;  /* 0x0000000210007986 */ /* 0x0001e2000c101524 */
[----:B------:R-:W-:Y:S05]  /*5500*/  BRA `(.L_x_16169) ;  /* 0x0000000800d87947 */ /* 0x000fea0003800000 */
.L_x_16172:
        /* <DEDUP_REMOVED lines=9> */
.L_x_16175:
[----:B------:R-:W-:-:S04]  /*55a0*/  F2FP.F16.F32.PACK_AB R3, RZ, R2 ;  /* 0x00000002ff03723e */ /* 0x000fc800000000ff */
[----:B------:R-:W-:-:S05]  /*55b0*/  PRMT R3, R3, 0x5410, RZ ;  /* 0x0000541003037816 */ /* 0x000fca00000000ff */
[----:B------:R0:W-:Y:S01]  /*55c0*/  STG.E desc[UR36][R16.64], R3 ;  /* 0x0000000310007986 */ /* 0x0001e2000c101924 */
[----:B------:R-:W-:Y:S05]  /*55d0*/  BRA `(.L_x_16169) ;  /* 0x0000000800a47947 */ /* 0x000fea0003800000 */
.L_x_16174:
[----:B------:R-:W-:-:S06]  /*55e0*/  FMUL.FTZ R2, R2, 1 ;  /* 0x3f80000002027820 */ /* 0x000fcc0000410000 */
[----:B------:R-:W0:Y:S02]  /*55f0*/  F2F.F64.F32 R2, R2 ;  /* 0x0000000200027310 */ /* 0x000e240000201800 */
[----:B0-----:R0:W-:Y:S01]  /*5600*/  STG.E.64 desc[UR36][R16.64], R2 ;  /* 0x0000000210007986 */ /* 0x0011e2000c101b24 */
[----:B------:R-:W-:Y:S05]  /*5610*/  BRA `(.L_x_16169) ;  /* 0x0000000800947947 */ /* 0x000fea0003800000 */
.L_x_16164:
        /* <DEDUP_REMOVED lines=12> */
.L_x_16178:
[----:B------:R-:W-:Y:S01]  /*56e0*/  FMUL.FTZ R4, R2, 1 ;  /* 0x3f80000002047820 */ /* 0x000fe20000410000 */
[----:B------:R-:W-:-:S05]  /*56f0*/  CS2R R6, SRZ ;  /* 0x0000000000067805 */ /* 0x000fca000001ff00 */
[----:B------:R-:W0:Y:S02]  /*5700*/  F2F.F64.F32 R4, R4 ;  /* 0x0000000400047310 */ /* 0x000e240000201800 */
[----:B0-----:R0:W-:Y:S01]  /*5710*/  STG.E.128 desc[UR36][R16.64], R4 ;  /* 0x0000000410007986 */ /* 0x0011e2000c101d24 */
[----:B------:R-:W-:Y:S05]  /*5720*/  BRA `(.L_x_16169) ;  /* 0x0000000800507947 */ /* 0x000fea0003800000 */
.L_x_16177:
        /* <DEDUP_REMOVED lines=20> */
.L_x_16182:
[----:B------:R-:W-:Y:S05]  /*5870*/  BSYNC B0 ;  /* 0x0000000000007941 */ /* 0x000fea0003800000 */
.L_x_16181:
[----:B------:R-:W-:-:S05]  /*5880*/  LOP3.LUT R5, R0, R5, RZ, 0xfc, !PT ;  /* 0x0000000500057212 */ /* 0x000fca00078efcff */
[----:B------:R0:W-:Y:S01]  /*5890*/  STG.E.U8 desc[UR36][R16.64], R5 ;  /* 0x0000000510007986 */ /* 0x0001e2000c101124 */
[----:B------:R-:W-:Y:S05]  /*58a0*/  BRA `(.L_x_16169) ;  /* 0x0000000400f07947 */ /* 0x000fea0003800000 */
.L_x_16180:
        /* <DEDUP_REMOVED lines=12> */
.L_x_16184:
[----:B------:R-:W-:Y:S01]  /*5970*/  IMAD.MOV.U32 R0, RZ, RZ, 0x7f ;  /* 0x0000007fff007424 */ /* 0x000fe200078e00ff */
[----:B------:R-:W-:-:S04]  /*5980*/  ISETP.GT.U32.AND P0, PT, R4, 0x7f800000, PT ;  /* 0x7f8000000400780c */ /* 0x000fc80003f04070 */
[----:B------:R-:W-:-:S09]  /*5990*/  SEL R0, R0, 0x7c, P0 ;  /* 0x0000007c00007807 */ /* 0x000fd20000000000 */
.L_x_16185:
[----:B------:R-:W-:Y:S05]  /*59a0*/  BSYNC B0 ;  /* 0x0000000000007941 */ /* 0x000fea0003800000 */
.L_x_16183:
[----:B------:R-:W-:-:S04]  /*59b0*/  LOP3.LUT R2, R2, 0x80000000, RZ, 0xc0, !PT ;  /* 0x8000000002027812 */ /* 0x000fc800078ec0ff */
[----:B------:R-:W-:-:S04]  /*59c0*/  SHF.R.U32.HI R3, RZ, 0x18, R2 ;  /* 0x00000018ff037819 */ /* 0x000fc80000011602 */
[----:B------:R-:W-:-:S05]  /*59d0*/  LOP3.LUT R3, R0, R3, RZ, 0xfc, !PT ;  /* 0x0000000300037212 */ /* 0x000fca00078efcff */
[----:B------:R0:W-:Y:S01]  /*59e0*/  STG.E.U8 desc[UR36][R16.64], R3 ;  /* 0x0000000310007986 */ /* 0x0001e2000c101124 */
[----:B------:R-:W-:Y:S05]  /*59f0*/  BRA `(.L_x_16169) ;  /* 0x00000004009c7947 */ /* 0x000fea0003800000 */
.L_x_16179:
[----:B------:R-:W-:-:S05]  /*5a00*/  F2FP.BF16.F32.PACK_AB R2, RZ, R2 ;  /* 0x00000002ff02723e */ /* 0x000fca00000010ff */
[----:B------:R0:W-:Y:S01]  /*5a10*/  STG.E.U16 desc[UR36][R16.64], R2 ;  /* 0x0000000210007986 */ /* 0x0001e2000c101524 */
[----:B------:R-:W-:Y:S05]  /*5a20*/  BRA `(.L_x_16169) ;  /* 0x0000000400907947 */ /* 0x000fea0003800000 */
.L_x_16176:
        /* <DEDUP_REMOVED lines=11> */
.L_x_16188:
        /* <DEDUP_REMOVED lines=16> */
.L_x_16191:
[----:B------:R-:W-:-:S04]  /*5be0*/  LOP3.LUT R2, R2, 0x80000000, RZ, 0xc0, !PT ;  /* 0x8000000002027812 */ /* 0x000fc800078ec0ff */
[----:B------:R-:W-:-:S04]  /*5bf0*/  SHF.R.U32.HI R3, RZ, 0x18, R2 ;  /* 0x00000018ff037819 */ /* 0x000fc80000011602 */
[----:B------:R-:W-:-:S04]  /*5c00*/  LOP3.LUT R0, R0, R3, RZ, 0xfc, !PT ;  /* 0x0000000300007212 */ /* 0x000fc800078efcff */
[----:B------:R-:W-:-:S07]  /*5c10*/  PRMT R8, R0, 0x7610, R8 ;  /* 0x0000761000087816 */ /* 0x000fce0000000008 */
.L_x_16190:
[----:B------:R-:W-:Y:S05]  /*5c20*/  BSYNC B0 ;  /* 0x0000000000007941 */ /* 0x000fea0003800000 */
.L_x_16189:
[----:B------:R0:W-:Y:S01]  /*5c30*/  STG.E.U8 desc[UR36][R16.64], R8 ;  /* 0x0000000810007986 */ /* 0x0001e2000c101124 */
[----:B------:R-:W-:Y:S05]  /*5c40*/  BRA `(.L_x_16169) ;  /* 0x0000000400087947 */ /* 0x000fea0003800000 */
.L_x_16187:
        /* <DEDUP_REMOVED lines=16> */
.L_x_16194:
[----:B------:R-:W-:-:S04]  /*5d50*/  LOP3.LUT R2, R2, 0x80000000, RZ, 0xc0, !PT ;  /* 0x8000000002027812 */ /* 0x000fc800078ec0ff */
[----:B------:R-:W-:-:S04]  /*5d60*/  SHF.R.U32.HI R3, RZ, 0x18, R2 ;  /* 0x00000018ff037819 */ /* 0x000fc80000011602 */
[----:B------:R-:W-:-:S04]  /*5d70*/  LOP3.LUT R0, R0, R3, RZ, 0xfc, !PT ;  /* 0x0000000300007212 */ /* 0x000fc800078efcff */
[----:B------:R-:W-:-:S07]  /*5d80*/  PRMT R8, R0, 0x7610, R8 ;  /* 0x0000761000087816 */ /* 0x000fce0000000008 */
.L_x_16193:
[----:B------:R-:W-:Y:S05]  /*5d90*/  BSYNC B0 ;  /* 0x0000000000007941 */ /* 0x000fea0003800000 */
.L_x_16192:
[----:B------:R0:W-:Y:S01]  /*5da0*/  STG.E.U8 desc[UR36][R16.64], R8 ;  /* 0x0000000810007986 */ /* 0x0001e2000c101124 */
[----:B------:R-:W-:Y:S05]  /*5db0*/  BRA `(.L_x_16169) ;  /* 0x0000000000ac7947 */ /* 0x000fea0003800000 */
.L_x_16186:
        /* <DEDUP_REMOVED lines=21> */
.L_x_16168:
        /* <DEDUP_REMOVED lines=16> */
.L_x_16197:
[----:B------:R-:W-:Y:S05]  /*6010*/  BRA `(.L_x_16169) ;  /* 0x0000000000147947 */ /* 0x000fea0003800000 */
.L_x_16196:
[----:B------:R-:W0:Y:S02]  /*6020*/  F2I.U64.TRUNC R2, R2 ;  /* 0x0000000200027311 */ /* 0x000e24000020d800 */
[----:B0-----:R0:W-:Y:S01]  /*6030*/  STG.E.64 desc[UR36][R16.64], R2 ;  /* 0x0000000210007986 */ /* 0x0011e2000c101b24 */
[----:B------:R-:W-:Y:S05]  /*6040*/  BRA `(.L_x_16169) ;  /* 0x0000000000087947 */ /* 0x000fea0003800000 */
.L_x_16195:
[----:B------:R-:W0:Y:S02]  /*6050*/  F2I.FTZ.U32.TRUNC.NTZ R3, R2 ;  /* 0x0000000200037305 */ /* 0x000e24000021f000 */
[----:B0-----:R0:W-:Y:S02]  /*6060*/  STG.E desc[UR36][R16.64], R3 ;  /* 0x0000000310007986 */ /* 0x0011e4000c101924 */
.L_x_16169:
[----:B------:R-:W-:-:S07]  /*6070*/  VIADD R19, R19, 0x80 ;  /* 0x0000008013137836 */ /* 0x000fce0000000000 */
.L_x_16134:
[----:B------:R-:W-:Y:S05]  /*6080*/  BSYNC B7 ;  /* 0x0000000000077941 */ /* 0x000fea0003800000 */
.L_x_16133:
        /* <DEDUP_REMOVED lines=307> */
.L_x_16200:
        /* <DEDUP_REMOVED lines=22> */
.L_x_16205:
[----:B------:R-:W2:Y:S02]  /*7520*/  LDG.E.U8 R2, desc[UR36][R4.64] ;  /* 0x0000002404027981 */ /* 0x000ea4000c1e1100 */
[----:B--2---:R-:W-:Y:S01]  /*7530*/  I2FP.F32.U32 R2, R2 ;  /* 0x0000000200027245 */ /* 0x004fe20000201000 */
[----:B------:R-:W-:Y:S06]  /*7540*/  BRA `(.L_x_16207) ;  /* 0x0000000c002c7947 */ /* 0x000fec0003800000 */
.L_x_16204:
        /* <DEDUP_REMOVED lines=9> */
.L_x_16209:
[----:B------:R-:W2:Y:S02]  /*75e0*/  LDG.E R2, desc[UR36][R4.64] ;  /* 0x0000002404027981 */ /* 0x000ea4000c1e1900 */
[----:B--2---:R-:W-:Y:S01]  /*75f0*/  I2FP.F32.S32 R2, R2 ;  /* 0x0000000200027245 */ /* 0x004fe20000201400 */
[----:B------:R-:W-:Y:S06]  /*7600*/  BRA `(.L_x_16207) ;  /* 0x0000000800fc7947 */ /* 0x000fec0003800000 */
.L_x_16208:
[----:B------:R-:W2:Y:S02]  /*7610*/  LDG.E.U16 R2, desc[UR36][R4.64] ;  /* 0x0000002404027981 */ /* 0x000ea4000c1e1500 */
[----:B--2---:R-:W0:Y:S01]  /*7620*/  I2F.S16 R2, R2 ;  /* 0x0000000200027306 */ /* 0x004e220000101400 */
[----:B------:R-:W-:Y:S05]  /*7630*/  BRA `(.L_x_16207) ;  /* 0x0000000800f07947 */ /* 0x000fea0003800000 */
.L_x_16203:
        /* <DEDUP_REMOVED lines=8> */
.L_x_16211:
[----:B------:R-:W2:Y:S02]  /*76c0*/  LDG.E.U16 R2, desc[UR36][R4.64] ;  /* 0x0000002404027981 */ /* 0x000ea4000c1e1500 */
[----:B--2---:R-:W-:Y:S01]  /*76d0*/  HADD2.F32 R2, -RZ, R2.H0_H0 ;  /* 0x20000002ff027230 */ /* 0x004fe20000004100 */
[----:B------:R-:W-:Y:S06]  /*76e0*/  BRA `(.L_x_16207) ;  /* 0x0000000800c47947 */ /* 0x000fec0003800000 */
.L_x_16210:
        /* <DEDUP_REMOVED lines=8> */
.L_x_16213:
[----:B------:R-:W2:Y:S02]  /*7770*/  LDG.E.U16 R2, desc[UR36][R4.64] ;  /* 0x0000002404027981 */ /* 0x000ea4000c1e1500 */
[----:B--2---:R-:W-:Y:S01]  /*7780*/  HADD2.F32 R2, -RZ, R2.H0_H0 ;  /* 0x20000002ff027230 */ /* 0x004fe20000004100 */
[----:B------:R-:W-:Y:S06]  /*7790*/  BRA `(.L_x_16207) ;  /* 0x0000000800987947 */ /* 0x000fec0003800000 */
.L_x_16212:
[----:B------:R-:W2:Y:S01]  /*77a0*/  LDG.E.64 R4, desc[UR36][R4.64] ;  /* 0x0000002404047981 */ /* 0x000ea2000c1e1b00 */
[----:B------:R-:W-:Y:S01]  /*77b0*/  UMOV UR4, 0xf0000000 ;  /* 0xf000000000047882 */ /* 0x000fe20000000000 */
[----:B------:R-:W-:Y:S01]  /*77c0*/  UMOV UR5, 0x380fffff ;  /* 0x380fffff00057882 */ /* 0x000fe20000000000 */
[----:B--2---:R-:W0:Y:S01]  /*77d0*/  F2F.F32.F64 R2, R4 ;  /* 0x0000000400027310 */ /* 0x004e220000301000 */
[----:B------:R-:W-:-:S14]  /*77e0*/  DSETP.GEU.AND P0, PT, |R4|, UR4, PT ;  /* 0x0000000404007e2a */ /* 0x000fdc000bf0e200 */
[----:B0-----:R-:W-:Y:S01]  /*77f0*/  @!P0 FMUL R2, R2, 1.175494350822287508e-38 ;  /* 0x0080000002028820 */ /* 0x001fe20000400000 */
[----:B------:R-:W-:Y:S06]  /*7800*/  BRA `(.L_x_16207) ;  /* 0x00000008007c7947 */ /* 0x000fec0003800000 */
.L_x_16202:
        /* <DEDUP_REMOVED lines=12> */
.L_x_16216:
[----:B------:R-:W2:Y:S01]  /*78d0*/  LDG.E.64 R4, desc[UR36][R4.64] ;  /* 0x0000002404047981 */ /* 0x000ea2000c1e1b00 */
[----:B------:R-:W-:Y:S01]  /*78e0*/  UMOV UR4, 0xf0000000 ;  /* 0xf000000000047882 */ /* 0x000fe20000000000 */
[----:B------:R-:W-:Y:S01]  /*78f0*/  UMOV UR5, 0x380fffff ;  /* 0x380fffff00057882 */ /* 0x000fe20000000000 */
[----:B--2---:R-:W0:Y:S01]  /*7900*/  F2F.F32.F64 R2, R4 ;  /* 0x0000000400027310 */ /* 0x004e220000301000 */
[----:B------:R-:W-:-:S14]  /*7910*/  DSETP.GEU.AND P0, PT, |R4|, UR4, PT ;  /* 0x0000000404007e2a */ /* 0x000fdc000bf0e200 */
[----:B0-----:R-:W-:Y:S01]  /*7920*/  @!P0 FMUL R2, R2, 1.175494350822287508e-38 ;  /* 0x0080000002028820 */ /* 0x001fe20000400000 */
[----:B------:R-:W-:Y:S06]  /*7930*/  BRA `(.L_x_16207) ;  /* 0x0000000800307947 */ /* 0x000fec0003800000 */
.L_x_16215:
        /* <DEDUP_REMOVED lines=26> */
.L_x_16218:
        /* <DEDUP_REMOVED lines=13> */
.L_x_16217:
[----:B------:R-:W2:Y:S02]  /*7bb0*/  LDG.E.U16 R2, desc[UR36][R4.64] ;  /* 0x0000002404027981 */ /* 0x000ea4000c1e1500 */
[----:B--2---:R-:W-:Y:S01]  /*7bc0*/  IMAD.U32 R2, R2, 0x10000, RZ ;  /* 0x0001000002027824 */ /* 0x004fe200078e00ff */
[----:B------:R-:W-:Y:S06]  /*7bd0*/  BRA `(.L_x_16207) ;  /* 0x0000000400887947 */ /* 0x000fec0003800000 */
.L_x_16214:
        /* <DEDUP_REMOVED lines=11> */
.L_x_16221:
        /* <DEDUP_REMOVED lines=20> */
.L_x_16223:
[----:B------:R-:W-:Y:S05]  /*7dd0*/  BSYNC B0 ;  /* 0x0000000000007941 */ /* 0x000fea0003800000 */
.L_x_16222:
[----:B------:R-:W-:Y:S01]  /*7de0*/  IMAD.SHL.U32 R2, R2, 0x100000, RZ ;  /* 0x0010000002027824 */ /* 0x000fe200078e00ff */
[----:B------:R-:W-:-:S04]  /*7df0*/  LEA R3, R0, 0x3b800000, 0x17 ;  /* 0x3b80000000037811 */ /* 0x000fc800078eb8ff */
[----:B------:R-:W-:Y:S01]  /*7e00*/  LOP3.LUT R2, R3, R2, R4, 0xfe, !PT ;  /* 0x0000000203027212 */ /* 0x000fe200078efe04 */
[----:B------:R-:W-:Y:S06]  /*7e10*/  BRA `(.L_x_16207) ;  /* 0x0000000000f87947 */ /* 0x000fec0003800000 */
.L_x_16220:
        /* <DEDUP_REMOVED lines=20> */
.L_x_16225:
[----:B------:R-:W-:Y:S05]  /*7f60*/  BSYNC B0 ;  /* 0x0000000000007941 */ /* 0x000fea0003800000 */
.L_x_16224:
[----:B------:R-:W-:Y:S01]  /*7f70*/  IMAD.SHL.U32 R2, R2, 0x200000, RZ ;  /* 0x0020000002027824 */ /* 0x000fe200078e00ff */
[----:B------:R-:W-:-:S04]  /*7f80*/  LEA R3, R0, 0x37800000, 0x17 ;  /* 0x3780000000037811 */ /* 0x000fc800078eb8ff */
[----:B------:R-:W-:Y:S01]  /*7f90*/  LOP3.LUT R2, R3, R2, R4, 0xfe, !PT ;  /* 0x0000000203027212 */ /* 0x000fe200078efe04 */
[----:B------:R-:W-:Y:S06]  /*7fa0*/  BRA `(.L_x_16207) ;  /* 0x0000000000947947 */ /* 0x000fec0003800000 */
.L_x_16219:
        /* <DEDUP_REMOVED lines=14> */
.L_x_16206:
        /* <DEDUP_REMOVED lines=16> */
.L_x_16228:
[----:B------:R-:W-:Y:S01]  /*8190*/  IMAD.MOV.U32 R2, RZ, RZ, RZ ;  /* 0x000000ffff027224 */ /* 0x000fe200078e00ff */
[----:B------:R-:W-:Y:S06]  /*81a0*/  BRA `(.L_x_16207) ;  /* 0x0000000000147947 */ /* 0x000fec0003800000 */
.L_x_16227:
[----:B------:R-:W2:Y:S02]  /*81b0*/  LDG.E.64 R2, desc[UR36][R4.64] ;  /* 0x0000002404027981 */ /* 0x000ea4000c1e1b00 */
[----:B--2---:R0:W1:Y:S01]  /*81c0*/  I2F.U64 R2, R2 ;  /* 0x0000000200027312 */ /* 0x0040620000301000 */
[----:B------:R-:W-:Y:S05]  /*81d0*/  BRA `(.L_x_16207) ;  /* 0x0000000000087947 */ /* 0x000fea0003800000 */
.L_x_16226:
[----:B------:R-:W2:Y:S02]  /*81e0*/  LDG.E R2, desc[UR36][R4.64] ;  /* 0x0000002404027981 */ /* 0x000ea4000c1e1900 */
[----:B--2---:R-:W-:-:S07]  /*81f0*/  I2FP.F32.U32 R2, R2 ;  /* 0x0000000200027245 */ /* 0x004fce0000201000 */
.L_x_16207:
[----:B------:R-:W-:Y:S05]  /*8200*/  BSYNC B6 ;  /* 0x0000000000067941 */ /* 0x000fea0003800000 */
.L_x_16201:
[----:B------:R-:W4:Y:S01]  /*8210*/  LDC.U8 R6, c[0x0][0x430] ;  /* 0x00010c00ff067b82 */ /* 0x000f220000000000 */
[----:B0123-5:R-:W-:-:S13]  /*8220*/  FSETP.GTU.FTZ.AND P0, PT, |R2|, +INF , PT ;  /* 0x7f8000000200780b */ /* 0x02ffda0003f1c200 */
[----:B----4-:R-:W0:Y:S01]  /*8230*/  @!P0 LDC.64 R4, c[0x0][0x420] ;  /* 0x00010800ff048b82 */ /* 0x010e220000000a00 */
[----:B------:R-:W-:-:S04]  /*8240*/  PRMT R3, R6, 0x9910, RZ ;  /* 0x0000991006037816 */ /* 0x000fc800000000ff */
        /* <DEDUP_REMOVED lines=15> */
.L_x_16232:
[----:B------:R-:W0:Y:S02]  /*8340*/  F2I.S64.TRUNC R2, R2 ;  /* 0x0000000200027311 */ /* 0x000e24000020d900 */
[----:B0-----:R-:W-:-:S05]  /*8350*/  IMAD.MOV.U32 R5, RZ, RZ, R2 ;  /* 0x000000ffff057224 */ /* 0x001fca00078e0002 */
[----:B------:R0:W-:Y:S01]  /*8360*/  STG.E.U8 desc[UR36][R16.64], R5 ;  /* 0x0000000510007986 */ /* 0x0001e2000c101124 */
[----:B------:R-:W-:Y:S05]  /*8370*/  BRA `(.L_x_16234) ;  /* 0x0000000c00407947 */ /* 0x000fea0003800000 */
.L_x_16231:
        /* <DEDUP_REMOVED lines=9> */
.L_x_16236:
[----:B------:R-:W0:Y:S02]  /*8410*/  F2I.FTZ.TRUNC.NTZ R3, R2 ;  /* 0x0000000200037305 */ /* 0x000e24000021f100 */
[----:B0-----:R0:W-:Y:S01]  /*8420*/  STG.E desc[UR36][R16.64], R3 ;  /* 0x0000000310007986 */ /* 0x0011e2000c101924 */
[----:B------:R-:W-:Y:S05]  /*8430*/  BRA `(.L_x_16234) ;  /* 0x0000000c00107947 */ /* 0x000fea0003800000 */
.L_x_16235:
[----:B------:R-:W0:Y:S02]  /*8440*/  F2I.FTZ.TRUNC.NTZ R3, R2 ;  /* 0x0000000200037305 */ /* 0x000e24000021f100 */
[----:B0-----:R0:W-:Y:S01]  /*8450*/  STG.E.U16 desc[UR36][R16.64], R3 ;  /* 0x0000000310007986 */ /* 0x0011e2000c101524 */
[----:B------:R-:W-:Y:S05]  /*8460*/  BRA `(.L_x_16234) ;  /* 0x0000000c00047947 */ /* 0x000fea0003800000 */
.L_x_16230:
        /* <DEDUP_REMOVED lines=8> */
.L_x_16238:
[----:B------:R-:W-:-:S05]  /*84f0*/  F2FP.F16.F32.PACK_AB R2, RZ, R2 ;  /* 0x00000002ff02723e */ /* 0x000fca00000000ff */
[----:B------:R0:W-:Y:S01]  /*8500*/  STG.E.U16 desc[UR36][R16.64], R2 ;  /* 0x0000000210007986 */ /* 0x0001e2000c101524 */
[----:B------:R-:W-:Y:S05]  /*8510*/  BRA `(.L_x_16234) ;  /* 0x0000000800d87947 */ /* 0x000fea0003800000 */
.L_x_16237:
        /* <DEDUP_REMOVED lines=9> */
.L_x_16240:
[----:B------:R-:W-:-:S04]  /*85b0*/  F2FP.F16.F32.PACK_AB R3, RZ, R2 ;  /* 0x00000002ff03723e */ /* 0x000fc800000000ff */
[----:B------:R-:W-:-:S05]  /*85c0*/  PRMT R3, R3, 0x5410, RZ ;  /* 0x0000541003037816 */ /* 0x000fca00000000ff */
[----:B------:R0:W-:Y:S01]  /*85d0*/  STG.E desc[UR36][R16.64], R3 ;  /* 0x0000000310007986 */ /* 0x0001e2000c101924 */
[----:B------:R-:W-:Y:S05]  /*85e0*/  BRA `(.L_x_16234) ;  /* 0x0000000800a47947 */ /* 0x000fea0003800000 */
.L_x_16239:
[----:B------:R-:W-:-:S06]  /*85f0*/  FMUL.FTZ R2, R2, 1 ;  /* 0x3f80000002027820 */ /* 0x000fcc0000410000 */
[----:B------:R-:W0:Y:S02]  /*8600*/  F2F.F64.F32 R2, R2 ;  /* 0x0000000200027310 */ /* 0x000e240000201800 */
[----:B0-----:R0:W-:Y:S01]  /*8610*/  STG.E.64 desc[UR36][R16.64], R2 ;  /* 0x0000000210007986 */ /* 0x0011e2000c101b24 */
[----:B------:R-:W-:Y:S05]  /*8620*/  BRA `(.L_x_16234) ;  /* 0x0000000800947947 */ /* 0x000fea0003800000 */
.L_x_16229:
        /* <DEDUP_REMOVED lines=12> */
.L_x_16243:
[----:B------:R-:W-:Y:S01]  /*86f0*/  FMUL.FTZ R4, R2, 1 ;  /* 0x3f80000002047820 */ /* 0x000fe20000410000 */
[----:B------:R-:W-:-:S05]  /*8700*/  CS2R R6, SRZ ;  /* 0x0000000000067805 */ /* 0x000fca000001ff00 */
[----:B------:R-:W0:Y:S02]  /*8710*/  F2F.F64.F32 R4, R4 ;  /* 0x0000000400047310 */ /* 0x000e240000201800 */
[----:B0-----:R0:W-:Y:S01]  /*8720*/  STG.E.128 desc[UR36][R16.64], R4 ;  /* 0x0000000410007986 */ /* 0x0011e2000c101d24 */
[----:B------:R-:W-:Y:S05]  /*8730*/  BRA `(.L_x_16234) ;  /* 0x0000000800507947 */ /* 0x000fea0003800000 */
.L_x_16242:
        /* <DEDUP_REMOVED lines=20> */
.L_x_16247:
[----:B------:R-:W-:Y:S05]  /*8880*/  BSYNC B0 ;  /* 0x0000000000007941 */ /* 0x000fea0003800000 */
.L_x_16246:
[----:B------:R-:W-:-:S05]  /*8890*/  LOP3.LUT R5, R0, R5, RZ, 0xfc, !PT ;  /* 0x0000000500057212 */ /* 0x000fca00078efcff */
[----:B------:R0:W-:Y:S01]  /*88a0*/  STG.E.U8 desc[UR36][R16.64], R5 ;  /* 0x0000000510007986 */ /* 0x0001e2000c101124 */
[----:B------:R-:W-:Y:S05]  /*88b0*/  BRA `(.L_x_16234) ;  /* 0x0000000400f07947 */ /* 0x000fea0003800000 */
.L_x_16245:
        /* <DEDUP_REMOVED lines=12> */
.L_x_16249:
[----:B------:R-:W-:Y:S01]  /*8980*/  IMAD.MOV.U32 R0, RZ, RZ, 0x7f ;  /* 0x0000007fff007424 */ /* 0x000fe200078e00ff */
[----:B------:R-:W-:-:S04]  /*8990*/  ISETP.GT.U32.AND P0, PT, R4, 0x7f800000, PT ;  /* 0x7f8000000400780c */ /* 0x000fc80003f04070 */
[----:B------:R-:W-:-:S09]  /*89a0*/  SEL R0, R0, 0x7c, P0 ;  /* 0x0000007c00007807 */ /* 0x000fd20000000000 */
.L_x_16250:
[----:B------:R-:W-:Y:S05]  /*89b0*/  BSYNC B0 ;  /* 0x0000000000007941 */ /* 0x000fea0003800000 */
.L_x_16248:
[----:B------:R-:W-:-:S04]  /*89c0*/  LOP3.LUT R2, R2, 0x80000000, RZ, 0xc0, !PT ;  /* 0x8000000002027812 */ /* 0x000fc800078ec0ff */
[----:B------:R-:W-:-:S04]  /*89d0*/  SHF.R.U32.HI R3, RZ, 0x18, R2 ;  /* 0x00000018ff037819 */ /* 0x000fc80000011602 */
[----:B------:R-:W-:-:S05]  /*89e0*/  LOP3.LUT R3, R0, R3, RZ, 0xfc, !PT ;  /* 0x0000000300037212 */ /* 0x000fca00078efcff */
[----:B------:R0:W-:Y:S01]  /*89f0*/  STG.E.U8 desc[UR36][R16.64], R3 ;  /* 0x0000000310007986 */ /* 0x0001e2000c101124 */
[----:B------:R-:W-:Y:S05]  /*8a00*/  BRA `(.L_x_16234) ;  /* 0x00000004009c7947 */ /* 0x000fea0003800000 */
.L_x_16244:
[----:B------:R-:W-:-:S05]  /*8a10*/  F2FP.BF16.F32.PACK_AB R2, RZ, R2 ;  /* 0x00000002ff02723e */ /* 0x000fca00000010ff */
[----:B------:R0:W-:Y:S01]  /*8a20*/  STG.E.U16 desc[UR36][R16.64], R2 ;  /* 0x0000000210007986 */ /* 0x0001e2000c101524 */
[----:B------:R-:W-:Y:S05]  /*8a30*/  BRA `(.L_x_16234) ;  /* 0x0000000400907947 */ /* 0x000fea0003800000 */
.L_x_16241:
        /* <DEDUP_REMOVED lines=11> */
.L_x_16253:
        /* <DEDUP_REMOVED lines=16> */
.L_x_16256:
[----:B------:R-:W-:-:S04]  /*8bf0*/  LOP3.LUT R2, R2, 0x80000000, RZ, 0xc0, !PT ;  /* 0x8000000002027812 */ /* 0x000fc800078ec0ff */
[----:B------:R-:W-:-:S04]  /*8c00*/  SHF.R.U32.HI R3, RZ, 0x18, R2 ;  /* 0x00000018ff037819 */ /* 0x000fc80000011602 */
[----:B------:R-:W-:-:S04]  /*8c10*/  LOP3.LUT R0, R0, R3, RZ, 0xfc, !PT ;  /* 0x0000000300007212 */ /* 0x000fc800078efcff */
[----:B------:R-:W-:-:S07]  /*8c20*/  PRMT R8, R0, 0x7610, R8 ;  /* 0x0000761000087816 */ /* 0x000fce0000000008 */
.L_x_16255:
[----:B------:R-:W-:Y:S05]  /*8c30*/  BSYNC B0 ;  /* 0x0000000000007941 */ /* 0x000fea0003800000 */
.L_x_16254:
[----:B------:R3:W-:Y:S01]  /*8c40*/  STG.E.U8 desc[UR36][R16.64], R8 ;  /* 0x0000000810007986 */ /* 0x0007e2000c101124 */
[----:B------:R-:W-:Y:S05]  /*8c50*/  BRA `(.L_x_16234) ;  /* 0x0000000400087947 */ /* 0x000fea0003800000 */
.L_x_16252:
        /* <DEDUP_REMOVED lines=16> */
.L_x_16259:
[----:B------:R-:W-:-:S04]  /*8d60*/  LOP3.LUT R2, R2, 0x80000000, RZ, 0xc0, !PT ;  /* 0x8000000002027812 */ /* 0x000fc800078ec0ff */
[----:B------:R-:W-:-:S04]  /*8d70*/  SHF.R.U32.HI R3, RZ, 0x18, R2 ;  /* 0x00000018ff037819 */ /* 0x000fc80000011602 */
[----:B------:R-:W-:-:S04]  /*8d80*/  LOP3.LUT R0, R0, R3, RZ, 0xfc, !PT ;  /* 0x0000000300007212 */ /* 0x000fc800078efcff */
[----:B------:R-:W-:-:S07]  /*8d90*/  PRMT R8, R0, 0x7610, R8 ;  /* 0x0000761000087816 */ /* 0x000fce0000000008 */
.L_x_16258:
[----:B------:R-:W-:Y:S05]  /*8da0*/  BSYNC B0 ;  /* 0x0000000000007941 */ /* 0x000fea0003800000 */
.L_x_16257:
[----:B------:R0:W-:Y:S01]  /*8db0*/  STG.E.U8 desc[UR36][R16.64], R8 ;  /* 0x0000000810007986 */ /* 0x0001e2000c101124 */
[----:B------:R-:W-:Y:S05]  /*8dc0*/  BRA `(.L_x_16234) ;  /* 0x0000000000ac7947 */ /* 0x000fea0003800000 */
.L_x_16251:
        /* <DEDUP_REMOVED lines=21> */
.L_x_16233:
        /* <DEDUP_REMOVED lines=16> */
.L_x_16262:
[----:B------:R-:W-:Y:S05]  /*9020*/  BRA `(.L_x_16234) ;  /* 0x0000000000147947 */ /* 0x000fea0003800000 */
.L_x_16261:
[----:B------:R-:W0:Y:S02]  /*9030*/  F2I.U64.TRUNC R2, R2 ;  /* 0x0000000200027311 */ /* 0x000e24000020d800 */
[----:B0-----:R2:W-:Y:S01]  /*9040*/  STG.E.64 desc[UR36][R16.64], R2 ;  /* 0x0000000210007986 */ /* 0x0015e2000c101b24 */
[----:B------:R-:W-:Y:S05]  /*9050*/  BRA `(.L_x_16234) ;  /* 0x0000000000087947 */ /* 0x000fea0003800000 */
.L_x_16260:
[----:B------:R-:W0:Y:S02]  /*9060*/  F2I.FTZ.U32.TRUNC.NTZ R3, R2 ;  /* 0x0000000200037305 */ /* 0x000e24000021f000 */
[----:B0-----:R0:W-:Y:S02]  /*9070*/  STG.E desc[UR36][R16.64], R3 ;  /* 0x0000000310007986 */ /* 0x0011e4000c101924 */
.L_x_16234:
[----:B------:R-:W-:-:S07]  /*9080*/  VIADD R19, R19, 0x80 ;  /* 0x0000008013137836 */ /* 0x000fce0000000000 */
.L_x_16199:
[----:B------:R-:W-:Y:S05]  /*9090*/  BSYNC B7 ;  /* 0x0000000000077941 */ /* 0x000fea0003800000 */
.L_x_16198:
        /* <DEDUP_REMOVED lines=306> */
.L_x_16263:
        /* <DEDUP_REMOVED lines=22> */
.L_x_16268:
[----:B------:R-:W2:Y:S02]  /*a520*/  LDG.E.U8 R2, desc[UR36][R4.64] ;  /* 0x0000002404027981 */ /* 0x000ea4000c1e1100 */
[----:B--2---:R-:W-:Y:S01]  /*a530*/  I2FP.F32.U32 R2, R2 ;  /* 0x0000000200027245 */ /* 0x004fe20000201000 */
[----:B------:R-:W-:Y:S06]  /*a540*/  BRA `(.L_x_16270) ;  /* 0x0000000c002c7947 */ /* 0x000fec0003800000 */
.L_x_16267:
        /* <DEDUP_REMOVED lines=9> */
.L_x_16272:
[----:B------:R-:W2:Y:S02]  /*a5e0*/  LDG.E R2, desc[UR36][R4.64] ;  /* 0x0000002404027981 */ /* 0x000ea4000c1e1900 */
[----:B--2---:R-:W-:Y:S01]  /*a5f0*/  I2FP.F32.S32 R2, R2 ;  /* 0x0000000200027245 */ /* 0x004fe20000201400 */
[----:B------:R-:W-:Y:S06]  /*a600*/  BRA `(.L_x_16270) ;  /* 0x0000000800fc7947 */ /* 0x000fec0003800000 */
.L_x_16271:
[----:B------:R-:W2:Y:S02]  /*a610*/  LDG.E.U16 R2, desc[UR36][R4.64] ;  /* 0x0000002404027981 */ /* 0x000ea4000c1e1500 */
[----:B--2---:R-:W0:Y:S01]  /*a620*/  I2F.S16 R2, R2 ;  /* 0x0000000200027306 */ /* 0x004e220000101400 */
[----:B------:R-:W-:Y:S05]  /*a630*/  BRA `(.L_x_16270) ;  /* 0x0000000800f07947 */ /* 0x000fea0003800000 */
.L_x_16266:
        /* <DEDUP_REMOVED lines=8> */
.L_x_16274:
[----:B------:R-:W2:Y:S02]  /*a6c0*/  LDG.E.U16 R2, desc[UR36][R4.64] ;  /* 0x0000002404027981 */ /* 0x000ea4000c1e1500 */
[----:B--2---:R-:W-:Y:S01]  /*a6d0*/  HADD2.F32 R2, -RZ, R2.H0_H0 ;  /* 0x20000002ff027230 */ /* 0x004fe20000004100 */
[----:B------:R-:W-:Y:S06]  /*a6e0*/  BRA `(.L_x_16270) ;  /* 0x0000000800c47947 */ /* 0x000fec0003800000 */
.L_x_16273:
        /* <DEDUP_REMOVED lines=8> */
.L_x_16276:
[----:B------:R-:W2:Y:S02]  /*a770*/  LDG.E.U16 R2, desc[UR36][R4.64] ;  /* 0x0000002404027981 */ /* 0x000ea4000c1e1500 */
[----:B--2---:R-:W-:Y:S01]  /*a780*/  HADD2.F32 R2, -RZ, R2.H0_H0 ;  /* 0x20000002ff027230 */ /* 0x004fe20000004100 */
[----:B------:R-:W-:Y:S06]  /*a790*/  BRA `(.L_x_16270) ;  /* 0x0000000800987947 */ /* 0x000fec0003800000 */
.L_x_16275:
[----:B------:R-:W2:Y:S01]  /*a7a0*/  LDG.E.64 R4, desc[UR36][R4.64] ;  /* 0x0000002404047981 */ /* 0x000ea2000c1e1b00 */
[----:B------:R-:W-:Y:S01]  /*a7b0*/  UMOV UR4, 0xf0000000 ;  /* 0xf000000000047882 */ /* 0x000fe20000000000 */
[----:B------:R-:W-:Y:S01]  /*a7c0*/  UMOV UR5, 0x380fffff ;  /* 0x380fffff00057882 */ /* 0x000fe20000000000 */
[----:B--2---:R-:W0:Y:S01]  /*a7d0*/  F2F.F32.F64 R2, R4 ;  /* 0x0000000400027310 */ /* 0x004e220000301000 */
[----:B------:R-:W-:-:S14]  /*a7e0*/  DSETP.GEU.AND P0, PT, |R4|, UR4, PT ;  /* 0x0000000404007e2a */ /* 0x000fdc000bf0e200 */
[----:B0-----:R-:W-:Y:S01]  /*a7f0*/  @!P0 FMUL R2, R2, 1.175494350822287508e-38 ;  /* 0x0080000002028820 */ /* 0x001fe20000400000 */
[----:B------:R-:W-:Y:S06]  /*a800*/  BRA `(.L_x_16270) ;  /* 0x00000008007c7947 */ /* 0x000fec0003800000 */
.L_x_16265:
        /* <DEDUP_REMOVED lines=12> */
.L_x_16279:
[----:B------:R-:W2:Y:S01]  /*a8d0*/  LDG.E.64 R4, desc[UR36][R4.64] ;  /* 0x0000002404047981 */ /* 0x000ea2000c1e1b00 */
[----:B------:R-:W-:Y:S01]  /*a8e0*/  UMOV UR4, 0xf0000000 ;  /* 0xf000000000047882 */ /* 0x000fe20000000000 */
[----:B------:R-:W-:Y:S01]  /*a8f0*/  UMOV UR5, 0x380fffff ;  /* 0x380fffff00057882 */ /* 0x000fe20000000000 */
[----:B--2---:R-:W0:Y:S01]  /*a900*/  F2F.F32.F64 R2, R4 ;  /* 0x0000000400027310 */ /* 0x004e220000301000 */
[----:B------:R-:W-:-:S14]  /*a910*/  DSETP.GEU.AND P0, PT, |R4|, UR4, PT ;  /* 0x0000000404007e2a */ /* 0x000fdc000bf0e200 */
[----:B0-----:R-:W-:Y:S01]  /*a920*/  @!P0 FMUL R2, R2, 1.175494350822287508e-38 ;  /* 0x0080000002028820 */ /* 0x001fe20000400000 */
[----:B------:R-:W-:Y:S06]  /*a930*/  BRA `(.L_x_16270) ;  /* 0x0000000800307947 */ /* 0x000fec0003800000 */
.L_x_16278:
        /* <DEDUP_REMOVED lines=26> */
.L_x_16281:
        /* <DEDUP_REMOVED lines=13> */
.L_x_16280:
[----:B------:R-:W2:Y:S02]  /*abb0*/  LDG.E.U16 R2, desc[UR36][R4.64] ;  /* 0x0000002404027981 */ /* 0x000ea4000c1e1500 */
[----:B--2---:R-:W-:Y:S01]  /*abc0*/  IMAD.U32 R2, R2, 0x10000, RZ ;  /* 0x0001000002027824 */ /* 0x004fe200078e00ff */
[----:B------:R-:W-:Y:S06]  /*abd0*/  BRA `(.L_x_16270) ;  /* 0x0000000400887947 */ /* 0x000fec0003800000 */
.L_x_16277:
        /* <DEDUP_REMOVED lines=11> */
.L_x_16284:
        /* <DEDUP_REMOVED lines=20> */
.L_x_16286:
[----:B------:R-:W-:Y:S05]  /*add0*/  BSYNC B0 ;  /* 0x0000000000007941 */ /* 0x000fea0003800000 */
.L_x_16285:
[----:B------:R-:W-:Y:S01]  /*ade0*/  IMAD.SHL.U32 R2, R2, 0x100000, RZ ;  /* 0x0010000002027824 */ /* 0x000fe200078e00ff */
[----:B------:R-:W-:-:S04]  /*adf0*/  LEA R3, R0, 0x3b800000, 0x17 ;  /* 0x3b80000000037811 */ /* 0x000fc800078eb8ff */
[----:B------:R-:W-:Y:S01]  /*ae00*/  LOP3.LUT R2, R3, R2, R4, 0xfe, !PT ;  /* 0x0000000203027212 */ /* 0x000fe200078efe04 */
[----:B------:R-:W-:Y:S06]  /*ae10*/  BRA `(.L_x_16270) ;  /* 0x0000000000f87947 */ /* 0x000fec0003800000 */
.L_x_16283:
        /* <DEDUP_REMOVED lines=20> */
.L_x_16288:
[----:B------:R-:W-:Y:S05]  /*af60*/  BSYNC B0 ;  /* 0x0000000000007941 */ /* 0x000fea0003800000 */
.L_x_16287:
[----:B------:R-:W-:Y:S01]  /*af70*/  IMAD.SHL.U32 R2, R2, 0x200000, RZ ;  /* 0x0020000002027824 */ /* 0x000fe200078e00ff */
[----:B------:R-:W-:-:S04]  /*af80*/  LEA R3, R0, 0x37800000, 0x17 ;  /* 0x3780000000037811 */ /* 0x000fc800078eb8ff */
[----:B------:R-:W-:Y:S01]  /*af90*/  LOP3.LUT R2, R3, R2, R4, 0xfe, !PT ;  /* 0x0000000203027212 */ /* 0x000fe200078efe04 */
[----:B------:R-:W-:Y:S06]  /*afa0*/  BRA `(.L_x_16270) ;  /* 0x0000000000947947 */ /* 0x000fec0003800000 */
.L_x_16282:
        /* <DEDUP_REMOVED lines=14> */
.L_x_16269:
        /* <DEDUP_REMOVED lines=16> */
.L_x_16291:
[----:B------:R-:W-:Y:S01]  /*b190*/  IMAD.MOV.U32 R2, RZ, RZ, RZ ;  /* 0x000000ffff027224 */ /* 0x000fe200078e00ff */
[----:B------:R-:W-:Y:S06]  /*b1a0*/  BRA `(.L_x_16270) ;  /* 0x0000000000147947 */ /* 0x000fec0003800000 */
.L_x_16290:
[----:B------:R-:W2:Y:S02]  /*b1b0*/  LDG.E.64 R2, desc[UR36][R4.64] ;  /* 0x0000002404027981 */ /* 0x000ea4000c1e1b00 */
[----:B--2---:R0:W1:Y:S01]  /*b1c0*/  I2F.U64 R2, R2 ;  /* 0x0000000200027312 */ /* 0x0040620000301000 */
[----:B------:R-:W-:Y:S05]  /*b1d0*/  BRA `(.L_x_16270) ;  /* 0x0000000000087947 */ /* 0x000fea0003800000 */
.L_x_16289:
[----:B------:R-:W2:Y:S02]  /*b1e0*/  LDG.E R2, desc[UR36][R4.64] ;  /* 0x0000002404027981 */ /* 0x000ea4000c1e1900 */
[----:B--2---:R-:W-:-:S07]  /*b1f0*/  I2FP.F32.U32 R2, R2 ;  /* 0x0000000200027245 */ /* 0x004fce0000201000 */
.L_x_16270:
[----:B------:R-:W-:Y:S05]  /*b200*/  BSYNC B6 ;  /* 0x0000000000067941 */ /* 0x000fea0003800000 */
.L_x_16264:
[----:B------:R-:W3:Y:S01]  /*b210*/  LDC.U8 R6, c[0x0][0x430] ;  /* 0x00010c00ff067b82 */ /* 0x000ee20000000000 */
[----:B012-45:R-:W-:-:S13]  /*b220*/  FSETP.GTU.FTZ.AND P0, PT, |R2|, +INF , PT ;  /* 0x7f8000000200780b */ /* 0x037fda0003f1c200 */
[----:B------:R-:W0:Y:S01]  /*b230*/  @!P0 LDC.64 R4, c[0x0][0x420] ;  /* 0x00010800ff048b82 */ /* 0x000e220000000a00 */
[----:B---3--:R-:W-:-:S04]  /*b240*/  PRMT R3, R6, 0x9910, RZ ;  /* 0x0000991006037816 */ /* 0x008fc800000000ff */
        /* <DEDUP_REMOVED lines=15> */
.L_x_16295:
[----:B------:R-:W0:Y:S02]  /*b340*/  F2I.S64.TRUNC R2, R2 ;  /* 0x0000000200027311 */ /* 0x000e24000020d900 */
[----:B0-----:R-:W-:-:S05]  /*b350*/  IMAD.MOV.U32 R5, RZ, RZ, R2 ;  /* 0x000000ffff057224 */ /* 0x001fca00078e0002 */
[----:B------:R-:W-:Y:S01]  /*b360*/  STG.E.U8 desc[UR36][R16.64], R5 ;  /* 0x0000000510007986 */ /* 0x000fe2000c101124 */
[----:B------:R-:W-:Y:S05]  /*b370*/  EXIT ;  /* 0x000000000000794d */ /* 0x000fea0003800000 */
.L_x_16294:
        /* <DEDUP_REMOVED lines=9> */
.L_x_16298:
[----:B------:R-:W0:Y:S02]  /*b410*/  F2I.FTZ.TRUNC.NTZ R3, R2 ;  /* 0x0000000200037305 */ /* 0x000e24000021f100 */
[----:B0-----:R-:W-:Y:S01]  /*b420*/  STG.E desc[UR36][R16.64], R3 ;  /* 0x0000000310007986 */ /* 0x001fe2000c101924 */
[----:B------:R-:W-:Y:S05]  /*b430*/  EXIT ;  /* 0x000000000000794d */ /* 0x000fea0003800000 */
.L_x_16297:
[----:B------:R-:W0:Y:S02]  /*b440*/  F2I.FTZ.TRUNC.NTZ R3, R2 ;  /* 0x0000000200037305 */ /* 0x000e24000021f100 */
[----:B0-----:R-:W-:Y:S01]  /*b450*/  STG.E.U16 desc[UR36][R16.64], R3 ;  /* 0x0000000310007986 */ /* 0x001fe2000c101524 */
[----:B------:R-:W-:Y:S05]  /*b460*/  EXIT ;  /* 0x000000000000794d */ /* 0x000fea0003800000 */
.L_x_16293:
        /* <DEDUP_REMOVED lines=8> */
.L_x_16300:
[----:B------:R-:W-:-:S05]  /*b4f0*/  F2FP.F16.F32.PACK_AB R2, RZ, R2 ;  /* 0x00000002ff02723e */ /* 0x000fca00000000ff */
[----:B------:R-:W-:Y:S01]  /*b500*/  STG.E.U16 desc[UR36][R16.64], R2 ;  /* 0x0000000210007986 */ /* 0x000fe2000c101524 */
[----:B------:R-:W-:Y:S05]  /*b510*/  EXIT ;  /* 0x000000000000794d */ /* 0x000fea0003800000 */
.L_x_16299:
        /* <DEDUP_REMOVED lines=9> */
.L_x_16302:
[----:B------:R-:W-:-:S04]  /*b5b0*/  F2FP.F16.F32.PACK_AB R3, RZ, R2 ;  /* 0x00000002ff03723e */ /* 0x000fc800000000ff */
[----:B------:R-:W-:-:S05]  /*b5c0*/  PRMT R3, R3, 0x5410, RZ ;  /* 0x0000541003037816 */ /* 0x000fca00000000ff */
[----:B------:R-:W-:Y:S01]  /*b5d0*/  STG.E desc[UR36][R16.64], R3 ;  /* 0x0000000310007986 */ /* 0x000fe2000c101924 */
[----:B------:R-:W-:Y:S05]  /*b5e0*/  EXIT ;  /* 0x000000000000794d */ /* 0x000fea0003800000 */
.L_x_16301:
[----:B------:R-:W-:-:S06]  /*b5f0*/  FMUL.FTZ R2, R2, 1 ;  /* 0x3f80000002027820 */ /* 0x000fcc0000410000 */
[----:B------:R-:W0:Y:S02]  /*b600*/  F2F.F64.F32 R2, R2 ;  /* 0x0000000200027310 */ /* 0x000e240000201800 */
[----:B0-----:R-:W-:Y:S01]  /*b610*/  STG.E.64 desc[UR36][R16.64], R2 ;  /* 0x0000000210007986 */ /* 0x001fe2000c101b24 */
[----:B------:R-:W-:Y:S05]  /*b620*/  EXIT ;  /* 0x000000000000794d */ /* 0x000fea0003800000 */
.L_x_16292:
        /* <DEDUP_REMOVED lines=12> */
.L_x_16305:
[----:B------:R-:W-:Y:S01]  /*b6f0*/  FMUL.FTZ R4, R2, 1 ;  /* 0x3f80000002047820 */ /* 0x000fe20000410000 */
[----:B------:R-:W-:-:S05]  /*b700*/  CS2R R6, SRZ ;  /* 0x0000000000067805 */ /* 0x000fca000001ff00 */
[----:B------:R-:W0:Y:S02]  /*b710*/  F2F.F64.F32 R4, R4 ;  /* 0x0000000400047310 */ /* 0x000e240000201800 */
[----:B0-----:R-:W-:Y:S01]  /*b720*/  STG.E.128 desc[UR36][R16.64], R4 ;  /* 0x0000000410007986 */ /* 0x001fe2000c101d24 */
[----:B------:R-:W-:Y:S05]  /*b730*/  EXIT ;  /* 0x000000000000794d */ /* 0x000fea0003800000 */
.L_x_16304:
        /* <DEDUP_REMOVED lines=20> */
.L_x_16309:
[----:B------:R-:W-:Y:S05]  /*b880*/  BSYNC B0 ;  /* 0x0000000000007941 */ /* 0x000fea0003800000 */
.L_x_16308:
[----:B------:R-:W-:-:S05]  /*b890*/  LOP3.LUT R5, R0, R5, RZ, 0xfc, !PT ;  /* 0x0000000500057212 */ /* 0x000fca00078efcff */
[----:B------:R-:W-:Y:S01]  /*b8a0*/  STG.E.U8 desc[UR36][R16.64], R5 ;  /* 0x0000000510007986 */ /* 0x000fe2000c101124 */
[----:B------:R-:W-:Y:S05]  /*b8b0*/  EXIT ;  /* 0x000000000000794d */ /* 0x000fea0003800000 */
.L_x_16307:
        /* <DEDUP_REMOVED lines=12> */
.L_x_16311:
[----:B------:R-:W-:Y:S01]  /*b980*/  IMAD.MOV.U32 R0, RZ, RZ, 0x7f ;  /* 0x0000007fff007424 */ /* 0x000fe200078e00ff */
[----:B------:R-:W-:-:S04]  /*b990*/  ISETP.GT.U32.AND P0, PT, R4, 0x7f800000, PT ;  /* 0x7f8000000400780c */ /* 0x000fc80003f04070 */
[----:B------:R-:W-:-:S09]  /*b9a0*/  SEL R0, R0, 0x7c, P0 ;  /* 0x0000007c00007807 */ /* 0x000fd20000000000 */
.L_x_16312:
[----:B------:R-:W-:Y:S05]  /*b9b0*/  BSYNC B0 ;  /* 0x0000000000007941 */ /* 0x000fea0003800000 */
.L_x_16310:
[----:B------:R-:W-:-:S04]  /*b9c0*/  LOP3.LUT R2, R2, 0x80000000, RZ, 0xc0, !PT ;  /* 0x8000000002027812 */ /* 0x000fc800078ec0ff */
[----:B------:R-:W-:-:S04]  /*b9d0*/  SHF.R.U32.HI R3, RZ, 0x18, R2 ;  /* 0x00000018ff037819 */ /* 0x000fc80000011602 */
[----:B------:R-:W-:-:S05]  /*b9e0*/  LOP3.LUT R3, R0, R3, RZ, 0xfc, !PT ;  /* 0x0000000300037212 */ /* 0x000fca00078efcff */
[----:B------:R-:W-:Y:S01]  /*b9f0*/  STG.E.U8 desc[UR36][R16.64], R3 ;  /* 0x0000000310007986 */ /* 0x000fe2000c101124 */
[----:B------:R-:W-:Y:S05]  /*ba00*/  EXIT ;  /* 0x000000000000794d */ /* 0x000fea0003800000 */
.L_x_16306:
[----:B------:R-:W-:-:S05]  /*ba10*/  F2FP.BF16.F32.PACK_AB R2, RZ, R2 ;  /* 0x00000002ff02723e */ /* 0x000fca00000010ff */
[----:B------:R-:W-:Y:S01]  /*ba20*/  STG.E.U16 desc[UR36][R16.64], R2 ;  /* 0x0000000210007986 */ /* 0x000fe2000c101524 */
[----:B------:R-:W-:Y:S05]  /*ba30*/  EXIT ;  /* 0x000000000000794d */ /* 0x000fea0003800000 */
.L_x_16303:
        /* <DEDUP_REMOVED lines=11> */
.L_x_16315:
        /* <DEDUP_REMOVED lines=16> */
.L_x_16318:
[----:B------:R-:W-:-:S04]  /*bbf0*/  LOP3.LUT R2, R2, 0x80000000, RZ, 0xc0, !PT ;  /* 0x8000000002027812 */ /* 0x000fc800078ec0ff */
[----:B------:R-:W-:-:S04]  /*bc00*/  SHF.R.U32.HI R3, RZ, 0x18, R2 ;  /* 0x00000018ff037819 */ /* 0x000fc80000011602 */
[----:B------:R-:W-:-:S04]  /*bc10*/  LOP3.LUT R0, R0, R3, RZ, 0xfc, !PT ;  /* 0x0000000300007212 */ /* 0x000fc800078efcff */
[----:B------:R-:W-:-:S07]  /*bc20*/  PRMT R8, R0, 0x7610, R8 ;  /* 0x0000761000087816 */ /* 0x000fce0000000008 */
.L_x_16317:
[----:B------:R-:W-:Y:S05]  /*bc30*/  BSYNC B0 ;  /* 0x0000000000007941 */ /* 0x000fea0003800000 */
.L_x_16316:
[----:B------:R-:W-:Y:S01]  /*bc40*/  STG.E.U8 desc[UR36][R16.64], R8 ;  /* 0x0000000810007986 */ /* 0x000fe2000c101124 */
[----:B------:R-:W-:Y:S05]  /*bc50*/  EXIT ;  /* 0x000000000000794d */ /* 0x000fea0003800000 */
.L_x_16314:
        /* <DEDUP_REMOVED lines=16> */
.L_x_16321:
[----:B------:R-:W-:-:S04]  /*bd60*/  LOP3.LUT R2, R2, 0x80000000, RZ, 0xc0, !PT ;  /* 0x8000000002027812 */ /* 0x000fc800078ec0ff */
[----:B------:R-:W-:-:S04]  /*bd70*/  SHF.R.U32.HI R3, RZ, 0x18, R2 ;  /* 0x00000018ff037819 */ /* 0x000fc80000011602 */
[----:B------:R-:W-:-:S04]  /*bd80*/  LOP3.LUT R0, R0, R3, RZ, 0xfc, !PT ;  /* 0x0000000300007212 */ /* 0x000fc800078efcff */
[----:B------:R-:W-:-:S07]  /*bd90*/  PRMT R8, R0, 0x7610, R8 ;  /* 0x0000761000087816 */ /* 0x000fce0000000008 */
.L_x_16320:
[----:B------:R-:W-:Y:S05]  /*bda0*/  BSYNC B0 ;  /* 0x0000000000007941 */ /* 0x000fea0003800000 */
.L_x_16319:
[----:B------:R-:W-:Y:S01]  /*bdb0*/  STG.E.U8 desc[UR36][R16.64], R8 ;  /* 0x0000000810007986 */ /* 0x000fe2000c101124 */
[----:B------:R-:W-:Y:S05]  /*bdc0*/  EXIT ;  /* 0x000000000000794d */ /* 0x000fea0003800000 */
.L_x_16313:
        /* <DEDUP_REMOVED lines=21> */
.L_x_16296:
        /* <DEDUP_REMOVED lines=16> */
.L_x_16324:
[----:B------:R-:W-:Y:S05]  /*c020*/  EXIT ;  /* 0x000000000000794d */ /* 0x000fea0003800000 */
.L_x_16323:
[----:B------:R-:W0:Y:S02]  /*c030*/  F2I.U64.TRUNC R2, R2 ;  /* 0x0000000200027311 */ /* 0x000e24000020d800 */
[----:B0-----:R-:W-:Y:S01]  /*c040*/  STG.E.64 desc[UR36][R16.64], R2 ;  /* 0x0000000210007986 */ /* 0x001fe2000c101b24 */
[----:B------:R-:W-:Y:S05]  /*c050*/  EXIT ;  /* 0x000000000000794d */ /* 0x000fea0003800000 */
.L_x_16322:
[----:B------:R-:W0:Y:S02]  /*c060*/  F2I.FTZ.U32.TRUNC.NTZ R3, R2 ;  /* 0x0000000200037305 */ /* 0x000e24000021f000 */
[----:B0-----:R-:W-:Y:S01]  /*c070*/  STG.E desc[UR36][R16.64], R3 ;  /* 0x0000000310007986 */ /* 0x001fe2000c101924 */
[----:B------:R-:W-:Y:S05]  /*c080*/  EXIT ;  /* 0x000000000000794d */ /* 0x000fea0003800000 */
.L_x_16325:
        /* <DEDUP_REMOVED lines=15> */
.L_x_36298:


//--------------------- .text._ZN2at6native27unrolled_elementwise_kernelIZZZNS0_17clamp_kernel_cudaERNS_18TensorIteratorBaseERKN3c106ScalarES7_ENKUlvE_clEvENKUlvE5_clEvEUlfE_St5arrayIPcLm2EELi4E23TrivialOffsetCalculatorILi1EjESF_NS0_6memory12LoadWithCastILi1EEENSG_13StoreWithCastILi1EEEEEviT_T0_T2_T3_T4_T5_ --------------------------
	.section	.text._ZN2at6native27unrolled_elementwise_kernelIZZZNS0_17clamp_kernel_cudaERNS_18TensorIteratorBaseERKN3c106ScalarES7_ENKUlvE_clEvENKUlvE5_clEvEUlfE_St5arrayIPcLm2EELi4E23TrivialOffsetCalculatorILi1EjESF_NS0_6memory12LoadWithCastILi1EEENSG_13StoreWithCastILi1EEEEEviT_T0_T2_T3_T4_T5_,"ax",@progbits
	.align	128
        .global         _ZN2at6native27unrolled_elementwise_kernelIZZZNS0_17clamp_kernel_cudaERNS_18TensorIteratorBaseERKN3c106ScalarES7_ENKUlvE_clEvENKUlvE5_clEvEUlfE_St5arrayIPcLm2EELi4E23TrivialOffsetCalculatorILi1EjESF_NS0_6memory12LoadWithCastILi1EEENSG_13StoreWithCastILi1EEEEEviT_T0_T2_T3_T4_T5_
        .type           _ZN2at6native27unrolled_elementwise_kernelIZZZNS0_17clamp_kernel_cudaERNS_18TensorIteratorBaseERKN3c106ScalarES7_ENKUlvE_clEvENKUlvE5_clEvEUlfE_St5arrayIPcLm2EELi4E23TrivialOffsetCalculatorILi1EjESF_NS0_6memory12LoadWithCastILi1EEENSG_13StoreWithCastILi1EEEEEviT_T0_T2_T3_T4_T5_,@function
        .size           _ZN2at6native27unrolled_elementwise_kernelIZZZNS0_17clamp_kernel_cudaERNS_18TensorIteratorBaseERKN3c106ScalarES7_ENKUlvE_clEvENKUlvE5_clEvEUlfE_St5arrayIPcLm2EELi4E23TrivialOffsetCalculatorILi1EjESF_NS0_6memory12LoadWithCastILi1EEENSG_13StoreWithCastILi1EEEEEviT_T0_T2_T3_T4_T5_,(.L_x_36299 - _ZN2at6native27unrolled_elementwise_kernelIZZZNS0_17clamp_kernel_cudaERNS_18TensorIteratorBaseERKN3c106ScalarES7_ENKUlvE_clEvENKUlvE5_clEvEUlfE_St5arrayIPcLm2EELi4E23TrivialOffsetCalculatorILi1EjESF_NS0_6memory12LoadWithCastILi1EEENSG_13StoreWithCastILi1EEEEEviT_T0_T2_T3_T4_T5_)
        .other          _ZN2at6native27unrolled_elementwise_kernelIZZZNS0_17clamp_kernel_cudaERNS_18TensorIteratorBaseERKN3c106ScalarES7_ENKUlvE_clEvENKUlvE5_clEvEUlfE_St5arrayIPcLm2EELi4E23TrivialOffsetCalculatorILi1EjESF_NS0_6memory12LoadWithCastILi1EEENSG_13StoreWithCastILi1EEEEEviT_T0_T2_T3_T4_T5_,@"STO_CUDA_ENTRY STV_DEFAULT"
_ZN2at6native27unrolled_elementwise_kernelIZZZNS0_17clamp_kernel_cudaERNS_18TensorIteratorBaseERKN3c106ScalarES7_ENKUlvE_clEvENKUlvE5_clEvEUlfE_St5arrayIPcLm2EELi4E23TrivialOffsetCalculatorILi1EjESF_NS0_6memory12LoadWithCastILi1EEENSG_13StoreWithCastILi1EEEEEviT_T0_T2_T3_T4_T5_:
.text._ZN2at6native27unrolled_elementwise_kernelIZZZNS0_17clamp_kernel_cudaERNS_18TensorIteratorBaseERKN3c106ScalarES7_ENKUlvE_clEvENKUlvE5_clEvEUlfE_St5arrayIPcLm2EELi4E23TrivialOffsetCalculatorILi1EjESF_NS0_6memory12LoadWithCastILi1EEENSG_13StoreWithCastILi1EEEEEviT_T0_T2_T3_T4_T5_:
        /* <DEDUP_REMOVED lines=33> */
.L_x_16332:
[----:B------:R-:W2:Y:S02]  /*0210*/  LDG.E.U8 R4, desc[UR36][R4.64] ;  /* 0x0000002404047981 */ /* 0x000ea4000c1e1100 */
[----:B--2---:R-:W-:Y:S01]  /*0220*/  I2FP.F32.U32 R18, R4 ;  /* 0x0000000400127245 */ /* 0x004fe20000201000 */
[----:B------:R-:W-:Y:S06]  /*0230*/  BRA `(.L_x_16334) ;  /* 0x0000000c00307947 */ /* 0x000fec0003800000 */
.L_x_16331:
        /* <DEDUP_REMOVED lines=9> */
.L_x_16336:
[----:B------:R-:W2:Y:S02]  /*02d0*/  LDG.E R4, desc[UR36][R4.64] ;  /* 0x0000002404047981 */ /* 0x000ea4000c1e1900 */
[----:B--2---:R-:W-:Y:S01]  /*02e0*/  I2FP.F32.S32 R18, R4 ;  /* 0x0000000400127245 */ /* 0x004fe20000201400 */
[----:B------:R-:W-:Y:S06]  /*02f0*/  BRA `(.L_x_16334) ;  /* 0x0000000c00007947 */ /* 0x000fec0003800000 */
.L_x_16335:
[----:B------:R-:W2:Y:S02]  /*0300*/  LDG.E.U16 R4, desc[UR36][R4.64] ;  /* 0x0000002404047981 */ /* 0x000ea4000c1e1500 */
[----:B--2---:R2:W3:Y:S01]  /*0310*/  I2F.S16 R18, R4 ;  /* 0x0000000400127306 */ /* 0x0044e20000101400 */
[----:B------:R-:W-:Y:S05]  /*0320*/  BRA `(.L_x_16334) ;  /* 0x0000000800f47947 */ /* 0x000fea0003800000 */
.L_x_16330:
        /* <DEDUP_REMOVED lines=8> */
.L_x_16338:
[----:B------:R-:W2:Y:S02]  /*03b0*/  LDG.E.U16 R4, desc[UR36][R4.64] ;  /* 0x0000002404047981 */ /* 0x000ea4000c1e1500 */
[----:B--2---:R-:W-:Y:S01]  /*03c0*/  HADD2.F32 R18, -RZ, R4.H0_H0 ;  /* 0x20000004ff127230 */ /* 0x004fe20000004100 */
[----:B------:R-:W-:Y:S06]  /*03d0*/  BRA `(.L_x_16334) ;  /* 0x0000000800c87947 */ /* 0x000fec0003800000 */
.L_x_16337:
        /* <DEDUP_REMOVED lines=8> */
.L_x_16340:
[----:B------:R-:W2:Y:S02]  /*0460*/  LDG.E.U16 R4, desc[UR36][R4.64] ;  /* 0x0000002404047981 */ /* 0x000ea4000c1e1500 */
[----:B--2---:R-:W-:Y:S01]  /*0470*/  HADD2.F32 R18, -RZ, R4.H0_H0 ;  /* 0x20000004ff127230 */ /* 0x004fe20000004100 */
[----:B------:R-:W-:Y:S06]  /*0480*/  BRA `(.L_x_16334) ;  /* 0x00000008009c7947 */ /* 0x000fec0003800000 */
.L_x_16339:
[----:B------:R-:W2:Y:S01]  /*0490*/  LDG.E.64 R4, desc[UR36][R4.64] ;  /* 0x0000002404047981 */ /* 0x000ea2000c1e1b00 */
[----:B------:R-:W-:Y:S01]  /*04a0*/  UMOV UR4, 0xf0000000 ;  /* 0xf000000000047882 */ /* 0x000fe20000000000 */
[----:B------:R-:W-:Y:S01]  /*04b0*/  UMOV UR5, 0x380fffff ;  /* 0x380fffff00057882 */ /* 0x000fe20000000000 */
[----:B--2---:R-:W0:Y:S01]  /*04c0*/  F2F.F32.F64 R18, R4 ;  /* 0x0000000400127310 */ /* 0x004e220000301000 */
[----:B------:R-:W-:-:S14]  /*04d0*/  DSETP.GEU.AND P0, PT, |R4|, UR4, PT ;  /* 0x0000000404007e2a */ /* 0x000fdc000bf0e200 */
[----:B0-----:R-:W-:Y:S01]  /*04e0*/  @!P0 FMUL R18, R18, 1.175494350822287508e-38 ;  /* 0x0080000012128820 */ /* 0x001fe20000400000 */
[----:B------:R-:W-:Y:S06]  /*04f0*/  BRA `(.L_x_16334) ;  /* 0x0000000800807947 */ /* 0x000fec0003800000 */
.L_x_16329:
        /* <DEDUP_REMOVED lines=12> */
.L_x_16343:
[----:B------:R-:W2:Y:S01]  /*05c0*/  LDG.E.64 R4, desc[UR36][R4.64] ;  /* 0x0000002404047981 */ /* 0x000ea2000c1e1b00 */
[----:B------:R-:W-:Y:S01]  /*05d0*/  UMOV UR4, 0xf0000000 ;  /* 0xf000000000047882 */ /* 0x000fe20000000000 */
[----:B------:R-:W-:Y:S01]  /*05e0*/  UMOV UR5, 0x380fffff ;  /* 0x380fffff00057882 */ /* 0x000fe20000000000 */
[----:B--2---:R-:W0:Y:S01]  /*05f0*/  F2F.F32.F64 R18, R4 ;  /* 0x0000000400127310 */ /* 0x004e220000301000 */
[----:B------:R-:W-:-:S14]  /*0600*/  DSETP.GEU.AND P0, PT, |R4|, UR4, PT ;  /* 0x0000000404007e2a */ /* 0x000fdc000bf0e200 */
[----:B0-----:R-:W-:Y:S01]  /*0610*/  @!P0 FMUL R18, R18, 1.175494350822287508e-38 ;  /* 0x0080000012128820 */ /* 0x001fe20000400000 */
[----:B------:R-:W-:Y:S06]  /*0620*/  BRA `(.L_x_16334) ;  /* 0x0000000800347947 */ /* 0x000fec0003800000 */
.L_x_16342:
        /* <DEDUP_REMOVED lines=26> */
.L_x_16345:
        /* <DEDUP_REMOVED lines=14> */
.L_x_16344:
[----:B------:R-:W2:Y:S02]  /*08b0*/  LDG.E.U16 R4, desc[UR36][R4.64] ;  /* 0x0000002404047981 */ /* 0x000ea4000c1e1500 */
[----:B--2---:R-:W-:Y:S01]  /*08c0*/  IMAD.U32 R18, R4, 0x10000, RZ ;  /* 0x0001000004127824 */ /* 0x004fe200078e00ff */
[----:B------:R-:W-:Y:S06]  /*08d0*/  BRA `(.L_x_16334) ;  /* 0x0000000400887947 */ /* 0x000fec0003800000 */
.L_x_16341:
        /* <DEDUP_REMOVED lines=11> */
.L_x_16348:
        /* <DEDUP_REMOVED lines=20> */
.L_x_16350:
[----:B------:R-:W-:Y:S05]  /*0ad0*/  BSYNC B0 ;  /* 0x0000000000007941 */ /* 0x000fea0003800000 */
.L_x_16349:
[----:B------:R-:W-:Y:S01]  /*0ae0*/  IMAD.SHL.U32 R3, R3, 0x100000, RZ ;  /* 0x0010000003037824 */ /* 0x000fe200078e00ff */
[----:B------:R-:W-:-:S04]  /*0af0*/  LEA R5, R0, 0x3b800000, 0x17 ;  /* 0x3b80000000057811 */ /* 0x000fc800078eb8ff */
[----:B------:R-:W-:Y:S01]  /*0b00*/  LOP3.LUT R18, R5, R3, R18, 0xfe, !PT ;  /* 0x0000000305127212 */ /* 0x000fe200078efe12 */
[----:B------:R-:W-:Y:S06]  /*0b10*/  BRA `(.L_x_16334) ;  /* 0x0000000000f87947 */ /* 0x000fec0003800000 */
.L_x_16347:
        /* <DEDUP_REMOVED lines=20> */
.L_x_16352:
[----:B------:R-:W-:Y:S05]  /*0c60*/  BSYNC B0 ;  /* 0x0000000000007941 */ /* 0x000fea0003800000 */
.L_x_16351:
[----:B------:R-:W-:Y:S01]  /*0c70*/  IMAD.SHL.U32 R3, R3, 0x200000, RZ ;  /* 0x0020000003037824 */ /* 0x000fe200078e00ff */
[----:B------:R-:W-:-:S04]  /*0c80*/  LEA R5, R0, 0x37800000, 0x17 ;  /* 0x3780000000057811 */ /* 0x000fc800078eb8ff */
[----:B------:R-:W-:Y:S01]  /*0c90*/  LOP3.LUT R18, R5, R3, R18, 0xfe, !PT ;  /* 0x0000000305127212 */ /* 0x000fe200078efe12 */
[----:B------:R-:W-:Y:S06]  /*0ca0*/  BRA `(.L_x_16334) ;  /* 0x0000000000947947 */ /* 0x000fec0003800000 */
.L_x_16346:
        /* <DEDUP_REMOVED lines=14> */
.L_x_16333:
        /* <DEDUP_REMOVED lines=16> */
.L_x_16355:
[----:B------:R-:W-:Y:S01]  /*0e90*/  IMAD.MOV.U32 R18, RZ, RZ, RZ ;  /* 0x000000ffff127224 */ /* 0x000fe200078e00ff */
[----:B------:R-:W-:Y:S06]  /*0ea0*/  BRA `(.L_x_16334) ;  /* 0x0000000000147947 */ /* 0x000fec0003800000 */
.L_x_16354:
[----:B------:R-:W2:Y:S02]  /*0eb0*/  LDG.E.64 R4, desc[UR36][R4.64] ;  /* 0x0000002404047981 */ /* 0x000ea4000c1e1b00 */
[----:B--2---:R0:W1:Y:S01]  /*0ec0*/  I2F.U64 R18, R4 ;  /* 0x0000000400127312 */ /* 0x0040620000301000 */
[----:B------:R-:W-:Y:S05]  /*0ed0*/  BRA `(.L_x_16334) ;  /* 0x0000000000087947 */ /* 0x000fea0003800000 */
.L_x_16353:
[----:B------:R-:W2:Y:S02]  /*0ee0*/  LDG.E R4, desc[UR36][R4.64] ;  /* 0x0000002404047981 */ /* 0x000ea4000c1e1900 */
[----:B--2---:R-:W-:-:S07]  /*0ef0*/  I2FP.F32.U32 R18, R4 ;  /* 0x0000000400127245 */ /* 0x004fce0000201000 */
.L_x_16334:
[----:B------:R-:W-:Y:S05]  /*0f00*/  BSYNC B6 ;  /* 0x0000000000067941 */ /* 0x000fea0003800000 */
.L_x_16328:
[----:B------:R-:W2:Y:S02]  /*0f10*/  S2R R17, SR_TID.X ;  /* 0x0000000000117919 */ /* 0x000ea40000002100 */
[----:B--2---:R-:W-:-:S07]  /*0f20*/  VIADD R17, R17, 0x80 ;  /* 0x0000008011117836 */ /* 0x004fce0000000000 */
.L_x_16327:
[----:B------:R-:W-:Y:S05]  /*0f30*/  BSYNC B7 ;  /* 0x0000000000077941 */ /* 0x000fea0003800000 */
.L_x_16326:
        /* <DEDUP_REMOVED lines=25> */
.L_x_16362:
[----:B------:R-:W2:Y:S02]  /*10d0*/  LDG.E.U8 R4, desc[UR36][R4.64] ;  /* 0x0000002404047981 */ /* 0x000ea4000c1e1100 */
[----:B--2---:R-:W-:Y:S01]  /*10e0*/  I2FP.F32.U32 R22, R4 ;  /* 0x0000000400167245 */ /* 0x004fe20000201000 */
[----:B------:R-:W-:Y:S06]  /*10f0*/  BRA `(.L_x_16364) ;  /* 0x0000000c002c7947 */ /* 0x000fec0003800000 */
.L_x_16361:
        /* <DEDUP_REMOVED lines=9> */
.L_x_16366:
[----:B------:R-:W2:Y:S02]  /*1190*/  LDG.E R4, desc[UR36][R4.64] ;  /* 0x0000002404047981 */ /* 0x000ea4000c1e1900 */
[----:B--2---:R-:W-:Y:S01]  /*11a0*/  I2FP.F32.S32 R22, R4 ;  /* 0x0000000400167245 */ /* 0x004fe20000201400 */
[----:B------:R-:W-:Y:S06]  /*11b0*/  BRA `(.L_x_16364) ;  /* 0x0000000800fc7947 */ /* 0x000fec0003800000 */
.L_x_16365:
[----:B------:R-:W2:Y:S02]  /*11c0*/  LDG.E.U16 R4, desc[UR36][R4.64] ;  /* 0x0000002404047981 */ /* 0x000ea4000c1e1500 */
[----:B--2---:R0:W2:Y:S01]  /*11d0*/  I2F.S16 R22, R4 ;  /* 0x0000000400167306 */ /* 0x0040a20000101400 */
[----:B------:R-:W-:Y:S05]  /*11e0*/  BRA `(.L_x_16364) ;  /* 0x0000000800f07947 */ /* 0x000fea0003800000 */
.L_x_16360:
        /* <DEDUP_REMOVED lines=8> */
.L_x_16368:
[----:B------:R-:W2:Y:S02]  /*1270*/  LDG.E.U16 R4, desc[UR36][R4.64] ;  /* 0x0000002404047981 */ /* 0x000ea4000c1e1500 */
[----:B--2---:R-:W-:Y:S01]  /*1280*/  HADD2.F32 R22, -RZ, R4.H0_H0 ;  /* 0x20000004ff167230 */ /* 0x004fe20000004100 */
[----:B------:R-:W-:Y:S06]  /*1290*/  BRA `(.L_x_16364) ;  /* 0x0000000800c47947 */ /* 0x000fec0003800000 */
.L_x_16367:
        /* <DEDUP_REMOVED lines=8> */
.L_x_16370:
[----:B------:R-:W2:Y:S02]  /*1320*/  LDG.E.U16 R4, desc[UR36][R4.64] ;  /* 0x0000002404047981 */ /* 0x000ea4000c1e1500 */
[----:B--2---:R-:W-:Y:S01]  /*1330*/  HADD2.F32 R22, -RZ, R4.H0_H0 ;  /* 0x20000004ff167230 */ /* 0x004fe20000004100 */
[----:B------:R-:W-:Y:S06]  /*1340*/  BRA `(.L_x_16364) ;  /* 0x0000000800987947 */ /* 0x000fec0003800000 */
.L_x_16369:
[----:B------:R-:W2:Y:S01]  /*1350*/  LDG.E.64 R4, desc[UR36][R4.64] ;  /* 0x0000002404047981 */ /* 0x000ea2000c1e1b00 */
[----:B------:R-:W-:Y:S01]  /*1360*/  UMOV UR4, 0xf0000000 ;  /* 0xf000000000047882 */ /* 0x000fe20000000000 */
[----:B------:R-:W-:Y:S01]  /*1370*/  UMOV UR5, 0x380fffff ;  /* 0x380fffff00057882 */ /* 0x000fe20000000000 */
[----:B--2---:R-:W0:Y:S01]  /*1380*/  F2F.F32.F64 R22, R4 ;  /* 0x0000000400167310 */ /* 0x004e220000301000 */
[----:B------:R-:W-:-:S14]  /*1390*/  DSETP.GEU.AND P0, PT, |R4|, UR4, PT ;  /* 0x0000000404007e2a */ /* 0x000fdc000bf0e200 */
[----:B0-----:R-:W-:Y:S01]  /*13a0*/  @!P0 FMUL R22, R22, 1.175494350822287508e-38 ;  /* 0x0080000016168820 */ /* 0x001fe20000400000 */
[----:B------:R-:W-:Y:S06]  /*13b0*/  BRA `(.L_x_16364) ;  /* 0x00000008007c7947 */ /* 0x000fec0003800000 */
.L_x_16359:
        /* <DEDUP_REMOVED lines=12> */
.L_x_16373:
[----:B------:R-:W2:Y:S01]  /*1480*/  LDG.E.64 R4, desc[UR36][R4.64] ;  /* 0x0000002404047981 */ /* 0x000ea2000c1e1b00 */
[----:B------:R-:W-:Y:S01]  /*1490*/  UMOV UR4, 0xf0000000 ;  /* 0xf000000000047882 */ /* 0x000fe20000000000 */
[----:B------:R-:W-:Y:S01]  /*14a0*/  UMOV UR5, 0x380fffff ;  /* 0x380fffff00057882 */ /* 0x000fe20000000000 */
[----:B--2---:R-:W0:Y:S01]  /*14b0*/  F2F.F32.F64 R22, R4 ;  /* 0x0000000400167310 */ /* 0x004e220000301000 */
[----:B------:R-:W-:-:S14]  /*14c0*/  DSETP.GEU.AND P0, PT, |R4|, UR4, PT ;  /* 0x0000000404007e2a */ /* 0x000fdc000bf0e200 */
[----:B0-----:R-:W-:Y:S01]  /*14d0*/  @!P0 FMUL R22, R22, 1.175494350822287508e-38 ;  /* 0x0080000016168820 */ /* 0x001fe20000400000 */
[----:B------:R-:W-:Y:S06]  /*14e0*/  BRA `(.L_x_16364) ;  /* 0x0000000800307947 */ /* 0x000fec0003800000 */
.L_x_16372:
        /* <DEDUP_REMOVED lines=26> */
.L_x_16375:
        /* <DEDUP_REMOVED lines=13> */
.L_x_16374:
[----:B------:R-:W2:Y:S02]  /*1760*/  LDG.E.U16 R4, desc[UR36][R4.64] ;  /* 0x0000002404047981 */ /* 0x000ea4000c1e1500 */
[----:B--2---:R-:W-:Y:S01]  /*1770*/  IMAD.U32 R22, R4, 0x10000, RZ ;  /* 0x0001000004167824 */ /* 0x004fe200078e00ff */
[----:B------:R-:W-:Y:S06]  /*1780*/  BRA `(.L_x_16364) ;  /* 0x0000000400887947 */ /* 0x000fec0003800000 */
.L_x_16371:
        /* <DEDUP_REMOVED lines=11> */
.L_x_16378:
        /* <DEDUP_REMOVED lines=20> */
.L_x_16380:
[----:B------:R-:W-:Y:S05]  /*1980*/  BSYNC B0 ;  /* 0x0000000000007941 */ /* 0x000fea0003800000 */
.L_x_16379:
[----:B------:R-:W-:Y:S01]  /*1990*/  IMAD.SHL.U32 R3, R3, 0x100000, RZ ;  /* 0x0010000003037824 */ /* 0x000fe200078e00ff */
[----:B------:R-:W-:-:S04]  /*19a0*/  LEA R5, R0, 0x3b800000, 0x17 ;  /* 0x3b80000000057811 */ /* 0x000fc800078eb8ff */
[----:B------:R-:W-:Y:S01]  /*19b0*/  LOP3.LUT R22, R5, R3, R22, 0xfe, !PT ;  /* 0x0000000305167212 */ /* 0x000fe200078efe16 */
[----:B------:R-:W-:Y:S06]  /*19c0*/  BRA `(.L_x_16364) ;  /* 0x0000000000f87947 */ /* 0x000fec0003800000 */
.L_x_16377:
        /* <DEDUP_REMOVED lines=20> */
.L_x_16382:
[----:B------:R-:W-:Y:S05]  /*1b10*/  BSYNC B0 ;  /* 0x0000000000007941 */ /* 0x000fea0003800000 */
.L_x_16381:
[----:B------:R-:W-:Y:S01]  /*1b20*/  IMAD.SHL.U32 R3, R3, 0x200000, RZ ;  /* 0x0020000003037824 */ /* 0x000fe200078e00ff */
[----:B------:R-:W-:-:S04]  /*1b30*/  LEA R5, R0, 0x37800000, 0x17 ;  /* 0x3780000000057811 */ /* 0x000fc800078eb8ff */
[----:B------:R-:W-:Y:S01]  /*1b40*/  LOP3.LUT R22, R5, R3, R22, 0xfe, !PT ;  /* 0x0000000305167212 */ /* 0x000fe200078efe16 */
[----:B------:R-:W-:Y:S06]  /*1b50*/  BRA `(.L_x_16364) ;  /* 0x0000000000947947 */ /* 0x000fec0003800000 */
.L_x_16376:
        /* <DEDUP_REMOVED lines=14> */
.L_x_16363:
        /* <DEDUP_REMOVED lines=16> */
.L_x_16385:
[----:B------:R-:W-:Y:S01]  /*1d40*/  IMAD.MOV.U32 R22, RZ, RZ, RZ ;  /* 0x000000ffff167224 */ /* 0x000fe200078e00ff */
[----:B------:R-:W-:Y:S06]  /*1d50*/  BRA `(.L_x_16364) ;  /* 0x0000000000147947 */ /* 0x000fec0003800000 */
.L_x_16384:
[----:B------:R-:W2:Y:S02]  /*1d60*/  LDG.E.64 R22, desc[UR36][R4.64] ;  /* 0x0000002404167981 */ /* 0x000ea4000c1e1b00 */
[----:B--2---:R0:W2:Y:S01]  /*1d70*/  I2F.U64 R22, R22 ;  /* 0x0000001600167312 */ /* 0x0040a20000301000 */
[----:B------:R-:W-:Y:S05]  /*1d80*/  BRA `(.L_x_16364) ;  /* 0x0000000000087947 */ /* 0x000fea0003800000 */
.L_x_16383:
[----:B------:R-:W2:Y:S02]  /*1d90*/  LDG.E R4, desc[UR36][R4.64] ;  /* 0x0000002404047981 */ /* 0x000ea4000c1e1900 */
[----:B--2---:R-:W-:-:S07]  /*1da0*/  I2FP.F32.U32 R22, R4 ;  /* 0x0000000400167245 */ /* 0x004fce0000201000 */
.L_x_16364:
[----:B------:R-:W-:Y:S05]  /*1db0*/  BSYNC B6 ;  /* 0x0000000000067941 */ /* 0x000fea0003800000 */
.L_x_16358:
[----:B------:R-:W-:-:S07]  /*1dc0*/  VIADD R17, R17, 0x80 ;  /* 0x0000008011117836 */ /* 0x000fce0000000000 */
.L_x_16357:
[----:B------:R-:W-:Y:S05]  /*1dd0*/  BSYNC B7 ;  /* 0x0000000000077941 */ /* 0x000fea0003800000 */
.L_x_16356:
        /* <DEDUP_REMOVED lines=27> */
.L_x_16392:
[----:B------:R-:W2:Y:S02]  /*1f90*/  LDG.E.U8 R4, desc[UR36][R4.64] ;  /* 0x0000002404047981 */ /* 0x000ea4000c1e1100 */
[----:B--2---:R-:W-:Y:S01]  /*1fa0*/  I2FP.F32.U32 R24, R4 ;  /* 0x0000000400187245 */ /* 0x004fe20000201000 */
[----:B------:R-:W-:Y:S06]  /*1fb0*/  BRA `(.L_x_16394) ;  /* 0x0000000c002c7947 */ /* 0x000fec0003800000 */
.L_x_16391:
        /* <DEDUP_REMOVED lines=9> */
.L_x_16396:
[----:B------:R-:W2:Y:S02]  /*2050*/  LDG.E R4, desc[UR36][R4.64] ;  /* 0x0000002404047981 */ /* 0x000ea4000c1e1900 */
[----:B--2---:R-:W-:Y:S01]  /*2060*/  I2FP.F32.S32 R24, R4 ;  /* 0x0000000400187245 */ /* 0x004fe20000201400 */
[----:B------:R-:W-:Y:S06]  /*2070*/  BRA `(.L_x_16394) ;  /* 0x0000000800fc7947 */ /* 0x000fec0003800000 */
.L_x_16395:
[----:B------:R-:W2:Y:S02]  /*2080*/  LDG.E.U16 R4, desc[UR36][R4.64] ;  /* 0x0000002404047981 */ /* 0x000ea4000c1e1500 */
[----:B--2---:R4:W0:Y:S01]  /*2090*/  I2F.S16 R24, R4 ;  /* 0x0000000400187306 */ /* 0x0048220000101400 */
[----:B------:R-:W-:Y:S05]  /*20a0*/  BRA `(.L_x_16394) ;  /* 0x0000000800f07947 */ /* 0x000fea0003800000 */
.L_x_16390:
        /* <DEDUP_REMOVED lines=8> */
.L_x_16398:
[----:B------:R-:W2:Y:S02]  /*2130*/  LDG.E.U16 R4, desc[UR36][R4.64] ;  /* 0x0000002404047981 */ /* 0x000ea4000c1e1500 */
[----:B--2---:R-:W-:Y:S01]  /*2140*/  HADD2.F32 R24, -RZ, R4.H0_H0 ;  /* 0x20000004ff187230 */ /* 0x004fe20000004100 */
[----:B------:R-:W-:Y:S06]  /*2150*/  BRA `(.L_x_16394) ;  /* 0x0000000800c47947 */ /* 0x000fec0003800000 */
.L_x_16397:
        /* <DEDUP_REMOVED lines=8> */
.L_x_16400:
[----:B------:R-:W2:Y:S02]  /*21e0*/  LDG.E.U16 R4, desc[UR36][R4.64] ;  /* 0x0000002404047981 */ /* 0x000ea4000c1e1500 */
[----:B--2---:R-:W-:Y:S01]  /*21f0*/  HADD2.F32 R24, -RZ, R4.H0_H0 ;  /* 0x20000004ff187230 */ /* 0x004fe20000004100 */
[----:B------:R-:W-:Y:S06]  /*2200*/  BRA `(.L_x_16394) ;  /* 0x0000000800987947 */ /* 0x000fec0003800000 */
.L_x_16399:
[----:B------:R-:W2:Y:S01]  /*2210*/  LDG.E.64 R4, desc[UR36][R4.64] ;  /* 0x0000002404047981 */ /* 0x000ea2000c1e1b00 */
[----:B------:R-:W-:Y:S01]  /*2220*/  UMOV UR4, 0xf0000000 ;  /* 0xf000000000047882 */ /* 0x000fe20000000000 */
[----:B------:R-:W-:Y:S01]  /*2230*/  UMOV UR5, 0x380fffff ;  /* 0x380fffff00057882 */ /* 0x000fe20000000000 */
[----:B--2---:R-:W0:Y:S01]  /*2240*/  F2F.F32.F64 R24, R4 ;  /* 0x0000000400187310 */ /* 0x004e220000301000 */
[----:B------:R-:W-:-:S14]  /*2250*/  DSETP.GEU.AND P0, PT, |R4|, UR4, PT ;  /* 0x0000000404007e2a */ /* 0x000fdc000bf0e200 */
[----:B0-----:R-:W-:Y:S01]  /*2260*/  @!P0 FMUL R24, R24, 1.175494350822287508e-38 ;  /* 0x0080000018188820 */ /* 0x001fe20000400000 */
[----:B------:R-:W-:Y:S06]  /*2270*/  BRA `(.L_x_16394) ;  /* 0x00000008007c7947 */ /* 0x000fec0003800000 */
.L_x_16389:
        /* <DEDUP_REMOVED lines=12> */
.L_x_16403:
[----:B------:R-:W2:Y:S01]  /*2340*/  LDG.E.64 R4, desc[UR36][R4.64] ;  /* 0x0000002404047981 */ /* 0x000ea2000c1e1b00 */
[----:B------:R-:W-:Y:S01]  /*2350*/  UMOV UR4, 0xf0000000 ;  /* 0xf000000000047882 */ /* 0x000fe20000000000 */
[----:B------:R-:W-:Y:S01]  /*2360*/  UMOV UR5, 0x380fffff ;  /* 0x380fffff00057882 */ /* 0x000fe20000000000 */
[----:B--2---:R-:W0:Y:S01]  /*2370*/  F2F.F32.F64 R24, R4 ;  /* 0x0000000400187310 */ /* 0x004e220000301000 */
[----:B------:R-:W-:-:S14]  /*2380*/  DSETP.GEU.AND P0, PT, |R4|, UR4, PT ;  /* 0x0000000404007e2a */ /* 0x000fdc000bf0e200 */
[----:B0-----:R-:W-:Y:S01]  /*2390*/  @!P0 FMUL R24, R24, 1.175494350822287508e-38 ;  /* 0x0080000018188820 */ /* 0x001fe20000400000 */
[----:B------:R-:W-:Y:S06]  /*23a0*/  BRA `(.L_x_16394) ;  /* 0x0000000800307947 */ /* 0x000fec0003800000 */
.L_x_16402:
        /* <DEDUP_REMOVED lines=26> */
.L_x_16405:
        /* <DEDUP_REMOVED lines=13> */
.L_x_16404:
[----:B------:R-:W2:Y:S02]  /*2620*/  LDG.E.U16 R4, desc[UR36][R4.64] ;  /* 0x0000002404047981 */ /* 0x000ea4000c1e1500 */
[----:B--2---:R-:W-:Y:S01]  /*2630*/  IMAD.U32 R24, R4, 0x10000, RZ ;  /* 0x0001000004187824 */ /* 0x004fe200078e00ff */
[----:B------:R-:W-:Y:S06]  /*2640*/  BRA `(.L_x_16394) ;  /* 0x0000000400887947 */ /* 0x000fec0003800000 */
.L_x_16401:
        /* <DEDUP_REMOVED lines=11> */
.L_x_16408:
        /* <DEDUP_REMOVED lines=20> */
.L_x_16410:
[----:B------:R-:W-:Y:S05]  /*2840*/  BSYNC B0 ;  /* 0x0000000000007941 */ /* 0x000fea0003800000 */
.L_x_16409:
[----:B------:R-:W-:Y:S01]  /*2850*/  IMAD.SHL.U32 R3, R3, 0x100000, RZ ;  /* 0x0010000003037824 */ /* 0x000fe200078e00ff */
[----:B------:R-:W-:-:S04]  /*2860*/  LEA R5, R0, 0x3b800000, 0x17 ;  /* 0x3b80000000057811 */ /* 0x000fc800078eb8ff */
[----:B------:R-:W-:Y:S01]  /*2870*/  LOP3.LUT R24, R5, R3, R24, 0xfe, !PT ;  /* 0x0000000305187212 */ /* 0x000fe200078efe18 */
[----:B------:R-:W-:Y:S06]  /*2880*/  BRA `(.L_x_16394) ;  /* 0x0000000000f87947 */ /* 0x000fec0003800000 */
.L_x_16407:
        /* <DEDUP_REMOVED lines=20> */
.L_x_16412:
[----:B------:R-:W-:Y:S05]  /*29d0*/  BSYNC B0 ;  /* 0x0000000000007941 */ /* 0x000fea0003800000 */
.L_x_16411:
[----:B------:R-:W-:Y:S01]  /*29e0*/  IMAD.SHL.U32 R3, R3, 0x200000, RZ ;  /* 0x0020000003037824 */ /* 0x000fe200078e00ff */
[----:B------:R-:W-:-:S04]  /*29f0*/  LEA R5, R0, 0x37800000, 0x17 ;  /* 0x3780000000057811 */ /* 0x000fc800078eb8ff */
[----:B------:R-:W-:Y:S01]  /*2a00*/  LOP3.LUT R24, R5, R3, R24, 0xfe, !PT ;  /* 0x0000000305187212 */ /* 0x000fe200078efe18 */
[----:B------:R-:W-:Y:S06]  /*2a10*/  BRA `(.L_x_16394) ;  /* 0x0000000000947947 */ /* 0x000fec0003800000 */
.L_x_16406:
        /* <DEDUP_REMOVED lines=14> */
.L_x_16393:
        /* <DEDUP_REMOVED lines=16> */
.L_x_16415:
[----:B------:R-:W-:Y:S01]  /*2c00*/  IMAD.MOV.U32 R24, RZ, RZ, RZ ;  /* 0x000000ffff187224 */ /* 0x000fe200078e00ff */
[----:B------:R-:W-:Y:S06]  /*2c10*/  BRA `(.L_x_16394) ;  /* 0x0000000000147947 */ /* 0x000fec0003800000 */
.L_x_16414:
[----:B------:R-:W2:Y:S02]  /*2c20*/  LDG.E.64 R24, desc[UR36][R4.64] ;  /* 0x0000002404187981 */ /* 0x000ea4000c1e1b00 */
[----:B--2---:R0:W2:Y:S01]  /*2c30*/  I2F.U64 R24, R24 ;  /* 0x0000001800187312 */ /* 0x0040a20000301000 */
[----:B------:R-:W-:Y:S05]  /*2c40*/  BRA `(.L_x_16394) ;  /* 0x0000000000087947 */ /* 0x000fea0003800000 */
.L_x_16413:
[----:B------:R-:W2:Y:S02]  /*2c50*/  LDG.E R4, desc[UR36][R4.64] ;  /* 0x0000002404047981 */ /* 0x000ea4000c1e1900 */
[----:B--2---:R-:W-:-:S07]  /*2c60*/  I2FP.F32.U32 R24, R4 ;  /* 0x0000000400187245 */ /* 0x004fce0000201000 */
.L_x_16394:
[----:B------:R-:W-:Y:S05]  /*2c70*/  BSYNC B6 ;  /* 0x0000000000067941 */ /* 0x000fea0003800000 */
.L_x_16388:
[----:B------:R-:W-:-:S07]  /*2c80*/  VIADD R17, R17, 0x80 ;  /* 0x0000008011117836 */ /* 0x000fce0000000000 */
.L_x_16387:
[----:B------:R-:W-:Y:S05]  /*2c90*/  BSYNC B7 ;  /* 0x0000000000077941 */ /* 0x000fea0003800000 */
.L_x_16386:
        /* <DEDUP_REMOVED lines=23> */
.L_x_16421:
[----:B------:R-:W2:Y:S02]  /*2e10*/  LDG.E.U8 R4, desc[UR36][R4.64] ;  /* 0x0000002404047981 */ /* 0x000ea4000c1e1100 */
[----:B--2---:R-:W-:Y:S01]  /*2e20*/  I2FP.F32.U32 R16, R4 ;  /* 0x0000000400107245 */ /* 0x004fe20000201000 */
[----:B------:R-:W-:Y:S06]  /*2e30*/  BRA `(.L_x_16417) ;  /* 0x0000000c00207947 */ /* 0x000fec0003800000 */
.L_x_16420:
        /* <DEDUP_REMOVED lines=9> */
.L_x_16424:
[----:B------:R-:W2:Y:S02]  /*2ed0*/  LDG.E R4, desc[UR36][R4.64] ;  /* 0x0000002404047981 */ /* 0x000ea4000c1e1900 */
[----:B--2---:R-:W-:Y:S01]  /*2ee0*/  I2FP.F32.S32 R16, R4 ;  /* 0x0000000400107245 */ /* 0x004fe20000201400 */
[----:B------:R-:W-:Y:S06]  /*2ef0*/  BRA `(.L_x_16417) ;  /* 0x0000000800f07947 */ /* 0x000fec0003800000 */
.L_x_16423:
[----:B------:R-:W2:Y:S02]  /*2f00*/  LDG.E.U16 R4, desc[UR36][R4.64] ;  /* 0x0000002404047981 */ /* 0x000ea4000c1e1500 */
[----:B--2---:R0:W2:Y:S01]  /*2f10*/  I2F.S16 R16, R4 ;  /* 0x0000000400107306 */ /* 0x0040a20000101400 */
[----:B------:R-:W-:Y:S05]  /*2f20*/  BRA `(.L_x_16417) ;  /* 0x0000000800e47947 */ /* 0x000fea0003800000 */
.L_x_16419:
        /* <DEDUP_REMOVED lines=8> */
.L_x_16426:
[----:B------:R-:W2:Y:S02]  /*2fb0*/  LDG.E.U16 R4, desc[UR36][R4.64] ;  /* 0x0000002404047981 */ /* 0x000ea4000c1e1500 */
[----:B--2---:R-:W-:Y:S01]  /*2fc0*/  HADD2.F32 R16, -RZ, R4.H0_H0 ;  /* 0x20000004ff107230 */ /* 0x004fe20000004100 */
[----:B------:R-:W-:Y:S06]  /*2fd0*/  BRA `(.L_x_16417) ;  /* 0x0000000800b87947 */ /* 0x000fec0003800000 */
.L_x_16425:
        /* <DEDUP_REMOVED lines=8> */
.L_x_16428:
[----:B------:R-:W2:Y:S02]  /*3060*/  LDG.E.U16 R4, desc[UR36][R4.64] ;  /* 0x0000002404047981 */ /* 0x000ea4000c1e1500 */
[----:B--2---:R-:W-:Y:S01]  /*3070*/  HADD2.F32 R16, -RZ, R4.H0_H0 ;  /* 0x20000004ff107230 */ /* 0x004fe20000004100 */
[----:B------:R-:W-:Y:S06]  /*3080*/  BRA `(.L_x_16417) ;  /* 0x00000008008c7947 */ /* 0x000fec0003800000 */
.L_x_16427:
[----:B------:R-:W2:Y:S01]  /*3090*/  LDG.E.64 R4, desc[UR36][R4.64] ;  /* 0x0000002404047981 */ /* 0x000ea2000c1e1b00 */
[----:B------:R-:W-:Y:S01]  /*30a0*/  UMOV UR4, 0xf0000000 ;  /* 0xf000000000047882 */ /* 0x000fe20000000000 */
[----:B------:R-:W-:Y:S01]  /*30b0*/  UMOV UR5, 0x380fffff ;  /* 0x380fffff00057882 */ /* 0x000fe20000000000 */
[----:B--2---:R-:W0:Y:S01]  /*30c0*/  F2F.F32.F64 R16, R4 ;  /* 0x0000000400107310 */ /* 0x004e220000301000 */
[----:B------:R-:W-:-:S14]  /*30d0*/  DSETP.GEU.AND P0, PT, |R4|, UR4, PT ;  /* 0x0000000404007e2a */ /* 0x000fdc000bf0e200 */
[----:B0-----:R-:W-:Y:S01]  /*30e0*/  @!P0 FMUL R16, R16, 1.175494350822287508e-38 ;  /* 0x0080000010108820 */ /* 0x001fe20000400000 */
[----:B------:R-:W-:Y:S06]  /*30f0*/  BRA `(.L_x_16417) ;  /* 0x0000000800707947 */ /* 0x000fec0003800000 */
.L_x_16418:
        /* <DEDUP_REMOVED lines=12> */
.L_x_16431:
[----:B------:R-:W2:Y:S01]  /*31c0*/  LDG.E.64 R4, desc[UR36][R4.64] ;  /* 0x0000002404047981 */ /* 0x000ea2000c1e1b00 */
[----:B------:R-:W-:Y:S01]  /*31d0*/  UMOV UR4, 0xf0000000 ;  /* 0xf000000000047882 */ /* 0x000fe20000000000 */
[----:B------:R-:W-:Y:S01]  /*31e0*/  UMOV UR5, 0x380fffff ;  /* 0x380fffff00057882 */ /* 0x000fe20000000000 */
[----:B--2---:R-:W0:Y:S01]  /*31f0*/  F2F.F32.F64 R16, R4 ;  /* 0x0000000400107310 */ /* 0x004e220000301000 */
[----:B------:R-:W-:-:S14]  /*3200*/  DSETP.GEU.AND P0, PT, |R4|, UR4, PT ;  /* 0x0000000404007e2a */ /* 0x000fdc000bf0e200 */
[----:B0-----:R-:W-:Y:S01]  /*3210*/  @!P0 FMUL R16, R16, 1.175494350822287508e-38 ;  /* 0x0080000010108820 */ /* 0x001fe20000400000 */
[----:B------:R-:W-:Y:S06]  /*3220*/  BRA `(.L_x_16417) ;  /* 0x0000000800247947 */ /* 0x000fec0003800000 */
.L_x_16430:
        /* <DEDUP_REMOVED lines=26> */
.L_x_16433:
        /* <DEDUP_REMOVED lines=13> */
.L_x_16432:
[----:B------:R-:W2:Y:S02]  /*34a0*/  LDG.E.U16 R4, desc[UR36][R4.64] ;  /* 0x0000002404047981 */ /* 0x000ea4000c1e1500 */
[----:B--2---:R-:W-:Y:S01]  /*34b0*/  IMAD.U32 R16, R4, 0x10000, RZ ;  /* 0x0001000004107824 */ /* 0x004fe200078e00ff */
[----:B------:R-:W-:Y:S06]  /*34c0*/  BRA `(.L_x_16417) ;  /* 0x00000004007c7947 */ /* 0x000fec0003800000 */
.L_x_16429:
        /* <DEDUP_REMOVED lines=11> */
.L_x_16436:
        /* <DEDUP_REMOVED lines=19> */
.L_x_16438:
[----:B------:R-:W-:Y:S05]  /*36b0*/  BSYNC B0 ;  /* 0x0000000000007941 */ /* 0x000fea0003800000 */
.L_x_16437:
[----:B------:R-:W-:Y:S01]  /*36c0*/  IMAD.SHL.U32 R3, R3, 0x100000, RZ ;  /* 0x0010000003037824 */ /* 0x000fe200078e00ff */
[----:B------:R-:W-:-:S04]  /*36d0*/  LEA R5, R0, 0x3b800000, 0x17 ;  /* 0x3b80000000057811 */ /* 0x000fc800078eb8ff */
[----:B------:R-:W-:Y:S01]  /*36e0*/  LOP3.LUT R16, R5, R3, R16, 0xfe, !PT ;  /* 0x0000000305107212 */ /* 0x000fe200078efe10 */
[----:B------:R-:W-:Y:S06]  /*36f0*/  BRA `(.L_x_16417) ;  /* 0x0000000000f07947 */ /* 0x000fec0003800000 */
.L_x_16435:
        /* <DEDUP_REMOVED lines=19> */
.L_x_16440:
[----:B------:R-:W-:Y:S05]  /*3830*/  BSYNC B0 ;  /* 0x0000000000007941 */ /* 0x000fea0003800000 */
.L_x_16439:
[----:B------:R-:W-:Y:S01]  /*3840*/  IMAD.SHL.U32 R3, R3, 0x200000, RZ ;  /* 0x0020000003037824 */ /* 0x000fe200078e00ff */
[----:B------:R-:W-:-:S04]  /*3850*/  LEA R5, R0, 0x37800000, 0x17 ;  /* 0x3780000000057811 */ /* 0x000fc800078eb8ff */
[----:B------:R-:W-:Y:S01]  /*3860*/  LOP3.LUT R16, R5, R3, R16, 0xfe, !PT ;  /* 0x0000000305107212 */ /* 0x000fe200078efe10 */
[----:B------:R-:W-:Y:S06]  /*3870*/  BRA `(.L_x_16417) ;  /* 0x0000000000907947 */ /* 0x000fec0003800000 */
.L_x_16434:
        /* <DEDUP_REMOVED lines=14> */
.L_x_16422:
        /* <DEDUP_REMOVED lines=16> */
.L_x_16443:
[----:B------:R-:W-:Y:S05]  /*3a60*/  BRA `(.L_x_16417) ;  /* 0x0000000000147947 */ /* 0x000fea0003800000 */
.L_x_16442:
[----:B------:R-:W2:Y:S02]  /*3a70*/  LDG.E.64 R16, desc[UR36][R4.64] ;  /* 0x0000002404107981 */ /* 0x000ea4000c1e1b00 */
[----:B--2---:R0:W2:Y:S01]  /*3a80*/  I2F.U64 R16, R16 ;  /* 0x0000001000107312 */ /* 0x0040a20000301000 */
[----:B------:R-:W-:Y:S05]  /*3a90*/  BRA `(.L_x_16417) ;  /* 0x0000000000087947 */ /* 0x000fea0003800000 */
.L_x_16441:
[----:B------:R-:W2:Y:S02]  /*3aa0*/  LDG.E R4, desc[UR36][R4.64] ;  /* 0x0000002404047981 */ /* 0x000ea4000c1e1900 */
[----:B--2---:R-:W-:-:S07]  /*3ab0*/  I2FP.F32.U32 R16, R4 ;  /* 0x0000000400107245 */ /* 0x004fce0000201000 */
.L_x_16417:
[----:B------:R-:W-:Y:S05]  /*3ac0*/  BSYNC B6 ;  /* 0x0000000000067941 */ /* 0x000fea0003800000 */
.L_x_16416:
        /* <DEDUP_REMOVED lines=15> */
[----:B------:R-:W1:Y:S08]  /*3bc0*/  @!P1 LDC.64 R6, c[0x0][0x218] ;  /* 0x00008600ff069b82 */ /* 0x000e700000000a00 */
[----:B------:R-:W2:Y:S08]  /*3bd0*/  @!P2 LDC.64 R10, c[0x0][0x218] ;  /* 0x00008600ff0aab82 */ /* 0x000eb00000000a00 */
[----:B------:R-:W3:Y:S08]  /*3be0*/  @!P3 LDC.64 R8, c[0x0][0x218] ;  /* 0x00008600ff08bb82 */ /* 0x000ef00000000a00 */
[----:B------:R-:W4:Y:S01]  /*3bf0*/  @!P0 LDC.64 R4, c[0x0][0x218] ;  /* 0x00008600ff048b82 */ /* 0x000f220000000a00 */
[----:B-1----:R-:W-:-:S04]  /*3c00*/  @!P1 FMNMX.FTZ R6, R18, R6, !PT ;  /* 0x0000000612069209 */ /* 0x002fc80007810000 */
[----:B------:R-:W-:Y:S02]  /*3c10*/  @!P1 FMNMX.FTZ R18, R6, R7, PT ;  /* 0x0000000706129209 */ /* 0x000fe40003810000 */
[----:B--2---:R-:W-:-:S04]  /*3c20*/  @!P2 FMNMX.FTZ R10, R24, R10, !PT ;  /* 0x0000000a180aa209 */ /* 0x004fc80007810000 */
[----:B------:R-:W-:Y:S02]  /*3c30*/  @!P2 FMNMX.FTZ R24, R10, R11, PT ;  /* 0x0000000b0a18a209 */ /* 0x000fe40003810000 */
[----:B---3--:R-:W-:-:S04]  /*3c40*/  @!P3 FMNMX.FTZ R8, R16, R8, !PT ;  /* 0x000000081008b209 */ /* 0x008fc80007810000 */
[----:B------:R-:W-:Y:S02]  /*3c50*/  @!P3 FMNMX.FTZ R16, R8, R9, PT ;  /* 0x000000090810b209 */ /* 0x000fe40003810000 */
[----:B----4-:R-:W-:-:S04]  /*3c60*/  @!P0 FMNMX.FTZ R4, R22, R4, !PT ;  /* 0x0000000416048209 */ /* 0x010fc80007810000 */
[----:B------:R-:W-:Y:S01]  /*3c70*/  @!P0 FMNMX.FTZ R22, R4, R5, PT ;  /* 0x0000000504168209 */ /* 0x000fe20003810000 */
        /* <DEDUP_REMOVED lines=23> */
.L_x_16449:
[----:B------:R-:W0:Y:S01]  /*3df0*/  F2I.S64.TRUNC R18, R18 ;  /* 0x0000001200127311 */ /* 0x000e22000020d900 */
[----:B------:R-:W-:Y:S02]  /*3e00*/  IMAD.MOV.U32 R27, RZ, RZ, R23 ;  /* 0x000000ffff1b7224 */ /* 0x000fe400078e0017 */
[----:B0-----:R-:W-:-:S05]  /*3e10*/  IMAD.MOV.U32 R3, RZ, RZ, R18 ;  /* 0x000000ffff037224 */ /* 0x001fca00078e0012 */
[----:B------:R0:W-:Y:S01]  /*3e20*/  STG.E.U8 desc[UR36][R8.64], R3 ;  /* 0x0000000308007986 */ /* 0x0001e2000c101124 */
[----:B------:R-:W-:Y:S05]  /*3e30*/  BRA `(.L_x_16445) ;  /* 0x0000000c00907947 */ /* 0x000fea0003800000 */
.L_x_16448:
        /* <DEDUP_REMOVED lines=10> */
.L_x_16452:
[----:B------:R-:W0:Y:S01]  /*3ee0*/  F2I.FTZ.TRUNC.NTZ R3, R18 ;  /* 0x0000001200037305 */ /* 0x000e22000021f100 */
[----:B------:R-:W-:Y:S01]  /*3ef0*/  IMAD.MOV.U32 R27, RZ, RZ, R23 ;  /* 0x000000ffff1b7224 */ /* 0x000fe200078e0017 */
[----:B0-----:R0:W-:Y:S01]  /*3f00*/  STG.E desc[UR36][R8.64], R3 ;  /* 0x0000000308007986 */ /* 0x0011e2000c101924 */
[----:B------:R-:W-:Y:S05]  /*3f10*/  BRA `(.L_x_16445) ;  /* 0x0000000c00587947 */ /* 0x000fea0003800000 */
.L_x_16451:
[----:B------:R-:W0:Y:S01]  /*3f20*/  F2I.FTZ.TRUNC.NTZ R3, R18 ;  /* 0x0000001200037305 */ /* 0x000e22000021f100 */
[----:B------:R-:W-:Y:S01]  /*3f30*/  IMAD.MOV.U32 R27, RZ, RZ, R23 ;  /* 0x000000ffff1b7224 */ /* 0x000fe200078e0017 */
[----:B0-----:R0:W-:Y:S01]  /*3f40*/  STG.E.U16 desc[UR36][R8.64], R3 ;  /* 0x0000000308007986 */ /* 0x0011e2000c101524 */
[----:B------:R-:W-:Y:S05]  /*3f50*/  BRA `(.L_x_16445) ;  /* 0x0000000c00487947 */ /* 0x000fea0003800000 */
.L_x_16447:
        /* <DEDUP_REMOVED lines=9> */
.L_x_16454:
[----:B------:R-:W-:Y:S01]  /*3ff0*/  F2FP.F16.F32.PACK_AB R18, RZ, R18 ;  /* 0x00000012ff12723e */ /* 0x000fe200000000ff */
[----:B------:R-:W-:-:S04]  /*4000*/  IMAD.MOV.U32 R27, RZ, RZ, R23 ;  /* 0x000000ffff1b7224 */ /* 0x000fc800078e0017 */
[----:B------:R0:W-:Y:S01]  /*4010*/  STG.E.U16 desc[UR36][R8.64], R18 ;  /* 0x0000001208007986 */ /* 0x0001e2000c101524 */
[----:B------:R-:W-:Y:S05]  /*4020*/  BRA `(.L_x_16445) ;  /* 0x0000000c00147947 */ /* 0x000fea0003800000 */
.L_x_16453:
        /* <DEDUP_REMOVED lines=10> */
.L_x_16456:
[----:B------:R-:W-:Y:S01]  /*40d0*/  F2FP.F16.F32.PACK_AB R3, RZ, R18 ;  /* 0x00000012ff03723e */ /* 0x000fe200000000ff */
[----:B------:R-:W-:-:S03]  /*40e0*/  IMAD.MOV.U32 R27, RZ, RZ, R23 ;  /* 0x000000ffff1b7224 */ /* 0x000fc600078e0017 */
[----:B------:R-:W-:-:S05]  /*40f0*/  PRMT R3, R3, 0x5410, RZ ;  /* 0x0000541003037816 */ /* 0x000fca00000000ff */
[----:B------:R0:W-:Y:S01]  /*4100*/  STG.E desc[UR36][R8.64], R3 ;  /* 0x0000000308007986 */ /* 0x0001e2000c101924 */
[----:B------:R-:W-:Y:S05]  /*4110*/  BRA `(.L_x_16445) ;  /* 0x0000000800d87947 */ /* 0x000fea0003800000 */
.L_x_16455:
[----:B------:R-:W-:Y:S01]  /*4120*/  FMUL.FTZ R4, R18, 1 ;  /* 0x3f80000012047820 */ /* 0x000fe20000410000 */
[----:B------:R-:W-:-:S05]  /*4130*/  IMAD.MOV.U32 R27, RZ, RZ, R23 ;  /* 0x000000ffff1b7224 */ /* 0x000fca00078e0017 */
[----:B------:R-:W0:Y:S02]  /*4140*/  F2F.F64.F32 R4, R4 ;  /* 0x0000000400047310 */ /* 0x000e240000201800 */
[----:B0-----:R0:W-:Y:S01]  /*4150*/  STG.E.64 desc[UR36][R8.64], R4 ;  /* 0x0000000408007986 */ /* 0x0011e2000c101b24 */
[----:B------:R-:W-:Y:S05]  /*4160*/  BRA `(.L_x_16445) ;  /* 0x0000000800c47947 */ /* 0x000fea0003800000 */
.L_x_16446:
        /* <DEDUP_REMOVED lines=13> */
.L_x_16459:
[----:B------:R-:W-:Y:S01]  /*4240*/  FMUL.FTZ R4, R18, 1 ;  /* 0x3f80000012047820 */ /* 0x000fe20000410000 */
[----:B------:R-:W-:Y:S01]  /*4250*/  CS2R R6, SRZ ;  /* 0x0000000000067805 */ /* 0x000fe2000001ff00 */
[----:B------:R-:W-:-:S04]  /*4260*/  IMAD.MOV.U32 R27, RZ, RZ, R23 ;  /* 0x000000ffff1b7224 */ /* 0x000fc800078e0017 */
[----:B------:R-:W0:Y:S02]  /*4270*/  F2F.F64.F32 R4, R4 ;  /* 0x0000000400047310 */ /* 0x000e240000201800 */
[----:B0-----:R0:W-:Y:S01]  /*4280*/  STG.E.128 desc[UR36][R8.64], R4 ;  /* 0x0000000408007986 */ /* 0x0011e2000c101d24 */
[----:B------:R-:W-:Y:S05]  /*4290*/  BRA `(.L_x_16445) ;  /* 0x0000000800787947 */ /* 0x000fea0003800000 */
.L_x_16458:
        /* <DEDUP_REMOVED lines=20> */
.L_x_16463:
[----:B------:R-:W-:Y:S05]  /*43e0*/  BSYNC B0 ;  /* 0x0000000000007941 */ /* 0x000fea0003800000 */
.L_x_16462:
[----:B------:R-:W-:Y:S01]  /*43f0*/  LOP3.LUT R5, R0, R5, RZ, 0xfc, !PT ;  /* 0x0000000500057212 */ /* 0x000fe200078efcff */
[----:B------:R-:W-:-:S04]  /*4400*/  IMAD.MOV.U32 R27, RZ, RZ, R23 ;  /* 0x000000ffff1b7224 */ /* 0x000fc800078e0017 */
[----:B------:R0:W-:Y:S01]  /*4410*/  STG.E.U8 desc[UR36][R8.64], R5 ;  /* 0x0000000508007986 */ /* 0x0001e2000c101124 */
[----:B------:R-:W-:Y:S05]  /*4420*/  BRA `(.L_x_16445) ;  /* 0x0000000800147947 */ /* 0x000fea0003800000 */
.L_x_16461:
        /* <DEDUP_REMOVED lines=12> */
.L_x_16465:
[----:B------:R-:W-:Y:S01]  /*44f0*/  IMAD.MOV.U32 R0, RZ, RZ, 0x7f ;  /* 0x0000007fff007424 */ /* 0x000fe200078e00ff */
[----:B------:R-:W-:-:S04]  /*4500*/  ISETP.GT.U32.AND P0, PT, R4, 0x7f800000, PT ;  /* 0x7f8000000400780c */ /* 0x000fc80003f04070 */
[----:B------:R-:W-:-:S09]  /*4510*/  SEL R0, R0, 0x7c, P0 ;  /* 0x0000007c00007807 */ /* 0x000fd20000000000 */
.L_x_16466:
[----:B------:R-:W-:Y:S05]  /*4520*/  BSYNC B0 ;  /* 0x0000000000007941 */ /* 0x000fea0003800000 */
.L_x_16464:
[----:B------:R-:W-:Y:S01]  /*4530*/  LOP3.LUT R18, R18, 0x80000000, RZ, 0xc0, !PT ;  /* 0x8000000012127812 */ /* 0x000fe200078ec0ff */
[----:B------:R-:W-:-:S03]  /*4540*/  IMAD.MOV.U32 R27, RZ, RZ, R23 ;  /* 0x000000ffff1b7224 */ /* 0x000fc600078e0017 */
[----:B------:R-:W-:-:S04]  /*4550*/  SHF.R.U32.HI R3, RZ, 0x18, R18 ;  /* 0x00000018ff037819 */ /* 0x000fc80000011612 */
[----:B------:R-:W-:-:S05]  /*4560*/  LOP3.LUT R3, R0, R3, RZ, 0xfc, !PT ;  /* 0x0000000300037212 */ /* 0x000fca00078efcff */
[----:B------:R0:W-:Y:S01]  /*4570*/  STG.E.U8 desc[UR36][R8.64], R3 ;  /* 0x0000000308007986 */ /* 0x0001e2000c101124 */
[----:B------:R-:W-:Y:S05]  /*4580*/  BRA `(.L_x_16445) ;  /* 0x0000000400bc7947 */ /* 0x000fea0003800000 */
.L_x_16460:
[----:B------:R-:W-:Y:S01]  /*4590*/  F2FP.BF16.F32.PACK_AB R18, RZ, R18 ;  /* 0x00000012ff12723e */ /* 0x000fe200000010ff */
[----:B------:R-:W-:-:S04]  /*45a0*/  IMAD.MOV.U32 R27, RZ, RZ, R23 ;  /* 0x000000ffff1b7224 */ /* 0x000fc800078e0017 */
[----:B------:R0:W-:Y:S01]  /*45b0*/  STG.E.U16 desc[UR36][R8.64], R18 ;  /* 0x0000001208007986 */ /* 0x0001e2000c101524 */
[----:B------:R-:W-:Y:S05]  /*45c0*/  BRA `(.L_x_16445) ;  /* 0x0000000400ac7947 */ /* 0x000fea0003800000 */
.L_x_16457:
        /* <DEDUP_REMOVED lines=12> */
.L_x_16469:
        /* <DEDUP_REMOVED lines=16> */
.L_x_16472:
[----:B------:R-:W-:-:S04]  /*4790*/  LOP3.LUT R18, R18, 0x80000000, RZ, 0xc0, !PT ;  /* 0x8000000012127812 */ /* 0x000fc800078ec0ff */
[----:B------:R-:W-:-:S04]  /*47a0*/  SHF.R.U32.HI R3, RZ, 0x18, R18 ;  /* 0x00000018ff037819 */ /* 0x000fc80000011612 */
[----:B------:R-:W-:-:S04]  /*47b0*/  LOP3.LUT R0, R0, R3, RZ, 0xfc, !PT ;  /* 0x0000000300007212 */ /* 0x000fc800078efcff */
[----:B------:R-:W-:-:S07]  /*47c0*/  PRMT R4, R0, 0x7610, R4 ;  /* 0x0000761000047816 */ /* 0x000fce0000000004 */
.L_x_16471:
[----:B------:R-:W-:Y:S05]  /*47d0*/  BSYNC B0 ;  /* 0x0000000000007941 */ /* 0x000fea0003800000 */
.L_x_16470:
[----:B------:R3:W-:Y:S01]  /*47e0*/  STG.E.U8 desc[UR36][R8.64], R4 ;  /* 0x0000000408007986 */ /* 0x0007e2000c101124 */
[----:B------:R-:W-:Y:S01]  /*47f0*/  IMAD.MOV.U32 R27, RZ, RZ, R23 ;  /* 0x000000ffff1b7224 */ /* 0x000fe200078e0017 */
[----:B------:R-:W-:Y:S06]  /*4800*/  BRA `(.L_x_16445) ;  /* 0x00000004001c7947 */ /* 0x000fec0003800000 */
.L_x_16468:
        /* <DEDUP_REMOVED lines=16> */
.L_x_16475:
[----:B------:R-:W-:-:S04]  /*4910*/  LOP3.LUT R18, R18, 0x80000000, RZ, 0xc0, !PT ;  /* 0x8000000012127812 */ /* 0x000fc800078ec0ff */
[----:B------:R-:W-:-:S04]  /*4920*/  SHF.R.U32.HI R3, RZ, 0x18, R18 ;  /* 0x00000018ff037819 */ /* 0x000fc80000011612 */
[----:B------:R-:W-:-:S04]  /*4930*/  LOP3.LUT R0, R0, R3, RZ, 0xfc, !PT ;  /* 0x0000000300007212 */ /* 0x000fc800078efcff */
[----:B------:R-:W-:-:S07]  /*4940*/  PRMT R4, R0, 0x7610, R4 ;  /* 0x0000761000047816 */ /* 0x000fce0000000004 */
.L_x_16474:
[----:B------:R-:W-:Y:S05]  /*4950*/  BSYNC B0 ;  /* 0x0000000000007941 */ /* 0x000fea0003800000 */
.L_x_16473:
[----:B------:R0:W-:Y:S01]  /*4960*/  STG.E.U8 desc[UR36][R8.64], R4 ;  /* 0x0000000408007986 */ /* 0x0001e2000c101124 */
[----:B------:R-:W-:Y:S01]  /*4970*/  IMAD.MOV.U32 R27, RZ, RZ, R23 ;  /* 0x000000ffff1b7224 */ /* 0x000fe200078e0017 */
[----:B------:R-:W-:Y:S06]  /*4980*/  BRA `(.L_x_16445) ;  /* 0x0000000000bc7947 */ /* 0x000fec0003800000 */
.L_x_16467:
        /* <DEDUP_REMOVED lines=22> */
.L_x_16450:
        /* <DEDUP_REMOVED lines=16> */
.L_x_16478:
[----:B------:R-:W-:Y:S01]  /*4bf0*/  IMAD.MOV.U32 R27, RZ, RZ, R23 ;  /* 0x000000ffff1b7224 */ /* 0x000fe200078e0017 */
[----:B------:R-:W-:Y:S06]  /*4c00*/  BRA `(.L_x_16445) ;  /* 0x00000000001c7947 */ /* 0x000fec0003800000 */
.L_x_16477:
[----:B------:R-:W0:Y:S01]  /*4c10*/  F2I.U64.TRUNC R18, R18 ;  /* 0x0000001200127311 */ /* 0x000e22000020d800 */
[----:B------:R-:W-:Y:S01]  /*4c20*/  IMAD.MOV.U32 R27, RZ, RZ, R23 ;  /* 0x000000ffff1b7224 */ /* 0x000fe200078e0017 */
[----:B0-----:R2:W-:Y:S01]  /*4c30*/  STG.E.64 desc[UR36][R8.64], R18 ;  /* 0x0000001208007986 */ /* 0x0015e2000c101b24 */
[----:B------:R-:W-:Y:S05]  /*4c40*/  BRA `(.L_x_16445) ;  /* 0x00000000000c7947 */ /* 0x000fea0003800000 */
.L_x_16476:
[----:B------:R-:W0:Y:S01]  /*4c50*/  F2I.FTZ.U32.TRUNC.NTZ R3, R18 ;  /* 0x0000001200037305 */ /* 0x000e22000021f000 */
[----:B------:R-:W-:Y:S01]  /*4c60*/  IMAD.MOV.U32 R27, RZ, RZ, R23 ;  /* 0x000000ffff1b7224 */ /* 0x000fe200078e0017 */
[----:B0-----:R0:W-:Y:S06]  /*4c70*/  STG.E desc[UR36][R8.64], R3 ;  /* 0x0000000308007986 */ /* 0x0011ec000c101924 */
.L_x_16445:
[----:B------:R-:W-:Y:S05]  /*4c80*/  BSYNC B6 ;  /* 0x0000000000067941 */ /* 0x000fea0003800000 */
.L_x_16444:
        /* <DEDUP_REMOVED lines=24> */
.L_x_16484:
[----:B------:R-:W0:Y:S02]  /*4e10*/  F2I.S64.TRUNC R22, R22 ;  /* 0x0000001600167311 */ /* 0x000e24000020d900 */
[----:B0-----:R-:W-:-:S05]  /*4e20*/  IMAD.MOV.U32 R3, RZ, RZ, R22 ;  /* 0x000000ffff037224 */ /* 0x001fca00078e0016 */
[----:B------:R0:W-:Y:S01]  /*4e30*/  STG.E.U8 desc[UR36][R8.64], R3 ;  /* 0x0000000308007986 */ /* 0x0001e2000c101124 */
[----:B------:R-:W-:Y:S05]  /*4e40*/  BRA `(.L_x_16486) ;  /* 0x0000000c00407947 */ /* 0x000fea0003800000 */
.L_x_16483:
        /* <DEDUP_REMOVED lines=9> */
.L_x_16488:
[----:B------:R-:W0:Y:S02]  /*4ee0*/  F2I.FTZ.TRUNC.NTZ R3, R22 ;  /* 0x0000001600037305 */ /* 0x000e24000021f100 */
[----:B0-----:R0:W-:Y:S01]  /*4ef0*/  STG.E desc[UR36][R8.64], R3 ;  /* 0x0000000308007986 */ /* 0x0011e2000c101924 */
[----:B------:R-:W-:Y:S05]  /*4f00*/  BRA `(.L_x_16486) ;  /* 0x0000000c00107947 */ /* 0x000fea0003800000 */
.L_x_16487:
[----:B------:R-:W0:Y:S02]  /*4f10*/  F2I.FTZ.TRUNC.NTZ R3, R22 ;  /* 0x0000001600037305 */ /* 0x000e24000021f100 */
[----:B0-----:R0:W-:Y:S01]  /*4f20*/  STG.E.U16 desc[UR36][R8.64], R3 ;  /* 0x0000000308007986 */ /* 0x0011e2000c101524 */
[----:B------:R-:W-:Y:S05]  /*4f30*/  BRA `(.L_x_16486) ;  /* 0x0000000c00047947 */ /* 0x000fea0003800000 */
.L_x_16482:
        /* <DEDUP_REMOVED lines=8> */
.L_x_16490:
[----:B------:R-:W-:-:S05]  /*4fc0*/  F2FP.F16.F32.PACK_AB R22, RZ, R22 ;  /* 0x00000016ff16723e */ /* 0x000fca00000000ff */
[----:B------:R0:W-:Y:S01]  /*4fd0*/  STG.E.U16 desc[UR36][R8.64], R22 ;  /* 0x0000001608007986 */ /* 0x0001e2000c101524 */
[----:B------:R-:W-:Y:S05]  /*4fe0*/  BRA `(.L_x_16486) ;  /* 0x0000000800d87947 */ /* 0x000fea0003800000 */
.L_x_16489:
        /* <DEDUP_REMOVED lines=9> */
.L_x_16492:
[----:B------:R-:W-:-:S04]  /*5080*/  F2FP.F16.F32.PACK_AB R3, RZ, R22 ;  /* 0x00000016ff03723e */ /* 0x000fc800000000ff */
[----:B------:R-:W-:-:S05]  /*5090*/  PRMT R3, R3, 0x5410, RZ ;  /* 0x0000541003037816 */ /* 0x000fca00000000ff */
[----:B------:R0:W-:Y:S01]  /*50a0*/  STG.E desc[UR36][R8.64], R3 ;  /* 0x0000000308007986 */ /* 0x0001e2000c101924 */
[----:B------:R-:W-:Y:S05]  /*50b0*/  BRA `(.L_x_16486) ;  /* 0x0000000800a47947 */ /* 0x000fea0003800000 */
.L_x_16491:
[----:B------:R-:W-:-:S06]  /*50c0*/  FMUL.FTZ R4, R22, 1 ;  /* 0x3f80000016047820 */ /* 0x000fcc0000410000 */
[----:B------:R-:W0:Y:S02]  /*50d0*/  F2F.F64.F32 R4, R4 ;  /* 0x0000000400047310 */ /* 0x000e240000201800 */
[----:B0-----:R0:W-:Y:S01]  /*50e0*/  STG.E.64 desc[UR36][R8.64], R4 ;  /* 0x0000000408007986 */ /* 0x0011e2000c101b24 */
[----:B------:R-:W-:Y:S05]  /*50f0*/  BRA `(.L_x_16486) ;  /* 0x0000000800947947 */ /* 0x000fea0003800000 */
.L_x_16481:
        /* <DEDUP_REMOVED lines=12> */
.L_x_16495:
[----:B------:R-:W-:Y:S01]  /*51c0*/  FMUL.FTZ R4, R22, 1 ;  /* 0x3f80000016047820 */ /* 0x000fe20000410000 */
[----:B------:R-:W-:-:S05]  /*51d0*/  CS2R R6, SRZ ;  /* 0x0000000000067805 */ /* 0x000fca000001ff00 */
[----:B------:R-:W0:Y:S02]  /*51e0*/  F2F.F64.F32 R4, R4 ;  /* 0x0000000400047310 */ /* 0x000e240000201800 */
[----:B0-----:R0:W-:Y:S01]  /*51f0*/  STG.E.128 desc[UR36][R8.64], R4 ;  /* 0x0000000408007986 */ /* 0x0011e2000c101d24 */
[----:B------:R-:W-:Y:S05]  /*5200*/  BRA `(.L_x_16486) ;  /* 0x0000000800507947 */ /* 0x000fea0003800000 */
.L_x_16494:
        /* <DEDUP_REMOVED lines=20> */
.L_x_16499:
[----:B------:R-:W-:Y:S05]  /*5350*/  BSYNC B0 ;  /* 0x0000000000007941 */ /* 0x000fea0003800000 */
.L_x_16498:
[----:B------:R-:W-:-:S05]  /*5360*/  LOP3.LUT R5, R0, R5, RZ, 0xfc, !PT ;  /* 0x0000000500057212 */ /* 0x000fca00078efcff */
[----:B------:R0:W-:Y:S01]  /*5370*/  STG.E.U8 desc[UR36][R8.64], R5 ;  /* 0x0000000508007986 */ /* 0x0001e2000c101124 */
[----:B------:R-:W-:Y:S05]  /*5380*/  BRA `(.L_x_16486) ;  /* 0x0000000400f07947 */ /* 0x000fea0003800000 */
.L_x_16497:
        /* <DEDUP_REMOVED lines=12> */
.L_x_16501:
[----:B------:R-:W-:Y:S01]  /*5450*/  IMAD.MOV.U32 R0, RZ, RZ, 0x7f ;  /* 0x0000007fff007424 */ /* 0x000fe200078e00ff */
[----:B------:R-:W-:-:S04]  /*5460*/  ISETP.GT.U32.AND P0, PT, R4, 0x7f800000, PT ;  /* 0x7f8000000400780c */ /* 0x000fc80003f04070 */
[----:B------:R-:W-:-:S09]  /*5470*/  SEL R0, R0, 0x7c, P0 ;  /* 0x0000007c00007807 */ /* 0x000fd20000000000 */
.L_x_16502:
[----:B------:R-:W-:Y:S05]  /*5480*/  BSYNC B0 ;  /* 0x0000000000007941 */ /* 0x000fea0003800000 */
.L_x_16500:
[----:B------:R-:W-:-:S04]  /*5490*/  LOP3.LUT R22, R22, 0x80000000, RZ, 0xc0, !PT ;  /* 0x8000000016167812 */ /* 0x000fc800078ec0ff */
[----:B------:R-:W-:-:S04]  /*54a0*/  SHF.R.U32.HI R3, RZ, 0x18, R22 ;  /* 0x00000018ff037819 */ /* 0x000fc80000011616 */
[----:B------:R-:W-:-:S05]  /*54b0*/  LOP3.LUT R3, R0, R3, RZ, 0xfc, !PT ;  /* 0x0000000300037212 */ /* 0x000fca00078efcff */
[----:B------:R0:W-:Y:S01]  /*54c0*/  STG.E.U8 desc[UR36][R8.64], R3 ;  /* 0x0000000308007986 */ /* 0x0001e2000c101124 */
[----:B------:R-:W-:Y:S05]  /*54d0*/  BRA `(.L_x_16486) ;  /* 0x00000004009c7947 */ /* 0x000fea0003800000 */
.L_x_16496:
[----:B------:R-:W-:-:S05]  /*54e0*/  F2FP.BF16.F32.PACK_AB R22, RZ, R22 ;  /* 0x00000016ff16723e */ /* 0x000fca00000010ff */
[----:B------:R0:W-:Y:S01]  /*54f0*/  STG.E.U16 desc[UR36][R8.64], R22 ;  /* 0x0000001608007986 */ /* 0x0001e2000c101524 */
[----:B------:R-:W-:Y:S05]  /*5500*/  BRA `(.L_x_16486) ;  /* 0x0000000400907947 */ /* 0x000fea0003800000 */
.L_x_16493:
        /* <DEDUP_REMOVED lines=11> */
.L_x_16505:
        /* <DEDUP_REMOVED lines=16> */
.L_x_16508:
[----:B------:R-:W-:-:S04]  /*56c0*/  LOP3.LUT R22, R22, 0x80000000, RZ, 0xc0, !PT ;  /* 0x8000000016167812 */ /* 0x000fc800078ec0ff */
[----:B------:R-:W-:-:S04]  /*56d0*/  SHF.R.U32.HI R3, RZ, 0x18, R22 ;  /* 0x00000018ff037819 */ /* 0x000fc80000011616 */
[----:B------:R-:W-:-:S04]  /*56e0*/  LOP3.LUT R0, R0, R3, RZ, 0xfc, !PT ;  /* 0x0000000300007212 */ /* 0x000fc800078efcff */
[----:B------:R-:W-:-:S07]  /*56f0*/  PRMT R4, R0, 0x7610, R4 ;  /* 0x0000761000047816 */ /* 0x000fce0000000004 */
.L_x_16507:
[----:B------:R-:W-:Y:S05]  /*5700*/  BSYNC B0 ;  /* 0x0000000000007941 */ /* 0x000fea0003800000 */
.L_x_16506:
[----:B------:R3:W-:Y:S01]  /*5710*/  STG.E.U8 desc[UR36][R8.64], R4 ;  /* 0x0000000408007986 */ /* 0x0007e2000c101124 */
[----:B------:R-:W-:Y:S05]  /*5720*/  BRA `(.L_x_16486) ;  /* 0x0000000400087947 */ /* 0x000fea0003800000 */
.L_x_16504:
        /* <DEDUP_REMOVED lines=16> */
.L_x_16511:
[----:B------:R-:W-:-:S04]  /*5830*/  LOP3.LUT R22, R22, 0x80000000, RZ, 0xc0, !PT ;  /* 0x8000000016167812 */ /* 0x000fc800078ec0ff */
[----:B------:R-:W-:-:S04]  /*5840*/  SHF.R.U32.HI R3, RZ, 0x18, R22 ;  /* 0x00000018ff037819 */ /* 0x000fc80000011616 */
[----:B------:R-:W-:-:S04]  /*5850*/  LOP3.LUT R0, R0, R3, RZ, 0xfc, !PT ;  /* 0x0000000300007212 */ /* 0x000fc800078efcff */
[----:B------:R-:W-:-:S07]  /*5860*/  PRMT R4, R0, 0x7610, R4 ;  /* 0x0000761000047816 */ /* 0x000fce0000000004 */
.L_x_16510:
[----:B------:R-:W-:Y:S05]  /*5870*/  BSYNC B0 ;  /* 0x0000000000007941 */ /* 0x000fea0003800000 */
.L_x_16509:
[----:B------:R0:W-:Y:S01]  /*5880*/  STG.E.U8 desc[UR36][R8.64], R4 ;  /* 0x0000000408007986 */ /* 0x0001e2000c101124 */
[----:B------:R-:W-:Y:S05]  /*5890*/  BRA `(.L_x_16486) ;  /* 0x0000000000ac7947 */ /* 0x000fea0003800000 */
.L_x_16503:
        /* <DEDUP_REMOVED lines=21> */
.L_x_16485:
        /* <DEDUP_REMOVED lines=16> */
.L_x_16514:
[----:B------:R-:W-:Y:S05]  /*5af0*/  BRA `(.L_x_16486) ;  /* 0x0000000000147947 */ /* 0x000fea0003800000 */
.L_x_16513:
[----:B------:R-:W0:Y:S02]  /*5b00*/  F2I.U64.TRUNC R22, R22 ;  /* 0x0000001600167311 */ /* 0x000e24000020d800 */
[----:B0-----:R2:W-:Y:S01]  /*5b10*/  STG.E.64 desc[UR36][R8.64], R22 ;  /* 0x0000001608007986 */ /* 0x0015e2000c101b24 */
[----:B------:R-:W-:Y:S05]  /*5b20*/  BRA `(.L_x_16486) ;  /* 0x0000000000087947 */ /* 0x000fea0003800000 */
.L_x_16512:
[----:B------:R-:W0:Y:S02]  /*5b30*/  F2I.FTZ.U32.TRUNC.NTZ R3, R22 ;  /* 0x0000001600037305 */ /* 0x000e24000021f000 */
[----:B0-----:R0:W-:Y:S02]  /*5b40*/  STG.E desc[UR36][R8.64], R3 ;  /* 0x0000000308007986 */ /* 0x0011e4000c101924 */
.L_x_16486:
        /* <DEDUP_REMOVED lines=24> */
.L_x_16518:
[----:B------:R-:W0:Y:S02]  /*5cd0*/  F2I.S64.TRUNC R24, R24 ;  /* 0x0000001800187311 */ /* 0x000e24000020d900 */
[----:B0-----:R-:W-:-:S05]  /*5ce0*/  IMAD.MOV.U32 R3, RZ, RZ, R24 ;  /* 0x000000ffff037224 */ /* 0x001fca00078e0018 */
[----:B------:R0:W-:Y:S01]  /*5cf0*/  STG.E.U8 desc[UR36][R8.64], R3 ;  /* 0x0000000308007986 */ /* 0x0001e2000c101124 */
[----:B------:R-:W-:Y:S05]  /*5d00*/  BRA `(.L_x_16520) ;  /* 0x0000000c00407947 */ /* 0x000fea0003800000 */
.L_x_16517:
        /* <DEDUP_REMOVED lines=9> */
.L_x_16522:
[----:B------:R-:W0:Y:S02]  /*5da0*/  F2I.FTZ.TRUNC.NTZ R3, R24 ;  /* 0x0000001800037305 */ /* 0x000e24000021f100 */
[----:B0-----:R3:W-:Y:S01]  /*5db0*/  STG.E desc[UR36][R8.64], R3 ;  /* 0x0000000308007986 */ /* 0x0017e2000c101924 */
[----:B------:R-:W-:Y:S05]  /*5dc0*/  BRA `(.L_x_16520) ;  /* 0x0000000c00107947 */ /* 0x000fea0003800000 */
.L_x_16521:
[----:B------:R-:W0:Y:S02]  /*5dd0*/  F2I.FTZ.TRUNC.NTZ R3, R24 ;  /* 0x0000001800037305 */ /* 0x000e24000021f100 */
[----:B0-----:R2:W-:Y:S01]  /*5de0*/  STG.E.U16 desc[UR36][R8.64], R3 ;  /* 0x0000000308007986 */ /* 0x0015e2000c101524 */
[----:B------:R-:W-:Y:S05]  /*5df0*/  BRA `(.L_x_16520) ;  /* 0x0000000c00047947 */ /* 0x000fea0003800000 */
.L_x_16516:
        /* <DEDUP_REMOVED lines=8> */
.L_x_16524:
[----:B------:R-:W-:-:S05]  /*5e80*/  F2FP.F16.F32.PACK_AB R24, RZ, R24 ;  /* 0x00000018ff18723e */ /* 0x000fca00000000ff */
[----:B------:R0:W-:Y:S01]  /*5e90*/  STG.E.U16 desc[UR36][R8.64], R24 ;  /* 0x0000001808007986 */ /* 0x0001e2000c101524 */
[----:B------:R-:W-:Y:S05]  /*5ea0*/  BRA `(.L_x_16520) ;  /* 0x0000000800d87947 */ /* 0x000fea0003800000 */
.L_x_16523:
        /* <DEDUP_REMOVED lines=9> */
.L_x_16526:
[----:B------:R-:W-:-:S04]  /*5f40*/  F2FP.F16.F32.PACK_AB R3, RZ, R24 ;  /* 0x00000018ff03723e */ /* 0x000fc800000000ff */
[----:B------:R-:W-:-:S05]  /*5f50*/  PRMT R3, R3, 0x5410, RZ ;  /* 0x0000541003037816 */ /* 0x000fca00000000ff */
[----:B------:R0:W-:Y:S01]  /*5f60*/  STG.E desc[UR36][R8.64], R3 ;  /* 0x0000000308007986 */ /* 0x0001e2000c101924 */
[----:B------:R-:W-:Y:S05]  /*5f70*/  BRA `(.L_x_16520) ;  /* 0x0000000800a47947 */ /* 0x000fea0003800000 */
.L_x_16525:
[----:B------:R-:W-:-:S06]  /*5f80*/  FMUL.FTZ R4, R24, 1 ;  /* 0x3f80000018047820 */ /* 0x000fcc0000410000 */
[----:B------:R-:W0:Y:S02]  /*5f90*/  F2F.F64.F32 R4, R4 ;  /* 0x0000000400047310 */ /* 0x000e240000201800 */
[----:B0-----:R0:W-:Y:S01]  /*5fa0*/  STG.E.64 desc[UR36][R8.64], R4 ;  /* 0x0000000408007986 */ /* 0x0011e2000c101b24 */
[----:B------:R-:W-:Y:S05]  /*5fb0*/  BRA `(.L_x_16520) ;  /* 0x0000000800947947 */ /* 0x000fea0003800000 */
.L_x_16515:
        /* <DEDUP_REMOVED lines=12> */
.L_x_16529:
[----:B------:R-:W-:Y:S01]  /*6080*/  FMUL.FTZ R4, R24, 1 ;  /* 0x3f80000018047820 */ /* 0x000fe20000410000 */
[----:B------:R-:W-:-:S05]  /*6090*/  CS2R R6, SRZ ;  /* 0x0000000000067805 */ /* 0x000fca000001ff00 */
[----:B------:R-:W0:Y:S02]  /*60a0*/  F2F.F64.F32 R4, R4 ;  /* 0x0000000400047310 */ /* 0x000e240000201800 */
[----:B0-----:R0:W-:Y:S01]  /*60b0*/  STG.E.128 desc[UR36][R8.64], R4 ;  /* 0x0000000408007986 */ /* 0x0011e2000c101d24 */
[----:B------:R-:W-:Y:S05]  /*60c0*/  BRA `(.L_x_16520) ;  /* 0x0000000800507947 */ /* 0x000fea0003800000 */
.L_x_16528:
        /* <DEDUP_REMOVED lines=20> */
.L_x_16533:
[----:B------:R-:W-:Y:S05]  /*6210*/  BSYNC B0 ;  /* 0x0000000000007941 */ /* 0x000fea0003800000 */
.L_x_16532:
[----:B------:R-:W-:-:S05]  /*6220*/  LOP3.LUT R5, R0, R5, RZ, 0xfc, !PT ;  /* 0x0000000500057212 */ /* 0x000fca00078efcff */
[----:B------:R0:W-:Y:S01]  /*6230*/  STG.E.U8 desc[UR36][R8.64], R5 ;  /* 0x0000000508007986 */ /* 0x0001e2000c101124 */
[----:B------:R-:W-:Y:S05]  /*6240*/  BRA `(.L_x_16520) ;  /* 0x0000000400f07947 */ /* 0x000fea0003800000 */
.L_x_16531:
        /* <DEDUP_REMOVED lines=12> */
.L_x_16535:
[----:B------:R-:W-:Y:S01]  /*6310*/  IMAD.MOV.U32 R0, RZ, RZ, 0x7f ;  /* 0x0000007fff007424 */ /* 0x000fe200078e00ff */
[----:B------:R-:W-:-:S04]  /*6320*/  ISETP.GT.U32.AND P0, PT, R4, 0x7f800000, PT ;  /* 0x7f8000000400780c */ /* 0x000fc80003f04070 */
[----:B------:R-:W-:-:S09]  /*6330*/  SEL R0, R0, 0x7c, P0 ;  /* 0x0000007c00007807 */ /* 0x000fd20000000000 */
.L_x_16536:
[----:B------:R-:W-:Y:S05]  /*6340*/  BSYNC B0 ;  /* 0x0000000000007941 */ /* 0x000fea0003800000 */
.L_x_16534:
[----:B------:R-:W-:-:S04]  /*6350*/  LOP3.LUT R24, R24, 0x80000000, RZ, 0xc0, !PT ;  /* 0x8000000018187812 */ /* 0x000fc800078ec0ff */
[----:B------:R-:W-:-:S04]  /*6360*/  SHF.R.U32.HI R3, RZ, 0x18, R24 ;  /* 0x00000018ff037819 */ /* 0x000fc80000011618 */
[----:B------:R-:W-:-:S05]  /*6370*/  LOP3.LUT R3, R0, R3, RZ, 0xfc, !PT ;  /* 0x0000000300037212 */ /* 0x000fca00078efcff */
[----:B------:R0:W-:Y:S01]  /*6380*/  STG.E.U8 desc[UR36][R8.64], R3 ;  /* 0x0000000308007986 */ /* 0x0001e2000c101124 */
[----:B------:R-:W-:Y:S05]  /*6390*/  BRA `(.L_x_16520) ;  /* 0x00000004009c7947 */ /* 0x000fea0003800000 */
.L_x_16530:
[----:B------:R-:W-:-:S05]  /*63a0*/  F2FP.BF16.F32.PACK_AB R24, RZ, R24 ;  /* 0x00000018ff18723e */ /* 0x000fca00000010ff */
[----:B------:R0:W-:Y:S01]  /*63b0*/  STG.E.U16 desc[UR36][R8.64], R24 ;  /* 0x0000001808007986 */ /* 0x0001e2000c101524 */
[----:B------:R-:W-:Y:S05]  /*63c0*/  BRA `(.L_x_16520) ;  /* 0x0000000400907947 */ /* 0x000fea0003800000 */
.L_x_16527:
        /* <DEDUP_REMOVED lines=11> */
.L_x_16539:
        /* <DEDUP_REMOVED lines=16> */
.L_x_16542:
[----:B------:R-:W-:-:S04]  /*6580*/  LOP3.LUT R24, R24, 0x80000000, RZ, 0xc0, !PT ;  /* 0x8000000018187812 */ /* 0x000fc800078ec0ff */
[----:B------:R-:W-:-:S04]  /*6590*/  SHF.R.U32.HI R3, RZ, 0x18, R24 ;  /* 0x00000018ff037819 */ /* 0x000fc80000011618 */
[----:B------:R-:W-:-:S04]  /*65a0*/  LOP3.LUT R0, R0, R3, RZ, 0xfc, !PT ;  /* 0x0000000300007212 */ /* 0x000fc800078efcff */
[----:B------:R-:W-:-:S07]  /*65b0*/  PRMT R4, R0, 0x7610, R4 ;  /* 0x0000761000047816 */ /* 0x000fce0000000004 */
.L_x_16541:
[----:B------:R-:W-:Y:S05]  /*65c0*/  BSYNC B0 ;  /* 0x0000000000007941 */ /* 0x000fea0003800000 */
.L_x_16540:
[----:B------:R0:W-:Y:S01]  /*65d0*/  STG.E.U8 desc[UR36][R8.64], R4 ;  /* 0x0000000408007986 */ /* 0x0001e2000c101124 */
[----:B------:R-:W-:Y:S05]  /*65e0*/  BRA `(.L_x_16520) ;  /* 0x0000000400087947 */ /* 0x000fea0003800000 */
.L_x_16538:
        /* <DEDUP_REMOVED lines=16> */
.L_x_16545:
[----:B------:R-:W-:-:S04]  /*66f0*/  LOP3.LUT R24, R24, 0x80000000, RZ, 0xc0, !PT ;  /* 0x8000000018187812 */ /* 0x000fc800078ec0ff */
[----:B------:R-:W-:-:S04]  /*6700*/  SHF.R.U32.HI R3, RZ, 0x18, R24 ;  /* 0x00000018ff037819 */ /* 0x000fc80000011618 */
[----:B------:R-:W-:-:S04]  /*6710*/  LOP3.LUT R0, R0, R3, RZ, 0xfc, !PT ;  /* 0x0000000300007212 */ /* 0x000fc800078efcff */
[----:B------:R-:W-:-:S07]  /*6720*/  PRMT R4, R0, 0x7610, R4 ;  /* 0x0000761000047816 */ /* 0x000fce0000000004 */
.L_x_16544:
[----:B------:R-:W-:Y:S05]  /*6730*/  BSYNC B0 ;  /* 0x0000000000007941 */ /* 0x000fea0003800000 */
.L_x_16543:
[----:B------:R0:W-:Y:S01]  /*6740*/  STG.E.U8 desc[UR36][R8.64], R4 ;  /* 0x0000000408007986 */ /* 0x0001e2000c101124 */
[----:B------:R-:W-:Y:S05]  /*6750*/  BRA `(.L_x_16520) ;  /* 0x0000000000ac7947 */ /* 0x000fea0003800000 */
.L_x_16537:
        /* <DEDUP_REMOVED lines=21> */
.L_x_16519:
        /* <DEDUP_REMOVED lines=16> */
.L_x_16548:
[----:B------:R-:W-:Y:S05]  /*69b0*/  BRA `(.L_x_16520) ;  /* 0x0000000000147947 */ /* 0x000fea0003800000 */
.L_x_16547:
[----:B------:R-:W0:Y:S02]  /*69c0*/  F2I.U64.TRUNC R24, R24 ;  /* 0x0000001800187311 */ /* 0x000e24000020d800 */
[----:B0-----:R0:W-:Y:S01]  /*69d0*/  STG.E.64 desc[UR36][R8.64], R24 ;  /* 0x0000001808007986 */ /* 0x0011e2000c101b24 */
[----:B------:R-:W-:Y:S05]  /*69e0*/  BRA `(.L_x_16520) ;  /* 0x0000000000087947 */ /* 0x000fea0003800000 */
.L_x_16546:
[----:B------:R-:W0:Y:S02]  /*69f0*/  F2I.FTZ.U32.TRUNC.NTZ R3, R24 ;  /* 0x0000001800037305 */ /* 0x000e24000021f000 */
[----:B0-----:R0:W-:Y:S02]  /*6a00*/  STG.E desc[UR36][R8.64], R3 ;  /* 0x0000000308007986 */ /* 0x0011e4000c101924 */
.L_x_16520:
[----:B------:R-:W-:-:S07]  /*6a10*/  VIADD R27, R27, 0x80 ;  /* 0x000000801b1b7836 */ /* 0x000fce0000000000 */
.L_x_16480:
[----:B------:R-:W-:Y:S05]  /*6a20*/  BSYNC B6 ;  /* 0x0000000000067941 */ /* 0x000fea0003800000 */
.L_x_16479:
        /* <DEDUP_REMOVED lines=22> */
.L_x_16552:
[----:B------:R-:W0:Y:S02]  /*6b90*/  F2I.S64.TRUNC R16, R16 ;  /* 0x0000001000107311 */ /* 0x000e24000020d900 */
[----:B0-----:R-:W-:-:S05]  /*6ba0*/  IMAD.MOV.U32 R5, RZ, RZ, R16 ;  /* 0x000000ffff057224 */ /* 0x001fca00078e0010 */
[----:B------:R-:W-:Y:S01]  /*6bb0*/  STG.E.U8 desc[UR36][R2.64], R5 ;  /* 0x0000000502007986 */ /* 0x000fe2000c101124 */
[----:B------:R-:W-:Y:S05]  /*6bc0*/  EXIT ;  /* 0x000000000000794d */ /* 0x000fea0003800000 */
.L_x_16551:
        /* <DEDUP_REMOVED lines=9> */
.L_x_16555:
[----:B------:R-:W0:Y:S02]  /*6c60*/  F2I.FTZ.TRUNC.NTZ R5, R16 ;  /* 0x0000001000057305 */ /* 0x000e24000021f100 */
[----:B0-----:R-:W-:Y:S01]  /*6c70*/  STG.E desc[UR36][R2.64], R5 ;  /* 0x0000000502007986 */ /* 0x001fe2000c101924 */
[----:B------:R-:W-:Y:S05]  /*6c80*/  EXIT ;  /* 0x000000000000794d */ /* 0x000fea0003800000 */
.L_x_16554:
[----:B------:R-:W0:Y:S02]  /*6c90*/  F2I.FTZ.TRUNC.NTZ R5, R16 ;  /* 0x0000001000057305 */ /* 0x000e24000021f100 */
[----:B0-----:R-:W-:Y:S01]  /*6ca0*/  STG.E.U16 desc[UR36][R2.64], R5 ;  /* 0x0000000502007986 */ /* 0x001fe2000c101524 */
[----:B------:R-:W-:Y:S05]  /*6cb0*/  EXIT ;  /* 0x000000000000794d */ /* 0x000fea0003800000 */
.L_x_16550:
        /* <DEDUP_REMOVED lines=8> */
.L_x_16557:
[----:B------:R-:W-:-:S05]  /*6d40*/  F2FP.F16.F32.PACK_AB R16, RZ, R16 ;  /* 0x00000010ff10723e */ /* 0x000fca00000000ff */
[----:B------:R-:W-:Y:S01]  /*6d50*/  STG.E.U16 desc[UR36][R2.64], R16 ;  /* 0x0000001002007986 */ /* 0x000fe2000c101524 */
[----:B------:R-:W-:Y:S05]  /*6d60*/  EXIT ;  /* 0x000000000000794d */ /* 0x000fea0003800000 */
.L_x_16556:
        /* <DEDUP_REMOVED lines=9> */
.L_x_16559:
[----:B------:R-:W-:-:S04]  /*6e00*/  F2FP.F16.F32.PACK_AB R5, RZ, R16 ;  /* 0x00000010ff05723e */ /* 0x000fc800000000ff */
[----:B------:R-:W-:-:S05]  /*6e10*/  PRMT R5, R5, 0x5410, RZ ;  /* 0x0000541005057816 */ /* 0x000fca00000000ff */
[----:B------:R-:W-:Y:S01]  /*6e20*/  STG.E desc[UR36][R2.64], R5 ;  /* 0x0000000502007986 */ /* 0x000fe2000c101924 */
[----:B------:R-:W-:Y:S05]  /*6e30*/  EXIT ;  /* 0x000000000000794d */ /* 0x000fea0003800000 */
.L_x_16558:
[----:B------:R-:W-:-:S06]  /*6e40*/  FMUL.FTZ R4, R16, 1 ;  /* 0x3f80000010047820 */ /* 0x000fcc0000410000 */
[----:B------:R-:W0:Y:S02]  /*6e50*/  F2F.F64.F32 R4, R4 ;  /* 0x0000000400047310 */ /* 0x000e240000201800 */
[----:B0-----:R-:W-:Y:S01]  /*6e60*/  STG.E.64 desc[UR36][R2.64], R4 ;  /* 0x0000000402007986 */ /* 0x001fe2000c101b24 */
[----:B------:R-:W-:Y:S05]  /*6e70*/  EXIT ;  /* 0x000000000000794d */ /* 0x000fea0003800000 */
.L_x_16549:
        /* <DEDUP_REMOVED lines=12> */
.L_x_16562:
[----:B------:R-:W-:Y:S01]  /*6f40*/  FMUL.FTZ R4, R16, 1 ;  /* 0x3f80000010047820 */ /* 0x000fe20000410000 */
[----:B------:R-:W-:-:S05]  /*6f50*/  CS2R R6, SRZ ;  /* 0x0000000000067805 */ /* 0x000fca000001ff00 */
[----:B------:R-:W0:Y:S02]  /*6f60*/  F2F.F64.F32 R4, R4 ;  /* 0x0000000400047310 */ /* 0x000e240000201800 */
[----:B0-----:R-:W-:Y:S01]  /*6f70*/  STG.E.128 desc[UR36][R2.64], R4 ;  /* 0x0000000402007986 */ /* 0x001fe2000c101d24 */
[----:B------:R-:W-:Y:S05]  /*6f80*/  EXIT ;  /* 0x000000000000794d */ /* 0x000fea0003800000 */
.L_x_16561:
        /* <DEDUP_REMOVED lines=20> */
.L_x_16566:
[----:B------:R-:W-:Y:S05]  /*70d0*/  BSYNC B0 ;  /* 0x0000000000007941 */ /* 0x000fea0003800000 */
.L_x_16565:
[----:B------:R-:W-:-:S05]  /*70e0*/  LOP3.LUT R7, R0, R7, RZ, 0xfc, !PT ;  /* 0x0000000700077212 */ /* 0x000fca00078efcff */
[----:B------:R-:W-:Y:S01]  /*70f0*/  STG.E.U8 desc[UR36][R2.64], R7 ;  /* 0x0000000702007986 */ /* 0x000fe2000c101124 */
[----:B------:R-:W-:Y:S05]  /*7100*/  EXIT ;  /* 0x000000000000794d */ /* 0x000fea0003800000 */
.L_x_16564:
        /* <DEDUP_REMOVED lines=12> */
.L_x_16568:
[----:B------:R-:W-:Y:S01]  /*71d0*/  IMAD.MOV.U32 R0, RZ, RZ, 0x7f ;  /* 0x0000007fff007424 */ /* 0x000fe200078e00ff */
[----:B------:R-:W-:-:S04]  /*71e0*/  ISETP.GT.U32.AND P0, PT, R4, 0x7f800000, PT ;  /* 0x7f8000000400780c */ /* 0x000fc80003f04070 */
[----:B------:R-:W-:-:S09]  /*71f0*/  SEL R0, R0, 0x7c, P0 ;  /* 0x0000007c00007807 */ /* 0x000fd20000000000 */
.L_x_16569:
[----:B------:R-:W-:Y:S05]  /*7200*/  BSYNC B0 ;  /* 0x0000000000007941 */ /* 0x000fea0003800000 */
.L_x_16567:
[----:B------:R-:W-:-:S04]  /*7210*/  LOP3.LUT R16, R16, 0x80000000, RZ, 0xc0, !PT ;  /* 0x8000000010107812 */ /* 0x000fc800078ec0ff */
[----:B------:R-:W-:-:S04]  /*7220*/  SHF.R.U32.HI R5, RZ, 0x18, R16 ;  /* 0x00000018ff057819 */ /* 0x000fc80000011610 */
[----:B------:R-:W-:-:S05]  /*7230*/  LOP3.LUT R5, R0, R5, RZ, 0xfc, !PT ;  /* 0x0000000500057212 */ /* 0x000fca00078efcff */
[----:B------:R-:W-:Y:S01]  /*7240*/  STG.E.U8 desc[UR36][R2.64], R5 ;  /* 0x0000000502007986 */ /* 0x000fe2000c101124 */
[----:B------:R-:W-:Y:S05]  /*7250*/  EXIT ;  /* 0x000000000000794d */ /* 0x000fea0003800000 */
.L_x_16563:
[----:B------:R-:W-:-:S05]  /*7260*/  F2FP.BF16.F32.PACK_AB R16, RZ, R16 ;  /* 0x00000010ff10723e */ /* 0x000fca00000010ff */
[----:B------:R-:W-:Y:S01]  /*7270*/  STG.E.U16 desc[UR36][R2.64], R16 ;  /* 0x0000001002007986 */ /* 0x000fe2000c101524 */
[----:B------:R-:W-:Y:S05]  /*7280*/  EXIT ;  /* 0x000000000000794d */ /* 0x000fea0003800000 */
.L_x_16560:
        /* <DEDUP_REMOVED lines=11> */
.L_x_16572:
        /* <DEDUP_REMOVED lines=16> */
.L_x_16575:
[----:B------:R-:W-:-:S04]  /*7440*/  LOP3.LUT R16, R16, 0x80000000, RZ, 0xc0, !PT ;  /* 0x8000000010107812 */ /* 0x000fc800078ec0ff */
[----:B------:R-:W-:-:S04]  /*7450*/  SHF.R.U32.HI R5, RZ, 0x18, R16 ;  /* 0x00000018ff057819 */ /* 0x000fc80000011610 */
[----:B------:R-:W-:-:S04]  /*7460*/  LOP3.LUT R4, R4, R5, RZ, 0xfc, !PT ;  /* 0x0000000504047212 */ /* 0x000fc800078efcff */
[----:B------:R-:W-:-:S07]  /*7470*/  PRMT R0, R4, 0x7610, R0 ;  /* 0x0000761004007816 */ /* 0x000fce0000000000 */
.L_x_16574:
[----:B------:R-:W-:Y:S05]  /*7480*/  BSYNC B0 ;  /* 0x0000000000007941 */ /* 0x000fea0003800000 */
.L_x_16573:
[----:B------:R-:W-:Y:S01]  /*7490*/  STG.E.U8 desc[UR36][R2.64], R0 ;  /* 0x0000000002007986 */ /* 0x000fe2000c101124 */
[----:B------:R-:W-:Y:S05]  /*74a0*/  EXIT ;  /* 0x000000000000794d */ /* 0x000fea0003800000 */
.L_x_16571:
        /* <DEDUP_REMOVED lines=16> */
.L_x_16578:
[----:B------:R-:W-:-:S04]  /*75b0*/  LOP3.LUT R16, R16, 0x80000000, RZ, 0xc0, !PT ;  /* 0x8000000010107812 */ /* 0x000fc800078ec0ff */
[----:B------:R-:W-:-:S04]  /*75c0*/  SHF.R.U32.HI R5, RZ, 0x18, R16 ;  /* 0x00000018ff057819 */ /* 0x000fc80000011610 */
[----:B------:R-:W-:-:S04]  /*75d0*/  LOP3.LUT R4, R4, R5, RZ, 0xfc, !PT ;  /* 0x0000000504047212 */ /* 0x000fc800078efcff */
[----:B------:R-:W-:-:S07]  /*75e0*/  PRMT R0, R4, 0x7610, R0 ;  /* 0x0000761004007816 */ /* 0x000fce0000000000 */
.L_x_16577:
[----:B------:R-:W-:Y:S05]  /*75f0*/  BSYNC B0 ;  /* 0x0000000000007941 */ /* 0x000fea0003800000 */
.L_x_16576:
[----:B------:R-:W-:Y:S01]  /*7600*/  STG.E.U8 desc[UR36][R2.64], R0 ;  /* 0x0000000002007986 */ /* 0x000fe2000c101124 */
[----:B------:R-:W-:Y:S05]  /*7610*/  EXIT ;  /* 0x000000000000794d */ /* 0x000fea0003800000 */
.L_x_16570:
        /* <DEDUP_REMOVED lines=21> */
.L_x_16553:
        /* <DEDUP_REMOVED lines=16> */
.L_x_16581:
[----:B------:R-:W-:Y:S05]  /*7870*/  EXIT ;  /* 0x000000000000794d */ /* 0x000fea0003800000 */
.L_x_16580:
[----:B------:R-:W0:Y:S02]  /*7880*/  F2I.U64.TRUNC R16, R16 ;  /* 0x0000001000107311 */ /* 0x000e24000020d800 */
[----:B0-----:R-:W-:Y:S01]  /*7890*/  STG.E.64 desc[UR36][R2.64], R16 ;  /* 0x0000001002007986 */ /* 0x001fe2000c101b24 */
[----:B------:R-:W-:Y:S05]  /*78a0*/  EXIT ;  /* 0x000000000000794d */ /* 0x000fea0003800000 */
.L_x_16579:
[----:B------:R-:W0:Y:S02]  /*78b0*/  F2I.FTZ.U32.TRUNC.NTZ R5, R16 ;  /* 0x0000001000057305 */ /* 0x000e24000021f000 */
[----:B0-----:R-:W-:Y:S01]  /*78c0*/  STG.E desc[UR36][R2.64], R5 ;  /* 0x0000000502007986 */ /* 0x001fe2000c101924 */
[----:B------:R-:W-:Y:S05]  /*78d0*/  EXIT ;  /* 0x000000000000794d */ /* 0x000fea0003800000 */
.L_x_16582:
        /* <DEDUP_REMOVED lines=10> */
.L_x_36299:


//--------------------- .text._ZN2at6native18elementwise_kernelILi128ELi2EZNS0_22gpu_kernel_impl_nocastIZZZNS0_17clamp_kernel_cudaERNS_18TensorIteratorBaseERKN3c106ScalarES8_ENKUlvE_clEvENKUlvE5_clEvEUlfE_EEvS4_RKT_EUliE_EEviT1_ --------------------------
	.section	.text._ZN2at6native18elementwise_kernelILi128ELi2EZNS0_22gpu_kernel_impl_nocastIZZZNS0_17clamp_kernel_cudaERNS_18TensorIteratorBaseERKN3c106ScalarES8_ENKUlvE_clEvENKUlvE5_clEvEUlfE_EEvS4_RKT_EUliE_EEviT1_,"ax",@progbits
	.align	128
        .global         _ZN2at6native18elementwise_kernelILi128ELi2EZNS0_22gpu_kernel_impl_nocastIZZZNS0_17clamp_kernel_cudaERNS_18TensorIteratorBaseERKN3c106ScalarES8_ENKUlvE_clEvENKUlvE5_clEvEUlfE_EEvS4_RKT_EUliE_EEviT1_
        .type           _ZN2at6native18elementwise_kernelILi128ELi2EZNS0_22gpu_kernel_impl_nocastIZZZNS0_17clamp_kernel_cudaERNS_18TensorIteratorBaseERKN3c106ScalarES8_ENKUlvE_clEvENKUlvE5_clEvEUlfE_EEvS4_RKT_EUliE_EEviT1_,@function
        .size           _ZN2at6native18elementwise_kernelILi128ELi2EZNS0_22gpu_kernel_impl_nocastIZZZNS0_17clamp_kernel_cudaERNS_18TensorIteratorBaseERKN3c106ScalarES8_ENKUlvE_clEvENKUlvE5_clEvEUlfE_EEvS4_RKT_EUliE_EEviT1_,(.L_x_36300 - _ZN2at6native18elementwise_kernelILi128ELi2EZNS0_22gpu_kernel_impl_nocastIZZZNS0_17clamp_kernel_cudaERNS_18TensorIteratorBaseERKN3c106ScalarES8_ENKUlvE_clEvENKUlvE5_clEvEUlfE_EEvS4_RKT_EUliE_EEviT1_)
        .other          _ZN2at6native18elementwise_kernelILi128ELi2EZNS0_22gpu_kernel_impl_nocastIZZZNS0_17clamp_kernel_cudaERNS_18TensorIteratorBaseERKN3c106ScalarES8_ENKUlvE_clEvENKUlvE5_clEvEUlfE_EEvS4_RKT_EUliE_EEviT1_,@"STO_CUDA_ENTRY STV_DEFAULT"
_ZN2at6native18elementwise_kernelILi128ELi2EZNS0_22gpu_kernel_impl_nocastIZZZNS0_17clamp_kernel_cudaERNS_18TensorIteratorBaseERKN3c106ScalarES8_ENKUlvE_clEvENKUlvE5_clEvEUlfE_EEvS4_RKT_EUliE_EEviT1_:
.text._ZN2at6native18elementwise_kernelILi128ELi2EZNS0_22gpu_kernel_impl_nocastIZZZNS0_17clamp_kernel_cudaERNS_18TensorIteratorBaseERKN3c106ScalarES8_ENKUlvE_clEvENKUlvE5_clEvEUlfE_EEvS4_RKT_EUliE_EEviT1_:
        /* <DEDUP_REMOVED lines=311> */
.L_x_16585:
        /* <DEDUP_REMOVED lines=9> */
[----:B------:R-:W0:Y:S02]  /*1400*/  @!P0 LDC.64 R10, c[0x0][0x420] ;  /* 0x00010800ff0a8b82 */ /* 0x000e240000000a00 */
[----:B0-----:R-:W-:-:S04]  /*1410*/  @!P0 FMNMX.FTZ R0, R9, R10, !PT ;  /* 0x0000000a09008209 */ /* 0x001fc80007810000 */
[----:B------:R-:W-:-:S05]  /*1420*/  @!P0 FMNMX.FTZ R9, R0, R11, PT ;  /* 0x0000000b00098209 */ /* 0x000fca0003810000 */
[----:B------:R0:W-:Y:S02]  /*1430*/  STG.E desc[UR4][R4.64], R9 ;  /* 0x0000000904007986 */ /* 0x0001e4000c101904 */
.L_x_16584:
[----:B------:R-:W-:Y:S05]  /*1440*/  BSYNC B0 ;  /* 0x0000000000007941 */ /* 0x000fea0003800000 */
.L_x_16583:
        /* <DEDUP_REMOVED lines=304> */
.L_x_16586:
        /* <DEDUP_REMOVED lines=8> */
[----:B------:R-:W0:Y:S02]  /*27d0*/  @!P0 LDC.64 R8, c[0x0][0x420] ;  /* 0x00010800ff088b82 */ /* 0x000e240000000a00 */
[----:B0-----:R-:W-:-:S04]  /*27e0*/  @!P0 FMNMX.FTZ R0, R7, R8, !PT ;  /* 0x0000000807008209 */ /* 0x001fc80007810000 */
[----:B------:R-:W-:-:S05]  /*27f0*/  @!P0 FMNMX.FTZ R7, R0, R9, PT ;  /* 0x0000000900078209 */ /* 0x000fca0003810000 */
[----:B------:R-:W-:Y:S01]  /*2800*/  STG.E desc[UR4][R4.64], R7 ;  /* 0x0000000704007986 */ /* 0x000fe2000c101904 */
[----:B------:R-:W-:Y:S05]  /*2810*/  EXIT ;  /* 0x000000000000794d */ /* 0x000fea0003800000 */
.L_x_16587:
        /* <DEDUP_REMOVED lines=14> */
.L_x_36300:


//--------------------- .text._ZN2at6native27unrolled_elementwise_kernelIZZZNS0_17clamp_kernel_cudaERNS_18TensorIteratorBaseERKN3c106ScalarES7_ENKUlvE_clEvENKUlvE5_clEvEUlfE_St5arrayIPcLm2EELi4E23TrivialOffsetCalculatorILi1EjESF_NS0_6memory15LoadWithoutCastENSG_16StoreWithoutCastEEEviT_T0_T2_T3_T4_T5_ --------------------------
	.section	.text._ZN2at6native27unrolled_elementwise_kernelIZZZNS0_17clamp_kernel_cudaERNS_18TensorIteratorBaseERKN3c106ScalarES7_ENKUlvE_clEvENKUlvE5_clEvEUlfE_St5arrayIPcLm2EELi4E23TrivialOffsetCalculatorILi1EjESF_NS0_6memory15LoadWithoutCastENSG_16StoreWithoutCastEEEviT_T0_T2_T3_T4_T5_,"ax",@progbits
	.align	128
        .global         _ZN2at6native27unrolled_elementwise_kernelIZZZNS0_17clamp_kernel_cudaERNS_18TensorIteratorBaseERKN3c106ScalarES7_ENKUlvE_clEvENKUlvE5_clEvEUlfE_St5arrayIPcLm2EELi4E23TrivialOffsetCalculatorILi1EjESF_NS0_6memory15LoadWithoutCastENSG_16StoreWithoutCastEEEviT_T0_T2_T3_T4_T5_
        .type           _ZN2at6native27unrolled_elementwise_kernelIZZZNS0_17clamp_kernel_cudaERNS_18TensorIteratorBaseERKN3c106ScalarES7_ENKUlvE_clEvENKUlvE5_clEvEUlfE_St5arrayIPcLm2EELi4E23TrivialOffsetCalculatorILi1EjESF_NS0_6memory15LoadWithoutCastENSG_16StoreWithoutCastEEEviT_T0_T2_T3_T4_T5_,@function
        .size           _ZN2at6native27unrolled_elementwise_kernelIZZZNS0_17clamp_kernel_cudaERNS_18TensorIteratorBaseERKN3c106ScalarES7_ENKUlvE_clEvENKUlvE5_clEvEUlfE_St5arrayIPcLm2EELi4E23TrivialOffsetCalculatorILi1EjESF_NS0_6memory15LoadWithoutCastENSG_16StoreWithoutCastEEEviT_T0_T2_T3_T4_T5_,(.L_x_36301 - _ZN2at6native27unrolled_elementwise_kernelIZZZNS0_17clamp_kernel_cudaERNS_18TensorIteratorBaseERKN3c106ScalarES7_ENKUlvE_clEvENKUlvE5_clEvEUlfE_St5arrayIPcLm2EELi4E23TrivialOffsetCalculatorILi1EjESF_NS0_6memory15LoadWithoutCastENSG_16StoreWithoutCastEEEviT_T0_T2_T3_T4_T5_)
        .other          _ZN2at6native27unrolled_elementwise_kernelIZZZNS0_17clamp_kernel_cudaERNS_18TensorIteratorBaseERKN3c106ScalarES7_ENKUlvE_clEvENKUlvE5_clEvEUlfE_St5arrayIPcLm2EELi4E23TrivialOffsetCalculatorILi1EjESF_NS0_6memory15LoadWithoutCastENSG_16StoreWithoutCastEEEviT_T0_T2_T3_T4_T5_,@"STO_CUDA_ENTRY STV_DEFAULT"
_ZN2at6native27unrolled_elementwise_kernelIZZZNS0_17clamp_kernel_cudaERNS_18TensorIteratorBaseERKN3c106ScalarES7_ENKUlvE_clEvENKUlvE5_clEvEUlfE_St5arrayIPcLm2EELi4E23TrivialOffsetCalculatorILi1EjESF_NS0_6memory15LoadWithoutCastENSG_16StoreWithoutCastEEEviT_T0_T2_T3_T4_T5_:
.text._ZN2at6native27unrolled_elementwise_kernelIZZZNS0_17clamp_kernel_cudaERNS_18TensorIteratorBaseERKN3c106ScalarES7_ENKUlvE_clEvENKUlvE5_clEvEUlfE_St5arrayIPcLm2EELi4E23TrivialOffsetCalculatorILi1EjESF_NS0_6memory15LoadWithoutCastENSG_16StoreWithoutCastEEEviT_T0_T2_T3_T4_T5_:
        /* <DEDUP_REMOVED lines=16> */
[----:B------:R-:W-:Y:S01]  /*0100*/  ISETP.GE.AND P2, PT, R11, R2, PT ;  /* 0x000000020b00720c */ /* 0x000fe20003f46270 */
[----:B------:R-:W-:-:S10]  /*0110*/  HFMA2.MMA R3, -RZ, RZ, 0, 0 ;  /* 0x00000000ff037435 */ /* 0x000fd400000001ff */
[----:B------:R-:W2:Y:S02]  /*0120*/  @!P4 LDG.E R3, desc[UR4][R12.64] ;  /* 0x000000040c03c981 */ /* 0x000ea4000c1e1900 */
[----:B------:R-:W0:Y:S01]  /*0130*/  @!P2 LDC.64 R8, c[0x0][0x230] ;  /* 0x00008c00ff08ab82 */ /* 0x000e220000000a00 */
[----:B------:R-:W-:Y:S02]  /*0140*/  @!P2 IMAD R21, R0, 0x200, R11 ;  /* 0x000002000015a824 */ /* 0x000fe400078e020b */
[----:B------:R-:W-:Y:S02]  /*0150*/  @!P2 VIADD R11, R11, 0x80 ;  /* 0x000000800b0ba836 */ /* 0x000fe40000000000 */
[----:B-1----:R-:W-:-:S03]  /*0160*/  @!P0 IMAD.WIDE.U32 R18, R19, 0x4, R6 ;  /* 0x0000000413128825 */ /* 0x002fc600078e0006 */
[----:B------:R-:W-:Y:S01]  /*0170*/  ISETP.GE.AND P1, PT, R11, R2, PT ;  /* 0x000000020b00720c */ /* 0x000fe20003f26270 */
[----:B------:R-:W-:-:S12]  /*0180*/  IMAD.MOV.U32 R7, RZ, RZ, RZ ;  /* 0x000000ffff077224 */ /* 0x000fd800078e00ff */
[----:B------:R-:W1:Y:S01]  /*0190*/  @!P1 LDC.64 R14, c[0x0][0x230] ;  /* 0x00008c00ff0e9b82 */ /* 0x000e620000000a00 */
[----:B0-----:R-:W-:-:S05]  /*01a0*/  @!P2 IMAD.WIDE.U32 R20, R21, 0x4, R8 ;  /* 0x000000041514a825 */ /* 0x001fca00078e0008 */
[----:B------:R-:W3:Y:S01]  /*01b0*/  @!P2 LDG.E R7, desc[UR4][R20.64] ;  /* 0x000000041407a981 */ /* 0x000ee2000c1e1900 */
[----:B------:R-:W-:-:S06]  /*01c0*/  IMAD.MOV.U32 R9, RZ, RZ, RZ ;  /* 0x000000ffff097224 */ /* 0x000fcc00078e00ff */
[----:B------:R0:W4:Y:S01]  /*01d0*/  @!P0 LDG.E R9, desc[UR4][R18.64] ;  /* 0x0000000412098981 */ /* 0x000122000c1e1900 */
[----:B------:R-:W-:-:S04]  /*01e0*/  @!P1 IMAD R11, R0, 0x200, R11 ;  /* 0x00000200000b9824 */ /* 0x000fc800078e020b */
[----:B-1----:R-:W-:Y:S01]  /*01f0*/  @!P1 IMAD.WIDE.U32 R14, R11, 0x4, R14 ;  /* 0x000000040b0e9825 */ /* 0x002fe200078e000e */
[----:B------:R-:W-:-:S06]  /*0200*/  MOV R11, RZ ;  /* 0x000000ff000b7202 */ /* 0x000fcc0000000f00 */
[----:B------:R1:W5:Y:S01]  /*0210*/  @!P1 LDG.E R11, desc[UR4][R14.64] ;  /* 0x000000040e0b9981 */ /* 0x000362000c1e1900 */
[----:B------:R-:W-:-:S04]  /*0220*/  IMAD.MOV.U32 R17, RZ, RZ, R5 ;  /* 0x000000ffff117224 */ /* 0x000fc800078e0005 */
[C---:B0-----:R-:W-:Y:S02]  /*0230*/  VIADD R19, R17.reuse, 0x100 ;  /* 0x0000010011137836 */ /* 0x041fe40000000000 */
[C---:B------:R-:W-:Y:S01]  /*0240*/  VIADD R13, R17.reuse, 0x80 ;  /* 0x00000080110d7836 */ /* 0x040fe20000000000 */
[----:B------:R-:W-:Y:S01]  /*0250*/  IADD3 R23, R17, 0x180, RZ ;  /* 0x0000018011177810 */ /* 0x000fe20007ffe0ff */
[----:B------:R-:W-:Y:S01]  /*0260*/  @!P4 VIADD R17, R5, 0x80 ;  /* 0x000000800511c836 */ /* 0x000fe20000000000 */
[----:B------:R-:W-:Y:S01]  /*0270*/  BSSY B0, `(.L_x_16588) ;  /* 0x0000022000007945 */ /* 0x000fe20003800000 */
[----:B--2---:R-:W-:-:S04]  /*0280*/  FSETP.GTU.FTZ.AND P0, PT, |R3|, +INF , PT ;  /* 0x7f8000000300780b */ /* 0x004fc80003f1c200 */
[----:B------:R-:W-:-:S13]  /*0290*/  ISETP.GE.OR P0, PT, R5, R2, P0 ;  /* 0x000000020500720c */ /* 0x000fda0000706670 */
[----:B------:R-:W0:Y:S01]  /*02a0*/  @!P0 LDC.64 R20, c[0x0][0x218] ;  /* 0x00008600ff148b82 */ /* 0x000e220000000a00 */
[----:B---3--:R-:W-:-:S04]  /*02b0*/  FSETP.GTU.FTZ.AND P2, PT, |R7|, +INF , PT ;  /* 0x7f8000000700780b */ /* 0x008fc80003f5c200 */
[----:B------:R-:W-:-:S03]  /*02c0*/  ISETP.GE.OR P2, PT, R19, R2, P2 ;  /* 0x000000021300720c */ /* 0x000fc60001746670 */
[----:B------:R-:W2:Y:S01]  /*02d0*/  @!P4 LDC.64 R18, c[0x0][0x228] ;  /* 0x00008a00ff12cb82 */ /* 0x000ea20000000a00 */
[----:B----4-:R-:W-:-:S04]  /*02e0*/  FSETP.GTU.FTZ.AND P1, PT, |R9|, +INF , PT ;  /* 0x7f8000000900780b */ /* 0x010fc80003f3c200 */
[----:B------:R-:W-:Y:S01]  /*02f0*/  ISETP.GE.OR P1, PT, R13, R2, P1 ;  /* 0x000000020d00720c */ /* 0x000fe20000f26670 */
[----:B------:R-:W-:Y:S01]  /*0300*/  @!P4 IMAD R5, R0, 0x200, R5 ;  /* 0x000002000005c824 */ /* 0x000fe200078e0205 */
[----:B0-----:R-:W-:-:S03]  /*0310*/  @!P0 FMNMX.FTZ R20, R3, R20, !PT ;  /* 0x0000001403148209 */ /* 0x001fc60007810000 */
[----:B-1----:R-:W0:Y:S01]  /*0320*/  @!P2 LDC.64 R14, c[0x0][0x218] ;  /* 0x00008600ff0eab82 */ /* 0x002e220000000a00 */
[----:B------:R-:W-:-:S07]  /*0330*/  @!P0 FMNMX.FTZ R3, R20, R21, PT ;  /* 0x0000001514038209 */ /* 0x000fce0003810000 */
[----:B------:R-:W1:Y:S01]  /*0340*/  @!P1 LDC.64 R12, c[0x0][0x218] ;  /* 0x00008600ff0c9b82 */ /* 0x000e620000000a00 */
[----:B--2---:R-:W-:-:S05]  /*0350*/  @!P4 IMAD.WIDE.U32 R18, R5, 0x4, R18 ;  /* 0x000000040512c825 */ /* 0x004fca00078e0012 */
[----:B------:R2:W-:Y:S01]  /*0360*/  @!P4 STG.E desc[UR4][R18.64], R3 ;  /* 0x000000031200c986 */ /* 0x0005e2000c101904 */
[----:B------:R-:W-:Y:S02]  /*0370*/  ISETP.GE.AND P0, PT, R17, R2, PT ;  /* 0x000000021100720c */ /* 0x000fe40003f06270 */
[----:B-----5:R-:W-:Y:S02]  /*0380*/  FSETP.GTU.FTZ.AND P3, PT, |R11|, +INF , PT ;  /* 0x7f8000000b00780b */ /* 0x020fe40003f7c200 */
[----:B0-----:R-:W-:Y:S02]  /*0390*/  @!P2 FMNMX.FTZ R14, R7, R14, !PT ;  /* 0x0000000e070ea209 */ /* 0x001fe40007810000 */
[----:B------:R-:W-:Y:S02]  /*03a0*/  ISETP.GE.OR P3, PT, R23, R2, P3 ;  /* 0x000000021700720c */ /* 0x000fe40001f66670 */
[----:B------:R-:W-:Y:S02]  /*03b0*/  @!P2 FMNMX.FTZ R7, R14, R15, PT ;  /* 0x0000000f0e07a209 */ /* 0x000fe40003810000 */
[----:B-1----:R-:W-:-:S04]  /*03c0*/  @!P1 FMNMX.FTZ R12, R9, R12, !PT ;  /* 0x0000000c090c9209 */ /* 0x002fc80007810000 */
[----:B------:R-:W-:Y:S01]  /*03d0*/  @!P1 FMNMX.FTZ R9, R12, R13, PT ;  /* 0x0000000d0c099209 */ /* 0x000fe20003810000 */
[----:B--2---:R-:W-:Y:S06]  /*03e0*/  @P0 BRA `(.L_x_16589) ;  /* 0x0000000000280947 */ /* 0x004fec0003800000 */
        /* <DEDUP_REMOVED lines=10> */
.L_x_16589:
[----:B------:R-:W-:Y:S05]  /*0490*/  BSYNC B0 ;  /* 0x0000000000007941 */ /* 0x000fea0003800000 */
.L_x_16588:
[----:B0-----:R-:W0:Y:S01]  /*04a0*/  @!P3 LDC.64 R4, c[0x0][0x218] ;  /* 0x00008600ff04bb82 */ /* 0x001e220000000a00 */
[----:B------:R-:W-:-:S13]  /*04b0*/  ISETP.GE.AND P0, PT, R17, R2, PT ;  /* 0x000000021100720c */ /* 0x000fda0003f06270 */
[----:B------:R-:W-:Y:S05]  /*04c0*/  @P0 EXIT ;  /* 0x000000000000094d */ /* 0x000fea0003800000 */
[----:B------:R-:W1:Y:S01]  /*04d0*/  LDC.64 R2, c[0x0][0x228] ;  /* 0x00008a00ff027b82 */ /* 0x000e620000000a00 */
[----:B0-----:R-:W-:Y:S01]  /*04e0*/  @!P3 FMNMX.FTZ R4, R11, R4, !PT ;  /* 0x000000040b04b209 */ /* 0x001fe20007810000 */
[----:B------:R-:W-:-:S03]  /*04f0*/  IMAD R17, R0, 0x200, R17 ;  /* 0x0000020000117824 */ /* 0x000fc600078e0211 */
[----:B------:R-:W-:Y:S01]  /*0500*/  @!P3 FMNMX.FTZ R11, R4, R5, PT ;  /* 0x00000005040bb209 */ /* 0x000fe20003810000 */
[----:B-1----:R-:W-:-:S05]  /*0510*/  IMAD.WIDE.U32 R2, R17, 0x4, R2 ;  /* 0x0000000411027825 */ /* 0x002fca00078e0002 */
[----:B------:R-:W-:Y:S01]  /*0520*/  STG.E desc[UR4][R2.64], R11 ;  /* 0x0000000b02007986 */ /* 0x000fe2000c101904 */
[----:B------:R-:W-:Y:S05]  /*0530*/  EXIT ;  /* 0x000000000000794d */ /* 0x000fea0003800000 */
.L_x_16590:
        /* <DEDUP_REMOVED lines=12> */
.L_x_36301:


//--------------------- .text._ZN2at6native29vectorized_elementwise_kernelILi2EZZZNS0_17clamp_kernel_cudaERNS_18TensorIteratorBaseERKN3c106ScalarES7_ENKUlvE_clEvENKUlvE5_clEvEUlfE_St5arrayIPcLm2EEEEviT0_T1_ --------------------------
	.section	.text._ZN2at6native29vectorized_elementwise_kernelILi2EZZZNS0_17clamp_kernel_cudaERNS_18TensorIteratorBaseERKN3c106ScalarES7_ENKUlvE_clEvENKUlvE5_clEvEUlfE_St5arrayIPcLm2EEEEviT0_T1_,"ax",@progbits
	.align	128
        .global         _ZN2at6native29vectorized_elementwise_kernelILi2EZZZNS0_17clamp_kernel_cudaERNS_18TensorIteratorBaseERKN3c106ScalarES7_ENKUlvE_clEvENKUlvE5_clEvEUlfE_St5arrayIPcLm2EEEEviT0_T1_
        .type           _ZN2at6native29vectorized_elementwise_kernelILi2EZZZNS0_17clamp_kernel_cudaERNS_18TensorIteratorBaseERKN3c106ScalarES7_ENKUlvE_clEvENKUlvE5_clEvEUlfE_St5arrayIPcLm2EEEEviT0_T1_,@function
        .size           _ZN2at6native29vectorized_elementwise_kernelILi2EZZZNS0_17clamp_kernel_cudaERNS_18TensorIteratorBaseERKN3c106ScalarES7_ENKUlvE_clEvENKUlvE5_clEvEUlfE_St5arrayIPcLm2EEEEviT0_T1_,(.L_x_36302 - _ZN2at6native29vectorized_elementwise_kernelILi2EZZZNS0_17clamp_kernel_cudaERNS_18TensorIteratorBaseERKN3c106ScalarES7_ENKUlvE_clEvENKUlvE5_clEvEUlfE_St5arrayIPcLm2EEEEviT0_T1_)
        .other          _ZN2at6native29vectorized_elementwise_kernelILi2EZZZNS0_17clamp_kernel_cudaERNS_18TensorIteratorBaseERKN3c106ScalarES7_ENKUlvE_clEvENKUlvE5_clEvEUlfE_St5arrayIPcLm2EEEEviT0_T1_,@"STO_CUDA_ENTRY STV_DEFAULT"
_ZN2at6native29vectorized_elementwise_kernelILi2EZZZNS0_17clamp_kernel_cudaERNS_18TensorIteratorBaseERKN3c106ScalarES7_ENKUlvE_clEvENKUlvE5_clEvEUlfE_St5arrayIPcLm2EEEEviT0_T1_:
.text._ZN2at6native29vectorized_elementwise_kernelILi2EZZZNS0_17clamp_kernel_cudaERNS_18TensorIteratorBaseERKN3c106ScalarES7_ENKUlvE_clEvENKUlvE5_clEvEUlfE_St5arrayIPcLm2EEEEviT0_T1_:
        /* <DEDUP_REMOVED lines=19> */
[----:B---3--:R-:W-:Y:S02]  /*0130*/  FSETP.GTU.FTZ.AND P3, PT, |R2|, +INF , PT ;  /* 0x7f8000000200780b */ /* 0x008fe40003f7c200 */
[----:B------:R-:W-:Y:S02]  /*0140*/  FSETP.GTU.FTZ.AND P2, PT, |R3|, +INF , PT ;  /* 0x7f8000000300780b */ /* 0x000fe40003f5c200 */
[----:B----4-:R-:W-:Y:S02]  /*0150*/  FSETP.GTU.FTZ.AND P1, PT, |R4|, +INF , PT ;  /* 0x7f8000000400780b */ /* 0x010fe40003f3c200 */
[----:B------:R-:W-:Y:S02]  /*0160*/  FSETP.GTU.FTZ.AND P0, PT, |R5|, +INF , PT ;  /* 0x7f8000000500780b */ /* 0x000fe40003f1c200 */
[----:B-----5:R-:W-:Y:S02]  /*0170*/  FSETP.GTU.FTZ.AND P4, PT, |R7|, +INF , PT ;  /* 0x7f8000000700780b */ /* 0x020fe40003f9c200 */
[----:B------:R-:W-:-:S03]  /*0180*/  FSETP.GTU.FTZ.AND P5, PT, |R8|, +INF , PT ;  /* 0x7f8000000800780b */ /* 0x000fc60003fbc200 */
[----:B------:R-:W0:Y:S01]  /*0190*/  @!P3 LDC.64 R12, c[0x0][0x218] ;  /* 0x00008600ff0cbb82 */ /* 0x000e220000000a00 */
[----:B------:R-:W-:-:S07]  /*01a0*/  FSETP.GTU.FTZ.AND P6, PT, |R9|, +INF , PT ;  /* 0x7f8000000900780b */ /* 0x000fce0003fdc200 */
[----:B------:R-:W1:Y:S08]  /*01b0*/  @!P2 LDC.64 R20, c[0x0][0x218] ;  /* 0x00008600ff14ab82 */ /* 0x000e700000000a00 */
[----:B------:R-:W2:Y:S01]  /*01c0*/  @!P1 LDC.64 R22, c[0x0][0x218] ;  /* 0x00008600ff169b82 */ /* 0x000ea20000000a00 */
[----:B0-----:R-:W-:-:S07]  /*01d0*/  @!P3 FMNMX.FTZ R12, R2, R12, !PT ;  /* 0x0000000c020cb209 */ /* 0x001fce0007810000 */
[----:B------:R-:W0:Y:S01]  /*01e0*/  @!P0 LDC.64 R24, c[0x0][0x218] ;  /* 0x00008600ff188b82 */ /* 0x000e220000000a00 */
[----:B------:R-:W-:Y:S02]  /*01f0*/  @!P3 FMNMX.FTZ R2, R12, R13, PT ;  /* 0x0000000d0c02b209 */ /* 0x000fe40003810000 */
[----:B------:R-:W-:Y:S02]  /*0200*/  FSETP.GTU.FTZ.AND P3, PT, |R6|, +INF , PT ;  /* 0x7f8000000600780b */ /* 0x000fe40003f7c200 */
[----:B-1----:R-:W-:-:S03]  /*0210*/  @!P2 FMNMX.FTZ R20, R3, R20, !PT ;  /* 0x000000140314a209 */ /* 0x002fc60007810000 */
[----:B------:R-:W1:Y:S01]  /*0220*/  @!P4 LDC.64 R14, c[0x0][0x218] ;  /* 0x00008600ff0ecb82 */ /* 0x000e620000000a00 */
[----:B------:R-:W-:Y:S02]  /*0230*/  @!P2 FMNMX.FTZ R3, R20, R21, PT ;  /* 0x000000151403a209 */ /* 0x000fe40003810000 */
[----:B--2---:R-:W-:-:S05]  /*0240*/  @!P1 FMNMX.FTZ R22, R4, R22, !PT ;  /* 0x0000001604169209 */ /* 0x004fca0007810000 */
[----:B------:R-:W2:Y:S01]  /*0250*/  @!P5 LDC.64 R12, c[0x0][0x218] ;  /* 0x00008600ff0cdb82 */ /* 0x000ea20000000a00 */
[----:B------:R-:W-:Y:S01]  /*0260*/  STG.E.64 desc[UR4][R16.64], R2 ;  /* 0x0000000210007986 */ /* 0x000fe2000c101b04 */
[----:B------:R-:W-:-:S06]  /*0270*/  @!P1 FMNMX.FTZ R4, R22, R23, PT ;  /* 0x0000001716049209 */ /* 0x000fcc0003810000 */
[----:B------:R-:W3:Y:S01]  /*0280*/  @!P3 LDC.64 R18, c[0x0][0x218] ;  /* 0x00008600ff12bb82 */ /* 0x000ee20000000a00 */
[----:B0-----:R-:W-:-:S04]  /*0290*/  @!P0 FMNMX.FTZ R24, R5, R24, !PT ;  /* 0x0000001805188209 */ /* 0x001fc80007810000 */
[----:B------:R-:W-:-:S03]  /*02a0*/  @!P0 FMNMX.FTZ R5, R24, R25, PT ;  /* 0x0000001918058209 */ /* 0x000fc60003810000 */
[----:B------:R-:W0:Y:S01]  /*02b0*/  @!P6 LDC.64 R10, c[0x0][0x218] ;  /* 0x00008600ff0aeb82 */ /* 0x000e220000000a00 */
[----:B-1----:R-:W-:Y:S01]  /*02c0*/  @!P4 FMNMX.FTZ R14, R7, R14, !PT ;  /* 0x0000000e070ec209 */ /* 0x002fe20007810000 */
[----:B------:R-:W-:Y:S03]  /*02d0*/  STG.E.64 desc[UR4][R16.64+0x400], R4 ;  /* 0x0004000410007986 */ /* 0x000fe6000c101b04 */
[----:B------:R-:W-:Y:S02]  /*02e0*/  @!P4 FMNMX.FTZ R7, R14, R15, PT ;  /* 0x0000000f0e07c209 */ /* 0x000fe40003810000 */
[----:B--2---:R-:W-:-:S04]  /*02f0*/  @!P5 FMNMX.FTZ R12, R8, R12, !PT ;  /* 0x0000000c080cd209 */ /* 0x004fc80007810000 */
[----:B------:R-:W-:Y:S02]  /*0300*/  @!P5 FMNMX.FTZ R8, R12, R13, PT ;  /* 0x0000000d0c08d209 */ /* 0x000fe40003810000 */
[----:B---3--:R-:W-:-:S04]  /*0310*/  @!P3 FMNMX.FTZ R18, R6, R18, !PT ;  /* 0x000000120612b209 */ /* 0x008fc80007810000 */
[----:B------:R-:W-:Y:S02]  /*0320*/  @!P3 FMNMX.FTZ R6, R18, R19, PT ;  /* 0x000000131206b209 */ /* 0x000fe40003810000 */
[----:B0-----:R-:W-:-:S03]  /*0330*/  @!P6 FMNMX.FTZ R10, R9, R10, !PT ;  /* 0x0000000a090ae209 */ /* 0x001fc60007810000 */
[----:B------:R-:W-:Y:S01]  /*0340*/  STG.E.64 desc[UR4][R16.64+0x800], R6 ;  /* 0x0008000610007986 */ /* 0x000fe2000c101b04 */
[----:B------:R-:W-:-:S05]  /*0350*/  @!P6 FMNMX.FTZ R9, R10, R11, PT ;  /* 0x0000000b0a09e209 */ /* 0x000fca0003810000 */
[----:B------:R-:W-:Y:S01]  /*0360*/  STG.E.64 desc[UR4][R16.64+0xc00], R8 ;  /* 0x000c000810007986 */ /* 0x000fe2000c101b04 */
[----:B------:R-:W-:Y:S05]  /*0370*/  EXIT ;  /* 0x000000000000794d */ /* 0x000fea0003800000 */
.L_x_16591:
[----:B------:R-:W0:Y:S01]  /*0380*/  S2R R0, SR_TID.X ;  /* 0x0000000000007919 */ /* 0x000e220000002100 */
[----:B------:R-:W-:Y:S01]  /*0390*/  BSSY B0, `(.L_x_16592) ;  /* 0x0000017000007945 */ /* 0x000fe20003800000 */
[----:B------:R-:W-:Y:S02]  /*03a0*/  IMAD.MOV.U32 R19, RZ, RZ, RZ ;  /* 0x000000ffff137224 */ /* 0x000fe400078e00ff */
[----:B------:R-:W-:Y:S01]  /*03b0*/  IMAD.MOV.U32 R21, RZ, RZ, RZ ;  /* 0x000000ffff157224 */ /* 0x000fe200078e00ff */
[----:B0-----:R-:W-:Y:S01]  /*03c0*/  ISETP.GE.AND P6, PT, R0, R15, PT ;  /* 0x0000000f0000720c */ /* 0x001fe20003fc6270 */
[----:B------:R-:W-:-:S12]  /*03d0*/  IMAD.MOV.U32 R4, RZ, RZ, R0 ;  /* 0x000000ffff047224 */ /* 0x000fd800078e0000 */
[----:B------:R-:W-:Y:S01]  /*03e0*/  @!P6 VIADD R4, R0, 0x80 ;  /* 0x000000800004e836 */ /* 0x000fe20000000000 */
[----:B------:R-:W0:Y:S04]  /*03f0*/  @!P6 LDC.64 R2, c[0x0][0x230] ;  /* 0x00008c00ff02eb82 */ /* 0x000e280000000a00 */
[----:B------:R-:W-:-:S13]  /*0400*/  ISETP.GE.AND P0, PT, R4, R15, PT ;  /* 0x0000000f0400720c */ /* 0x000fda0003f06270 */
[----:B------:R-:W-:Y:S01]  /*0410*/  @!P0 IMAD.IADD R5, R17, 0x1, R4 ;  /* 0x0000000111058824 */ /* 0x000fe200078e0204 */
[----:B------:R-:W1:Y:S01]  /*0420*/  @!P0 LDC.64 R6, c[0x0][0x230] ;  /* 0x00008c00ff068b82 */ /* 0x000e620000000a00 */
[----:B------:R-:W-:-:S05]  /*0430*/  @!P0 VIADD R4, R4, 0x80 ;  /* 0x0000008004048836 */ /* 0x000fca0000000000 */
[----:B------:R-:W-:-:S13]  /*0440*/  ISETP.GE.AND P1, PT, R4, R15, PT ;  /* 0x0000000f0400720c */ /* 0x000fda0003f26270 */
[----:B------:R-:W-:Y:S05]  /*0450*/  @P1 BRA `(.L_x_16593) ;  /* 0x0000000000281947 */ /* 0x000fea0003800000 */
[----:B------:R-:W2:Y:S01]  /*0460*/  LDC.64 R8, c[0x0][0x230] ;  /* 0x00008c00ff087b82 */ /* 0x000ea20000000a00 */
        /* <DEDUP_REMOVED lines=8> */
[----:B------:R-:W-:-:S07]  /*04f0*/  @!P1 VIADD R4, R4, 0x80 ;  /* 0x0000008004049836 */ /* 0x000fce0000000000 */
.L_x_16593:
[----:B------:R-:W-:Y:S05]  /*0500*/  BSYNC B0 ;  /* 0x0000000000007941 */ /* 0x000fea0003800000 */
.L_x_16592:
        /* <DEDUP_REMOVED lines=15> */
.L_x_16595:
[----:B------:R-:W-:Y:S05]  /*0600*/  BSYNC B0 ;  /* 0x0000000000007941 */ /* 0x000fea0003800000 */
.L_x_16594:
[----:B------:R-:W-:Y:S01]  /*0610*/  ISETP.GE.AND P1, PT, R4, R15, PT ;  /* 0x0000000f0400720c */ /* 0x000fe20003f26270 */
[----:B------:R-:W-:Y:S02]  /*0620*/  IMAD.MOV.U32 R27, RZ, RZ, RZ ;  /* 0x000000ffff1b7224 */ /* 0x000fe400078e00ff */
[----:B-1----:R-:W-:-:S05]  /*0630*/  @!P0 IMAD.WIDE.U32 R6, R5, 0x4, R6 ;  /* 0x0000000405068825 */ /* 0x002fca00078e0006 */
[----:B------:R1:W4:Y:S01]  /*0640*/  @!P0 LDG.E R27, desc[UR4][R6.64] ;  /* 0x00000004061b8981 */ /* 0x000322000c1e1900 */
[C---:B--23--:R-:W-:Y:S02]  /*0650*/  @!P6 IMAD.IADD R9, R17.reuse, 0x1, R0 ;  /* 0x000000011109e824 */ /* 0x04cfe400078e0200 */
[----:B------:R-:W-:Y:S02]  /*0660*/  IMAD.MOV.U32 R29, RZ, RZ, RZ ;  /* 0x000000ffff1d7224 */ /* 0x000fe400078e00ff */
[----:B------:R-:W-:Y:S01]  /*0670*/  @!P1 IMAD.IADD R13, R17, 0x1, R4 ;  /* 0x00000001110d9824 */ /* 0x000fe200078e0204 */
[----:B------:R-:W1:Y:S01]  /*0680*/  @!P1 LDC.64 R10, c[0x0][0x230] ;  /* 0x00008c00ff0a9b82 */ /* 0x000e620000000a00 */
[----:B------:R-:W-:Y:S02]  /*0690*/  @!P1 VIADD R4, R4, 0x80 ;  /* 0x0000008004049836 */ /* 0x000fe40000000000 */
[----:B0-----:R-:W-:-:S03]  /*06a0*/  @!P6 IMAD.WIDE.U32 R8, R9, 0x4, R2 ;  /* 0x000000040908e825 */ /* 0x001fc600078e0002 */
[----:B------:R-:W-:Y:S02]  /*06b0*/  ISETP.GE.AND P0, PT, R4, R15, PT ;  /* 0x0000000f0400720c */ /* 0x000fe40003f06270 */
[----:B------:R0:W2:Y:S01]  /*06c0*/  @!P6 LDG.E R29, desc[UR4][R8.64] ;  /* 0x00000004081de981 */ /* 0x0000a2000c1e1900 */
[----:B------:R-:W-:Y:S02]  /*06d0*/  IMAD.MOV.U32 R14, RZ, RZ, RZ ;  /* 0x000000ffff0e7224 */ /* 0x000fe400078e00ff */
[----:B------:R-:W-:-:S08]  /*06e0*/  IMAD.MOV.U32 R16, RZ, RZ, RZ ;  /* 0x000000ffff107224 */ /* 0x000fd000078e00ff */
[----:B------:R-:W3:Y:S01]  /*06f0*/  @!P0 LDC.64 R2, c[0x0][0x230] ;  /* 0x00008c00ff028b82 */ /* 0x000ee20000000a00 */
[----:B------:R-:W-:Y:S02]  /*0700*/  @!P0 IMAD.IADD R5, R17, 0x1, R4 ;  /* 0x0000000111058824 */ /* 0x000fe400078e0204 */
[----:B-1----:R-:W-:-:S05]  /*0710*/  @!P1 IMAD.WIDE.U32 R6, R13, 0x4, R10 ;  /* 0x000000040d069825 */ /* 0x002fca00078e000a */
[----:B------:R-:W2:Y:S01]  /*0720*/  @!P1 LDG.E R14, desc[UR4][R6.64] ;  /* 0x00000004060e9981 */ /* 0x000ea2000c1e1900 */
[----:B---3--:R-:W-:-:S05]  /*0730*/  @!P0 IMAD.WIDE.U32 R10, R5, 0x4, R2 ;  /* 0x00000004050a8825 */ /* 0x008fca00078e0002 */
[----:B------:R1:W3:Y:S01]  /*0740*/  @!P0 LDG.E R16, desc[UR4][R10.64] ;  /* 0x000000040a108981 */ /* 0x0002e2000c1e1900 */
[C---:B------:R-:W-:Y:S01]  /*0750*/  VIADD R2, R0.reuse, 0x80 ;  /* 0x0000008000027836 */ /* 0x040fe20000000000 */
[----:B-----5:R-:W-:Y:S01]  /*0760*/  FSETP.GTU.FTZ.AND P1, PT, |R21|, +INF , PT ;  /* 0x7f8000001500780b */ /* 0x020fe20003f3c200 */
[----:B------:R-:W-:-:S05]  /*0770*/  VIADD R4, R0, 0x100 ;  /* 0x0000010000047836 */ /* 0x000fca0000000000 */
[----:B------:R-:W-:-:S13]  /*0780*/  ISETP.GE.OR P2, PT, R4, R15, P1 ;  /* 0x0000000f0400720c */ /* 0x000fda0000f46670 */
[----:B------:R-:W1:Y:S01]  /*0790*/  @!P2 LDC.64 R4, c[0x0][0x218] ;  /* 0x00008600ff04ab82 */ /* 0x000e620000000a00 */
[C---:B0-----:R-:W-:Y:S01]  /*07a0*/  VIADD R8, R0.reuse, 0x180 ;  /* 0x0000018000087836 */ /* 0x041fe20000000000 */
[----:B------:R-:W-:Y:S01]  /*07b0*/  FSETP.GTU.FTZ.AND P3, PT, |R19|, +INF , PT ;  /* 0x7f8000001300780b */ /* 0x000fe20003f7c200 */
[C---:B-1----:R-:W-:Y:S02]  /*07c0*/  VIADD R10, R0.reuse, 0x300 ;  /* 0x00000300000a7836 */ /* 0x042fe40000000000 */
[----:B------:R-:W-:Y:S01]  /*07d0*/  VIADD R12, R0, 0x380 ;  /* 0x00000380000c7836 */ /* 0x000fe20000000000 */
[----:B------:R-:W-:Y:S01]  /*07e0*/  ISETP.GE.OR P3, PT, R8, R15, P3 ;  /* 0x0000000f0800720c */ /* 0x000fe20001f66670 */
[----:B------:R-:W-:Y:S01]  /*07f0*/  VIADD R8, R0, 0x280 ;  /* 0x0000028000087836 */ /* 0x000fe20000000000 */
[----:B------:R-:W-:-:S04]  /*0800*/  @!P2 FMNMX.FTZ R4, R21, R4, !PT ;  /* 0x000000041504a209 */ /* 0x000fc80007810000 */
[----:B------:R-:W-:Y:S01]  /*0810*/  @!P2 FMNMX.FTZ R21, R4, R5, PT ;  /* 0x000000050415a209 */ /* 0x000fe20003810000 */
[----:B------:R-:W-:Y:S01]  /*0820*/  VIADD R4, R0, 0x200 ;  /* 0x0000020000047836 */ /* 0x000fe20000000000 */
[----:B------:R-:W-:-:S04]  /*0830*/  FSETP.GTU.FTZ.AND P2, PT, |R23|, +INF , PT ;  /* 0x7f8000001700780b */ /* 0x000fc80003f5c200 */
[----:B------:R-:W-:Y:S01]  /*0840*/  ISETP.GE.OR P2, PT, R8, R15, P2 ;  /* 0x0000000f0800720c */ /* 0x000fe20001746670 */
[----:B------:R-:W-:-:S12]  /*0850*/  @!P6 IMAD.IADD R18, R17, 0x1, R0 ;  /* 0x000000011112e824 */ /* 0x000fd800078e0200 */
[----:B------:R-:W0:Y:S01]  /*0860*/  @!P2 LDC.64 R8, c[0x0][0x218] ;  /* 0x00008600ff08ab82 */ /* 0x000e220000000a00 */
[----:B------:R-:W-:Y:S04]  /*0870*/  BSSY B0, `(.L_x_16596) ;  /* 0x000004f000007945 */ /* 0x000fe80003800000 */
[----:B------:R-:W-:Y:S01]  /*0880*/  BSSY B1, `(.L_x_16597) ;  /* 0x0000047000017945 */ /* 0x000fe20003800000 */
[----:B0-----:R-:W-:-:S04]  /*0890*/  @!P2 FMNMX.FTZ R8, R23, R8, !PT ;  /* 0x000000081708a209 */ /* 0x001fc80007810000 */
[----:B------:R-:W-:Y:S02]  /*08a0*/  @!P2 FMNMX.FTZ R23, R8, R9, PT ;  /* 0x000000090817a209 */ /* 0x000fe40003810000 */
[----:B----4-:R-:W-:-:S04]  /*08b0*/  FSETP.GTU.FTZ.AND P0, PT, |R27|, +INF , PT ;  /* 0x7f8000001b00780b */ /* 0x010fc80003f1c200 */
[----:B------:R-:W-:-:S13]  /*08c0*/  ISETP.GE.OR P0, PT, R2, R15, P0 ;  /* 0x0000000f0200720c */ /* 0x000fda0000706670 */
[----:B------:R-:W0:Y:S01]  /*08d0*/  @!P0 LDC.64 R2, c[0x0][0x218] ;  /* 0x00008600ff028b82 */ /* 0x000e220000000a00 */
[----:B--2---:R-:W-:-:S04]  /*08e0*/  FSETP.GTU.FTZ.AND P1, PT, |R29|, +INF , PT ;  /* 0x7f8000001d00780b */ /* 0x004fc80003f3c200 */
[----:B------:R-:W-:-:S13]  /*08f0*/  ISETP.GE.OR P1, PT, R0, R15, P1 ;  /* 0x0000000f0000720c */ /* 0x000fda0000f26670 */
[----:B------:R-:W1:Y:S01]  /*0900*/  @!P1 LDC.64 R6, c[0x0][0x218] ;  /* 0x00008600ff069b82 */ /* 0x000e620000000a00 */
[----:B0-----:R-:W-:-:S04]  /*0910*/  @!P0 FMNMX.FTZ R2, R27, R2, !PT ;  /* 0x000000021b028209 */ /* 0x001fc80007810000 */
[----:B------:R-:W-:-:S03]  /*0920*/  @!P0 FMNMX.FTZ R27, R2, R3, PT ;  /* 0x00000003021b8209 */ /* 0x000fc60003810000 */
[----:B------:R-:W0:Y:S01]  /*0930*/  @!P6 LDC.64 R2, c[0x0][0x228] ;  /* 0x00008a00ff02eb82 */ /* 0x000e220000000a00 */
[----:B------:R-:W-:Y:S02]  /*0940*/  FSETP.GTU.FTZ.AND P0, PT, |R25|, +INF , PT ;  /* 0x7f8000001900780b */ /* 0x000fe40003f1c200 */
[----:B------:R-:W-:Y:S02]  /*0950*/  FSETP.GTU.FTZ.AND P5, PT, |R14|, +INF , PT ;  /* 0x7f8000000e00780b */ /* 0x000fe40003fbc200 */
[----:B---3--:R-:W-:Y:S02]  /*0960*/  FSETP.GTU.FTZ.AND P4, PT, |R16|, +INF , PT ;  /* 0x7f8000001000780b */ /* 0x008fe40003f9c200 */
[-C--:B------:R-:W-:Y:S02]  /*0970*/  ISETP.GE.OR P0, PT, R4, R15.reuse, P0 ;  /* 0x0000000f0400720c */ /* 0x080fe40000706670 */
[-C--:B------:R-:W-:Y:S01]  /*0980*/  ISETP.GE.OR P5, PT, R10, R15.reuse, P5 ;  /* 0x0000000f0a00720c */ /* 0x080fe20002fa6670 */
[----:B------:R-:W2:Y:S01]  /*0990*/  @!P3 LDC.64 R4, c[0x0][0x218] ;  /* 0x00008600ff04bb82 */ /* 0x000ea20000000a00 */
[----:B------:R-:W-:-:S02]  /*09a0*/  ISETP.GE.OR P4, PT, R12, R15, P4 ;  /* 0x0000000f0c00720c */ /* 0x000fc40002786670 */
[----:B-1----:R-:W-:-:S04]  /*09b0*/  @!P1 FMNMX.FTZ R6, R29, R6, !PT ;  /* 0x000000061d069209 */ /* 0x002fc80007810000 */
[----:B------:R-:W-:-:S03]  /*09c0*/  @!P1 FMNMX.FTZ R29, R6, R7, PT ;  /* 0x00000007061d9209 */ /* 0x000fc60003810000 */
[----:B------:R-:W1:Y:S01]  /*09d0*/  @!P0 LDC.64 R6, c[0x0][0x218] ;  /* 0x00008600ff068b82 */ /* 0x000e620000000a00 */
[----:B0-----:R-:W-:-:S07]  /*09e0*/  @!P6 IMAD.WIDE.U32 R2, R18, 0x4, R2 ;  /* 0x000000041202e825 */ /* 0x001fce00078e0002 */
[----:B------:R-:W0:Y:S08]  /*09f0*/  @!P5 LDC.64 R10, c[0x0][0x218] ;  /* 0x00008600ff0adb82 */ /* 0x000e300000000a00 */
[----:B------:R-:W3:Y:S01]  /*0a00*/  @!P4 LDC.64 R12, c[0x0][0x218] ;  /* 0x00008600ff0ccb82 */ /* 0x000ee20000000a00 */
[----:B------:R4:W-:Y:S01]  /*0a10*/  @!P6 STG.E desc[UR4][R2.64], R29 ;  /* 0x0000001d0200e986 */ /* 0x0009e2000c101904 */
[----:B------:R-:W-:-:S05]  /*0a20*/  @!P6 VIADD R0, R0, 0x80 ;  /* 0x000000800000e836 */ /* 0x000fca0000000000 */
[----:B------:R-:W-:Y:S02]  /*0a30*/  ISETP.GE.AND P1, PT, R0, R15, PT ;  /* 0x0000000f0000720c */ /* 0x000fe40003f26270 */
[----:B--2---:R-:W-:Y:S02]  /*0a40*/  @!P3 FMNMX.FTZ R4, R19, R4, !PT ;  /* 0x000000041304b209 */ /* 0x004fe40007810000 */
[----:B-1----:R-:W-:Y:S02]  /*0a50*/  @!P0 FMNMX.FTZ R6, R25, R6, !PT ;  /* 0x0000000619068209 */ /* 0x002fe40007810000 */
[----:B0-----:R-:W-:Y:S02]  /*0a60*/  @!P5 FMNMX.FTZ R10, R14, R10, !PT ;  /* 0x0000000a0e0ad209 */ /* 0x001fe40007810000 */
[----:B------:R-:W-:Y:S02]  /*0a70*/  @!P3 FMNMX.FTZ R19, R4, R5, PT ;  /* 0x000000050413b209 */ /* 0x000fe40003810000 */
[----:B------:R-:W-:-:S02]  /*0a80*/  @!P0 FMNMX.FTZ R25, R6, R7, PT ;  /* 0x0000000706198209 */ /* 0x000fc40003810000 */
[----:B---3--:R-:W-:Y:S02]  /*0a90*/  @!P4 FMNMX.FTZ R12, R16, R12, !PT ;  /* 0x0000000c100cc209 */ /* 0x008fe40007810000 */
[----:B------:R-:W-:Y:S02]  /*0aa0*/  @!P5 FMNMX.FTZ R14, R10, R11, PT ;  /* 0x0000000b0a0ed209 */ /* 0x000fe40003810000 */
[----:B------:R-:W-:Y:S01]  /*0ab0*/  @!P4 FMNMX.FTZ R16, R12, R13, PT ;  /* 0x0000000d0c10c209 */ /* 0x000fe20003810000 */
[----:B----4-:R-:W-:Y:S06]  /*0ac0*/  @P1 BRA `(.L_x_16598) ;  /* 0x0000000000301947 */ /* 0x010fec0003800000 */
        /* <DEDUP_REMOVED lines=12> */
.L_x_16598:
[----:B------:R-:W-:-:S13]  /*0b90*/  ISETP.GE.AND P0, PT, R0, R15, PT ;  /* 0x0000000f0000720c */ /* 0x000fda0003f06270 */
[----:B------:R-:W-:Y:S05]  /*0ba0*/  @P0 BRA `(.L_x_16600) ;  /* 0x0000000000300947 */ /* 0x000fea0003800000 */
[----:B0-----:R-:W0:Y:S01]  /*0bb0*/  LDC.64 R2, c[0x0][0x228] ;  /* 0x00008a00ff027b82 */ /* 0x001e220000000a00 */
[----:B------:R-:W-:Y:S02]  /*0bc0*/  IMAD.IADD R5, R17, 0x1, R0 ;  /* 0x0000000111057824 */ /* 0x000fe400078e0200 */
[----:B------:R-:W-:Y:S02]  /*0bd0*/  VIADD R0, R0, 0x80 ;  /* 0x0000008000007836 */ /* 0x000fe40000000000 */
[----:B0-----:R-:W-:-:S05]  /*0be0*/  IMAD.WIDE.U32 R2, R5, 0x4, R2 ;  /* 0x0000000405027825 */ /* 0x001fca00078e0002 */
[----:B------:R1:W-:Y:S02]  /*0bf0*/  STG.E desc[UR4][R2.64], R19 ;  /* 0x0000001302007986 */ /* 0x0003e4000c101904 */
.L_x_16599:
[----:B------:R-:W-:-:S13]  /*0c00*/  ISETP.GE.AND P0, PT, R0, R15, PT ;  /* 0x0000000f0000720c */ /* 0x000fda0003f06270 */
[----:B------:R-:W-:Y:S05]  /*0c10*/  @P0 BRA `(.L_x_16601) ;  /* 0x0000000000340947 */ /* 0x000fea0003800000 */
[----:B01----:R-:W0:Y:S01]  /*0c20*/  LDC.64 R2, c[0x0][0x228] ;  /* 0x00008a00ff027b82 */ /* 0x003e220000000a00 */
[----:B------:R-:W-:Y:S02]  /*0c30*/  IMAD.IADD R5, R17, 0x1, R0 ;  /* 0x0000000111057824 */ /* 0x000fe400078e0200 */
[----:B------:R-:W-:Y:S02]  /*0c40*/  VIADD R0, R0, 0x80 ;  /* 0x0000008000007836 */ /* 0x000fe40000000000 */
[----:B0-----:R-:W-:-:S05]  /*0c50*/  IMAD.WIDE.U32 R2, R5, 0x4, R2 ;  /* 0x0000000405027825 */ /* 0x001fca00078e0002 */
[----:B------:R1:W-:Y:S02]  /*0c60*/  STG.E desc[UR4][R2.64], R25 ;  /* 0x0000001902007986 */ /* 0x0003e4000c101904 */
.L_x_16600:
        /* <DEDUP_REMOVED lines=8> */
.L_x_16601:
[----:B------:R-:W-:Y:S05]  /*0cf0*/  BSYNC B1 ;  /* 0x0000000000017941 */ /* 0x000fea0003800000 */
.L_x_16597:
[----:B------:R-:W-:-:S13]  /*0d00*/  ISETP.GE.AND P0, PT, R0, R15, PT ;  /* 0x0000000f0000720c */ /* 0x000fda0003f06270 */
[----:B012---:R-:W0:Y:S01]  /*0d10*/  @!P0 LDC.64 R2, c[0x0][0x228] ;  /* 0x00008a00ff028b82 */ /* 0x007e220000000a00 */
[----:B------:R-:W-:Y:S02]  /*0d20*/  @!P0 IMAD.IADD R5, R17, 0x1, R0 ;  /* 0x0000000111058824 */ /* 0x000fe400078e0200 */
[----:B------:R-:W-:Y:S02]  /*0d30*/  @!P0 VIADD R0, R0, 0x80 ;  /* 0x0000008000008836 */ /* 0x000fe40000000000 */
[----:B0-----:R-:W-:-:S05]  /*0d40*/  @!P0 IMAD.WIDE.U32 R2, R5, 0x4, R2 ;  /* 0x0000000405028825 */ /* 0x001fca00078e0002 */
[----:B------:R2:W-:Y:S02]  /*0d50*/  @!P0 STG.E desc[UR4][R2.64], R14 ;  /* 0x0000000e02008986 */ /* 0x0005e4000c101904 */
.L_x_16602:
[----:B------:R-:W-:Y:S05]  /*0d60*/  BSYNC B0 ;  /* 0x0000000000007941 */ /* 0x000fea0003800000 */
.L_x_16596:
[----:B------:R-:W-:Y:S05]  /*0d70*/  WARPSYNC.ALL ;  /* 0x0000000000007948 */ /* 0x000fea0003800000 */
[----:B------:R-:W-:-:S13]  /*0d80*/  ISETP.GE.AND P0, PT, R0, R15, PT ;  /* 0x0000000f0000720c */ /* 0x000fda0003f06270 */
[----:B------:R-:W-:Y:S05]  /*0d90*/  @P0 EXIT ;  /* 0x000000000000094d */ /* 0x000fea0003800000 */
[----:B012---:R-:W0:Y:S01]  /*0da0*/  LDC.64 R2, c[0x0][0x228] ;  /* 0x00008a00ff027b82 */ /* 0x007e220000000a00 */
[----:B------:R-:W-:-:S04]  /*0db0*/  IMAD.IADD R17, R17, 0x1, R0 ;  /* 0x0000000111117824 */ /* 0x000fc800078e0200 */
[----:B0-----:R-:W-:-:S05]  /*0dc0*/  IMAD.WIDE.U32 R2, R17, 0x4, R2 ;  /* 0x0000000411027825 */ /* 0x001fca00078e0002 */
[----:B------:R-:W-:Y:S01]  /*0dd0*/  STG.E desc[UR4][R2.64], R16 ;  /* 0x0000001002007986 */ /* 0x000fe2000c101904 */
[----:B------:R-:W-:Y:S05]  /*0de0*/  EXIT ;  /* 0x000000000000794d */ /* 0x000fea0003800000 */
.L_x_16603:
        /* <DEDUP_REMOVED lines=9> */
.L_x_36302:


//--------------------- .text._ZN2at6native29vectorized_elementwise_kernelILi4EZZZNS0_17clamp_kernel_cudaERNS_18TensorIteratorBaseERKN3c106ScalarES7_ENKUlvE_clEvENKUlvE5_clEvEUlfE_St5arrayIPcLm2EEEEviT0_T1_ --------------------------
	.section	.text._ZN2at6native29vectorized_elementwise_kernelILi4EZZZNS0_17clamp_kernel_cudaERNS_18TensorIteratorBaseERKN3c106ScalarES7_ENKUlvE_clEvENKUlvE5_clEvEUlfE_St5arrayIPcLm2EEEEviT0_T1_,"ax",@progbits
	.align	128
        .global         _ZN2at6native29vectorized_elementwise_kernelILi4EZZZNS0_17clamp_kernel_cudaERNS_18TensorIteratorBaseERKN3c106ScalarES7_ENKUlvE_clEvENKUlvE5_clEvEUlfE_St5arrayIPcLm2EEEEviT0_T1_
        .type           _ZN2at6native29vectorized_elementwise_kernelILi4EZZZNS0_17clamp_kernel_cudaERNS_18TensorIteratorBaseERKN3c106ScalarES7_ENKUlvE_clEvENKUlvE5_clEvEUlfE_St5arrayIPcLm2EEEEviT0_T1_,@function
        .size           _ZN2at6native29vectorized_elementwise_kernelILi4EZZZNS0_17clamp_kernel_cudaERNS_18TensorIteratorBaseERKN3c106ScalarES7_ENKUlvE_clEvENKUlvE5_clEvEUlfE_St5arrayIPcLm2EEEEviT0_T1_,(.L_x_36303 - _ZN2at6native29vectorized_elementwise_kernelILi4EZZZNS0_17clamp_kernel_cudaERNS_18TensorIteratorBaseERKN3c106ScalarES7_ENKUlvE_clEvENKUlvE5_clEvEUlfE_St5arrayIPcLm2EEEEviT0_T1_)
        .other          _ZN2at6native29vectorized_elementwise_kernelILi4EZZZNS0_17clamp_kernel_cudaERNS_18TensorIteratorBaseERKN3c106ScalarES7_ENKUlvE_clEvENKUlvE5_clEvEUlfE_St5arrayIPcLm2EEEEviT0_T1_,@"STO_CUDA_ENTRY STV_DEFAULT"
_ZN2at6native29vectorized_elementwise_kernelILi4EZZZNS0_17clamp_kernel_cudaERNS_18TensorIteratorBaseERKN3c106ScalarES7_ENKUlvE_clEvENKUlvE5_clEvEUlfE_St5arrayIPcLm2EEEEviT0_T1_:
.text._ZN2at6native29vectorized_elementwise_kernelILi4EZZZNS0_17clamp_kernel_cudaERNS_18TensorIteratorBaseERKN3c106ScalarES7_ENKUlvE_clEvENKUlvE5_clEvEUlfE_St5arrayIPcLm2EEEEviT0_T1_:
        /* <DEDUP_REMOVED lines=13> */
[----:B------:R-:W3:Y:S04]  /*00d0*/  LDG.E.128 R8, desc[UR4][R2.64] ;  /* 0x0000000402087981 */ /* 0x000ee8000c1e1d00 */
[----:B------:R-:W4:Y:S01]  /*00e0*/  LDG.E.128 R4, desc[UR4][R2.64+0x800] ;  /* 0x0008000402047981 */ /* 0x000f22000c1e1d00 */
[----:B--2---:R-:W-:-:S04]  /*00f0*/  IMAD.WIDE.U32 R16, R17, 0x4, R26 ;  /* 0x0000000411107825 */ /* 0x004fc800078e001a */
[----:B------:R-:W-:Y:S01]  /*0100*/  IMAD.WIDE R16, R0, 0x10, R16 ;  /* 0x0000001000107825 */ /* 0x000fe200078e0210 */
[----:B---3--:R-:W-:Y:S02]  /*0110*/  FSETP.GTU.FTZ.AND P3, PT, |R8|, +INF , PT ;  /* 0x7f8000000800780b */ /* 0x008fe40003f7c200 */
[----:B------:R-:W-:Y:S02]  /*0120*/  FSETP.GTU.FTZ.AND P2, PT, |R9|, +INF , PT ;  /* 0x7f8000000900780b */ /* 0x000fe40003f5c200 */
[----:B------:R-:W-:Y:S02]  /*0130*/  FSETP.GTU.FTZ.AND P1, PT, |R10|, +INF , PT ;  /* 0x7f8000000a00780b */ /* 0x000fe40003f3c200 */
[----:B------:R-:W-:Y:S02]  /*0140*/  FSETP.GTU.FTZ.AND P0, PT, |R11|, +INF , PT ;  /* 0x7f8000000b00780b */ /* 0x000fe40003f1c200 */
[----:B----4-:R-:W-:Y:S02]  /*0150*/  FSETP.GTU.FTZ.AND P4, PT, |R5|, +INF , PT ;  /* 0x7f8000000500780b */ /* 0x010fe40003f9c200 */
[----:B------:R-:W-:-:S02]  /*0160*/  FSETP.GTU.FTZ.AND P5, PT, |R6|, +INF , PT ;  /* 0x7f8000000600780b */ /* 0x000fc40003fbc200 */
[----:B------:R-:W-:Y:S01]  /*0170*/  FSETP.GTU.FTZ.AND P6, PT, |R7|, +INF , PT ;  /* 0x7f8000000700780b */ /* 0x000fe20003fdc200 */
[----:B------:R-:W0:Y:S08]  /*0180*/  @!P3 LDC.64 R12, c[0x0][0x218] ;  /* 0x00008600ff0cbb82 */ /* 0x000e300000000a00 */
        /* <DEDUP_REMOVED lines=11> */
[----:B------:R-:W-:-:S07]  /*0240*/  @!P1 FMNMX.FTZ R10, R22, R23, PT ;  /* 0x00000017160a9209 */ /* 0x000fce0003810000 */
[----:B------:R-:W3:Y:S01]  /*0250*/  @!P3 LDC.64 R18, c[0x0][0x218] ;  /* 0x00008600ff12bb82 */ /* 0x000ee20000000a00 */
[----:B0-----:R-:W-:-:S04]  /*0260*/  @!P0 FMNMX.FTZ R24, R11, R24, !PT ;  /* 0x000000180b188209 */ /* 0x001fc80007810000 */
[----:B------:R-:W-:-:S03]  /*0270*/  @!P0 FMNMX.FTZ R11, R24, R25, PT ;  /* 0x00000019180b8209 */ /* 0x000fc60003810000 */
[----:B------:R-:W0:Y:S01]  /*0280*/  @!P6 LDC.64 R2, c[0x0][0x218] ;  /* 0x00008600ff02eb82 */ /* 0x000e220000000a00 */
[----:B-1----:R-:W-:Y:S01]  /*0290*/  @!P4 FMNMX.FTZ R14, R5, R14, !PT ;  /* 0x0000000e050ec209 */ /* 0x002fe20007810000 */
[----:B------:R-:W-:Y:S03]  /*02a0*/  STG.E.128 desc[UR4][R16.64], R8 ;  /* 0x0000000810007986 */ /* 0x000fe6000c101d04 */
[----:B------:R-:W-:Y:S02]  /*02b0*/  @!P4 FMNMX.FTZ R5, R14, R15, PT ;  /* 0x0000000f0e05c209 */ /* 0x000fe40003810000 */
[----:B--2---:R-:W-:-:S04]  /*02c0*/  @!P5 FMNMX.FTZ R12, R6, R12, !PT ;  /* 0x0000000c060cd209 */ /* 0x004fc80007810000 */
[----:B------:R-:W-:Y:S02]  /*02d0*/  @!P5 FMNMX.FTZ R6, R12, R13, PT ;  /* 0x0000000d0c06d209 */ /* 0x000fe40003810000 */
[----:B---3--:R-:W-:-:S04]  /*02e0*/  @!P3 FMNMX.FTZ R18, R4, R18, !PT ;  /* 0x000000120412b209 */ /* 0x008fc80007810000 */
[----:B------:R-:W-:Y:S02]  /*02f0*/  @!P3 FMNMX.FTZ R4, R18, R19, PT ;  /* 0x000000131204b209 */ /* 0x000fe40003810000 */
[----:B0-----:R-:W-:-:S04]  /*0300*/  @!P6 FMNMX.FTZ R2, R7, R2, !PT ;  /* 0x000000020702e209 */ /* 0x001fc80007810000 */
[----:B------:R-:W-:-:S05]  /*0310*/  @!P6 FMNMX.FTZ R7, R2, R3, PT ;  /* 0x000000030207e209 */ /* 0x000fca0003810000 */
[----:B------:R-:W-:Y:S01]  /*0320*/  STG.E.128 desc[UR4][R16.64+0x800], R4 ;  /* 0x0008000410007986 */ /* 0x000fe2000c101d04 */
[----:B------:R-:W-:Y:S05]  /*0330*/  EXIT ;  /* 0x000000000000794d */ /* 0x000fea0003800000 */
.L_x_16604:
        /* <DEDUP_REMOVED lines=24> */
.L_x_16606:
[----:B------:R-:W-:Y:S05]  /*04c0*/  BSYNC B0 ;  /* 0x0000000000007941 */ /* 0x000fea0003800000 */
.L_x_16605:
        /* <DEDUP_REMOVED lines=15> */
.L_x_16608:
[----:B------:R-:W-:Y:S05]  /*05c0*/  BSYNC B0 ;  /* 0x0000000000007941 */ /* 0x000fea0003800000 */
.L_x_16607:
        /* <DEDUP_REMOVED lines=88> */
.L_x_16611:
[----:B------:R-:W-:-:S13]  /*0b50*/  ISETP.GE.AND P0, PT, R0, R15, PT ;  /* 0x0000000f0000720c */ /* 0x000fda0003f06270 */
[----:B------:R-:W-:Y:S05]  /*0b60*/  @P0 BRA `(.L_x_16613) ;  /* 0x0000000000300947 */ /* 0x000fea0003800000 */
[----:B0-----:R-:W0:Y:S01]  /*0b70*/  LDC.64 R2, c[0x0][0x228] ;  /* 0x00008a00ff027b82 */ /* 0x001e220000000a00 */
[----:B------:R-:W-:Y:S02]  /*0b80*/  IMAD.IADD R5, R17, 0x1, R0 ;  /* 0x0000000111057824 */ /* 0x000fe400078e0200 */
[----:B------:R-:W-:Y:S02]  /*0b90*/  VIADD R0, R0, 0x80 ;  /* 0x0000008000007836 */ /* 0x000fe40000000000 */
[----:B0-----:R-:W-:-:S05]  /*0ba0*/  IMAD.WIDE.U32 R2, R5, 0x4, R2 ;  /* 0x0000000405027825 */ /* 0x001fca00078e0002 */
[----:B------:R1:W-:Y:S02]  /*0bb0*/  STG.E desc[UR4][R2.64], R19 ;  /* 0x0000001302007986 */ /* 0x0003e4000c101904 */
.L_x_16612:
[----:B------:R-:W-:-:S13]  /*0bc0*/  ISETP.GE.AND P0, PT, R0, R15, PT ;  /* 0x0000000f0000720c */ /* 0x000fda0003f06270 */
[----:B------:R-:W-:Y:S05]  /*0bd0*/  @P0 BRA `(.L_x_16614) ;  /* 0x0000000000340947 */ /* 0x000fea0003800000 */
[----:B01----:R-:W0:Y:S01]  /*0be0*/  LDC.64 R2, c[0x0][0x228] ;  /* 0x00008a00ff027b82 */ /* 0x003e220000000a00 */
[----:B------:R-:W-:Y:S02]  /*0bf0*/  IMAD.IADD R5, R17, 0x1, R0 ;  /* 0x0000000111057824 */ /* 0x000fe400078e0200 */
[----:B------:R-:W-:Y:S02]  /*0c00*/  VIADD R0, R0, 0x80 ;  /* 0x0000008000007836 */ /* 0x000fe40000000000 */
[----:B0-----:R-:W-:-:S05]  /*0c10*/  IMAD.WIDE.U32 R2, R5, 0x4, R2 ;  /* 0x0000000405027825 */ /* 0x001fca00078e0002 */
[----:B------:R1:W-:Y:S02]  /*0c20*/  STG.E desc[UR4][R2.64], R25 ;  /* 0x0000001902007986 */ /* 0x0003e4000c101904 */
.L_x_16613:
        /* <DEDUP_REMOVED lines=8> */
.L_x_16614:
[----:B------:R-:W-:Y:S05]  /*0cb0*/  BSYNC B1 ;  /* 0x0000000000017941 */ /* 0x000fea0003800000 */
.L_x_16610:
[----:B------:R-:W-:-:S13]  /*0cc0*/  ISETP.GE.AND P0, PT, R0, R15, PT ;  /* 0x0000000f0000720c */ /* 0x000fda0003f06270 */
[----:B012---:R-:W0:Y:S01]  /*0cd0*/  @!P0 LDC.64 R2, c[0x0][0x228] ;  /* 0x00008a00ff028b82 */ /* 0x007e220000000a00 */
[----:B------:R-:W-:Y:S02]  /*0ce0*/  @!P0 IMAD.IADD R5, R17, 0x1, R0 ;  /* 0x0000000111058824 */ /* 0x000fe400078e0200 */
[----:B------:R-:W-:Y:S02]  /*0cf0*/  @!P0 VIADD R0, R0, 0x80 ;  /* 0x0000008000008836 */ /* 0x000fe40000000000 */
[----:B0-----:R-:W-:-:S05]  /*0d00*/  @!P0 IMAD.WIDE.U32 R2, R5, 0x4, R2 ;  /* 0x0000000405028825 */ /* 0x001fca00078e0002 */
[----:B------:R2:W-:Y:S02]  /*0d10*/  @!P0 STG.E desc[UR4][R2.64], R14 ;  /* 0x0000000e02008986 */ /* 0x0005e4000c101904 */
.L_x_16615:
[----:B------:R-:W-:Y:S05]  /*0d20*/  BSYNC B0 ;  /* 0x0000000000007941 */ /* 0x000fea0003800000 */
.L_x_16609:
        /* <DEDUP_REMOVED lines=8> */
.L_x_16616:
        /* <DEDUP_REMOVED lines=13> */
.L_x_36303:


//--------------------- .text._ZN2at6native29vectorized_elementwise_kernelILi8EZZZNS0_17clamp_kernel_cudaERNS_18TensorIteratorBaseERKN3c106ScalarES7_ENKUlvE_clEvENKUlvE5_clEvEUlfE_St5arrayIPcLm2EEEEviT0_T1_ --------------------------
	.section	.text._ZN2at6native29vectorized_elementwise_kernelILi8EZZZNS0_17clamp_kernel_cudaERNS_18TensorIteratorBaseERKN3c106ScalarES7_ENKUlvE_clEvENKUlvE5_clEvEUlfE_St5arrayIPcLm2EEEEviT0_T1_,"ax",@progbits
	.align	128
        .global         _ZN2at6native29vectorized_elementwise_kernelILi8EZZZNS0_17clamp_kernel_cudaERNS_18TensorIteratorBaseERKN3c106ScalarES7_ENKUlvE_clEvENKUlvE5_clEvEUlfE_St5arrayIPcLm2EEEEviT0_T1_
        .type           _ZN2at6native29vectorized_elementwise_kernelILi8EZZZNS0_17clamp_kernel_cudaERNS_18TensorIteratorBaseERKN3c106ScalarES7_ENKUlvE_clEvENKUlvE5_clEvEUlfE_St5arrayIPcLm2EEEEviT0_T1_,@function
        .size           _ZN2at6native29vectorized_elementwise_kernelILi8EZZZNS0_17clamp_kernel_cudaERNS_18TensorIteratorBaseERKN3c106ScalarES7_ENKUlvE_clEvENKUlvE5_clEvEUlfE_St5arrayIPcLm2EEEEviT0_T1_,(.L_x_36304 - _ZN2at6native29vectorized_elementwise_kernelILi8EZZZNS0_17clamp_kernel_cudaERNS_18TensorIteratorBaseERKN3c106ScalarES7_ENKUlvE_clEvENKUlvE5_clEvEUlfE_St5arrayIPcLm2EEEEviT0_T1_)
        .other          _ZN2at6native29vectorized_elementwise_kernelILi8EZZZNS0_17clamp_kernel_cudaERNS_18TensorIteratorBaseERKN3c106ScalarES7_ENKUlvE_clEvENKUlvE5_clEvEUlfE_St5arrayIPcLm2EEEEviT0_T1_,@"STO_CUDA_ENTRY STV_DEFAULT"
_ZN2at6native29vectorized_elementwise_kernelILi8EZZZNS0_17clamp_kernel_cudaERNS_18TensorIteratorBaseERKN3c106ScalarES7_ENKUlvE_clEvENKUlvE5_clEvEUlfE_St5arrayIPcLm2EEEEviT0_T1_:
.text._ZN2at6native29vectorized_elementwise_kernelILi8EZZZNS0_17clamp_kernel_cudaERNS_18TensorIteratorBaseERKN3c106ScalarES7_ENKUlvE_clEvENKUlvE5_clEvEUlfE_St5arrayIPcLm2EEEEviT0_T1_:
        /* <DEDUP_REMOVED lines=52> */
.L_x_16617:
        /* <DEDUP_REMOVED lines=24> */
.L_x_16619:
[----:B------:R-:W-:Y:S05]  /*04c0*/  BSYNC B0 ;  /* 0x0000000000007941 */ /* 0x000fea0003800000 */
.L_x_16618:
        /* <DEDUP_REMOVED lines=15> */
.L_x_16621:
[----:B------:R-:W-:Y:S05]  /*05c0*/  BSYNC B0 ;  /* 0x0000000000007941 */ /* 0x000fea0003800000 */
.L_x_16620:
        /* <DEDUP_REMOVED lines=88> */
.L_x_16624:
[----:B------:R-:W-:-:S13]  /*0b50*/  ISETP.GE.AND P0, PT, R0, R15, PT ;  /* 0x0000000f0000720c */ /* 0x000fda0003f06270 */
[----:B------:R-:W-:Y:S05]  /*0b60*/  @P0 BRA `(.L_x_16626) ;  /* 0x0000000000300947 */ /* 0x000fea0003800000 */
[----:B0-----:R-:W0:Y:S01]  /*0b70*/  LDC.64 R2, c[0x0][0x228] ;  /* 0x00008a00ff027b82 */ /* 0x001e220000000a00 */
[----:B------:R-:W-:Y:S02]  /*0b80*/  IMAD.IADD R5, R17, 0x1, R0 ;  /* 0x0000000111057824 */ /* 0x000fe400078e0200 */
[----:B------:R-:W-:Y:S02]  /*0b90*/  VIADD R0, R0, 0x80 ;  /* 0x0000008000007836 */ /* 0x000fe40000000000 */
[----:B0-----:R-:W-:-:S05]  /*0ba0*/  IMAD.WIDE.U32 R2, R5, 0x4, R2 ;  /* 0x0000000405027825 */ /* 0x001fca00078e0002 */
[----:B------:R1:W-:Y:S02]  /*0bb0*/  STG.E desc[UR4][R2.64], R19 ;  /* 0x0000001302007986 */ /* 0x0003e4000c101904 */
.L_x_16625:
[----:B------:R-:W-:-:S13]  /*0bc0*/  ISETP.GE.AND P0, PT, R0, R15, PT ;  /* 0x0000000f0000720c */ /* 0x000fda0003f06270 */
[----:B------:R-:W-:Y:S05]  /*0bd0*/  @P0 BRA `(.L_x_16627) ;  /* 0x0000000000340947 */ /* 0x000fea0003800000 */
[----:B01----:R-:W0:Y:S01]  /*0be0*/  LDC.64 R2, c[0x0][0x228] ;  /* 0x00008a00ff027b82 */ /* 0x003e220000000a00 */
[----:B------:R-:W-:Y:S02]  /*0bf0*/  IMAD.IADD R5, R17, 0x1, R0 ;  /* 0x0000000111057824 */ /* 0x000fe400078e0200 */
[----:B------:R-:W-:Y:S02]  /*0c00*/  VIADD R0, R0, 0x80 ;  /* 0x0000008000007836 */ /* 0x000fe40000000000 */
[----:B0-----:R-:W-:-:S05]  /*0c10*/  IMAD.WIDE.U32 R2, R5, 0x4, R2 ;  /* 0x0000000405027825 */ /* 0x001fca00078e0002 */
[----:B------:R1:W-:Y:S02]  /*0c20*/  STG.E desc[UR4][R2.64], R25 ;  /* 0x0000001902007986 */ /* 0x0003e4000c101904 */
.L_x_16626:
        /* <DEDUP_REMOVED lines=8> */
.L_x_16627:
[----:B------:R-:W-:Y:S05]  /*0cb0*/  BSYNC B1 ;  /* 0x0000000000017941 */ /* 0x000fea0003800000 */
.L_x_16623:
[----:B------:R-:W-:-:S13]  /*0cc0*/  ISETP.GE.AND P0, PT, R0, R15, PT ;  /* 0x0000000f0000720c */ /* 0x000fda0003f06270 */
[----:B012---:R-:W0:Y:S01]  /*0cd0*/  @!P0 LDC.64 R2, c[0x0][0x228] ;  /* 0x00008a00ff028b82 */ /* 0x007e220000000a00 */
[----:B------:R-:W-:Y:S02]  /*0ce0*/  @!P0 IMAD.IADD R5, R17, 0x1, R0 ;  /* 0x0000000111058824 */ /* 0x000fe400078e0200 */
[----:B------:R-:W-:Y:S02]  /*0cf0*/  @!P0 VIADD R0, R0, 0x80 ;  /* 0x0000008000008836 */ /* 0x000fe40000000000 */
[----:B0-----:R-:W-:-:S05]  /*0d00*/  @!P0 IMAD.WIDE.U32 R2, R5, 0x4, R2 ;  /* 0x0000000405028825 */ /* 0x001fca00078e0002 */
[----:B------:R2:W-:Y:S02]  /*0d10*/  @!P0 STG.E desc[UR4][R2.64], R14 ;  /* 0x0000000e02008986 */ /* 0x0005e4000c101904 */
.L_x_16628:
[----:B------:R-:W-:Y:S05]  /*0d20*/  BSYNC B0 ;  /* 0x0000000000007941 */ /* 0x000fea0003800000 */
.L_x_16622:
        /* <DEDUP_REMOVED lines=8> */
.L_x_16629:
        /* <DEDUP_REMOVED lines=13> */
.L_x_36304:


//--------------------- .text._ZN2at6native18elementwise_kernelILi128ELi4EZNS0_15gpu_kernel_implIZZZNS0_17clamp_kernel_cudaERNS_18TensorIteratorBaseERKN3c106ScalarES8_ENKUlvE_clEvENKUlvE4_clEvEUldE_EEvS4_RKT_EUliE_EEviT1_ --------------------------
	.section	.text._ZN2at6native18elementwise_kernelILi128ELi4EZNS0_15gpu_kernel_implIZZZNS0_17clamp_kernel_cudaERNS_18TensorIteratorBaseERKN3c106ScalarES8_ENKUlvE_clEvENKUlvE4_clEvEUldE_EEvS4_RKT_EUliE_EEviT1_,"ax",@progbits
	.align	128
        .global         _ZN2at6native18elementwise_kernelILi128ELi4EZNS0_15gpu_kernel_implIZZZNS0_17clamp_kernel_cudaERNS_18TensorIteratorBaseERKN3c106ScalarES8_ENKUlvE_clEvENKUlvE4_clEvEUldE_EEvS4_RKT_EUliE_EEviT1_
        .type           _ZN2at6native18elementwise_kernelILi128ELi4EZNS0_15gpu_kernel_implIZZZNS0_17clamp_kernel_cudaERNS_18TensorIteratorBaseERKN3c106ScalarES8_ENKUlvE_clEvENKUlvE4_clEvEUldE_EEvS4_RKT_EUliE_EEviT1_,@function
        .size           _ZN2at6native18elementwise_kernelILi128ELi4EZNS0_15gpu_kernel_implIZZZNS0_17clamp_kernel_cudaERNS_18TensorIteratorBaseERKN3c106ScalarES8_ENKUlvE_clEvENKUlvE4_clEvEUldE_EEvS4_RKT_EUliE_EEviT1_,(.L_x_36305 - _ZN2at6native18elementwise_kernelILi128ELi4EZNS0_15gpu_kernel_implIZZZNS0_17clamp_kernel_cudaERNS_18TensorIteratorBaseERKN3c106ScalarES8_ENKUlvE_clEvENKUlvE4_clEvEUldE_EEvS4_RKT_EUliE_EEviT1_)
        .other          _ZN2at6native18elementwise_kernelILi128ELi4EZNS0_15gpu_kernel_implIZZZNS0_17clamp_kernel_cudaERNS_18TensorIteratorBaseERKN3c106ScalarES8_ENKUlvE_clEvENKUlvE4_clEvEUldE_EEvS4_RKT_EUliE_EEviT1_,@"STO_CUDA_ENTRY STV_DEFAULT"
_ZN2at6native18elementwise_kernelILi128ELi4EZNS0_15gpu_kernel_implIZZZNS0_17clamp_kernel_cudaERNS_18TensorIteratorBaseERKN3c106ScalarES8_ENKUlvE_clEvENKUlvE4_clEvEUldE_EEvS4_RKT_EUliE_EEviT1_:
.text._ZN2at6native18elementwise_kernelILi128ELi4EZNS0_15gpu_kernel_implIZZZNS0_17clamp_kernel_cudaERNS_18TensorIteratorBaseERKN3c106ScalarES8_ENKUlvE_clEvENKUlvE4_clEvEUldE_EEvS4_RKT_EUliE_EEviT1_:
        /* <DEDUP_REMOVED lines=314> */
.L_x_16632:
        /* <DEDUP_REMOVED lines=21> */
.L_x_16636:
[----:B------:R-:W2:Y:S02]  /*14f0*/  LDG.E.U8 R2, desc[UR36][R2.64] ;  /* 0x0000002402027981 */ /* 0x000ea4000c1e1100 */
[----:B--2---:R0:W1:Y:S01]  /*1500*/  I2F.F64.U16 R4, R2 ;  /* 0x0000000200047312 */ /* 0x0040620000101800 */
[----:B------:R-:W-:Y:S05]  /*1510*/  BRA `(.L_x_16638) ;  /* 0x0000000c00707947 */ /* 0x000fea0003800000 */
.L_x_16635:
        /* <DEDUP_REMOVED lines=9> */
.L_x_16640:
[----:B------:R-:W2:Y:S02]  /*15b0*/  LDG.E R2, desc[UR36][R2.64] ;  /* 0x0000002402027981 */ /* 0x000ea4000c1e1900 */
[----:B--2---:R0:W1:Y:S01]  /*15c0*/  I2F.F64 R4, R2 ;  /* 0x0000000200047312 */ /* 0x0040620000201c00 */
[----:B------:R-:W-:Y:S05]  /*15d0*/  BRA `(.L_x_16638) ;  /* 0x0000000c00407947 */ /* 0x000fea0003800000 */
.L_x_16639:
[----:B------:R-:W2:Y:S02]  /*15e0*/  LDG.E.U16 R2, desc[UR36][R2.64] ;  /* 0x0000002402027981 */ /* 0x000ea4000c1e1500 */
[----:B--2---:R0:W1:Y:S01]  /*15f0*/  I2F.F64.S16 R4, R2 ;  /* 0x0000000200047312 */ /* 0x0040620000101c00 */
[----:B------:R-:W-:Y:S05]  /*1600*/  BRA `(.L_x_16638) ;  /* 0x0000000c00347947 */ /* 0x000fea0003800000 */
.L_x_16634:
        /* <DEDUP_REMOVED lines=10> */
.L_x_16642:
[----:B------:R-:W2:Y:S02]  /*16b0*/  LDG.E.U16 R0, desc[UR36][R2.64] ;  /* 0x0000002402007981 */ /* 0x000ea4000c1e1500 */
[----:B--2---:R-:W-:-:S05]  /*16c0*/  HADD2.F32 R0, -RZ, R0.H0_H0 ;  /* 0x20000000ff007230 */ /* 0x004fca0000004100 */
[----:B------:R-:W-:-:S04]  /*16d0*/  FMUL.FTZ R0, R0, 1 ;  /* 0x3f80000000007820 */ /* 0x000fc80000410000 */
[----:B------:R0:W1:Y:S01]  /*16e0*/  F2F.F64.F32 R4, R0 ;  /* 0x0000000000047310 */ /* 0x0000620000201800 */
[----:B------:R-:W-:Y:S05]  /*16f0*/  BRA `(.L_x_16638) ;  /* 0x0000000800f87947 */ /* 0x000fea0003800000 */
.L_x_16641:
        /* <DEDUP_REMOVED lines=10> */
.L_x_16644:
[----:B------:R-:W2:Y:S02]  /*17a0*/  LDG.E.U16 R2, desc[UR36][R2.64] ;  /* 0x0000002402027981 */ /* 0x000ea4000c1e1500 */
[----:B--2---:R-:W-:-:S05]  /*17b0*/  HADD2.F32 R0, -RZ, R2.H0_H0 ;  /* 0x20000002ff007230 */ /* 0x004fca0000004100 */
[----:B------:R-:W-:-:S04]  /*17c0*/  FMUL.FTZ R0, R0, 1 ;  /* 0x3f80000000007820 */ /* 0x000fc80000410000 */
[----:B------:R0:W1:Y:S01]  /*17d0*/  F2F.F64.F32 R4, R0 ;  /* 0x0000000000047310 */ /* 0x0000620000201800 */
[----:B------:R-:W-:Y:S05]  /*17e0*/  BRA `(.L_x_16638) ;  /* 0x0000000800bc7947 */ /* 0x000fea0003800000 */
.L_x_16643:
[----:B------:R0:W5:Y:S01]  /*17f0*/  LDG.E.64 R4, desc[UR36][R2.64] ;  /* 0x0000002402047981 */ /* 0x000162000c1e1b00 */
[----:B------:R-:W-:Y:S05]  /*1800*/  BRA `(.L_x_16638) ;  /* 0x0000000800b47947 */ /* 0x000fea0003800000 */
.L_x_16633:
        /* <DEDUP_REMOVED lines=13> */
.L_x_16647:
[----:B------:R0:W5:Y:S01]  /*18e0*/  LDG.E.64 R4, desc[UR36][R2.64] ;  /* 0x0000002402047981 */ /* 0x000162000c1e1b00 */
[----:B------:R-:W-:Y:S05]  /*18f0*/  BRA `(.L_x_16638) ;  /* 0x0000000800787947 */ /* 0x000fea0003800000 */
.L_x_16646:
        /* <DEDUP_REMOVED lines=28> */
.L_x_16649:
        /* <DEDUP_REMOVED lines=15> */
.L_x_16648:
[----:B------:R-:W2:Y:S02]  /*1bb0*/  LDG.E.U16 R0, desc[UR36][R2.64] ;  /* 0x0000002402007981 */ /* 0x000ea4000c1e1500 */
[----:B--2---:R-:W-:-:S04]  /*1bc0*/  IMAD.U32 R0, R0, 0x10000, RZ ;  /* 0x0001000000007824 */ /* 0x004fc800078e00ff */
[----:B------:R-:W-:-:S04]  /*1bd0*/  FMUL.FTZ R0, R0, 1 ;  /* 0x3f80000000007820 */ /* 0x000fc80000410000 */
[----:B------:R0:W1:Y:S01]  /*1be0*/  F2F.F64.F32 R4, R0 ;  /* 0x0000000000047310 */ /* 0x0000620000201800 */
[----:B------:R-:W-:Y:S05]  /*1bf0*/  BRA `(.L_x_16638) ;  /* 0x0000000400b87947 */ /* 0x000fea0003800000 */
.L_x_16645:
        /* <DEDUP_REMOVED lines=11> */
.L_x_16652:
        /* <DEDUP_REMOVED lines=21> */
.L_x_16656:
[----:B------:R-:W-:Y:S05]  /*1e00*/  BSYNC B1 ;  /* 0x0000000000017941 */ /* 0x000fea0003800000 */
.L_x_16655:
[----:B------:R-:W-:Y:S01]  /*1e10*/  LEA R3, R0, 0x3b800000, 0x17 ;  /* 0x3b80000000037811 */ /* 0x000fe200078eb8ff */
[----:B------:R-:W-:-:S05]  /*1e20*/  IMAD.SHL.U32 R0, R2, 0x100000, RZ ;  /* 0x0010000002007824 */ /* 0x000fca00078e00ff */
[----:B------:R-:W-:-:S07]  /*1e30*/  LOP3.LUT R0, R3, R0, R4, 0xfe, !PT ;  /* 0x0000000003007212 */ /* 0x000fce00078efe04 */
.L_x_16654:
[----:B------:R-:W-:Y:S05]  /*1e40*/  BSYNC B0 ;  /* 0x0000000000007941 */ /* 0x000fea0003800000 */
.L_x_16653:
[----:B------:R-:W-:-:S04]  /*1e50*/  FMUL.FTZ R0, R0, 1 ;  /* 0x3f80000000007820 */ /* 0x000fc80000410000 */
[----:B------:R2:W3:Y:S01]  /*1e60*/  F2F.F64.F32 R4, R0 ;  /* 0x0000000000047310 */ /* 0x0004e20000201800 */
[----:B------:R-:W-:Y:S05]  /*1e70*/  BRA `(.L_x_16638) ;  /* 0x0000000400187947 */ /* 0x000fea0003800000 */
.L_x_16651:
        /* <DEDUP_REMOVED lines=21> */
.L_x_16660:
[----:B------:R-:W-:Y:S05]  /*1fd0*/  BSYNC B1 ;  /* 0x0000000000017941 */ /* 0x000fea0003800000 */
.L_x_16659:
[----:B------:R-:W-:Y:S01]  /*1fe0*/  LEA R3, R0, 0x37800000, 0x17 ;  /* 0x3780000000037811 */ /* 0x000fe200078eb8ff */
[----:B------:R-:W-:-:S05]  /*1ff0*/  IMAD.SHL.U32 R0, R2, 0x200000, RZ ;  /* 0x0020000002007824 */ /* 0x000fca00078e00ff */
[----:B------:R-:W-:-:S07]  /*2000*/  LOP3.LUT R0, R3, R0, R4, 0xfe, !PT ;  /* 0x0000000003007212 */ /* 0x000fce00078efe04 */
.L_x_16658:
[----:B------:R-:W-:Y:S05]  /*2010*/  BSYNC B0 ;  /* 0x0000000000007941 */ /* 0x000fea0003800000 */
.L_x_16657:
[----:B------:R-:W-:-:S04]  /*2020*/  FMUL.FTZ R0, R0, 1 ;  /* 0x3f80000000007820 */ /* 0x000fc80000410000 */
[----:B------:R4:W0:Y:S01]  /*2030*/  F2F.F64.F32 R4, R0 ;  /* 0x0000000000047310 */ /* 0x0008220000201800 */
[----:B------:R-:W-:Y:S05]  /*2040*/  BRA `(.L_x_16638) ;  /* 0x0000000000a47947 */ /* 0x000fea0003800000 */
.L_x_16650:
        /* <DEDUP_REMOVED lines=14> */
.L_x_16664:
[----:B------:R-:W-:Y:S05]  /*2130*/  BSYNC B0 ;  /* 0x0000000000007941 */ /* 0x000fea0003800000 */
.L_x_16663:
[----:B------:R-:W-:-:S04]  /*2140*/  FMUL.FTZ R0, R0, 1 ;  /* 0x3f80000000007820 */ /* 0x000fc80000410000 */
[----:B------:R0:W1:Y:S01]  /*2150*/  F2F.F64.F32 R4, R0 ;  /* 0x0000000000047310 */ /* 0x0000620000201800 */
[----:B------:R-:W-:Y:S05]  /*2160*/  BRA `(.L_x_16638) ;  /* 0x00000000005c7947 */ /* 0x000fea0003800000 */
.L_x_16637:
        /* <DEDUP_REMOVED lines=16> */
.L_x_16665:
[----:B------:R-:W-:Y:S01]  /*2270*/  CS2R R4, SRZ ;  /* 0x0000000000047805 */ /* 0x000fe2000001ff00 */
[----:B------:R-:W-:Y:S06]  /*2280*/  BRA `(.L_x_16638) ;  /* 0x0000000000147947 */ /* 0x000fec0003800000 */
.L_x_16662:
[----:B------:R-:W2:Y:S02]  /*2290*/  LDG.E.64 R4, desc[UR36][R2.64] ;  /* 0x0000002402047981 */ /* 0x000ea4000c1e1b00 */
[----:B--2---:R-:W0:Y:S01]  /*22a0*/  I2F.F64.U64 R4, R4 ;  /* 0x0000000400047312 */ /* 0x004e220000301800 */
[----:B------:R-:W-:Y:S05]  /*22b0*/  BRA `(.L_x_16638) ;  /* 0x0000000000087947 */ /* 0x000fea0003800000 */
.L_x_16661:
[----:B------:R-:W2:Y:S02]  /*22c0*/  LDG.E R2, desc[UR36][R2.64] ;  /* 0x0000002402027981 */ /* 0x000ea4000c1e1900 */
[----:B--2---:R0:W1:Y:S02]  /*22d0*/  I2F.F64.U32 R4, R2 ;  /* 0x0000000200047312 */ /* 0x0040640000201800 */
.L_x_16638:
[----:B01-3-5:R-:W-:Y:S01]  /*22e0*/  DSETP.GTU.AND P0, PT, |R4|, +INF , PT ;  /* 0x7ff000000400742a */ /* 0x02bfe20003f0c200 */
[----:B------:R-:W0:-:S13]  /*22f0*/  LDC.U8 R10, c[0x0][0x438] ;  /* 0x00010e00ff0a7b82 */ /* 0x000e1a0000000000 */
[----:B------:R-:W1:Y:S01]  /*2300*/  @!P0 LDC.64 R6, c[0x0][0x420] ;  /* 0x00010800ff068b82 */ /* 0x000e620000000a00 */
[----:B--2-4-:R-:W-:-:S07]  /*2310*/  @!P0 IMAD.MOV.U32 R0, RZ, RZ, R5 ;  /* 0x000000ffff008224 */ /* 0x014fce00078e0005 */
[----:B------:R-:W2:Y:S01]  /*2320*/  @!P0 LDC.64 R2, c[0x0][0x428] ;  /* 0x00010a00ff028b82 */ /* 0x000ea20000000a00 */
[----:B-1----:R-:W-:Y:S01]  /*2330*/  @!P0 DSETP.MAX.AND P1, P2, R4, R6, PT ;  /* 0x000000060400822a */ /* 0x002fe20003a2f000 */
[----:B------:R-:W-:-:S05]  /*2340*/  @!P0 IMAD.MOV.U32 R9, RZ, RZ, R7 ;  /* 0x000000ffff098224 */ /* 0x000fca00078e0007 */
[----:B------:R-:W-:Y:S01]  /*2350*/  @!P0 FSEL R8, R0, R9, P1 ;  /* 0x0000000900088208 */ /* 0x000fe20000800000 */
[----:B------:R-:W-:Y:S01]  /*2360*/  @!P0 IMAD.MOV.U32 R0, RZ, RZ, R4 ;  /* 0x000000ffff008224 */ /* 0x000fe200078e0004 */
[----:B------:R-:W-:-:S04]  /*2370*/  @!P0 LOP3.LUT R9, R9, 0x80000, RZ, 0xfc, !PT ;  /* 0x0008000009098812 */ /* 0x000fc800078efcff */
[----:B------:R-:W-:Y:S02]  /*2380*/  @!P0 SEL R6, R0, R6, P1 ;  /* 0x0000000600068207 */ /* 0x000fe40000800000 */
[----:B------:R-:W-:Y:S02]  /*2390*/  @!P0 SEL R7, R9, R8, P2 ;  /* 0x0000000809078207 */ /* 0x000fe40001000000 */
[----:B0-----:R-:W-:Y:S01]  /*23a0*/  PRMT R0, R10, 0x9910, RZ ;  /* 0x000099100a007816 */ /* 0x001fe200000000ff */
[----:B------:R-:W-:-:S03]  /*23b0*/  @!P0 IMAD.MOV.U32 R8, RZ, RZ, R6 ;  /* 0x000000ffff088224 */ /* 0x000fc600078e0006 */
[----:B--2---:R-:W-:Y:S01]  /*23c0*/  @!P0 DSETP.MIN.AND P2, P3, R6, R2, PT ;  /* 0x000000020600822a */ /* 0x004fe20003b40000 */
[----:B------:R-:W-:Y:S01]  /*23d0*/  ISETP.GT.AND P1, PT, R0, 0x9, PT ;  /* 0x000000090000780c */ /* 0x000fe20003f24270 */
[----:B------:R-:W-:-:S04]  /*23e0*/  @!P0 IMAD.MOV.U32 R6, RZ, RZ, R3 ;  /* 0x000000ffff068224 */ /* 0x000fc800078e0003 */
[----:B------:R-:W-:Y:S02]  /*23f0*/  @!P0 SEL R2, R8, R2, P2 ;  /* 0x0000000208028207 */ /* 0x000fe40001000000 */
[----:B------:R-:W-:Y:S02]  /*2400*/  @!P0 FSEL R7, R7, R6, P2 ;  /* 0x0000000607078208 */ /* 0x000fe40001000000 */
[----:B------:R-:W-:Y:S01]  /*2410*/  @!P0 LOP3.LUT R6, R6, 0x80000, RZ, 0xfc, !PT ;  /* 0x0008000006068812 */ /* 0x000fe200078efcff */
[----:B------:R-:W-:-:S03]  /*2420*/  @!P0 IMAD.MOV.U32 R4, RZ, RZ, R2 ;  /* 0x000000ffff048224 */ /* 0x000fc600078e0002 */
[----:B------:R-:W-:-:S05]  /*2430*/  @!P0 SEL R7, R6, R7, P3 ;  /* 0x0000000706078207 */ /* 0x000fca0001800000 */
        /* <DEDUP_REMOVED lines=13> */
.L_x_16669:
[----:B------:R-:W0:Y:S02]  /*2510*/  F2I.S64.F64.TRUNC R4, R4 ;  /* 0x0000000400047311 */ /* 0x000e24000030d900 */
[----:B0-----:R-:W-:-:S05]  /*2520*/  IMAD.MOV.U32 R3, RZ, RZ, R4 ;  /* 0x000000ffff037224 */ /* 0x001fca00078e0004 */
[----:B------:R3:W-:Y:S01]  /*2530*/  STG.E.U8 desc[UR36][R16.64], R3 ;  /* 0x0000000310007986 */ /* 0x0007e2000c101124 */
[----:B------:R-:W-:Y:S05]  /*2540*/  BRA `(.L_x_16671) ;  /* 0x0000000c00f87947 */ /* 0x000fea0003800000 */
.L_x_16668:
        /* <DEDUP_REMOVED lines=9> */
.L_x_16673:
[----:B------:R-:W0:Y:S02]  /*25e0*/  F2I.F64.TRUNC R5, R4 ;  /* 0x0000000400057311 */ /* 0x000e24000030d100 */
[----:B0-----:R1:W-:Y:S01]  /*25f0*/  STG.E desc[UR36][R16.64], R5 ;  /* 0x0000000510007986 */ /* 0x0013e2000c101924 */
[----:B------:R-:W-:Y:S05]  /*2600*/  BRA `(.L_x_16671) ;  /* 0x0000000c00c87947 */ /* 0x000fea0003800000 */
.L_x_16672:
[----:B------:R-:W0:Y:S02]  /*2610*/  F2I.F64.TRUNC R5, R4 ;  /* 0x0000000400057311 */ /* 0x000e24000030d100 */
[----:B0-----:R2:W-:Y:S01]  /*2620*/  STG.E.U16 desc[UR36][R16.64], R5 ;  /* 0x0000000510007986 */ /* 0x0015e2000c101524 */
[----:B------:R-:W-:Y:S05]  /*2630*/  BRA `(.L_x_16671) ;  /* 0x0000000c00bc7947 */ /* 0x000fea0003800000 */
.L_x_16667:
        /* <DEDUP_REMOVED lines=13> */
.L_x_16675:
        /* <DEDUP_REMOVED lines=8> */
.L_x_16674:
        /* <DEDUP_REMOVED lines=14> */
.L_x_16677:
        /* <DEDUP_REMOVED lines=9> */
.L_x_16676:
[----:B------:R0:W-:Y:S01]  /*2900*/  STG.E.64 desc[UR36][R16.64], R4 ;  /* 0x0000000410007986 */ /* 0x0001e2000c101b24 */
[----:B------:R-:W-:Y:S05]  /*2910*/  BRA `(.L_x_16671) ;  /* 0x0000000c00047947 */ /* 0x000fea0003800000 */
.L_x_16666:
        /* <DEDUP_REMOVED lines=12> */
.L_x_16680:
[----:B------:R-:W-:-:S05]  /*29e0*/  CS2R R6, SRZ ;  /* 0x0000000000067805 */ /* 0x000fca000001ff00 */
[----:B------:R0:W-:Y:S01]  /*29f0*/  STG.E.128 desc[UR36][R16.64], R4 ;  /* 0x0000000410007986 */ /* 0x0001e2000c101d24 */
[----:B------:R-:W-:Y:S05]  /*2a00*/  BRA `(.L_x_16671) ;  /* 0x0000000800c87947 */ /* 0x000fea0003800000 */
.L_x_16679:
        /* <DEDUP_REMOVED lines=25> */
.L_x_16684:
[----:B------:R-:W-:Y:S05]  /*2ba0*/  BSYNC B0 ;  /* 0x0000000000007941 */ /* 0x000fea0003800000 */
.L_x_16683:
[----:B------:R-:W-:-:S05]  /*2bb0*/  LOP3.LUT R3, R0, R3, RZ, 0xfc, !PT ;  /* 0x0000000300037212 */ /* 0x000fca00078efcff */
[----:B------:R0:W-:Y:S01]  /*2bc0*/  STG.E.U8 desc[UR36][R16.64], R3 ;  /* 0x0000000310007986 */ /* 0x0001e2000c101124 */
[----:B------:R-:W-:Y:S05]  /*2bd0*/  BRA `(.L_x_16671) ;  /* 0x0000000800547947 */ /* 0x000fea0003800000 */
.L_x_16682:
        /* <DEDUP_REMOVED lines=17> */
.L_x_16686:
[----:B------:R-:W-:Y:S01]  /*2cf0*/  IMAD.MOV.U32 R0, RZ, RZ, 0x7f ;  /* 0x0000007fff007424 */ /* 0x000fe200078e00ff */
[----:B------:R-:W-:-:S04]  /*2d00*/  ISETP.GT.U32.AND P0, PT, R2, 0x7f800000, PT ;  /* 0x7f8000000200780c */ /* 0x000fc80003f04070 */
[----:B------:R-:W-:-:S09]  /*2d10*/  SEL R0, R0, 0x7c, P0 ;  /* 0x0000007c00007807 */ /* 0x000fd20000000000 */
.L_x_16687:
[----:B------:R-:W-:Y:S05]  /*2d20*/  BSYNC B0 ;  /* 0x0000000000007941 */ /* 0x000fea0003800000 */
.L_x_16685:
[----:B------:R-:W-:-:S04]  /*2d30*/  LOP3.LUT R2, R3, 0x80000000, RZ, 0xc0, !PT ;  /* 0x8000000003027812 */ /* 0x000fc800078ec0ff */
[----:B------:R-:W-:-:S04]  /*2d40*/  SHF.R.U32.HI R3, RZ, 0x18, R2 ;  /* 0x00000018ff037819 */ /* 0x000fc80000011602 */
[----:B------:R-:W-:-:S05]  /*2d50*/  LOP3.LUT R3, R0, R3, RZ, 0xfc, !PT ;  /* 0x0000000300037212 */ /* 0x000fca00078efcff */
[----:B------:R0:W-:Y:S01]  /*2d60*/  STG.E.U8 desc[UR36][R16.64], R3 ;  /* 0x0000000310007986 */ /* 0x0001e2000c101124 */
[----:B------:R-:W-:Y:S05]  /*2d70*/  BRA `(.L_x_16671) ;  /* 0x0000000400ec7947 */ /* 0x000fea0003800000 */
.L_x_16681:
        /* <DEDUP_REMOVED lines=8> */
.L_x_16678:
        /* <DEDUP_REMOVED lines=11> */
.L_x_16690:
        /* <DEDUP_REMOVED lines=21> */
.L_x_16693:
[----:B------:R-:W-:-:S04]  /*3000*/  LOP3.LUT R2, R3, 0x80000000, RZ, 0xc0, !PT ;  /* 0x8000000003027812 */ /* 0x000fc800078ec0ff */
[----:B------:R-:W-:-:S04]  /*3010*/  SHF.R.U32.HI R3, RZ, 0x18, R2 ;  /* 0x00000018ff037819 */ /* 0x000fc80000011602 */
[----:B------:R-:W-:-:S04]  /*3020*/  LOP3.LUT R0, R0, R3, RZ, 0xfc, !PT ;  /* 0x0000000300007212 */ /* 0x000fc800078efcff */
[----:B------:R-:W-:-:S07]  /*3030*/  PRMT R8, R0, 0x7610, R8 ;  /* 0x0000761000087816 */ /* 0x000fce0000000008 */
.L_x_16692:
[----:B------:R-:W-:Y:S05]  /*3040*/  BSYNC B0 ;  /* 0x0000000000007941 */ /* 0x000fea0003800000 */
.L_x_16691:
[----:B------:R0:W-:Y:S01]  /*3050*/  STG.E.U8 desc[UR36][R16.64], R8 ;  /* 0x0000000810007986 */ /* 0x0001e2000c101124 */
[----:B------:R-:W-:Y:S05]  /*3060*/  BRA `(.L_x_16671) ;  /* 0x0000000400307947 */ /* 0x000fea0003800000 */
.L_x_16689:
        /* <DEDUP_REMOVED lines=21> */
.L_x_16696:
[----:B------:R-:W-:-:S04]  /*31c0*/  LOP3.LUT R2, R3, 0x80000000, RZ, 0xc0, !PT ;  /* 0x8000000003027812 */ /* 0x000fc800078ec0ff */
[----:B------:R-:W-:-:S04]  /*31d0*/  SHF.R.U32.HI R3, RZ, 0x18, R2 ;  /* 0x00000018ff037819 */ /* 0x000fc80000011602 */
[----:B------:R-:W-:-:S04]  /*31e0*/  LOP3.LUT R0, R0, R3, RZ, 0xfc, !PT ;  /* 0x0000000300007212 */ /* 0x000fc800078efcff */
[----:B------:R-:W-:-:S07]  /*31f0*/  PRMT R8, R0, 0x7610, R8 ;  /* 0x0000761000087816 */ /* 0x000fce0000000008 */
.L_x_16695:
[----:B------:R-:W-:Y:S05]  /*3200*/  BSYNC B0 ;  /* 0x0000000000007941 */ /* 0x000fea0003800000 */
.L_x_16694:
[----:B------:R0:W-:Y:S01]  /*3210*/  STG.E.U8 desc[UR36][R16.64], R8 ;  /* 0x0000000810007986 */ /* 0x0001e2000c101124 */
[----:B------:R-:W-:Y:S05]  /*3220*/  BRA `(.L_x_16671) ;  /* 0x0000000000c07947 */ /* 0x000fea0003800000 */
.L_x_16688:
        /* <DEDUP_REMOVED lines=26> */
.L_x_16670:
        /* <DEDUP_REMOVED lines=16> */
.L_x_16699:
[----:B------:R-:W-:Y:S05]  /*34d0*/  BRA `(.L_x_16671) ;  /* 0x0000000000147947 */ /* 0x000fea0003800000 */
.L_x_16698:
[----:B------:R-:W0:Y:S02]  /*34e0*/  F2I.U64.F64.TRUNC R4, R4 ;  /* 0x0000000400047311 */ /* 0x000e24000030d800 */
[----:B0-----:R0:W-:Y:S01]  /*34f0*/  STG.E.64 desc[UR36][R16.64], R4 ;  /* 0x0000000410007986 */ /* 0x0011e2000c101b24 */
[----:B------:R-:W-:Y:S05]  /*3500*/  BRA `(.L_x_16671) ;  /* 0x0000000000087947 */ /* 0x000fea0003800000 */
.L_x_16697:
[----:B------:R-:W0:Y:S02]  /*3510*/  F2I.U32.F64.TRUNC R5, R4 ;  /* 0x0000000400057311 */ /* 0x000e24000030d000 */
[----:B0-----:R0:W-:Y:S02]  /*3520*/  STG.E desc[UR36][R16.64], R5 ;  /* 0x0000000510007986 */ /* 0x0011e4000c101924 */
.L_x_16671:
[----:B------:R-:W-:-:S04]  /*3530*/  IMAD R18, R18, 0x200, R23 ;  /* 0x0000020012127824 */ /* 0x000fc800078e0217 */
[----:B------:R-:W-:-:S07]  /*3540*/  VIADD R19, R18, 0x80 ;  /* 0x0000008012137836 */ /* 0x000fce0000000000 */
.L_x_16631:
[----:B------:R-:W-:Y:S05]  /*3550*/  BSYNC B6 ;  /* 0x0000000000067941 */ /* 0x000fea0003800000 */
.L_x_16630:
        /* <DEDUP_REMOVED lines=307> */
.L_x_16702:
        /* <DEDUP_REMOVED lines=21> */
.L_x_16706:
[----:B------:R-:W2:Y:S02]  /*49e0*/  LDG.E.U8 R2, desc[UR36][R2.64] ;  /* 0x0000002402027981 */ /* 0x000ea4000c1e1100 */
[----:B--2---:R0:W1:Y:S01]  /*49f0*/  I2F.F64.U16 R4, R2 ;  /* 0x0000000200047312 */ /* 0x0040620000101800 */
[----:B------:R-:W-:Y:S05]  /*4a00*/  BRA `(.L_x_16708) ;  /* 0x0000000c00707947 */ /* 0x000fea0003800000 */
.L_x_16705:
        /* <DEDUP_REMOVED lines=9> */
.L_x_16710:
[----:B------:R-:W2:Y:S02]  /*4aa0*/  LDG.E R2, desc[UR36][R2.64] ;  /* 0x0000002402027981 */ /* 0x000ea4000c1e1900 */
[----:B--2---:R0:W1:Y:S01]  /*4ab0*/  I2F.F64 R4, R2 ;  /* 0x0000000200047312 */ /* 0x0040620000201c00 */
[----:B------:R-:W-:Y:S05]  /*4ac0*/  BRA `(.L_x_16708) ;  /* 0x0000000c00407947 */ /* 0x000fea0003800000 */
.L_x_16709:
[----:B------:R-:W2:Y:S02]  /*4ad0*/  LDG.E.U16 R2, desc[UR36][R2.64] ;  /* 0x0000002402027981 */ /* 0x000ea4000c1e1500 */
[----:B--2---:R0:W1:Y:S01]  /*4ae0*/  I2F.F64.S16 R4, R2 ;  /* 0x0000000200047312 */ /* 0x0040620000101c00 */
[----:B------:R-:W-:Y:S05]  /*4af0*/  BRA `(.L_x_16708) ;  /* 0x0000000c00347947 */ /* 0x000fea0003800000 */
.L_x_16704:
        /* <DEDUP_REMOVED lines=10> */
.L_x_16712:
[----:B------:R-:W2:Y:S02]  /*4ba0*/  LDG.E.U16 R0, desc[UR36][R2.64] ;  /* 0x0000002402007981 */ /* 0x000ea4000c1e1500 */
[----:B--2---:R-:W-:-:S05]  /*4bb0*/  HADD2.F32 R0, -RZ, R0.H0_H0 ;  /* 0x20000000ff007230 */ /* 0x004fca0000004100 */
[----:B------:R-:W-:-:S04]  /*4bc0*/  FMUL.FTZ R0, R0, 1 ;  /* 0x3f80000000007820 */ /* 0x000fc80000410000 */
[----:B------:R0:W1:Y:S01]  /*4bd0*/  F2F.F64.F32 R4, R0 ;  /* 0x0000000000047310 */ /* 0x0000620000201800 */
[----:B------:R-:W-:Y:S05]  /*4be0*/  BRA `(.L_x_16708) ;  /* 0x0000000800f87947 */ /* 0x000fea0003800000 */
.L_x_16711:
        /* <DEDUP_REMOVED lines=10> */
.L_x_16714:
[----:B------:R-:W2:Y:S02]  /*4c90*/  LDG.E.U16 R2, desc[UR36][R2.64] ;  /* 0x0000002402027981 */ /* 0x000ea4000c1e1500 */
[----:B--2---:R-:W-:-:S05]  /*4ca0*/  HADD2.F32 R0, -RZ, R2.H0_H0 ;  /* 0x20000002ff007230 */ /* 0x004fca0000004100 */
[----:B------:R-:W-:-:S04]  /*4cb0*/  FMUL.FTZ R0, R0, 1 ;  /* 0x3f80000000007820 */ /* 0x000fc80000410000 */
[----:B------:R0:W1:Y:S01]  /*4cc0*/  F2F.F64.F32 R4, R0 ;  /* 0x0000000000047310 */ /* 0x0000620000201800 */
[----:B------:R-:W-:Y:S05]  /*4cd0*/  BRA `(.L_x_16708) ;  /* 0x0000000800bc7947 */ /* 0x000fea0003800000 */
.L_x_16713:
[----:B------:R0:W5:Y:S01]  /*4ce0*/  LDG.E.64 R4, desc[UR36][R2.64] ;  /* 0x0000002402047981 */ /* 0x000162000c1e1b00 */
[----:B------:R-:W-:Y:S05]  /*4cf0*/  BRA `(.L_x_16708) ;  /* 0x0000000800b47947 */ /* 0x000fea0003800000 */
.L_x_16703:
        /* <DEDUP_REMOVED lines=13> */
.L_x_16717:
[----:B------:R0:W5:Y:S01]  /*4dd0*/  LDG.E.64 R4, desc[UR36][R2.64] ;  /* 0x0000002402047981 */ /* 0x000162000c1e1b00 */
[----:B------:R-:W-:Y:S05]  /*4de0*/  BRA `(.L_x_16708) ;  /* 0x0000000800787947 */ /* 0x000fea0003800000 */
.L_x_16716:
        /* <DEDUP_REMOVED lines=28> */
.L_x_16719:
        /* <DEDUP_REMOVED lines=15> */
.L_x_16718:
[----:B------:R-:W2:Y:S02]  /*50a0*/  LDG.E.U16 R0, desc[UR36][R2.64] ;  /* 0x0000002402007981 */ /* 0x000ea4000c1e1500 */
[----:B--2---:R-:W-:-:S04]  /*50b0*/  IMAD.U32 R0, R0, 0x10000, RZ ;  /* 0x0001000000007824 */ /* 0x004fc800078e00ff */
[----:B------:R-:W-:-:S04]  /*50c0*/  FMUL.FTZ R0, R0, 1 ;  /* 0x3f80000000007820 */ /* 0x000fc80000410000 */
[----:B------:R0:W1:Y:S01]  /*50d0*/  F2F.F64.F32 R4, R0 ;  /* 0x0000000000047310 */ /* 0x0000620000201800 */
[----:B------:R-:W-:Y:S05]  /*50e0*/  BRA `(.L_x_16708) ;  /* 0x0000000400b87947 */ /* 0x000fea0003800000 */
.L_x_16715:
        /* <DEDUP_REMOVED lines=11> */
.L_x_16722:
        /* <DEDUP_REMOVED lines=21> */
.L_x_16726:
[----:B------:R-:W-:Y:S05]  /*52f0*/  BSYNC B1 ;  /* 0x0000000000017941 */ /* 0x000fea0003800000 */
.L_x_16725:
[----:B------:R-:W-:Y:S01]  /*5300*/  LEA R3, R0, 0x3b800000, 0x17 ;  /* 0x3b80000000037811 */ /* 0x000fe200078eb8ff */
[----:B------:R-:W-:-:S05]  /*5310*/  IMAD.SHL.U32 R0, R2, 0x100000, RZ ;  /* 0x0010000002007824 */ /* 0x000fca00078e00ff */
[----:B------:R-:W-:-:S07]  /*5320*/  LOP3.LUT R0, R3, R0, R4, 0xfe, !PT ;  /* 0x0000000003007212 */ /* 0x000fce00078efe04 */
.L_x_16724:
[----:B------:R-:W-:Y:S05]  /*5330*/  BSYNC B0 ;  /* 0x0000000000007941 */ /* 0x000fea0003800000 */
.L_x_16723:
[----:B------:R-:W-:-:S04]  /*5340*/  FMUL.FTZ R0, R0, 1 ;  /* 0x3f80000000007820 */ /* 0x000fc80000410000 */
[----:B------:R2:W3:Y:S01]  /*5350*/  F2F.F64.F32 R4, R0 ;  /* 0x0000000000047310 */ /* 0x0004e20000201800 */
[----:B------:R-:W-:Y:S05]  /*5360*/  BRA `(.L_x_16708) ;  /* 0x0000000400187947 */ /* 0x000fea0003800000 */
.L_x_16721:
        /* <DEDUP_REMOVED lines=21> */
.L_x_16730:
[----:B------:R-:W-:Y:S05]  /*54c0*/  BSYNC B1 ;  /* 0x0000000000017941 */ /* 0x000fea0003800000 */
.L_x_16729:
[----:B------:R-:W-:Y:S01]  /*54d0*/  LEA R3, R0, 0x37800000, 0x17 ;  /* 0x3780000000037811 */ /* 0x000fe200078eb8ff */
[----:B------:R-:W-:-:S05]  /*54e0*/  IMAD.SHL.U32 R0, R2, 0x200000, RZ ;  /* 0x0020000002007824 */ /* 0x000fca00078e00ff */
[----:B------:R-:W-:-:S07]  /*54f0*/  LOP3.LUT R0, R3, R0, R4, 0xfe, !PT ;  /* 0x0000000003007212 */ /* 0x000fce00078efe04 */
.L_x_16728:
[----:B------:R-:W-:Y:S05]  /*5500*/  BSYNC B0 ;  /* 0x0000000000007941 */ /* 0x000fea0003800000 */
.L_x_16727:
[----:B------:R-:W-:-:S04]  /*5510*/  FMUL.FTZ R0, R0, 1 ;  /* 0x3f80000000007820 */ /* 0x000fc80000410000 */
[----:B------:R4:W0:Y:S01]  /*5520*/  F2F.F64.F32 R4, R0 ;  /* 0x0000000000047310 */ /* 0x0008220000201800 */
[----:B------:R-:W-:Y:S05]  /*5530*/  BRA `(.L_x_16708) ;  /* 0x0000000000a47947 */ /* 0x000fea0003800000 */
.L_x_16720:
        /* <DEDUP_REMOVED lines=14> */
.L_x_16734:
[----:B------:R-:W-:Y:S05]  /*5620*/  BSYNC B0 ;  /* 0x0000000000007941 */ /* 0x000fea0003800000 */
.L_x_16733:
[----:B------:R-:W-:-:S04]  /*5630*/  FMUL.FTZ R0, R0, 1 ;  /* 0x3f80000000007820 */ /* 0x000fc80000410000 */
[----:B------:R0:W1:Y:S01]  /*5640*/  F2F.F64.F32 R4, R0 ;  /* 0x0000000000047310 */ /* 0x0000620000201800 */
[----:B------:R-:W-:Y:S05]  /*5650*/  BRA `(.L_x_16708) ;  /* 0x00000000005c7947 */ /* 0x000fea0003800000 */
.L_x_16707:
        /* <DEDUP_REMOVED lines=16> */
.L_x_16735:
[----:B------:R-:W-:Y:S01]  /*5760*/  CS2R R4, SRZ ;  /* 0x0000000000047805 */ /* 0x000fe2000001ff00 */
[----:B------:R-:W-:Y:S06]  /*5770*/  BRA `(.L_x_16708) ;  /* 0x0000000000147947 */ /* 0x000fec0003800000 */
.L_x_16732:
[----:B------:R-:W2:Y:S02]  /*5780*/  LDG.E.64 R4, desc[UR36][R2.64] ;  /* 0x0000002402047981 */ /* 0x000ea4000c1e1b00 */
[----:B--2---:R-:W0:Y:S01]  /*5790*/  I2F.F64.U64 R4, R4 ;  /* 0x0000000400047312 */ /* 0x004e220000301800 */
[----:B------:R-:W-:Y:S05]  /*57a0*/  BRA `(.L_x_16708) ;  /* 0x0000000000087947 */ /* 0x000fea0003800000 */
.L_x_16731:
[----:B------:R-:W2:Y:S02]  /*57b0*/  LDG.E R2, desc[UR36][R2.64] ;  /* 0x0000002402027981 */ /* 0x000ea4000c1e1900 */
[----:B--2---:R0:W1:Y:S02]  /*57c0*/  I2F.F64.U32 R4, R2 ;  /* 0x0000000200047312 */ /* 0x0040640000201800 */
.L_x_16708:
        /* <DEDUP_REMOVED lines=35> */
.L_x_16739:
[----:B------:R-:W0:Y:S02]  /*5a00*/  F2I.S64.F64.TRUNC R4, R4 ;  /* 0x0000000400047311 */ /* 0x000e24000030d900 */
[----:B0-----:R-:W-:-:S05]  /*5a10*/  IMAD.MOV.U32 R3, RZ, RZ, R4 ;  /* 0x000000ffff037224 */ /* 0x001fca00078e0004 */
[----:B------:R0:W-:Y:S01]  /*5a20*/  STG.E.U8 desc[UR36][R16.64], R3 ;  /* 0x0000000310007986 */ /* 0x0001e2000c101124 */
[----:B------:R-:W-:Y:S05]  /*5a30*/  BRA `(.L_x_16741) ;  /* 0x0000000c00f87947 */ /* 0x000fea0003800000 */
.L_x_16738:
        /* <DEDUP_REMOVED lines=9> */
.L_x_16743:
[----:B------:R-:W0:Y:S02]  /*5ad0*/  F2I.F64.TRUNC R5, R4 ;  /* 0x0000000400057311 */ /* 0x000e24000030d100 */
[----:B0-----:R0:W-:Y:S01]  /*5ae0*/  STG.E desc[UR36][R16.64], R5 ;  /* 0x0000000510007986 */ /* 0x0011e2000c101924 */
[----:B------:R-:W-:Y:S05]  /*5af0*/  BRA `(.L_x_16741) ;  /* 0x0000000c00c87947 */ /* 0x000fea0003800000 */
.L_x_16742:
[----:B------:R-:W0:Y:S02]  /*5b00*/  F2I.F64.TRUNC R5, R4 ;  /* 0x0000000400057311 */ /* 0x000e24000030d100 */
[----:B0-----:R0:W-:Y:S01]  /*5b10*/  STG.E.U16 desc[UR36][R16.64], R5 ;  /* 0x0000000510007986 */ /* 0x0011e2000c101524 */
[----:B------:R-:W-:Y:S05]  /*5b20*/  BRA `(.L_x_16741) ;  /* 0x0000000c00bc7947 */ /* 0x000fea0003800000 */
.L_x_16737:
        /* <DEDUP_REMOVED lines=13> */
.L_x_16745:
        /* <DEDUP_REMOVED lines=8> */
.L_x_16744:
        /* <DEDUP_REMOVED lines=14> */
.L_x_16747:
        /* <DEDUP_REMOVED lines=9> */
.L_x_16746:
[----:B------:R0:W-:Y:S01]  /*5df0*/  STG.E.64 desc[UR36][R16.64], R4 ;  /* 0x0000000410007986 */ /* 0x0001e2000c101b24 */
[----:B------:R-:W-:Y:S05]  /*5e00*/  BRA `(.L_x_16741) ;  /* 0x0000000c00047947 */ /* 0x000fea0003800000 */
.L_x_16736:
        /* <DEDUP_REMOVED lines=12> */
.L_x_16750:
[----:B------:R-:W-:-:S05]  /*5ed0*/  CS2R R6, SRZ ;  /* 0x0000000000067805 */ /* 0x000fca000001ff00 */
[----:B------:R0:W-:Y:S01]  /*5ee0*/  STG.E.128 desc[UR36][R16.64], R4 ;  /* 0x0000000410007986 */ /* 0x0001e2000c101d24 */
[----:B------:R-:W-:Y:S05]  /*5ef0*/  BRA `(.L_x_16741) ;  /* 0x0000000800c87947 */ /* 0x000fea0003800000 */
.L_x_16749:
        /* <DEDUP_REMOVED lines=25> */
.L_x_16754:
[----:B------:R-:W-:Y:S05]  /*6090*/  BSYNC B0 ;  /* 0x0000000000007941 */ /* 0x000fea0003800000 */
.L_x_16753:
[----:B------:R-:W-:-:S05]  /*60a0*/  LOP3.LUT R3, R0, R3, RZ, 0xfc, !PT ;  /* 0x0000000300037212 */ /* 0x000fca00078efcff */
[----:B------:R0:W-:Y:S01]  /*60b0*/  STG.E.U8 desc[UR36][R16.64], R3 ;  /* 0x0000000310007986 */ /* 0x0001e2000c101124 */
[----:B------:R-:W-:Y:S05]  /*60c0*/  BRA `(.L_x_16741) ;  /* 0x0000000800547947 */ /* 0x000fea0003800000 */
.L_x_16752:
        /* <DEDUP_REMOVED lines=17> */
.L_x_16756:
[----:B------:R-:W-:Y:S01]  /*61e0*/  IMAD.MOV.U32 R0, RZ, RZ, 0x7f ;  /* 0x0000007fff007424 */ /* 0x000fe200078e00ff */
[----:B------:R-:W-:-:S04]  /*61f0*/  ISETP.GT.U32.AND P0, PT, R2, 0x7f800000, PT ;  /* 0x7f8000000200780c */ /* 0x000fc80003f04070 */
[----:B------:R-:W-:-:S09]  /*6200*/  SEL R0, R0, 0x7c, P0 ;  /* 0x0000007c00007807 */ /* 0x000fd20000000000 */
.L_x_16757:
[----:B------:R-:W-:Y:S05]  /*6210*/  BSYNC B0 ;  /* 0x0000000000007941 */ /* 0x000fea0003800000 */
.L_x_16755:
[----:B------:R-:W-:-:S04]  /*6220*/  LOP3.LUT R2, R3, 0x80000000, RZ, 0xc0, !PT ;  /* 0x8000000003027812 */ /* 0x000fc800078ec0ff */
[----:B------:R-:W-:-:S04]  /*6230*/  SHF.R.U32.HI R3, RZ, 0x18, R2 ;  /* 0x00000018ff037819 */ /* 0x000fc80000011602 */
[----:B------:R-:W-:-:S05]  /*6240*/  LOP3.LUT R3, R0, R3, RZ, 0xfc, !PT ;  /* 0x0000000300037212 */ /* 0x000fca00078efcff */
[----:B------:R0:W-:Y:S01]  /*6250*/  STG.E.U8 desc[UR36][R16.64], R3 ;  /* 0x0000000310007986 */ /* 0x0001e2000c101124 */
[----:B------:R-:W-:Y:S05]  /*6260*/  BRA `(.L_x_16741) ;  /* 0x0000000400ec7947 */ /* 0x000fea0003800000 */
.L_x_16751:
        /* <DEDUP_REMOVED lines=8> */
.L_x_16748:
        /* <DEDUP_REMOVED lines=11> */
.L_x_16760:
        /* <DEDUP_REMOVED lines=21> */
.L_x_16763:
[----:B------:R-:W-:-:S04]  /*64f0*/  LOP3.LUT R2, R3, 0x80000000, RZ, 0xc0, !PT ;  /* 0x8000000003027812 */ /* 0x000fc800078ec0ff */
[----:B------:R-:W-:-:S04]  /*6500*/  SHF.R.U32.HI R3, RZ, 0x18, R2 ;  /* 0x00000018ff037819 */ /* 0x000fc80000011602 */
[----:B------:R-:W-:-:S04]  /*6510*/  LOP3.LUT R0, R0, R3, RZ, 0xfc, !PT ;  /* 0x0000000300007212 */ /* 0x000fc800078efcff */
[----:B------:R-:W-:-:S07]  /*6520*/  PRMT R8, R0, 0x7610, R8 ;  /* 0x0000761000087816 */ /* 0x000fce0000000008 */
.L_x_16762:
[----:B------:R-:W-:Y:S05]  /*6530*/  BSYNC B0 ;  /* 0x0000000000007941 */ /* 0x000fea0003800000 */
.L_x_16761:
[----:B------:R3:W-:Y:S01]  /*6540*/  STG.E.U8 desc[UR36][R16.64], R8 ;  /* 0x0000000810007986 */ /* 0x0007e2000c101124 */
[----:B------:R-:W-:Y:S05]  /*6550*/  BRA `(.L_x_16741) ;  /* 0x0000000400307947 */ /* 0x000fea0003800000 */
.L_x_16759:
        /* <DEDUP_REMOVED lines=21> */
.L_x_16766:
[----:B------:R-:W-:-:S04]  /*66b0*/  LOP3.LUT R2, R3, 0x80000000, RZ, 0xc0, !PT ;  /* 0x8000000003027812 */ /* 0x000fc800078ec0ff */
[----:B------:R-:W-:-:S04]  /*66c0*/  SHF.R.U32.HI R3, RZ, 0x18, R2 ;  /* 0x00000018ff037819 */ /* 0x000fc80000011602 */
[----:B------:R-:W-:-:S04]  /*66d0*/  LOP3.LUT R0, R0, R3, RZ, 0xfc, !PT ;  /* 0x0000000300007212 */ /* 0x000fc800078efcff */
[----:B------:R-:W-:-:S07]  /*66e0*/  PRMT R8, R0, 0x7610, R8 ;  /* 0x0000761000087816 */ /* 0x000fce0000000008 */
.L_x_16765:
[----:B------:R-:W-:Y:S05]  /*66f0*/  BSYNC B0 ;  /* 0x0000000000007941 */ /* 0x000fea0003800000 */
.L_x_16764:
[----:B------:R0:W-:Y:S01]  /*6700*/  STG.E.U8 desc[UR36][R16.64], R8 ;  /* 0x0000000810007986 */ /* 0x0001e2000c101124 */
[----:B------:R-:W-:Y:S05]  /*6710*/  BRA `(.L_x_16741) ;  /* 0x0000000000c07947 */ /* 0x000fea0003800000 */
.L_x_16758:
        /* <DEDUP_REMOVED lines=26> */
.L_x_16740:
        /* <DEDUP_REMOVED lines=16> */
.L_x_16769:
[----:B------:R-:W-:Y:S05]  /*69c0*/  BRA `(.L_x_16741) ;  /* 0x0000000000147947 */ /* 0x000fea0003800000 */
.L_x_16768:
[----:B------:R-:W0:Y:S02]  /*69d0*/  F2I.U64.F64.TRUNC R4, R4 ;  /* 0x0000000400047311 */ /* 0x000e24000030d800 */
[----:B0-----:R2:W-:Y:S01]  /*69e0*/  STG.E.64 desc[UR36][R16.64], R4 ;  /* 0x0000000410007986 */ /* 0x0015e2000c101b24 */
[----:B------:R-:W-:Y:S05]  /*69f0*/  BRA `(.L_x_16741) ;  /* 0x0000000000087947 */ /* 0x000fea0003800000 */
.L_x_16767:
[----:B------:R-:W0:Y:S02]  /*6a00*/  F2I.U32.F64.TRUNC R5, R4 ;  /* 0x0000000400057311 */ /* 0x000e24000030d000 */
[----:B0-----:R0:W-:Y:S02]  /*6a10*/  STG.E desc[UR36][R16.64], R5 ;  /* 0x0000000510007986 */ /* 0x0011e4000c101924 */
.L_x_16741:
[----:B------:R-:W-:-:S07]  /*6a20*/  VIADD R19, R19, 0x80 ;  /* 0x0000008013137836 */ /* 0x000fce0000000000 */
.L_x_16701:
[----:B------:R-:W-:Y:S05]  /*6a30*/  BSYNC B6 ;  /* 0x0000000000067941 */ /* 0x000fea0003800000 */
.L_x_16700:
        /* <DEDUP_REMOVED lines=307> */
.L_x_16772:
        /* <DEDUP_REMOVED lines=21> */
.L_x_16776:
[----:B------:R-:W2:Y:S02]  /*7ec0*/  LDG.E.U8 R2, desc[UR36][R2.64] ;  /* 0x0000002402027981 */ /* 0x000ea4000c1e1100 */
[----:B--2---:R0:W1:Y:S01]  /*7ed0*/  I2F.F64.U16 R4, R2 ;  /* 0x0000000200047312 */ /* 0x0040620000101800 */
[----:B------:R-:W-:Y:S05]  /*7ee0*/  BRA `(.L_x_16778) ;  /* 0x0000000c00707947 */ /* 0x000fea0003800000 */
.L_x_16775:
        /* <DEDUP_REMOVED lines=9> */
.L_x_16780:
[----:B------:R-:W2:Y:S02]  /*7f80*/  LDG.E R2, desc[UR36][R2.64] ;  /* 0x0000002402027981 */ /* 0x000ea4000c1e1900 */
[----:B--2---:R0:W1:Y:S01]  /*7f90*/  I2F.F64 R4, R2 ;  /* 0x0000000200047312 */ /* 0x0040620000201c00 */
[----:B------:R-:W-:Y:S05]  /*7fa0*/  BRA `(.L_x_16778) ;  /* 0x0000000c00407947 */ /* 0x000fea0003800000 */
.L_x_16779:
[----:B------:R-:W2:Y:S02]  /*7fb0*/  LDG.E.U16 R2, desc[UR36][R2.64] ;  /* 0x0000002402027981 */ /* 0x000ea4000c1e1500 */
[----:B--2---:R0:W1:Y:S01]  /*7fc0*/  I2F.F64.S16 R4, R2 ;  /* 0x0000000200047312 */ /* 0x0040620000101c00 */
[----:B------:R-:W-:Y:S05]  /*7fd0*/  BRA `(.L_x_16778) ;  /* 0x0000000c00347947 */ /* 0x000fea0003800000 */
.L_x_16774:
        /* <DEDUP_REMOVED lines=10> */
.L_x_16782:
[----:B------:R-:W2:Y:S02]  /*8080*/  LDG.E.U16 R0, desc[UR36][R2.64] ;  /* 0x0000002402007981 */ /* 0x000ea4000c1e1500 */
[----:B--2---:R-:W-:-:S05]  /*8090*/  HADD2.F32 R0, -RZ, R0.H0_H0 ;  /* 0x20000000ff007230 */ /* 0x004fca0000004100 */
[----:B------:R-:W-:-:S04]  /*80a0*/  FMUL.FTZ R0, R0, 1 ;  /* 0x3f80000000007820 */ /* 0x000fc80000410000 */
[----:B------:R0:W1:Y:S01]  /*80b0*/  F2F.F64.F32 R4, R0 ;  /* 0x0000000000047310 */ /* 0x0000620000201800 */
[----:B------:R-:W-:Y:S05]  /*80c0*/  BRA `(.L_x_16778) ;  /* 0x0000000800f87947 */ /* 0x000fea0003800000 */
.L_x_16781:
        /* <DEDUP_REMOVED lines=10> */
.L_x_16784:
[----:B------:R-:W2:Y:S02]  /*8170*/  LDG.E.U16 R2, desc[UR36][R2.64] ;  /* 0x0000002402027981 */ /* 0x000ea4000c1e1500 */
[----:B--2---:R-:W-:-:S05]  /*8180*/  HADD2.F32 R0, -RZ, R2.H0_H0 ;  /* 0x20000002ff007230 */ /* 0x004fca0000004100 */
[----:B------:R-:W-:-:S04]  /*8190*/  FMUL.FTZ R0, R0, 1 ;  /* 0x3f80000000007820 */ /* 0x000fc80000410000 */
[----:B------:R0:W1:Y:S01]  /*81a0*/  F2F.F64.F32 R4, R0 ;  /* 0x0000000000047310 */ /* 0x0000620000201800 */
[----:B------:R-:W-:Y:S05]  /*81b0*/  BRA `(.L_x_16778) ;  /* 0x0000000800bc7947 */ /* 0x000fea0003800000 */
.L_x_16783:
[----:B------:R0:W5:Y:S01]  /*81c0*/  LDG.E.64 R4, desc[UR36][R2.64] ;  /* 0x0000002402047981 */ /* 0x000162000c1e1b00 */
[----:B------:R-:W-:Y:S05]  /*81d0*/  BRA `(.L_x_16778) ;  /* 0x0000000800b47947 */ /* 0x000fea0003800000 */
.L_x_16773:
        /* <DEDUP_REMOVED lines=13> */
.L_x_16787:
[----:B------:R0:W5:Y:S01]  /*82b0*/  LDG.E.64 R4, desc[UR36][R2.64] ;  /* 0x0000002402047981 */ /* 0x000162000c1e1b00 */
[----:B------:R-:W-:Y:S05]  /*82c0*/  BRA `(.L_x_16778) ;  /* 0x0000000800787947 */ /* 0x000fea0003800000 */
.L_x_16786:
        /* <DEDUP_REMOVED lines=28> */
.L_x_16789:
        /* <DEDUP_REMOVED lines=15> */
.L_x_16788:
[----:B------:R-:W2:Y:S02]  /*8580*/  LDG.E.U16 R0, desc[UR36][R2.64] ;  /* 0x0000002402007981 */ /* 0x000ea4000c1e1500 */
[----:B--2---:R-:W-:-:S04]  /*8590*/  IMAD.U32 R0, R0, 0x10000, RZ ;  /* 0x0001000000007824 */ /* 0x004fc800078e00ff */
[----:B------:R-:W-:-:S04]  /*85a0*/  FMUL.FTZ R0, R0, 1 ;  /* 0x3f80000000007820 */ /* 0x000fc80000410000 */
[----:B------:R0:W1:Y:S01]  /*85b0*/  F2F.F64.F32 R4, R0 ;  /* 0x0000000000047310 */ /* 0x0000620000201800 */
[----:B------:R-:W-:Y:S05]  /*85c0*/  BRA `(.L_x_16778) ;  /* 0x0000000400b87947 */ /* 0x000fea0003800000 */
.L_x_16785:
        /* <DEDUP_REMOVED lines=11> */
.L_x_16792:
        /* <DEDUP_REMOVED lines=21> */
.L_x_16796:
[----:B------:R-:W-:Y:S05]  /*87d0*/  BSYNC B1 ;  /* 0x0000000000017941 */ /* 0x000fea0003800000 */
.L_x_16795:
[----:B------:R-:W-:Y:S01]  /*87e0*/  LEA R3, R0, 0x3b800000, 0x17 ;  /* 0x3b80000000037811 */ /* 0x000fe200078eb8ff */
[----:B------:R-:W-:-:S05]  /*87f0*/  IMAD.SHL.U32 R0, R2, 0x100000, RZ ;  /* 0x0010000002007824 */ /* 0x000fca00078e00ff */
[----:B------:R-:W-:-:S07]  /*8800*/  LOP3.LUT R0, R3, R0, R4, 0xfe, !PT ;  /* 0x0000000003007212 */ /* 0x000fce00078efe04 */
.L_x_16794:
[----:B------:R-:W-:Y:S05]  /*8810*/  BSYNC B0 ;  /* 0x0000000000007941 */ /* 0x000fea0003800000 */
.L_x_16793:
[----:B------:R-:W-:-:S04]  /*8820*/  FMUL.FTZ R0, R0, 1 ;  /* 0x3f80000000007820 */ /* 0x000fc80000410000 */
[----:B------:R2:W3:Y:S01]  /*8830*/  F2F.F64.F32 R4, R0 ;  /* 0x0000000000047310 */ /* 0x0004e20000201800 */
[----:B------:R-:W-:Y:S05]  /*8840*/  BRA `(.L_x_16778) ;  /* 0x0000000400187947 */ /* 0x000fea0003800000 */
.L_x_16791:
        /* <DEDUP_REMOVED lines=21> */
.L_x_16800:
[----:B------:R-:W-:Y:S05]  /*89a0*/  BSYNC B1 ;  /* 0x0000000000017941 */ /* 0x000fea0003800000 */
.L_x_16799:
[----:B------:R-:W-:Y:S01]  /*89b0*/  LEA R3, R0, 0x37800000, 0x17 ;  /* 0x3780000000037811 */ /* 0x000fe200078eb8ff */
[----:B------:R-:W-:-:S05]  /*89c0*/  IMAD.SHL.U32 R0, R2, 0x200000, RZ ;  /* 0x0020000002007824 */ /* 0x000fca00078e00ff */
[----:B------:R-:W-:-:S07]  /*89d0*/  LOP3.LUT R0, R3, R0, R4, 0xfe, !PT ;  /* 0x0000000003007212 */ /* 0x000fce00078efe04 */
.L_x_16798:
[----:B------:R-:W-:Y:S05]  /*89e0*/  BSYNC B0 ;  /* 0x0000000000007941 */ /* 0x000fea0003800000 */
.L_x_16797:
[----:B------:R-:W-:-:S04]  /*89f0*/  FMUL.FTZ R0, R0, 1 ;  /* 0x3f80000000007820 */ /* 0x000fc80000410000 */
[----:B------:R4:W0:Y:S01]  /*8a00*/  F2F.F64.F32 R4, R0 ;  /* 0x0000000000047310 */ /* 0x0008220000201800 */
[----:B------:R-:W-:Y:S05]  /*8a10*/  BRA `(.L_x_16778) ;  /* 0x0000000000a47947 */ /* 0x000fea0003800000 */
.L_x_16790:
        /* <DEDUP_REMOVED lines=14> */
.L_x_16804:
[----:B------:R-:W-:Y:S05]  /*8b00*/  BSYNC B0 ;  /* 0x0000000000007941 */ /* 0x000fea0003800000 */
.L_x_16803:
[----:B------:R-:W-:-:S04]  /*8b10*/  FMUL.FTZ R0, R0, 1 ;  /* 0x3f80000000007820 */ /* 0x000fc80000410000 */
[----:B------:R0:W1:Y:S01]  /*8b20*/  F2F.F64.F32 R4, R0 ;  /* 0x0000000000047310 */ /* 0x0000620000201800 */
[----:B------:R-:W-:Y:S05]  /*8b30*/  BRA `(.L_x_16778) ;  /* 0x00000000005c7947 */ /* 0x000fea0003800000 */
.L_x_16777:
        /* <DEDUP_REMOVED lines=16> */
.L_x_16805:
[----:B------:R-:W-:Y:S01]  /*8c40*/  CS2R R4, SRZ ;  /* 0x0000000000047805 */ /* 0x000fe2000001ff00 */
[----:B------:R-:W-:Y:S06]  /*8c50*/  BRA `(.L_x_16778) ;  /* 0x0000000000147947 */ /* 0x000fec0003800000 */
.L_x_16802:
[----:B------:R-:W2:Y:S02]  /*8c60*/  LDG.E.64 R4, desc[UR36][R2.64] ;  /* 0x0000002402047981 */ /* 0x000ea4000c1e1b00 */
[----:B--2---:R-:W0:Y:S01]  /*8c70*/  I2F.F64.U64 R4, R4 ;  /* 0x0000000400047312 */ /* 0x004e220000301800 */
[----:B------:R-:W-:Y:S05]  /*8c80*/  BRA `(.L_x_16778) ;  /* 0x0000000000087947 */ /* 0x000fea0003800000 */
.L_x_16801:
[----:B------:R-:W2:Y:S02]  /*8c90*/  LDG.E R2, desc[UR36][R2.64] ;  /* 0x0000002402027981 */ /* 0x000ea4000c1e1900 */
[----:B--2---:R0:W1:Y:S02]  /*8ca0*/  I2F.F64.U32 R4, R2 ;  /* 0x0000000200047312 */ /* 0x0040640000201800 */
.L_x_16778:
[----:B01-3-5:R-:W-:Y:S01]  /*8cb0*/  DSETP.GTU.AND P0, PT, |R4|, +INF , PT ;  /* 0x7ff000000400742a */ /* 0x02bfe20003f0c200 */
[----:B------:R-:W0:-:S13]  /*8cc0*/  LDC.U8 R10, c[0x0][0x438] ;  /* 0x00010e00ff0a7b82 */ /* 0x000e1a0000000000 */
[----:B------:R-:W1:Y:S01]  /*8cd0*/  @!P0 LDC.64 R6, c[0x0][0x420] ;  /* 0x00010800ff068b82 */ /* 0x000e620000000a00 */
[----:B--2-4-:R-:W-:-:S07]  /*8ce0*/  @!P0 IMAD.MOV.U32 R0, RZ, RZ, R5 ;  /* 0x000000ffff008224 */ /* 0x014fce00078e0005 */
[----:B------:R-:W2:Y:S01]  /*8cf0*/  @!P0 LDC.64 R2, c[0x0][0x428] ;  /* 0x00010a00ff028b82 */ /* 0x000ea20000000a00 */
[----:B-1----:R-:W-:Y:S01]  /*8d00*/  @!P0 DSETP.MAX.AND P1, P2, R4, R6, PT ;  /* 0x000000060400822a */ /* 0x002fe20003a2f000 */
[----:B------:R-:W-:-:S05]  /*8d10*/  @!P0 MOV R9, R7 ;  /* 0x0000000700098202 */ /* 0x000fca0000000f00 */
        /* <DEDUP_REMOVED lines=28> */
.L_x_16809:
[----:B------:R-:W0:Y:S02]  /*8ee0*/  F2I.S64.F64.TRUNC R4, R4 ;  /* 0x0000000400047311 */ /* 0x000e24000030d900 */
[----:B0-----:R-:W-:-:S05]  /*8ef0*/  IMAD.MOV.U32 R3, RZ, RZ, R4 ;  /* 0x000000ffff037224 */ /* 0x001fca00078e0004 */
[----:B------:R3:W-:Y:S01]  /*8f00*/  STG.E.U8 desc[UR36][R16.64], R3 ;  /* 0x0000000310007986 */ /* 0x0007e2000c101124 */
[----:B------:R-:W-:Y:S05]  /*8f10*/  BRA `(.L_x_16811) ;  /* 0x0000000c00f87947 */ /* 0x000fea0003800000 */
.L_x_16808:
        /* <DEDUP_REMOVED lines=9> */
.L_x_16813:
[----:B------:R-:W0:Y:S02]  /*8fb0*/  F2I.F64.TRUNC R5, R4 ;  /* 0x0000000400057311 */ /* 0x000e24000030d100 */
[----:B0-----:R2:W-:Y:S01]  /*8fc0*/  STG.E desc[UR36][R16.64], R5 ;  /* 0x0000000510007986 */ /* 0x0015e2000c101924 */
[----:B------:R-:W-:Y:S05]  /*8fd0*/  BRA `(.L_x_16811) ;  /* 0x0000000c00c87947 */ /* 0x000fea0003800000 */
.L_x_16812:
[----:B------:R-:W0:Y:S02]  /*8fe0*/  F2I.F64.TRUNC R5, R4 ;  /* 0x0000000400057311 */ /* 0x000e24000030d100 */
[----:B0-----:R0:W-:Y:S01]  /*8ff0*/  STG.E.U16 desc[UR36][R16.64], R5 ;  /* 0x0000000510007986 */ /* 0x0011e2000c101524 */
[----:B------:R-:W-:Y:S05]  /*9000*/  BRA `(.L_x_16811) ;  /* 0x0000000c00bc7947 */ /* 0x000fea0003800000 */
.L_x_16807:
        /* <DEDUP_REMOVED lines=13> */
.L_x_16815:
        /* <DEDUP_REMOVED lines=8> */
.L_x_16814:
        /* <DEDUP_REMOVED lines=14> */
.L_x_16817:
        /* <DEDUP_REMOVED lines=9> */
.L_x_16816:
[----:B------:R0:W-:Y:S01]  /*92d0*/  STG.E.64 desc[UR36][R16.64], R4 ;  /* 0x0000000410007986 */ /* 0x0001e2000c101b24 */
[----:B------:R-:W-:Y:S05]  /*92e0*/  BRA `(.L_x_16811) ;  /* 0x0000000c00047947 */ /* 0x000fea0003800000 */
.L_x_16806:
        /* <DEDUP_REMOVED lines=12> */
.L_x_16820:
[----:B------:R-:W-:-:S05]  /*93b0*/  CS2R R6, SRZ ;  /* 0x0000000000067805 */ /* 0x000fca000001ff00 */
[----:B------:R0:W-:Y:S01]  /*93c0*/  STG.E.128 desc[UR36][R16.64], R4 ;  /* 0x0000000410007986 */ /* 0x0001e2000c101d24 */
[----:B------:R-:W-:Y:S05]  /*93d0*/  BRA `(.L_x_16811) ;  /* 0x0000000800c87947 */ /* 0x000fea0003800000 */
.L_x_16819:
        /* <DEDUP_REMOVED lines=25> */
.L_x_16824:
[----:B------:R-:W-:Y:S05]  /*9570*/  BSYNC B0 ;  /* 0x0000000000007941 */ /* 0x000fea0003800000 */
.L_x_16823:
[----:B------:R-:W-:-:S05]  /*9580*/  LOP3.LUT R3, R0, R3, RZ, 0xfc, !PT ;  /* 0x0000000300037212 */ /* 0x000fca00078efcff */
[----:B------:R0:W-:Y:S01]  /*9590*/  STG.E.U8 desc[UR36][R16.64], R3 ;  /* 0x0000000310007986 */ /* 0x0001e2000c101124 */
[----:B------:R-:W-:Y:S05]  /*95a0*/  BRA `(.L_x_16811) ;  /* 0x0000000800547947 */ /* 0x000fea0003800000 */
.L_x_16822:
        /* <DEDUP_REMOVED lines=17> */
.L_x_16826:
[----:B------:R-:W-:Y:S01]  /*96c0*/  IMAD.MOV.U32 R0, RZ, RZ, 0x7f ;  /* 0x0000007fff007424 */ /* 0x000fe200078e00ff */
[----:B------:R-:W-:-:S04]  /*96d0*/  ISETP.GT.U32.AND P0, PT, R2, 0x7f800000, PT ;  /* 0x7f8000000200780c */ /* 0x000fc80003f04070 */
[----:B------:R-:W-:-:S09]  /*96e0*/  SEL R0, R0, 0x7c, P0 ;  /* 0x0000007c00007807 */ /* 0x000fd20000000000 */
.L_x_16827:
[----:B------:R-:W-:Y:S05]  /*96f0*/  BSYNC B0 ;  /* 0x0000000000007941 */ /* 0x000fea0003800000 */
.L_x_16825:
[----:B------:R-:W-:-:S04]  /*9700*/  LOP3.LUT R2, R3, 0x80000000, RZ, 0xc0, !PT ;  /* 0x8000000003027812 */ /* 0x000fc800078ec0ff */
[----:B------:R-:W-:-:S04]  /*9710*/  SHF.R.U32.HI R3, RZ, 0x18, R2 ;  /* 0x00000018ff037819 */ /* 0x000fc80000011602 */
[----:B------:R-:W-:-:S05]  /*9720*/  LOP3.LUT R3, R0, R3, RZ, 0xfc, !PT ;  /* 0x0000000300037212 */ /* 0x000fca00078efcff */
[----:B------:R0:W-:Y:S01]  /*9730*/  STG.E.U8 desc[UR36][R16.64], R3 ;  /* 0x0000000310007986 */ /* 0x0001e2000c101124 */
[----:B------:R-:W-:Y:S05]  /*9740*/  BRA `(.L_x_16811) ;  /* 0x0000000400ec7947 */ /* 0x000fea0003800000 */
.L_x_16821:
        /* <DEDUP_REMOVED lines=8> */
.L_x_16818:
        /* <DEDUP_REMOVED lines=11> */
.L_x_16830:
        /* <DEDUP_REMOVED lines=21> */
.L_x_16833:
[----:B------:R-:W-:-:S04]  /*99d0*/  LOP3.LUT R2, R3, 0x80000000, RZ, 0xc0, !PT ;  /* 0x8000000003027812 */ /* 0x000fc800078ec0ff */
[----:B------:R-:W-:-:S04]  /*99e0*/  SHF.R.U32.HI R3, RZ, 0x18, R2 ;  /* 0x00000018ff037819 */ /* 0x000fc80000011602 */
[----:B------:R-:W-:-:S04]  /*99f0*/  LOP3.LUT R0, R0, R3, RZ, 0xfc, !PT ;  /* 0x0000000300007212 */ /* 0x000fc800078efcff */
[----:B------:R-:W-:-:S07]  /*9a00*/  PRMT R8, R0, 0x7610, R8 ;  /* 0x0000761000087816 */ /* 0x000fce0000000008 */
.L_x_16832:
[----:B------:R-:W-:Y:S05]  /*9a10*/  BSYNC B0 ;  /* 0x0000000000007941 */ /* 0x000fea0003800000 */
.L_x_16831:
[----:B------:R0:W-:Y:S01]  /*9a20*/  STG.E.U8 desc[UR36][R16.64], R8 ;  /* 0x0000000810007986 */ /* 0x0001e2000c101124 */
[----:B------:R-:W-:Y:S05]  /*9a30*/  BRA `(.L_x_16811) ;  /* 0x0000000400307947 */ /* 0x000fea0003800000 */
.L_x_16829:
        /* <DEDUP_REMOVED lines=21> */
.L_x_16836:
[----:B------:R-:W-:-:S04]  /*9b90*/  LOP3.LUT R2, R3, 0x80000000, RZ, 0xc0, !PT ;  /* 0x8000000003027812 */ /* 0x000fc800078ec0ff */
[----:B------:R-:W-:-:S04]  /*9ba0*/  SHF.R.U32.HI R3, RZ, 0x18, R2 ;  /* 0x00000018ff037819 */ /* 0x000fc80000011602 */
[----:B------:R-:W-:-:S04]  /*9bb0*/  LOP3.LUT R0, R0, R3, RZ, 0xfc, !PT ;  /* 0x0000000300007212 */ /* 0x000fc800078efcff */
[----:B------:R-:W-:-:S07]  /*9bc0*/  PRMT R8, R0, 0x7610, R8 ;  /* 0x0000761000087816 */ /* 0x000fce0000000008 */
.L_x_16835:
[----:B------:R-:W-:Y:S05]  /*9bd0*/  BSYNC B0 ;  /* 0x0000000000007941 */ /* 0x000fea0003800000 */
.L_x_16834:
[----:B------:R0:W-:Y:S01]  /*9be0*/  STG.E.U8 desc[UR36][R16.64], R8 ;  /* 0x0000000810007986 */ /* 0x0001e2000c101124 */
[----:B------:R-:W-:Y:S05]  /*9bf0*/  BRA `(.L_x_16811) ;  /* 0x0000000000c07947 */ /* 0x000fea0003800000 */
.L_x_16828:
        /* <DEDUP_REMOVED lines=22> */
[----:B------:R-:W-:-:S05]  /*9d60*/  @!P0 IADD3 R0, R2, RZ, RZ ;  /* 0x000000ff02008210 */ /* 0x000fca0007ffe0ff */
[----:B------:R-:W-:-:S05]  /*9d70*/  @P2 IMAD.MOV.U32 R3, RZ, RZ, R0 ;  /* 0x000000ffff032224 */ /* 0x000fca00078e0000 */
[----:B------:R0:W-:Y:S01]  /*9d80*/  STG.E.U8 desc[UR36][R16.64], R3 ;  /* 0x0000000310007986 */ /* 0x0001e2000c101124 */
[----:B------:R-:W-:Y:S05]  /*9d90*/  BRA `(.L_x_16811) ;  /* 0x0000000000587947 */ /* 0x000fea0003800000 */
.L_x_16810:
        /* <DEDUP_REMOVED lines=16> */
.L_x_16839:
[----:B------:R-:W-:Y:S05]  /*9ea0*/  BRA `(.L_x_16811) ;  /* 0x0000000000147947 */ /* 0x000fea0003800000 */
.L_x_16838:
[----:B------:R-:W0:Y:S02]  /*9eb0*/  F2I.U64.F64.TRUNC R4, R4 ;  /* 0x0000000400047311 */ /* 0x000e24000030d800 */
[----:B0-----:R0:W-:Y:S01]  /*9ec0*/  STG.E.64 desc[UR36][R16.64], R4 ;  /* 0x0000000410007986 */ /* 0x0011e2000c101b24 */
[----:B------:R-:W-:Y:S05]  /*9ed0*/  BRA `(.L_x_16811) ;  /* 0x0000000000087947 */ /* 0x000fea0003800000 */
.L_x_16837:
[----:B------:R-:W0:Y:S02]  /*9ee0*/  F2I.U32.F64.TRUNC R5, R4 ;  /* 0x0000000400057311 */ /* 0x000e24000030d000 */
[----:B0-----:R0:W-:Y:S02]  /*9ef0*/  STG.E desc[UR36][R16.64], R5 ;  /* 0x0000000510007986 */ /* 0x0011e4000c101924 */
.L_x_16811:
[----:B------:R-:W-:-:S07]  /*9f00*/  VIADD R19, R19, 0x80 ;  /* 0x0000008013137836 */ /* 0x000fce0000000000 */
.L_x_16771:
[----:B------:R-:W-:Y:S05]  /*9f10*/  BSYNC B6 ;  /* 0x0000000000067941 */ /* 0x000fea0003800000 */
.L_x_16770:
        /* <DEDUP_REMOVED lines=306> */
.L_x_16840:
[----:B------:R-:W0:Y:S01]  /*b240*/  LDC.U8 R5, c[0x0][0x439] ;  /* 0x00010e40ff057b82 */ /* 0x000e220000000000 */
[----:B------:R-:W-:Y:S01]  /*b250*/  ULDC.64 UR6, c[0x0][0x418] ;  /* 0x0001060000067ab9 */ /* 0x000fe20000000a00 */
[----:B------:R-:W-:Y:S01]  /*b260*/  ULDC.64 UR4, c[0x0][0x410] ;  /* 0x0001040000047ab9 */ /* 0x000fe20000000a00 */
[----:B------:R-:W-:Y:S02]  /*b270*/  IADD3 R2, P1, R0, UR6, RZ ;  /* 0x0000000600027c10 */ /* 0x000fe4000ff3e0ff */
[----:B------:R-:W-:-:S03]  /*b280*/  IADD3 R16, P0, R16, UR4, RZ ;  /* 0x0000000410107c10 */ /* 0x000fc6000ff1e0ff */
[----:B------:R-:W-:Y:S01]  /*b290*/  IMAD.X R3, RZ, RZ, UR7, P1 ;  /* 0x00000007ff037e24 */ /* 0x000fe200088e06ff */
[----:B------:R-:W-:Y:S02]  /*b2a0*/  IADD3.X R17, RZ, UR5, RZ, P0, !PT ;  /* 0x00000005ff117c10 */ /* 0x000fe400087fe4ff */
        /* <DEDUP_REMOVED lines=14> */
.L_x_16844:
[----:B------:R-:W2:Y:S02]  /*b390*/  LDG.E.U8 R2, desc[UR36][R2.64] ;  /* 0x0000002402027981 */ /* 0x000ea4000c1e1100 */
[----:B--2---:R0:W1:Y:S01]  /*b3a0*/  I2F.F64.U16 R4, R2 ;  /* 0x0000000200047312 */ /* 0x0040620000101800 */
[----:B------:R-:W-:Y:S05]  /*b3b0*/  BRA `(.L_x_16846) ;  /* 0x0000000c00707947 */ /* 0x000fea0003800000 */
.L_x_16843:
        /* <DEDUP_REMOVED lines=9> */
.L_x_16848:
[----:B------:R-:W2:Y:S02]  /*b450*/  LDG.E R2, desc[UR36][R2.64] ;  /* 0x0000002402027981 */ /* 0x000ea4000c1e1900 */
[----:B--2---:R3:W4:Y:S01]  /*b460*/  I2F.F64 R4, R2 ;  /* 0x0000000200047312 */ /* 0x0047220000201c00 */
[----:B------:R-:W-:Y:S05]  /*b470*/  BRA `(.L_x_16846) ;  /* 0x0000000c00407947 */ /* 0x000fea0003800000 */
.L_x_16847:
[----:B------:R-:W2:Y:S02]  /*b480*/  LDG.E.U16 R2, desc[UR36][R2.64] ;  /* 0x0000002402027981 */ /* 0x000ea4000c1e1500 */
[----:B--2---:R0:W1:Y:S01]  /*b490*/  I2F.F64.S16 R4, R2 ;  /* 0x0000000200047312 */ /* 0x0040620000101c00 */
[----:B------:R-:W-:Y:S05]  /*b4a0*/  BRA `(.L_x_16846) ;  /* 0x0000000c00347947 */ /* 0x000fea0003800000 */
.L_x_16842:
        /* <DEDUP_REMOVED lines=10> */
.L_x_16850:
[----:B------:R-:W2:Y:S02]  /*b550*/  LDG.E.U16 R0, desc[UR36][R2.64] ;  /* 0x0000002402007981 */ /* 0x000ea4000c1e1500 */
[----:B--2---:R-:W-:-:S05]  /*b560*/  HADD2.F32 R0, -RZ, R0.H0_H0 ;  /* 0x20000000ff007230 */ /* 0x004fca0000004100 */
[----:B------:R-:W-:-:S04]  /*b570*/  FMUL.FTZ R0, R0, 1 ;  /* 0x3f80000000007820 */ /* 0x000fc80000410000 */
[----:B------:R0:W1:Y:S01]  /*b580*/  F2F.F64.F32 R4, R0 ;  /* 0x0000000000047310 */ /* 0x0000620000201800 */
[----:B------:R-:W-:Y:S05]  /*b590*/  BRA `(.L_x_16846) ;  /* 0x0000000800f87947 */ /* 0x000fea0003800000 */
.L_x_16849:
        /* <DEDUP_REMOVED lines=10> */
.L_x_16852:
[----:B------:R-:W2:Y:S02]  /*b640*/  LDG.E.U16 R2, desc[UR36][R2.64] ;  /* 0x0000002402027981 */ /* 0x000ea4000c1e1500 */
[----:B--2---:R-:W-:-:S05]  /*b650*/  HADD2.F32 R0, -RZ, R2.H0_H0 ;  /* 0x20000002ff007230 */ /* 0x004fca0000004100 */
[----:B------:R-:W-:-:S04]  /*b660*/  FMUL.FTZ R0, R0, 1 ;  /* 0x3f80000000007820 */ /* 0x000fc80000410000 */
[----:B------:R0:W1:Y:S01]  /*b670*/  F2F.F64.F32 R4, R0 ;  /* 0x0000000000047310 */ /* 0x0000620000201800 */
[----:B------:R-:W-:Y:S05]  /*b680*/  BRA `(.L_x_16846) ;  /* 0x0000000800bc7947 */ /* 0x000fea0003800000 */
.L_x_16851:
[----:B------:R0:W5:Y:S01]  /*b690*/  LDG.E.64 R4, desc[UR36][R2.64] ;  /* 0x0000002402047981 */ /* 0x000162000c1e1b00 */
[----:B------:R-:W-:Y:S05]  /*b6a0*/  BRA `(.L_x_16846) ;  /* 0x0000000800b47947 */ /* 0x000fea0003800000 */
.L_x_16841:
        /* <DEDUP_REMOVED lines=13> */
.L_x_16855:
[----:B------:R0:W5:Y:S01]  /*b780*/  LDG.E.64 R4, desc[UR36][R2.64] ;  /* 0x0000002402047981 */ /* 0x000162000c1e1b00 */
[----:B------:R-:W-:Y:S05]  /*b790*/  BRA `(.L_x_16846) ;  /* 0x0000000800787947 */ /* 0x000fea0003800000 */
.L_x_16854:
        /* <DEDUP_REMOVED lines=28> */
.L_x_16857:
        /* <DEDUP_REMOVED lines=15> */
.L_x_16856:
[----:B------:R-:W2:Y:S02]  /*ba50*/  LDG.E.U16 R0, desc[UR36][R2.64] ;  /* 0x0000002402007981 */ /* 0x000ea4000c1e1500 */
[----:B--2---:R-:W-:-:S04]  /*ba60*/  IMAD.U32 R0, R0, 0x10000, RZ ;  /* 0x0001000000007824 */ /* 0x004fc800078e00ff */
[----:B------:R-:W-:-:S04]  /*ba70*/  FMUL.FTZ R0, R0, 1 ;  /* 0x3f80000000007820 */ /* 0x000fc80000410000 */
[----:B------:R0:W1:Y:S01]  /*ba80*/  F2F.F64.F32 R4, R0 ;  /* 0x0000000000047310 */ /* 0x0000620000201800 */
[----:B------:R-:W-:Y:S05]  /*ba90*/  BRA `(.L_x_16846) ;  /* 0x0000000400b87947 */ /* 0x000fea0003800000 */
.L_x_16853:
        /* <DEDUP_REMOVED lines=11> */
.L_x_16860:
        /* <DEDUP_REMOVED lines=21> */
.L_x_16864:
[----:B------:R-:W-:Y:S05]  /*bca0*/  BSYNC B1 ;  /* 0x0000000000017941 */ /* 0x000fea0003800000 */
.L_x_16863:
[----:B------:R-:W-:Y:S01]  /*bcb0*/  LEA R3, R0, 0x3b800000, 0x17 ;  /* 0x3b80000000037811 */ /* 0x000fe200078eb8ff */
[----:B------:R-:W-:-:S05]  /*bcc0*/  IMAD.SHL.U32 R0, R2, 0x100000, RZ ;  /* 0x0010000002007824 */ /* 0x000fca00078e00ff */
[----:B------:R-:W-:-:S07]  /*bcd0*/  LOP3.LUT R0, R3, R0, R4, 0xfe, !PT ;  /* 0x0000000003007212 */ /* 0x000fce00078efe04 */
.L_x_16862:
[----:B------:R-:W-:Y:S05]  /*bce0*/  BSYNC B0 ;  /* 0x0000000000007941 */ /* 0x000fea0003800000 */
.L_x_16861:
[----:B------:R-:W-:-:S04]  /*bcf0*/  FMUL.FTZ R0, R0, 1 ;  /* 0x3f80000000007820 */ /* 0x000fc80000410000 */
[----:B------:R0:W1:Y:S01]  /*bd00*/  F2F.F64.F32 R4, R0 ;  /* 0x0000000000047310 */ /* 0x0000620000201800 */
[----:B------:R-:W-:Y:S05]  /*bd10*/  BRA `(.L_x_16846) ;  /* 0x0000000400187947 */ /* 0x000fea0003800000 */
.L_x_16859:
        /* <DEDUP_REMOVED lines=21> */
.L_x_16868:
[----:B------:R-:W-:Y:S05]  /*be70*/  BSYNC B1 ;  /* 0x0000000000017941 */ /* 0x000fea0003800000 */
.L_x_16867:
[----:B------:R-:W-:Y:S01]  /*be80*/  LEA R3, R0, 0x37800000, 0x17 ;  /* 0x3780000000037811 */ /* 0x000fe200078eb8ff */
[----:B------:R-:W-:-:S05]  /*be90*/  IMAD.SHL.U32 R0, R2, 0x200000, RZ ;  /* 0x0020000002007824 */ /* 0x000fca00078e00ff */
[----:B------:R-:W-:-:S07]  /*bea0*/  LOP3.LUT R0, R3, R0, R4, 0xfe, !PT ;  /* 0x0000000003007212 */ /* 0x000fce00078efe04 */
.L_x_16866:
[----:B------:R-:W-:Y:S05]  /*beb0*/  BSYNC B0 ;  /* 0x0000000000007941 */ /* 0x000fea0003800000 */
.L_x_16865:
[----:B------:R-:W-:-:S04]  /*bec0*/  FMUL.FTZ R0, R0, 1 ;  /* 0x3f80000000007820 */ /* 0x000fc80000410000 */
[----:B------:R0:W1:Y:S01]  /*bed0*/  F2F.F64.F32 R4, R0 ;  /* 0x0000000000047310 */ /* 0x0000620000201800 */
[----:B------:R-:W-:Y:S05]  /*bee0*/  BRA `(.L_x_16846) ;  /* 0x0000000000a47947 */ /* 0x000fea0003800000 */
.L_x_16858:
        /* <DEDUP_REMOVED lines=14> */
.L_x_16872:
[----:B------:R-:W-:Y:S05]  /*bfd0*/  BSYNC B0 ;  /* 0x0000000000007941 */ /* 0x000fea0003800000 */
.L_x_16871:
[----:B------:R-:W-:-:S04]  /*bfe0*/  FMUL.FTZ R0, R0, 1 ;  /* 0x3f80000000007820 */ /* 0x000fc80000410000 */
[----:B------:R0:W1:Y:S01]  /*bff0*/  F2F.F64.F32 R4, R0 ;  /* 0x0000000000047310 */ /* 0x0000620000201800 */
[----:B------:R-:W-:Y:S05]  /*c000*/  BRA `(.L_x_16846) ;  /* 0x00000000005c7947 */ /* 0x000fea0003800000 */
.L_x_16845:
[----:B------:R-:W-:Y:S01]  /*c010*/  MOV R0, 0x1c0 ;  /* 0x000001c000007802 */ /* 0x000fe20000000f00 */
[----:B------:R-:W-:Y:S01]  /*c020*/  ULDC.64 UR4, c[0x4][0x1a0] ;  /* 0x0100680000047ab9 */ /* 0x000fe20000000a00 */
[----:B------:R-:W-:Y:S01]  /*c030*/  ULDC.64 UR6, c[0x4][0x60] ;  /* 0x0100180000067ab9 */ /* 0x000fe20000000a00 */
[----:B------:R-:W-:Y:S01]  /*c040*/  IMAD.U32 R4, RZ, RZ, UR4 ;  /* 0x00000004ff047e24 */ /* 0x000fe2000f8e00ff */
[----:B------:R0:W1:Y:S01]  /*c050*/  LDC.64 R2, c[0x4][R0] ;  /* 0x0100000000027b82 */ /* 0x0000620000000a00 */
[----:B------:R-:W-:Y:S01]  /*c060*/  IMAD.U32 R5, RZ, RZ, UR5 ;  /* 0x00000005ff057e24 */ /* 0x000fe2000f8e00ff */
[----:B------:R-:W-:Y:S01]  /*c070*/  ULDC.64 UR4, c[0x4][0x1a8] ;  /* 0x01006a0000047ab9 */ /* 0x000fe20000000a00 */
[----:B------:R-:W-:Y:S01]  /*c080*/  HFMA2.MMA R8, -RZ, RZ, 0, 4.64916229248046875e-06 ;  /* 0x0000004eff087435 */ /* 0x000fe200000001ff */
[----:B------:R-:W-:Y:S02]  /*c090*/  IMAD.U32 R6, RZ, RZ, UR4 ;  /* 0x00000004ff067e24 */ /* 0x000fe4000f8e00ff */
[----:B------:R-:W-:-:S02]  /*c0a0*/  IMAD.U32 R7, RZ, RZ, UR5 ;  /* 0x00000005ff077e24 */ /* 0x000fc4000f8e00ff */
[----:B------:R-:W-:Y:S02]  /*c0b0*/  IMAD.U32 R10, RZ, RZ, UR6 ;  /* 0x00000006ff0a7e24 */ /* 0x000fe4000f8e00ff */
[----:B------:R-:W-:Y:S02]  /*c0c0*/  IMAD.U32 R11, RZ, RZ, UR7 ;  /* 0x00000007ff0b7e24 */ /* 0x000fe4000f8e00ff */
[----:B------:R-:W-:Y:S02]  /*c0d0*/  IMAD.MOV.U32 R12, RZ, RZ, 0x1 ;  /* 0x00000001ff0c7424 */ /* 0x000fe400078e00ff */
[----:B0-----:R-:W-:-:S07]  /*c0e0*/  IMAD.MOV.U32 R13, RZ, RZ, RZ ;  /* 0x000000ffff0d7224 */ /* 0x001fce00078e00ff */
[----:B------:R-:W-:-:S07]  /*c0f0*/  LEPC R20, `(.L_x_16873) ;  /* 0x000000001014794e */ /* 0x000fce0000000000 */
[----:B-1----:R-:W-:Y:S05]  /*c100*/  CALL.ABS.NOINC R2 ;  /* 0x0000000002007343 */ /* 0x002fea0003c00000 */
.L_x_16873:
[----:B------:R-:W-:Y:S01]  /*c110*/  CS2R R4, SRZ ;  /* 0x0000000000047805 */ /* 0x000fe2000001ff00 */
[----:B------:R-:W-:Y:S06]  /*c120*/  BRA `(.L_x_16846) ;  /* 0x0000000000147947 */ /* 0x000fec0003800000 */
.L_x_16870:
[----:B------:R-:W2:Y:S02]  /*c130*/  LDG.E.64 R4, desc[UR36][R2.64] ;  /* 0x0000002402047981 */ /* 0x000ea4000c1e1b00 */
[----:B--2---:R-:W0:Y:S01]  /*c140*/  I2F.F64.U64 R4, R4 ;  /* 0x0000000400047312 */ /* 0x004e220000301800 */
[----:B------:R-:W-:Y:S05]  /*c150*/  BRA `(.L_x_16846) ;  /* 0x0000000000087947 */ /* 0x000fea0003800000 */
.L_x_16869:
[----:B------:R-:W2:Y:S02]  /*c160*/  LDG.E R2, desc[UR36][R2.64] ;  /* 0x0000002402027981 */ /* 0x000ea4000c1e1900 */
[----:B--2---:R0:W1:Y:S02]  /*c170*/  I2F.F64.U32 R4, R2 ;  /* 0x0000000200047312 */ /* 0x0040640000201800 */
.L_x_16846:
[----:B012-45:R-:W-:Y:S01]  /*c180*/  DSETP.GTU.AND P0, PT, |R4|, +INF , PT ;  /* 0x7ff000000400742a */ /* 0x037fe20003f0c200 */
[----:B------:R-:W0:-:S13]  /*c190*/  LDC.U8 R10, c[0x0][0x438] ;  /* 0x00010e00ff0a7b82 */ /* 0x000e1a0000000000 */
[----:B------:R-:W1:Y:S01]  /*c1a0*/  @!P0 LDC.64 R6, c[0x0][0x420] ;  /* 0x00010800ff068b82 */ /* 0x000e620000000a00 */
[----:B------:R-:W-:-:S07]  /*c1b0*/  @!P0 IMAD.MOV.U32 R0, RZ, RZ, R5 ;  /* 0x000000ffff008224 */ /* 0x000fce00078e0005 */
[----:B---3--:R-:W2:Y:S01]  /*c1c0*/  @!P0 LDC.64 R2, c[0x0][0x428] ;  /* 0x00010a00ff028b82 */ /* 0x008ea20000000a00 */
        /* <DEDUP_REMOVED lines=30> */
.L_x_16877:
[----:B------:R-:W0:Y:S02]  /*c3b0*/  F2I.S64.F64.TRUNC R4, R4 ;  /* 0x0000000400047311 */ /* 0x000e24000030d900 */
[----:B0-----:R-:W-:-:S05]  /*c3c0*/  IMAD.MOV.U32 R3, RZ, RZ, R4 ;  /* 0x000000ffff037224 */ /* 0x001fca00078e0004 */
[----:B------:R-:W-:Y:S01]  /*c3d0*/  STG.E.U8 desc[UR36][R16.64], R3 ;  /* 0x0000000310007986 */ /* 0x000fe2000c101124 */
[----:B------:R-:W-:Y:S05]  /*c3e0*/  EXIT ;  /* 0x000000000000794d */ /* 0x000fea0003800000 */
.L_x_16876:
        /* <DEDUP_REMOVED lines=9> */
.L_x_16880:
[----:B------:R-:W0:Y:S02]  /*c480*/  F2I.F64.TRUNC R5, R4 ;  /* 0x0000000400057311 */ /* 0x000e24000030d100 */
[----:B0-----:R-:W-:Y:S01]  /*c490*/  STG.E desc[UR36][R16.64], R5 ;  /* 0x0000000510007986 */ /* 0x001fe2000c101924 */
[----:B------:R-:W-:Y:S05]  /*c4a0*/  EXIT ;  /* 0x000000000000794d */ /* 0x000fea0003800000 */
.L_x_16879:
[----:B------:R-:W0:Y:S02]  /*c4b0*/  F2I.F64.TRUNC R5, R4 ;  /* 0x0000000400057311 */ /* 0x000e24000030d100 */
[----:B0-----:R-:W-:Y:S01]  /*c4c0*/  STG.E.U16 desc[UR36][R16.64], R5 ;  /* 0x0000000510007986 */ /* 0x001fe2000c101524 */
[----:B------:R-:W-:Y:S05]  /*c4d0*/  EXIT ;  /* 0x000000000000794d */ /* 0x000fea0003800000 */
.L_x_16875:
        /* <DEDUP_REMOVED lines=13> */
.L_x_16882:
        /* <DEDUP_REMOVED lines=8> */
.L_x_16881:
        /* <DEDUP_REMOVED lines=14> */
.L_x_16884:
        /* <DEDUP_REMOVED lines=9> */
.L_x_16883:
[----:B------:R-:W-:Y:S01]  /*c7a0*/  STG.E.64 desc[UR36][R16.64], R4 ;  /* 0x0000000410007986 */ /* 0x000fe2000c101b24 */
[----:B------:R-:W-:Y:S05]  /*c7b0*/  EXIT ;  /* 0x000000000000794d */ /* 0x000fea0003800000 */
.L_x_16874:
        /* <DEDUP_REMOVED lines=12> */
.L_x_16887:
[----:B------:R-:W-:-:S05]  /*c880*/  CS2R R6, SRZ ;  /* 0x0000000000067805 */ /* 0x000fca000001ff00 */
[----:B------:R-:W-:Y:S01]  /*c890*/  STG.E.128 desc[UR36][R16.64], R4 ;  /* 0x0000000410007986 */ /* 0x000fe2000c101d24 */
[----:B------:R-:W-:Y:S05]  /*c8a0*/  EXIT ;  /* 0x000000000000794d */ /* 0x000fea0003800000 */
.L_x_16886:
        /* <DEDUP_REMOVED lines=25> */
.L_x_16891:
[----:B------:R-:W-:Y:S05]  /*ca40*/  BSYNC B0 ;  /* 0x0000000000007941 */ /* 0x000fea0003800000 */
.L_x_16890:
[----:B------:R-:W-:-:S05]  /*ca50*/  LOP3.LUT R3, R0, R3, RZ, 0xfc, !PT ;  /* 0x0000000300037212 */ /* 0x000fca00078efcff */
[----:B------:R-:W-:Y:S01]  /*ca60*/  STG.E.U8 desc[UR36][R16.64], R3 ;  /* 0x0000000310007986 */ /* 0x000fe2000c101124 */
[----:B------:R-:W-:Y:S05]  /*ca70*/  EXIT ;  /* 0x000000000000794d */ /* 0x000fea0003800000 */
.L_x_16889:
        /* <DEDUP_REMOVED lines=17> */
.L_x_16893:
[----:B------:R-:W-:Y:S01]  /*cb90*/  IMAD.MOV.U32 R0, RZ, RZ, 0x7f ;  /* 0x0000007fff007424 */ /* 0x000fe200078e00ff */
[----:B------:R-:W-:-:S04]  /*cba0*/  ISETP.GT.U32.AND P0, PT, R2, 0x7f800000, PT ;  /* 0x7f8000000200780c */ /* 0x000fc80003f04070 */
[----:B------:R-:W-:-:S09]  /*cbb0*/  SEL R0, R0, 0x7c, P0 ;  /* 0x0000007c00007807 */ /* 0x000fd20000000000 */
.L_x_16894:
[----:B------:R-:W-:Y:S05]  /*cbc0*/  BSYNC B0 ;  /* 0x0000000000007941 */ /* 0x000fea0003800000 */
.L_x_16892:
[----:B------:R-:W-:-:S04]  /*cbd0*/  LOP3.LUT R2, R3, 0x80000000, RZ, 0xc0, !PT ;  /* 0x8000000003027812 */ /* 0x000fc800078ec0ff */
[----:B------:R-:W-:-:S04]  /*cbe0*/  SHF.R.U32.HI R3, RZ, 0x18, R2 ;  /* 0x00000018ff037819 */ /* 0x000fc80000011602 */
[----:B------:R-:W-:-:S05]  /*cbf0*/  LOP3.LUT R3, R0, R3, RZ, 0xfc, !PT ;  /* 0x0000000300037212 */ /* 0x000fca00078efcff */
[----:B------:R-:W-:Y:S01]  /*cc00*/  STG.E.U8 desc[UR36][R16.64], R3 ;  /* 0x0000000310007986 */ /* 0x000fe2000c101124 */
[----:B------:R-:W-:Y:S05]  /*cc10*/  EXIT ;  /* 0x000000000000794d */ /* 0x000fea0003800000 */
.L_x_16888:
        /* <DEDUP_REMOVED lines=8> */
.L_x_16885:
        /* <DEDUP_REMOVED lines=11> */
.L_x_16897:
        /* <DEDUP_REMOVED lines=21> */
.L_x_16900:
[----:B------:R-:W-:-:S04]  /*cea0*/  LOP3.LUT R2, R3, 0x80000000, RZ, 0xc0, !PT ;  /* 0x8000000003027812 */ /* 0x000fc800078ec0ff */
[----:B------:R-:W-:-:S04]  /*ceb0*/  SHF.R.U32.HI R3, RZ, 0x18, R2 ;  /* 0x00000018ff037819 */ /* 0x000fc80000011602 */
[----:B------:R-:W-:-:S04]  /*cec0*/  LOP3.LUT R0, R0, R3, RZ, 0xfc, !PT ;  /* 0x0000000300007212 */ /* 0x000fc800078efcff */
[----:B------:R-:W-:-:S07]  /*ced0*/  PRMT R8, R0, 0x7610, R8 ;  /* 0x0000761000087816 */ /* 0x000fce0000000008 */
.L_x_16899:
[----:B------:R-:W-:Y:S05]  /*cee0*/  BSYNC B0 ;  /* 0x0000000000007941 */ /* 0x000fea0003800000 */
.L_x_16898:
[----:B------:R-:W-:Y:S01]  /*cef0*/  STG.E.U8 desc[UR36][R16.64], R8 ;  /* 0x0000000810007986 */ /* 0x000fe2000c101124 */
[----:B------:R-:W-:Y:S05]  /*cf00*/  EXIT ;  /* 0x000000000000794d */ /* 0x000fea0003800000 */
.L_x_16896:
        /* <DEDUP_REMOVED lines=21> */
.L_x_16903:
[----:B------:R-:W-:-:S04]  /*d060*/  LOP3.LUT R2, R3, 0x80000000, RZ, 0xc0, !PT ;  /* 0x8000000003027812 */ /* 0x000fc800078ec0ff */
[----:B------:R-:W-:-:S04]  /*d070*/  SHF.R.U32.HI R3, RZ, 0x18, R2 ;  /* 0x00000018ff037819 */ /* 0x000fc80000011602 */
[----:B------:R-:W-:-:S04]  /*d080*/  LOP3.LUT R0, R0, R3, RZ, 0xfc, !PT ;  /* 0x0000000300007212 */ /* 0x000fc800078efcff */
[----:B------:R-:W-:-:S07]  /*d090*/  PRMT R8, R0, 0x7610, R8 ;  /* 0x0000761000087816 */ /* 0x000fce0000000008 */
.L_x_16902:
[----:B------:R-:W-:Y:S05]  /*d0a0*/  BSYNC B0 ;  /* 0x0000000000007941 */ /* 0x000fea0003800000 */
.L_x_16901:
[----:B------:R-:W-:Y:S01]  /*d0b0*/  STG.E.U8 desc[UR36][R16.64], R8 ;  /* 0x0000000810007986 */ /* 0x000fe2000c101124 */
[----:B------:R-:W-:Y:S05]  /*d0c0*/  EXIT ;  /* 0x000000000000794d */ /* 0x000fea0003800000 */
.L_x_16895:
        /* <DEDUP_REMOVED lines=26> */
.L_x_16878:
        /* <DEDUP_REMOVED lines=16> */
.L_x_16906:
[----:B------:R-:W-:Y:S05]  /*d370*/  EXIT ;  /* 0x000000000000794d */ /* 0x000fea0003800000 */
.L_x_16905:
[----:B------:R-:W0:Y:S02]  /*d380*/  F2I.U64.F64.TRUNC R4, R4 ;  /* 0x0000000400047311 */ /* 0x000e24000030d800 */
[----:B0-----:R-:W-:Y:S01]  /*d390*/  STG.E.64 desc[UR36][R16.64], R4 ;  /* 0x0000000410007986 */ /* 0x001fe2000c101b24 */
[----:B------:R-:W-:Y:S05]  /*d3a0*/  EXIT ;  /* 0x000000000000794d */ /* 0x000fea0003800000 */
.L_x_16904:
[----:B------:R-:W0:Y:S02]  /*d3b0*/  F2I.U32.F64.TRUNC R5, R4 ;  /* 0x0000000400057311 */ /* 0x000e24000030d000 */
[----:B0-----:R-:W-:Y:S01]  /*d3c0*/  STG.E desc[UR36][R16.64], R5 ;  /* 0x0000000510007986 */ /* 0x001fe2000c101924 */
[----:B------:R-:W-:Y:S05]  /*d3d0*/  EXIT ;  /* 0x000000000000794d */ /* 0x000fea0003800000 */
.L_x_16907:
        /* <DEDUP_REMOVED lines=10> */
.L_x_36305:


//--------------------- .text._ZN2at6native27unrolled_elementwise_kernelIZZZNS0_17clamp_kernel_cudaERNS_18TensorIteratorBaseERKN3c106ScalarES7_ENKUlvE_clEvENKUlvE4_clEvEUldE_St5arrayIPcLm2EELi4E23TrivialOffsetCalculatorILi1EjESF_NS0_6memory12LoadWithCastILi1EEENSG_13StoreWithCastILi1EEEEEviT_T0_T2_T3_T4_T5_ --------------------------
	.section	.text._ZN2at6native27unrolled_elementwise_kernelIZZZNS0_17clamp_kernel_cudaERNS_18TensorIteratorBaseERKN3c106ScalarES7_ENKUlvE_clEvENKUlvE4_clEvEUldE_St5arrayIPcLm2EELi4E23TrivialOffsetCalculatorILi1EjESF_NS0_6memory12LoadWithCastILi1EEENSG_13StoreWithCastILi1EEEEEviT_T0_T2_T3_T4_T5_,"ax",@progbits
	.align	128
        .global         _ZN2at6native27unrolled_elementwise_kernelIZZZNS0_17clamp_kernel_cudaERNS_18TensorIteratorBaseERKN3c106ScalarES7_ENKUlvE_clEvENKUlvE4_clEvEUldE_St5arrayIPcLm2EELi4E23TrivialOffsetCalculatorILi1EjESF_NS0_6memory12LoadWithCastILi1EEENSG_13StoreWithCastILi1EEEEEviT_T0_T2_T3_T4_T5_
        .type           _ZN2at6native27unrolled_elementwise_kernelIZZZNS0_17clamp_kernel_cudaERNS_18TensorIteratorBaseERKN3c106ScalarES7_ENKUlvE_clEvENKUlvE4_clEvEUldE_St5arrayIPcLm2EELi4E23TrivialOffsetCalculatorILi1EjESF_NS0_6memory12LoadWithCastILi1EEENSG_13StoreWithCastILi1EEEEEviT_T0_T2_T3_T4_T5_,@function
        .size           _ZN2at6native27unrolled_elementwise_kernelIZZZNS0_17clamp_kernel_cudaERNS_18TensorIteratorBaseERKN3c106ScalarES7_ENKUlvE_clEvENKUlvE4_clEvEUldE_St5arrayIPcLm2EELi4E23TrivialOffsetCalculatorILi1EjESF_NS0_6memory12LoadWithCastILi1EEENSG_13StoreWithCastILi1EEEEEviT_T0_T2_T3_T4_T5_,(.L_x_36306 - _ZN2at6native27unrolled_elementwise_kernelIZZZNS0_17clamp_kernel_cudaERNS_18TensorIteratorBaseERKN3c106ScalarES7_ENKUlvE_clEvENKUlvE4_clEvEUldE_St5arrayIPcLm2EELi4E23TrivialOffsetCalculatorILi1EjESF_NS0_6memory12LoadWithCastILi1EEENSG_13StoreWithCastILi1EEEEEviT_T0_T2_T3_T4_T5_)
        .other          _ZN2at6native27unrolled_elementwise_kernelIZZZNS0_17clamp_kernel_cudaERNS_18TensorIteratorBaseERKN3c106ScalarES7_ENKUlvE_clEvENKUlvE4_clEvEUldE_St5arrayIPcLm2EELi4E23TrivialOffsetCalculatorILi1EjESF_NS0_6memory12LoadWithCastILi1EEENSG_13StoreWithCastILi1EEEEEviT_T0_T2_T3_T4_T5_,@"STO_CUDA_ENTRY STV_DEFAULT"
_ZN2at6native27unrolled_elementwise_kernelIZZZNS0_17clamp_kernel_cudaERNS_18TensorIteratorBaseERKN3c106ScalarES7_ENKUlvE_clEvENKUlvE4_clEvEUldE_St5arrayIPcLm2EELi4E23TrivialOffsetCalculatorILi1EjESF_NS0_6memory12LoadWithCastILi1EEENSG_13StoreWithCastILi1EEEEEviT_T0_T2_T3_T4_T5_:
.text._ZN2at6native27unrolled_elementwise_kernelIZZZNS0_17clamp_kernel_cudaERNS_18TensorIteratorBaseERKN3c106ScalarES7_ENKUlvE_clEvENKUlvE4_clEvEUldE_St5arrayIPcLm2EELi4E23TrivialOffsetCalculatorILi1EjESF_NS0_6memory12LoadWithCastILi1EEENSG_13StoreWithCastILi1EEEEEviT_T0_T2_T3_T4_T5_:
        /* <DEDUP_REMOVED lines=32> */
.L_x_16913:
[----:B------:R-:W2:Y:S02]  /*0200*/  LDG.E.U8 R4, desc[UR36][R4.64] ;  /* 0x0000002404047981 */ /* 0x000ea4000c1e1100 */
[----:B--2---:R0:W1:Y:S01]  /*0210*/  I2F.F64.U16 R28, R4 ;  /* 0x00000004001c7312 */ /* 0x0040620000101800 */
[----:B------:R-:W-:Y:S05]  /*0220*/  BRA `(.L_x_16915) ;  /* 0x0000000c00747947 */ /* 0x000fea0003800000 */
.L_x_16912:
        /* <DEDUP_REMOVED lines=9> */
.L_x_16917:
[----:B------:R-:W2:Y:S02]  /*02c0*/  LDG.E R4, desc[UR36][R4.64] ;  /* 0x0000002404047981 */ /* 0x000ea4000c1e1900 */
[----:B--2---:R1:W2:Y:S01]  /*02d0*/  I2F.F64 R28, R4 ;  /* 0x00000004001c7312 */ /* 0x0042a20000201c00 */
[----:B------:R-:W-:Y:S05]  /*02e0*/  BRA `(.L_x_16915) ;  /* 0x0000000c00447947 */ /* 0x000fea0003800000 */
.L_x_16916:
[----:B------:R-:W2:Y:S02]  /*02f0*/  LDG.E.U16 R4, desc[UR36][R4.64] ;  /* 0x0000002404047981 */ /* 0x000ea4000c1e1500 */
[----:B--2---:R3:W4:Y:S01]  /*0300*/  I2F.F64.S16 R28, R4 ;  /* 0x00000004001c7312 */ /* 0x0047220000101c00 */
[----:B------:R-:W-:Y:S05]  /*0310*/  BRA `(.L_x_16915) ;  /* 0x0000000c00387947 */ /* 0x000fea0003800000 */
.L_x_16911:
        /* <DEDUP_REMOVED lines=10> */
.L_x_16919:
[----:B------:R-:W2:Y:S02]  /*03c0*/  LDG.E.U16 R0, desc[UR36][R4.64] ;  /* 0x0000002404007981 */ /* 0x000ea4000c1e1500 */
[----:B--2---:R-:W-:-:S05]  /*03d0*/  HADD2.F32 R0, -RZ, R0.H0_H0 ;  /* 0x20000000ff007230 */ /* 0x004fca0000004100 */
[----:B------:R-:W-:-:S04]  /*03e0*/  FMUL.FTZ R0, R0, 1 ;  /* 0x3f80000000007820 */ /* 0x000fc80000410000 */
[----:B------:R0:W1:Y:S01]  /*03f0*/  F2F.F64.F32 R28, R0 ;  /* 0x00000000001c7310 */ /* 0x0000620000201800 */
[----:B------:R-:W-:Y:S05]  /*0400*/  BRA `(.L_x_16915) ;  /* 0x0000000800fc7947 */ /* 0x000fea0003800000 */
.L_x_16918:
        /* <DEDUP_REMOVED lines=10> */
.L_x_16921:
[----:B------:R-:W2:Y:S02]  /*04b0*/  LDG.E.U16 R4, desc[UR36][R4.64] ;  /* 0x0000002404047981 */ /* 0x000ea4000c1e1500 */
[----:B--2---:R-:W-:-:S05]  /*04c0*/  HADD2.F32 R0, -RZ, R4.H0_H0 ;  /* 0x20000004ff007230 */ /* 0x004fca0000004100 */
[----:B------:R-:W-:-:S04]  /*04d0*/  FMUL.FTZ R0, R0, 1 ;  /* 0x3f80000000007820 */ /* 0x000fc80000410000 */
[----:B------:R0:W1:Y:S01]  /*04e0*/  F2F.F64.F32 R28, R0 ;  /* 0x00000000001c7310 */ /* 0x0000620000201800 */
[----:B------:R-:W-:Y:S05]  /*04f0*/  BRA `(.L_x_16915) ;  /* 0x0000000800c07947 */ /* 0x000fea0003800000 */
.L_x_16920:
[----:B------:R0:W5:Y:S01]  /*0500*/  LDG.E.64 R28, desc[UR36][R4.64] ;  /* 0x00000024041c7981 */ /* 0x000162000c1e1b00 */
[----:B------:R-:W-:Y:S05]  /*0510*/  BRA `(.L_x_16915) ;  /* 0x0000000800b87947 */ /* 0x000fea0003800000 */
.L_x_16910:
        /* <DEDUP_REMOVED lines=13> */
.L_x_16924:
[----:B------:R0:W5:Y:S01]  /*05f0*/  LDG.E.64 R28, desc[UR36][R4.64] ;  /* 0x00000024041c7981 */ /* 0x000162000c1e1b00 */
[----:B------:R-:W-:Y:S05]  /*0600*/  BRA `(.L_x_16915) ;  /* 0x00000008007c7947 */ /* 0x000fea0003800000 */
.L_x_16923:
        /* <DEDUP_REMOVED lines=28> */
.L_x_16926:
        /* <DEDUP_REMOVED lines=16> */
.L_x_16925:
[----:B------:R-:W2:Y:S02]  /*08d0*/  LDG.E.U16 R0, desc[UR36][R4.64] ;  /* 0x0000002404007981 */ /* 0x000ea4000c1e1500 */
[----:B--2---:R-:W-:-:S04]  /*08e0*/  IMAD.U32 R0, R0, 0x10000, RZ ;  /* 0x0001000000007824 */ /* 0x004fc800078e00ff */
[----:B------:R-:W-:-:S04]  /*08f0*/  FMUL.FTZ R0, R0, 1 ;  /* 0x3f80000000007820 */ /* 0x000fc80000410000 */
[----:B------:R0:W1:Y:S01]  /*0900*/  F2F.F64.F32 R28, R0 ;  /* 0x00000000001c7310 */ /* 0x0000620000201800 */
[----:B------:R-:W-:Y:S05]  /*0910*/  BRA `(.L_x_16915) ;  /* 0x0000000400b87947 */ /* 0x000fea0003800000 */
.L_x_16922:
        /* <DEDUP_REMOVED lines=11> */
.L_x_16929:
        /* <DEDUP_REMOVED lines=21> */
.L_x_16933:
[----:B------:R-:W-:Y:S05]  /*0b20*/  BSYNC B1 ;  /* 0x0000000000017941 */ /* 0x000fea0003800000 */
.L_x_16932:
[----:B------:R-:W-:Y:S01]  /*0b30*/  LEA R5, R0, 0x3b800000, 0x17 ;  /* 0x3b80000000057811 */ /* 0x000fe200078eb8ff */
[----:B------:R-:W-:-:S05]  /*0b40*/  IMAD.SHL.U32 R0, R3, 0x100000, RZ ;  /* 0x0010000003007824 */ /* 0x000fca00078e00ff */
[----:B------:R-:W-:-:S07]  /*0b50*/  LOP3.LUT R0, R5, R0, R6, 0xfe, !PT ;  /* 0x0000000005007212 */ /* 0x000fce00078efe06 */
.L_x_16931:
[----:B------:R-:W-:Y:S05]  /*0b60*/  BSYNC B0 ;  /* 0x0000000000007941 */ /* 0x000fea0003800000 */
.L_x_16930:
[----:B------:R-:W-:-:S04]  /*0b70*/  FMUL.FTZ R0, R0, 1 ;  /* 0x3f80000000007820 */ /* 0x000fc80000410000 */
[----:B------:R0:W1:Y:S01]  /*0b80*/  F2F.F64.F32 R28, R0 ;  /* 0x00000000001c7310 */ /* 0x0000620000201800 */
[----:B------:R-:W-:Y:S05]  /*0b90*/  BRA `(.L_x_16915) ;  /* 0x0000000400187947 */ /* 0x000fea0003800000 */
.L_x_16928:
        /* <DEDUP_REMOVED lines=21> */
.L_x_16937:
[----:B------:R-:W-:Y:S05]  /*0cf0*/  BSYNC B1 ;  /* 0x0000000000017941 */ /* 0x000fea0003800000 */
.L_x_16936:
[----:B------:R-:W-:Y:S01]  /*0d00*/  LEA R5, R0, 0x37800000, 0x17 ;  /* 0x3780000000057811 */ /* 0x000fe200078eb8ff */
[----:B------:R-:W-:-:S05]  /*0d10*/  IMAD.SHL.U32 R0, R3, 0x200000, RZ ;  /* 0x0020000003007824 */ /* 0x000fca00078e00ff */
[----:B------:R-:W-:-:S07]  /*0d20*/  LOP3.LUT R0, R5, R0, R6, 0xfe, !PT ;  /* 0x0000000005007212 */ /* 0x000fce00078efe06 */
.L_x_16935:
[----:B------:R-:W-:Y:S05]  /*0d30*/  BSYNC B0 ;  /* 0x0000000000007941 */ /* 0x000fea0003800000 */
.L_x_16934:
[----:B------:R-:W-:-:S04]  /*0d40*/  FMUL.FTZ R0, R0, 1 ;  /* 0x3f80000000007820 */ /* 0x000fc80000410000 */
[----:B------:R0:W1:Y:S01]  /*0d50*/  F2F.F64.F32 R28, R0 ;  /* 0x00000000001c7310 */ /* 0x0000620000201800 */
[----:B------:R-:W-:Y:S05]  /*0d60*/  BRA `(.L_x_16915) ;  /* 0x0000000000a47947 */ /* 0x000fea0003800000 */
.L_x_16927:
        /* <DEDUP_REMOVED lines=14> */
.L_x_16941:
[----:B------:R-:W-:Y:S05]  /*0e50*/  BSYNC B0 ;  /* 0x0000000000007941 */ /* 0x000fea0003800000 */
.L_x_16940:
[----:B------:R-:W-:-:S04]  /*0e60*/  FMUL.FTZ R0, R0, 1 ;  /* 0x3f80000000007820 */ /* 0x000fc80000410000 */
[----:B------:R0:W1:Y:S01]  /*0e70*/  F2F.F64.F32 R28, R0 ;  /* 0x00000000001c7310 */ /* 0x0000620000201800 */
[----:B------:R-:W-:Y:S05]  /*0e80*/  BRA `(.L_x_16915) ;  /* 0x00000000005c7947 */ /* 0x000fea0003800000 */
.L_x_16914:
        /* <DEDUP_REMOVED lines=16> */
.L_x_16942:
[----:B------:R-:W-:Y:S01]  /*0f90*/  CS2R R28, SRZ ;  /* 0x00000000001c7805 */ /* 0x000fe2000001ff00 */
[----:B------:R-:W-:Y:S06]  /*0fa0*/  BRA `(.L_x_16915) ;  /* 0x0000000000147947 */ /* 0x000fec0003800000 */
.L_x_16939:
[----:B------:R-:W2:Y:S02]  /*0fb0*/  LDG.E.64 R28, desc[UR36][R4.64] ;  /* 0x00000024041c7981 */ /* 0x000ea4000c1e1b00 */
[----:B--2---:R-:W0:Y:S01]  /*0fc0*/  I2F.F64.U64 R28, R28 ;  /* 0x0000001c001c7312 */ /* 0x004e220000301800 */
[----:B------:R-:W-:Y:S05]  /*0fd0*/  BRA `(.L_x_16915) ;  /* 0x0000000000087947 */ /* 0x000fea0003800000 */
.L_x_16938:
[----:B------:R-:W2:Y:S02]  /*0fe0*/  LDG.E R4, desc[UR36][R4.64] ;  /* 0x0000002404047981 */ /* 0x000ea4000c1e1900 */
[----:B--2---:R0:W1:Y:S02]  /*0ff0*/  I2F.F64.U32 R28, R4 ;  /* 0x00000004001c7312 */ /* 0x0040640000201800 */
.L_x_16915:
[----:B------:R-:W3:Y:S02]  /*1000*/  S2R R18, SR_TID.X ;  /* 0x0000000000127919 */ /* 0x000ee40000002100 */
[----:B---3--:R-:W-:-:S07]  /*1010*/  VIADD R18, R18, 0x80 ;  /* 0x0000008012127836 */ /* 0x008fce0000000000 */
.L_x_16909:
[----:B------:R-:W-:Y:S05]  /*1020*/  BSYNC B6 ;  /* 0x0000000000067941 */ /* 0x000fea0003800000 */
.L_x_16908:
        /* <DEDUP_REMOVED lines=24> */
.L_x_16948:
[----:B------:R-:W3:Y:S02]  /*11b0*/  LDG.E.U8 R4, desc[UR36][R4.64] ;  /* 0x0000002404047981 */ /* 0x000ee4000c1e1100 */
[----:B---3--:R0:W1:Y:S01]  /*11c0*/  I2F.F64.U16 R32, R4 ;  /* 0x0000000400207312 */ /* 0x0080620000101800 */
[----:B------:R-:W-:Y:S05]  /*11d0*/  BRA `(.L_x_16950) ;  /* 0x0000000c00707947 */ /* 0x000fea0003800000 */
.L_x_16947:
        /* <DEDUP_REMOVED lines=9> */
.L_x_16952:
[----:B------:R-:W3:Y:S02]  /*1270*/  LDG.E R4, desc[UR36][R4.64] ;  /* 0x0000002404047981 */ /* 0x000ee4000c1e1900 */
[----:B---3--:R0:W1:Y:S01]  /*1280*/  I2F.F64 R32, R4 ;  /* 0x0000000400207312 */ /* 0x0080620000201c00 */
[----:B------:R-:W-:Y:S05]  /*1290*/  BRA `(.L_x_16950) ;  /* 0x0000000c00407947 */ /* 0x000fea0003800000 */
.L_x_16951:
[----:B------:R-:W3:Y:S02]  /*12a0*/  LDG.E.U16 R4, desc[UR36][R4.64] ;  /* 0x0000002404047981 */ /* 0x000ee4000c1e1500 */
[----:B---3--:R0:W1:Y:S01]  /*12b0*/  I2F.F64.S16 R32, R4 ;  /* 0x0000000400207312 */ /* 0x0080620000101c00 */
[----:B------:R-:W-:Y:S05]  /*12c0*/  BRA `(.L_x_16950) ;  /* 0x0000000c00347947 */ /* 0x000fea0003800000 */
.L_x_16946:
        /* <DEDUP_REMOVED lines=10> */
.L_x_16954:
[----:B------:R-:W3:Y:S02]  /*1370*/  LDG.E.U16 R0, desc[UR36][R4.64] ;  /* 0x0000002404007981 */ /* 0x000ee4000c1e1500 */
[----:B---3--:R-:W-:-:S05]  /*1380*/  HADD2.F32 R0, -RZ, R0.H0_H0 ;  /* 0x20000000ff007230 */ /* 0x008fca0000004100 */
[----:B------:R-:W-:-:S04]  /*1390*/  FMUL.FTZ R0, R0, 1 ;  /* 0x3f80000000007820 */ /* 0x000fc80000410000 */
[----:B------:R0:W1:Y:S01]  /*13a0*/  F2F.F64.F32 R32, R0 ;  /* 0x0000000000207310 */ /* 0x0000620000201800 */
[----:B------:R-:W-:Y:S05]  /*13b0*/  BRA `(.L_x_16950) ;  /* 0x0000000800f87947 */ /* 0x000fea0003800000 */
.L_x_16953:
        /* <DEDUP_REMOVED lines=10> */
.L_x_16956:
[----:B------:R-:W3:Y:S02]  /*1460*/  LDG.E.U16 R4, desc[UR36][R4.64] ;  /* 0x0000002404047981 */ /* 0x000ee4000c1e1500 */
[----:B---3--:R-:W-:-:S05]  /*1470*/  HADD2.F32 R0, -RZ, R4.H0_H0 ;  /* 0x20000004ff007230 */ /* 0x008fca0000004100 */
[----:B------:R-:W-:-:S04]  /*1480*/  FMUL.FTZ R0, R0, 1 ;  /* 0x3f80000000007820 */ /* 0x000fc80000410000 */
[----:B------:R0:W1:Y:S01]  /*1490*/  F2F.F64.F32 R32, R0 ;  /* 0x0000000000207310 */ /* 0x0000620000201800 */
[----:B------:R-:W-:Y:S05]  /*14a0*/  BRA `(.L_x_16950) ;  /* 0x0000000800bc7947 */ /* 0x000fea0003800000 */
.L_x_16955:
[----:B------:R0:W5:Y:S01]  /*14b0*/  LDG.E.64 R32, desc[UR36][R4.64] ;  /* 0x0000002404207981 */ /* 0x000162000c1e1b00 */
[----:B------:R-:W-:Y:S05]  /*14c0*/  BRA `(.L_x_16950) ;  /* 0x0000000800b47947 */ /* 0x000fea0003800000 */
.L_x_16945:
        /* <DEDUP_REMOVED lines=13> */
.L_x_16959:
[----:B------:R0:W5:Y:S01]  /*15a0*/  LDG.E.64 R32, desc[UR36][R4.64] ;  /* 0x0000002404207981 */ /* 0x000162000c1e1b00 */
[----:B------:R-:W-:Y:S05]  /*15b0*/  BRA `(.L_x_16950) ;  /* 0x0000000800787947 */ /* 0x000fea0003800000 */
.L_x_16958:
        /* <DEDUP_REMOVED lines=28> */
.L_x_16961:
        /* <DEDUP_REMOVED lines=15> */
.L_x_16960:
[----:B------:R-:W3:Y:S02]  /*1870*/  LDG.E.U16 R0, desc[UR36][R4.64] ;  /* 0x0000002404007981 */ /* 0x000ee4000c1e1500 */
[----:B---3--:R-:W-:-:S04]  /*1880*/  IMAD.U32 R0, R0, 0x10000, RZ ;  /* 0x0001000000007824 */ /* 0x008fc800078e00ff */
[----:B------:R-:W-:-:S04]  /*1890*/  FMUL.FTZ R0, R0, 1 ;  /* 0x3f80000000007820 */ /* 0x000fc80000410000 */
[----:B------:R0:W1:Y:S01]  /*18a0*/  F2F.F64.F32 R32, R0 ;  /* 0x0000000000207310 */ /* 0x0000620000201800 */
[----:B------:R-:W-:Y:S05]  /*18b0*/  BRA `(.L_x_16950) ;  /* 0x0000000400b87947 */ /* 0x000fea0003800000 */
.L_x_16957:
        /* <DEDUP_REMOVED lines=11> */
.L_x_16964:
        /* <DEDUP_REMOVED lines=21> */
.L_x_16968:
[----:B------:R-:W-:Y:S05]  /*1ac0*/  BSYNC B1 ;  /* 0x0000000000017941 */ /* 0x000fea0003800000 */
.L_x_16967:
[----:B------:R-:W-:Y:S01]  /*1ad0*/  LEA R5, R0, 0x3b800000, 0x17 ;  /* 0x3b80000000057811 */ /* 0x000fe200078eb8ff */
[----:B------:R-:W-:-:S05]  /*1ae0*/  IMAD.SHL.U32 R0, R3, 0x100000, RZ ;  /* 0x0010000003007824 */ /* 0x000fca00078e00ff */
[----:B------:R-:W-:-:S07]  /*1af0*/  LOP3.LUT R0, R5, R0, R6, 0xfe, !PT ;  /* 0x0000000005007212 */ /* 0x000fce00078efe06 */
.L_x_16966:
[----:B------:R-:W-:Y:S05]  /*1b00*/  BSYNC B0 ;  /* 0x0000000000007941 */ /* 0x000fea0003800000 */
.L_x_16965:
[----:B------:R-:W-:-:S04]  /*1b10*/  FMUL.FTZ R0, R0, 1 ;  /* 0x3f80000000007820 */ /* 0x000fc80000410000 */
[----:B------:R0:W1:Y:S01]  /*1b20*/  F2F.F64.F32 R32, R0 ;  /* 0x0000000000207310 */ /* 0x0000620000201800 */
[----:B------:R-:W-:Y:S05]  /*1b30*/  BRA `(.L_x_16950) ;  /* 0x0000000400187947 */ /* 0x000fea0003800000 */
.L_x_16963:
        /* <DEDUP_REMOVED lines=21> */
.L_x_16972:
[----:B------:R-:W-:Y:S05]  /*1c90*/  BSYNC B1 ;  /* 0x0000000000017941 */ /* 0x000fea0003800000 */
.L_x_16971:
[----:B------:R-:W-:Y:S01]  /*1ca0*/  LEA R5, R0, 0x37800000, 0x17 ;  /* 0x3780000000057811 */ /* 0x000fe200078eb8ff */
[----:B------:R-:W-:-:S05]  /*1cb0*/  IMAD.SHL.U32 R0, R3, 0x200000, RZ ;  /* 0x0020000003007824 */ /* 0x000fca00078e00ff */
[----:B------:R-:W-:-:S07]  /*1cc0*/  LOP3.LUT R0, R5, R0, R6, 0xfe, !PT ;  /* 0x0000000005007212 */ /* 0x000fce00078efe06 */
.L_x_16970:
[----:B------:R-:W-:Y:S05]  /*1cd0*/  BSYNC B0 ;  /* 0x0000000000007941 */ /* 0x000fea0003800000 */
.L_x_16969:
[----:B------:R-:W-:-:S04]  /*1ce0*/  FMUL.FTZ R0, R0, 1 ;  /* 0x3f80000000007820 */ /* 0x000fc80000410000 */
[----:B------:R0:W1:Y:S01]  /*1cf0*/  F2F.F64.F32 R32, R0 ;  /* 0x0000000000207310 */ /* 0x0000620000201800 */
[----:B------:R-:W-:Y:S05]  /*1d00*/  BRA `(.L_x_16950) ;  /* 0x0000000000a47947 */ /* 0x000fea0003800000 */
.L_x_16962:
        /* <DEDUP_REMOVED lines=14> */
.L_x_16976:
[----:B------:R-:W-:Y:S05]  /*1df0*/  BSYNC B0 ;  /* 0x0000000000007941 */ /* 0x000fea0003800000 */
.L_x_16975:
[----:B------:R-:W-:-:S04]  /*1e00*/  FMUL.FTZ R0, R0, 1 ;  /* 0x3f80000000007820 */ /* 0x000fc80000410000 */
[----:B------:R0:W1:Y:S01]  /*1e10*/  F2F.F64.F32 R32, R0 ;  /* 0x0000000000207310 */ /* 0x0000620000201800 */
[----:B------:R-:W-:Y:S05]  /*1e20*/  BRA `(.L_x_16950) ;  /* 0x00000000005c7947 */ /* 0x000fea0003800000 */
.L_x_16949:
        /* <DEDUP_REMOVED lines=16> */
.L_x_16977:
[----:B------:R-:W-:Y:S01]  /*1f30*/  CS2R R32, SRZ ;  /* 0x0000000000207805 */ /* 0x000fe2000001ff00 */
[----:B------:R-:W-:Y:S06]  /*1f40*/  BRA `(.L_x_16950) ;  /* 0x0000000000147947 */ /* 0x000fec0003800000 */
.L_x_16974:
[----:B------:R-:W3:Y:S02]  /*1f50*/  LDG.E.64 R32, desc[UR36][R4.64] ;  /* 0x0000002404207981 */ /* 0x000ee4000c1e1b00 */
[----:B---3--:R-:W0:Y:S01]  /*1f60*/  I2F.F64.U64 R32, R32 ;  /* 0x0000002000207312 */ /* 0x008e220000301800 */
[----:B------:R-:W-:Y:S05]  /*1f70*/  BRA `(.L_x_16950) ;  /* 0x0000000000087947 */ /* 0x000fea0003800000 */
.L_x_16973:
[----:B------:R-:W3:Y:S02]  /*1f80*/  LDG.E R4, desc[UR36][R4.64] ;  /* 0x0000002404047981 */ /* 0x000ee4000c1e1900 */
[----:B---3--:R0:W1:Y:S02]  /*1f90*/  I2F.F64.U32 R32, R4 ;  /* 0x0000000400207312 */ /* 0x0080640000201800 */
.L_x_16950:
[----:B------:R-:W-:-:S07]  /*1fa0*/  VIADD R18, R18, 0x80 ;  /* 0x0000008012127836 */ /* 0x000fce0000000000 */
.L_x_16944:
[----:B------:R-:W-:Y:S05]  /*1fb0*/  BSYNC B6 ;  /* 0x0000000000067941 */ /* 0x000fea0003800000 */
.L_x_16943:
        /* <DEDUP_REMOVED lines=26> */
.L_x_16983:
[----:B------:R-:W3:Y:S02]  /*2160*/  LDG.E.U8 R4, desc[UR36][R4.64] ;  /* 0x0000002404047981 */ /* 0x000ee4000c1e1100 */
[----:B---3--:R0:W1:Y:S01]  /*2170*/  I2F.F64.U16 R16, R4 ;  /* 0x0000000400107312 */ /* 0x0080620000101800 */
[----:B------:R-:W-:Y:S05]  /*2180*/  BRA `(.L_x_16985) ;  /* 0x0000000c00707947 */ /* 0x000fea0003800000 */
.L_x_16982:
        /* <DEDUP_REMOVED lines=9> */
.L_x_16987:
[----:B------:R-:W3:Y:S02]  /*2220*/  LDG.E R4, desc[UR36][R4.64] ;  /* 0x0000002404047981 */ /* 0x000ee4000c1e1900 */
[----:B---3--:R0:W1:Y:S01]  /*2230*/  I2F.F64 R16, R4 ;  /* 0x0000000400107312 */ /* 0x0080620000201c00 */
[----:B------:R-:W-:Y:S05]  /*2240*/  BRA `(.L_x_16985) ;  /* 0x0000000c00407947 */ /* 0x000fea0003800000 */
.L_x_16986:
[----:B------:R-:W3:Y:S02]  /*2250*/  LDG.E.U16 R4, desc[UR36][R4.64] ;  /* 0x0000002404047981 */ /* 0x000ee4000c1e1500 */
[----:B---3--:R0:W1:Y:S01]  /*2260*/  I2F.F64.S16 R16, R4 ;  /* 0x0000000400107312 */ /* 0x0080620000101c00 */
[----:B------:R-:W-:Y:S05]  /*2270*/  BRA `(.L_x_16985) ;  /* 0x0000000c00347947 */ /* 0x000fea0003800000 */
.L_x_16981:
        /* <DEDUP_REMOVED lines=10> */
.L_x_16989:
[----:B------:R-:W3:Y:S02]  /*2320*/  LDG.E.U16 R0, desc[UR36][R4.64] ;  /* 0x0000002404007981 */ /* 0x000ee4000c1e1500 */
[----:B---3--:R-:W-:-:S05]  /*2330*/  HADD2.F32 R0, -RZ, R0.H0_H0 ;  /* 0x20000000ff007230 */ /* 0x008fca0000004100 */
[----:B------:R-:W-:-:S04]  /*2340*/  FMUL.FTZ R0, R0, 1 ;  /* 0x3f80000000007820 */ /* 0x000fc80000410000 */
[----:B------:R0:W1:Y:S01]  /*2350*/  F2F.F64.F32 R16, R0 ;  /* 0x0000000000107310 */ /* 0x0000620000201800 */
[----:B------:R-:W-:Y:S05]  /*2360*/  BRA `(.L_x_16985) ;  /* 0x0000000800f87947 */ /* 0x000fea0003800000 */
.L_x_16988:
        /* <DEDUP_REMOVED lines=10> */
.L_x_16991:
[----:B------:R-:W3:Y:S02]  /*2410*/  LDG.E.U16 R4, desc[UR36][R4.64] ;  /* 0x0000002404047981 */ /* 0x000ee4000c1e1500 */
[----:B---3--:R-:W-:-:S05]  /*2420*/  HADD2.F32 R0, -RZ, R4.H0_H0 ;  /* 0x20000004ff007230 */ /* 0x008fca0000004100 */
[----:B------:R-:W-:-:S04]  /*2430*/  FMUL.FTZ R0, R0, 1 ;  /* 0x3f80000000007820 */ /* 0x000fc80000410000 */
[----:B------:R0:W1:Y:S01]  /*2440*/  F2F.F64.F32 R16, R0 ;  /* 0x0000000000107310 */ /* 0x0000620000201800 */
[----:B------:R-:W-:Y:S05]  /*2450*/  BRA `(.L_x_16985) ;  /* 0x0000000800bc7947 */ /* 0x000fea0003800000 */
.L_x_16990:
[----:B------:R0:W5:Y:S01]  /*2460*/  LDG.E.64 R16, desc[UR36][R4.64] ;  /* 0x0000002404107981 */ /* 0x000162000c1e1b00 */
[----:B------:R-:W-:Y:S05]  /*2470*/  BRA `(.L_x_16985) ;  /* 0x0000000800b47947 */ /* 0x000fea0003800000 */
.L_x_16980:
        /* <DEDUP_REMOVED lines=13> */
.L_x_16994:
[----:B------:R0:W5:Y:S01]  /*2550*/  LDG.E.64 R16, desc[UR36][R4.64] ;  /* 0x0000002404107981 */ /* 0x000162000c1e1b00 */
[----:B------:R-:W-:Y:S05]  /*2560*/  BRA `(.L_x_16985) ;  /* 0x0000000800787947 */ /* 0x000fea0003800000 */
.L_x_16993:
        /* <DEDUP_REMOVED lines=28> */
.L_x_16996:
        /* <DEDUP_REMOVED lines=15> */
.L_x_16995:
[----:B------:R-:W3:Y:S02]  /*2820*/  LDG.E.U16 R0, desc[UR36][R4.64] ;  /* 0x0000002404007981 */ /* 0x000ee4000c1e1500 */
[----:B---3--:R-:W-:-:S04]  /*2830*/  IMAD.U32 R0, R0, 0x10000, RZ ;  /* 0x0001000000007824 */ /* 0x008fc800078e00ff */
[----:B------:R-:W-:-:S04]  /*2840*/  FMUL.FTZ R0, R0, 1 ;  /* 0x3f80000000007820 */ /* 0x000fc80000410000 */
[----:B------:R0:W1:Y:S01]  /*2850*/  F2F.F64.F32 R16, R0 ;  /* 0x0000000000107310 */ /* 0x0000620000201800 */
[----:B------:R-:W-:Y:S05]  /*2860*/  BRA `(.L_x_16985) ;  /* 0x0000000400b87947 */ /* 0x000fea0003800000 */
.L_x_16992:
        /* <DEDUP_REMOVED lines=11> */
.L_x_16999:
        /* <DEDUP_REMOVED lines=21> */
.L_x_17003:
[----:B------:R-:W-:Y:S05]  /*2a70*/  BSYNC B1 ;  /* 0x0000000000017941 */ /* 0x000fea0003800000 */
.L_x_17002:
[----:B------:R-:W-:Y:S01]  /*2a80*/  LEA R5, R0, 0x3b800000, 0x17 ;  /* 0x3b80000000057811 */ /* 0x000fe200078eb8ff */
[----:B------:R-:W-:-:S05]  /*2a90*/  IMAD.SHL.U32 R0, R3, 0x100000, RZ ;  /* 0x0010000003007824 */ /* 0x000fca00078e00ff */
[----:B------:R-:W-:-:S07]  /*2aa0*/  LOP3.LUT R0, R5, R0, R6, 0xfe, !PT ;  /* 0x0000000005007212 */ /* 0x000fce00078efe06 */
.L_x_17001:
[----:B------:R-:W-:Y:S05]  /*2ab0*/  BSYNC B0 ;  /* 0x0000000000007941 */ /* 0x000fea0003800000 */
.L_x_17000:
[----:B------:R-:W-:-:S04]  /*2ac0*/  FMUL.FTZ R0, R0, 1 ;  /* 0x3f80000000007820 */ /* 0x000fc80000410000 */
[----:B------:R3:W0:Y:S01]  /*2ad0*/  F2F.F64.F32 R16, R0 ;  /* 0x0000000000107310 */ /* 0x0006220000201800 */
[----:B------:R-:W-:Y:S05]  /*2ae0*/  BRA `(.L_x_16985) ;  /* 0x0000000400187947 */ /* 0x000fea0003800000 */
.L_x_16998:
        /* <DEDUP_REMOVED lines=21> */
.L_x_17007:
[----:B------:R-:W-:Y:S05]  /*2c40*/  BSYNC B1 ;  /* 0x0000000000017941 */ /* 0x000fea0003800000 */
.L_x_17006:
[----:B------:R-:W-:Y:S01]  /*2c50*/  LEA R5, R0, 0x37800000, 0x17 ;  /* 0x3780000000057811 */ /* 0x000fe200078eb8ff */
[----:B------:R-:W-:-:S05]  /*2c60*/  IMAD.SHL.U32 R0, R3, 0x200000, RZ ;  /* 0x0020000003007824 */ /* 0x000fca00078e00ff */
[----:B------:R-:W-:-:S07]  /*2c70*/  LOP3.LUT R0, R5, R0, R6, 0xfe, !PT ;  /* 0x0000000005007212 */ /* 0x000fce00078efe06 */
.L_x_17005:
[----:B------:R-:W-:Y:S05]  /*2c80*/  BSYNC B0 ;  /* 0x0000000000007941 */ /* 0x000fea0003800000 */
.L_x_17004:
[----:B------:R-:W-:-:S04]  /*2c90*/  FMUL.FTZ R0, R0, 1 ;  /* 0x3f80000000007820 */ /* 0x000fc80000410000 */
[----:B------:R0:W1:Y:S01]  /*2ca0*/  F2F.F64.F32 R16, R0 ;  /* 0x0000000000107310 */ /* 0x0000620000201800 */
[----:B------:R-:W-:Y:S05]  /*2cb0*/  BRA `(.L_x_16985) ;  /* 0x0000000000a47947 */ /* 0x000fea0003800000 */
.L_x_16997:
        /* <DEDUP_REMOVED lines=14> */
.L_x_17011:
[----:B------:R-:W-:Y:S05]  /*2da0*/  BSYNC B0 ;  /* 0x0000000000007941 */ /* 0x000fea0003800000 */
.L_x_17010:
[----:B------:R-:W-:-:S04]  /*2db0*/  FMUL.FTZ R0, R0, 1 ;  /* 0x3f80000000007820 */ /* 0x000fc80000410000 */
[----:B------:R0:W1:Y:S01]  /*2dc0*/  F2F.F64.F32 R16, R0 ;  /* 0x0000000000107310 */ /* 0x0000620000201800 */
[----:B------:R-:W-:Y:S05]  /*2dd0*/  BRA `(.L_x_16985) ;  /* 0x00000000005c7947 */ /* 0x000fea0003800000 */
.L_x_16984:
        /* <DEDUP_REMOVED lines=16> */
.L_x_17012:
[----:B------:R-:W-:Y:S01]  /*2ee0*/  CS2R R16, SRZ ;  /* 0x0000000000107805 */ /* 0x000fe2000001ff00 */
[----:B------:R-:W-:Y:S06]  /*2ef0*/  BRA `(.L_x_16985) ;  /* 0x0000000000147947 */ /* 0x000fec0003800000 */
.L_x_17009:
[----:B------:R-:W3:Y:S02]  /*2f00*/  LDG.E.64 R16, desc[UR36][R4.64] ;  /* 0x0000002404107981 */ /* 0x000ee4000c1e1b00 */
[----:B---3--:R-:W0:Y:S01]  /*2f10*/  I2F.F64.U64 R16, R16 ;  /* 0x0000001000107312 */ /* 0x008e220000301800 */
[----:B------:R-:W-:Y:S05]  /*2f20*/  BRA `(.L_x_16985) ;  /* 0x0000000000087947 */ /* 0x000fea0003800000 */
.L_x_17008:
[----:B------:R-:W3:Y:S02]  /*2f30*/  LDG.E R4, desc[UR36][R4.64] ;  /* 0x0000002404047981 */ /* 0x000ee4000c1e1900 */
[----:B---3--:R0:W1:Y:S02]  /*2f40*/  I2F.F64.U32 R16, R4 ;  /* 0x0000000400107312 */ /* 0x0080640000201800 */
.L_x_16985:
[----:B------:R-:W-:-:S07]  /*2f50*/  VIADD R18, R18, 0x80 ;  /* 0x0000008012127836 */ /* 0x000fce0000000000 */
.L_x_16979:
[----:B------:R-:W-:Y:S05]  /*2f60*/  BSYNC B6 ;  /* 0x0000000000067941 */ /* 0x000fea0003800000 */
.L_x_16978:
        /* <DEDUP_REMOVED lines=23> */
.L_x_17018:
[----:B------:R-:W3:Y:S02]  /*30e0*/  LDG.E.U8 R4, desc[UR36][R4.64] ;  /* 0x0000002404047981 */ /* 0x000ee4000c1e1100 */
[----:B---3--:R0:W1:Y:S01]  /*30f0*/  I2F.F64.U16 R24, R4 ;  /* 0x0000000400187312 */ /* 0x0080620000101800 */
[----:B------:R-:W-:Y:S05]  /*3100*/  BRA `(.L_x_17014) ;  /* 0x0000000c006c7947 */ /* 0x000fea0003800000 */
.L_x_17017:
        /* <DEDUP_REMOVED lines=9> */
.L_x_17021:
[----:B------:R-:W3:Y:S02]  /*31a0*/  LDG.E R4, desc[UR36][R4.64] ;  /* 0x0000002404047981 */ /* 0x000ee4000c1e1900 */
[----:B---3--:R0:W1:Y:S01]  /*31b0*/  I2F.F64 R24, R4 ;  /* 0x0000000400187312 */ /* 0x0080620000201c00 */
[----:B------:R-:W-:Y:S05]  /*31c0*/  BRA `(.L_x_17014) ;  /* 0x0000000c003c7947 */ /* 0x000fea0003800000 */
.L_x_17020:
[----:B------:R-:W3:Y:S02]  /*31d0*/  LDG.E.U16 R4, desc[UR36][R4.64] ;  /* 0x0000002404047981 */ /* 0x000ee4000c1e1500 */
[----:B---3--:R0:W1:Y:S01]  /*31e0*/  I2F.F64.S16 R24, R4 ;  /* 0x0000000400187312 */ /* 0x0080620000101c00 */
[----:B------:R-:W-:Y:S05]  /*31f0*/  BRA `(.L_x_17014) ;  /* 0x0000000c00307947 */ /* 0x000fea0003800000 */
.L_x_17016:
        /* <DEDUP_REMOVED lines=10> */
.L_x_17023:
[----:B------:R-:W3:Y:S02]  /*32a0*/  LDG.E.U16 R0, desc[UR36][R4.64] ;  /* 0x0000002404007981 */ /* 0x000ee4000c1e1500 */
[----:B---3--:R-:W-:-:S05]  /*32b0*/  HADD2.F32 R0, -RZ, R0.H0_H0 ;  /* 0x20000000ff007230 */ /* 0x008fca0000004100 */
[----:B------:R-:W-:-:S04]  /*32c0*/  FMUL.FTZ R0, R0, 1 ;  /* 0x3f80000000007820 */ /* 0x000fc80000410000 */
[----:B------:R0:W1:Y:S01]  /*32d0*/  F2F.F64.F32 R24, R0 ;  /* 0x0000000000187310 */ /* 0x0000620000201800 */
[----:B------:R-:W-:Y:S05]  /*32e0*/  BRA `(.L_x_17014) ;  /* 0x0000000800f47947 */ /* 0x000fea0003800000 */
.L_x_17022:
        /* <DEDUP_REMOVED lines=10> */
.L_x_17025:
[----:B------:R-:W3:Y:S02]  /*3390*/  LDG.E.U16 R4, desc[UR36][R4.64] ;  /* 0x0000002404047981 */ /* 0x000ee4000c1e1500 */
[----:B---3--:R-:W-:-:S05]  /*33a0*/  HADD2.F32 R0, -RZ, R4.H0_H0 ;  /* 0x20000004ff007230 */ /* 0x008fca0000004100 */
[----:B------:R-:W-:-:S04]  /*33b0*/  FMUL.FTZ R0, R0, 1 ;  /* 0x3f80000000007820 */ /* 0x000fc80000410000 */
[----:B------:R0:W1:Y:S01]  /*33c0*/  F2F.F64.F32 R24, R0 ;  /* 0x0000000000187310 */ /* 0x0000620000201800 */
[----:B------:R-:W-:Y:S05]  /*33d0*/  BRA `(.L_x_17014) ;  /* 0x0000000800b87947 */ /* 0x000fea0003800000 */
.L_x_17024:
[----:B------:R0:W5:Y:S01]  /*33e0*/  LDG.E.64 R24, desc[UR36][R4.64] ;  /* 0x0000002404187981 */ /* 0x000162000c1e1b00 */
[----:B------:R-:W-:Y:S05]  /*33f0*/  BRA `(.L_x_17014) ;  /* 0x0000000800b07947 */ /* 0x000fea0003800000 */
.L_x_17015:
        /* <DEDUP_REMOVED lines=13> */
.L_x_17028:
[----:B------:R0:W5:Y:S01]  /*34d0*/  LDG.E.64 R24, desc[UR36][R4.64] ;  /* 0x0000002404187981 */ /* 0x000162000c1e1b00 */
[----:B------:R-:W-:Y:S05]  /*34e0*/  BRA `(.L_x_17014) ;  /* 0x0000000800747947 */ /* 0x000fea0003800000 */
.L_x_17027:
        /* <DEDUP_REMOVED lines=28> */
.L_x_17030:
        /* <DEDUP_REMOVED lines=15> */
.L_x_17029:
[----:B------:R-:W3:Y:S02]  /*37a0*/  LDG.E.U16 R0, desc[UR36][R4.64] ;  /* 0x0000002404007981 */ /* 0x000ee4000c1e1500 */
[----:B---3--:R-:W-:-:S04]  /*37b0*/  IMAD.U32 R0, R0, 0x10000, RZ ;  /* 0x0001000000007824 */ /* 0x008fc800078e00ff */
[----:B------:R-:W-:-:S04]  /*37c0*/  FMUL.FTZ R0, R0, 1 ;  /* 0x3f80000000007820 */ /* 0x000fc80000410000 */
[----:B------:R0:W1:Y:S01]  /*37d0*/  F2F.F64.F32 R24, R0 ;  /* 0x0000000000187310 */ /* 0x0000620000201800 */
[----:B------:R-:W-:Y:S05]  /*37e0*/  BRA `(.L_x_17014) ;  /* 0x0000000400b47947 */ /* 0x000fea0003800000 */
.L_x_17026:
        /* <DEDUP_REMOVED lines=11> */
.L_x_17033:
        /* <DEDUP_REMOVED lines=21> */
.L_x_17037:
[----:B------:R-:W-:Y:S05]  /*39f0*/  BSYNC B1 ;  /* 0x0000000000017941 */ /* 0x000fea0003800000 */
.L_x_17036:
[----:B------:R-:W-:Y:S01]  /*3a00*/  LEA R3, R0, 0x3b800000, 0x17 ;  /* 0x3b80000000037811 */ /* 0x000fe200078eb8ff */
[----:B------:R-:W-:-:S05]  /*3a10*/  IMAD.SHL.U32 R0, R2, 0x100000, RZ ;  /* 0x0010000002007824 */ /* 0x000fca00078e00ff */
[----:B------:R-:W-:-:S07]  /*3a20*/  LOP3.LUT R0, R3, R0, R4, 0xfe, !PT ;  /* 0x0000000003007212 */ /* 0x000fce00078efe04 */
.L_x_17035:
[----:B------:R-:W-:Y:S05]  /*3a30*/  BSYNC B0 ;  /* 0x0000000000007941 */ /* 0x000fea0003800000 */
.L_x_17034:
[----:B------:R-:W-:-:S04]  /*3a40*/  FMUL.FTZ R0, R0, 1 ;  /* 0x3f80000000007820 */ /* 0x000fc80000410000 */
[----:B------:R0:W1:Y:S01]  /*3a50*/  F2F.F64.F32 R24, R0 ;  /* 0x0000000000187310 */ /* 0x0000620000201800 */
[----:B------:R-:W-:Y:S05]  /*3a60*/  BRA `(.L_x_17014) ;  /* 0x0000000400147947 */ /* 0x000fea0003800000 */
.L_x_17032:
        /* <DEDUP_REMOVED lines=21> */
.L_x_17041:
[----:B------:R-:W-:Y:S05]  /*3bc0*/  BSYNC B1 ;  /* 0x0000000000017941 */ /* 0x000fea0003800000 */
.L_x_17040:
[----:B------:R-:W-:Y:S01]  /*3bd0*/  LEA R3, R0, 0x37800000, 0x17 ;  /* 0x3780000000037811 */ /* 0x000fe200078eb8ff */
[----:B------:R-:W-:-:S05]  /*3be0*/  IMAD.SHL.U32 R0, R2, 0x200000, RZ ;  /* 0x0020000002007824 */ /* 0x000fca00078e00ff */
[----:B------:R-:W-:-:S07]  /*3bf0*/  LOP3.LUT R0, R3, R0, R4, 0xfe, !PT ;  /* 0x0000000003007212 */ /* 0x000fce00078efe04 */
.L_x_17039:
[----:B------:R-:W-:Y:S05]  /*3c00*/  BSYNC B0 ;  /* 0x0000000000007941 */ /* 0x000fea0003800000 */
.L_x_17038:
[----:B------:R-:W-:-:S04]  /*3c10*/  FMUL.FTZ R0, R0, 1 ;  /* 0x3f80000000007820 */ /* 0x000fc80000410000 */
[----:B------:R0:W1:Y:S01]  /*3c20*/  F2F.F64.F32 R24, R0 ;  /* 0x0000000000187310 */ /* 0x0000620000201800 */
[----:B------:R-:W-:Y:S05]  /*3c30*/  BRA `(.L_x_17014) ;  /* 0x0000000000a07947 */ /* 0x000fea0003800000 */
.L_x_17031:
        /* <DEDUP_REMOVED lines=14> */
.L_x_17045:
[----:B------:R-:W-:Y:S05]  /*3d20*/  BSYNC B0 ;  /* 0x0000000000007941 */ /* 0x000fea0003800000 */
.L_x_17044:
[----:B------:R-:W-:-:S04]  /*3d30*/  FMUL.FTZ R0, R0, 1 ;  /* 0x3f80000000007820 */ /* 0x000fc80000410000 */
[----:B------:R0:W1:Y:S01]  /*3d40*/  F2F.F64.F32 R24, R0 ;  /* 0x0000000000187310 */ /* 0x0000620000201800 */
[----:B------:R-:W-:Y:S05]  /*3d50*/  BRA `(.L_x_17014) ;  /* 0x0000000000587947 */ /* 0x000fea0003800000 */
.L_x_17019:
        /* <DEDUP_REMOVED lines=16> */
.L_x_17046:
[----:B------:R-:W-:Y:S05]  /*3e60*/  BRA `(.L_x_17014) ;  /* 0x0000000000147947 */ /* 0x000fea0003800000 */
.L_x_17043:
[----:B------:R-:W3:Y:S02]  /*3e70*/  LDG.E.64 R24, desc[UR36][R4.64] ;  /* 0x0000002404187981 */ /* 0x000ee4000c1e1b00 */
[----:B---3--:R-:W0:Y:S01]  /*3e80*/  I2F.F64.U64 R24, R24 ;  /* 0x0000001800187312 */ /* 0x008e220000301800 */
[----:B------:R-:W-:Y:S05]  /*3e90*/  BRA `(.L_x_17014) ;  /* 0x0000000000087947 */ /* 0x000fea0003800000 */
.L_x_17042:
[----:B------:R-:W3:Y:S02]  /*3ea0*/  LDG.E R4, desc[UR36][R4.64] ;  /* 0x0000002404047981 */ /* 0x000ee4000c1e1900 */
[----:B---3--:R0:W1:Y:S02]  /*3eb0*/  I2F.F64.U32 R24, R4 ;  /* 0x0000000400187312 */ /* 0x0080640000201800 */
.L_x_17014:
[----:B------:R-:W-:Y:S05]  /*3ec0*/  BSYNC B6 ;  /* 0x0000000000067941 */ /* 0x000fea0003800000 */
.L_x_17013:
[----:B------:R-:W3:Y:S01]  /*3ed0*/  S2R R26, SR_TID.X ;  /* 0x00000000001a7919 */ /* 0x000ee20000002100 */
[----:B01---5:R-:W-:Y:S01]  /*3ee0*/  DSETP.GTU.AND P2, PT, |R16|, +INF , PT ;  /* 0x7ff000001000742a */ /* 0x023fe20003f4c200 */
[----:B------:R-:W-:Y:S01]  /*3ef0*/  BSSY B6, `(.L_x_17047) ;  /* 0x000018c000067945 */ /* 0x000fe20003800000 */
[----:B------:R-:W-:Y:S01]  /*3f00*/  DSETP.GTU.AND P1, PT, |R24|, +INF , PT ;  /* 0x7ff000001800742a */ /* 0x000fe20003f2c200 */
[C---:B---3--:R-:W-:Y:S01]  /*3f10*/  VIADD R0, R26.reuse, 0x100 ;  /* 0x000001001a007836 */ /* 0x048fe20000000000 */
[C---:B------:R-:W-:Y:S01]  /*3f20*/  ISETP.GE.AND P4, PT, R26.reuse, R23, PT ;  /* 0x000000171a00720c */ /* 0x040fe20003f86270 */
[----:B------:R-:W-:-:S03]  /*3f30*/  VIADD R18, R26, 0x80 ;  /* 0x000000801a127836 */ /* 0x000fc60000000000 */
[----:B------:R-:W-:Y:S01]  /*3f40*/  ISETP.GE.OR P2, PT, R0, R23, P2 ;  /* 0x000000170000720c */ /* 0x000fe20001746670 */
[----:B------:R-:W-:-:S05]  /*3f50*/  VIADD R0, R26, 0x180 ;  /* 0x000001801a007836 */ /* 0x000fca0000000000 */
[----:B------:R-:W-:-:S03]  /*3f60*/  ISETP.GE.OR P1, PT, R0, R23, P1 ;  /* 0x000000170000720c */ /* 0x000fc60000f26670 */
[----:B--2-4-:R-:W-:-:S04]  /*3f70*/  DSETP.GTU.OR P5, PT, |R28|, +INF , P4 ;  /* 0x7ff000001c00742a */ /* 0x014fc800027ac600 */
[----:B------:R-:W0:Y:S01]  /*3f80*/  @!P2 LDC.64 R4, c[0x0][0x218] ;  /* 0x00008600ff04ab82 */ /* 0x000e220000000a00 */
[----:B------:R-:W-:-:S07]  /*3f90*/  @!P2 IMAD.MOV.U32 R0, RZ, RZ, R17 ;  /* 0x000000ffff00a224 */ /* 0x000fce00078e0011 */
[----:B------:R-:W1:Y:S08]  /*3fa0*/  @!P2 LDC.64 R2, c[0x0][0x220] ;  /* 0x00008800ff02ab82 */ /* 0x000e700000000a00 */
[----:B------:R-:W2:Y:S01]  /*3fb0*/  @!P1 LDC.64 R6, c[0x0][0x218] ;  /* 0x00008600ff069b82 */ /* 0x000ea20000000a00 */
[----:B0-----:R-:W-:Y:S01]  /*3fc0*/  @!P2 DSETP.MAX.AND P0, P3, R16, R4, PT ;  /* 0x000000041000a22a */ /* 0x001fe20003b0f000 */
[----:B------:R-:W-:-:S06]  /*3fd0*/  @!P2 IMAD.MOV.U32 R9, RZ, RZ, R5 ;  /* 0x000000ffff09a224 */ /* 0x000fcc00078e0005 */
[----:B------:R-:W0:Y:S01]  /*3fe0*/  @!P5 LDC.64 R10, c[0x0][0x218] ;  /* 0x00008600ff0adb82 */ /* 0x000e220000000a00 */
[----:B------:R-:W-:Y:S01]  /*3ff0*/  @!P2 FSEL R8, R0, R9, P0 ;  /* 0x000000090008a208 */ /* 0x000fe20000000000 */
[----:B------:R-:W-:Y:S01]  /*4000*/  @!P2 IMAD.MOV.U32 R0, RZ, RZ, R16 ;  /* 0x000000ffff00a224 */ /* 0x000fe200078e0010 */
[----:B------:R-:W-:-:S04]  /*4010*/  @!P2 LOP3.LUT R9, R9, 0x80000, RZ, 0xfc, !PT ;  /* 0x000800000909a812 */ /* 0x000fc800078efcff */
[----:B------:R-:W-:Y:S02]  /*4020*/  @!P2 SEL R4, R0, R4, P0 ;  /* 0x000000040004a207 */ /* 0x000fe40000000000 */
[----:B------:R-:W-:Y:S01]  /*4030*/  @!P2 SEL R5, R9, R8, P3 ;  /* 0x000000080905a207 */ /* 0x000fe20001800000 */
[----:B-1----:R-:W-:Y:S02]  /*4040*/  @!P2 IMAD.MOV.U32 R9, RZ, RZ, R2 ;  /* 0x000000ffff09a224 */ /* 0x002fe400078e0002 */
[----:B------:R-:W-:Y:S02]  /*4050*/  @!P2 IMAD.MOV.U32 R0, RZ, RZ, R4 ;  /* 0x000000ffff00a224 */ /* 0x000fe400078e0004 */
[----:B--2---:R-:W-:Y:S01]  /*4060*/  @!P1 IMAD.MOV.U32 R12, RZ, RZ, R7 ;  /* 0x000000ffff0c9224 */ /* 0x004fe200078e0007 */
[----:B------:R-:W-:Y:S01]  /*4070*/  @!P2 DSETP.MIN.AND P0, P6, R4, R2, PT ;  /* 0x000000020400a22a */ /* 0x000fe20003e00000 */
[----:B------:R-:W-:-:S05]  /*4080*/  P2R R2, PR, RZ, 0x10 ;  /* 0x00000010ff027803 */ /* 0x000fca0000000000 */
[----:B------:R-:W-:Y:S02]  /*4090*/  @!P2 FSEL R8, R5, R3, P0 ;  /* 0x000000030508a208 */ /* 0x000fe40000000000 */
[----:B------:R-:W1:Y:S01]  /*40a0*/  @!P1 LDC.64 R4, c[0x0][0x220] ;  /* 0x00008800ff049b82 */ /* 0x000e620000000a00 */
[----:B------:R-:W-:Y:S01]  /*40b0*/  @!P2 SEL R0, R0, R9, P0 ;  /* 0x000000090000a207 */ /* 0x000fe20000000000 */
[----:B------:R-:W-:Y:S01]  /*40c0*/  @!P1 DSETP.MAX.AND P0, P3, R24, R6, PT ;  /* 0x000000061800922a */ /* 0x000fe20003b0f000 */
[----:B------:R-:W-:Y:S01]  /*40d0*/  @!P1 IMAD.MOV.U32 R9, RZ, RZ, R6 ;  /* 0x000000ffff099224 */ /* 0x000fe200078e0006 */
[----:B------:R-:W-:Y:S01]  /*40e0*/  @!P2 LOP3.LUT R3, R3, 0x80000, RZ, 0xfc, !PT ;  /* 0x000800000303a812 */ /* 0x000fe200078efcff */
[----:B------:R-:W-:Y:S02]  /*40f0*/  @!P1 IMAD.MOV.U32 R6, RZ, RZ, R24 ;  /* 0x000000ffff069224 */ /* 0x000fe400078e0018 */
[----:B------:R-:W-:Y:S01]  /*4100*/  @!P1 IMAD.MOV.U32 R7, RZ, RZ, R25 ;  /* 0x000000ffff079224 */ /* 0x000fe200078e0019 */
[----:B------:R-:W-:Y:S01]  /*4110*/  @!P2 SEL R3, R3, R8, P6 ;  /* 0x000000080303a207 */ /* 0x000fe20003000000 */
[----:B------:R-:W-:Y:S01]  /*4120*/  @!P2 IMAD.MOV.U32 R16, RZ, RZ, R0 ;  /* 0x000000ffff10a224 */ /* 0x000fe200078e0000 */
[----:B------:R-:W-:-:S02]  /*4130*/  @!P1 SEL R6, R6, R9, P0 ;  /* 0x0000000906069207 */ /* 0x000fc40000000000 */
[----:B------:R-:W-:Y:S01]  /*4140*/  @!P1 FSEL R7, R7, R12, P0 ;  /* 0x0000000c07079208 */ /* 0x000fe20000000000 */
[----:B------:R-:W-:Y:S01]  /*4150*/  DSETP.GTU.AND P0, PT, |R32|, +INF , PT ;  /* 0x7ff000002000742a */ /* 0x000fe20003f0c200 */
[----:B------:R-:W-:Y:S01]  /*4160*/  @!P1 LOP3.LUT R12, R12, 0x80000, RZ, 0xfc, !PT ;  /* 0x000800000c0c9812 */ /* 0x000fe200078efcff */
[----:B------:R-:W-:Y:S02]  /*4170*/  @!P1 IMAD.MOV.U32 R8, RZ, RZ, R6 ;  /* 0x000000ffff089224 */ /* 0x000fe400078e0006 */
[----:B------:R-:W-:Y:S01]  /*4180*/  @!P2 IMAD.MOV.U32 R17, RZ, RZ, R3 ;  /* 0x000000ffff11a224 */ /* 0x000fe200078e0003 */
[----:B------:R-:W-:Y:S01]  /*4190*/  @!P1 SEL R7, R12, R7, P3 ;  /* 0x000000070c079207 */ /* 0x000fe20001800000 */
[----:B0-----:R-:W-:Y:S01]  /*41a0*/  @!P5 IMAD.MOV.U32 R12, RZ, RZ, R11 ;  /* 0x000000ffff0cd224 */ /* 0x001fe200078e000b */
[----:B------:R-:W-:-:S03]  /*41b0*/  ISETP.GE.OR P0, PT, R18, R23, P0 ;  /* 0x000000171200720c */ /* 0x000fc60000706670 */
[----:B------:R-:W-:Y:S01]  /*41c0*/  @!P1 IMAD.MOV.U32 R9, RZ, RZ, R7 ;  /* 0x000000ffff099224 */ /* 0x000fe200078e0007 */
[----:B-1----:R-:W-:Y:S01]  /*41d0*/  @!P1 DSETP.MIN.AND P3, P6, R6, R4, PT ;  /* 0x000000040600922a */ /* 0x002fe20003e60000 */
[----:B------:R-:W-:-:S05]  /*41e0*/  @!P1 IMAD.MOV.U32 R13, RZ, RZ, R4 ;  /* 0x000000ffff0d9224 */ /* 0x000fca00078e0004 */
[----:B------:R-:W-:Y:S01]  /*41f0*/  @!P1 SEL R4, R8, R13, P3 ;  /* 0x0000000d08049207 */ /* 0x000fe20001800000 */
[----:B------:R-:W-:Y:S01]  /*4200*/  @!P5 IMAD.MOV.U32 R13, RZ, RZ, R10 ;  /* 0x000000ffff0dd224 */ /* 0x000fe200078e000a */
[----:B------:R-:W-:Y:S01]  /*4210*/  @!P1 FSEL R9, R9, R5, P3 ;  /* 0x0000000509099208 */ /* 0x000fe20001800000 */
[----:B------:R-:W0:Y:S01]  /*4220*/  @!P0 LDC.64 R6, c[0x0][0x218] ;  /* 0x00008600ff068b82 */ /* 0x000e220000000a00 */
[----:B------:R-:W-:Y:S01]  /*4230*/  @!P1 LOP3.LUT R8, R5, 0x80000, RZ, 0xfc, !PT ;  /* 0x0008000005089812 */ /* 0x000fe200078efcff */
[----:B------:R-:W-:-:S03]  /*4240*/  @!P1 IMAD.MOV.U32 R24, RZ, RZ, R4 ;  /* 0x000000ffff189224 */ /* 0x000fc600078e0004 */
[----:B------:R-:W-:Y:S01]  /*4250*/  @!P1 SEL R5, R8, R9, P6 ;  /* 0x0000000908059207 */ /* 0x000fe20003000000 */
[----:B------:R-:W-:Y:S02]  /*4260*/  @!P5 DSETP.MAX.AND P3, P6, R28, R10, PT ;  /* 0x0000000a1c00d22a */ /* 0x000fe40003e6f000 */
[----:B------:R-:W1:Y:S01]  /*4270*/  @!P5 LDC.64 R8, c[0x0][0x220] ;  /* 0x00008800ff08db82 */ /* 0x000e620000000a00 */
[----:B------:R-:W-:Y:S02]  /*4280*/  @!P5 IMAD.MOV.U32 R11, RZ, RZ, R29 ;  /* 0x000000ffff0bd224 */ /* 0x000fe400078e001d */
[----:B------:R-:W-:Y:S02]  /*4290*/  @!P5 IMAD.MOV.U32 R10, RZ, RZ, R28 ;  /* 0x000000ffff0ad224 */ /* 0x000fe400078e001c */
[----:B------:R-:W-:Y:S01]  /*42a0*/  @!P1 IMAD.MOV.U32 R25, RZ, RZ, R5 ;  /* 0x000000ffff199224 */ /* 0x000fe200078e0005 */
[----:B------:R-:W-:Y:S02]  /*42b0*/  @!P5 FSEL R11, R11, R12, P3 ;  /* 0x0000000c0b0bd208 */ /* 0x000fe40001800000 */
[----:B------:R-:W-:-:S02]  /*42c0*/  @!P5 LOP3.LUT R12, R12, 0x80000, RZ, 0xfc, !PT ;  /* 0x000800000c0cd812 */ /* 0x000fc400078efcff */
[----:B------:R-:W-:Y:S02]  /*42d0*/  @!P5 SEL R10, R10, R13, P3 ;  /* 0x0000000d0a0ad207 */ /* 0x000fe40001800000 */
[----:B------:R-:W-:Y:S01]  /*42e0*/  @!P5 SEL R11, R12, R11, P6 ;  /* 0x0000000b0c0bd207 */ /* 0x000fe20003000000 */
[----:B------:R-:W-:Y:S02]  /*42f0*/  @!P0 IMAD.MOV.U32 R12, RZ, RZ, R33 ;  /* 0x000000ffff0c8224 */ /* 0x000fe400078e0021 */
[----:B------:R-:W-:Y:S01]  /*4300*/  @!P5 IMAD.MOV.U32 R14, RZ, RZ, R10 ;  /* 0x000000ffff0ed224 */ /* 0x000fe200078e000a */
[----:B0-----:R-:W-:Y:S01]  /*4310*/  @!P0 DSETP.MAX.AND P3, P6, R32, R6, PT ;  /* 0x000000062000822a */ /* 0x001fe20003e6f000 */
[----:B------:R-:W-:Y:S02]  /*4320*/  @!P0 IMAD.MOV.U32 R13, RZ, RZ, R6 ;  /* 0x000000ffff0d8224 */ /* 0x000fe400078e0006 */
[----:B------:R-:W-:-:S03]  /*4330*/  @!P0 IMAD.MOV.U32 R6, RZ, RZ, R32 ;  /* 0x000000ffff068224 */ /* 0x000fc600078e0020 */
[----:B------:R-:W-:Y:S02]  /*4340*/  @!P0 FSEL R12, R12, R7, P3 ;  /* 0x000000070c0c8208 */ /* 0x000fe40001800000 */
[----:B------:R-:W-:Y:S01]  /*4350*/  @!P0 SEL R6, R6, R13, P3 ;  /* 0x0000000d06068207 */ /* 0x000fe20001800000 */
[----:B-1----:R-:W-:Y:S01]  /*4360*/  @!P5 DSETP.MIN.AND P3, P4, R10, R8, PT ;  /* 0x000000080a00d22a */ /* 0x002fe20003c60000 */
[----:B------:R-:W-:Y:S01]  /*4370*/  @!P5 IMAD.MOV.U32 R13, RZ, RZ, R11 ;  /* 0x000000ffff0dd224 */ /* 0x000fe200078e000b */
[----:B------:R-:W-:Y:S01]  /*4380*/  @!P0 LOP3.LUT R7, R7, 0x80000, RZ, 0xfc, !PT ;  /* 0x0008000007078812 */ /* 0x000fe200078efcff */
[----:B------:R-:W-:-:S03]  /*4390*/  @!P5 IMAD.MOV.U32 R11, RZ, RZ, R8 ;  /* 0x000000ffff0bd224 */ /* 0x000fc600078e0008 */
[----:B------:R-:W-:Y:S02]  /*43a0*/  P2R R10, PR, RZ, 0x10 ;  /* 0x00000010ff0a7803 */ /* 0x000fe40000000000 */
[----:B------:R-:W-:Y:S01]  /*43b0*/  ISETP.NE.AND P4, PT, R2, RZ, PT ;  /* 0x000000ff0200720c */ /* 0x000fe20003f85270 */
[----:B------:R-:W-:Y:S01]  /*43c0*/  @!P5 IMAD.MOV.U32 R2, RZ, RZ, R9 ;  /* 0x000000ffff02d224 */ /* 0x000fe200078e0009 */
[----:B------:R-:W-:Y:S01]  /*43d0*/  @!P5 SEL R14, R14, R11, P3 ;  /* 0x0000000b0e0ed207 */ /* 0x000fe20001800000 */
[----:B------:R-:W0:Y:S01]  /*43e0*/  @!P0 LDC.64 R8, c[0x0][0x220] ;  /* 0x00008800ff088b82 */ /* 0x000e220000000a00 */
[----:B------:R-:W-:Y:S02]  /*43f0*/  @!P0 SEL R7, R7, R12, P6 ;  /* 0x0000000c07078207 */ /* 0x000fe40003000000 */
[----:B------:R-:W-:Y:S01]  /*4400*/  @!P5 FSEL R11, R13, R2, P3 ;  /* 0x000000020d0bd208 */ /* 0x000fe20001800000 */
[----:B------:R-:W-:Y:S01]  /*4410*/  @!P5 IMAD.MOV.U32 R28, RZ, RZ, R14 ;  /* 0x000000ffff1cd224 */ /* 0x000fe200078e000e */
[----:B------:R-:W-:-:S02]  /*4420*/  @!P5 LOP3.LUT R2, R2, 0x80000, RZ, 0xfc, !PT ;  /* 0x000800000202d812 */ /* 0x000fc400078efcff */
[----:B------:R-:W-:Y:S01]  /*4430*/  ISETP.NE.AND P3, PT, R10, RZ, PT ;  /* 0x000000ff0a00720c */ /* 0x000fe20003f65270 */
[----:B------:R-:W-:-:S03]  /*4440*/  @!P0 IMAD.MOV.U32 R10, RZ, RZ, R6 ;  /* 0x000000ffff0a8224 */ /* 0x000fc600078e0006 */
[----:B------:R-:W-:Y:S02]  /*4450*/  @!P5 SEL R11, R2, R11, P3 ;  /* 0x0000000b020bd207 */ /* 0x000fe40001800000 */
[----:B------:R-:W1:Y:S03]  /*4460*/  LDC.U8 R2, c[0x0][0x24c] ;  /* 0x00009300ff027b82 */ /* 0x000e660000000000 */
[----:B------:R-:W-:Y:S01]  /*4470*/  @!P5 IMAD.MOV.U32 R29, RZ, RZ, R11 ;  /* 0x000000ffff1dd224 */ /* 0x000fe200078e000b */
[----:B0-----:R-:W-:Y:S01]  /*4480*/  @!P0 DSETP.MIN.AND P3, P6, R6, R8, PT ;  /* 0x000000080600822a */ /* 0x001fe20003e60000 */
[----:B------:R-:W-:Y:S01]  /*4490*/  @!P0 IMAD.MOV.U32 R13, RZ, RZ, R8 ;  /* 0x000000ffff0d8224 */ /* 0x000fe200078e0008 */
[----:B------:R-:W-:-:S04]  /*44a0*/  @!P0 LOP3.LUT R6, R9, 0x80000, RZ, 0xfc, !PT ;  /* 0x0008000009068812 */ /* 0x000fc800078efcff */
[----:B------:R-:W-:Y:S02]  /*44b0*/  @!P0 FSEL R7, R7, R9, P3 ;  /* 0x0000000907078208 */ /* 0x000fe40001800000 */
[----:B------:R-:W-:Y:S02]  /*44c0*/  @!P0 SEL R10, R10, R13, P3 ;  /* 0x0000000d0a0a8207 */ /* 0x000fe40001800000 */
[----:B------:R-:W-:-:S03]  /*44d0*/  @!P0 SEL R7, R6, R7, P6 ;  /* 0x0000000706078207 */ /* 0x000fc60003000000 */
[----:B------:R-:W-:Y:S02]  /*44e0*/  @!P0 IMAD.MOV.U32 R32, RZ, RZ, R10 ;  /* 0x000000ffff208224 */ /* 0x000fe400078e000a */
[----:B------:R-:W-:Y:S01]  /*44f0*/  @!P0 IMAD.MOV.U32 R33, RZ, RZ, R7 ;  /* 0x000000ffff218224 */ /* 0x000fe200078e0007 */
        /* <DEDUP_REMOVED lines=22> */
.L_x_17052:
[----:B------:R-:W0:Y:S01]  /*4660*/  F2I.S64.F64.TRUNC R28, R28 ;  /* 0x0000001c001c7311 */ /* 0x000e22000030d900 */
[----:B------:R-:W-:Y:S02]  /*4670*/  IMAD.MOV.U32 R26, RZ, RZ, R18 ;  /* 0x000000ffff1a7224 */ /* 0x000fe400078e0012 */
[----:B0-----:R-:W-:-:S05]  /*4680*/  IMAD.MOV.U32 R3, RZ, RZ, R28 ;  /* 0x000000ffff037224 */ /* 0x001fca00078e001c */
[----:B------:R0:W-:Y:S01]  /*4690*/  STG.E.U8 desc[UR36][R4.64], R3 ;  /* 0x0000000304007986 */ /* 0x0001e2000c101124 */
[----:B------:R-:W-:Y:S05]  /*46a0*/  BRA `(.L_x_17048) ;  /* 0x0000001000407947 */ /* 0x000fea0003800000 */
.L_x_17051:
        /* <DEDUP_REMOVED lines=10> */
.L_x_17055:
[----:B------:R-:W0:Y:S01]  /*4750*/  F2I.F64.TRUNC R29, R28 ;  /* 0x0000001c001d7311 */ /* 0x000e22000030d100 */
[----:B------:R-:W-:Y:S01]  /*4760*/  IMAD.MOV.U32 R26, RZ, RZ, R18 ;  /* 0x000000ffff1a7224 */ /* 0x000fe200078e0012 */
[----:B0-----:R0:W-:Y:S01]  /*4770*/  STG.E desc[UR36][R4.64], R29 ;  /* 0x0000001d04007986 */ /* 0x0011e2000c101924 */
[----:B------:R-:W-:Y:S05]  /*4780*/  BRA `(.L_x_17048) ;  /* 0x0000001000087947 */ /* 0x000fea0003800000 */
.L_x_17054:
[----:B------:R-:W0:Y:S01]  /*4790*/  F2I.F64.TRUNC R29, R28 ;  /* 0x0000001c001d7311 */ /* 0x000e22000030d100 */
[----:B------:R-:W-:Y:S01]  /*47a0*/  IMAD.MOV.U32 R26, RZ, RZ, R18 ;  /* 0x000000ffff1a7224 */ /* 0x000fe200078e0012 */
[----:B0-----:R0:W-:Y:S01]  /*47b0*/  STG.E.U16 desc[UR36][R4.64], R29 ;  /* 0x0000001d04007986 */ /* 0x0011e2000c101524 */
[----:B------:R-:W-:Y:S05]  /*47c0*/  BRA `(.L_x_17048) ;  /* 0x0000000c00f87947 */ /* 0x000fea0003800000 */
.L_x_17050:
        /* <DEDUP_REMOVED lines=14> */
.L_x_17057:
        /* <DEDUP_REMOVED lines=9> */
.L_x_17056:
        /* <DEDUP_REMOVED lines=15> */
.L_x_17059:
        /* <DEDUP_REMOVED lines=10> */
.L_x_17058:
[----:B------:R0:W-:Y:S01]  /*4ad0*/  STG.E.64 desc[UR36][R4.64], R28 ;  /* 0x0000001c04007986 */ /* 0x0001e2000c101b24 */
[----:B------:R-:W-:Y:S01]  /*4ae0*/  IMAD.MOV.U32 R26, RZ, RZ, R18 ;  /* 0x000000ffff1a7224 */ /* 0x000fe200078e0012 */
[----:B------:R-:W-:Y:S06]  /*4af0*/  BRA `(.L_x_17048) ;  /* 0x0000000c002c7947 */ /* 0x000fec0003800000 */
.L_x_17049:
        /* <DEDUP_REMOVED lines=13> */
.L_x_17062:
[----:B------:R-:W-:Y:S01]  /*4bd0*/  CS2R R30, SRZ ;  /* 0x00000000001e7805 */ /* 0x000fe2000001ff00 */
[----:B------:R-:W-:-:S04]  /*4be0*/  IMAD.MOV.U32 R26, RZ, RZ, R18 ;  /* 0x000000ffff1a7224 */ /* 0x000fc800078e0012 */
[----:B------:R0:W-:Y:S01]  /*4bf0*/  STG.E.128 desc[UR36][R4.64], R28 ;  /* 0x0000001c04007986 */ /* 0x0001e2000c101d24 */
[----:B------:R-:W-:Y:S05]  /*4c00*/  BRA `(.L_x_17048) ;  /* 0x0000000800e87947 */ /* 0x000fea0003800000 */
.L_x_17061:
        /* <DEDUP_REMOVED lines=25> */
.L_x_17066:
[----:B------:R-:W-:Y:S05]  /*4da0*/  BSYNC B0 ;  /* 0x0000000000007941 */ /* 0x000fea0003800000 */
.L_x_17065:
[----:B------:R-:W-:Y:S01]  /*4db0*/  LOP3.LUT R7, R0, R7, RZ, 0xfc, !PT ;  /* 0x0000000700077212 */ /* 0x000fe200078efcff */
[----:B------:R-:W-:-:S04]  /*4dc0*/  IMAD.MOV.U32 R26, RZ, RZ, R18 ;  /* 0x000000ffff1a7224 */ /* 0x000fc800078e0012 */
[----:B------:R0:W-:Y:S01]  /*4dd0*/  STG.E.U8 desc[UR36][R4.64], R7 ;  /* 0x0000000704007986 */ /* 0x0001e2000c101124 */
[----:B------:R-:W-:Y:S05]  /*4de0*/  BRA `(.L_x_17048) ;  /* 0x0000000800707947 */ /* 0x000fea0003800000 */
.L_x_17064:
        /* <DEDUP_REMOVED lines=17> */
.L_x_17068:
[----:B------:R-:W-:Y:S01]  /*4f00*/  IMAD.MOV.U32 R0, RZ, RZ, 0x7f ;  /* 0x0000007fff007424 */ /* 0x000fe200078e00ff */
[----:B------:R-:W-:-:S04]  /*4f10*/  ISETP.GT.U32.AND P0, PT, R3, 0x7f800000, PT ;  /* 0x7f8000000300780c */ /* 0x000fc80003f04070 */
[----:B------:R-:W-:-:S09]  /*4f20*/  SEL R0, R0, 0x7c, P0 ;  /* 0x0000007c00007807 */ /* 0x000fd20000000000 */
.L_x_17069:
[----:B------:R-:W-:Y:S05]  /*4f30*/  BSYNC B0 ;  /* 0x0000000000007941 */ /* 0x000fea0003800000 */
.L_x_17067:
[----:B------:R-:W-:Y:S01]  /*4f40*/  LOP3.LUT R3, R7, 0x80000000, RZ, 0xc0, !PT ;  /* 0x8000000007037812 */ /* 0x000fe200078ec0ff */
[----:B------:R-:W-:-:S03]  /*4f50*/  IMAD.MOV.U32 R26, RZ, RZ, R18 ;  /* 0x000000ffff1a7224 */ /* 0x000fc600078e0012 */
[----:B------:R-:W-:-:S04]  /*4f60*/  SHF.R.U32.HI R3, RZ, 0x18, R3 ;  /* 0x00000018ff037819 */ /* 0x000fc80000011603 */
[----:B------:R-:W-:-:S05]  /*4f70*/  LOP3.LUT R3, R0, R3, RZ, 0xfc, !PT ;  /* 0x0000000300037212 */ /* 0x000fca00078efcff */
[----:B------:R0:W-:Y:S01]  /*4f80*/  STG.E.U8 desc[UR36][R4.64], R3 ;  /* 0x0000000304007986 */ /* 0x0001e2000c101124 */
[----:B------:R-:W-:Y:S05]  /*4f90*/  BRA `(.L_x_17048) ;  /* 0x0000000800047947 */ /* 0x000fea0003800000 */
.L_x_17063:
        /* <DEDUP_REMOVED lines=9> */
.L_x_17060:
        /* <DEDUP_REMOVED lines=12> */
.L_x_17072:
        /* <DEDUP_REMOVED lines=21> */
.L_x_17075:
[----:B------:R-:W-:-:S04]  /*5240*/  LOP3.LUT R0, R7, 0x80000000, RZ, 0xc0, !PT ;  /* 0x8000000007007812 */ /* 0x000fc800078ec0ff */
[----:B------:R-:W-:-:S04]  /*5250*/  SHF.R.U32.HI R0, RZ, 0x18, R0 ;  /* 0x00000018ff007819 */ /* 0x000fc80000011600 */
[----:B------:R-:W-:-:S07]  /*5260*/  LOP3.LUT R0, R3, R0, RZ, 0xfc, !PT ;  /* 0x0000000003007212 */ /* 0x000fce00078efcff */
.L_x_17074:
[----:B------:R-:W-:Y:S05]  /*5270*/  BSYNC B0 ;  /* 0x0000000000007941 */ /* 0x000fea0003800000 */
.L_x_17073:
[----:B------:R3:W-:Y:S01]  /*5280*/  STG.E.U8 desc[UR36][R4.64], R0 ;  /* 0x0000000004007986 */ /* 0x0007e2000c101124 */
[----:B------:R-:W-:Y:S01]  /*5290*/  IMAD.MOV.U32 R26, RZ, RZ, R18 ;  /* 0x000000ffff1a7224 */ /* 0x000fe200078e0012 */
[----:B------:R-:W-:Y:S06]  /*52a0*/  BRA `(.L_x_17048) ;  /* 0x0000000400407947 */ /* 0x000fec0003800000 */
.L_x_17071:
        /* <DEDUP_REMOVED lines=21> */
.L_x_17078:
[----:B------:R-:W-:-:S04]  /*5400*/  LOP3.LUT R0, R7, 0x80000000, RZ, 0xc0, !PT ;  /* 0x8000000007007812 */ /* 0x000fc800078ec0ff */
[----:B------:R-:W-:-:S04]  /*5410*/  SHF.R.U32.HI R0, RZ, 0x18, R0 ;  /* 0x00000018ff007819 */ /* 0x000fc80000011600 */
[----:B------:R-:W-:-:S07]  /*5420*/  LOP3.LUT R0, R3, R0, RZ, 0xfc, !PT ;  /* 0x0000000003007212 */ /* 0x000fce00078efcff */
.L_x_17077:
[----:B------:R-:W-:Y:S05]  /*5430*/  BSYNC B0 ;  /* 0x0000000000007941 */ /* 0x000fea0003800000 */
.L_x_17076:
[----:B------:R0:W-:Y:S01]  /*5440*/  STG.E.U8 desc[UR36][R4.64], R0 ;  /* 0x0000000004007986 */ /* 0x0001e2000c101124 */
[----:B------:R-:W-:Y:S01]  /*5450*/  IMAD.MOV.U32 R26, RZ, RZ, R18 ;  /* 0x000000ffff1a7224 */ /* 0x000fe200078e0012 */
[----:B------:R-:W-:Y:S06]  /*5460*/  BRA `(.L_x_17048) ;  /* 0x0000000000d07947 */ /* 0x000fec0003800000 */
.L_x_17070:
        /* <DEDUP_REMOVED lines=27> */
.L_x_17053:
        /* <DEDUP_REMOVED lines=16> */
.L_x_17081:
[----:B------:R-:W-:Y:S01]  /*5720*/  IMAD.MOV.U32 R26, RZ, RZ, R18 ;  /* 0x000000ffff1a7224 */ /* 0x000fe200078e0012 */
[----:B------:R-:W-:Y:S06]  /*5730*/  BRA `(.L_x_17048) ;  /* 0x00000000001c7947 */ /* 0x000fec0003800000 */
.L_x_17080:
[----:B------:R-:W0:Y:S01]  /*5740*/  F2I.U64.F64.TRUNC R28, R28 ;  /* 0x0000001c001c7311 */ /* 0x000e22000030d800 */
[----:B------:R-:W-:Y:S01]  /*5750*/  IMAD.MOV.U32 R26, RZ, RZ, R18 ;  /* 0x000000ffff1a7224 */ /* 0x000fe200078e0012 */
[----:B0-----:R2:W-:Y:S01]  /*5760*/  STG.E.64 desc[UR36][R4.64], R28 ;  /* 0x0000001c04007986 */ /* 0x0015e2000c101b24 */
[----:B------:R-:W-:Y:S05]  /*5770*/  BRA `(.L_x_17048) ;  /* 0x00000000000c7947 */ /* 0x000fea0003800000 */
.L_x_17079:
[----:B------:R-:W0:Y:S01]  /*5780*/  F2I.U32.F64.TRUNC R29, R28 ;  /* 0x0000001c001d7311 */ /* 0x000e22000030d000 */
[----:B------:R-:W-:Y:S01]  /*5790*/  IMAD.MOV.U32 R26, RZ, RZ, R18 ;  /* 0x000000ffff1a7224 */ /* 0x000fe200078e0012 */
[----:B0-----:R0:W-:Y:S06]  /*57a0*/  STG.E desc[UR36][R4.64], R29 ;  /* 0x0000001d04007986 */ /* 0x0011ec000c101924 */
.L_x_17048:
[----:B------:R-:W-:Y:S05]  /*57b0*/  BSYNC B6 ;  /* 0x0000000000067941 */ /* 0x000fea0003800000 */
.L_x_17047:
        /* <DEDUP_REMOVED lines=24> */
.L_x_17087:
[----:B------:R-:W0:Y:S02]  /*5940*/  F2I.S64.F64.TRUNC R32, R32 ;  /* 0x0000002000207311 */ /* 0x000e24000030d900 */
[----:B0-----:R-:W-:-:S05]  /*5950*/  IMAD.MOV.U32 R3, RZ, RZ, R32 ;  /* 0x000000ffff037224 */ /* 0x001fca00078e0020 */
[----:B------:R0:W-:Y:S01]  /*5960*/  STG.E.U8 desc[UR36][R4.64], R3 ;  /* 0x0000000304007986 */ /* 0x0001e2000c101124 */
[----:B------:R-:W-:Y:S05]  /*5970*/  BRA `(.L_x_17089) ;  /* 0x0000000c00f07947 */ /* 0x000fea0003800000 */
.L_x_17086:
        /* <DEDUP_REMOVED lines=9> */
.L_x_17091:
[----:B------:R-:W0:Y:S02]  /*5a10*/  F2I.F64.TRUNC R33, R32 ;  /* 0x0000002000217311 */ /* 0x000e24000030d100 */
[----:B0-----:R0:W-:Y:S01]  /*5a20*/  STG.E desc[UR36][R4.64], R33 ;  /* 0x0000002104007986 */ /* 0x0011e2000c101924 */
[----:B------:R-:W-:Y:S05]  /*5a30*/  BRA `(.L_x_17089) ;  /* 0x0000000c00c07947 */ /* 0x000fea0003800000 */
.L_x_17090:
[----:B------:R-:W0:Y:S02]  /*5a40*/  F2I.F64.TRUNC R33, R32 ;  /* 0x0000002000217311 */ /* 0x000e24000030d100 */
[----:B0-----:R0:W-:Y:S01]  /*5a50*/  STG.E.U16 desc[UR36][R4.64], R33 ;  /* 0x0000002104007986 */ /* 0x0011e2000c101524 */
[----:B------:R-:W-:Y:S05]  /*5a60*/  BRA `(.L_x_17089) ;  /* 0x0000000c00b47947 */ /* 0x000fea0003800000 */
.L_x_17085:
        /* <DEDUP_REMOVED lines=13> */
.L_x_17093:
        /* <DEDUP_REMOVED lines=8> */
.L_x_17092:
        /* <DEDUP_REMOVED lines=14> */
.L_x_17095:
        /* <DEDUP_REMOVED lines=9> */
.L_x_17094:
[----:B------:R0:W-:Y:S01]  /*5d30*/  STG.E.64 desc[UR36][R4.64], R32 ;  /* 0x0000002004007986 */ /* 0x0001e2000c101b24 */
[----:B------:R-:W-:Y:S05]  /*5d40*/  BRA `(.L_x_17089) ;  /* 0x0000000800fc7947 */ /* 0x000fea0003800000 */
.L_x_17084:
        /* <DEDUP_REMOVED lines=12> */
.L_x_17098:
[----:B------:R-:W-:-:S05]  /*5e10*/  CS2R R34, SRZ ;  /* 0x0000000000227805 */ /* 0x000fca000001ff00 */
[----:B------:R0:W-:Y:S01]  /*5e20*/  STG.E.128 desc[UR36][R4.64], R32 ;  /* 0x0000002004007986 */ /* 0x0001e2000c101d24 */
[----:B------:R-:W-:Y:S05]  /*5e30*/  BRA `(.L_x_17089) ;  /* 0x0000000800c07947 */ /* 0x000fea0003800000 */
.L_x_17097:
        /* <DEDUP_REMOVED lines=25> */
.L_x_17102:
[----:B------:R-:W-:Y:S05]  /*5fd0*/  BSYNC B0 ;  /* 0x0000000000007941 */ /* 0x000fea0003800000 */
.L_x_17101:
[----:B------:R-:W-:-:S05]  /*5fe0*/  LOP3.LUT R7, R0, R7, RZ, 0xfc, !PT ;  /* 0x0000000700077212 */ /* 0x000fca00078efcff */
[----:B------:R0:W-:Y:S01]  /*5ff0*/  STG.E.U8 desc[UR36][R4.64], R7 ;  /* 0x0000000704007986 */ /* 0x0001e2000c101124 */
[----:B------:R-:W-:Y:S05]  /*6000*/  BRA `(.L_x_17089) ;  /* 0x00000008004c7947 */ /* 0x000fea0003800000 */
.L_x_17100:
        /* <DEDUP_REMOVED lines=17> */
.L_x_17104:
[----:B------:R-:W-:Y:S01]  /*6120*/  IMAD.MOV.U32 R0, RZ, RZ, 0x7f ;  /* 0x0000007fff007424 */ /* 0x000fe200078e00ff */
[----:B------:R-:W-:-:S04]  /*6130*/  ISETP.GT.U32.AND P0, PT, R3, 0x7f800000, PT ;  /* 0x7f8000000300780c */ /* 0x000fc80003f04070 */
[----:B------:R-:W-:-:S09]  /*6140*/  SEL R0, R0, 0x7c, P0 ;  /* 0x0000007c00007807 */ /* 0x000fd20000000000 */
.L_x_17105:
[----:B------:R-:W-:Y:S05]  /*6150*/  BSYNC B0 ;  /* 0x0000000000007941 */ /* 0x000fea0003800000 */
.L_x_17103:
[----:B------:R-:W-:-:S04]  /*6160*/  LOP3.LUT R3, R7, 0x80000000, RZ, 0xc0, !PT ;  /* 0x8000000007037812 */ /* 0x000fc800078ec0ff */
[----:B------:R-:W-:-:S04]  /*6170*/  SHF.R.U32.HI R3, RZ, 0x18, R3 ;  /* 0x00000018ff037819 */ /* 0x000fc80000011603 */
[----:B------:R-:W-:-:S05]  /*6180*/  LOP3.LUT R3, R0, R3, RZ, 0xfc, !PT ;  /* 0x0000000300037212 */ /* 0x000fca00078efcff */
[----:B------:R0:W-:Y:S01]  /*6190*/  STG.E.U8 desc[UR36][R4.64], R3 ;  /* 0x0000000304007986 */ /* 0x0001e2000c101124 */
[----:B------:R-:W-:Y:S05]  /*61a0*/  BRA `(.L_x_17089) ;  /* 0x0000000400e47947 */ /* 0x000fea0003800000 */
.L_x_17099:
        /* <DEDUP_REMOVED lines=8> */
.L_x_17096:
        /* <DEDUP_REMOVED lines=11> */
.L_x_17108:
        /* <DEDUP_REMOVED lines=21> */
.L_x_17111:
[----:B------:R-:W-:-:S04]  /*6430*/  LOP3.LUT R0, R7, 0x80000000, RZ, 0xc0, !PT ;  /* 0x8000000007007812 */ /* 0x000fc800078ec0ff */
[----:B------:R-:W-:-:S04]  /*6440*/  SHF.R.U32.HI R0, RZ, 0x18, R0 ;  /* 0x00000018ff007819 */ /* 0x000fc80000011600 */
[----:B------:R-:W-:-:S07]  /*6450*/  LOP3.LUT R0, R3, R0, RZ, 0xfc, !PT ;  /* 0x0000000003007212 */ /* 0x000fce00078efcff */
.L_x_17110:
[----:B------:R-:W-:Y:S05]  /*6460*/  BSYNC B0 ;  /* 0x0000000000007941 */ /* 0x000fea0003800000 */
.L_x_17109:
[----:B------:R3:W-:Y:S01]  /*6470*/  STG.E.U8 desc[UR36][R4.64], R0 ;  /* 0x0000000004007986 */ /* 0x0007e2000c101124 */
[----:B------:R-:W-:Y:S05]  /*6480*/  BRA `(.L_x_17089) ;  /* 0x00000004002c7947 */ /* 0x000fea0003800000 */
.L_x_17107:
        /* <DEDUP_REMOVED lines=21> */
.L_x_17114:
[----:B------:R-:W-:-:S04]  /*65e0*/  LOP3.LUT R0, R7, 0x80000000, RZ, 0xc0, !PT ;  /* 0x8000000007007812 */ /* 0x000fc800078ec0ff */
[----:B------:R-:W-:-:S04]  /*65f0*/  SHF.R.U32.HI R0, RZ, 0x18, R0 ;  /* 0x00000018ff007819 */ /* 0x000fc80000011600 */
[----:B------:R-:W-:-:S07]  /*6600*/  LOP3.LUT R0, R3, R0, RZ, 0xfc, !PT ;  /* 0x0000000003007212 */ /* 0x000fce00078efcff */
.L_x_17113:
[----:B------:R-:W-:Y:S05]  /*6610*/  BSYNC B0 ;  /* 0x0000000000007941 */ /* 0x000fea0003800000 */
.L_x_17112:
[----:B------:R0:W-:Y:S01]  /*6620*/  STG.E.U8 desc[UR36][R4.64], R0 ;  /* 0x0000000004007986 */ /* 0x0001e2000c101124 */
[----:B------:R-:W-:Y:S05]  /*6630*/  BRA `(.L_x_17089) ;  /* 0x0000000000c07947 */ /* 0x000fea0003800000 */
.L_x_17106:
        /* <DEDUP_REMOVED lines=26> */
.L_x_17088:
        /* <DEDUP_REMOVED lines=16> */
.L_x_17117:
[----:B------:R-:W-:Y:S05]  /*68e0*/  BRA `(.L_x_17089) ;  /* 0x0000000000147947 */ /* 0x000fea0003800000 */
.L_x_17116:
[----:B------:R-:W0:Y:S02]  /*68f0*/  F2I.U64.F64.TRUNC R32, R32 ;  /* 0x0000002000207311 */ /* 0x000e24000030d800 */
[----:B0-----:R2:W-:Y:S01]  /*6900*/  STG.E.64 desc[UR36][R4.64], R32 ;  /* 0x0000002004007986 */ /* 0x0015e2000c101b24 */
[----:B------:R-:W-:Y:S05]  /*6910*/  BRA `(.L_x_17089) ;  /* 0x0000000000087947 */ /* 0x000fea0003800000 */
.L_x_17115:
[----:B------:R-:W0:Y:S02]  /*6920*/  F2I.U32.F64.TRUNC R33, R32 ;  /* 0x0000002000217311 */ /* 0x000e24000030d000 */
[----:B0-----:R0:W-:Y:S02]  /*6930*/  STG.E desc[UR36][R4.64], R33 ;  /* 0x0000002104007986 */ /* 0x0011e4000c101924 */
.L_x_17089:
        /* <DEDUP_REMOVED lines=24> */
.L_x_17121:
[----:B------:R-:W0:Y:S02]  /*6ac0*/  F2I.S64.F64.TRUNC R16, R16 ;  /* 0x0000001000107311 */ /* 0x000e24000030d900 */
[----:B0-----:R-:W-:-:S05]  /*6ad0*/  IMAD.MOV.U32 R3, RZ, RZ, R16 ;  /* 0x000000ffff037224 */ /* 0x001fca00078e0010 */
[----:B------:R3:W-:Y:S01]  /*6ae0*/  STG.E.U8 desc[UR36][R4.64], R3 ;  /* 0x0000000304007986 */ /* 0x0007e2000c101124 */
[----:B------:R-:W-:Y:S05]  /*6af0*/  BRA `(.L_x_17123) ;  /* 0x0000000c00f07947 */ /* 0x000fea0003800000 */
.L_x_17120:
        /* <DEDUP_REMOVED lines=9> */
.L_x_17125:
[----:B------:R-:W0:Y:S02]  /*6b90*/  F2I.F64.TRUNC R17, R16 ;  /* 0x0000001000117311 */ /* 0x000e24000030d100 */
[----:B0-----:R2:W-:Y:S01]  /*6ba0*/  STG.E desc[UR36][R4.64], R17 ;  /* 0x0000001104007986 */ /* 0x0015e2000c101924 */
[----:B------:R-:W-:Y:S05]  /*6bb0*/  BRA `(.L_x_17123) ;  /* 0x0000000c00c07947 */ /* 0x000fea0003800000 */
.L_x_17124:
[----:B------:R-:W0:Y:S02]  /*6bc0*/  F2I.F64.TRUNC R17, R16 ;  /* 0x0000001000117311 */ /* 0x000e24000030d100 */
[----:B0-----:R0:W-:Y:S01]  /*6bd0*/  STG.E.U16 desc[UR36][R4.64], R17 ;  /* 0x0000001104007986 */ /* 0x0011e2000c101524 */
[----:B------:R-:W-:Y:S05]  /*6be0*/  BRA `(.L_x_17123) ;  /* 0x0000000c00b47947 */ /* 0x000fea0003800000 */
.L_x_17119:
        /* <DEDUP_REMOVED lines=13> */
.L_x_17127:
        /* <DEDUP_REMOVED lines=8> */
.L_x_17126:
        /* <DEDUP_REMOVED lines=14> */
.L_x_17129:
        /* <DEDUP_REMOVED lines=9> */
.L_x_17128:
[----:B------:R0:W-:Y:S01]  /*6eb0*/  STG.E.64 desc[UR36][R4.64], R16 ;  /* 0x0000001004007986 */ /* 0x0001e2000c101b24 */
[----:B------:R-:W-:Y:S05]  /*6ec0*/  BRA `(.L_x_17123) ;  /* 0x0000000800fc7947 */ /* 0x000fea0003800000 */
.L_x_17118:
        /* <DEDUP_REMOVED lines=12> */
.L_x_17132:
[----:B------:R-:W-:-:S05]  /*6f90*/  CS2R R18, SRZ ;  /* 0x0000000000127805 */ /* 0x000fca000001ff00 */
[----:B------:R0:W-:Y:S01]  /*6fa0*/  STG.E.128 desc[UR36][R4.64], R16 ;  /* 0x0000001004007986 */ /* 0x0001e2000c101d24 */
[----:B------:R-:W-:Y:S05]  /*6fb0*/  BRA `(.L_x_17123) ;  /* 0x0000000800c07947 */ /* 0x000fea0003800000 */
.L_x_17131:
        /* <DEDUP_REMOVED lines=25> */
.L_x_17136:
[----:B------:R-:W-:Y:S05]  /*7150*/  BSYNC B0 ;  /* 0x0000000000007941 */ /* 0x000fea0003800000 */
.L_x_17135:
[----:B------:R-:W-:-:S05]  /*7160*/  LOP3.LUT R7, R0, R7, RZ, 0xfc, !PT ;  /* 0x0000000700077212 */ /* 0x000fca00078efcff */
[----:B------:R0:W-:Y:S01]  /*7170*/  STG.E.U8 desc[UR36][R4.64], R7 ;  /* 0x0000000704007986 */ /* 0x0001e2000c101124 */
[----:B------:R-:W-:Y:S05]  /*7180*/  BRA `(.L_x_17123) ;  /* 0x00000008004c7947 */ /* 0x000fea0003800000 */
.L_x_17134:
        /* <DEDUP_REMOVED lines=17> */
.L_x_17138:
[----:B------:R-:W-:Y:S01]  /*72a0*/  IMAD.MOV.U32 R0, RZ, RZ, 0x7f ;  /* 0x0000007fff007424 */ /* 0x000fe200078e00ff */
[----:B------:R-:W-:-:S04]  /*72b0*/  ISETP.GT.U32.AND P0, PT, R3, 0x7f800000, PT ;  /* 0x7f8000000300780c */ /* 0x000fc80003f04070 */
[----:B------:R-:W-:-:S09]  /*72c0*/  SEL R0, R0, 0x7c, P0 ;  /* 0x0000007c00007807 */ /* 0x000fd20000000000 */
.L_x_17139:
[----:B------:R-:W-:Y:S05]  /*72d0*/  BSYNC B0 ;  /* 0x0000000000007941 */ /* 0x000fea0003800000 */
.L_x_17137:
[----:B------:R-:W-:-:S04]  /*72e0*/  LOP3.LUT R3, R7, 0x80000000, RZ, 0xc0, !PT ;  /* 0x8000000007037812 */ /* 0x000fc800078ec0ff */
[----:B------:R-:W-:-:S04]  /*72f0*/  SHF.R.U32.HI R3, RZ, 0x18, R3 ;  /* 0x00000018ff037819 */ /* 0x000fc80000011603 */
[----:B------:R-:W-:-:S05]  /*7300*/  LOP3.LUT R3, R0, R3, RZ, 0xfc, !PT ;  /* 0x0000000300037212 */ /* 0x000fca00078efcff */
[----:B------:R0:W-:Y:S01]  /*7310*/  STG.E.U8 desc[UR36][R4.64], R3 ;  /* 0x0000000304007986 */ /* 0x0001e2000c101124 */
[----:B------:R-:W-:Y:S05]  /*7320*/  BRA `(.L_x_17123) ;  /* 0x0000000400e47947 */ /* 0x000fea0003800000 */
.L_x_17133:
        /* <DEDUP_REMOVED lines=8> */
.L_x_17130:
        /* <DEDUP_REMOVED lines=11> */
.L_x_17142:
        /* <DEDUP_REMOVED lines=21> */
.L_x_17145:
[----:B------:R-:W-:-:S04]  /*75b0*/  LOP3.LUT R0, R7, 0x80000000, RZ, 0xc0, !PT ;  /* 0x8000000007007812 */ /* 0x000fc800078ec0ff */
[----:B------:R-:W-:-:S04]  /*75c0*/  SHF.R.U32.HI R0, RZ, 0x18, R0 ;  /* 0x00000018ff007819 */ /* 0x000fc80000011600 */
[----:B------:R-:W-:-:S07]  /*75d0*/  LOP3.LUT R0, R3, R0, RZ, 0xfc, !PT ;  /* 0x0000000003007212 */ /* 0x000fce00078efcff */
.L_x_17144:
[----:B------:R-:W-:Y:S05]  /*75e0*/  BSYNC B0 ;  /* 0x0000000000007941 */ /* 0x000fea0003800000 */
.L_x_17143:
[----:B------:R0:W-:Y:S01]  /*75f0*/  STG.E.U8 desc[UR36][R4.64], R0 ;  /* 0x0000000004007986 */ /* 0x0001e2000c101124 */
[----:B------:R-:W-:Y:S05]  /*7600*/  BRA `(.L_x_17123) ;  /* 0x00000004002c7947 */ /* 0x000fea0003800000 */
.L_x_17141:
        /* <DEDUP_REMOVED lines=21> */
.L_x_17148:
[----:B------:R-:W-:-:S04]  /*7760*/  LOP3.LUT R0, R7, 0x80000000, RZ, 0xc0, !PT ;  /* 0x8000000007007812 */ /* 0x000fc800078ec0ff */
[----:B------:R-:W-:-:S04]  /*7770*/  SHF.R.U32.HI R0, RZ, 0x18, R0 ;  /* 0x00000018ff007819 */ /* 0x000fc80000011600 */
[----:B------:R-:W-:-:S07]  /*7780*/  LOP3.LUT R0, R3, R0, RZ, 0xfc, !PT ;  /* 0x0000000003007212 */ /* 0x000fce00078efcff */
.L_x_17147:
[----:B------:R-:W-:Y:S05]  /*7790*/  BSYNC B0 ;  /* 0x0000000000007941 */ /* 0x000fea0003800000 */
.L_x_17146:
[----:B------:R0:W-:Y:S01]  /*77a0*/  STG.E.U8 desc[UR36][R4.64], R0 ;  /* 0x0000000004007986 */ /* 0x0001e2000c101124 */
[----:B------:R-:W-:Y:S05]  /*77b0*/  BRA `(.L_x_17123) ;  /* 0x0000000000c07947 */ /* 0x000fea0003800000 */
.L_x_17140:
        /* <DEDUP_REMOVED lines=26> */
.L_x_17122:
        /* <DEDUP_REMOVED lines=16> */
.L_x_17151:
[----:B------:R-:W-:Y:S05]  /*7a60*/  BRA `(.L_x_17123) ;  /* 0x0000000000147947 */ /* 0x000fea0003800000 */
.L_x_17150:
[----:B------:R-:W0:Y:S02]  /*7a70*/  F2I.U64.F64.TRUNC R16, R16 ;  /* 0x0000001000107311 */ /* 0x000e24000030d800 */
[----:B0-----:R0:W-:Y:S01]  /*7a80*/  STG.E.64 desc[UR36][R4.64], R16 ;  /* 0x0000001004007986 */ /* 0x0011e2000c101b24 */
[----:B------:R-:W-:Y:S05]  /*7a90*/  BRA `(.L_x_17123) ;  /* 0x0000000000087947 */ /* 0x000fea0003800000 */
.L_x_17149:
[----:B------:R-:W0:Y:S02]  /*7aa0*/  F2I.U32.F64.TRUNC R17, R16 ;  /* 0x0000001000117311 */ /* 0x000e24000030d000 */
[----:B0-----:R0:W-:Y:S02]  /*7ab0*/  STG.E desc[UR36][R4.64], R17 ;  /* 0x0000001104007986 */ /* 0x0011e4000c101924 */
.L_x_17123:
[----:B------:R-:W-:-:S07]  /*7ac0*/  VIADD R26, R26, 0x80 ;  /* 0x000000801a1a7836 */ /* 0x000fce0000000000 */
.L_x_17083:
[----:B------:R-:W-:Y:S05]  /*7ad0*/  BSYNC B6 ;  /* 0x0000000000067941 */ /* 0x000fea0003800000 */
.L_x_17082:
        /* <DEDUP_REMOVED lines=22> */
.L_x_17155:
[----:B------:R-:W0:Y:S02]  /*7c40*/  F2I.S64.F64.TRUNC R24, R24 ;  /* 0x0000001800187311 */ /* 0x000e24000030d900 */
[----:B0-----:R-:W-:-:S05]  /*7c50*/  IMAD.MOV.U32 R3, RZ, RZ, R24 ;  /* 0x000000ffff037224 */ /* 0x001fca00078e0018 */
[----:B------:R-:W-:Y:S01]  /*7c60*/  STG.E.U8 desc[UR36][R4.64], R3 ;  /* 0x0000000304007986 */ /* 0x000fe2000c101124 */
[----:B------:R-:W-:Y:S05]  /*7c70*/  EXIT ;  /* 0x000000000000794d */ /* 0x000fea0003800000 */
.L_x_17154:
        /* <DEDUP_REMOVED lines=9> */
.L_x_17158:
[----:B------:R-:W0:Y:S02]  /*7d10*/  F2I.F64.TRUNC R25, R24 ;  /* 0x0000001800197311 */ /* 0x000e24000030d100 */
[----:B0-----:R-:W-:Y:S01]  /*7d20*/  STG.E desc[UR36][R4.64], R25 ;  /* 0x0000001904007986 */ /* 0x001fe2000c101924 */
[----:B------:R-:W-:Y:S05]  /*7d30*/  EXIT ;  /* 0x000000000000794d */ /* 0x000fea0003800000 */
.L_x_17157:
[----:B------:R-:W0:Y:S02]  /*7d40*/  F2I.F64.TRUNC R25, R24 ;  /* 0x0000001800197311 */ /* 0x000e24000030d100 */
[----:B0-----:R-:W-:Y:S01]  /*7d50*/  STG.E.U16 desc[UR36][R4.64], R25 ;  /* 0x0000001904007986 */ /* 0x001fe2000c101524 */
[----:B------:R-:W-:Y:S05]  /*7d60*/  EXIT ;  /* 0x000000000000794d */ /* 0x000fea0003800000 */
.L_x_17153:
        /* <DEDUP_REMOVED lines=13> */
.L_x_17160:
        /* <DEDUP_REMOVED lines=8> */
.L_x_17159:
        /* <DEDUP_REMOVED lines=14> */
.L_x_17162:
        /* <DEDUP_REMOVED lines=9> */
.L_x_17161:
[----:B------:R-:W-:Y:S01]  /*8030*/  STG.E.64 desc[UR36][R4.64], R24 ;  /* 0x0000001804007986 */ /* 0x000fe2000c101b24 */
[----:B------:R-:W-:Y:S05]  /*8040*/  EXIT ;  /* 0x000000000000794d */ /* 0x000fea0003800000 */
.L_x_17152:
        /* <DEDUP_REMOVED lines=12> */
.L_x_17165:
[----:B------:R-:W-:-:S05]  /*8110*/  CS2R R26, SRZ ;  /* 0x00000000001a7805 */ /* 0x000fca000001ff00 */
[----:B------:R-:W-:Y:S01]  /*8120*/  STG.E.128 desc[UR36][R4.64], R24 ;  /* 0x0000001804007986 */ /* 0x000fe2000c101d24 */
[----:B------:R-:W-:Y:S05]  /*8130*/  EXIT ;  /* 0x000000000000794d */ /* 0x000fea0003800000 */
.L_x_17164:
        /* <DEDUP_REMOVED lines=25> */
.L_x_17169:
[----:B------:R-:W-:Y:S05]  /*82d0*/  BSYNC B0 ;  /* 0x0000000000007941 */ /* 0x000fea0003800000 */
.L_x_17168:
[----:B------:R-:W-:-:S05]  /*82e0*/  LOP3.LUT R3, R0, R3, RZ, 0xfc, !PT ;  /* 0x0000000300037212 */ /* 0x000fca00078efcff */
[----:B------:R-:W-:Y:S01]  /*82f0*/  STG.E.U8 desc[UR36][R4.64], R3 ;  /* 0x0000000304007986 */ /* 0x000fe2000c101124 */
[----:B------:R-:W-:Y:S05]  /*8300*/  EXIT ;  /* 0x000000000000794d */ /* 0x000fea0003800000 */
.L_x_17167:
        /* <DEDUP_REMOVED lines=17> */
.L_x_17171:
[----:B------:R-:W-:Y:S01]  /*8420*/  IMAD.MOV.U32 R0, RZ, RZ, 0x7f ;  /* 0x0000007fff007424 */ /* 0x000fe200078e00ff */
[----:B------:R-:W-:-:S04]  /*8430*/  ISETP.GT.U32.AND P0, PT, R2, 0x7f800000, PT ;  /* 0x7f8000000200780c */ /* 0x000fc80003f04070 */
[----:B------:R-:W-:-:S09]  /*8440*/  SEL R0, R0, 0x7c, P0 ;  /* 0x0000007c00007807 */ /* 0x000fd20000000000 */
.L_x_17172:
[----:B------:R-:W-:Y:S05]  /*8450*/  BSYNC B0 ;  /* 0x0000000000007941 */ /* 0x000fea0003800000 */
.L_x_17170:
[----:B------:R-:W-:-:S04]  /*8460*/  LOP3.LUT R2, R3, 0x80000000, RZ, 0xc0, !PT ;  /* 0x8000000003027812 */ /* 0x000fc800078ec0ff */
[----:B------:R-:W-:-:S04]  /*8470*/  SHF.R.U32.HI R3, RZ, 0x18, R2 ;  /* 0x00000018ff037819 */ /* 0x000fc80000011602 */
[----:B------:R-:W-:-:S05]  /*8480*/  LOP3.LUT R3, R0, R3, RZ, 0xfc, !PT ;  /* 0x0000000300037212 */ /* 0x000fca00078efcff */
[----:B------:R-:W-:Y:S01]  /*8490*/  STG.E.U8 desc[UR36][R4.64], R3 ;  /* 0x0000000304007986 */ /* 0x000fe2000c101124 */
[----:B------:R-:W-:Y:S05]  /*84a0*/  EXIT ;  /* 0x000000000000794d */ /* 0x000fea0003800000 */
.L_x_17166:
        /* <DEDUP_REMOVED lines=8> */
.L_x_17163:
        /* <DEDUP_REMOVED lines=11> */
.L_x_17175:
        /* <DEDUP_REMOVED lines=21> */
.L_x_17178:
[----:B------:R-:W-:-:S04]  /*8730*/  LOP3.LUT R2, R7, 0x80000000, RZ, 0xc0, !PT ;  /* 0x8000000007027812 */ /* 0x000fc800078ec0ff */
[----:B------:R-:W-:-:S04]  /*8740*/  SHF.R.U32.HI R3, RZ, 0x18, R2 ;  /* 0x00000018ff037819 */ /* 0x000fc80000011602 */
[----:B------:R-:W-:-:S04]  /*8750*/  LOP3.LUT R0, R0, R3, RZ, 0xfc, !PT ;  /* 0x0000000300007212 */ /* 0x000fc800078efcff */
[----:B------:R-:W-:-:S07]  /*8760*/  PRMT R2, R0, 0x7610, R2 ;  /* 0x0000761000027816 */ /* 0x000fce0000000002 */
.L_x_17177:
[----:B------:R-:W-:Y:S05]  /*8770*/  BSYNC B0 ;  /* 0x0000000000007941 */ /* 0x000fea0003800000 */
.L_x_17176:
[----:B------:R-:W-:Y:S01]  /*8780*/  STG.E.U8 desc[UR36][R4.64], R2 ;  /* 0x0000000204007986 */ /* 0x000fe2000c101124 */
[----:B------:R-:W-:Y:S05]  /*8790*/  EXIT ;  /* 0x000000000000794d */ /* 0x000fea0003800000 */
.L_x_17174:
        /* <DEDUP_REMOVED lines=21> */
.L_x_17181:
[----:B------:R-:W-:-:S04]  /*88f0*/  LOP3.LUT R2, R7, 0x80000000, RZ, 0xc0, !PT ;  /* 0x8000000007027812 */ /* 0x000fc800078ec0ff */
[----:B------:R-:W-:-:S04]  /*8900*/  SHF.R.U32.HI R3, RZ, 0x18, R2 ;  /* 0x00000018ff037819 */ /* 0x000fc80000011602 */
[----:B------:R-:W-:-:S04]  /*8910*/  LOP3.LUT R0, R0, R3, RZ, 0xfc, !PT ;  /* 0x0000000300007212 */ /* 0x000fc800078efcff */
[----:B------:R-:W-:-:S07]  /*8920*/  PRMT R2, R0, 0x7610, R2 ;  /* 0x0000761000027816 */ /* 0x000fce0000000002 */
.L_x_17180:
[----:B------:R-:W-:Y:S05]  /*8930*/  BSYNC B0 ;  /* 0x0000000000007941 */ /* 0x000fea0003800000 */
.L_x_17179:
[----:B------:R-:W-:Y:S01]  /*8940*/  STG.E.U8 desc[UR36][R4.64], R2 ;  /* 0x0000000204007986 */ /* 0x000fe2000c101124 */
[----:B------:R-:W-:Y:S05]  /*8950*/  EXIT ;  /* 0x000000000000794d */ /* 0x000fea0003800000 */
.L_x_17173:
        /* <DEDUP_REMOVED lines=26> */
.L_x_17156:
        /* <DEDUP_REMOVED lines=16> */
.L_x_17184:
[----:B------:R-:W-:Y:S05]  /*8c00*/  EXIT ;  /* 0x000000000000794d */ /* 0x000fea0003800000 */
.L_x_17183:
[----:B------:R-:W0:Y:S02]  /*8c10*/  F2I.U64.F64.TRUNC R24, R24 ;  /* 0x0000001800187311 */ /* 0x000e24000030d800 */
[----:B0-----:R-:W-:Y:S01]  /*8c20*/  STG.E.64 desc[UR36][R4.64], R24 ;  /* 0x0000001804007986 */ /* 0x001fe2000c101b24 */
[----:B------:R-:W-:Y:S05]  /*8c30*/  EXIT ;  /* 0x000000000000794d */ /* 0x000fea0003800000 */
.L_x_17182:
[----:B------:R-:W0:Y:S02]  /*8c40*/  F2I.U32.F64.TRUNC R25, R24 ;  /* 0x0000001800197311 */ /* 0x000e24000030d000 */
[----:B0-----:R-:W-:Y:S01]  /*8c50*/  STG.E desc[UR36][R4.64], R25 ;  /* 0x0000001904007986 */ /* 0x001fe2000c101924 */
[----:B------:R-:W-:Y:S05]  /*8c60*/  EXIT ;  /* 0x000000000000794d */ /* 0x000fea0003800000 */
.L_x_17185:
        /* <DEDUP_REMOVED lines=9> */
.L_x_36306:


//--------------------- .text._ZN2at6native18elementwise_kernelILi128ELi2EZNS0_22gpu_kernel_impl_nocastIZZZNS0_17clamp_kernel_cudaERNS_18TensorIteratorBaseERKN3c106ScalarES8_ENKUlvE_clEvENKUlvE4_clEvEUldE_EEvS4_RKT_EUliE_EEviT1_ --------------------------
	.section	.text._ZN2at6native18elementwise_kernelILi128ELi2EZNS0_22gpu_kernel_impl_nocastIZZZNS0_17clamp_kernel_cudaERNS_18TensorIteratorBaseERKN3c106ScalarES8_ENKUlvE_clEvENKUlvE4_clEvEUldE_EEvS4_RKT_EUliE_EEviT1_,"ax",@progbits
	.align	128
        .global         _ZN2at6native18elementwise_kernelILi128ELi2EZNS0_22gpu_kernel_impl_nocastIZZZNS0_17clamp_kernel_cudaERNS_18TensorIteratorBaseERKN3c106ScalarES8_ENKUlvE_clEvENKUlvE4_clEvEUldE_EEvS4_RKT_EUliE_EEviT1_
        .type           _ZN2at6native18elementwise_kernelILi128ELi2EZNS0_22gpu_kernel_impl_nocastIZZZNS0_17clamp_kernel_cudaERNS_18TensorIteratorBaseERKN3c106ScalarES8_ENKUlvE_clEvENKUlvE4_clEvEUldE_EEvS4_RKT_EUliE_EEviT1_,@function
        .size           _ZN2at6native18elementwise_kernelILi128ELi2EZNS0_22gpu_kernel_impl_nocastIZZZNS0_17clamp_kernel_cudaERNS_18TensorIteratorBaseERKN3c106ScalarES8_ENKUlvE_clEvENKUlvE4_clEvEUldE_EEvS4_RKT_EUliE_EEviT1_,(.L_x_36307 - _ZN2at6native18elementwise_kernelILi128ELi2EZNS0_22gpu_kernel_impl_nocastIZZZNS0_17clamp_kernel_cudaERNS_18TensorIteratorBaseERKN3c106ScalarES8_ENKUlvE_clEvENKUlvE4_clEvEUldE_EEvS4_RKT_EUliE_EEviT1_)
        .other          _ZN2at6native18elementwise_kernelILi128ELi2EZNS0_22gpu_kernel_impl_nocastIZZZNS0_17clamp_kernel_cudaERNS_18TensorIteratorBaseERKN3c106ScalarES8_ENKUlvE_clEvENKUlvE4_clEvEUldE_EEvS4_RKT_EUliE_EEviT1_,@"STO_CUDA_ENTRY STV_DEFAULT"
_ZN2at6native18elementwise_kernelILi128ELi2EZNS0_22gpu_kernel_impl_nocastIZZZNS0_17clamp_kernel_cudaERNS_18TensorIteratorBaseERKN3c106ScalarES8_ENKUlvE_clEvENKUlvE4_clEvEUldE_EEvS4_RKT_EUliE_EEviT1_:
.text._ZN2at6native18elementwise_kernelILi128ELi2EZNS0_22gpu_kernel_impl_nocastIZZZNS0_17clamp_kernel_cudaERNS_18TensorIteratorBaseERKN3c106ScalarES8_ENKUlvE_clEvENKUlvE4_clEvEUldE_EEvS4_RKT_EUliE_EEviT1_:
        /* <DEDUP_REMOVED lines=312> */
.L_x_17188:
[----:B------:R-:W-:Y:S02]  /*1380*/  ULDC.64 UR8, c[0x0][0x418] ;  /* 0x0001060000087ab9 */ /* 0x000fe40000000a00 */
[----:B------:R-:W-:-:S04]  /*1390*/  IADD3 R4, P0, R2, UR8, RZ ;  /* 0x0000000802047c10 */ /* 0x000fc8000ff1e0ff */
[----:B------:R-:W-:Y:S01]  /*13a0*/  IADD3.X R5, RZ, UR9, RZ, P0, !PT ;  /* 0x00000009ff057c10 */ /* 0x000fe200087fe4ff */
[----:B------:R-:W-:-:S05]  /*13b0*/  ULDC.64 UR8, c[0x0][0x410] ;  /* 0x0001040000087ab9 */ /* 0x000fca0000000a00 */
[----:B------:R-:W2:Y:S02]  /*13c0*/  LDG.E.64 R4, desc[UR4][R4.64] ;  /* 0x0000000404047981 */ /* 0x000ea4000c1e1b00 */
[----:B--2---:R-:W-:-:S14]  /*13d0*/  DSETP.GTU.AND P0, PT, |R4|, +INF , PT ;  /* 0x7ff000000400742a */ /* 0x004fdc0003f0c200 */
[----:B------:R-:W0:Y:S01]  /*13e0*/  @!P0 LDC.64 R8, c[0x0][0x420] ;  /* 0x00010800ff088b82 */ /* 0x000e220000000a00 */
[----:B------:R-:W-:-:S07]  /*13f0*/  @!P0 IMAD.MOV.U32 R2, RZ, RZ, R5 ;  /* 0x000000ffff028224 */ /* 0x000fce00078e0005 */
[----:B------:R-:W1:Y:S01]  /*1400*/  @!P0 LDC.64 R6, c[0x0][0x428] ;  /* 0x00010a00ff068b82 */ /* 0x000e620000000a00 */
[----:B0-----:R-:W-:Y:S01]  /*1410*/  @!P0 DSETP.MAX.AND P1, P2, R4, R8, PT ;  /* 0x000000080400822a */ /* 0x001fe20003a2f000 */
[----:B------:R-:W-:-:S05]  /*1420*/  @!P0 MOV R11, R9 ;  /* 0x00000009000b8202 */ /* 0x000fca0000000f00 */
[----:B------:R-:W-:Y:S02]  /*1430*/  @!P0 FSEL R10, R2, R11, P1 ;  /* 0x0000000b020a8208 */ /* 0x000fe40000800000 */
[----:B------:R-:W-:Y:S02]  /*1440*/  @!P0 LOP3.LUT R11, R11, 0x80000, RZ, 0xfc, !PT ;  /* 0x000800000b0b8812 */ /* 0x000fe400078efcff */
[----:B------:R-:W-:Y:S02]  /*1450*/  @!P0 MOV R2, R4 ;  /* 0x0000000400028202 */ /* 0x000fe40000000f00 */
[----:B------:R-:W-:Y:S02]  /*1460*/  @!P0 SEL R9, R11, R10, P2 ;  /* 0x0000000a0b098207 */ /* 0x000fe40001000000 */
[----:B------:R-:W-:Y:S02]  /*1470*/  @!P0 SEL R8, R2, R8, P1 ;  /* 0x0000000802088207 */ /* 0x000fe40000800000 */
[----:B------:R-:W-:-:S02]  /*1480*/  IADD3 R2, P1, R3, UR8, RZ ;  /* 0x0000000803027c10 */ /* 0x000fc4000ff3e0ff */
[----:B------:R-:W-:Y:S02]  /*1490*/  @!P0 MOV R10, R8 ;  /* 0x00000008000a8202 */ /* 0x000fe40000000f00 */
[----:B-1----:R-:W-:Y:S01]  /*14a0*/  @!P0 DSETP.MIN.AND P2, P3, R8, R6, PT ;  /* 0x000000060800822a */ /* 0x002fe20003b40000 */
[----:B------:R-:W-:Y:S01]  /*14b0*/  IMAD.X R3, RZ, RZ, UR9, P1 ;  /* 0x00000009ff037e24 */ /* 0x000fe200088e06ff */
[----:B------:R-:W-:Y:S02]  /*14c0*/  @!P0 MOV R8, R7 ;  /* 0x0000000700088202 */ /* 0x000fe40000000f00 */
[----:B------:R-:W-:Y:S02]  /*14d0*/  IADD3 R7, R0, 0x80, RZ ;  /* 0x0000008000077810 */ /* 0x000fe40007ffe0ff */
[----:B------:R-:W-:Y:S02]  /*14e0*/  @!P0 FSEL R9, R9, R8, P2 ;  /* 0x0000000809098208 */ /* 0x000fe40001000000 */
[----:B------:R-:W-:-:S02]  /*14f0*/  @!P0 LOP3.LUT R8, R8, 0x80000, RZ, 0xfc, !PT ;  /* 0x0008000008088812 */ /* 0x000fc400078efcff */
[----:B------:R-:W-:Y:S02]  /*1500*/  @!P0 SEL R4, R10, R6, P2 ;  /* 0x000000060a048207 */ /* 0x000fe40001000000 */
[----:B------:R-:W-:-:S05]  /*1510*/  @!P0 SEL R5, R8, R9, P3 ;  /* 0x0000000908058207 */ /* 0x000fca0001800000 */
[----:B------:R0:W-:Y:S02]  /*1520*/  STG.E.64 desc[UR4][R2.64], R4 ;  /* 0x0000000402007986 */ /* 0x0001e4000c101b04 */
.L_x_17187:
[----:B------:R-:W-:Y:S05]  /*1530*/  BSYNC B0 ;  /* 0x0000000000007941 */ /* 0x000fea0003800000 */
.L_x_17186:
        /* <DEDUP_REMOVED lines=8> */
[----:B------:R-:W-:Y:S01]  /*15c0*/  IMAD.MOV.U32 R3, RZ, RZ, R7 ;  /* 0x000000ffff037224 */ /* 0x000fe200078e0007 */
        /* <DEDUP_REMOVED lines=296> */
.L_x_17189:
        /* <DEDUP_REMOVED lines=19> */
[----:B------:R-:W-:Y:S02]  /*2980*/  IADD3.X R3, RZ, UR7, RZ, P1, !PT ;  /* 0x00000007ff037c10 */ /* 0x000fe40008ffe4ff */
[----:B------:R-:W-:-:S03]  /*2990*/  @!P0 MOV R8, R7 ;  /* 0x0000000700088202 */ /* 0x000fc60000000f00 */
[----:B------:R-:W-:Y:S02]  /*29a0*/  @!P0 SEL R4, R0, R6, P2 ;  /* 0x0000000600048207 */ /* 0x000fe40001000000 */
[----:B------:R-:W-:Y:S02]  /*29b0*/  @!P0 FSEL R9, R9, R8, P2 ;  /* 0x0000000809098208 */ /* 0x000fe40001000000 */
[----:B------:R-:W-:-:S04]  /*29c0*/  @!P0 LOP3.LUT R8, R8, 0x80000, RZ, 0xfc, !PT ;  /* 0x0008000008088812 */ /* 0x000fc800078efcff */
[----:B------:R-:W-:-:S05]  /*29d0*/  @!P0 SEL R5, R8, R9, P3 ;  /* 0x0000000908058207 */ /* 0x000fca0001800000 */
[----:B------:R-:W-:Y:S01]  /*29e0*/  STG.E.64 desc[UR4][R2.64], R4 ;  /* 0x0000000402007986 */ /* 0x000fe2000c101b04 */
[----:B------:R-:W-:Y:S05]  /*29f0*/  EXIT ;  /* 0x000000000000794d */ /* 0x000fea0003800000 */
.L_x_17190:
        /* <DEDUP_REMOVED lines=16> */
.L_x_36307:


//--------------------- .text._ZN2at6native27unrolled_elementwise_kernelIZZZNS0_17clamp_kernel_cudaERNS_18TensorIteratorBaseERKN3c106ScalarES7_ENKUlvE_clEvENKUlvE4_clEvEUldE_St5arrayIPcLm2EELi4E23TrivialOffsetCalculatorILi1EjESF_NS0_6memory15LoadWithoutCastENSG_16StoreWithoutCastEEEviT_T0_T2_T3_T4_T5_ --------------------------
	.section	.text._ZN2at6native27unrolled_elementwise_kernelIZZZNS0_17clamp_kernel_cudaERNS_18TensorIteratorBaseERKN3c106ScalarES7_ENKUlvE_clEvENKUlvE4_clEvEUldE_St5arrayIPcLm2EELi4E23TrivialOffsetCalculatorILi1EjESF_NS0_6memory15LoadWithoutCastENSG_16StoreWithoutCastEEEviT_T0_T2_T3_T4_T5_,"ax",@progbits
	.align	128
        .global         _ZN2at6native27unrolled_elementwise_kernelIZZZNS0_17clamp_kernel_cudaERNS_18TensorIteratorBaseERKN3c106ScalarES7_ENKUlvE_clEvENKUlvE4_clEvEUldE_St5arrayIPcLm2EELi4E23TrivialOffsetCalculatorILi1EjESF_NS0_6memory15LoadWithoutCastENSG_16StoreWithoutCastEEEviT_T0_T2_T3_T4_T5_
        .type           _ZN2at6native27unrolled_elementwise_kernelIZZZNS0_17clamp_kernel_cudaERNS_18TensorIteratorBaseERKN3c106ScalarES7_ENKUlvE_clEvENKUlvE4_clEvEUldE_St5arrayIPcLm2EELi4E23TrivialOffsetCalculatorILi1EjESF_NS0_6memory15LoadWithoutCastENSG_16StoreWithoutCastEEEviT_T0_T2_T3_T4_T5_,@function
        .size           _ZN2at6native27unrolled_elementwise_kernelIZZZNS0_17clamp_kernel_cudaERNS_18TensorIteratorBaseERKN3c106ScalarES7_ENKUlvE_clEvENKUlvE4_clEvEUldE_St5arrayIPcLm2EELi4E23TrivialOffsetCalculatorILi1EjESF_NS0_6memory15LoadWithoutCastENSG_16StoreWithoutCastEEEviT_T0_T2_T3_T4_T5_,(.L_x_36308 - _ZN2at6native27unrolled_elementwise_kernelIZZZNS0_17clamp_kernel_cudaERNS_18TensorIteratorBaseERKN3c106ScalarES7_ENKUlvE_clEvENKUlvE4_clEvEUldE_St5arrayIPcLm2EELi4E23TrivialOffsetCalculatorILi1EjESF_NS0_6memory15LoadWithoutCastENSG_16StoreWithoutCastEEEviT_T0_T2_T3_T4_T5_)
        .other          _ZN2at6native27unrolled_elementwise_kernelIZZZNS0_17clamp_kernel_cudaERNS_18TensorIteratorBaseERKN3c106ScalarES7_ENKUlvE_clEvENKUlvE4_clEvEUldE_St5arrayIPcLm2EELi4E23TrivialOffsetCalculatorILi1EjESF_NS0_6memory15LoadWithoutCastENSG_16StoreWithoutCastEEEviT_T0_T2_T3_T4_T5_,@"STO_CUDA_ENTRY STV_DEFAULT"
_ZN2at6native27unrolled_elementwise_kernelIZZZNS0_17clamp_kernel_cudaERNS_18TensorIteratorBaseERKN3c106ScalarES7_ENKUlvE_clEvENKUlvE4_clEvEUldE_St5arrayIPcLm2EELi4E23TrivialOffsetCalculatorILi1EjESF_NS0_6memory15LoadWithoutCastENSG_16StoreWithoutCastEEEviT_T0_T2_T3_T4_T5_:
.text._ZN2at6native27unrolled_elementwise_kernelIZZZNS0_17clamp_kernel_cudaERNS_18TensorIteratorBaseERKN3c106ScalarES7_ENKUlvE_clEvENKUlvE4_clEvEUldE_St5arrayIPcLm2EELi4E23TrivialOffsetCalculatorILi1EjESF_NS0_6memory15LoadWithoutCastENSG_16StoreWithoutCastEEEviT_T0_T2_T3_T4_T5_:
[----:B------:R-:W-:Y:S01]  /*0000*/  LDC R1, c[0x0][0x28] ;  /* 0x00000a00ff017b82 */ /* 0x000fe20000000800 */
[----:B------:R-:W0:Y:S07]  /*0010*/  S2R R0, SR_CTAID.X ;  /* 0x0000000000007919 */ /* 0x000e2e0000002500 */
[----:B------:R-:W0:Y:S01]  /*0020*/  LDC R3, c[0x0][0x210] ;  /* 0x00008400ff037b82 */ /* 0x000e220000000800 */
[----:B------:R-:W-:Y:S01]  /*0030*/  CS2R R8, SRZ ;  /* 0x0000000000087805 */ /* 0x000fe2000001ff00 */
        /* <DEDUP_REMOVED lines=10> */
[----:B------:R-:W-:Y:S02]  /*00e0*/  @!P0 IMAD R15, R0, 0x200, R11 ;  /* 0x00000200000f8824 */ /* 0x000fe400078e020b */
[----:B------:R-:W-:Y:S02]  /*00f0*/  @!P0 VIADD R11, R11, 0x80 ;  /* 0x000000800b0b8836 */ /* 0x000fe40000000000 */
[----:B0-----:R-:W-:-:S03]  /*0100*/  @!P3 IMAD.WIDE.U32 R6, R5, 0x8, R6 ;  /* 0x000000080506b825 */ /* 0x001fc600078e0006 */
[----:B------:R-:W-:Y:S02]  /*0110*/  ISETP.GE.AND P1, PT, R11, R10, PT ;  /* 0x0000000a0b00720c */ /* 0x000fe40003f26270 */
[----:B------:R0:W2:Y:S11]  /*0120*/  @!P3 LDG.E.64 R8, desc[UR4][R6.64] ;  /* 0x000000040608b981 */ /* 0x0000b6000c1e1b00 */
[----:B------:R-:W3:Y:S01]  /*0130*/  @!P1 LDC.64 R4, c[0x0][0x238] ;  /* 0x00008e00ff049b82 */ /* 0x000ee20000000a00 */
[----:B-1----:R-:W-:Y:S01]  /*0140*/  @!P0 IMAD.WIDE.U32 R14, R15, 0x8, R2 ;  /* 0x000000080f0e8825 */ /* 0x002fe200078e0002 */
[----:B------:R-:W-:-:S06]  /*0150*/  CS2R R2, SRZ ;  /* 0x0000000000027805 */ /* 0x000fcc000001ff00 */
[----:B------:R1:W4:Y:S01]  /*0160*/  @!P0 LDG.E.64 R2, desc[UR4][R14.64] ;  /* 0x000000040e028981 */ /* 0x000322000c1e1b00 */
[----:B------:R-:W-:-:S04]  /*0170*/  @!P1 IMAD R17, R0, 0x200, R11 ;  /* 0x0000020000119824 */ /* 0x000fc800078e020b */
[----:B---3--:R-:W-:Y:S01]  /*0180*/  @!P1 IMAD.WIDE.U32 R16, R17, 0x8, R4 ;  /* 0x0000000811109825 */ /* 0x008fe200078e0004 */
[----:B------:R-:W-:-:S06]  /*0190*/  CS2R R4, SRZ ;  /* 0x0000000000047805 */ /* 0x000fcc000001ff00 */
[----:B------:R-:W3:Y:S01]  /*01a0*/  @!P1 LDG.E.64 R4, desc[UR4][R16.64] ;  /* 0x0000000410049981 */ /* 0x000ee2000c1e1b00 */
[----:B------:R-:W-:-:S05]  /*01b0*/  @!P1 VIADD R11, R11, 0x80 ;  /* 0x000000800b0b9836 */ /* 0x000fca0000000000 */
[----:B------:R-:W-:-:S13]  /*01c0*/  ISETP.GE.AND P0, PT, R11, R10, PT ;  /* 0x0000000a0b00720c */ /* 0x000fda0003f06270 */
[----:B------:R-:W5:Y:S01]  /*01d0*/  @!P0 LDC.64 R18, c[0x0][0x238] ;  /* 0x00008e00ff128b82 */ /* 0x000f620000000a00 */
[----:B0-----:R-:W-:-:S04]  /*01e0*/  @!P0 IMAD R7, R0, 0x200, R11 ;  /* 0x0000020000078824 */ /* 0x001fc800078e020b */
[----:B-----5:R-:W-:Y:S01]  /*01f0*/  @!P0 IMAD.WIDE.U32 R18, R7, 0x8, R18 ;  /* 0x0000000807128825 */ /* 0x020fe200078e0012 */
[----:B------:R-:W-:-:S06]  /*0200*/  CS2R R6, SRZ ;  /* 0x0000000000067805 */ /* 0x000fcc000001ff00 */
[----:B------:R0:W5:Y:S01]  /*0210*/  @!P0 LDG.E.64 R6, desc[UR4][R18.64] ;  /* 0x0000000412068981 */ /* 0x000162000c1e1b00 */
[----:B------:R-:W-:Y:S01]  /*0220*/  IMAD.MOV.U32 R11, RZ, RZ, R13 ;  /* 0x000000ffff0b7224 */ /* 0x000fe200078e000d */
[----:B------:R-:W-:Y:S03]  /*0230*/  BSSY B0, `(.L_x_17191) ;  /* 0x0000053000007945 */ /* 0x000fe60003800000 */
[C---:B-1----:R-:W-:Y:S02]  /*0240*/  VIADD R15, R11.reuse, 0x80 ;  /* 0x000000800b0f7836 */ /* 0x042fe40000000000 */
[----:B0-----:R-:W-:Y:S01]  /*0250*/  VIADD R19, R11, 0x100 ;  /* 0x000001000b137836 */ /* 0x001fe20000000000 */
[----:B--2---:R-:W-:-:S14]  /*0260*/  DSETP.GTU.OR P2, PT, |R8|, +INF , P3 ;  /* 0x7ff000000800742a */ /* 0x004fdc0001f4c600 */
[----:B------:R-:W0:Y:S01]  /*0270*/  @!P2 LDC.64 R20, c[0x0][0x218] ;  /* 0x00008600ff14ab82 */ /* 0x000e220000000a00 */
[----:B------:R-:W-:Y:S01]  /*0280*/  @!P2 IMAD.MOV.U32 R12, RZ, RZ, R9 ;  /* 0x000000ffff0ca224 */ /* 0x000fe200078e0009 */
[----:B----4-:R-:W-:-:S06]  /*0290*/  DSETP.GTU.AND P0, PT, |R2|, +INF , PT ;  /* 0x7ff000000200742a */ /* 0x010fcc0003f0c200 */
[----:B------:R-:W1:Y:S01]  /*02a0*/  @!P2 LDC.64 R16, c[0x0][0x220] ;  /* 0x00008800ff10ab82 */ /* 0x000e620000000a00 */
[----:B------:R-:W-:Y:S01]  /*02b0*/  ISETP.GE.OR P0, PT, R15, R10, P0 ;  /* 0x0000000a0f00720c */ /* 0x000fe20000706670 */
[----:B0-----:R-:W-:Y:S01]  /*02c0*/  @!P2 DSETP.MAX.AND P4, P5, R8, R20, PT ;  /* 0x000000140800a22a */ /* 0x001fe20003d8f000 */
[----:B------:R-:W-:-:S11]  /*02d0*/  @!P2 MOV R23, R20 ;  /* 0x000000140017a202 */ /* 0x000fd60000000f00 */
[----:B------:R-:W0:Y:S01]  /*02e0*/  @!P0 LDC.64 R14, c[0x0][0x218] ;  /* 0x00008600ff0e8b82 */ /* 0x000e220000000a00 */
[----:B---3--:R-:W-:Y:S01]  /*02f0*/  DSETP.GTU.AND P1, PT, |R4|, +INF , PT ;  /* 0x7ff000000400742a */ /* 0x008fe20003f2c200 */
[----:B------:R-:W-:Y:S01]  /*0300*/  @!P2 FSEL R20, R12, R21, P4 ;  /* 0x000000150c14a208 */ /* 0x000fe20002000000 */
[----:B------:R-:W-:Y:S01]  /*0310*/  @!P2 IMAD.MOV.U32 R12, RZ, RZ, R8 ;  /* 0x000000ffff0ca224 */ /* 0x000fe200078e0008 */
[----:B------:R-:W-:-:S03]  /*0320*/  @!P2 LOP3.LUT R21, R21, 0x80000, RZ, 0xfc, !PT ;  /* 0x000800001515a812 */ /* 0x000fc600078efcff */
[----:B------:R-:W-:Y:S02]  /*0330*/  ISETP.GE.OR P1, PT, R19, R10, P1 ;  /* 0x0000000a1300720c */ /* 0x000fe40000f26670 */
[----:B------:R-:W-:Y:S01]  /*0340*/  @!P2 SEL R18, R12, R23, P4 ;  /* 0x000000170c12a207 */ /* 0x000fe20002000000 */
[----:B------:R-:W-:Y:S01]  /*0350*/  @!P0 IMAD.MOV.U32 R12, RZ, RZ, R2 ;  /* 0x000000ffff0c8224 */ /* 0x000fe200078e0002 */
[----:B------:R-:W-:Y:S02]  /*0360*/  @!P2 SEL R19, R21, R20, P5 ;  /* 0x000000141513a207 */ /* 0x000fe40002800000 */
[----:B------:R-:W2:Y:S01]  /*0370*/  @!P0 LDC.64 R20, c[0x0][0x220] ;  /* 0x00008800ff148b82 */ /* 0x000ea20000000a00 */
[----:B0-----:R-:W-:Y:S01]  /*0380*/  @!P0 DSETP.MAX.AND P5, P4, R2, R14, PT ;  /* 0x0000000e0200822a */ /* 0x001fe20003caf000 */
[----:B------:R-:W-:Y:S02]  /*0390*/  @!P0 IMAD.MOV.U32 R23, RZ, RZ, R14 ;  /* 0x000000ffff178224 */ /* 0x000fe400078e000e */
[----:B------:R-:W-:-:S04]  /*03a0*/  @!P0 IMAD.MOV.U32 R25, RZ, RZ, R15 ;  /* 0x000000ffff198224 */ /* 0x000fc800078e000f */
[----:B------:R-:W0:Y:S01]  /*03b0*/  @!P1 LDC.64 R14, c[0x0][0x218] ;  /* 0x00008600ff0e9b82 */ /* 0x000e220000000a00 */
[----:B------:R-:W-:Y:S01]  /*03c0*/  @!P0 SEL R22, R12, R23, P5 ;  /* 0x000000170c168207 */ /* 0x000fe20002800000 */
[----:B------:R-:W-:-:S05]  /*03d0*/  @!P0 IMAD.MOV.U32 R12, RZ, RZ, R3 ;  /* 0x000000ffff0c8224 */ /* 0x000fca00078e0003 */
[----:B------:R-:W-:Y:S01]  /*03e0*/  @!P0 FSEL R12, R12, R25, P5 ;  /* 0x000000190c0c8208 */ /* 0x000fe20002800000 */
[----:B-1----:R-:W-:Y:S01]  /*03f0*/  @!P2 DSETP.MIN.AND P5, P6, R18, R16, PT ;  /* 0x000000101200a22a */ /* 0x002fe20003ea0000 */
[----:B------:R-:W-:-:S04]  /*0400*/  @!P0 LOP3.LUT R25, R25, 0x80000, RZ, 0xfc, !PT ;  /* 0x0008000019198812 */ /* 0x000fc800078efcff */
[----:B------:R-:W-:Y:S01]  /*0410*/  @!P0 SEL R23, R25, R12, P4 ;  /* 0x0000000c19178207 */ /* 0x000fe20002000000 */
[----:B------:R-:W-:Y:S01]  /*0420*/  @!P2 IMAD.MOV.U32 R25, RZ, RZ, R17 ;  /* 0x000000ffff19a224 */ /* 0x000fe200078e0011 */
[----:B------:R-:W-:Y:S01]  /*0430*/  @!P2 MOV R12, R19 ;  /* 0x00000013000ca202 */ /* 0x000fe20000000f00 */
[----:B--2---:R-:W-:Y:S01]  /*0440*/  @!P0 IMAD.MOV.U32 R17, RZ, RZ, R20 ;  /* 0x000000ffff118224 */ /* 0x004fe200078e0014 */
[----:B------:R-:W-:Y:S01]  /*0450*/  @!P2 SEL R8, R18, R16, P5 ;  /* 0x000000101208a207 */ /* 0x000fe20002800000 */
[----:B------:R-:W-:Y:S01]  /*0460*/  @!P0 IMAD.MOV.U32 R16, RZ, RZ, R22 ;  /* 0x000000ffff108224 */ /* 0x000fe200078e0016 */
[----:B------:R-:W-:Y:S01]  /*0470*/  @!P2 FSEL R12, R12, R25, P5 ;  /* 0x000000190c0ca208 */ /* 0x000fe20002800000 */
[----:B------:R-:W1:Y:S01]  /*0480*/  @!P1 LDC.64 R18, c[0x0][0x220] ;  /* 0x00008800ff129b82 */ /* 0x000e620000000a00 */
[----:B------:R-:W-:-:S04]  /*0490*/  @!P2 LOP3.LUT R25, R25, 0x80000, RZ, 0xfc, !PT ;  /* 0x000800001919a812 */ /* 0x000fc800078efcff */
[----:B------:R-:W-:Y:S01]  /*04a0*/  @!P2 SEL R9, R25, R12, P6 ;  /* 0x0000000c1909a207 */ /* 0x000fe20003000000 */
[----:B------:R-:W-:Y:S01]  /*04b0*/  @!P0 DSETP.MIN.AND P2, P4, R22, R20, PT ;  /* 0x000000141600822a */ /* 0x000fe20003c40000 */
[----:B------:R-:W-:Y:S02]  /*04c0*/  @!P0 IMAD.MOV.U32 R12, RZ, RZ, R21 ;  /* 0x000000ffff0c8224 */ /* 0x000fe400078e0015 */
[----:B------:R-:W2:Y:S03]  /*04d0*/  @!P3 LDC.64 R20, c[0x0][0x230] ;  /* 0x00008c00ff14bb82 */ /* 0x000ea60000000a00 */
[----:B------:R-:W-:Y:S01]  /*04e0*/  @!P0 SEL R2, R16, R17, P2 ;  /* 0x0000001110028207 */ /* 0x000fe20001000000 */
[----:B0-----:R-:W-:Y:S01]  /*04f0*/  @!P1 IMAD.MOV.U32 R17, RZ, RZ, R14 ;  /* 0x000000ffff119224 */ /* 0x001fe200078e000e */
[----:B------:R-:W-:Y:S01]  /*0500*/  @!P0 FSEL R22, R23, R12, P2 ;  /* 0x0000000c17168208 */ /* 0x000fe20001000000 */
[----:B------:R-:W-:Y:S01]  /*0510*/  @!P1 DSETP.MAX.AND P2, P5, R4, R14, PT ;  /* 0x0000000e0400922a */ /* 0x000fe20003d4f000 */
[----:B------:R-:W-:Y:S01]  /*0520*/  @!P1 IMAD.MOV.U32 R23, RZ, RZ, R15 ;  /* 0x000000ffff179224 */ /* 0x000fe200078e000f */
[----:B------:R-:W-:Y:S01]  /*0530*/  IADD3 R15, R11, 0x180, RZ ;  /* 0x000001800b0f7810 */ /* 0x000fe20007ffe0ff */
[----:B------:R-:W-:-:S02]  /*0540*/  @!P1 IMAD.MOV.U32 R14, RZ, RZ, R4 ;  /* 0x000000ffff0e9224 */ /* 0x000fc400078e0004 */
[----:B------:R-:W-:Y:S02]  /*0550*/  @!P3 VIADD R11, R13, 0x80 ;  /* 0x000000800d0bb836 */ /* 0x000fe40000000000 */
[----:B------:R-:W-:Y:S01]  /*0560*/  @!P3 IMAD R13, R0, 0x200, R13 ;  /* 0x00000200000db824 */ /* 0x000fe200078e020d */
[----:B------:R-:W-:Y:S01]  /*0570*/  @!P1 SEL R16, R14, R17, P2 ;  /* 0x000000110e109207 */ /* 0x000fe20001000000 */
[----:B------:R-:W-:-:S05]  /*0580*/  @!P1 IMAD.MOV.U32 R14, RZ, RZ, R5 ;  /* 0x000000ffff0e9224 */ /* 0x000fca00078e0005 */
[----:B------:R-:W-:Y:S01]  /*0590*/  @!P1 FSEL R14, R14, R23, P2 ;  /* 0x000000170e0e9208 */ /* 0x000fe20001000000 */
[----:B-----5:R-:W-:Y:S01]  /*05a0*/  DSETP.GTU.AND P2, PT, |R6|, +INF , PT ;  /* 0x7ff000000600742a */ /* 0x020fe20003f4c200 */
[----:B------:R-:W-:Y:S01]  /*05b0*/  @!P1 LOP3.LUT R23, R23, 0x80000, RZ, 0xfc, !PT ;  /* 0x0008000017179812 */ /* 0x000fe200078efcff */
[----:B--2---:R-:W-:-:S03]  /*05c0*/  @!P3 IMAD.WIDE.U32 R20, R13, 0x8, R20 ;  /* 0x000000080d14b825 */ /* 0x004fc600078e0014 */
[----:B------:R-:W-:Y:S02]  /*05d0*/  @!P1 SEL R17, R23, R14, P5 ;  /* 0x0000000e17119207 */ /* 0x000fe40002800000 */
[----:B------:R-:W-:Y:S01]  /*05e0*/  ISETP.GE.OR P2, PT, R15, R10, P2 ;  /* 0x0000000a0f00720c */ /* 0x000fe20001746670 */
[----:B-1----:R-:W-:Y:S01]  /*05f0*/  @!P1 IMAD.MOV.U32 R23, RZ, RZ, R18 ;  /* 0x000000ffff179224 */ /* 0x002fe200078e0012 */
[----:B------:R-:W-:Y:S01]  /*0600*/  @!P0 LOP3.LUT R15, R12, 0x80000, RZ, 0xfc, !PT ;  /* 0x000800000c0f8812 */ /* 0x000fe200078efcff */
[----:B------:R-:W-:Y:S01]  /*0610*/  @!P1 IMAD.MOV.U32 R12, RZ, RZ, R16 ;  /* 0x000000ffff0c9224 */ /* 0x000fe200078e0010 */
[----:B------:R0:W-:Y:S02]  /*0620*/  @!P3 STG.E.64 desc[UR4][R20.64], R8 ;  /* 0x000000081400b986 */ /* 0x0001e4000c101b04 */
[----:B------:R-:W-:Y:S01]  /*0630*/  @!P0 SEL R3, R15, R22, P4 ;  /* 0x000000160f038207 */ /* 0x000fe20002000000 */
[----:B------:R-:W-:-:S06]  /*0640*/  @!P1 DSETP.MIN.AND P0, P4, R16, R18, PT ;  /* 0x000000121000922a */ /* 0x000fcc0003c00000 */
[----:B------:R-:W1:Y:S01]  /*0650*/  @!P2 LDC.64 R14, c[0x0][0x218] ;  /* 0x00008600ff0eab82 */ /* 0x000e620000000a00 */
[----:B------:R-:W-:Y:S02]  /*0660*/  @!P1 SEL R4, R12, R23, P0 ;  /* 0x000000170c049207 */ /* 0x000fe40000000000 */
[----:B------:R-:W-:Y:S02]  /*0670*/  @!P1 FSEL R17, R17, R19, P0 ;  /* 0x0000001311119208 */ /* 0x000fe40000000000 */
[----:B------:R-:W-:Y:S02]  /*0680*/  ISETP.GE.AND P0, PT, R11, R10, PT ;  /* 0x0000000a0b00720c */ /* 0x000fe40003f06270 */
[----:B------:R-:W-:-:S04]  /*0690*/  @!P1 LOP3.LUT R12, R19, 0x80000, RZ, 0xfc, !PT ;  /* 0x00080000130c9812 */ /* 0x000fc800078efcff */
[----:B------:R-:W-:-:S07]  /*06a0*/  @!P1 SEL R5, R12, R17, P4 ;  /* 0x000000110c059207 */ /* 0x000fce0002000000 */
[----:B0-----:R-:W-:Y:S05]  /*06b0*/  @P0 BRA `(.L_x_17192) ;  /* 0x0000000000280947 */ /* 0x001fea0003800000 */
[----:B------:R-:W0:Y:S01]  /*06c0*/  LDC.64 R12, c[0x0][0x230] ;  /* 0x00008c00ff0c7b82 */ /* 0x000e220000000a00 */
[----:B------:R-:W-:Y:S02]  /*06d0*/  IMAD R9, R0, 0x200, R11 ;  /* 0x0000020000097824 */ /* 0x000fe400078e020b */
[----:B------:R-:W-:-:S05]  /*06e0*/  VIADD R11, R11, 0x80 ;  /* 0x000000800b0b7836 */ /* 0x000fca0000000000 */
[----:B------:R-:W-:-:S13]  /*06f0*/  ISETP.GE.AND P0, PT, R11, R10, PT ;  /* 0x0000000a0b00720c */ /* 0x000fda0003f06270 */
[----:B------:R-:W-:Y:S01]  /*0700*/  @!P0 IMAD R17, R0, 0x200, R11 ;  /* 0x0000020000118824 */ /* 0x000fe200078e020b */
[----:B------:R-:W-:Y:S01]  /*0710*/  @!P0 IADD3 R11, R11, 0x80, RZ ;  /* 0x000000800b0b8810 */ /* 0x000fe20007ffe0ff */
[----:B0-----:R-:W-:-:S04]  /*0720*/  IMAD.WIDE.U32 R8, R9, 0x8, R12 ;  /* 0x0000000809087825 */ /* 0x001fc800078e000c */
[----:B------:R-:W-:Y:S01]  /*0730*/  @!P0 IMAD.WIDE.U32 R12, R17, 0x8, R12 ;  /* 0x00000008110c8825 */ /* 0x000fe200078e000c */
[----:B------:R0:W-:Y:S04]  /*0740*/  STG.E.64 desc[UR4][R8.64], R2 ;  /* 0x0000000208007986 */ /* 0x0001e8000c101b04 */
[----:B------:R0:W-:Y:S02]  /*0750*/  @!P0 STG.E.64 desc[UR4][R12.64], R4 ;  /* 0x000000040c008986 */ /* 0x0001e4000c101b04 */
.L_x_17192:
[----:B------:R-:W-:Y:S05]  /*0760*/  BSYNC B0 ;  /* 0x0000000000007941 */ /* 0x000fea0003800000 */
.L_x_17191:
[----:B0-----:R-:W0:Y:S01]  /*0770*/  @!P2 LDC.64 R2, c[0x0][0x220] ;  /* 0x00008800ff02ab82 */ /* 0x001e220000000a00 */
[----:B------:R-:W-:Y:S01]  /*0780*/  ISETP.GE.AND P0, PT, R11, R10, PT ;  /* 0x0000000a0b00720c */ /* 0x000fe20003f06270 */
[----:B-1----:R-:W-:Y:S01]  /*0790*/  @!P2 DSETP.MAX.AND P1, P3, R6, R14, PT ;  /* 0x0000000e0600a22a */ /* 0x002fe20003b2f000 */
[----:B------:R-:W-:Y:S02]  /*07a0*/  @!P2 IMAD.MOV.U32 R4, RZ, RZ, R7 ;  /* 0x000000ffff04a224 */ /* 0x000fe400078e0007 */
[----:B------:R-:W-:-:S05]  /*07b0*/  @!P2 IMAD.MOV.U32 R9, RZ, RZ, R15 ;  /* 0x000000ffff09a224 */ /* 0x000fca00078e000f */
[----:B------:R-:W-:-:S04]  /*07c0*/  @!P2 FSEL R10, R4, R9, P1 ;  /* 0x00000009040aa208 */ /* 0x000fc80000800000 */
[----:B------:R-:W-:Y:S05]  /*07d0*/  @P0 EXIT ;  /* 0x000000000000094d */ /* 0x000fea0003800000 */
[----:B------:R-:W1:Y:S01]  /*07e0*/  LDC.64 R4, c[0x0][0x230] ;  /* 0x00008c00ff047b82 */ /* 0x000e620000000a00 */
[----:B------:R-:W-:Y:S01]  /*07f0*/  @!P2 IMAD.MOV.U32 R8, RZ, RZ, R6 ;  /* 0x000000ffff08a224 */ /* 0x000fe200078e0006 */
[----:B------:R-:W-:Y:S01]  /*0800*/  @!P2 LOP3.LUT R9, R9, 0x80000, RZ, 0xfc, !PT ;  /* 0x000800000909a812 */ /* 0x000fe200078efcff */
[----:B0-----:R-:W-:Y:S02]  /*0810*/  @!P2 IMAD.MOV.U32 R13, RZ, RZ, R3 ;  /* 0x000000ffff0da224 */ /* 0x001fe400078e0003 */
[----:B------:R-:W-:Y:S01]  /*0820*/  IMAD R11, R0, 0x200, R11 ;  /* 0x00000200000b7824 */ /* 0x000fe200078e020b */
[----:B------:R-:W-:Y:S02]  /*0830*/  @!P2 SEL R8, R8, R14, P1 ;  /* 0x0000000e0808a207 */ /* 0x000fe40000800000 */
[----:B------:R-:W-:-:S05]  /*0840*/  @!P2 SEL R9, R9, R10, P3 ;  /* 0x0000000a0909a207 */ /* 0x000fca0001800000 */
[----:B------:R-:W-:Y:S01]  /*0850*/  @!P2 IMAD.MOV.U32 R10, RZ, RZ, R9 ;  /* 0x000000ffff0aa224 */ /* 0x000fe200078e0009 */
[----:B------:R-:W-:-:S06]  /*0860*/  @!P2 DSETP.MIN.AND P0, P1, R8, R2, PT ;  /* 0x000000020800a22a */ /* 0x000fcc0003900000 */
[----:B------:R-:W-:Y:S02]  /*0870*/  @!P2 FSEL R10, R10, R13, P0 ;  /* 0x0000000d0a0aa208 */ /* 0x000fe40000000000 */
[----:B------:R-:W-:Y:S02]  /*0880*/  @!P2 LOP3.LUT R13, R13, 0x80000, RZ, 0xfc, !PT ;  /* 0x000800000d0da812 */ /* 0x000fe400078efcff */
[----:B------:R-:W-:Y:S01]  /*0890*/  @!P2 SEL R6, R8, R2, P0 ;  /* 0x000000020806a207 */ /* 0x000fe20000000000 */
[----:B-1----:R-:W-:Y:S01]  /*08a0*/  IMAD.WIDE.U32 R4, R11, 0x8, R4 ;  /* 0x000000080b047825 */ /* 0x002fe200078e0004 */
[----:B------:R-:W-:-:S05]  /*08b0*/  @!P2 SEL R7, R13, R10, P1 ;  /* 0x0000000a0d07a207 */ /* 0x000fca0000800000 */
[----:B------:R-:W-:Y:S01]  /*08c0*/  STG.E.64 desc[UR4][R4.64], R6 ;  /* 0x0000000604007986 */ /* 0x000fe2000c101b04 */
[----:B------:R-:W-:Y:S05]  /*08d0*/  EXIT ;  /* 0x000000000000794d */ /* 0x000fea0003800000 */
.L_x_17193:
        /* <DEDUP_REMOVED lines=10> */
.L_x_36308:


//--------------------- .text._ZN2at6native29vectorized_elementwise_kernelILi2EZZZNS0_17clamp_kernel_cudaERNS_18TensorIteratorBaseERKN3c106ScalarES7_ENKUlvE_clEvENKUlvE4_clEvEUldE_St5arrayIPcLm2EEEEviT0_T1_ --------------------------
	.section	.text._ZN2at6native29vectorized_elementwise_kernelILi2EZZZNS0_17clamp_kernel_cudaERNS_18TensorIteratorBaseERKN3c106ScalarES7_ENKUlvE_clEvENKUlvE4_clEvEUldE_St5arrayIPcLm2EEEEviT0_T1_,"ax",@progbits
	.align	128
        .global         _ZN2at6native29vectorized_elementwise_kernelILi2EZZZNS0_17clamp_kernel_cudaERNS_18TensorIteratorBaseERKN3c106ScalarES7_ENKUlvE_clEvENKUlvE4_clEvEUldE_St5arrayIPcLm2EEEEviT0_T1_
        .type           _ZN2at6native29vectorized_elementwise_kernelILi2EZZZNS0_17clamp_kernel_cudaERNS_18TensorIteratorBaseERKN3c106ScalarES7_ENKUlvE_clEvENKUlvE4_clEvEUldE_St5arrayIPcLm2EEEEviT0_T1_,@function
        .size           _ZN2at6native29vectorized_elementwise_kernelILi2EZZZNS0_17clamp_kernel_cudaERNS_18TensorIteratorBaseERKN3c106ScalarES7_ENKUlvE_clEvENKUlvE4_clEvEUldE_St5arrayIPcLm2EEEEviT0_T1_,(.L_x_36309 - _ZN2at6native29vectorized_elementwise_kernelILi2EZZZNS0_17clamp_kernel_cudaERNS_18TensorIteratorBaseERKN3c106ScalarES7_ENKUlvE_clEvENKUlvE4_clEvEUldE_St5arrayIPcLm2EEEEviT0_T1_)
        .other          _ZN2at6native29vectorized_elementwise_kernelILi2EZZZNS0_17clamp_kernel_cudaERNS_18TensorIteratorBaseERKN3c106ScalarES7_ENKUlvE_clEvENKUlvE4_clEvEUldE_St5arrayIPcLm2EEEEviT0_T1_,@"STO_CUDA_ENTRY STV_DEFAULT"
_ZN2at6native29vectorized_elementwise_kernelILi2EZZZNS0_17clamp_kernel_cudaERNS_18TensorIteratorBaseERKN3c106ScalarES7_ENKUlvE_clEvENKUlvE4_clEvEUldE_St5arrayIPcLm2EEEEviT0_T1_:
.text._ZN2at6native29vectorized_elementwise_kernelILi2EZZZNS0_17clamp_kernel_cudaERNS_18TensorIteratorBaseERKN3c106ScalarES7_ENKUlvE_clEvENKUlvE4_clEvEUldE_St5arrayIPcLm2EEEEviT0_T1_:
        /* <DEDUP_REMOVED lines=17> */
[----:B------:R-:W-:-:S12]  /*0110*/  DSETP.GTU.AND P3, PT, |R6|, +INF , PT ;  /* 0x7ff000000600742a */ /* 0x000fd80003f6c200 */
[----:B------:R-:W1:Y:S01]  /*0120*/  @!P2 LDC.64 R22, c[0x0][0x218] ;  /* 0x00008600ff16ab82 */ /* 0x000e620000000a00 */
[----:B------:R-:W-:-:S07]  /*0130*/  @!P2 IMAD.MOV.U32 R24, RZ, RZ, R5 ;  /* 0x000000ffff18a224 */ /* 0x000fce00078e0005 */
[----:B------:R-:W2:Y:S08]  /*0140*/  @!P2 LDC.64 R20, c[0x0][0x220] ;  /* 0x00008800ff14ab82 */ /* 0x000eb00000000a00 */
[----:B------:R-:W3:Y:S01]  /*0150*/  @!P3 LDC.64 R2, c[0x0][0x218] ;  /* 0x00008600ff02bb82 */ /* 0x000ee20000000a00 */
[----:B-1----:R-:W-:Y:S01]  /*0160*/  @!P2 DSETP.MAX.AND P0, P1, R4, R22, PT ;  /* 0x000000160400a22a */ /* 0x002fe2000390f000 */
[----:B------:R-:W-:-:S05]  /*0170*/  @!P2 IMAD.MOV.U32 R29, RZ, RZ, R23 ;  /* 0x000000ffff1da224 */ /* 0x000fca00078e0017 */
[----:B------:R-:W-:Y:S02]  /*0180*/  @!P2 FSEL R24, R24, R29, P0 ;  /* 0x0000001d1818a208 */ /* 0x000fe40000000000 */
[----:B------:R-:W-:Y:S01]  /*0190*/  @!P2 LOP3.LUT R28, R29, 0x80000, RZ, 0xfc, !PT ;  /* 0x000800001d1ca812 */ /* 0x000fe200078efcff */
[----:B------:R-:W-:Y:S02]  /*01a0*/  @!P2 IMAD.MOV.U32 R29, RZ, RZ, R22 ;  /* 0x000000ffff1da224 */ /* 0x000fe400078e0016 */
[----:B------:R-:W-:Y:S01]  /*01b0*/  @!P2 IMAD.MOV.U32 R22, RZ, RZ, R4 ;  /* 0x000000ffff16a224 */ /* 0x000fe200078e0004 */
[----:B0-----:R-:W-:-:S04]  /*01c0*/  @!P2 SEL R27, R28, R24, P1 ;  /* 0x000000181c1ba207 */ /* 0x001fc80000800000 */
[----:B------:R-:W-:Y:S01]  /*01d0*/  @!P2 SEL R26, R22, R29, P0 ;  /* 0x0000001d161aa207 */ /* 0x000fe20000000000 */
[----:B------:R-:W-:Y:S01]  /*01e0*/  @!P2 IMAD.MOV.U32 R23, RZ, RZ, R27 ;  /* 0x000000ffff17a224 */ /* 0x000fe200078e001b */
[----:B---3--:R-:W-:Y:S01]  /*01f0*/  @!P3 DSETP.MAX.AND P4, P5, R6, R2, PT ;  /* 0x000000020600b22a */ /* 0x008fe20003d8f000 */
[----:B--2---:R-:W-:Y:S02]  /*0200*/  @!P2 IMAD.MOV.U32 R29, RZ, RZ, R20 ;  /* 0x000000ffff1da224 */ /* 0x004fe400078e0014 */
[----:B------:R-:W-:Y:S01]  /*0210*/  @!P2 IMAD.MOV.U32 R22, RZ, RZ, R26 ;  /* 0x000000ffff16a224 */ /* 0x000fe200078e001a */
[----:B------:R-:W-:Y:S01]  /*0220*/  @!P2 DSETP.MIN.AND P0, P1, R26, R20, PT ;  /* 0x000000141a00a22a */ /* 0x000fe20003900000 */
[----:B------:R-:W-:Y:S02]  /*0230*/  @!P3 IMAD.MOV.U32 R20, RZ, RZ, R7 ;  /* 0x000000ffff14b224 */ /* 0x000fe400078e0007 */
[----:B------:R-:W-:-:S05]  /*0240*/  @!P3 IMAD.MOV.U32 R27, RZ, RZ, R3 ;  /* 0x000000ffff1bb224 */ /* 0x000fca00078e0003 */
[----:B------:R-:W-:Y:S01]  /*0250*/  @!P3 FSEL R26, R20, R27, P4 ;  /* 0x0000001b141ab208 */ /* 0x000fe20002000000 */
[----:B------:R-:W-:Y:S01]  /*0260*/  @!P3 IMAD.MOV.U32 R20, RZ, RZ, R2 ;  /* 0x000000ffff14b224 */ /* 0x000fe200078e0002 */
[----:B------:R-:W-:Y:S01]  /*0270*/  @!P3 LOP3.LUT R27, R27, 0x80000, RZ, 0xfc, !PT ;  /* 0x000800001b1bb812 */ /* 0x000fe200078efcff */
[----:B------:R-:W-:-:S03]  /*0280*/  @!P3 IMAD.MOV.U32 R2, RZ, RZ, R6 ;  /* 0x000000ffff02b224 */ /* 0x000fc600078e0006 */
[----:B------:R-:W-:Y:S02]  /*0290*/  @!P3 SEL R27, R27, R26, P5 ;  /* 0x0000001a1b1bb207 */ /* 0x000fe40002800000 */
[----:B------:R-:W-:Y:S02]  /*02a0*/  @!P3 SEL R26, R2, R20, P4 ;  /* 0x00000014021ab207 */ /* 0x000fe40002000000 */
[----:B------:R-:W0:Y:S01]  /*02b0*/  @!P3 LDC.64 R2, c[0x0][0x220] ;  /* 0x00008800ff02bb82 */ /* 0x000e220000000a00 */
[----:B------:R-:W-:Y:S02]  /*02c0*/  @!P2 FSEL R20, R23, R21, P0 ;  /* 0x000000151714a208 */ /* 0x000fe40000000000 */
[----:B------:R-:W-:Y:S01]  /*02d0*/  @!P2 LOP3.LUT R21, R21, 0x80000, RZ, 0xfc, !PT ;  /* 0x000800001515a812 */ /* 0x000fe200078efcff */
[----:B------:R-:W-:Y:S01]  /*02e0*/  @!P3 IMAD.MOV.U32 R24, RZ, RZ, R26 ;  /* 0x000000ffff18b224 */ /* 0x000fe200078e001a */
[----:B------:R-:W-:Y:S02]  /*02f0*/  @!P2 SEL R23, R22, R29, P0 ;  /* 0x0000001d1617a207 */ /* 0x000fe40000000000 */
[----:B------:R-:W-:Y:S01]  /*0300*/  @!P2 SEL R22, R21, R20, P1 ;  /* 0x000000141516a207 */ /* 0x000fe20000800000 */
[----:B------:R-:W-:-:S02]  /*0310*/  DSETP.GTU.AND P1, PT, |R12|, +INF , PT ;  /* 0x7ff000000c00742a */ /* 0x000fc40003f2c200 */
[----:B------:R-:W-:Y:S02]  /*0320*/  @!P2 IMAD.MOV.U32 R4, RZ, RZ, R23 ;  /* 0x000000ffff04a224 */ /* 0x000fe400078e0017 */
[----:B------:R-:W-:Y:S01]  /*0330*/  @!P2 IMAD.MOV.U32 R5, RZ, RZ, R22 ;  /* 0x000000ffff05a224 */ /* 0x000fe200078e0016 */
[----:B----4-:R-:W-:-:S09]  /*0340*/  DSETP.GTU.AND P2, PT, |R16|, +INF , PT ;  /* 0x7ff000001000742a */ /* 0x010fd20003f4c200 */
[----:B------:R-:W1:Y:S01]  /*0350*/  @!P1 LDC.64 R22, c[0x0][0x220] ;  /* 0x00008800ff169b82 */ /* 0x000e620000000a00 */
[----:B0-----:R-:W-:Y:S01]  /*0360*/  @!P3 DSETP.MIN.AND P0, P4, R26, R2, PT ;  /* 0x000000021a00b22a */ /* 0x001fe20003c00000 */
[----:B------:R-:W-:Y:S02]  /*0370*/  @!P3 IMAD.MOV.U32 R21, RZ, RZ, R2 ;  /* 0x000000ffff15b224 */ /* 0x000fe400078e0002 */
[----:B------:R-:W-:-:S04]  /*0380*/  @!P3 IMAD.MOV.U32 R26, RZ, RZ, R3 ;  /* 0x000000ffff1ab224 */ /* 0x000fc800078e0003 */
[----:B------:R-:W0:Y:S01]  /*0390*/  LDC.64 R2, c[0x0][0x230] ;  /* 0x00008c00ff027b82 */ /* 0x000e220000000a00 */
[----:B------:R-:W-:Y:S02]  /*03a0*/  @!P3 SEL R24, R24, R21, P0 ;  /* 0x000000151818b207 */ /* 0x000fe40000000000 */
[----:B------:R-:W-:Y:S01]  /*03b0*/  @!P3 FSEL R27, R27, R26, P0 ;  /* 0x0000001a1b1bb208 */ /* 0x000fe20000000000 */
[----:B------:R-:W-:Y:S01]  /*03c0*/  DSETP.GTU.AND P0, PT, |R14|, +INF , PT ;  /* 0x7ff000000e00742a */ /* 0x000fe20003f0c200 */
[----:B------:R-:W-:Y:S01]  /*03d0*/  @!P3 LOP3.LUT R26, R26, 0x80000, RZ, 0xfc, !PT ;  /* 0x000800001a1ab812 */ /* 0x000fe200078efcff */
[----:B------:R-:W-:Y:S02]  /*03e0*/  @!P3 IMAD.MOV.U32 R6, RZ, RZ, R24 ;  /* 0x000000ffff06b224 */ /* 0x000fe400078e0018 */
[----:B------:R-:W2:Y:S01]  /*03f0*/  @!P1 LDC.64 R20, c[0x0][0x218] ;  /* 0x00008600ff149b82 */ /* 0x000ea20000000a00 */
[----:B------:R-:W-:-:S05]  /*0400*/  @!P3 SEL R27, R26, R27, P4 ;  /* 0x0000001b1a1bb207 */ /* 0x000fca0002000000 */
[----:B------:R-:W-:-:S04]  /*0410*/  @!P3 IMAD.MOV.U32 R7, RZ, RZ, R27 ;  /* 0x000000ffff07b224 */ /* 0x000fc800078e001b */
[----:B------:R-:W3:Y:S01]  /*0420*/  @!P0 LDC.64 R26, c[0x0][0x218] ;  /* 0x00008600ff1a8b82 */ /* 0x000ee20000000a00 */
[----:B0-----:R-:W-:Y:S01]  /*0430*/  IMAD.WIDE.U32 R2, R0, 0x8, R2 ;  /* 0x0000000800027825 */ /* 0x001fe200078e0002 */
[----:B------:R-:W-:-:S06]  /*0440*/  @!P1 MOV R0, R13 ;  /* 0x0000000d00009202 */ /* 0x000fcc0000000f00 */
[----:B------:R-:W0:Y:S01]  /*0450*/  @!P0 LDC.64 R28, c[0x0][0x220] ;  /* 0x00008800ff1c8b82 */ /* 0x000e220000000a00 */
[----:B------:R-:W-:Y:S01]  /*0460*/  IMAD.WIDE R2, R25, 0x10, R2 ;  /* 0x0000001019027825 */ /* 0x000fe200078e0202 */
[----:B--2---:R-:W-:-:S03]  /*0470*/  @!P1 DSETP.MAX.AND P4, P5, R12, R20, PT ;  /* 0x000000140c00922a */ /* 0x004fc60003d8f000 */
[----:B------:R-:W-:Y:S01]  /*0480*/  @!P1 IMAD.MOV.U32 R25, RZ, RZ, R21 ;  /* 0x000000ffff199224 */ /* 0x000fe200078e0015 */
[----:B------:R3:W-:Y:S04]  /*0490*/  STG.E.128 desc[UR4][R2.64], R4 ;  /* 0x0000000402007986 */ /* 0x0007e8000c101d04 */
[----:B------:R-:W-:Y:S01]  /*04a0*/  @!P1 FSEL R24, R0, R25, P4 ;  /* 0x0000001900189208 */ /* 0x000fe20002000000 */
[----:B------:R-:W-:Y:S01]  /*04b0*/  @!P1 IMAD.MOV.U32 R0, RZ, RZ, R12 ;  /* 0x000000ffff009224 */ /* 0x000fe200078e000c */
[----:B------:R-:W-:-:S04]  /*04c0*/  @!P1 LOP3.LUT R25, R25, 0x80000, RZ, 0xfc, !PT ;  /* 0x0008000019199812 */ /* 0x000fc800078efcff */
[----:B------:R-:W-:Y:S02]  /*04d0*/  @!P1 SEL R25, R25, R24, P5 ;  /* 0x0000001819199207 */ /* 0x000fe40002800000 */
[----:B------:R-:W-:Y:S02]  /*04e0*/  @!P1 SEL R24, R0, R20, P4 ;  /* 0x0000001400189207 */ /* 0x000fe40002000000 */
[----:B------:R-:W2:Y:S03]  /*04f0*/  @!P2 LDC.64 R20, c[0x0][0x218] ;  /* 0x00008600ff14ab82 */ /* 0x000ea60000000a00 */
[----:B------:R-:W-:Y:S01]  /*0500*/  @!P1 IMAD.MOV.U32 R0, RZ, RZ, R24 ;  /* 0x000000ffff009224 */ /* 0x000fe200078e0018 */
[----:B-1----:R-:W-:Y:S01]  /*0510*/  @!P1 DSETP.MIN.AND P3, P4, R24, R22, PT ;  /* 0x000000161800922a */ /* 0x002fe20003c60000 */
[----:B---3--:R-:W-:Y:S02]  /*0520*/  @!P0 IMAD.MOV.U32 R7, RZ, RZ, R26 ;  /* 0x000000ffff078224 */ /* 0x008fe400078e001a */
[----:B------:R-:W-:Y:S01]  /*0530*/  @!P1 IMAD.MOV.U32 R24, RZ, RZ, R22 ;  /* 0x000000ffff189224 */ /* 0x000fe200078e0016 */
[----:B------:R-:W-:-:S02]  /*0540*/  @!P1 LOP3.LUT R22, R23, 0x80000, RZ, 0xfc, !PT ;  /* 0x0008000017169812 */ /* 0x000fc400078efcff */
[----:B------:R-:W-:Y:S02]  /*0550*/  @!P1 FSEL R25, R25, R23, P3 ;  /* 0x0000001719199208 */ /* 0x000fe40001800000 */
[----:B------:R-:W-:Y:S01]  /*0560*/  @!P1 SEL R23, R0, R24, P3 ;  /* 0x0000001800179207 */ /* 0x000fe20001800000 */
[----:B------:R-:W-:Y:S01]  /*0570*/  @!P0 DSETP.MAX.AND P5, P3, R14, R26, PT ;  /* 0x0000001a0e00822a */ /* 0x000fe20003baf000 */
[----:B------:R-:W-:Y:S01]  /*0580*/  @!P0 IMAD.MOV.U32 R0, RZ, RZ, R15 ;  /* 0x000000ffff008224 */ /* 0x000fe200078e000f */
[----:B------:R-:W-:Y:S02]  /*0590*/  @!P1 SEL R24, R22, R25, P4 ;  /* 0x0000001916189207 */ /* 0x000fe40002000000 */
[----:B------:R-:W-:Y:S02]  /*05a0*/  @!P1 IMAD.MOV.U32 R12, RZ, RZ, R23 ;  /* 0x000000ffff0c9224 */ /* 0x000fe400078e0017 */
[----:B------:R-:W-:Y:S01]  /*05b0*/  @!P0 FSEL R4, R0, R27, P5 ;  /* 0x0000001b00048208 */ /* 0x000fe20002800000 */
[----:B------:R-:W-:Y:S01]  /*05c0*/  @!P0 IMAD.MOV.U32 R0, RZ, RZ, R14 ;  /* 0x000000ffff008224 */ /* 0x000fe200078e000e */
[----:B------:R-:W-:Y:S01]  /*05d0*/  @!P0 LOP3.LUT R27, R27, 0x80000, RZ, 0xfc, !PT ;  /* 0x000800001b1b8812 */ /* 0x000fe200078efcff */
[----:B------:R-:W-:-:S02]  /*05e0*/  @!P1 IMAD.MOV.U32 R13, RZ, RZ, R24 ;  /* 0x000000ffff0d9224 */ /* 0x000fc400078e0018 */
[----:B--2---:R-:W-:Y:S01]  /*05f0*/  @!P2 IMAD.MOV.U32 R5, RZ, RZ, R20 ;  /* 0x000000ffff05a224 */ /* 0x004fe200078e0014 */
[----:B------:R-:W-:Y:S01]  /*0600*/  @!P0 SEL R6, R0, R7, P5 ;  /* 0x0000000700068207 */ /* 0x000fe20002800000 */
[----:B------:R-:W-:Y:S01]  /*0610*/  @!P2 DSETP.MAX.AND P5, P4, R16, R20, PT ;  /* 0x000000141000a22a */ /* 0x000fe20003caf000 */
[----:B------:R-:W-:Y:S01]  /*0620*/  @!P2 IMAD.MOV.U32 R0, RZ, RZ, R16 ;  /* 0x000000ffff00a224 */ /* 0x000fe200078e0010 */
[----:B------:R-:W-:Y:S01]  /*0630*/  @!P0 SEL R7, R27, R4, P3 ;  /* 0x000000041b078207 */ /* 0x000fe20001800000 */
[----:B------:R-:W-:Y:S01]  /*0640*/  DSETP.GTU.AND P3, PT, |R18|, +INF , PT ;  /* 0x7ff000001200742a */ /* 0x000fe20003f6c200 */
[----:B------:R-:W-:Y:S02]  /*0650*/  @!P2 IMAD.MOV.U32 R25, RZ, RZ, R21 ;  /* 0x000000ffff19a224 */ /* 0x000fe400078e0015 */
[----:B------:R-:W-:Y:S01]  /*0660*/  @!P2 SEL R4, R0, R5, P5 ;  /* 0x000000050004a207 */ /* 0x000fe20002800000 */
[----:B------:R-:W-:Y:S01]  /*0670*/  @!P2 IMAD.MOV.U32 R0, RZ, RZ, R17 ;  /* 0x000000ffff00a224 */ /* 0x000fe200078e0011 */
[----:B------:R-:W1:Y:S01]  /*0680*/  @!P2 LDC.64 R20, c[0x0][0x220] ;  /* 0x00008800ff14ab82 */ /* 0x000e620000000a00 */
[----:B------:R-:W-:-:S03]  /*0690*/  @!P0 IMAD.MOV.U32 R22, RZ, RZ, R6 ;  /* 0x000000ffff168224 */ /* 0x000fc600078e0006 */
[----:B------:R-:W-:Y:S01]  /*06a0*/  @!P2 FSEL R5, R0, R25, P5 ;  /* 0x000000190005a208 */ /* 0x000fe20002800000 */
[----:B0-----:R-:W-:Y:S01]  /*06b0*/  @!P0 DSETP.MIN.AND P5, P6, R6, R28, PT ;  /* 0x0000001c0600822a */ /* 0x001fe20003ea0000 */
[----:B------:R-:W-:Y:S01]  /*06c0*/  @!P0 IMAD.MOV.U32 R0, RZ, RZ, R7 ;  /* 0x000000ffff008224 */ /* 0x000fe200078e0007 */
[----:B------:R-:W-:Y:S01]  /*06d0*/  @!P2 LOP3.LUT R6, R25, 0x80000, RZ, 0xfc, !PT ;  /* 0x000800001906a812 */ /* 0x000fe200078efcff */
[----:B------:R-:W-:-:S03]  /*06e0*/  @!P0 IMAD.MOV.U32 R25, RZ, RZ, R28 ;  /* 0x000000ffff198224 */ /* 0x000fc600078e001c */
[----:B------:R-:W-:Y:S02]  /*06f0*/  @!P2 SEL R5, R6, R5, P4 ;  /* 0x000000050605a207 */ /* 0x000fe40002000000 */
[----:B------:R-:W0:Y:S01]  /*0700*/  @!P3 LDC.64 R6, c[0x0][0x218] ;  /* 0x00008600ff06bb82 */ /* 0x000e220000000a00 */
[----:B------:R-:W-:Y:S02]  /*0710*/  @!P0 FSEL R0, R0, R29, P5 ;  /* 0x0000001d00008208 */ /* 0x000fe40002800000 */
[----:B------:R-:W-:Y:S02]  /*0720*/  @!P0 LOP3.LUT R29, R29, 0x80000, RZ, 0xfc, !PT ;  /* 0x000800001d1d8812 */ /* 0x000fe400078efcff */
[----:B------:R-:W-:Y:S01]  /*0730*/  @!P0 SEL R22, R22, R25, P5 ;  /* 0x0000001916168207 */ /* 0x000fe20002800000 */
[----:B-----5:R-:W-:Y:S01]  /*0740*/  DSETP.GTU.AND P5, PT, |R8|, +INF , PT ;  /* 0x7ff000000800742a */ /* 0x020fe20003fac200 */
[----:B------:R-:W-:Y:S01]  /*0750*/  @!P0 SEL R25, R29, R0, P6 ;  /* 0x000000001d198207 */ /* 0x000fe20003000000 */
[----:B------:R-:W-:-:S02]  /*0760*/  @!P2 IMAD.MOV.U32 R0, RZ, RZ, R4 ;  /* 0x000000ffff00a224 */ /* 0x000fc400078e0004 */
[----:B------:R-:W-:Y:S01]  /*0770*/  @!P0 IMAD.MOV.U32 R14, RZ, RZ, R22 ;  /* 0x000000ffff0e8224 */ /* 0x000fe200078e0016 */
[----:B-1----:R-:W-:Y:S01]  /*0780*/  @!P2 DSETP.MIN.AND P6, P4, R4, R20, PT ;  /* 0x000000140400a22a */ /* 0x002fe20003cc0000 */
[----:B------:R-:W-:Y:S01]  /*0790*/  @!P2 MOV R26, R21 ;  /* 0x00000015001aa202 */ /* 0x000fe20000000f00 */
[----:B------:R-:W-:Y:S02]  /*07a0*/  @!P2 IMAD.MOV.U32 R27, RZ, RZ, R20 ;  /* 0x000000ffff1ba224 */ /* 0x000fe400078e0014 */
[----:B------:R-:W-:Y:S02]  /*07b0*/  @!P0 IMAD.MOV.U32 R15, RZ, RZ, R25 ;  /* 0x000000ffff0f8224 */ /* 0x000fe400078e0019 */
[----:B------:R-:W-:Y:S02]  /*07c0*/  @!P2 FSEL R23, R5, R26, P6 ;  /* 0x0000001a0517a208 */ /* 0x000fe40003000000 */
[----:B------:R-:W1:Y:S01]  /*07d0*/  @!P3 LDC.64 R4, c[0x0][0x220] ;  /* 0x00008800ff04bb82 */ /* 0x000e620000000a00 */
[----:B------:R-:W-:Y:S01]  /*07e0*/  @!P2 SEL R0, R0, R27, P6 ;  /* 0x0000001b0000a207 */ /* 0x000fe20003000000 */
[----:B------:R-:W-:Y:S01]  /*07f0*/  STG.E.128 desc[UR4][R2.64+0x800], R12 ;  /* 0x0008000c02007986 */ /* 0x000fe2000c101d04 */
[----:B------:R-:W-:Y:S01]  /*0800*/  @!P2 LOP3.LUT R26, R26, 0x80000, RZ, 0xfc, !PT ;  /* 0x000800001a1aa812 */ /* 0x000fe200078efcff */
[----:B0-----:R-:W-:Y:S01]  /*0810*/  @!P3 DSETP.MAX.AND P1, P6, R18, R6, PT ;  /* 0x000000061200b22a */ /* 0x001fe20003e2f000 */
[----:B------:R-:W-:-:S02]  /*0820*/  @!P3 IMAD.MOV.U32 R21, RZ, RZ, R6 ;  /* 0x000000ffff15b224 */ /* 0x000fc400078e0006 */
[----:B------:R-:W-:Y:S01]  /*0830*/  @!P2 SEL R23, R26, R23, P4 ;  /* 0x000000171a17a207 */ /* 0x000fe20002000000 */
[----:B------:R-:W-:Y:S02]  /*0840*/  @!P3 IMAD.MOV.U32 R20, RZ, RZ, R7 ;  /* 0x000000ffff14b224 */ /* 0x000fe400078e0007 */
[----:B------:R-:W-:Y:S02]  /*0850*/  @!P3 IMAD.MOV.U32 R6, RZ, RZ, R18 ;  /* 0x000000ffff06b224 */ /* 0x000fe400078e0012 */
[----:B------:R-:W-:Y:S01]  /*0860*/  @!P3 IMAD.MOV.U32 R7, RZ, RZ, R19 ;  /* 0x000000ffff07b224 */ /* 0x000fe200078e0013 */
[----:B------:R-:W-:Y:S01]  /*0870*/  @!P3 LOP3.LUT R24, R20, 0x80000, RZ, 0xfc, !PT ;  /* 0x000800001418b812 */ /* 0x000fe200078efcff */
[----:B------:R-:W-:Y:S01]  /*0880*/  @!P2 IMAD.MOV.U32 R16, RZ, RZ, R0 ;  /* 0x000000ffff10a224 */ /* 0x000fe200078e0000 */
[----:B------:R-:W-:Y:S01]  /*0890*/  @!P3 SEL R6, R6, R21, P1 ;  /* 0x000000150606b207 */ /* 0x000fe20000800000 */
[----:B------:R-:W-:Y:S01]  /*08a0*/  @!P2 IMAD.MOV.U32 R17, RZ, RZ, R23 ;  /* 0x000000ffff11a224 */ /* 0x000fe200078e0017 */
[----:B------:R-:W-:Y:S01]  /*08b0*/  @!P3 FSEL R7, R7, R20, P1 ;  /* 0x000000140707b208 */ /* 0x000fe20000800000 */
[----:B------:R-:W-:Y:S01]  /*08c0*/  DSETP.GTU.AND P1, PT, |R10|, +INF , PT ;  /* 0x7ff000000a00742a */ /* 0x000fe20003f2c200 */
[----:B------:R-:W0:Y:S01]  /*08d0*/  @!P5 LDC.64 R20, c[0x0][0x218] ;  /* 0x00008600ff14db82 */ /* 0x000e220000000a00 */
[----:B------:R-:W-:Y:S01]  /*08e0*/  @!P3 IMAD.MOV.U32 R22, RZ, RZ, R6 ;  /* 0x000000ffff16b224 */ /* 0x000fe200078e0006 */
[----:B------:R-:W-:Y:S01]  /*08f0*/  @!P3 SEL R7, R24, R7, P6 ;  /* 0x000000071807b207 */ /* 0x000fe20003000000 */
[----:B-1----:R-:W-:-:S05]  /*0900*/  @!P3 IMAD.MOV.U32 R27, RZ, RZ, R4 ;  /* 0x000000ffff1bb224 */ /* 0x002fca00078e0004 */
[----:B------:R-:W-:Y:S01]  /*0910*/  @!P3 DSETP.MIN.AND P4, P0, R6, R4, PT ;  /* 0x000000040600b22a */ /* 0x000fe20003880000 */
[----:B------:R-:W-:Y:S02]  /*0920*/  @!P3 IMAD.MOV.U32 R6, RZ, RZ, R5 ;  /* 0x000000ffff06b224 */ /* 0x000fe400078e0005 */
[----:B------:R-:W1:Y:S03]  /*0930*/  @!P5 LDC.64 R4, c[0x0][0x220] ;  /* 0x00008800ff04db82 */ /* 0x000e660000000a00 */
[----:B------:R-:W-:Y:S02]  /*0940*/  @!P3 SEL R22, R22, R27, P4 ;  /* 0x0000001b1616b207 */ /* 0x000fe40002000000 */
[----:B------:R-:W-:Y:S02]  /*0950*/  @!P3 FSEL R7, R7, R6, P4 ;  /* 0x000000060707b208 */ /* 0x000fe40002000000 */
[----:B------:R-:W-:Y:S01]  /*0960*/  @!P3 LOP3.LUT R6, R6, 0x80000, RZ, 0xfc, !PT ;  /* 0x000800000606b812 */ /* 0x000fe200078efcff */
[----:B------:R-:W-:Y:S01]  /*0970*/  @!P3 IMAD.MOV.U32 R18, RZ, RZ, R22 ;  /* 0x000000ffff12b224 */ /* 0x000fe200078e0016 */
[----:B------:R-:W2:Y:S02]  /*0980*/  @!P1 LDC.64 R24, c[0x0][0x218] ;  /* 0x00008600ff189b82 */ /* 0x000ea40000000a00 */
[----:B------:R-:W-:Y:S01]  /*0990*/  @!P3 SEL R27, R6, R7, P0 ;  /* 0x00000007061bb207 */ /* 0x000fe20000000000 */
[----:B------:R-:W-:Y:S01]  /*09a0*/  @!P5 IMAD.MOV.U32 R6, RZ, RZ, R8 ;  /* 0x000000ffff06d224 */ /* 0x000fe200078e0008 */
[----:B0-----:R-:W-:Y:S01]  /*09b0*/  @!P5 DSETP.MAX.AND P6, P4, R8, R20, PT ;  /* 0x000000140800d22a */ /* 0x001fe20003ccf000 */
[----:B------:R-:W-:Y:S01]  /*09c0*/  @!P5 IMAD.MOV.U32 R7, RZ, RZ, R20 ;  /* 0x000000ffff07d224 */ /* 0x000fe200078e0014 */
[----:B------:R-:W-:Y:S01]  /*09d0*/  @!P5 LOP3.LUT R20, R21, 0x80000, RZ, 0xfc, !PT ;  /* 0x000800001514d812 */ /* 0x000fe200078efcff */
[----:B------:R-:W-:-:S03]  /*09e0*/  @!P3 IMAD.MOV.U32 R19, RZ, RZ, R27 ;  /* 0x000000ffff13b224 */ /* 0x000fc600078e001b */
[----:B------:R-:W-:Y:S01]  /*09f0*/  @!P5 SEL R6, R6, R7, P6 ;  /* 0x000000070606d207 */ /* 0x000fe20003000000 */
[----:B------:R-:W-:Y:S01]  /*0a00*/  @!P5 IMAD.MOV.U32 R7, RZ, RZ, R9 ;  /* 0x000000ffff07d224 */ /* 0x000fe200078e0009 */
[----:B------:R-:W-:Y:S04]  /*0a10*/  STG.E.128 desc[UR4][R2.64+0x1000], R16 ;  /* 0x0010001002007986 */ /* 0x000fe8000c101d04 */
[----:B------:R-:W-:-:S04]  /*0a20*/  @!P5 FSEL R7, R7, R21, P6 ;  /* 0x000000150707d208 */ /* 0x000fc80003000000 */
[----:B------:R-:W-:Y:S01]  /*0a30*/  @!P5 SEL R7, R20, R7, P4 ;  /* 0x000000071407d207 */ /* 0x000fe20002000000 */
[----:B------:R-:W-:Y:S01]  /*0a40*/  @!P1 IMAD.MOV.U32 R20, RZ, RZ, R10 ;  /* 0x000000ffff149224 */ /* 0x000fe200078e000a */
[----:B--2---:R-:W-:Y:S01]  /*0a50*/  @!P1 DSETP.MAX.AND P6, P0, R10, R24, PT ;  /* 0x000000180a00922a */ /* 0x004fe200038cf000 */
[----:B------:R-:W-:Y:S01]  /*0a60*/  @!P1 IMAD.MOV.U32 R21, RZ, RZ, R24 ;  /* 0x000000ffff159224 */ /* 0x000fe200078e0018 */
[----:B------:R-:W-:Y:S02]  /*0a70*/  @!P1 MOV R24, R11 ;  /* 0x0000000b00189202 */ /* 0x000fe40000000f00 */
[----:B------:R-:W-:Y:S02]  /*0a80*/  @!P1 LOP3.LUT R26, R25, 0x80000, RZ, 0xfc, !PT ;  /* 0x00080000191a9812 */ /* 0x000fe400078efcff */
[----:B------:R-:W-:Y:S02]  /*0a90*/  @!P1 SEL R20, R20, R21, P6 ;  /* 0x0000001514149207 */ /* 0x000fe40003000000 */
[----:B------:R-:W-:Y:S01]  /*0aa0*/  @!P1 FSEL R21, R24, R25, P6 ;  /* 0x0000001918159208 */ /* 0x000fe20003000000 */
[----:B-1----:R-:W-:Y:S01]  /*0ab0*/  @!P5 DSETP.MIN.AND P6, P4, R6, R4, PT ;  /* 0x000000040600d22a */ /* 0x002fe20003cc0000 */
[----:B------:R-:W-:-:S02]  /*0ac0*/  @!P5 IMAD.MOV.U32 R24, RZ, RZ, R6 ;  /* 0x000000ffff18d224 */ /* 0x000fc400078e0006 */
[----:B------:R-:W-:Y:S01]  /*0ad0*/  @!P5 IMAD.MOV.U32 R25, RZ, RZ, R4 ;  /* 0x000000ffff19d224 */ /* 0x000fe200078e0004 */
[----:B------:R-:W-:Y:S01]  /*0ae0*/  @!P1 SEL R21, R26, R21, P0 ;  /* 0x000000151a159207 */ /* 0x000fe20000000000 */
[----:B------:R-:W-:Y:S02]  /*0af0*/  @!P5 IMAD.MOV.U32 R6, RZ, RZ, R5 ;  /* 0x000000ffff06d224 */ /* 0x000fe400078e0005 */
[----:B------:R-:W0:Y:S01]  /*0b00*/  @!P1 LDC.64 R4, c[0x0][0x220] ;  /* 0x00008800ff049b82 */ /* 0x000e220000000a00 */
[----:B------:R-:W-:Y:S02]  /*0b10*/  @!P5 SEL R24, R24, R25, P6 ;  /* 0x000000191818d207 */ /* 0x000fe40003000000 */
[----:B------:R-:W-:Y:S02]  /*0b20*/  @!P5 FSEL R7, R7, R6, P6 ;  /* 0x000000060707d208 */ /* 0x000fe40003000000 */
[----:B------:R-:W-:Y:S01]  /*0b30*/  @!P5 LOP3.LUT R6, R6, 0x80000, RZ, 0xfc, !PT ;  /* 0x000800000606d812 */ /* 0x000fe200078efcff */
[----:B------:R-:W-:-:S03]  /*0b40*/  @!P5 IMAD.MOV.U32 R8, RZ, RZ, R24 ;  /* 0x000000ffff08d224 */ /* 0x000fc600078e0018 */
[----:B------:R-:W-:Y:S01]  /*0b50*/  @!P5 SEL R7, R6, R7, P4 ;  /* 0x000000070607d207 */ /* 0x000fe20002000000 */
[----:B------:R-:W-:-:S04]  /*0b60*/  @!P1 IMAD.MOV.U32 R6, RZ, RZ, R21 ;  /* 0x000000ffff069224 */ /* 0x000fc800078e0015 */
[----:B------:R-:W-:Y:S01]  /*0b70*/  @!P5 IMAD.MOV.U32 R9, RZ, RZ, R7 ;  /* 0x000000ffff09d224 */ /* 0x000fe200078e0007 */
[----:B0-----:R-:W-:Y:S01]  /*0b80*/  @!P1 DSETP.MIN.AND P0, P6, R20, R4, PT ;  /* 0x000000041400922a */ /* 0x001fe20003e00000 */
[----:B------:R-:W-:-:S05]  /*0b90*/  @!P1 IMAD.MOV.U32 R25, RZ, RZ, R5 ;  /* 0x000000ffff199224 */ /* 0x000fca00078e0005 */
[----:B------:R-:W-:Y:S02]  /*0ba0*/  @!P1 FSEL R6, R6, R25, P0 ;  /* 0x0000001906069208 */ /* 0x000fe40000000000 */
[----:B------:R-:W-:Y:S02]  /*0bb0*/  @!P1 LOP3.LUT R25, R25, 0x80000, RZ, 0xfc, !PT ;  /* 0x0008000019199812 */ /* 0x000fe400078efcff */
[----:B------:R-:W-:Y:S02]  /*0bc0*/  @!P1 SEL R4, R20, R4, P0 ;  /* 0x0000000414049207 */ /* 0x000fe40000000000 */
[----:B------:R-:W-:-:S03]  /*0bd0*/  @!P1 SEL R25, R25, R6, P6 ;  /* 0x0000000619199207 */ /* 0x000fc60003000000 */
[----:B------:R-:W-:Y:S02]  /*0be0*/  @!P1 IMAD.MOV.U32 R10, RZ, RZ, R4 ;  /* 0x000000ffff0a9224 */ /* 0x000fe400078e0004 */
[----:B------:R-:W-:-:S05]  /*0bf0*/  @!P1 IMAD.MOV.U32 R11, RZ, RZ, R25 ;  /* 0x000000ffff0b9224 */ /* 0x000fca00078e0019 */
[----:B------:R-:W-:Y:S01]  /*0c00*/  STG.E.128 desc[UR4][R2.64+0x1800], R8 ;  /* 0x0018000802007986 */ /* 0x000fe2000c101d04 */
[----:B------:R-:W-:Y:S05]  /*0c10*/  EXIT ;  /* 0x000000000000794d */ /* 0x000fea0003800000 */
.L_x_17194:
[----:B------:R-:W0:Y:S01]  /*0c20*/  S2R R7, SR_TID.X ;  /* 0x0000000000077919 */ /* 0x000e220000002100 */
[----:B------:R-:W-:Y:S02]  /*0c30*/  CS2R R8, SRZ ;  /* 0x0000000000087805 */ /* 0x000fe4000001ff00 */
[----:B0-----:R-:W-:Y:S01]  /*0c40*/  ISETP.GE.AND P3, PT, R7, R2, PT ;  /* 0x000000020700720c */ /* 0x001fe20003f66270 */
[----:B------:R-:W-:-:S12]  /*0c50*/  IMAD.MOV.U32 R5, RZ, RZ, R7 ;  /* 0x000000ffff057224 */ /* 0x000fd800078e0007 */
[----:B------:R-:W-:Y:S01]  /*0c60*/  @!P3 VIADD R5, R7, 0x80 ;  /* 0x000000800705b836 */ /* 0x000fe20000000000 */
[----:B------:R-:W0:Y:S04]  /*0c70*/  @!P3 LDC.64 R16, c[0x0][0x238] ;  /* 0x00008e00ff10bb82 */ /* 0x000e280000000a00 */
[----:B------:R-:W-:-:S13]  /*0c80*/  ISETP.GE.AND P0, PT, R5, R2, PT ;  /* 0x000000020500720c */ /* 0x000fda0003f06270 */
[----:B------:R-:W1:Y:S01]  /*0c90*/  @!P0 LDC.64 R12, c[0x0][0x238] ;  /* 0x00008e00ff0c8b82 */ /* 0x000e620000000a00 */
[----:B------:R-:W-:-:S04]  /*0ca0*/  @!P0 IMAD.IADD R3, R0, 0x1, R5 ;  /* 0x0000000100038824 */ /* 0x000fc800078e0205 */
[----:B-1----:R-:W-:-:S05]  /*0cb0*/  @!P0 IMAD.WIDE.U32 R12, R3, 0x8, R12 ;  /* 0x00000008030c8825 */ /* 0x002fca00078e000c */
[----:B------:R1:W2:Y:S01]  /*0cc0*/  @!P0 LDG.E.64 R8, desc[UR4][R12.64] ;  /* 0x000000040c088981 */ /* 0x0002a2000c1e1b00 */
[----:B------:R-:W-:Y:S02]  /*0cd0*/  @!P3 IADD3 R3, R0, R7, RZ ;  /* 0x000000070003b210 */ /* 0x000fe40007ffe0ff */
[----:B------:R-:W-:-:S03]  /*0ce0*/  CS2R R10, SRZ ;  /* 0x00000000000a7805 */ /* 0x000fc6000001ff00 */
[----:B0-----:R-:W-:-:S05]  /*0cf0*/  @!P3 IMAD.WIDE.U32 R16, R3, 0x8, R16 ;  /* 0x000000080310b825 */ /* 0x001fca00078e0010 */
[----:B------:R0:W5:Y:S01]  /*0d00*/  @!P3 LDG.E.64 R10, desc[UR4][R16.64] ;  /* 0x00000004100ab981 */ /* 0x000162000c1e1b00 */
[----:B------:R-:W-:Y:S01]  /*0d10*/  VIADD R3, R7, 0x80 ;  /* 0x0000008007037836 */ /* 0x000fe20000000000 */
[----:B------:R-:W-:Y:S01]  /*0d20*/  BSSY B0, `(.L_x_17195) ;  /* 0x0000013000007945 */ /* 0x000fe20003800000 */
[----:B------:R-:W-:Y:S01]  /*0d30*/  @!P0 VIADD R5, R5, 0x80 ;  /* 0x0000008005058836 */ /* 0x000fe20000000000 */
[----:B-1----:R-:W-:Y:S02]  /*0d40*/  CS2R R12, SRZ ;  /* 0x00000000000c7805 */ /* 0x002fe4000001ff00 */
[----:B------:R-:W-:Y:S02]  /*0d50*/  CS2R R14, SRZ ;  /* 0x00000000000e7805 */ /* 0x000fe4000001ff00 */
[----:B------:R-:W-:Y:S01]  /*0d60*/  ISETP.GE.AND P0, PT, R5, R2, PT ;  /* 0x000000020500720c */ /* 0x000fe20003f06270 */
[----:B--2---:R-:W-:-:S06]  /*0d70*/  DSETP.GTU.AND P2, PT, |R8|, +INF , PT ;  /* 0x7ff000000800742a */ /* 0x004fcc0003f4c200 */
[----:B------:R-:W-:-:S13]  /*0d80*/  ISETP.GE.OR P2, PT, R3, R2, P2 ;  /* 0x000000020300720c */ /* 0x000fda0001746670 */
[----:B------:R-:W1:Y:S01]  /*0d90*/  @!P2 LDC.64 R20, c[0x0][0x218] ;  /* 0x00008600ff14ab82 */ /* 0x000e620000000a00 */
[----:B0-----:R-:W-:Y:S05]  /*0da0*/  @P0 BRA `(.L_x_17196) ;  /* 0x0000000000280947 */ /* 0x001fea0003800000 */
[----:B------:R-:W0:Y:S01]  /*0db0*/  LDC.64 R14, c[0x0][0x238] ;  /* 0x00008e00ff0e7b82 */ /* 0x000e220000000a00 */
[----:B------:R-:W-:Y:S02]  /*0dc0*/  IMAD.IADD R17, R0, 0x1, R5 ;  /* 0x0000000100117824 */ /* 0x000fe400078e0205 */
        /* <DEDUP_REMOVED lines=8> */
.L_x_17196:
[----:B------:R-:W-:Y:S05]  /*0e50*/  BSYNC B0 ;  /* 0x0000000000007941 */ /* 0x000fea0003800000 */
.L_x_17195:
[----:B------:R-:W-:Y:S01]  /*0e60*/  ISETP.GE.AND P0, PT, R5, R2, PT ;  /* 0x000000020500720c */ /* 0x000fe20003f06270 */
[----:B------:R-:W-:Y:S01]  /*0e70*/  BSSY B0, `(.L_x_17197) ;  /* 0x000000e000007945 */ /* 0x000fe20003800000 */
[----:B0-----:R-:W-:Y:S02]  /*0e80*/  CS2R R16, SRZ ;  /* 0x0000000000107805 */ /* 0x001fe4000001ff00 */
[----:B------:R-:W-:-:S09]  /*0e90*/  CS2R R18, SRZ ;  /* 0x0000000000127805 */ /* 0x000fd2000001ff00 */
        /* <DEDUP_REMOVED lines=11> */
.L_x_17198:
[----:B------:R-:W-:Y:S05]  /*0f50*/  BSYNC B0 ;  /* 0x0000000000007941 */ /* 0x000fea0003800000 */
.L_x_17197:
[----:B-----5:R-:W-:Y:S01]  /*0f60*/  DSETP.GTU.AND P0, PT, |R14|, +INF , PT ;  /* 0x7ff000000e00742a */ /* 0x020fe20003f0c200 */
[----:B------:R-:W-:Y:S01]  /*0f70*/  VIADD R3, R7, 0x100 ;  /* 0x0000010007037836 */ /* 0x000fe20000000000 */
[----:B0-----:R-:W0:Y:S01]  /*0f80*/  @!P2 LDC.64 R22, c[0x0][0x220] ;  /* 0x00008800ff16ab82 */ /* 0x001e220000000a00 */
[----:B-1----:R-:W-:Y:S01]  /*0f90*/  @!P2 DSETP.MAX.AND P1, P4, R8, R20, PT ;  /* 0x000000140800a22a */ /* 0x002fe20003c2f000 */
[----:B------:R-:W-:Y:S01]  /*0fa0*/  @!P2 IMAD.MOV.U32 R24, RZ, RZ, R20 ;  /* 0x000000ffff18a224 */ /* 0x000fe200078e0014 */
[----:B------:R-:W-:Y:S02]  /*0fb0*/  @!P2 LOP3.LUT R25, R21, 0x80000, RZ, 0xfc, !PT ;  /* 0x000800001519a812 */ /* 0x000fe400078efcff */
[----:B------:R-:W-:Y:S01]  /*0fc0*/  ISETP.GE.OR P0, PT, R3, R2, P0 ;  /* 0x000000020300720c */ /* 0x000fe20000706670 */
[----:B------:R-:W-:-:S05]  /*0fd0*/  @!P2 IMAD.MOV.U32 R3, RZ, RZ, R9 ;  /* 0x000000ffff03a224 */ /* 0x000fca00078e0009 */
[----:B------:R-:W-:Y:S01]  /*0fe0*/  @!P2 FSEL R4, R3, R21, P1 ;  /* 0x000000150304a208 */ /* 0x000fe20000800000 */
[----:B------:R-:W-:-:S03]  /*0ff0*/  @!P2 IMAD.MOV.U32 R3, RZ, RZ, R8 ;  /* 0x000000ffff03a224 */ /* 0x000fc600078e0008 */
[----:B------:R-:W-:Y:S02]  /*1000*/  @!P2 SEL R25, R25, R4, P4 ;  /* 0x000000041919a207 */ /* 0x000fe40002000000 */
[----:B------:R-:W-:Y:S01]  /*1010*/  @!P2 SEL R24, R3, R24, P1 ;  /* 0x000000180318a207 */ /* 0x000fe20000800000 */
[----:B------:R-:W1:Y:S01]  /*1020*/  @!P0 LDC.64 R20, c[0x0][0x218] ;  /* 0x00008600ff148b82 */ /* 0x000e620000000a00 */
[----:B------:R-:W-:Y:S01]  /*1030*/  DSETP.GTU.AND P1, PT, |R12|, +INF , PT ;  /* 0x7ff000000c00742a */ /* 0x000fe20003f2c200 */
[----:B------:R-:W-:-:S03]  /*1040*/  VIADD R3, R7, 0x180 ;  /* 0x0000018007037836 */ /* 0x000fc60000000000 */
[----:B0-----:R-:W-:Y:S02]  /*1050*/  @!P2 DSETP.MIN.AND P4, P5, R24, R22, PT ;  /* 0x000000161800a22a */ /* 0x001fe40003d80000 */
[----:B------:R-:W-:Y:S01]  /*1060*/  ISETP.GE.OR P1, PT, R3, R2, P1 ;  /* 0x000000020300720c */ /* 0x000fe20000f26670 */
[----:B------:R-:W-:Y:S01]  /*1070*/  @!P2 IMAD.MOV.U32 R3, RZ, RZ, R24 ;  /* 0x000000ffff03a224 */ /* 0x000fe200078e0018 */
[----:B------:R-:W-:Y:S02]  /*1080*/  @!P2 MOV R4, R22 ;  /* 0x000000160004a202 */ /* 0x000fe40000000f00 */
[----:B------:R-:W-:Y:S02]  /*1090*/  @!P2 LOP3.LUT R6, R23, 0x80000, RZ, 0xfc, !PT ;  /* 0x000800001706a812 */ /* 0x000fe400078efcff */
[----:B------:R-:W-:Y:S02]  /*10a0*/  @!P2 FSEL R25, R25, R23, P4 ;  /* 0x000000171919a208 */ /* 0x000fe40002000000 */
[----:B------:R-:W0:Y:S01]  /*10b0*/  @!P0 LDC.64 R22, c[0x0][0x220] ;  /* 0x00008800ff168b82 */ /* 0x000e220000000a00 */
[----:B------:R-:W-:Y:S01]  /*10c0*/  @!P2 SEL R8, R3, R4, P4 ;  /* 0x000000040308a207 */ /* 0x000fe20002000000 */
[----:B------:R-:W-:Y:S01]  /*10d0*/  @!P0 IMAD.MOV.U32 R3, RZ, RZ, R15 ;  /* 0x000000ffff038224 */ /* 0x000fe200078e000f */
[----:B------:R-:W-:Y:S01]  /*10e0*/  @!P2 SEL R9, R6, R25, P5 ;  /* 0x000000190609a207 */ /* 0x000fe20002800000 */
[----:B-1----:R-:W-:Y:S01]  /*10f0*/  @!P0 DSETP.MAX.AND P2, P4, R14, R20, PT ;  /* 0x000000140e00822a */ /* 0x002fe20003c4f000 */
[----:B------:R-:W-:-:S02]  /*1100*/  @!P0 IMAD.MOV.U32 R24, RZ, RZ, R20 ;  /* 0x000000ffff188224 */ /* 0x000fc400078e0014 */
[----:B------:R-:W-:Y:S02]  /*1110*/  @!P0 IMAD.MOV.U32 R4, RZ, RZ, R21 ;  /* 0x000000ffff048224 */ /* 0x000fe400078e0015 */
[----:B------:R-:W1:Y:S03]  /*1120*/  @!P1 LDC.64 R20, c[0x0][0x218] ;  /* 0x00008600ff149b82 */ /* 0x000e660000000a00 */
[----:B------:R-:W-:Y:S01]  /*1130*/  @!P0 FSEL R6, R3, R4, P2 ;  /* 0x0000000403068208 */ /* 0x000fe20001000000 */
[----:B------:R-:W-:Y:S01]  /*1140*/  @!P0 IMAD.MOV.U32 R3, RZ, RZ, R14 ;  /* 0x000000ffff038224 */ /* 0x000fe200078e000e */
[----:B------:R-:W-:-:S04]  /*1150*/  @!P0 LOP3.LUT R25, R4, 0x80000, RZ, 0xfc, !PT ;  /* 0x0008000004198812 */ /* 0x000fc800078efcff */
[----:B------:R-:W-:Y:S01]  /*1160*/  @!P0 SEL R24, R3, R24, P2 ;  /* 0x0000001803188207 */ /* 0x000fe20001000000 */
[----:B------:R-:W-:Y:S01]  /*1170*/  DSETP.GTU.AND P2, PT, |R18|, +INF , PT ;  /* 0x7ff000001200742a */ /* 0x000fe20003f4c200 */
[----:B------:R-:W-:Y:S01]  /*1180*/  @!P0 SEL R25, R25, R6, P4 ;  /* 0x0000000619198207 */ /* 0x000fe20002000000 */
[----:B------:R-:W-:Y:S02]  /*1190*/  VIADD R3, R7, 0x200 ;  /* 0x0000020007037836 */ /* 0x000fe40000000000 */
[----:B0-----:R-:W-:Y:S02]  /*11a0*/  @!P0 IMAD.MOV.U32 R4, RZ, RZ, R22 ;  /* 0x000000ffff048224 */ /* 0x001fe400078e0016 */
[----:B------:R-:W-:Y:S01]  /*11b0*/  @!P0 IMAD.MOV.U32 R6, RZ, RZ, R23 ;  /* 0x000000ffff068224 */ /* 0x000fe200078e0017 */
[----:B------:R-:W-:Y:S01]  /*11c0*/  @!P0 DSETP.MIN.AND P5, P4, R24, R22, PT ;  /* 0x000000161800822a */ /* 0x000fe20003ca0000 */
[----:B------:R-:W-:Y:S01]  /*11d0*/  ISETP.GE.OR P2, PT, R3, R2, P2 ;  /* 0x000000020300720c */ /* 0x000fe20001746670 */
[----:B------:R-:W-:Y:S01]  /*11e0*/  @!P0 IMAD.MOV.U32 R3, RZ, RZ, R24 ;  /* 0x000000ffff038224 */ /* 0x000fe200078e0018 */
[----:B------:R-:W0:Y:S03]  /*11f0*/  @!P1 LDC.64 R22, c[0x0][0x220] ;  /* 0x00008800ff169b82 */ /* 0x000e260000000a00 */
[----:B------:R-:W-:-:S02]  /*1200*/  @!P0 FSEL R25, R25, R6, P5 ;  /* 0x0000000619198208 */ /* 0x000fc40002800000 */
[----:B------:R-:W-:Y:S01]  /*1210*/  @!P0 SEL R14, R3, R4, P5 ;  /* 0x00000004030e8207 */ /* 0x000fe20002800000 */
[----:B-1----:R-:W-:Y:S01]  /*1220*/  @!P1 DSETP.MAX.AND P5, P6, R12, R20, PT ;  /* 0x000000140c00922a */ /* 0x002fe20003eaf000 */
[----:B------:R-:W-:Y:S01]  /*1230*/  @!P1 IMAD.MOV.U32 R4, RZ, RZ, R13 ;  /* 0x000000ffff049224 */ /* 0x000fe200078e000d */
[----:B------:R-:W-:Y:S01]  /*1240*/  @!P0 LOP3.LUT R6, R6, 0x80000, RZ, 0xfc, !PT ;  /* 0x0008000006068812 */ /* 0x000fe200078efcff */
[----:B------:R-:W-:-:S03]  /*1250*/  @!P1 IMAD.MOV.U32 R3, RZ, RZ, R20 ;  /* 0x000000ffff039224 */ /* 0x000fc600078e0014 */
[----:B------:R-:W-:Y:S01]  /*1260*/  @!P0 SEL R15, R6, R25, P4 ;  /* 0x00000019060f8207 */ /* 0x000fe20002000000 */
[----:B------:R-:W-:Y:S01]  /*1270*/  DSETP.GTU.AND P0, PT, |R16|, +INF , PT ;  /* 0x7ff000001000742a */ /* 0x000fe20003f0c200 */
[----:B------:R-:W-:Y:S01]  /*1280*/  @!P1 FSEL R24, R4, R21, P5 ;  /* 0x0000001504189208 */ /* 0x000fe20002800000 */
[----:B------:R-:W-:Y:S01]  /*1290*/  @!P1 IMAD.MOV.U32 R4, RZ, RZ, R12 ;  /* 0x000000ffff049224 */ /* 0x000fe200078e000c */
[----:B------:R-:W-:Y:S02]  /*12a0*/  @!P1 LOP3.LUT R25, R21, 0x80000, RZ, 0xfc, !PT ;  /* 0x0008000015199812 */ /* 0x000fe400078efcff */
[----:B------:R-:W1:Y:S02]  /*12b0*/  @!P2 LDC.64 R20, c[0x0][0x218] ;  /* 0x00008600ff14ab82 */ /* 0x000e640000000a00 */
[----:B------:R-:W-:Y:S02]  /*12c0*/  @!P1 SEL R25, R25, R24, P6 ;  /* 0x0000001819199207 */ /* 0x000fe40003000000 */
[----:B------:R-:W-:Y:S01]  /*12d0*/  @!P1 SEL R24, R4, R3, P5 ;  /* 0x0000000304189207 */ /* 0x000fe20002800000 */
[----:B0-----:R-:W-:-:S04]  /*12e0*/  @!P1 IMAD.MOV.U32 R4, RZ, RZ, R22 ;  /* 0x000000ffff049224 */ /* 0x001fc800078e0016 */
[----:B------:R-:W-:Y:S01]  /*12f0*/  @!P1 IMAD.MOV.U32 R3, RZ, RZ, R24 ;  /* 0x000000ffff039224 */ /* 0x000fe200078e0018 */
[----:B------:R-:W-:-:S06]  /*1300*/  @!P1 DSETP.MIN.AND P5, P4, R24, R22, PT ;  /* 0x000000161800922a */ /* 0x000fcc0003ca0000 */
[----:B------:R-:W-:Y:S01]  /*1310*/  @!P1 SEL R12, R3, R4, P5 ;  /* 0x00000004030c9207 */ /* 0x000fe20002800000 */
[----:B------:R-:W-:Y:S01]  /*1320*/  VIADD R3, R7, 0x280 ;  /* 0x0000028007037836 */ /* 0x000fe20000000000 */
[----:B------:R-:W-:Y:S02]  /*1330*/  @!P1 FSEL R25, R25, R23, P5 ;  /* 0x0000001719199208 */ /* 0x000fe40002800000 */
[----:B------:R-:W-:Y:S02]  /*1340*/  @!P1 LOP3.LUT R4, R23, 0x80000, RZ, 0xfc, !PT ;  /* 0x0008000017049812 */ /* 0x000fe400078efcff */
[----:B------:R-:W0:Y:S01]  /*1350*/  @!P2 LDC.64 R22, c[0x0][0x220] ;  /* 0x00008800ff16ab82 */ /* 0x000e220000000a00 */
[----:B------:R-:W-:Y:S01]  /*1360*/  ISETP.GE.OR P0, PT, R3, R2, P0 ;  /* 0x000000020300720c */ /* 0x000fe20000706670 */
[----:B-1----:R-:W-:Y:S01]  /*1370*/  @!P2 DSETP.MAX.AND P5, P6, R18, R20, PT ;  /* 0x000000141200a22a */ /* 0x002fe20003eaf000 */
[----:B------:R-:W-:Y:S01]  /*1380*/  @!P2 IMAD.MOV.U32 R3, RZ, RZ, R19 ;  /* 0x000000ffff03a224 */ /* 0x000fe200078e0013 */
[----:B------:R-:W-:Y:S01]  /*1390*/  @!P1 SEL R13, R4, R25, P4 ;  /* 0x00000019040d9207 */ /* 0x000fe20002000000 */
[----:B------:R-:W-:Y:S01]  /*13a0*/  DSETP.GTU.OR P1, PT, |R10|, +INF , P3 ;  /* 0x7ff000000a00742a */ /* 0x000fe20001f2c600 */
[----:B------:R-:W-:-:S02]  /*13b0*/  @!P2 IMAD.MOV.U32 R4, RZ, RZ, R20 ;  /* 0x000000ffff04a224 */ /* 0x000fc400078e0014 */
[----:B------:R-:W-:Y:S02]  /*13c0*/  @!P2 FSEL R6, R3, R21, P5 ;  /* 0x000000150306a208 */ /* 0x000fe40002800000 */
[----:B------:R-:W-:Y:S02]  /*13d0*/  @!P2 LOP3.LUT R21, R21, 0x80000, RZ, 0xfc, !PT ;  /* 0x000800001515a812 */ /* 0x000fe400078efcff */
[----:B------:R-:W-:Y:S02]  /*13e0*/  @!P2 MOV R3, R18 ;  /* 0x000000120003a202 */ /* 0x000fe40000000f00 */
[----:B------:R-:W1:Y:S01]  /*13f0*/  @!P0 LDC.64 R24, c[0x0][0x218] ;  /* 0x00008600ff188b82 */ /* 0x000e620000000a00 */
[----:B------:R-:W-:Y:S01]  /*1400*/  @!P2 SEL R21, R21, R6, P6 ;  /* 0x000000061515a207 */ /* 0x000fe20003000000 */
[----:B------:R-:W-:Y:S01]  /*1410*/  @!P0 IMAD.MOV.U32 R29, RZ, RZ, R16 ;  /* 0x000000ffff1d8224 */ /* 0x000fe200078e0010 */
[----:B------:R-:W-:-:S05]  /*1420*/  @!P2 SEL R20, R3, R4, P5 ;  /* 0x000000040314a207 */ /* 0x000fca0002800000 */
[----:B------:R-:W-:Y:S01]  /*1430*/  @!P2 IMAD.MOV.U32 R3, RZ, RZ, R20 ;  /* 0x000000ffff03a224 */ /* 0x000fe200078e0014 */
[----:B0-----:R-:W-:Y:S01]  /*1440*/  @!P2 DSETP.MIN.AND P4, P5, R20, R22, PT ;  /* 0x000000161400a22a */ /* 0x001fe20003d80000 */
[----:B------:R-:W-:Y:S02]  /*1450*/  @!P2 IMAD.MOV.U32 R4, RZ, RZ, R22 ;  /* 0x000000ffff04a224 */ /* 0x000fe400078e0016 */
[----:B------:R-:W-:Y:S02]  /*1460*/  @!P2 IMAD.MOV.U32 R6, RZ, RZ, R23 ;  /* 0x000000ffff06a224 */ /* 0x000fe400078e0017 */
[----:B------:R-:W0:Y:S01]  /*1470*/  @!P1 LDC.64 R22, c[0x0][0x218] ;  /* 0x00008600ff169b82 */ /* 0x000e220000000a00 */
[----:B------:R-:W-:Y:S01]  /*1480*/  @!P2 SEL R18, R3, R4, P4 ;  /* 0x000000040312a207 */ /* 0x000fe20002000000 */
[----:B------:R-:W-:Y:S01]  /*1490*/  @!P0 IMAD.MOV.U32 R3, RZ, RZ, R17 ;  /* 0x000000ffff038224 */ /* 0x000fe200078e0011 */
[----:B------:R-:W-:Y:S02]  /*14a0*/  @!P2 FSEL R21, R21, R6, P4 ;  /* 0x000000061515a208 */ /* 0x000fe40002000000 */
[----:B------:R-:W-:-:S04]  /*14b0*/  @!P2 LOP3.LUT R6, R6, 0x80000, RZ, 0xfc, !PT ;  /* 0x000800000606a812 */ /* 0x000fc800078efcff */
[----:B------:R-:W-:Y:S01]  /*14c0*/  @!P2 SEL R19, R6, R21, P5 ;  /* 0x000000150613a207 */ /* 0x000fe20002800000 */
[----:B-1----:R-:W-:Y:S01]  /*14d0*/  @!P0 DSETP.MAX.AND P5, P2, R16, R24, PT ;  /* 0x000000181000822a */ /* 0x002fe20003aaf000 */
[----:B------:R-:W-:Y:S01]  /*14e0*/  @!P0 IMAD.MOV.U32 R4, RZ, RZ, R25 ;  /* 0x000000ffff048224 */ /* 0x000fe200078e0019 */
[----:B------:R-:W1:Y:S04]  /*14f0*/  @!P0 LDC.64 R20, c[0x0][0x220] ;  /* 0x00008800ff148b82 */ /* 0x000e680000000a00 */
[----:B------:R-:W-:Y:S02]  /*1500*/  @!P0 FSEL R26, R3, R4, P5 ;  /* 0x00000004031a8208 */ /* 0x000fe40002800000 */
[----:B------:R-:W-:Y:S01]  /*1510*/  @!P0 LOP3.LUT R27, R4, 0x80000, RZ, 0xfc, !PT ;  /* 0x00080000041b8812 */ /* 0x000fe200078efcff */
[----:B------:R-:W-:-:S03]  /*1520*/  @!P1 IMAD.MOV.U32 R4, RZ, RZ, R11 ;  /* 0x000000ffff049224 */ /* 0x000fc600078e000b */
[----:B------:R-:W-:Y:S01]  /*1530*/  @!P0 SEL R27, R27, R26, P2 ;  /* 0x0000001a1b1b8207 */ /* 0x000fe20001000000 */
[----:B0-----:R-:W-:Y:S01]  /*1540*/  @!P1 DSETP.MAX.AND P2, P4, R10, R22, PT ;  /* 0x000000160a00922a */ /* 0x001fe20003c4f000 */
[----:B------:R-:W-:Y:S01]  /*1550*/  @!P1 IMAD.MOV.U32 R3, RZ, RZ, R22 ;  /* 0x000000ffff039224 */ /* 0x000fe200078e0016 */
[----:B------:R-:W-:Y:S01]  /*1560*/  @!P0 SEL R26, R29, R24, P5 ;  /* 0x000000181d1a8207 */ /* 0x000fe20002800000 */
[----:B------:R-:W-:Y:S02]  /*1570*/  @!P1 IMAD.MOV.U32 R25, RZ, RZ, R23 ;  /* 0x000000ffff199224 */ /* 0x000fe400078e0017 */
[----:B------:R-:W0:Y:S02]  /*1580*/  @!P1 LDC.64 R22, c[0x0][0x220] ;  /* 0x00008800ff169b82 */ /* 0x000e240000000a00 */
[----:B------:R-:W-:Y:S01]  /*1590*/  @!P0 IMAD.MOV.U32 R6, RZ, RZ, R26 ;  /* 0x000000ffff068224 */ /* 0x000fe200078e001a */
[----:B------:R-:W-:Y:S01]  /*15a0*/  @!P1 FSEL R24, R4, R25, P2 ;  /* 0x0000001904189208 */ /* 0x000fe20001000000 */
[----:B------:R-:W-:Y:S01]  /*15b0*/  @!P1 IMAD.MOV.U32 R4, RZ, RZ, R10 ;  /* 0x000000ffff049224 */ /* 0x000fe200078e000a */
[----:B------:R-:W-:-:S04]  /*15c0*/  @!P1 LOP3.LUT R25, R25, 0x80000, RZ, 0xfc, !PT ;  /* 0x0008000019199812 */ /* 0x000fc800078efcff */
[----:B------:R-:W-:Y:S01]  /*15d0*/  @!P1 SEL R25, R25, R24, P4 ;  /* 0x0000001819199207 */ /* 0x000fe20002000000 */
[----:B-1----:R-:W-:Y:S01]  /*15e0*/  @!P0 DSETP.MIN.AND P4, P6, R26, R20, PT ;  /* 0x000000141a00822a */ /* 0x002fe20003e80000 */
[----:B------:R-:W-:Y:S01]  /*15f0*/  @!P1 SEL R24, R4, R3, P2 ;  /* 0x0000000304189207 */ /* 0x000fe20001000000 */
[----:B------:R-:W-:Y:S02]  /*1600*/  @!P0 IMAD.MOV.U32 R3, RZ, RZ, R27 ;  /* 0x000000ffff038224 */ /* 0x000fe400078e001b */
[----:B------:R-:W-:Y:S02]  /*1610*/  @!P0 IMAD.MOV.U32 R27, RZ, RZ, R20 ;  /* 0x000000ffff1b8224 */ /* 0x000fe400078e0014 */
[----:B------:R-:W-:-:S03]  /*1620*/  @!P0 IMAD.MOV.U32 R4, RZ, RZ, R21 ;  /* 0x000000ffff048224 */ /* 0x000fc600078e0015 */
[----:B------:R-:W-:Y:S01]  /*1630*/  @!P0 SEL R16, R6, R27, P4 ;  /* 0x0000001b06108207 */ /* 0x000fe20002000000 */
[----:B------:R-:W-:Y:S01]  /*1640*/  @!P1 IMAD.MOV.U32 R6, RZ, RZ, R24 ;  /* 0x000000ffff069224 */ /* 0x000fe200078e0018 */
[----:B0-----:R-:W-:Y:S01]  /*1650*/  @!P1 DSETP.MIN.AND P2, P5, R24, R22, PT ;  /* 0x000000161800922a */ /* 0x001fe20003d40000 */
[----:B------:R-:W-:Y:S01]  /*1660*/  @!P1 IMAD.MOV.U32 R21, RZ, RZ, R22 ;  /* 0x000000ffff159224 */ /* 0x000fe200078e0016 */
[----:B------:R-:W-:-:S04]  /*1670*/  @!P1 MOV R20, R23 ;  /* 0x0000001700149202 */ /* 0x000fc80000000f00 */
[----:B------:R-:W-:Y:S02]  /*1680*/  @!P1 SEL R10, R6, R21, P2 ;  /* 0x00000015060a9207 */ /* 0x000fe40001000000 */
[----:B------:R-:W-:Y:S02]  /*1690*/  @!P1 FSEL R25, R25, R20, P2 ;  /* 0x0000001419199208 */ /* 0x000fe40001000000 */
[----:B------:R-:W-:Y:S02]  /*16a0*/  ISETP.GE.AND P2, PT, R5, R2, PT ;  /* 0x000000020500720c */ /* 0x000fe40003f46270 */
[----:B------:R-:W-:-:S04]  /*16b0*/  @!P1 LOP3.LUT R20, R20, 0x80000, RZ, 0xfc, !PT ;  /* 0x0008000014149812 */ /* 0x000fc800078efcff */
[----:B------:R-:W-:-:S07]  /*16c0*/  @!P1 SEL R11, R20, R25, P5 ;  /* 0x00000019140b9207 */ /* 0x000fce0002800000 */
[----:B------:R-:W0:Y:S01]  /*16d0*/  @!P2 LDC.64 R22, c[0x0][0x238] ;  /* 0x00008e00ff16ab82 */ /* 0x000e220000000a00 */
[----:B------:R-:W-:Y:S02]  /*16e0*/  @!P2 IMAD.IADD R21, R0, 0x1, R5 ;  /* 0x000000010015a824 */ /* 0x000fe400078e0205 */
[----:B------:R-:W-:-:S05]  /*16f0*/  @!P2 VIADD R5, R5, 0x80 ;  /* 0x000000800505a836 */ /* 0x000fca0000000000 */
[----:B------:R-:W-:-:S13]  /*1700*/  ISETP.GE.AND P1, PT, R5, R2, PT ;  /* 0x000000020500720c */ /* 0x000fda0003f26270 */
[----:B------:R-:W1:Y:S01]  /*1710*/  @!P1 LDC.64 R24, c[0x0][0x238] ;  /* 0x00008e00ff189b82 */ /* 0x000e620000000a00 */
[----:B0-----:R-:W-:Y:S01]  /*1720*/  @!P2 IMAD.WIDE.U32 R22, R21, 0x8, R22 ;  /* 0x000000081516a825 */ /* 0x001fe200078e0016 */
[----:B------:R-:W-:-:S06]  /*1730*/  CS2R R20, SRZ ;  /* 0x0000000000147805 */ /* 0x000fcc000001ff00 */
[----:B------:R-:W2:Y:S01]  /*1740*/  @!P2 LDG.E.64 R20, desc[UR4][R22.64] ;  /* 0x000000041614a981 */ /* 0x000ea2000c1e1b00 */
[----:B------:R-:W-:Y:S01]  /*1750*/  @!P1 IMAD.IADD R29, R0, 0x1, R5 ;  /* 0x00000001001d9824 */ /* 0x000fe200078e0205 */
[----:B------:R-:W-:-:S03]  /*1760*/  CS2R R26, SRZ ;  /* 0x00000000001a7805 */ /* 0x000fc6000001ff00 */
[----:B-1----:R-:W-:Y:S02]  /*1770*/  @!P1 IMAD.WIDE.U32 R28, R29, 0x8, R24 ;  /* 0x000000081d1c9825 */ /* 0x002fe400078e0018 */
[----:B------:R-:W0:Y:S03]  /*1780*/  @!P3 LDC.64 R24, c[0x0][0x230] ;  /* 0x00008c00ff18bb82 */ /* 0x000e260000000a00 */
[----:B------:R-:W3:Y:S01]  /*1790*/  @!P1 LDG.E.64 R26, desc[UR4][R28.64] ;  /* 0x000000041c1a9981 */ /* 0x000ee2000c1e1b00 */
[----:B------:R-:W-:Y:S01]  /*17a0*/  @!P3 IMAD.IADD R5, R0, 0x1, R7 ;  /* 0x000000010005b824 */ /* 0x000fe200078e0207 */
[----:B------:R-:W-:Y:S01]  /*17b0*/  @!P0 FSEL R3, R3, R4, P4 ;  /* 0x0000000403038208 */ /* 0x000fe20002000000 */
[----:B------:R-:W-:Y:S01]  /*17c0*/  BSSY B0, `(.L_x_17199) ;  /* 0x000005b000007945 */ /* 0x000fe20003800000 */
[----:B------:R-:W-:-:S03]  /*17d0*/  @!P0 LOP3.LUT R4, R4, 0x80000, RZ, 0xfc, !PT ;  /* 0x0008000004048812 */ /* 0x000fc600078efcff */
[----:B------:R-:W-:Y:S01]  /*17e0*/  BSSY B1, `(.L_x_17200) ;  /* 0x0000052000017945 */ /* 0x000fe20003800000 */
[----:B------:R-:W-:Y:S01]  /*17f0*/  @!P0 SEL R17, R4, R3, P6 ;  /* 0x0000000304118207 */ /* 0x000fe20003000000 */
[----:B0-----:R-:W-:-:S04]  /*1800*/  @!P3 IMAD.WIDE.U32 R24, R5, 0x8, R24 ;  /* 0x000000080518b825 */ /* 0x001fc800078e0018 */
[----:B------:R-:W-:Y:S01]  /*1810*/  VIADD R5, R7, 0x300 ;  /* 0x0000030007057836 */ /* 0x000fe20000000000 */
[----:B------:R0:W-:Y:S01]  /*1820*/  @!P3 STG.E.64 desc[UR4][R24.64], R10 ;  /* 0x0000000a1800b986 */ /* 0x0001e2000c101b04 */
[----:B--2---:R-:W-:-:S06]  /*1830*/  DSETP.GTU.AND P1, PT, |R20|, +INF , PT ;  /* 0x7ff000001400742a */ /* 0x004fcc0003f2c200 */
[----:B------:R-:W-:Y:S01]  /*1840*/  ISETP.GE.OR P1, PT, R5, R2, P1 ;  /* 0x000000020500720c */ /* 0x000fe20000f26670 */
[C---:B------:R-:W-:Y:S02]  /*1850*/  VIADD R5, R7.reuse, 0x380 ;  /* 0x0000038007057836 */ /* 0x040fe40000000000 */
[----:B------:R-:W-:-:S10]  /*1860*/  @!P3 VIADD R7, R7, 0x80 ;  /* 0x000000800707b836 */ /* 0x000fd40000000000 */
[----:B------:R-:W1:Y:S01]  /*1870*/  @!P1 LDC.64 R22, c[0x0][0x218] ;  /* 0x00008600ff169b82 */ /* 0x000e620000000a00 */
[----:B---3--:R-:W-:Y:S01]  /*1880*/  DSETP.GTU.AND P2, PT, |R26|, +INF , PT ;  /* 0x7ff000001a00742a */ /* 0x008fe20003f4c200 */
[----:B------:R-:W-:-:S05]  /*1890*/  @!P1 IMAD.MOV.U32 R4, RZ, RZ, R21 ;  /* 0x000000ffff049224 */ /* 0x000fca00078e0015 */
[----:B------:R-:W-:Y:S01]  /*18a0*/  ISETP.GE.OR P2, PT, R5, R2, P2 ;  /* 0x000000020500720c */ /* 0x000fe20001746670 */
[----:B0-----:R-:W0:-:S12]  /*18b0*/  @!P1 LDC.64 R10, c[0x0][0x220] ;  /* 0x00008800ff0a9b82 */ /* 0x001e180000000a00 */
[----:B------:R-:W-:Y:S01]  /*18c0*/  @!P2 IMAD.MOV.U32 R25, RZ, RZ, R26 ;  /* 0x000000ffff19a224 */ /* 0x000fe200078e001a */
[----:B-1----:R-:W-:Y:S01]  /*18d0*/  @!P1 DSETP.MAX.AND P4, P5, R20, R22, PT ;  /* 0x000000161400922a */ /* 0x002fe20003d8f000 */
[----:B------:R-:W-:-:S05]  /*18e0*/  @!P1 IMAD.MOV.U32 R3, RZ, RZ, R22 ;  /* 0x000000ffff039224 */ /* 0x000fca00078e0016 */
[----:B------:R-:W-:Y:S01]  /*18f0*/  @!P1 FSEL R22, R4, R23, P4 ;  /* 0x0000001704169208 */ /* 0x000fe20002000000 */
[----:B------:R-:W-:Y:S01]  /*1900*/  @!P1 IMAD.MOV.U32 R4, RZ, RZ, R20 ;  /* 0x000000ffff049224 */ /* 0x000fe200078e0014 */
[----:B------:R-:W-:-:S04]  /*1910*/  @!P1 LOP3.LUT R23, R23, 0x80000, RZ, 0xfc, !PT ;  /* 0x0008000017179812 */ /* 0x000fc800078efcff */
[----:B------:R-:W-:Y:S02]  /*1920*/  @!P1 SEL R23, R23, R22, P5 ;  /* 0x0000001617179207 */ /* 0x000fe40002800000 */
[----:B------:R-:W-:Y:S02]  /*1930*/  @!P1 SEL R22, R4, R3, P4 ;  /* 0x0000000304169207 */ /* 0x000fe40002000000 */
[----:B------:R-:W1:Y:S01]  /*1940*/  @!P2 LDC.64 R4, c[0x0][0x218] ;  /* 0x00008600ff04ab82 */ /* 0x000e620000000a00 */
[----:B------:R-:W-:Y:S02]  /*1950*/  @!P1 IMAD.MOV.U32 R6, RZ, RZ, R23 ;  /* 0x000000ffff069224 */ /* 0x000fe400078e0017 */
[----:B------:R-:W-:Y:S01]  /*1960*/  @!P1 IMAD.MOV.U32 R3, RZ, RZ, R22 ;  /* 0x000000ffff039224 */ /* 0x000fe200078e0016 */
[----:B0-----:R-:W-:-:S04]  /*1970*/  @!P1 DSETP.MIN.AND P3, P0, R22, R10, PT ;  /* 0x0000000a1600922a */ /* 0x001fc80003860000 */
[----:B------:R-:W0:Y:S02]  /*1980*/  @!P2 LDC.64 R22, c[0x0][0x220] ;  /* 0x00008800ff16ab82 */ /* 0x000e240000000a00 */
[----:B------:R-:W-:Y:S02]  /*1990*/  @!P1 FSEL R6, R6, R11, P3 ;  /* 0x0000000b06069208 */ /* 0x000fe40001800000 */
[----:B------:R-:W-:-:S04]  /*19a0*/  @!P1 LOP3.LUT R11, R11, 0x80000, RZ, 0xfc, !PT ;  /* 0x000800000b0b9812 */ /* 0x000fc800078efcff */
[----:B------:R-:W-:Y:S02]  /*19b0*/  @!P1 SEL R21, R11, R6, P0 ;  /* 0x000000060b159207 */ /* 0x000fe40000000000 */
[----:B------:R-:W-:Y:S01]  /*19c0*/  ISETP.GE.AND P0, PT, R7, R2, PT ;  /* 0x000000020700720c */ /* 0x000fe20003f06270 */
[----:B-1----:R-:W-:Y:S01]  /*19d0*/  @!P2 DSETP.MAX.AND P4, P5, R26, R4, PT ;  /* 0x000000041a00a22a */ /* 0x002fe20003d8f000 */
[----:B------:R-:W-:Y:S02]  /*19e0*/  @!P2 IMAD.MOV.U32 R24, RZ, RZ, R4 ;  /* 0x000000ffff18a224 */ /* 0x000fe400078e0004 */
[----:B------:R-:W-:-:S05]  /*19f0*/  @!P2 IMAD.MOV.U32 R4, RZ, RZ, R27 ;  /* 0x000000ffff04a224 */ /* 0x000fca00078e001b */
[----:B------:R-:W-:Y:S02]  /*1a00*/  @!P2 FSEL R4, R4, R5, P4 ;  /* 0x000000050404a208 */ /* 0x000fe40002000000 */
[----:B------:R-:W-:-:S04]  /*1a10*/  @!P2 LOP3.LUT R5, R5, 0x80000, RZ, 0xfc, !PT ;  /* 0x000800000505a812 */ /* 0x000fc800078efcff */
[----:B------:R-:W-:Y:S02]  /*1a20*/  @!P2 SEL R5, R5, R4, P5 ;  /* 0x000000040505a207 */ /* 0x000fe40002800000 */
[----:B------:R-:W-:Y:S01]  /*1a30*/  @!P2 SEL R4, R25, R24, P4 ;  /* 0x000000181904a207 */ /* 0x000fe20002000000 */
[----:B------:R-:W-:-:S05]  /*1a40*/  @!P1 IMAD.MOV.U32 R24, RZ, RZ, R10 ;  /* 0x000000ffff189224 */ /* 0x000fca00078e000a */
[----:B------:R-:W-:Y:S01]  /*1a50*/  @!P1 SEL R20, R3, R24, P3 ;  /* 0x0000001803149207 */ /* 0x000fe20001800000 */
[----:B0-----:R-:W-:Y:S01]  /*1a60*/  @!P2 DSETP.MIN.AND P3, P4, R4, R22, PT ;  /* 0x000000160400a22a */ /* 0x001fe20003c60000 */
[----:B------:R-:W-:Y:S01]  /*1a70*/  @!P2 MOV R3, R4 ;  /* 0x000000040003a202 */ /* 0x000fe20000000f00 */
[----:B------:R-:W-:-:S04]  /*1a80*/  @!P2 IMAD.MOV.U32 R4, RZ, RZ, R23 ;  /* 0x000000ffff04a224 */ /* 0x000fc800078e0017 */
[----:B------:R-:W-:Y:S02]  /*1a90*/  @!P2 SEL R26, R3, R22, P3 ;  /* 0x00000016031aa207 */ /* 0x000fe40001800000 */
[----:B------:R-:W-:Y:S02]  /*1aa0*/  @!P2 FSEL R5, R5, R4, P3 ;  /* 0x000000040505a208 */ /* 0x000fe40001800000 */
[----:B------:R-:W-:-:S04]  /*1ab0*/  @!P2 LOP3.LUT R4, R4, 0x80000, RZ, 0xfc, !PT ;  /* 0x000800000404a812 */ /* 0x000fc800078efcff */
        /* <DEDUP_REMOVED lines=14> */
.L_x_17201:
[----:B------:R-:W-:-:S13]  /*1ba0*/  ISETP.GE.AND P0, PT, R7, R2, PT ;  /* 0x000000020700720c */ /* 0x000fda0003f06270 */
[----:B------:R-:W-:Y:S05]  /*1bb0*/  @P0 BRA `(.L_x_17203) ;  /* 0x0000000000300947 */ /* 0x000fea0003800000 */
[----:B0-----:R-:W0:Y:S01]  /*1bc0*/  LDC.64 R4, c[0x0][0x230] ;  /* 0x00008c00ff047b82 */ /* 0x001e220000000a00 */
[----:B------:R-:W-:Y:S02]  /*1bd0*/  IMAD.IADD R3, R0, 0x1, R7 ;  /* 0x0000000100037824 */ /* 0x000fe400078e0207 */
[----:B------:R-:W-:Y:S02]  /*1be0*/  VIADD R7, R7, 0x80 ;  /* 0x0000008007077836 */ /* 0x000fe40000000000 */
[----:B0-----:R-:W-:-:S05]  /*1bf0*/  IMAD.WIDE.U32 R4, R3, 0x8, R4 ;  /* 0x0000000803047825 */ /* 0x001fca00078e0004 */
[----:B------:R1:W-:Y:S02]  /*1c00*/  STG.E.64 desc[UR4][R4.64], R12 ;  /* 0x0000000c04007986 */ /* 0x0003e4000c101b04 */
.L_x_17202:
[----:B------:R-:W-:-:S13]  /*1c10*/  ISETP.GE.AND P0, PT, R7, R2, PT ;  /* 0x000000020700720c */ /* 0x000fda0003f06270 */
[----:B------:R-:W-:Y:S05]  /*1c20*/  @P0 BRA `(.L_x_17204) ;  /* 0x0000000000340947 */ /* 0x000fea0003800000 */
[----:B01----:R-:W0:Y:S01]  /*1c30*/  LDC.64 R4, c[0x0][0x230] ;  /* 0x00008c00ff047b82 */ /* 0x003e220000000a00 */
[----:B------:R-:W-:Y:S02]  /*1c40*/  IMAD.IADD R3, R0, 0x1, R7 ;  /* 0x0000000100037824 */ /* 0x000fe400078e0207 */
[----:B------:R-:W-:Y:S02]  /*1c50*/  VIADD R7, R7, 0x80 ;  /* 0x0000008007077836 */ /* 0x000fe40000000000 */
[----:B0-----:R-:W-:-:S05]  /*1c60*/  IMAD.WIDE.U32 R4, R3, 0x8, R4 ;  /* 0x0000000803047825 */ /* 0x001fca00078e0004 */
[----:B------:R1:W-:Y:S02]  /*1c70*/  STG.E.64 desc[UR4][R4.64], R18 ;  /* 0x0000001204007986 */ /* 0x0003e4000c101b04 */
.L_x_17203:
        /* <DEDUP_REMOVED lines=8> */
.L_x_17204:
[----:B------:R-:W-:Y:S05]  /*1d00*/  BSYNC B1 ;  /* 0x0000000000017941 */ /* 0x000fea0003800000 */
.L_x_17200:
[----:B------:R-:W-:-:S13]  /*1d10*/  ISETP.GE.AND P0, PT, R7, R2, PT ;  /* 0x000000020700720c */ /* 0x000fda0003f06270 */
[----:B012---:R-:W0:Y:S01]  /*1d20*/  @!P0 LDC.64 R4, c[0x0][0x230] ;  /* 0x00008c00ff048b82 */ /* 0x007e220000000a00 */
[----:B------:R-:W-:Y:S02]  /*1d30*/  @!P0 IMAD.IADD R3, R0, 0x1, R7 ;  /* 0x0000000100038824 */ /* 0x000fe400078e0207 */
[----:B------:R-:W-:Y:S02]  /*1d40*/  @!P0 VIADD R7, R7, 0x80 ;  /* 0x0000008007078836 */ /* 0x000fe40000000000 */
[----:B0-----:R-:W-:-:S05]  /*1d50*/  @!P0 IMAD.WIDE.U32 R4, R3, 0x8, R4 ;  /* 0x0000000803048825 */ /* 0x001fca00078e0004 */
[----:B------:R2:W-:Y:S02]  /*1d60*/  @!P0 STG.E.64 desc[UR4][R4.64], R20 ;  /* 0x0000001404008986 */ /* 0x0005e4000c101b04 */
.L_x_17205:
[----:B------:R-:W-:Y:S05]  /*1d70*/  BSYNC B0 ;  /* 0x0000000000007941 */ /* 0x000fea0003800000 */
.L_x_17199:
[----:B------:R-:W-:Y:S05]  /*1d80*/  WARPSYNC.ALL ;  /* 0x0000000000007948 */ /* 0x000fea0003800000 */
[----:B------:R-:W-:-:S13]  /*1d90*/  ISETP.GE.AND P0, PT, R7, R2, PT ;  /* 0x000000020700720c */ /* 0x000fda0003f06270 */
[----:B------:R-:W-:Y:S05]  /*1da0*/  @P0 EXIT ;  /* 0x000000000000094d */ /* 0x000fea0003800000 */
[----:B------:R-:W3:Y:S01]  /*1db0*/  LDC.64 R2, c[0x0][0x230] ;  /* 0x00008c00ff027b82 */ /* 0x000ee20000000a00 */
[----:B------:R-:W-:-:S04]  /*1dc0*/  IMAD.IADD R7, R0, 0x1, R7 ;  /* 0x0000000100077824 */ /* 0x000fc800078e0207 */
[----:B---3--:R-:W-:-:S05]  /*1dd0*/  IMAD.WIDE.U32 R2, R7, 0x8, R2 ;  /* 0x0000000807027825 */ /* 0x008fca00078e0002 */
[----:B------:R-:W-:Y:S01]  /*1de0*/  STG.E.64 desc[UR4][R2.64], R26 ;  /* 0x0000001a02007986 */ /* 0x000fe2000c101b04 */
[----:B------:R-:W-:Y:S05]  /*1df0*/  EXIT ;  /* 0x000000000000794d */ /* 0x000fea0003800000 */
.L_x_17206:
        /* <DEDUP_REMOVED lines=16> */
.L_x_36309:


//--------------------- .text._ZN2at6native29vectorized_elementwise_kernelILi4EZZZNS0_17clamp_kernel_cudaERNS_18TensorIteratorBaseERKN3c106ScalarES7_ENKUlvE_clEvENKUlvE4_clEvEUldE_St5arrayIPcLm2EEEEviT0_T1_ --------------------------
	.section	.text._ZN2at6native29vectorized_elementwise_kernelILi4EZZZNS0_17clamp_kernel_cudaERNS_18TensorIteratorBaseERKN3c106ScalarES7_ENKUlvE_clEvENKUlvE4_clEvEUldE_St5arrayIPcLm2EEEEviT0_T1_,"ax",@progbits
	.align	128
        .global         _ZN2at6native29vectorized_elementwise_kernelILi4EZZZNS0_17clamp_kernel_cudaERNS_18TensorIteratorBaseERKN3c106ScalarES7_ENKUlvE_clEvENKUlvE4_clEvEUldE_St5arrayIPcLm2EEEEviT0_T1_
        .type           _ZN2at6native29vectorized_elementwise_kernelILi4EZZZNS0_17clamp_kernel_cudaERNS_18TensorIteratorBaseERKN3c106ScalarES7_ENKUlvE_clEvENKUlvE4_clEvEUldE_St5arrayIPcLm2EEEEviT0_T1_,@function
        .size           _ZN2at6native29vectorized_elementwise_kernelILi4EZZZNS0_17clamp_kernel_cudaERNS_18TensorIteratorBaseERKN3c106ScalarES7_ENKUlvE_clEvENKUlvE4_clEvEUldE_St5arrayIPcLm2EEEEviT0_T1_,(.L_x_36310 - _ZN2at6native29vectorized_elementwise_kernelILi4EZZZNS0_17clamp_kernel_cudaERNS_18TensorIteratorBaseERKN3c106ScalarES7_ENKUlvE_clEvENKUlvE4_clEvEUldE_St5arrayIPcLm2EEEEviT0_T1_)
        .other          _ZN2at6native29vectorized_elementwise_kernelILi4EZZZNS0_17clamp_kernel_cudaERNS_18TensorIteratorBaseERKN3c106ScalarES7_ENKUlvE_clEvENKUlvE4_clEvEUldE_St5arrayIPcLm2EEEEviT0_T1_,@"STO_CUDA_ENTRY STV_DEFAULT"
_ZN2at6native29vectorized_elementwise_kernelILi4EZZZNS0_17clamp_kernel_cudaERNS_18TensorIteratorBaseERKN3c106ScalarES7_ENKUlvE_clEvENKUlvE4_clEvEUldE_St5arrayIPcLm2EEEEviT0_T1_:
.text._ZN2at6native29vectorized_elementwise_kernelILi4EZZZNS0_17clamp_kernel_cudaERNS_18TensorIteratorBaseERKN3c106ScalarES7_ENKUlvE_clEvENKUlvE4_clEvEUldE_St5arrayIPcLm2EEEEviT0_T1_:
        /* <DEDUP_REMOVED lines=194> */
.L_x_17207:
        /* <DEDUP_REMOVED lines=35> */
.L_x_17209:
[----:B------:R-:W-:Y:S05]  /*0e50*/  BSYNC B0 ;  /* 0x0000000000007941 */ /* 0x000fea0003800000 */
.L_x_17208:
        /* <DEDUP_REMOVED lines=15> */
.L_x_17211:
[----:B------:R-:W-:Y:S05]  /*0f50*/  BSYNC B0 ;  /* 0x0000000000007941 */ /* 0x000fea0003800000 */
.L_x_17210:
        /* <DEDUP_REMOVED lines=196> */
.L_x_17214:
[----:B------:R-:W-:-:S13]  /*1ba0*/  ISETP.GE.AND P0, PT, R7, R2, PT ;  /* 0x000000020700720c */ /* 0x000fda0003f06270 */
[----:B------:R-:W-:Y:S05]  /*1bb0*/  @P0 BRA `(.L_x_17216) ;  /* 0x0000000000300947 */ /* 0x000fea0003800000 */
[----:B0-----:R-:W0:Y:S01]  /*1bc0*/  LDC.64 R4, c[0x0][0x230] ;  /* 0x00008c00ff047b82 */ /* 0x001e220000000a00 */
[----:B------:R-:W-:Y:S02]  /*1bd0*/  IMAD.IADD R3, R0, 0x1, R7 ;  /* 0x0000000100037824 */ /* 0x000fe400078e0207 */
[----:B------:R-:W-:Y:S02]  /*1be0*/  VIADD R7, R7, 0x80 ;  /* 0x0000008007077836 */ /* 0x000fe40000000000 */
[----:B0-----:R-:W-:-:S05]  /*1bf0*/  IMAD.WIDE.U32 R4, R3, 0x8, R4 ;  /* 0x0000000803047825 */ /* 0x001fca00078e0004 */
[----:B------:R1:W-:Y:S02]  /*1c00*/  STG.E.64 desc[UR4][R4.64], R12 ;  /* 0x0000000c04007986 */ /* 0x0003e4000c101b04 */
.L_x_17215:
[----:B------:R-:W-:-:S13]  /*1c10*/  ISETP.GE.AND P0, PT, R7, R2, PT ;  /* 0x000000020700720c */ /* 0x000fda0003f06270 */
[----:B------:R-:W-:Y:S05]  /*1c20*/  @P0 BRA `(.L_x_17217) ;  /* 0x0000000000340947 */ /* 0x000fea0003800000 */
[----:B01----:R-:W0:Y:S01]  /*1c30*/  LDC.64 R4, c[0x0][0x230] ;  /* 0x00008c00ff047b82 */ /* 0x003e220000000a00 */
[----:B------:R-:W-:Y:S02]  /*1c40*/  IMAD.IADD R3, R0, 0x1, R7 ;  /* 0x0000000100037824 */ /* 0x000fe400078e0207 */
[----:B------:R-:W-:Y:S02]  /*1c50*/  VIADD R7, R7, 0x80 ;  /* 0x0000008007077836 */ /* 0x000fe40000000000 */
[----:B0-----:R-:W-:-:S05]  /*1c60*/  IMAD.WIDE.U32 R4, R3, 0x8, R4 ;  /* 0x0000000803047825 */ /* 0x001fca00078e0004 */
[----:B------:R1:W-:Y:S02]  /*1c70*/  STG.E.64 desc[UR4][R4.64], R18 ;  /* 0x0000001204007986 */ /* 0x0003e4000c101b04 */
.L_x_17216:
        /* <DEDUP_REMOVED lines=8> */
.L_x_17217:
[----:B------:R-:W-:Y:S05]  /*1d00*/  BSYNC B1 ;  /* 0x0000000000017941 */ /* 0x000fea0003800000 */
.L_x_17213:
[----:B------:R-:W-:-:S13]  /*1d10*/  ISETP.GE.AND P0, PT, R7, R2, PT ;  /* 0x000000020700720c */ /* 0x000fda0003f06270 */
[----:B012---:R-:W0:Y:S01]  /*1d20*/  @!P0 LDC.64 R4, c[0x0][0x230] ;  /* 0x00008c00ff048b82 */ /* 0x007e220000000a00 */
[----:B------:R-:W-:Y:S02]  /*1d30*/  @!P0 IMAD.IADD R3, R0, 0x1, R7 ;  /* 0x0000000100038824 */ /* 0x000fe400078e0207 */
[----:B------:R-:W-:Y:S02]  /*1d40*/  @!P0 VIADD R7, R7, 0x80 ;  /* 0x0000008007078836 */ /* 0x000fe40000000000 */
[----:B0-----:R-:W-:-:S05]  /*1d50*/  @!P0 IMAD.WIDE.U32 R4, R3, 0x8, R4 ;  /* 0x0000000803048825 */ /* 0x001fca00078e0004 */
[----:B------:R2:W-:Y:S02]  /*1d60*/  @!P0 STG.E.64 desc[UR4][R4.64], R20 ;  /* 0x0000001404008986 */ /* 0x0005e4000c101b04 */
.L_x_17218:
[----:B------:R-:W-:Y:S05]  /*1d70*/  BSYNC B0 ;  /* 0x0000000000007941 */ /* 0x000fea0003800000 */
.L_x_17212:
        /* <DEDUP_REMOVED lines=8> */
.L_x_17219:
        /* <DEDUP_REMOVED lines=16> */
.L_x_36310:


//--------------------- .text._ZN2at6native29vectorized_elementwise_kernelILi8EZZZNS0_17clamp_kernel_cudaERNS_18TensorIteratorBaseERKN3c106ScalarES7_ENKUlvE_clEvENKUlvE4_clEvEUldE_St5arrayIPcLm2EEEEviT0_T1_ --------------------------
	.section	.text._ZN2at6native29vectorized_elementwise_kernelILi8EZZZNS0_17clamp_kernel_cudaERNS_18TensorIteratorBaseERKN3c106ScalarES7_ENKUlvE_clEvENKUlvE4_clEvEUldE_St5arrayIPcLm2EEEEviT0_T1_,"ax",@progbits
	.align	128
        .global         _ZN2at6native29vectorized_elementwise_kernelILi8EZZZNS0_17clamp_kernel_cudaERNS_18TensorIteratorBaseERKN3c106ScalarES7_ENKUlvE_clEvENKUlvE4_clEvEUldE_St5arrayIPcLm2EEEEviT0_T1_
        .type           _ZN2at6native29vectorized_elementwise_kernelILi8EZZZNS0_17clamp_kernel_cudaERNS_18TensorIteratorBaseERKN3c106ScalarES7_ENKUlvE_clEvENKUlvE4_clEvEUldE_St5arrayIPcLm2EEEEviT0_T1_,@function
        .size           _ZN2at6native29vectorized_elementwise_kernelILi8EZZZNS0_17clamp_kernel_cudaERNS_18TensorIteratorBaseERKN3c106ScalarES7_ENKUlvE_clEvENKUlvE4_clEvEUldE_St5arrayIPcLm2EEEEviT0_T1_,(.L_x_36311 - _ZN2at6native29vectorized_elementwise_kernelILi8EZZZNS0_17clamp_kernel_cudaERNS_18TensorIteratorBaseERKN3c106ScalarES7_ENKUlvE_clEvENKUlvE4_clEvEUldE_St5arrayIPcLm2EEEEviT0_T1_)
        .other          _ZN2at6native29vectorized_elementwise_kernelILi8EZZZNS0_17clamp_kernel_cudaERNS_18TensorIteratorBaseERKN3c106ScalarES7_ENKUlvE_clEvENKUlvE4_clEvEUldE_St5arrayIPcLm2EEEEviT0_T1_,@"STO_CUDA_ENTRY STV_DEFAULT"
_ZN2at6native29vectorized_elementwise_kernelILi8EZZZNS0_17clamp_kernel_cudaERNS_18TensorIteratorBaseERKN3c106ScalarES7_ENKUlvE_clEvENKUlvE4_clEvEUldE_St5arrayIPcLm2EEEEviT0_T1_:
.text._ZN2at6native29vectorized_elementwise_kernelILi8EZZZNS0_17clamp_kernel_cudaERNS_18TensorIteratorBaseERKN3c106ScalarES7_ENKUlvE_clEvENKUlvE4_clEvEUldE_St5arrayIPcLm2EEEEviT0_T1_:
        /* <DEDUP_REMOVED lines=194> */
.L_x_17220:
        /* <DEDUP_REMOVED lines=35> */
.L_x_17222:
[----:B------:R-:W-:Y:S05]  /*0e50*/  BSYNC B0 ;  /* 0x0000000000007941 */ /* 0x000fea0003800000 */
.L_x_17221:
        /* <DEDUP_REMOVED lines=15> */
.L_x_17224:
[----:B------:R-:W-:Y:S05]  /*0f50*/  BSYNC B0 ;  /* 0x0000000000007941 */ /* 0x000fea0003800000 */
.L_x_17223:
        /* <DEDUP_REMOVED lines=196> */
.L_x_17227:
[----:B------:R-:W-:-:S13]  /*1ba0*/  ISETP.GE.AND P0, PT, R7, R2, PT ;  /* 0x000000020700720c */ /* 0x000fda0003f06270 */
[----:B------:R-:W-:Y:S05]  /*1bb0*/  @P0 BRA `(.L_x_17229) ;  /* 0x0000000000300947 */ /* 0x000fea0003800000 */
[----:B0-----:R-:W0:Y:S01]  /*1bc0*/  LDC.64 R4, c[0x0][0x230] ;  /* 0x00008c00ff047b82 */ /* 0x001e220000000a00 */
[----:B------:R-:W-:Y:S02]  /*1bd0*/  IMAD.IADD R3, R0, 0x1, R7 ;  /* 0x0000000100037824 */ /* 0x000fe400078e0207 */
[----:B------:R-:W-:Y:S02]  /*1be0*/  VIADD R7, R7, 0x80 ;  /* 0x0000008007077836 */ /* 0x000fe40000000000 */
[----:B0-----:R-:W-:-:S05]  /*1bf0*/  IMAD.WIDE.U32 R4, R3, 0x8, R4 ;  /* 0x0000000803047825 */ /* 0x001fca00078e0004 */
[----:B------:R1:W-:Y:S02]  /*1c00*/  STG.E.64 desc[UR4][R4.64], R12 ;  /* 0x0000000c04007986 */ /* 0x0003e4000c101b04 */
.L_x_17228:
[----:B------:R-:W-:-:S13]  /*1c10*/  ISETP.GE.AND P0, PT, R7, R2, PT ;  /* 0x000000020700720c */ /* 0x000fda0003f06270 */
[----:B------:R-:W-:Y:S05]  /*1c20*/  @P0 BRA `(.L_x_17230) ;  /* 0x0000000000340947 */ /* 0x000fea0003800000 */
[----:B01----:R-:W0:Y:S01]  /*1c30*/  LDC.64 R4, c[0x0][0x230] ;  /* 0x00008c00ff047b82 */ /* 0x003e220000000a00 */
[----:B------:R-:W-:Y:S02]  /*1c40*/  IMAD.IADD R3, R0, 0x1, R7 ;  /* 0x0000000100037824 */ /* 0x000fe400078e0207 */
[----:B------:R-:W-:Y:S02]  /*1c50*/  VIADD R7, R7, 0x80 ;  /* 0x0000008007077836 */ /* 0x000fe40000000000 */
[----:B0-----:R-:W-:-:S05]  /*1c60*/  IMAD.WIDE.U32 R4, R3, 0x8, R4 ;  /* 0x0000000803047825 */ /* 0x001fca00078e0004 */
[----:B------:R1:W-:Y:S02]  /*1c70*/  STG.E.64 desc[UR4][R4.64], R18 ;  /* 0x0000001204007986 */ /* 0x0003e4000c101b04 */
.L_x_17229:
        /* <DEDUP_REMOVED lines=8> */
.L_x_17230:
[----:B------:R-:W-:Y:S05]  /*1d00*/  BSYNC B1 ;  /* 0x0000000000017941 */ /* 0x000fea0003800000 */
.L_x_17226:
[----:B------:R-:W-:-:S13]  /*1d10*/  ISETP.GE.AND P0, PT, R7, R2, PT ;  /* 0x000000020700720c */ /* 0x000fda0003f06270 */
[----:B012---:R-:W0:Y:S01]  /*1d20*/  @!P0 LDC.64 R4, c[0x0][0x230] ;  /* 0x00008c00ff048b82 */ /* 0x007e220000000a00 */
[----:B------:R-:W-:Y:S02]  /*1d30*/  @!P0 IMAD.IADD R3, R0, 0x1, R7 ;  /* 0x0000000100038824 */ /* 0x000fe400078e0207 */
[----:B------:R-:W-:Y:S02]  /*1d40*/  @!P0 VIADD R7, R7, 0x80 ;  /* 0x0000008007078836 */ /* 0x000fe40000000000 */
[----:B0-----:R-:W-:-:S05]  /*1d50*/  @!P0 IMAD.WIDE.U32 R4, R3, 0x8, R4 ;  /* 0x0000000803048825 */ /* 0x001fca00078e0004 */
[----:B------:R2:W-:Y:S02]  /*1d60*/  @!P0 STG.E.64 desc[UR4][R4.64], R20 ;  /* 0x0000001404008986 */ /* 0x0005e4000c101b04 */
.L_x_17231:
[----:B------:R-:W-:Y:S05]  /*1d70*/  BSYNC B0 ;  /* 0x0000000000007941 */ /* 0x000fea0003800000 */
.L_x_17225:
        /* <DEDUP_REMOVED lines=8> */
.L_x_17232:
        /* <DEDUP_REMOVED lines=16> */
.L_x_36311:


//--------------------- .text._ZN2at6native18elementwise_kernelILi128ELi4EZNS0_15gpu_kernel_implIZZZNS0_17clamp_kernel_cudaERNS_18TensorIteratorBaseERKN3c106ScalarES8_ENKUlvE_clEvENKUlvE3_clEvEUlsE_EEvS4_RKT_EUliE_EEviT1_ --------------------------
	.section	.text._ZN2at6native18elementwise_kernelILi128ELi4EZNS0_15gpu_kernel_implIZZZNS0_17clamp_kernel_cudaERNS_18TensorIteratorBaseERKN3c106ScalarES8_ENKUlvE_clEvENKUlvE3_clEvEUlsE_EEvS4_RKT_EUliE_EEviT1_,"ax",@progbits
	.align	128
        .global         _ZN2at6native18elementwise_kernelILi128ELi4EZNS0_15gpu_kernel_implIZZZNS0_17clamp_kernel_cudaERNS_18TensorIteratorBaseERKN3c106ScalarES8_ENKUlvE_clEvENKUlvE3_clEvEUlsE_EEvS4_RKT_EUliE_EEviT1_
        .type           _ZN2at6native18elementwise_kernelILi128ELi4EZNS0_15gpu_kernel_implIZZZNS0_17clamp_kernel_cudaERNS_18TensorIteratorBaseERKN3c106ScalarES8_ENKUlvE_clEvENKUlvE3_clEvEUlsE_EEvS4_RKT_EUliE_EEviT1_,@function
        .size           _ZN2at6native18elementwise_kernelILi128ELi4EZNS0_15gpu_kernel_implIZZZNS0_17clamp_kernel_cudaERNS_18TensorIteratorBaseERKN3c106ScalarES8_ENKUlvE_clEvENKUlvE3_clEvEUlsE_EEvS4_RKT_EUliE_EEviT1_,(.L_x_36312 - _ZN2at6native18elementwise_kernelILi128ELi4EZNS0_15gpu_kernel_implIZZZNS0_17clamp_kernel_cudaERNS_18TensorIteratorBaseERKN3c106ScalarES8_ENKUlvE_clEvENKUlvE3_clEvEUlsE_EEvS4_RKT_EUliE_EEviT1_)
        .other          _ZN2at6native18elementwise_kernelILi128ELi4EZNS0_15gpu_kernel_implIZZZNS0_17clamp_kernel_cudaERNS_18TensorIteratorBaseERKN3c106ScalarES8_ENKUlvE_clEvENKUlvE3_clEvEUlsE_EEvS4_RKT_EUliE_EEviT1_,@"STO_CUDA_ENTRY STV_DEFAULT"
_ZN2at6native18elementwise_kernelILi128ELi4EZNS0_15gpu_kernel_implIZZZNS0_17clamp_kernel_cudaERNS_18TensorIteratorBaseERKN3c106ScalarES8_ENKUlvE_clEvENKUlvE3_clEvEUlsE_EEvS4_RKT_EUliE_EEviT1_:
.text._ZN2at6native18elementwise_kernelILi128ELi4EZNS0_15gpu_kernel_implIZZZNS0_17clamp_kernel_cudaERNS_18TensorIteratorBaseERKN3c106ScalarES8_ENKUlvE_clEvENKUlvE3_clEvEUlsE_EEvS4_RKT_EUliE_EEviT1_:
        /* <DEDUP_REMOVED lines=315> */
.L_x_17235:
        /* <DEDUP_REMOVED lines=20> */
.L_x_17239:
[----:B------:R0:W5:Y:S01]  /*14f0*/  LDG.E.U8 R0, desc[UR36][R2.64] ;  /* 0x0000002402007981 */ /* 0x000162000c1e1100 */
[----:B------:R-:W-:Y:S05]  /*1500*/  BRA `(.L_x_17241) ;  /* 0x0000000c00547947 */ /* 0x000fea0003800000 */
.L_x_17238:
        /* <DEDUP_REMOVED lines=8> */
.L_x_17243:
[----:B------:R0:W5:Y:S01]  /*1590*/  LDG.E.U16 R0, desc[UR36][R2.64] ;  /* 0x0000002402007981 */ /* 0x000162000c1e1500 */
[----:B------:R-:W-:Y:S05]  /*15a0*/  BRA `(.L_x_17241) ;  /* 0x0000000c002c7947 */ /* 0x000fea0003800000 */
.L_x_17242:
[----:B------:R0:W5:Y:S01]  /*15b0*/  LDG.E.U16 R0, desc[UR36][R2.64] ;  /* 0x0000002402007981 */ /* 0x000162000c1e1500 */
[----:B------:R-:W-:Y:S05]  /*15c0*/  BRA `(.L_x_17241) ;  /* 0x0000000c00247947 */ /* 0x000fea0003800000 */
.L_x_17237:
        /* <DEDUP_REMOVED lines=9> */
.L_x_17245:
[----:B------:R-:W2:Y:S02]  /*1660*/  LDG.E.U16 R4, desc[UR36][R2.64] ;  /* 0x0000002402047981 */ /* 0x000ea4000c1e1500 */
[----:B--2---:R-:W-:-:S06]  /*1670*/  HADD2.F32 R4, -RZ, R4.H0_H0 ;  /* 0x20000004ff047230 */ /* 0x004fcc0000004100 */
[----:B------:R-:W0:Y:S02]  /*1680*/  F2I.FTZ.TRUNC.NTZ R4, R4 ;  /* 0x0000000400047305 */ /* 0x000e24000021f100 */
[----:B0-----:R-:W-:Y:S01]  /*1690*/  PRMT R0, R4, 0x7610, R0 ;  /* 0x0000761004007816 */ /* 0x001fe20000000000 */
[----:B------:R-:W-:Y:S06]  /*16a0*/  BRA `(.L_x_17241) ;  /* 0x0000000800ec7947 */ /* 0x000fec0003800000 */
.L_x_17244:
        /* <DEDUP_REMOVED lines=9> */
.L_x_17247:
[----:B------:R-:W2:Y:S02]  /*1740*/  LDG.E.U16 R2, desc[UR36][R2.64] ;  /* 0x0000002402027981 */ /* 0x000ea4000c1e1500 */
[----:B--2---:R-:W-:-:S06]  /*1750*/  HADD2.F32 R4, -RZ, R2.H0_H0 ;  /* 0x20000002ff047230 */ /* 0x004fcc0000004100 */
[----:B------:R-:W0:Y:S02]  /*1760*/  F2I.FTZ.TRUNC.NTZ R4, R4 ;  /* 0x0000000400047305 */ /* 0x000e24000021f100 */
[----:B0-----:R-:W-:Y:S01]  /*1770*/  PRMT R0, R4, 0x7610, R0 ;  /* 0x0000761004007816 */ /* 0x001fe20000000000 */
[----:B------:R-:W-:Y:S06]  /*1780*/  BRA `(.L_x_17241) ;  /* 0x0000000800b47947 */ /* 0x000fec0003800000 */
.L_x_17246:
[----:B------:R-:W2:Y:S02]  /*1790*/  LDG.E.64 R2, desc[UR36][R2.64] ;  /* 0x0000002402027981 */ /* 0x000ea4000c1e1b00 */
[----:B--2---:R0:W1:Y:S01]  /*17a0*/  F2I.F64.TRUNC R0, R2 ;  /* 0x0000000200007311 */ /* 0x004062000030d100 */
[----:B------:R-:W-:Y:S05]  /*17b0*/  BRA `(.L_x_17241) ;  /* 0x0000000800a87947 */ /* 0x000fea0003800000 */
.L_x_17236:
        /* <DEDUP_REMOVED lines=12> */
.L_x_17250:
[----:B------:R-:W2:Y:S02]  /*1880*/  LDG.E.64 R2, desc[UR36][R2.64] ;  /* 0x0000002402027981 */ /* 0x000ea4000c1e1b00 */
[----:B--2---:R3:W4:Y:S01]  /*1890*/  F2I.F64.TRUNC R0, R2 ;  /* 0x0000000200007311 */ /* 0x004722000030d100 */
[----:B------:R-:W-:Y:S05]  /*18a0*/  BRA `(.L_x_17241) ;  /* 0x00000008006c7947 */ /* 0x000fea0003800000 */
.L_x_17249:
        /* <DEDUP_REMOVED lines=28> */
.L_x_17252:
        /* <DEDUP_REMOVED lines=15> */
.L_x_17251:
[----:B------:R-:W2:Y:S02]  /*1b60*/  LDG.E.U16 R4, desc[UR36][R2.64] ;  /* 0x0000002402047981 */ /* 0x000ea4000c1e1500 */
[----:B--2---:R-:W-:-:S06]  /*1b70*/  IMAD.U32 R4, R4, 0x10000, RZ ;  /* 0x0001000004047824 */ /* 0x004fcc00078e00ff */
[----:B------:R-:W0:Y:S02]  /*1b80*/  F2I.FTZ.TRUNC.NTZ R4, R4 ;  /* 0x0000000400047305 */ /* 0x000e24000021f100 */
[----:B0-----:R-:W-:Y:S01]  /*1b90*/  PRMT R0, R4, 0x7610, R0 ;  /* 0x0000761004007816 */ /* 0x001fe20000000000 */
[----:B------:R-:W-:Y:S06]  /*1ba0*/  BRA `(.L_x_17241) ;  /* 0x0000000400ac7947 */ /* 0x000fec0003800000 */
.L_x_17248:
        /* <DEDUP_REMOVED lines=10> */
.L_x_17255:
        /* <DEDUP_REMOVED lines=21> */
.L_x_17259:
[----:B------:R-:W-:Y:S05]  /*1da0*/  BSYNC B1 ;  /* 0x0000000000017941 */ /* 0x000fea0003800000 */
.L_x_17258:
[----:B------:R-:W-:Y:S01]  /*1db0*/  IMAD.SHL.U32 R2, R2, 0x100000, RZ ;  /* 0x0010000002027824 */ /* 0x000fe200078e00ff */
[----:B------:R-:W-:-:S04]  /*1dc0*/  LEA R3, R0, 0x3b800000, 0x17 ;  /* 0x3b80000000037811 */ /* 0x000fc800078eb8ff */
[----:B------:R-:W-:-:S07]  /*1dd0*/  LOP3.LUT R4, R3, R2, R4, 0xfe, !PT ;  /* 0x0000000203047212 */ /* 0x000fce00078efe04 */
.L_x_17257:
[----:B------:R-:W-:Y:S05]  /*1de0*/  BSYNC B0 ;  /* 0x0000000000007941 */ /* 0x000fea0003800000 */
.L_x_17256:
[----:B------:R-:W0:Y:S02]  /*1df0*/  F2I.FTZ.TRUNC.NTZ R4, R4 ;  /* 0x0000000400047305 */ /* 0x000e24000021f100 */
[----:B0-----:R-:W-:Y:S01]  /*1e00*/  PRMT R0, R4, 0x7610, R0 ;  /* 0x0000761004007816 */ /* 0x001fe20000000000 */
[----:B------:R-:W-:Y:S06]  /*1e10*/  BRA `(.L_x_17241) ;  /* 0x0000000400107947 */ /* 0x000fec0003800000 */
.L_x_17254:
        /* <DEDUP_REMOVED lines=21> */
.L_x_17263:
[----:B------:R-:W-:Y:S05]  /*1f70*/  BSYNC B1 ;  /* 0x0000000000017941 */ /* 0x000fea0003800000 */
.L_x_17262:
[----:B------:R-:W-:Y:S01]  /*1f80*/  IMAD.SHL.U32 R2, R2, 0x200000, RZ ;  /* 0x0020000002027824 */ /* 0x000fe200078e00ff */
[----:B------:R-:W-:-:S04]  /*1f90*/  LEA R3, R0, 0x37800000, 0x17 ;  /* 0x3780000000037811 */ /* 0x000fc800078eb8ff */
[----:B------:R-:W-:-:S07]  /*1fa0*/  LOP3.LUT R4, R3, R2, R4, 0xfe, !PT ;  /* 0x0000000203047212 */ /* 0x000fce00078efe04 */
.L_x_17261:
[----:B------:R-:W-:Y:S05]  /*1fb0*/  BSYNC B0 ;  /* 0x0000000000007941 */ /* 0x000fea0003800000 */
.L_x_17260:
[----:B------:R-:W0:Y:S02]  /*1fc0*/  F2I.FTZ.TRUNC.NTZ R4, R4 ;  /* 0x0000000400047305 */ /* 0x000e24000021f100 */
[----:B0-----:R-:W-:Y:S01]  /*1fd0*/  PRMT R0, R4, 0x7610, R0 ;  /* 0x0000761004007816 */ /* 0x001fe20000000000 */
[----:B------:R-:W-:Y:S06]  /*1fe0*/  BRA `(.L_x_17241) ;  /* 0x00000000009c7947 */ /* 0x000fec0003800000 */
.L_x_17253:
        /* <DEDUP_REMOVED lines=14> */
.L_x_17267:
[----:B------:R-:W-:Y:S05]  /*20d0*/  BSYNC B0 ;  /* 0x0000000000007941 */ /* 0x000fea0003800000 */
.L_x_17266:
[----:B------:R-:W0:Y:S02]  /*20e0*/  F2I.FTZ.TRUNC.NTZ R4, R4 ;  /* 0x0000000400047305 */ /* 0x000e24000021f100 */
[----:B0-----:R-:W-:Y:S01]  /*20f0*/  PRMT R0, R4, 0x7610, R0 ;  /* 0x0000761004007816 */ /* 0x001fe20000000000 */
[----:B------:R-:W-:Y:S06]  /*2100*/  BRA `(.L_x_17241) ;  /* 0x0000000000547947 */ /* 0x000fec0003800000 */
.L_x_17240:
        /* <DEDUP_REMOVED lines=16> */
.L_x_17268:
[----:B------:R-:W-:Y:S01]  /*2210*/  PRMT R0, RZ, 0x7610, R0 ;  /* 0x00007610ff007816 */ /* 0x000fe20000000000 */
[----:B------:R-:W-:Y:S06]  /*2220*/  BRA `(.L_x_17241) ;  /* 0x00000000000c7947 */ /* 0x000fec0003800000 */
.L_x_17265:
[----:B------:R2:W5:Y:S01]  /*2230*/  LDG.E.U16 R0, desc[UR36][R2.64] ;  /* 0x0000002402007981 */ /* 0x000562000c1e1500 */
[----:B------:R-:W-:Y:S05]  /*2240*/  BRA `(.L_x_17241) ;  /* 0x0000000000047947 */ /* 0x000fea0003800000 */
.L_x_17264:
[----:B------:R1:W5:Y:S02]  /*2250*/  LDG.E.U16 R0, desc[UR36][R2.64] ;  /* 0x0000002402007981 */ /* 0x000364000c1e1500 */
.L_x_17241:
[----:B0123--:R-:W0:Y:S01]  /*2260*/  LDC.U8 R3, c[0x0][0x430] ;  /* 0x00010c00ff037b82 */ /* 0x00fe220000000000 */
[----:B------:R-:W-:Y:S01]  /*2270*/  ULDC.U16 UR4, c[0x0][0x420] ;  /* 0x0001080000047ab9 */ /* 0x000fe20000000400 */
[----:B----45:R-:W-:Y:S01]  /*2280*/  PRMT R0, R0, 0x9910, RZ ;  /* 0x0000991000007816 */ /* 0x030fe200000000ff */
[----:B------:R-:W-:-:S03]  /*2290*/  UPRMT UR5, UR4, 0x9910, URZ ;  /* 0x0000991004057896 */ /* 0x000fc6000800003f */
[----:B------:R-:W-:Y:S02]  /*22a0*/  ULDC.U16 UR4, c[0x0][0x422] ;  /* 0x0001088000047ab9 */ /* 0x000fe40000000400 */
[----:B------:R-:W-:-:S03]  /*22b0*/  UPRMT UR6, UR4, 0x9910, URZ ;  /* 0x0000991004067896 */ /* 0x000fc6000800003f */
[----:B------:R-:W-:Y:S02]  /*22c0*/  UMOV UR4, UR5 ;  /* 0x0000000500047c82 */ /* 0x000fe40008000000 */
[----:B------:R-:W-:Y:S02]  /*22d0*/  VIMNMX R0, R0, UR4, !PT ;  /* 0x0000000400007c48 */ /* 0x000fe4000ffe0100 */
[----:B------:R-:W-:Y:S02]  /*22e0*/  UMOV UR4, UR6 ;  /* 0x0000000600047c82 */ /* 0x000fe40008000000 */
        /* <DEDUP_REMOVED lines=14> */
.L_x_17272:
[----:B------:R3:W-:Y:S01]  /*23d0*/  STG.E.U8 desc[UR36][R16.64], R5 ;  /* 0x0000000510007986 */ /* 0x0007e2000c101124 */
[----:B------:R-:W-:Y:S05]  /*23e0*/  BRA `(.L_x_17274) ;  /* 0x0000000c005c7947 */ /* 0x000fea0003800000 */
.L_x_17271:
        /* <DEDUP_REMOVED lines=10> */
.L_x_17276:
[----:B------:R1:W-:Y:S01]  /*2490*/  STG.E desc[UR36][R16.64], R5 ;  /* 0x0000000510007986 */ /* 0x0003e2000c101924 */
[----:B------:R-:W-:Y:S05]  /*24a0*/  BRA `(.L_x_17274) ;  /* 0x0000000c002c7947 */ /* 0x000fea0003800000 */
.L_x_17275:
[----:B------:R2:W-:Y:S01]  /*24b0*/  STG.E.U16 desc[UR36][R16.64], R5 ;  /* 0x0000000510007986 */ /* 0x0005e2000c101524 */
[----:B------:R-:W-:Y:S05]  /*24c0*/  BRA `(.L_x_17274) ;  /* 0x0000000c00247947 */ /* 0x000fea0003800000 */
.L_x_17270:
        /* <DEDUP_REMOVED lines=9> */
.L_x_17278:
[----:B------:R-:W0:Y:S02]  /*2560*/  I2F.S16 R0, R5 ;  /* 0x0000000500007306 */ /* 0x000e240000101400 */
[----:B0-----:R-:W-:-:S05]  /*2570*/  F2FP.F16.F32.PACK_AB R0, RZ, R0 ;  /* 0x00000000ff00723e */ /* 0x001fca00000000ff */
[----:B------:R0:W-:Y:S01]  /*2580*/  STG.E.U16 desc[UR36][R16.64], R0 ;  /* 0x0000000010007986 */ /* 0x0001e2000c101524 */
[----:B------:R-:W-:Y:S05]  /*2590*/  BRA `(.L_x_17274) ;  /* 0x0000000800f07947 */ /* 0x000fea0003800000 */
.L_x_17277:
        /* <DEDUP_REMOVED lines=10> */
.L_x_17280:
[----:B------:R-:W0:Y:S02]  /*2640*/  I2F.S16 R5, R5 ;  /* 0x0000000500057306 */ /* 0x000e240000101400 */
[----:B0-----:R-:W-:-:S04]  /*2650*/  F2FP.F16.F32.PACK_AB R3, RZ, R5 ;  /* 0x00000005ff03723e */ /* 0x001fc800000000ff */
[----:B------:R-:W-:-:S05]  /*2660*/  PRMT R3, R3, 0x5410, RZ ;  /* 0x0000541003037816 */ /* 0x000fca00000000ff */
[----:B------:R0:W-:Y:S01]  /*2670*/  STG.E desc[UR36][R16.64], R3 ;  /* 0x0000000310007986 */ /* 0x0001e2000c101924 */
[----:B------:R-:W-:Y:S05]  /*2680*/  BRA `(.L_x_17274) ;  /* 0x0000000800b47947 */ /* 0x000fea0003800000 */
.L_x_17279:
[----:B------:R-:W0:Y:S02]  /*2690*/  I2F.F64.S16 R2, R5 ;  /* 0x0000000500027312 */ /* 0x000e240000101c00 */
[----:B0-----:R0:W-:Y:S01]  /*26a0*/  STG.E.64 desc[UR36][R16.64], R2 ;  /* 0x0000000210007986 */ /* 0x0011e2000c101b24 */
[----:B------:R-:W-:Y:S05]  /*26b0*/  BRA `(.L_x_17274) ;  /* 0x0000000800a87947 */ /* 0x000fea0003800000 */
.L_x_17269:
        /* <DEDUP_REMOVED lines=13> */
.L_x_17283:
[----:B------:R-:W0:Y:S01]  /*2790*/  I2F.F64.S16 R4, R5 ;  /* 0x0000000500047312 */ /* 0x000e220000101c00 */
[----:B------:R-:W-:-:S05]  /*27a0*/  CS2R R6, SRZ ;  /* 0x0000000000067805 */ /* 0x000fca000001ff00 */
[----:B0-----:R0:W-:Y:S01]  /*27b0*/  STG.E.128 desc[UR36][R16.64], R4 ;  /* 0x0000000410007986 */ /* 0x0011e2000c101d24 */
[----:B------:R-:W-:Y:S05]  /*27c0*/  BRA `(.L_x_17274) ;  /* 0x0000000800647947 */ /* 0x000fea0003800000 */
.L_x_17282:
        /* <DEDUP_REMOVED lines=21> */
.L_x_17287:
[----:B------:R-:W-:Y:S05]  /*2920*/  BSYNC B0 ;  /* 0x0000000000007941 */ /* 0x000fea0003800000 */
.L_x_17286:
[----:B------:R-:W-:-:S05]  /*2930*/  LOP3.LUT R3, R0, R3, RZ, 0xfc, !PT ;  /* 0x0000000300037212 */ /* 0x000fca00078efcff */
[----:B------:R0:W-:Y:S01]  /*2940*/  STG.E.U8 desc[UR36][R16.64], R3 ;  /* 0x0000000310007986 */ /* 0x0001e2000c101124 */
[----:B------:R-:W-:Y:S05]  /*2950*/  BRA `(.L_x_17274) ;  /* 0x0000000800007947 */ /* 0x000fea0003800000 */
.L_x_17285:
        /* <DEDUP_REMOVED lines=13> */
.L_x_17289:
[----:B------:R-:W-:Y:S01]  /*2a30*/  IMAD.MOV.U32 R0, RZ, RZ, 0x7f ;  /* 0x0000007fff007424 */ /* 0x000fe200078e00ff */
[----:B------:R-:W-:-:S04]  /*2a40*/  ISETP.GT.U32.AND P0, PT, R2, 0x7f800000, PT ;  /* 0x7f8000000200780c */ /* 0x000fc80003f04070 */
[----:B------:R-:W-:-:S09]  /*2a50*/  SEL R0, R0, 0x7c, P0 ;  /* 0x0000007c00007807 */ /* 0x000fd20000000000 */
.L_x_17290:
[----:B------:R-:W-:Y:S05]  /*2a60*/  BSYNC B0 ;  /* 0x0000000000007941 */ /* 0x000fea0003800000 */
.L_x_17288:
[----:B------:R-:W-:-:S04]  /*2a70*/  LOP3.LUT R2, R5, 0x80000000, RZ, 0xc0, !PT ;  /* 0x8000000005027812 */ /* 0x000fc800078ec0ff */
[----:B------:R-:W-:-:S04]  /*2a80*/  SHF.R.U32.HI R3, RZ, 0x18, R2 ;  /* 0x00000018ff037819 */ /* 0x000fc80000011602 */
[----:B------:R-:W-:-:S05]  /*2a90*/  LOP3.LUT R3, R0, R3, RZ, 0xfc, !PT ;  /* 0x0000000300037212 */ /* 0x000fca00078efcff */
[----:B------:R0:W-:Y:S01]  /*2aa0*/  STG.E.U8 desc[UR36][R16.64], R3 ;  /* 0x0000000310007986 */ /* 0x0001e2000c101124 */
[----:B------:R-:W-:Y:S05]  /*2ab0*/  BRA `(.L_x_17274) ;  /* 0x0000000400a87947 */ /* 0x000fea0003800000 */
.L_x_17284:
[----:B------:R-:W0:Y:S02]  /*2ac0*/  I2F.S16 R0, R5 ;  /* 0x0000000500007306 */ /* 0x000e240000101400 */
[----:B0-----:R-:W-:-:S05]  /*2ad0*/  F2FP.BF16.F32.PACK_AB R0, RZ, R0 ;  /* 0x00000000ff00723e */ /* 0x001fca00000010ff */
[----:B------:R0:W-:Y:S01]  /*2ae0*/  STG.E.U16 desc[UR36][R16.64], R0 ;  /* 0x0000000010007986 */ /* 0x0001e2000c101524 */
[----:B------:R-:W-:Y:S05]  /*2af0*/  BRA `(.L_x_17274) ;  /* 0x0000000400987947 */ /* 0x000fea0003800000 */
.L_x_17281:
        /* <DEDUP_REMOVED lines=10> */
.L_x_17293:
        /* <DEDUP_REMOVED lines=17> */
.L_x_17296:
[----:B------:R-:W-:-:S04]  /*2cb0*/  LOP3.LUT R2, R5, 0x80000000, RZ, 0xc0, !PT ;  /* 0x8000000005027812 */ /* 0x000fc800078ec0ff */
[----:B------:R-:W-:-:S04]  /*2cc0*/  SHF.R.U32.HI R3, RZ, 0x18, R2 ;  /* 0x00000018ff037819 */ /* 0x000fc80000011602 */
[----:B------:R-:W-:-:S04]  /*2cd0*/  LOP3.LUT R0, R0, R3, RZ, 0xfc, !PT ;  /* 0x0000000300007212 */ /* 0x000fc800078efcff */
[----:B------:R-:W-:-:S07]  /*2ce0*/  PRMT R8, R0, 0x7610, R8 ;  /* 0x0000761000087816 */ /* 0x000fce0000000008 */
.L_x_17295:
[----:B------:R-:W-:Y:S05]  /*2cf0*/  BSYNC B0 ;  /* 0x0000000000007941 */ /* 0x000fea0003800000 */
.L_x_17294:
[----:B------:R0:W-:Y:S01]  /*2d00*/  STG.E.U8 desc[UR36][R16.64], R8 ;  /* 0x0000000810007986 */ /* 0x0001e2000c101124 */
[----:B------:R-:W-:Y:S05]  /*2d10*/  BRA `(.L_x_17274) ;  /* 0x0000000400107947 */ /* 0x000fea0003800000 */
.L_x_17292:
        /* <DEDUP_REMOVED lines=17> */
.L_x_17299:
[----:B------:R-:W-:-:S04]  /*2e30*/  LOP3.LUT R2, R5, 0x80000000, RZ, 0xc0, !PT ;  /* 0x8000000005027812 */ /* 0x000fc800078ec0ff */
[----:B------:R-:W-:-:S04]  /*2e40*/  SHF.R.U32.HI R3, RZ, 0x18, R2 ;  /* 0x00000018ff037819 */ /* 0x000fc80000011602 */
[----:B------:R-:W-:-:S04]  /*2e50*/  LOP3.LUT R0, R0, R3, RZ, 0xfc, !PT ;  /* 0x0000000300007212 */ /* 0x000fc800078efcff */
[----:B------:R-:W-:-:S07]  /*2e60*/  PRMT R8, R0, 0x7610, R8 ;  /* 0x0000761000087816 */ /* 0x000fce0000000008 */
.L_x_17298:
[----:B------:R-:W-:Y:S05]  /*2e70*/  BSYNC B0 ;  /* 0x0000000000007941 */ /* 0x000fea0003800000 */
.L_x_17297:
[----:B------:R0:W-:Y:S01]  /*2e80*/  STG.E.U8 desc[UR36][R16.64], R8 ;  /* 0x0000000810007986 */ /* 0x0001e2000c101124 */
[----:B------:R-:W-:Y:S05]  /*2e90*/  BRA `(.L_x_17274) ;  /* 0x0000000000b07947 */ /* 0x000fea0003800000 */
.L_x_17291:
        /* <DEDUP_REMOVED lines=22> */
.L_x_17273:
        /* <DEDUP_REMOVED lines=16> */
.L_x_17302:
[----:B------:R-:W-:Y:S05]  /*3100*/  BRA `(.L_x_17274) ;  /* 0x0000000000147947 */ /* 0x000fea0003800000 */
.L_x_17301:
[----:B------:R-:W-:-:S04]  /*3110*/  PRMT R2, R5, 0x9910, RZ ;  /* 0x0000991005027816 */ /* 0x000fc800000000ff */
[----:B------:R-:W-:-:S05]  /*3120*/  SHF.R.S32.HI R3, RZ, 0x1f, R2 ;  /* 0x0000001fff037819 */ /* 0x000fca0000011402 */
[----:B------:R0:W-:Y:S01]  /*3130*/  STG.E.64 desc[UR36][R16.64], R2 ;  /* 0x0000000210007986 */ /* 0x0001e2000c101b24 */
[----:B------:R-:W-:Y:S05]  /*3140*/  BRA `(.L_x_17274) ;  /* 0x0000000000047947 */ /* 0x000fea0003800000 */
.L_x_17300:
[----:B------:R0:W-:Y:S02]  /*3150*/  STG.E desc[UR36][R16.64], R5 ;  /* 0x0000000510007986 */ /* 0x0001e4000c101924 */
.L_x_17274:
[----:B------:R-:W-:-:S04]  /*3160*/  IMAD R18, R23, 0x200, R18 ;  /* 0x0000020017127824 */ /* 0x000fc800078e0212 */
[----:B------:R-:W-:-:S07]  /*3170*/  VIADD R19, R18, 0x80 ;  /* 0x0000008012137836 */ /* 0x000fce0000000000 */
.L_x_17234:
[----:B------:R-:W-:Y:S05]  /*3180*/  BSYNC B6 ;  /* 0x0000000000067941 */ /* 0x000fea0003800000 */
.L_x_17233:
        /* <DEDUP_REMOVED lines=307> */
.L_x_17305:
        /* <DEDUP_REMOVED lines=20> */
.L_x_17309:
[----:B------:R0:W5:Y:S01]  /*4600*/  LDG.E.U8 R0, desc[UR36][R2.64] ;  /* 0x0000002402007981 */ /* 0x000162000c1e1100 */
[----:B------:R-:W-:Y:S05]  /*4610*/  BRA `(.L_x_17311) ;  /* 0x0000000c00547947 */ /* 0x000fea0003800000 */
.L_x_17308:
        /* <DEDUP_REMOVED lines=8> */
.L_x_17313:
[----:B------:R0:W5:Y:S01]  /*46a0*/  LDG.E.U16 R0, desc[UR36][R2.64] ;  /* 0x0000002402007981 */ /* 0x000162000c1e1500 */
[----:B------:R-:W-:Y:S05]  /*46b0*/  BRA `(.L_x_17311) ;  /* 0x0000000c002c7947 */ /* 0x000fea0003800000 */
.L_x_17312:
[----:B------:R0:W5:Y:S01]  /*46c0*/  LDG.E.U16 R0, desc[UR36][R2.64] ;  /* 0x0000002402007981 */ /* 0x000162000c1e1500 */
[----:B------:R-:W-:Y:S05]  /*46d0*/  BRA `(.L_x_17311) ;  /* 0x0000000c00247947 */ /* 0x000fea0003800000 */
.L_x_17307:
        /* <DEDUP_REMOVED lines=9> */
.L_x_17315:
[----:B------:R-:W2:Y:S02]  /*4770*/  LDG.E.U16 R4, desc[UR36][R2.64] ;  /* 0x0000002402047981 */ /* 0x000ea4000c1e1500 */
[----:B--2---:R-:W-:-:S06]  /*4780*/  HADD2.F32 R4, -RZ, R4.H0_H0 ;  /* 0x20000004ff047230 */ /* 0x004fcc0000004100 */
[----:B------:R-:W0:Y:S02]  /*4790*/  F2I.FTZ.TRUNC.NTZ R4, R4 ;  /* 0x0000000400047305 */ /* 0x000e24000021f100 */
[----:B0-----:R-:W-:Y:S01]  /*47a0*/  PRMT R0, R4, 0x7610, R0 ;  /* 0x0000761004007816 */ /* 0x001fe20000000000 */
[----:B------:R-:W-:Y:S06]  /*47b0*/  BRA `(.L_x_17311) ;  /* 0x0000000800ec7947 */ /* 0x000fec0003800000 */
.L_x_17314:
        /* <DEDUP_REMOVED lines=9> */
.L_x_17317:
[----:B------:R-:W2:Y:S02]  /*4850*/  LDG.E.U16 R2, desc[UR36][R2.64] ;  /* 0x0000002402027981 */ /* 0x000ea4000c1e1500 */
[----:B--2---:R-:W-:-:S06]  /*4860*/  HADD2.F32 R4, -RZ, R2.H0_H0 ;  /* 0x20000002ff047230 */ /* 0x004fcc0000004100 */
[----:B------:R-:W0:Y:S02]  /*4870*/  F2I.FTZ.TRUNC.NTZ R4, R4 ;  /* 0x0000000400047305 */ /* 0x000e24000021f100 */
[----:B0-----:R-:W-:Y:S01]  /*4880*/  PRMT R0, R4, 0x7610, R0 ;  /* 0x0000761004007816 */ /* 0x001fe20000000000 */
[----:B------:R-:W-:Y:S06]  /*4890*/  BRA `(.L_x_17311) ;  /* 0x0000000800b47947 */ /* 0x000fec0003800000 */
.L_x_17316:
[----:B------:R-:W2:Y:S02]  /*48a0*/  LDG.E.64 R2, desc[UR36][R2.64] ;  /* 0x0000002402027981 */ /* 0x000ea4000c1e1b00 */
[----:B--2---:R0:W1:Y:S01]  /*48b0*/  F2I.F64.TRUNC R0, R2 ;  /* 0x0000000200007311 */ /* 0x004062000030d100 */
[----:B------:R-:W-:Y:S05]  /*48c0*/  BRA `(.L_x_17311) ;  /* 0x0000000800a87947 */ /* 0x000fea0003800000 */
.L_x_17306:
        /* <DEDUP_REMOVED lines=12> */
.L_x_17320:
[----:B------:R-:W2:Y:S02]  /*4990*/  LDG.E.64 R2, desc[UR36][R2.64] ;  /* 0x0000002402027981 */ /* 0x000ea4000c1e1b00 */
[----:B--2---:R3:W4:Y:S01]  /*49a0*/  F2I.F64.TRUNC R0, R2 ;  /* 0x0000000200007311 */ /* 0x004722000030d100 */
[----:B------:R-:W-:Y:S05]  /*49b0*/  BRA `(.L_x_17311) ;  /* 0x00000008006c7947 */ /* 0x000fea0003800000 */
.L_x_17319:
        /* <DEDUP_REMOVED lines=28> */
.L_x_17322:
        /* <DEDUP_REMOVED lines=15> */
.L_x_17321:
[----:B------:R-:W2:Y:S02]  /*4c70*/  LDG.E.U16 R4, desc[UR36][R2.64] ;  /* 0x0000002402047981 */ /* 0x000ea4000c1e1500 */
[----:B--2---:R-:W-:-:S06]  /*4c80*/  IMAD.U32 R4, R4, 0x10000, RZ ;  /* 0x0001000004047824 */ /* 0x004fcc00078e00ff */
[----:B------:R-:W0:Y:S02]  /*4c90*/  F2I.FTZ.TRUNC.NTZ R4, R4 ;  /* 0x0000000400047305 */ /* 0x000e24000021f100 */
[----:B0-----:R-:W-:Y:S01]  /*4ca0*/  PRMT R0, R4, 0x7610, R0 ;  /* 0x0000761004007816 */ /* 0x001fe20000000000 */
[----:B------:R-:W-:Y:S06]  /*4cb0*/  BRA `(.L_x_17311) ;  /* 0x0000000400ac7947 */ /* 0x000fec0003800000 */
.L_x_17318:
        /* <DEDUP_REMOVED lines=10> */
.L_x_17325:
        /* <DEDUP_REMOVED lines=21> */
.L_x_17329:
[----:B------:R-:W-:Y:S05]  /*4eb0*/  BSYNC B1 ;  /* 0x0000000000017941 */ /* 0x000fea0003800000 */
.L_x_17328:
[----:B------:R-:W-:Y:S01]  /*4ec0*/  IMAD.SHL.U32 R2, R2, 0x100000, RZ ;  /* 0x0010000002027824 */ /* 0x000fe200078e00ff */
[----:B------:R-:W-:-:S04]  /*4ed0*/  LEA R3, R0, 0x3b800000, 0x17 ;  /* 0x3b80000000037811 */ /* 0x000fc800078eb8ff */
[----:B------:R-:W-:-:S07]  /*4ee0*/  LOP3.LUT R4, R3, R2, R4, 0xfe, !PT ;  /* 0x0000000203047212 */ /* 0x000fce00078efe04 */
.L_x_17327:
[----:B------:R-:W-:Y:S05]  /*4ef0*/  BSYNC B0 ;  /* 0x0000000000007941 */ /* 0x000fea0003800000 */
.L_x_17326:
[----:B------:R-:W0:Y:S02]  /*4f00*/  F2I.FTZ.TRUNC.NTZ R4, R4 ;  /* 0x0000000400047305 */ /* 0x000e24000021f100 */
[----:B0-----:R-:W-:Y:S01]  /*4f10*/  PRMT R0, R4, 0x7610, R0 ;  /* 0x0000761004007816 */ /* 0x001fe20000000000 */
[----:B------:R-:W-:Y:S06]  /*4f20*/  BRA `(.L_x_17311) ;  /* 0x0000000400107947 */ /* 0x000fec0003800000 */
.L_x_17324:
        /* <DEDUP_REMOVED lines=21> */
.L_x_17333:
[----:B------:R-:W-:Y:S05]  /*5080*/  BSYNC B1 ;  /* 0x0000000000017941 */ /* 0x000fea0003800000 */
.L_x_17332:
[----:B------:R-:W-:Y:S01]  /*5090*/  IMAD.SHL.U32 R2, R2, 0x200000, RZ ;  /* 0x0020000002027824 */ /* 0x000fe200078e00ff */
[----:B------:R-:W-:-:S04]  /*50a0*/  LEA R3, R0, 0x37800000, 0x17 ;  /* 0x3780000000037811 */ /* 0x000fc800078eb8ff */
[----:B------:R-:W-:-:S07]  /*50b0*/  LOP3.LUT R4, R3, R2, R4, 0xfe, !PT ;  /* 0x0000000203047212 */ /* 0x000fce00078efe04 */
.L_x_17331:
[----:B------:R-:W-:Y:S05]  /*50c0*/  BSYNC B0 ;  /* 0x0000000000007941 */ /* 0x000fea0003800000 */
.L_x_17330:
[----:B------:R-:W0:Y:S02]  /*50d0*/  F2I.FTZ.TRUNC.NTZ R4, R4 ;  /* 0x0000000400047305 */ /* 0x000e24000021f100 */
[----:B0-----:R-:W-:Y:S01]  /*50e0*/  PRMT R0, R4, 0x7610, R0 ;  /* 0x0000761004007816 */ /* 0x001fe20000000000 */
[----:B------:R-:W-:Y:S06]  /*50f0*/  BRA `(.L_x_17311) ;  /* 0x00000000009c7947 */ /* 0x000fec0003800000 */
.L_x_17323:
        /* <DEDUP_REMOVED lines=14> */
.L_x_17337:
[----:B------:R-:W-:Y:S05]  /*51e0*/  BSYNC B0 ;  /* 0x0000000000007941 */ /* 0x000fea0003800000 */
.L_x_17336:
[----:B------:R-:W0:Y:S02]  /*51f0*/  F2I.FTZ.TRUNC.NTZ R4, R4 ;  /* 0x0000000400047305 */ /* 0x000e24000021f100 */
[----:B0-----:R-:W-:Y:S01]  /*5200*/  PRMT R0, R4, 0x7610, R0 ;  /* 0x0000761004007816 */ /* 0x001fe20000000000 */
[----:B------:R-:W-:Y:S06]  /*5210*/  BRA `(.L_x_17311) ;  /* 0x0000000000547947 */ /* 0x000fec0003800000 */
.L_x_17310:
        /* <DEDUP_REMOVED lines=16> */
.L_x_17338:
[----:B------:R-:W-:Y:S01]  /*5320*/  PRMT R0, RZ, 0x7610, R0 ;  /* 0x00007610ff007816 */ /* 0x000fe20000000000 */
[----:B------:R-:W-:Y:S06]  /*5330*/  BRA `(.L_x_17311) ;  /* 0x00000000000c7947 */ /* 0x000fec0003800000 */
.L_x_17335:
[----:B------:R2:W5:Y:S01]  /*5340*/  LDG.E.U16 R0, desc[UR36][R2.64] ;  /* 0x0000002402007981 */ /* 0x000562000c1e1500 */
[----:B------:R-:W-:Y:S05]  /*5350*/  BRA `(.L_x_17311) ;  /* 0x0000000000047947 */ /* 0x000fea0003800000 */
.L_x_17334:
[----:B------:R1:W5:Y:S02]  /*5360*/  LDG.E.U16 R0, desc[UR36][R2.64] ;  /* 0x0000002402007981 */ /* 0x000364000c1e1500 */
.L_x_17311:
        /* <DEDUP_REMOVED lines=23> */
.L_x_17342:
[----:B------:R0:W-:Y:S01]  /*54e0*/  STG.E.U8 desc[UR36][R16.64], R5 ;  /* 0x0000000510007986 */ /* 0x0001e2000c101124 */
[----:B------:R-:W-:Y:S05]  /*54f0*/  BRA `(.L_x_17344) ;  /* 0x0000000c005c7947 */ /* 0x000fea0003800000 */
.L_x_17341:
        /* <DEDUP_REMOVED lines=10> */
.L_x_17346:
[----:B------:R0:W-:Y:S01]  /*55a0*/  STG.E desc[UR36][R16.64], R5 ;  /* 0x0000000510007986 */ /* 0x0001e2000c101924 */
[----:B------:R-:W-:Y:S05]  /*55b0*/  BRA `(.L_x_17344) ;  /* 0x0000000c002c7947 */ /* 0x000fea0003800000 */
.L_x_17345:
[----:B------:R0:W-:Y:S01]  /*55c0*/  STG.E.U16 desc[UR36][R16.64], R5 ;  /* 0x0000000510007986 */ /* 0x0001e2000c101524 */
[----:B------:R-:W-:Y:S05]  /*55d0*/  BRA `(.L_x_17344) ;  /* 0x0000000c00247947 */ /* 0x000fea0003800000 */
.L_x_17340:
        /* <DEDUP_REMOVED lines=9> */
.L_x_17348:
[----:B------:R-:W0:Y:S02]  /*5670*/  I2F.S16 R0, R5 ;  /* 0x0000000500007306 */ /* 0x000e240000101400 */
[----:B0-----:R-:W-:-:S05]  /*5680*/  F2FP.F16.F32.PACK_AB R0, RZ, R0 ;  /* 0x00000000ff00723e */ /* 0x001fca00000000ff */
[----:B------:R0:W-:Y:S01]  /*5690*/  STG.E.U16 desc[UR36][R16.64], R0 ;  /* 0x0000000010007986 */ /* 0x0001e2000c101524 */
[----:B------:R-:W-:Y:S05]  /*56a0*/  BRA `(.L_x_17344) ;  /* 0x0000000800f07947 */ /* 0x000fea0003800000 */
.L_x_17347:
        /* <DEDUP_REMOVED lines=10> */
.L_x_17350:
[----:B------:R-:W0:Y:S02]  /*5750*/  I2F.S16 R5, R5 ;  /* 0x0000000500057306 */ /* 0x000e240000101400 */
[----:B0-----:R-:W-:-:S04]  /*5760*/  F2FP.F16.F32.PACK_AB R3, RZ, R5 ;  /* 0x00000005ff03723e */ /* 0x001fc800000000ff */
[----:B------:R-:W-:-:S05]  /*5770*/  PRMT R3, R3, 0x5410, RZ ;  /* 0x0000541003037816 */ /* 0x000fca00000000ff */
[----:B------:R0:W-:Y:S01]  /*5780*/  STG.E desc[UR36][R16.64], R3 ;  /* 0x0000000310007986 */ /* 0x0001e2000c101924 */
[----:B------:R-:W-:Y:S05]  /*5790*/  BRA `(.L_x_17344) ;  /* 0x0000000800b47947 */ /* 0x000fea0003800000 */
.L_x_17349:
[----:B------:R-:W0:Y:S02]  /*57a0*/  I2F.F64.S16 R2, R5 ;  /* 0x0000000500027312 */ /* 0x000e240000101c00 */
[----:B0-----:R0:W-:Y:S01]  /*57b0*/  STG.E.64 desc[UR36][R16.64], R2 ;  /* 0x0000000210007986 */ /* 0x0011e2000c101b24 */
[----:B------:R-:W-:Y:S05]  /*57c0*/  BRA `(.L_x_17344) ;  /* 0x0000000800a87947 */ /* 0x000fea0003800000 */
.L_x_17339:
        /* <DEDUP_REMOVED lines=13> */
.L_x_17353:
[----:B------:R-:W0:Y:S01]  /*58a0*/  I2F.F64.S16 R4, R5 ;  /* 0x0000000500047312 */ /* 0x000e220000101c00 */
[----:B------:R-:W-:-:S05]  /*58b0*/  CS2R R6, SRZ ;  /* 0x0000000000067805 */ /* 0x000fca000001ff00 */
[----:B0-----:R0:W-:Y:S01]  /*58c0*/  STG.E.128 desc[UR36][R16.64], R4 ;  /* 0x0000000410007986 */ /* 0x0011e2000c101d24 */
[----:B------:R-:W-:Y:S05]  /*58d0*/  BRA `(.L_x_17344) ;  /* 0x0000000800647947 */ /* 0x000fea0003800000 */
.L_x_17352:
        /* <DEDUP_REMOVED lines=21> */
.L_x_17357:
[----:B------:R-:W-:Y:S05]  /*5a30*/  BSYNC B0 ;  /* 0x0000000000007941 */ /* 0x000fea0003800000 */
.L_x_17356:
[----:B------:R-:W-:-:S05]  /*5a40*/  LOP3.LUT R3, R0, R3, RZ, 0xfc, !PT ;  /* 0x0000000300037212 */ /* 0x000fca00078efcff */
[----:B------:R0:W-:Y:S01]  /*5a50*/  STG.E.U8 desc[UR36][R16.64], R3 ;  /* 0x0000000310007986 */ /* 0x0001e2000c101124 */
[----:B------:R-:W-:Y:S05]  /*5a60*/  BRA `(.L_x_17344) ;  /* 0x0000000800007947 */ /* 0x000fea0003800000 */
.L_x_17355:
        /* <DEDUP_REMOVED lines=13> */
.L_x_17359:
[----:B------:R-:W-:Y:S01]  /*5b40*/  IMAD.MOV.U32 R0, RZ, RZ, 0x7f ;  /* 0x0000007fff007424 */ /* 0x000fe200078e00ff */
[----:B------:R-:W-:-:S04]  /*5b50*/  ISETP.GT.U32.AND P0, PT, R2, 0x7f800000, PT ;  /* 0x7f8000000200780c */ /* 0x000fc80003f04070 */
[----:B------:R-:W-:-:S09]  /*5b60*/  SEL R0, R0, 0x7c, P0 ;  /* 0x0000007c00007807 */ /* 0x000fd20000000000 */
.L_x_17360:
[----:B------:R-:W-:Y:S05]  /*5b70*/  BSYNC B0 ;  /* 0x0000000000007941 */ /* 0x000fea0003800000 */
.L_x_17358:
[----:B------:R-:W-:-:S04]  /*5b80*/  LOP3.LUT R2, R5, 0x80000000, RZ, 0xc0, !PT ;  /* 0x8000000005027812 */ /* 0x000fc800078ec0ff */
[----:B------:R-:W-:-:S04]  /*5b90*/  SHF.R.U32.HI R3, RZ, 0x18, R2 ;  /* 0x00000018ff037819 */ /* 0x000fc80000011602 */
[----:B------:R-:W-:-:S05]  /*5ba0*/  LOP3.LUT R3, R0, R3, RZ, 0xfc, !PT ;  /* 0x0000000300037212 */ /* 0x000fca00078efcff */
[----:B------:R0:W-:Y:S01]  /*5bb0*/  STG.E.U8 desc[UR36][R16.64], R3 ;  /* 0x0000000310007986 */ /* 0x0001e2000c101124 */
[----:B------:R-:W-:Y:S05]  /*5bc0*/  BRA `(.L_x_17344) ;  /* 0x0000000400a87947 */ /* 0x000fea0003800000 */
.L_x_17354:
[----:B------:R-:W0:Y:S02]  /*5bd0*/  I2F.S16 R0, R5 ;  /* 0x0000000500007306 */ /* 0x000e240000101400 */
[----:B0-----:R-:W-:-:S05]  /*5be0*/  F2FP.BF16.F32.PACK_AB R0, RZ, R0 ;  /* 0x00000000ff00723e */ /* 0x001fca00000010ff */
[----:B------:R0:W-:Y:S01]  /*5bf0*/  STG.E.U16 desc[UR36][R16.64], R0 ;  /* 0x0000000010007986 */ /* 0x0001e2000c101524 */
[----:B------:R-:W-:Y:S05]  /*5c00*/  BRA `(.L_x_17344) ;  /* 0x0000000400987947 */ /* 0x000fea0003800000 */
.L_x_17351:
        /* <DEDUP_REMOVED lines=10> */
.L_x_17363:
        /* <DEDUP_REMOVED lines=17> */
.L_x_17366:
[----:B------:R-:W-:-:S04]  /*5dc0*/  LOP3.LUT R2, R5, 0x80000000, RZ, 0xc0, !PT ;  /* 0x8000000005027812 */ /* 0x000fc800078ec0ff */
[----:B------:R-:W-:-:S04]  /*5dd0*/  SHF.R.U32.HI R3, RZ, 0x18, R2 ;  /* 0x00000018ff037819 */ /* 0x000fc80000011602 */
[----:B------:R-:W-:-:S04]  /*5de0*/  LOP3.LUT R0, R0, R3, RZ, 0xfc, !PT ;  /* 0x0000000300007212 */ /* 0x000fc800078efcff */
[----:B------:R-:W-:-:S07]  /*5df0*/  PRMT R8, R0, 0x7610, R8 ;  /* 0x0000761000087816 */ /* 0x000fce0000000008 */
.L_x_17365:
[----:B------:R-:W-:Y:S05]  /*5e00*/  BSYNC B0 ;  /* 0x0000000000007941 */ /* 0x000fea0003800000 */
.L_x_17364:
[----:B------:R3:W-:Y:S01]  /*5e10*/  STG.E.U8 desc[UR36][R16.64], R8 ;  /* 0x0000000810007986 */ /* 0x0007e2000c101124 */
[----:B------:R-:W-:Y:S05]  /*5e20*/  BRA `(.L_x_17344) ;  /* 0x0000000400107947 */ /* 0x000fea0003800000 */
.L_x_17362:
        /* <DEDUP_REMOVED lines=17> */
.L_x_17369:
[----:B------:R-:W-:-:S04]  /*5f40*/  LOP3.LUT R2, R5, 0x80000000, RZ, 0xc0, !PT ;  /* 0x8000000005027812 */ /* 0x000fc800078ec0ff */
[----:B------:R-:W-:-:S04]  /*5f50*/  SHF.R.U32.HI R3, RZ, 0x18, R2 ;  /* 0x00000018ff037819 */ /* 0x000fc80000011602 */
[----:B------:R-:W-:-:S04]  /*5f60*/  LOP3.LUT R0, R0, R3, RZ, 0xfc, !PT ;  /* 0x0000000300007212 */ /* 0x000fc800078efcff */
[----:B------:R-:W-:-:S07]  /*5f70*/  PRMT R8, R0, 0x7610, R8 ;  /* 0x0000761000087816 */ /* 0x000fce0000000008 */
.L_x_17368:
[----:B------:R-:W-:Y:S05]  /*5f80*/  BSYNC B0 ;  /* 0x0000000000007941 */ /* 0x000fea0003800000 */
.L_x_17367:
[----:B------:R0:W-:Y:S01]  /*5f90*/  STG.E.U8 desc[UR36][R16.64], R8 ;  /* 0x0000000810007986 */ /* 0x0001e2000c101124 */
[----:B------:R-:W-:Y:S05]  /*5fa0*/  BRA `(.L_x_17344) ;  /* 0x0000000000b07947 */ /* 0x000fea0003800000 */
.L_x_17361:
        /* <DEDUP_REMOVED lines=22> */
.L_x_17343:
        /* <DEDUP_REMOVED lines=16> */
.L_x_17372:
[----:B------:R-:W-:Y:S05]  /*6210*/  BRA `(.L_x_17344) ;  /* 0x0000000000147947 */ /* 0x000fea0003800000 */
.L_x_17371:
[----:B------:R-:W-:-:S04]  /*6220*/  PRMT R2, R5, 0x9910, RZ ;  /* 0x0000991005027816 */ /* 0x000fc800000000ff */
[----:B------:R-:W-:-:S05]  /*6230*/  SHF.R.S32.HI R3, RZ, 0x1f, R2 ;  /* 0x0000001fff037819 */ /* 0x000fca0000011402 */
[----:B------:R2:W-:Y:S01]  /*6240*/  STG.E.64 desc[UR36][R16.64], R2 ;  /* 0x0000000210007986 */ /* 0x0005e2000c101b24 */
[----:B------:R-:W-:Y:S05]  /*6250*/  BRA `(.L_x_17344) ;  /* 0x0000000000047947 */ /* 0x000fea0003800000 */
.L_x_17370:
[----:B------:R0:W-:Y:S02]  /*6260*/  STG.E desc[UR36][R16.64], R5 ;  /* 0x0000000510007986 */ /* 0x0001e4000c101924 */
.L_x_17344:
[----:B------:R-:W-:-:S07]  /*6270*/  VIADD R19, R19, 0x80 ;  /* 0x0000008013137836 */ /* 0x000fce0000000000 */
.L_x_17304:
[----:B------:R-:W-:Y:S05]  /*6280*/  BSYNC B6 ;  /* 0x0000000000067941 */ /* 0x000fea0003800000 */
.L_x_17303:
        /* <DEDUP_REMOVED lines=307> */
.L_x_17375:
        /* <DEDUP_REMOVED lines=20> */
.L_x_17379:
[----:B------:R0:W5:Y:S01]  /*7700*/  LDG.E.U8 R0, desc[UR36][R2.64] ;  /* 0x0000002402007981 */ /* 0x000162000c1e1100 */
[----:B------:R-:W-:Y:S05]  /*7710*/  BRA `(.L_x_17381) ;  /* 0x0000000c00547947 */ /* 0x000fea0003800000 */
.L_x_17378:
        /* <DEDUP_REMOVED lines=8> */
.L_x_17383:
[----:B------:R0:W5:Y:S01]  /*77a0*/  LDG.E.U16 R0, desc[UR36][R2.64] ;  /* 0x0000002402007981 */ /* 0x000162000c1e1500 */
[----:B------:R-:W-:Y:S05]  /*77b0*/  BRA `(.L_x_17381) ;  /* 0x0000000c002c7947 */ /* 0x000fea0003800000 */
.L_x_17382:
[----:B------:R0:W5:Y:S01]  /*77c0*/  LDG.E.U16 R0, desc[UR36][R2.64] ;  /* 0x0000002402007981 */ /* 0x000162000c1e1500 */
[----:B------:R-:W-:Y:S05]  /*77d0*/  BRA `(.L_x_17381) ;  /* 0x0000000c00247947 */ /* 0x000fea0003800000 */
.L_x_17377:
        /* <DEDUP_REMOVED lines=9> */
.L_x_17385:
[----:B------:R-:W2:Y:S02]  /*7870*/  LDG.E.U16 R4, desc[UR36][R2.64] ;  /* 0x0000002402047981 */ /* 0x000ea4000c1e1500 */
[----:B--2---:R-:W-:-:S06]  /*7880*/  HADD2.F32 R4, -RZ, R4.H0_H0 ;  /* 0x20000004ff047230 */ /* 0x004fcc0000004100 */
[----:B------:R-:W0:Y:S02]  /*7890*/  F2I.FTZ.TRUNC.NTZ R4, R4 ;  /* 0x0000000400047305 */ /* 0x000e24000021f100 */
[----:B0-----:R-:W-:Y:S01]  /*78a0*/  PRMT R0, R4, 0x7610, R0 ;  /* 0x0000761004007816 */ /* 0x001fe20000000000 */
[----:B------:R-:W-:Y:S06]  /*78b0*/  BRA `(.L_x_17381) ;  /* 0x0000000800ec7947 */ /* 0x000fec0003800000 */
.L_x_17384:
        /* <DEDUP_REMOVED lines=9> */
.L_x_17387:
[----:B------:R-:W2:Y:S02]  /*7950*/  LDG.E.U16 R2, desc[UR36][R2.64] ;  /* 0x0000002402027981 */ /* 0x000ea4000c1e1500 */
[----:B--2---:R-:W-:-:S06]  /*7960*/  HADD2.F32 R4, -RZ, R2.H0_H0 ;  /* 0x20000002ff047230 */ /* 0x004fcc0000004100 */
[----:B------:R-:W0:Y:S02]  /*7970*/  F2I.FTZ.TRUNC.NTZ R4, R4 ;  /* 0x0000000400047305 */ /* 0x000e24000021f100 */
[----:B0-----:R-:W-:Y:S01]  /*7980*/  PRMT R0, R4, 0x7610, R0 ;  /* 0x0000761004007816 */ /* 0x001fe20000000000 */
[----:B------:R-:W-:Y:S06]  /*7990*/  BRA `(.L_x_17381) ;  /* 0x0000000800b47947 */ /* 0x000fec0003800000 */
.L_x_17386:
[----:B------:R-:W2:Y:S02]  /*79a0*/  LDG.E.64 R2, desc[UR36][R2.64] ;  /* 0x0000002402027981 */ /* 0x000ea4000c1e1b00 */
[----:B--2---:R0:W1:Y:S01]  /*79b0*/  F2I.F64.TRUNC R0, R2 ;  /* 0x0000000200007311 */ /* 0x004062000030d100 */
[----:B------:R-:W-:Y:S05]  /*79c0*/  BRA `(.L_x_17381) ;  /* 0x0000000800a87947 */ /* 0x000fea0003800000 */
.L_x_17376:
        /* <DEDUP_REMOVED lines=12> */
.L_x_17390:
[----:B------:R-:W2:Y:S02]  /*7a90*/  LDG.E.64 R2, desc[UR36][R2.64] ;  /* 0x0000002402027981 */ /* 0x000ea4000c1e1b00 */
[----:B--2---:R3:W4:Y:S01]  /*7aa0*/  F2I.F64.TRUNC R0, R2 ;  /* 0x0000000200007311 */ /* 0x004722000030d100 */
[----:B------:R-:W-:Y:S05]  /*7ab0*/  BRA `(.L_x_17381) ;  /* 0x00000008006c7947 */ /* 0x000fea0003800000 */
.L_x_17389:
        /* <DEDUP_REMOVED lines=28> */
.L_x_17392:
        /* <DEDUP_REMOVED lines=15> */
.L_x_17391:
[----:B------:R-:W2:Y:S02]  /*7d70*/  LDG.E.U16 R4, desc[UR36][R2.64] ;  /* 0x0000002402047981 */ /* 0x000ea4000c1e1500 */
[----:B--2---:R-:W-:-:S06]  /*7d80*/  IMAD.U32 R4, R4, 0x10000, RZ ;  /* 0x0001000004047824 */ /* 0x004fcc00078e00ff */
[----:B------:R-:W0:Y:S02]  /*7d90*/  F2I.FTZ.TRUNC.NTZ R4, R4 ;  /* 0x0000000400047305 */ /* 0x000e24000021f100 */
[----:B0-----:R-:W-:Y:S01]  /*7da0*/  PRMT R0, R4, 0x7610, R0 ;  /* 0x0000761004007816 */ /* 0x001fe20000000000 */
[----:B------:R-:W-:Y:S06]  /*7db0*/  BRA `(.L_x_17381) ;  /* 0x0000000400ac7947 */ /* 0x000fec0003800000 */
.L_x_17388:
        /* <DEDUP_REMOVED lines=10> */
.L_x_17395:
        /* <DEDUP_REMOVED lines=21> */
.L_x_17399:
[----:B------:R-:W-:Y:S05]  /*7fb0*/  BSYNC B1 ;  /* 0x0000000000017941 */ /* 0x000fea0003800000 */
.L_x_17398:
[----:B------:R-:W-:Y:S01]  /*7fc0*/  IMAD.SHL.U32 R2, R2, 0x100000, RZ ;  /* 0x0010000002027824 */ /* 0x000fe200078e00ff */
[----:B------:R-:W-:-:S04]  /*7fd0*/  LEA R3, R0, 0x3b800000, 0x17 ;  /* 0x3b80000000037811 */ /* 0x000fc800078eb8ff */
[----:B------:R-:W-:-:S07]  /*7fe0*/  LOP3.LUT R4, R3, R2, R4, 0xfe, !PT ;  /* 0x0000000203047212 */ /* 0x000fce00078efe04 */
.L_x_17397:
[----:B------:R-:W-:Y:S05]  /*7ff0*/  BSYNC B0 ;  /* 0x0000000000007941 */ /* 0x000fea0003800000 */
.L_x_17396:
[----:B------:R-:W0:Y:S02]  /*8000*/  F2I.FTZ.TRUNC.NTZ R4, R4 ;  /* 0x0000000400047305 */ /* 0x000e24000021f100 */
[----:B0-----:R-:W-:Y:S01]  /*8010*/  PRMT R0, R4, 0x7610, R0 ;  /* 0x0000761004007816 */ /* 0x001fe20000000000 */
[----:B------:R-:W-:Y:S06]  /*8020*/  BRA `(.L_x_17381) ;  /* 0x0000000400107947 */ /* 0x000fec0003800000 */
.L_x_17394:
        /* <DEDUP_REMOVED lines=21> */
.L_x_17403:
[----:B------:R-:W-:Y:S05]  /*8180*/  BSYNC B1 ;  /* 0x0000000000017941 */ /* 0x000fea0003800000 */
.L_x_17402:
[----:B------:R-:W-:Y:S01]  /*8190*/  IMAD.SHL.U32 R2, R2, 0x200000, RZ ;  /* 0x0020000002027824 */ /* 0x000fe200078e00ff */
[----:B------:R-:W-:-:S04]  /*81a0*/  LEA R3, R0, 0x37800000, 0x17 ;  /* 0x3780000000037811 */ /* 0x000fc800078eb8ff */
[----:B------:R-:W-:-:S07]  /*81b0*/  LOP3.LUT R4, R3, R2, R4, 0xfe, !PT ;  /* 0x0000000203047212 */ /* 0x000fce00078efe04 */
.L_x_17401:
[----:B------:R-:W-:Y:S05]  /*81c0*/  BSYNC B0 ;  /* 0x0000000000007941 */ /* 0x000fea0003800000 */
.L_x_17400:
[----:B------:R-:W0:Y:S02]  /*81d0*/  F2I.FTZ.TRUNC.NTZ R4, R4 ;  /* 0x0000000400047305 */ /* 0x000e24000021f100 */
[----:B0-----:R-:W-:Y:S01]  /*81e0*/  PRMT R0, R4, 0x7610, R0 ;  /* 0x0000761004007816 */ /* 0x001fe20000000000 */
[----:B------:R-:W-:Y:S06]  /*81f0*/  BRA `(.L_x_17381) ;  /* 0x00000000009c7947 */ /* 0x000fec0003800000 */
.L_x_17393:
        /* <DEDUP_REMOVED lines=14> */
.L_x_17407:
[----:B------:R-:W-:Y:S05]  /*82e0*/  BSYNC B0 ;  /* 0x0000000000007941 */ /* 0x000fea0003800000 */
.L_x_17406:
[----:B------:R-:W0:Y:S02]  /*82f0*/  F2I.FTZ.TRUNC.NTZ R4, R4 ;  /* 0x0000000400047305 */ /* 0x000e24000021f100 */
[----:B0-----:R-:W-:Y:S01]  /*8300*/  PRMT R0, R4, 0x7610, R0 ;  /* 0x0000761004007816 */ /* 0x001fe20000000000 */
[----:B------:R-:W-:Y:S06]  /*8310*/  BRA `(.L_x_17381) ;  /* 0x0000000000547947 */ /* 0x000fec0003800000 */
.L_x_17380:
        /* <DEDUP_REMOVED lines=16> */
.L_x_17408:
[----:B------:R-:W-:Y:S01]  /*8420*/  PRMT R0, RZ, 0x7610, R0 ;  /* 0x00007610ff007816 */ /* 0x000fe20000000000 */
[----:B------:R-:W-:Y:S06]  /*8430*/  BRA `(.L_x_17381) ;  /* 0x00000000000c7947 */ /* 0x000fec0003800000 */
.L_x_17405:
[----:B------:R1:W5:Y:S01]  /*8440*/  LDG.E.U16 R0, desc[UR36][R2.64] ;  /* 0x0000002402007981 */ /* 0x000362000c1e1500 */
[----:B------:R-:W-:Y:S05]  /*8450*/  BRA `(.L_x_17381) ;  /* 0x0000000000047947 */ /* 0x000fea0003800000 */
.L_x_17404:
[----:B------:R2:W5:Y:S02]  /*8460*/  LDG.E.U16 R0, desc[UR36][R2.64] ;  /* 0x0000002402007981 */ /* 0x000564000c1e1500 */
.L_x_17381:
        /* <DEDUP_REMOVED lines=23> */
.L_x_17412:
[----:B------:R3:W-:Y:S01]  /*85e0*/  STG.E.U8 desc[UR36][R16.64], R5 ;  /* 0x0000000510007986 */ /* 0x0007e2000c101124 */
[----:B------:R-:W-:Y:S05]  /*85f0*/  BRA `(.L_x_17414) ;  /* 0x0000000c005c7947 */ /* 0x000fea0003800000 */
.L_x_17411:
        /* <DEDUP_REMOVED lines=10> */
.L_x_17416:
[----:B------:R2:W-:Y:S01]  /*86a0*/  STG.E desc[UR36][R16.64], R5 ;  /* 0x0000000510007986 */ /* 0x0005e2000c101924 */
[----:B------:R-:W-:Y:S05]  /*86b0*/  BRA `(.L_x_17414) ;  /* 0x0000000c002c7947 */ /* 0x000fea0003800000 */
.L_x_17415:
[----:B------:R0:W-:Y:S01]  /*86c0*/  STG.E.U16 desc[UR36][R16.64], R5 ;  /* 0x0000000510007986 */ /* 0x0001e2000c101524 */
[----:B------:R-:W-:Y:S05]  /*86d0*/  BRA `(.L_x_17414) ;  /* 0x0000000c00247947 */ /* 0x000fea0003800000 */
.L_x_17410:
        /* <DEDUP_REMOVED lines=9> */
.L_x_17418:
[----:B------:R-:W0:Y:S02]  /*8770*/  I2F.S16 R0, R5 ;  /* 0x0000000500007306 */ /* 0x000e240000101400 */
[----:B0-----:R-:W-:-:S05]  /*8780*/  F2FP.F16.F32.PACK_AB R0, RZ, R0 ;  /* 0x00000000ff00723e */ /* 0x001fca00000000ff */
[----:B------:R0:W-:Y:S01]  /*8790*/  STG.E.U16 desc[UR36][R16.64], R0 ;  /* 0x0000000010007986 */ /* 0x0001e2000c101524 */
[----:B------:R-:W-:Y:S05]  /*87a0*/  BRA `(.L_x_17414) ;  /* 0x0000000800f07947 */ /* 0x000fea0003800000 */
.L_x_17417:
        /* <DEDUP_REMOVED lines=10> */
.L_x_17420:
[----:B------:R-:W0:Y:S02]  /*8850*/  I2F.S16 R5, R5 ;  /* 0x0000000500057306 */ /* 0x000e240000101400 */
[----:B0-----:R-:W-:-:S04]  /*8860*/  F2FP.F16.F32.PACK_AB R3, RZ, R5 ;  /* 0x00000005ff03723e */ /* 0x001fc800000000ff */
[----:B------:R-:W-:-:S05]  /*8870*/  PRMT R3, R3, 0x5410, RZ ;  /* 0x0000541003037816 */ /* 0x000fca00000000ff */
[----:B------:R0:W-:Y:S01]  /*8880*/  STG.E desc[UR36][R16.64], R3 ;  /* 0x0000000310007986 */ /* 0x0001e2000c101924 */
[----:B------:R-:W-:Y:S05]  /*8890*/  BRA `(.L_x_17414) ;  /* 0x0000000800b47947 */ /* 0x000fea0003800000 */
.L_x_17419:
[----:B------:R-:W0:Y:S02]  /*88a0*/  I2F.F64.S16 R2, R5 ;  /* 0x0000000500027312 */ /* 0x000e240000101c00 */
[----:B0-----:R0:W-:Y:S01]  /*88b0*/  STG.E.64 desc[UR36][R16.64], R2 ;  /* 0x0000000210007986 */ /* 0x0011e2000c101b24 */
[----:B------:R-:W-:Y:S05]  /*88c0*/  BRA `(.L_x_17414) ;  /* 0x0000000800a87947 */ /* 0x000fea0003800000 */
.L_x_17409:
        /* <DEDUP_REMOVED lines=13> */
.L_x_17423:
[----:B------:R-:W0:Y:S01]  /*89a0*/  I2F.F64.S16 R4, R5 ;  /* 0x0000000500047312 */ /* 0x000e220000101c00 */
[----:B------:R-:W-:-:S05]  /*89b0*/  CS2R R6, SRZ ;  /* 0x0000000000067805 */ /* 0x000fca000001ff00 */
[----:B0-----:R0:W-:Y:S01]  /*89c0*/  STG.E.128 desc[UR36][R16.64], R4 ;  /* 0x0000000410007986 */ /* 0x0011e2000c101d24 */
[----:B------:R-:W-:Y:S05]  /*89d0*/  BRA `(.L_x_17414) ;  /* 0x0000000800647947 */ /* 0x000fea0003800000 */
.L_x_17422:
        /* <DEDUP_REMOVED lines=21> */
.L_x_17427:
[----:B------:R-:W-:Y:S05]  /*8b30*/  BSYNC B0 ;  /* 0x0000000000007941 */ /* 0x000fea0003800000 */
.L_x_17426:
[----:B------:R-:W-:-:S05]  /*8b40*/  LOP3.LUT R3, R0, R3, RZ, 0xfc, !PT ;  /* 0x0000000300037212 */ /* 0x000fca00078efcff */
[----:B------:R0:W-:Y:S01]  /*8b50*/  STG.E.U8 desc[UR36][R16.64], R3 ;  /* 0x0000000310007986 */ /* 0x0001e2000c101124 */
[----:B------:R-:W-:Y:S05]  /*8b60*/  BRA `(.L_x_17414) ;  /* 0x0000000800007947 */ /* 0x000fea0003800000 */
.L_x_17425:
        /* <DEDUP_REMOVED lines=13> */
.L_x_17429:
[----:B------:R-:W-:Y:S01]  /*8c40*/  IMAD.MOV.U32 R0, RZ, RZ, 0x7f ;  /* 0x0000007fff007424 */ /* 0x000fe200078e00ff */
[----:B------:R-:W-:-:S04]  /*8c50*/  ISETP.GT.U32.AND P0, PT, R2, 0x7f800000, PT ;  /* 0x7f8000000200780c */ /* 0x000fc80003f04070 */
[----:B------:R-:W-:-:S09]  /*8c60*/  SEL R0, R0, 0x7c, P0 ;  /* 0x0000007c00007807 */ /* 0x000fd20000000000 */
.L_x_17430:
[----:B------:R-:W-:Y:S05]  /*8c70*/  BSYNC B0 ;  /* 0x0000000000007941 */ /* 0x000fea0003800000 */
.L_x_17428:
[----:B------:R-:W-:-:S04]  /*8c80*/  LOP3.LUT R2, R5, 0x80000000, RZ, 0xc0, !PT ;  /* 0x8000000005027812 */ /* 0x000fc800078ec0ff */
[----:B------:R-:W-:-:S04]  /*8c90*/  SHF.R.U32.HI R3, RZ, 0x18, R2 ;  /* 0x00000018ff037819 */ /* 0x000fc80000011602 */
[----:B------:R-:W-:-:S05]  /*8ca0*/  LOP3.LUT R3, R0, R3, RZ, 0xfc, !PT ;  /* 0x0000000300037212 */ /* 0x000fca00078efcff */
[----:B------:R0:W-:Y:S01]  /*8cb0*/  STG.E.U8 desc[UR36][R16.64], R3 ;  /* 0x0000000310007986 */ /* 0x0001e2000c101124 */
[----:B------:R-:W-:Y:S05]  /*8cc0*/  BRA `(.L_x_17414) ;  /* 0x0000000400a87947 */ /* 0x000fea0003800000 */
.L_x_17424:
[----:B------:R-:W0:Y:S02]  /*8cd0*/  I2F.S16 R0, R5 ;  /* 0x0000000500007306 */ /* 0x000e240000101400 */
[----:B0-----:R-:W-:-:S05]  /*8ce0*/  F2FP.BF16.F32.PACK_AB R0, RZ, R0 ;  /* 0x00000000ff00723e */ /* 0x001fca00000010ff */
[----:B------:R0:W-:Y:S01]  /*8cf0*/  STG.E.U16 desc[UR36][R16.64], R0 ;  /* 0x0000000010007986 */ /* 0x0001e2000c101524 */
[----:B------:R-:W-:Y:S05]  /*8d00*/  BRA `(.L_x_17414) ;  /* 0x0000000400987947 */ /* 0x000fea0003800000 */
.L_x_17421:
        /* <DEDUP_REMOVED lines=10> */
.L_x_17433:
        /* <DEDUP_REMOVED lines=17> */
.L_x_17436:
[----:B------:R-:W-:-:S04]  /*8ec0*/  LOP3.LUT R2, R5, 0x80000000, RZ, 0xc0, !PT ;  /* 0x8000000005027812 */ /* 0x000fc800078ec0ff */
[----:B------:R-:W-:-:S04]  /*8ed0*/  SHF.R.U32.HI R3, RZ, 0x18, R2 ;  /* 0x00000018ff037819 */ /* 0x000fc80000011602 */
[----:B------:R-:W-:-:S04]  /*8ee0*/  LOP3.LUT R0, R0, R3, RZ, 0xfc, !PT ;  /* 0x0000000300007212 */ /* 0x000fc800078efcff */
[----:B------:R-:W-:-:S07]  /*8ef0*/  PRMT R8, R0, 0x7610, R8 ;  /* 0x0000761000087816 */ /* 0x000fce0000000008 */
.L_x_17435:
[----:B------:R-:W-:Y:S05]  /*8f00*/  BSYNC B0 ;  /* 0x0000000000007941 */ /* 0x000fea0003800000 */
.L_x_17434:
[----:B------:R0:W-:Y:S01]  /*8f10*/  STG.E.U8 desc[UR36][R16.64], R8 ;  /* 0x0000000810007986 */ /* 0x0001e2000c101124 */
[----:B------:R-:W-:Y:S05]  /*8f20*/  BRA `(.L_x_17414) ;  /* 0x0000000400107947 */ /* 0x000fea0003800000 */
.L_x_17432:
        /* <DEDUP_REMOVED lines=17> */
.L_x_17439:
[----:B------:R-:W-:-:S04]  /*9040*/  LOP3.LUT R2, R5, 0x80000000, RZ, 0xc0, !PT ;  /* 0x8000000005027812 */ /* 0x000fc800078ec0ff */
[----:B------:R-:W-:-:S04]  /*9050*/  SHF.R.U32.HI R3, RZ, 0x18, R2 ;  /* 0x00000018ff037819 */ /* 0x000fc80000011602 */
[----:B------:R-:W-:-:S04]  /*9060*/  LOP3.LUT R0, R0, R3, RZ, 0xfc, !PT ;  /* 0x0000000300007212 */ /* 0x000fc800078efcff */
[----:B------:R-:W-:-:S07]  /*9070*/  PRMT R8, R0, 0x7610, R8 ;  /* 0x0000761000087816 */ /* 0x000fce0000000008 */
.L_x_17438:
[----:B------:R-:W-:Y:S05]  /*9080*/  BSYNC B0 ;  /* 0x0000000000007941 */ /* 0x000fea0003800000 */
.L_x_17437:
[----:B------:R0:W-:Y:S01]  /*9090*/  STG.E.U8 desc[UR36][R16.64], R8 ;  /* 0x0000000810007986 */ /* 0x0001e2000c101124 */
[----:B------:R-:W-:Y:S05]  /*90a0*/  BRA `(.L_x_17414) ;  /* 0x0000000000b07947 */ /* 0x000fea0003800000 */
.L_x_17431:
        /* <DEDUP_REMOVED lines=22> */
.L_x_17413:
        /* <DEDUP_REMOVED lines=16> */
.L_x_17442:
[----:B------:R-:W-:Y:S05]  /*9310*/  BRA `(.L_x_17414) ;  /* 0x0000000000147947 */ /* 0x000fea0003800000 */
.L_x_17441:
[----:B------:R-:W-:-:S04]  /*9320*/  PRMT R2, R5, 0x9910, RZ ;  /* 0x0000991005027816 */ /* 0x000fc800000000ff */
[----:B------:R-:W-:-:S05]  /*9330*/  SHF.R.S32.HI R3, RZ, 0x1f, R2 ;  /* 0x0000001fff037819 */ /* 0x000fca0000011402 */
[----:B------:R0:W-:Y:S01]  /*9340*/  STG.E.64 desc[UR36][R16.64], R2 ;  /* 0x0000000210007986 */ /* 0x0001e2000c101b24 */
[----:B------:R-:W-:Y:S05]  /*9350*/  BRA `(.L_x_17414) ;  /* 0x0000000000047947 */ /* 0x000fea0003800000 */
.L_x_17440:
[----:B------:R0:W-:Y:S02]  /*9360*/  STG.E desc[UR36][R16.64], R5 ;  /* 0x0000000510007986 */ /* 0x0001e4000c101924 */
.L_x_17414:
[----:B------:R-:W-:-:S07]  /*9370*/  VIADD R19, R19, 0x80 ;  /* 0x0000008013137836 */ /* 0x000fce0000000000 */
.L_x_17374:
[----:B------:R-:W-:Y:S05]  /*9380*/  BSYNC B6 ;  /* 0x0000000000067941 */ /* 0x000fea0003800000 */
.L_x_17373:
        /* <DEDUP_REMOVED lines=306> */
.L_x_17443:
        /* <DEDUP_REMOVED lines=20> */
.L_x_17447:
[----:B------:R4:W5:Y:S01]  /*a7f0*/  LDG.E.U8 R0, desc[UR36][R2.64] ;  /* 0x0000002402007981 */ /* 0x000962000c1e1100 */
[----:B------:R-:W-:Y:S05]  /*a800*/  BRA `(.L_x_17449) ;  /* 0x0000000c00547947 */ /* 0x000fea0003800000 */
.L_x_17446:
        /* <DEDUP_REMOVED lines=8> */
.L_x_17451:
[----:B------:R2:W5:Y:S01]  /*a890*/  LDG.E.U16 R0, desc[UR36][R2.64] ;  /* 0x0000002402007981 */ /* 0x000562000c1e1500 */
[----:B------:R-:W-:Y:S05]  /*a8a0*/  BRA `(.L_x_17449) ;  /* 0x0000000c002c7947 */ /* 0x000fea0003800000 */
.L_x_17450:
[----:B------:R0:W5:Y:S01]  /*a8b0*/  LDG.E.U16 R0, desc[UR36][R2.64] ;  /* 0x0000002402007981 */ /* 0x000162000c1e1500 */
[----:B------:R-:W-:Y:S05]  /*a8c0*/  BRA `(.L_x_17449) ;  /* 0x0000000c00247947 */ /* 0x000fea0003800000 */
.L_x_17445:
        /* <DEDUP_REMOVED lines=9> */
.L_x_17453:
[----:B------:R-:W2:Y:S02]  /*a960*/  LDG.E.U16 R4, desc[UR36][R2.64] ;  /* 0x0000002402047981 */ /* 0x000ea4000c1e1500 */
[----:B--2---:R-:W-:-:S06]  /*a970*/  HADD2.F32 R4, -RZ, R4.H0_H0 ;  /* 0x20000004ff047230 */ /* 0x004fcc0000004100 */
[----:B------:R-:W0:Y:S02]  /*a980*/  F2I.FTZ.TRUNC.NTZ R4, R4 ;  /* 0x0000000400047305 */ /* 0x000e24000021f100 */
[----:B0-----:R-:W-:Y:S01]  /*a990*/  PRMT R0, R4, 0x7610, R0 ;  /* 0x0000761004007816 */ /* 0x001fe20000000000 */
[----:B------:R-:W-:Y:S06]  /*a9a0*/  BRA `(.L_x_17449) ;  /* 0x0000000800ec7947 */ /* 0x000fec0003800000 */
.L_x_17452:
        /* <DEDUP_REMOVED lines=9> */
.L_x_17455:
[----:B------:R-:W2:Y:S02]  /*aa40*/  LDG.E.U16 R2, desc[UR36][R2.64] ;  /* 0x0000002402027981 */ /* 0x000ea4000c1e1500 */
[----:B--2---:R-:W-:-:S06]  /*aa50*/  HADD2.F32 R4, -RZ, R2.H0_H0 ;  /* 0x20000002ff047230 */ /* 0x004fcc0000004100 */
[----:B------:R-:W0:Y:S02]  /*aa60*/  F2I.FTZ.TRUNC.NTZ R4, R4 ;  /* 0x0000000400047305 */ /* 0x000e24000021f100 */
[----:B0-----:R-:W-:Y:S01]  /*aa70*/  PRMT R0, R4, 0x7610, R0 ;  /* 0x0000761004007816 */ /* 0x001fe20000000000 */
[----:B------:R-:W-:Y:S06]  /*aa80*/  BRA `(.L_x_17449) ;  /* 0x0000000800b47947 */ /* 0x000fec0003800000 */
.L_x_17454:
[----:B------:R-:W2:Y:S02]  /*aa90*/  LDG.E.64 R2, desc[UR36][R2.64] ;  /* 0x0000002402027981 */ /* 0x000ea4000c1e1b00 */
[----:B--2---:R0:W1:Y:S01]  /*aaa0*/  F2I.F64.TRUNC R0, R2 ;  /* 0x0000000200007311 */ /* 0x004062000030d100 */
[----:B------:R-:W-:Y:S05]  /*aab0*/  BRA `(.L_x_17449) ;  /* 0x0000000800a87947 */ /* 0x000fea0003800000 */
.L_x_17444:
        /* <DEDUP_REMOVED lines=12> */
.L_x_17458:
[----:B------:R-:W2:Y:S02]  /*ab80*/  LDG.E.64 R2, desc[UR36][R2.64] ;  /* 0x0000002402027981 */ /* 0x000ea4000c1e1b00 */
[----:B--2---:R0:W1:Y:S01]  /*ab90*/  F2I.F64.TRUNC R0, R2 ;  /* 0x0000000200007311 */ /* 0x004062000030d100 */
[----:B------:R-:W-:Y:S05]  /*aba0*/  BRA `(.L_x_17449) ;  /* 0x00000008006c7947 */ /* 0x000fea0003800000 */
.L_x_17457:
        /* <DEDUP_REMOVED lines=28> */
.L_x_17460:
        /* <DEDUP_REMOVED lines=15> */
.L_x_17459:
[----:B------:R-:W2:Y:S02]  /*ae60*/  LDG.E.U16 R4, desc[UR36][R2.64] ;  /* 0x0000002402047981 */ /* 0x000ea4000c1e1500 */
[----:B--2---:R-:W-:-:S06]  /*ae70*/  IMAD.U32 R4, R4, 0x10000, RZ ;  /* 0x0001000004047824 */ /* 0x004fcc00078e00ff */
[----:B------:R-:W0:Y:S02]  /*ae80*/  F2I.FTZ.TRUNC.NTZ R4, R4 ;  /* 0x0000000400047305 */ /* 0x000e24000021f100 */
[----:B0-----:R-:W-:Y:S01]  /*ae90*/  PRMT R0, R4, 0x7610, R0 ;  /* 0x0000761004007816 */ /* 0x001fe20000000000 */
[----:B------:R-:W-:Y:S06]  /*aea0*/  BRA `(.L_x_17449) ;  /* 0x0000000400ac7947 */ /* 0x000fec0003800000 */
.L_x_17456:
        /* <DEDUP_REMOVED lines=10> */
.L_x_17463:
        /* <DEDUP_REMOVED lines=21> */
.L_x_17467:
[----:B------:R-:W-:Y:S05]  /*b0a0*/  BSYNC B1 ;  /* 0x0000000000017941 */ /* 0x000fea0003800000 */
.L_x_17466:
[----:B------:R-:W-:Y:S01]  /*b0b0*/  IMAD.SHL.U32 R2, R2, 0x100000, RZ ;  /* 0x0010000002027824 */ /* 0x000fe200078e00ff */
[----:B------:R-:W-:-:S04]  /*b0c0*/  LEA R3, R0, 0x3b800000, 0x17 ;  /* 0x3b80000000037811 */ /* 0x000fc800078eb8ff */
[----:B------:R-:W-:-:S07]  /*b0d0*/  LOP3.LUT R4, R3, R2, R4, 0xfe, !PT ;  /* 0x0000000203047212 */ /* 0x000fce00078efe04 */
.L_x_17465:
[----:B------:R-:W-:Y:S05]  /*b0e0*/  BSYNC B0 ;  /* 0x0000000000007941 */ /* 0x000fea0003800000 */
.L_x_17464:
[----:B------:R-:W0:Y:S02]  /*b0f0*/  F2I.FTZ.TRUNC.NTZ R4, R4 ;  /* 0x0000000400047305 */ /* 0x000e24000021f100 */
[----:B0-----:R-:W-:Y:S01]  /*b100*/  PRMT R0, R4, 0x7610, R0 ;  /* 0x0000761004007816 */ /* 0x001fe20000000000 */
[----:B------:R-:W-:Y:S06]  /*b110*/  BRA `(.L_x_17449) ;  /* 0x0000000400107947 */ /* 0x000fec0003800000 */
.L_x_17462:
        /* <DEDUP_REMOVED lines=21> */
.L_x_17471:
[----:B------:R-:W-:Y:S05]  /*b270*/  BSYNC B1 ;  /* 0x0000000000017941 */ /* 0x000fea0003800000 */
.L_x_17470:
[----:B------:R-:W-:Y:S01]  /*b280*/  IMAD.SHL.U32 R2, R2, 0x200000, RZ ;  /* 0x0020000002027824 */ /* 0x000fe200078e00ff */
[----:B------:R-:W-:-:S04]  /*b290*/  LEA R3, R0, 0x37800000, 0x17 ;  /* 0x3780000000037811 */ /* 0x000fc800078eb8ff */
[----:B------:R-:W-:-:S07]  /*b2a0*/  LOP3.LUT R4, R3, R2, R4, 0xfe, !PT ;  /* 0x0000000203047212 */ /* 0x000fce00078efe04 */
.L_x_17469:
[----:B------:R-:W-:Y:S05]  /*b2b0*/  BSYNC B0 ;  /* 0x0000000000007941 */ /* 0x000fea0003800000 */
.L_x_17468:
[----:B------:R-:W0:Y:S02]  /*b2c0*/  F2I.FTZ.TRUNC.NTZ R4, R4 ;  /* 0x0000000400047305 */ /* 0x000e24000021f100 */
[----:B0-----:R-:W-:Y:S01]  /*b2d0*/  PRMT R0, R4, 0x7610, R0 ;  /* 0x0000761004007816 */ /* 0x001fe20000000000 */
[----:B------:R-:W-:Y:S06]  /*b2e0*/  BRA `(.L_x_17449) ;  /* 0x00000000009c7947 */ /* 0x000fec0003800000 */
.L_x_17461:
        /* <DEDUP_REMOVED lines=14> */
.L_x_17475:
[----:B------:R-:W-:Y:S05]  /*b3d0*/  BSYNC B0 ;  /* 0x0000000000007941 */ /* 0x000fea0003800000 */
.L_x_17474:
[----:B------:R-:W0:Y:S02]  /*b3e0*/  F2I.FTZ.TRUNC.NTZ R4, R4 ;  /* 0x0000000400047305 */ /* 0x000e24000021f100 */
[----:B0-----:R-:W-:Y:S01]  /*b3f0*/  PRMT R0, R4, 0x7610, R0 ;  /* 0x0000761004007816 */ /* 0x001fe20000000000 */
[----:B------:R-:W-:Y:S06]  /*b400*/  BRA `(.L_x_17449) ;  /* 0x0000000000547947 */ /* 0x000fec0003800000 */
.L_x_17448:
        /* <DEDUP_REMOVED lines=16> */
.L_x_17476:
[----:B------:R-:W-:Y:S01]  /*b510*/  PRMT R0, RZ, 0x7610, R0 ;  /* 0x00007610ff007816 */ /* 0x000fe20000000000 */
[----:B------:R-:W-:Y:S06]  /*b520*/  BRA `(.L_x_17449) ;  /* 0x00000000000c7947 */ /* 0x000fec0003800000 */
.L_x_17473:
[----:B------:R0:W5:Y:S01]  /*b530*/  LDG.E.U16 R0, desc[UR36][R2.64] ;  /* 0x0000002402007981 */ /* 0x000162000c1e1500 */
[----:B------:R-:W-:Y:S05]  /*b540*/  BRA `(.L_x_17449) ;  /* 0x0000000000047947 */ /* 0x000fea0003800000 */
.L_x_17472:
[----:B------:R0:W5:Y:S02]  /*b550*/  LDG.E.U16 R0, desc[UR36][R2.64] ;  /* 0x0000002402007981 */ /* 0x000164000c1e1500 */
.L_x_17449:
[----:B01234-:R-:W0:Y:S01]  /*b560*/  LDC.U8 R3, c[0x0][0x430] ;  /* 0x00010c00ff037b82 */ /* 0x01fe220000000000 */
[----:B------:R-:W-:Y:S01]  /*b570*/  ULDC.U16 UR4, c[0x0][0x420] ;  /* 0x0001080000047ab9 */ /* 0x000fe20000000400 */
[----:B-----5:R-:W-:Y:S01]  /*b580*/  PRMT R0, R0, 0x9910, RZ ;  /* 0x0000991000007816 */ /* 0x020fe200000000ff */
        /* <DEDUP_REMOVED lines=20> */
.L_x_17480:
[----:B------:R-:W-:Y:S01]  /*b6d0*/  STG.E.U8 desc[UR36][R16.64], R5 ;  /* 0x0000000510007986 */ /* 0x000fe2000c101124 */
[----:B------:R-:W-:Y:S05]  /*b6e0*/  EXIT ;  /* 0x000000000000794d */ /* 0x000fea0003800000 */
.L_x_17479:
        /* <DEDUP_REMOVED lines=10> */
.L_x_17483:
[----:B------:R-:W-:Y:S01]  /*b790*/  STG.E desc[UR36][R16.64], R5 ;  /* 0x0000000510007986 */ /* 0x000fe2000c101924 */
[----:B------:R-:W-:Y:S05]  /*b7a0*/  EXIT ;  /* 0x000000000000794d */ /* 0x000fea0003800000 */
.L_x_17482:
[----:B------:R-:W-:Y:S01]  /*b7b0*/  STG.E.U16 desc[UR36][R16.64], R5 ;  /* 0x0000000510007986 */ /* 0x000fe2000c101524 */
[----:B------:R-:W-:Y:S05]  /*b7c0*/  EXIT ;  /* 0x000000000000794d */ /* 0x000fea0003800000 */
.L_x_17478:
        /* <DEDUP_REMOVED lines=9> */
.L_x_17485:
[----:B------:R-:W0:Y:S02]  /*b860*/  I2F.S16 R0, R5 ;  /* 0x0000000500007306 */ /* 0x000e240000101400 */
[----:B0-----:R-:W-:-:S05]  /*b870*/  F2FP.F16.F32.PACK_AB R0, RZ, R0 ;  /* 0x00000000ff00723e */ /* 0x001fca00000000ff */
[----:B------:R-:W-:Y:S01]  /*b880*/  STG.E.U16 desc[UR36][R16.64], R0 ;  /* 0x0000000010007986 */ /* 0x000fe2000c101524 */
[----:B------:R-:W-:Y:S05]  /*b890*/  EXIT ;  /* 0x000000000000794d */ /* 0x000fea0003800000 */
.L_x_17484:
        /* <DEDUP_REMOVED lines=10> */
.L_x_17487:
[----:B------:R-:W0:Y:S02]  /*b940*/  I2F.S16 R5, R5 ;  /* 0x0000000500057306 */ /* 0x000e240000101400 */
[----:B0-----:R-:W-:-:S04]  /*b950*/  F2FP.F16.F32.PACK_AB R3, RZ, R5 ;  /* 0x00000005ff03723e */ /* 0x001fc800000000ff */
[----:B------:R-:W-:-:S05]  /*b960*/  PRMT R3, R3, 0x5410, RZ ;  /* 0x0000541003037816 */ /* 0x000fca00000000ff */
[----:B------:R-:W-:Y:S01]  /*b970*/  STG.E desc[UR36][R16.64], R3 ;  /* 0x0000000310007986 */ /* 0x000fe2000c101924 */
[----:B------:R-:W-:Y:S05]  /*b980*/  EXIT ;  /* 0x000000000000794d */ /* 0x000fea0003800000 */
.L_x_17486:
[----:B------:R-:W0:Y:S02]  /*b990*/  I2F.F64.S16 R2, R5 ;  /* 0x0000000500027312 */ /* 0x000e240000101c00 */
[----:B0-----:R-:W-:Y:S01]  /*b9a0*/  STG.E.64 desc[UR36][R16.64], R2 ;  /* 0x0000000210007986 */ /* 0x001fe2000c101b24 */
[----:B------:R-:W-:Y:S05]  /*b9b0*/  EXIT ;  /* 0x000000000000794d */ /* 0x000fea0003800000 */
.L_x_17477:
        /* <DEDUP_REMOVED lines=13> */
.L_x_17490:
[----:B------:R-:W0:Y:S01]  /*ba90*/  I2F.F64.S16 R4, R5 ;  /* 0x0000000500047312 */ /* 0x000e220000101c00 */
[----:B------:R-:W-:-:S05]  /*baa0*/  CS2R R6, SRZ ;  /* 0x0000000000067805 */ /* 0x000fca000001ff00 */
[----:B0-----:R-:W-:Y:S01]  /*bab0*/  STG.E.128 desc[UR36][R16.64], R4 ;  /* 0x0000000410007986 */ /* 0x001fe2000c101d24 */
[----:B------:R-:W-:Y:S05]  /*bac0*/  EXIT ;  /* 0x000000000000794d */ /* 0x000fea0003800000 */
.L_x_17489:
        /* <DEDUP_REMOVED lines=21> */
.L_x_17494:
[----:B------:R-:W-:Y:S05]  /*bc20*/  BSYNC B0 ;  /* 0x0000000000007941 */ /* 0x000fea0003800000 */
.L_x_17493:
[----:B------:R-:W-:-:S05]  /*bc30*/  LOP3.LUT R3, R0, R3, RZ, 0xfc, !PT ;  /* 0x0000000300037212 */ /* 0x000fca00078efcff */
[----:B------:R-:W-:Y:S01]  /*bc40*/  STG.E.U8 desc[UR36][R16.64], R3 ;  /* 0x0000000310007986 */ /* 0x000fe2000c101124 */
[----:B------:R-:W-:Y:S05]  /*bc50*/  EXIT ;  /* 0x000000000000794d */ /* 0x000fea0003800000 */
.L_x_17492:
        /* <DEDUP_REMOVED lines=13> */
.L_x_17496:
[----:B------:R-:W-:Y:S01]  /*bd30*/  IMAD.MOV.U32 R0, RZ, RZ, 0x7f ;  /* 0x0000007fff007424 */ /* 0x000fe200078e00ff */
[----:B------:R-:W-:-:S04]  /*bd40*/  ISETP.GT.U32.AND P0, PT, R2, 0x7f800000, PT ;  /* 0x7f8000000200780c */ /* 0x000fc80003f04070 */
[----:B------:R-:W-:-:S09]  /*bd50*/  SEL R0, R0, 0x7c, P0 ;  /* 0x0000007c00007807 */ /* 0x000fd20000000000 */
.L_x_17497:
[----:B------:R-:W-:Y:S05]  /*bd60*/  BSYNC B0 ;  /* 0x0000000000007941 */ /* 0x000fea0003800000 */
.L_x_17495:
[----:B------:R-:W-:-:S04]  /*bd70*/  LOP3.LUT R2, R5, 0x80000000, RZ, 0xc0, !PT ;  /* 0x8000000005027812 */ /* 0x000fc800078ec0ff */
[----:B------:R-:W-:-:S04]  /*bd80*/  SHF.R.U32.HI R3, RZ, 0x18, R2 ;  /* 0x00000018ff037819 */ /* 0x000fc80000011602 */
[----:B------:R-:W-:-:S05]  /*bd90*/  LOP3.LUT R3, R0, R3, RZ, 0xfc, !PT ;  /* 0x0000000300037212 */ /* 0x000fca00078efcff */
[----:B------:R-:W-:Y:S01]  /*bda0*/  STG.E.U8 desc[UR36][R16.64], R3 ;  /* 0x0000000310007986 */ /* 0x000fe2000c101124 */
[----:B------:R-:W-:Y:S05]  /*bdb0*/  EXIT ;  /* 0x000000000000794d */ /* 0x000fea0003800000 */
.L_x_17491:
[----:B------:R-:W0:Y:S02]  /*bdc0*/  I2F.S16 R0, R5 ;  /* 0x0000000500007306 */ /* 0x000e240000101400 */
[----:B0-----:R-:W-:-:S05]  /*bdd0*/  F2FP.BF16.F32.PACK_AB R0, RZ, R0 ;  /* 0x00000000ff00723e */ /* 0x001fca00000010ff */
[----:B------:R-:W-:Y:S01]  /*bde0*/  STG.E.U16 desc[UR36][R16.64], R0 ;  /* 0x0000000010007986 */ /* 0x000fe2000c101524 */
[----:B------:R-:W-:Y:S05]  /*bdf0*/  EXIT ;  /* 0x000000000000794d */ /* 0x000fea0003800000 */
.L_x_17488:
        /* <DEDUP_REMOVED lines=10> */
.L_x_17500:
        /* <DEDUP_REMOVED lines=17> */
.L_x_17503:
[----:B------:R-:W-:-:S04]  /*bfb0*/  LOP3.LUT R2, R5, 0x80000000, RZ, 0xc0, !PT ;  /* 0x8000000005027812 */ /* 0x000fc800078ec0ff */
[----:B------:R-:W-:-:S04]  /*bfc0*/  SHF.R.U32.HI R3, RZ, 0x18, R2 ;  /* 0x00000018ff037819 */ /* 0x000fc80000011602 */
[----:B------:R-:W-:-:S04]  /*bfd0*/  LOP3.LUT R0, R0, R3, RZ, 0xfc, !PT ;  /* 0x0000000300007212 */ /* 0x000fc800078efcff */
[----:B------:R-:W-:-:S07]  /*bfe0*/  PRMT R8, R0, 0x7610, R8 ;  /* 0x0000761000087816 */ /* 0x000fce0000000008 */
.L_x_17502:
[----:B------:R-:W-:Y:S05]  /*bff0*/  BSYNC B0 ;  /* 0x0000000000007941 */ /* 0x000fea0003800000 */
.L_x_17501:
[----:B------:R-:W-:Y:S01]  /*c000*/  STG.E.U8 desc[UR36][R16.64], R8 ;  /* 0x0000000810007986 */ /* 0x000fe2000c101124 */
[----:B------:R-:W-:Y:S05]  /*c010*/  EXIT ;  /* 0x000000000000794d */ /* 0x000fea0003800000 */
.L_x_17499:
        /* <DEDUP_REMOVED lines=17> */
.L_x_17506:
[----:B------:R-:W-:-:S04]  /*c130*/  LOP3.LUT R2, R5, 0x80000000, RZ, 0xc0, !PT ;  /* 0x8000000005027812 */ /* 0x000fc800078ec0ff */
[----:B------:R-:W-:-:S04]  /*c140*/  SHF.R.U32.HI R3, RZ, 0x18, R2 ;  /* 0x00000018ff037819 */ /* 0x000fc80000011602 */
[----:B------:R-:W-:-:S04]  /*c150*/  LOP3.LUT R0, R0, R3, RZ, 0xfc, !PT ;  /* 0x0000000300007212 */ /* 0x000fc800078efcff */
[----:B------:R-:W-:-:S07]  /*c160*/  PRMT R8, R0, 0x7610, R8 ;  /* 0x0000761000087816 */ /* 0x000fce0000000008 */
.L_x_17505:
[----:B------:R-:W-:Y:S05]  /*c170*/  BSYNC B0 ;  /* 0x0000000000007941 */ /* 0x000fea0003800000 */
.L_x_17504:
[----:B------:R-:W-:Y:S01]  /*c180*/  STG.E.U8 desc[UR36][R16.64], R8 ;  /* 0x0000000810007986 */ /* 0x000fe2000c101124 */
[----:B------:R-:W-:Y:S05]  /*c190*/  EXIT ;  /* 0x000000000000794d */ /* 0x000fea0003800000 */
.L_x_17498:
        /* <DEDUP_REMOVED lines=22> */
.L_x_17481:
        /* <DEDUP_REMOVED lines=16> */
.L_x_17509:
[----:B------:R-:W-:Y:S05]  /*c400*/  EXIT ;  /* 0x000000000000794d */ /* 0x000fea0003800000 */
.L_x_17508:
[----:B------:R-:W-:-:S04]  /*c410*/  PRMT R2, R5, 0x9910, RZ ;  /* 0x0000991005027816 */ /* 0x000fc800000000ff */
[----:B------:R-:W-:-:S05]  /*c420*/  SHF.R.S32.HI R3, RZ, 0x1f, R2 ;  /* 0x0000001fff037819 */ /* 0x000fca0000011402 */
[----:B------:R-:W-:Y:S01]  /*c430*/  STG.E.64 desc[UR36][R16.64], R2 ;  /* 0x0000000210007986 */ /* 0x000fe2000c101b24 */
[----:B------:R-:W-:Y:S05]  /*c440*/  EXIT ;  /* 0x000000000000794d */ /* 0x000fea0003800000 */
.L_x_17507:
[----:B------:R-:W-:Y:S01]  /*c450*/  STG.E desc[UR36][R16.64], R5 ;  /* 0x0000000510007986 */ /* 0x000fe2000c101924 */
[----:B------:R-:W-:Y:S05]  /*c460*/  EXIT ;  /* 0x000000000000794d */ /* 0x000fea0003800000 */
.L_x_17510:
        /* <DEDUP_REMOVED lines=9> */
.L_x_36312:


//--------------------- .text._ZN2at6native27unrolled_elementwise_kernelIZZZNS0_17clamp_kernel_cudaERNS_18TensorIteratorBaseERKN3c106ScalarES7_ENKUlvE_clEvENKUlvE3_clEvEUlsE_St5arrayIPcLm2EELi4E23TrivialOffsetCalculatorILi1EjESF_NS0_6memory12LoadWithCastILi1EEENSG_13StoreWithCastILi1EEEEEviT_T0_T2_T3_T4_T5_ --------------------------
	.section	.text._ZN2at6native27unrolled_elementwise_kernelIZZZNS0_17clamp_kernel_cudaERNS_18TensorIteratorBaseERKN3c106ScalarES7_ENKUlvE_clEvENKUlvE3_clEvEUlsE_St5arrayIPcLm2EELi4E23TrivialOffsetCalculatorILi1EjESF_NS0_6memory12LoadWithCastILi1EEENSG_13StoreWithCastILi1EEEEEviT_T0_T2_T3_T4_T5_,"ax",@progbits
	.align	128
        .global         _ZN2at6native27unrolled_elementwise_kernelIZZZNS0_17clamp_kernel_cudaERNS_18TensorIteratorBaseERKN3c106ScalarES7_ENKUlvE_clEvENKUlvE3_clEvEUlsE_St5arrayIPcLm2EELi4E23TrivialOffsetCalculatorILi1EjESF_NS0_6memory12LoadWithCastILi1EEENSG_13StoreWithCastILi1EEEEEviT_T0_T2_T3_T4_T5_
        .type           _ZN2at6native27unrolled_elementwise_kernelIZZZNS0_17clamp_kernel_cudaERNS_18TensorIteratorBaseERKN3c106ScalarES7_ENKUlvE_clEvENKUlvE3_clEvEUlsE_St5arrayIPcLm2EELi4E23TrivialOffsetCalculatorILi1EjESF_NS0_6memory12LoadWithCastILi1EEENSG_13StoreWithCastILi1EEEEEviT_T0_T2_T3_T4_T5_,@function
        .size           _ZN2at6native27unrolled_elementwise_kernelIZZZNS0_17clamp_kernel_cudaERNS_18TensorIteratorBaseERKN3c106ScalarES7_ENKUlvE_clEvENKUlvE3_clEvEUlsE_St5arrayIPcLm2EELi4E23TrivialOffsetCalculatorILi1EjESF_NS0_6memory12LoadWithCastILi1EEENSG_13StoreWithCastILi1EEEEEviT_T0_T2_T3_T4_T5_,(.L_x_36313 - _ZN2at6native27unrolled_elementwise_kernelIZZZNS0_17clamp_kernel_cudaERNS_18TensorIteratorBaseERKN3c106ScalarES7_ENKUlvE_clEvENKUlvE3_clEvEUlsE_St5arrayIPcLm2EELi4E23TrivialOffsetCalculatorILi1EjESF_NS0_6memory12LoadWithCastILi1EEENSG_13StoreWithCastILi1EEEEEviT_T0_T2_T3_T4_T5_)
        .other          _ZN2at6native27unrolled_elementwise_kernelIZZZNS0_17clamp_kernel_cudaERNS_18TensorIteratorBaseERKN3c106ScalarES7_ENKUlvE_clEvENKUlvE3_clEvEUlsE_St5arrayIPcLm2EELi4E23TrivialOffsetCalculatorILi1EjESF_NS0_6memory12LoadWithCastILi1EEENSG_13StoreWithCastILi1EEEEEviT_T0_T2_T3_T4_T5_,@"STO_CUDA_ENTRY STV_DEFAULT"
_ZN2at6native27unrolled_elementwise_kernelIZZZNS0_17clamp_kernel_cudaERNS_18TensorIteratorBaseERKN3c106ScalarES7_ENKUlvE_clEvENKUlvE3_clEvEUlsE_St5arrayIPcLm2EELi4E23TrivialOffsetCalculatorILi1EjESF_NS0_6memory12LoadWithCastILi1EEENSG_13StoreWithCastILi1EEEEEviT_T0_T2_T3_T4_T5_:
.text._ZN2at6native27unrolled_elementwise_kernelIZZZNS0_17clamp_kernel_cudaERNS_18TensorIteratorBaseERKN3c106ScalarES7_ENKUlvE_clEvENKUlvE3_clEvEUlsE_St5arrayIPcLm2EELi4E23TrivialOffsetCalculatorILi1EjESF_NS0_6memory12LoadWithCastILi1EEENSG_13StoreWithCastILi1EEEEEviT_T0_T2_T3_T4_T5_:
        /* <DEDUP_REMOVED lines=31> */
.L_x_17516:
[----:B------:R3:W5:Y:S01]  /*01f0*/  LDG.E.U8 R19, desc[UR36][R4.64] ;  /* 0x0000002404137981 */ /* 0x000762000c1e1100 */
[----:B------:R-:W-:Y:S05]  /*0200*/  BRA `(.L_x_17518) ;  /* 0x0000000c00587947 */ /* 0x000fea0003800000 */
.L_x_17515:
        /* <DEDUP_REMOVED lines=8> */
.L_x_17520:
[----:B------:R1:W5:Y:S01]  /*0290*/  LDG.E.U16 R19, desc[UR36][R4.64] ;  /* 0x0000002404137981 */ /* 0x000362000c1e1500 */
[----:B------:R-:W-:Y:S05]  /*02a0*/  BRA `(.L_x_17518) ;  /* 0x0000000c00307947 */ /* 0x000fea0003800000 */
.L_x_17519:
[----:B------:R2:W5:Y:S01]  /*02b0*/  LDG.E.U16 R19, desc[UR36][R4.64] ;  /* 0x0000002404137981 */ /* 0x000562000c1e1500 */
[----:B------:R-:W-:Y:S05]  /*02c0*/  BRA `(.L_x_17518) ;  /* 0x0000000c00287947 */ /* 0x000fea0003800000 */
.L_x_17514:
        /* <DEDUP_REMOVED lines=9> */
.L_x_17522:
[----:B------:R-:W2:Y:S02]  /*0360*/  LDG.E.U16 R0, desc[UR36][R4.64] ;  /* 0x0000002404007981 */ /* 0x000ea4000c1e1500 */
[----:B--2---:R-:W-:-:S06]  /*0370*/  HADD2.F32 R0, -RZ, R0.H0_H0 ;  /* 0x20000000ff007230 */ /* 0x004fcc0000004100 */
[----:B------:R-:W0:Y:S02]  /*0380*/  F2I.FTZ.TRUNC.NTZ R0, R0 ;  /* 0x0000000000007305 */ /* 0x000e24000021f100 */
[----:B0-----:R-:W-:Y:S01]  /*0390*/  PRMT R19, R0, 0x7610, R19 ;  /* 0x0000761000137816 */ /* 0x001fe20000000013 */
[----:B------:R-:W-:Y:S06]  /*03a0*/  BRA `(.L_x_17518) ;  /* 0x0000000800f07947 */ /* 0x000fec0003800000 */
.L_x_17521:
        /* <DEDUP_REMOVED lines=9> */
.L_x_17524:
[----:B------:R-:W2:Y:S02]  /*0440*/  LDG.E.U16 R4, desc[UR36][R4.64] ;  /* 0x0000002404047981 */ /* 0x000ea4000c1e1500 */
[----:B--2---:R-:W-:-:S06]  /*0450*/  HADD2.F32 R0, -RZ, R4.H0_H0 ;  /* 0x20000004ff007230 */ /* 0x004fcc0000004100 */
[----:B------:R-:W0:Y:S02]  /*0460*/  F2I.FTZ.TRUNC.NTZ R0, R0 ;  /* 0x0000000000007305 */ /* 0x000e24000021f100 */
[----:B0-----:R-:W-:Y:S01]  /*0470*/  PRMT R19, R0, 0x7610, R19 ;  /* 0x0000761000137816 */ /* 0x001fe20000000013 */
[----:B------:R-:W-:Y:S06]  /*0480*/  BRA `(.L_x_17518) ;  /* 0x0000000800b87947 */ /* 0x000fec0003800000 */
.L_x_17523:
[----:B------:R-:W2:Y:S02]  /*0490*/  LDG.E.64 R4, desc[UR36][R4.64] ;  /* 0x0000002404047981 */ /* 0x000ea4000c1e1b00 */
[----:B--2---:R0:W1:Y:S01]  /*04a0*/  F2I.F64.TRUNC R19, R4 ;  /* 0x0000000400137311 */ /* 0x004062000030d100 */
[----:B------:R-:W-:Y:S05]  /*04b0*/  BRA `(.L_x_17518) ;  /* 0x0000000800ac7947 */ /* 0x000fea0003800000 */
.L_x_17513:
        /* <DEDUP_REMOVED lines=12> */
.L_x_17527:
[----:B------:R-:W2:Y:S02]  /*0580*/  LDG.E.64 R4, desc[UR36][R4.64] ;  /* 0x0000002404047981 */ /* 0x000ea4000c1e1b00 */
[----:B--2---:R0:W1:Y:S01]  /*0590*/  F2I.F64.TRUNC R19, R4 ;  /* 0x0000000400137311 */ /* 0x004062000030d100 */
[----:B------:R-:W-:Y:S05]  /*05a0*/  BRA `(.L_x_17518) ;  /* 0x0000000800707947 */ /* 0x000fea0003800000 */
.L_x_17526:
        /* <DEDUP_REMOVED lines=28> */
.L_x_17529:
        /* <DEDUP_REMOVED lines=12> */
[----:B------:R-:W-:-:S06]  /*0830*/  LOP3.LUT R0, R3, 0x80000000, R0, 0xf8, !PT ;  /* 0x8000000003007812 */ /* 0x000fcc00078ef800 */
[----:B------:R-:W0:Y:S02]  /*0840*/  F2I.FTZ.TRUNC.NTZ R0, R0 ;  /* 0x0000000000007305 */ /* 0x000e24000021f100 */
[----:B0-----:R-:W-:Y:S01]  /*0850*/  PRMT R19, R0, 0x7610, R19 ;  /* 0x0000761000137816 */ /* 0x001fe20000000013 */
[----:B------:R-:W-:Y:S06]  /*0860*/  BRA `(.L_x_17518) ;  /* 0x0000000400c07947 */ /* 0x000fec0003800000 */
.L_x_17528:
[----:B------:R-:W2:Y:S02]  /*0870*/  LDG.E.U16 R0, desc[UR36][R4.64] ;  /* 0x0000002404007981 */ /* 0x000ea4000c1e1500 */
[----:B--2---:R-:W-:-:S06]  /*0880*/  IMAD.U32 R0, R0, 0x10000, RZ ;  /* 0x0001000000007824 */ /* 0x004fcc00078e00ff */
[----:B------:R-:W0:Y:S02]  /*0890*/  F2I.FTZ.TRUNC.NTZ R0, R0 ;  /* 0x0000000000007305 */ /* 0x000e24000021f100 */
[----:B0-----:R-:W-:Y:S01]  /*08a0*/  PRMT R19, R0, 0x7610, R19 ;  /* 0x0000761000137816 */ /* 0x001fe20000000013 */
[----:B------:R-:W-:Y:S06]  /*08b0*/  BRA `(.L_x_17518) ;  /* 0x0000000400ac7947 */ /* 0x000fec0003800000 */
.L_x_17525:
        /* <DEDUP_REMOVED lines=10> */
.L_x_17532:
        /* <DEDUP_REMOVED lines=21> */
.L_x_17536:
[----:B------:R-:W-:Y:S05]  /*0ab0*/  BSYNC B1 ;  /* 0x0000000000017941 */ /* 0x000fea0003800000 */
.L_x_17535:
[----:B------:R-:W-:Y:S01]  /*0ac0*/  LEA R5, R0, 0x3b800000, 0x17 ;  /* 0x3b80000000057811 */ /* 0x000fe200078eb8ff */
[----:B------:R-:W-:-:S05]  /*0ad0*/  IMAD.SHL.U32 R0, R3, 0x100000, RZ ;  /* 0x0010000003007824 */ /* 0x000fca00078e00ff */
[----:B------:R-:W-:-:S07]  /*0ae0*/  LOP3.LUT R0, R5, R0, R6, 0xfe, !PT ;  /* 0x0000000005007212 */ /* 0x000fce00078efe06 */
.L_x_17534:
[----:B------:R-:W-:Y:S05]  /*0af0*/  BSYNC B0 ;  /* 0x0000000000007941 */ /* 0x000fea0003800000 */
.L_x_17533:
[----:B------:R-:W0:Y:S02]  /*0b00*/  F2I.FTZ.TRUNC.NTZ R0, R0 ;  /* 0x0000000000007305 */ /* 0x000e24000021f100 */
[----:B0-----:R-:W-:Y:S01]  /*0b10*/  PRMT R19, R0, 0x7610, R19 ;  /* 0x0000761000137816 */ /* 0x001fe20000000013 */
[----:B------:R-:W-:Y:S06]  /*0b20*/  BRA `(.L_x_17518) ;  /* 0x0000000400107947 */ /* 0x000fec0003800000 */
.L_x_17531:
        /* <DEDUP_REMOVED lines=21> */
.L_x_17540:
[----:B------:R-:W-:Y:S05]  /*0c80*/  BSYNC B1 ;  /* 0x0000000000017941 */ /* 0x000fea0003800000 */
.L_x_17539:
[----:B------:R-:W-:Y:S01]  /*0c90*/  LEA R5, R0, 0x37800000, 0x17 ;  /* 0x3780000000057811 */ /* 0x000fe200078eb8ff */
[----:B------:R-:W-:-:S05]  /*0ca0*/  IMAD.SHL.U32 R0, R3, 0x200000, RZ ;  /* 0x0020000003007824 */ /* 0x000fca00078e00ff */
[----:B------:R-:W-:-:S07]  /*0cb0*/  LOP3.LUT R0, R5, R0, R6, 0xfe, !PT ;  /* 0x0000000005007212 */ /* 0x000fce00078efe06 */
.L_x_17538:
[----:B------:R-:W-:Y:S05]  /*0cc0*/  BSYNC B0 ;  /* 0x0000000000007941 */ /* 0x000fea0003800000 */
.L_x_17537:
[----:B------:R-:W0:Y:S02]  /*0cd0*/  F2I.FTZ.TRUNC.NTZ R0, R0 ;  /* 0x0000000000007305 */ /* 0x000e24000021f100 */
[----:B0-----:R-:W-:Y:S01]  /*0ce0*/  PRMT R19, R0, 0x7610, R19 ;  /* 0x0000761000137816 */ /* 0x001fe20000000013 */
[----:B------:R-:W-:Y:S06]  /*0cf0*/  BRA `(.L_x_17518) ;  /* 0x00000000009c7947 */ /* 0x000fec0003800000 */
.L_x_17530:
        /* <DEDUP_REMOVED lines=14> */
.L_x_17544:
[----:B------:R-:W-:Y:S05]  /*0de0*/  BSYNC B0 ;  /* 0x0000000000007941 */ /* 0x000fea0003800000 */
.L_x_17543:
[----:B------:R-:W0:Y:S02]  /*0df0*/  F2I.FTZ.TRUNC.NTZ R0, R0 ;  /* 0x0000000000007305 */ /* 0x000e24000021f100 */
[----:B0-----:R-:W-:Y:S01]  /*0e00*/  PRMT R19, R0, 0x7610, R19 ;  /* 0x0000761000137816 */ /* 0x001fe20000000013 */
[----:B------:R-:W-:Y:S06]  /*0e10*/  BRA `(.L_x_17518) ;  /* 0x0000000000547947 */ /* 0x000fec0003800000 */
.L_x_17517:
        /* <DEDUP_REMOVED lines=16> */
.L_x_17545:
[----:B------:R-:W-:Y:S01]  /*0f20*/  PRMT R19, RZ, 0x7610, R19 ;  /* 0x00007610ff137816 */ /* 0x000fe20000000013 */
[----:B------:R-:W-:Y:S06]  /*0f30*/  BRA `(.L_x_17518) ;  /* 0x00000000000c7947 */ /* 0x000fec0003800000 */
.L_x_17542:
[----:B------:R0:W5:Y:S01]  /*0f40*/  LDG.E.U16 R19, desc[UR36][R4.64] ;  /* 0x0000002404137981 */ /* 0x000162000c1e1500 */
[----:B------:R-:W-:Y:S05]  /*0f50*/  BRA `(.L_x_17518) ;  /* 0x0000000000047947 */ /* 0x000fea0003800000 */
.L_x_17541:
[----:B------:R0:W5:Y:S02]  /*0f60*/  LDG.E.U16 R19, desc[UR36][R4.64] ;  /* 0x0000002404137981 */ /* 0x000164000c1e1500 */
.L_x_17518:
[----:B------:R-:W2:Y:S02]  /*0f70*/  S2R R17, SR_TID.X ;  /* 0x0000000000117919 */ /* 0x000ea40000002100 */
[----:B--2---:R-:W-:-:S07]  /*0f80*/  VIADD R17, R17, 0x80 ;  /* 0x0000008011117836 */ /* 0x004fce0000000000 */
.L_x_17512:
[----:B------:R-:W-:Y:S05]  /*0f90*/  BSYNC B6 ;  /* 0x0000000000067941 */ /* 0x000fea0003800000 */
.L_x_17511:
        /* <DEDUP_REMOVED lines=23> */
.L_x_17551:
[----:B------:R0:W5:Y:S01]  /*1110*/  LDG.E.U8 R22, desc[UR36][R4.64] ;  /* 0x0000002404167981 */ /* 0x000162000c1e1100 */
[----:B------:R-:W-:Y:S05]  /*1120*/  BRA `(.L_x_17553) ;  /* 0x0000000c00547947 */ /* 0x000fea0003800000 */
.L_x_17550:
        /* <DEDUP_REMOVED lines=8> */
.L_x_17555:
[----:B------:R0:W5:Y:S01]  /*11b0*/  LDG.E.U16 R22, desc[UR36][R4.64] ;  /* 0x0000002404167981 */ /* 0x000162000c1e1500 */
[----:B------:R-:W-:Y:S05]  /*11c0*/  BRA `(.L_x_17553) ;  /* 0x0000000c002c7947 */ /* 0x000fea0003800000 */
.L_x_17554:
[----:B------:R0:W5:Y:S01]  /*11d0*/  LDG.E.U16 R22, desc[UR36][R4.64] ;  /* 0x0000002404167981 */ /* 0x000162000c1e1500 */
[----:B------:R-:W-:Y:S05]  /*11e0*/  BRA `(.L_x_17553) ;  /* 0x0000000c00247947 */ /* 0x000fea0003800000 */
.L_x_17549:
        /* <DEDUP_REMOVED lines=9> */
.L_x_17557:
[----:B------:R-:W2:Y:S02]  /*1280*/  LDG.E.U16 R0, desc[UR36][R4.64] ;  /* 0x0000002404007981 */ /* 0x000ea4000c1e1500 */
[----:B--2---:R-:W-:-:S06]  /*1290*/  HADD2.F32 R0, -RZ, R0.H0_H0 ;  /* 0x20000000ff007230 */ /* 0x004fcc0000004100 */
[----:B------:R-:W0:Y:S02]  /*12a0*/  F2I.FTZ.TRUNC.NTZ R0, R0 ;  /* 0x0000000000007305 */ /* 0x000e24000021f100 */
[----:B0-----:R-:W-:Y:S01]  /*12b0*/  PRMT R22, R0, 0x7610, R22 ;  /* 0x0000761000167816 */ /* 0x001fe20000000016 */
[----:B------:R-:W-:Y:S06]  /*12c0*/  BRA `(.L_x_17553) ;  /* 0x0000000800ec7947 */ /* 0x000fec0003800000 */
.L_x_17556:
        /* <DEDUP_REMOVED lines=9> */
.L_x_17559:
[----:B------:R-:W2:Y:S02]  /*1360*/  LDG.E.U16 R4, desc[UR36][R4.64] ;  /* 0x0000002404047981 */ /* 0x000ea4000c1e1500 */
[----:B--2---:R-:W-:-:S06]  /*1370*/  HADD2.F32 R0, -RZ, R4.H0_H0 ;  /* 0x20000004ff007230 */ /* 0x004fcc0000004100 */
[----:B------:R-:W0:Y:S02]  /*1380*/  F2I.FTZ.TRUNC.NTZ R0, R0 ;  /* 0x0000000000007305 */ /* 0x000e24000021f100 */
[----:B0-----:R-:W-:Y:S01]  /*1390*/  PRMT R22, R0, 0x7610, R22 ;  /* 0x0000761000167816 */ /* 0x001fe20000000016 */
[----:B------:R-:W-:Y:S06]  /*13a0*/  BRA `(.L_x_17553) ;  /* 0x0000000800b47947 */ /* 0x000fec0003800000 */
.L_x_17558:
[----:B------:R-:W2:Y:S02]  /*13b0*/  LDG.E.64 R4, desc[UR36][R4.64] ;  /* 0x0000002404047981 */ /* 0x000ea4000c1e1b00 */
[----:B--2---:R0:W1:Y:S01]  /*13c0*/  F2I.F64.TRUNC R22, R4 ;  /* 0x0000000400167311 */ /* 0x004062000030d100 */
[----:B------:R-:W-:Y:S05]  /*13d0*/  BRA `(.L_x_17553) ;  /* 0x0000000800a87947 */ /* 0x000fea0003800000 */
.L_x_17548:
        /* <DEDUP_REMOVED lines=12> */
.L_x_17562:
[----:B------:R-:W2:Y:S02]  /*14a0*/  LDG.E.64 R4, desc[UR36][R4.64] ;  /* 0x0000002404047981 */ /* 0x000ea4000c1e1b00 */
[----:B--2---:R0:W1:Y:S01]  /*14b0*/  F2I.F64.TRUNC R22, R4 ;  /* 0x0000000400167311 */ /* 0x004062000030d100 */
[----:B------:R-:W-:Y:S05]  /*14c0*/  BRA `(.L_x_17553) ;  /* 0x00000008006c7947 */ /* 0x000fea0003800000 */
.L_x_17561:
        /* <DEDUP_REMOVED lines=28> */
.L_x_17564:
        /* <DEDUP_REMOVED lines=15> */
.L_x_17563:
[----:B------:R-:W2:Y:S02]  /*1780*/  LDG.E.U16 R0, desc[UR36][R4.64] ;  /* 0x0000002404007981 */ /* 0x000ea4000c1e1500 */
[----:B--2---:R-:W-:-:S06]  /*1790*/  IMAD.U32 R0, R0, 0x10000, RZ ;  /* 0x0001000000007824 */ /* 0x004fcc00078e00ff */
[----:B------:R-:W0:Y:S02]  /*17a0*/  F2I.FTZ.TRUNC.NTZ R0, R0 ;  /* 0x0000000000007305 */ /* 0x000e24000021f100 */
[----:B0-----:R-:W-:Y:S01]  /*17b0*/  PRMT R22, R0, 0x7610, R22 ;  /* 0x0000761000167816 */ /* 0x001fe20000000016 */
[----:B------:R-:W-:Y:S06]  /*17c0*/  BRA `(.L_x_17553) ;  /* 0x0000000400ac7947 */ /* 0x000fec0003800000 */
.L_x_17560:
        /* <DEDUP_REMOVED lines=10> */
.L_x_17567:
        /* <DEDUP_REMOVED lines=21> */
.L_x_17571:
[----:B------:R-:W-:Y:S05]  /*19c0*/  BSYNC B1 ;  /* 0x0000000000017941 */ /* 0x000fea0003800000 */
.L_x_17570:
[----:B------:R-:W-:Y:S01]  /*19d0*/  LEA R5, R0, 0x3b800000, 0x17 ;  /* 0x3b80000000057811 */ /* 0x000fe200078eb8ff */
[----:B------:R-:W-:-:S05]  /*19e0*/  IMAD.SHL.U32 R0, R3, 0x100000, RZ ;  /* 0x0010000003007824 */ /* 0x000fca00078e00ff */
[----:B------:R-:W-:-:S07]  /*19f0*/  LOP3.LUT R0, R5, R0, R6, 0xfe, !PT ;  /* 0x0000000005007212 */ /* 0x000fce00078efe06 */
.L_x_17569:
[----:B------:R-:W-:Y:S05]  /*1a00*/  BSYNC B0 ;  /* 0x0000000000007941 */ /* 0x000fea0003800000 */
.L_x_17568:
[----:B------:R-:W0:Y:S02]  /*1a10*/  F2I.FTZ.TRUNC.NTZ R0, R0 ;  /* 0x0000000000007305 */ /* 0x000e24000021f100 */
[----:B0-----:R-:W-:Y:S01]  /*1a20*/  PRMT R22, R0, 0x7610, R22 ;  /* 0x0000761000167816 */ /* 0x001fe20000000016 */
[----:B------:R-:W-:Y:S06]  /*1a30*/  BRA `(.L_x_17553) ;  /* 0x0000000400107947 */ /* 0x000fec0003800000 */
.L_x_17566:
        /* <DEDUP_REMOVED lines=21> */
.L_x_17575:
[----:B------:R-:W-:Y:S05]  /*1b90*/  BSYNC B1 ;  /* 0x0000000000017941 */ /* 0x000fea0003800000 */
.L_x_17574:
[----:B------:R-:W-:Y:S01]  /*1ba0*/  LEA R5, R0, 0x37800000, 0x17 ;  /* 0x3780000000057811 */ /* 0x000fe200078eb8ff */
[----:B------:R-:W-:-:S05]  /*1bb0*/  IMAD.SHL.U32 R0, R3, 0x200000, RZ ;  /* 0x0020000003007824 */ /* 0x000fca00078e00ff */
[----:B------:R-:W-:-:S07]  /*1bc0*/  LOP3.LUT R0, R5, R0, R6, 0xfe, !PT ;  /* 0x0000000005007212 */ /* 0x000fce00078efe06 */
.L_x_17573:
[----:B------:R-:W-:Y:S05]  /*1bd0*/  BSYNC B0 ;  /* 0x0000000000007941 */ /* 0x000fea0003800000 */
.L_x_17572:
[----:B------:R-:W0:Y:S02]  /*1be0*/  F2I.FTZ.TRUNC.NTZ R0, R0 ;  /* 0x0000000000007305 */ /* 0x000e24000021f100 */
[----:B0-----:R-:W-:Y:S01]  /*1bf0*/  PRMT R22, R0, 0x7610, R22 ;  /* 0x0000761000167816 */ /* 0x001fe20000000016 */
[----:B------:R-:W-:Y:S06]  /*1c00*/  BRA `(.L_x_17553) ;  /* 0x00000000009c7947 */ /* 0x000fec0003800000 */
.L_x_17565:
        /* <DEDUP_REMOVED lines=14> */
.L_x_17579:
[----:B------:R-:W-:Y:S05]  /*1cf0*/  BSYNC B0 ;  /* 0x0000000000007941 */ /* 0x000fea0003800000 */
.L_x_17578:
[----:B------:R-:W0:Y:S02]  /*1d00*/  F2I.FTZ.TRUNC.NTZ R0, R0 ;  /* 0x0000000000007305 */ /* 0x000e24000021f100 */
[----:B0-----:R-:W-:Y:S01]  /*1d10*/  PRMT R22, R0, 0x7610, R22 ;  /* 0x0000761000167816 */ /* 0x001fe20000000016 */
[----:B------:R-:W-:Y:S06]  /*1d20*/  BRA `(.L_x_17553) ;  /* 0x0000000000547947 */ /* 0x000fec0003800000 */
.L_x_17552:
        /* <DEDUP_REMOVED lines=16> */
.L_x_17580:
[----:B------:R-:W-:Y:S01]  /*1e30*/  PRMT R22, RZ, 0x7610, R22 ;  /* 0x00007610ff167816 */ /* 0x000fe20000000016 */
[----:B------:R-:W-:Y:S06]  /*1e40*/  BRA `(.L_x_17553) ;  /* 0x00000000000c7947 */ /* 0x000fec0003800000 */
.L_x_17577:
[----:B------:R3:W5:Y:S01]  /*1e50*/  LDG.E.U16 R22, desc[UR36][R4.64] ;  /* 0x0000002404167981 */ /* 0x000762000c1e1500 */
[----:B------:R-:W-:Y:S05]  /*1e60*/  BRA `(.L_x_17553) ;  /* 0x0000000000047947 */ /* 0x000fea0003800000 */
.L_x_17576:
[----:B------:R2:W5:Y:S02]  /*1e70*/  LDG.E.U16 R22, desc[UR36][R4.64] ;  /* 0x0000002404167981 */ /* 0x000564000c1e1500 */
.L_x_17553:
[----:B------:R-:W-:-:S07]  /*1e80*/  VIADD R17, R17, 0x80 ;  /* 0x0000008011117836 */ /* 0x000fce0000000000 */
.L_x_17547:
[----:B------:R-:W-:Y:S05]  /*1e90*/  BSYNC B6 ;  /* 0x0000000000067941 */ /* 0x000fea0003800000 */
.L_x_17546:
        /* <DEDUP_REMOVED lines=25> */
.L_x_17586:
[----:B------:R0:W5:Y:S01]  /*2030*/  LDG.E.U8 R24, desc[UR36][R4.64] ;  /* 0x0000002404187981 */ /* 0x000162000c1e1100 */
[----:B------:R-:W-:Y:S05]  /*2040*/  BRA `(.L_x_17588) ;  /* 0x0000000c00547947 */ /* 0x000fea0003800000 */
.L_x_17585:
        /* <DEDUP_REMOVED lines=8> */
.L_x_17590:
[----:B------:R0:W5:Y:S01]  /*20d0*/  LDG.E.U16 R24, desc[UR36][R4.64] ;  /* 0x0000002404187981 */ /* 0x000162000c1e1500 */
[----:B------:R-:W-:Y:S05]  /*20e0*/  BRA `(.L_x_17588) ;  /* 0x0000000c002c7947 */ /* 0x000fea0003800000 */
.L_x_17589:
[----:B------:R0:W5:Y:S01]  /*20f0*/  LDG.E.U16 R24, desc[UR36][R4.64] ;  /* 0x0000002404187981 */ /* 0x000162000c1e1500 */
[----:B------:R-:W-:Y:S05]  /*2100*/  BRA `(.L_x_17588) ;  /* 0x0000000c00247947 */ /* 0x000fea0003800000 */
.L_x_17584:
        /* <DEDUP_REMOVED lines=9> */
.L_x_17592:
[----:B------:R-:W2:Y:S02]  /*21a0*/  LDG.E.U16 R0, desc[UR36][R4.64] ;  /* 0x0000002404007981 */ /* 0x000ea4000c1e1500 */
[----:B--2---:R-:W-:-:S06]  /*21b0*/  HADD2.F32 R0, -RZ, R0.H0_H0 ;  /* 0x20000000ff007230 */ /* 0x004fcc0000004100 */
[----:B------:R-:W0:Y:S02]  /*21c0*/  F2I.FTZ.TRUNC.NTZ R0, R0 ;  /* 0x0000000000007305 */ /* 0x000e24000021f100 */
[----:B0-----:R-:W-:Y:S01]  /*21d0*/  PRMT R24, R0, 0x7610, R24 ;  /* 0x0000761000187816 */ /* 0x001fe20000000018 */
[----:B------:R-:W-:Y:S06]  /*21e0*/  BRA `(.L_x_17588) ;  /* 0x0000000800ec7947 */ /* 0x000fec0003800000 */
.L_x_17591:
        /* <DEDUP_REMOVED lines=9> */
.L_x_17594:
[----:B------:R-:W2:Y:S02]  /*2280*/  LDG.E.U16 R4, desc[UR36][R4.64] ;  /* 0x0000002404047981 */ /* 0x000ea4000c1e1500 */
[----:B--2---:R-:W-:-:S06]  /*2290*/  HADD2.F32 R0, -RZ, R4.H0_H0 ;  /* 0x20000004ff007230 */ /* 0x004fcc0000004100 */
[----:B------:R-:W0:Y:S02]  /*22a0*/  F2I.FTZ.TRUNC.NTZ R0, R0 ;  /* 0x0000000000007305 */ /* 0x000e24000021f100 */
[----:B0-----:R-:W-:Y:S01]  /*22b0*/  PRMT R24, R0, 0x7610, R24 ;  /* 0x0000761000187816 */ /* 0x001fe20000000018 */
[----:B------:R-:W-:Y:S06]  /*22c0*/  BRA `(.L_x_17588) ;  /* 0x0000000800b47947 */ /* 0x000fec0003800000 */
.L_x_17593:
[----:B------:R-:W2:Y:S02]  /*22d0*/  LDG.E.64 R4, desc[UR36][R4.64] ;  /* 0x0000002404047981 */ /* 0x000ea4000c1e1b00 */
[----:B--2---:R0:W1:Y:S01]  /*22e0*/  F2I.F64.TRUNC R24, R4 ;  /* 0x0000000400187311 */ /* 0x004062000030d100 */
[----:B------:R-:W-:Y:S05]  /*22f0*/  BRA `(.L_x_17588) ;  /* 0x0000000800a87947 */ /* 0x000fea0003800000 */
.L_x_17583:
        /* <DEDUP_REMOVED lines=12> */
.L_x_17597:
[----:B------:R-:W2:Y:S02]  /*23c0*/  LDG.E.64 R4, desc[UR36][R4.64] ;  /* 0x0000002404047981 */ /* 0x000ea4000c1e1b00 */
[----:B--2---:R3:W4:Y:S01]  /*23d0*/  F2I.F64.TRUNC R24, R4 ;  /* 0x0000000400187311 */ /* 0x004722000030d100 */
[----:B------:R-:W-:Y:S05]  /*23e0*/  BRA `(.L_x_17588) ;  /* 0x00000008006c7947 */ /* 0x000fea0003800000 */
.L_x_17596:
        /* <DEDUP_REMOVED lines=28> */
.L_x_17599:
        /* <DEDUP_REMOVED lines=15> */
.L_x_17598:
[----:B------:R-:W2:Y:S02]  /*26a0*/  LDG.E.U16 R0, desc[UR36][R4.64] ;  /* 0x0000002404007981 */ /* 0x000ea4000c1e1500 */
[----:B--2---:R-:W-:-:S06]  /*26b0*/  IMAD.U32 R0, R0, 0x10000, RZ ;  /* 0x0001000000007824 */ /* 0x004fcc00078e00ff */
[----:B------:R-:W0:Y:S02]  /*26c0*/  F2I.FTZ.TRUNC.NTZ R0, R0 ;  /* 0x0000000000007305 */ /* 0x000e24000021f100 */
[----:B0-----:R-:W-:Y:S01]  /*26d0*/  PRMT R24, R0, 0x7610, R24 ;  /* 0x0000761000187816 */ /* 0x001fe20000000018 */
[----:B------:R-:W-:Y:S06]  /*26e0*/  BRA `(.L_x_17588) ;  /* 0x0000000400ac7947 */ /* 0x000fec0003800000 */
.L_x_17595:
        /* <DEDUP_REMOVED lines=10> */
.L_x_17602:
        /* <DEDUP_REMOVED lines=21> */
.L_x_17606:
[----:B------:R-:W-:Y:S05]  /*28e0*/  BSYNC B1 ;  /* 0x0000000000017941 */ /* 0x000fea0003800000 */
.L_x_17605:
[----:B------:R-:W-:Y:S01]  /*28f0*/  LEA R5, R0, 0x3b800000, 0x17 ;  /* 0x3b80000000057811 */ /* 0x000fe200078eb8ff */
[----:B------:R-:W-:-:S05]  /*2900*/  IMAD.SHL.U32 R0, R3, 0x100000, RZ ;  /* 0x0010000003007824 */ /* 0x000fca00078e00ff */
[----:B------:R-:W-:-:S07]  /*2910*/  LOP3.LUT R0, R5, R0, R6, 0xfe, !PT ;  /* 0x0000000005007212 */ /* 0x000fce00078efe06 */
.L_x_17604:
[----:B------:R-:W-:Y:S05]  /*2920*/  BSYNC B0 ;  /* 0x0000000000007941 */ /* 0x000fea0003800000 */
.L_x_17603:
[----:B------:R-:W0:Y:S02]  /*2930*/  F2I.FTZ.TRUNC.NTZ R0, R0 ;  /* 0x0000000000007305 */ /* 0x000e24000021f100 */
[----:B0-----:R-:W-:Y:S01]  /*2940*/  PRMT R24, R0, 0x7610, R24 ;  /* 0x0000761000187816 */ /* 0x001fe20000000018 */
[----:B------:R-:W-:Y:S06]  /*2950*/  BRA `(.L_x_17588) ;  /* 0x0000000400107947 */ /* 0x000fec0003800000 */
.L_x_17601:
        /* <DEDUP_REMOVED lines=21> */
.L_x_17610:
[----:B------:R-:W-:Y:S05]  /*2ab0*/  BSYNC B1 ;  /* 0x0000000000017941 */ /* 0x000fea0003800000 */
.L_x_17609:
[----:B------:R-:W-:Y:S01]  /*2ac0*/  LEA R5, R0, 0x37800000, 0x17 ;  /* 0x3780000000057811 */ /* 0x000fe200078eb8ff */
[----:B------:R-:W-:-:S05]  /*2ad0*/  IMAD.SHL.U32 R0, R3, 0x200000, RZ ;  /* 0x0020000003007824 */ /* 0x000fca00078e00ff */
[----:B------:R-:W-:-:S07]  /*2ae0*/  LOP3.LUT R0, R5, R0, R6, 0xfe, !PT ;  /* 0x0000000005007212 */ /* 0x000fce00078efe06 */
.L_x_17608:
[----:B------:R-:W-:Y:S05]  /*2af0*/  BSYNC B0 ;  /* 0x0000000000007941 */ /* 0x000fea0003800000 */
.L_x_17607:
[----:B------:R-:W0:Y:S02]  /*2b00*/  F2I.FTZ.TRUNC.NTZ R0, R0 ;  /* 0x0000000000007305 */ /* 0x000e24000021f100 */
[----:B0-----:R-:W-:Y:S01]  /*2b10*/  PRMT R24, R0, 0x7610, R24 ;  /* 0x0000761000187816 */ /* 0x001fe20000000018 */
[----:B------:R-:W-:Y:S06]  /*2b20*/  BRA `(.L_x_17588) ;  /* 0x00000000009c7947 */ /* 0x000fec0003800000 */
.L_x_17600:
        /* <DEDUP_REMOVED lines=14> */
.L_x_17614:
[----:B------:R-:W-:Y:S05]  /*2c10*/  BSYNC B0 ;  /* 0x0000000000007941 */ /* 0x000fea0003800000 */
.L_x_17613:
[----:B------:R-:W0:Y:S02]  /*2c20*/  F2I.FTZ.TRUNC.NTZ R0, R0 ;  /* 0x0000000000007305 */ /* 0x000e24000021f100 */
[----:B0-----:R-:W-:Y:S01]  /*2c30*/  PRMT R24, R0, 0x7610, R24 ;  /* 0x0000761000187816 */ /* 0x001fe20000000018 */
[----:B------:R-:W-:Y:S06]  /*2c40*/  BRA `(.L_x_17588) ;  /* 0x0000000000547947 */ /* 0x000fec0003800000 */
.L_x_17587:
        /* <DEDUP_REMOVED lines=16> */
.L_x_17615:
[----:B------:R-:W-:Y:S01]  /*2d50*/  PRMT R24, RZ, 0x7610, R24 ;  /* 0x00007610ff187816 */ /* 0x000fe20000000018 */
[----:B------:R-:W-:Y:S06]  /*2d60*/  BRA `(.L_x_17588) ;  /* 0x00000000000c7947 */ /* 0x000fec0003800000 */
.L_x_17612:
[----:B------:R2:W5:Y:S01]  /*2d70*/  LDG.E.U16 R24, desc[UR36][R4.64] ;  /* 0x0000002404187981 */ /* 0x000562000c1e1500 */
[----:B------:R-:W-:Y:S05]  /*2d80*/  BRA `(.L_x_17588) ;  /* 0x0000000000047947 */ /* 0x000fea0003800000 */
.L_x_17611:
[----:B------:R1:W5:Y:S02]  /*2d90*/  LDG.E.U16 R24, desc[UR36][R4.64] ;  /* 0x0000002404187981 */ /* 0x000364000c1e1500 */
.L_x_17588:
[----:B------:R-:W-:-:S07]  /*2da0*/  VIADD R17, R17, 0x80 ;  /* 0x0000008011117836 */ /* 0x000fce0000000000 */
.L_x_17582:
[----:B------:R-:W-:Y:S05]  /*2db0*/  BSYNC B6 ;  /* 0x0000000000067941 */ /* 0x000fea0003800000 */
.L_x_17581:
        /* <DEDUP_REMOVED lines=22> */
.L_x_17621:
[----:B------:R0:W5:Y:S01]  /*2f20*/  LDG.E.U8 R18, desc[UR36][R4.64] ;  /* 0x0000002404127981 */ /* 0x000162000c1e1100 */
[----:B------:R-:W-:Y:S05]  /*2f30*/  BRA `(.L_x_17617) ;  /* 0x0000000c00507947 */ /* 0x000fea0003800000 */
.L_x_17620:
        /* <DEDUP_REMOVED lines=8> */
.L_x_17624:
[----:B------:R0:W5:Y:S01]  /*2fc0*/  LDG.E.U16 R18, desc[UR36][R4.64] ;  /* 0x0000002404127981 */ /* 0x000162000c1e1500 */
[----:B------:R-:W-:Y:S05]  /*2fd0*/  BRA `(.L_x_17617) ;  /* 0x0000000c00287947 */ /* 0x000fea0003800000 */
.L_x_17623:
[----:B------:R0:W5:Y:S01]  /*2fe0*/  LDG.E.U16 R18, desc[UR36][R4.64] ;  /* 0x0000002404127981 */ /* 0x000162000c1e1500 */
[----:B------:R-:W-:Y:S05]  /*2ff0*/  BRA `(.L_x_17617) ;  /* 0x0000000c00207947 */ /* 0x000fea0003800000 */
.L_x_17619:
        /* <DEDUP_REMOVED lines=9> */
.L_x_17626:
[----:B------:R-:W2:Y:S02]  /*3090*/  LDG.E.U16 R0, desc[UR36][R4.64] ;  /* 0x0000002404007981 */ /* 0x000ea4000c1e1500 */
[----:B--2---:R-:W-:-:S06]  /*30a0*/  HADD2.F32 R0, -RZ, R0.H0_H0 ;  /* 0x20000000ff007230 */ /* 0x004fcc0000004100 */
[----:B------:R-:W0:Y:S02]  /*30b0*/  F2I.FTZ.TRUNC.NTZ R0, R0 ;  /* 0x0000000000007305 */ /* 0x000e24000021f100 */
[----:B0-----:R-:W-:Y:S01]  /*30c0*/  PRMT R18, R0, 0x7610, R18 ;  /* 0x0000761000127816 */ /* 0x001fe20000000012 */
[----:B------:R-:W-:Y:S06]  /*30d0*/  BRA `(.L_x_17617) ;  /* 0x0000000800e87947 */ /* 0x000fec0003800000 */
.L_x_17625:
        /* <DEDUP_REMOVED lines=9> */
.L_x_17628:
[----:B------:R-:W2:Y:S02]  /*3170*/  LDG.E.U16 R4, desc[UR36][R4.64] ;  /* 0x0000002404047981 */ /* 0x000ea4000c1e1500 */
[----:B--2---:R-:W-:-:S06]  /*3180*/  HADD2.F32 R0, -RZ, R4.H0_H0 ;  /* 0x20000004ff007230 */ /* 0x004fcc0000004100 */
[----:B------:R-:W0:Y:S02]  /*3190*/  F2I.FTZ.TRUNC.NTZ R0, R0 ;  /* 0x0000000000007305 */ /* 0x000e24000021f100 */
[----:B0-----:R-:W-:Y:S01]  /*31a0*/  PRMT R18, R0, 0x7610, R18 ;  /* 0x0000761000127816 */ /* 0x001fe20000000012 */
[----:B------:R-:W-:Y:S06]  /*31b0*/  BRA `(.L_x_17617) ;  /* 0x0000000800b07947 */ /* 0x000fec0003800000 */
.L_x_17627:
[----:B------:R-:W2:Y:S02]  /*31c0*/  LDG.E.64 R4, desc[UR36][R4.64] ;  /* 0x0000002404047981 */ /* 0x000ea4000c1e1b00 */
[----:B--2---:R0:W1:Y:S01]  /*31d0*/  F2I.F64.TRUNC R18, R4 ;  /* 0x0000000400127311 */ /* 0x004062000030d100 */
[----:B------:R-:W-:Y:S05]  /*31e0*/  BRA `(.L_x_17617) ;  /* 0x0000000800a47947 */ /* 0x000fea0003800000 */
.L_x_17618:
        /* <DEDUP_REMOVED lines=12> */
.L_x_17631:
[----:B------:R-:W2:Y:S02]  /*32b0*/  LDG.E.64 R4, desc[UR36][R4.64] ;  /* 0x0000002404047981 */ /* 0x000ea4000c1e1b00 */
[----:B--2---:R0:W1:Y:S01]  /*32c0*/  F2I.F64.TRUNC R18, R4 ;  /* 0x0000000400127311 */ /* 0x004062000030d100 */
[----:B------:R-:W-:Y:S05]  /*32d0*/  BRA `(.L_x_17617) ;  /* 0x0000000800687947 */ /* 0x000fea0003800000 */
.L_x_17630:
        /* <DEDUP_REMOVED lines=28> */
.L_x_17633:
        /* <DEDUP_REMOVED lines=15> */
.L_x_17632:
[----:B------:R-:W2:Y:S02]  /*3590*/  LDG.E.U16 R0, desc[UR36][R4.64] ;  /* 0x0000002404007981 */ /* 0x000ea4000c1e1500 */
[----:B--2---:R-:W-:-:S06]  /*35a0*/  IMAD.U32 R0, R0, 0x10000, RZ ;  /* 0x0001000000007824 */ /* 0x004fcc00078e00ff */
[----:B------:R-:W0:Y:S02]  /*35b0*/  F2I.FTZ.TRUNC.NTZ R0, R0 ;  /* 0x0000000000007305 */ /* 0x000e24000021f100 */
[----:B0-----:R-:W-:Y:S01]  /*35c0*/  PRMT R18, R0, 0x7610, R18 ;  /* 0x0000761000127816 */ /* 0x001fe20000000012 */
[----:B------:R-:W-:Y:S06]  /*35d0*/  BRA `(.L_x_17617) ;  /* 0x0000000400a87947 */ /* 0x000fec0003800000 */
.L_x_17629:
        /* <DEDUP_REMOVED lines=10> */
.L_x_17636:
        /* <DEDUP_REMOVED lines=21> */
.L_x_17640:
[----:B------:R-:W-:Y:S05]  /*37d0*/  BSYNC B1 ;  /* 0x0000000000017941 */ /* 0x000fea0003800000 */
.L_x_17639:
[----:B------:R-:W-:Y:S01]  /*37e0*/  LEA R5, R0, 0x3b800000, 0x17 ;  /* 0x3b80000000057811 */ /* 0x000fe200078eb8ff */
[----:B------:R-:W-:-:S05]  /*37f0*/  IMAD.SHL.U32 R0, R3, 0x100000, RZ ;  /* 0x0010000003007824 */ /* 0x000fca00078e00ff */
[----:B------:R-:W-:-:S07]  /*3800*/  LOP3.LUT R0, R5, R0, R6, 0xfe, !PT ;  /* 0x0000000005007212 */ /* 0x000fce00078efe06 */
.L_x_17638:
[----:B------:R-:W-:Y:S05]  /*3810*/  BSYNC B0 ;  /* 0x0000000000007941 */ /* 0x000fea0003800000 */
.L_x_17637:
[----:B------:R-:W0:Y:S02]  /*3820*/  F2I.FTZ.TRUNC.NTZ R0, R0 ;  /* 0x0000000000007305 */ /* 0x000e24000021f100 */
[----:B0-----:R-:W-:Y:S01]  /*3830*/  PRMT R18, R0, 0x7610, R18 ;  /* 0x0000761000127816 */ /* 0x001fe20000000012 */
[----:B------:R-:W-:Y:S06]  /*3840*/  BRA `(.L_x_17617) ;  /* 0x00000004000c7947 */ /* 0x000fec0003800000 */
.L_x_17635:
        /* <DEDUP_REMOVED lines=21> */
.L_x_17644:
[----:B------:R-:W-:Y:S05]  /*39a0*/  BSYNC B1 ;  /* 0x0000000000017941 */ /* 0x000fea0003800000 */
.L_x_17643:
[----:B------:R-:W-:Y:S01]  /*39b0*/  LEA R5, R0, 0x37800000, 0x17 ;  /* 0x3780000000057811 */ /* 0x000fe200078eb8ff */
[----:B------:R-:W-:-:S05]  /*39c0*/  IMAD.SHL.U32 R0, R3, 0x200000, RZ ;  /* 0x0020000003007824 */ /* 0x000fca00078e00ff */
[----:B------:R-:W-:-:S07]  /*39d0*/  LOP3.LUT R0, R5, R0, R6, 0xfe, !PT ;  /* 0x0000000005007212 */ /* 0x000fce00078efe06 */
.L_x_17642:
[----:B------:R-:W-:Y:S05]  /*39e0*/  BSYNC B0 ;  /* 0x0000000000007941 */ /* 0x000fea0003800000 */
.L_x_17641:
[----:B------:R-:W0:Y:S02]  /*39f0*/  F2I.FTZ.TRUNC.NTZ R0, R0 ;  /* 0x0000000000007305 */ /* 0x000e24000021f100 */
[----:B0-----:R-:W-:Y:S01]  /*3a00*/  PRMT R18, R0, 0x7610, R18 ;  /* 0x0000761000127816 */ /* 0x001fe20000000012 */
[----:B------:R-:W-:Y:S06]  /*3a10*/  BRA `(.L_x_17617) ;  /* 0x0000000000987947 */ /* 0x000fec0003800000 */
.L_x_17634:
        /* <DEDUP_REMOVED lines=14> */
.L_x_17648:
[----:B------:R-:W-:Y:S05]  /*3b00*/  BSYNC B0 ;  /* 0x0000000000007941 */ /* 0x000fea0003800000 */
.L_x_17647:
[----:B------:R-:W0:Y:S02]  /*3b10*/  F2I.FTZ.TRUNC.NTZ R0, R0 ;  /* 0x0000000000007305 */ /* 0x000e24000021f100 */
[----:B0-----:R-:W-:Y:S01]  /*3b20*/  PRMT R18, R0, 0x7610, R18 ;  /* 0x0000761000127816 */ /* 0x001fe20000000012 */
[----:B------:R-:W-:Y:S06]  /*3b30*/  BRA `(.L_x_17617) ;  /* 0x0000000000507947 */ /* 0x000fec0003800000 */
.L_x_17622:
        /* <DEDUP_REMOVED lines=16> */
.L_x_17649:
[----:B------:R-:W-:Y:S05]  /*3c40*/  BRA `(.L_x_17617) ;  /* 0x00000000000c7947 */ /* 0x000fea0003800000 */
.L_x_17646:
[----:B------:R0:W5:Y:S01]  /*3c50*/  LDG.E.U16 R18, desc[UR36][R4.64] ;  /* 0x0000002404127981 */ /* 0x000162000c1e1500 */
[----:B------:R-:W-:Y:S05]  /*3c60*/  BRA `(.L_x_17617) ;  /* 0x0000000000047947 */ /* 0x000fea0003800000 */
.L_x_17645:
[----:B------:R0:W5:Y:S02]  /*3c70*/  LDG.E.U16 R18, desc[UR36][R4.64] ;  /* 0x0000002404127981 */ /* 0x000164000c1e1500 */
.L_x_17617:
[----:B------:R-:W-:Y:S05]  /*3c80*/  BSYNC B6 ;  /* 0x0000000000067941 */ /* 0x000fea0003800000 */
.L_x_17616:
[----:B------:R-:W2:Y:S01]  /*3c90*/  S2R R25, SR_TID.X ;  /* 0x0000000000197919 */ /* 0x000ea20000002100 */
[----:B------:R-:W0:Y:S01]  /*3ca0*/  LDC.U8 R17, c[0x0][0x244] ;  /* 0x00009100ff117b82 */ /* 0x000e220000000000 */
[----:B------:R-:W-:Y:S01]  /*3cb0*/  ULDC.U16 UR4, c[0x0][0x218] ;  /* 0x0000860000047ab9 */ /* 0x000fe20000000400 */
[----:B------:R-:W-:Y:S01]  /*3cc0*/  ULDC.U16 UR5, c[0x0][0x21a] ;  /* 0x0000868000057ab9 */ /* 0x000fe20000000400 */
[----:B------:R-:W-:Y:S01]  /*3cd0*/  UPRMT UR4, UR4, 0x9910, URZ ;  /* 0x0000991004047896 */ /* 0x000fe2000800003f */
[----:B------:R-:W-:Y:S01]  /*3ce0*/  BSSY B6, `(.L_x_17650) ;  /* 0x000011d000067945 */ /* 0x000fe20003800000 */
[----:B------:R-:W-:Y:S01]  /*3cf0*/  UPRMT UR5, UR5, 0x9910, URZ ;  /* 0x0000991005057896 */ /* 0x000fe2000800003f */
[C---:B--2---:R-:W-:Y:S01]  /*3d00*/  VIADD R3, R25.reuse, 0x100 ;  /* 0x0000010019037836 */ /* 0x044fe20000000000 */
[C---:B------:R-:W-:Y:S01]  /*3d10*/  ISETP.GE.AND P3, PT, R25.reuse, R16, PT ;  /* 0x000000101900720c */ /* 0x040fe20003f66270 */
[----:B------:R-:W-:-:S03]  /*3d20*/  VIADD R23, R25, 0x80 ;  /* 0x0000008019177836 */ /* 0x000fc60000000000 */
[-C--:B------:R-:W-:Y:S01]  /*3d30*/  ISETP.GE.AND P1, PT, R3, R16.reuse, PT ;  /* 0x000000100300720c */ /* 0x080fe20003f26270 */
[----:B------:R-:W-:Y:S01]  /*3d40*/  VIADD R3, R25, 0x180 ;  /* 0x0000018019037836 */ /* 0x000fe20000000000 */
[----:B------:R-:W-:-:S04]  /*3d50*/  ISETP.GE.AND P0, PT, R23, R16, PT ;  /* 0x000000101700720c */ /* 0x000fc80003f06270 */
[----:B------:R-:W-:-:S03]  /*3d60*/  ISETP.GE.AND P2, PT, R3, R16, PT ;  /* 0x000000100300720c */ /* 0x000fc60003f46270 */
[----:B-1---5:R-:W-:-:S04]  /*3d70*/  @!P3 PRMT R0, R19, 0x9910, RZ ;  /* 0x000099101300b816 */ /* 0x022fc800000000ff */
[----:B0--34-:R-:W-:Y:S02]  /*3d80*/  @!P1 PRMT R4, R24, 0x9910, RZ ;  /* 0x0000991018049816 */ /* 0x019fe400000000ff */
[----:B------:R-:W-:Y:S02]  /*3d90*/  @!P0 PRMT R3, R22, 0x9910, RZ ;  /* 0x0000991016038816 */ /* 0x000fe400000000ff */
[----:B------:R-:W-:Y:S02]  /*3da0*/  @!P3 VIMNMX R0, R0, UR4, !PT ;  /* 0x000000040000bc48 */ /* 0x000fe4000ffe0100 */
[----:B------:R-:W-:Y:S02]  /*3db0*/  @!P2 PRMT R6, R18, 0x9910, RZ ;  /* 0x000099101206a816 */ /* 0x000fe400000000ff */
[----:B------:R-:W-:Y:S02]  /*3dc0*/  @!P1 VIMNMX R4, R4, UR4, !PT ;  /* 0x0000000404049c48 */ /* 0x000fe4000ffe0100 */
[----:B------:R-:W-:-:S02]  /*3dd0*/  @!P0 VIMNMX R3, R3, UR4, !PT ;  /* 0x0000000403038c48 */ /* 0x000fc4000ffe0100 */
[----:B------:R-:W-:Y:S02]  /*3de0*/  @!P2 VIMNMX R6, R6, UR4, !PT ;  /* 0x000000040606ac48 */ /* 0x000fe4000ffe0100 */
[----:B------:R-:W-:Y:S02]  /*3df0*/  @!P3 VIMNMX R5, R0, UR5, PT ;  /* 0x000000050005bc48 */ /* 0x000fe4000bfe0100 */
[----:B------:R-:W-:Y:S02]  /*3e00*/  @!P1 VIMNMX R18, R4, UR5, PT ;  /* 0x0000000504129c48 */ /* 0x000fe4000bfe0100 */
[----:B------:R-:W-:Y:S02]  /*3e10*/  @!P0 VIMNMX R22, R3, UR5, PT ;  /* 0x0000000503168c48 */ /* 0x000fe4000bfe0100 */
[----:B------:R-:W-:Y:S01]  /*3e20*/  @!P2 VIMNMX R19, R6, UR5, PT ;  /* 0x000000050613ac48 */ /* 0x000fe2000bfe0100 */
[----:B------:R-:W-:Y:S06]  /*3e30*/  @P3 BRA `(.L_x_17651) ;  /* 0x00000010001c3947 */ /* 0x000fec0003800000 */
        /* <DEDUP_REMOVED lines=19> */
[----:B------:R-:W-:Y:S01]  /*3f70*/  IMAD.MOV.U32 R25, RZ, RZ, R23 ;  /* 0x000000ffff197224 */ /* 0x000fe200078e0017 */
[----:B------:R-:W-:Y:S06]  /*3f80*/  BRA `(.L_x_17651) ;  /* 0x0000000c00c87947 */ /* 0x000fec0003800000 */
.L_x_17655:
[----:B------:R0:W-:Y:S01]  /*3f90*/  STG.E.U8 desc[UR36][R8.64], R5 ;  /* 0x0000000508007986 */ /* 0x0001e2000c101124 */
[----:B------:R-:W-:Y:S01]  /*3fa0*/  IMAD.MOV.U32 R25, RZ, RZ, R23 ;  /* 0x000000ffff197224 */ /* 0x000fe200078e0017 */
[----:B------:R-:W-:Y:S06]  /*3fb0*/  BRA `(.L_x_17651) ;  /* 0x0000000c00bc7947 */ /* 0x000fec0003800000 */
.L_x_17654:
[----:B------:R-:W-:-:S13]  /*3fc0*/  ISETP.NE.AND P0, PT, R0, 0x2, PT ;  /* 0x000000020000780c */ /* 0x000fda0003f05270 */
[----:B------:R-:W-:Y:S05]  /*3fd0*/  @!P0 BRA `(.L_x_17657) ;  /* 0x0000000000388947 */ /* 0x000fea0003800000 */
[----:B------:R-:W-:-:S13]  /*3fe0*/  ISETP.NE.AND P0, PT, R0, 0x3, PT ;  /* 0x000000030000780c */ /* 0x000fda0003f05270 */
[----:B------:R-:W-:Y:S05]  /*3ff0*/  @!P0 BRA `(.L_x_17658) ;  /* 0x0000000000208947 */ /* 0x000fea0003800000 */
[----:B------:R-:W-:-:S13]  /*4000*/  ISETP.NE.AND P0, PT, R0, 0x4, PT ;  /* 0x000000040000780c */ /* 0x000fda0003f05270 */
[----:B------:R-:W-:Y:S05]  /*4010*/  @P0 BRA `(.L_x_17656) ;  /* 0x0000000c00380947 */ /* 0x000fea0003800000 */
[----:B------:R-:W-:Y:S01]  /*4020*/  PRMT R5, R5, 0x9910, RZ ;  /* 0x0000991005057816 */ /* 0x000fe200000000ff */
[----:B------:R-:W-:-:S04]  /*4030*/  IMAD.MOV.U32 R25, RZ, RZ, R23 ;  /* 0x000000ffff197224 */ /* 0x000fc800078e0017 */
[----:B------:R-:W-:-:S05]  /*4040*/  IMAD.MOV.U32 R4, RZ, RZ, R5 ;  /* 0x000000ffff047224 */ /* 0x000fca00078e0005 */
[----:B------:R-:W-:-:S05]  /*4050*/  SHF.R.S32.HI R5, RZ, 0x1f, R4 ;  /* 0x0000001fff057819 */ /* 0x000fca0000011404 */
[----:B------:R0:W-:Y:S01]  /*4060*/  STG.E.64 desc[UR36][R8.64], R4 ;  /* 0x0000000408007986 */ /* 0x0001e2000c101b24 */
[----:B------:R-:W-:Y:S05]  /*4070*/  BRA `(.L_x_17651) ;  /* 0x0000000c008c7947 */ /* 0x000fea0003800000 */
.L_x_17658:
[----:B------:R-:W-:Y:S01]  /*4080*/  PRMT R3, R5, 0x9910, RZ ;  /* 0x0000991005037816 */ /* 0x000fe200000000ff */
[----:B------:R-:W-:-:S04]  /*4090*/  IMAD.MOV.U32 R25, RZ, RZ, R23 ;  /* 0x000000ffff197224 */ /* 0x000fc800078e0017 */
[----:B------:R0:W-:Y:S01]  /*40a0*/  STG.E desc[UR36][R8.64], R3 ;  /* 0x0000000308007986 */ /* 0x0001e2000c101924 */
[----:B------:R-:W-:Y:S05]  /*40b0*/  BRA `(.L_x_17651) ;  /* 0x0000000c007c7947 */ /* 0x000fea0003800000 */
.L_x_17657:
[----:B------:R0:W-:Y:S01]  /*40c0*/  STG.E.U16 desc[UR36][R8.64], R5 ;  /* 0x0000000508007986 */ /* 0x0001e2000c101524 */
[----:B------:R-:W-:Y:S01]  /*40d0*/  IMAD.MOV.U32 R25, RZ, RZ, R23 ;  /* 0x000000ffff197224 */ /* 0x000fe200078e0017 */
[----:B------:R-:W-:Y:S06]  /*40e0*/  BRA `(.L_x_17651) ;  /* 0x0000000c00707947 */ /* 0x000fec0003800000 */
.L_x_17653:
[----:B------:R-:W-:-:S13]  /*40f0*/  ISETP.GT.AND P0, PT, R0, 0x6, PT ;  /* 0x000000060000780c */ /* 0x000fda0003f04270 */
[----:B------:R-:W-:Y:S05]  /*4100*/  @P0 BRA `(.L_x_17659) ;  /* 0x0000000000340947 */ /* 0x000fea0003800000 */
[----:B------:R-:W-:-:S13]  /*4110*/  ISETP.NE.AND P0, PT, R0, 0x5, PT ;  /* 0x000000050000780c */ /* 0x000fda0003f05270 */
[----:B------:R-:W-:Y:S05]  /*4120*/  @!P0 BRA `(.L_x_17660) ;  /* 0x0000000000188947 */ /* 0x000fea0003800000 */
[----:B------:R-:W-:-:S13]  /*4130*/  ISETP.NE.AND P0, PT, R0, 0x6, PT ;  /* 0x000000060000780c */ /* 0x000fda0003f05270 */
[----:B------:R-:W-:Y:S05]  /*4140*/  @P0 BRA `(.L_x_17656) ;  /* 0x0000000800ec0947 */ /* 0x000fea0003800000 */
[----:B------:R-:W0:Y:S01]  /*4150*/  I2F.S16 R5, R5 ;  /* 0x0000000500057306 */ /* 0x000e220000101400 */
[----:B------:R-:W-:Y:S01]  /*4160*/  IMAD.MOV.U32 R25, RZ, RZ, R23 ;  /* 0x000000ffff197224 */ /* 0x000fe200078e0017 */
[----:B0-----:R0:W-:Y:S01]  /*4170*/  STG.E desc[UR36][R8.64], R5 ;  /* 0x0000000508007986 */ /* 0x0011e2000c101924 */
[----:B------:R-:W-:Y:S05]  /*4180*/  BRA `(.L_x_17651) ;  /* 0x0000000c00487947 */ /* 0x000fea0003800000 */
.L_x_17660:
[----:B------:R-:W0:Y:S01]  /*4190*/  I2F.S16 R0, R5 ;  /* 0x0000000500007306 */ /* 0x000e220000101400 */
[----:B------:R-:W-:Y:S01]  /*41a0*/  IMAD.MOV.U32 R25, RZ, RZ, R23 ;  /* 0x000000ffff197224 */ /* 0x000fe200078e0017 */
[----:B0-----:R-:W-:-:S05]  /*41b0*/  F2FP.F16.F32.PACK_AB R0, RZ, R0 ;  /* 0x00000000ff00723e */ /* 0x001fca00000000ff */
[----:B------:R0:W-:Y:S01]  /*41c0*/  STG.E.U16 desc[UR36][R8.64], R0 ;  /* 0x0000000008007986 */ /* 0x0001e2000c101524 */
[----:B------:R-:W-:Y:S05]  /*41d0*/  BRA `(.L_x_17651) ;  /* 0x0000000c00347947 */ /* 0x000fea0003800000 */
.L_x_17659:
[----:B------:R-:W-:-:S13]  /*41e0*/  ISETP.NE.AND P0, PT, R0, 0x7, PT ;  /* 0x000000070000780c */ /* 0x000fda0003f05270 */
[----:B------:R-:W-:Y:S05]  /*41f0*/  @!P0 BRA `(.L_x_17661) ;  /* 0x00000000003c8947 */ /* 0x000fea0003800000 */
[----:B------:R-:W-:-:S13]  /*4200*/  ISETP.NE.AND P0, PT, R0, 0x8, PT ;  /* 0x000000080000780c */ /* 0x000fda0003f05270 */
[----:B------:R-:W-:Y:S05]  /*4210*/  @!P0 BRA `(.L_x_17662) ;  /* 0x00000000001c8947 */ /* 0x000fea0003800000 */
[----:B------:R-:W-:-:S13]  /*4220*/  ISETP.NE.AND P0, PT, R0, 0x9, PT ;  /* 0x000000090000780c */ /* 0x000fda0003f05270 */
[----:B------:R-:W-:Y:S05]  /*4230*/  @P0 BRA `(.L_x_17656) ;  /* 0x0000000800b00947 */ /* 0x000fea0003800000 */
[----:B------:R-:W0:Y:S01]  /*4240*/  I2F.S16 R6, R5 ;  /* 0x0000000500067306 */ /* 0x000e220000101400 */
[----:B------:R-:W-:Y:S02]  /*4250*/  IMAD.MOV.U32 R7, RZ, RZ, RZ ;  /* 0x000000ffff077224 */ /* 0x000fe400078e00ff */
[----:B------:R-:W-:-:S03]  /*4260*/  IMAD.MOV.U32 R25, RZ, RZ, R23 ;  /* 0x000000ffff197224 */ /* 0x000fc600078e0017 */
[----:B0-----:R0:W-:Y:S01]  /*4270*/  STG.E.64 desc[UR36][R8.64], R6 ;  /* 0x0000000608007986 */ /* 0x0011e2000c101b24 */
[----:B------:R-:W-:Y:S05]  /*4280*/  BRA `(.L_x_17651) ;  /* 0x0000000c00087947 */ /* 0x000fea0003800000 */
.L_x_17662:
[----:B------:R-:W0:Y:S01]  /*4290*/  I2F.S16 R5, R5 ;  /* 0x0000000500057306 */ /* 0x000e220000101400 */
[----:B------:R-:W-:Y:S01]  /*42a0*/  IMAD.MOV.U32 R25, RZ, RZ, R23 ;  /* 0x000000ffff197224 */ /* 0x000fe200078e0017 */
[----:B0-----:R-:W-:-:S04]  /*42b0*/  F2FP.F16.F32.PACK_AB R3, RZ, R5 ;  /* 0x00000005ff03723e */ /* 0x001fc800000000ff */
[----:B------:R-:W-:-:S05]  /*42c0*/  PRMT R3, R3, 0x5410, RZ ;  /* 0x0000541003037816 */ /* 0x000fca00000000ff */
[----:B------:R0:W-:Y:S01]  /*42d0*/  STG.E desc[UR36][R8.64], R3 ;  /* 0x0000000308007986 */ /* 0x0001e2000c101924 */
[----:B------:R-:W-:Y:S05]  /*42e0*/  BRA `(.L_x_17651) ;  /* 0x0000000800f07947 */ /* 0x000fea0003800000 */
.L_x_17661:
[----:B------:R-:W0:Y:S01]  /*42f0*/  I2F.F64.S16 R4, R5 ;  /* 0x0000000500047312 */ /* 0x000e220000101c00 */
[----:B------:R-:W-:Y:S01]  /*4300*/  IMAD.MOV.U32 R25, RZ, RZ, R23 ;  /* 0x000000ffff197224 */ /* 0x000fe200078e0017 */
[----:B0-----:R0:W-:Y:S01]  /*4310*/  STG.E.64 desc[UR36][R8.64], R4 ;  /* 0x0000000408007986 */ /* 0x0011e2000c101b24 */
[----:B------:R-:W-:Y:S05]  /*4320*/  BRA `(.L_x_17651) ;  /* 0x0000000800e07947 */ /* 0x000fea0003800000 */
.L_x_17652:
        /* <DEDUP_REMOVED lines=8> */
[----:B------:R-:W-:Y:S01]  /*43b0*/  PRMT R0, R5, 0x9910, RZ ;  /* 0x0000991005007816 */ /* 0x000fe200000000ff */
[----:B------:R-:W-:-:S03]  /*43c0*/  IMAD.MOV.U32 R25, RZ, RZ, R23 ;  /* 0x000000ffff197224 */ /* 0x000fc600078e0017 */
[----:B------:R-:W-:-:S04]  /*43d0*/  ISETP.NE.AND P0, PT, R0, RZ, PT ;  /* 0x000000ff0000720c */ /* 0x000fc80003f05270 */
[----:B------:R-:W-:-:S05]  /*43e0*/  SEL R3, RZ, 0x1, !P0 ;  /* 0x00000001ff037807 */ /* 0x000fca0004000000 */
[----:B------:R0:W-:Y:S01]  /*43f0*/  STG.E.U8 desc[UR36][R8.64], R3 ;  /* 0x0000000308007986 */ /* 0x0001e2000c101124 */
[----:B------:R-:W-:Y:S05]  /*4400*/  BRA `(.L_x_17651) ;  /* 0x0000000800a87947 */ /* 0x000fea0003800000 */
.L_x_17665:
[----:B------:R-:W0:Y:S01]  /*4410*/  I2F.F64.S16 R4, R5 ;  /* 0x0000000500047312 */ /* 0x000e220000101c00 */
[----:B------:R-:W-:Y:S01]  /*4420*/  CS2R R6, SRZ ;  /* 0x0000000000067805 */ /* 0x000fe2000001ff00 */
[----:B------:R-:W-:-:S04]  /*4430*/  IMAD.MOV.U32 R25, RZ, RZ, R23 ;  /* 0x000000ffff197224 */ /* 0x000fc800078e0017 */
[----:B0-----:R0:W-:Y:S01]  /*4440*/  STG.E.128 desc[UR36][R8.64], R4 ;  /* 0x0000000408007986 */ /* 0x0011e2000c101d24 */
[----:B------:R-:W-:Y:S05]  /*4450*/  BRA `(.L_x_17651) ;  /* 0x0000000800947947 */ /* 0x000fea0003800000 */
.L_x_17664:
        /* <DEDUP_REMOVED lines=21> */
.L_x_17669:
[----:B------:R-:W-:Y:S05]  /*45b0*/  BSYNC B0 ;  /* 0x0000000000007941 */ /* 0x000fea0003800000 */
.L_x_17668:
[----:B------:R-:W-:Y:S01]  /*45c0*/  LOP3.LUT R7, R0, R7, RZ, 0xfc, !PT ;  /* 0x0000000700077212 */ /* 0x000fe200078efcff */
[----:B------:R-:W-:-:S04]  /*45d0*/  IMAD.MOV.U32 R25, RZ, RZ, R23 ;  /* 0x000000ffff197224 */ /* 0x000fc800078e0017 */
[----:B------:R0:W-:Y:S01]  /*45e0*/  STG.E.U8 desc[UR36][R8.64], R7 ;  /* 0x0000000708007986 */ /* 0x0001e2000c101124 */
[----:B------:R-:W-:Y:S05]  /*45f0*/  BRA `(.L_x_17651) ;  /* 0x00000008002c7947 */ /* 0x000fea0003800000 */
.L_x_17667:
        /* <DEDUP_REMOVED lines=13> */
.L_x_17671:
[----:B------:R-:W-:Y:S01]  /*46d0*/  IMAD.MOV.U32 R0, RZ, RZ, 0x7f ;  /* 0x0000007fff007424 */ /* 0x000fe200078e00ff */
[----:B------:R-:W-:-:S04]  /*46e0*/  ISETP.GT.U32.AND P0, PT, R3, 0x7f800000, PT ;  /* 0x7f8000000300780c */ /* 0x000fc80003f04070 */
[----:B------:R-:W-:-:S09]  /*46f0*/  SEL R0, R0, 0x7c, P0 ;  /* 0x0000007c00007807 */ /* 0x000fd20000000000 */
.L_x_17672:
[----:B------:R-:W-:Y:S05]  /*4700*/  BSYNC B0 ;  /* 0x0000000000007941 */ /* 0x000fea0003800000 */
.L_x_17670:
[----:B------:R-:W-:Y:S01]  /*4710*/  LOP3.LUT R3, R5, 0x80000000, RZ, 0xc0, !PT ;  /* 0x8000000005037812 */ /* 0x000fe200078ec0ff */
[----:B------:R-:W-:-:S03]  /*4720*/  IMAD.MOV.U32 R25, RZ, RZ, R23 ;  /* 0x000000ffff197224 */ /* 0x000fc600078e0017 */
[----:B------:R-:W-:-:S04]  /*4730*/  SHF.R.U32.HI R3, RZ, 0x18, R3 ;  /* 0x00000018ff037819 */ /* 0x000fc80000011603 */
[----:B------:R-:W-:-:S05]  /*4740*/  LOP3.LUT R3, R0, R3, RZ, 0xfc, !PT ;  /* 0x0000000300037212 */ /* 0x000fca00078efcff */
[----:B------:R0:W-:Y:S01]  /*4750*/  STG.E.U8 desc[UR36][R8.64], R3 ;  /* 0x0000000308007986 */ /* 0x0001e2000c101124 */
[----:B------:R-:W-:Y:S05]  /*4760*/  BRA `(.L_x_17651) ;  /* 0x0000000400d07947 */ /* 0x000fea0003800000 */
.L_x_17666:
[----:B------:R-:W0:Y:S01]  /*4770*/  I2F.S16 R0, R5 ;  /* 0x0000000500007306 */ /* 0x000e220000101400 */
[----:B------:R-:W-:Y:S01]  /*4780*/  IMAD.MOV.U32 R25, RZ, RZ, R23 ;  /* 0x000000ffff197224 */ /* 0x000fe200078e0017 */
[----:B0-----:R-:W-:-:S05]  /*4790*/  F2FP.BF16.F32.PACK_AB R0, RZ, R0 ;  /* 0x00000000ff00723e */ /* 0x001fca00000010ff */
[----:B------:R0:W-:Y:S01]  /*47a0*/  STG.E.U16 desc[UR36][R8.64], R0 ;  /* 0x0000000008007986 */ /* 0x0001e2000c101524 */
[----:B------:R-:W-:Y:S05]  /*47b0*/  BRA `(.L_x_17651) ;  /* 0x0000000400bc7947 */ /* 0x000fea0003800000 */
.L_x_17663:
        /* <DEDUP_REMOVED lines=9> */
[----:B------:R-:W-:Y:S01]  /*4850*/  IMAD.MOV.U32 R25, RZ, RZ, R23 ;  /* 0x000000ffff197224 */ /* 0x000fe200078e0017 */
[----:B------:R-:W-:Y:S06]  /*4860*/  BRA `(.L_x_17651) ;  /* 0x0000000400907947 */ /* 0x000fec0003800000 */
.L_x_17675:
        /* <DEDUP_REMOVED lines=17> */
.L_x_17678:
[----:B------:R-:W-:-:S04]  /*4980*/  LOP3.LUT R3, R5, 0x80000000, RZ, 0xc0, !PT ;  /* 0x8000000005037812 */ /* 0x000fc800078ec0ff */
[----:B------:R-:W-:-:S04]  /*4990*/  SHF.R.U32.HI R3, RZ, 0x18, R3 ;  /* 0x00000018ff037819 */ /* 0x000fc80000011603 */
[----:B------:R-:W-:-:S04]  /*49a0*/  LOP3.LUT R0, R0, R3, RZ, 0xfc, !PT ;  /* 0x0000000300007212 */ /* 0x000fc800078efcff */
[----:B------:R-:W-:-:S07]  /*49b0*/  PRMT R4, R0, 0x7610, R4 ;  /* 0x0000761000047816 */ /* 0x000fce0000000004 */
.L_x_17677:
[----:B------:R-:W-:Y:S05]  /*49c0*/  BSYNC B0 ;  /* 0x0000000000007941 */ /* 0x000fea0003800000 */
.L_x_17676:
[----:B------:R3:W-:Y:S01]  /*49d0*/  STG.E.U8 desc[UR36][R8.64], R4 ;  /* 0x0000000408007986 */ /* 0x0007e2000c101124 */
[----:B------:R-:W-:Y:S01]  /*49e0*/  IMAD.MOV.U32 R25, RZ, RZ, R23 ;  /* 0x000000ffff197224 */ /* 0x000fe200078e0017 */
[----:B------:R-:W-:Y:S06]  /*49f0*/  BRA `(.L_x_17651) ;  /* 0x00000004002c7947 */ /* 0x000fec0003800000 */
.L_x_17674:
        /* <DEDUP_REMOVED lines=17> */
.L_x_17681:
[----:B------:R-:W-:-:S04]  /*4b10*/  LOP3.LUT R3, R5, 0x80000000, RZ, 0xc0, !PT ;  /* 0x8000000005037812 */ /* 0x000fc800078ec0ff */
[----:B------:R-:W-:-:S04]  /*4b20*/  SHF.R.U32.HI R3, RZ, 0x18, R3 ;  /* 0x00000018ff037819 */ /* 0x000fc80000011603 */
[----:B------:R-:W-:-:S04]  /*4b30*/  LOP3.LUT R0, R0, R3, RZ, 0xfc, !PT ;  /* 0x0000000300007212 */ /* 0x000fc800078efcff */
[----:B------:R-:W-:-:S07]  /*4b40*/  PRMT R4, R0, 0x7610, R4 ;  /* 0x0000761000047816 */ /* 0x000fce0000000004 */
.L_x_17680:
[----:B------:R-:W-:Y:S05]  /*4b50*/  BSYNC B0 ;  /* 0x0000000000007941 */ /* 0x000fea0003800000 */
.L_x_17679:
[----:B------:R0:W-:Y:S01]  /*4b60*/  STG.E.U8 desc[UR36][R8.64], R4 ;  /* 0x0000000408007986 */ /* 0x0001e2000c101124 */
[----:B------:R-:W-:Y:S01]  /*4b70*/  IMAD.MOV.U32 R25, RZ, RZ, R23 ;  /* 0x000000ffff197224 */ /* 0x000fe200078e0017 */
[----:B------:R-:W-:Y:S06]  /*4b80*/  BRA `(.L_x_17651) ;  /* 0x0000000000c87947 */ /* 0x000fec0003800000 */
.L_x_17673:
[----:B------:R-:W-:-:S13]  /*4b90*/  ISETP.NE.AND P0, PT, R0, 0x1c, PT ;  /* 0x0000001c0000780c */ /* 0x000fda0003f05270 */
[----:B------:R-:W-:Y:S05]  /*4ba0*/  @!P0 BRA `(.L_x_17682) ;  /* 0x0000000000b48947 */ /* 0x000fea0003800000 */
[----:B------:R-:W-:-:S13]  /*4bb0*/  ISETP.NE.AND P0, PT, R0, 0x1d, PT ;  /* 0x0000001d0000780c */ /* 0x000fda0003f05270 */
[----:B------:R-:W-:Y:S05]  /*4bc0*/  @!P0 BRA `(.L_x_17683) ;  /* 0x0000000000948947 */ /* 0x000fea0003800000 */
[----:B------:R-:W-:-:S13]  /*4bd0*/  ISETP.NE.AND P0, PT, R0, 0x2c, PT ;  /* 0x0000002c0000780c */ /* 0x000fda0003f05270 */
[----:B------:R-:W-:Y:S05]  /*4be0*/  @P0 BRA `(.L_x_17656) ;  /* 0x0000000000440947 */ /* 0x000fea0003800000 */
[----:B------:R-:W0:Y:S01]  /*4bf0*/  I2F.S16 R6, R5 ;  /* 0x0000000500067306 */ /* 0x000e220000101400 */
[----:B------:R-:W-:Y:S01]  /*4c00*/  IMAD.MOV.U32 R25, RZ, RZ, R23 ;  /* 0x000000ffff197224 */ /* 0x000fe200078e0017 */
        /* <DEDUP_REMOVED lines=15> */
.L_x_17656:
        /* <DEDUP_REMOVED lines=16> */
.L_x_17684:
[----:B------:R-:W-:Y:S01]  /*4e00*/  IMAD.MOV.U32 R25, RZ, RZ, R23 ;  /* 0x000000ffff197224 */ /* 0x000fe200078e0017 */
[----:B------:R-:W-:Y:S06]  /*4e10*/  BRA `(.L_x_17651) ;  /* 0x0000000000247947 */ /* 0x000fec0003800000 */
.L_x_17683:
[----:B------:R-:W-:Y:S01]  /*4e20*/  PRMT R5, R5, 0x9910, RZ ;  /* 0x0000991005057816 */ /* 0x000fe200000000ff */
[----:B------:R-:W-:-:S04]  /*4e30*/  IMAD.MOV.U32 R25, RZ, RZ, R23 ;  /* 0x000000ffff197224 */ /* 0x000fc800078e0017 */
[----:B------:R-:W-:-:S05]  /*4e40*/  IMAD.MOV.U32 R4, RZ, RZ, R5 ;  /* 0x000000ffff047224 */ /* 0x000fca00078e0005 */
[----:B------:R-:W-:-:S05]  /*4e50*/  SHF.R.S32.HI R5, RZ, 0x1f, R4 ;  /* 0x0000001fff057819 */ /* 0x000fca0000011404 */
[----:B------:R2:W-:Y:S01]  /*4e60*/  STG.E.64 desc[UR36][R8.64], R4 ;  /* 0x0000000408007986 */ /* 0x0005e2000c101b24 */
[----:B------:R-:W-:Y:S05]  /*4e70*/  BRA `(.L_x_17651) ;  /* 0x00000000000c7947 */ /* 0x000fea0003800000 */
.L_x_17682:
[----:B------:R-:W-:Y:S01]  /*4e80*/  PRMT R3, R5, 0x9910, RZ ;  /* 0x0000991005037816 */ /* 0x000fe200000000ff */
[----:B------:R-:W-:-:S04]  /*4e90*/  IMAD.MOV.U32 R25, RZ, RZ, R23 ;  /* 0x000000ffff197224 */ /* 0x000fc800078e0017 */
[----:B------:R0:W-:Y:S03]  /*4ea0*/  STG.E desc[UR36][R8.64], R3 ;  /* 0x0000000308007986 */ /* 0x0001e6000c101924 */
.L_x_17651:
[----:B------:R-:W-:Y:S05]  /*4eb0*/  BSYNC B6 ;  /* 0x0000000000067941 */ /* 0x000fea0003800000 */
.L_x_17650:
        /* <DEDUP_REMOVED lines=23> */
.L_x_17690:
[----:B------:R0:W-:Y:S01]  /*5030*/  STG.E.U8 desc[UR36][R8.64], R22 ;  /* 0x0000001608007986 */ /* 0x0001e2000c101124 */
[----:B------:R-:W-:Y:S05]  /*5040*/  BRA `(.L_x_17692) ;  /* 0x0000000c00647947 */ /* 0x000fea0003800000 */
.L_x_17689:
        /* <DEDUP_REMOVED lines=10> */
.L_x_17694:
[----:B------:R-:W-:-:S05]  /*50f0*/  PRMT R3, R22, 0x9910, RZ ;  /* 0x0000991016037816 */ /* 0x000fca00000000ff */
[----:B------:R0:W-:Y:S01]  /*5100*/  STG.E desc[UR36][R8.64], R3 ;  /* 0x0000000308007986 */ /* 0x0001e2000c101924 */
[----:B------:R-:W-:Y:S05]  /*5110*/  BRA `(.L_x_17692) ;  /* 0x0000000c00307947 */ /* 0x000fea0003800000 */
.L_x_17693:
[----:B------:R0:W-:Y:S01]  /*5120*/  STG.E.U16 desc[UR36][R8.64], R22 ;  /* 0x0000001608007986 */ /* 0x0001e2000c101524 */
[----:B------:R-:W-:Y:S05]  /*5130*/  BRA `(.L_x_17692) ;  /* 0x0000000c00287947 */ /* 0x000fea0003800000 */
.L_x_17688:
        /* <DEDUP_REMOVED lines=9> */
.L_x_17696:
[----:B------:R-:W0:Y:S02]  /*51d0*/  I2F.S16 R0, R22 ;  /* 0x0000001600007306 */ /* 0x000e240000101400 */
[----:B0-----:R-:W-:-:S05]  /*51e0*/  F2FP.F16.F32.PACK_AB R0, RZ, R0 ;  /* 0x00000000ff00723e */ /* 0x001fca00000000ff */
[----:B------:R0:W-:Y:S01]  /*51f0*/  STG.E.U16 desc[UR36][R8.64], R0 ;  /* 0x0000000008007986 */ /* 0x0001e2000c101524 */
[----:B------:R-:W-:Y:S05]  /*5200*/  BRA `(.L_x_17692) ;  /* 0x0000000800f47947 */ /* 0x000fea0003800000 */
.L_x_17695:
        /* <DEDUP_REMOVED lines=10> */
.L_x_17698:
[----:B------:R-:W0:Y:S02]  /*52b0*/  I2F.S16 R22, R22 ;  /* 0x0000001600167306 */ /* 0x000e240000101400 */
[----:B0-----:R-:W-:-:S04]  /*52c0*/  F2FP.F16.F32.PACK_AB R3, RZ, R22 ;  /* 0x00000016ff03723e */ /* 0x001fc800000000ff */
[----:B------:R-:W-:-:S05]  /*52d0*/  PRMT R3, R3, 0x5410, RZ ;  /* 0x0000541003037816 */ /* 0x000fca00000000ff */
[----:B------:R0:W-:Y:S01]  /*52e0*/  STG.E desc[UR36][R8.64], R3 ;  /* 0x0000000308007986 */ /* 0x0001e2000c101924 */
[----:B------:R-:W-:Y:S05]  /*52f0*/  BRA `(.L_x_17692) ;  /* 0x0000000800b87947 */ /* 0x000fea0003800000 */
.L_x_17697:
[----:B------:R-:W0:Y:S02]  /*5300*/  I2F.F64.S16 R22, R22 ;  /* 0x0000001600167312 */ /* 0x000e240000101c00 */
[----:B0-----:R0:W-:Y:S01]  /*5310*/  STG.E.64 desc[UR36][R8.64], R22 ;  /* 0x0000001608007986 */ /* 0x0011e2000c101b24 */
[----:B------:R-:W-:Y:S05]  /*5320*/  BRA `(.L_x_17692) ;  /* 0x0000000800ac7947 */ /* 0x000fea0003800000 */
.L_x_17687:
        /* <DEDUP_REMOVED lines=13> */
.L_x_17701:
[----:B------:R-:W0:Y:S01]  /*5400*/  I2F.F64.S16 R4, R22 ;  /* 0x0000001600047312 */ /* 0x000e220000101c00 */
[----:B------:R-:W-:-:S05]  /*5410*/  CS2R R6, SRZ ;  /* 0x0000000000067805 */ /* 0x000fca000001ff00 */
[----:B0-----:R0:W-:Y:S01]  /*5420*/  STG.E.128 desc[UR36][R8.64], R4 ;  /* 0x0000000408007986 */ /* 0x0011e2000c101d24 */
[----:B------:R-:W-:Y:S05]  /*5430*/  BRA `(.L_x_17692) ;  /* 0x0000000800687947 */ /* 0x000fea0003800000 */
.L_x_17700:
        /* <DEDUP_REMOVED lines=21> */
.L_x_17705:
[----:B------:R-:W-:Y:S05]  /*5590*/  BSYNC B0 ;  /* 0x0000000000007941 */ /* 0x000fea0003800000 */
.L_x_17704:
[----:B------:R-:W-:-:S05]  /*55a0*/  LOP3.LUT R5, R0, R5, RZ, 0xfc, !PT ;  /* 0x0000000500057212 */ /* 0x000fca00078efcff */
[----:B------:R0:W-:Y:S01]  /*55b0*/  STG.E.U8 desc[UR36][R8.64], R5 ;  /* 0x0000000508007986 */ /* 0x0001e2000c101124 */
[----:B------:R-:W-:Y:S05]  /*55c0*/  BRA `(.L_x_17692) ;  /* 0x0000000800047947 */ /* 0x000fea0003800000 */
.L_x_17703:
        /* <DEDUP_REMOVED lines=13> */
.L_x_17707:
[----:B------:R-:W-:Y:S01]  /*56a0*/  IMAD.MOV.U32 R0, RZ, RZ, 0x7f ;  /* 0x0000007fff007424 */ /* 0x000fe200078e00ff */
[----:B------:R-:W-:-:S04]  /*56b0*/  ISETP.GT.U32.AND P0, PT, R3, 0x7f800000, PT ;  /* 0x7f8000000300780c */ /* 0x000fc80003f04070 */
[----:B------:R-:W-:-:S09]  /*56c0*/  SEL R0, R0, 0x7c, P0 ;  /* 0x0000007c00007807 */ /* 0x000fd20000000000 */
.L_x_17708:
[----:B------:R-:W-:Y:S05]  /*56d0*/  BSYNC B0 ;  /* 0x0000000000007941 */ /* 0x000fea0003800000 */
.L_x_17706:
[----:B------:R-:W-:-:S04]  /*56e0*/  LOP3.LUT R3, R5, 0x80000000, RZ, 0xc0, !PT ;  /* 0x8000000005037812 */ /* 0x000fc800078ec0ff */
[----:B------:R-:W-:-:S04]  /*56f0*/  SHF.R.U32.HI R3, RZ, 0x18, R3 ;  /* 0x00000018ff037819 */ /* 0x000fc80000011603 */
[----:B------:R-:W-:-:S05]  /*5700*/  LOP3.LUT R3, R0, R3, RZ, 0xfc, !PT ;  /* 0x0000000300037212 */ /* 0x000fca00078efcff */
[----:B------:R0:W-:Y:S01]  /*5710*/  STG.E.U8 desc[UR36][R8.64], R3 ;  /* 0x0000000308007986 */ /* 0x0001e2000c101124 */
[----:B------:R-:W-:Y:S05]  /*5720*/  BRA `(.L_x_17692) ;  /* 0x0000000400ac7947 */ /* 0x000fea0003800000 */
.L_x_17702:
[----:B------:R-:W0:Y:S02]  /*5730*/  I2F.S16 R0, R22 ;  /* 0x0000001600007306 */ /* 0x000e240000101400 */
[----:B0-----:R-:W-:-:S05]  /*5740*/  F2FP.BF16.F32.PACK_AB R0, RZ, R0 ;  /* 0x00000000ff00723e */ /* 0x001fca00000010ff */
[----:B------:R0:W-:Y:S01]  /*5750*/  STG.E.U16 desc[UR36][R8.64], R0 ;  /* 0x0000000008007986 */ /* 0x0001e2000c101524 */
[----:B------:R-:W-:Y:S05]  /*5760*/  BRA `(.L_x_17692) ;  /* 0x00000004009c7947 */ /* 0x000fea0003800000 */
.L_x_17699:
        /* <DEDUP_REMOVED lines=10> */
.L_x_17711:
        /* <DEDUP_REMOVED lines=17> */
.L_x_17714:
[----:B------:R-:W-:-:S04]  /*5920*/  LOP3.LUT R3, R5, 0x80000000, RZ, 0xc0, !PT ;  /* 0x8000000005037812 */ /* 0x000fc800078ec0ff */
[----:B------:R-:W-:-:S04]  /*5930*/  SHF.R.U32.HI R3, RZ, 0x18, R3 ;  /* 0x00000018ff037819 */ /* 0x000fc80000011603 */
[----:B------:R-:W-:-:S04]  /*5940*/  LOP3.LUT R0, R0, R3, RZ, 0xfc, !PT ;  /* 0x0000000300007212 */ /* 0x000fc800078efcff */
[----:B------:R-:W-:-:S07]  /*5950*/  PRMT R4, R0, 0x7610, R4 ;  /* 0x0000761000047816 */ /* 0x000fce0000000004 */
.L_x_17713:
[----:B------:R-:W-:Y:S05]  /*5960*/  BSYNC B0 ;  /* 0x0000000000007941 */ /* 0x000fea0003800000 */
.L_x_17712:
[----:B------:R3:W-:Y:S01]  /*5970*/  STG.E.U8 desc[UR36][R8.64], R4 ;  /* 0x0000000408007986 */ /* 0x0007e2000c101124 */
[----:B------:R-:W-:Y:S05]  /*5980*/  BRA `(.L_x_17692) ;  /* 0x0000000400147947 */ /* 0x000fea0003800000 */
.L_x_17710:
        /* <DEDUP_REMOVED lines=17> */
.L_x_17717:
[----:B------:R-:W-:-:S04]  /*5aa0*/  LOP3.LUT R3, R5, 0x80000000, RZ, 0xc0, !PT ;  /* 0x8000000005037812 */ /* 0x000fc800078ec0ff */
[----:B------:R-:W-:-:S04]  /*5ab0*/  SHF.R.U32.HI R3, RZ, 0x18, R3 ;  /* 0x00000018ff037819 */ /* 0x000fc80000011603 */
[----:B------:R-:W-:-:S04]  /*5ac0*/  LOP3.LUT R0, R0, R3, RZ, 0xfc, !PT ;  /* 0x0000000300007212 */ /* 0x000fc800078efcff */
[----:B------:R-:W-:-:S07]  /*5ad0*/  PRMT R4, R0, 0x7610, R4 ;  /* 0x0000761000047816 */ /* 0x000fce0000000004 */
.L_x_17716:
[----:B------:R-:W-:Y:S05]  /*5ae0*/  BSYNC B0 ;  /* 0x0000000000007941 */ /* 0x000fea0003800000 */
.L_x_17715:
[----:B------:R0:W-:Y:S01]  /*5af0*/  STG.E.U8 desc[UR36][R8.64], R4 ;  /* 0x0000000408007986 */ /* 0x0001e2000c101124 */
[----:B------:R-:W-:Y:S05]  /*5b00*/  BRA `(.L_x_17692) ;  /* 0x0000000000b47947 */ /* 0x000fea0003800000 */
.L_x_17709:
        /* <DEDUP_REMOVED lines=22> */
.L_x_17691:
        /* <DEDUP_REMOVED lines=16> */
.L_x_17720:
[----:B------:R-:W-:Y:S05]  /*5d70*/  BRA `(.L_x_17692) ;  /* 0x0000000000187947 */ /* 0x000fea0003800000 */
.L_x_17719:
[----:B------:R-:W-:-:S04]  /*5d80*/  PRMT R4, R22, 0x9910, RZ ;  /* 0x0000991016047816 */ /* 0x000fc800000000ff */
[----:B------:R-:W-:-:S05]  /*5d90*/  SHF.R.S32.HI R5, RZ, 0x1f, R4 ;  /* 0x0000001fff057819 */ /* 0x000fca0000011404 */
[----:B------:R2:W-:Y:S01]  /*5da0*/  STG.E.64 desc[UR36][R8.64], R4 ;  /* 0x0000000408007986 */ /* 0x0005e2000c101b24 */
[----:B------:R-:W-:Y:S05]  /*5db0*/  BRA `(.L_x_17692) ;  /* 0x0000000000087947 */ /* 0x000fea0003800000 */
.L_x_17718:
[----:B------:R-:W-:-:S05]  /*5dc0*/  PRMT R3, R22, 0x9910, RZ ;  /* 0x0000991016037816 */ /* 0x000fca00000000ff */
[----:B------:R0:W-:Y:S02]  /*5dd0*/  STG.E desc[UR36][R8.64], R3 ;  /* 0x0000000308007986 */ /* 0x0001e4000c101924 */
.L_x_17692:
        /* <DEDUP_REMOVED lines=23> */
.L_x_17724:
[----:B------:R3:W-:Y:S01]  /*5f50*/  STG.E.U8 desc[UR36][R8.64], R18 ;  /* 0x0000001208007986 */ /* 0x0007e2000c101124 */
[----:B------:R-:W-:Y:S05]  /*5f60*/  BRA `(.L_x_17726) ;  /* 0x0000000c00647947 */ /* 0x000fea0003800000 */
.L_x_17723:
        /* <DEDUP_REMOVED lines=10> */
.L_x_17728:
[----:B------:R-:W-:-:S05]  /*6010*/  PRMT R3, R18, 0x9910, RZ ;  /* 0x0000991012037816 */ /* 0x000fca00000000ff */
[----:B------:R2:W-:Y:S01]  /*6020*/  STG.E desc[UR36][R8.64], R3 ;  /* 0x0000000308007986 */ /* 0x0005e2000c101924 */
[----:B------:R-:W-:Y:S05]  /*6030*/  BRA `(.L_x_17726) ;  /* 0x0000000c00307947 */ /* 0x000fea0003800000 */
.L_x_17727:
[----:B------:R0:W-:Y:S01]  /*6040*/  STG.E.U16 desc[UR36][R8.64], R18 ;  /* 0x0000001208007986 */ /* 0x0001e2000c101524 */
[----:B------:R-:W-:Y:S05]  /*6050*/  BRA `(.L_x_17726) ;  /* 0x0000000c00287947 */ /* 0x000fea0003800000 */
.L_x_17722:
        /* <DEDUP_REMOVED lines=9> */
.L_x_17730:
[----:B------:R-:W0:Y:S02]  /*60f0*/  I2F.S16 R0, R18 ;  /* 0x0000001200007306 */ /* 0x000e240000101400 */
[----:B0-----:R-:W-:-:S05]  /*6100*/  F2FP.F16.F32.PACK_AB R0, RZ, R0 ;  /* 0x00000000ff00723e */ /* 0x001fca00000000ff */
[----:B------:R0:W-:Y:S01]  /*6110*/  STG.E.U16 desc[UR36][R8.64], R0 ;  /* 0x0000000008007986 */ /* 0x0001e2000c101524 */
[----:B------:R-:W-:Y:S05]  /*6120*/  BRA `(.L_x_17726) ;  /* 0x0000000800f47947 */ /* 0x000fea0003800000 */
.L_x_17729:
        /* <DEDUP_REMOVED lines=10> */
.L_x_17732:
[----:B------:R-:W0:Y:S02]  /*61d0*/  I2F.S16 R18, R18 ;  /* 0x0000001200127306 */ /* 0x000e240000101400 */
[----:B0-----:R-:W-:-:S04]  /*61e0*/  F2FP.F16.F32.PACK_AB R3, RZ, R18 ;  /* 0x00000012ff03723e */ /* 0x001fc800000000ff */
[----:B------:R-:W-:-:S05]  /*61f0*/  PRMT R3, R3, 0x5410, RZ ;  /* 0x0000541003037816 */ /* 0x000fca00000000ff */
[----:B------:R0:W-:Y:S01]  /*6200*/  STG.E desc[UR36][R8.64], R3 ;  /* 0x0000000308007986 */ /* 0x0001e2000c101924 */
[----:B------:R-:W-:Y:S05]  /*6210*/  BRA `(.L_x_17726) ;  /* 0x0000000800b87947 */ /* 0x000fea0003800000 */
.L_x_17731:
[----:B------:R-:W0:Y:S02]  /*6220*/  I2F.F64.S16 R4, R18 ;  /* 0x0000001200047312 */ /* 0x000e240000101c00 */
[----:B0-----:R0:W-:Y:S01]  /*6230*/  STG.E.64 desc[UR36][R8.64], R4 ;  /* 0x0000000408007986 */ /* 0x0011e2000c101b24 */
[----:B------:R-:W-:Y:S05]  /*6240*/  BRA `(.L_x_17726) ;  /* 0x0000000800ac7947 */ /* 0x000fea0003800000 */
.L_x_17721:
        /* <DEDUP_REMOVED lines=13> */
.L_x_17735:
[----:B------:R-:W0:Y:S01]  /*6320*/  I2F.F64.S16 R4, R18 ;  /* 0x0000001200047312 */ /* 0x000e220000101c00 */
[----:B------:R-:W-:-:S05]  /*6330*/  CS2R R6, SRZ ;  /* 0x0000000000067805 */ /* 0x000fca000001ff00 */
[----:B0-----:R0:W-:Y:S01]  /*6340*/  STG.E.128 desc[UR36][R8.64], R4 ;  /* 0x0000000408007986 */ /* 0x0011e2000c101d24 */
[----:B------:R-:W-:Y:S05]  /*6350*/  BRA `(.L_x_17726) ;  /* 0x0000000800687947 */ /* 0x000fea0003800000 */
.L_x_17734:
        /* <DEDUP_REMOVED lines=21> */
.L_x_17739:
[----:B------:R-:W-:Y:S05]  /*64b0*/  BSYNC B0 ;  /* 0x0000000000007941 */ /* 0x000fea0003800000 */
.L_x_17738:
[----:B------:R-:W-:-:S05]  /*64c0*/  LOP3.LUT R5, R0, R5, RZ, 0xfc, !PT ;  /* 0x0000000500057212 */ /* 0x000fca00078efcff */
[----:B------:R0:W-:Y:S01]  /*64d0*/  STG.E.U8 desc[UR36][R8.64], R5 ;  /* 0x0000000508007986 */ /* 0x0001e2000c101124 */
[----:B------:R-:W-:Y:S05]  /*64e0*/  BRA `(.L_x_17726) ;  /* 0x0000000800047947 */ /* 0x000fea0003800000 */
.L_x_17737:
        /* <DEDUP_REMOVED lines=13> */
.L_x_17741:
[----:B------:R-:W-:Y:S01]  /*65c0*/  IMAD.MOV.U32 R0, RZ, RZ, 0x7f ;  /* 0x0000007fff007424 */ /* 0x000fe200078e00ff */
[----:B------:R-:W-:-:S04]  /*65d0*/  ISETP.GT.U32.AND P0, PT, R3, 0x7f800000, PT ;  /* 0x7f8000000300780c */ /* 0x000fc80003f04070 */
[----:B------:R-:W-:-:S09]  /*65e0*/  SEL R0, R0, 0x7c, P0 ;  /* 0x0000007c00007807 */ /* 0x000fd20000000000 */
.L_x_17742:
[----:B------:R-:W-:Y:S05]  /*65f0*/  BSYNC B0 ;  /* 0x0000000000007941 */ /* 0x000fea0003800000 */
.L_x_17740:
[----:B------:R-:W-:-:S04]  /*6600*/  LOP3.LUT R3, R5, 0x80000000, RZ, 0xc0, !PT ;  /* 0x8000000005037812 */ /* 0x000fc800078ec0ff */
[----:B------:R-:W-:-:S04]  /*6610*/  SHF.R.U32.HI R3, RZ, 0x18, R3 ;  /* 0x00000018ff037819 */ /* 0x000fc80000011603 */
[----:B------:R-:W-:-:S05]  /*6620*/  LOP3.LUT R3, R0, R3, RZ, 0xfc, !PT ;  /* 0x0000000300037212 */ /* 0x000fca00078efcff */
[----:B------:R0:W-:Y:S01]  /*6630*/  STG.E.U8 desc[UR36][R8.64], R3 ;  /* 0x0000000308007986 */ /* 0x0001e2000c101124 */
[----:B------:R-:W-:Y:S05]  /*6640*/  BRA `(.L_x_17726) ;  /* 0x0000000400ac7947 */ /* 0x000fea0003800000 */
.L_x_17736:
[----:B------:R-:W0:Y:S02]  /*6650*/  I2F.S16 R0, R18 ;  /* 0x0000001200007306 */ /* 0x000e240000101400 */
[----:B0-----:R-:W-:-:S05]  /*6660*/  F2FP.BF16.F32.PACK_AB R0, RZ, R0 ;  /* 0x00000000ff00723e */ /* 0x001fca00000010ff */
[----:B------:R0:W-:Y:S01]  /*6670*/  STG.E.U16 desc[UR36][R8.64], R0 ;  /* 0x0000000008007986 */ /* 0x0001e2000c101524 */
[----:B------:R-:W-:Y:S05]  /*6680*/  BRA `(.L_x_17726) ;  /* 0x00000004009c7947 */ /* 0x000fea0003800000 */
.L_x_17733:
        /* <DEDUP_REMOVED lines=10> */
.L_x_17745:
        /* <DEDUP_REMOVED lines=17> */
.L_x_17748:
[----:B------:R-:W-:-:S04]  /*6840*/  LOP3.LUT R3, R5, 0x80000000, RZ, 0xc0, !PT ;  /* 0x8000000005037812 */ /* 0x000fc800078ec0ff */
[----:B------:R-:W-:-:S04]  /*6850*/  SHF.R.U32.HI R3, RZ, 0x18, R3 ;  /* 0x00000018ff037819 */ /* 0x000fc80000011603 */
[----:B------:R-:W-:-:S04]  /*6860*/  LOP3.LUT R0, R0, R3, RZ, 0xfc, !PT ;  /* 0x0000000300007212 */ /* 0x000fc800078efcff */
[----:B------:R-:W-:-:S07]  /*6870*/  PRMT R4, R0, 0x7610, R4 ;  /* 0x0000761000047816 */ /* 0x000fce0000000004 */
.L_x_17747:
[----:B------:R-:W-:Y:S05]  /*6880*/  BSYNC B0 ;  /* 0x0000000000007941 */ /* 0x000fea0003800000 */
.L_x_17746:
[----:B------:R0:W-:Y:S01]  /*6890*/  STG.E.U8 desc[UR36][R8.64], R4 ;  /* 0x0000000408007986 */ /* 0x0001e2000c101124 */
[----:B------:R-:W-:Y:S05]  /*68a0*/  BRA `(.L_x_17726) ;  /* 0x0000000400147947 */ /* 0x000fea0003800000 */
.L_x_17744:
        /* <DEDUP_REMOVED lines=17> */
.L_x_17751:
[----:B------:R-:W-:-:S04]  /*69c0*/  LOP3.LUT R3, R5, 0x80000000, RZ, 0xc0, !PT ;  /* 0x8000000005037812 */ /* 0x000fc800078ec0ff */
[----:B------:R-:W-:-:S04]  /*69d0*/  SHF.R.U32.HI R3, RZ, 0x18, R3 ;  /* 0x00000018ff037819 */ /* 0x000fc80000011603 */
[----:B------:R-:W-:-:S04]  /*69e0*/  LOP3.LUT R0, R0, R3, RZ, 0xfc, !PT ;  /* 0x0000000300007212 */ /* 0x000fc800078efcff */
[----:B------:R-:W-:-:S07]  /*69f0*/  PRMT R4, R0, 0x7610, R4 ;  /* 0x0000761000047816 */ /* 0x000fce0000000004 */
.L_x_17750:
[----:B------:R-:W-:Y:S05]  /*6a00*/  BSYNC B0 ;  /* 0x0000000000007941 */ /* 0x000fea0003800000 */
.L_x_17749:
[----:B------:R0:W-:Y:S01]  /*6a10*/  STG.E.U8 desc[UR36][R8.64], R4 ;  /* 0x0000000408007986 */ /* 0x0001e2000c101124 */
[----:B------:R-:W-:Y:S05]  /*6a20*/  BRA `(.L_x_17726) ;  /* 0x0000000000b47947 */ /* 0x000fea0003800000 */
.L_x_17743:
        /* <DEDUP_REMOVED lines=22> */
.L_x_17725:
        /* <DEDUP_REMOVED lines=16> */
.L_x_17754:
[----:B------:R-:W-:Y:S05]  /*6c90*/  BRA `(.L_x_17726) ;  /* 0x0000000000187947 */ /* 0x000fea0003800000 */
.L_x_17753:
[----:B------:R-:W-:-:S04]  /*6ca0*/  PRMT R4, R18, 0x9910, RZ ;  /* 0x0000991012047816 */ /* 0x000fc800000000ff */
[----:B------:R-:W-:-:S05]  /*6cb0*/  SHF.R.S32.HI R5, RZ, 0x1f, R4 ;  /* 0x0000001fff057819 */ /* 0x000fca0000011404 */
[----:B------:R0:W-:Y:S01]  /*6cc0*/  STG.E.64 desc[UR36][R8.64], R4 ;  /* 0x0000000408007986 */ /* 0x0001e2000c101b24 */
[----:B------:R-:W-:Y:S05]  /*6cd0*/  BRA `(.L_x_17726) ;  /* 0x0000000000087947 */ /* 0x000fea0003800000 */
.L_x_17752:
[----:B------:R-:W-:-:S05]  /*6ce0*/  PRMT R3, R18, 0x9910, RZ ;  /* 0x0000991012037816 */ /* 0x000fca00000000ff */
[----:B------:R0:W-:Y:S02]  /*6cf0*/  STG.E desc[UR36][R8.64], R3 ;  /* 0x0000000308007986 */ /* 0x0001e4000c101924 */
.L_x_17726:
[----:B------:R-:W-:-:S07]  /*6d00*/  VIADD R25, R25, 0x80 ;  /* 0x0000008019197836 */ /* 0x000fce0000000000 */
.L_x_17686:
[----:B------:R-:W-:Y:S05]  /*6d10*/  BSYNC B6 ;  /* 0x0000000000067941 */ /* 0x000fea0003800000 */
.L_x_17685:
        /* <DEDUP_REMOVED lines=21> */
.L_x_17758:
[----:B------:R-:W-:Y:S01]  /*6e70*/  STG.E.U8 desc[UR36][R2.64], R19 ;  /* 0x0000001302007986 */ /* 0x000fe2000c101124 */
[----:B------:R-:W-:Y:S05]  /*6e80*/  EXIT ;  /* 0x000000000000794d */ /* 0x000fea0003800000 */
.L_x_17757:
        /* <DEDUP_REMOVED lines=10> */
.L_x_17761:
[----:B------:R-:W-:-:S05]  /*6f30*/  PRMT R5, R19, 0x9910, RZ ;  /* 0x0000991013057816 */ /* 0x000fca00000000ff */
[----:B------:R-:W-:Y:S01]  /*6f40*/  STG.E desc[UR36][R2.64], R5 ;  /* 0x0000000502007986 */ /* 0x000fe2000c101924 */
[----:B------:R-:W-:Y:S05]  /*6f50*/  EXIT ;  /* 0x000000000000794d */ /* 0x000fea0003800000 */
.L_x_17760:
[----:B------:R-:W-:Y:S01]  /*6f60*/  STG.E.U16 desc[UR36][R2.64], R19 ;  /* 0x0000001302007986 */ /* 0x000fe2000c101524 */
[----:B------:R-:W-:Y:S05]  /*6f70*/  EXIT ;  /* 0x000000000000794d */ /* 0x000fea0003800000 */
.L_x_17756:
        /* <DEDUP_REMOVED lines=9> */
.L_x_17763:
[----:B------:R-:W0:Y:S02]  /*7010*/  I2F.S16 R0, R19 ;  /* 0x0000001300007306 */ /* 0x000e240000101400 */
[----:B0-----:R-:W-:-:S05]  /*7020*/  F2FP.F16.F32.PACK_AB R0, RZ, R0 ;  /* 0x00000000ff00723e */ /* 0x001fca00000000ff */
[----:B------:R-:W-:Y:S01]  /*7030*/  STG.E.U16 desc[UR36][R2.64], R0 ;  /* 0x0000000002007986 */ /* 0x000fe2000c101524 */
[----:B------:R-:W-:Y:S05]  /*7040*/  EXIT ;  /* 0x000000000000794d */ /* 0x000fea0003800000 */
.L_x_17762:
        /* <DEDUP_REMOVED lines=10> */
.L_x_17765:
[----:B------:R-:W0:Y:S02]  /*70f0*/  I2F.S16 R19, R19 ;  /* 0x0000001300137306 */ /* 0x000e240000101400 */
[----:B0-----:R-:W-:-:S04]  /*7100*/  F2FP.F16.F32.PACK_AB R5, RZ, R19 ;  /* 0x00000013ff05723e */ /* 0x001fc800000000ff */
[----:B------:R-:W-:-:S05]  /*7110*/  PRMT R5, R5, 0x5410, RZ ;  /* 0x0000541005057816 */ /* 0x000fca00000000ff */
[----:B------:R-:W-:Y:S01]  /*7120*/  STG.E desc[UR36][R2.64], R5 ;  /* 0x0000000502007986 */ /* 0x000fe2000c101924 */
[----:B------:R-:W-:Y:S05]  /*7130*/  EXIT ;  /* 0x000000000000794d */ /* 0x000fea0003800000 */
.L_x_17764:
[----:B------:R-:W0:Y:S02]  /*7140*/  I2F.F64.S16 R4, R19 ;  /* 0x0000001300047312 */ /* 0x000e240000101c00 */
[----:B0-----:R-:W-:Y:S01]  /*7150*/  STG.E.64 desc[UR36][R2.64], R4 ;  /* 0x0000000402007986 */ /* 0x001fe2000c101b24 */
[----:B------:R-:W-:Y:S05]  /*7160*/  EXIT ;  /* 0x000000000000794d */ /* 0x000fea0003800000 */
.L_x_17755:
        /* <DEDUP_REMOVED lines=13> */
.L_x_17768:
[----:B------:R-:W0:Y:S01]  /*7240*/  I2F.F64.S16 R4, R19 ;  /* 0x0000001300047312 */ /* 0x000e220000101c00 */
[----:B------:R-:W-:-:S05]  /*7250*/  CS2R R6, SRZ ;  /* 0x0000000000067805 */ /* 0x000fca000001ff00 */
[----:B0-----:R-:W-:Y:S01]  /*7260*/  STG.E.128 desc[UR36][R2.64], R4 ;  /* 0x0000000402007986 */ /* 0x001fe2000c101d24 */
[----:B------:R-:W-:Y:S05]  /*7270*/  EXIT ;  /* 0x000000000000794d */ /* 0x000fea0003800000 */
.L_x_17767:
        /* <DEDUP_REMOVED lines=21> */
.L_x_17772:
[----:B------:R-:W-:Y:S05]  /*73d0*/  BSYNC B0 ;  /* 0x0000000000007941 */ /* 0x000fea0003800000 */
.L_x_17771:
[----:B------:R-:W-:-:S05]  /*73e0*/  LOP3.LUT R5, R0, R5, RZ, 0xfc, !PT ;  /* 0x0000000500057212 */ /* 0x000fca00078efcff */
[----:B------:R-:W-:Y:S01]  /*73f0*/  STG.E.U8 desc[UR36][R2.64], R5 ;  /* 0x0000000502007986 */ /* 0x000fe2000c101124 */
[----:B------:R-:W-:Y:S05]  /*7400*/  EXIT ;  /* 0x000000000000794d */ /* 0x000fea0003800000 */
.L_x_17770:
        /* <DEDUP_REMOVED lines=13> */
.L_x_17774:
[----:B------:R-:W-:Y:S01]  /*74e0*/  IMAD.MOV.U32 R0, RZ, RZ, 0x7f ;  /* 0x0000007fff007424 */ /* 0x000fe200078e00ff */
[----:B------:R-:W-:-:S04]  /*74f0*/  ISETP.GT.U32.AND P0, PT, R4, 0x7f800000, PT ;  /* 0x7f8000000400780c */ /* 0x000fc80003f04070 */
[----:B------:R-:W-:-:S09]  /*7500*/  SEL R0, R0, 0x7c, P0 ;  /* 0x0000007c00007807 */ /* 0x000fd20000000000 */
.L_x_17775:
[----:B------:R-:W-:Y:S05]  /*7510*/  BSYNC B0 ;  /* 0x0000000000007941 */ /* 0x000fea0003800000 */
.L_x_17773:
[----:B------:R-:W-:-:S04]  /*7520*/  LOP3.LUT R4, R19, 0x80000000, RZ, 0xc0, !PT ;  /* 0x8000000013047812 */ /* 0x000fc800078ec0ff */
[----:B------:R-:W-:-:S04]  /*7530*/  SHF.R.U32.HI R5, RZ, 0x18, R4 ;  /* 0x00000018ff057819 */ /* 0x000fc80000011604 */
[----:B------:R-:W-:-:S05]  /*7540*/  LOP3.LUT R5, R0, R5, RZ, 0xfc, !PT ;  /* 0x0000000500057212 */ /* 0x000fca00078efcff */
[----:B------:R-:W-:Y:S01]  /*7550*/  STG.E.U8 desc[UR36][R2.64], R5 ;  /* 0x0000000502007986 */ /* 0x000fe2000c101124 */
[----:B------:R-:W-:Y:S05]  /*7560*/  EXIT ;  /* 0x000000000000794d */ /* 0x000fea0003800000 */
.L_x_17769:
[----:B------:R-:W0:Y:S02]  /*7570*/  I2F.S16 R0, R19 ;  /* 0x0000001300007306 */ /* 0x000e240000101400 */
[----:B0-----:R-:W-:-:S05]  /*7580*/  F2FP.BF16.F32.PACK_AB R0, RZ, R0 ;  /* 0x00000000ff00723e */ /* 0x001fca00000010ff */
[----:B------:R-:W-:Y:S01]  /*7590*/  STG.E.U16 desc[UR36][R2.64], R0 ;  /* 0x0000000002007986 */ /* 0x000fe2000c101524 */
[----:B------:R-:W-:Y:S05]  /*75a0*/  EXIT ;  /* 0x000000000000794d */ /* 0x000fea0003800000 */
.L_x_17766:
        /* <DEDUP_REMOVED lines=10> */
.L_x_17778:
        /* <DEDUP_REMOVED lines=17> */
.L_x_17781:
[----:B------:R-:W-:-:S04]  /*7760*/  LOP3.LUT R0, R19, 0x80000000, RZ, 0xc0, !PT ;  /* 0x8000000013007812 */ /* 0x000fc800078ec0ff */
[----:B------:R-:W-:-:S04]  /*7770*/  SHF.R.U32.HI R5, RZ, 0x18, R0 ;  /* 0x00000018ff057819 */ /* 0x000fc80000011600 */
[----:B------:R-:W-:-:S04]  /*7780*/  LOP3.LUT R4, R4, R5, RZ, 0xfc, !PT ;  /* 0x0000000504047212 */ /* 0x000fc800078efcff */
[----:B------:R-:W-:-:S07]  /*7790*/  PRMT R0, R4, 0x7610, R0 ;  /* 0x0000761004007816 */ /* 0x000fce0000000000 */
.L_x_17780:
[----:B------:R-:W-:Y:S05]  /*77a0*/  BSYNC B0 ;  /* 0x0000000000007941 */ /* 0x000fea0003800000 */
.L_x_17779:
[----:B------:R-:W-:Y:S01]  /*77b0*/  STG.E.U8 desc[UR36][R2.64], R0 ;  /* 0x0000000002007986 */ /* 0x000fe2000c101124 */
[----:B------:R-:W-:Y:S05]  /*77c0*/  EXIT ;  /* 0x000000000000794d */ /* 0x000fea0003800000 */
.L_x_17777:
        /* <DEDUP_REMOVED lines=17> */
.L_x_17784:
[----:B------:R-:W-:-:S04]  /*78e0*/  LOP3.LUT R0, R19, 0x80000000, RZ, 0xc0, !PT ;  /* 0x8000000013007812 */ /* 0x000fc800078ec0ff */
[----:B------:R-:W-:-:S04]  /*78f0*/  SHF.R.U32.HI R5, RZ, 0x18, R0 ;  /* 0x00000018ff057819 */ /* 0x000fc80000011600 */
[----:B------:R-:W-:-:S04]  /*7900*/  LOP3.LUT R4, R4, R5, RZ, 0xfc, !PT ;  /* 0x0000000504047212 */ /* 0x000fc800078efcff */
[----:B------:R-:W-:-:S07]  /*7910*/  PRMT R0, R4, 0x7610, R0 ;  /* 0x0000761004007816 */ /* 0x000fce0000000000 */
.L_x_17783:
[----:B------:R-:W-:Y:S05]  /*7920*/  BSYNC B0 ;  /* 0x0000000000007941 */ /* 0x000fea0003800000 */
.L_x_17782:
[----:B------:R-:W-:Y:S01]  /*7930*/  STG.E.U8 desc[UR36][R2.64], R0 ;  /* 0x0000000002007986 */ /* 0x000fe2000c101124 */
[----:B------:R-:W-:Y:S05]  /*7940*/  EXIT ;  /* 0x000000000000794d */ /* 0x000fea0003800000 */
.L_x_17776:
        /* <DEDUP_REMOVED lines=22> */
.L_x_17759:
        /* <DEDUP_REMOVED lines=16> */
.L_x_17787:
[----:B------:R-:W-:Y:S05]  /*7bb0*/  EXIT ;  /* 0x000000000000794d */ /* 0x000fea0003800000 */
.L_x_17786:
[----:B------:R-:W-:-:S04]  /*7bc0*/  PRMT R4, R19, 0x9910, RZ ;  /* 0x0000991013047816 */ /* 0x000fc800000000ff */
[----:B------:R-:W-:-:S05]  /*7bd0*/  SHF.R.S32.HI R5, RZ, 0x1f, R4 ;  /* 0x0000001fff057819 */ /* 0x000fca0000011404 */
[----:B------:R-:W-:Y:S01]  /*7be0*/  STG.E.64 desc[UR36][R2.64], R4 ;  /* 0x0000000402007986 */ /* 0x000fe2000c101b24 */
[----:B------:R-:W-:Y:S05]  /*7bf0*/  EXIT ;  /* 0x000000000000794d */ /* 0x000fea0003800000 */
.L_x_17785:
[----:B------:R-:W-:-:S05]  /*7c00*/  PRMT R5, R19, 0x9910, RZ ;  /* 0x0000991013057816 */ /* 0x000fca00000000ff */
[----:B------:R-:W-:Y:S01]  /*7c10*/  STG.E desc[UR36][R2.64], R5 ;  /* 0x0000000502007986 */ /* 0x000fe2000c101924 */
[----:B------:R-:W-:Y:S05]  /*7c20*/  EXIT ;  /* 0x000000000000794d */ /* 0x000fea0003800000 */
.L_x_17788:
        /* <DEDUP_REMOVED lines=13> */
.L_x_36313:


//--------------------- .text._ZN2at6native18elementwise_kernelILi128ELi4EZNS0_22gpu_kernel_impl_nocastIZZZNS0_17clamp_kernel_cudaERNS_18TensorIteratorBaseERKN3c106ScalarES8_ENKUlvE_clEvENKUlvE3_clEvEUlsE_EEvS4_RKT_EUliE_EEviT1_ --------------------------
	.section	.text._ZN2at6native18elementwise_kernelILi128ELi4EZNS0_22gpu_kernel_impl_nocastIZZZNS0_17clamp_kernel_cudaERNS_18TensorIteratorBaseERKN3c106ScalarES8_ENKUlvE_clEvENKUlvE3_clEvEUlsE_EEvS4_RKT_EUliE_EEviT1_,"ax",@progbits
	.align	128
        .global         _ZN2at6native18elementwise_kernelILi128ELi4EZNS0_22gpu_kernel_impl_nocastIZZZNS0_17clamp_kernel_cudaERNS_18TensorIteratorBaseERKN3c106ScalarES8_ENKUlvE_clEvENKUlvE3_clEvEUlsE_EEvS4_RKT_EUliE_EEviT1_
        .type           _ZN2at6native18elementwise_kernelILi128ELi4EZNS0_22gpu_kernel_impl_nocastIZZZNS0_17clamp_kernel_cudaERNS_18TensorIteratorBaseERKN3c106ScalarES8_ENKUlvE_clEvENKUlvE3_clEvEUlsE_EEvS4_RKT_EUliE_EEviT1_,@function
        .size           _ZN2at6native18elementwise_kernelILi128ELi4EZNS0_22gpu_kernel_impl_nocastIZZZNS0_17clamp_kernel_cudaERNS_18TensorIteratorBaseERKN3c106ScalarES8_ENKUlvE_clEvENKUlvE3_clEvEUlsE_EEvS4_RKT_EUliE_EEviT1_,(.L_x_36314 - _ZN2at6native18elementwise_kernelILi128ELi4EZNS0_22gpu_kernel_impl_nocastIZZZNS0_17clamp_kernel_cudaERNS_18TensorIteratorBaseERKN3c106ScalarES8_ENKUlvE_clEvENKUlvE3_clEvEUlsE_EEvS4_RKT_EUliE_EEviT1_)
        .other          _ZN2at6native18elementwise_kernelILi128ELi4EZNS0_22gpu_kernel_impl_nocastIZZZNS0_17clamp_kernel_cudaERNS_18TensorIteratorBaseERKN3c106ScalarES8_ENKUlvE_clEvENKUlvE3_clEvEUlsE_EEvS4_RKT_EUliE_EEviT1_,@"STO_CUDA_ENTRY STV_DEFAULT"
_ZN2at6native18elementwise_kernelILi128ELi4EZNS0_22gpu_kernel_impl_nocastIZZZNS0_17clamp_kernel_cudaERNS_18TensorIteratorBaseERKN3c106ScalarES8_ENKUlvE_clEvENKUlvE3_clEvEUlsE_EEvS4_RKT_EUliE_EEviT1_:
.text._ZN2at6native18elementwise_kernelILi128ELi4EZNS0_22gpu_kernel_impl_nocastIZZZNS0_17clamp_kernel_cudaERNS_18TensorIteratorBaseERKN3c106ScalarES8_ENKUlvE_clEvENKUlvE3_clEvEUlsE_EEvS4_RKT_EUliE_EEviT1_:
        /* <DEDUP_REMOVED lines=311> */
.L_x_17791:
[----:B------:R-:W-:Y:S01]  /*1370*/  ULDC.64 UR4, c[0x0][0x418] ;  /* 0x0001060000047ab9 */ /* 0x000fe20000000a00 */
[----:B------:R-:W-:Y:S01]  /*1380*/  ULDC.64 UR10, c[0x0][0x410] ;  /* 0x00010400000a7ab9 */ /* 0x000fe20000000a00 */
[----:B------:R-:W-:Y:S01]  /*1390*/  IADD3 R4, P0, R2, UR4, RZ ;  /* 0x0000000402047c10 */ /* 0x000fe2000ff1e0ff */
[----:B------:R-:W-:-:S03]  /*13a0*/  ULDC.U16 UR4, c[0x0][0x420] ;  /* 0x0001080000047ab9 */ /* 0x000fc60000000400 */
[----:B------:R-:W-:-:S05]  /*13b0*/  IADD3.X R5, RZ, UR5, RZ, P0, !PT ;  /* 0x00000005ff057c10 */ /* 0x000fca00087fe4ff */
[----:B------:R-:W2:Y:S01]  /*13c0*/  LDG.E.S16 R4, desc[UR8][R4.64] ;  /* 0x0000000804047981 */ /* 0x000ea2000c1e1700 */
[----:B------:R-:W-:Y:S01]  /*13d0*/  UPRMT UR5, UR4, 0x9910, URZ ;  /* 0x0000991004057896 */ /* 0x000fe2000800003f */
[----:B------:R-:W-:Y:S02]  /*13e0*/  IADD3 R2, P0, R3, UR10, RZ ;  /* 0x0000000a03027c10 */ /* 0x000fe4000ff1e0ff */
[----:B------:R-:W-:Y:S01]  /*13f0*/  ULDC.U16 UR4, c[0x0][0x422] ;  /* 0x0001088000047ab9 */ /* 0x000fe20000000400 */
[----:B------:R-:W-:Y:S01]  /*1400*/  IADD3 R0, R0, 0x80, RZ ;  /* 0x0000008000007810 */ /* 0x000fe20007ffe0ff */
[----:B------:R-:W-:Y:S01]  /*1410*/  UPRMT UR6, UR4, 0x9910, URZ ;  /* 0x0000991004067896 */ /* 0x000fe2000800003f */
[----:B------:R-:W-:Y:S02]  /*1420*/  IADD3.X R3, RZ, UR11, RZ, P0, !PT ;  /* 0x0000000bff037c10 */ /* 0x000fe400087fe4ff */
[----:B------:R-:W-:Y:S02]  /*1430*/  UMOV UR4, UR5 ;  /* 0x0000000500047c82 */ /* 0x000fe40008000000 */
[----:B--2---:R-:W-:-:S02]  /*1440*/  VIMNMX R6, R4, UR4, !PT ;  /* 0x0000000404067c48 */ /* 0x004fc4000ffe0100 */
[----:B------:R-:W-:Y:S02]  /*1450*/  UMOV UR4, UR6 ;  /* 0x0000000600047c82 */ /* 0x000fe40008000000 */
[----:B------:R-:W-:-:S05]  /*1460*/  VIMNMX R5, R6, UR4, PT ;  /* 0x0000000406057c48 */ /* 0x000fca000bfe0100 */
[----:B------:R0:W-:Y:S02]  /*1470*/  STG.E.U16 desc[UR8][R2.64], R5 ;  /* 0x0000000502007986 */ /* 0x0001e4000c101508 */
.L_x_17790:
[----:B------:R-:W-:Y:S05]  /*1480*/  BSYNC B0 ;  /* 0x0000000000007941 */ /* 0x000fea0003800000 */
.L_x_17789:
[----:B------:R-:W-:Y:S01]  /*1490*/  ISETP.GE.AND P0, PT, R0, UR7, PT ;  /* 0x0000000700007c0c */ /* 0x000fe2000bf06270 */
[----:B------:R-:W-:-:S12]  /*14a0*/  BSSY B0, `(.L_x_17792) ;  /* 0x0000282000007945 */ /* 0x000fd80003800000 */
[----:B------:R-:W-:Y:S05]  /*14b0*/  @P0 BRA `(.L_x_17793) ;  /* 0x0000002800000947 */ /* 0x000fea0003800000 */
[----:B------:R-:W1:Y:S01]  /*14c0*/  LDC R8, c[0x0][0x218] ;  /* 0x00008600ff087b82 */ /* 0x000e620000000800 */
[----:B0-----:R-:W-:Y:S02]  /*14d0*/  CS2R R2, SRZ ;  /* 0x0000000000027805 */ /* 0x001fe4000001ff00 */
        /* <DEDUP_REMOVED lines=300> */
.L_x_17794:
        /* <DEDUP_REMOVED lines=12> */
[----:B------:R-:W-:Y:S01]  /*2860*/  UMOV UR4, UR5 ;  /* 0x0000000500047c82 */ /* 0x000fe20008000000 */
[----:B------:R-:W-:-:S02]  /*2870*/  ISETP.GE.AND P0, PT, R0, UR7, PT ;  /* 0x0000000700007c0c */ /* 0x000fc4000bf06270 */
[----:B--2---:R-:W-:Y:S01]  /*2880*/  VIMNMX R6, R4, UR4, !PT ;  /* 0x0000000404067c48 */ /* 0x004fe2000ffe0100 */
[----:B------:R-:W-:-:S03]  /*2890*/  UMOV UR4, UR6 ;  /* 0x0000000600047c82 */ /* 0x000fc60008000000 */
[----:B------:R-:W-:-:S05]  /*28a0*/  VIMNMX R5, R6, UR4, PT ;  /* 0x0000000406057c48 */ /* 0x000fca000bfe0100 */
[----:B------:R1:W-:Y:S02]  /*28b0*/  STG.E.U16 desc[UR8][R2.64], R5 ;  /* 0x0000000502007986 */ /* 0x0003e4000c101508 */
[----:B------:R-:W-:Y:S05]  /*28c0*/  @P0 BRA `(.L_x_17793) ;  /* 0x0000001000fc0947 */ /* 0x000fea0003800000 */
[----:B------:R-:W0:Y:S01]  /*28d0*/  LDC R8, c[0x0][0x218] ;  /* 0x00008600ff087b82 */ /* 0x000e220000000800 */
[----:B-1----:R-:W-:Y:S02]  /*28e0*/  CS2R R2, SRZ ;  /* 0x0000000000027805 */ /* 0x002fe4000001ff00 */
        /* <DEDUP_REMOVED lines=300> */
.L_x_17795:
        /* <DEDUP_REMOVED lines=11> */
[----:B------:R-:W-:Y:S02]  /*3c60*/  IMAD.X R3, RZ, RZ, UR11, P0 ;  /* 0x0000000bff037e24 */ /* 0x000fe400080e06ff */
[----:B------:R-:W-:Y:S02]  /*3c70*/  UMOV UR4, UR5 ;  /* 0x0000000500047c82 */ /* 0x000fe40008000000 */
[----:B--2---:R-:W-:-:S02]  /*3c80*/  VIMNMX R6, R4, UR4, !PT ;  /* 0x0000000404067c48 */ /* 0x004fc4000ffe0100 */
[----:B------:R-:W-:Y:S02]  /*3c90*/  UMOV UR4, UR6 ;  /* 0x0000000600047c82 */ /* 0x000fe40008000000 */
[----:B------:R-:W-:-:S05]  /*3ca0*/  VIMNMX R5, R6, UR4, PT ;  /* 0x0000000406057c48 */ /* 0x000fca000bfe0100 */
[----:B------:R2:W-:Y:S02]  /*3cb0*/  STG.E.U16 desc[UR8][R2.64], R5 ;  /* 0x0000000502007986 */ /* 0x0005e4000c101508 */
.L_x_17793:
[----:B------:R-:W-:Y:S05]  /*3cc0*/  BSYNC B0 ;  /* 0x0000000000007941 */ /* 0x000fea0003800000 */
.L_x_17792:
        /* <DEDUP_REMOVED lines=304> */
.L_x_17796:
        /* <DEDUP_REMOVED lines=8> */
[----:B------:R-:W-:Y:S02]  /*5050*/  ULDC.U16 UR4, c[0x0][0x422] ;  /* 0x0001088000047ab9 */ /* 0x000fe40000000400 */
[----:B------:R-:W-:Y:S01]  /*5060*/  UPRMT UR6, UR4, 0x9910, URZ ;  /* 0x0000991004067896 */ /* 0x000fe2000800003f */
[----:B------:R-:W-:Y:S02]  /*5070*/  IADD3.X R3, RZ, UR11, RZ, P0, !PT ;  /* 0x0000000bff037c10 */ /* 0x000fe400087fe4ff */
[----:B------:R-:W-:Y:S02]  /*5080*/  UMOV UR4, UR5 ;  /* 0x0000000500047c82 */ /* 0x000fe40008000000 */
[----:B--2---:R-:W-:-:S02]  /*5090*/  VIMNMX R0, R4, UR4, !PT ;  /* 0x0000000404007c48 */ /* 0x004fc4000ffe0100 */
[----:B------:R-:W-:Y:S02]  /*50a0*/  UMOV UR4, UR6 ;  /* 0x0000000600047c82 */ /* 0x000fe40008000000 */
[----:B------:R-:W-:-:S05]  /*50b0*/  VIMNMX R5, R0, UR4, PT ;  /* 0x0000000400057c48 */ /* 0x000fca000bfe0100 */
[----:B------:R-:W-:Y:S01]  /*50c0*/  STG.E.U16 desc[UR8][R2.64], R5 ;  /* 0x0000000502007986 */ /* 0x000fe2000c101508 */
[----:B------:R-:W-:Y:S05]  /*50d0*/  EXIT ;  /* 0x000000000000794d */ /* 0x000fea0003800000 */
.L_x_17797:
        /* <DEDUP_REMOVED lines=10> */
.L_x_36314:


//--------------------- .text._ZN2at6native27unrolled_elementwise_kernelIZZZNS0_17clamp_kernel_cudaERNS_18TensorIteratorBaseERKN3c106ScalarES7_ENKUlvE_clEvENKUlvE3_clEvEUlsE_St5arrayIPcLm2EELi4E23TrivialOffsetCalculatorILi1EjESF_NS0_6memory15LoadWithoutCastENSG_16StoreWithoutCastEEEviT_T0_T2_T3_T4_T5_ --------------------------
	.section	.text._ZN2at6native27unrolled_elementwise_kernelIZZZNS0_17clamp_kernel_cudaERNS_18TensorIteratorBaseERKN3c106ScalarES7_ENKUlvE_clEvENKUlvE3_clEvEUlsE_St5arrayIPcLm2EELi4E23TrivialOffsetCalculatorILi1EjESF_NS0_6memory15LoadWithoutCastENSG_16StoreWithoutCastEEEviT_T0_T2_T3_T4_T5_,"ax",@progbits
	.align	128
        .global         _ZN2at6native27unrolled_elementwise_kernelIZZZNS0_17clamp_kernel_cudaERNS_18TensorIteratorBaseERKN3c106ScalarES7_ENKUlvE_clEvENKUlvE3_clEvEUlsE_St5arrayIPcLm2EELi4E23TrivialOffsetCalculatorILi1EjESF_NS0_6memory15LoadWithoutCastENSG_16StoreWithoutCastEEEviT_T0_T2_T3_T4_T5_
        .type           _ZN2at6native27unrolled_elementwise_kernelIZZZNS0_17clamp_kernel_cudaERNS_18TensorIteratorBaseERKN3c106ScalarES7_ENKUlvE_clEvENKUlvE3_clEvEUlsE_St5arrayIPcLm2EELi4E23TrivialOffsetCalculatorILi1EjESF_NS0_6memory15LoadWithoutCastENSG_16StoreWithoutCastEEEviT_T0_T2_T3_T4_T5_,@function
        .size           _ZN2at6native27unrolled_elementwise_kernelIZZZNS0_17clamp_kernel_cudaERNS_18TensorIteratorBaseERKN3c106ScalarES7_ENKUlvE_clEvENKUlvE3_clEvEUlsE_St5arrayIPcLm2EELi4E23TrivialOffsetCalculatorILi1EjESF_NS0_6memory15LoadWithoutCastENSG_16StoreWithoutCastEEEviT_T0_T2_T3_T4_T5_,(.L_x_36315 - _ZN2at6native27unrolled_elementwise_kernelIZZZNS0_17clamp_kernel_cudaERNS_18TensorIteratorBaseERKN3c106ScalarES7_ENKUlvE_clEvENKUlvE3_clEvEUlsE_St5arrayIPcLm2EELi4E23TrivialOffsetCalculatorILi1EjESF_NS0_6memory15LoadWithoutCastENSG_16StoreWithoutCastEEEviT_T0_T2_T3_T4_T5_)
        .other          _ZN2at6native27unrolled_elementwise_kernelIZZZNS0_17clamp_kernel_cudaERNS_18TensorIteratorBaseERKN3c106ScalarES7_ENKUlvE_clEvENKUlvE3_clEvEUlsE_St5arrayIPcLm2EELi4E23TrivialOffsetCalculatorILi1EjESF_NS0_6memory15LoadWithoutCastENSG_16StoreWithoutCastEEEviT_T0_T2_T3_T4_T5_,@"STO_CUDA_ENTRY STV_DEFAULT"
_ZN2at6native27unrolled_elementwise_kernelIZZZNS0_17clamp_kernel_cudaERNS_18TensorIteratorBaseERKN3c106ScalarES7_ENKUlvE_clEvENKUlvE3_clEvEUlsE_St5arrayIPcLm2EELi4E23TrivialOffsetCalculatorILi1EjESF_NS0_6memory15LoadWithoutCastENSG_16StoreWithoutCastEEEviT_T0_T2_T3_T4_T5_:
.text._ZN2at6native27unrolled_elementwise_kernelIZZZNS0_17clamp_kernel_cudaERNS_18TensorIteratorBaseERKN3c106ScalarES7_ENKUlvE_clEvENKUlvE3_clEvEUlsE_St5arrayIPcLm2EELi4E23TrivialOffsetCalculatorILi1EjESF_NS0_6memory15LoadWithoutCastENSG_16StoreWithoutCastEEEviT_T0_T2_T3_T4_T5_:
[----:B------:R-:W-:Y:S01]  /*0000*/  LDC R1, c[0x0][0x28] ;  /* 0x00000a00ff017b82 */ /* 0x000fe20000000800 */
[----:B------:R-:W0:Y:S07]  /*0010*/  S2R R0, SR_CTAID.X ;  /* 0x0000000000007919 */ /* 0x000e2e0000002500 */
[----:B------:R-:W0:Y:S01]  /*0020*/  LDC R5, c[0x0][0x210] ;  /* 0x00008400ff057b82 */ /* 0x000e220000000800 */
[----:B------:R-:W-:Y:S01]  /*0030*/  ULDC.64 UR6, c[0x0][0x208] ;  /* 0x0000820000067ab9 */ /* 0x000fe20000000a00 */
[----:B------:R-:W-:Y:S01]  /*0040*/  ULDC.U16 UR4, c[0x0][0x218] ;  /* 0x0000860000047ab9 */ /* 0x000fe20000000400 */
[----:B------:R-:W1:Y:S01]  /*0050*/  S2R R3, SR_TID.X ;  /* 0x0000000000037919 */ /* 0x000e620000002100 */
[----:B0-----:R-:W-:-:S02]  /*0060*/  IMAD R2, R0, -0x200, R5 ;  /* 0xfffffe0000027824 */ /* 0x001fc400078e0205 */
[----:B-1----:R-:W-:-:S03]  /*0070*/  VIADD R18, R3, 0x80 ;  /* 0x0000008003127836 */ /* 0x002fc60000000000 */
[----:B------:R-:W-:Y:S01]  /*0080*/  ISETP.GE.AND P0, PT, R3, R2, PT ;  /* 0x000000020300720c */ /* 0x000fe20003f06270 */
[----:B------:R-:W-:-:S12]  /*0090*/  IMAD.MOV.U32 R13, RZ, RZ, R3 ;  /* 0x000000ffff0d7224 */ /* 0x000fd800078e0003 */
[----:B------:R-:W-:Y:S01]  /*00a0*/  @!P0 IMAD.MOV.U32 R13, RZ, RZ, R18 ;  /* 0x000000ffff0d8224 */ /* 0x000fe200078e0012 */
[----:B------:R-:W0:Y:S01]  /*00b0*/  @!P0 LDC.64 R8, c[0x0][0x230] ;  /* 0x00008c00ff088b82 */ /* 0x000e220000000a00 */
[----:B------:R-:W-:-:S03]  /*00c0*/  @!P0 IMAD R15, R0, 0x200, R3 ;  /* 0x00000200000f8824 */ /* 0x000fc600078e0203 */
[----:B------:R-:W-:-:S13]  /*00d0*/  ISETP.GE.AND P1, PT, R13, R2, PT ;  /* 0x000000020d00720c */ /* 0x000fda0003f26270 */
[----:B------:R-:W-:Y:S01]  /*00e0*/  @!P1 LEA R17, R0, R13, 0x9 ;  /* 0x0000000d00119211 */ /* 0x000fe200078e48ff */
[----:B------:R-:W-:Y:S01]  /*00f0*/  @!P1 VIADD R13, R13, 0x80 ;  /* 0x000000800d0d9836 */ /* 0x000fe20000000000 */
[----:B------:R-:W1:Y:S04]  /*0100*/  @!P1 LDC.64 R10, c[0x0][0x230] ;  /* 0x00008c00ff0a9b82 */ /* 0x000e680000000a00 */
[----:B------:R-:W-:Y:S01]  /*0110*/  ISETP.GE.AND P3, PT, R13, R2, PT ;  /* 0x000000020d00720c */ /* 0x000fe20003f66270 */
[----:B0-----:R-:W-:Y:S01]  /*0120*/  @!P0 IMAD.WIDE.U32 R8, R15, 0x2, R8 ;  /* 0x000000020f088825 */ /* 0x001fe200078e0008 */
[----:B------:R-:W-:-:S06]  /*0130*/  CS2R R14, SRZ ;  /* 0x00000000000e7805 */ /* 0x000fcc000001ff00 */
[----:B------:R0:W2:Y:S05]  /*0140*/  @!P0 LDG.E.S16 R15, desc[UR6][R8.64] ;  /* 0x00000006080f8981 */ /* 0x0000aa000c1e1700 */
[----:B------:R-:W-:Y:S01]  /*0150*/  @!P3 IMAD R21, R0, 0x200, R13 ;  /* 0x000002000015b824 */ /* 0x000fe200078e020d */
[----:B------:R-:W-:Y:S01]  /*0160*/  @!P3 IADD3 R13, R13, 0x80, RZ ;  /* 0x000000800d0db810 */ /* 0x000fe20007ffe0ff */
[----:B------:R-:W3:Y:S03]  /*0170*/  @!P3 LDC.64 R6, c[0x0][0x230] ;  /* 0x00008c00ff06bb82 */ /* 0x000ee60000000a00 */
[----:B------:R-:W-:Y:S01]  /*0180*/  ISETP.GE.AND P2, PT, R13, R2, PT ;  /* 0x000000020d00720c */ /* 0x000fe20003f46270 */
[----:B-1----:R-:W-:-:S12]  /*0190*/  @!P1 IMAD.WIDE.U32 R10, R17, 0x2, R10 ;  /* 0x00000002110a9825 */ /* 0x002fd800078e000a */
[----:B------:R-:W1:Y:S01]  /*01a0*/  @!P2 LDC.64 R4, c[0x0][0x230] ;  /* 0x00008c00ff04ab82 */ /* 0x000e620000000a00 */
[----:B------:R-:W-:Y:S01]  /*01b0*/  @!P2 IMAD R19, R0, 0x200, R13 ;  /* 0x000002000013a824 */ /* 0x000fe200078e020d */
[----:B------:R-:W-:Y:S01]  /*01c0*/  CS2R R16, SRZ ;  /* 0x0000000000107805 */ /* 0x000fe2000001ff00 */
[----:B------:R-:W4:Y:S01]  /*01d0*/  @!P1 LDG.E.S16 R14, desc[UR6][R10.64] ;  /* 0x000000060a0e9981 */ /* 0x000f22000c1e1700 */
[----:B---3--:R-:W-:-:S04]  /*01e0*/  @!P3 IMAD.WIDE.U32 R12, R21, 0x2, R6 ;  /* 0x00000002150cb825 */ /* 0x008fc800078e0006 */
[----:B------:R-:W3:Y:S01]  /*01f0*/  @!P0 LDC.64 R6, c[0x0][0x228] ;  /* 0x00008a00ff068b82 */ /* 0x000ee20000000a00 */
[----:B------:R-:W5:Y:S01]  /*0200*/  @!P3 LDG.E.S16 R17, desc[UR6][R12.64] ;  /* 0x000000060c11b981 */ /* 0x000f62000c1e1700 */
[----:B-1----:R-:W-:-:S05]  /*0210*/  @!P2 IMAD.WIDE.U32 R4, R19, 0x2, R4 ;  /* 0x000000021304a825 */ /* 0x002fca00078e0004 */
[----:B------:R3:W5:Y:S01]  /*0220*/  @!P2 LDG.E.S16 R16, desc[UR6][R4.64] ;  /* 0x000000060410a981 */ /* 0x000762000c1e1700 */
[----:B------:R-:W-:-:S03]  /*0230*/  UPRMT UR5, UR4, 0x9910, URZ ;  /* 0x0000991004057896 */ /* 0x000fc6000800003f */
[----:B------:R-:W-:Y:S01]  /*0240*/  ULDC.U16 UR4, c[0x0][0x21a] ;  /* 0x0000868000047ab9 */ /* 0x000fe20000000400 */
[----:B0-----:R-:W-:Y:S01]  /*0250*/  @!P0 LEA R9, R0, R3, 0x9 ;  /* 0x0000000300098211 */ /* 0x001fe200078e48ff */
[----:B------:R-:W-:-:S04]  /*0260*/  UPRMT UR4, UR4, 0x9910, URZ ;  /* 0x0000991004047896 */ /* 0x000fc8000800003f */
[----:B---3--:R-:W-:-:S04]  /*0270*/  @!P0 IMAD.WIDE.U32 R4, R9, 0x2, R6 ;  /* 0x0000000209048825 */ /* 0x008fc800078e0006 */
[----:B------:R-:W-:-:S05]  /*0280*/  @!P0 IMAD.MOV.U32 R3, RZ, RZ, R18 ;  /* 0x000000ffff038224 */ /* 0x000fca00078e0012 */
[----:B------:R-:W-:Y:S01]  /*0290*/  ISETP.GE.AND P1, PT, R3, R2, PT ;  /* 0x000000020300720c */ /* 0x000fe20003f26270 */
[----:B------:R-:W-:Y:S01]  /*02a0*/  BSSY B0, `(.L_x_17798) ;  /* 0x0000015000007945 */ /* 0x000fe20003800000 */
[----:B--2---:R-:W-:-:S04]  /*02b0*/  VIMNMX R15, R15, UR5, !PT ;  /* 0x000000050f0f7c48 */ /* 0x004fc8000ffe0100 */
[----:B------:R-:W-:-:S05]  /*02c0*/  VIMNMX R15, R15, UR4, PT ;  /* 0x000000040f0f7c48 */ /* 0x000fca000bfe0100 */
[----:B------:R0:W-:Y:S01]  /*02d0*/  @!P0 STG.E.U16 desc[UR6][R4.64], R15 ;  /* 0x0000000f04008986 */ /* 0x0001e2000c101506 */
[----:B----4-:R-:W-:-:S04]  /*02e0*/  VIMNMX R14, R14, UR5, !PT ;  /* 0x000000050e0e7c48 */ /* 0x010fc8000ffe0100 */
[----:B------:R-:W-:Y:S02]  /*02f0*/  VIMNMX R9, R14, UR4, PT ;  /* 0x000000040e097c48 */ /* 0x000fe4000bfe0100 */
[----:B-----5:R-:W-:-:S04]  /*0300*/  VIMNMX R17, R17, UR5, !PT ;  /* 0x0000000511117c48 */ /* 0x020fc8000ffe0100 */
[----:B------:R-:W-:Y:S02]  /*0310*/  VIMNMX R17, R17, UR4, PT ;  /* 0x0000000411117c48 */ /* 0x000fe4000bfe0100 */
[----:B------:R-:W-:-:S04]  /*0320*/  VIMNMX R16, R16, UR5, !PT ;  /* 0x0000000510107c48 */ /* 0x000fc8000ffe0100 */
[----:B------:R-:W-:Y:S01]  /*0330*/  VIMNMX R11, R16, UR4, PT ;  /* 0x00000004100b7c48 */ /* 0x000fe2000bfe0100 */
[----:B0-----:R-:W-:Y:S06]  /*0340*/  @P1 BRA `(.L_x_17799) ;  /* 0x0000000000281947 */ /* 0x001fec0003800000 */
[----:B------:R-:W0:Y:S01]  /*0350*/  LDC.64 R6, c[0x0][0x228] ;  /* 0x00008a00ff067b82 */ /* 0x000e220000000a00 */
[----:B------:R-:W-:Y:S01]  /*0360*/  IMAD R5, R0, 0x200, R3 ;  /* 0x0000020000057824 */ /* 0x000fe200078e0203 */
[----:B------:R-:W-:-:S04]  /*0370*/  IADD3 R3, R3, 0x80, RZ ;  /* 0x0000008003037810 */ /* 0x000fc80007ffe0ff */
[----:B------:R-:W-:-:S13]  /*0380*/  ISETP.GE.AND P0, PT, R3, R2, PT ;  /* 0x000000020300720c */ /* 0x000fda0003f06270 */
[----:B------:R-:W-:Y:S02]  /*0390*/  @!P0 IMAD R13, R0, 0x200, R3 ;  /* 0x00000200000d8824 */ /* 0x000fe400078e0203 */
[----:B------:R-:W-:Y:S02]  /*03a0*/  @!P0 VIADD R3, R3, 0x80 ;  /* 0x0000008003038836 */ /* 0x000fe40000000000 */
[----:B0-----:R-:W-:-:S04]  /*03b0*/  IMAD.WIDE.U32 R4, R5, 0x2, R6 ;  /* 0x0000000205047825 */ /* 0x001fc800078e0006 */
[----:B------:R-:W-:Y:S01]  /*03c0*/  @!P0 IMAD.WIDE.U32 R6, R13, 0x2, R6 ;  /* 0x000000020d068825 */ /* 0x000fe200078e0006 */
[----:B------:R0:W-:Y:S04]  /*03d0*/  STG.E.U16 desc[UR6][R4.64], R9 ;  /* 0x0000000904007986 */ /* 0x0001e8000c101506 */
[----:B------:R0:W-:Y:S02]  /*03e0*/  @!P0 STG.E.U16 desc[UR6][R6.64], R17 ;  /* 0x0000001106008986 */ /* 0x0001e4000c101506 */
.L_x_17799:
[----:B------:R-:W-:Y:S05]  /*03f0*/  BSYNC B0 ;  /* 0x0000000000007941 */ /* 0x000fea0003800000 */
.L_x_17798:
[----:B------:R-:W-:-:S13]  /*0400*/  ISETP.GE.AND P0, PT, R3, R2, PT ;  /* 0x000000020300720c */ /* 0x000fda0003f06270 */
[----:B------:R-:W-:Y:S05]  /*0410*/  @P0 EXIT ;  /* 0x000000000000094d */ /* 0x000fea0003800000 */
[----:B0-----:R-:W0:Y:S01]  /*0420*/  LDC.64 R4, c[0x0][0x228] ;  /* 0x00008a00ff047b82 */ /* 0x001e220000000a00 */
[----:B------:R-:W-:-:S05]  /*0430*/  LEA R3, R0, R3, 0x9 ;  /* 0x0000000300037211 */ /* 0x000fca00078e48ff */
[----:B0-----:R-:W-:-:S05]  /*0440*/  IMAD.WIDE.U32 R2, R3, 0x2, R4 ;  /* 0x0000000203027825 */ /* 0x001fca00078e0004 */
[----:B------:R-:W-:Y:S01]  /*0450*/  STG.E.U16 desc[UR6][R2.64], R11 ;  /* 0x0000000b02007986 */ /* 0x000fe2000c101506 */
[----:B------:R-:W-:Y:S05]  /*0460*/  EXIT ;  /* 0x000000000000794d */ /* 0x000fea0003800000 */
.L_x_17800:
        /* <DEDUP_REMOVED lines=9> */
.L_x_36315:


//--------------------- .text._ZN2at6native29vectorized_elementwise_kernelILi2EZZZNS0_17clamp_kernel_cudaERNS_18TensorIteratorBaseERKN3c106ScalarES7_ENKUlvE_clEvENKUlvE3_clEvEUlsE_St5arrayIPcLm2EEEEviT0_T1_ --------------------------
	.section	.text._ZN2at6native29vectorized_elementwise_kernelILi2EZZZNS0_17clamp_kernel_cudaERNS_18TensorIteratorBaseERKN3c106ScalarES7_ENKUlvE_clEvENKUlvE3_clEvEUlsE_St5arrayIPcLm2EEEEviT0_T1_,"ax",@progbits
	.align	128
        .global         _ZN2at6native29vectorized_elementwise_kernelILi2EZZZNS0_17clamp_kernel_cudaERNS_18TensorIteratorBaseERKN3c106ScalarES7_ENKUlvE_clEvENKUlvE3_clEvEUlsE_St5arrayIPcLm2EEEEviT0_T1_
        .type           _ZN2at6native29vectorized_elementwise_kernelILi2EZZZNS0_17clamp_kernel_cudaERNS_18TensorIteratorBaseERKN3c106ScalarES7_ENKUlvE_clEvENKUlvE3_clEvEUlsE_St5arrayIPcLm2EEEEviT0_T1_,@function
        .size           _ZN2at6native29vectorized_elementwise_kernelILi2EZZZNS0_17clamp_kernel_cudaERNS_18TensorIteratorBaseERKN3c106ScalarES7_ENKUlvE_clEvENKUlvE3_clEvEUlsE_St5arrayIPcLm2EEEEviT0_T1_,(.L_x_36316 - _ZN2at6native29vectorized_elementwise_kernelILi2EZZZNS0_17clamp_kernel_cudaERNS_18TensorIteratorBaseERKN3c106ScalarES7_ENKUlvE_clEvENKUlvE3_clEvEUlsE_St5arrayIPcLm2EEEEviT0_T1_)
        .other          _ZN2at6native29vectorized_elementwise_kernelILi2EZZZNS0_17clamp_kernel_cudaERNS_18TensorIteratorBaseERKN3c106ScalarES7_ENKUlvE_clEvENKUlvE3_clEvEUlsE_St5arrayIPcLm2EEEEviT0_T1_,@"STO_CUDA_ENTRY STV_DEFAULT"
_ZN2at6native29vectorized_elementwise_kernelILi2EZZZNS0_17clamp_kernel_cudaERNS_18TensorIteratorBaseERKN3c106ScalarES7_ENKUlvE_clEvENKUlvE3_clEvEUlsE_St5arrayIPcLm2EEEEviT0_T1_:
.text._ZN2at6native29vectorized_elementwise_kernelILi2EZZZNS0_17clamp_kernel_cudaERNS_18TensorIteratorBaseERKN3c106ScalarES7_ENKUlvE_clEvENKUlvE3_clEvEUlsE_St5arrayIPcLm2EEEEviT0_T1_:
        /* <DEDUP_REMOVED lines=19> */
[----:B------:R-:W-:-:S02]  /*0130*/  ULDC.U16 UR5, c[0x0][0x21a] ;  /* 0x0000868000057ab9 */ /* 0x000fc40000000400 */
[----:B------:R-:W-:Y:S01]  /*0140*/  UPRMT UR5, UR5, 0x9910, URZ ;  /* 0x0000991005057896 */ /* 0x000fe2000800003f */
[----:B0-----:R-:W-:-:S04]  /*0150*/  IMAD.WIDE.U32 R2, R0, 0x2, R2 ;  /* 0x0000000200027825 */ /* 0x001fc800078e0002 */
[----:B------:R-:W-:Y:S01]  /*0160*/  IMAD.WIDE R2, R5, 0x4, R2 ;  /* 0x0000000405027825 */ /* 0x000fe200078e0202 */
[C---:B--2---:R-:W-:Y:S02]  /*0170*/  PRMT R6, R8.reuse, 0x9910, RZ ;  /* 0x0000991008067816 */ /* 0x044fe400000000ff */
[----:B------:R-:W-:Y:S02]  /*0180*/  PRMT R7, R8, 0xbb32, RZ ;  /* 0x0000bb3208077816 */ /* 0x000fe400000000ff */
[C---:B---3--:R-:W-:Y:S02]  /*0190*/  PRMT R8, R9.reuse, 0x9910, RZ ;  /* 0x0000991009087816 */ /* 0x048fe400000000ff */
[----:B------:R-:W-:Y:S02]  /*01a0*/  PRMT R11, R9, 0xbb32, RZ ;  /* 0x0000bb32090b7816 */ /* 0x000fe400000000ff */
[C---:B----4-:R-:W-:Y:S01]  /*01b0*/  PRMT R0, R4.reuse, 0x9910, RZ ;  /* 0x0000991004007816 */ /* 0x050fe200000000ff */
[----:B------:R-:W-:Y:S01]  /*01c0*/  IMAD.MOV.U32 R9, RZ, RZ, R8 ;  /* 0x000000ffff097224 */ /* 0x000fe200078e0008 */
[----:B------:R-:W-:-:S02]  /*01d0*/  PRMT R4, R4, 0xbb32, RZ ;  /* 0x0000bb3204047816 */ /* 0x000fc400000000ff */
[C---:B-----5:R-:W-:Y:S02]  /*01e0*/  PRMT R12, R10.reuse, 0x9910, RZ ;  /* 0x000099100a0c7816 */ /* 0x060fe400000000ff */
[----:B------:R-:W-:Y:S02]  /*01f0*/  PRMT R13, R10, 0xbb32, RZ ;  /* 0x0000bb320a0d7816 */ /* 0x000fe400000000ff */
        /* <DEDUP_REMOVED lines=8> */
[----:B------:R-:W-:Y:S02]  /*0280*/  VIMNMX R0, R0, UR5, PT ;  /* 0x0000000500007c48 */ /* 0x000fe4000bfe0100 */
[----:B------:R-:W-:-:S02]  /*0290*/  VIMNMX R7, R4, UR5, PT ;  /* 0x0000000504077c48 */ /* 0x000fc4000bfe0100 */
[----:B------:R-:W-:Y:S02]  /*02a0*/  VIMNMX R6, R6, UR5, PT ;  /* 0x0000000506067c48 */ /* 0x000fe4000bfe0100 */
[----:B------:R-:W-:Y:S02]  /*02b0*/  VIMNMX R9, R8, UR5, PT ;  /* 0x0000000508097c48 */ /* 0x000fe4000bfe0100 */
[----:B------:R-:W-:Y:S02]  /*02c0*/  VIMNMX R10, R10, UR5, PT ;  /* 0x000000050a0a7c48 */ /* 0x000fe4000bfe0100 */
[----:B------:R-:W-:Y:S02]  /*02d0*/  VIMNMX R11, R11, UR5, PT ;  /* 0x000000050b0b7c48 */ /* 0x000fe4000bfe0100 */
[----:B------:R-:W-:Y:S02]  /*02e0*/  VIMNMX R12, R12, UR5, PT ;  /* 0x000000050c0c7c48 */ /* 0x000fe4000bfe0100 */
[----:B------:R-:W-:-:S02]  /*02f0*/  VIMNMX R13, R13, UR5, PT ;  /* 0x000000050d0d7c48 */ /* 0x000fc4000bfe0100 */
[----:B------:R-:W-:Y:S02]  /*0300*/  PRMT R7, R0, 0x5410, R7 ;  /* 0x0000541000077816 */ /* 0x000fe40000000007 */
        /* <DEDUP_REMOVED lines=8> */
.L_x_17801:
[----:B------:R-:W0:Y:S01]  /*0390*/  S2R R17, SR_TID.X ;  /* 0x0000000000117919 */ /* 0x000e220000002100 */
[----:B------:R-:W-:Y:S01]  /*03a0*/  IMAD.MOV.U32 R18, RZ, RZ, RZ ;  /* 0x000000ffff127224 */ /* 0x000fe200078e00ff */
[----:B------:R-:W-:Y:S01]  /*03b0*/  ULDC.U16 UR4, c[0x0][0x218] ;  /* 0x0000860000047ab9 */ /* 0x000fe20000000400 */
        /* <DEDUP_REMOVED lines=14> */
[----:B------:R1:W3:Y:S11]  /*04a0*/  @!P6 LDG.E.S16 R18, desc[UR8][R2.64] ;  /* 0x000000080212e981 */ /* 0x0002f6000c1e1700 */
[----:B------:R-:W-:Y:S01]  /*04b0*/  @!P4 IMAD.IADD R29, R0, 0x1, R21 ;  /* 0x00000001001dc824 */ /* 0x000fe200078e0215 */
[----:B------:R-:W4:Y:S01]  /*04c0*/  @!P4 LDC.64 R10, c[0x0][0x230] ;  /* 0x00008c00ff0acb82 */ /* 0x000f220000000a00 */
[----:B------:R-:W-:-:S05]  /*04d0*/  @!P4 VIADD R21, R21, 0x80 ;  /* 0x000000801515c836 */ /* 0x000fca0000000000 */
[----:B------:R-:W-:-:S13]  /*04e0*/  ISETP.GE.AND P3, PT, R21, R16, PT ;  /* 0x000000101500720c */ /* 0x000fda0003f66270 */
[----:B------:R-:W-:Y:S01]  /*04f0*/  @!P3 IMAD.IADD R27, R0, 0x1, R21 ;  /* 0x00000001001bb824 */ /* 0x000fe200078e0215 */
[----:B-1----:R-:W1:Y:S01]  /*0500*/  @!P3 LDC.64 R2, c[0x0][0x230] ;  /* 0x00008c00ff02bb82 */ /* 0x002e620000000a00 */
[----:B------:R-:W-:-:S05]  /*0510*/  @!P3 VIADD R21, R21, 0x80 ;  /* 0x000000801515b836 */ /* 0x000fca0000000000 */
[----:B------:R-:W-:-:S13]  /*0520*/  ISETP.GE.AND P2, PT, R21, R16, PT ;  /* 0x000000101500720c */ /* 0x000fda0003f46270 */
[----:B------:R-:W-:Y:S01]  /*0530*/  @!P2 IMAD.IADD R25, R0, 0x1, R21 ;  /* 0x000000010019a824 */ /* 0x000fe200078e0215 */
[----:B------:R-:W5:Y:S01]  /*0540*/  @!P2 LDC.64 R4, c[0x0][0x230] ;  /* 0x00008c00ff04ab82 */ /* 0x000f620000000a00 */
[----:B------:R-:W-:-:S05]  /*0550*/  @!P2 VIADD R21, R21, 0x80 ;  /* 0x000000801515a836 */ /* 0x000fca0000000000 */
[----:B------:R-:W-:-:S13]  /*0560*/  ISETP.GE.AND P1, PT, R21, R16, PT ;  /* 0x000000101500720c */ /* 0x000fda0003f26270 */
[----:B------:R-:W-:Y:S01]  /*0570*/  @!P1 IMAD.IADD R23, R0, 0x1, R21 ;  /* 0x0000000100179824 */ /* 0x000fe200078e0215 */
[----:B------:R-:W4:Y:S01]  /*0580*/  @!P1 LDC.64 R6, c[0x0][0x230] ;  /* 0x00008c00ff069b82 */ /* 0x000f220000000a00 */
[----:B------:R-:W-:-:S05]  /*0590*/  @!P1 VIADD R21, R21, 0x80 ;  /* 0x0000008015159836 */ /* 0x000fca0000000000 */
[----:B------:R-:W-:Y:S01]  /*05a0*/  ISETP.GE.AND P6, PT, R21, R16, PT ;  /* 0x000000101500720c */ /* 0x000fe20003fc6270 */
[----:B------:R-:W-:-:S04]  /*05b0*/  @!P0 IMAD.IADD R20, R0, 0x1, R17 ;  /* 0x0000000100148824 */ /* 0x000fc800078e0211 */
[----:B0-----:R-:W-:-:S08]  /*05c0*/  @!P0 IMAD.WIDE.U32 R14, R20, 0x2, R14 ;  /* 0x00000002140e8825 */ /* 0x001fd000078e000e */
[----:B------:R-:W0:Y:S01]  /*05d0*/  @!P6 LDC.64 R8, c[0x0][0x230] ;  /* 0x00008c00ff08eb82 */ /* 0x000e220000000a00 */
[----:B------:R-:W-:-:S06]  /*05e0*/  IMAD.MOV.U32 R20, RZ, RZ, RZ ;  /* 0x000000ffff147224 */ /* 0x000fcc00078e00ff */
[----:B------:R1:W3:Y:S01]  /*05f0*/  @!P0 LDG.E.S16 R20, desc[UR8][R14.64] ;  /* 0x000000080e148981 */ /* 0x0002e2000c1e1700 */
[----:B------:R-:W-:Y:S02]  /*0600*/  @!P6 IMAD.IADD R21, R0, 0x1, R21 ;  /* 0x000000010015e824 */ /* 0x000fe400078e0215 */
[----:B--2---:R-:W-:-:S04]  /*0610*/  @!P5 IMAD.WIDE.U32 R12, R22, 0x2, R12 ;  /* 0x00000002160cd825 */ /* 0x004fc800078e000c */
[----:B----4-:R-:W-:Y:S01]  /*0620*/  @!P1 IMAD.WIDE.U32 R6, R23, 0x2, R6 ;  /* 0x0000000217069825 */ /* 0x010fe200078e0006 */
[----:B-1----:R-:W-:-:S03]  /*0630*/  CS2R R14, SRZ ;  /* 0x00000000000e7805 */ /* 0x002fc6000001ff00 */
[----:B------:R-:W-:Y:S02]  /*0640*/  IMAD.MOV.U32 R22, RZ, RZ, RZ ;  /* 0x000000ffff167224 */ /* 0x000fe400078e00ff */
[----:B------:R-:W-:Y:S02]  /*0650*/  IMAD.MOV.U32 R24, RZ, RZ, RZ ;  /* 0x000000ffff187224 */ /* 0x000fe400078e00ff */
[----:B------:R-:W-:Y:S01]  /*0660*/  IMAD.MOV.U32 R23, RZ, RZ, RZ ;  /* 0x000000ffff177224 */ /* 0x000fe200078e00ff */
[----:B------:R-:W2:Y:S01]  /*0670*/  @!P1 LDG.E.S16 R14, desc[UR8][R6.64] ;  /* 0x00000008060e9981 */ /* 0x000ea2000c1e1700 */
[----:B0-----:R-:W-:-:S03]  /*0680*/  @!P6 IMAD.WIDE.U32 R8, R21, 0x2, R8 ;  /* 0x000000021508e825 */ /* 0x001fc600078e0008 */
[----:B------:R-:W4:Y:S01]  /*0690*/  @!P5 LDG.E.S16 R22, desc[UR8][R12.64] ;  /* 0x000000080c16d981 */ /* 0x000f22000c1e1700 */
[----:B------:R-:W-:Y:S02]  /*06a0*/  IMAD.MOV.U32 R21, RZ, RZ, RZ ;  /* 0x000000ffff157224 */ /* 0x000fe400078e00ff */
[----:B------:R-:W-:Y:S01]  /*06b0*/  @!P4 IMAD.WIDE.U32 R10, R29, 0x2, R10 ;  /* 0x000000021d0ac825 */ /* 0x000fe200078e000a */
[----:B------:R-:W4:Y:S03]  /*06c0*/  @!P6 LDG.E.S16 R15, desc[UR8][R8.64] ;  /* 0x00000008080fe981 */ /* 0x000f26000c1e1700 */
[----:B------:R-:W-:Y:S01]  /*06d0*/  @!P3 IMAD.WIDE.U32 R2, R27, 0x2, R2 ;  /* 0x000000021b02b825 */ /* 0x000fe200078e0002 */
[----:B------:R0:W4:Y:S03]  /*06e0*/  @!P4 LDG.E.S16 R24, desc[UR8][R10.64] ;  /* 0x000000080a18c981 */ /* 0x000126000c1e1700 */
[----:B-----5:R-:W-:Y:S01]  /*06f0*/  @!P2 IMAD.WIDE.U32 R4, R25, 0x2, R4 ;  /* 0x000000021904a825 */ /* 0x020fe200078e0004 */
[----:B------:R2:W5:Y:S04]  /*0700*/  @!P3 LDG.E.S16 R23, desc[UR8][R2.64] ;  /* 0x000000080217b981 */ /* 0x000568000c1e1700 */
[----:B------:R1:W5:Y:S01]  /*0710*/  @!P2 LDG.E.S16 R21, desc[UR8][R4.64] ;  /* 0x000000080415a981 */ /* 0x000362000c1e1700 */
[----:B0-----:R-:W0:Y:S01]  /*0720*/  @!P0 LDC.64 R10, c[0x0][0x228] ;  /* 0x00008a00ff0a8b82 */ /* 0x001e220000000a00 */
[----:B------:R-:W-:-:S03]  /*0730*/  UPRMT UR5, UR4, 0x9910, URZ ;  /* 0x0000991004057896 */ /* 0x000fc6000800003f */
[----:B------:R-:W-:Y:S02]  /*0740*/  ULDC.U16 UR4, c[0x0][0x21a] ;  /* 0x0000868000047ab9 */ /* 0x000fe40000000400 */
[----:B------:R-:W-:Y:S01]  /*0750*/  UPRMT UR6, UR4, 0x9910, URZ ;  /* 0x0000991004067896 */ /* 0x000fe2000800003f */
[----:B------:R-:W-:Y:S02]  /*0760*/  @!P0 IMAD.IADD R13, R0, 0x1, R17 ;  /* 0x00000001000d8824 */ /* 0x000fe400078e0211 */
[----:B------:R-:W-:Y:S01]  /*0770*/  UMOV UR4, UR5 ;  /* 0x0000000500047c82 */ /* 0x000fe20008000000 */
[----:B------:R-:W-:-:S03]  /*0780*/  @!P0 VIADD R17, R17, 0x80 ;  /* 0x0000008011118836 */ /* 0x000fc60000000000 */
[----:B------:R-:W-:Y:S01]  /*0790*/  UMOV UR5, UR6 ;  /* 0x0000000600057c82 */ /* 0x000fe20008000000 */
[----:B0-----:R-:W-:Y:S01]  /*07a0*/  @!P0 IMAD.WIDE.U32 R10, R13, 0x2, R10 ;  /* 0x000000020d0a8825 */ /* 0x001fe200078e000a */
[----:B------:R-:W-:Y:S04]  /*07b0*/  BSSY B0, `(.L_x_17802) ;  /* 0x000003e000007945 */ /* 0x000fe80003800000 */
[----:B------:R-:W-:Y:S01]  /*07c0*/  BSSY B1, `(.L_x_17803) ;  /* 0x0000036000017945 */ /* 0x000fe20003800000 */
[----:B---3--:R-:W-:-:S04]  /*07d0*/  VIMNMX R18, R18, UR4, !PT ;  /* 0x0000000412127c48 */ /* 0x008fc8000ffe0100 */
[----:B------:R-:W-:Y:S02]  /*07e0*/  VIMNMX R7, R18, UR5, PT ;  /* 0x0000000512077c48 */ /* 0x000fe4000bfe0100 */
[----:B------:R-:W-:-:S04]  /*07f0*/  @!P0 VIMNMX R20, R20, UR4, !PT ;  /* 0x0000000414148c48 */ /* 0x000fc8000ffe0100 */
[----:B------:R-:W-:-:S05]  /*0800*/  @!P0 VIMNMX R19, R20, UR5, PT ;  /* 0x0000000514138c48 */ /* 0x000fca000bfe0100 */
[----:B------:R0:W-:Y:S01]  /*0810*/  @!P0 STG.E.U16 desc[UR8][R10.64], R19 ;  /* 0x000000130a008986 */ /* 0x0001e2000c101508 */
[----:B------:R-:W-:Y:S02]  /*0820*/  ISETP.GE.AND P0, PT, R17, R16, PT ;  /* 0x000000101100720c */ /* 0x000fe40003f06270 */
[----:B--2---:R-:W-:Y:S02]  /*0830*/  VIMNMX R3, R14, UR4, !PT ;  /* 0x000000040e037c48 */ /* 0x004fe4000ffe0100 */
[----:B----4-:R-:W-:Y:S02]  /*0840*/  VIMNMX R22, R22, UR4, !PT ;  /* 0x0000000416167c48 */ /* 0x010fe4000ffe0100 */
[----:B------:R-:W-:Y:S02]  /*0850*/  VIMNMX R2, R15, UR4, !PT ;  /* 0x000000040f027c48 */ /* 0x000fe4000ffe0100 */
[----:B-1----:R-:W-:Y:S02]  /*0860*/  VIMNMX R5, R24, UR4, !PT ;  /* 0x0000000418057c48 */ /* 0x002fe4000ffe0100 */
[----:B-----5:R-:W-:-:S02]  /*0870*/  VIMNMX R6, R23, UR4, !PT ;  /* 0x0000000417067c48 */ /* 0x020fc4000ffe0100 */
[----:B------:R-:W-:Y:S02]  /*0880*/  VIMNMX R4, R21, UR4, !PT ;  /* 0x0000000415047c48 */ /* 0x000fe4000ffe0100 */
[----:B------:R-:W-:Y:S02]  /*0890*/  VIMNMX R13, R22, UR5, PT ;  /* 0x00000005160d7c48 */ /* 0x000fe4000bfe0100 */
[----:B------:R-:W-:Y:S02]  /*08a0*/  VIMNMX R5, R5, UR5, PT ;  /* 0x0000000505057c48 */ /* 0x000fe4000bfe0100 */
[----:B------:R-:W-:Y:S02]  /*08b0*/  VIMNMX R6, R6, UR5, PT ;  /* 0x0000000506067c48 */ /* 0x000fe4000bfe0100 */
[----:B------:R-:W-:Y:S02]  /*08c0*/  VIMNMX R4, R4, UR5, PT ;  /* 0x0000000504047c48 */ /* 0x000fe4000bfe0100 */
[----:B------:R-:W-:-:S02]  /*08d0*/  VIMNMX R3, R3, UR5, PT ;  /* 0x0000000503037c48 */ /* 0x000fc4000bfe0100 */
[----:B------:R-:W-:Y:S01]  /*08e0*/  VIMNMX R2, R2, UR5, PT ;  /* 0x0000000502027c48 */ /* 0x000fe2000bfe0100 */
        /* <DEDUP_REMOVED lines=13> */
.L_x_17804:
[----:B------:R-:W-:-:S13]  /*09c0*/  ISETP.GE.AND P0, PT, R17, R16, PT ;  /* 0x000000101100720c */ /* 0x000fda0003f06270 */
[----:B------:R-:W-:Y:S05]  /*09d0*/  @P0 BRA `(.L_x_17806) ;  /* 0x0000000000300947 */ /* 0x000fea0003800000 */
[----:B0-----:R-:W0:Y:S01]  /*09e0*/  LDC.64 R8, c[0x0][0x228] ;  /* 0x00008a00ff087b82 */ /* 0x001e220000000a00 */
[----:B------:R-:W-:Y:S02]  /*09f0*/  IMAD.IADD R7, R0, 0x1, R17 ;  /* 0x0000000100077824 */ /* 0x000fe400078e0211 */
[----:B------:R-:W-:Y:S02]  /*0a00*/  VIADD R17, R17, 0x80 ;  /* 0x0000008011117836 */ /* 0x000fe40000000000 */
[----:B0-----:R-:W-:-:S05]  /*0a10*/  IMAD.WIDE.U32 R8, R7, 0x2, R8 ;  /* 0x0000000207087825 */ /* 0x001fca00078e0008 */
[----:B------:R1:W-:Y:S02]  /*0a20*/  STG.E.U16 desc[UR8][R8.64], R5 ;  /* 0x0000000508007986 */ /* 0x0003e4000c101508 */
.L_x_17805:
[----:B------:R-:W-:-:S13]  /*0a30*/  ISETP.GE.AND P0, PT, R17, R16, PT ;  /* 0x000000101100720c */ /* 0x000fda0003f06270 */
[----:B------:R-:W-:Y:S05]  /*0a40*/  @P0 BRA `(.L_x_17807) ;  /* 0x0000000000340947 */ /* 0x000fea0003800000 */
[----:B01----:R-:W0:Y:S01]  /*0a50*/  LDC.64 R8, c[0x0][0x228] ;  /* 0x00008a00ff087b82 */ /* 0x003e220000000a00 */
[----:B------:R-:W-:Y:S02]  /*0a60*/  IMAD.IADD R5, R0, 0x1, R17 ;  /* 0x0000000100057824 */ /* 0x000fe400078e0211 */
[----:B------:R-:W-:Y:S02]  /*0a70*/  VIADD R17, R17, 0x80 ;  /* 0x0000008011117836 */ /* 0x000fe40000000000 */
[----:B0-----:R-:W-:-:S05]  /*0a80*/  IMAD.WIDE.U32 R8, R5, 0x2, R8 ;  /* 0x0000000205087825 */ /* 0x001fca00078e0008 */
[----:B------:R1:W-:Y:S02]  /*0a90*/  STG.E.U16 desc[UR8][R8.64], R6 ;  /* 0x0000000608007986 */ /* 0x0003e4000c101508 */
.L_x_17806:
[----:B------:R-:W-:-:S13]  /*0aa0*/  ISETP.GE.AND P0, PT, R17, R16, PT ;  /* 0x000000101100720c */ /* 0x000fda0003f06270 */
[----:B------:R-:W-:Y:S05]  /*0ab0*/  @P0 BREAK B1 ;  /* 0x0000000000010942 */ /* 0x000fea0003800000 */
[----:B------:R-:W-:Y:S05]  /*0ac0*/  @P0 BRA `(.L_x_17808) ;  /* 0x0000000000300947 */ /* 0x000fea0003800000 */
[----:B-1----:R-:W1:Y:S01]  /*0ad0*/  LDC.64 R6, c[0x0][0x228] ;  /* 0x00008a00ff067b82 */ /* 0x002e620000000a00 */
[----:B------:R-:W-:Y:S02]  /*0ae0*/  IMAD.IADD R5, R0, 0x1, R17 ;  /* 0x0000000100057824 */ /* 0x000fe400078e0211 */
[----:B------:R-:W-:Y:S02]  /*0af0*/  VIADD R17, R17, 0x80 ;  /* 0x0000008011117836 */ /* 0x000fe40000000000 */
[----:B-1----:R-:W-:-:S05]  /*0b00*/  IMAD.WIDE.U32 R6, R5, 0x2, R6 ;  /* 0x0000000205067825 */ /* 0x002fca00078e0006 */
[----:B------:R2:W-:Y:S02]  /*0b10*/  STG.E.U16 desc[UR8][R6.64], R4 ;  /* 0x0000000406007986 */ /* 0x0005e4000c101508 */
.L_x_17807:
[----:B------:R-:W-:Y:S05]  /*0b20*/  BSYNC B1 ;  /* 0x0000000000017941 */ /* 0x000fea0003800000 */
.L_x_17803:
[----:B------:R-:W-:-:S13]  /*0b30*/  ISETP.GE.AND P0, PT, R17, R16, PT ;  /* 0x000000101100720c */ /* 0x000fda0003f06270 */
[----:B-12---:R-:W1:Y:S01]  /*0b40*/  @!P0 LDC.64 R4, c[0x0][0x228] ;  /* 0x00008a00ff048b82 */ /* 0x006e620000000a00 */
[----:B0-----:R-:W-:Y:S02]  /*0b50*/  @!P0 IMAD.IADD R7, R0, 0x1, R17 ;  /* 0x0000000100078824 */ /* 0x001fe400078e0211 */
[----:B------:R-:W-:Y:S02]  /*0b60*/  @!P0 VIADD R17, R17, 0x80 ;  /* 0x0000008011118836 */ /* 0x000fe40000000000 */
[----:B-1----:R-:W-:-:S05]  /*0b70*/  @!P0 IMAD.WIDE.U32 R4, R7, 0x2, R4 ;  /* 0x0000000207048825 */ /* 0x002fca00078e0004 */
[----:B------:R2:W-:Y:S02]  /*0b80*/  @!P0 STG.E.U16 desc[UR8][R4.64], R3 ;  /* 0x0000000304008986 */ /* 0x0005e4000c101508 */
.L_x_17808:
[----:B------:R-:W-:Y:S05]  /*0b90*/  BSYNC B0 ;  /* 0x0000000000007941 */ /* 0x000fea0003800000 */
.L_x_17802:
        /* <DEDUP_REMOVED lines=8> */
.L_x_17809:
        /* <DEDUP_REMOVED lines=14> */
.L_x_36316:


//--------------------- .text._ZN2at6native29vectorized_elementwise_kernelILi4EZZZNS0_17clamp_kernel_cudaERNS_18TensorIteratorBaseERKN3c106ScalarES7_ENKUlvE_clEvENKUlvE3_clEvEUlsE_St5arrayIPcLm2EEEEviT0_T1_ --------------------------
	.section	.text._ZN2at6native29vectorized_elementwise_kernelILi4EZZZNS0_17clamp_kernel_cudaERNS_18TensorIteratorBaseERKN3c106ScalarES7_ENKUlvE_clEvENKUlvE3_clEvEUlsE_St5arrayIPcLm2EEEEviT0_T1_,"ax",@progbits
	.align	128
        .global         _ZN2at6native29vectorized_elementwise_kernelILi4EZZZNS0_17clamp_kernel_cudaERNS_18TensorIteratorBaseERKN3c106ScalarES7_ENKUlvE_clEvENKUlvE3_clEvEUlsE_St5arrayIPcLm2EEEEviT0_T1_
        .type           _ZN2at6native29vectorized_elementwise_kernelILi4EZZZNS0_17clamp_kernel_cudaERNS_18TensorIteratorBaseERKN3c106ScalarES7_ENKUlvE_clEvENKUlvE3_clEvEUlsE_St5arrayIPcLm2EEEEviT0_T1_,@function
        .size           _ZN2at6native29vectorized_elementwise_kernelILi4EZZZNS0_17clamp_kernel_cudaERNS_18TensorIteratorBaseERKN3c106ScalarES7_ENKUlvE_clEvENKUlvE3_clEvEUlsE_St5arrayIPcLm2EEEEviT0_T1_,(.L_x_36317 - _ZN2at6native29vectorized_elementwise_kernelILi4EZZZNS0_17clamp_kernel_cudaERNS_18TensorIteratorBaseERKN3c106ScalarES7_ENKUlvE_clEvENKUlvE3_clEvEUlsE_St5arrayIPcLm2EEEEviT0_T1_)
        .other          _ZN2at6native29vectorized_elementwise_kernelILi4EZZZNS0_17clamp_kernel_cudaERNS_18TensorIteratorBaseERKN3c106ScalarES7_ENKUlvE_clEvENKUlvE3_clEvEUlsE_St5arrayIPcLm2EEEEviT0_T1_,@"STO_CUDA_ENTRY STV_DEFAULT"
_ZN2at6native29vectorized_elementwise_kernelILi4EZZZNS0_17clamp_kernel_cudaERNS_18TensorIteratorBaseERKN3c106ScalarES7_ENKUlvE_clEvENKUlvE3_clEvEUlsE_St5arrayIPcLm2EEEEviT0_T1_:
.text._ZN2at6native29vectorized_elementwise_kernelILi4EZZZNS0_17clamp_kernel_cudaERNS_18TensorIteratorBaseERKN3c106ScalarES7_ENKUlvE_clEvENKUlvE3_clEvEUlsE_St5arrayIPcLm2EEEEviT0_T1_:
        /* <DEDUP_REMOVED lines=15> */
[----:B------:R1:W3:Y:S01]  /*00f0*/  LDG.E.64 R10, desc[UR8][R6.64+0x400] ;  /* 0x00040008060a7981 */ /* 0x0002e2000c1e1b00 */
[----:B------:R-:W-:Y:S01]  /*0100*/  UPRMT UR4, UR4, 0x9910, URZ ;  /* 0x0000991004047896 */ /* 0x000fe2000800003f */
[----:B------:R-:W-:-:S02]  /*0110*/  ULDC.U16 UR5, c[0x0][0x21a] ;  /* 0x0000868000057ab9 */ /* 0x000fc40000000400 */
[----:B------:R-:W-:Y:S01]  /*0120*/  UPRMT UR5, UR5, 0x9910, URZ ;  /* 0x0000991005057896 */ /* 0x000fe2000800003f */
[----:B0-----:R-:W-:-:S04]  /*0130*/  IMAD.WIDE.U32 R2, R0, 0x2, R2 ;  /* 0x0000000200027825 */ /* 0x001fc800078e0002 */
[----:B------:R-:W-:Y:S01]  /*0140*/  IMAD.WIDE R2, R5, 0x8, R2 ;  /* 0x0000000805027825 */ /* 0x000fe200078e0202 */
[C---:B--2---:R-:W-:Y:S02]  /*0150*/  PRMT R0, R8.reuse, 0x9910, RZ ;  /* 0x0000991008007816 */ /* 0x044fe400000000ff */
[----:B------:R-:W-:Y:S02]  /*0160*/  PRMT R4, R8, 0xbb32, RZ ;  /* 0x0000bb3208047816 */ /* 0x000fe400000000ff */
[C---:B------:R-:W-:Y:S02]  /*0170*/  PRMT R8, R9.reuse, 0x9910, RZ ;  /* 0x0000991009087816 */ /* 0x040fe400000000ff */
[----:B-1----:R-:W-:Y:S02]  /*0180*/  PRMT R7, R9, 0xbb32, RZ ;  /* 0x0000bb3209077816 */ /* 0x002fe400000000ff */
[C---:B---3--:R-:W-:Y:S01]  /*0190*/  PRMT R9, R10.reuse, 0x9910, RZ ;  /* 0x000099100a097816 */ /* 0x048fe200000000ff */
[----:B------:R-:W-:Y:S01]  /*01a0*/  IMAD.MOV.U32 R6, RZ, RZ, R8 ;  /* 0x000000ffff067224 */ /* 0x000fe200078e0008 */
[----:B------:R-:W-:-:S02]  /*01b0*/  PRMT R10, R10, 0xbb32, RZ ;  /* 0x0000bb320a0a7816 */ /* 0x000fc400000000ff */
[C---:B------:R-:W-:Y:S02]  /*01c0*/  PRMT R12, R11.reuse, 0x9910, RZ ;  /* 0x000099100b0c7816 */ /* 0x040fe400000000ff */
[----:B------:R-:W-:Y:S01]  /*01d0*/  PRMT R13, R11, 0xbb32, RZ ;  /* 0x0000bb320b0d7816 */ /* 0x000fe200000000ff */
        /* <DEDUP_REMOVED lines=20> */
[----:B------:R-:W-:-:S03]  /*0320*/  PRMT R11, R12, 0x5410, R13 ;  /* 0x000054100c0b7816 */ /* 0x000fc6000000000d */
[----:B------:R-:W-:Y:S04]  /*0330*/  STG.E.64 desc[UR8][R2.64], R8 ;  /* 0x0000000802007986 */ /* 0x000fe8000c101b08 */
[----:B------:R-:W-:Y:S01]  /*0340*/  STG.E.64 desc[UR8][R2.64+0x400], R10 ;  /* 0x0004000a02007986 */ /* 0x000fe2000c101b08 */
[----:B------:R-:W-:Y:S05]  /*0350*/  EXIT ;  /* 0x000000000000794d */ /* 0x000fea0003800000 */
.L_x_17810:
        /* <DEDUP_REMOVED lines=99> */
.L_x_17813:
[----:B------:R-:W-:-:S13]  /*0990*/  ISETP.GE.AND P0, PT, R17, R16, PT ;  /* 0x000000101100720c */ /* 0x000fda0003f06270 */
[----:B------:R-:W-:Y:S05]  /*09a0*/  @P0 BRA `(.L_x_17815) ;  /* 0x0000000000300947 */ /* 0x000fea0003800000 */
[----:B0-----:R-:W0:Y:S01]  /*09b0*/  LDC.64 R8, c[0x0][0x228] ;  /* 0x00008a00ff087b82 */ /* 0x001e220000000a00 */
[----:B------:R-:W-:Y:S02]  /*09c0*/  IMAD.IADD R7, R0, 0x1, R17 ;  /* 0x0000000100077824 */ /* 0x000fe400078e0211 */
[----:B------:R-:W-:Y:S02]  /*09d0*/  VIADD R17, R17, 0x80 ;  /* 0x0000008011117836 */ /* 0x000fe40000000000 */
[----:B0-----:R-:W-:-:S05]  /*09e0*/  IMAD.WIDE.U32 R8, R7, 0x2, R8 ;  /* 0x0000000207087825 */ /* 0x001fca00078e0008 */
[----:B------:R1:W-:Y:S02]  /*09f0*/  STG.E.U16 desc[UR8][R8.64], R5 ;  /* 0x0000000508007986 */ /* 0x0003e4000c101508 */
.L_x_17814:
[----:B------:R-:W-:-:S13]  /*0a00*/  ISETP.GE.AND P0, PT, R17, R16, PT ;  /* 0x000000101100720c */ /* 0x000fda0003f06270 */
[----:B------:R-:W-:Y:S05]  /*0a10*/  @P0 BRA `(.L_x_17816) ;  /* 0x0000000000340947 */ /* 0x000fea0003800000 */
[----:B01----:R-:W0:Y:S01]  /*0a20*/  LDC.64 R8, c[0x0][0x228] ;  /* 0x00008a00ff087b82 */ /* 0x003e220000000a00 */
[----:B------:R-:W-:Y:S02]  /*0a30*/  IMAD.IADD R5, R0, 0x1, R17 ;  /* 0x0000000100057824 */ /* 0x000fe400078e0211 */
[----:B------:R-:W-:Y:S02]  /*0a40*/  VIADD R17, R17, 0x80 ;  /* 0x0000008011117836 */ /* 0x000fe40000000000 */
[----:B0-----:R-:W-:-:S05]  /*0a50*/  IMAD.WIDE.U32 R8, R5, 0x2, R8 ;  /* 0x0000000205087825 */ /* 0x001fca00078e0008 */
[----:B------:R1:W-:Y:S02]  /*0a60*/  STG.E.U16 desc[UR8][R8.64], R6 ;  /* 0x0000000608007986 */ /* 0x0003e4000c101508 */
.L_x_17815:
        /* <DEDUP_REMOVED lines=8> */
.L_x_17816:
[----:B------:R-:W-:Y:S05]  /*0af0*/  BSYNC B1 ;  /* 0x0000000000017941 */ /* 0x000fea0003800000 */
.L_x_17812:
[----:B------:R-:W-:-:S13]  /*0b00*/  ISETP.GE.AND P0, PT, R17, R16, PT ;  /* 0x000000101100720c */ /* 0x000fda0003f06270 */
[----:B-12---:R-:W1:Y:S01]  /*0b10*/  @!P0 LDC.64 R4, c[0x0][0x228] ;  /* 0x00008a00ff048b82 */ /* 0x006e620000000a00 */
[----:B0-----:R-:W-:Y:S02]  /*0b20*/  @!P0 IMAD.IADD R7, R0, 0x1, R17 ;  /* 0x0000000100078824 */ /* 0x001fe400078e0211 */
[----:B------:R-:W-:Y:S02]  /*0b30*/  @!P0 VIADD R17, R17, 0x80 ;  /* 0x0000008011118836 */ /* 0x000fe40000000000 */
[----:B-1----:R-:W-:-:S05]  /*0b40*/  @!P0 IMAD.WIDE.U32 R4, R7, 0x2, R4 ;  /* 0x0000000207048825 */ /* 0x002fca00078e0004 */
[----:B------:R2:W-:Y:S02]  /*0b50*/  @!P0 STG.E.U16 desc[UR8][R4.64], R3 ;  /* 0x0000000304008986 */ /* 0x0005e4000c101508 */
.L_x_17817:
[----:B------:R-:W-:Y:S05]  /*0b60*/  BSYNC B0 ;  /* 0x0000000000007941 */ /* 0x000fea0003800000 */
.L_x_17811:
        /* <DEDUP_REMOVED lines=8> */
.L_x_17818:
        /* <DEDUP_REMOVED lines=9> */
.L_x_36317:


//--------------------- .text._ZN2at6native29vectorized_elementwise_kernelILi8EZZZNS0_17clamp_kernel_cudaERNS_18TensorIteratorBaseERKN3c106ScalarES7_ENKUlvE_clEvENKUlvE3_clEvEUlsE_St5arrayIPcLm2EEEEviT0_T1_ --------------------------
	.section	.text._ZN2at6native29vectorized_elementwise_kernelILi8EZZZNS0_17clamp_kernel_cudaERNS_18TensorIteratorBaseERKN3c106ScalarES7_ENKUlvE_clEvENKUlvE3_clEvEUlsE_St5arrayIPcLm2EEEEviT0_T1_,"ax",@progbits
	.align	128
        .global         _ZN2at6native29vectorized_elementwise_kernelILi8EZZZNS0_17clamp_kernel_cudaERNS_18TensorIteratorBaseERKN3c106ScalarES7_ENKUlvE_clEvENKUlvE3_clEvEUlsE_St5arrayIPcLm2EEEEviT0_T1_
        .type           _ZN2at6native29vectorized_elementwise_kernelILi8EZZZNS0_17clamp_kernel_cudaERNS_18TensorIteratorBaseERKN3c106ScalarES7_ENKUlvE_clEvENKUlvE3_clEvEUlsE_St5arrayIPcLm2EEEEviT0_T1_,@function
        .size           _ZN2at6native29vectorized_elementwise_kernelILi8EZZZNS0_17clamp_kernel_cudaERNS_18TensorIteratorBaseERKN3c106ScalarES7_ENKUlvE_clEvENKUlvE3_clEvEUlsE_St5arrayIPcLm2EEEEviT0_T1_,(.L_x_36318 - _ZN2at6native29vectorized_elementwise_kernelILi8EZZZNS0_17clamp_kernel_cudaERNS_18TensorIteratorBaseERKN3c106ScalarES7_ENKUlvE_clEvENKUlvE3_clEvEUlsE_St5arrayIPcLm2EEEEviT0_T1_)
        .other          _ZN2at6native29vectorized_elementwise_kernelILi8EZZZNS0_17clamp_kernel_cudaERNS_18TensorIteratorBaseERKN3c106ScalarES7_ENKUlvE_clEvENKUlvE3_clEvEUlsE_St5arrayIPcLm2EEEEviT0_T1_,@"STO_CUDA_ENTRY STV_DEFAULT"
_ZN2at6native29vectorized_elementwise_kernelILi8EZZZNS0_17clamp_kernel_cudaERNS_18TensorIteratorBaseERKN3c106ScalarES7_ENKUlvE_clEvENKUlvE3_clEvEUlsE_St5arrayIPcLm2EEEEviT0_T1_:
.text._ZN2at6native29vectorized_elementwise_kernelILi8EZZZNS0_17clamp_kernel_cudaERNS_18TensorIteratorBaseERKN3c106ScalarES7_ENKUlvE_clEvENKUlvE3_clEvEUlsE_St5arrayIPcLm2EEEEviT0_T1_:
        /* <DEDUP_REMOVED lines=16> */
[----:B------:R-:W-:Y:S02]  /*0100*/  ULDC.U16 UR5, c[0x0][0x21a] ;  /* 0x0000868000057ab9 */ /* 0x000fe40000000400 */
[----:B------:R-:W-:Y:S01]  /*0110*/  UPRMT UR5, UR5, 0x9910, URZ ;  /* 0x0000991005057896 */ /* 0x000fe2000800003f */
[----:B0-----:R-:W-:-:S04]  /*0120*/  IMAD.WIDE.U32 R2, R0, 0x2, R2 ;  /* 0x0000000200027825 */ /* 0x001fc800078e0002 */
[----:B------:R-:W-:Y:S01]  /*0130*/  IMAD.WIDE R2, R9, 0x10, R2 ;  /* 0x0000001009027825 */ /* 0x000fe200078e0202 */
[C---:B--2---:R-:W-:Y:S02]  /*0140*/  PRMT R8, R5.reuse, 0x9910, RZ ;  /* 0x0000991005087816 */ /* 0x044fe400000000ff */
[C---:B------:R-:W-:Y:S02]  /*0150*/  PRMT R10, R6.reuse, 0x9910, RZ ;  /* 0x00009910060a7816 */ /* 0x040fe400000000ff */
[----:B------:R-:W-:Y:S01]  /*0160*/  PRMT R9, R5, 0xbb32, RZ ;  /* 0x0000bb3205097816 */ /* 0x000fe200000000ff */
[----:B------:R-:W-:Y:S01]  /*0170*/  IMAD.MOV.U32 R5, RZ, RZ, R8 ;  /* 0x000000ffff057224 */ /* 0x000fe200078e0008 */
[C---:B------:R-:W-:Y:S01]  /*0180*/  PRMT R11, R7.reuse, 0x9910, RZ ;  /* 0x00009910070b7816 */ /* 0x040fe200000000ff */
[----:B------:R-:W-:Y:S01]  /*0190*/  IMAD.MOV.U32 R8, RZ, RZ, R10 ;  /* 0x000000ffff087224 */ /* 0x000fe200078e000a */
[----:B------:R-:W-:Y:S02]  /*01a0*/  PRMT R6, R6, 0xbb32, RZ ;  /* 0x0000bb3206067816 */ /* 0x000fe400000000ff */
[----:B------:R-:W-:Y:S01]  /*01b0*/  PRMT R12, R7, 0xbb32, RZ ;  /* 0x0000bb32070c7816 */ /* 0x000fe200000000ff */
[----:B------:R-:W-:Y:S01]  /*01c0*/  IMAD.MOV.U32 R7, RZ, RZ, R9 ;  /* 0x000000ffff077224 */ /* 0x000fe200078e0009 */
[C---:B------:R-:W-:Y:S01]  /*01d0*/  PRMT R0, R4.reuse, 0x9910, RZ ;  /* 0x0000991004007816 */ /* 0x040fe200000000ff */
[----:B------:R-:W-:Y:S01]  /*01e0*/  IMAD.MOV.U32 R10, RZ, RZ, R11 ;  /* 0x000000ffff0a7224 */ /* 0x000fe200078e000b */
[----:B------:R-:W-:Y:S01]  /*01f0*/  PRMT R4, R4, 0xbb32, RZ ;  /* 0x0000bb3204047816 */ /* 0x000fe200000000ff */
        /* <DEDUP_REMOVED lines=10> */
[----:B------:R-:W-:Y:S02]  /*02a0*/  VIMNMX R0, R0, UR5, PT ;  /* 0x0000000500007c48 */ /* 0x000fe4000bfe0100 */
[----:B------:R-:W-:Y:S02]  /*02b0*/  VIMNMX R5, R4, UR5, PT ;  /* 0x0000000504057c48 */ /* 0x000fe4000bfe0100 */
[----:B------:R-:W-:Y:S02]  /*02c0*/  VIMNMX R6, R6, UR5, PT ;  /* 0x0000000506067c48 */ /* 0x000fe4000bfe0100 */
[----:B------:R-:W-:Y:S02]  /*02d0*/  VIMNMX R7, R7, UR5, PT ;  /* 0x0000000507077c48 */ /* 0x000fe4000bfe0100 */
[----:B------:R-:W-:Y:S02]  /*02e0*/  VIMNMX R8, R8, UR5, PT ;  /* 0x0000000508087c48 */ /* 0x000fe4000bfe0100 */
[----:B------:R-:W-:-:S02]  /*02f0*/  VIMNMX R9, R9, UR5, PT ;  /* 0x0000000509097c48 */ /* 0x000fc4000bfe0100 */
[----:B------:R-:W-:Y:S02]  /*0300*/  VIMNMX R10, R10, UR5, PT ;  /* 0x000000050a0a7c48 */ /* 0x000fe4000bfe0100 */
[----:B------:R-:W-:Y:S02]  /*0310*/  VIMNMX R11, R11, UR5, PT ;  /* 0x000000050b0b7c48 */ /* 0x000fe4000bfe0100 */
[----:B------:R-:W-:Y:S02]  /*0320*/  PRMT R4, R5, 0x1054, R0 ;  /* 0x0000105405047816 */ /* 0x000fe40000000000 */
[----:B------:R-:W-:Y:S02]  /*0330*/  PRMT R5, R7, 0x1054, R6 ;  /* 0x0000105407057816 */ /* 0x000fe40000000006 */
[----:B------:R-:W-:Y:S02]  /*0340*/  PRMT R6, R9, 0x1054, R8 ;  /* 0x0000105409067816 */ /* 0x000fe40000000008 */
[----:B------:R-:W-:-:S05]  /*0350*/  PRMT R7, R11, 0x1054, R10 ;  /* 0x000010540b077816 */ /* 0x000fca000000000a */
[----:B------:R-:W-:Y:S01]  /*0360*/  STG.E.128 desc[UR8][R2.64], R4 ;  /* 0x0000000402007986 */ /* 0x000fe2000c101d08 */
[----:B------:R-:W-:Y:S05]  /*0370*/  EXIT ;  /* 0x000000000000794d */ /* 0x000fea0003800000 */
.L_x_17819:
        /* <DEDUP_REMOVED lines=16> */
[CC--:B------:R-:W-:Y:S02]  /*0480*/  ISETP.GE.AND P4, PT, R21.reuse, R16.reuse, PT ;  /* 0x000000101500720c */ /* 0x0c0fe40003f86270 */
[----:B------:R1:W3:Y:S11]  /*0490*/  @!P6 LDG.E.S16 R18, desc[UR8][R2.64] ;  /* 0x000000080212e981 */ /* 0x0002f6000c1e1700 */
[C---:B------:R-:W-:Y:S01]  /*04a0*/  @!P4 IMAD.IADD R29, R0.reuse, 0x1, R21 ;  /* 0x00000001001dc824 */ /* 0x040fe200078e0215 */
[----:B------:R-:W-:Y:S01]  /*04b0*/  @!P0 IADD3 R20, R0, R17, RZ ;  /* 0x0000001100148210 */ /* 0x000fe20007ffe0ff */
[----:B------:R-:W-:Y:S01]  /*04c0*/  @!P4 VIADD R21, R21, 0x80 ;  /* 0x000000801515c836 */ /* 0x000fe20000000000 */
[----:B------:R-:W4:Y:S04]  /*04d0*/  @!P4 LDC.64 R10, c[0x0][0x230] ;  /* 0x00008c00ff0acb82 */ /* 0x000f280000000a00 */
        /* <DEDUP_REMOVED lines=13> */
[----:B0-----:R-:W-:-:S04]  /*05b0*/  @!P0 IMAD.WIDE.U32 R14, R20, 0x2, R14 ;  /* 0x00000002140e8825 */ /* 0x001fc800078e000e */
[----:B------:R-:W-:-:S06]  /*05c0*/  IMAD.MOV.U32 R20, RZ, RZ, RZ ;  /* 0x000000ffff147224 */ /* 0x000fcc00078e00ff */
[----:B------:R0:W3:Y:S02]  /*05d0*/  @!P0 LDG.E.S16 R20, desc[UR8][R14.64] ;  /* 0x000000080e148981 */ /* 0x0000e4000c1e1700 */
[----:B------:R-:W5:Y:S01]  /*05e0*/  @!P6 LDC.64 R8, c[0x0][0x230] ;  /* 0x00008c00ff08eb82 */ /* 0x000f620000000a00 */
[----:B------:R-:W-:Y:S02]  /*05f0*/  @!P6 IMAD.IADD R21, R0, 0x1, R21 ;  /* 0x000000010015e824 */ /* 0x000fe400078e0215 */
[----:B--2---:R-:W-:-:S04]  /*0600*/  @!P5 IMAD.WIDE.U32 R12, R22, 0x2, R12 ;  /* 0x00000002160cd825 */ /* 0x004fc800078e000c */
[----:B----4-:R-:W-:Y:S01]  /*0610*/  @!P1 IMAD.WIDE.U32 R6, R23, 0x2, R6 ;  /* 0x0000000217069825 */ /* 0x010fe200078e0006 */
[----:B0-----:R-:W-:-:S03]  /*0620*/  CS2R R14, SRZ ;  /* 0x00000000000e7805 */ /* 0x001fc6000001ff00 */
[----:B------:R-:W-:Y:S02]  /*0630*/  IMAD.MOV.U32 R22, RZ, RZ, RZ ;  /* 0x000000ffff167224 */ /* 0x000fe400078e00ff */
[----:B------:R-:W-:Y:S01]  /*0640*/  IMAD.MOV.U32 R24, RZ, RZ, RZ ;  /* 0x000000ffff187224 */ /* 0x000fe200078e00ff */
[----:B------:R-:W2:Y:S01]  /*0650*/  @!P1 LDG.E.S16 R14, desc[UR8][R6.64] ;  /* 0x00000008060e9981 */ /* 0x000ea2000c1e1700 */
[----:B------:R-:W-:Y:S02]  /*0660*/  IMAD.MOV.U32 R23, RZ, RZ, RZ ;  /* 0x000000ffff177224 */ /* 0x000fe400078e00ff */
[----:B------:R-:W-:Y:S01]  /*0670*/  @!P4 IMAD.WIDE.U32 R10, R29, 0x2, R10 ;  /* 0x000000021d0ac825 */ /* 0x000fe200078e000a */
[----:B------:R-:W4:Y:S03]  /*0680*/  @!P5 LDG.E.S16 R22, desc[UR8][R12.64] ;  /* 0x000000080c16d981 */ /* 0x000f26000c1e1700 */
[----:B-1----:R-:W-:Y:S01]  /*0690*/  @!P3 IMAD.WIDE.U32 R2, R27, 0x2, R2 ;  /* 0x000000021b02b825 */ /* 0x002fe200078e0002 */
[----:B------:R0:W4:Y:S03]  /*06a0*/  @!P4 LDG.E.S16 R24, desc[UR8][R10.64] ;  /* 0x000000080a18c981 */ /* 0x000126000c1e1700 */
[----:B-----5:R-:W-:Y:S01]  /*06b0*/  @!P6 IMAD.WIDE.U32 R8, R21, 0x2, R8 ;  /* 0x000000021508e825 */ /* 0x020fe200078e0008 */
[----:B------:R2:W5:Y:S03]  /*06c0*/  @!P3 LDG.E.S16 R23, desc[UR8][R2.64] ;  /* 0x000000080217b981 */ /* 0x000566000c1e1700 */
[----:B------:R-:W-:Y:S01]  /*06d0*/  IMAD.MOV.U32 R21, RZ, RZ, RZ ;  /* 0x000000ffff157224 */ /* 0x000fe200078e00ff */
[----:B------:R-:W5:Y:S01]  /*06e0*/  @!P6 LDG.E.S16 R15, desc[UR8][R8.64] ;  /* 0x00000008080fe981 */ /* 0x000f62000c1e1700 */
[----:B------:R-:W-:Y:S01]  /*06f0*/  @!P2 IMAD.WIDE.U32 R4, R25, 0x2, R4 ;  /* 0x000000021904a825 */ /* 0x000fe200078e0004 */
[----:B0-----:R-:W0:Y:S04]  /*0700*/  @!P0 LDC.64 R10, c[0x0][0x228] ;  /* 0x00008a00ff0a8b82 */ /* 0x001e280000000a00 */
[----:B------:R1:W5:Y:S01]  /*0710*/  @!P2 LDG.E.S16 R21, desc[UR8][R4.64] ;  /* 0x000000080415a981 */ /* 0x000362000c1e1700 */
        /* <DEDUP_REMOVED lines=18> */
[----:B-1----:R-:W-:Y:S02]  /*0840*/  VIMNMX R5, R24, UR4, !PT ;  /* 0x0000000418057c48 */ /* 0x002fe4000ffe0100 */
[----:B-----5:R-:W-:Y:S02]  /*0850*/  VIMNMX R6, R23, UR4, !PT ;  /* 0x0000000417067c48 */ /* 0x020fe4000ffe0100 */
[----:B------:R-:W-:-:S02]  /*0860*/  VIMNMX R2, R15, UR4, !PT ;  /* 0x000000040f027c48 */ /* 0x000fc4000ffe0100 */
[----:B------:R-:W-:Y:S02]  /*0870*/  VIMNMX R13, R22, UR5, PT ;  /* 0x00000005160d7c48 */ /* 0x000fe4000bfe0100 */
[----:B------:R-:W-:Y:S02]  /*0880*/  VIMNMX R4, R21, UR4, !PT ;  /* 0x0000000415047c48 */ /* 0x000fe4000ffe0100 */
        /* <DEDUP_REMOVED lines=14> */
[----:B------:R-:W-:Y:S01]  /*0970*/  IMAD.IADD R7, R0, 0x1, R17 ;  /* 0x0000000100077824 */ /* 0x000fe200078e0211 */
[----:B------:R-:W-:-:S03]  /*0980*/  IADD3 R17, R17, 0x80, RZ ;  /* 0x0000008011117810 */ /* 0x000fc60007ffe0ff */
[----:B0-----:R-:W-:-:S05]  /*0990*/  IMAD.WIDE.U32 R8, R7, 0x2, R8 ;  /* 0x0000000207087825 */ /* 0x001fca00078e0008 */
[----:B------:R0:W-:Y:S02]  /*09a0*/  STG.E.U16 desc[UR8][R8.64], R13 ;  /* 0x0000000d08007986 */ /* 0x0001e4000c101508 */
.L_x_17822:
[----:B------:R-:W-:-:S13]  /*09b0*/  ISETP.GE.AND P0, PT, R17, R16, PT ;  /* 0x000000101100720c */ /* 0x000fda0003f06270 */
[----:B------:R-:W-:Y:S05]  /*09c0*/  @P0 BRA `(.L_x_17824) ;  /* 0x0000000000300947 */ /* 0x000fea0003800000 */
[----:B0-----:R-:W0:Y:S01]  /*09d0*/  LDC.64 R8, c[0x0][0x228] ;  /* 0x00008a00ff087b82 */ /* 0x001e220000000a00 */
[----:B------:R-:W-:Y:S02]  /*09e0*/  IMAD.IADD R7, R0, 0x1, R17 ;  /* 0x0000000100077824 */ /* 0x000fe400078e0211 */
[----:B------:R-:W-:Y:S02]  /*09f0*/  VIADD R17, R17, 0x80 ;  /* 0x0000008011117836 */ /* 0x000fe40000000000 */
[----:B0-----:R-:W-:-:S05]  /*0a00*/  IMAD.WIDE.U32 R8, R7, 0x2, R8 ;  /* 0x0000000207087825 */ /* 0x001fca00078e0008 */
[----:B------:R1:W-:Y:S02]  /*0a10*/  STG.E.U16 desc[UR8][R8.64], R5 ;  /* 0x0000000508007986 */ /* 0x0003e4000c101508 */
.L_x_17823:
[----:B------:R-:W-:-:S13]  /*0a20*/  ISETP.GE.AND P0, PT, R17, R16, PT ;  /* 0x000000101100720c */ /* 0x000fda0003f06270 */
[----:B------:R-:W-:Y:S05]  /*0a30*/  @P0 BRA `(.L_x_17825) ;  /* 0x0000000000340947 */ /* 0x000fea0003800000 */
[----:B01----:R-:W0:Y:S01]  /*0a40*/  LDC.64 R8, c[0x0][0x228] ;  /* 0x00008a00ff087b82 */ /* 0x003e220000000a00 */
[----:B------:R-:W-:Y:S02]  /*0a50*/  IMAD.IADD R5, R0, 0x1, R17 ;  /* 0x0000000100057824 */ /* 0x000fe400078e0211 */
[----:B------:R-:W-:Y:S02]  /*0a60*/  VIADD R17, R17, 0x80 ;  /* 0x0000008011117836 */ /* 0x000fe40000000000 */
[----:B0-----:R-:W-:-:S05]  /*0a70*/  IMAD.WIDE.U32 R8, R5, 0x2, R8 ;  /* 0x0000000205087825 */ /* 0x001fca00078e0008 */
[----:B------:R1:W-:Y:S02]  /*0a80*/  STG.E.U16 desc[UR8][R8.64], R6 ;  /* 0x0000000608007986 */ /* 0x0003e4000c101508 */
.L_x_17824:
        /* <DEDUP_REMOVED lines=8> */
.L_x_17825:
[----:B------:R-:W-:Y:S05]  /*0b10*/  BSYNC B1 ;  /* 0x0000000000017941 */ /* 0x000fea0003800000 */
.L_x_17821:
[----:B------:R-:W-:-:S13]  /*0b20*/  ISETP.GE.AND P0, PT, R17, R16, PT ;  /* 0x000000101100720c */ /* 0x000fda0003f06270 */
[----:B-12---:R-:W1:Y:S01]  /*0b30*/  @!P0 LDC.64 R4, c[0x0][0x228] ;  /* 0x00008a00ff048b82 */ /* 0x006e620000000a00 */
[----:B0-----:R-:W-:Y:S02]  /*0b40*/  @!P0 IMAD.IADD R7, R0, 0x1, R17 ;  /* 0x0000000100078824 */ /* 0x001fe400078e0211 */
[----:B------:R-:W-:Y:S02]  /*0b50*/  @!P0 VIADD R17, R17, 0x80 ;  /* 0x0000008011118836 */ /* 0x000fe40000000000 */
[----:B-1----:R-:W-:-:S05]  /*0b60*/  @!P0 IMAD.WIDE.U32 R4, R7, 0x2, R4 ;  /* 0x0000000207048825 */ /* 0x002fca00078e0004 */
[----:B------:R2:W-:Y:S02]  /*0b70*/  @!P0 STG.E.U16 desc[UR8][R4.64], R3 ;  /* 0x0000000304008986 */ /* 0x0005e4000c101508 */
.L_x_17826:
[----:B------:R-:W-:Y:S05]  /*0b80*/  BSYNC B0 ;  /* 0x0000000000007941 */ /* 0x000fea0003800000 */
.L_x_17820:
        /* <DEDUP_REMOVED lines=8> */
.L_x_17827:
        /* <DEDUP_REMOVED lines=15> */
.L_x_36318:


//--------------------- .text._ZN2at6native18elementwise_kernelILi128ELi4EZNS0_15gpu_kernel_implIZZZNS0_17clamp_kernel_cudaERNS_18TensorIteratorBaseERKN3c106ScalarES8_ENKUlvE_clEvENKUlvE2_clEvEUllE_EEvS4_RKT_EUliE_EEviT1_ --------------------------
	.section	.text._ZN2at6native18elementwise_kernelILi128ELi4EZNS0_15gpu_kernel_implIZZZNS0_17clamp_kernel_cudaERNS_18TensorIteratorBaseERKN3c106ScalarES8_ENKUlvE_clEvENKUlvE2_clEvEUllE_EEvS4_RKT_EUliE_EEviT1_,"ax",@progbits
	.align	128
        .global         _ZN2at6native18elementwise_kernelILi128ELi4EZNS0_15gpu_kernel_implIZZZNS0_17clamp_kernel_cudaERNS_18TensorIteratorBaseERKN3c106ScalarES8_ENKUlvE_clEvENKUlvE2_clEvEUllE_EEvS4_RKT_EUliE_EEviT1_
        .type           _ZN2at6native18elementwise_kernelILi128ELi4EZNS0_15gpu_kernel_implIZZZNS0_17clamp_kernel_cudaERNS_18TensorIteratorBaseERKN3c106ScalarES8_ENKUlvE_clEvENKUlvE2_clEvEUllE_EEvS4_RKT_EUliE_EEviT1_,@function
        .size           _ZN2at6native18elementwise_kernelILi128ELi4EZNS0_15gpu_kernel_implIZZZNS0_17clamp_kernel_cudaERNS_18TensorIteratorBaseERKN3c106ScalarES8_ENKUlvE_clEvENKUlvE2_clEvEUllE_EEvS4_RKT_EUliE_EEviT1_,(.L_x_36319 - _ZN2at6native18elementwise_kernelILi128ELi4EZNS0_15gpu_kernel_implIZZZNS0_17clamp_kernel_cudaERNS_18TensorIteratorBaseERKN3c106ScalarES8_ENKUlvE_clEvENKUlvE2_clEvEUllE_EEvS4_RKT_EUliE_EEviT1_)
        .other          _ZN2at6native18elementwise_kernelILi128ELi4EZNS0_15gpu_kernel_implIZZZNS0_17clamp_kernel_cudaERNS_18TensorIteratorBaseERKN3c106ScalarES8_ENKUlvE_clEvENKUlvE2_clEvEUllE_EEvS4_RKT_EUliE_EEviT1_,@"STO_CUDA_ENTRY STV_DEFAULT"
_ZN2at6native18elementwise_kernelILi128ELi4EZNS0_15gpu_kernel_implIZZZNS0_17clamp_kernel_cudaERNS_18TensorIteratorBaseERKN3c106ScalarES8_ENKUlvE_clEvENKUlvE2_clEvEUllE_EEvS4_RKT_EUliE_EEviT1_:
.text._ZN2at6native18elementwise_kernelILi128ELi4EZNS0_15gpu_kernel_implIZZZNS0_17clamp_kernel_cudaERNS_18TensorIteratorBaseERKN3c106ScalarES8_ENKUlvE_clEvENKUlvE2_clEvEUllE_EEvS4_RKT_EUliE_EEviT1_:
        /* <DEDUP_REMOVED lines=314> */
.L_x_17830:
        /* <DEDUP_REMOVED lines=21> */
.L_x_17834:
[----:B------:R0:W5:Y:S01]  /*14f0*/  LDG.E.U8 R2, desc[UR36][R4.64] ;  /* 0x0000002404027981 */ /* 0x000162000c1e1100 */
[----:B------:R-:W-:Y:S01]  /*1500*/  IMAD.MOV.U32 R3, RZ, RZ, RZ ;  /* 0x000000ffff037224 */ /* 0x000fe200078e00ff */
[----:B------:R-:W-:Y:S06]  /*1510*/  BRA `(.L_x_17836) ;  /* 0x0000000c00487947 */ /* 0x000fec0003800000 */
.L_x_17833:
        /* <DEDUP_REMOVED lines=8> */
.L_x_17838:
[----:B------:R-:W2:Y:S02]  /*15a0*/  LDG.E R2, desc[UR36][R4.64] ;  /* 0x0000002404027981 */ /* 0x000ea4000c1e1900 */
[----:B--2---:R-:W-:Y:S01]  /*15b0*/  SHF.R.S32.HI R3, RZ, 0x1f, R2 ;  /* 0x0000001fff037819 */ /* 0x004fe20000011402 */
[----:B------:R-:W-:Y:S06]  /*15c0*/  BRA `(.L_x_17836) ;  /* 0x0000000c001c7947 */ /* 0x000fec0003800000 */
.L_x_17837:
[----:B------:R-:W2:Y:S02]  /*15d0*/  LDG.E.S16 R2, desc[UR36][R4.64] ;  /* 0x0000002404027981 */ /* 0x000ea4000c1e1700 */
[----:B--2---:R-:W-:Y:S01]  /*15e0*/  SHF.R.S32.HI R3, RZ, 0x1f, R2 ;  /* 0x0000001fff037819 */ /* 0x004fe20000011402 */
[----:B------:R-:W-:Y:S06]  /*15f0*/  BRA `(.L_x_17836) ;  /* 0x0000000c00107947 */ /* 0x000fec0003800000 */
.L_x_17832:
        /* <DEDUP_REMOVED lines=9> */
.L_x_17840:
[----:B------:R-:W2:Y:S02]  /*1690*/  LDG.E.U16 R4, desc[UR36][R4.64] ;  /* 0x0000002404047981 */ /* 0x000ea4000c1e1500 */
[----:B--2---:R-:W-:-:S06]  /*16a0*/  HADD2.F32 R2, -RZ, R4.H0_H0 ;  /* 0x20000004ff027230 */ /* 0x004fcc0000004100 */
[----:B------:R-:W0:Y:S01]  /*16b0*/  F2I.S64.TRUNC R2, R2 ;  /* 0x0000000200027311 */ /* 0x000e22000020d900 */
[----:B------:R-:W-:Y:S05]  /*16c0*/  BRA `(.L_x_17836) ;  /* 0x0000000800dc7947 */ /* 0x000fea0003800000 */
.L_x_17839:
        /* <DEDUP_REMOVED lines=9> */
.L_x_17842:
[----:B------:R-:W2:Y:S02]  /*1760*/  LDG.E.U16 R4, desc[UR36][R4.64] ;  /* 0x0000002404047981 */ /* 0x000ea4000c1e1500 */
[----:B--2---:R-:W-:-:S06]  /*1770*/  HADD2.F32 R2, -RZ, R4.H0_H0 ;  /* 0x20000004ff027230 */ /* 0x004fcc0000004100 */
[----:B------:R-:W0:Y:S01]  /*1780*/  F2I.S64.TRUNC R2, R2 ;  /* 0x0000000200027311 */ /* 0x000e22000020d900 */
[----:B------:R-:W-:Y:S05]  /*1790*/  BRA `(.L_x_17836) ;  /* 0x0000000800a87947 */ /* 0x000fea0003800000 */
.L_x_17841:
[----:B------:R-:W2:Y:S02]  /*17a0*/  LDG.E.64 R2, desc[UR36][R4.64] ;  /* 0x0000002404027981 */ /* 0x000ea4000c1e1b00 */
[----:B--2---:R-:W0:Y:S01]  /*17b0*/  F2I.S64.F64.TRUNC R2, R2 ;  /* 0x0000000200027311 */ /* 0x004e22000030d900 */
[----:B------:R-:W-:Y:S05]  /*17c0*/  BRA `(.L_x_17836) ;  /* 0x00000008009c7947 */ /* 0x000fea0003800000 */
.L_x_17831:
        /* <DEDUP_REMOVED lines=13> */
.L_x_17845:
[----:B------:R-:W2:Y:S02]  /*18a0*/  LDG.E.64 R2, desc[UR36][R4.64] ;  /* 0x0000002404027981 */ /* 0x000ea4000c1e1b00 */
[----:B--2---:R-:W0:Y:S01]  /*18b0*/  F2I.S64.F64.TRUNC R2, R2 ;  /* 0x0000000200027311 */ /* 0x004e22000030d900 */
[----:B------:R-:W-:Y:S05]  /*18c0*/  BRA `(.L_x_17836) ;  /* 0x00000008005c7947 */ /* 0x000fea0003800000 */
.L_x_17844:
        /* <DEDUP_REMOVED lines=27> */
.L_x_17847:
        /* <DEDUP_REMOVED lines=14> */
.L_x_17846:
[----:B------:R-:W2:Y:S02]  /*1b60*/  LDG.E.U16 R2, desc[UR36][R4.64] ;  /* 0x0000002404027981 */ /* 0x000ea4000c1e1500 */
[----:B--2---:R-:W-:-:S06]  /*1b70*/  IMAD.U32 R2, R2, 0x10000, RZ ;  /* 0x0001000002027824 */ /* 0x004fcc00078e00ff */
[----:B------:R-:W0:Y:S01]  /*1b80*/  F2I.S64.TRUNC R2, R2 ;  /* 0x0000000200027311 */ /* 0x000e22000020d900 */
[----:B------:R-:W-:Y:S05]  /*1b90*/  BRA `(.L_x_17836) ;  /* 0x0000000400a87947 */ /* 0x000fea0003800000 */
.L_x_17843:
        /* <DEDUP_REMOVED lines=11> */
.L_x_17850:
        /* <DEDUP_REMOVED lines=21> */
.L_x_17854:
[----:B------:R-:W-:Y:S05]  /*1da0*/  BSYNC B1 ;  /* 0x0000000000017941 */ /* 0x000fea0003800000 */
.L_x_17853:
[----:B------:R-:W-:Y:S01]  /*1db0*/  IMAD.SHL.U32 R2, R2, 0x100000, RZ ;  /* 0x0010000002027824 */ /* 0x000fe200078e00ff */
[----:B------:R-:W-:-:S04]  /*1dc0*/  LEA R3, R0, 0x3b800000, 0x17 ;  /* 0x3b80000000037811 */ /* 0x000fc800078eb8ff */
[----:B------:R-:W-:-:S07]  /*1dd0*/  LOP3.LUT R2, R3, R2, R4, 0xfe, !PT ;  /* 0x0000000203027212 */ /* 0x000fce00078efe04 */
.L_x_17852:
[----:B------:R-:W-:Y:S05]  /*1de0*/  BSYNC B0 ;  /* 0x0000000000007941 */ /* 0x000fea0003800000 */
.L_x_17851:
[----:B------:R-:W1:Y:S01]  /*1df0*/  F2I.S64.TRUNC R2, R2 ;  /* 0x0000000200027311 */ /* 0x000e62000020d900 */
[----:B------:R-:W-:Y:S05]  /*1e00*/  BRA `(.L_x_17836) ;  /* 0x00000004000c7947 */ /* 0x000fea0003800000 */
.L_x_17849:
        /* <DEDUP_REMOVED lines=21> */
.L_x_17858:
[----:B------:R-:W-:Y:S05]  /*1f60*/  BSYNC B1 ;  /* 0x0000000000017941 */ /* 0x000fea0003800000 */
.L_x_17857:
[----:B------:R-:W-:Y:S01]  /*1f70*/  IMAD.SHL.U32 R2, R2, 0x200000, RZ ;  /* 0x0020000002027824 */ /* 0x000fe200078e00ff */
[----:B------:R-:W-:-:S04]  /*1f80*/  LEA R3, R0, 0x37800000, 0x17 ;  /* 0x3780000000037811 */ /* 0x000fc800078eb8ff */
[----:B------:R-:W-:-:S07]  /*1f90*/  LOP3.LUT R2, R3, R2, R4, 0xfe, !PT ;  /* 0x0000000203027212 */ /* 0x000fce00078efe04 */
.L_x_17856:
[----:B------:R-:W-:Y:S05]  /*1fa0*/  BSYNC B0 ;  /* 0x0000000000007941 */ /* 0x000fea0003800000 */
.L_x_17855:
[----:B------:R-:W2:Y:S01]  /*1fb0*/  F2I.S64.TRUNC R2, R2 ;  /* 0x0000000200027311 */ /* 0x000ea2000020d900 */
[----:B------:R-:W-:Y:S05]  /*1fc0*/  BRA `(.L_x_17836) ;  /* 0x00000000009c7947 */ /* 0x000fea0003800000 */
.L_x_17848:
        /* <DEDUP_REMOVED lines=14> */
.L_x_17862:
[----:B------:R-:W-:Y:S05]  /*20b0*/  BSYNC B0 ;  /* 0x0000000000007941 */ /* 0x000fea0003800000 */
.L_x_17861:
[----:B------:R-:W4:Y:S01]  /*20c0*/  F2I.S64.TRUNC R2, R2 ;  /* 0x0000000200027311 */ /* 0x000f22000020d900 */
[----:B------:R-:W-:Y:S05]  /*20d0*/  BRA `(.L_x_17836) ;  /* 0x0000000000587947 */ /* 0x000fea0003800000 */
.L_x_17835:
        /* <DEDUP_REMOVED lines=16> */
.L_x_17863:
[----:B------:R-:W-:Y:S01]  /*21e0*/  CS2R R2, SRZ ;  /* 0x0000000000027805 */ /* 0x000fe2000001ff00 */
[----:B------:R-:W-:Y:S06]  /*21f0*/  BRA `(.L_x_17836) ;  /* 0x0000000000107947 */ /* 0x000fec0003800000 */
.L_x_17860:
[----:B------:R0:W5:Y:S01]  /*2200*/  LDG.E.64 R2, desc[UR36][R4.64] ;  /* 0x0000002404027981 */ /* 0x000162000c1e1b00 */
[----:B------:R-:W-:Y:S05]  /*2210*/  BRA `(.L_x_17836) ;  /* 0x0000000000087947 */ /* 0x000fea0003800000 */
.L_x_17859:
[----:B------:R3:W5:Y:S01]  /*2220*/  LDG.E R2, desc[UR36][R4.64] ;  /* 0x0000002404027981 */ /* 0x000762000c1e1900 */
[----:B------:R-:W-:-:S07]  /*2230*/  IMAD.MOV.U32 R3, RZ, RZ, RZ ;  /* 0x000000ffff037224 */ /* 0x000fce00078e00ff */
.L_x_17836:
[----:B0--3--:R-:W0:Y:S01]  /*2240*/  LDC.U8 R4, c[0x0][0x438] ;  /* 0x00010e00ff047b82 */ /* 0x009e220000000000 */
[----:B------:R-:W-:Y:S01]  /*2250*/  ULDC.64 UR4, c[0x0][0x420] ;  /* 0x0001080000047ab9 */ /* 0x000fe20000000a00 */
[----:B------:R-:W-:Y:S01]  /*2260*/  ULDC.64 UR6, c[0x0][0x428] ;  /* 0x00010a0000067ab9 */ /* 0x000fe20000000a00 */
[----:B-12-45:R-:W-:-:S04]  /*2270*/  ISETP.GT.U32.AND P0, PT, R2, UR4, PT ;  /* 0x0000000402007c0c */ /* 0x036fc8000bf04070 */
[----:B------:R-:W-:-:S04]  /*2280*/  ISETP.GT.AND.EX P0, PT, R3, UR5, PT, P0 ;  /* 0x0000000503007c0c */ /* 0x000fc8000bf04300 */
[----:B------:R-:W-:Y:S02]  /*2290*/  SEL R2, R2, UR4, P0 ;  /* 0x0000000402027c07 */ /* 0x000fe40008000000 */
[----:B------:R-:W-:Y:S02]  /*22a0*/  SEL R3, R3, UR5, P0 ;  /* 0x0000000503037c07 */ /* 0x000fe40008000000 */
[----:B------:R-:W-:-:S04]  /*22b0*/  ISETP.LT.U32.AND P0, PT, R2, UR6, PT ;  /* 0x0000000602007c0c */ /* 0x000fc8000bf01070 */
[----:B------:R-:W-:-:S04]  /*22c0*/  ISETP.LT.AND.EX P0, PT, R3, UR7, PT, P0 ;  /* 0x0000000703007c0c */ /* 0x000fc8000bf01300 */
[----:B------:R-:W-:Y:S02]  /*22d0*/  SEL R5, R2, UR6, P0 ;  /* 0x0000000602057c07 */ /* 0x000fe40008000000 */
[----:B0-----:R-:W-:Y:S02]  /*22e0*/  PRMT R0, R4, 0x9910, RZ ;  /* 0x0000991004007816 */ /* 0x001fe400000000ff */
[----:B------:R-:W-:Y:S01]  /*22f0*/  SEL R3, R3, UR7, P0 ;  /* 0x0000000703037c07 */ /* 0x000fe20008000000 */
[----:B------:R-:W-:Y:S01]  /*2300*/  IMAD.MOV.U32 R2, RZ, RZ, R5 ;  /* 0x000000ffff027224 */ /* 0x000fe200078e0005 */
        /* <DEDUP_REMOVED lines=12> */
.L_x_17867:
[----:B------:R3:W-:Y:S01]  /*23d0*/  STG.E.U8 desc[UR36][R16.64], R5 ;  /* 0x0000000510007986 */ /* 0x0007e2000c101124 */
[----:B------:R-:W-:Y:S05]  /*23e0*/  BRA `(.L_x_17869) ;  /* 0x0000000c00507947 */ /* 0x000fea0003800000 */
.L_x_17866:
        /* <DEDUP_REMOVED lines=8> */
.L_x_17871:
[----:B------:R1:W-:Y:S01]  /*2470*/  STG.E desc[UR36][R16.64], R5 ;  /* 0x0000000510007986 */ /* 0x0003e2000c101924 */
[----:B------:R-:W-:Y:S05]  /*2480*/  BRA `(.L_x_17869) ;  /* 0x0000000c00287947 */ /* 0x000fea0003800000 */
.L_x_17870:
[----:B------:R2:W-:Y:S01]  /*2490*/  STG.E.U16 desc[UR36][R16.64], R5 ;  /* 0x0000000510007986 */ /* 0x0005e2000c101524 */
[----:B------:R-:W-:Y:S05]  /*24a0*/  BRA `(.L_x_17869) ;  /* 0x0000000c00207947 */ /* 0x000fea0003800000 */
.L_x_17865:
        /* <DEDUP_REMOVED lines=9> */
.L_x_17873:
[----:B------:R-:W0:Y:S02]  /*2540*/  I2F.S64 R0, R2 ;  /* 0x0000000200007312 */ /* 0x000e240000301400 */
[----:B0-----:R-:W-:-:S05]  /*2550*/  F2FP.F16.F32.PACK_AB R0, RZ, R0 ;  /* 0x00000000ff00723e */ /* 0x001fca00000000ff */
[----:B------:R0:W-:Y:S01]  /*2560*/  STG.E.U16 desc[UR36][R16.64], R0 ;  /* 0x0000000010007986 */ /* 0x0001e2000c101524 */
[----:B------:R-:W-:Y:S05]  /*2570*/  BRA `(.L_x_17869) ;  /* 0x0000000800ec7947 */ /* 0x000fea0003800000 */
.L_x_17872:
        /* <DEDUP_REMOVED lines=10> */
.L_x_17875:
[----:B------:R-:W0:Y:S02]  /*2620*/  I2F.S64 R2, R2 ;  /* 0x0000000200027312 */ /* 0x000e240000301400 */
[----:B0-----:R-:W-:-:S04]  /*2630*/  F2FP.F16.F32.PACK_AB R3, RZ, R2 ;  /* 0x00000002ff03723e */ /* 0x001fc800000000ff */
[----:B------:R-:W-:-:S05]  /*2640*/  PRMT R3, R3, 0x5410, RZ ;  /* 0x0000541003037816 */ /* 0x000fca00000000ff */
[----:B------:R0:W-:Y:S01]  /*2650*/  STG.E desc[UR36][R16.64], R3 ;  /* 0x0000000310007986 */ /* 0x0001e2000c101924 */
[----:B------:R-:W-:Y:S05]  /*2660*/  BRA `(.L_x_17869) ;  /* 0x0000000800b07947 */ /* 0x000fea0003800000 */
.L_x_17874:
[----:B------:R-:W0:Y:S02]  /*2670*/  I2F.F64.S64 R2, R2 ;  /* 0x0000000200027312 */ /* 0x000e240000301c00 */
[----:B0-----:R0:W-:Y:S01]  /*2680*/  STG.E.64 desc[UR36][R16.64], R2 ;  /* 0x0000000210007986 */ /* 0x0011e2000c101b24 */
[----:B------:R-:W-:Y:S05]  /*2690*/  BRA `(.L_x_17869) ;  /* 0x0000000800a47947 */ /* 0x000fea0003800000 */
.L_x_17864:
        /* <DEDUP_REMOVED lines=13> */
.L_x_17878:
[----:B------:R-:W0:Y:S01]  /*2770*/  I2F.F64.S64 R4, R2 ;  /* 0x0000000200047312 */ /* 0x000e220000301c00 */
[----:B------:R-:W-:-:S05]  /*2780*/  CS2R R6, SRZ ;  /* 0x0000000000067805 */ /* 0x000fca000001ff00 */
[----:B0-----:R0:W-:Y:S01]  /*2790*/  STG.E.128 desc[UR36][R16.64], R4 ;  /* 0x0000000410007986 */ /* 0x0011e2000c101d24 */
[----:B------:R-:W-:Y:S05]  /*27a0*/  BRA `(.L_x_17869) ;  /* 0x0000000800607947 */ /* 0x000fea0003800000 */
.L_x_17877:
        /* <DEDUP_REMOVED lines=21> */
.L_x_17882:
[----:B------:R-:W-:Y:S05]  /*2900*/  BSYNC B0 ;  /* 0x0000000000007941 */ /* 0x000fea0003800000 */
.L_x_17881:
[----:B------:R-:W-:-:S05]  /*2910*/  LOP3.LUT R5, R0, R5, RZ, 0xfc, !PT ;  /* 0x0000000500057212 */ /* 0x000fca00078efcff */
[----:B------:R0:W-:Y:S01]  /*2920*/  STG.E.U8 desc[UR36][R16.64], R5 ;  /* 0x0000000510007986 */ /* 0x0001e2000c101124 */
[----:B------:R-:W-:Y:S05]  /*2930*/  BRA `(.L_x_17869) ;  /* 0x0000000400fc7947 */ /* 0x000fea0003800000 */
.L_x_17880:
        /* <DEDUP_REMOVED lines=13> */
.L_x_17884:
[----:B------:R-:W-:Y:S01]  /*2a10*/  IMAD.MOV.U32 R0, RZ, RZ, 0x7f ;  /* 0x0000007fff007424 */ /* 0x000fe200078e00ff */
[----:B------:R-:W-:-:S04]  /*2a20*/  ISETP.GT.U32.AND P0, PT, R4, 0x7f800000, PT ;  /* 0x7f8000000400780c */ /* 0x000fc80003f04070 */
[----:B------:R-:W-:-:S09]  /*2a30*/  SEL R0, R0, 0x7c, P0 ;  /* 0x0000007c00007807 */ /* 0x000fd20000000000 */
.L_x_17885:
[----:B------:R-:W-:Y:S05]  /*2a40*/  BSYNC B0 ;  /* 0x0000000000007941 */ /* 0x000fea0003800000 */
.L_x_17883:
[----:B------:R-:W-:-:S04]  /*2a50*/  LOP3.LUT R2, R3, 0x80000000, RZ, 0xc0, !PT ;  /* 0x8000000003027812 */ /* 0x000fc800078ec0ff */
[----:B------:R-:W-:-:S04]  /*2a60*/  SHF.R.U32.HI R3, RZ, 0x18, R2 ;  /* 0x00000018ff037819 */ /* 0x000fc80000011602 */
[----:B------:R-:W-:-:S05]  /*2a70*/  LOP3.LUT R3, R0, R3, RZ, 0xfc, !PT ;  /* 0x0000000300037212 */ /* 0x000fca00078efcff */
[----:B------:R0:W-:Y:S01]  /*2a80*/  STG.E.U8 desc[UR36][R16.64], R3 ;  /* 0x0000000310007986 */ /* 0x0001e2000c101124 */
[----:B------:R-:W-:Y:S05]  /*2a90*/  BRA `(.L_x_17869) ;  /* 0x0000000400a47947 */ /* 0x000fea0003800000 */
.L_x_17879:
[----:B------:R-:W0:Y:S02]  /*2aa0*/  I2F.S64 R0, R2 ;  /* 0x0000000200007312 */ /* 0x000e240000301400 */
[----:B0-----:R-:W-:-:S05]  /*2ab0*/  F2FP.BF16.F32.PACK_AB R0, RZ, R0 ;  /* 0x00000000ff00723e */ /* 0x001fca00000010ff */
[----:B------:R0:W-:Y:S01]  /*2ac0*/  STG.E.U16 desc[UR36][R16.64], R0 ;  /* 0x0000000010007986 */ /* 0x0001e2000c101524 */
[----:B------:R-:W-:Y:S05]  /*2ad0*/  BRA `(.L_x_17869) ;  /* 0x0000000400947947 */ /* 0x000fea0003800000 */
.L_x_17876:
        /* <DEDUP_REMOVED lines=10> */
.L_x_17888:
        /* <DEDUP_REMOVED lines=17> */
.L_x_17891:
[----:B------:R-:W-:-:S04]  /*2c90*/  LOP3.LUT R2, R3, 0x80000000, RZ, 0xc0, !PT ;  /* 0x8000000003027812 */ /* 0x000fc800078ec0ff */
[----:B------:R-:W-:-:S04]  /*2ca0*/  SHF.R.U32.HI R3, RZ, 0x18, R2 ;  /* 0x00000018ff037819 */ /* 0x000fc80000011602 */
[----:B------:R-:W-:-:S04]  /*2cb0*/  LOP3.LUT R0, R0, R3, RZ, 0xfc, !PT ;  /* 0x0000000300007212 */ /* 0x000fc800078efcff */
[----:B------:R-:W-:-:S07]  /*2cc0*/  PRMT R8, R0, 0x7610, R8 ;  /* 0x0000761000087816 */ /* 0x000fce0000000008 */
.L_x_17890:
[----:B------:R-:W-:Y:S05]  /*2cd0*/  BSYNC B0 ;  /* 0x0000000000007941 */ /* 0x000fea0003800000 */
.L_x_17889:
[----:B------:R0:W-:Y:S01]  /*2ce0*/  STG.E.U8 desc[UR36][R16.64], R8 ;  /* 0x0000000810007986 */ /* 0x0001e2000c101124 */
[----:B------:R-:W-:Y:S05]  /*2cf0*/  BRA `(.L_x_17869) ;  /* 0x00000004000c7947 */ /* 0x000fea0003800000 */
.L_x_17887:
        /* <DEDUP_REMOVED lines=17> */
.L_x_17894:
[----:B------:R-:W-:-:S04]  /*2e10*/  LOP3.LUT R2, R3, 0x80000000, RZ, 0xc0, !PT ;  /* 0x8000000003027812 */ /* 0x000fc800078ec0ff */
[----:B------:R-:W-:-:S04]  /*2e20*/  SHF.R.U32.HI R3, RZ, 0x18, R2 ;  /* 0x00000018ff037819 */ /* 0x000fc80000011602 */
[----:B------:R-:W-:-:S04]  /*2e30*/  LOP3.LUT R0, R0, R3, RZ, 0xfc, !PT ;  /* 0x0000000300007212 */ /* 0x000fc800078efcff */
[----:B------:R-:W-:-:S07]  /*2e40*/  PRMT R8, R0, 0x7610, R8 ;  /* 0x0000761000087816 */ /* 0x000fce0000000008 */
.L_x_17893:
[----:B------:R-:W-:Y:S05]  /*2e50*/  BSYNC B0 ;  /* 0x0000000000007941 */ /* 0x000fea0003800000 */
.L_x_17892:
[----:B------:R0:W-:Y:S01]  /*2e60*/  STG.E.U8 desc[UR36][R16.64], R8 ;  /* 0x0000000810007986 */ /* 0x0001e2000c101124 */
[----:B------:R-:W-:Y:S05]  /*2e70*/  BRA `(.L_x_17869) ;  /* 0x0000000000ac7947 */ /* 0x000fea0003800000 */
.L_x_17886:
        /* <DEDUP_REMOVED lines=23> */
.L_x_17868:
        /* <DEDUP_REMOVED lines=16> */
.L_x_17897:
[----:B------:R-:W-:Y:S05]  /*30f0*/  BRA `(.L_x_17869) ;  /* 0x00000000000c7947 */ /* 0x000fea0003800000 */
.L_x_17896:
[----:B------:R0:W-:Y:S01]  /*3100*/  STG.E.64 desc[UR36][R16.64], R2 ;  /* 0x0000000210007986 */ /* 0x0001e2000c101b24 */
[----:B------:R-:W-:Y:S05]  /*3110*/  BRA `(.L_x_17869) ;  /* 0x0000000000047947 */ /* 0x000fea0003800000 */
.L_x_17895:
[----:B------:R0:W-:Y:S02]  /*3120*/  STG.E desc[UR36][R16.64], R5 ;  /* 0x0000000510007986 */ /* 0x0001e4000c101924 */
.L_x_17869:
[----:B------:R-:W-:-:S04]  /*3130*/  IMAD R18, R23, 0x200, R18 ;  /* 0x0000020017127824 */ /* 0x000fc800078e0212 */
[----:B------:R-:W-:-:S07]  /*3140*/  VIADD R19, R18, 0x80 ;  /* 0x0000008012137836 */ /* 0x000fce0000000000 */
.L_x_17829:
[----:B------:R-:W-:Y:S05]  /*3150*/  BSYNC B6 ;  /* 0x0000000000067941 */ /* 0x000fea0003800000 */
.L_x_17828:
        /* <DEDUP_REMOVED lines=307> */
.L_x_17900:
        /* <DEDUP_REMOVED lines=21> */
.L_x_17904:
[----:B------:R0:W5:Y:S01]  /*45e0*/  LDG.E.U8 R2, desc[UR36][R4.64] ;  /* 0x0000002404027981 */ /* 0x000162000c1e1100 */
[----:B------:R-:W-:Y:S01]  /*45f0*/  IMAD.MOV.U32 R3, RZ, RZ, RZ ;  /* 0x000000ffff037224 */ /* 0x000fe200078e00ff */
[----:B------:R-:W-:Y:S06]  /*4600*/  BRA `(.L_x_17906) ;  /* 0x0000000c00487947 */ /* 0x000fec0003800000 */
.L_x_17903:
        /* <DEDUP_REMOVED lines=8> */
.L_x_17908:
[----:B------:R-:W2:Y:S02]  /*4690*/  LDG.E R2, desc[UR36][R4.64] ;  /* 0x0000002404027981 */ /* 0x000ea4000c1e1900 */
[----:B--2---:R-:W-:Y:S01]  /*46a0*/  SHF.R.S32.HI R3, RZ, 0x1f, R2 ;  /* 0x0000001fff037819 */ /* 0x004fe20000011402 */
[----:B------:R-:W-:Y:S06]  /*46b0*/  BRA `(.L_x_17906) ;  /* 0x0000000c001c7947 */ /* 0x000fec0003800000 */
.L_x_17907:
[----:B------:R-:W2:Y:S02]  /*46c0*/  LDG.E.S16 R2, desc[UR36][R4.64] ;  /* 0x0000002404027981 */ /* 0x000ea4000c1e1700 */
[----:B--2---:R-:W-:Y:S01]  /*46d0*/  SHF.R.S32.HI R3, RZ, 0x1f, R2 ;  /* 0x0000001fff037819 */ /* 0x004fe20000011402 */
[----:B------:R-:W-:Y:S06]  /*46e0*/  BRA `(.L_x_17906) ;  /* 0x0000000c00107947 */ /* 0x000fec0003800000 */
.L_x_17902:
        /* <DEDUP_REMOVED lines=9> */
.L_x_17910:
[----:B------:R-:W2:Y:S02]  /*4780*/  LDG.E.U16 R4, desc[UR36][R4.64] ;  /* 0x0000002404047981 */ /* 0x000ea4000c1e1500 */
[----:B--2---:R-:W-:-:S06]  /*4790*/  HADD2.F32 R2, -RZ, R4.H0_H0 ;  /* 0x20000004ff027230 */ /* 0x004fcc0000004100 */
[----:B------:R-:W0:Y:S01]  /*47a0*/  F2I.S64.TRUNC R2, R2 ;  /* 0x0000000200027311 */ /* 0x000e22000020d900 */
[----:B------:R-:W-:Y:S05]  /*47b0*/  BRA `(.L_x_17906) ;  /* 0x0000000800dc7947 */ /* 0x000fea0003800000 */
.L_x_17909:
        /* <DEDUP_REMOVED lines=9> */
.L_x_17912:
[----:B------:R-:W2:Y:S02]  /*4850*/  LDG.E.U16 R4, desc[UR36][R4.64] ;  /* 0x0000002404047981 */ /* 0x000ea4000c1e1500 */
[----:B--2---:R-:W-:-:S06]  /*4860*/  HADD2.F32 R2, -RZ, R4.H0_H0 ;  /* 0x20000004ff027230 */ /* 0x004fcc0000004100 */
[----:B------:R-:W0:Y:S01]  /*4870*/  F2I.S64.TRUNC R2, R2 ;  /* 0x0000000200027311 */ /* 0x000e22000020d900 */
[----:B------:R-:W-:Y:S05]  /*4880*/  BRA `(.L_x_17906) ;  /* 0x0000000800a87947 */ /* 0x000fea0003800000 */
.L_x_17911:
[----:B------:R-:W2:Y:S02]  /*4890*/  LDG.E.64 R2, desc[UR36][R4.64] ;  /* 0x0000002404027981 */ /* 0x000ea4000c1e1b00 */
[----:B--2---:R-:W0:Y:S01]  /*48a0*/  F2I.S64.F64.TRUNC R2, R2 ;  /* 0x0000000200027311 */ /* 0x004e22000030d900 */
[----:B------:R-:W-:Y:S05]  /*48b0*/  BRA `(.L_x_17906) ;  /* 0x00000008009c7947 */ /* 0x000fea0003800000 */
.L_x_17901:
        /* <DEDUP_REMOVED lines=13> */
.L_x_17915:
[----:B------:R-:W2:Y:S02]  /*4990*/  LDG.E.64 R2, desc[UR36][R4.64] ;  /* 0x0000002404027981 */ /* 0x000ea4000c1e1b00 */
[----:B--2---:R-:W0:Y:S01]  /*49a0*/  F2I.S64.F64.TRUNC R2, R2 ;  /* 0x0000000200027311 */ /* 0x004e22000030d900 */
[----:B------:R-:W-:Y:S05]  /*49b0*/  BRA `(.L_x_17906) ;  /* 0x00000008005c7947 */ /* 0x000fea0003800000 */
.L_x_17914:
        /* <DEDUP_REMOVED lines=27> */
.L_x_17917:
        /* <DEDUP_REMOVED lines=14> */
.L_x_17916:
[----:B------:R-:W2:Y:S02]  /*4c50*/  LDG.E.U16 R2, desc[UR36][R4.64] ;  /* 0x0000002404027981 */ /* 0x000ea4000c1e1500 */
[----:B--2---:R-:W-:-:S06]  /*4c60*/  IMAD.U32 R2, R2, 0x10000, RZ ;  /* 0x0001000002027824 */ /* 0x004fcc00078e00ff */
[----:B------:R-:W0:Y:S01]  /*4c70*/  F2I.S64.TRUNC R2, R2 ;  /* 0x0000000200027311 */ /* 0x000e22000020d900 */
[----:B------:R-:W-:Y:S05]  /*4c80*/  BRA `(.L_x_17906) ;  /* 0x0000000400a87947 */ /* 0x000fea0003800000 */
.L_x_17913:
        /* <DEDUP_REMOVED lines=11> */
.L_x_17920:
        /* <DEDUP_REMOVED lines=21> */
.L_x_17924:
[----:B------:R-:W-:Y:S05]  /*4e90*/  BSYNC B1 ;  /* 0x0000000000017941 */ /* 0x000fea0003800000 */
.L_x_17923:
[----:B------:R-:W-:Y:S01]  /*4ea0*/  IMAD.SHL.U32 R2, R2, 0x100000, RZ ;  /* 0x0010000002027824 */ /* 0x000fe200078e00ff */
[----:B------:R-:W-:-:S04]  /*4eb0*/  LEA R3, R0, 0x3b800000, 0x17 ;  /* 0x3b80000000037811 */ /* 0x000fc800078eb8ff */
[----:B------:R-:W-:-:S07]  /*4ec0*/  LOP3.LUT R2, R3, R2, R4, 0xfe, !PT ;  /* 0x0000000203027212 */ /* 0x000fce00078efe04 */
.L_x_17922:
[----:B------:R-:W-:Y:S05]  /*4ed0*/  BSYNC B0 ;  /* 0x0000000000007941 */ /* 0x000fea0003800000 */
.L_x_17921:
[----:B------:R-:W1:Y:S01]  /*4ee0*/  F2I.S64.TRUNC R2, R2 ;  /* 0x0000000200027311 */ /* 0x000e62000020d900 */
[----:B------:R-:W-:Y:S05]  /*4ef0*/  BRA `(.L_x_17906) ;  /* 0x00000004000c7947 */ /* 0x000fea0003800000 */
.L_x_17919:
        /* <DEDUP_REMOVED lines=21> */
.L_x_17928:
[----:B------:R-:W-:Y:S05]  /*5050*/  BSYNC B1 ;  /* 0x0000000000017941 */ /* 0x000fea0003800000 */
.L_x_17927:
[----:B------:R-:W-:Y:S01]  /*5060*/  IMAD.SHL.U32 R2, R2, 0x200000, RZ ;  /* 0x0020000002027824 */ /* 0x000fe200078e00ff */
[----:B------:R-:W-:-:S04]  /*5070*/  LEA R3, R0, 0x37800000, 0x17 ;  /* 0x3780000000037811 */ /* 0x000fc800078eb8ff */
[----:B------:R-:W-:-:S07]  /*5080*/  LOP3.LUT R2, R3, R2, R4, 0xfe, !PT ;  /* 0x0000000203027212 */ /* 0x000fce00078efe04 */
.L_x_17926:
[----:B------:R-:W-:Y:S05]  /*5090*/  BSYNC B0 ;  /* 0x0000000000007941 */ /* 0x000fea0003800000 */
.L_x_17925:
[----:B------:R-:W2:Y:S01]  /*50a0*/  F2I.S64.TRUNC R2, R2 ;  /* 0x0000000200027311 */ /* 0x000ea2000020d900 */
[----:B------:R-:W-:Y:S05]  /*50b0*/  BRA `(.L_x_17906) ;  /* 0x00000000009c7947 */ /* 0x000fea0003800000 */
.L_x_17918:
        /* <DEDUP_REMOVED lines=14> */
.L_x_17932:
[----:B------:R-:W-:Y:S05]  /*51a0*/  BSYNC B0 ;  /* 0x0000000000007941 */ /* 0x000fea0003800000 */
.L_x_17931:
[----:B------:R-:W0:Y:S01]  /*51b0*/  F2I.S64.TRUNC R2, R2 ;  /* 0x0000000200027311 */ /* 0x000e22000020d900 */
[----:B------:R-:W-:Y:S05]  /*51c0*/  BRA `(.L_x_17906) ;  /* 0x0000000000587947 */ /* 0x000fea0003800000 */
.L_x_17905:
        /* <DEDUP_REMOVED lines=16> */
.L_x_17933:
[----:B------:R-:W-:Y:S01]  /*52d0*/  CS2R R2, SRZ ;  /* 0x0000000000027805 */ /* 0x000fe2000001ff00 */
[----:B------:R-:W-:Y:S06]  /*52e0*/  BRA `(.L_x_17906) ;  /* 0x0000000000107947 */ /* 0x000fec0003800000 */
.L_x_17930:
[----:B------:R4:W5:Y:S01]  /*52f0*/  LDG.E.64 R2, desc[UR36][R4.64] ;  /* 0x0000002404027981 */ /* 0x000962000c1e1b00 */
[----:B------:R-:W-:Y:S05]  /*5300*/  BRA `(.L_x_17906) ;  /* 0x0000000000087947 */ /* 0x000fea0003800000 */
.L_x_17929:
[----:B------:R3:W5:Y:S01]  /*5310*/  LDG.E R2, desc[UR36][R4.64] ;  /* 0x0000002404027981 */ /* 0x000762000c1e1900 */
[----:B------:R-:W-:-:S07]  /*5320*/  IMAD.MOV.U32 R3, RZ, RZ, RZ ;  /* 0x000000ffff037224 */ /* 0x000fce00078e00ff */
.L_x_17906:
[----:B------:R-:W3:Y:S01]  /*5330*/  LDC.U8 R6, c[0x0][0x438] ;  /* 0x00010e00ff067b82 */ /* 0x000ee20000000000 */
[----:B------:R-:W-:Y:S01]  /*5340*/  ULDC.64 UR4, c[0x0][0x420] ;  /* 0x0001080000047ab9 */ /* 0x000fe20000000a00 */
[----:B------:R-:W-:Y:S01]  /*5350*/  ULDC.64 UR6, c[0x0][0x428] ;  /* 0x00010a0000067ab9 */ /* 0x000fe20000000a00 */
[----:B012--5:R-:W-:-:S04]  /*5360*/  ISETP.GT.U32.AND P0, PT, R2, UR4, PT ;  /* 0x0000000402007c0c */ /* 0x027fc8000bf04070 */
[----:B------:R-:W-:-:S04]  /*5370*/  ISETP.GT.AND.EX P0, PT, R3, UR5, PT, P0 ;  /* 0x0000000503007c0c */ /* 0x000fc8000bf04300 */
[----:B------:R-:W-:Y:S02]  /*5380*/  SEL R0, R2, UR4, P0 ;  /* 0x0000000402007c07 */ /* 0x000fe40008000000 */
[----:B------:R-:W-:Y:S02]  /*5390*/  SEL R2, R3, UR5, P0 ;  /* 0x0000000503027c07 */ /* 0x000fe40008000000 */
[----:B------:R-:W-:-:S04]  /*53a0*/  ISETP.LT.U32.AND P0, PT, R0, UR6, PT ;  /* 0x0000000600007c0c */ /* 0x000fc8000bf01070 */
[----:B------:R-:W-:-:S04]  /*53b0*/  ISETP.LT.AND.EX P0, PT, R2, UR7, PT, P0 ;  /* 0x0000000702007c0c */ /* 0x000fc8000bf01300 */
[----:B---34-:R-:W-:Y:S02]  /*53c0*/  SEL R5, R0, UR6, P0 ;  /* 0x0000000600057c07 */ /* 0x018fe40008000000 */
[----:B------:R-:W-:Y:S02]  /*53d0*/  PRMT R4, R6, 0x9910, RZ ;  /* 0x0000991006047816 */ /* 0x000fe400000000ff */
        /* <DEDUP_REMOVED lines=14> */
.L_x_17937:
[----:B------:R0:W-:Y:S01]  /*54c0*/  STG.E.U8 desc[UR36][R16.64], R5 ;  /* 0x0000000510007986 */ /* 0x0001e2000c101124 */
[----:B------:R-:W-:Y:S05]  /*54d0*/  BRA `(.L_x_17939) ;  /* 0x0000000c00507947 */ /* 0x000fea0003800000 */
.L_x_17936:
        /* <DEDUP_REMOVED lines=8> */
.L_x_17941:
[----:B------:R0:W-:Y:S01]  /*5560*/  STG.E desc[UR36][R16.64], R5 ;  /* 0x0000000510007986 */ /* 0x0001e2000c101924 */
[----:B------:R-:W-:Y:S05]  /*5570*/  BRA `(.L_x_17939) ;  /* 0x0000000c00287947 */ /* 0x000fea0003800000 */
.L_x_17940:
[----:B------:R0:W-:Y:S01]  /*5580*/  STG.E.U16 desc[UR36][R16.64], R5 ;  /* 0x0000000510007986 */ /* 0x0001e2000c101524 */
[----:B------:R-:W-:Y:S05]  /*5590*/  BRA `(.L_x_17939) ;  /* 0x0000000c00207947 */ /* 0x000fea0003800000 */
.L_x_17935:
        /* <DEDUP_REMOVED lines=9> */
.L_x_17943:
[----:B------:R-:W0:Y:S02]  /*5630*/  I2F.S64 R0, R2 ;  /* 0x0000000200007312 */ /* 0x000e240000301400 */
[----:B0-----:R-:W-:-:S05]  /*5640*/  F2FP.F16.F32.PACK_AB R0, RZ, R0 ;  /* 0x00000000ff00723e */ /* 0x001fca00000000ff */
[----:B------:R0:W-:Y:S01]  /*5650*/  STG.E.U16 desc[UR36][R16.64], R0 ;  /* 0x0000000010007986 */ /* 0x0001e2000c101524 */
[----:B------:R-:W-:Y:S05]  /*5660*/  BRA `(.L_x_17939) ;  /* 0x0000000800ec7947 */ /* 0x000fea0003800000 */
.L_x_17942:
        /* <DEDUP_REMOVED lines=10> */
.L_x_17945:
[----:B------:R-:W0:Y:S02]  /*5710*/  I2F.S64 R2, R2 ;  /* 0x0000000200027312 */ /* 0x000e240000301400 */
[----:B0-----:R-:W-:-:S04]  /*5720*/  F2FP.F16.F32.PACK_AB R3, RZ, R2 ;  /* 0x00000002ff03723e */ /* 0x001fc800000000ff */
[----:B------:R-:W-:-:S05]  /*5730*/  PRMT R3, R3, 0x5410, RZ ;  /* 0x0000541003037816 */ /* 0x000fca00000000ff */
[----:B------:R0:W-:Y:S01]  /*5740*/  STG.E desc[UR36][R16.64], R3 ;  /* 0x0000000310007986 */ /* 0x0001e2000c101924 */
[----:B------:R-:W-:Y:S05]  /*5750*/  BRA `(.L_x_17939) ;  /* 0x0000000800b07947 */ /* 0x000fea0003800000 */
.L_x_17944:
[----:B------:R-:W0:Y:S02]  /*5760*/  I2F.F64.S64 R2, R2 ;  /* 0x0000000200027312 */ /* 0x000e240000301c00 */
[----:B0-----:R0:W-:Y:S01]  /*5770*/  STG.E.64 desc[UR36][R16.64], R2 ;  /* 0x0000000210007986 */ /* 0x0011e2000c101b24 */
[----:B------:R-:W-:Y:S05]  /*5780*/  BRA `(.L_x_17939) ;  /* 0x0000000800a47947 */ /* 0x000fea0003800000 */
.L_x_17934:
        /* <DEDUP_REMOVED lines=13> */
.L_x_17948:
[----:B------:R-:W0:Y:S01]  /*5860*/  I2F.F64.S64 R4, R2 ;  /* 0x0000000200047312 */ /* 0x000e220000301c00 */
[----:B------:R-:W-:-:S05]  /*5870*/  CS2R R6, SRZ ;  /* 0x0000000000067805 */ /* 0x000fca000001ff00 */
[----:B0-----:R0:W-:Y:S01]  /*5880*/  STG.E.128 desc[UR36][R16.64], R4 ;  /* 0x0000000410007986 */ /* 0x0011e2000c101d24 */
[----:B------:R-:W-:Y:S05]  /*5890*/  BRA `(.L_x_17939) ;  /* 0x0000000800607947 */ /* 0x000fea0003800000 */
.L_x_17947:
        /* <DEDUP_REMOVED lines=21> */
.L_x_17952:
[----:B------:R-:W-:Y:S05]  /*59f0*/  BSYNC B0 ;  /* 0x0000000000007941 */ /* 0x000fea0003800000 */
.L_x_17951:
[----:B------:R-:W-:-:S05]  /*5a00*/  LOP3.LUT R5, R0, R5, RZ, 0xfc, !PT ;  /* 0x0000000500057212 */ /* 0x000fca00078efcff */
[----:B------:R0:W-:Y:S01]  /*5a10*/  STG.E.U8 desc[UR36][R16.64], R5 ;  /* 0x0000000510007986 */ /* 0x0001e2000c101124 */
[----:B------:R-:W-:Y:S05]  /*5a20*/  BRA `(.L_x_17939) ;  /* 0x0000000400fc7947 */ /* 0x000fea0003800000 */
.L_x_17950:
        /* <DEDUP_REMOVED lines=13> */
.L_x_17954:
[----:B------:R-:W-:Y:S01]  /*5b00*/  IMAD.MOV.U32 R0, RZ, RZ, 0x7f ;  /* 0x0000007fff007424 */ /* 0x000fe200078e00ff */
[----:B------:R-:W-:-:S04]  /*5b10*/  ISETP.GT.U32.AND P0, PT, R4, 0x7f800000, PT ;  /* 0x7f8000000400780c */ /* 0x000fc80003f04070 */
[----:B------:R-:W-:-:S09]  /*5b20*/  SEL R0, R0, 0x7c, P0 ;  /* 0x0000007c00007807 */ /* 0x000fd20000000000 */
.L_x_17955:
[----:B------:R-:W-:Y:S05]  /*5b30*/  BSYNC B0 ;  /* 0x0000000000007941 */ /* 0x000fea0003800000 */
.L_x_17953:
[----:B------:R-:W-:-:S04]  /*5b40*/  LOP3.LUT R2, R3, 0x80000000, RZ, 0xc0, !PT ;  /* 0x8000000003027812 */ /* 0x000fc800078ec0ff */
[----:B------:R-:W-:-:S04]  /*5b50*/  SHF.R.U32.HI R3, RZ, 0x18, R2 ;  /* 0x00000018ff037819 */ /* 0x000fc80000011602 */
[----:B------:R-:W-:-:S05]  /*5b60*/  LOP3.LUT R3, R0, R3, RZ, 0xfc, !PT ;  /* 0x0000000300037212 */ /* 0x000fca00078efcff */
[----:B------:R0:W-:Y:S01]  /*5b70*/  STG.E.U8 desc[UR36][R16.64], R3 ;  /* 0x0000000310007986 */ /* 0x0001e2000c101124 */
[----:B------:R-:W-:Y:S05]  /*5b80*/  BRA `(.L_x_17939) ;  /* 0x0000000400a47947 */ /* 0x000fea0003800000 */
.L_x_17949:
[----:B------:R-:W0:Y:S02]  /*5b90*/  I2F.S64 R0, R2 ;  /* 0x0000000200007312 */ /* 0x000e240000301400 */
[----:B0-----:R-:W-:-:S05]  /*5ba0*/  F2FP.BF16.F32.PACK_AB R0, RZ, R0 ;  /* 0x00000000ff00723e */ /* 0x001fca00000010ff */
[----:B------:R0:W-:Y:S01]  /*5bb0*/  STG.E.U16 desc[UR36][R16.64], R0 ;  /* 0x0000000010007986 */ /* 0x0001e2000c101524 */
[----:B------:R-:W-:Y:S05]  /*5bc0*/  BRA `(.L_x_17939) ;  /* 0x0000000400947947 */ /* 0x000fea0003800000 */
.L_x_17946:
        /* <DEDUP_REMOVED lines=10> */
.L_x_17958:
        /* <DEDUP_REMOVED lines=17> */
.L_x_17961:
[----:B------:R-:W-:-:S04]  /*5d80*/  LOP3.LUT R2, R3, 0x80000000, RZ, 0xc0, !PT ;  /* 0x8000000003027812 */ /* 0x000fc800078ec0ff */
[----:B------:R-:W-:-:S04]  /*5d90*/  SHF.R.U32.HI R3, RZ, 0x18, R2 ;  /* 0x00000018ff037819 */ /* 0x000fc80000011602 */
[----:B------:R-:W-:-:S04]  /*5da0*/  LOP3.LUT R0, R0, R3, RZ, 0xfc, !PT ;  /* 0x0000000300007212 */ /* 0x000fc800078efcff */
[----:B------:R-:W-:-:S07]  /*5db0*/  PRMT R8, R0, 0x7610, R8 ;  /* 0x0000761000087816 */ /* 0x000fce0000000008 */
.L_x_17960:
[----:B------:R-:W-:Y:S05]  /*5dc0*/  BSYNC B0 ;  /* 0x0000000000007941 */ /* 0x000fea0003800000 */
.L_x_17959:
[----:B------:R3:W-:Y:S01]  /*5dd0*/  STG.E.U8 desc[UR36][R16.64], R8 ;  /* 0x0000000810007986 */ /* 0x0007e2000c101124 */
[----:B------:R-:W-:Y:S05]  /*5de0*/  BRA `(.L_x_17939) ;  /* 0x00000004000c7947 */ /* 0x000fea0003800000 */
.L_x_17957:
        /* <DEDUP_REMOVED lines=17> */
.L_x_17964:
[----:B------:R-:W-:-:S04]  /*5f00*/  LOP3.LUT R2, R3, 0x80000000, RZ, 0xc0, !PT ;  /* 0x8000000003027812 */ /* 0x000fc800078ec0ff */
[----:B------:R-:W-:-:S04]  /*5f10*/  SHF.R.U32.HI R3, RZ, 0x18, R2 ;  /* 0x00000018ff037819 */ /* 0x000fc80000011602 */
[----:B------:R-:W-:-:S04]  /*5f20*/  LOP3.LUT R0, R0, R3, RZ, 0xfc, !PT ;  /* 0x0000000300007212 */ /* 0x000fc800078efcff */
[----:B------:R-:W-:-:S07]  /*5f30*/  PRMT R8, R0, 0x7610, R8 ;  /* 0x0000761000087816 */ /* 0x000fce0000000008 */
.L_x_17963:
[----:B------:R-:W-:Y:S05]  /*5f40*/  BSYNC B0 ;  /* 0x0000000000007941 */ /* 0x000fea0003800000 */
.L_x_17962:
[----:B------:R0:W-:Y:S01]  /*5f50*/  STG.E.U8 desc[UR36][R16.64], R8 ;  /* 0x0000000810007986 */ /* 0x0001e2000c101124 */
[----:B------:R-:W-:Y:S05]  /*5f60*/  BRA `(.L_x_17939) ;  /* 0x0000000000ac7947 */ /* 0x000fea0003800000 */
.L_x_17956:
        /* <DEDUP_REMOVED lines=23> */
.L_x_17938:
        /* <DEDUP_REMOVED lines=16> */
.L_x_17967:
[----:B------:R-:W-:Y:S05]  /*61e0*/  BRA `(.L_x_17939) ;  /* 0x00000000000c7947 */ /* 0x000fea0003800000 */
.L_x_17966:
[----:B------:R2:W-:Y:S01]  /*61f0*/  STG.E.64 desc[UR36][R16.64], R2 ;  /* 0x0000000210007986 */ /* 0x0005e2000c101b24 */
[----:B------:R-:W-:Y:S05]  /*6200*/  BRA `(.L_x_17939) ;  /* 0x0000000000047947 */ /* 0x000fea0003800000 */
.L_x_17965:
[----:B------:R0:W-:Y:S02]  /*6210*/  STG.E desc[UR36][R16.64], R5 ;  /* 0x0000000510007986 */ /* 0x0001e4000c101924 */
.L_x_17939:
[----:B------:R-:W-:-:S07]  /*6220*/  VIADD R19, R19, 0x80 ;  /* 0x0000008013137836 */ /* 0x000fce0000000000 */
.L_x_17899:
[----:B------:R-:W-:Y:S05]  /*6230*/  BSYNC B6 ;  /* 0x0000000000067941 */ /* 0x000fea0003800000 */
.L_x_17898:
        /* <DEDUP_REMOVED lines=307> */
.L_x_17970:
        /* <DEDUP_REMOVED lines=21> */
.L_x_17974:
[----:B------:R0:W5:Y:S01]  /*76c0*/  LDG.E.U8 R2, desc[UR36][R4.64] ;  /* 0x0000002404027981 */ /* 0x000162000c1e1100 */
[----:B------:R-:W-:Y:S01]  /*76d0*/  IMAD.MOV.U32 R3, RZ, RZ, RZ ;  /* 0x000000ffff037224 */ /* 0x000fe200078e00ff */
[----:B------:R-:W-:Y:S06]  /*76e0*/  BRA `(.L_x_17976) ;  /* 0x0000000c00487947 */ /* 0x000fec0003800000 */
.L_x_17973:
        /* <DEDUP_REMOVED lines=8> */
.L_x_17978:
[----:B------:R-:W2:Y:S02]  /*7770*/  LDG.E R2, desc[UR36][R4.64] ;  /* 0x0000002404027981 */ /* 0x000ea4000c1e1900 */
[----:B--2---:R-:W-:Y:S01]  /*7780*/  SHF.R.S32.HI R3, RZ, 0x1f, R2 ;  /* 0x0000001fff037819 */ /* 0x004fe20000011402 */
[----:B------:R-:W-:Y:S06]  /*7790*/  BRA `(.L_x_17976) ;  /* 0x0000000c001c7947 */ /* 0x000fec0003800000 */
.L_x_17977:
[----:B------:R-:W2:Y:S02]  /*77a0*/  LDG.E.S16 R2, desc[UR36][R4.64] ;  /* 0x0000002404027981 */ /* 0x000ea4000c1e1700 */
[----:B--2---:R-:W-:Y:S01]  /*77b0*/  SHF.R.S32.HI R3, RZ, 0x1f, R2 ;  /* 0x0000001fff037819 */ /* 0x004fe20000011402 */
[----:B------:R-:W-:Y:S06]  /*77c0*/  BRA `(.L_x_17976) ;  /* 0x0000000c00107947 */ /* 0x000fec0003800000 */
.L_x_17972:
        /* <DEDUP_REMOVED lines=9> */
.L_x_17980:
[----:B------:R-:W2:Y:S02]  /*7860*/  LDG.E.U16 R4, desc[UR36][R4.64] ;  /* 0x0000002404047981 */ /* 0x000ea4000c1e1500 */
[----:B--2---:R-:W-:-:S06]  /*7870*/  HADD2.F32 R2, -RZ, R4.H0_H0 ;  /* 0x20000004ff027230 */ /* 0x004fcc0000004100 */
[----:B------:R-:W0:Y:S01]  /*7880*/  F2I.S64.TRUNC R2, R2 ;  /* 0x0000000200027311 */ /* 0x000e22000020d900 */
[----:B------:R-:W-:Y:S05]  /*7890*/  BRA `(.L_x_17976) ;  /* 0x0000000800dc7947 */ /* 0x000fea0003800000 */
.L_x_17979:
        /* <DEDUP_REMOVED lines=9> */
.L_x_17982:
[----:B------:R-:W2:Y:S02]  /*7930*/  LDG.E.U16 R4, desc[UR36][R4.64] ;  /* 0x0000002404047981 */ /* 0x000ea4000c1e1500 */
[----:B--2---:R-:W-:-:S06]  /*7940*/  HADD2.F32 R2, -RZ, R4.H0_H0 ;  /* 0x20000004ff027230 */ /* 0x004fcc0000004100 */
[----:B------:R-:W0:Y:S01]  /*7950*/  F2I.S64.TRUNC R2, R2 ;  /* 0x0000000200027311 */ /* 0x000e22000020d900 */
[----:B------:R-:W-:Y:S05]  /*7960*/  BRA `(.L_x_17976) ;  /* 0x0000000800a87947 */ /* 0x000fea0003800000 */
.L_x_17981:
[----:B------:R-:W2:Y:S02]  /*7970*/  LDG.E.64 R2, desc[UR36][R4.64] ;  /* 0x0000002404027981 */ /* 0x000ea4000c1e1b00 */
[----:B--2---:R-:W0:Y:S01]  /*7980*/  F2I.S64.F64.TRUNC R2, R2 ;  /* 0x0000000200027311 */ /* 0x004e22000030d900 */
[----:B------:R-:W-:Y:S05]  /*7990*/  BRA `(.L_x_17976) ;  /* 0x00000008009c7947 */ /* 0x000fea0003800000 */
.L_x_17971:
        /* <DEDUP_REMOVED lines=13> */
.L_x_17985:
[----:B------:R-:W2:Y:S02]  /*7a70*/  LDG.E.64 R2, desc[UR36][R4.64] ;  /* 0x0000002404027981 */ /* 0x000ea4000c1e1b00 */
[----:B--2---:R-:W0:Y:S01]  /*7a80*/  F2I.S64.F64.TRUNC R2, R2 ;  /* 0x0000000200027311 */ /* 0x004e22000030d900 */
[----:B------:R-:W-:Y:S05]  /*7a90*/  BRA `(.L_x_17976) ;  /* 0x00000008005c7947 */ /* 0x000fea0003800000 */
.L_x_17984:
        /* <DEDUP_REMOVED lines=27> */
.L_x_17987:
        /* <DEDUP_REMOVED lines=14> */
.L_x_17986:
[----:B------:R-:W2:Y:S02]  /*7d30*/  LDG.E.U16 R2, desc[UR36][R4.64] ;  /* 0x0000002404027981 */ /* 0x000ea4000c1e1500 */
[----:B--2---:R-:W-:-:S06]  /*7d40*/  IMAD.U32 R2, R2, 0x10000, RZ ;  /* 0x0001000002027824 */ /* 0x004fcc00078e00ff */
[----:B------:R-:W0:Y:S01]  /*7d50*/  F2I.S64.TRUNC R2, R2 ;  /* 0x0000000200027311 */ /* 0x000e22000020d900 */
[----:B------:R-:W-:Y:S05]  /*7d60*/  BRA `(.L_x_17976) ;  /* 0x0000000400a87947 */ /* 0x000fea0003800000 */
.L_x_17983:
        /* <DEDUP_REMOVED lines=11> */
.L_x_17990:
        /* <DEDUP_REMOVED lines=21> */
.L_x_17994:
[----:B------:R-:W-:Y:S05]  /*7f70*/  BSYNC B1 ;  /* 0x0000000000017941 */ /* 0x000fea0003800000 */
.L_x_17993:
[----:B------:R-:W-:Y:S01]  /*7f80*/  IMAD.SHL.U32 R2, R2, 0x100000, RZ ;  /* 0x0010000002027824 */ /* 0x000fe200078e00ff */
[----:B------:R-:W-:-:S04]  /*7f90*/  LEA R3, R0, 0x3b800000, 0x17 ;  /* 0x3b80000000037811 */ /* 0x000fc800078eb8ff */
[----:B------:R-:W-:-:S07]  /*7fa0*/  LOP3.LUT R2, R3, R2, R4, 0xfe, !PT ;  /* 0x0000000203027212 */ /* 0x000fce00078efe04 */
.L_x_17992:
[----:B------:R-:W-:Y:S05]  /*7fb0*/  BSYNC B0 ;  /* 0x0000000000007941 */ /* 0x000fea0003800000 */
.L_x_17991:
[----:B------:R-:W1:Y:S01]  /*7fc0*/  F2I.S64.TRUNC R2, R2 ;  /* 0x0000000200027311 */ /* 0x000e62000020d900 */
[----:B------:R-:W-:Y:S05]  /*7fd0*/  BRA `(.L_x_17976) ;  /* 0x00000004000c7947 */ /* 0x000fea0003800000 */
.L_x_17989:
        /* <DEDUP_REMOVED lines=21> */
.L_x_17998:
[----:B------:R-:W-:Y:S05]  /*8130*/  BSYNC B1 ;  /* 0x0000000000017941 */ /* 0x000fea0003800000 */
.L_x_17997:
[----:B------:R-:W-:Y:S01]  /*8140*/  IMAD.SHL.U32 R2, R2, 0x200000, RZ ;  /* 0x0020000002027824 */ /* 0x000fe200078e00ff */
[----:B------:R-:W-:-:S04]  /*8150*/  LEA R3, R0, 0x37800000, 0x17 ;  /* 0x3780000000037811 */ /* 0x000fc800078eb8ff */
[----:B------:R-:W-:-:S07]  /*8160*/  LOP3.LUT R2, R3, R2, R4, 0xfe, !PT ;  /* 0x0000000203027212 */ /* 0x000fce00078efe04 */
.L_x_17996:
[----:B------:R-:W-:Y:S05]  /*8170*/  BSYNC B0 ;  /* 0x0000000000007941 */ /* 0x000fea0003800000 */
.L_x_17995:
[----:B------:R-:W2:Y:S01]  /*8180*/  F2I.S64.TRUNC R2, R2 ;  /* 0x0000000200027311 */ /* 0x000ea2000020d900 */
[----:B------:R-:W-:Y:S05]  /*8190*/  BRA `(.L_x_17976) ;  /* 0x00000000009c7947 */ /* 0x000fea0003800000 */
.L_x_17988:
        /* <DEDUP_REMOVED lines=14> */
.L_x_18002:
[----:B------:R-:W-:Y:S05]  /*8280*/  BSYNC B0 ;  /* 0x0000000000007941 */ /* 0x000fea0003800000 */
.L_x_18001:
[----:B------:R-:W4:Y:S01]  /*8290*/  F2I.S64.TRUNC R2, R2 ;  /* 0x0000000200027311 */ /* 0x000f22000020d900 */
[----:B------:R-:W-:Y:S05]  /*82a0*/  BRA `(.L_x_17976) ;  /* 0x0000000000587947 */ /* 0x000fea0003800000 */
.L_x_17975:
        /* <DEDUP_REMOVED lines=16> */
.L_x_18003:
[----:B------:R-:W-:Y:S01]  /*83b0*/  CS2R R2, SRZ ;  /* 0x0000000000027805 */ /* 0x000fe2000001ff00 */
[----:B------:R-:W-:Y:S06]  /*83c0*/  BRA `(.L_x_17976) ;  /* 0x0000000000107947 */ /* 0x000fec0003800000 */
.L_x_18000:
[----:B------:R3:W5:Y:S01]  /*83d0*/  LDG.E.64 R2, desc[UR36][R4.64] ;  /* 0x0000002404027981 */ /* 0x000762000c1e1b00 */
[----:B------:R-:W-:Y:S05]  /*83e0*/  BRA `(.L_x_17976) ;  /* 0x0000000000087947 */ /* 0x000fea0003800000 */
.L_x_17999:
[----:B------:R0:W5:Y:S01]  /*83f0*/  LDG.E R2, desc[UR36][R4.64] ;  /* 0x0000002404027981 */ /* 0x000162000c1e1900 */
[----:B------:R-:W-:-:S07]  /*8400*/  IMAD.MOV.U32 R3, RZ, RZ, RZ ;  /* 0x000000ffff037224 */ /* 0x000fce00078e00ff */
.L_x_17976:
[----:B------:R-:W3:Y:S01]  /*8410*/  LDC.U8 R6, c[0x0][0x438] ;  /* 0x00010e00ff067b82 */ /* 0x000ee20000000000 */
[----:B------:R-:W-:Y:S01]  /*8420*/  ULDC.64 UR4, c[0x0][0x420] ;  /* 0x0001080000047ab9 */ /* 0x000fe20000000a00 */
[----:B------:R-:W-:Y:S01]  /*8430*/  ULDC.64 UR6, c[0x0][0x428] ;  /* 0x00010a0000067ab9 */ /* 0x000fe20000000a00 */
[----:B012-45:R-:W-:-:S04]  /*8440*/  ISETP.GT.U32.AND P0, PT, R2, UR4, PT ;  /* 0x0000000402007c0c */ /* 0x037fc8000bf04070 */
[----:B------:R-:W-:-:S04]  /*8450*/  ISETP.GT.AND.EX P0, PT, R3, UR5, PT, P0 ;  /* 0x0000000503007c0c */ /* 0x000fc8000bf04300 */
[----:B------:R-:W-:Y:S02]  /*8460*/  SEL R0, R2, UR4, P0 ;  /* 0x0000000402007c07 */ /* 0x000fe40008000000 */
[----:B------:R-:W-:Y:S02]  /*8470*/  SEL R2, R3, UR5, P0 ;  /* 0x0000000503027c07 */ /* 0x000fe40008000000 */
[----:B------:R-:W-:-:S04]  /*8480*/  ISETP.LT.U32.AND P0, PT, R0, UR6, PT ;  /* 0x0000000600007c0c */ /* 0x000fc8000bf01070 */
[----:B------:R-:W-:-:S04]  /*8490*/  ISETP.LT.AND.EX P0, PT, R2, UR7, PT, P0 ;  /* 0x0000000702007c0c */ /* 0x000fc8000bf01300 */
[----:B---3--:R-:W-:Y:S02]  /*84a0*/  SEL R5, R0, UR6, P0 ;  /* 0x0000000600057c07 */ /* 0x008fe40008000000 */
        /* <DEDUP_REMOVED lines=15> */
.L_x_18007:
[----:B------:R3:W-:Y:S01]  /*85a0*/  STG.E.U8 desc[UR36][R16.64], R5 ;  /* 0x0000000510007986 */ /* 0x0007e2000c101124 */
[----:B------:R-:W-:Y:S05]  /*85b0*/  BRA `(.L_x_18009) ;  /* 0x0000000c00507947 */ /* 0x000fea0003800000 */
.L_x_18006:
        /* <DEDUP_REMOVED lines=8> */
.L_x_18011:
[----:B------:R2:W-:Y:S01]  /*8640*/  STG.E desc[UR36][R16.64], R5 ;  /* 0x0000000510007986 */ /* 0x0005e2000c101924 */
[----:B------:R-:W-:Y:S05]  /*8650*/  BRA `(.L_x_18009) ;  /* 0x0000000c00287947 */ /* 0x000fea0003800000 */
.L_x_18010:
[----:B------:R0:W-:Y:S01]  /*8660*/  STG.E.U16 desc[UR36][R16.64], R5 ;  /* 0x0000000510007986 */ /* 0x0001e2000c101524 */
[----:B------:R-:W-:Y:S05]  /*8670*/  BRA `(.L_x_18009) ;  /* 0x0000000c00207947 */ /* 0x000fea0003800000 */
.L_x_18005:
        /* <DEDUP_REMOVED lines=9> */
.L_x_18013:
[----:B------:R-:W0:Y:S02]  /*8710*/  I2F.S64 R0, R2 ;  /* 0x0000000200007312 */ /* 0x000e240000301400 */
[----:B0-----:R-:W-:-:S05]  /*8720*/  F2FP.F16.F32.PACK_AB R0, RZ, R0 ;  /* 0x00000000ff00723e */ /* 0x001fca00000000ff */
[----:B------:R0:W-:Y:S01]  /*8730*/  STG.E.U16 desc[UR36][R16.64], R0 ;  /* 0x0000000010007986 */ /* 0x0001e2000c101524 */
[----:B------:R-:W-:Y:S05]  /*8740*/  BRA `(.L_x_18009) ;  /* 0x0000000800ec7947 */ /* 0x000fea0003800000 */
.L_x_18012:
        /* <DEDUP_REMOVED lines=10> */
.L_x_18015:
[----:B------:R-:W0:Y:S02]  /*87f0*/  I2F.S64 R2, R2 ;  /* 0x0000000200027312 */ /* 0x000e240000301400 */
[----:B0-----:R-:W-:-:S04]  /*8800*/  F2FP.F16.F32.PACK_AB R3, RZ, R2 ;  /* 0x00000002ff03723e */ /* 0x001fc800000000ff */
[----:B------:R-:W-:-:S05]  /*8810*/  PRMT R3, R3, 0x5410, RZ ;  /* 0x0000541003037816 */ /* 0x000fca00000000ff */
[----:B------:R0:W-:Y:S01]  /*8820*/  STG.E desc[UR36][R16.64], R3 ;  /* 0x0000000310007986 */ /* 0x0001e2000c101924 */
[----:B------:R-:W-:Y:S05]  /*8830*/  BRA `(.L_x_18009) ;  /* 0x0000000800b07947 */ /* 0x000fea0003800000 */
.L_x_18014:
[----:B------:R-:W0:Y:S02]  /*8840*/  I2F.F64.S64 R2, R2 ;  /* 0x0000000200027312 */ /* 0x000e240000301c00 */
[----:B0-----:R0:W-:Y:S01]  /*8850*/  STG.E.64 desc[UR36][R16.64], R2 ;  /* 0x0000000210007986 */ /* 0x0011e2000c101b24 */
[----:B------:R-:W-:Y:S05]  /*8860*/  BRA `(.L_x_18009) ;  /* 0x0000000800a47947 */ /* 0x000fea0003800000 */
.L_x_18004:
        /* <DEDUP_REMOVED lines=13> */
.L_x_18018:
[----:B------:R-:W0:Y:S01]  /*8940*/  I2F.F64.S64 R4, R2 ;  /* 0x0000000200047312 */ /* 0x000e220000301c00 */
[----:B------:R-:W-:-:S05]  /*8950*/  CS2R R6, SRZ ;  /* 0x0000000000067805 */ /* 0x000fca000001ff00 */
[----:B0-----:R0:W-:Y:S01]  /*8960*/  STG.E.128 desc[UR36][R16.64], R4 ;  /* 0x0000000410007986 */ /* 0x0011e2000c101d24 */
[----:B------:R-:W-:Y:S05]  /*8970*/  BRA `(.L_x_18009) ;  /* 0x0000000800607947 */ /* 0x000fea0003800000 */
.L_x_18017:
        /* <DEDUP_REMOVED lines=21> */
.L_x_18022:
[----:B------:R-:W-:Y:S05]  /*8ad0*/  BSYNC B0 ;  /* 0x0000000000007941 */ /* 0x000fea0003800000 */
.L_x_18021:
[----:B------:R-:W-:-:S05]  /*8ae0*/  LOP3.LUT R5, R0, R5, RZ, 0xfc, !PT ;  /* 0x0000000500057212 */ /* 0x000fca00078efcff */
[----:B------:R0:W-:Y:S01]  /*8af0*/  STG.E.U8 desc[UR36][R16.64], R5 ;  /* 0x0000000510007986 */ /* 0x0001e2000c101124 */
[----:B------:R-:W-:Y:S05]  /*8b00*/  BRA `(.L_x_18009) ;  /* 0x0000000400fc7947 */ /* 0x000fea0003800000 */
.L_x_18020:
        /* <DEDUP_REMOVED lines=13> */
.L_x_18024:
[----:B------:R-:W-:Y:S01]  /*8be0*/  IMAD.MOV.U32 R0, RZ, RZ, 0x7f ;  /* 0x0000007fff007424 */ /* 0x000fe200078e00ff */
[----:B------:R-:W-:-:S04]  /*8bf0*/  ISETP.GT.U32.AND P0, PT, R4, 0x7f800000, PT ;  /* 0x7f8000000400780c */ /* 0x000fc80003f04070 */
[----:B------:R-:W-:-:S09]  /*8c00*/  SEL R0, R0, 0x7c, P0 ;  /* 0x0000007c00007807 */ /* 0x000fd20000000000 */
.L_x_18025:
[----:B------:R-:W-:Y:S05]  /*8c10*/  BSYNC B0 ;  /* 0x0000000000007941 */ /* 0x000fea0003800000 */
.L_x_18023:
[----:B------:R-:W-:-:S04]  /*8c20*/  LOP3.LUT R2, R3, 0x80000000, RZ, 0xc0, !PT ;  /* 0x8000000003027812 */ /* 0x000fc800078ec0ff */
[----:B------:R-:W-:-:S04]  /*8c30*/  SHF.R.U32.HI R3, RZ, 0x18, R2 ;  /* 0x00000018ff037819 */ /* 0x000fc80000011602 */
[----:B------:R-:W-:-:S05]  /*8c40*/  LOP3.LUT R3, R0, R3, RZ, 0xfc, !PT ;  /* 0x0000000300037212 */ /* 0x000fca00078efcff */
[----:B------:R0:W-:Y:S01]  /*8c50*/  STG.E.U8 desc[UR36][R16.64], R3 ;  /* 0x0000000310007986 */ /* 0x0001e2000c101124 */
[----:B------:R-:W-:Y:S05]  /*8c60*/  BRA `(.L_x_18009) ;  /* 0x0000000400a47947 */ /* 0x000fea0003800000 */
.L_x_18019:
[----:B------:R-:W0:Y:S02]  /*8c70*/  I2F.S64 R0, R2 ;  /* 0x0000000200007312 */ /* 0x000e240000301400 */
[----:B0-----:R-:W-:-:S05]  /*8c80*/  F2FP.BF16.F32.PACK_AB R0, RZ, R0 ;  /* 0x00000000ff00723e */ /* 0x001fca00000010ff */
[----:B------:R0:W-:Y:S01]  /*8c90*/  STG.E.U16 desc[UR36][R16.64], R0 ;  /* 0x0000000010007986 */ /* 0x0001e2000c101524 */
[----:B------:R-:W-:Y:S05]  /*8ca0*/  BRA `(.L_x_18009) ;  /* 0x0000000400947947 */ /* 0x000fea0003800000 */
.L_x_18016:
        /* <DEDUP_REMOVED lines=10> */
.L_x_18028:
        /* <DEDUP_REMOVED lines=17> */
.L_x_18031:
[----:B------:R-:W-:-:S04]  /*8e60*/  LOP3.LUT R2, R3, 0x80000000, RZ, 0xc0, !PT ;  /* 0x8000000003027812 */ /* 0x000fc800078ec0ff */
[----:B------:R-:W-:-:S04]  /*8e70*/  SHF.R.U32.HI R3, RZ, 0x18, R2 ;  /* 0x00000018ff037819 */ /* 0x000fc80000011602 */
[----:B------:R-:W-:-:S04]  /*8e80*/  LOP3.LUT R0, R0, R3, RZ, 0xfc, !PT ;  /* 0x0000000300007212 */ /* 0x000fc800078efcff */
[----:B------:R-:W-:-:S07]  /*8e90*/  PRMT R8, R0, 0x7610, R8 ;  /* 0x0000761000087816 */ /* 0x000fce0000000008 */
.L_x_18030:
[----:B------:R-:W-:Y:S05]  /*8ea0*/  BSYNC B0 ;  /* 0x0000000000007941 */ /* 0x000fea0003800000 */
.L_x_18029:
[----:B------:R0:W-:Y:S01]  /*8eb0*/  STG.E.U8 desc[UR36][R16.64], R8 ;  /* 0x0000000810007986 */ /* 0x0001e2000c101124 */
[----:B------:R-:W-:Y:S05]  /*8ec0*/  BRA `(.L_x_18009) ;  /* 0x00000004000c7947 */ /* 0x000fea0003800000 */
.L_x_18027:
        /* <DEDUP_REMOVED lines=17> */
.L_x_18034:
[----:B------:R-:W-:-:S04]  /*8fe0*/  LOP3.LUT R2, R3, 0x80000000, RZ, 0xc0, !PT ;  /* 0x8000000003027812 */ /* 0x000fc800078ec0ff */
[----:B------:R-:W-:-:S04]  /*8ff0*/  SHF.R.U32.HI R3, RZ, 0x18, R2 ;  /* 0x00000018ff037819 */ /* 0x000fc80000011602 */
[----:B------:R-:W-:-:S04]  /*9000*/  LOP3.LUT R0, R0, R3, RZ, 0xfc, !PT ;  /* 0x0000000300007212 */ /* 0x000fc800078efcff */
[----:B------:R-:W-:-:S07]  /*9010*/  PRMT R8, R0, 0x7610, R8 ;  /* 0x0000761000087816 */ /* 0x000fce0000000008 */
.L_x_18033:
[----:B------:R-:W-:Y:S05]  /*9020*/  BSYNC B0 ;  /* 0x0000000000007941 */ /* 0x000fea0003800000 */
.L_x_18032:
[----:B------:R0:W-:Y:S01]  /*9030*/  STG.E.U8 desc[UR36][R16.64], R8 ;  /* 0x0000000810007986 */ /* 0x0001e2000c101124 */
[----:B------:R-:W-:Y:S05]  /*9040*/  BRA `(.L_x_18009) ;  /* 0x0000000000ac7947 */ /* 0x000fea0003800000 */
.L_x_18026:
        /* <DEDUP_REMOVED lines=23> */
.L_x_18008:
        /* <DEDUP_REMOVED lines=16> */
.L_x_18037:
[----:B------:R-:W-:Y:S05]  /*92c0*/  BRA `(.L_x_18009) ;  /* 0x00000000000c7947 */ /* 0x000fea0003800000 */
.L_x_18036:
[----:B------:R0:W-:Y:S01]  /*92d0*/  STG.E.64 desc[UR36][R16.64], R2 ;  /* 0x0000000210007986 */ /* 0x0001e2000c101b24 */
[----:B------:R-:W-:Y:S05]  /*92e0*/  BRA `(.L_x_18009) ;  /* 0x0000000000047947 */ /* 0x000fea0003800000 */
.L_x_18035:
[----:B------:R0:W-:Y:S02]  /*92f0*/  STG.E desc[UR36][R16.64], R5 ;  /* 0x0000000510007986 */ /* 0x0001e4000c101924 */
.L_x_18009:
[----:B------:R-:W-:-:S07]  /*9300*/  VIADD R19, R19, 0x80 ;  /* 0x0000008013137836 */ /* 0x000fce0000000000 */
.L_x_17969:
[----:B------:R-:W-:Y:S05]  /*9310*/  BSYNC B6 ;  /* 0x0000000000067941 */ /* 0x000fea0003800000 */
.L_x_17968:
        /* <DEDUP_REMOVED lines=306> */
.L_x_18038:
        /* <DEDUP_REMOVED lines=21> */
.L_x_18042:
[----:B------:R1:W5:Y:S01]  /*a790*/  LDG.E.U8 R2, desc[UR36][R4.64] ;  /* 0x0000002404027981 */ /* 0x000362000c1e1100 */
[----:B------:R-:W-:Y:S01]  /*a7a0*/  IMAD.MOV.U32 R3, RZ, RZ, RZ ;  /* 0x000000ffff037224 */ /* 0x000fe200078e00ff */
[----:B------:R-:W-:Y:S06]  /*a7b0*/  BRA `(.L_x_18044) ;  /* 0x0000000c00487947 */ /* 0x000fec0003800000 */
.L_x_18041:
        /* <DEDUP_REMOVED lines=8> */
.L_x_18046:
[----:B------:R-:W2:Y:S02]  /*a840*/  LDG.E R2, desc[UR36][R4.64] ;  /* 0x0000002404027981 */ /* 0x000ea4000c1e1900 */
[----:B--2---:R-:W-:Y:S01]  /*a850*/  SHF.R.S32.HI R3, RZ, 0x1f, R2 ;  /* 0x0000001fff037819 */ /* 0x004fe20000011402 */
[----:B------:R-:W-:Y:S06]  /*a860*/  BRA `(.L_x_18044) ;  /* 0x0000000c001c7947 */ /* 0x000fec0003800000 */
.L_x_18045:
[----:B------:R-:W2:Y:S02]  /*a870*/  LDG.E.S16 R2, desc[UR36][R4.64] ;  /* 0x0000002404027981 */ /* 0x000ea4000c1e1700 */
[----:B--2---:R-:W-:Y:S01]  /*a880*/  SHF.R.S32.HI R3, RZ, 0x1f, R2 ;  /* 0x0000001fff037819 */ /* 0x004fe20000011402 */
[----:B------:R-:W-:Y:S06]  /*a890*/  BRA `(.L_x_18044) ;  /* 0x0000000c00107947 */ /* 0x000fec0003800000 */
.L_x_18040:
        /* <DEDUP_REMOVED lines=9> */
.L_x_18048:
[----:B------:R-:W2:Y:S02]  /*a930*/  LDG.E.U16 R4, desc[UR36][R4.64] ;  /* 0x0000002404047981 */ /* 0x000ea4000c1e1500 */
[----:B--2---:R-:W-:-:S06]  /*a940*/  HADD2.F32 R2, -RZ, R4.H0_H0 ;  /* 0x20000004ff027230 */ /* 0x004fcc0000004100 */
[----:B------:R-:W0:Y:S01]  /*a950*/  F2I.S64.TRUNC R2, R2 ;  /* 0x0000000200027311 */ /* 0x000e22000020d900 */
[----:B------:R-:W-:Y:S05]  /*a960*/  BRA `(.L_x_18044) ;  /* 0x0000000800dc7947 */ /* 0x000fea0003800000 */
.L_x_18047:
        /* <DEDUP_REMOVED lines=9> */
.L_x_18050:
[----:B------:R-:W2:Y:S02]  /*aa00*/  LDG.E.U16 R4, desc[UR36][R4.64] ;  /* 0x0000002404047981 */ /* 0x000ea4000c1e1500 */
[----:B--2---:R-:W-:-:S06]  /*aa10*/  HADD2.F32 R2, -RZ, R4.H0_H0 ;  /* 0x20000004ff027230 */ /* 0x004fcc0000004100 */
[----:B------:R-:W4:Y:S01]  /*aa20*/  F2I.S64.TRUNC R2, R2 ;  /* 0x0000000200027311 */ /* 0x000f22000020d900 */
[----:B------:R-:W-:Y:S05]  /*aa30*/  BRA `(.L_x_18044) ;  /* 0x0000000800a87947 */ /* 0x000fea0003800000 */
.L_x_18049:
[----:B------:R-:W2:Y:S02]  /*aa40*/  LDG.E.64 R2, desc[UR36][R4.64] ;  /* 0x0000002404027981 */ /* 0x000ea4000c1e1b00 */
[----:B--2---:R-:W2:Y:S01]  /*aa50*/  F2I.S64.F64.TRUNC R2, R2 ;  /* 0x0000000200027311 */ /* 0x004ea2000030d900 */
[----:B------:R-:W-:Y:S05]  /*aa60*/  BRA `(.L_x_18044) ;  /* 0x00000008009c7947 */ /* 0x000fea0003800000 */
.L_x_18039:
        /* <DEDUP_REMOVED lines=13> */
.L_x_18053:
[----:B------:R-:W2:Y:S02]  /*ab40*/  LDG.E.64 R2, desc[UR36][R4.64] ;  /* 0x0000002404027981 */ /* 0x000ea4000c1e1b00 */
[----:B--2---:R-:W0:Y:S01]  /*ab50*/  F2I.S64.F64.TRUNC R2, R2 ;  /* 0x0000000200027311 */ /* 0x004e22000030d900 */
[----:B------:R-:W-:Y:S05]  /*ab60*/  BRA `(.L_x_18044) ;  /* 0x00000008005c7947 */ /* 0x000fea0003800000 */
.L_x_18052:
        /* <DEDUP_REMOVED lines=27> */
.L_x_18055:
        /* <DEDUP_REMOVED lines=14> */
.L_x_18054:
[----:B------:R-:W2:Y:S02]  /*ae00*/  LDG.E.U16 R2, desc[UR36][R4.64] ;  /* 0x0000002404027981 */ /* 0x000ea4000c1e1500 */
[----:B--2---:R-:W-:-:S06]  /*ae10*/  IMAD.U32 R2, R2, 0x10000, RZ ;  /* 0x0001000002027824 */ /* 0x004fcc00078e00ff */
[----:B------:R-:W0:Y:S01]  /*ae20*/  F2I.S64.TRUNC R2, R2 ;  /* 0x0000000200027311 */ /* 0x000e22000020d900 */
[----:B------:R-:W-:Y:S05]  /*ae30*/  BRA `(.L_x_18044) ;  /* 0x0000000400a87947 */ /* 0x000fea0003800000 */
.L_x_18051:
        /* <DEDUP_REMOVED lines=11> */
.L_x_18058:
        /* <DEDUP_REMOVED lines=21> */
.L_x_18062:
[----:B------:R-:W-:Y:S05]  /*b040*/  BSYNC B1 ;  /* 0x0000000000017941 */ /* 0x000fea0003800000 */
.L_x_18061:
[----:B------:R-:W-:Y:S01]  /*b050*/  IMAD.SHL.U32 R2, R2, 0x100000, RZ ;  /* 0x0010000002027824 */ /* 0x000fe200078e00ff */
[----:B------:R-:W-:-:S04]  /*b060*/  LEA R3, R0, 0x3b800000, 0x17 ;  /* 0x3b80000000037811 */ /* 0x000fc800078eb8ff */
[----:B------:R-:W-:-:S07]  /*b070*/  LOP3.LUT R2, R3, R2, R4, 0xfe, !PT ;  /* 0x0000000203027212 */ /* 0x000fce00078efe04 */
.L_x_18060:
[----:B------:R-:W-:Y:S05]  /*b080*/  BSYNC B0 ;  /* 0x0000000000007941 */ /* 0x000fea0003800000 */
.L_x_18059:
[----:B------:R-:W0:Y:S01]  /*b090*/  F2I.S64.TRUNC R2, R2 ;  /* 0x0000000200027311 */ /* 0x000e22000020d900 */
[----:B------:R-:W-:Y:S05]  /*b0a0*/  BRA `(.L_x_18044) ;  /* 0x00000004000c7947 */ /* 0x000fea0003800000 */
.L_x_18057:
        /* <DEDUP_REMOVED lines=21> */
.L_x_18066:
[----:B------:R-:W-:Y:S05]  /*b200*/  BSYNC B1 ;  /* 0x0000000000017941 */ /* 0x000fea0003800000 */
.L_x_18065:
[----:B------:R-:W-:Y:S01]  /*b210*/  IMAD.SHL.U32 R2, R2, 0x200000, RZ ;  /* 0x0020000002027824 */ /* 0x000fe200078e00ff */
[----:B------:R-:W-:-:S04]  /*b220*/  LEA R3, R0, 0x37800000, 0x17 ;  /* 0x3780000000037811 */ /* 0x000fc800078eb8ff */
[----:B------:R-:W-:-:S07]  /*b230*/  LOP3.LUT R2, R3, R2, R4, 0xfe, !PT ;  /* 0x0000000203027212 */ /* 0x000fce00078efe04 */
.L_x_18064:
[----:B------:R-:W-:Y:S05]  /*b240*/  BSYNC B0 ;  /* 0x0000000000007941 */ /* 0x000fea0003800000 */
.L_x_18063:
[----:B------:R-:W0:Y:S01]  /*b250*/  F2I.S64.TRUNC R2, R2 ;  /* 0x0000000200027311 */ /* 0x000e22000020d900 */
[----:B------:R-:W-:Y:S05]  /*b260*/  BRA `(.L_x_18044) ;  /* 0x00000000009c7947 */ /* 0x000fea0003800000 */
.L_x_18056:
        /* <DEDUP_REMOVED lines=14> */
.L_x_18070:
[----:B------:R-:W-:Y:S05]  /*b350*/  BSYNC B0 ;  /* 0x0000000000007941 */ /* 0x000fea0003800000 */
.L_x_18069:
[----:B------:R-:W0:Y:S01]  /*b360*/  F2I.S64.TRUNC R2, R2 ;  /* 0x0000000200027311 */ /* 0x000e22000020d900 */
[----:B------:R-:W-:Y:S05]  /*b370*/  BRA `(.L_x_18044) ;  /* 0x0000000000587947 */ /* 0x000fea0003800000 */
.L_x_18043:
        /* <DEDUP_REMOVED lines=16> */
.L_x_18071:
[----:B------:R-:W-:Y:S01]  /*b480*/  CS2R R2, SRZ ;  /* 0x0000000000027805 */ /* 0x000fe2000001ff00 */
[----:B------:R-:W-:Y:S06]  /*b490*/  BRA `(.L_x_18044) ;  /* 0x0000000000107947 */ /* 0x000fec0003800000 */
.L_x_18068:
[----:B------:R0:W5:Y:S01]  /*b4a0*/  LDG.E.64 R2, desc[UR36][R4.64] ;  /* 0x0000002404027981 */ /* 0x000162000c1e1b00 */
[----:B------:R-:W-:Y:S05]  /*b4b0*/  BRA `(.L_x_18044) ;  /* 0x0000000000087947 */ /* 0x000fea0003800000 */
.L_x_18067:
[----:B------:R0:W5:Y:S01]  /*b4c0*/  LDG.E R2, desc[UR36][R4.64] ;  /* 0x0000002404027981 */ /* 0x000162000c1e1900 */
[----:B------:R-:W-:-:S07]  /*b4d0*/  IMAD.MOV.U32 R3, RZ, RZ, RZ ;  /* 0x000000ffff037224 */ /* 0x000fce00078e00ff */
.L_x_18044:
[----:B------:R-:W1:Y:S01]  /*b4e0*/  LDC.U8 R6, c[0x0][0x438] ;  /* 0x00010e00ff067b82 */ /* 0x000e620000000000 */
        /* <DEDUP_REMOVED lines=8> */
[----:B-1----:R-:W-:Y:S02]  /*b570*/  SEL R5, R0, UR6, P0 ;  /* 0x0000000600057c07 */ /* 0x002fe40008000000 */
        /* <DEDUP_REMOVED lines=15> */
.L_x_18075:
[----:B------:R-:W-:Y:S01]  /*b670*/  STG.E.U8 desc[UR36][R16.64], R5 ;  /* 0x0000000510007986 */ /* 0x000fe2000c101124 */
[----:B------:R-:W-:Y:S05]  /*b680*/  EXIT ;  /* 0x000000000000794d */ /* 0x000fea0003800000 */
.L_x_18074:
        /* <DEDUP_REMOVED lines=8> */
.L_x_18078:
[----:B------:R-:W-:Y:S01]  /*b710*/  STG.E desc[UR36][R16.64], R5 ;  /* 0x0000000510007986 */ /* 0x000fe2000c101924 */
[----:B------:R-:W-:Y:S05]  /*b720*/  EXIT ;  /* 0x000000000000794d */ /* 0x000fea0003800000 */
.L_x_18077:
[----:B------:R-:W-:Y:S01]  /*b730*/  STG.E.U16 desc[UR36][R16.64], R5 ;  /* 0x0000000510007986 */ /* 0x000fe2000c101524 */
[----:B------:R-:W-:Y:S05]  /*b740*/  EXIT ;  /* 0x000000000000794d */ /* 0x000fea0003800000 */
.L_x_18073:
        /* <DEDUP_REMOVED lines=9> */
.L_x_18080:
[----:B------:R-:W0:Y:S02]  /*b7e0*/  I2F.S64 R0, R2 ;  /* 0x0000000200007312 */ /* 0x000e240000301400 */
[----:B0-----:R-:W-:-:S05]  /*b7f0*/  F2FP.F16.F32.PACK_AB R0, RZ, R0 ;  /* 0x00000000ff00723e */ /* 0x001fca00000000ff */
[----:B------:R-:W-:Y:S01]  /*b800*/  STG.E.U16 desc[UR36][R16.64], R0 ;  /* 0x0000000010007986 */ /* 0x000fe2000c101524 */
[----:B------:R-:W-:Y:S05]  /*b810*/  EXIT ;  /* 0x000000000000794d */ /* 0x000fea0003800000 */
.L_x_18079:
        /* <DEDUP_REMOVED lines=10> */
.L_x_18082:
[----:B------:R-:W0:Y:S02]  /*b8c0*/  I2F.S64 R2, R2 ;  /* 0x0000000200027312 */ /* 0x000e240000301400 */
[----:B0-----:R-:W-:-:S04]  /*b8d0*/  F2FP.F16.F32.PACK_AB R3, RZ, R2 ;  /* 0x00000002ff03723e */ /* 0x001fc800000000ff */
[----:B------:R-:W-:-:S05]  /*b8e0*/  PRMT R3, R3, 0x5410, RZ ;  /* 0x0000541003037816 */ /* 0x000fca00000000ff */
[----:B------:R-:W-:Y:S01]  /*b8f0*/  STG.E desc[UR36][R16.64], R3 ;  /* 0x0000000310007986 */ /* 0x000fe2000c101924 */
[----:B------:R-:W-:Y:S05]  /*b900*/  EXIT ;  /* 0x000000000000794d */ /* 0x000fea0003800000 */
.L_x_18081:
[----:B------:R-:W0:Y:S02]  /*b910*/  I2F.F64.S64 R2, R2 ;  /* 0x0000000200027312 */ /* 0x000e240000301c00 */
[----:B0-----:R-:W-:Y:S01]  /*b920*/  STG.E.64 desc[UR36][R16.64], R2 ;  /* 0x0000000210007986 */ /* 0x001fe2000c101b24 */
[----:B------:R-:W-:Y:S05]  /*b930*/  EXIT ;  /* 0x000000000000794d */ /* 0x000fea0003800000 */
.L_x_18072:
        /* <DEDUP_REMOVED lines=13> */
.L_x_18085:
[----:B------:R-:W0:Y:S01]  /*ba10*/  I2F.F64.S64 R4, R2 ;  /* 0x0000000200047312 */ /* 0x000e220000301c00 */
[----:B------:R-:W-:-:S05]  /*ba20*/  CS2R R6, SRZ ;  /* 0x0000000000067805 */ /* 0x000fca000001ff00 */
[----:B0-----:R-:W-:Y:S01]  /*ba30*/  STG.E.128 desc[UR36][R16.64], R4 ;  /* 0x0000000410007986 */ /* 0x001fe2000c101d24 */
[----:B------:R-:W-:Y:S05]  /*ba40*/  EXIT ;  /* 0x000000000000794d */ /* 0x000fea0003800000 */
.L_x_18084:
        /* <DEDUP_REMOVED lines=21> */
.L_x_18089:
[----:B------:R-:W-:Y:S05]  /*bba0*/  BSYNC B0 ;  /* 0x0000000000007941 */ /* 0x000fea0003800000 */
.L_x_18088:
[----:B------:R-:W-:-:S05]  /*bbb0*/  LOP3.LUT R5, R0, R5, RZ, 0xfc, !PT ;  /* 0x0000000500057212 */ /* 0x000fca00078efcff */
[----:B------:R-:W-:Y:S01]  /*bbc0*/  STG.E.U8 desc[UR36][R16.64], R5 ;  /* 0x0000000510007986 */ /* 0x000fe2000c101124 */
[----:B------:R-:W-:Y:S05]  /*bbd0*/  EXIT ;  /* 0x000000000000794d */ /* 0x000fea0003800000 */
.L_x_18087:
        /* <DEDUP_REMOVED lines=13> */
.L_x_18091:
[----:B------:R-:W-:Y:S01]  /*bcb0*/  IMAD.MOV.U32 R0, RZ, RZ, 0x7f ;  /* 0x0000007fff007424 */ /* 0x000fe200078e00ff */
[----:B------:R-:W-:-:S04]  /*bcc0*/  ISETP.GT.U32.AND P0, PT, R4, 0x7f800000, PT ;  /* 0x7f8000000400780c */ /* 0x000fc80003f04070 */
[----:B------:R-:W-:-:S09]  /*bcd0*/  SEL R0, R0, 0x7c, P0 ;  /* 0x0000007c00007807 */ /* 0x000fd20000000000 */
.L_x_18092:
[----:B------:R-:W-:Y:S05]  /*bce0*/  BSYNC B0 ;  /* 0x0000000000007941 */ /* 0x000fea0003800000 */
.L_x_18090:
[----:B------:R-:W-:-:S04]  /*bcf0*/  LOP3.LUT R2, R3, 0x80000000, RZ, 0xc0, !PT ;  /* 0x8000000003027812 */ /* 0x000fc800078ec0ff */
[----:B------:R-:W-:-:S04]  /*bd00*/  SHF.R.U32.HI R3, RZ, 0x18, R2 ;  /* 0x00000018ff037819 */ /* 0x000fc80000011602 */
[----:B------:R-:W-:-:S05]  /*bd10*/  LOP3.LUT R3, R0, R3, RZ, 0xfc, !PT ;  /* 0x0000000300037212 */ /* 0x000fca00078efcff */
[----:B------:R-:W-:Y:S01]  /*bd20*/  STG.E.U8 desc[UR36][R16.64], R3 ;  /* 0x0000000310007986 */ /* 0x000fe2000c101124 */
[----:B------:R-:W-:Y:S05]  /*bd30*/  EXIT ;  /* 0x000000000000794d */ /* 0x000fea0003800000 */
.L_x_18086:
[----:B------:R-:W0:Y:S02]  /*bd40*/  I2F.S64 R0, R2 ;  /* 0x0000000200007312 */ /* 0x000e240000301400 */
[----:B0-----:R-:W-:-:S05]  /*bd50*/  F2FP.BF16.F32.PACK_AB R0, RZ, R0 ;  /* 0x00000000ff00723e */ /* 0x001fca00000010ff */
[----:B------:R-:W-:Y:S01]  /*bd60*/  STG.E.U16 desc[UR36][R16.64], R0 ;  /* 0x0000000010007986 */ /* 0x000fe2000c101524 */
[----:B------:R-:W-:Y:S05]  /*bd70*/  EXIT ;  /* 0x000000000000794d */ /* 0x000fea0003800000 */
.L_x_18083:
        /* <DEDUP_REMOVED lines=10> */
.L_x_18095:
        /* <DEDUP_REMOVED lines=17> */
.L_x_18098:
[----:B------:R-:W-:-:S04]  /*bf30*/  LOP3.LUT R2, R3, 0x80000000, RZ, 0xc0, !PT ;  /* 0x8000000003027812 */ /* 0x000fc800078ec0ff */
[----:B------:R-:W-:-:S04]  /*bf40*/  SHF.R.U32.HI R3, RZ, 0x18, R2 ;  /* 0x00000018ff037819 */ /* 0x000fc80000011602 */
[----:B------:R-:W-:-:S04]  /*bf50*/  LOP3.LUT R0, R0, R3, RZ, 0xfc, !PT ;  /* 0x0000000300007212 */ /* 0x000fc800078efcff */
[----:B------:R-:W-:-:S07]  /*bf60*/  PRMT R8, R0, 0x7610, R8 ;  /* 0x0000761000087816 */ /* 0x000fce0000000008 */
.L_x_18097:
[----:B------:R-:W-:Y:S05]  /*bf70*/  BSYNC B0 ;  /* 0x0000000000007941 */ /* 0x000fea0003800000 */
.L_x_18096:
[----:B------:R-:W-:Y:S01]  /*bf80*/  STG.E.U8 desc[UR36][R16.64], R8 ;  /* 0x0000000810007986 */ /* 0x000fe2000c101124 */
[----:B------:R-:W-:Y:S05]  /*bf90*/  EXIT ;  /* 0x000000000000794d */ /* 0x000fea0003800000 */
.L_x_18094:
        /* <DEDUP_REMOVED lines=17> */
.L_x_18101:
[----:B------:R-:W-:-:S04]  /*c0b0*/  LOP3.LUT R2, R3, 0x80000000, RZ, 0xc0, !PT ;  /* 0x8000000003027812 */ /* 0x000fc800078ec0ff */
[----:B------:R-:W-:-:S04]  /*c0c0*/  SHF.R.U32.HI R3, RZ, 0x18, R2 ;  /* 0x00000018ff037819 */ /* 0x000fc80000011602 */
[----:B------:R-:W-:-:S04]  /*c0d0*/  LOP3.LUT R0, R0, R3, RZ, 0xfc, !PT ;  /* 0x0000000300007212 */ /* 0x000fc800078efcff */
[----:B------:R-:W-:-:S07]  /*c0e0*/  PRMT R8, R0, 0x7610, R8 ;  /* 0x0000761000087816 */ /* 0x000fce0000000008 */
.L_x_18100:
[----:B------:R-:W-:Y:S05]  /*c0f0*/  BSYNC B0 ;  /* 0x0000000000007941 */ /* 0x000fea0003800000 */
.L_x_18099:
[----:B------:R-:W-:Y:S01]  /*c100*/  STG.E.U8 desc[UR36][R16.64], R8 ;  /* 0x0000000810007986 */ /* 0x000fe2000c101124 */
[----:B------:R-:W-:Y:S05]  /*c110*/  EXIT ;  /* 0x000000000000794d */ /* 0x000fea0003800000 */
.L_x_18093:
        /* <DEDUP_REMOVED lines=23> */
.L_x_18076:
        /* <DEDUP_REMOVED lines=16> */
.L_x_18104:
[----:B------:R-:W-:Y:S05]  /*c390*/  EXIT ;  /* 0x000000000000794d */ /* 0x000fea0003800000 */
.L_x_18103:
[----:B------:R-:W-:Y:S01]  /*c3a0*/  STG.E.64 desc[UR36][R16.64], R2 ;  /* 0x0000000210007986 */ /* 0x000fe2000c101b24 */
[----:B------:R-:W-:Y:S05]  /*c3b0*/  EXIT ;  /* 0x000000000000794d */ /* 0x000fea0003800000 */
.L_x_18102:
[----:B------:R-:W-:Y:S01]  /*c3c0*/  STG.E desc[UR36][R16.64], R5 ;  /* 0x0000000510007986 */ /* 0x000fe2000c101924 */
[----:B------:R-:W-:Y:S05]  /*c3d0*/  EXIT ;  /* 0x000000000000794d */ /* 0x000fea0003800000 */
.L_x_18105:
        /* <DEDUP_REMOVED lines=10> */
.L_x_36319:


//--------------------- .text._ZN2at6native27unrolled_elementwise_kernelIZZZNS0_17clamp_kernel_cudaERNS_18TensorIteratorBaseERKN3c106ScalarES7_ENKUlvE_clEvENKUlvE2_clEvEUllE_St5arrayIPcLm2EELi4E23TrivialOffsetCalculatorILi1EjESF_NS0_6memory12LoadWithCastILi1EEENSG_13StoreWithCastILi1EEEEEviT_T0_T2_T3_T4_T5_ --------------------------
	.section	.text._ZN2at6native27unrolled_elementwise_kernelIZZZNS0_17clamp_kernel_cudaERNS_18TensorIteratorBaseERKN3c106ScalarES7_ENKUlvE_clEvENKUlvE2_clEvEUllE_St5arrayIPcLm2EELi4E23TrivialOffsetCalculatorILi1EjESF_NS0_6memory12LoadWithCastILi1EEENSG_13StoreWithCastILi1EEEEEviT_T0_T2_T3_T4_T5_,"ax",@progbits
	.align	128
        .global         _ZN2at6native27unrolled_elementwise_kernelIZZZNS0_17clamp_kernel_cudaERNS_18TensorIteratorBaseERKN3c106ScalarES7_ENKUlvE_clEvENKUlvE2_clEvEUllE_St5arrayIPcLm2EELi4E23TrivialOffsetCalculatorILi1EjESF_NS0_6memory12LoadWithCastILi1EEENSG_13StoreWithCastILi1EEEEEviT_T0_T2_T3_T4_T5_
        .type           _ZN2at6native27unrolled_elementwise_kernelIZZZNS0_17clamp_kernel_cudaERNS_18TensorIteratorBaseERKN3c106ScalarES7_ENKUlvE_clEvENKUlvE2_clEvEUllE_St5arrayIPcLm2EELi4E23TrivialOffsetCalculatorILi1EjESF_NS0_6memory12LoadWithCastILi1EEENSG_13StoreWithCastILi1EEEEEviT_T0_T2_T3_T4_T5_,@function
        .size           _ZN2at6native27unrolled_elementwise_kernelIZZZNS0_17clamp_kernel_cudaERNS_18TensorIteratorBaseERKN3c106ScalarES7_ENKUlvE_clEvENKUlvE2_clEvEUllE_St5arrayIPcLm2EELi4E23TrivialOffsetCalculatorILi1EjESF_NS0_6memory12LoadWithCastILi1EEENSG_13StoreWithCastILi1EEEEEviT_T0_T2_T3_T4_T5_,(.L_x_36320 - _ZN2at6native27unrolled_elementwise_kernelIZZZNS0_17clamp_kernel_cudaERNS_18TensorIteratorBaseERKN3c106ScalarES7_ENKUlvE_clEvENKUlvE2_clEvEUllE_St5arrayIPcLm2EELi4E23TrivialOffsetCalculatorILi1EjESF_NS0_6memory12LoadWithCastILi1EEENSG_13StoreWithCastILi1EEEEEviT_T0_T2_T3_T4_T5_)
        .other          _ZN2at6native27unrolled_elementwise_kernelIZZZNS0_17clamp_kernel_cudaERNS_18TensorIteratorBaseERKN3c106ScalarES7_ENKUlvE_clEvENKUlvE2_clEvEUllE_St5arrayIPcLm2EELi4E23TrivialOffsetCalculatorILi1EjESF_NS0_6memory12LoadWithCastILi1EEENSG_13StoreWithCastILi1EEEEEviT_T0_T2_T3_T4_T5_,@"STO_CUDA_ENTRY STV_DEFAULT"
_ZN2at6native27unrolled_elementwise_kernelIZZZNS0_17clamp_kernel_cudaERNS_18TensorIteratorBaseERKN3c106ScalarES7_ENKUlvE_clEvENKUlvE2_clEvEUllE_St5arrayIPcLm2EELi4E23TrivialOffsetCalculatorILi1EjESF_NS0_6memory12LoadWithCastILi1EEENSG_13StoreWithCastILi1EEEEEviT_T0_T2_T3_T4_T5_:
.text._ZN2at6native27unrolled_elementwise_kernelIZZZNS0_17clamp_kernel_cudaERNS_18TensorIteratorBaseERKN3c106ScalarES7_ENKUlvE_clEvENKUlvE2_clEvEUllE_St5arrayIPcLm2EELi4E23TrivialOffsetCalculatorILi1EjESF_NS0_6memory12LoadWithCastILi1EEENSG_13StoreWithCastILi1EEEEEviT_T0_T2_T3_T4_T5_:
        /* <DEDUP_REMOVED lines=32> */
.L_x_18111:
[----:B------:R1:W5:Y:S01]  /*0200*/  LDG.E.U8 R26, desc[UR36][R4.64] ;  /* 0x00000024041a7981 */ /* 0x000362000c1e1100 */
[----:B------:R-:W-:Y:S01]  /*0210*/  IMAD.MOV.U32 R27, RZ, RZ, RZ ;  /* 0x000000ffff1b7224 */ /* 0x000fe200078e00ff */
[----:B------:R-:W-:Y:S06]  /*0220*/  BRA `(.L_x_18113) ;  /* 0x0000000c004c7947 */ /* 0x000fec0003800000 */
.L_x_18110:
        /* <DEDUP_REMOVED lines=8> */
.L_x_18115:
[----:B------:R-:W2:Y:S02]  /*02b0*/  LDG.E R26, desc[UR36][R4.64] ;  /* 0x00000024041a7981 */ /* 0x000ea4000c1e1900 */
[----:B--2---:R-:W-:Y:S01]  /*02c0*/  SHF.R.S32.HI R27, RZ, 0x1f, R26 ;  /* 0x0000001fff1b7819 */ /* 0x004fe2000001141a */
[----:B------:R-:W-:Y:S06]  /*02d0*/  BRA `(.L_x_18113) ;  /* 0x0000000c00207947 */ /* 0x000fec0003800000 */
.L_x_18114:
[----:B------:R-:W2:Y:S02]  /*02e0*/  LDG.E.S16 R26, desc[UR36][R4.64] ;  /* 0x00000024041a7981 */ /* 0x000ea4000c1e1700 */
[----:B--2---:R-:W-:Y:S01]  /*02f0*/  SHF.R.S32.HI R27, RZ, 0x1f, R26 ;  /* 0x0000001fff1b7819 */ /* 0x004fe2000001141a */
[----:B------:R-:W-:Y:S06]  /*0300*/  BRA `(.L_x_18113) ;  /* 0x0000000c00147947 */ /* 0x000fec0003800000 */
.L_x_18109:
        /* <DEDUP_REMOVED lines=9> */
.L_x_18117:
[----:B------:R-:W2:Y:S02]  /*03a0*/  LDG.E.U16 R4, desc[UR36][R4.64] ;  /* 0x0000002404047981 */ /* 0x000ea4000c1e1500 */
[----:B--2---:R-:W-:-:S06]  /*03b0*/  HADD2.F32 R26, -RZ, R4.H0_H0 ;  /* 0x20000004ff1a7230 */ /* 0x004fcc0000004100 */
[----:B------:R-:W0:Y:S01]  /*03c0*/  F2I.S64.TRUNC R26, R26 ;  /* 0x0000001a001a7311 */ /* 0x000e22000020d900 */
[----:B------:R-:W-:Y:S05]  /*03d0*/  BRA `(.L_x_18113) ;  /* 0x0000000800e07947 */ /* 0x000fea0003800000 */
.L_x_18116:
        /* <DEDUP_REMOVED lines=9> */
.L_x_18119:
[----:B------:R-:W2:Y:S02]  /*0470*/  LDG.E.U16 R4, desc[UR36][R4.64] ;  /* 0x0000002404047981 */ /* 0x000ea4000c1e1500 */
[----:B--2---:R-:W-:-:S06]  /*0480*/  HADD2.F32 R26, -RZ, R4.H0_H0 ;  /* 0x20000004ff1a7230 */ /* 0x004fcc0000004100 */
[----:B------:R-:W4:Y:S01]  /*0490*/  F2I.S64.TRUNC R26, R26 ;  /* 0x0000001a001a7311 */ /* 0x000f22000020d900 */
[----:B------:R-:W-:Y:S05]  /*04a0*/  BRA `(.L_x_18113) ;  /* 0x0000000800ac7947 */ /* 0x000fea0003800000 */
.L_x_18118:
[----:B------:R-:W2:Y:S02]  /*04b0*/  LDG.E.64 R4, desc[UR36][R4.64] ;  /* 0x0000002404047981 */ /* 0x000ea4000c1e1b00 */
[----:B--2---:R2:W3:Y:S01]  /*04c0*/  F2I.S64.F64.TRUNC R26, R4 ;  /* 0x00000004001a7311 */ /* 0x0044e2000030d900 */
[----:B------:R-:W-:Y:S05]  /*04d0*/  BRA `(.L_x_18113) ;  /* 0x0000000800a07947 */ /* 0x000fea0003800000 */
.L_x_18108:
        /* <DEDUP_REMOVED lines=13> */
.L_x_18122:
[----:B------:R-:W2:Y:S02]  /*05b0*/  LDG.E.64 R4, desc[UR36][R4.64] ;  /* 0x0000002404047981 */ /* 0x000ea4000c1e1b00 */
[----:B--2---:R0:W1:Y:S01]  /*05c0*/  F2I.S64.F64.TRUNC R26, R4 ;  /* 0x00000004001a7311 */ /* 0x004062000030d900 */
[----:B------:R-:W-:Y:S05]  /*05d0*/  BRA `(.L_x_18113) ;  /* 0x0000000800607947 */ /* 0x000fea0003800000 */
.L_x_18121:
        /* <DEDUP_REMOVED lines=27> */
.L_x_18124:
        /* <DEDUP_REMOVED lines=15> */
.L_x_18123:
[----:B------:R-:W2:Y:S02]  /*0880*/  LDG.E.U16 R26, desc[UR36][R4.64] ;  /* 0x00000024041a7981 */ /* 0x000ea4000c1e1500 */
[----:B--2---:R-:W-:-:S06]  /*0890*/  IMAD.U32 R26, R26, 0x10000, RZ ;  /* 0x000100001a1a7824 */ /* 0x004fcc00078e00ff */
[----:B------:R-:W0:Y:S01]  /*08a0*/  F2I.S64.TRUNC R26, R26 ;  /* 0x0000001a001a7311 */ /* 0x000e22000020d900 */
[----:B------:R-:W-:Y:S05]  /*08b0*/  BRA `(.L_x_18113) ;  /* 0x0000000400a87947 */ /* 0x000fea0003800000 */
.L_x_18120:
        /* <DEDUP_REMOVED lines=11> */
.L_x_18127:
        /* <DEDUP_REMOVED lines=21> */
.L_x_18131:
[----:B------:R-:W-:Y:S05]  /*0ac0*/  BSYNC B1 ;  /* 0x0000000000017941 */ /* 0x000fea0003800000 */
.L_x_18130:
[----:B------:R-:W-:Y:S01]  /*0ad0*/  IMAD.SHL.U32 R3, R3, 0x100000, RZ ;  /* 0x0010000003037824 */ /* 0x000fe200078e00ff */
[----:B------:R-:W-:-:S04]  /*0ae0*/  LEA R5, R0, 0x3b800000, 0x17 ;  /* 0x3b80000000057811 */ /* 0x000fc800078eb8ff */
[----:B------:R-:W-:-:S07]  /*0af0*/  LOP3.LUT R26, R5, R3, R26, 0xfe, !PT ;  /* 0x00000003051a7212 */ /* 0x000fce00078efe1a */
.L_x_18129:
[----:B------:R-:W-:Y:S05]  /*0b00*/  BSYNC B0 ;  /* 0x0000000000007941 */ /* 0x000fea0003800000 */
.L_x_18128:
[----:B------:R-:W0:Y:S01]  /*0b10*/  F2I.S64.TRUNC R26, R26 ;  /* 0x0000001a001a7311 */ /* 0x000e22000020d900 */
[----:B------:R-:W-:Y:S05]  /*0b20*/  BRA `(.L_x_18113) ;  /* 0x00000004000c7947 */ /* 0x000fea0003800000 */
.L_x_18126:
        /* <DEDUP_REMOVED lines=21> */
.L_x_18135:
[----:B------:R-:W-:Y:S05]  /*0c80*/  BSYNC B1 ;  /* 0x0000000000017941 */ /* 0x000fea0003800000 */
.L_x_18134:
[----:B------:R-:W-:Y:S01]  /*0c90*/  IMAD.SHL.U32 R3, R3, 0x200000, RZ ;  /* 0x0020000003037824 */ /* 0x000fe200078e00ff */
[----:B------:R-:W-:-:S04]  /*0ca0*/  LEA R5, R0, 0x37800000, 0x17 ;  /* 0x3780000000057811 */ /* 0x000fc800078eb8ff */
[----:B------:R-:W-:-:S07]  /*0cb0*/  LOP3.LUT R26, R5, R3, R26, 0xfe, !PT ;  /* 0x00000003051a7212 */ /* 0x000fce00078efe1a */
.L_x_18133:
[----:B------:R-:W-:Y:S05]  /*0cc0*/  BSYNC B0 ;  /* 0x0000000000007941 */ /* 0x000fea0003800000 */
.L_x_18132:
[----:B------:R-:W0:Y:S01]  /*0cd0*/  F2I.S64.TRUNC R26, R26 ;  /* 0x0000001a001a7311 */ /* 0x000e22000020d900 */
[----:B------:R-:W-:Y:S05]  /*0ce0*/  BRA `(.L_x_18113) ;  /* 0x00000000009c7947 */ /* 0x000fea0003800000 */
.L_x_18125:
        /* <DEDUP_REMOVED lines=14> */
.L_x_18139:
[----:B------:R-:W-:Y:S05]  /*0dd0*/  BSYNC B0 ;  /* 0x0000000000007941 */ /* 0x000fea0003800000 */
.L_x_18138:
[----:B------:R-:W0:Y:S01]  /*0de0*/  F2I.S64.TRUNC R26, R26 ;  /* 0x0000001a001a7311 */ /* 0x000e22000020d900 */
[----:B------:R-:W-:Y:S05]  /*0df0*/  BRA `(.L_x_18113) ;  /* 0x0000000000587947 */ /* 0x000fea0003800000 */
.L_x_18112:
        /* <DEDUP_REMOVED lines=16> */
.L_x_18140:
[----:B------:R-:W-:Y:S01]  /*0f00*/  CS2R R26, SRZ ;  /* 0x00000000001a7805 */ /* 0x000fe2000001ff00 */
[----:B------:R-:W-:Y:S06]  /*0f10*/  BRA `(.L_x_18113) ;  /* 0x0000000000107947 */ /* 0x000fec0003800000 */
.L_x_18137:
[----:B------:R0:W5:Y:S01]  /*0f20*/  LDG.E.64 R26, desc[UR36][R4.64] ;  /* 0x00000024041a7981 */ /* 0x000162000c1e1b00 */
[----:B------:R-:W-:Y:S05]  /*0f30*/  BRA `(.L_x_18113) ;  /* 0x0000000000087947 */ /* 0x000fea0003800000 */
.L_x_18136:
[----:B------:R0:W5:Y:S01]  /*0f40*/  LDG.E R26, desc[UR36][R4.64] ;  /* 0x00000024041a7981 */ /* 0x000162000c1e1900 */
[----:B------:R-:W-:-:S07]  /*0f50*/  IMAD.MOV.U32 R27, RZ, RZ, RZ ;  /* 0x000000ffff1b7224 */ /* 0x000fce00078e00ff */
.L_x_18113:
[----:B------:R-:W2:Y:S02]  /*0f60*/  S2R R19, SR_TID.X ;  /* 0x0000000000137919 */ /* 0x000ea40000002100 */
[----:B--2---:R-:W-:-:S07]  /*0f70*/  VIADD R19, R19, 0x80 ;  /* 0x0000008013137836 */ /* 0x004fce0000000000 */
.L_x_18107:
[----:B------:R-:W-:Y:S05]  /*0f80*/  BSYNC B6 ;  /* 0x0000000000067941 */ /* 0x000fea0003800000 */
.L_x_18106:
        /* <DEDUP_REMOVED lines=24> */
.L_x_18146:
[----:B------:R0:W5:Y:S01]  /*1110*/  LDG.E.U8 R28, desc[UR36][R4.64] ;  /* 0x00000024041c7981 */ /* 0x000162000c1e1100 */
[----:B------:R-:W-:Y:S01]  /*1120*/  IMAD.MOV.U32 R29, RZ, RZ, RZ ;  /* 0x000000ffff1d7224 */ /* 0x000fe200078e00ff */
[----:B------:R-:W-:Y:S06]  /*1130*/  BRA `(.L_x_18148) ;  /* 0x0000000c00487947 */ /* 0x000fec0003800000 */
.L_x_18145:
        /* <DEDUP_REMOVED lines=8> */
.L_x_18150:
[----:B------:R-:W2:Y:S02]  /*11c0*/  LDG.E R28, desc[UR36][R4.64] ;  /* 0x00000024041c7981 */ /* 0x000ea4000c1e1900 */
[----:B--2---:R-:W-:Y:S01]  /*11d0*/  SHF.R.S32.HI R29, RZ, 0x1f, R28 ;  /* 0x0000001fff1d7819 */ /* 0x004fe2000001141c */
[----:B------:R-:W-:Y:S06]  /*11e0*/  BRA `(.L_x_18148) ;  /* 0x0000000c001c7947 */ /* 0x000fec0003800000 */
.L_x_18149:
[----:B------:R-:W2:Y:S02]  /*11f0*/  LDG.E.S16 R28, desc[UR36][R4.64] ;  /* 0x00000024041c7981 */ /* 0x000ea4000c1e1700 */
[----:B--2---:R-:W-:Y:S01]  /*1200*/  SHF.R.S32.HI R29, RZ, 0x1f, R28 ;  /* 0x0000001fff1d7819 */ /* 0x004fe2000001141c */
[----:B------:R-:W-:Y:S06]  /*1210*/  BRA `(.L_x_18148) ;  /* 0x0000000c00107947 */ /* 0x000fec0003800000 */
.L_x_18144:
        /* <DEDUP_REMOVED lines=9> */
.L_x_18152:
[----:B------:R-:W2:Y:S02]  /*12b0*/  LDG.E.U16 R4, desc[UR36][R4.64] ;  /* 0x0000002404047981 */ /* 0x000ea4000c1e1500 */
[----:B--2---:R-:W-:-:S06]  /*12c0*/  HADD2.F32 R28, -RZ, R4.H0_H0 ;  /* 0x20000004ff1c7230 */ /* 0x004fcc0000004100 */
[----:B------:R-:W0:Y:S01]  /*12d0*/  F2I.S64.TRUNC R28, R28 ;  /* 0x0000001c001c7311 */ /* 0x000e22000020d900 */
[----:B------:R-:W-:Y:S05]  /*12e0*/  BRA `(.L_x_18148) ;  /* 0x0000000800dc7947 */ /* 0x000fea0003800000 */
.L_x_18151:
        /* <DEDUP_REMOVED lines=9> */
.L_x_18154:
[----:B------:R-:W2:Y:S02]  /*1380*/  LDG.E.U16 R4, desc[UR36][R4.64] ;  /* 0x0000002404047981 */ /* 0x000ea4000c1e1500 */
[----:B--2---:R-:W-:-:S06]  /*1390*/  HADD2.F32 R28, -RZ, R4.H0_H0 ;  /* 0x20000004ff1c7230 */ /* 0x004fcc0000004100 */
[----:B------:R-:W0:Y:S01]  /*13a0*/  F2I.S64.TRUNC R28, R28 ;  /* 0x0000001c001c7311 */ /* 0x000e22000020d900 */
[----:B------:R-:W-:Y:S05]  /*13b0*/  BRA `(.L_x_18148) ;  /* 0x0000000800a87947 */ /* 0x000fea0003800000 */
.L_x_18153:
[----:B------:R-:W2:Y:S02]  /*13c0*/  LDG.E.64 R4, desc[UR36][R4.64] ;  /* 0x0000002404047981 */ /* 0x000ea4000c1e1b00 */
[----:B--2---:R0:W1:Y:S01]  /*13d0*/  F2I.S64.F64.TRUNC R28, R4 ;  /* 0x00000004001c7311 */ /* 0x004062000030d900 */
[----:B------:R-:W-:Y:S05]  /*13e0*/  BRA `(.L_x_18148) ;  /* 0x00000008009c7947 */ /* 0x000fea0003800000 */
.L_x_18143:
        /* <DEDUP_REMOVED lines=13> */
.L_x_18157:
[----:B------:R-:W2:Y:S02]  /*14c0*/  LDG.E.64 R4, desc[UR36][R4.64] ;  /* 0x0000002404047981 */ /* 0x000ea4000c1e1b00 */
[----:B--2---:R0:W1:Y:S01]  /*14d0*/  F2I.S64.F64.TRUNC R28, R4 ;  /* 0x00000004001c7311 */ /* 0x004062000030d900 */
[----:B------:R-:W-:Y:S05]  /*14e0*/  BRA `(.L_x_18148) ;  /* 0x00000008005c7947 */ /* 0x000fea0003800000 */
.L_x_18156:
        /* <DEDUP_REMOVED lines=27> */
.L_x_18159:
        /* <DEDUP_REMOVED lines=14> */
.L_x_18158:
[----:B------:R-:W2:Y:S02]  /*1780*/  LDG.E.U16 R28, desc[UR36][R4.64] ;  /* 0x00000024041c7981 */ /* 0x000ea4000c1e1500 */
[----:B--2---:R-:W-:-:S06]  /*1790*/  IMAD.U32 R28, R28, 0x10000, RZ ;  /* 0x000100001c1c7824 */ /* 0x004fcc00078e00ff */
[----:B------:R-:W0:Y:S01]  /*17a0*/  F2I.S64.TRUNC R28, R28 ;  /* 0x0000001c001c7311 */ /* 0x000e22000020d900 */
[----:B------:R-:W-:Y:S05]  /*17b0*/  BRA `(.L_x_18148) ;  /* 0x0000000400a87947 */ /* 0x000fea0003800000 */
.L_x_18155:
        /* <DEDUP_REMOVED lines=11> */
.L_x_18162:
        /* <DEDUP_REMOVED lines=21> */
.L_x_18166:
[----:B------:R-:W-:Y:S05]  /*19c0*/  BSYNC B1 ;  /* 0x0000000000017941 */ /* 0x000fea0003800000 */
.L_x_18165:
[----:B------:R-:W-:Y:S01]  /*19d0*/  IMAD.SHL.U32 R3, R3, 0x100000, RZ ;  /* 0x0010000003037824 */ /* 0x000fe200078e00ff */
[----:B------:R-:W-:-:S04]  /*19e0*/  LEA R5, R0, 0x3b800000, 0x17 ;  /* 0x3b80000000057811 */ /* 0x000fc800078eb8ff */
[----:B------:R-:W-:-:S07]  /*19f0*/  LOP3.LUT R28, R5, R3, R28, 0xfe, !PT ;  /* 0x00000003051c7212 */ /* 0x000fce00078efe1c */
.L_x_18164:
[----:B------:R-:W-:Y:S05]  /*1a00*/  BSYNC B0 ;  /* 0x0000000000007941 */ /* 0x000fea0003800000 */
.L_x_18163:
[----:B------:R-:W0:Y:S01]  /*1a10*/  F2I.S64.TRUNC R28, R28 ;  /* 0x0000001c001c7311 */ /* 0x000e22000020d900 */
[----:B------:R-:W-:Y:S05]  /*1a20*/  BRA `(.L_x_18148) ;  /* 0x00000004000c7947 */ /* 0x000fea0003800000 */
.L_x_18161:
        /* <DEDUP_REMOVED lines=21> */
.L_x_18170:
[----:B------:R-:W-:Y:S05]  /*1b80*/  BSYNC B1 ;  /* 0x0000000000017941 */ /* 0x000fea0003800000 */
.L_x_18169:
[----:B------:R-:W-:Y:S01]  /*1b90*/  IMAD.SHL.U32 R3, R3, 0x200000, RZ ;  /* 0x0020000003037824 */ /* 0x000fe200078e00ff */
[----:B------:R-:W-:-:S04]  /*1ba0*/  LEA R5, R0, 0x37800000, 0x17 ;  /* 0x3780000000057811 */ /* 0x000fc800078eb8ff */
[----:B------:R-:W-:-:S07]  /*1bb0*/  LOP3.LUT R28, R5, R3, R28, 0xfe, !PT ;  /* 0x00000003051c7212 */ /* 0x000fce00078efe1c */
.L_x_18168:
[----:B------:R-:W-:Y:S05]  /*1bc0*/  BSYNC B0 ;  /* 0x0000000000007941 */ /* 0x000fea0003800000 */
.L_x_18167:
[----:B------:R-:W0:Y:S01]  /*1bd0*/  F2I.S64.TRUNC R28, R28 ;  /* 0x0000001c001c7311 */ /* 0x000e22000020d900 */
[----:B------:R-:W-:Y:S05]  /*1be0*/  BRA `(.L_x_18148) ;  /* 0x00000000009c7947 */ /* 0x000fea0003800000 */
.L_x_18160:
        /* <DEDUP_REMOVED lines=14> */
.L_x_18174:
[----:B------:R-:W-:Y:S05]  /*1cd0*/  BSYNC B0 ;  /* 0x0000000000007941 */ /* 0x000fea0003800000 */
.L_x_18173:
[----:B------:R-:W0:Y:S01]  /*1ce0*/  F2I.S64.TRUNC R28, R28 ;  /* 0x0000001c001c7311 */ /* 0x000e22000020d900 */
[----:B------:R-:W-:Y:S05]  /*1cf0*/  BRA `(.L_x_18148) ;  /* 0x0000000000587947 */ /* 0x000fea0003800000 */
.L_x_18147:
        /* <DEDUP_REMOVED lines=16> */
.L_x_18175:
[----:B------:R-:W-:Y:S01]  /*1e00*/  CS2R R28, SRZ ;  /* 0x00000000001c7805 */ /* 0x000fe2000001ff00 */
[----:B------:R-:W-:Y:S06]  /*1e10*/  BRA `(.L_x_18148) ;  /* 0x0000000000107947 */ /* 0x000fec0003800000 */
.L_x_18172:
[----:B------:R0:W5:Y:S01]  /*1e20*/  LDG.E.64 R28, desc[UR36][R4.64] ;  /* 0x00000024041c7981 */ /* 0x000162000c1e1b00 */
[----:B------:R-:W-:Y:S05]  /*1e30*/  BRA `(.L_x_18148) ;  /* 0x0000000000087947 */ /* 0x000fea0003800000 */
.L_x_18171:
[----:B------:R0:W5:Y:S01]  /*1e40*/  LDG.E R28, desc[UR36][R4.64] ;  /* 0x00000024041c7981 */ /* 0x000162000c1e1900 */
[----:B------:R-:W-:-:S07]  /*1e50*/  IMAD.MOV.U32 R29, RZ, RZ, RZ ;  /* 0x000000ffff1d7224 */ /* 0x000fce00078e00ff */
.L_x_18148:
[----:B------:R-:W-:-:S07]  /*1e60*/  VIADD R19, R19, 0x80 ;  /* 0x0000008013137836 */ /* 0x000fce0000000000 */
.L_x_18142:
[----:B------:R-:W-:Y:S05]  /*1e70*/  BSYNC B6 ;  /* 0x0000000000067941 */ /* 0x000fea0003800000 */
.L_x_18141:
        /* <DEDUP_REMOVED lines=26> */
.L_x_18181:
[----:B------:R0:W5:Y:S01]  /*2020*/  LDG.E.U8 R22, desc[UR36][R4.64] ;  /* 0x0000002404167981 */ /* 0x000162000c1e1100 */
[----:B------:R-:W-:Y:S01]  /*2030*/  IMAD.MOV.U32 R23, RZ, RZ, RZ ;  /* 0x000000ffff177224 */ /* 0x000fe200078e00ff */
[----:B------:R-:W-:Y:S06]  /*2040*/  BRA `(.L_x_18183) ;  /* 0x0000000c00487947 */ /* 0x000fec0003800000 */
.L_x_18180:
        /* <DEDUP_REMOVED lines=8> */
.L_x_18185:
[----:B------:R-:W2:Y:S02]  /*20d0*/  LDG.E R22, desc[UR36][R4.64] ;  /* 0x0000002404167981 */ /* 0x000ea4000c1e1900 */
[----:B--2---:R-:W-:Y:S01]  /*20e0*/  SHF.R.S32.HI R23, RZ, 0x1f, R22 ;  /* 0x0000001fff177819 */ /* 0x004fe20000011416 */
[----:B------:R-:W-:Y:S06]  /*20f0*/  BRA `(.L_x_18183) ;  /* 0x0000000c001c7947 */ /* 0x000fec0003800000 */
.L_x_18184:
[----:B------:R-:W2:Y:S02]  /*2100*/  LDG.E.S16 R22, desc[UR36][R4.64] ;  /* 0x0000002404167981 */ /* 0x000ea4000c1e1700 */
[----:B--2---:R-:W-:Y:S01]  /*2110*/  SHF.R.S32.HI R23, RZ, 0x1f, R22 ;  /* 0x0000001fff177819 */ /* 0x004fe20000011416 */
[----:B------:R-:W-:Y:S06]  /*2120*/  BRA `(.L_x_18183) ;  /* 0x0000000c00107947 */ /* 0x000fec0003800000 */
.L_x_18179:
        /* <DEDUP_REMOVED lines=9> */
.L_x_18187:
[----:B------:R-:W2:Y:S02]  /*21c0*/  LDG.E.U16 R4, desc[UR36][R4.64] ;  /* 0x0000002404047981 */ /* 0x000ea4000c1e1500 */
[----:B--2---:R-:W-:-:S06]  /*21d0*/  HADD2.F32 R22, -RZ, R4.H0_H0 ;  /* 0x20000004ff167230 */ /* 0x004fcc0000004100 */
[----:B------:R-:W0:Y:S01]  /*21e0*/  F2I.S64.TRUNC R22, R22 ;  /* 0x0000001600167311 */ /* 0x000e22000020d900 */
[----:B------:R-:W-:Y:S05]  /*21f0*/  BRA `(.L_x_18183) ;  /* 0x0000000800dc7947 */ /* 0x000fea0003800000 */
.L_x_18186:
        /* <DEDUP_REMOVED lines=9> */
.L_x_18189:
[----:B------:R-:W2:Y:S02]  /*2290*/  LDG.E.U16 R4, desc[UR36][R4.64] ;  /* 0x0000002404047981 */ /* 0x000ea4000c1e1500 */
[----:B--2---:R-:W-:-:S06]  /*22a0*/  HADD2.F32 R22, -RZ, R4.H0_H0 ;  /* 0x20000004ff167230 */ /* 0x004fcc0000004100 */
[----:B------:R-:W0:Y:S01]  /*22b0*/  F2I.S64.TRUNC R22, R22 ;  /* 0x0000001600167311 */ /* 0x000e22000020d900 */
[----:B------:R-:W-:Y:S05]  /*22c0*/  BRA `(.L_x_18183) ;  /* 0x0000000800a87947 */ /* 0x000fea0003800000 */
.L_x_18188:
[----:B------:R-:W2:Y:S02]  /*22d0*/  LDG.E.64 R4, desc[UR36][R4.64] ;  /* 0x0000002404047981 */ /* 0x000ea4000c1e1b00 */
[----:B--2---:R0:W1:Y:S01]  /*22e0*/  F2I.S64.F64.TRUNC R22, R4 ;  /* 0x0000000400167311 */ /* 0x004062000030d900 */
[----:B------:R-:W-:Y:S05]  /*22f0*/  BRA `(.L_x_18183) ;  /* 0x00000008009c7947 */ /* 0x000fea0003800000 */
.L_x_18178:
        /* <DEDUP_REMOVED lines=13> */
.L_x_18192:
[----:B------:R-:W2:Y:S02]  /*23d0*/  LDG.E.64 R4, desc[UR36][R4.64] ;  /* 0x0000002404047981 */ /* 0x000ea4000c1e1b00 */
[----:B--2---:R0:W1:Y:S01]  /*23e0*/  F2I.S64.F64.TRUNC R22, R4 ;  /* 0x0000000400167311 */ /* 0x004062000030d900 */
[----:B------:R-:W-:Y:S05]  /*23f0*/  BRA `(.L_x_18183) ;  /* 0x00000008005c7947 */ /* 0x000fea0003800000 */
.L_x_18191:
        /* <DEDUP_REMOVED lines=27> */
.L_x_18194:
        /* <DEDUP_REMOVED lines=14> */
.L_x_18193:
[----:B------:R-:W2:Y:S02]  /*2690*/  LDG.E.U16 R22, desc[UR36][R4.64] ;  /* 0x0000002404167981 */ /* 0x000ea4000c1e1500 */
[----:B--2---:R-:W-:-:S06]  /*26a0*/  IMAD.U32 R22, R22, 0x10000, RZ ;  /* 0x0001000016167824 */ /* 0x004fcc00078e00ff */
[----:B------:R-:W0:Y:S01]  /*26b0*/  F2I.S64.TRUNC R22, R22 ;  /* 0x0000001600167311 */ /* 0x000e22000020d900 */
[----:B------:R-:W-:Y:S05]  /*26c0*/  BRA `(.L_x_18183) ;  /* 0x0000000400a87947 */ /* 0x000fea0003800000 */
.L_x_18190:
        /* <DEDUP_REMOVED lines=11> */
.L_x_18197:
        /* <DEDUP_REMOVED lines=21> */
.L_x_18201:
[----:B------:R-:W-:Y:S05]  /*28d0*/  BSYNC B1 ;  /* 0x0000000000017941 */ /* 0x000fea0003800000 */
.L_x_18200:
[----:B------:R-:W-:Y:S01]  /*28e0*/  IMAD.SHL.U32 R3, R3, 0x100000, RZ ;  /* 0x0010000003037824 */ /* 0x000fe200078e00ff */
[----:B------:R-:W-:-:S04]  /*28f0*/  LEA R5, R0, 0x3b800000, 0x17 ;  /* 0x3b80000000057811 */ /* 0x000fc800078eb8ff */
[----:B------:R-:W-:-:S07]  /*2900*/  LOP3.LUT R22, R5, R3, R22, 0xfe, !PT ;  /* 0x0000000305167212 */ /* 0x000fce00078efe16 */
.L_x_18199:
[----:B------:R-:W-:Y:S05]  /*2910*/  BSYNC B0 ;  /* 0x0000000000007941 */ /* 0x000fea0003800000 */
.L_x_18198:
[----:B------:R-:W1:Y:S01]  /*2920*/  F2I.S64.TRUNC R22, R22 ;  /* 0x0000001600167311 */ /* 0x000e62000020d900 */
[----:B------:R-:W-:Y:S05]  /*2930*/  BRA `(.L_x_18183) ;  /* 0x00000004000c7947 */ /* 0x000fea0003800000 */
.L_x_18196:
        /* <DEDUP_REMOVED lines=21> */
.L_x_18205:
[----:B------:R-:W-:Y:S05]  /*2a90*/  BSYNC B1 ;  /* 0x0000000000017941 */ /* 0x000fea0003800000 */
.L_x_18204:
[----:B------:R-:W-:Y:S01]  /*2aa0*/  IMAD.SHL.U32 R3, R3, 0x200000, RZ ;  /* 0x0020000003037824 */ /* 0x000fe200078e00ff */
[----:B------:R-:W-:-:S04]  /*2ab0*/  LEA R5, R0, 0x37800000, 0x17 ;  /* 0x3780000000057811 */ /* 0x000fc800078eb8ff */
[----:B------:R-:W-:-:S07]  /*2ac0*/  LOP3.LUT R22, R5, R3, R22, 0xfe, !PT ;  /* 0x0000000305167212 */ /* 0x000fce00078efe16 */
.L_x_18203:
[----:B------:R-:W-:Y:S05]  /*2ad0*/  BSYNC B0 ;  /* 0x0000000000007941 */ /* 0x000fea0003800000 */
.L_x_18202:
[----:B------:R-:W2:Y:S01]  /*2ae0*/  F2I.S64.TRUNC R22, R22 ;  /* 0x0000001600167311 */ /* 0x000ea2000020d900 */
[----:B------:R-:W-:Y:S05]  /*2af0*/  BRA `(.L_x_18183) ;  /* 0x00000000009c7947 */ /* 0x000fea0003800000 */
.L_x_18195:
        /* <DEDUP_REMOVED lines=14> */
.L_x_18209:
[----:B------:R-:W-:Y:S05]  /*2be0*/  BSYNC B0 ;  /* 0x0000000000007941 */ /* 0x000fea0003800000 */
.L_x_18208:
[----:B------:R-:W0:Y:S01]  /*2bf0*/  F2I.S64.TRUNC R22, R22 ;  /* 0x0000001600167311 */ /* 0x000e22000020d900 */
[----:B------:R-:W-:Y:S05]  /*2c00*/  BRA `(.L_x_18183) ;  /* 0x0000000000587947 */ /* 0x000fea0003800000 */
.L_x_18182:
        /* <DEDUP_REMOVED lines=16> */
.L_x_18210:
[----:B------:R-:W-:Y:S01]  /*2d10*/  CS2R R22, SRZ ;  /* 0x0000000000167805 */ /* 0x000fe2000001ff00 */
[----:B------:R-:W-:Y:S06]  /*2d20*/  BRA `(.L_x_18183) ;  /* 0x0000000000107947 */ /* 0x000fec0003800000 */
.L_x_18207:
[----:B------:R0:W5:Y:S01]  /*2d30*/  LDG.E.64 R22, desc[UR36][R4.64] ;  /* 0x0000002404167981 */ /* 0x000162000c1e1b00 */
[----:B------:R-:W-:Y:S05]  /*2d40*/  BRA `(.L_x_18183) ;  /* 0x0000000000087947 */ /* 0x000fea0003800000 */
.L_x_18206:
[----:B------:R0:W5:Y:S01]  /*2d50*/  LDG.E R22, desc[UR36][R4.64] ;  /* 0x0000002404167981 */ /* 0x000162000c1e1900 */
[----:B------:R-:W-:-:S07]  /*2d60*/  IMAD.MOV.U32 R23, RZ, RZ, RZ ;  /* 0x000000ffff177224 */ /* 0x000fce00078e00ff */
.L_x_18183:
[----:B------:R-:W-:-:S07]  /*2d70*/  VIADD R19, R19, 0x80 ;  /* 0x0000008013137836 */ /* 0x000fce0000000000 */
.L_x_18177:
[----:B------:R-:W-:Y:S05]  /*2d80*/  BSYNC B6 ;  /* 0x0000000000067941 */ /* 0x000fea0003800000 */
.L_x_18176:
        /* <DEDUP_REMOVED lines=23> */
.L_x_18216:
[----:B------:R0:W5:Y:S01]  /*2f00*/  LDG.E.U8 R24, desc[UR36][R4.64] ;  /* 0x0000002404187981 */ /* 0x000162000c1e1100 */
[----:B------:R-:W-:Y:S01]  /*2f10*/  IMAD.MOV.U32 R25, RZ, RZ, RZ ;  /* 0x000000ffff197224 */ /* 0x000fe200078e00ff */
[----:B------:R-:W-:Y:S06]  /*2f20*/  BRA `(.L_x_18212) ;  /* 0x0000000c00447947 */ /* 0x000fec0003800000 */
.L_x_18215:
        /* <DEDUP_REMOVED lines=8> */
.L_x_18219:
[----:B------:R-:W2:Y:S02]  /*2fb0*/  LDG.E R24, desc[UR36][R4.64] ;  /* 0x0000002404187981 */ /* 0x000ea4000c1e1900 */
[----:B--2---:R-:W-:Y:S01]  /*2fc0*/  SHF.R.S32.HI R25, RZ, 0x1f, R24 ;  /* 0x0000001fff197819 */ /* 0x004fe20000011418 */
[----:B------:R-:W-:Y:S06]  /*2fd0*/  BRA `(.L_x_18212) ;  /* 0x0000000c00187947 */ /* 0x000fec0003800000 */
.L_x_18218:
[----:B------:R-:W2:Y:S02]  /*2fe0*/  LDG.E.S16 R24, desc[UR36][R4.64] ;  /* 0x0000002404187981 */ /* 0x000ea4000c1e1700 */
[----:B--2---:R-:W-:Y:S01]  /*2ff0*/  SHF.R.S32.HI R25, RZ, 0x1f, R24 ;  /* 0x0000001fff197819 */ /* 0x004fe20000011418 */
[----:B------:R-:W-:Y:S06]  /*3000*/  BRA `(.L_x_18212) ;  /* 0x0000000c000c7947 */ /* 0x000fec0003800000 */
.L_x_18214:
        /* <DEDUP_REMOVED lines=9> */
.L_x_18221:
[----:B------:R-:W2:Y:S02]  /*30a0*/  LDG.E.U16 R4, desc[UR36][R4.64] ;  /* 0x0000002404047981 */ /* 0x000ea4000c1e1500 */
[----:B--2---:R-:W-:-:S06]  /*30b0*/  HADD2.F32 R24, -RZ, R4.H0_H0 ;  /* 0x20000004ff187230 */ /* 0x004fcc0000004100 */
[----:B------:R-:W0:Y:S01]  /*30c0*/  F2I.S64.TRUNC R24, R24 ;  /* 0x0000001800187311 */ /* 0x000e22000020d900 */
[----:B------:R-:W-:Y:S05]  /*30d0*/  BRA `(.L_x_18212) ;  /* 0x0000000800d87947 */ /* 0x000fea0003800000 */
.L_x_18220:
        /* <DEDUP_REMOVED lines=9> */
.L_x_18223:
[----:B------:R-:W2:Y:S02]  /*3170*/  LDG.E.U16 R4, desc[UR36][R4.64] ;  /* 0x0000002404047981 */ /* 0x000ea4000c1e1500 */
[----:B--2---:R-:W-:-:S06]  /*3180*/  HADD2.F32 R24, -RZ, R4.H0_H0 ;  /* 0x20000004ff187230 */ /* 0x004fcc0000004100 */
[----:B------:R-:W0:Y:S01]  /*3190*/  F2I.S64.TRUNC R24, R24 ;  /* 0x0000001800187311 */ /* 0x000e22000020d900 */
[----:B------:R-:W-:Y:S05]  /*31a0*/  BRA `(.L_x_18212) ;  /* 0x0000000800a47947 */ /* 0x000fea0003800000 */
.L_x_18222:
[----:B------:R-:W2:Y:S02]  /*31b0*/  LDG.E.64 R4, desc[UR36][R4.64] ;  /* 0x0000002404047981 */ /* 0x000ea4000c1e1b00 */
[----:B--2---:R0:W1:Y:S01]  /*31c0*/  F2I.S64.F64.TRUNC R24, R4 ;  /* 0x0000000400187311 */ /* 0x004062000030d900 */
[----:B------:R-:W-:Y:S05]  /*31d0*/  BRA `(.L_x_18212) ;  /* 0x0000000800987947 */ /* 0x000fea0003800000 */
.L_x_18213:
        /* <DEDUP_REMOVED lines=13> */
.L_x_18226:
[----:B------:R-:W2:Y:S02]  /*32b0*/  LDG.E.64 R4, desc[UR36][R4.64] ;  /* 0x0000002404047981 */ /* 0x000ea4000c1e1b00 */
[----:B--2---:R0:W1:Y:S01]  /*32c0*/  F2I.S64.F64.TRUNC R24, R4 ;  /* 0x0000000400187311 */ /* 0x004062000030d900 */
[----:B------:R-:W-:Y:S05]  /*32d0*/  BRA `(.L_x_18212) ;  /* 0x0000000800587947 */ /* 0x000fea0003800000 */
.L_x_18225:
        /* <DEDUP_REMOVED lines=27> */
.L_x_18228:
        /* <DEDUP_REMOVED lines=14> */
.L_x_18227:
[----:B------:R-:W2:Y:S02]  /*3570*/  LDG.E.U16 R24, desc[UR36][R4.64] ;  /* 0x0000002404187981 */ /* 0x000ea4000c1e1500 */
[----:B--2---:R-:W-:-:S06]  /*3580*/  IMAD.U32 R24, R24, 0x10000, RZ ;  /* 0x0001000018187824 */ /* 0x004fcc00078e00ff */
[----:B------:R-:W0:Y:S01]  /*3590*/  F2I.S64.TRUNC R24, R24 ;  /* 0x0000001800187311 */ /* 0x000e22000020d900 */
[----:B------:R-:W-:Y:S05]  /*35a0*/  BRA `(.L_x_18212) ;  /* 0x0000000400a47947 */ /* 0x000fea0003800000 */
.L_x_18224:
        /* <DEDUP_REMOVED lines=11> */
.L_x_18231:
        /* <DEDUP_REMOVED lines=21> */
.L_x_18235:
[----:B------:R-:W-:Y:S05]  /*37b0*/  BSYNC B1 ;  /* 0x0000000000017941 */ /* 0x000fea0003800000 */
.L_x_18234:
[----:B------:R-:W-:Y:S01]  /*37c0*/  IMAD.SHL.U32 R3, R3, 0x100000, RZ ;  /* 0x0010000003037824 */ /* 0x000fe200078e00ff */
[----:B------:R-:W-:-:S04]  /*37d0*/  LEA R5, R0, 0x3b800000, 0x17 ;  /* 0x3b80000000057811 */ /* 0x000fc800078eb8ff */
[----:B------:R-:W-:-:S07]  /*37e0*/  LOP3.LUT R24, R5, R3, R24, 0xfe, !PT ;  /* 0x0000000305187212 */ /* 0x000fce00078efe18 */
.L_x_18233:
[----:B------:R-:W-:Y:S05]  /*37f0*/  BSYNC B0 ;  /* 0x0000000000007941 */ /* 0x000fea0003800000 */
.L_x_18232:
[----:B------:R-:W0:Y:S01]  /*3800*/  F2I.S64.TRUNC R24, R24 ;  /* 0x0000001800187311 */ /* 0x000e22000020d900 */
[----:B------:R-:W-:Y:S05]  /*3810*/  BRA `(.L_x_18212) ;  /* 0x0000000400087947 */ /* 0x000fea0003800000 */
.L_x_18230:
        /* <DEDUP_REMOVED lines=21> */
.L_x_18239:
[----:B------:R-:W-:Y:S05]  /*3970*/  BSYNC B1 ;  /* 0x0000000000017941 */ /* 0x000fea0003800000 */
.L_x_18238:
[----:B------:R-:W-:Y:S01]  /*3980*/  IMAD.SHL.U32 R3, R3, 0x200000, RZ ;  /* 0x0020000003037824 */ /* 0x000fe200078e00ff */
[----:B------:R-:W-:-:S04]  /*3990*/  LEA R5, R0, 0x37800000, 0x17 ;  /* 0x3780000000057811 */ /* 0x000fc800078eb8ff */
[----:B------:R-:W-:-:S07]  /*39a0*/  LOP3.LUT R24, R5, R3, R24, 0xfe, !PT ;  /* 0x0000000305187212 */ /* 0x000fce00078efe18 */
.L_x_18237:
[----:B------:R-:W-:Y:S05]  /*39b0*/  BSYNC B0 ;  /* 0x0000000000007941 */ /* 0x000fea0003800000 */
.L_x_18236:
[----:B------:R-:W0:Y:S01]  /*39c0*/  F2I.S64.TRUNC R24, R24 ;  /* 0x0000001800187311 */ /* 0x000e22000020d900 */
[----:B------:R-:W-:Y:S05]  /*39d0*/  BRA `(.L_x_18212) ;  /* 0x0000000000987947 */ /* 0x000fea0003800000 */
.L_x_18229:
        /* <DEDUP_REMOVED lines=14> */
.L_x_18243:
[----:B------:R-:W-:Y:S05]  /*3ac0*/  BSYNC B0 ;  /* 0x0000000000007941 */ /* 0x000fea0003800000 */
.L_x_18242:
[----:B------:R-:W0:Y:S01]  /*3ad0*/  F2I.S64.TRUNC R24, R24 ;  /* 0x0000001800187311 */ /* 0x000e22000020d900 */
[----:B------:R-:W-:Y:S05]  /*3ae0*/  BRA `(.L_x_18212) ;  /* 0x0000000000547947 */ /* 0x000fea0003800000 */
.L_x_18217:
        /* <DEDUP_REMOVED lines=16> */
.L_x_18244:
[----:B------:R-:W-:Y:S05]  /*3bf0*/  BRA `(.L_x_18212) ;  /* 0x0000000000107947 */ /* 0x000fea0003800000 */
.L_x_18241:
[----:B------:R0:W5:Y:S01]  /*3c00*/  LDG.E.64 R24, desc[UR36][R4.64] ;  /* 0x0000002404187981 */ /* 0x000162000c1e1b00 */
[----:B------:R-:W-:Y:S05]  /*3c10*/  BRA `(.L_x_18212) ;  /* 0x0000000000087947 */ /* 0x000fea0003800000 */
.L_x_18240:
[----:B------:R0:W5:Y:S01]  /*3c20*/  LDG.E R24, desc[UR36][R4.64] ;  /* 0x0000002404187981 */ /* 0x000162000c1e1900 */
[----:B------:R-:W-:-:S07]  /*3c30*/  IMAD.MOV.U32 R25, RZ, RZ, RZ ;  /* 0x000000ffff197224 */ /* 0x000fce00078e00ff */
.L_x_18212:
[----:B------:R-:W-:Y:S05]  /*3c40*/  BSYNC B6 ;  /* 0x0000000000067941 */ /* 0x000fea0003800000 */
.L_x_18211:
[----:B------:R-:W2:Y:S01]  /*3c50*/  S2R R19, SR_TID.X ;  /* 0x0000000000137919 */ /* 0x000ea20000002100 */
[----:B------:R-:W-:Y:S01]  /*3c60*/  ULDC.64 UR4, c[0x0][0x218] ;  /* 0x0000860000047ab9 */ /* 0x000fe20000000a00 */
[----:B------:R-:W2:Y:S01]  /*3c70*/  LDC.U8 R17, c[0x0][0x24c] ;  /* 0x00009300ff117b82 */ /* 0x000ea20000000000 */
[----:B01-345:R-:W-:Y:S01]  /*3c80*/  ISETP.GT.U32.AND P2, PT, R26, UR4, PT ;  /* 0x000000041a007c0c */ /* 0x03bfe2000bf44070 */
[----:B------:R-:W-:Y:S01]  /*3c90*/  BSSY B6, `(.L_x_18245) ;  /* 0x000010d000067945 */ /* 0x000fe20003800000 */
[----:B------:R-:W-:Y:S02]  /*3ca0*/  ISETP.GT.U32.AND P1, PT, R28, UR4, PT ;  /* 0x000000041c007c0c */ /* 0x000fe4000bf24070 */
[----:B------:R-:W-:Y:S02]  /*3cb0*/  ISETP.GT.AND.EX P2, PT, R27, UR5, PT, P2 ;  /* 0x000000051b007c0c */ /* 0x000fe4000bf44320 */
[----:B--2---:R-:W-:Y:S02]  /*3cc0*/  ISETP.GT.U32.AND P3, PT, R22, UR4, PT ;  /* 0x0000000416007c0c */ /* 0x004fe4000bf64070 */
[----:B------:R-:W-:-:S02]  /*3cd0*/  ISETP.GT.U32.AND P0, PT, R24, UR4, PT ;  /* 0x0000000418007c0c */ /* 0x000fc4000bf04070 */
[----:B------:R-:W-:Y:S02]  /*3ce0*/  SEL R0, R26, UR4, P2 ;  /* 0x000000041a007c07 */ /* 0x000fe40009000000 */
[----:B------:R-:W-:Y:S02]  /*3cf0*/  SEL R26, R27, UR5, P2 ;  /* 0x000000051b1a7c07 */ /* 0x000fe40009000000 */
[----:B------:R-:W-:Y:S02]  /*3d00*/  ISETP.GT.AND.EX P1, PT, R29, UR5, PT, P1 ;  /* 0x000000051d007c0c */ /* 0x000fe4000bf24310 */
[----:B------:R-:W-:Y:S02]  /*3d10*/  ISETP.GT.AND.EX P2, PT, R23, UR5, PT, P3 ;  /* 0x0000000517007c0c */ /* 0x000fe4000bf44330 */
[----:B------:R-:W-:Y:S02]  /*3d20*/  ISETP.GT.AND.EX P0, PT, R25, UR5, PT, P0 ;  /* 0x0000000519007c0c */ /* 0x000fe4000bf04300 */
[----:B------:R-:W-:-:S02]  /*3d30*/  SEL R3, R28, UR4, P1 ;  /* 0x000000041c037c07 */ /* 0x000fc40008800000 */
[----:B------:R-:W-:Y:S02]  /*3d40*/  SEL R18, R22, UR4, P2 ;  /* 0x0000000416127c07 */ /* 0x000fe40009000000 */
[----:B------:R-:W-:Y:S02]  /*3d50*/  SEL R27, R23, UR5, P2 ;  /* 0x00000005171b7c07 */ /* 0x000fe40009000000 */
[----:B------:R-:W-:Y:S02]  /*3d60*/  SEL R28, R29, UR5, P1 ;  /* 0x000000051d1c7c07 */ /* 0x000fe40008800000 */
[----:B------:R-:W-:Y:S02]  /*3d70*/  SEL R22, R24, UR4, P0 ;  /* 0x0000000418167c07 */ /* 0x000fe40008000000 */
[----:B------:R-:W-:Y:S01]  /*3d80*/  SEL R23, R25, UR5, P0 ;  /* 0x0000000519177c07 */ /* 0x000fe20008000000 */
[----:B------:R-:W-:Y:S01]  /*3d90*/  ULDC.64 UR4, c[0x0][0x220] ;  /* 0x0000880000047ab9 */ /* 0x000fe20000000a00 */
[----:B------:R-:W-:-:S02]  /*3da0*/  ISETP.GE.AND P4, PT, R19, R16, PT ;  /* 0x000000101300720c */ /* 0x000fc40003f86270 */
[----:B------:R-:W-:Y:S02]  /*3db0*/  ISETP.LT.U32.AND P0, PT, R18, UR4, PT ;  /* 0x0000000412007c0c */ /* 0x000fe4000bf01070 */
[----:B------:R-:W-:Y:S02]  /*3dc0*/  ISETP.LT.U32.AND P2, PT, R3, UR4, PT ;  /* 0x0000000403007c0c */ /* 0x000fe4000bf41070 */
[----:B------:R-:W-:Y:S02]  /*3dd0*/  ISETP.LT.U32.AND P3, PT, R0, UR4, PT ;  /* 0x0000000400007c0c */ /* 0x000fe4000bf61070 */
[----:B------:R-:W-:Y:S02]  /*3de0*/  ISETP.LT.U32.AND P1, PT, R22, UR4, PT ;  /* 0x0000000416007c0c */ /* 0x000fe4000bf21070 */
[----:B------:R-:W-:Y:S02]  /*3df0*/  ISETP.LT.AND.EX P0, PT, R27, UR5, PT, P0 ;  /* 0x000000051b007c0c */ /* 0x000fe4000bf01300 */
[----:B------:R-:W-:-:S02]  /*3e00*/  ISETP.LT.AND.EX P2, PT, R28, UR5, PT, P2 ;  /* 0x000000051c007c0c */ /* 0x000fc4000bf41320 */
[----:B------:R-:W-:Y:S02]  /*3e10*/  ISETP.LT.AND.EX P3, PT, R26, UR5, PT, P3 ;  /* 0x000000051a007c0c */ /* 0x000fe4000bf61330 */
[----:B------:R-:W-:Y:S02]  /*3e20*/  ISETP.LT.AND.EX P1, PT, R23, UR5, PT, P1 ;  /* 0x0000000517007c0c */ /* 0x000fe4000bf21310 */
[----:B------:R-:W-:Y:S02]  /*3e30*/  SEL R18, R18, UR4, P0 ;  /* 0x0000000412127c07 */ /* 0x000fe40008000000 */
[----:B------:R-:W-:Y:S02]  /*3e40*/  SEL R24, R3, UR4, P2 ;  /* 0x0000000403187c07 */ /* 0x000fe40009000000 */
[----:B------:R-:W-:Y:S02]  /*3e50*/  SEL R25, R28, UR5, P2 ;  /* 0x000000051c197c07 */ /* 0x000fe40009000000 */
[----:B------:R-:W-:-:S02]  /*3e60*/  SEL R27, R27, UR5, P0 ;  /* 0x000000051b1b7c07 */ /* 0x000fc40008000000 */
[----:B------:R-:W-:Y:S02]  /*3e70*/  SEL R22, R22, UR4, P1 ;  /* 0x0000000416167c07 */ /* 0x000fe40008800000 */
[----:B------:R-:W-:Y:S02]  /*3e80*/  SEL R23, R23, UR5, P1 ;  /* 0x0000000517177c07 */ /* 0x000fe40008800000 */
[----:B------:R-:W-:Y:S02]  /*3e90*/  SEL R3, R0, UR4, P3 ;  /* 0x0000000400037c07 */ /* 0x000fe40009800000 */
[----:B------:R-:W-:Y:S01]  /*3ea0*/  SEL R5, R26, UR5, P3 ;  /* 0x000000051a057c07 */ /* 0x000fe20009800000 */
[----:B------:R-:W-:Y:S01]  /*3eb0*/  IMAD.MOV.U32 R26, RZ, RZ, R18 ;  /* 0x000000ffff1a7224 */ /* 0x000fe200078e0012 */
[----:B------:R-:W-:Y:S06]  /*3ec0*/  @P4 BRA `(.L_x_18246) ;  /* 0x0000000c00a44947 */ /* 0x000fec0003800000 */
        /* <DEDUP_REMOVED lines=22> */
.L_x_18250:
[----:B------:R0:W-:Y:S01]  /*4030*/  STG.E.U8 desc[UR36][R8.64], R3 ;  /* 0x0000000308007986 */ /* 0x0001e2000c101124 */
[----:B------:R-:W-:Y:S05]  /*4040*/  BRA `(.L_x_18246) ;  /* 0x0000000c00447947 */ /* 0x000fea0003800000 */
.L_x_18249:
        /* <DEDUP_REMOVED lines=8> */
.L_x_18253:
[----:B------:R0:W-:Y:S01]  /*40d0*/  STG.E desc[UR36][R8.64], R3 ;  /* 0x0000000308007986 */ /* 0x0001e2000c101924 */
[----:B------:R-:W-:Y:S05]  /*40e0*/  BRA `(.L_x_18246) ;  /* 0x0000000c001c7947 */ /* 0x000fea0003800000 */
.L_x_18252:
[----:B------:R0:W-:Y:S01]  /*40f0*/  STG.E.U16 desc[UR36][R8.64], R3 ;  /* 0x0000000308007986 */ /* 0x0001e2000c101524 */
[----:B------:R-:W-:Y:S05]  /*4100*/  BRA `(.L_x_18246) ;  /* 0x0000000c00147947 */ /* 0x000fea0003800000 */
.L_x_18248:
        /* <DEDUP_REMOVED lines=9> */
.L_x_18255:
[----:B------:R-:W0:Y:S02]  /*41a0*/  I2F.S64 R0, R4 ;  /* 0x0000000400007312 */ /* 0x000e240000301400 */
[----:B0-----:R-:W-:-:S05]  /*41b0*/  F2FP.F16.F32.PACK_AB R0, RZ, R0 ;  /* 0x00000000ff00723e */ /* 0x001fca00000000ff */
[----:B------:R0:W-:Y:S01]  /*41c0*/  STG.E.U16 desc[UR36][R8.64], R0 ;  /* 0x0000000008007986 */ /* 0x0001e2000c101524 */
[----:B------:R-:W-:Y:S05]  /*41d0*/  BRA `(.L_x_18246) ;  /* 0x0000000800e07947 */ /* 0x000fea0003800000 */
.L_x_18254:
        /* <DEDUP_REMOVED lines=10> */
.L_x_18257:
[----:B------:R-:W0:Y:S02]  /*4280*/  I2F.S64 R4, R4 ;  /* 0x0000000400047312 */ /* 0x000e240000301400 */
[----:B0-----:R-:W-:-:S04]  /*4290*/  F2FP.F16.F32.PACK_AB R3, RZ, R4 ;  /* 0x00000004ff03723e */ /* 0x001fc800000000ff */
[----:B------:R-:W-:-:S05]  /*42a0*/  PRMT R3, R3, 0x5410, RZ ;  /* 0x0000541003037816 */ /* 0x000fca00000000ff */
[----:B------:R0:W-:Y:S01]  /*42b0*/  STG.E desc[UR36][R8.64], R3 ;  /* 0x0000000308007986 */ /* 0x0001e2000c101924 */
[----:B------:R-:W-:Y:S05]  /*42c0*/  BRA `(.L_x_18246) ;  /* 0x0000000800a47947 */ /* 0x000fea0003800000 */
.L_x_18256:
[----:B------:R-:W0:Y:S02]  /*42d0*/  I2F.F64.S64 R4, R4 ;  /* 0x0000000400047312 */ /* 0x000e240000301c00 */
[----:B0-----:R0:W-:Y:S01]  /*42e0*/  STG.E.64 desc[UR36][R8.64], R4 ;  /* 0x0000000408007986 */ /* 0x0011e2000c101b24 */
[----:B------:R-:W-:Y:S05]  /*42f0*/  BRA `(.L_x_18246) ;  /* 0x0000000800987947 */ /* 0x000fea0003800000 */
.L_x_18247:
        /* <DEDUP_REMOVED lines=13> */
.L_x_18260:
[----:B------:R-:W0:Y:S01]  /*43d0*/  I2F.F64.S64 R4, R4 ;  /* 0x0000000400047312 */ /* 0x000e220000301c00 */
[----:B------:R-:W-:-:S05]  /*43e0*/  CS2R R6, SRZ ;  /* 0x0000000000067805 */ /* 0x000fca000001ff00 */
[----:B0-----:R0:W-:Y:S01]  /*43f0*/  STG.E.128 desc[UR36][R8.64], R4 ;  /* 0x0000000408007986 */ /* 0x0011e2000c101d24 */
[----:B------:R-:W-:Y:S05]  /*4400*/  BRA `(.L_x_18246) ;  /* 0x0000000800547947 */ /* 0x000fea0003800000 */
.L_x_18259:
        /* <DEDUP_REMOVED lines=21> */
.L_x_18264:
[----:B------:R-:W-:Y:S05]  /*4560*/  BSYNC B0 ;  /* 0x0000000000007941 */ /* 0x000fea0003800000 */
.L_x_18263:
[----:B------:R-:W-:-:S05]  /*4570*/  LOP3.LUT R7, R0, R7, RZ, 0xfc, !PT ;  /* 0x0000000700077212 */ /* 0x000fca00078efcff */
[----:B------:R0:W-:Y:S01]  /*4580*/  STG.E.U8 desc[UR36][R8.64], R7 ;  /* 0x0000000708007986 */ /* 0x0001e2000c101124 */
[----:B------:R-:W-:Y:S05]  /*4590*/  BRA `(.L_x_18246) ;  /* 0x0000000400f07947 */ /* 0x000fea0003800000 */
.L_x_18262:
        /* <DEDUP_REMOVED lines=13> */
.L_x_18266:
[----:B------:R-:W-:Y:S01]  /*4670*/  IMAD.MOV.U32 R0, RZ, RZ, 0x7f ;  /* 0x0000007fff007424 */ /* 0x000fe200078e00ff */
[----:B------:R-:W-:-:S04]  /*4680*/  ISETP.GT.U32.AND P0, PT, R3, 0x7f800000, PT ;  /* 0x7f8000000300780c */ /* 0x000fc80003f04070 */
[----:B------:R-:W-:-:S09]  /*4690*/  SEL R0, R0, 0x7c, P0 ;  /* 0x0000007c00007807 */ /* 0x000fd20000000000 */
.L_x_18267:
[----:B------:R-:W-:Y:S05]  /*46a0*/  BSYNC B0 ;  /* 0x0000000000007941 */ /* 0x000fea0003800000 */
.L_x_18265:
[----:B------:R-:W-:-:S04]  /*46b0*/  LOP3.LUT R3, R5, 0x80000000, RZ, 0xc0, !PT ;  /* 0x8000000005037812 */ /* 0x000fc800078ec0ff */
[----:B------:R-:W-:-:S04]  /*46c0*/  SHF.R.U32.HI R3, RZ, 0x18, R3 ;  /* 0x00000018ff037819 */ /* 0x000fc80000011603 */
[----:B------:R-:W-:-:S05]  /*46d0*/  LOP3.LUT R3, R0, R3, RZ, 0xfc, !PT ;  /* 0x0000000300037212 */ /* 0x000fca00078efcff */
[----:B------:R0:W-:Y:S01]  /*46e0*/  STG.E.U8 desc[UR36][R8.64], R3 ;  /* 0x0000000308007986 */ /* 0x0001e2000c101124 */
[----:B------:R-:W-:Y:S05]  /*46f0*/  BRA `(.L_x_18246) ;  /* 0x0000000400987947 */ /* 0x000fea0003800000 */
.L_x_18261:
[----:B------:R-:W0:Y:S02]  /*4700*/  I2F.S64 R0, R4 ;  /* 0x0000000400007312 */ /* 0x000e240000301400 */
[----:B0-----:R-:W-:-:S05]  /*4710*/  F2FP.BF16.F32.PACK_AB R0, RZ, R0 ;  /* 0x00000000ff00723e */ /* 0x001fca00000010ff */
[----:B------:R0:W-:Y:S01]  /*4720*/  STG.E.U16 desc[UR36][R8.64], R0 ;  /* 0x0000000008007986 */ /* 0x0001e2000c101524 */
[----:B------:R-:W-:Y:S05]  /*4730*/  BRA `(.L_x_18246) ;  /* 0x0000000400887947 */ /* 0x000fea0003800000 */
.L_x_18258:
        /* <DEDUP_REMOVED lines=10> */
.L_x_18270:
        /* <DEDUP_REMOVED lines=17> */
.L_x_18273:
[----:B------:R-:W-:-:S04]  /*48f0*/  LOP3.LUT R0, R5, 0x80000000, RZ, 0xc0, !PT ;  /* 0x8000000005007812 */ /* 0x000fc800078ec0ff */
[----:B------:R-:W-:-:S04]  /*4900*/  SHF.R.U32.HI R0, RZ, 0x18, R0 ;  /* 0x00000018ff007819 */ /* 0x000fc80000011600 */
[----:B------:R-:W-:-:S07]  /*4910*/  LOP3.LUT R0, R3, R0, RZ, 0xfc, !PT ;  /* 0x0000000003007212 */ /* 0x000fce00078efcff */
.L_x_18272:
[----:B------:R-:W-:Y:S05]  /*4920*/  BSYNC B0 ;  /* 0x0000000000007941 */ /* 0x000fea0003800000 */
.L_x_18271:
[----:B------:R3:W-:Y:S01]  /*4930*/  STG.E.U8 desc[UR36][R8.64], R0 ;  /* 0x0000000008007986 */ /* 0x0007e2000c101124 */
[----:B------:R-:W-:Y:S05]  /*4940*/  BRA `(.L_x_18246) ;  /* 0x0000000400047947 */ /* 0x000fea0003800000 */
.L_x_18269:
        /* <DEDUP_REMOVED lines=17> */
.L_x_18276:
[----:B------:R-:W-:-:S04]  /*4a60*/  LOP3.LUT R0, R5, 0x80000000, RZ, 0xc0, !PT ;  /* 0x8000000005007812 */ /* 0x000fc800078ec0ff */
[----:B------:R-:W-:-:S04]  /*4a70*/  SHF.R.U32.HI R0, RZ, 0x18, R0 ;  /* 0x00000018ff007819 */ /* 0x000fc80000011600 */
[----:B------:R-:W-:-:S07]  /*4a80*/  LOP3.LUT R0, R3, R0, RZ, 0xfc, !PT ;  /* 0x0000000003007212 */ /* 0x000fce00078efcff */
.L_x_18275:
[----:B------:R-:W-:Y:S05]  /*4a90*/  BSYNC B0 ;  /* 0x0000000000007941 */ /* 0x000fea0003800000 */
.L_x_18274:
[----:B------:R0:W-:Y:S01]  /*4aa0*/  STG.E.U8 desc[UR36][R8.64], R0 ;  /* 0x0000000008007986 */ /* 0x0001e2000c101124 */
[----:B------:R-:W-:Y:S05]  /*4ab0*/  BRA `(.L_x_18246) ;  /* 0x0000000000a87947 */ /* 0x000fea0003800000 */
.L_x_18268:
        /* <DEDUP_REMOVED lines=22> */
.L_x_18251:
        /* <DEDUP_REMOVED lines=16> */
.L_x_18279:
[----:B------:R-:W-:Y:S05]  /*4d20*/  BRA `(.L_x_18246) ;  /* 0x00000000000c7947 */ /* 0x000fea0003800000 */
.L_x_18278:
[----:B------:R2:W-:Y:S01]  /*4d30*/  STG.E.64 desc[UR36][R8.64], R4 ;  /* 0x0000000408007986 */ /* 0x0005e2000c101b24 */
[----:B------:R-:W-:Y:S05]  /*4d40*/  BRA `(.L_x_18246) ;  /* 0x0000000000047947 */ /* 0x000fea0003800000 */
.L_x_18277:
[----:B------:R0:W-:Y:S02]  /*4d50*/  STG.E desc[UR36][R8.64], R3 ;  /* 0x0000000308007986 */ /* 0x0001e4000c101924 */
.L_x_18246:
[----:B------:R-:W-:Y:S05]  /*4d60*/  BSYNC B6 ;  /* 0x0000000000067941 */ /* 0x000fea0003800000 */
.L_x_18245:
        /* <DEDUP_REMOVED lines=23> */
.L_x_18285:
[----:B------:R0:W-:Y:S01]  /*4ee0*/  STG.E.U8 desc[UR36][R8.64], R24 ;  /* 0x0000001808007986 */ /* 0x0001e2000c101124 */
[----:B------:R-:W-:Y:S05]  /*4ef0*/  BRA `(.L_x_18287) ;  /* 0x0000000c004c7947 */ /* 0x000fea0003800000 */
.L_x_18284:
        /* <DEDUP_REMOVED lines=8> */
.L_x_18289:
[----:B------:R0:W-:Y:S01]  /*4f80*/  STG.E desc[UR36][R8.64], R24 ;  /* 0x0000001808007986 */ /* 0x0001e2000c101924 */
[----:B------:R-:W-:Y:S05]  /*4f90*/  BRA `(.L_x_18287) ;  /* 0x0000000c00247947 */ /* 0x000fea0003800000 */
.L_x_18288:
[----:B------:R0:W-:Y:S01]  /*4fa0*/  STG.E.U16 desc[UR36][R8.64], R24 ;  /* 0x0000001808007986 */ /* 0x0001e2000c101524 */
[----:B------:R-:W-:Y:S05]  /*4fb0*/  BRA `(.L_x_18287) ;  /* 0x0000000c001c7947 */ /* 0x000fea0003800000 */
.L_x_18283:
        /* <DEDUP_REMOVED lines=9> */
.L_x_18291:
[----:B------:R-:W0:Y:S02]  /*5050*/  I2F.S64 R0, R24 ;  /* 0x0000001800007312 */ /* 0x000e240000301400 */
[----:B0-----:R-:W-:-:S05]  /*5060*/  F2FP.F16.F32.PACK_AB R0, RZ, R0 ;  /* 0x00000000ff00723e */ /* 0x001fca00000000ff */
[----:B------:R0:W-:Y:S01]  /*5070*/  STG.E.U16 desc[UR36][R8.64], R0 ;  /* 0x0000000008007986 */ /* 0x0001e2000c101524 */
[----:B------:R-:W-:Y:S05]  /*5080*/  BRA `(.L_x_18287) ;  /* 0x0000000800e87947 */ /* 0x000fea0003800000 */
.L_x_18290:
        /* <DEDUP_REMOVED lines=10> */
.L_x_18293:
[----:B------:R-:W0:Y:S02]  /*5130*/  I2F.S64 R24, R24 ;  /* 0x0000001800187312 */ /* 0x000e240000301400 */
[----:B0-----:R-:W-:-:S04]  /*5140*/  F2FP.F16.F32.PACK_AB R3, RZ, R24 ;  /* 0x00000018ff03723e */ /* 0x001fc800000000ff */
[----:B------:R-:W-:-:S05]  /*5150*/  PRMT R3, R3, 0x5410, RZ ;  /* 0x0000541003037816 */ /* 0x000fca00000000ff */
[----:B------:R0:W-:Y:S01]  /*5160*/  STG.E desc[UR36][R8.64], R3 ;  /* 0x0000000308007986 */ /* 0x0001e2000c101924 */
[----:B------:R-:W-:Y:S05]  /*5170*/  BRA `(.L_x_18287) ;  /* 0x0000000800ac7947 */ /* 0x000fea0003800000 */
.L_x_18292:
[----:B------:R-:W0:Y:S02]  /*5180*/  I2F.F64.S64 R24, R24 ;  /* 0x0000001800187312 */ /* 0x000e240000301c00 */
[----:B0-----:R0:W-:Y:S01]  /*5190*/  STG.E.64 desc[UR36][R8.64], R24 ;  /* 0x0000001808007986 */ /* 0x0011e2000c101b24 */
[----:B------:R-:W-:Y:S05]  /*51a0*/  BRA `(.L_x_18287) ;  /* 0x0000000800a07947 */ /* 0x000fea0003800000 */
.L_x_18282:
        /* <DEDUP_REMOVED lines=13> */
.L_x_18296:
[----:B------:R-:W0:Y:S01]  /*5280*/  I2F.F64.S64 R4, R24 ;  /* 0x0000001800047312 */ /* 0x000e220000301c00 */
[----:B------:R-:W-:-:S05]  /*5290*/  CS2R R6, SRZ ;  /* 0x0000000000067805 */ /* 0x000fca000001ff00 */
[----:B0-----:R0:W-:Y:S01]  /*52a0*/  STG.E.128 desc[UR36][R8.64], R4 ;  /* 0x0000000408007986 */ /* 0x0011e2000c101d24 */
[----:B------:R-:W-:Y:S05]  /*52b0*/  BRA `(.L_x_18287) ;  /* 0x00000008005c7947 */ /* 0x000fea0003800000 */
.L_x_18295:
        /* <DEDUP_REMOVED lines=21> */
.L_x_18300:
[----:B------:R-:W-:Y:S05]  /*5410*/  BSYNC B0 ;  /* 0x0000000000007941 */ /* 0x000fea0003800000 */
.L_x_18299:
[----:B------:R-:W-:-:S05]  /*5420*/  LOP3.LUT R5, R0, R5, RZ, 0xfc, !PT ;  /* 0x0000000500057212 */ /* 0x000fca00078efcff */
[----:B------:R0:W-:Y:S01]  /*5430*/  STG.E.U8 desc[UR36][R8.64], R5 ;  /* 0x0000000508007986 */ /* 0x0001e2000c101124 */
[----:B------:R-:W-:Y:S05]  /*5440*/  BRA `(.L_x_18287) ;  /* 0x0000000400f87947 */ /* 0x000fea0003800000 */
.L_x_18298:
        /* <DEDUP_REMOVED lines=13> */
.L_x_18302:
[----:B------:R-:W-:Y:S01]  /*5520*/  IMAD.MOV.U32 R0, RZ, RZ, 0x7f ;  /* 0x0000007fff007424 */ /* 0x000fe200078e00ff */
[----:B------:R-:W-:-:S04]  /*5530*/  ISETP.GT.U32.AND P0, PT, R3, 0x7f800000, PT ;  /* 0x7f8000000300780c */ /* 0x000fc80003f04070 */
[----:B------:R-:W-:-:S09]  /*5540*/  SEL R0, R0, 0x7c, P0 ;  /* 0x0000007c00007807 */ /* 0x000fd20000000000 */
.L_x_18303:
[----:B------:R-:W-:Y:S05]  /*5550*/  BSYNC B0 ;  /* 0x0000000000007941 */ /* 0x000fea0003800000 */
.L_x_18301:
[----:B------:R-:W-:-:S04]  /*5560*/  LOP3.LUT R3, R25, 0x80000000, RZ, 0xc0, !PT ;  /* 0x8000000019037812 */ /* 0x000fc800078ec0ff */
[----:B------:R-:W-:-:S04]  /*5570*/  SHF.R.U32.HI R3, RZ, 0x18, R3 ;  /* 0x00000018ff037819 */ /* 0x000fc80000011603 */
[----:B------:R-:W-:-:S05]  /*5580*/  LOP3.LUT R3, R0, R3, RZ, 0xfc, !PT ;  /* 0x0000000300037212 */ /* 0x000fca00078efcff */
[----:B------:R0:W-:Y:S01]  /*5590*/  STG.E.U8 desc[UR36][R8.64], R3 ;  /* 0x0000000308007986 */ /* 0x0001e2000c101124 */
[----:B------:R-:W-:Y:S05]  /*55a0*/  BRA `(.L_x_18287) ;  /* 0x0000000400a07947 */ /* 0x000fea0003800000 */
.L_x_18297:
[----:B------:R-:W0:Y:S02]  /*55b0*/  I2F.S64 R0, R24 ;  /* 0x0000001800007312 */ /* 0x000e240000301400 */
[----:B0-----:R-:W-:-:S05]  /*55c0*/  F2FP.BF16.F32.PACK_AB R0, RZ, R0 ;  /* 0x00000000ff00723e */ /* 0x001fca00000010ff */
[----:B------:R0:W-:Y:S01]  /*55d0*/  STG.E.U16 desc[UR36][R8.64], R0 ;  /* 0x0000000008007986 */ /* 0x0001e2000c101524 */
[----:B------:R-:W-:Y:S05]  /*55e0*/  BRA `(.L_x_18287) ;  /* 0x0000000400907947 */ /* 0x000fea0003800000 */
.L_x_18294:
        /* <DEDUP_REMOVED lines=10> */
.L_x_18306:
        /* <DEDUP_REMOVED lines=17> */
.L_x_18309:
[----:B------:R-:W-:-:S04]  /*57a0*/  LOP3.LUT R3, R25, 0x80000000, RZ, 0xc0, !PT ;  /* 0x8000000019037812 */ /* 0x000fc800078ec0ff */
[----:B------:R-:W-:-:S04]  /*57b0*/  SHF.R.U32.HI R3, RZ, 0x18, R3 ;  /* 0x00000018ff037819 */ /* 0x000fc80000011603 */
[----:B------:R-:W-:-:S04]  /*57c0*/  LOP3.LUT R0, R0, R3, RZ, 0xfc, !PT ;  /* 0x0000000300007212 */ /* 0x000fc800078efcff */
[----:B------:R-:W-:-:S07]  /*57d0*/  PRMT R4, R0, 0x7610, R4 ;  /* 0x0000761000047816 */ /* 0x000fce0000000004 */
.L_x_18308:
[----:B------:R-:W-:Y:S05]  /*57e0*/  BSYNC B0 ;  /* 0x0000000000007941 */ /* 0x000fea0003800000 */
.L_x_18307:
[----:B------:R3:W-:Y:S01]  /*57f0*/  STG.E.U8 desc[UR36][R8.64], R4 ;  /* 0x0000000408007986 */ /* 0x0007e2000c101124 */
[----:B------:R-:W-:Y:S05]  /*5800*/  BRA `(.L_x_18287) ;  /* 0x0000000400087947 */ /* 0x000fea0003800000 */
.L_x_18305:
        /* <DEDUP_REMOVED lines=17> */
.L_x_18312:
[----:B------:R-:W-:-:S04]  /*5920*/  LOP3.LUT R3, R25, 0x80000000, RZ, 0xc0, !PT ;  /* 0x8000000019037812 */ /* 0x000fc800078ec0ff */
[----:B------:R-:W-:-:S04]  /*5930*/  SHF.R.U32.HI R3, RZ, 0x18, R3 ;  /* 0x00000018ff037819 */ /* 0x000fc80000011603 */
[----:B------:R-:W-:-:S04]  /*5940*/  LOP3.LUT R0, R0, R3, RZ, 0xfc, !PT ;  /* 0x0000000300007212 */ /* 0x000fc800078efcff */
[----:B------:R-:W-:-:S07]  /*5950*/  PRMT R4, R0, 0x7610, R4 ;  /* 0x0000761000047816 */ /* 0x000fce0000000004 */
.L_x_18311:
[----:B------:R-:W-:Y:S05]  /*5960*/  BSYNC B0 ;  /* 0x0000000000007941 */ /* 0x000fea0003800000 */
.L_x_18310:
[----:B------:R0:W-:Y:S01]  /*5970*/  STG.E.U8 desc[UR36][R8.64], R4 ;  /* 0x0000000408007986 */ /* 0x0001e2000c101124 */
[----:B------:R-:W-:Y:S05]  /*5980*/  BRA `(.L_x_18287) ;  /* 0x0000000000a87947 */ /* 0x000fea0003800000 */
.L_x_18304:
        /* <DEDUP_REMOVED lines=22> */
.L_x_18286:
        /* <DEDUP_REMOVED lines=16> */
.L_x_18315:
[----:B------:R-:W-:Y:S05]  /*5bf0*/  BRA `(.L_x_18287) ;  /* 0x00000000000c7947 */ /* 0x000fea0003800000 */
.L_x_18314:
[----:B------:R2:W-:Y:S01]  /*5c00*/  STG.E.64 desc[UR36][R8.64], R24 ;  /* 0x0000001808007986 */ /* 0x0005e2000c101b24 */
[----:B------:R-:W-:Y:S05]  /*5c10*/  BRA `(.L_x_18287) ;  /* 0x0000000000047947 */ /* 0x000fea0003800000 */
.L_x_18313:
[----:B------:R0:W-:Y:S02]  /*5c20*/  STG.E desc[UR36][R8.64], R24 ;  /* 0x0000001808007986 */ /* 0x0001e4000c101924 */
.L_x_18287:
        /* <DEDUP_REMOVED lines=23> */
.L_x_18319:
[----:B------:R3:W-:Y:S01]  /*5da0*/  STG.E.U8 desc[UR36][R8.64], R18 ;  /* 0x0000001208007986 */ /* 0x0007e2000c101124 */
[----:B------:R-:W-:Y:S05]  /*5db0*/  BRA `(.L_x_18321) ;  /* 0x0000000c004c7947 */ /* 0x000fea0003800000 */
.L_x_18318:
        /* <DEDUP_REMOVED lines=8> */
.L_x_18323:
[----:B------:R2:W-:Y:S01]  /*5e40*/  STG.E desc[UR36][R8.64], R18 ;  /* 0x0000001208007986 */ /* 0x0005e2000c101924 */
[----:B------:R-:W-:Y:S05]  /*5e50*/  BRA `(.L_x_18321) ;  /* 0x0000000c00247947 */ /* 0x000fea0003800000 */
.L_x_18322:
[----:B------:R0:W-:Y:S01]  /*5e60*/  STG.E.U16 desc[UR36][R8.64], R18 ;  /* 0x0000001208007986 */ /* 0x0001e2000c101524 */
[----:B------:R-:W-:Y:S05]  /*5e70*/  BRA `(.L_x_18321) ;  /* 0x0000000c001c7947 */ /* 0x000fea0003800000 */
.L_x_18317:
        /* <DEDUP_REMOVED lines=9> */
.L_x_18325:
[----:B------:R-:W0:Y:S02]  /*5f10*/  I2F.S64 R0, R26 ;  /* 0x0000001a00007312 */ /* 0x000e240000301400 */
[----:B0-----:R-:W-:-:S05]  /*5f20*/  F2FP.F16.F32.PACK_AB R0, RZ, R0 ;  /* 0x00000000ff00723e */ /* 0x001fca00000000ff */
[----:B------:R0:W-:Y:S01]  /*5f30*/  STG.E.U16 desc[UR36][R8.64], R0 ;  /* 0x0000000008007986 */ /* 0x0001e2000c101524 */
[----:B------:R-:W-:Y:S05]  /*5f40*/  BRA `(.L_x_18321) ;  /* 0x0000000800e87947 */ /* 0x000fea0003800000 */
.L_x_18324:
        /* <DEDUP_REMOVED lines=10> */
.L_x_18327:
[----:B------:R-:W0:Y:S02]  /*5ff0*/  I2F.S64 R26, R26 ;  /* 0x0000001a001a7312 */ /* 0x000e240000301400 */
[----:B0-----:R-:W-:-:S04]  /*6000*/  F2FP.F16.F32.PACK_AB R3, RZ, R26 ;  /* 0x0000001aff03723e */ /* 0x001fc800000000ff */
[----:B------:R-:W-:-:S05]  /*6010*/  PRMT R3, R3, 0x5410, RZ ;  /* 0x0000541003037816 */ /* 0x000fca00000000ff */
[----:B------:R0:W-:Y:S01]  /*6020*/  STG.E desc[UR36][R8.64], R3 ;  /* 0x0000000308007986 */ /* 0x0001e2000c101924 */
[----:B------:R-:W-:Y:S05]  /*6030*/  BRA `(.L_x_18321) ;  /* 0x0000000800ac7947 */ /* 0x000fea0003800000 */
.L_x_18326:
[----:B------:R-:W0:Y:S02]  /*6040*/  I2F.F64.S64 R26, R26 ;  /* 0x0000001a001a7312 */ /* 0x000e240000301c00 */
[----:B0-----:R0:W-:Y:S01]  /*6050*/  STG.E.64 desc[UR36][R8.64], R26 ;  /* 0x0000001a08007986 */ /* 0x0011e2000c101b24 */
[----:B------:R-:W-:Y:S05]  /*6060*/  BRA `(.L_x_18321) ;  /* 0x0000000800a07947 */ /* 0x000fea0003800000 */
.L_x_18316:
        /* <DEDUP_REMOVED lines=13> */
.L_x_18330:
[----:B------:R-:W0:Y:S01]  /*6140*/  I2F.F64.S64 R4, R26 ;  /* 0x0000001a00047312 */ /* 0x000e220000301c00 */
[----:B------:R-:W-:-:S05]  /*6150*/  CS2R R6, SRZ ;  /* 0x0000000000067805 */ /* 0x000fca000001ff00 */
[----:B0-----:R0:W-:Y:S01]  /*6160*/  STG.E.128 desc[UR36][R8.64], R4 ;  /* 0x0000000408007986 */ /* 0x0011e2000c101d24 */
[----:B------:R-:W-:Y:S05]  /*6170*/  BRA `(.L_x_18321) ;  /* 0x00000008005c7947 */ /* 0x000fea0003800000 */
.L_x_18329:
        /* <DEDUP_REMOVED lines=21> */
.L_x_18334:
[----:B------:R-:W-:Y:S05]  /*62d0*/  BSYNC B0 ;  /* 0x0000000000007941 */ /* 0x000fea0003800000 */
.L_x_18333:
[----:B------:R-:W-:-:S05]  /*62e0*/  LOP3.LUT R5, R0, R5, RZ, 0xfc, !PT ;  /* 0x0000000500057212 */ /* 0x000fca00078efcff */
[----:B------:R0:W-:Y:S01]  /*62f0*/  STG.E.U8 desc[UR36][R8.64], R5 ;  /* 0x0000000508007986 */ /* 0x0001e2000c101124 */
[----:B------:R-:W-:Y:S05]  /*6300*/  BRA `(.L_x_18321) ;  /* 0x0000000400f87947 */ /* 0x000fea0003800000 */
.L_x_18332:
        /* <DEDUP_REMOVED lines=13> */
.L_x_18336:
[----:B------:R-:W-:Y:S01]  /*63e0*/  IMAD.MOV.U32 R0, RZ, RZ, 0x7f ;  /* 0x0000007fff007424 */ /* 0x000fe200078e00ff */
[----:B------:R-:W-:-:S04]  /*63f0*/  ISETP.GT.U32.AND P0, PT, R3, 0x7f800000, PT ;  /* 0x7f8000000300780c */ /* 0x000fc80003f04070 */
[----:B------:R-:W-:-:S09]  /*6400*/  SEL R0, R0, 0x7c, P0 ;  /* 0x0000007c00007807 */ /* 0x000fd20000000000 */
.L_x_18337:
[----:B------:R-:W-:Y:S05]  /*6410*/  BSYNC B0 ;  /* 0x0000000000007941 */ /* 0x000fea0003800000 */
.L_x_18335:
[----:B------:R-:W-:-:S04]  /*6420*/  LOP3.LUT R3, R27, 0x80000000, RZ, 0xc0, !PT ;  /* 0x800000001b037812 */ /* 0x000fc800078ec0ff */
[----:B------:R-:W-:-:S04]  /*6430*/  SHF.R.U32.HI R3, RZ, 0x18, R3 ;  /* 0x00000018ff037819 */ /* 0x000fc80000011603 */
[----:B------:R-:W-:-:S05]  /*6440*/  LOP3.LUT R3, R0, R3, RZ, 0xfc, !PT ;  /* 0x0000000300037212 */ /* 0x000fca00078efcff */
[----:B------:R0:W-:Y:S01]  /*6450*/  STG.E.U8 desc[UR36][R8.64], R3 ;  /* 0x0000000308007986 */ /* 0x0001e2000c101124 */
[----:B------:R-:W-:Y:S05]  /*6460*/  BRA `(.L_x_18321) ;  /* 0x0000000400a07947 */ /* 0x000fea0003800000 */
.L_x_18331:
[----:B------:R-:W0:Y:S02]  /*6470*/  I2F.S64 R0, R26 ;  /* 0x0000001a00007312 */ /* 0x000e240000301400 */
[----:B0-----:R-:W-:-:S05]  /*6480*/  F2FP.BF16.F32.PACK_AB R0, RZ, R0 ;  /* 0x00000000ff00723e */ /* 0x001fca00000010ff */
[----:B------:R0:W-:Y:S01]  /*6490*/  STG.E.U16 desc[UR36][R8.64], R0 ;  /* 0x0000000008007986 */ /* 0x0001e2000c101524 */
[----:B------:R-:W-:Y:S05]  /*64a0*/  BRA `(.L_x_18321) ;  /* 0x0000000400907947 */ /* 0x000fea0003800000 */
.L_x_18328:
        /* <DEDUP_REMOVED lines=10> */
.L_x_18340:
        /* <DEDUP_REMOVED lines=17> */
.L_x_18343:
[----:B------:R-:W-:-:S04]  /*6660*/  LOP3.LUT R3, R27, 0x80000000, RZ, 0xc0, !PT ;  /* 0x800000001b037812 */ /* 0x000fc800078ec0ff */
[----:B------:R-:W-:-:S04]  /*6670*/  SHF.R.U32.HI R3, RZ, 0x18, R3 ;  /* 0x00000018ff037819 */ /* 0x000fc80000011603 */
[----:B------:R-:W-:-:S04]  /*6680*/  LOP3.LUT R0, R0, R3, RZ, 0xfc, !PT ;  /* 0x0000000300007212 */ /* 0x000fc800078efcff */
[----:B------:R-:W-:-:S07]  /*6690*/  PRMT R4, R0, 0x7610, R4 ;  /* 0x0000761000047816 */ /* 0x000fce0000000004 */
.L_x_18342:
[----:B------:R-:W-:Y:S05]  /*66a0*/  BSYNC B0 ;  /* 0x0000000000007941 */ /* 0x000fea0003800000 */
.L_x_18341:
[----:B------:R0:W-:Y:S01]  /*66b0*/  STG.E.U8 desc[UR36][R8.64], R4 ;  /* 0x0000000408007986 */ /* 0x0001e2000c101124 */
[----:B------:R-:W-:Y:S05]  /*66c0*/  BRA `(.L_x_18321) ;  /* 0x0000000400087947 */ /* 0x000fea0003800000 */
.L_x_18339:
        /* <DEDUP_REMOVED lines=17> */
.L_x_18346:
[----:B------:R-:W-:-:S04]  /*67e0*/  LOP3.LUT R3, R27, 0x80000000, RZ, 0xc0, !PT ;  /* 0x800000001b037812 */ /* 0x000fc800078ec0ff */
[----:B------:R-:W-:-:S04]  /*67f0*/  SHF.R.U32.HI R3, RZ, 0x18, R3 ;  /* 0x00000018ff037819 */ /* 0x000fc80000011603 */
[----:B------:R-:W-:-:S04]  /*6800*/  LOP3.LUT R0, R0, R3, RZ, 0xfc, !PT ;  /* 0x0000000300007212 */ /* 0x000fc800078efcff */
[----:B------:R-:W-:-:S07]  /*6810*/  PRMT R4, R0, 0x7610, R4 ;  /* 0x0000761000047816 */ /* 0x000fce0000000004 */
.L_x_18345:
[----:B------:R-:W-:Y:S05]  /*6820*/  BSYNC B0 ;  /* 0x0000000000007941 */ /* 0x000fea0003800000 */
.L_x_18344:
[----:B------:R0:W-:Y:S01]  /*6830*/  STG.E.U8 desc[UR36][R8.64], R4 ;  /* 0x0000000408007986 */ /* 0x0001e2000c101124 */
[----:B------:R-:W-:Y:S05]  /*6840*/  BRA `(.L_x_18321) ;  /* 0x0000000000a87947 */ /* 0x000fea0003800000 */
.L_x_18338:
        /* <DEDUP_REMOVED lines=22> */
.L_x_18320:
        /* <DEDUP_REMOVED lines=16> */
.L_x_18349:
[----:B------:R-:W-:Y:S05]  /*6ab0*/  BRA `(.L_x_18321) ;  /* 0x00000000000c7947 */ /* 0x000fea0003800000 */
.L_x_18348:
[----:B------:R0:W-:Y:S01]  /*6ac0*/  STG.E.64 desc[UR36][R8.64], R26 ;  /* 0x0000001a08007986 */ /* 0x0001e2000c101b24 */
[----:B------:R-:W-:Y:S05]  /*6ad0*/  BRA `(.L_x_18321) ;  /* 0x0000000000047947 */ /* 0x000fea0003800000 */
.L_x_18347:
[----:B------:R0:W-:Y:S02]  /*6ae0*/  STG.E desc[UR36][R8.64], R18 ;  /* 0x0000001208007986 */ /* 0x0001e4000c101924 */
.L_x_18321:
[----:B------:R-:W-:-:S07]  /*6af0*/  VIADD R19, R19, 0x80 ;  /* 0x0000008013137836 */ /* 0x000fce0000000000 */
.L_x_18281:
[----:B------:R-:W-:Y:S05]  /*6b00*/  BSYNC B6 ;  /* 0x0000000000067941 */ /* 0x000fea0003800000 */
.L_x_18280:
        /* <DEDUP_REMOVED lines=21> */
.L_x_18353:
[----:B------:R-:W-:Y:S01]  /*6c60*/  STG.E.U8 desc[UR36][R2.64], R22 ;  /* 0x0000001602007986 */ /* 0x000fe2000c101124 */
[----:B------:R-:W-:Y:S05]  /*6c70*/  EXIT ;  /* 0x000000000000794d */ /* 0x000fea0003800000 */
.L_x_18352:
        /* <DEDUP_REMOVED lines=8> */
.L_x_18356:
[----:B------:R-:W-:Y:S01]  /*6d00*/  STG.E desc[UR36][R2.64], R22 ;  /* 0x0000001602007986 */ /* 0x000fe2000c101924 */
[----:B------:R-:W-:Y:S05]  /*6d10*/  EXIT ;  /* 0x000000000000794d */ /* 0x000fea0003800000 */
.L_x_18355:
[----:B------:R-:W-:Y:S01]  /*6d20*/  STG.E.U16 desc[UR36][R2.64], R22 ;  /* 0x0000001602007986 */ /* 0x000fe2000c101524 */
[----:B------:R-:W-:Y:S05]  /*6d30*/  EXIT ;  /* 0x000000000000794d */ /* 0x000fea0003800000 */
.L_x_18351:
        /* <DEDUP_REMOVED lines=9> */
.L_x_18358:
[----:B------:R-:W0:Y:S02]  /*6dd0*/  I2F.S64 R0, R22 ;  /* 0x0000001600007312 */ /* 0x000e240000301400 */
[----:B0-----:R-:W-:-:S05]  /*6de0*/  F2FP.F16.F32.PACK_AB R0, RZ, R0 ;  /* 0x00000000ff00723e */ /* 0x001fca00000000ff */
[----:B------:R-:W-:Y:S01]  /*6df0*/  STG.E.U16 desc[UR36][R2.64], R0 ;  /* 0x0000000002007986 */ /* 0x000fe2000c101524 */
[----:B------:R-:W-:Y:S05]  /*6e00*/  EXIT ;  /* 0x000000000000794d */ /* 0x000fea0003800000 */
.L_x_18357:
        /* <DEDUP_REMOVED lines=10> */
.L_x_18360:
[----:B------:R-:W0:Y:S02]  /*6eb0*/  I2F.S64 R22, R22 ;  /* 0x0000001600167312 */ /* 0x000e240000301400 */
[----:B0-----:R-:W-:-:S04]  /*6ec0*/  F2FP.F16.F32.PACK_AB R5, RZ, R22 ;  /* 0x00000016ff05723e */ /* 0x001fc800000000ff */
[----:B------:R-:W-:-:S05]  /*6ed0*/  PRMT R5, R5, 0x5410, RZ ;  /* 0x0000541005057816 */ /* 0x000fca00000000ff */
[----:B------:R-:W-:Y:S01]  /*6ee0*/  STG.E desc[UR36][R2.64], R5 ;  /* 0x0000000502007986 */ /* 0x000fe2000c101924 */
[----:B------:R-:W-:Y:S05]  /*6ef0*/  EXIT ;  /* 0x000000000000794d */ /* 0x000fea0003800000 */
.L_x_18359:
[----:B------:R-:W0:Y:S02]  /*6f00*/  I2F.F64.S64 R22, R22 ;  /* 0x0000001600167312 */ /* 0x000e240000301c00 */
[----:B0-----:R-:W-:Y:S01]  /*6f10*/  STG.E.64 desc[UR36][R2.64], R22 ;  /* 0x0000001602007986 */ /* 0x001fe2000c101b24 */
[----:B------:R-:W-:Y:S05]  /*6f20*/  EXIT ;  /* 0x000000000000794d */ /* 0x000fea0003800000 */
.L_x_18350:
        /* <DEDUP_REMOVED lines=13> */
.L_x_18363:
[----:B------:R-:W0:Y:S01]  /*7000*/  I2F.F64.S64 R4, R22 ;  /* 0x0000001600047312 */ /* 0x000e220000301c00 */
[----:B------:R-:W-:-:S05]  /*7010*/  CS2R R6, SRZ ;  /* 0x0000000000067805 */ /* 0x000fca000001ff00 */
[----:B0-----:R-:W-:Y:S01]  /*7020*/  STG.E.128 desc[UR36][R2.64], R4 ;  /* 0x0000000402007986 */ /* 0x001fe2000c101d24 */
[----:B------:R-:W-:Y:S05]  /*7030*/  EXIT ;  /* 0x000000000000794d */ /* 0x000fea0003800000 */
.L_x_18362:
        /* <DEDUP_REMOVED lines=21> */
.L_x_18367:
[----:B------:R-:W-:Y:S05]  /*7190*/  BSYNC B0 ;  /* 0x0000000000007941 */ /* 0x000fea0003800000 */
.L_x_18366:
[----:B------:R-:W-:-:S05]  /*71a0*/  LOP3.LUT R5, R0, R5, RZ, 0xfc, !PT ;  /* 0x0000000500057212 */ /* 0x000fca00078efcff */
[----:B------:R-:W-:Y:S01]  /*71b0*/  STG.E.U8 desc[UR36][R2.64], R5 ;  /* 0x0000000502007986 */ /* 0x000fe2000c101124 */
[----:B------:R-:W-:Y:S05]  /*71c0*/  EXIT ;  /* 0x000000000000794d */ /* 0x000fea0003800000 */
.L_x_18365:
        /* <DEDUP_REMOVED lines=13> */
.L_x_18369:
[----:B------:R-:W-:Y:S01]  /*72a0*/  IMAD.MOV.U32 R0, RZ, RZ, 0x7f ;  /* 0x0000007fff007424 */ /* 0x000fe200078e00ff */
[----:B------:R-:W-:-:S04]  /*72b0*/  ISETP.GT.U32.AND P0, PT, R4, 0x7f800000, PT ;  /* 0x7f8000000400780c */ /* 0x000fc80003f04070 */
[----:B------:R-:W-:-:S09]  /*72c0*/  SEL R0, R0, 0x7c, P0 ;  /* 0x0000007c00007807 */ /* 0x000fd20000000000 */
.L_x_18370:
[----:B------:R-:W-:Y:S05]  /*72d0*/  BSYNC B0 ;  /* 0x0000000000007941 */ /* 0x000fea0003800000 */
.L_x_18368:
[----:B------:R-:W-:-:S04]  /*72e0*/  LOP3.LUT R4, R23, 0x80000000, RZ, 0xc0, !PT ;  /* 0x8000000017047812 */ /* 0x000fc800078ec0ff */
[----:B------:R-:W-:-:S04]  /*72f0*/  SHF.R.U32.HI R5, RZ, 0x18, R4 ;  /* 0x00000018ff057819 */ /* 0x000fc80000011604 */
[----:B------:R-:W-:-:S05]  /*7300*/  LOP3.LUT R5, R0, R5, RZ, 0xfc, !PT ;  /* 0x0000000500057212 */ /* 0x000fca00078efcff */
[----:B------:R-:W-:Y:S01]  /*7310*/  STG.E.U8 desc[UR36][R2.64], R5 ;  /* 0x0000000502007986 */ /* 0x000fe2000c101124 */
[----:B------:R-:W-:Y:S05]  /*7320*/  EXIT ;  /* 0x000000000000794d */ /* 0x000fea0003800000 */
.L_x_18364:
[----:B------:R-:W0:Y:S02]  /*7330*/  I2F.S64 R0, R22 ;  /* 0x0000001600007312 */ /* 0x000e240000301400 */
[----:B0-----:R-:W-:-:S05]  /*7340*/  F2FP.BF16.F32.PACK_AB R0, RZ, R0 ;  /* 0x00000000ff00723e */ /* 0x001fca00000010ff */
[----:B------:R-:W-:Y:S01]  /*7350*/  STG.E.U16 desc[UR36][R2.64], R0 ;  /* 0x0000000002007986 */ /* 0x000fe2000c101524 */
[----:B------:R-:W-:Y:S05]  /*7360*/  EXIT ;  /* 0x000000000000794d */ /* 0x000fea0003800000 */
.L_x_18361:
        /* <DEDUP_REMOVED lines=10> */
.L_x_18373:
        /* <DEDUP_REMOVED lines=17> */
.L_x_18376:
[----:B------:R-:W-:-:S04]  /*7520*/  LOP3.LUT R0, R23, 0x80000000, RZ, 0xc0, !PT ;  /* 0x8000000017007812 */ /* 0x000fc800078ec0ff */
[----:B------:R-:W-:-:S04]  /*7530*/  SHF.R.U32.HI R5, RZ, 0x18, R0 ;  /* 0x00000018ff057819 */ /* 0x000fc80000011600 */
[----:B------:R-:W-:-:S04]  /*7540*/  LOP3.LUT R4, R4, R5, RZ, 0xfc, !PT ;  /* 0x0000000504047212 */ /* 0x000fc800078efcff */
[----:B------:R-:W-:-:S07]  /*7550*/  PRMT R0, R4, 0x7610, R0 ;  /* 0x0000761004007816 */ /* 0x000fce0000000000 */
.L_x_18375:
[----:B------:R-:W-:Y:S05]  /*7560*/  BSYNC B0 ;  /* 0x0000000000007941 */ /* 0x000fea0003800000 */
.L_x_18374:
[----:B------:R-:W-:Y:S01]  /*7570*/  STG.E.U8 desc[UR36][R2.64], R0 ;  /* 0x0000000002007986 */ /* 0x000fe2000c101124 */
[----:B------:R-:W-:Y:S05]  /*7580*/  EXIT ;  /* 0x000000000000794d */ /* 0x000fea0003800000 */
.L_x_18372:
        /* <DEDUP_REMOVED lines=17> */
.L_x_18379:
[----:B------:R-:W-:-:S04]  /*76a0*/  LOP3.LUT R0, R23, 0x80000000, RZ, 0xc0, !PT ;  /* 0x8000000017007812 */ /* 0x000fc800078ec0ff */
[----:B------:R-:W-:-:S04]  /*76b0*/  SHF.R.U32.HI R5, RZ, 0x18, R0 ;  /* 0x00000018ff057819 */ /* 0x000fc80000011600 */
[----:B------:R-:W-:-:S04]  /*76c0*/  LOP3.LUT R4, R4, R5, RZ, 0xfc, !PT ;  /* 0x0000000504047212 */ /* 0x000fc800078efcff */
[----:B------:R-:W-:-:S07]  /*76d0*/  PRMT R0, R4, 0x7610, R0 ;  /* 0x0000761004007816 */ /* 0x000fce0000000000 */
.L_x_18378:
[----:B------:R-:W-:Y:S05]  /*76e0*/  BSYNC B0 ;  /* 0x0000000000007941 */ /* 0x000fea0003800000 */
.L_x_18377:
[----:B------:R-:W-:Y:S01]  /*76f0*/  STG.E.U8 desc[UR36][R2.64], R0 ;  /* 0x0000000002007986 */ /* 0x000fe2000c101124 */
[----:B------:R-:W-:Y:S05]  /*7700*/  EXIT ;  /* 0x000000000000794d */ /* 0x000fea0003800000 */
.L_x_18371:
        /* <DEDUP_REMOVED lines=22> */
.L_x_18354:
        /* <DEDUP_REMOVED lines=16> */
.L_x_18382:
[----:B------:R-:W-:Y:S05]  /*7970*/  EXIT ;  /* 0x000000000000794d */ /* 0x000fea0003800000 */
.L_x_18381:
[----:B------:R-:W-:Y:S01]  /*7980*/  STG.E.64 desc[UR36][R2.64], R22 ;  /* 0x0000001602007986 */ /* 0x000fe2000c101b24 */
[----:B------:R-:W-:Y:S05]  /*7990*/  EXIT ;  /* 0x000000000000794d */ /* 0x000fea0003800000 */
.L_x_18380:
[----:B------:R-:W-:Y:S01]  /*79a0*/  STG.E desc[UR36][R2.64], R22 ;  /* 0x0000001602007986 */ /* 0x000fe2000c101924 */
[----:B------:R-:W-:Y:S05]  /*79b0*/  EXIT ;  /* 0x000000000000794d */ /* 0x000fea0003800000 */
.L_x_18383:
        /* <DEDUP_REMOVED lines=12> */
.L_x_36320:


//--------------------- .text._ZN2at6native18elementwise_kernelILi128ELi2EZNS0_22gpu_kernel_impl_nocastIZZZNS0_17clamp_kernel_cudaERNS_18TensorIteratorBaseERKN3c106ScalarES8_ENKUlvE_clEvENKUlvE2_clEvEUllE_EEvS4_RKT_EUliE_EEviT1_ --------------------------
	.section	.text._ZN2at6native18elementwise_kernelILi128ELi2EZNS0_22gpu_kernel_impl_nocastIZZZNS0_17clamp_kernel_cudaERNS_18TensorIteratorBaseERKN3c106ScalarES8_ENKUlvE_clEvENKUlvE2_clEvEUllE_EEvS4_RKT_EUliE_EEviT1_,"ax",@progbits
	.align	128
        .global         _ZN2at6native18elementwise_kernelILi128ELi2EZNS0_22gpu_kernel_impl_nocastIZZZNS0_17clamp_kernel_cudaERNS_18TensorIteratorBaseERKN3c106ScalarES8_ENKUlvE_clEvENKUlvE2_clEvEUllE_EEvS4_RKT_EUliE_EEviT1_
        .type           _ZN2at6native18elementwise_kernelILi128ELi2EZNS0_22gpu_kernel_impl_nocastIZZZNS0_17clamp_kernel_cudaERNS_18TensorIteratorBaseERKN3c106ScalarES8_ENKUlvE_clEvENKUlvE2_clEvEUllE_EEvS4_RKT_EUliE_EEviT1_,@function
        .size           _ZN2at6native18elementwise_kernelILi128ELi2EZNS0_22gpu_kernel_impl_nocastIZZZNS0_17clamp_kernel_cudaERNS_18TensorIteratorBaseERKN3c106ScalarES8_ENKUlvE_clEvENKUlvE2_clEvEUllE_EEvS4_RKT_EUliE_EEviT1_,(.L_x_36321 - _ZN2at6native18elementwise_kernelILi128ELi2EZNS0_22gpu_kernel_impl_nocastIZZZNS0_17clamp_kernel_cudaERNS_18TensorIteratorBaseERKN3c106ScalarES8_ENKUlvE_clEvENKUlvE2_clEvEUllE_EEvS4_RKT_EUliE_EEviT1_)
        .other          _ZN2at6native18elementwise_kernelILi128ELi2EZNS0_22gpu_kernel_impl_nocastIZZZNS0_17clamp_kernel_cudaERNS_18TensorIteratorBaseERKN3c106ScalarES8_ENKUlvE_clEvENKUlvE2_clEvEUllE_EEvS4_RKT_EUliE_EEviT1_,@"STO_CUDA_ENTRY STV_DEFAULT"
_ZN2at6native18elementwise_kernelILi128ELi2EZNS0_22gpu_kernel_impl_nocastIZZZNS0_17clamp_kernel_cudaERNS_18TensorIteratorBaseERKN3c106ScalarES8_ENKUlvE_clEvENKUlvE2_clEvEUllE_EEvS4_RKT_EUliE_EEviT1_:
.text._ZN2at6native18elementwise_kernelILi128ELi2EZNS0_22gpu_kernel_impl_nocastIZZZNS0_17clamp_kernel_cudaERNS_18TensorIteratorBaseERKN3c106ScalarES8_ENKUlvE_clEvENKUlvE2_clEvEUllE_EEvS4_RKT_EUliE_EEviT1_:
        /* <DEDUP_REMOVED lines=312> */
.L_x_18386:
[----:B------:R-:W-:Y:S01]  /*1380*/  ULDC.64 UR8, c[0x0][0x418] ;  /* 0x0001060000087ab9 */ /* 0x000fe20000000a00 */
[----:B------:R-:W-:Y:S01]  /*1390*/  ULDC.64 UR10, c[0x0][0x428] ;  /* 0x00010a00000a7ab9 */ /* 0x000fe20000000a00 */
[----:B------:R-:W-:-:S05]  /*13a0*/  IADD3 R4, P0, R2, UR8, RZ ;  /* 0x0000000802047c10 */ /* 0x000fca000ff1e0ff */
[----:B------:R-:W-:Y:S01]  /*13b0*/  IMAD.X R5, RZ, RZ, UR9, P0 ;  /* 0x00000009ff057e24 */ /* 0x000fe200080e06ff */
[----:B------:R-:W-:-:S05]  /*13c0*/  ULDC.64 UR8, c[0x0][0x420] ;  /* 0x0001080000087ab9 */ /* 0x000fca0000000a00 */
[----:B------:R-:W2:Y:S01]  /*13d0*/  LDG.E.64 R4, desc[UR4][R4.64] ;  /* 0x0000000404047981 */ /* 0x000ea2000c1e1b00 */
[----:B------:R-:W-:Y:S02]  /*13e0*/  IADD3 R9, R0, 0x80, RZ ;  /* 0x0000008000097810 */ /* 0x000fe40007ffe0ff */
[----:B--2---:R-:W-:-:S04]  /*13f0*/  ISETP.GT.U32.AND P0, PT, R4, UR8, PT ;  /* 0x0000000804007c0c */ /* 0x004fc8000bf04070 */
[----:B------:R-:W-:-:S04]  /*1400*/  ISETP.GT.AND.EX P0, PT, R5, UR9, PT, P0 ;  /* 0x0000000905007c0c */ /* 0x000fc8000bf04300 */
[----:B------:R-:W-:Y:S02]  /*1410*/  SEL R2, R4, UR8, P0 ;  /* 0x0000000804027c07 */ /* 0x000fe40008000000 */
[----:B------:R-:W-:Y:S01]  /*1420*/  SEL R8, R5, UR9, P0 ;  /* 0x0000000905087c07 */ /* 0x000fe20008000000 */
[----:B------:R-:W-:Y:S01]  /*1430*/  ULDC.64 UR8, c[0x0][0x410] ;  /* 0x0001040000087ab9 */ /* 0x000fe20000000a00 */
[----:B------:R-:W-:Y:S02]  /*1440*/  ISETP.LT.U32.AND P0, PT, R2, UR10, PT ;  /* 0x0000000a02007c0c */ /* 0x000fe4000bf01070 */
[----:B------:R-:W-:Y:S02]  /*1450*/  IADD3 R6, P1, R3, UR8, RZ ;  /* 0x0000000803067c10 */ /* 0x000fe4000ff3e0ff */
[----:B------:R-:W-:Y:S02]  /*1460*/  ISETP.LT.AND.EX P0, PT, R8, UR11, PT, P0 ;  /* 0x0000000b08007c0c */ /* 0x000fe4000bf01300 */
[----:B------:R-:W-:-:S02]  /*1470*/  IADD3.X R7, RZ, UR9, RZ, P1, !PT ;  /* 0x00000009ff077c10 */ /* 0x000fc40008ffe4ff */
[----:B------:R-:W-:Y:S02]  /*1480*/  SEL R2, R2, UR10, P0 ;  /* 0x0000000a02027c07 */ /* 0x000fe40008000000 */
[----:B------:R-:W-:-:S05]  /*1490*/  SEL R3, R8, UR11, P0 ;  /* 0x0000000b08037c07 */ /* 0x000fca0008000000 */
[----:B------:R0:W-:Y:S02]  /*14a0*/  STG.E.64 desc[UR4][R6.64], R2 ;  /* 0x0000000206007986 */ /* 0x0001e4000c101b04 */
.L_x_18385:
[----:B------:R-:W-:Y:S05]  /*14b0*/  BSYNC B0 ;  /* 0x0000000000007941 */ /* 0x000fea0003800000 */
.L_x_18384:
        /* <DEDUP_REMOVED lines=305> */
.L_x_18387:
[----:B------:R-:W-:Y:S01]  /*27d0*/  ULDC.64 UR6, c[0x0][0x418] ;  /* 0x0001060000067ab9 */ /* 0x000fe20000000a00 */
[----:B------:R-:W-:Y:S01]  /*27e0*/  ULDC.64 UR8, c[0x0][0x428] ;  /* 0x00010a0000087ab9 */ /* 0x000fe20000000a00 */
[----:B------:R-:W-:-:S04]  /*27f0*/  IADD3 R4, P0, R0, UR6, RZ ;  /* 0x0000000600047c10 */ /* 0x000fc8000ff1e0ff */
[----:B------:R-:W-:Y:S01]  /*2800*/  IADD3.X R5, RZ, UR7, RZ, P0, !PT ;  /* 0x00000007ff057c10 */ /* 0x000fe200087fe4ff */
[----:B------:R-:W-:-:S05]  /*2810*/  ULDC.64 UR6, c[0x0][0x420] ;  /* 0x0001080000067ab9 */ /* 0x000fca0000000a00 */
[----:B------:R-:W2:Y:S02]  /*2820*/  LDG.E.64 R4, desc[UR4][R4.64] ;  /* 0x0000000404047981 */ /* 0x000ea4000c1e1b00 */
        /* <DEDUP_REMOVED lines=11> */
[----:B------:R-:W-:Y:S01]  /*28e0*/  STG.E.64 desc[UR4][R6.64], R2 ;  /* 0x0000000206007986 */ /* 0x000fe2000c101b04 */
[----:B------:R-:W-:Y:S05]  /*28f0*/  EXIT ;  /* 0x000000000000794d */ /* 0x000fea0003800000 */
.L_x_18388:
        /* <DEDUP_REMOVED lines=16> */
.L_x_36321:


//--------------------- .text._ZN2at6native27unrolled_elementwise_kernelIZZZNS0_17clamp_kernel_cudaERNS_18TensorIteratorBaseERKN3c106ScalarES7_ENKUlvE_clEvENKUlvE2_clEvEUllE_St5arrayIPcLm2EELi4E23TrivialOffsetCalculatorILi1EjESF_NS0_6memory15LoadWithoutCastENSG_16StoreWithoutCastEEEviT_T0_T2_T3_T4_T5_ --------------------------
	.section	.text._ZN2at6native27unrolled_elementwise_kernelIZZZNS0_17clamp_kernel_cudaERNS_18TensorIteratorBaseERKN3c106ScalarES7_ENKUlvE_clEvENKUlvE2_clEvEUllE_St5arrayIPcLm2EELi4E23TrivialOffsetCalculatorILi1EjESF_NS0_6memory15LoadWithoutCastENSG_16StoreWithoutCastEEEviT_T0_T2_T3_T4_T5_,"ax",@progbits
	.align	128
        .global         _ZN2at6native27unrolled_elementwise_kernelIZZZNS0_17clamp_kernel_cudaERNS_18TensorIteratorBaseERKN3c106ScalarES7_ENKUlvE_clEvENKUlvE2_clEvEUllE_St5arrayIPcLm2EELi4E23TrivialOffsetCalculatorILi1EjESF_NS0_6memory15LoadWithoutCastENSG_16StoreWithoutCastEEEviT_T0_T2_T3_T4_T5_
        .type           _ZN2at6native27unrolled_elementwise_kernelIZZZNS0_17clamp_kernel_cudaERNS_18TensorIteratorBaseERKN3c106ScalarES7_ENKUlvE_clEvENKUlvE2_clEvEUllE_St5arrayIPcLm2EELi4E23TrivialOffsetCalculatorILi1EjESF_NS0_6memory15LoadWithoutCastENSG_16StoreWithoutCastEEEviT_T0_T2_T3_T4_T5_,@function
        .size           _ZN2at6native27unrolled_elementwise_kernelIZZZNS0_17clamp_kernel_cudaERNS_18TensorIteratorBaseERKN3c106ScalarES7_ENKUlvE_clEvENKUlvE2_clEvEUllE_St5arrayIPcLm2EELi4E23TrivialOffsetCalculatorILi1EjESF_NS0_6memory15LoadWithoutCastENSG_16StoreWithoutCastEEEviT_T0_T2_T3_T4_T5_,(.L_x_36322 - _ZN2at6native27unrolled_elementwise_kernelIZZZNS0_17clamp_kernel_cudaERNS_18TensorIteratorBaseERKN3c106ScalarES7_ENKUlvE_clEvENKUlvE2_clEvEUllE_St5arrayIPcLm2EELi4E23TrivialOffsetCalculatorILi1EjESF_NS0_6memory15LoadWithoutCastENSG_16StoreWithoutCastEEEviT_T0_T2_T3_T4_T5_)
        .other          _ZN2at6native27unrolled_elementwise_kernelIZZZNS0_17clamp_kernel_cudaERNS_18TensorIteratorBaseERKN3c106ScalarES7_ENKUlvE_clEvENKUlvE2_clEvEUllE_St5arrayIPcLm2EELi4E23TrivialOffsetCalculatorILi1EjESF_NS0_6memory15LoadWithoutCastENSG_16StoreWithoutCastEEEviT_T0_T2_T3_T4_T5_,@"STO_CUDA_ENTRY STV_DEFAULT"
_ZN2at6native27unrolled_elementwise_kernelIZZZNS0_17clamp_kernel_cudaERNS_18TensorIteratorBaseERKN3c106ScalarES7_ENKUlvE_clEvENKUlvE2_clEvEUllE_St5arrayIPcLm2EELi4E23TrivialOffsetCalculatorILi1EjESF_NS0_6memory15LoadWithoutCastENSG_16StoreWithoutCastEEEviT_T0_T2_T3_T4_T5_:
.text._ZN2at6native27unrolled_elementwise_kernelIZZZNS0_17clamp_kernel_cudaERNS_18TensorIteratorBaseERKN3c106ScalarES7_ENKUlvE_clEvENKUlvE2_clEvEUllE_St5arrayIPcLm2EELi4E23TrivialOffsetCalculatorILi1EjESF_NS0_6memory15LoadWithoutCastENSG_16StoreWithoutCastEEEviT_T0_T2_T3_T4_T5_:
[----:B------:R-:W-:Y:S01]  /*0000*/  LDC R1, c[0x0][0x28] ;  /* 0x00000a00ff017b82 */ /* 0x000fe20000000800 */
[----:B------:R-:W0:Y:S07]  /*0010*/  S2R R0, SR_CTAID.X ;  /* 0x0000000000007919 */ /* 0x000e2e0000002500 */
[----:B------:R-:W0:Y:S01]  /*0020*/  LDC R5, c[0x0][0x210] ;  /* 0x00008400ff057b82 */ /* 0x000e220000000800 */
[----:B------:R-:W-:Y:S01]  /*0030*/  ULDC.64 UR4, c[0x0][0x208] ;  /* 0x0000820000047ab9 */ /* 0x000fe20000000a00 */
        /* <DEDUP_REMOVED lines=9> */
[C---:B------:R-:W-:Y:S02]  /*00d0*/  ISETP.GE.AND P0, PT, R13.reuse, R2, PT ;  /* 0x000000020d00720c */ /* 0x040fe40003f06270 */
[----:B------:R-:W1:Y:S11]  /*00e0*/  @!P3 LDC.64 R14, c[0x0][0x230] ;  /* 0x00008c00ff0ebb82 */ /* 0x000e760000000a00 */
[----:B------:R-:W-:Y:S01]  /*00f0*/  @!P0 IMAD R21, R0, 0x200, R13 ;  /* 0x0000020000158824 */ /* 0x000fe200078e020d */
[----:B------:R-:W2:Y:S01]  /*0100*/  @!P0 LDC.64 R4, c[0x0][0x238] ;  /* 0x00008e00ff048b82 */ /* 0x000ea20000000a00 */
[----:B------:R-:W-:-:S02]  /*0110*/  @!P0 VIADD R13, R13, 0x80 ;  /* 0x000000800d0d8836 */ /* 0x000fc40000000000 */
[----:B0-----:R-:W-:Y:S01]  /*0120*/  @!P3 IMAD.WIDE.U32 R16, R7, 0x8, R16 ;  /* 0x000000080710b825 */ /* 0x001fe200078e0010 */
[----:B------:R-:W-:Y:S02]  /*0130*/  CS2R R6, SRZ ;  /* 0x0000000000067805 */ /* 0x000fe4000001ff00 */
[----:B------:R-:W-:-:S04]  /*0140*/  ISETP.GE.AND P2, PT, R13, R2, PT ;  /* 0x000000020d00720c */ /* 0x000fc80003f46270 */
[----:B------:R-:W3:Y:S09]  /*0150*/  @!P3 LDG.E.64 R6, desc[UR4][R16.64] ;  /* 0x000000041006b981 */ /* 0x000ef2000c1e1b00 */
[----:B------:R-:W-:Y:S01]  /*0160*/  @!P2 IMAD R23, R0, 0x200, R13 ;  /* 0x000002000017a824 */ /* 0x000fe200078e020d */
[----:B------:R-:W0:Y:S01]  /*0170*/  @!P2 LDC.64 R10, c[0x0][0x238] ;  /* 0x00008e00ff0aab82 */ /* 0x000e220000000a00 */
[----:B------:R-:W-:-:S02]  /*0180*/  @!P2 VIADD R13, R13, 0x80 ;  /* 0x000000800d0da836 */ /* 0x000fc40000000000 */
[----:B--2---:R-:W-:Y:S01]  /*0190*/  @!P0 IMAD.WIDE.U32 R20, R21, 0x8, R4 ;  /* 0x0000000815148825 */ /* 0x004fe200078e0004 */
[----:B------:R-:W-:Y:S02]  /*01a0*/  CS2R R4, SRZ ;  /* 0x0000000000047805 */ /* 0x000fe4000001ff00 */
[----:B------:R-:W-:-:S04]  /*01b0*/  ISETP.GE.AND P1, PT, R13, R2, PT ;  /* 0x000000020d00720c */ /* 0x000fc80003f26270 */
[----:B------:R-:W2:Y:S09]  /*01c0*/  @!P0 LDG.E.64 R4, desc[UR4][R20.64] ;  /* 0x0000000414048981 */ /* 0x000eb2000c1e1b00 */
[----:B------:R-:W4:Y:S01]  /*01d0*/  @!P1 LDC.64 R8, c[0x0][0x238] ;  /* 0x00008e00ff089b82 */ /* 0x000f220000000a00 */
[----:B------:R-:W-:Y:S01]  /*01e0*/  @!P1 IMAD R19, R0, 0x200, R13 ;  /* 0x0000020000139824 */ /* 0x000fe200078e020d */
[----:B------:R-:W-:Y:S01]  /*01f0*/  CS2R R12, SRZ ;  /* 0x00000000000c7805 */ /* 0x000fe2000001ff00 */
[----:B0-----:R-:W-:Y:S01]  /*0200*/  @!P2 IMAD.WIDE.U32 R22, R23, 0x8, R10 ;  /* 0x000000081716a825 */ /* 0x001fe200078e000a */
[----:B------:R-:W-:-:S06]  /*0210*/  CS2R R10, SRZ ;  /* 0x00000000000a7805 */ /* 0x000fcc000001ff00 */
[----:B------:R-:W5:Y:S01]  /*0220*/  @!P2 LDG.E.64 R10, desc[UR4][R22.64] ;  /* 0x00000004160aa981 */ /* 0x000f62000c1e1b00 */
[----:B----4-:R-:W-:-:S05]  /*0230*/  @!P1 IMAD.WIDE.U32 R18, R19, 0x8, R8 ;  /* 0x0000000813129825 */ /* 0x010fca00078e0008 */
[----:B------:R-:W4:Y:S01]  /*0240*/  @!P1 LDG.E.64 R12, desc[UR4][R18.64] ;  /* 0x00000004120c9981 */ /* 0x000f22000c1e1b00 */
[----:B------:R-:W-:Y:S02]  /*0250*/  VIADD R8, R3, 0x80 ;  /* 0x0000008003087836 */ /* 0x000fe40000000000 */
[--C-:B------:R-:W-:Y:S02]  /*0260*/  IMAD.MOV.U32 R9, RZ, RZ, R3.reuse ;  /* 0x000000ffff097224 */ /* 0x100fe400078e0003 */
[----:B------:R-:W-:Y:S02]  /*0270*/  @!P3 IMAD R3, R0, 0x200, R3 ;  /* 0x000002000003b824 */ /* 0x000fe400078e0203 */
[----:B------:R-:W-:Y:S02]  /*0280*/  @!P3 IMAD.MOV.U32 R9, RZ, RZ, R8 ;  /* 0x000000ffff09b224 */ /* 0x000fe400078e0008 */
[----:B-1----:R-:W-:Y:S01]  /*0290*/  @!P3 IMAD.WIDE.U32 R14, R3, 0x8, R14 ;  /* 0x00000008030eb825 */ /* 0x002fe200078e000e */
[----:B------:R-:W-:Y:S01]  /*02a0*/  BSSY B0, `(.L_x_18389) ;  /* 0x000002e000007945 */ /* 0x000fe20003800000 */
[----:B---3--:R-:W-:-:S04]  /*02b0*/  ISETP.GT.U32.AND P0, PT, R6, UR6, PT ;  /* 0x0000000606007c0c */ /* 0x008fc8000bf04070 */
[----:B------:R-:W-:-:S04]  /*02c0*/  ISETP.GT.AND.EX P0, PT, R7, UR7, PT, P0 ;  /* 0x0000000707007c0c */ /* 0x000fc8000bf04300 */
[----:B------:R-:W-:Y:S02]  /*02d0*/  SEL R6, R6, UR6, P0 ;  /* 0x0000000606067c07 */ /* 0x000fe40008000000 */
[----:B------:R-:W-:Y:S02]  /*02e0*/  SEL R7, R7, UR7, P0 ;  /* 0x0000000707077c07 */ /* 0x000fe40008000000 */
[----:B------:R-:W-:Y:S02]  /*02f0*/  ISETP.LT.U32.AND P2, PT, R6, UR8, PT ;  /* 0x0000000806007c0c */ /* 0x000fe4000bf41070 */
[----:B--2---:R-:W-:-:S04]  /*0300*/  ISETP.GT.U32.AND P1, PT, R4, UR6, PT ;  /* 0x0000000604007c0c */ /* 0x004fc8000bf24070 */
[----:B------:R-:W-:Y:S02]  /*0310*/  ISETP.GT.AND.EX P1, PT, R5, UR7, PT, P1 ;  /* 0x0000000705007c0c */ /* 0x000fe4000bf24310 */
[----:B------:R-:W-:Y:S02]  /*0320*/  ISETP.LT.AND.EX P2, PT, R7, UR9, PT, P2 ;  /* 0x0000000907007c0c */ /* 0x000fe4000bf41320 */
[----:B------:R-:W-:Y:S02]  /*0330*/  SEL R4, R4, UR6, P1 ;  /* 0x0000000604047c07 */ /* 0x000fe40008800000 */
[----:B------:R-:W-:Y:S02]  /*0340*/  SEL R5, R5, UR7, P1 ;  /* 0x0000000705057c07 */ /* 0x000fe40008800000 */
[----:B------:R-:W-:Y:S02]  /*0350*/  SEL R6, R6, UR8, P2 ;  /* 0x0000000806067c07 */ /* 0x000fe40009000000 */
[----:B------:R-:W-:-:S02]  /*0360*/  SEL R7, R7, UR9, P2 ;  /* 0x0000000907077c07 */ /* 0x000fc40009000000 */
[----:B-----5:R-:W-:-:S03]  /*0370*/  ISETP.GT.U32.AND P1, PT, R10, UR6, PT ;  /* 0x000000060a007c0c */ /* 0x020fc6000bf24070 */
[----:B------:R0:W-:Y:S01]  /*0380*/  @!P3 STG.E.64 desc[UR4][R14.64], R6 ;  /* 0x000000060e00b986 */ /* 0x0001e2000c101b04 */
[----:B------:R-:W-:Y:S02]  /*0390*/  ISETP.GT.AND.EX P1, PT, R11, UR7, PT, P1 ;  /* 0x000000070b007c0c */ /* 0x000fe4000bf24310 */
[----:B------:R-:W-:Y:S02]  /*03a0*/  ISETP.GE.AND P3, PT, R9, R2, PT ;  /* 0x000000020900720c */ /* 0x000fe40003f66270 */
[----:B------:R-:W-:Y:S02]  /*03b0*/  SEL R10, R10, UR6, P1 ;  /* 0x000000060a0a7c07 */ /* 0x000fe40008800000 */
[----:B----4-:R-:W-:-:S04]  /*03c0*/  ISETP.GT.U32.AND P0, PT, R12, UR6, PT ;  /* 0x000000060c007c0c */ /* 0x010fc8000bf04070 */
[----:B------:R-:W-:-:S04]  /*03d0*/  ISETP.GT.AND.EX P0, PT, R13, UR7, PT, P0 ;  /* 0x000000070d007c0c */ /* 0x000fc8000bf04300 */
[----:B------:R-:W-:Y:S02]  /*03e0*/  SEL R3, R12, UR6, P0 ;  /* 0x000000060c037c07 */ /* 0x000fe40008000000 */
[----:B------:R-:W-:Y:S02]  /*03f0*/  SEL R11, R11, UR7, P1 ;  /* 0x000000070b0b7c07 */ /* 0x000fe40008800000 */
[----:B------:R-:W-:Y:S02]  /*0400*/  SEL R8, R13, UR7, P0 ;  /* 0x000000070d087c07 */ /* 0x000fe40008000000 */
[----:B------:R-:W-:Y:S02]  /*0410*/  ISETP.LT.U32.AND P0, PT, R4, UR8, PT ;  /* 0x0000000804007c0c */ /* 0x000fe4000bf01070 */
[----:B------:R-:W-:Y:S02]  /*0420*/  ISETP.LT.U32.AND P2, PT, R10, UR8, PT ;  /* 0x000000080a007c0c */ /* 0x000fe4000bf41070 */
[----:B------:R-:W-:-:S02]  /*0430*/  ISETP.LT.U32.AND P1, PT, R3, UR8, PT ;  /* 0x0000000803007c0c */ /* 0x000fc4000bf21070 */
[----:B------:R-:W-:Y:S02]  /*0440*/  ISETP.LT.AND.EX P0, PT, R5, UR9, PT, P0 ;  /* 0x0000000905007c0c */ /* 0x000fe4000bf01300 */
[----:B------:R-:W-:Y:S02]  /*0450*/  ISETP.LT.AND.EX P2, PT, R11, UR9, PT, P2 ;  /* 0x000000090b007c0c */ /* 0x000fe4000bf41320 */
[----:B------:R-:W-:Y:S02]  /*0460*/  ISETP.LT.AND.EX P1, PT, R8, UR9, PT, P1 ;  /* 0x0000000908007c0c */ /* 0x000fe4000bf21310 */
[----:B------:R-:W-:Y:S02]  /*0470*/  SEL R4, R4, UR8, P0 ;  /* 0x0000000804047c07 */ /* 0x000fe40008000000 */
[----:B------:R-:W-:Y:S02]  /*0480*/  SEL R5, R5, UR9, P0 ;  /* 0x0000000905057c07 */ /* 0x000fe40008000000 */
[----:B------:R-:W-:-:S02]  /*0490*/  SEL R12, R10, UR8, P2 ;  /* 0x000000080a0c7c07 */ /* 0x000fc40009000000 */
[----:B------:R-:W-:Y:S02]  /*04a0*/  SEL R13, R11, UR9, P2 ;  /* 0x000000090b0d7c07 */ /* 0x000fe40009000000 */
[----:B0-----:R-:W-:Y:S02]  /*04b0*/  SEL R6, R3, UR8, P1 ;  /* 0x0000000803067c07 */ /* 0x001fe40008800000 */
[----:B------:R-:W-:Y:S01]  /*04c0*/  SEL R7, R8, UR9, P1 ;  /* 0x0000000908077c07 */ /* 0x000fe20008800000 */
[----:B------:R-:W-:Y:S06]  /*04d0*/  @P3 BRA `(.L_x_18390) ;  /* 0x0000000000283947 */ /* 0x000fec0003800000 */
        /* <DEDUP_REMOVED lines=10> */
.L_x_18390:
[----:B------:R-:W-:Y:S05]  /*0580*/  BSYNC B0 ;  /* 0x0000000000007941 */ /* 0x000fea0003800000 */
.L_x_18389:
[----:B------:R-:W-:-:S13]  /*0590*/  ISETP.GE.AND P0, PT, R9, R2, PT ;  /* 0x000000020900720c */ /* 0x000fda0003f06270 */
[----:B------:R-:W-:Y:S05]  /*05a0*/  @P0 EXIT ;  /* 0x000000000000094d */ /* 0x000fea0003800000 */
[----:B------:R-:W1:Y:S01]  /*05b0*/  LDC.64 R2, c[0x0][0x230] ;  /* 0x00008c00ff027b82 */ /* 0x000e620000000a00 */
[----:B------:R-:W-:-:S04]  /*05c0*/  IMAD R9, R0, 0x200, R9 ;  /* 0x0000020000097824 */ /* 0x000fc800078e0209 */
[----:B-1----:R-:W-:-:S05]  /*05d0*/  IMAD.WIDE.U32 R2, R9, 0x8, R2 ;  /* 0x0000000809027825 */ /* 0x002fca00078e0002 */
[----:B------:R-:W-:Y:S01]  /*05e0*/  STG.E.64 desc[UR4][R2.64], R6 ;  /* 0x0000000602007986 */ /* 0x000fe2000c101b04 */
[----:B------:R-:W-:Y:S05]  /*05f0*/  EXIT ;  /* 0x000000000000794d */ /* 0x000fea0003800000 */
.L_x_18391:
        /* <DEDUP_REMOVED lines=16> */
.L_x_36322:


//--------------------- .text._ZN2at6native29vectorized_elementwise_kernelILi2EZZZNS0_17clamp_kernel_cudaERNS_18TensorIteratorBaseERKN3c106ScalarES7_ENKUlvE_clEvENKUlvE2_clEvEUllE_St5arrayIPcLm2EEEEviT0_T1_ --------------------------
	.section	.text._ZN2at6native29vectorized_elementwise_kernelILi2EZZZNS0_17clamp_kernel_cudaERNS_18TensorIteratorBaseERKN3c106ScalarES7_ENKUlvE_clEvENKUlvE2_clEvEUllE_St5arrayIPcLm2EEEEviT0_T1_,"ax",@progbits
	.align	128
        .global         _ZN2at6native29vectorized_elementwise_kernelILi2EZZZNS0_17clamp_kernel_cudaERNS_18TensorIteratorBaseERKN3c106ScalarES7_ENKUlvE_clEvENKUlvE2_clEvEUllE_St5arrayIPcLm2EEEEviT0_T1_
        .type           _ZN2at6native29vectorized_elementwise_kernelILi2EZZZNS0_17clamp_kernel_cudaERNS_18TensorIteratorBaseERKN3c106ScalarES7_ENKUlvE_clEvENKUlvE2_clEvEUllE_St5arrayIPcLm2EEEEviT0_T1_,@function
        .size           _ZN2at6native29vectorized_elementwise_kernelILi2EZZZNS0_17clamp_kernel_cudaERNS_18TensorIteratorBaseERKN3c106ScalarES7_ENKUlvE_clEvENKUlvE2_clEvEUllE_St5arrayIPcLm2EEEEviT0_T1_,(.L_x_36323 - _ZN2at6native29vectorized_elementwise_kernelILi2EZZZNS0_17clamp_kernel_cudaERNS_18TensorIteratorBaseERKN3c106ScalarES7_ENKUlvE_clEvENKUlvE2_clEvEUllE_St5arrayIPcLm2EEEEviT0_T1_)
        .other          _ZN2at6native29vectorized_elementwise_kernelILi2EZZZNS0_17clamp_kernel_cudaERNS_18TensorIteratorBaseERKN3c106ScalarES7_ENKUlvE_clEvENKUlvE2_clEvEUllE_St5arrayIPcLm2EEEEviT0_T1_,@"STO_CUDA_ENTRY STV_DEFAULT"
_ZN2at6native29vectorized_elementwise_kernelILi2EZZZNS0_17clamp_kernel_cudaERNS_18TensorIteratorBaseERKN3c106ScalarES7_ENKUlvE_clEvENKUlvE2_clEvEUllE_St5arrayIPcLm2EEEEviT0_T1_:
.text._ZN2at6native29vectorized_elementwise_kernelILi2EZZZNS0_17clamp_kernel_cudaERNS_18TensorIteratorBaseERKN3c106ScalarES7_ENKUlvE_clEvENKUlvE2_clEvEUllE_St5arrayIPcLm2EEEEviT0_T1_:
        /* <DEDUP_REMOVED lines=10> */
[----:B------:R-:W-:Y:S01]  /*00a0*/  ULDC.64 UR6, c[0x0][0x218] ;  /* 0x0000860000067ab9 */ /* 0x000fe20000000a00 */
[----:B------:R-:W-:Y:S01]  /*00b0*/  ULDC.64 UR8, c[0x0][0x220] ;  /* 0x0000880000087ab9 */ /* 0x000fe20000000a00 */
[----:B-1----:R-:W-:-:S04]  /*00c0*/  IMAD.WIDE R2, R0, 0x8, R2 ;  /* 0x0000000800027825 */ /* 0x002fc800078e0202 */
[----:B0-----:R-:W-:Y:S02]  /*00d0*/  IMAD.WIDE.U32 R22, R20, 0x10, R2 ;  /* 0x0000001014167825 */ /* 0x001fe400078e0002 */
[----:B------:R-:W0:Y:S03]  /*00e0*/  LDC.64 R2, c[0x0][0x230] ;  /* 0x00008c00ff027b82 */ /* 0x000e260000000a00 */
[----:B------:R-:W2:Y:S04]  /*00f0*/  LDG.E.128 R16, desc[UR4][R22.64] ;  /* 0x0000000416107981 */ /* 0x000ea8000c1e1d00 */
[----:B------:R-:W3:Y:S04]  /*0100*/  LDG.E.128 R12, desc[UR4][R22.64+0x800] ;  /* 0x00080004160c7981 */ /* 0x000ee8000c1e1d00 */
[----:B------:R-:W4:Y:S04]  /*0110*/  LDG.E.128 R8, desc[UR4][R22.64+0x1000] ;  /* 0x0010000416087981 */ /* 0x000f28000c1e1d00 */
[----:B------:R1:W5:Y:S01]  /*0120*/  LDG.E.128 R4, desc[UR4][R22.64+0x1800] ;  /* 0x0018000416047981 */ /* 0x000362000c1e1d00 */
[----:B0-----:R-:W-:-:S04]  /*0130*/  IMAD.WIDE.U32 R2, R0, 0x8, R2 ;  /* 0x0000000800027825 */ /* 0x001fc800078e0002 */
[----:B------:R-:W-:Y:S01]  /*0140*/  IMAD.WIDE R2, R20, 0x10, R2 ;  /* 0x0000001014027825 */ /* 0x000fe200078e0202 */
[----:B--2---:R-:W-:Y:S02]  /*0150*/  ISETP.GT.U32.AND P0, PT, R16, UR6, PT ;  /* 0x0000000610007c0c */ /* 0x004fe4000bf04070 */
[----:B------:R-:W-:Y:S02]  /*0160*/  ISETP.GT.U32.AND P1, PT, R18, UR6, PT ;  /* 0x0000000612007c0c */ /* 0x000fe4000bf24070 */
[----:B------:R-:W-:Y:S02]  /*0170*/  ISETP.GT.AND.EX P0, PT, R17, UR7, PT, P0 ;  /* 0x0000000711007c0c */ /* 0x000fe4000bf04300 */
[----:B---3--:R-:W-:Y:S02]  /*0180*/  ISETP.GT.U32.AND P2, PT, R12, UR6, PT ;  /* 0x000000060c007c0c */ /* 0x008fe4000bf44070 */
[----:B------:R-:W-:Y:S02]  /*0190*/  ISETP.GT.AND.EX P1, PT, R19, UR7, PT, P1 ;  /* 0x0000000713007c0c */ /* 0x000fe4000bf24310 */
[----:B------:R-:W-:-:S02]  /*01a0*/  ISETP.GT.U32.AND P3, PT, R14, UR6, PT ;  /* 0x000000060e007c0c */ /* 0x000fc4000bf64070 */
[----:B------:R-:W-:Y:S02]  /*01b0*/  SEL R16, R16, UR6, P0 ;  /* 0x0000000610107c07 */ /* 0x000fe40008000000 */
[----:B------:R-:W-:Y:S02]  /*01c0*/  SEL R17, R17, UR7, P0 ;  /* 0x0000000711117c07 */ /* 0x000fe40008000000 */
[----:B------:R-:W-:Y:S02]  /*01d0*/  ISETP.GT.AND.EX P0, PT, R13, UR7, PT, P2 ;  /* 0x000000070d007c0c */ /* 0x000fe4000bf04320 */
[----:B------:R-:W-:Y:S02]  /*01e0*/  SEL R18, R18, UR6, P1 ;  /* 0x0000000612127c07 */ /* 0x000fe40008800000 */
[----:B------:R-:W-:Y:S02]  /*01f0*/  SEL R19, R19, UR7, P1 ;  /* 0x0000000713137c07 */ /* 0x000fe40008800000 */
[----:B------:R-:W-:-:S02]  /*0200*/  ISETP.GT.AND.EX P1, PT, R15, UR7, PT, P3 ;  /* 0x000000070f007c0c */ /* 0x000fc4000bf24330 */
[----:B------:R-:W-:Y:S02]  /*0210*/  SEL R12, R12, UR6, P0 ;  /* 0x000000060c0c7c07 */ /* 0x000fe40008000000 */
[----:B------:R-:W-:Y:S02]  /*0220*/  SEL R13, R13, UR7, P0 ;  /* 0x000000070d0d7c07 */ /* 0x000fe40008000000 */
[----:B----4-:R-:W-:Y:S02]  /*0230*/  ISETP.GT.U32.AND P0, PT, R8, UR6, PT ;  /* 0x0000000608007c0c */ /* 0x010fe4000bf04070 */
[----:B------:R-:W-:Y:S02]  /*0240*/  SEL R14, R14, UR6, P1 ;  /* 0x000000060e0e7c07 */ /* 0x000fe40008800000 */
[----:B-1----:R-:W-:Y:S02]  /*0250*/  SEL R22, R15, UR7, P1 ;  /* 0x000000070f167c07 */ /* 0x002fe40008800000 */
[----:B------:R-:W-:-:S02]  /*0260*/  ISETP.GT.U32.AND P1, PT, R10, UR6, PT ;  /* 0x000000060a007c0c */ /* 0x000fc4000bf24070 */
[----:B------:R-:W-:Y:S02]  /*0270*/  ISETP.GT.AND.EX P0, PT, R9, UR7, PT, P0 ;  /* 0x0000000709007c0c */ /* 0x000fe4000bf04300 */
[----:B-----5:R-:W-:Y:S02]  /*0280*/  ISETP.GT.U32.AND P2, PT, R4, UR6, PT ;  /* 0x0000000604007c0c */ /* 0x020fe4000bf44070 */
[----:B------:R-:W-:Y:S02]  /*0290*/  ISETP.GT.AND.EX P1, PT, R11, UR7, PT, P1 ;  /* 0x000000070b007c0c */ /* 0x000fe4000bf24310 */
[----:B------:R-:W-:Y:S02]  /*02a0*/  SEL R0, R8, UR6, P0 ;  /* 0x0000000608007c07 */ /* 0x000fe40008000000 */
[----:B------:R-:W-:Y:S02]  /*02b0*/  ISETP.GT.U32.AND P3, PT, R6, UR6, PT ;  /* 0x0000000606007c0c */ /* 0x000fe4000bf64070 */
[----:B------:R-:W-:-:S02]  /*02c0*/  SEL R8, R9, UR7, P0 ;  /* 0x0000000709087c07 */ /* 0x000fc40008000000 */
[----:B------:R-:W-:Y:S02]  /*02d0*/  ISETP.GT.AND.EX P0, PT, R5, UR7, PT, P2 ;  /* 0x0000000705007c0c */ /* 0x000fe4000bf04320 */
[----:B------:R-:W-:Y:S02]  /*02e0*/  SEL R9, R10, UR6, P1 ;  /* 0x000000060a097c07 */ /* 0x000fe40008800000 */
[----:B------:R-:W-:Y:S02]  /*02f0*/  SEL R10, R11, UR7, P1 ;  /* 0x000000070b0a7c07 */ /* 0x000fe40008800000 */
[----:B------:R-:W-:Y:S02]  /*0300*/  ISETP.GT.AND.EX P1, PT, R7, UR7, PT, P3 ;  /* 0x0000000707007c0c */ /* 0x000fe4000bf24330 */
[----:B------:R-:W-:Y:S02]  /*0310*/  SEL R11, R4, UR6, P0 ;  /* 0x00000006040b7c07 */ /* 0x000fe40008000000 */
[----:B------:R-:W-:-:S02]  /*0320*/  SEL R15, R5, UR7, P0 ;  /* 0x00000007050f7c07 */ /* 0x000fc40008000000 */
[----:B------:R-:W-:Y:S02]  /*0330*/  ISETP.LT.U32.AND P0, PT, R18, UR8, PT ;  /* 0x0000000812007c0c */ /* 0x000fe4000bf01070 */
        /* <DEDUP_REMOVED lines=8> */
[----:B------:R-:W-:Y:S02]  /*03c0*/  ISETP.LT.AND.EX P3, PT, R13, UR9, PT, P3 ;  /* 0x000000090d007c0c */ /* 0x000fe4000bf61330 */
[----:B------:R-:W-:Y:S02]  /*03d0*/  SEL R6, R18, UR8, P0 ;  /* 0x0000000812067c07 */ /* 0x000fe40008000000 */
[----:B------:R-:W-:-:S02]  /*03e0*/  SEL R7, R19, UR9, P0 ;  /* 0x0000000913077c07 */ /* 0x000fc40008000000 */
[----:B------:R-:W-:Y:S02]  /*03f0*/  ISETP.LT.U32.AND P0, PT, R9, UR8, PT ;  /* 0x0000000809007c0c */ /* 0x000fe4000bf01070 */
[----:B------:R-:W-:Y:S02]  /*0400*/  SEL R4, R16, UR8, P1 ;  /* 0x0000000810047c07 */ /* 0x000fe40008800000 */
[----:B------:R-:W-:Y:S02]  /*0410*/  SEL R5, R17, UR9, P1 ;  /* 0x0000000911057c07 */ /* 0x000fe40008800000 */
[----:B------:R-:W-:Y:S02]  /*0420*/  SEL R14, R14, UR8, P2 ;  /* 0x000000080e0e7c07 */ /* 0x000fe40009000000 */
[----:B------:R-:W-:Y:S01]  /*0430*/  SEL R17, R22, UR9, P2 ;  /* 0x0000000916117c07 */ /* 0x000fe20009000000 */
[----:B------:R0:W-:Y:S01]  /*0440*/  STG.E.128 desc[UR4][R2.64], R4 ;  /* 0x0000000402007986 */ /* 0x0001e2000c101d04 */
[----:B------:R-:W-:-:S02]  /*0450*/  SEL R12, R12, UR8, P3 ;  /* 0x000000080c0c7c07 */ /* 0x000fc40009800000 */
[----:B------:R-:W-:Y:S02]  /*0460*/  SEL R13, R13, UR9, P3 ;  /* 0x000000090d0d7c07 */ /* 0x000fe40009800000 */
[----:B------:R-:W-:Y:S02]  /*0470*/  ISETP.LT.AND.EX P0, PT, R10, UR9, PT, P0 ;  /* 0x000000090a007c0c */ /* 0x000fe4000bf01300 */
[----:B------:R-:W-:Y:S02]  /*0480*/  ISETP.LT.U32.AND P1, PT, R0, UR8, PT ;  /* 0x0000000800007c0c */ /* 0x000fe4000bf21070 */
[----:B------:R-:W-:Y:S02]  /*0490*/  ISETP.LT.U32.AND P3, PT, R11, UR8, PT ;  /* 0x000000080b007c0c */ /* 0x000fe4000bf61070 */
[----:B------:R-:W-:Y:S02]  /*04a0*/  ISETP.LT.U32.AND P2, PT, R21, UR8, PT ;  /* 0x0000000815007c0c */ /* 0x000fe4000bf41070 */
[----:B------:R-:W-:-:S02]  /*04b0*/  SEL R9, R9, UR8, P0 ;  /* 0x0000000809097c07 */ /* 0x000fc40008000000 */
[----:B------:R-:W-:Y:S02]  /*04c0*/  SEL R10, R10, UR9, P0 ;  /* 0x000000090a0a7c07 */ /* 0x000fe40008000000 */
[----:B------:R-:W-:Y:S01]  /*04d0*/  ISETP.LT.AND.EX P1, PT, R8, UR9, PT, P1 ;  /* 0x0000000908007c0c */ /* 0x000fe2000bf21310 */
[----:B0-----:R-:W-:Y:S01]  /*04e0*/  IMAD.MOV.U32 R6, RZ, RZ, R14 ;  /* 0x000000ffff067224 */ /* 0x001fe200078e000e */
[----:B------:R-:W-:Y:S01]  /*04f0*/  ISETP.LT.AND.EX P3, PT, R15, UR9, PT, P3 ;  /* 0x000000090f007c0c */ /* 0x000fe2000bf61330 */
[----:B------:R-:W-:Y:S01]  /*0500*/  IMAD.MOV.U32 R7, RZ, RZ, R17 ;  /* 0x000000ffff077224 */ /* 0x000fe200078e0011 */
[----:B------:R-:W-:Y:S01]  /*0510*/  ISETP.LT.AND.EX P2, PT, R20, UR9, PT, P2 ;  /* 0x0000000914007c0c */ /* 0x000fe2000bf41320 */
[----:B------:R-:W-:Y:S01]  /*0520*/  IMAD.MOV.U32 R4, RZ, RZ, R12 ;  /* 0x000000ffff047224 */ /* 0x000fe200078e000c */
[----:B------:R-:W-:Y:S01]  /*0530*/  SEL R11, R11, UR8, P3 ;  /* 0x000000080b0b7c07 */ /* 0x000fe20009800000 */
[----:B------:R-:W-:Y:S01]  /*0540*/  IMAD.MOV.U32 R5, RZ, RZ, R13 ;  /* 0x000000ffff057224 */ /* 0x000fe200078e000d */
[----:B------:R-:W-:-:S02]  /*0550*/  SEL R21, R21, UR8, P2 ;  /* 0x0000000815157c07 */ /* 0x000fc40009000000 */
[----:B------:R-:W-:Y:S02]  /*0560*/  SEL R20, R20, UR9, P2 ;  /* 0x0000000914147c07 */ /* 0x000fe40009000000 */
[----:B------:R0:W-:Y:S02]  /*0570*/  STG.E.128 desc[UR4][R2.64+0x800], R4 ;  /* 0x0008000402007986 */ /* 0x0001e4000c101d04 */
[----:B0-----:R-:W-:Y:S01]  /*0580*/  SEL R4, R0, UR8, P1 ;  /* 0x0000000800047c07 */ /* 0x001fe20008800000 */
[----:B------:R-:W-:Y:S01]  /*0590*/  IMAD.MOV.U32 R6, RZ, RZ, R9 ;  /* 0x000000ffff067224 */ /* 0x000fe200078e0009 */
[----:B------:R-:W-:Y:S01]  /*05a0*/  SEL R5, R8, UR9, P1 ;  /* 0x0000000908057c07 */ /* 0x000fe20008800000 */
[----:B------:R-:W-:Y:S01]  /*05b0*/  IMAD.MOV.U32 R7, RZ, RZ, R10 ;  /* 0x000000ffff077224 */ /* 0x000fe200078e000a */
[----:B------:R-:W-:-:S04]  /*05c0*/  SEL R0, R15, UR9, P3 ;  /* 0x000000090f007c07 */ /* 0x000fc80009800000 */
[----:B------:R0:W-:Y:S02]  /*05d0*/  STG.E.128 desc[UR4][R2.64+0x1000], R4 ;  /* 0x0010000402007986 */ /* 0x0001e4000c101d04 */
[----:B0-----:R-:W-:Y:S02]  /*05e0*/  IMAD.MOV.U32 R4, RZ, RZ, R11 ;  /* 0x000000ffff047224 */ /* 0x001fe400078e000b */
[----:B------:R-:W-:Y:S02]  /*05f0*/  IMAD.MOV.U32 R5, RZ, RZ, R0 ;  /* 0x000000ffff057224 */ /* 0x000fe400078e0000 */
[----:B------:R-:W-:Y:S02]  /*0600*/  IMAD.MOV.U32 R6, RZ, RZ, R21 ;  /* 0x000000ffff067224 */ /* 0x000fe400078e0015 */
[----:B------:R-:W-:-:S05]  /*0610*/  IMAD.MOV.U32 R7, RZ, RZ, R20 ;  /* 0x000000ffff077224 */ /* 0x000fca00078e0014 */
[----:B------:R-:W-:Y:S01]  /*0620*/  STG.E.128 desc[UR4][R2.64+0x1800], R4 ;  /* 0x0018000402007986 */ /* 0x000fe2000c101d04 */
[----:B------:R-:W-:Y:S05]  /*0630*/  EXIT ;  /* 0x000000000000794d */ /* 0x000fea0003800000 */
.L_x_18392:
[----:B------:R-:W0:Y:S01]  /*0640*/  S2R R5, SR_TID.X ;  /* 0x0000000000057919 */ /* 0x000e220000002100 */
[----:B------:R-:W-:Y:S01]  /*0650*/  ULDC.64 UR6, c[0x0][0x218] ;  /* 0x0000860000067ab9 */ /* 0x000fe20000000a00 */
        /* <DEDUP_REMOVED lines=16> */
[----:B------:R-:W-:-:S13]  /*0760*/  ISETP.GE.AND P4, PT, R7, R2, PT ;  /* 0x000000020700720c */ /* 0x000fda0003f86270 */
[C---:B------:R-:W-:Y:S01]  /*0770*/  @!P4 IMAD.IADD R25, R0.reuse, 0x1, R7 ;  /* 0x000000010019c824 */ /* 0x040fe200078e0207 */
[----:B------:R-:W1:Y:S01]  /*0780*/  @!P4 LDC.64 R18, c[0x0][0x238] ;  /* 0x00008e00ff12cb82 */ /* 0x000e620000000a00 */
[----:B------:R-:W-:Y:S02]  /*0790*/  @!P4 VIADD R7, R7, 0x80 ;  /* 0x000000800707c836 */ /* 0x000fe40000000000 */
[----:B--2---:R-:W-:Y:S01]  /*07a0*/  @!P5 IMAD.WIDE.U32 R16, R11, 0x8, R16 ;  /* 0x000000080b10d825 */ /* 0x004fe200078e0010 */
[----:B------:R-:W-:Y:S02]  /*07b0*/  CS2R R10, SRZ ;  /* 0x00000000000a7805 */ /* 0x000fe4000001ff00 */
[C---:B------:R-:W-:Y:S02]  /*07c0*/  ISETP.GE.AND P3, PT, R7.reuse, R2, PT ;  /* 0x000000020700720c */ /* 0x040fe40003f66270 */
[----:B------:R2:W3:Y:S04]  /*07d0*/  @!P5 LDG.E.64 R8, desc[UR4][R16.64] ;  /* 0x000000041008d981 */ /* 0x0004e8000c1e1b00 */
[----:B------:R4:W5:Y:S07]  /*07e0*/  @!P6 LDG.E.64 R10, desc[UR4][R28.64] ;  /* 0x000000041c0ae981 */ /* 0x00096e000c1e1b00 */
[----:B------:R-:W-:Y:S01]  /*07f0*/  @!P3 IMAD.IADD R23, R0, 0x1, R7 ;  /* 0x000000010017b824 */ /* 0x000fe200078e0207 */
[----:B------:R-:W0:Y:S01]  /*0800*/  @!P3 LDC.64 R20, c[0x0][0x238] ;  /* 0x00008e00ff14bb82 */ /* 0x000e220000000a00 */
[----:B------:R-:W-:-:S05]  /*0810*/  @!P3 VIADD R7, R7, 0x80 ;  /* 0x000000800707b836 */ /* 0x000fca0000000000 */
[----:B------:R-:W-:-:S13]  /*0820*/  ISETP.GE.AND P2, PT, R7, R2, PT ;  /* 0x000000020700720c */ /* 0x000fda0003f46270 */
[----:B------:R-:W-:Y:S01]  /*0830*/  @!P2 IMAD.IADD R4, R0, 0x1, R7 ;  /* 0x000000010004a824 */ /* 0x000fe200078e0207 */
[----:B------:R-:W4:Y:S01]  /*0840*/  @!P2 LDC.64 R12, c[0x0][0x238] ;  /* 0x00008e00ff0cab82 */ /* 0x000f220000000a00 */
[----:B------:R-:W-:-:S05]  /*0850*/  @!P2 VIADD R7, R7, 0x80 ;  /* 0x000000800707a836 */ /* 0x000fca0000000000 */
[----:B------:R-:W-:Y:S01]  /*0860*/  ISETP.GE.AND P0, PT, R7, R2, PT ;  /* 0x000000020700720c */ /* 0x000fe20003f06270 */
[----:B0-----:R-:W-:Y:S01]  /*0870*/  @!P3 IMAD.WIDE.U32 R20, R23, 0x8, R20 ;  /* 0x000000081714b825 */ /* 0x001fe200078e0014 */
[----:B------:R-:W-:-:S11]  /*0880*/  CS2R R22, SRZ ;  /* 0x0000000000167805 */ /* 0x000fd6000001ff00 */
[----:B------:R-:W-:Y:S01]  /*0890*/  @!P0 IMAD.IADD R27, R0, 0x1, R7 ;  /* 0x00000001001b8824 */ /* 0x000fe200078e0207 */
[----:B--2---:R-:W0:Y:S01]  /*08a0*/  @!P0 LDC.64 R16, c[0x0][0x238] ;  /* 0x00008e00ff108b82 */ /* 0x004e220000000a00 */
[----:B------:R-:W-:-:S05]  /*08b0*/  @!P0 VIADD R7, R7, 0x80 ;  /* 0x0000008007078836 */ /* 0x000fca0000000000 */
[----:B------:R-:W-:Y:S01]  /*08c0*/  ISETP.GE.AND P6, PT, R7, R2, PT ;  /* 0x000000020700720c */ /* 0x000fe20003fc6270 */
[----:B-1----:R-:W-:-:S05]  /*08d0*/  @!P4 IMAD.WIDE.U32 R18, R25, 0x8, R18 ;  /* 0x000000081912c825 */ /* 0x002fca00078e0012 */
[----:B------:R1:W2:Y:S01]  /*08e0*/  @!P4 LDG.E.64 R22, desc[UR4][R18.64] ;  /* 0x000000041216c981 */ /* 0x0002a2000c1e1b00 */
[----:B----4-:R-:W-:-:S04]  /*08f0*/  @!P2 IMAD.WIDE.U32 R12, R4, 0x8, R12 ;  /* 0x00000008040ca825 */ /* 0x010fc800078e000c */
[----:B------:R-:W-:Y:S02]  /*0900*/  @!P1 IMAD.IADD R4, R0, 0x1, R5 ;  /* 0x0000000100049824 */ /* 0x000fe400078e0205 */
[----:B------:R-:W4:Y:S01]  /*0910*/  @!P6 LDC.64 R28, c[0x0][0x238] ;  /* 0x00008e00ff1ceb82 */ /* 0x000f220000000a00 */
[----:B-1----:R-:W-:Y:S01]  /*0920*/  CS2R R18, SRZ ;  /* 0x0000000000127805 */ /* 0x002fe2000001ff00 */
[----:B------:R-:W-:Y:S01]  /*0930*/  @!P1 IMAD.WIDE.U32 R14, R4, 0x8, R14 ;  /* 0x00000008040e9825 */ /* 0x000fe200078e000e */
[----:B------:R-:W-:-:S04]  /*0940*/  CS2R R24, SRZ ;  /* 0x0000000000187805 */ /* 0x000fc8000001ff00 */
[----:B------:R1:W2:Y:S01]  /*0950*/  @!P2 LDG.E.64 R18, desc[UR4][R12.64] ;  /* 0x000000040c12a981 */ /* 0x0002a2000c1e1b00 */
[----:B0-----:R-:W-:-:S03]  /*0960*/  @!P0 IMAD.WIDE.U32 R16, R27, 0x8, R16 ;  /* 0x000000081b108825 */ /* 0x001fc600078e0010 */
[----:B------:R0:W2:Y:S01]  /*0970*/  @!P3 LDG.E.64 R24, desc[UR4][R20.64] ;  /* 0x000000041418b981 */ /* 0x0000a2000c1e1b00 */
[----:B-1----:R-:W-:-:S06]  /*0980*/  CS2R R12, SRZ ;  /* 0x00000000000c7805 */ /* 0x002fcc000001ff00 */
[----:B------:R1:W2:Y:S01]  /*0990*/  @!P1 LDG.E.64 R12, desc[UR4][R14.64] ;  /* 0x000000040e0c9981 */ /* 0x0002a2000c1e1b00 */
[----:B------:R-:W-:Y:S01]  /*09a0*/  CS2R R26, SRZ ;  /* 0x00000000001a7805 */ /* 0x000fe2000001ff00 */
[----:B------:R-:W-:-:S05]  /*09b0*/  @!P6 IMAD.IADD R7, R0, 0x1, R7 ;  /* 0x000000010007e824 */ /* 0x000fca00078e0207 */
[----:B------:R-:W2:Y:S01]  /*09c0*/  @!P0 LDG.E.64 R26, desc[UR4][R16.64] ;  /* 0x00000004101a8981 */ /* 0x000ea2000c1e1b00 */
[----:B----4-:R-:W-:Y:S01]  /*09d0*/  @!P6 IMAD.WIDE.U32 R28, R7, 0x8, R28 ;  /* 0x00000008071ce825 */ /* 0x010fe200078e001c */
[----:B------:R-:W-:-:S06]  /*09e0*/  CS2R R6, SRZ ;  /* 0x0000000000067805 */ /* 0x000fcc000001ff00 */
[----:B------:R-:W4:Y:S01]  /*09f0*/  @!P6 LDG.E.64 R6, desc[UR4][R28.64] ;  /* 0x000000041c06e981 */ /* 0x000f22000c1e1b00 */
[----:B0-----:R-:W-:Y:S02]  /*0a00*/  IMAD.MOV.U32 R21, RZ, RZ, R5 ;  /* 0x000000ffff157224 */ /* 0x001fe400078e0005 */
[----:B------:R-:W-:Y:S02]  /*0a10*/  @!P1 IMAD.MOV.U32 R21, RZ, RZ, R3 ;  /* 0x000000ffff159224 */ /* 0x000fe400078e0003 */
[----:B------:R-:W-:Y:S01]  /*0a20*/  @!P1 IMAD.IADD R5, R0, 0x1, R5 ;  /* 0x0000000100059824 */ /* 0x000fe200078e0205 */
[----:B------:R-:W-:Y:S04]  /*0a30*/  BSSY B0, `(.L_x_18393) ;  /* 0x0000070000007945 */ /* 0x000fe80003800000 */
[----:B------:R-:W-:Y:S01]  /*0a40*/  BSSY B1, `(.L_x_18394) ;  /* 0x0000068000017945 */ /* 0x000fe20003800000 */
[----:B---3--:R-:W-:-:S02]  /*0a50*/  ISETP.GT.U32.AND P2, PT, R8, UR6, PT ;  /* 0x0000000608007c0c */ /* 0x008fc4000bf44070 */
[----:B-----5:R-:W-:-:S04]  /*0a60*/  ISETP.GT.U32.AND P0, PT, R10, UR6, PT ;  /* 0x000000060a007c0c */ /* 0x020fc8000bf04070 */
[----:B------:R-:W-:Y:S02]  /*0a70*/  ISETP.GT.AND.EX P0, PT, R11, UR7, PT, P0 ;  /* 0x000000070b007c0c */ /* 0x000fe4000bf04300 */
[----:B------:R-:W-:Y:S02]  /*0a80*/  ISETP.GT.AND.EX P2, PT, R9, UR7, PT, P2 ;  /* 0x0000000709007c0c */ /* 0x000fe4000bf44320 */
[----:B------:R-:W-:Y:S02]  /*0a90*/  SEL R3, R10, UR6, P0 ;  /* 0x000000060a037c07 */ /* 0x000fe40008000000 */
[----:B------:R-:W-:Y:S02]  /*0aa0*/  SEL R10, R11, UR7, P0 ;  /* 0x000000070b0a7c07 */ /* 0x000fe40008000000 */
[----:B------:R-:W-:Y:S02]  /*0ab0*/  SEL R4, R8, UR6, P2 ;  /* 0x0000000608047c07 */ /* 0x000fe40009000000 */
[----:B------:R-:W-:-:S02]  /*0ac0*/  SEL R11, R9, UR7, P2 ;  /* 0x00000007090b7c07 */ /* 0x000fc40009000000 */
[----:B------:R-:W0:Y:S01]  /*0ad0*/  @!P1 LDC.64 R8, c[0x0][0x230] ;  /* 0x00008c00ff089b82 */ /* 0x000e220000000a00 */
[----:B--2---:R-:W-:-:S04]  /*0ae0*/  ISETP.GT.U32.AND P3, PT, R22, UR6, PT ;  /* 0x0000000616007c0c */ /* 0x004fc8000bf64070 */
[----:B------:R-:W-:-:S04]  /*0af0*/  ISETP.GT.AND.EX P0, PT, R23, UR7, PT, P3 ;  /* 0x0000000717007c0c */ /* 0x000fc8000bf04330 */
[----:B-1----:R-:W-:Y:S02]  /*0b00*/  SEL R14, R22, UR6, P0 ;  /* 0x00000006160e7c07 */ /* 0x002fe40008000000 */
[----:B------:R-:W-:Y:S02]  /*0b10*/  SEL R22, R23, UR7, P0 ;  /* 0x0000000717167c07 */ /* 0x000fe40008000000 */
[----:B------:R-:W-:-:S04]  /*0b20*/  ISETP.GT.U32.AND P3, PT, R24, UR6, PT ;  /* 0x0000000618007c0c */ /* 0x000fc8000bf64070 */
[----:B------:R-:W-:Y:S02]  /*0b30*/  ISETP.GT.AND.EX P2, PT, R25, UR7, PT, P3 ;  /* 0x0000000719007c0c */ /* 0x000fe4000bf44330 */
[----:B------:R-:W-:-:S04]  /*0b40*/  ISETP.GT.U32.AND P0, PT, R12, UR6, PT ;  /* 0x000000060c007c0c */ /* 0x000fc8000bf04070 */
[----:B------:R-:W-:Y:S02]  /*0b50*/  ISETP.GT.AND.EX P0, PT, R13, UR7, PT, P0 ;  /* 0x000000070d007c0c */ /* 0x000fe4000bf04300 */
[----:B------:R-:W-:Y:S02]  /*0b60*/  SEL R15, R24, UR6, P2 ;  /* 0x00000006180f7c07 */ /* 0x000fe40009000000 */
[----:B------:R-:W-:Y:S02]  /*0b70*/  SEL R12, R12, UR6, P0 ;  /* 0x000000060c0c7c07 */ /* 0x000fe40008000000 */
[----:B------:R-:W-:Y:S02]  /*0b80*/  ISETP.GT.U32.AND P3, PT, R18, UR6, PT ;  /* 0x0000000612007c0c */ /* 0x000fe4000bf64070 */
[----:B------:R-:W-:Y:S02]  /*0b90*/  SEL R24, R25, UR7, P2 ;  /* 0x0000000719187c07 */ /* 0x000fe40009000000 */
[----:B------:R-:W-:-:S02]  /*0ba0*/  SEL R13, R13, UR7, P0 ;  /* 0x000000070d0d7c07 */ /* 0x000fc40008000000 */
[----:B------:R-:W-:Y:S02]  /*0bb0*/  ISETP.GT.U32.AND P2, PT, R26, UR6, PT ;  /* 0x000000061a007c0c */ /* 0x000fe4000bf44070 */
[----:B------:R-:W-:Y:S02]  /*0bc0*/  ISETP.LT.U32.AND P0, PT, R12, UR8, PT ;  /* 0x000000080c007c0c */ /* 0x000fe4000bf01070 */
[----:B------:R-:W-:Y:S02]  /*0bd0*/  ISETP.GT.AND.EX P3, PT, R19, UR7, PT, P3 ;  /* 0x0000000713007c0c */ /* 0x000fe4000bf64330 */
[----:B------:R-:W-:Y:S02]  /*0be0*/  ISETP.GT.AND.EX P2, PT, R27, UR7, PT, P2 ;  /* 0x000000071b007c0c */ /* 0x000fe4000bf44320 */
[----:B------:R-:W-:Y:S01]  /*0bf0*/  ISETP.LT.AND.EX P0, PT, R13, UR9, PT, P0 ;  /* 0x000000090d007c0c */ /* 0x000fe2000bf01300 */
[----:B0-----:R-:W-:Y:S01]  /*0c00*/  @!P1 IMAD.WIDE.U32 R8, R5, 0x8, R8 ;  /* 0x0000000805089825 */ /* 0x001fe200078e0008 */
[----:B------:R-:W-:-:S02]  /*0c10*/  SEL R16, R18, UR6, P3 ;  /* 0x0000000612107c07 */ /* 0x000fc40009800000 */
[----:B------:R-:W-:Y:S02]  /*0c20*/  SEL R18, R19, UR7, P3 ;  /* 0x0000000713127c07 */ /* 0x000fe40009800000 */
[----:B------:R-:W-:Y:S02]  /*0c30*/  SEL R17, R26, UR6, P2 ;  /* 0x000000061a117c07 */ /* 0x000fe40009000000 */
[----:B------:R-:W-:Y:S02]  /*0c40*/  SEL R12, R12, UR8, P0 ;  /* 0x000000080c0c7c07 */ /* 0x000fe40008000000 */
[----:B------:R-:W-:Y:S02]  /*0c50*/  SEL R13, R13, UR9, P0 ;  /* 0x000000090d0d7c07 */ /* 0x000fe40008000000 */
[----:B------:R-:W-:Y:S02]  /*0c60*/  SEL R26, R27, UR7, P2 ;  /* 0x000000071b1a7c07 */ /* 0x000fe40009000000 */
[----:B----4-:R-:W-:-:S02]  /*0c70*/  ISETP.GT.U32.AND P3, PT, R6, UR6, PT ;  /* 0x0000000606007c0c */ /* 0x010fc4000bf64070 */
[----:B------:R-:W-:Y:S01]  /*0c80*/  ISETP.LT.U32.AND P2, PT, R3, UR8, PT ;  /* 0x0000000803007c0c */ /* 0x000fe2000bf41070 */
[----:B------:R0:W-:Y:S01]  /*0c90*/  @!P1 STG.E.64 desc[UR4][R8.64], R12 ;  /* 0x0000000c08009986 */ /* 0x0001e2000c101b04 */
[----:B------:R-:W-:Y:S02]  /*0ca0*/  ISETP.GT.AND.EX P3, PT, R7, UR7, PT, P3 ;  /* 0x0000000707007c0c */ /* 0x000fe4000bf64330 */
[----:B------:R-:W-:Y:S02]  /*0cb0*/  ISETP.LT.AND.EX P0, PT, R10, UR9, PT, P2 ;  /* 0x000000090a007c0c */ /* 0x000fe4000bf01320 */
[----:B------:R-:W-:Y:S02]  /*0cc0*/  ISETP.LT.U32.AND P1, PT, R4, UR8, PT ;  /* 0x0000000804007c0c */ /* 0x000fe4000bf21070 */
[----:B------:R-:W-:Y:S02]  /*0cd0*/  ISETP.LT.U32.AND P2, PT, R14, UR8, PT ;  /* 0x000000080e007c0c */ /* 0x000fe4000bf41070 */
[----:B------:R-:W-:-:S02]  /*0ce0*/  SEL R19, R6, UR6, P3 ;  /* 0x0000000606137c07 */ /* 0x000fc40009800000 */
[----:B------:R-:W-:Y:S02]  /*0cf0*/  SEL R20, R7, UR7, P3 ;  /* 0x0000000707147c07 */ /* 0x000fe40009800000 */
[----:B------:R-:W-:Y:S02]  /*0d00*/  SEL R6, R3, UR8, P0 ;  /* 0x0000000803067c07 */ /* 0x000fe40008000000 */
[----:B------:R-:W-:Y:S02]  /*0d10*/  ISETP.LT.AND.EX P1, PT, R11, UR9, PT, P1 ;  /* 0x000000090b007c0c */ /* 0x000fe4000bf21310 */
[----:B------:R-:W-:Y:S02]  /*0d20*/  SEL R7, R10, UR9, P0 ;  /* 0x000000090a077c07 */ /* 0x000fe40008000000 */
[----:B------:R-:W-:Y:S02]  /*0d30*/  ISETP.LT.U32.AND P4, PT, R15, UR8, PT ;  /* 0x000000080f007c0c */ /* 0x000fe4000bf81070 */
[----:B------:R-:W-:-:S02]  /*0d40*/  ISETP.LT.AND.EX P0, PT, R22, UR9, PT, P2 ;  /* 0x0000000916007c0c */ /* 0x000fc4000bf01320 */
[----:B------:R-:W-:Y:S02]  /*0d50*/  ISETP.GE.AND P3, PT, R21, R2, PT ;  /* 0x000000021500720c */ /* 0x000fe40003f66270 */
[----:B------:R-:W-:Y:S02]  /*0d60*/  SEL R4, R4, UR8, P1 ;  /* 0x0000000804047c07 */ /* 0x000fe40008800000 */
[----:B------:R-:W-:Y:S02]  /*0d70*/  SEL R5, R11, UR9, P1 ;  /* 0x000000090b057c07 */ /* 0x000fe40008800000 */
[----:B------:R-:W-:Y:S02]  /*0d80*/  ISETP.LT.AND.EX P1, PT, R24, UR9, PT, P4 ;  /* 0x0000000918007c0c */ /* 0x000fe4000bf21340 */
[----:B0-----:R-:W-:Y:S02]  /*0d90*/  SEL R8, R14, UR8, P0 ;  /* 0x000000080e087c07 */ /* 0x001fe40008000000 */
[----:B------:R-:W-:-:S02]  /*0da0*/  SEL R9, R22, UR9, P0 ;  /* 0x0000000916097c07 */ /* 0x000fc40008000000 */
[----:B------:R-:W-:Y:S02]  /*0db0*/  ISETP.LT.U32.AND P0, PT, R16, UR8, PT ;  /* 0x0000000810007c0c */ /* 0x000fe4000bf01070 */
[----:B------:R-:W-:Y:S02]  /*0dc0*/  ISETP.LT.U32.AND P2, PT, R17, UR8, PT ;  /* 0x0000000811007c0c */ /* 0x000fe4000bf41070 */
[----:B------:R-:W-:Y:S02]  /*0dd0*/  ISETP.LT.U32.AND P4, PT, R19, UR8, PT ;  /* 0x0000000813007c0c */ /* 0x000fe4000bf81070 */
[----:B------:R-:W-:Y:S02]  /*0de0*/  SEL R10, R15, UR8, P1 ;  /* 0x000000080f0a7c07 */ /* 0x000fe40008800000 */
[----:B------:R-:W-:Y:S02]  /*0df0*/  SEL R11, R24, UR9, P1 ;  /* 0x00000009180b7c07 */ /* 0x000fe40008800000 */
        /* <DEDUP_REMOVED lines=22> */
.L_x_18395:
[----:B------:R-:W-:-:S13]  /*0f60*/  ISETP.GE.AND P0, PT, R21, R2, PT ;  /* 0x000000021500720c */ /* 0x000fda0003f06270 */
[----:B------:R-:W-:Y:S05]  /*0f70*/  @P0 BRA `(.L_x_18397) ;  /* 0x0000000000300947 */ /* 0x000fea0003800000 */
[----:B0-----:R-:W0:Y:S01]  /*0f80*/  LDC.64 R4, c[0x0][0x230] ;  /* 0x00008c00ff047b82 */ /* 0x001e220000000a00 */
[----:B------:R-:W-:Y:S02]  /*0f90*/  IMAD.IADD R3, R0, 0x1, R21 ;  /* 0x0000000100037824 */ /* 0x000fe400078e0215 */
[----:B------:R-:W-:Y:S02]  /*0fa0*/  VIADD R21, R21, 0x80 ;  /* 0x0000008015157836 */ /* 0x000fe40000000000 */
[----:B0-----:R-:W-:-:S05]  /*0fb0*/  IMAD.WIDE.U32 R4, R3, 0x8, R4 ;  /* 0x0000000803047825 */ /* 0x001fca00078e0004 */
[----:B------:R1:W-:Y:S02]  /*0fc0*/  STG.E.64 desc[UR4][R4.64], R8 ;  /* 0x0000000804007986 */ /* 0x0003e4000c101b04 */
.L_x_18396:
[----:B------:R-:W-:-:S13]  /*0fd0*/  ISETP.GE.AND P0, PT, R21, R2, PT ;  /* 0x000000021500720c */ /* 0x000fda0003f06270 */
[----:B------:R-:W-:Y:S05]  /*0fe0*/  @P0 BRA `(.L_x_18398) ;  /* 0x0000000000340947 */ /* 0x000fea0003800000 */
[----:B-1----:R-:W1:Y:S01]  /*0ff0*/  LDC.64 R4, c[0x0][0x230] ;  /* 0x00008c00ff047b82 */ /* 0x002e620000000a00 */
[----:B------:R-:W-:Y:S02]  /*1000*/  IMAD.IADD R3, R0, 0x1, R21 ;  /* 0x0000000100037824 */ /* 0x000fe400078e0215 */
[----:B------:R-:W-:Y:S02]  /*1010*/  VIADD R21, R21, 0x80 ;  /* 0x0000008015157836 */ /* 0x000fe40000000000 */
[----:B-1----:R-:W-:-:S05]  /*1020*/  IMAD.WIDE.U32 R4, R3, 0x8, R4 ;  /* 0x0000000803047825 */ /* 0x002fca00078e0004 */
[----:B------:R1:W-:Y:S02]  /*1030*/  STG.E.64 desc[UR4][R4.64], R10 ;  /* 0x0000000a04007986 */ /* 0x0003e4000c101b04 */
.L_x_18397:
        /* <DEDUP_REMOVED lines=8> */
.L_x_18398:
[----:B------:R-:W-:Y:S05]  /*10c0*/  BSYNC B1 ;  /* 0x0000000000017941 */ /* 0x000fea0003800000 */
.L_x_18394:
[----:B------:R-:W-:-:S13]  /*10d0*/  ISETP.GE.AND P0, PT, R21, R2, PT ;  /* 0x000000021500720c */ /* 0x000fda0003f06270 */
[----:B-12---:R-:W1:Y:S01]  /*10e0*/  @!P0 LDC.64 R4, c[0x0][0x230] ;  /* 0x00008c00ff048b82 */ /* 0x006e620000000a00 */
[----:B------:R-:W-:Y:S02]  /*10f0*/  @!P0 IMAD.IADD R3, R0, 0x1, R21 ;  /* 0x0000000100038824 */ /* 0x000fe400078e0215 */
[----:B------:R-:W-:Y:S02]  /*1100*/  @!P0 VIADD R21, R21, 0x80 ;  /* 0x0000008015158836 */ /* 0x000fe40000000000 */
[----:B-1----:R-:W-:-:S05]  /*1110*/  @!P0 IMAD.WIDE.U32 R4, R3, 0x8, R4 ;  /* 0x0000000803048825 */ /* 0x002fca00078e0004 */
[----:B------:R2:W-:Y:S02]  /*1120*/  @!P0 STG.E.64 desc[UR4][R4.64], R14 ;  /* 0x0000000e04008986 */ /* 0x0005e4000c101b04 */
.L_x_18399:
[----:B------:R-:W-:Y:S05]  /*1130*/  BSYNC B0 ;  /* 0x0000000000007941 */ /* 0x000fea0003800000 */
.L_x_18393:
        /* <DEDUP_REMOVED lines=8> */
.L_x_18400:
        /* <DEDUP_REMOVED lines=12> */
.L_x_36323:


//--------------------- .text._ZN2at6native29vectorized_elementwise_kernelILi4EZZZNS0_17clamp_kernel_cudaERNS_18TensorIteratorBaseERKN3c106ScalarES7_ENKUlvE_clEvENKUlvE2_clEvEUllE_St5arrayIPcLm2EEEEviT0_T1_ --------------------------
	.section	.text._ZN2at6native29vectorized_elementwise_kernelILi4EZZZNS0_17clamp_kernel_cudaERNS_18TensorIteratorBaseERKN3c106ScalarES7_ENKUlvE_clEvENKUlvE2_clEvEUllE_St5arrayIPcLm2EEEEviT0_T1_,"ax",@progbits
	.align	128
        .global         _ZN2at6native29vectorized_elementwise_kernelILi4EZZZNS0_17clamp_kernel_cudaERNS_18TensorIteratorBaseERKN3c106ScalarES7_ENKUlvE_clEvENKUlvE2_clEvEUllE_St5arrayIPcLm2EEEEviT0_T1_
        .type           _ZN2at6native29vectorized_elementwise_kernelILi4EZZZNS0_17clamp_kernel_cudaERNS_18TensorIteratorBaseERKN3c106ScalarES7_ENKUlvE_clEvENKUlvE2_clEvEUllE_St5arrayIPcLm2EEEEviT0_T1_,@function
        .size           _ZN2at6native29vectorized_elementwise_kernelILi4EZZZNS0_17clamp_kernel_cudaERNS_18TensorIteratorBaseERKN3c106ScalarES7_ENKUlvE_clEvENKUlvE2_clEvEUllE_St5arrayIPcLm2EEEEviT0_T1_,(.L_x_36324 - _ZN2at6native29vectorized_elementwise_kernelILi4EZZZNS0_17clamp_kernel_cudaERNS_18TensorIteratorBaseERKN3c106ScalarES7_ENKUlvE_clEvENKUlvE2_clEvEUllE_St5arrayIPcLm2EEEEviT0_T1_)
        .other          _ZN2at6native29vectorized_elementwise_kernelILi4EZZZNS0_17clamp_kernel_cudaERNS_18TensorIteratorBaseERKN3c106ScalarES7_ENKUlvE_clEvENKUlvE2_clEvEUllE_St5arrayIPcLm2EEEEviT0_T1_,@"STO_CUDA_ENTRY STV_DEFAULT"
_ZN2at6native29vectorized_elementwise_kernelILi4EZZZNS0_17clamp_kernel_cudaERNS_18TensorIteratorBaseERKN3c106ScalarES7_ENKUlvE_clEvENKUlvE2_clEvEUllE_St5arrayIPcLm2EEEEviT0_T1_:
.text._ZN2at6native29vectorized_elementwise_kernelILi4EZZZNS0_17clamp_kernel_cudaERNS_18TensorIteratorBaseERKN3c106ScalarES7_ENKUlvE_clEvENKUlvE2_clEvEUllE_St5arrayIPcLm2EEEEviT0_T1_:
        /* <DEDUP_REMOVED lines=100> */
.L_x_18401:
        /* <DEDUP_REMOVED lines=146> */
.L_x_18404:
[----:B------:R-:W-:-:S13]  /*0f60*/  ISETP.GE.AND P0, PT, R21, R2, PT ;  /* 0x000000021500720c */ /* 0x000fda0003f06270 */
[----:B------:R-:W-:Y:S05]  /*0f70*/  @P0 BRA `(.L_x_18406) ;  /* 0x0000000000300947 */ /* 0x000fea0003800000 */
[----:B0-----:R-:W0:Y:S01]  /*0f80*/  LDC.64 R4, c[0x0][0x230] ;  /* 0x00008c00ff047b82 */ /* 0x001e220000000a00 */
[----:B------:R-:W-:Y:S02]  /*0f90*/  IMAD.IADD R3, R0, 0x1, R21 ;  /* 0x0000000100037824 */ /* 0x000fe400078e0215 */
[----:B------:R-:W-:Y:S02]  /*0fa0*/  VIADD R21, R21, 0x80 ;  /* 0x0000008015157836 */ /* 0x000fe40000000000 */
[----:B0-----:R-:W-:-:S05]  /*0fb0*/  IMAD.WIDE.U32 R4, R3, 0x8, R4 ;  /* 0x0000000803047825 */ /* 0x001fca00078e0004 */
[----:B------:R1:W-:Y:S02]  /*0fc0*/  STG.E.64 desc[UR4][R4.64], R8 ;  /* 0x0000000804007986 */ /* 0x0003e4000c101b04 */
.L_x_18405:
[----:B------:R-:W-:-:S13]  /*0fd0*/  ISETP.GE.AND P0, PT, R21, R2, PT ;  /* 0x000000021500720c */ /* 0x000fda0003f06270 */
[----:B------:R-:W-:Y:S05]  /*0fe0*/  @P0 BRA `(.L_x_18407) ;  /* 0x0000000000340947 */ /* 0x000fea0003800000 */
[----:B-1----:R-:W1:Y:S01]  /*0ff0*/  LDC.64 R4, c[0x0][0x230] ;  /* 0x00008c00ff047b82 */ /* 0x002e620000000a00 */
[----:B------:R-:W-:Y:S02]  /*1000*/  IMAD.IADD R3, R0, 0x1, R21 ;  /* 0x0000000100037824 */ /* 0x000fe400078e0215 */
[----:B------:R-:W-:Y:S02]  /*1010*/  VIADD R21, R21, 0x80 ;  /* 0x0000008015157836 */ /* 0x000fe40000000000 */
[----:B-1----:R-:W-:-:S05]  /*1020*/  IMAD.WIDE.U32 R4, R3, 0x8, R4 ;  /* 0x0000000803047825 */ /* 0x002fca00078e0004 */
[----:B------:R1:W-:Y:S02]  /*1030*/  STG.E.64 desc[UR4][R4.64], R10 ;  /* 0x0000000a04007986 */ /* 0x0003e4000c101b04 */
.L_x_18406:
        /* <DEDUP_REMOVED lines=8> */
.L_x_18407:
[----:B------:R-:W-:Y:S05]  /*10c0*/  BSYNC B1 ;  /* 0x0000000000017941 */ /* 0x000fea0003800000 */
.L_x_18403:
[----:B------:R-:W-:-:S13]  /*10d0*/  ISETP.GE.AND P0, PT, R21, R2, PT ;  /* 0x000000021500720c */ /* 0x000fda0003f06270 */
[----:B-12---:R-:W1:Y:S01]  /*10e0*/  @!P0 LDC.64 R4, c[0x0][0x230] ;  /* 0x00008c00ff048b82 */ /* 0x006e620000000a00 */
[----:B------:R-:W-:Y:S02]  /*10f0*/  @!P0 IMAD.IADD R3, R0, 0x1, R21 ;  /* 0x0000000100038824 */ /* 0x000fe400078e0215 */
[----:B------:R-:W-:Y:S02]  /*1100*/  @!P0 VIADD R21, R21, 0x80 ;  /* 0x0000008015158836 */ /* 0x000fe40000000000 */
[----:B-1----:R-:W-:-:S05]  /*1110*/  @!P0 IMAD.WIDE.U32 R4, R3, 0x8, R4 ;  /* 0x0000000803048825 */ /* 0x002fca00078e0004 */
[----:B------:R2:W-:Y:S02]  /*1120*/  @!P0 STG.E.64 desc[UR4][R4.64], R14 ;  /* 0x0000000e04008986 */ /* 0x0005e4000c101b04 */
.L_x_18408:
[----:B------:R-:W-:Y:S05]  /*1130*/  BSYNC B0 ;  /* 0x0000000000007941 */ /* 0x000fea0003800000 */
.L_x_18402:
        /* <DEDUP_REMOVED lines=8> */
.L_x_18409:
        /* <DEDUP_REMOVED lines=12> */
.L_x_36324:


//--------------------- .text._ZN2at6native29vectorized_elementwise_kernelILi8EZZZNS0_17clamp_kernel_cudaERNS_18TensorIteratorBaseERKN3c106ScalarES7_ENKUlvE_clEvENKUlvE2_clEvEUllE_St5arrayIPcLm2EEEEviT0_T1_ --------------------------
	.section	.text._ZN2at6native29vectorized_elementwise_kernelILi8EZZZNS0_17clamp_kernel_cudaERNS_18TensorIteratorBaseERKN3c106ScalarES7_ENKUlvE_clEvENKUlvE2_clEvEUllE_St5arrayIPcLm2EEEEviT0_T1_,"ax",@progbits
	.align	128
        .global         _ZN2at6native29vectorized_elementwise_kernelILi8EZZZNS0_17clamp_kernel_cudaERNS_18TensorIteratorBaseERKN3c106ScalarES7_ENKUlvE_clEvENKUlvE2_clEvEUllE_St5arrayIPcLm2EEEEviT0_T1_
        .type           _ZN2at6native29vectorized_elementwise_kernelILi8EZZZNS0_17clamp_kernel_cudaERNS_18TensorIteratorBaseERKN3c106ScalarES7_ENKUlvE_clEvENKUlvE2_clEvEUllE_St5arrayIPcLm2EEEEviT0_T1_,@function
        .size           _ZN2at6native29vectorized_elementwise_kernelILi8EZZZNS0_17clamp_kernel_cudaERNS_18TensorIteratorBaseERKN3c106ScalarES7_ENKUlvE_clEvENKUlvE2_clEvEUllE_St5arrayIPcLm2EEEEviT0_T1_,(.L_x_36325 - _ZN2at6native29vectorized_elementwise_kernelILi8EZZZNS0_17clamp_kernel_cudaERNS_18TensorIteratorBaseERKN3c106ScalarES7_ENKUlvE_clEvENKUlvE2_clEvEUllE_St5arrayIPcLm2EEEEviT0_T1_)
        .other          _ZN2at6native29vectorized_elementwise_kernelILi8EZZZNS0_17clamp_kernel_cudaERNS_18TensorIteratorBaseERKN3c106ScalarES7_ENKUlvE_clEvENKUlvE2_clEvEUllE_St5arrayIPcLm2EEEEviT0_T1_,@"STO_CUDA_ENTRY STV_DEFAULT"
_ZN2at6native29vectorized_elementwise_kernelILi8EZZZNS0_17clamp_kernel_cudaERNS_18TensorIteratorBaseERKN3c106ScalarES7_ENKUlvE_clEvENKUlvE2_clEvEUllE_St5arrayIPcLm2EEEEviT0_T1_:
.text._ZN2at6native29vectorized_elementwise_kernelILi8EZZZNS0_17clamp_kernel_cudaERNS_18TensorIteratorBaseERKN3c106ScalarES7_ENKUlvE_clEvENKUlvE2_clEvEUllE_St5arrayIPcLm2EEEEviT0_T1_:
        /* <DEDUP_REMOVED lines=100> */
.L_x_18410:
        /* <DEDUP_REMOVED lines=146> */
.L_x_18413:
[----:B------:R-:W-:-:S13]  /*0f60*/  ISETP.GE.AND P0, PT, R21, R2, PT ;  /* 0x000000021500720c */ /* 0x000fda0003f06270 */
[----:B------:R-:W-:Y:S05]  /*0f70*/  @P0 BRA `(.L_x_18415) ;  /* 0x0000000000300947 */ /* 0x000fea0003800000 */
[----:B0-----:R-:W0:Y:S01]  /*0f80*/  LDC.64 R4, c[0x0][0x230] ;  /* 0x00008c00ff047b82 */ /* 0x001e220000000a00 */
[----:B------:R-:W-:Y:S02]  /*0f90*/  IMAD.IADD R3, R0, 0x1, R21 ;  /* 0x0000000100037824 */ /* 0x000fe400078e0215 */
[----:B------:R-:W-:Y:S02]  /*0fa0*/  VIADD R21, R21, 0x80 ;  /* 0x0000008015157836 */ /* 0x000fe40000000000 */
[----:B0-----:R-:W-:-:S05]  /*0fb0*/  IMAD.WIDE.U32 R4, R3, 0x8, R4 ;  /* 0x0000000803047825 */ /* 0x001fca00078e0004 */
[----:B------:R1:W-:Y:S02]  /*0fc0*/  STG.E.64 desc[UR4][R4.64], R8 ;  /* 0x0000000804007986 */ /* 0x0003e4000c101b04 */
.L_x_18414:
[----:B------:R-:W-:-:S13]  /*0fd0*/  ISETP.GE.AND P0, PT, R21, R2, PT ;  /* 0x000000021500720c */ /* 0x000fda0003f06270 */
[----:B------:R-:W-:Y:S05]  /*0fe0*/  @P0 BRA `(.L_x_18416) ;  /* 0x0000000000340947 */ /* 0x000fea0003800000 */
[----:B-1----:R-:W1:Y:S01]  /*0ff0*/  LDC.64 R4, c[0x0][0x230] ;  /* 0x00008c00ff047b82 */ /* 0x002e620000000a00 */
[----:B------:R-:W-:Y:S02]  /*1000*/  IMAD.IADD R3, R0, 0x1, R21 ;  /* 0x0000000100037824 */ /* 0x000fe400078e0215 */
[----:B------:R-:W-:Y:S02]  /*1010*/  VIADD R21, R21, 0x80 ;  /* 0x0000008015157836 */ /* 0x000fe40000000000 */
[----:B-1----:R-:W-:-:S05]  /*1020*/  IMAD.WIDE.U32 R4, R3, 0x8, R4 ;  /* 0x0000000803047825 */ /* 0x002fca00078e0004 */
[----:B------:R1:W-:Y:S02]  /*1030*/  STG.E.64 desc[UR4][R4.64], R10 ;  /* 0x0000000a04007986 */ /* 0x0003e4000c101b04 */
.L_x_18415:
        /* <DEDUP_REMOVED lines=8> */
.L_x_18416:
[----:B------:R-:W-:Y:S05]  /*10c0*/  BSYNC B1 ;  /* 0x0000000000017941 */ /* 0x000fea0003800000 */
.L_x_18412:
[----:B------:R-:W-:-:S13]  /*10d0*/  ISETP.GE.AND P0, PT, R21, R2, PT ;  /* 0x000000021500720c */ /* 0x000fda0003f06270 */
[----:B-12---:R-:W1:Y:S01]  /*10e0*/  @!P0 LDC.64 R4, c[0x0][0x230] ;  /* 0x00008c00ff048b82 */ /* 0x006e620000000a00 */
[----:B------:R-:W-:Y:S02]  /*10f0*/  @!P0 IMAD.IADD R3, R0, 0x1, R21 ;  /* 0x0000000100038824 */ /* 0x000fe400078e0215 */
[----:B------:R-:W-:Y:S02]  /*1100*/  @!P0 VIADD R21, R21, 0x80 ;  /* 0x0000008015158836 */ /* 0x000fe40000000000 */
[----:B-1----:R-:W-:-:S05]  /*1110*/  @!P0 IMAD.WIDE.U32 R4, R3, 0x8, R4 ;  /* 0x0000000803048825 */ /* 0x002fca00078e0004 */
[----:B------:R2:W-:Y:S02]  /*1120*/  @!P0 STG.E.64 desc[UR4][R4.64], R14 ;  /* 0x0000000e04008986 */ /* 0x0005e4000c101b04 */
.L_x_18417:
[----:B------:R-:W-:Y:S05]  /*1130*/  BSYNC B0 ;  /* 0x0000000000007941 */ /* 0x000fea0003800000 */
.L_x_18411:
        /* <DEDUP_REMOVED lines=8> */
.L_x_18418:
        /* <DEDUP_REMOVED lines=12> */
.L_x_36325:


//--------------------- .text._ZN2at6native18elementwise_kernelILi128ELi4EZNS0_15gpu_kernel_implIZZZNS0_17clamp_kernel_cudaERNS_18TensorIteratorBaseERKN3c106ScalarES8_ENKUlvE_clEvENKUlvE1_clEvEUliE_EEvS4_RKT_EUliE_EEviT1_ --------------------------
	.section	.text._ZN2at6native18elementwise_kernelILi128ELi4EZNS0_15gpu_kernel_implIZZZNS0_17clamp_kernel_cudaERNS_18TensorIteratorBaseERKN3c106ScalarES8_ENKUlvE_clEvENKUlvE1_clEvEUliE_EEvS4_RKT_EUliE_EEviT1_,"ax",@progbits
	.align	128
        .global         _ZN2at6native18elementwise_kernelILi128ELi4EZNS0_15gpu_kernel_implIZZZNS0_17clamp_kernel_cudaERNS_18TensorIteratorBaseERKN3c106ScalarES8_ENKUlvE_clEvENKUlvE1_clEvEUliE_EEvS4_RKT_EUliE_EEviT1_
        .type           _ZN2at6native18elementwise_kernelILi128ELi4EZNS0_15gpu_kernel_implIZZZNS0_17clamp_kernel_cudaERNS_18TensorIteratorBaseERKN3c106ScalarES8_ENKUlvE_clEvENKUlvE1_clEvEUliE_EEvS4_RKT_EUliE_EEviT1_,@function
        .size           _ZN2at6native18elementwise_kernelILi128ELi4EZNS0_15gpu_kernel_implIZZZNS0_17clamp_kernel_cudaERNS_18TensorIteratorBaseERKN3c106ScalarES8_ENKUlvE_clEvENKUlvE1_clEvEUliE_EEvS4_RKT_EUliE_EEviT1_,(.L_x_36326 - _ZN2at6native18elementwise_kernelILi128ELi4EZNS0_15gpu_kernel_implIZZZNS0_17clamp_kernel_cudaERNS_18TensorIteratorBaseERKN3c106ScalarES8_ENKUlvE_clEvENKUlvE1_clEvEUliE_EEvS4_RKT_EUliE_EEviT1_)
        .other          _ZN2at6native18elementwise_kernelILi128ELi4EZNS0_15gpu_kernel_implIZZZNS0_17clamp_kernel_cudaERNS_18TensorIteratorBaseERKN3c106ScalarES8_ENKUlvE_clEvENKUlvE1_clEvEUliE_EEvS4_RKT_EUliE_EEviT1_,@"STO_CUDA_ENTRY STV_DEFAULT"
_ZN2at6native18elementwise_kernelILi128ELi4EZNS0_15gpu_kernel_implIZZZNS0_17clamp_kernel_cudaERNS_18TensorIteratorBaseERKN3c106ScalarES8_ENKUlvE_clEvENKUlvE1_clEvEUliE_EEvS4_RKT_EUliE_EEviT1_:
.text._ZN2at6native18elementwise_kernelILi128ELi4EZNS0_15gpu_kernel_implIZZZNS0_17clamp_kernel_cudaERNS_18TensorIteratorBaseERKN3c106ScalarES8_ENKUlvE_clEvENKUlvE1_clEvEUliE_EEvS4_RKT_EUliE_EEviT1_:
        /* <DEDUP_REMOVED lines=314> */
.L_x_18421:
        /* <DEDUP_REMOVED lines=20> */
.L_x_18425:
[----:B------:R0:W5:Y:S01]  /*14e0*/  LDG.E.U8 R19, desc[UR36][R2.64] ;  /* 0x0000002402137981 */ /* 0x000162000c1e1100 */
[----:B------:R-:W-:Y:S05]  /*14f0*/  BRA `(.L_x_18427) ;  /* 0x0000000c00347947 */ /* 0x000fea0003800000 */
.L_x_18424:
        /* <DEDUP_REMOVED lines=8> */
.L_x_18429:
[----:B------:R0:W5:Y:S01]  /*1580*/  LDG.E R19, desc[UR36][R2.64] ;  /* 0x0000002402137981 */ /* 0x000162000c1e1900 */
[----:B------:R-:W-:Y:S05]  /*1590*/  BRA `(.L_x_18427) ;  /* 0x0000000c000c7947 */ /* 0x000fea0003800000 */
.L_x_18428:
[----:B------:R0:W5:Y:S01]  /*15a0*/  LDG.E.S16 R19, desc[UR36][R2.64] ;  /* 0x0000002402137981 */ /* 0x000162000c1e1700 */
[----:B------:R-:W-:Y:S05]  /*15b0*/  BRA `(.L_x_18427) ;  /* 0x0000000c00047947 */ /* 0x000fea0003800000 */
.L_x_18423:
        /* <DEDUP_REMOVED lines=9> */
.L_x_18431:
[----:B------:R-:W2:Y:S02]  /*1650*/  LDG.E.U16 R2, desc[UR36][R2.64] ;  /* 0x0000002402027981 */ /* 0x000ea4000c1e1500 */
[----:B--2---:R-:W-:-:S06]  /*1660*/  HADD2.F32 R19, -RZ, R2.H0_H0 ;  /* 0x20000002ff137230 */ /* 0x004fcc0000004100 */
[----:B------:R-:W0:Y:S01]  /*1670*/  F2I.FTZ.TRUNC.NTZ R19, R19 ;  /* 0x0000001300137305 */ /* 0x000e22000021f100 */
[----:B------:R-:W-:Y:S05]  /*1680*/  BRA `(.L_x_18427) ;  /* 0x0000000800d07947 */ /* 0x000fea0003800000 */
.L_x_18430:
        /* <DEDUP_REMOVED lines=9> */
.L_x_18433:
[----:B------:R-:W2:Y:S02]  /*1720*/  LDG.E.U16 R2, desc[UR36][R2.64] ;  /* 0x0000002402027981 */ /* 0x000ea4000c1e1500 */
[----:B--2---:R-:W-:-:S06]  /*1730*/  HADD2.F32 R19, -RZ, R2.H0_H0 ;  /* 0x20000002ff137230 */ /* 0x004fcc0000004100 */
[----:B------:R-:W0:Y:S01]  /*1740*/  F2I.FTZ.TRUNC.NTZ R19, R19 ;  /* 0x0000001300137305 */ /* 0x000e22000021f100 */
[----:B------:R-:W-:Y:S05]  /*1750*/  BRA `(.L_x_18427) ;  /* 0x00000008009c7947 */ /* 0x000fea0003800000 */
.L_x_18432:
[----:B------:R-:W2:Y:S02]  /*1760*/  LDG.E.64 R2, desc[UR36][R2.64] ;  /* 0x0000002402027981 */ /* 0x000ea4000c1e1b00 */
[----:B--2---:R0:W1:Y:S01]  /*1770*/  F2I.F64.TRUNC R19, R2 ;  /* 0x0000000200137311 */ /* 0x004062000030d100 */
[----:B------:R-:W-:Y:S05]  /*1780*/  BRA `(.L_x_18427) ;  /* 0x0000000800907947 */ /* 0x000fea0003800000 */
.L_x_18422:
        /* <DEDUP_REMOVED lines=12> */
.L_x_18436:
[----:B------:R-:W2:Y:S02]  /*1850*/  LDG.E.64 R2, desc[UR36][R2.64] ;  /* 0x0000002402027981 */ /* 0x000ea4000c1e1b00 */
[----:B--2---:R0:W1:Y:S01]  /*1860*/  F2I.F64.TRUNC R19, R2 ;  /* 0x0000000200137311 */ /* 0x004062000030d100 */
[----:B------:R-:W-:Y:S05]  /*1870*/  BRA `(.L_x_18427) ;  /* 0x0000000800547947 */ /* 0x000fea0003800000 */
.L_x_18435:
        /* <DEDUP_REMOVED lines=27> */
.L_x_18438:
        /* <DEDUP_REMOVED lines=14> */
.L_x_18437:
[----:B------:R-:W2:Y:S02]  /*1b10*/  LDG.E.U16 R19, desc[UR36][R2.64] ;  /* 0x0000002402137981 */ /* 0x000ea4000c1e1500 */
[----:B--2---:R-:W-:-:S06]  /*1b20*/  IMAD.U32 R19, R19, 0x10000, RZ ;  /* 0x0001000013137824 */ /* 0x004fcc00078e00ff */
[----:B------:R-:W0:Y:S01]  /*1b30*/  F2I.FTZ.TRUNC.NTZ R19, R19 ;  /* 0x0000001300137305 */ /* 0x000e22000021f100 */
[----:B------:R-:W-:Y:S05]  /*1b40*/  BRA `(.L_x_18427) ;  /* 0x0000000400a07947 */ /* 0x000fea0003800000 */
.L_x_18434:
        /* <DEDUP_REMOVED lines=10> */
.L_x_18441:
        /* <DEDUP_REMOVED lines=21> */
.L_x_18445:
[----:B------:R-:W-:Y:S05]  /*1d40*/  BSYNC B1 ;  /* 0x0000000000017941 */ /* 0x000fea0003800000 */
.L_x_18444:
[----:B------:R-:W-:Y:S01]  /*1d50*/  IMAD.SHL.U32 R2, R2, 0x100000, RZ ;  /* 0x0010000002027824 */ /* 0x000fe200078e00ff */
[----:B------:R-:W-:-:S04]  /*1d60*/  LEA R0, R0, 0x3b800000, 0x17 ;  /* 0x3b80000000007811 */ /* 0x000fc800078eb8ff */
[----:B------:R-:W-:-:S07]  /*1d70*/  LOP3.LUT R19, R0, R2, R19, 0xfe, !PT ;  /* 0x0000000200137212 */ /* 0x000fce00078efe13 */
.L_x_18443:
[----:B------:R-:W-:Y:S05]  /*1d80*/  BSYNC B0 ;  /* 0x0000000000007941 */ /* 0x000fea0003800000 */
.L_x_18442:
[----:B------:R-:W1:Y:S01]  /*1d90*/  F2I.FTZ.TRUNC.NTZ R19, R19 ;  /* 0x0000001300137305 */ /* 0x000e62000021f100 */
[----:B------:R-:W-:Y:S05]  /*1da0*/  BRA `(.L_x_18427) ;  /* 0x0000000400087947 */ /* 0x000fea0003800000 */
.L_x_18440:
        /* <DEDUP_REMOVED lines=21> */
.L_x_18449:
[----:B------:R-:W-:Y:S05]  /*1f00*/  BSYNC B1 ;  /* 0x0000000000017941 */ /* 0x000fea0003800000 */
.L_x_18448:
[----:B------:R-:W-:Y:S01]  /*1f10*/  IMAD.SHL.U32 R2, R2, 0x200000, RZ ;  /* 0x0020000002027824 */ /* 0x000fe200078e00ff */
[----:B------:R-:W-:-:S04]  /*1f20*/  LEA R0, R0, 0x37800000, 0x17 ;  /* 0x3780000000007811 */ /* 0x000fc800078eb8ff */
[----:B------:R-:W-:-:S07]  /*1f30*/  LOP3.LUT R19, R0, R2, R19, 0xfe, !PT ;  /* 0x0000000200137212 */ /* 0x000fce00078efe13 */
.L_x_18447:
[----:B------:R-:W-:Y:S05]  /*1f40*/  BSYNC B0 ;  /* 0x0000000000007941 */ /* 0x000fea0003800000 */
.L_x_18446:
[----:B------:R-:W2:Y:S01]  /*1f50*/  F2I.FTZ.TRUNC.NTZ R19, R19 ;  /* 0x0000001300137305 */ /* 0x000ea2000021f100 */
[----:B------:R-:W-:Y:S05]  /*1f60*/  BRA `(.L_x_18427) ;  /* 0x0000000000987947 */ /* 0x000fea0003800000 */
.L_x_18439:
        /* <DEDUP_REMOVED lines=14> */
.L_x_18453:
[----:B------:R-:W-:Y:S05]  /*2050*/  BSYNC B0 ;  /* 0x0000000000007941 */ /* 0x000fea0003800000 */
.L_x_18452:
[----:B------:R-:W4:Y:S01]  /*2060*/  F2I.FTZ.TRUNC.NTZ R19, R19 ;  /* 0x0000001300137305 */ /* 0x000f22000021f100 */
[----:B------:R-:W-:Y:S05]  /*2070*/  BRA `(.L_x_18427) ;  /* 0x0000000000547947 */ /* 0x000fea0003800000 */
.L_x_18426:
        /* <DEDUP_REMOVED lines=17> */
.L_x_18454:
[----:B------:R-:W-:Y:S05]  /*2190*/  BRA `(.L_x_18427) ;  /* 0x00000000000c7947 */ /* 0x000fea0003800000 */
.L_x_18451:
[----:B------:R0:W5:Y:S01]  /*21a0*/  LDG.E R19, desc[UR36][R2.64] ;  /* 0x0000002402137981 */ /* 0x000162000c1e1900 */
[----:B------:R-:W-:Y:S05]  /*21b0*/  BRA `(.L_x_18427) ;  /* 0x0000000000047947 */ /* 0x000fea0003800000 */
.L_x_18450:
[----:B------:R3:W5:Y:S02]  /*21c0*/  LDG.E R19, desc[UR36][R2.64] ;  /* 0x0000002402137981 */ /* 0x000764000c1e1900 */
.L_x_18427:
[----:B0--3--:R-:W0:Y:S01]  /*21d0*/  LDC.U8 R3, c[0x0][0x430] ;  /* 0x00010c00ff037b82 */ /* 0x009e220000000000 */
[----:B------:R-:W-:Y:S02]  /*21e0*/  ULDC.64 UR4, c[0x0][0x420] ;  /* 0x0001080000047ab9 */ /* 0x000fe40000000a00 */
[----:B-12-45:R-:W-:-:S04]  /*21f0*/  VIMNMX R19, R19, UR4, !PT ;  /* 0x0000000413137c48 */ /* 0x036fc8000ffe0100 */
        /* <DEDUP_REMOVED lines=14> */
.L_x_18458:
[----:B------:R3:W-:Y:S01]  /*22e0*/  STG.E.U8 desc[UR36][R16.64], R2 ;  /* 0x0000000210007986 */ /* 0x0007e2000c101124 */
[----:B------:R-:W-:Y:S05]  /*22f0*/  BRA `(.L_x_18460) ;  /* 0x0000000c00507947 */ /* 0x000fea0003800000 */
.L_x_18457:
        /* <DEDUP_REMOVED lines=9> */
.L_x_18462:
[----:B------:R1:W-:Y:S01]  /*2390*/  STG.E desc[UR36][R16.64], R2 ;  /* 0x0000000210007986 */ /* 0x0003e2000c101924 */
[----:B------:R-:W-:Y:S05]  /*23a0*/  BRA `(.L_x_18460) ;  /* 0x0000000c00247947 */ /* 0x000fea0003800000 */
.L_x_18461:
[----:B------:R2:W-:Y:S01]  /*23b0*/  STG.E.U16 desc[UR36][R16.64], R2 ;  /* 0x0000000210007986 */ /* 0x0005e2000c101524 */
[----:B------:R-:W-:Y:S05]  /*23c0*/  BRA `(.L_x_18460) ;  /* 0x0000000c001c7947 */ /* 0x000fea0003800000 */
.L_x_18456:
        /* <DEDUP_REMOVED lines=9> */
.L_x_18464:
[----:B------:R-:W-:-:S04]  /*2460*/  I2FP.F32.S32 R0, R2 ;  /* 0x0000000200007245 */ /* 0x000fc80000201400 */
[----:B------:R-:W-:-:S05]  /*2470*/  F2FP.F16.F32.PACK_AB R0, RZ, R0 ;  /* 0x00000000ff00723e */ /* 0x000fca00000000ff */
[----:B------:R0:W-:Y:S01]  /*2480*/  STG.E.U16 desc[UR36][R16.64], R0 ;  /* 0x0000000010007986 */ /* 0x0001e2000c101524 */
[----:B------:R-:W-:Y:S05]  /*2490*/  BRA `(.L_x_18460) ;  /* 0x0000000800e87947 */ /* 0x000fea0003800000 */
.L_x_18463:
        /* <DEDUP_REMOVED lines=10> */
.L_x_18466:
[----:B------:R-:W-:-:S04]  /*2540*/  I2FP.F32.S32 R2, R2 ;  /* 0x0000000200027245 */ /* 0x000fc80000201400 */
[----:B------:R-:W-:-:S04]  /*2550*/  F2FP.F16.F32.PACK_AB R3, RZ, R2 ;  /* 0x00000002ff03723e */ /* 0x000fc800000000ff */
[----:B------:R-:W-:-:S05]  /*2560*/  PRMT R3, R3, 0x5410, RZ ;  /* 0x0000541003037816 */ /* 0x000fca00000000ff */
[----:B------:R0:W-:Y:S01]  /*2570*/  STG.E desc[UR36][R16.64], R3 ;  /* 0x0000000310007986 */ /* 0x0001e2000c101924 */
[----:B------:R-:W-:Y:S05]  /*2580*/  BRA `(.L_x_18460) ;  /* 0x0000000800ac7947 */ /* 0x000fea0003800000 */
.L_x_18465:
[----:B------:R-:W0:Y:S02]  /*2590*/  I2F.F64 R2, R2 ;  /* 0x0000000200027312 */ /* 0x000e240000201c00 */
[----:B0-----:R0:W-:Y:S01]  /*25a0*/  STG.E.64 desc[UR36][R16.64], R2 ;  /* 0x0000000210007986 */ /* 0x0011e2000c101b24 */
[----:B------:R-:W-:Y:S05]  /*25b0*/  BRA `(.L_x_18460) ;  /* 0x0000000800a07947 */ /* 0x000fea0003800000 */
.L_x_18455:
        /* <DEDUP_REMOVED lines=12> */
.L_x_18469:
[----:B------:R-:W0:Y:S01]  /*2680*/  I2F.F64 R4, R2 ;  /* 0x0000000200047312 */ /* 0x000e220000201c00 */
[----:B------:R-:W-:-:S05]  /*2690*/  CS2R R6, SRZ ;  /* 0x0000000000067805 */ /* 0x000fca000001ff00 */
[----:B0-----:R0:W-:Y:S01]  /*26a0*/  STG.E.128 desc[UR36][R16.64], R4 ;  /* 0x0000000410007986 */ /* 0x0011e2000c101d24 */
[----:B------:R-:W-:Y:S05]  /*26b0*/  BRA `(.L_x_18460) ;  /* 0x0000000800607947 */ /* 0x000fea0003800000 */
.L_x_18468:
        /* <DEDUP_REMOVED lines=21> */
.L_x_18473:
[----:B------:R-:W-:Y:S05]  /*2810*/  BSYNC B0 ;  /* 0x0000000000007941 */ /* 0x000fea0003800000 */
.L_x_18472:
[----:B------:R-:W-:-:S05]  /*2820*/  LOP3.LUT R3, R0, R3, RZ, 0xfc, !PT ;  /* 0x0000000300037212 */ /* 0x000fca00078efcff */
[----:B------:R0:W-:Y:S01]  /*2830*/  STG.E.U8 desc[UR36][R16.64], R3 ;  /* 0x0000000310007986 */ /* 0x0001e2000c101124 */
[----:B------:R-:W-:Y:S05]  /*2840*/  BRA `(.L_x_18460) ;  /* 0x0000000400fc7947 */ /* 0x000fea0003800000 */
.L_x_18471:
        /* <DEDUP_REMOVED lines=13> */
.L_x_18475:
[----:B------:R-:W-:Y:S01]  /*2920*/  IMAD.MOV.U32 R0, RZ, RZ, 0x7f ;  /* 0x0000007fff007424 */ /* 0x000fe200078e00ff */
[----:B------:R-:W-:-:S04]  /*2930*/  ISETP.GT.U32.AND P0, PT, R2, 0x7f800000, PT ;  /* 0x7f8000000200780c */ /* 0x000fc80003f04070 */
[----:B------:R-:W-:-:S09]  /*2940*/  SEL R0, R0, 0x7c, P0 ;  /* 0x0000007c00007807 */ /* 0x000fd20000000000 */
.L_x_18476:
[----:B------:R-:W-:Y:S05]  /*2950*/  BSYNC B0 ;  /* 0x0000000000007941 */ /* 0x000fea0003800000 */
.L_x_18474:
[----:B------:R-:W-:-:S04]  /*2960*/  LOP3.LUT R2, R3, 0x80000000, RZ, 0xc0, !PT ;  /* 0x8000000003027812 */ /* 0x000fc800078ec0ff */
[----:B------:R-:W-:-:S04]  /*2970*/  SHF.R.U32.HI R3, RZ, 0x18, R2 ;  /* 0x00000018ff037819 */ /* 0x000fc80000011602 */
[----:B------:R-:W-:-:S05]  /*2980*/  LOP3.LUT R3, R0, R3, RZ, 0xfc, !PT ;  /* 0x0000000300037212 */ /* 0x000fca00078efcff */
[----:B------:R0:W-:Y:S01]  /*2990*/  STG.E.U8 desc[UR36][R16.64], R3 ;  /* 0x0000000310007986 */ /* 0x0001e2000c101124 */
[----:B------:R-:W-:Y:S05]  /*29a0*/  BRA `(.L_x_18460) ;  /* 0x0000000400a47947 */ /* 0x000fea0003800000 */
.L_x_18470:
[----:B------:R-:W-:-:S04]  /*29b0*/  I2FP.F32.S32 R0, R2 ;  /* 0x0000000200007245 */ /* 0x000fc80000201400 */
[----:B------:R-:W-:-:S05]  /*29c0*/  F2FP.BF16.F32.PACK_AB R0, RZ, R0 ;  /* 0x00000000ff00723e */ /* 0x000fca00000010ff */
[----:B------:R0:W-:Y:S01]  /*29d0*/  STG.E.U16 desc[UR36][R16.64], R0 ;  /* 0x0000000010007986 */ /* 0x0001e2000c101524 */
[----:B------:R-:W-:Y:S05]  /*29e0*/  BRA `(.L_x_18460) ;  /* 0x0000000400947947 */ /* 0x000fea0003800000 */
.L_x_18467:
        /* <DEDUP_REMOVED lines=10> */
.L_x_18479:
        /* <DEDUP_REMOVED lines=17> */
.L_x_18482:
[----:B------:R-:W-:-:S04]  /*2ba0*/  LOP3.LUT R2, R3, 0x80000000, RZ, 0xc0, !PT ;  /* 0x8000000003027812 */ /* 0x000fc800078ec0ff */
[----:B------:R-:W-:-:S04]  /*2bb0*/  SHF.R.U32.HI R3, RZ, 0x18, R2 ;  /* 0x00000018ff037819 */ /* 0x000fc80000011602 */
[----:B------:R-:W-:-:S04]  /*2bc0*/  LOP3.LUT R0, R0, R3, RZ, 0xfc, !PT ;  /* 0x0000000300007212 */ /* 0x000fc800078efcff */
[----:B------:R-:W-:-:S07]  /*2bd0*/  PRMT R8, R0, 0x7610, R8 ;  /* 0x0000761000087816 */ /* 0x000fce0000000008 */
.L_x_18481:
[----:B------:R-:W-:Y:S05]  /*2be0*/  BSYNC B0 ;  /* 0x0000000000007941 */ /* 0x000fea0003800000 */
.L_x_18480:
[----:B------:R0:W-:Y:S01]  /*2bf0*/  STG.E.U8 desc[UR36][R16.64], R8 ;  /* 0x0000000810007986 */ /* 0x0001e2000c101124 */
[----:B------:R-:W-:Y:S05]  /*2c00*/  BRA `(.L_x_18460) ;  /* 0x00000004000c7947 */ /* 0x000fea0003800000 */
.L_x_18478:
        /* <DEDUP_REMOVED lines=17> */
.L_x_18485:
[----:B------:R-:W-:-:S04]  /*2d20*/  LOP3.LUT R2, R3, 0x80000000, RZ, 0xc0, !PT ;  /* 0x8000000003027812 */ /* 0x000fc800078ec0ff */
[----:B------:R-:W-:-:S04]  /*2d30*/  SHF.R.U32.HI R3, RZ, 0x18, R2 ;  /* 0x00000018ff037819 */ /* 0x000fc80000011602 */
[----:B------:R-:W-:-:S04]  /*2d40*/  LOP3.LUT R0, R0, R3, RZ, 0xfc, !PT ;  /* 0x0000000300007212 */ /* 0x000fc800078efcff */
[----:B------:R-:W-:-:S07]  /*2d50*/  PRMT R8, R0, 0x7610, R8 ;  /* 0x0000761000087816 */ /* 0x000fce0000000008 */
.L_x_18484:
[----:B------:R-:W-:Y:S05]  /*2d60*/  BSYNC B0 ;  /* 0x0000000000007941 */ /* 0x000fea0003800000 */
.L_x_18483:
[----:B------:R0:W-:Y:S01]  /*2d70*/  STG.E.U8 desc[UR36][R16.64], R8 ;  /* 0x0000000810007986 */ /* 0x0001e2000c101124 */
[----:B------:R-:W-:Y:S05]  /*2d80*/  BRA `(.L_x_18460) ;  /* 0x0000000000ac7947 */ /* 0x000fea0003800000 */
.L_x_18477:
        /* <DEDUP_REMOVED lines=22> */
.L_x_18459:
        /* <DEDUP_REMOVED lines=16> */
.L_x_18488:
[----:B------:R-:W-:Y:S05]  /*2ff0*/  BRA `(.L_x_18460) ;  /* 0x0000000000107947 */ /* 0x000fea0003800000 */
.L_x_18487:
[----:B------:R-:W-:-:S05]  /*3000*/  SHF.R.S32.HI R3, RZ, 0x1f, R2 ;  /* 0x0000001fff037819 */ /* 0x000fca0000011402 */
[----:B------:R0:W-:Y:S01]  /*3010*/  STG.E.64 desc[UR36][R16.64], R2 ;  /* 0x0000000210007986 */ /* 0x0001e2000c101b24 */
[----:B------:R-:W-:Y:S05]  /*3020*/  BRA `(.L_x_18460) ;  /* 0x0000000000047947 */ /* 0x000fea0003800000 */
.L_x_18486:
[----:B------:R0:W-:Y:S02]  /*3030*/  STG.E desc[UR36][R16.64], R2 ;  /* 0x0000000210007986 */ /* 0x0001e4000c101924 */
.L_x_18460:
[----:B------:R-:W-:-:S04]  /*3040*/  IMAD R18, R23, 0x200, R18 ;  /* 0x0000020017127824 */ /* 0x000fc800078e0212 */
[----:B------:R-:W-:-:S07]  /*3050*/  VIADD R19, R18, 0x80 ;  /* 0x0000008012137836 */ /* 0x000fce0000000000 */
.L_x_18420:
[----:B------:R-:W-:Y:S05]  /*3060*/  BSYNC B6 ;  /* 0x0000000000067941 */ /* 0x000fea0003800000 */
.L_x_18419:
        /* <DEDUP_REMOVED lines=307> */
.L_x_18491:
        /* <DEDUP_REMOVED lines=20> */
.L_x_18495:
[----:B------:R0:W5:Y:S01]  /*44e0*/  LDG.E.U8 R18, desc[UR36][R2.64] ;  /* 0x0000002402127981 */ /* 0x000162000c1e1100 */
[----:B------:R-:W-:Y:S05]  /*44f0*/  BRA `(.L_x_18497) ;  /* 0x0000000c00347947 */ /* 0x000fea0003800000 */
.L_x_18494:
        /* <DEDUP_REMOVED lines=8> */
.L_x_18499:
[----:B------:R0:W5:Y:S01]  /*4580*/  LDG.E R18, desc[UR36][R2.64] ;  /* 0x0000002402127981 */ /* 0x000162000c1e1900 */
[----:B------:R-:W-:Y:S05]  /*4590*/  BRA `(.L_x_18497) ;  /* 0x0000000c000c7947 */ /* 0x000fea0003800000 */
.L_x_18498:
[----:B------:R0:W5:Y:S01]  /*45a0*/  LDG.E.S16 R18, desc[UR36][R2.64] ;  /* 0x0000002402127981 */ /* 0x000162000c1e1700 */
[----:B------:R-:W-:Y:S05]  /*45b0*/  BRA `(.L_x_18497) ;  /* 0x0000000c00047947 */ /* 0x000fea0003800000 */
.L_x_18493:
        /* <DEDUP_REMOVED lines=9> */
.L_x_18501:
[----:B------:R-:W2:Y:S02]  /*4650*/  LDG.E.U16 R2, desc[UR36][R2.64] ;  /* 0x0000002402027981 */ /* 0x000ea4000c1e1500 */
[----:B--2---:R-:W-:-:S06]  /*4660*/  HADD2.F32 R18, -RZ, R2.H0_H0 ;  /* 0x20000002ff127230 */ /* 0x004fcc0000004100 */
[----:B------:R-:W0:Y:S01]  /*4670*/  F2I.FTZ.TRUNC.NTZ R18, R18 ;  /* 0x0000001200127305 */ /* 0x000e22000021f100 */
[----:B------:R-:W-:Y:S05]  /*4680*/  BRA `(.L_x_18497) ;  /* 0x0000000800d07947 */ /* 0x000fea0003800000 */
.L_x_18500:
        /* <DEDUP_REMOVED lines=9> */
.L_x_18503:
[----:B------:R-:W2:Y:S02]  /*4720*/  LDG.E.U16 R2, desc[UR36][R2.64] ;  /* 0x0000002402027981 */ /* 0x000ea4000c1e1500 */
[----:B--2---:R-:W-:-:S06]  /*4730*/  HADD2.F32 R18, -RZ, R2.H0_H0 ;  /* 0x20000002ff127230 */ /* 0x004fcc0000004100 */
[----:B------:R-:W0:Y:S01]  /*4740*/  F2I.FTZ.TRUNC.NTZ R18, R18 ;  /* 0x0000001200127305 */ /* 0x000e22000021f100 */
[----:B------:R-:W-:Y:S05]  /*4750*/  BRA `(.L_x_18497) ;  /* 0x00000008009c7947 */ /* 0x000fea0003800000 */
.L_x_18502:
[----:B------:R-:W2:Y:S02]  /*4760*/  LDG.E.64 R2, desc[UR36][R2.64] ;  /* 0x0000002402027981 */ /* 0x000ea4000c1e1b00 */
[----:B--2---:R0:W1:Y:S01]  /*4770*/  F2I.F64.TRUNC R18, R2 ;  /* 0x0000000200127311 */ /* 0x004062000030d100 */
[----:B------:R-:W-:Y:S05]  /*4780*/  BRA `(.L_x_18497) ;  /* 0x0000000800907947 */ /* 0x000fea0003800000 */
.L_x_18492:
        /* <DEDUP_REMOVED lines=12> */
.L_x_18506:
[----:B------:R-:W2:Y:S02]  /*4850*/  LDG.E.64 R2, desc[UR36][R2.64] ;  /* 0x0000002402027981 */ /* 0x000ea4000c1e1b00 */
[----:B--2---:R0:W1:Y:S01]  /*4860*/  F2I.F64.TRUNC R18, R2 ;  /* 0x0000000200127311 */ /* 0x004062000030d100 */
[----:B------:R-:W-:Y:S05]  /*4870*/  BRA `(.L_x_18497) ;  /* 0x0000000800547947 */ /* 0x000fea0003800000 */
.L_x_18505:
        /* <DEDUP_REMOVED lines=27> */
.L_x_18508:
        /* <DEDUP_REMOVED lines=14> */
.L_x_18507:
[----:B------:R-:W2:Y:S02]  /*4b10*/  LDG.E.U16 R18, desc[UR36][R2.64] ;  /* 0x0000002402127981 */ /* 0x000ea4000c1e1500 */
[----:B--2---:R-:W-:-:S06]  /*4b20*/  IMAD.U32 R18, R18, 0x10000, RZ ;  /* 0x0001000012127824 */ /* 0x004fcc00078e00ff */
[----:B------:R-:W0:Y:S01]  /*4b30*/  F2I.FTZ.TRUNC.NTZ R18, R18 ;  /* 0x0000001200127305 */ /* 0x000e22000021f100 */
[----:B------:R-:W-:Y:S05]  /*4b40*/  BRA `(.L_x_18497) ;  /* 0x0000000400a07947 */ /* 0x000fea0003800000 */
.L_x_18504:
        /* <DEDUP_REMOVED lines=10> */
.L_x_18511:
        /* <DEDUP_REMOVED lines=21> */
.L_x_18515:
[----:B------:R-:W-:Y:S05]  /*4d40*/  BSYNC B1 ;  /* 0x0000000000017941 */ /* 0x000fea0003800000 */
.L_x_18514:
[----:B------:R-:W-:Y:S01]  /*4d50*/  IMAD.SHL.U32 R2, R2, 0x100000, RZ ;  /* 0x0010000002027824 */ /* 0x000fe200078e00ff */
[----:B------:R-:W-:-:S04]  /*4d60*/  LEA R3, R0, 0x3b800000, 0x17 ;  /* 0x3b80000000037811 */ /* 0x000fc800078eb8ff */
[----:B------:R-:W-:-:S07]  /*4d70*/  LOP3.LUT R18, R3, R2, R18, 0xfe, !PT ;  /* 0x0000000203127212 */ /* 0x000fce00078efe12 */
.L_x_18513:
[----:B------:R-:W-:Y:S05]  /*4d80*/  BSYNC B0 ;  /* 0x0000000000007941 */ /* 0x000fea0003800000 */
.L_x_18512:
[----:B------:R-:W1:Y:S01]  /*4d90*/  F2I.FTZ.TRUNC.NTZ R18, R18 ;  /* 0x0000001200127305 */ /* 0x000e62000021f100 */
[----:B------:R-:W-:Y:S05]  /*4da0*/  BRA `(.L_x_18497) ;  /* 0x0000000400087947 */ /* 0x000fea0003800000 */
.L_x_18510:
        /* <DEDUP_REMOVED lines=21> */
.L_x_18519:
[----:B------:R-:W-:Y:S05]  /*4f00*/  BSYNC B1 ;  /* 0x0000000000017941 */ /* 0x000fea0003800000 */
.L_x_18518:
[----:B------:R-:W-:Y:S01]  /*4f10*/  IMAD.SHL.U32 R2, R2, 0x200000, RZ ;  /* 0x0020000002027824 */ /* 0x000fe200078e00ff */
[----:B------:R-:W-:-:S04]  /*4f20*/  LEA R3, R0, 0x37800000, 0x17 ;  /* 0x3780000000037811 */ /* 0x000fc800078eb8ff */
[----:B------:R-:W-:-:S07]  /*4f30*/  LOP3.LUT R18, R3, R2, R18, 0xfe, !PT ;  /* 0x0000000203127212 */ /* 0x000fce00078efe12 */
.L_x_18517:
[----:B------:R-:W-:Y:S05]  /*4f40*/  BSYNC B0 ;  /* 0x0000000000007941 */ /* 0x000fea0003800000 */
.L_x_18516:
[----:B------:R-:W2:Y:S01]  /*4f50*/  F2I.FTZ.TRUNC.NTZ R18, R18 ;  /* 0x0000001200127305 */ /* 0x000ea2000021f100 */
[----:B------:R-:W-:Y:S05]  /*4f60*/  BRA `(.L_x_18497) ;  /* 0x0000000000987947 */ /* 0x000fea0003800000 */
.L_x_18509:
        /* <DEDUP_REMOVED lines=14> */
.L_x_18523:
[----:B------:R-:W-:Y:S05]  /*5050*/  BSYNC B0 ;  /* 0x0000000000007941 */ /* 0x000fea0003800000 */
.L_x_18522:
[----:B------:R-:W0:Y:S01]  /*5060*/  F2I.FTZ.TRUNC.NTZ R18, R18 ;  /* 0x0000001200127305 */ /* 0x000e22000021f100 */
[----:B------:R-:W-:Y:S05]  /*5070*/  BRA `(.L_x_18497) ;  /* 0x0000000000547947 */ /* 0x000fea0003800000 */
.L_x_18496:
        /* <DEDUP_REMOVED lines=17> */
.L_x_18524:
[----:B------:R-:W-:Y:S05]  /*5190*/  BRA `(.L_x_18497) ;  /* 0x00000000000c7947 */ /* 0x000fea0003800000 */
.L_x_18521:
[----:B------:R4:W5:Y:S01]  /*51a0*/  LDG.E R18, desc[UR36][R2.64] ;  /* 0x0000002402127981 */ /* 0x000962000c1e1900 */
[----:B------:R-:W-:Y:S05]  /*51b0*/  BRA `(.L_x_18497) ;  /* 0x0000000000047947 */ /* 0x000fea0003800000 */
.L_x_18520:
[----:B------:R3:W5:Y:S02]  /*51c0*/  LDG.E R18, desc[UR36][R2.64] ;  /* 0x0000002402127981 */ /* 0x000764000c1e1900 */
.L_x_18497:
[----:B0--34-:R-:W0:Y:S01]  /*51d0*/  LDC.U8 R3, c[0x0][0x430] ;  /* 0x00010c00ff037b82 */ /* 0x019e220000000000 */
[----:B------:R-:W-:Y:S02]  /*51e0*/  ULDC.64 UR4, c[0x0][0x420] ;  /* 0x0001080000047ab9 */ /* 0x000fe40000000a00 */
[----:B-12--5:R-:W-:-:S04]  /*51f0*/  VIMNMX R18, R18, UR4, !PT ;  /* 0x0000000412127c48 */ /* 0x026fc8000ffe0100 */
        /* <DEDUP_REMOVED lines=14> */
.L_x_18528:
[----:B------:R0:W-:Y:S01]  /*52e0*/  STG.E.U8 desc[UR36][R16.64], R2 ;  /* 0x0000000210007986 */ /* 0x0001e2000c101124 */
[----:B------:R-:W-:Y:S05]  /*52f0*/  BRA `(.L_x_18530) ;  /* 0x0000000c00507947 */ /* 0x000fea0003800000 */
.L_x_18527:
        /* <DEDUP_REMOVED lines=9> */
.L_x_18532:
[----:B------:R0:W-:Y:S01]  /*5390*/  STG.E desc[UR36][R16.64], R2 ;  /* 0x0000000210007986 */ /* 0x0001e2000c101924 */
[----:B------:R-:W-:Y:S05]  /*53a0*/  BRA `(.L_x_18530) ;  /* 0x0000000c00247947 */ /* 0x000fea0003800000 */
.L_x_18531:
[----:B------:R0:W-:Y:S01]  /*53b0*/  STG.E.U16 desc[UR36][R16.64], R2 ;  /* 0x0000000210007986 */ /* 0x0001e2000c101524 */
[----:B------:R-:W-:Y:S05]  /*53c0*/  BRA `(.L_x_18530) ;  /* 0x0000000c001c7947 */ /* 0x000fea0003800000 */
.L_x_18526:
        /* <DEDUP_REMOVED lines=9> */
.L_x_18534:
[----:B------:R-:W-:-:S04]  /*5460*/  I2FP.F32.S32 R0, R2 ;  /* 0x0000000200007245 */ /* 0x000fc80000201400 */
[----:B------:R-:W-:-:S05]  /*5470*/  F2FP.F16.F32.PACK_AB R0, RZ, R0 ;  /* 0x00000000ff00723e */ /* 0x000fca00000000ff */
[----:B------:R0:W-:Y:S01]  /*5480*/  STG.E.U16 desc[UR36][R16.64], R0 ;  /* 0x0000000010007986 */ /* 0x0001e2000c101524 */
[----:B------:R-:W-:Y:S05]  /*5490*/  BRA `(.L_x_18530) ;  /* 0x0000000800e87947 */ /* 0x000fea0003800000 */
.L_x_18533:
        /* <DEDUP_REMOVED lines=10> */
.L_x_18536:
[----:B------:R-:W-:-:S04]  /*5540*/  I2FP.F32.S32 R2, R2 ;  /* 0x0000000200027245 */ /* 0x000fc80000201400 */
[----:B------:R-:W-:-:S04]  /*5550*/  F2FP.F16.F32.PACK_AB R3, RZ, R2 ;  /* 0x00000002ff03723e */ /* 0x000fc800000000ff */
[----:B------:R-:W-:-:S05]  /*5560*/  PRMT R3, R3, 0x5410, RZ ;  /* 0x0000541003037816 */ /* 0x000fca00000000ff */
[----:B------:R0:W-:Y:S01]  /*5570*/  STG.E desc[UR36][R16.64], R3 ;  /* 0x0000000310007986 */ /* 0x0001e2000c101924 */
[----:B------:R-:W-:Y:S05]  /*5580*/  BRA `(.L_x_18530) ;  /* 0x0000000800ac7947 */ /* 0x000fea0003800000 */
.L_x_18535:
[----:B------:R-:W0:Y:S02]  /*5590*/  I2F.F64 R2, R2 ;  /* 0x0000000200027312 */ /* 0x000e240000201c00 */
[----:B0-----:R0:W-:Y:S01]  /*55a0*/  STG.E.64 desc[UR36][R16.64], R2 ;  /* 0x0000000210007986 */ /* 0x0011e2000c101b24 */
[----:B------:R-:W-:Y:S05]  /*55b0*/  BRA `(.L_x_18530) ;  /* 0x0000000800a07947 */ /* 0x000fea0003800000 */
.L_x_18525:
        /* <DEDUP_REMOVED lines=12> */
.L_x_18539:
[----:B------:R-:W0:Y:S01]  /*5680*/  I2F.F64 R4, R2 ;  /* 0x0000000200047312 */ /* 0x000e220000201c00 */
[----:B------:R-:W-:-:S05]  /*5690*/  CS2R R6, SRZ ;  /* 0x0000000000067805 */ /* 0x000fca000001ff00 */
[----:B0-----:R0:W-:Y:S01]  /*56a0*/  STG.E.128 desc[UR36][R16.64], R4 ;  /* 0x0000000410007986 */ /* 0x0011e2000c101d24 */
[----:B------:R-:W-:Y:S05]  /*56b0*/  BRA `(.L_x_18530) ;  /* 0x0000000800607947 */ /* 0x000fea0003800000 */
.L_x_18538:
        /* <DEDUP_REMOVED lines=21> */
.L_x_18543:
[----:B------:R-:W-:Y:S05]  /*5810*/  BSYNC B0 ;  /* 0x0000000000007941 */ /* 0x000fea0003800000 */
.L_x_18542:
[----:B------:R-:W-:-:S05]  /*5820*/  LOP3.LUT R3, R0, R3, RZ, 0xfc, !PT ;  /* 0x0000000300037212 */ /* 0x000fca00078efcff */
[----:B------:R0:W-:Y:S01]  /*5830*/  STG.E.U8 desc[UR36][R16.64], R3 ;  /* 0x0000000310007986 */ /* 0x0001e2000c101124 */
[----:B------:R-:W-:Y:S05]  /*5840*/  BRA `(.L_x_18530) ;  /* 0x0000000400fc7947 */ /* 0x000fea0003800000 */
.L_x_18541:
        /* <DEDUP_REMOVED lines=13> */
.L_x_18545:
[----:B------:R-:W-:Y:S01]  /*5920*/  IMAD.MOV.U32 R0, RZ, RZ, 0x7f ;  /* 0x0000007fff007424 */ /* 0x000fe200078e00ff */
[----:B------:R-:W-:-:S04]  /*5930*/  ISETP.GT.U32.AND P0, PT, R2, 0x7f800000, PT ;  /* 0x7f8000000200780c */ /* 0x000fc80003f04070 */
[----:B------:R-:W-:-:S09]  /*5940*/  SEL R0, R0, 0x7c, P0 ;  /* 0x0000007c00007807 */ /* 0x000fd20000000000 */
.L_x_18546:
[----:B------:R-:W-:Y:S05]  /*5950*/  BSYNC B0 ;  /* 0x0000000000007941 */ /* 0x000fea0003800000 */
.L_x_18544:
[----:B------:R-:W-:-:S04]  /*5960*/  LOP3.LUT R2, R3, 0x80000000, RZ, 0xc0, !PT ;  /* 0x8000000003027812 */ /* 0x000fc800078ec0ff */
[----:B------:R-:W-:-:S04]  /*5970*/  SHF.R.U32.HI R3, RZ, 0x18, R2 ;  /* 0x00000018ff037819 */ /* 0x000fc80000011602 */
[----:B------:R-:W-:-:S05]  /*5980*/  LOP3.LUT R3, R0, R3, RZ, 0xfc, !PT ;  /* 0x0000000300037212 */ /* 0x000fca00078efcff */
[----:B------:R0:W-:Y:S01]  /*5990*/  STG.E.U8 desc[UR36][R16.64], R3 ;  /* 0x0000000310007986 */ /* 0x0001e2000c101124 */
[----:B------:R-:W-:Y:S05]  /*59a0*/  BRA `(.L_x_18530) ;  /* 0x0000000400a47947 */ /* 0x000fea0003800000 */
.L_x_18540:
[----:B------:R-:W-:-:S04]  /*59b0*/  I2FP.F32.S32 R0, R2 ;  /* 0x0000000200007245 */ /* 0x000fc80000201400 */
[----:B------:R-:W-:-:S05]  /*59c0*/  F2FP.BF16.F32.PACK_AB R0, RZ, R0 ;  /* 0x00000000ff00723e */ /* 0x000fca00000010ff */
[----:B------:R0:W-:Y:S01]  /*59d0*/  STG.E.U16 desc[UR36][R16.64], R0 ;  /* 0x0000000010007986 */ /* 0x0001e2000c101524 */
[----:B------:R-:W-:Y:S05]  /*59e0*/  BRA `(.L_x_18530) ;  /* 0x0000000400947947 */ /* 0x000fea0003800000 */
.L_x_18537:
        /* <DEDUP_REMOVED lines=10> */
.L_x_18549:
        /* <DEDUP_REMOVED lines=17> */
.L_x_18552:
[----:B------:R-:W-:-:S04]  /*5ba0*/  LOP3.LUT R2, R3, 0x80000000, RZ, 0xc0, !PT ;  /* 0x8000000003027812 */ /* 0x000fc800078ec0ff */
[----:B------:R-:W-:-:S04]  /*5bb0*/  SHF.R.U32.HI R3, RZ, 0x18, R2 ;  /* 0x00000018ff037819 */ /* 0x000fc80000011602 */
[----:B------:R-:W-:-:S04]  /*5bc0*/  LOP3.LUT R0, R0, R3, RZ, 0xfc, !PT ;  /* 0x0000000300007212 */ /* 0x000fc800078efcff */
[----:B------:R-:W-:-:S07]  /*5bd0*/  PRMT R8, R0, 0x7610, R8 ;  /* 0x0000761000087816 */ /* 0x000fce0000000008 */
.L_x_18551:
[----:B------:R-:W-:Y:S05]  /*5be0*/  BSYNC B0 ;  /* 0x0000000000007941 */ /* 0x000fea0003800000 */
.L_x_18550:
[----:B------:R3:W-:Y:S01]  /*5bf0*/  STG.E.U8 desc[UR36][R16.64], R8 ;  /* 0x0000000810007986 */ /* 0x0007e2000c101124 */
[----:B------:R-:W-:Y:S05]  /*5c00*/  BRA `(.L_x_18530) ;  /* 0x00000004000c7947 */ /* 0x000fea0003800000 */
.L_x_18548:
        /* <DEDUP_REMOVED lines=17> */
.L_x_18555:
[----:B------:R-:W-:-:S04]  /*5d20*/  LOP3.LUT R2, R3, 0x80000000, RZ, 0xc0, !PT ;  /* 0x8000000003027812 */ /* 0x000fc800078ec0ff */
[----:B------:R-:W-:-:S04]  /*5d30*/  SHF.R.U32.HI R3, RZ, 0x18, R2 ;  /* 0x00000018ff037819 */ /* 0x000fc80000011602 */
[----:B------:R-:W-:-:S04]  /*5d40*/  LOP3.LUT R0, R0, R3, RZ, 0xfc, !PT ;  /* 0x0000000300007212 */ /* 0x000fc800078efcff */
[----:B------:R-:W-:-:S07]  /*5d50*/  PRMT R8, R0, 0x7610, R8 ;  /* 0x0000761000087816 */ /* 0x000fce0000000008 */
.L_x_18554:
[----:B------:R-:W-:Y:S05]  /*5d60*/  BSYNC B0 ;  /* 0x0000000000007941 */ /* 0x000fea0003800000 */
.L_x_18553:
[----:B------:R0:W-:Y:S01]  /*5d70*/  STG.E.U8 desc[UR36][R16.64], R8 ;  /* 0x0000000810007986 */ /* 0x0001e2000c101124 */
[----:B------:R-:W-:Y:S05]  /*5d80*/  BRA `(.L_x_18530) ;  /* 0x0000000000ac7947 */ /* 0x000fea0003800000 */
.L_x_18547:
        /* <DEDUP_REMOVED lines=22> */
.L_x_18529:
        /* <DEDUP_REMOVED lines=16> */
.L_x_18558:
[----:B------:R-:W-:Y:S05]  /*5ff0*/  BRA `(.L_x_18530) ;  /* 0x0000000000107947 */ /* 0x000fea0003800000 */
.L_x_18557:
[----:B------:R-:W-:-:S05]  /*6000*/  SHF.R.S32.HI R3, RZ, 0x1f, R2 ;  /* 0x0000001fff037819 */ /* 0x000fca0000011402 */
[----:B------:R2:W-:Y:S01]  /*6010*/  STG.E.64 desc[UR36][R16.64], R2 ;  /* 0x0000000210007986 */ /* 0x0005e2000c101b24 */
[----:B------:R-:W-:Y:S05]  /*6020*/  BRA `(.L_x_18530) ;  /* 0x0000000000047947 */ /* 0x000fea0003800000 */
.L_x_18556:
[----:B------:R0:W-:Y:S02]  /*6030*/  STG.E desc[UR36][R16.64], R2 ;  /* 0x0000000210007986 */ /* 0x0001e4000c101924 */
.L_x_18530:
[----:B------:R-:W-:-:S07]  /*6040*/  VIADD R19, R19, 0x80 ;  /* 0x0000008013137836 */ /* 0x000fce0000000000 */
.L_x_18490:
[----:B------:R-:W-:Y:S05]  /*6050*/  BSYNC B6 ;  /* 0x0000000000067941 */ /* 0x000fea0003800000 */
.L_x_18489:
        /* <DEDUP_REMOVED lines=307> */
.L_x_18561:
        /* <DEDUP_REMOVED lines=20> */
.L_x_18565:
[----:B------:R0:W5:Y:S01]  /*74d0*/  LDG.E.U8 R18, desc[UR36][R2.64] ;  /* 0x0000002402127981 */ /* 0x000162000c1e1100 */
[----:B------:R-:W-:Y:S05]  /*74e0*/  BRA `(.L_x_18567) ;  /* 0x0000000c00347947 */ /* 0x000fea0003800000 */
.L_x_18564:
        /* <DEDUP_REMOVED lines=8> */
.L_x_18569:
[----:B------:R0:W5:Y:S01]  /*7570*/  LDG.E R18, desc[UR36][R2.64] ;  /* 0x0000002402127981 */ /* 0x000162000c1e1900 */
[----:B------:R-:W-:Y:S05]  /*7580*/  BRA `(.L_x_18567) ;  /* 0x0000000c000c7947 */ /* 0x000fea0003800000 */
.L_x_18568:
[----:B------:R0:W5:Y:S01]  /*7590*/  LDG.E.S16 R18, desc[UR36][R2.64] ;  /* 0x0000002402127981 */ /* 0x000162000c1e1700 */
[----:B------:R-:W-:Y:S05]  /*75a0*/  BRA `(.L_x_18567) ;  /* 0x0000000c00047947 */ /* 0x000fea0003800000 */
.L_x_18563:
        /* <DEDUP_REMOVED lines=9> */
.L_x_18571:
[----:B------:R-:W2:Y:S02]  /*7640*/  LDG.E.U16 R2, desc[UR36][R2.64] ;  /* 0x0000002402027981 */ /* 0x000ea4000c1e1500 */
[----:B--2---:R-:W-:-:S06]  /*7650*/  HADD2.F32 R18, -RZ, R2.H0_H0 ;  /* 0x20000002ff127230 */ /* 0x004fcc0000004100 */
[----:B------:R-:W0:Y:S01]  /*7660*/  F2I.FTZ.TRUNC.NTZ R18, R18 ;  /* 0x0000001200127305 */ /* 0x000e22000021f100 */
[----:B------:R-:W-:Y:S05]  /*7670*/  BRA `(.L_x_18567) ;  /* 0x0000000800d07947 */ /* 0x000fea0003800000 */
.L_x_18570:
        /* <DEDUP_REMOVED lines=9> */
.L_x_18573:
[----:B------:R-:W2:Y:S02]  /*7710*/  LDG.E.U16 R2, desc[UR36][R2.64] ;  /* 0x0000002402027981 */ /* 0x000ea4000c1e1500 */
[----:B--2---:R-:W-:-:S06]  /*7720*/  HADD2.F32 R18, -RZ, R2.H0_H0 ;  /* 0x20000002ff127230 */ /* 0x004fcc0000004100 */
[----:B------:R-:W0:Y:S01]  /*7730*/  F2I.FTZ.TRUNC.NTZ R18, R18 ;  /* 0x0000001200127305 */ /* 0x000e22000021f100 */
[----:B------:R-:W-:Y:S05]  /*7740*/  BRA `(.L_x_18567) ;  /* 0x00000008009c7947 */ /* 0x000fea0003800000 */
.L_x_18572:
[----:B------:R-:W2:Y:S02]  /*7750*/  LDG.E.64 R2, desc[UR36][R2.64] ;  /* 0x0000002402027981 */ /* 0x000ea4000c1e1b00 */
[----:B--2---:R0:W1:Y:S01]  /*7760*/  F2I.F64.TRUNC R18, R2 ;  /* 0x0000000200127311 */ /* 0x004062000030d100 */
[----:B------:R-:W-:Y:S05]  /*7770*/  BRA `(.L_x_18567) ;  /* 0x0000000800907947 */ /* 0x000fea0003800000 */
.L_x_18562:
        /* <DEDUP_REMOVED lines=12> */
.L_x_18576:
[----:B------:R-:W2:Y:S02]  /*7840*/  LDG.E.64 R2, desc[UR36][R2.64] ;  /* 0x0000002402027981 */ /* 0x000ea4000c1e1b00 */
[----:B--2---:R0:W1:Y:S01]  /*7850*/  F2I.F64.TRUNC R18, R2 ;  /* 0x0000000200127311 */ /* 0x004062000030d100 */
[----:B------:R-:W-:Y:S05]  /*7860*/  BRA `(.L_x_18567) ;  /* 0x0000000800547947 */ /* 0x000fea0003800000 */
.L_x_18575:
        /* <DEDUP_REMOVED lines=27> */
.L_x_18578:
        /* <DEDUP_REMOVED lines=14> */
.L_x_18577:
[----:B------:R-:W2:Y:S02]  /*7b00*/  LDG.E.U16 R18, desc[UR36][R2.64] ;  /* 0x0000002402127981 */ /* 0x000ea4000c1e1500 */
[----:B--2---:R-:W-:-:S06]  /*7b10*/  IMAD.U32 R18, R18, 0x10000, RZ ;  /* 0x0001000012127824 */ /* 0x004fcc00078e00ff */
[----:B------:R-:W0:Y:S01]  /*7b20*/  F2I.FTZ.TRUNC.NTZ R18, R18 ;  /* 0x0000001200127305 */ /* 0x000e22000021f100 */
[----:B------:R-:W-:Y:S05]  /*7b30*/  BRA `(.L_x_18567) ;  /* 0x0000000400a07947 */ /* 0x000fea0003800000 */
.L_x_18574:
        /* <DEDUP_REMOVED lines=10> */
.L_x_18581:
        /* <DEDUP_REMOVED lines=21> */
.L_x_18585:
[----:B------:R-:W-:Y:S05]  /*7d30*/  BSYNC B1 ;  /* 0x0000000000017941 */ /* 0x000fea0003800000 */
.L_x_18584:
[----:B------:R-:W-:Y:S01]  /*7d40*/  IMAD.SHL.U32 R2, R2, 0x100000, RZ ;  /* 0x0010000002027824 */ /* 0x000fe200078e00ff */
[----:B------:R-:W-:-:S04]  /*7d50*/  LEA R3, R0, 0x3b800000, 0x17 ;  /* 0x3b80000000037811 */ /* 0x000fc800078eb8ff */
[----:B------:R-:W-:-:S07]  /*7d60*/  LOP3.LUT R18, R3, R2, R18, 0xfe, !PT ;  /* 0x0000000203127212 */ /* 0x000fce00078efe12 */
.L_x_18583:
[----:B------:R-:W-:Y:S05]  /*7d70*/  BSYNC B0 ;  /* 0x0000000000007941 */ /* 0x000fea0003800000 */
.L_x_18582:
[----:B------:R-:W1:Y:S01]  /*7d80*/  F2I.FTZ.TRUNC.NTZ R18, R18 ;  /* 0x0000001200127305 */ /* 0x000e62000021f100 */
[----:B------:R-:W-:Y:S05]  /*7d90*/  BRA `(.L_x_18567) ;  /* 0x0000000400087947 */ /* 0x000fea0003800000 */
.L_x_18580:
        /* <DEDUP_REMOVED lines=21> */
.L_x_18589:
[----:B------:R-:W-:Y:S05]  /*7ef0*/  BSYNC B1 ;  /* 0x0000000000017941 */ /* 0x000fea0003800000 */
.L_x_18588:
[----:B------:R-:W-:Y:S01]  /*7f00*/  IMAD.SHL.U32 R2, R2, 0x200000, RZ ;  /* 0x0020000002027824 */ /* 0x000fe200078e00ff */
[----:B------:R-:W-:-:S04]  /*7f10*/  LEA R3, R0, 0x37800000, 0x17 ;  /* 0x3780000000037811 */ /* 0x000fc800078eb8ff */
[----:B------:R-:W-:-:S07]  /*7f20*/  LOP3.LUT R18, R3, R2, R18, 0xfe, !PT ;  /* 0x0000000203127212 */ /* 0x000fce00078efe12 */
.L_x_18587:
[----:B------:R-:W-:Y:S05]  /*7f30*/  BSYNC B0 ;  /* 0x0000000000007941 */ /* 0x000fea0003800000 */
.L_x_18586:
[----:B------:R-:W2:Y:S01]  /*7f40*/  F2I.FTZ.TRUNC.NTZ R18, R18 ;  /* 0x0000001200127305 */ /* 0x000ea2000021f100 */
[----:B------:R-:W-:Y:S05]  /*7f50*/  BRA `(.L_x_18567) ;  /* 0x0000000000987947 */ /* 0x000fea0003800000 */
.L_x_18579:
        /* <DEDUP_REMOVED lines=14> */
.L_x_18593:
[----:B------:R-:W-:Y:S05]  /*8040*/  BSYNC B0 ;  /* 0x0000000000007941 */ /* 0x000fea0003800000 */
.L_x_18592:
[----:B------:R-:W4:Y:S01]  /*8050*/  F2I.FTZ.TRUNC.NTZ R18, R18 ;  /* 0x0000001200127305 */ /* 0x000f22000021f100 */
[----:B------:R-:W-:Y:S05]  /*8060*/  BRA `(.L_x_18567) ;  /* 0x0000000000547947 */ /* 0x000fea0003800000 */
.L_x_18566:
        /* <DEDUP_REMOVED lines=17> */
.L_x_18594:
[----:B------:R-:W-:Y:S05]  /*8180*/  BRA `(.L_x_18567) ;  /* 0x00000000000c7947 */ /* 0x000fea0003800000 */
.L_x_18591:
[----:B------:R3:W5:Y:S01]  /*8190*/  LDG.E R18, desc[UR36][R2.64] ;  /* 0x0000002402127981 */ /* 0x000762000c1e1900 */
[----:B------:R-:W-:Y:S05]  /*81a0*/  BRA `(.L_x_18567) ;  /* 0x0000000000047947 */ /* 0x000fea0003800000 */
.L_x_18590:
[----:B------:R0:W5:Y:S02]  /*81b0*/  LDG.E R18, desc[UR36][R2.64] ;  /* 0x0000002402127981 */ /* 0x000164000c1e1900 */
.L_x_18567:
        /* <DEDUP_REMOVED lines=17> */
.L_x_18598:
[----:B------:R3:W-:Y:S01]  /*82d0*/  STG.E.U8 desc[UR36][R16.64], R2 ;  /* 0x0000000210007986 */ /* 0x0007e2000c101124 */
[----:B------:R-:W-:Y:S05]  /*82e0*/  BRA `(.L_x_18600) ;  /* 0x0000000c00507947 */ /* 0x000fea0003800000 */
.L_x_18597:
        /* <DEDUP_REMOVED lines=9> */
.L_x_18602:
[----:B------:R2:W-:Y:S01]  /*8380*/  STG.E desc[UR36][R16.64], R2 ;  /* 0x0000000210007986 */ /* 0x0005e2000c101924 */
[----:B------:R-:W-:Y:S05]  /*8390*/  BRA `(.L_x_18600) ;  /* 0x0000000c00247947 */ /* 0x000fea0003800000 */
.L_x_18601:
[----:B------:R0:W-:Y:S01]  /*83a0*/  STG.E.U16 desc[UR36][R16.64], R2 ;  /* 0x0000000210007986 */ /* 0x0001e2000c101524 */
[----:B------:R-:W-:Y:S05]  /*83b0*/  BRA `(.L_x_18600) ;  /* 0x0000000c001c7947 */ /* 0x000fea0003800000 */
.L_x_18596:
        /* <DEDUP_REMOVED lines=9> */
.L_x_18604:
[----:B------:R-:W-:-:S04]  /*8450*/  I2FP.F32.S32 R0, R2 ;  /* 0x0000000200007245 */ /* 0x000fc80000201400 */
[----:B------:R-:W-:-:S05]  /*8460*/  F2FP.F16.F32.PACK_AB R0, RZ, R0 ;  /* 0x00000000ff00723e */ /* 0x000fca00000000ff */
[----:B------:R0:W-:Y:S01]  /*8470*/  STG.E.U16 desc[UR36][R16.64], R0 ;  /* 0x0000000010007986 */ /* 0x0001e2000c101524 */
[----:B------:R-:W-:Y:S05]  /*8480*/  BRA `(.L_x_18600) ;  /* 0x0000000800e87947 */ /* 0x000fea0003800000 */
.L_x_18603:
        /* <DEDUP_REMOVED lines=10> */
.L_x_18606:
[----:B------:R-:W-:-:S04]  /*8530*/  I2FP.F32.S32 R2, R2 ;  /* 0x0000000200027245 */ /* 0x000fc80000201400 */
[----:B------:R-:W-:-:S04]  /*8540*/  F2FP.F16.F32.PACK_AB R3, RZ, R2 ;  /* 0x00000002ff03723e */ /* 0x000fc800000000ff */
[----:B------:R-:W-:-:S05]  /*8550*/  PRMT R3, R3, 0x5410, RZ ;  /* 0x0000541003037816 */ /* 0x000fca00000000ff */
[----:B------:R0:W-:Y:S01]  /*8560*/  STG.E desc[UR36][R16.64], R3 ;  /* 0x0000000310007986 */ /* 0x0001e2000c101924 */
[----:B------:R-:W-:Y:S05]  /*8570*/  BRA `(.L_x_18600) ;  /* 0x0000000800ac7947 */ /* 0x000fea0003800000 */
.L_x_18605:
[----:B------:R-:W0:Y:S02]  /*8580*/  I2F.F64 R2, R2 ;  /* 0x0000000200027312 */ /* 0x000e240000201c00 */
[----:B0-----:R0:W-:Y:S01]  /*8590*/  STG.E.64 desc[UR36][R16.64], R2 ;  /* 0x0000000210007986 */ /* 0x0011e2000c101b24 */
[----:B------:R-:W-:Y:S05]  /*85a0*/  BRA `(.L_x_18600) ;  /* 0x0000000800a07947 */ /* 0x000fea0003800000 */
.L_x_18595:
        /* <DEDUP_REMOVED lines=12> */
.L_x_18609:
[----:B------:R-:W0:Y:S01]  /*8670*/  I2F.F64 R4, R2 ;  /* 0x0000000200047312 */ /* 0x000e220000201c00 */
[----:B------:R-:W-:-:S05]  /*8680*/  CS2R R6, SRZ ;  /* 0x0000000000067805 */ /* 0x000fca000001ff00 */
[----:B0-----:R0:W-:Y:S01]  /*8690*/  STG.E.128 desc[UR36][R16.64], R4 ;  /* 0x0000000410007986 */ /* 0x0011e2000c101d24 */
[----:B------:R-:W-:Y:S05]  /*86a0*/  BRA `(.L_x_18600) ;  /* 0x0000000800607947 */ /* 0x000fea0003800000 */
.L_x_18608:
        /* <DEDUP_REMOVED lines=21> */
.L_x_18613:
[----:B------:R-:W-:Y:S05]  /*8800*/  BSYNC B0 ;  /* 0x0000000000007941 */ /* 0x000fea0003800000 */
.L_x_18612:
[----:B------:R-:W-:-:S05]  /*8810*/  LOP3.LUT R3, R0, R3, RZ, 0xfc, !PT ;  /* 0x0000000300037212 */ /* 0x000fca00078efcff */
[----:B------:R0:W-:Y:S01]  /*8820*/  STG.E.U8 desc[UR36][R16.64], R3 ;  /* 0x0000000310007986 */ /* 0x0001e2000c101124 */
[----:B------:R-:W-:Y:S05]  /*8830*/  BRA `(.L_x_18600) ;  /* 0x0000000400fc7947 */ /* 0x000fea0003800000 */
.L_x_18611:
        /* <DEDUP_REMOVED lines=13> */
.L_x_18615:
[----:B------:R-:W-:Y:S01]  /*8910*/  IMAD.MOV.U32 R0, RZ, RZ, 0x7f ;  /* 0x0000007fff007424 */ /* 0x000fe200078e00ff */
[----:B------:R-:W-:-:S04]  /*8920*/  ISETP.GT.U32.AND P0, PT, R2, 0x7f800000, PT ;  /* 0x7f8000000200780c */ /* 0x000fc80003f04070 */
[----:B------:R-:W-:-:S09]  /*8930*/  SEL R0, R0, 0x7c, P0 ;  /* 0x0000007c00007807 */ /* 0x000fd20000000000 */
.L_x_18616:
[----:B------:R-:W-:Y:S05]  /*8940*/  BSYNC B0 ;  /* 0x0000000000007941 */ /* 0x000fea0003800000 */
.L_x_18614:
[----:B------:R-:W-:-:S04]  /*8950*/  LOP3.LUT R2, R3, 0x80000000, RZ, 0xc0, !PT ;  /* 0x8000000003027812 */ /* 0x000fc800078ec0ff */
[----:B------:R-:W-:-:S04]  /*8960*/  SHF.R.U32.HI R3, RZ, 0x18, R2 ;  /* 0x00000018ff037819 */ /* 0x000fc80000011602 */
[----:B------:R-:W-:-:S05]  /*8970*/  LOP3.LUT R3, R0, R3, RZ, 0xfc, !PT ;  /* 0x0000000300037212 */ /* 0x000fca00078efcff */
[----:B------:R0:W-:Y:S01]  /*8980*/  STG.E.U8 desc[UR36][R16.64], R3 ;  /* 0x0000000310007986 */ /* 0x0001e2000c101124 */
[----:B------:R-:W-:Y:S05]  /*8990*/  BRA `(.L_x_18600) ;  /* 0x0000000400a47947 */ /* 0x000fea0003800000 */
.L_x_18610:
[----:B------:R-:W-:-:S04]  /*89a0*/  I2FP.F32.S32 R0, R2 ;  /* 0x0000000200007245 */ /* 0x000fc80000201400 */
[----:B------:R-:W-:-:S05]  /*89b0*/  F2FP.BF16.F32.PACK_AB R0, RZ, R0 ;  /* 0x00000000ff00723e */ /* 0x000fca00000010ff */
[----:B------:R0:W-:Y:S01]  /*89c0*/  STG.E.U16 desc[UR36][R16.64], R0 ;  /* 0x0000000010007986 */ /* 0x0001e2000c101524 */
[----:B------:R-:W-:Y:S05]  /*89d0*/  BRA `(.L_x_18600) ;  /* 0x0000000400947947 */ /* 0x000fea0003800000 */
.L_x_18607:
        /* <DEDUP_REMOVED lines=10> */
.L_x_18619:
        /* <DEDUP_REMOVED lines=17> */
.L_x_18622:
[----:B------:R-:W-:-:S04]  /*8b90*/  LOP3.LUT R2, R3, 0x80000000, RZ, 0xc0, !PT ;  /* 0x8000000003027812 */ /* 0x000fc800078ec0ff */
[----:B------:R-:W-:-:S04]  /*8ba0*/  SHF.R.U32.HI R3, RZ, 0x18, R2 ;  /* 0x00000018ff037819 */ /* 0x000fc80000011602 */
[----:B------:R-:W-:-:S04]  /*8bb0*/  LOP3.LUT R0, R0, R3, RZ, 0xfc, !PT ;  /* 0x0000000300007212 */ /* 0x000fc800078efcff */
[----:B------:R-:W-:-:S07]  /*8bc0*/  PRMT R8, R0, 0x7610, R8 ;  /* 0x0000761000087816 */ /* 0x000fce0000000008 */
.L_x_18621:
[----:B------:R-:W-:Y:S05]  /*8bd0*/  BSYNC B0 ;  /* 0x0000000000007941 */ /* 0x000fea0003800000 */
.L_x_18620:
[----:B------:R0:W-:Y:S01]  /*8be0*/  STG.E.U8 desc[UR36][R16.64], R8 ;  /* 0x0000000810007986 */ /* 0x0001e2000c101124 */
[----:B------:R-:W-:Y:S05]  /*8bf0*/  BRA `(.L_x_18600) ;  /* 0x00000004000c7947 */ /* 0x000fea0003800000 */
.L_x_18618:
        /* <DEDUP_REMOVED lines=17> */
.L_x_18625:
[----:B------:R-:W-:-:S04]  /*8d10*/  LOP3.LUT R2, R3, 0x80000000, RZ, 0xc0, !PT ;  /* 0x8000000003027812 */ /* 0x000fc800078ec0ff */
[----:B------:R-:W-:-:S04]  /*8d20*/  SHF.R.U32.HI R3, RZ, 0x18, R2 ;  /* 0x00000018ff037819 */ /* 0x000fc80000011602 */
[----:B------:R-:W-:-:S04]  /*8d30*/  LOP3.LUT R0, R0, R3, RZ, 0xfc, !PT ;  /* 0x0000000300007212 */ /* 0x000fc800078efcff */
[----:B------:R-:W-:-:S07]  /*8d40*/  PRMT R8, R0, 0x7610, R8 ;  /* 0x0000761000087816 */ /* 0x000fce0000000008 */
.L_x_18624:
[----:B------:R-:W-:Y:S05]  /*8d50*/  BSYNC B0 ;  /* 0x0000000000007941 */ /* 0x000fea0003800000 */
.L_x_18623:
[----:B------:R0:W-:Y:S01]  /*8d60*/  STG.E.U8 desc[UR36][R16.64], R8 ;  /* 0x0000000810007986 */ /* 0x0001e2000c101124 */
[----:B------:R-:W-:Y:S05]  /*8d70*/  BRA `(.L_x_18600) ;  /* 0x0000000000ac7947 */ /* 0x000fea0003800000 */
.L_x_18617:
        /* <DEDUP_REMOVED lines=22> */
.L_x_18599:
        /* <DEDUP_REMOVED lines=16> */
.L_x_18628:
[----:B------:R-:W-:Y:S05]  /*8fe0*/  BRA `(.L_x_18600) ;  /* 0x0000000000107947 */ /* 0x000fea0003800000 */
.L_x_18627:
[----:B------:R-:W-:-:S05]  /*8ff0*/  SHF.R.S32.HI R3, RZ, 0x1f, R2 ;  /* 0x0000001fff037819 */ /* 0x000fca0000011402 */
[----:B------:R0:W-:Y:S01]  /*9000*/  STG.E.64 desc[UR36][R16.64], R2 ;  /* 0x0000000210007986 */ /* 0x0001e2000c101b24 */
[----:B------:R-:W-:Y:S05]  /*9010*/  BRA `(.L_x_18600) ;  /* 0x0000000000047947 */ /* 0x000fea0003800000 */
.L_x_18626:
[----:B------:R0:W-:Y:S02]  /*9020*/  STG.E desc[UR36][R16.64], R2 ;  /* 0x0000000210007986 */ /* 0x0001e4000c101924 */
.L_x_18600:
[----:B------:R-:W-:-:S07]  /*9030*/  VIADD R19, R19, 0x80 ;  /* 0x0000008013137836 */ /* 0x000fce0000000000 */
.L_x_18560:
[----:B------:R-:W-:Y:S05]  /*9040*/  BSYNC B6 ;  /* 0x0000000000067941 */ /* 0x000fea0003800000 */
.L_x_18559:
        /* <DEDUP_REMOVED lines=306> */
.L_x_18629:
        /* <DEDUP_REMOVED lines=20> */
.L_x_18633:
[----:B------:R4:W5:Y:S01]  /*a4b0*/  LDG.E.U8 R18, desc[UR36][R2.64] ;  /* 0x0000002402127981 */ /* 0x000962000c1e1100 */
[----:B------:R-:W-:Y:S05]  /*a4c0*/  BRA `(.L_x_18635) ;  /* 0x0000000c00347947 */ /* 0x000fea0003800000 */
.L_x_18632:
        /* <DEDUP_REMOVED lines=8> */
.L_x_18637:
[----:B------:R2:W5:Y:S01]  /*a550*/  LDG.E R18, desc[UR36][R2.64] ;  /* 0x0000002402127981 */ /* 0x000562000c1e1900 */
[----:B------:R-:W-:Y:S05]  /*a560*/  BRA `(.L_x_18635) ;  /* 0x0000000c000c7947 */ /* 0x000fea0003800000 */
.L_x_18636:
[----:B------:R0:W5:Y:S01]  /*a570*/  LDG.E.S16 R18, desc[UR36][R2.64] ;  /* 0x0000002402127981 */ /* 0x000162000c1e1700 */
[----:B------:R-:W-:Y:S05]  /*a580*/  BRA `(.L_x_18635) ;  /* 0x0000000c00047947 */ /* 0x000fea0003800000 */
.L_x_18631:
        /* <DEDUP_REMOVED lines=9> */
.L_x_18639:
[----:B------:R-:W2:Y:S02]  /*a620*/  LDG.E.U16 R2, desc[UR36][R2.64] ;  /* 0x0000002402027981 */ /* 0x000ea4000c1e1500 */
[----:B--2---:R-:W-:-:S06]  /*a630*/  HADD2.F32 R18, -RZ, R2.H0_H0 ;  /* 0x20000002ff127230 */ /* 0x004fcc0000004100 */
[----:B------:R-:W0:Y:S01]  /*a640*/  F2I.FTZ.TRUNC.NTZ R18, R18 ;  /* 0x0000001200127305 */ /* 0x000e22000021f100 */
[----:B------:R-:W-:Y:S05]  /*a650*/  BRA `(.L_x_18635) ;  /* 0x0000000800d07947 */ /* 0x000fea0003800000 */
.L_x_18638:
        /* <DEDUP_REMOVED lines=9> */
.L_x_18641:
[----:B------:R-:W2:Y:S02]  /*a6f0*/  LDG.E.U16 R2, desc[UR36][R2.64] ;  /* 0x0000002402027981 */ /* 0x000ea4000c1e1500 */
[----:B--2---:R-:W-:-:S06]  /*a700*/  HADD2.F32 R18, -RZ, R2.H0_H0 ;  /* 0x20000002ff127230 */ /* 0x004fcc0000004100 */
[----:B------:R-:W0:Y:S01]  /*a710*/  F2I.FTZ.TRUNC.NTZ R18, R18 ;  /* 0x0000001200127305 */ /* 0x000e22000021f100 */
[----:B------:R-:W-:Y:S05]  /*a720*/  BRA `(.L_x_18635) ;  /* 0x00000008009c7947 */ /* 0x000fea0003800000 */
.L_x_18640:
[----:B------:R-:W2:Y:S02]  /*a730*/  LDG.E.64 R2, desc[UR36][R2.64] ;  /* 0x0000002402027981 */ /* 0x000ea4000c1e1b00 */
[----:B--2---:R0:W1:Y:S01]  /*a740*/  F2I.F64.TRUNC R18, R2 ;  /* 0x0000000200127311 */ /* 0x004062000030d100 */
[----:B------:R-:W-:Y:S05]  /*a750*/  BRA `(.L_x_18635) ;  /* 0x0000000800907947 */ /* 0x000fea0003800000 */
.L_x_18630:
        /* <DEDUP_REMOVED lines=12> */
.L_x_18644:
[----:B------:R-:W2:Y:S02]  /*a820*/  LDG.E.64 R2, desc[UR36][R2.64] ;  /* 0x0000002402027981 */ /* 0x000ea4000c1e1b00 */
[----:B--2---:R0:W1:Y:S01]  /*a830*/  F2I.F64.TRUNC R18, R2 ;  /* 0x0000000200127311 */ /* 0x004062000030d100 */
[----:B------:R-:W-:Y:S05]  /*a840*/  BRA `(.L_x_18635) ;  /* 0x0000000800547947 */ /* 0x000fea0003800000 */
.L_x_18643:
        /* <DEDUP_REMOVED lines=27> */
.L_x_18646:
        /* <DEDUP_REMOVED lines=14> */
.L_x_18645:
[----:B------:R-:W2:Y:S02]  /*aae0*/  LDG.E.U16 R18, desc[UR36][R2.64] ;  /* 0x0000002402127981 */ /* 0x000ea4000c1e1500 */
[----:B--2---:R-:W-:-:S06]  /*aaf0*/  IMAD.U32 R18, R18, 0x10000, RZ ;  /* 0x0001000012127824 */ /* 0x004fcc00078e00ff */
[----:B------:R-:W0:Y:S01]  /*ab00*/  F2I.FTZ.TRUNC.NTZ R18, R18 ;  /* 0x0000001200127305 */ /* 0x000e22000021f100 */
[----:B------:R-:W-:Y:S05]  /*ab10*/  BRA `(.L_x_18635) ;  /* 0x0000000400a07947 */ /* 0x000fea0003800000 */
.L_x_18642:
        /* <DEDUP_REMOVED lines=10> */
.L_x_18649:
        /* <DEDUP_REMOVED lines=21> */
.L_x_18653:
[----:B------:R-:W-:Y:S05]  /*ad10*/  BSYNC B1 ;  /* 0x0000000000017941 */ /* 0x000fea0003800000 */
.L_x_18652:
[----:B------:R-:W-:Y:S01]  /*ad20*/  IMAD.SHL.U32 R2, R2, 0x100000, RZ ;  /* 0x0010000002027824 */ /* 0x000fe200078e00ff */
[----:B------:R-:W-:-:S04]  /*ad30*/  LEA R3, R0, 0x3b800000, 0x17 ;  /* 0x3b80000000037811 */ /* 0x000fc800078eb8ff */
[----:B------:R-:W-:-:S07]  /*ad40*/  LOP3.LUT R18, R3, R2, R18, 0xfe, !PT ;  /* 0x0000000203127212 */ /* 0x000fce00078efe12 */
.L_x_18651:
[----:B------:R-:W-:Y:S05]  /*ad50*/  BSYNC B0 ;  /* 0x0000000000007941 */ /* 0x000fea0003800000 */
.L_x_18650:
[----:B------:R-:W0:Y:S01]  /*ad60*/  F2I.FTZ.TRUNC.NTZ R18, R18 ;  /* 0x0000001200127305 */ /* 0x000e22000021f100 */
[----:B------:R-:W-:Y:S05]  /*ad70*/  BRA `(.L_x_18635) ;  /* 0x0000000400087947 */ /* 0x000fea0003800000 */
.L_x_18648:
        /* <DEDUP_REMOVED lines=21> */
.L_x_18657:
[----:B------:R-:W-:Y:S05]  /*aed0*/  BSYNC B1 ;  /* 0x0000000000017941 */ /* 0x000fea0003800000 */
.L_x_18656:
[----:B------:R-:W-:Y:S01]  /*aee0*/  IMAD.SHL.U32 R2, R2, 0x200000, RZ ;  /* 0x0020000002027824 */ /* 0x000fe200078e00ff */
[----:B------:R-:W-:-:S04]  /*aef0*/  LEA R3, R0, 0x37800000, 0x17 ;  /* 0x3780000000037811 */ /* 0x000fc800078eb8ff */
[----:B------:R-:W-:-:S07]  /*af00*/  LOP3.LUT R18, R3, R2, R18, 0xfe, !PT ;  /* 0x0000000203127212 */ /* 0x000fce00078efe12 */
.L_x_18655:
[----:B------:R-:W-:Y:S05]  /*af10*/  BSYNC B0 ;  /* 0x0000000000007941 */ /* 0x000fea0003800000 */
.L_x_18654:
[----:B------:R-:W0:Y:S01]  /*af20*/  F2I.FTZ.TRUNC.NTZ R18, R18 ;  /* 0x0000001200127305 */ /* 0x000e22000021f100 */
[----:B------:R-:W-:Y:S05]  /*af30*/  BRA `(.L_x_18635) ;  /* 0x0000000000987947 */ /* 0x000fea0003800000 */
.L_x_18647:
        /* <DEDUP_REMOVED lines=14> */
.L_x_18661:
[----:B------:R-:W-:Y:S05]  /*b020*/  BSYNC B0 ;  /* 0x0000000000007941 */ /* 0x000fea0003800000 */
.L_x_18660:
[----:B------:R-:W0:Y:S01]  /*b030*/  F2I.FTZ.TRUNC.NTZ R18, R18 ;  /* 0x0000001200127305 */ /* 0x000e22000021f100 */
[----:B------:R-:W-:Y:S05]  /*b040*/  BRA `(.L_x_18635) ;  /* 0x0000000000547947 */ /* 0x000fea0003800000 */
.L_x_18634:
        /* <DEDUP_REMOVED lines=17> */
.L_x_18662:
[----:B------:R-:W-:Y:S05]  /*b160*/  BRA `(.L_x_18635) ;  /* 0x00000000000c7947 */ /* 0x000fea0003800000 */
.L_x_18659:
[----:B------:R0:W5:Y:S01]  /*b170*/  LDG.E R18, desc[UR36][R2.64] ;  /* 0x0000002402127981 */ /* 0x000162000c1e1900 */
[----:B------:R-:W-:Y:S05]  /*b180*/  BRA `(.L_x_18635) ;  /* 0x0000000000047947 */ /* 0x000fea0003800000 */
.L_x_18658:
[----:B------:R0:W5:Y:S02]  /*b190*/  LDG.E R18, desc[UR36][R2.64] ;  /* 0x0000002402127981 */ /* 0x000164000c1e1900 */
.L_x_18635:
[----:B01234-:R-:W0:Y:S01]  /*b1a0*/  LDC.U8 R3, c[0x0][0x430] ;  /* 0x00010c00ff037b82 */ /* 0x01fe220000000000 */
[----:B------:R-:W-:Y:S02]  /*b1b0*/  ULDC.64 UR4, c[0x0][0x420] ;  /* 0x0001080000047ab9 */ /* 0x000fe40000000a00 */
[----:B-----5:R-:W-:-:S04]  /*b1c0*/  VIMNMX R18, R18, UR4, !PT ;  /* 0x0000000412127c48 */ /* 0x020fc8000ffe0100 */
        /* <DEDUP_REMOVED lines=14> */
.L_x_18666:
[----:B------:R-:W-:Y:S01]  /*b2b0*/  STG.E.U8 desc[UR36][R16.64], R2 ;  /* 0x0000000210007986 */ /* 0x000fe2000c101124 */
[----:B------:R-:W-:Y:S05]  /*b2c0*/  EXIT ;  /* 0x000000000000794d */ /* 0x000fea0003800000 */
.L_x_18665:
        /* <DEDUP_REMOVED lines=9> */
.L_x_18669:
[----:B------:R-:W-:Y:S01]  /*b360*/  STG.E desc[UR36][R16.64], R2 ;  /* 0x0000000210007986 */ /* 0x000fe2000c101924 */
[----:B------:R-:W-:Y:S05]  /*b370*/  EXIT ;  /* 0x000000000000794d */ /* 0x000fea0003800000 */
.L_x_18668:
[----:B------:R-:W-:Y:S01]  /*b380*/  STG.E.U16 desc[UR36][R16.64], R2 ;  /* 0x0000000210007986 */ /* 0x000fe2000c101524 */
[----:B------:R-:W-:Y:S05]  /*b390*/  EXIT ;  /* 0x000000000000794d */ /* 0x000fea0003800000 */
.L_x_18664:
        /* <DEDUP_REMOVED lines=9> */
.L_x_18671:
[----:B------:R-:W-:-:S04]  /*b430*/  I2FP.F32.S32 R0, R2 ;  /* 0x0000000200007245 */ /* 0x000fc80000201400 */
[----:B------:R-:W-:-:S05]  /*b440*/  F2FP.F16.F32.PACK_AB R0, RZ, R0 ;  /* 0x00000000ff00723e */ /* 0x000fca00000000ff */
[----:B------:R-:W-:Y:S01]  /*b450*/  STG.E.U16 desc[UR36][R16.64], R0 ;  /* 0x0000000010007986 */ /* 0x000fe2000c101524 */
[----:B------:R-:W-:Y:S05]  /*b460*/  EXIT ;  /* 0x000000000000794d */ /* 0x000fea0003800000 */
.L_x_18670:
        /* <DEDUP_REMOVED lines=10> */
.L_x_18673:
[----:B------:R-:W-:-:S04]  /*b510*/  I2FP.F32.S32 R2, R2 ;  /* 0x0000000200027245 */ /* 0x000fc80000201400 */
[----:B------:R-:W-:-:S04]  /*b520*/  F2FP.F16.F32.PACK_AB R3, RZ, R2 ;  /* 0x00000002ff03723e */ /* 0x000fc800000000ff */
[----:B------:R-:W-:-:S05]  /*b530*/  PRMT R3, R3, 0x5410, RZ ;  /* 0x0000541003037816 */ /* 0x000fca00000000ff */
[----:B------:R-:W-:Y:S01]  /*b540*/  STG.E desc[UR36][R16.64], R3 ;  /* 0x0000000310007986 */ /* 0x000fe2000c101924 */
[----:B------:R-:W-:Y:S05]  /*b550*/  EXIT ;  /* 0x000000000000794d */ /* 0x000fea0003800000 */
.L_x_18672:
[----:B------:R-:W0:Y:S02]  /*b560*/  I2F.F64 R2, R2 ;  /* 0x0000000200027312 */ /* 0x000e240000201c00 */
[----:B0-----:R-:W-:Y:S01]  /*b570*/  STG.E.64 desc[UR36][R16.64], R2 ;  /* 0x0000000210007986 */ /* 0x001fe2000c101b24 */
[----:B------:R-:W-:Y:S05]  /*b580*/  EXIT ;  /* 0x000000000000794d */ /* 0x000fea0003800000 */
.L_x_18663:
        /* <DEDUP_REMOVED lines=12> */
.L_x_18676:
[----:B------:R-:W0:Y:S01]  /*b650*/  I2F.F64 R4, R2 ;  /* 0x0000000200047312 */ /* 0x000e220000201c00 */
[----:B------:R-:W-:-:S05]  /*b660*/  CS2R R6, SRZ ;  /* 0x0000000000067805 */ /* 0x000fca000001ff00 */
[----:B0-----:R-:W-:Y:S01]  /*b670*/  STG.E.128 desc[UR36][R16.64], R4 ;  /* 0x0000000410007986 */ /* 0x001fe2000c101d24 */
[----:B------:R-:W-:Y:S05]  /*b680*/  EXIT ;  /* 0x000000000000794d */ /* 0x000fea0003800000 */
.L_x_18675:
        /* <DEDUP_REMOVED lines=21> */
.L_x_18680:
[----:B------:R-:W-:Y:S05]  /*b7e0*/  BSYNC B0 ;  /* 0x0000000000007941 */ /* 0x000fea0003800000 */
.L_x_18679:
[----:B------:R-:W-:-:S05]  /*b7f0*/  LOP3.LUT R3, R0, R3, RZ, 0xfc, !PT ;  /* 0x0000000300037212 */ /* 0x000fca00078efcff */
[----:B------:R-:W-:Y:S01]  /*b800*/  STG.E.U8 desc[UR36][R16.64], R3 ;  /* 0x0000000310007986 */ /* 0x000fe2000c101124 */
[----:B------:R-:W-:Y:S05]  /*b810*/  EXIT ;  /* 0x000000000000794d */ /* 0x000fea0003800000 */
.L_x_18678:
        /* <DEDUP_REMOVED lines=13> */
.L_x_18682:
[----:B------:R-:W-:Y:S01]  /*b8f0*/  IMAD.MOV.U32 R0, RZ, RZ, 0x7f ;  /* 0x0000007fff007424 */ /* 0x000fe200078e00ff */
[----:B------:R-:W-:-:S04]  /*b900*/  ISETP.GT.U32.AND P0, PT, R2, 0x7f800000, PT ;  /* 0x7f8000000200780c */ /* 0x000fc80003f04070 */
[----:B------:R-:W-:-:S09]  /*b910*/  SEL R0, R0, 0x7c, P0 ;  /* 0x0000007c00007807 */ /* 0x000fd20000000000 */
.L_x_18683:
[----:B------:R-:W-:Y:S05]  /*b920*/  BSYNC B0 ;  /* 0x0000000000007941 */ /* 0x000fea0003800000 */
.L_x_18681:
[----:B------:R-:W-:-:S04]  /*b930*/  LOP3.LUT R2, R3, 0x80000000, RZ, 0xc0, !PT ;  /* 0x8000000003027812 */ /* 0x000fc800078ec0ff */
[----:B------:R-:W-:-:S04]  /*b940*/  SHF.R.U32.HI R3, RZ, 0x18, R2 ;  /* 0x00000018ff037819 */ /* 0x000fc80000011602 */
[----:B------:R-:W-:-:S05]  /*b950*/  LOP3.LUT R3, R0, R3, RZ, 0xfc, !PT ;  /* 0x0000000300037212 */ /* 0x000fca00078efcff */
[----:B------:R-:W-:Y:S01]  /*b960*/  STG.E.U8 desc[UR36][R16.64], R3 ;  /* 0x0000000310007986 */ /* 0x000fe2000c101124 */
[----:B------:R-:W-:Y:S05]  /*b970*/  EXIT ;  /* 0x000000000000794d */ /* 0x000fea0003800000 */
.L_x_18677:
[----:B------:R-:W-:-:S04]  /*b980*/  I2FP.F32.S32 R0, R2 ;  /* 0x0000000200007245 */ /* 0x000fc80000201400 */
[----:B------:R-:W-:-:S05]  /*b990*/  F2FP.BF16.F32.PACK_AB R0, RZ, R0 ;  /* 0x00000000ff00723e */ /* 0x000fca00000010ff */
[----:B------:R-:W-:Y:S01]  /*b9a0*/  STG.E.U16 desc[UR36][R16.64], R0 ;  /* 0x0000000010007986 */ /* 0x000fe2000c101524 */
[----:B------:R-:W-:Y:S05]  /*b9b0*/  EXIT ;  /* 0x000000000000794d */ /* 0x000fea0003800000 */
.L_x_18674:
        /* <DEDUP_REMOVED lines=10> */
.L_x_18686:
        /* <DEDUP_REMOVED lines=17> */
.L_x_18689:
[----:B------:R-:W-:-:S04]  /*bb70*/  LOP3.LUT R2, R3, 0x80000000, RZ, 0xc0, !PT ;  /* 0x8000000003027812 */ /* 0x000fc800078ec0ff */
[----:B------:R-:W-:-:S04]  /*bb80*/  SHF.R.U32.HI R3, RZ, 0x18, R2 ;  /* 0x00000018ff037819 */ /* 0x000fc80000011602 */
[----:B------:R-:W-:-:S04]  /*bb90*/  LOP3.LUT R0, R0, R3, RZ, 0xfc, !PT ;  /* 0x0000000300007212 */ /* 0x000fc800078efcff */
[----:B------:R-:W-:-:S07]  /*bba0*/  PRMT R8, R0, 0x7610, R8 ;  /* 0x0000761000087816 */ /* 0x000fce0000000008 */
.L_x_18688:
[----:B------:R-:W-:Y:S05]  /*bbb0*/  BSYNC B0 ;  /* 0x0000000000007941 */ /* 0x000fea0003800000 */
.L_x_18687:
[----:B------:R-:W-:Y:S01]  /*bbc0*/  STG.E.U8 desc[UR36][R16.64], R8 ;  /* 0x0000000810007986 */ /* 0x000fe2000c101124 */
[----:B------:R-:W-:Y:S05]  /*bbd0*/  EXIT ;  /* 0x000000000000794d */ /* 0x000fea0003800000 */
.L_x_18685:
        /* <DEDUP_REMOVED lines=17> */
.L_x_18692:
[----:B------:R-:W-:-:S04]  /*bcf0*/  LOP3.LUT R2, R3, 0x80000000, RZ, 0xc0, !PT ;  /* 0x8000000003027812 */ /* 0x000fc800078ec0ff */
[----:B------:R-:W-:-:S04]  /*bd00*/  SHF.R.U32.HI R3, RZ, 0x18, R2 ;  /* 0x00000018ff037819 */ /* 0x000fc80000011602 */
[----:B------:R-:W-:-:S04]  /*bd10*/  LOP3.LUT R0, R0, R3, RZ, 0xfc, !PT ;  /* 0x0000000300007212 */ /* 0x000fc800078efcff */
[----:B------:R-:W-:-:S07]  /*bd20*/  PRMT R8, R0, 0x7610, R8 ;  /* 0x0000761000087816 */ /* 0x000fce0000000008 */
.L_x_18691:
[----:B------:R-:W-:Y:S05]  /*bd30*/  BSYNC B0 ;  /* 0x0000000000007941 */ /* 0x000fea0003800000 */
.L_x_18690:
[----:B------:R-:W-:Y:S01]  /*bd40*/  STG.E.U8 desc[UR36][R16.64], R8 ;  /* 0x0000000810007986 */ /* 0x000fe2000c101124 */
[----:B------:R-:W-:Y:S05]  /*bd50*/  EXIT ;  /* 0x000000000000794d */ /* 0x000fea0003800000 */
.L_x_18684:
        /* <DEDUP_REMOVED lines=22> */
.L_x_18667:
        /* <DEDUP_REMOVED lines=16> */
.L_x_18695:
[----:B------:R-:W-:Y:S05]  /*bfc0*/  EXIT ;  /* 0x000000000000794d */ /* 0x000fea0003800000 */
.L_x_18694:
[----:B------:R-:W-:-:S05]  /*bfd0*/  SHF.R.S32.HI R3, RZ, 0x1f, R2 ;  /* 0x0000001fff037819 */ /* 0x000fca0000011402 */
[----:B------:R-:W-:Y:S01]  /*bfe0*/  STG.E.64 desc[UR36][R16.64], R2 ;  /* 0x0000000210007986 */ /* 0x000fe2000c101b24 */
[----:B------:R-:W-:Y:S05]  /*bff0*/  EXIT ;  /* 0x000000000000794d */ /* 0x000fea0003800000 */
.L_x_18693:
[----:B------:R-:W-:Y:S01]  /*c000*/  STG.E desc[UR36][R16.64], R2 ;  /* 0x0000000210007986 */ /* 0x000fe2000c101924 */
[----:B------:R-:W-:Y:S05]  /*c010*/  EXIT ;  /* 0x000000000000794d */ /* 0x000fea0003800000 */
.L_x_18696:
        /* <DEDUP_REMOVED lines=14> */
.L_x_36326:


//--------------------- .text._ZN2at6native27unrolled_elementwise_kernelIZZZNS0_17clamp_kernel_cudaERNS_18TensorIteratorBaseERKN3c106ScalarES7_ENKUlvE_clEvENKUlvE1_clEvEUliE_St5arrayIPcLm2EELi4E23TrivialOffsetCalculatorILi1EjESF_NS0_6memory12LoadWithCastILi1EEENSG_13StoreWithCastILi1EEEEEviT_T0_T2_T3_T4_T5_ --------------------------
	.section	.text._ZN2at6native27unrolled_elementwise_kernelIZZZNS0_17clamp_kernel_cudaERNS_18TensorIteratorBaseERKN3c106ScalarES7_ENKUlvE_clEvENKUlvE1_clEvEUliE_St5arrayIPcLm2EELi4E23TrivialOffsetCalculatorILi1EjESF_NS0_6memory12LoadWithCastILi1EEENSG_13StoreWithCastILi1EEEEEviT_T0_T2_T3_T4_T5_,"ax",@progbits
	.align	128
        .global         _ZN2at6native27unrolled_elementwise_kernelIZZZNS0_17clamp_kernel_cudaERNS_18TensorIteratorBaseERKN3c106ScalarES7_ENKUlvE_clEvENKUlvE1_clEvEUliE_St5arrayIPcLm2EELi4E23TrivialOffsetCalculatorILi1EjESF_NS0_6memory12LoadWithCastILi1EEENSG_13StoreWithCastILi1EEEEEviT_T0_T2_T3_T4_T5_
        .type           _ZN2at6native27unrolled_elementwise_kernelIZZZNS0_17clamp_kernel_cudaERNS_18TensorIteratorBaseERKN3c106ScalarES7_ENKUlvE_clEvENKUlvE1_clEvEUliE_St5arrayIPcLm2EELi4E23TrivialOffsetCalculatorILi1EjESF_NS0_6memory12LoadWithCastILi1EEENSG_13StoreWithCastILi1EEEEEviT_T0_T2_T3_T4_T5_,@function
        .size           _ZN2at6native27unrolled_elementwise_kernelIZZZNS0_17clamp_kernel_cudaERNS_18TensorIteratorBaseERKN3c106ScalarES7_ENKUlvE_clEvENKUlvE1_clEvEUliE_St5arrayIPcLm2EELi4E23TrivialOffsetCalculatorILi1EjESF_NS0_6memory12LoadWithCastILi1EEENSG_13StoreWithCastILi1EEEEEviT_T0_T2_T3_T4_T5_,(.L_x_36327 - _ZN2at6native27unrolled_elementwise_kernelIZZZNS0_17clamp_kernel_cudaERNS_18TensorIteratorBaseERKN3c106ScalarES7_ENKUlvE_clEvENKUlvE1_clEvEUliE_St5arrayIPcLm2EELi4E23TrivialOffsetCalculatorILi1EjESF_NS0_6memory12LoadWithCastILi1EEENSG_13StoreWithCastILi1EEEEEviT_T0_T2_T3_T4_T5_)
        .other          _ZN2at6native27unrolled_elementwise_kernelIZZZNS0_17clamp_kernel_cudaERNS_18TensorIteratorBaseERKN3c106ScalarES7_ENKUlvE_clEvENKUlvE1_clEvEUliE_St5arrayIPcLm2EELi4E23TrivialOffsetCalculatorILi1EjESF_NS0_6memory12LoadWithCastILi1EEENSG_13StoreWithCastILi1EEEEEviT_T0_T2_T3_T4_T5_,@"STO_CUDA_ENTRY STV_DEFAULT"
_ZN2at6native27unrolled_elementwise_kernelIZZZNS0_17clamp_kernel_cudaERNS_18TensorIteratorBaseERKN3c106ScalarES7_ENKUlvE_clEvENKUlvE1_clEvEUliE_St5arrayIPcLm2EELi4E23TrivialOffsetCalculatorILi1EjESF_NS0_6memory12LoadWithCastILi1EEENSG_13StoreWithCastILi1EEEEEviT_T0_T2_T3_T4_T5_:
.text._ZN2at6native27unrolled_elementwise_kernelIZZZNS0_17clamp_kernel_cudaERNS_18TensorIteratorBaseERKN3c106ScalarES7_ENKUlvE_clEvENKUlvE1_clEvEUliE_St5arrayIPcLm2EELi4E23TrivialOffsetCalculatorILi1EjESF_NS0_6memory12LoadWithCastILi1EEENSG_13StoreWithCastILi1EEEEEviT_T0_T2_T3_T4_T5_:
        /* <DEDUP_REMOVED lines=31> */
.L_x_18702:
[----:B------:R3:W5:Y:S01]  /*01f0*/  LDG.E.U8 R18, desc[UR36][R2.64] ;  /* 0x0000002402127981 */ /* 0x000762000c1e1100 */
[----:B------:R-:W-:Y:S05]  /*0200*/  BRA `(.L_x_18704) ;  /* 0x0000000c00387947 */ /* 0x000fea0003800000 */
.L_x_18701:
        /* <DEDUP_REMOVED lines=8> */
.L_x_18706:
[----:B------:R1:W5:Y:S01]  /*0290*/  LDG.E R18, desc[UR36][R2.64] ;  /* 0x0000002402127981 */ /* 0x000362000c1e1900 */
[----:B------:R-:W-:Y:S05]  /*02a0*/  BRA `(.L_x_18704) ;  /* 0x0000000c00107947 */ /* 0x000fea0003800000 */
.L_x_18705:
[----:B------:R2:W5:Y:S01]  /*02b0*/  LDG.E.S16 R18, desc[UR36][R2.64] ;  /* 0x0000002402127981 */ /* 0x000562000c1e1700 */
[----:B------:R-:W-:Y:S05]  /*02c0*/  BRA `(.L_x_18704) ;  /* 0x0000000c00087947 */ /* 0x000fea0003800000 */
.L_x_18700:
        /* <DEDUP_REMOVED lines=9> */
.L_x_18708:
[----:B------:R-:W2:Y:S02]  /*0360*/  LDG.E.U16 R2, desc[UR36][R2.64] ;  /* 0x0000002402027981 */ /* 0x000ea4000c1e1500 */
[----:B--2---:R-:W-:-:S06]  /*0370*/  HADD2.F32 R18, -RZ, R2.H0_H0 ;  /* 0x20000002ff127230 */ /* 0x004fcc0000004100 */
[----:B------:R-:W0:Y:S01]  /*0380*/  F2I.FTZ.TRUNC.NTZ R18, R18 ;  /* 0x0000001200127305 */ /* 0x000e22000021f100 */
[----:B------:R-:W-:Y:S05]  /*0390*/  BRA `(.L_x_18704) ;  /* 0x0000000800d47947 */ /* 0x000fea0003800000 */
.L_x_18707:
        /* <DEDUP_REMOVED lines=9> */
.L_x_18710:
[----:B------:R-:W2:Y:S02]  /*0430*/  LDG.E.U16 R2, desc[UR36][R2.64] ;  /* 0x0000002402027981 */ /* 0x000ea4000c1e1500 */
[----:B--2---:R-:W-:-:S06]  /*0440*/  HADD2.F32 R18, -RZ, R2.H0_H0 ;  /* 0x20000002ff127230 */ /* 0x004fcc0000004100 */
[----:B------:R-:W0:Y:S01]  /*0450*/  F2I.FTZ.TRUNC.NTZ R18, R18 ;  /* 0x0000001200127305 */ /* 0x000e22000021f100 */
[----:B------:R-:W-:Y:S05]  /*0460*/  BRA `(.L_x_18704) ;  /* 0x0000000800a07947 */ /* 0x000fea0003800000 */
.L_x_18709:
[----:B------:R-:W2:Y:S02]  /*0470*/  LDG.E.64 R2, desc[UR36][R2.64] ;  /* 0x0000002402027981 */ /* 0x000ea4000c1e1b00 */
[----:B--2---:R0:W1:Y:S01]  /*0480*/  F2I.F64.TRUNC R18, R2 ;  /* 0x0000000200127311 */ /* 0x004062000030d100 */
[----:B------:R-:W-:Y:S05]  /*0490*/  BRA `(.L_x_18704) ;  /* 0x0000000800947947 */ /* 0x000fea0003800000 */
.L_x_18699:
        /* <DEDUP_REMOVED lines=12> */
.L_x_18713:
[----:B------:R-:W2:Y:S02]  /*0560*/  LDG.E.64 R2, desc[UR36][R2.64] ;  /* 0x0000002402027981 */ /* 0x000ea4000c1e1b00 */
[----:B--2---:R0:W1:Y:S01]  /*0570*/  F2I.F64.TRUNC R18, R2 ;  /* 0x0000000200127311 */ /* 0x004062000030d100 */
[----:B------:R-:W-:Y:S05]  /*0580*/  BRA `(.L_x_18704) ;  /* 0x0000000800587947 */ /* 0x000fea0003800000 */
.L_x_18712:
        /* <DEDUP_REMOVED lines=27> */
.L_x_18715:
        /* <DEDUP_REMOVED lines=15> */
.L_x_18714:
[----:B------:R-:W2:Y:S02]  /*0830*/  LDG.E.U16 R18, desc[UR36][R2.64] ;  /* 0x0000002402127981 */ /* 0x000ea4000c1e1500 */
[----:B--2---:R-:W-:-:S06]  /*0840*/  IMAD.U32 R18, R18, 0x10000, RZ ;  /* 0x0001000012127824 */ /* 0x004fcc00078e00ff */
[----:B------:R-:W0:Y:S01]  /*0850*/  F2I.FTZ.TRUNC.NTZ R18, R18 ;  /* 0x0000001200127305 */ /* 0x000e22000021f100 */
[----:B------:R-:W-:Y:S05]  /*0860*/  BRA `(.L_x_18704) ;  /* 0x0000000400a07947 */ /* 0x000fea0003800000 */
.L_x_18711:
        /* <DEDUP_REMOVED lines=10> */
.L_x_18718:
        /* <DEDUP_REMOVED lines=21> */
.L_x_18722:
[----:B------:R-:W-:Y:S05]  /*0a60*/  BSYNC B1 ;  /* 0x0000000000017941 */ /* 0x000fea0003800000 */
.L_x_18721:
[----:B------:R-:W-:Y:S01]  /*0a70*/  IMAD.SHL.U32 R2, R2, 0x100000, RZ ;  /* 0x0010000002027824 */ /* 0x000fe200078e00ff */
[----:B------:R-:W-:-:S04]  /*0a80*/  LEA R3, R0, 0x3b800000, 0x17 ;  /* 0x3b80000000037811 */ /* 0x000fc800078eb8ff */
[----:B------:R-:W-:-:S07]  /*0a90*/  LOP3.LUT R18, R3, R2, R18, 0xfe, !PT ;  /* 0x0000000203127212 */ /* 0x000fce00078efe12 */
.L_x_18720:
[----:B------:R-:W-:Y:S05]  /*0aa0*/  BSYNC B0 ;  /* 0x0000000000007941 */ /* 0x000fea0003800000 */
.L_x_18719:
[----:B------:R-:W0:Y:S01]  /*0ab0*/  F2I.FTZ.TRUNC.NTZ R18, R18 ;  /* 0x0000001200127305 */ /* 0x000e22000021f100 */
[----:B------:R-:W-:Y:S05]  /*0ac0*/  BRA `(.L_x_18704) ;  /* 0x0000000400087947 */ /* 0x000fea0003800000 */
.L_x_18717:
        /* <DEDUP_REMOVED lines=21> */
.L_x_18726:
[----:B------:R-:W-:Y:S05]  /*0c20*/  BSYNC B1 ;  /* 0x0000000000017941 */ /* 0x000fea0003800000 */
.L_x_18725:
[----:B------:R-:W-:Y:S01]  /*0c30*/  IMAD.SHL.U32 R2, R2, 0x200000, RZ ;  /* 0x0020000002027824 */ /* 0x000fe200078e00ff */
[----:B------:R-:W-:-:S04]  /*0c40*/  LEA R3, R0, 0x37800000, 0x17 ;  /* 0x3780000000037811 */ /* 0x000fc800078eb8ff */
[----:B------:R-:W-:-:S07]  /*0c50*/  LOP3.LUT R18, R3, R2, R18, 0xfe, !PT ;  /* 0x0000000203127212 */ /* 0x000fce00078efe12 */
.L_x_18724:
[----:B------:R-:W-:Y:S05]  /*0c60*/  BSYNC B0 ;  /* 0x0000000000007941 */ /* 0x000fea0003800000 */
.L_x_18723:
[----:B------:R-:W0:Y:S01]  /*0c70*/  F2I.FTZ.TRUNC.NTZ R18, R18 ;  /* 0x0000001200127305 */ /* 0x000e22000021f100 */
[----:B------:R-:W-:Y:S05]  /*0c80*/  BRA `(.L_x_18704) ;  /* 0x0000000000987947 */ /* 0x000fea0003800000 */
.L_x_18716:
        /* <DEDUP_REMOVED lines=14> */
.L_x_18730:
[----:B------:R-:W-:Y:S05]  /*0d70*/  BSYNC B0 ;  /* 0x0000000000007941 */ /* 0x000fea0003800000 */
.L_x_18729:
[----:B------:R-:W0:Y:S01]  /*0d80*/  F2I.FTZ.TRUNC.NTZ R18, R18 ;  /* 0x0000001200127305 */ /* 0x000e22000021f100 */
[----:B------:R-:W-:Y:S05]  /*0d90*/  BRA `(.L_x_18704) ;  /* 0x0000000000547947 */ /* 0x000fea0003800000 */
.L_x_18703:
        /* <DEDUP_REMOVED lines=17> */
.L_x_18731:
[----:B------:R-:W-:Y:S05]  /*0eb0*/  BRA `(.L_x_18704) ;  /* 0x00000000000c7947 */ /* 0x000fea0003800000 */
.L_x_18728:
[----:B------:R0:W5:Y:S01]  /*0ec0*/  LDG.E R18, desc[UR36][R2.64] ;  /* 0x0000002402127981 */ /* 0x000162000c1e1900 */
[----:B------:R-:W-:Y:S05]  /*0ed0*/  BRA `(.L_x_18704) ;  /* 0x0000000000047947 */ /* 0x000fea0003800000 */
.L_x_18727:
[----:B------:R0:W5:Y:S02]  /*0ee0*/  LDG.E R18, desc[UR36][R2.64] ;  /* 0x0000002402127981 */ /* 0x000164000c1e1900 */
.L_x_18704:
[----:B------:R-:W2:Y:S02]  /*0ef0*/  S2R R26, SR_TID.X ;  /* 0x00000000001a7919 */ /* 0x000ea40000002100 */
[----:B--2---:R-:W-:-:S07]  /*0f00*/  VIADD R26, R26, 0x80 ;  /* 0x000000801a1a7836 */ /* 0x004fce0000000000 */
.L_x_18698:
[----:B------:R-:W-:Y:S05]  /*0f10*/  BSYNC B6 ;  /* 0x0000000000067941 */ /* 0x000fea0003800000 */
.L_x_18697:
        /* <DEDUP_REMOVED lines=23> */
.L_x_18737:
[----:B------:R0:W5:Y:S01]  /*1090*/  LDG.E.U8 R16, desc[UR36][R2.64] ;  /* 0x0000002402107981 */ /* 0x000162000c1e1100 */
[----:B------:R-:W-:Y:S05]  /*10a0*/  BRA `(.L_x_18739) ;  /* 0x0000000c00347947 */ /* 0x000fea0003800000 */
.L_x_18736:
        /* <DEDUP_REMOVED lines=8> */
.L_x_18741:
[----:B------:R0:W5:Y:S01]  /*1130*/  LDG.E R16, desc[UR36][R2.64] ;  /* 0x0000002402107981 */ /* 0x000162000c1e1900 */
[----:B------:R-:W-:Y:S05]  /*1140*/  BRA `(.L_x_18739) ;  /* 0x0000000c000c7947 */ /* 0x000fea0003800000 */
.L_x_18740:
[----:B------:R0:W5:Y:S01]  /*1150*/  LDG.E.S16 R16, desc[UR36][R2.64] ;  /* 0x0000002402107981 */ /* 0x000162000c1e1700 */
[----:B------:R-:W-:Y:S05]  /*1160*/  BRA `(.L_x_18739) ;  /* 0x0000000c00047947 */ /* 0x000fea0003800000 */
.L_x_18735:
        /* <DEDUP_REMOVED lines=9> */
.L_x_18743:
[----:B------:R-:W2:Y:S02]  /*1200*/  LDG.E.U16 R2, desc[UR36][R2.64] ;  /* 0x0000002402027981 */ /* 0x000ea4000c1e1500 */
[----:B--2---:R-:W-:-:S06]  /*1210*/  HADD2.F32 R16, -RZ, R2.H0_H0 ;  /* 0x20000002ff107230 */ /* 0x004fcc0000004100 */
[----:B------:R-:W0:Y:S01]  /*1220*/  F2I.FTZ.TRUNC.NTZ R16, R16 ;  /* 0x0000001000107305 */ /* 0x000e22000021f100 */
[----:B------:R-:W-:Y:S05]  /*1230*/  BRA `(.L_x_18739) ;  /* 0x0000000800d07947 */ /* 0x000fea0003800000 */
.L_x_18742:
        /* <DEDUP_REMOVED lines=9> */
.L_x_18745:
[----:B------:R-:W2:Y:S02]  /*12d0*/  LDG.E.U16 R2, desc[UR36][R2.64] ;  /* 0x0000002402027981 */ /* 0x000ea4000c1e1500 */
[----:B--2---:R-:W-:-:S06]  /*12e0*/  HADD2.F32 R16, -RZ, R2.H0_H0 ;  /* 0x20000002ff107230 */ /* 0x004fcc0000004100 */
[----:B------:R-:W0:Y:S01]  /*12f0*/  F2I.FTZ.TRUNC.NTZ R16, R16 ;  /* 0x0000001000107305 */ /* 0x000e22000021f100 */
[----:B------:R-:W-:Y:S05]  /*1300*/  BRA `(.L_x_18739) ;  /* 0x00000008009c7947 */ /* 0x000fea0003800000 */
.L_x_18744:
[----:B------:R-:W2:Y:S02]  /*1310*/  LDG.E.64 R2, desc[UR36][R2.64] ;  /* 0x0000002402027981 */ /* 0x000ea4000c1e1b00 */
[----:B--2---:R0:W1:Y:S01]  /*1320*/  F2I.F64.TRUNC R16, R2 ;  /* 0x0000000200107311 */ /* 0x004062000030d100 */
[----:B------:R-:W-:Y:S05]  /*1330*/  BRA `(.L_x_18739) ;  /* 0x0000000800907947 */ /* 0x000fea0003800000 */
.L_x_18734:
        /* <DEDUP_REMOVED lines=12> */
.L_x_18748:
[----:B------:R-:W2:Y:S02]  /*1400*/  LDG.E.64 R2, desc[UR36][R2.64] ;  /* 0x0000002402027981 */ /* 0x000ea4000c1e1b00 */
[----:B--2---:R0:W1:Y:S01]  /*1410*/  F2I.F64.TRUNC R16, R2 ;  /* 0x0000000200107311 */ /* 0x004062000030d100 */
[----:B------:R-:W-:Y:S05]  /*1420*/  BRA `(.L_x_18739) ;  /* 0x0000000800547947 */ /* 0x000fea0003800000 */
.L_x_18747:
        /* <DEDUP_REMOVED lines=27> */
.L_x_18750:
        /* <DEDUP_REMOVED lines=14> */
.L_x_18749:
[----:B------:R-:W2:Y:S02]  /*16c0*/  LDG.E.U16 R16, desc[UR36][R2.64] ;  /* 0x0000002402107981 */ /* 0x000ea4000c1e1500 */
[----:B--2---:R-:W-:-:S06]  /*16d0*/  IMAD.U32 R16, R16, 0x10000, RZ ;  /* 0x0001000010107824 */ /* 0x004fcc00078e00ff */
[----:B------:R-:W4:Y:S01]  /*16e0*/  F2I.FTZ.TRUNC.NTZ R16, R16 ;  /* 0x0000001000107305 */ /* 0x000f22000021f100 */
[----:B------:R-:W-:Y:S05]  /*16f0*/  BRA `(.L_x_18739) ;  /* 0x0000000400a07947 */ /* 0x000fea0003800000 */
.L_x_18746:
        /* <DEDUP_REMOVED lines=10> */
.L_x_18753:
        /* <DEDUP_REMOVED lines=21> */
.L_x_18757:
[----:B------:R-:W-:Y:S05]  /*18f0*/  BSYNC B1 ;  /* 0x0000000000017941 */ /* 0x000fea0003800000 */
.L_x_18756:
[----:B------:R-:W-:Y:S01]  /*1900*/  IMAD.SHL.U32 R2, R2, 0x100000, RZ ;  /* 0x0010000002027824 */ /* 0x000fe200078e00ff */
[----:B------:R-:W-:-:S04]  /*1910*/  LEA R3, R0, 0x3b800000, 0x17 ;  /* 0x3b80000000037811 */ /* 0x000fc800078eb8ff */
[----:B------:R-:W-:-:S07]  /*1920*/  LOP3.LUT R16, R3, R2, R16, 0xfe, !PT ;  /* 0x0000000203107212 */ /* 0x000fce00078efe10 */
.L_x_18755:
[----:B------:R-:W-:Y:S05]  /*1930*/  BSYNC B0 ;  /* 0x0000000000007941 */ /* 0x000fea0003800000 */
.L_x_18754:
[----:B------:R-:W0:Y:S01]  /*1940*/  F2I.FTZ.TRUNC.NTZ R16, R16 ;  /* 0x0000001000107305 */ /* 0x000e22000021f100 */
[----:B------:R-:W-:Y:S05]  /*1950*/  BRA `(.L_x_18739) ;  /* 0x0000000400087947 */ /* 0x000fea0003800000 */
.L_x_18752:
        /* <DEDUP_REMOVED lines=21> */
.L_x_18761:
[----:B------:R-:W-:Y:S05]  /*1ab0*/  BSYNC B1 ;  /* 0x0000000000017941 */ /* 0x000fea0003800000 */
.L_x_18760:
[----:B------:R-:W-:Y:S01]  /*1ac0*/  IMAD.SHL.U32 R2, R2, 0x200000, RZ ;  /* 0x0020000002027824 */ /* 0x000fe200078e00ff */
[----:B------:R-:W-:-:S04]  /*1ad0*/  LEA R3, R0, 0x37800000, 0x17 ;  /* 0x3780000000037811 */ /* 0x000fc800078eb8ff */
[----:B------:R-:W-:-:S07]  /*1ae0*/  LOP3.LUT R16, R3, R2, R16, 0xfe, !PT ;  /* 0x0000000203107212 */ /* 0x000fce00078efe10 */
.L_x_18759:
[----:B------:R-:W-:Y:S05]  /*1af0*/  BSYNC B0 ;  /* 0x0000000000007941 */ /* 0x000fea0003800000 */
.L_x_18758:
[----:B------:R-:W0:Y:S01]  /*1b00*/  F2I.FTZ.TRUNC.NTZ R16, R16 ;  /* 0x0000001000107305 */ /* 0x000e22000021f100 */
[----:B------:R-:W-:Y:S05]  /*1b10*/  BRA `(.L_x_18739) ;  /* 0x0000000000987947 */ /* 0x000fea0003800000 */
.L_x_18751:
        /* <DEDUP_REMOVED lines=14> */
.L_x_18765:
[----:B------:R-:W-:Y:S05]  /*1c00*/  BSYNC B0 ;  /* 0x0000000000007941 */ /* 0x000fea0003800000 */
.L_x_18764:
[----:B------:R-:W0:Y:S01]  /*1c10*/  F2I.FTZ.TRUNC.NTZ R16, R16 ;  /* 0x0000001000107305 */ /* 0x000e22000021f100 */
[----:B------:R-:W-:Y:S05]  /*1c20*/  BRA `(.L_x_18739) ;  /* 0x0000000000547947 */ /* 0x000fea0003800000 */
.L_x_18738:
        /* <DEDUP_REMOVED lines=17> */
.L_x_18766:
[----:B------:R-:W-:Y:S05]  /*1d40*/  BRA `(.L_x_18739) ;  /* 0x00000000000c7947 */ /* 0x000fea0003800000 */
.L_x_18763:
[----:B------:R0:W5:Y:S01]  /*1d50*/  LDG.E R16, desc[UR36][R2.64] ;  /* 0x0000002402107981 */ /* 0x000162000c1e1900 */
[----:B------:R-:W-:Y:S05]  /*1d60*/  BRA `(.L_x_18739) ;  /* 0x0000000000047947 */ /* 0x000fea0003800000 */
.L_x_18762:
[----:B------:R0:W5:Y:S02]  /*1d70*/  LDG.E R16, desc[UR36][R2.64] ;  /* 0x0000002402107981 */ /* 0x000164000c1e1900 */
.L_x_18739:
[----:B------:R-:W-:-:S07]  /*1d80*/  VIADD R26, R26, 0x80 ;  /* 0x000000801a1a7836 */ /* 0x000fce0000000000 */
.L_x_18733:
[----:B------:R-:W-:Y:S05]  /*1d90*/  BSYNC B6 ;  /* 0x0000000000067941 */ /* 0x000fea0003800000 */
.L_x_18732:
        /* <DEDUP_REMOVED lines=25> */
.L_x_18772:
[----:B------:R0:W5:Y:S01]  /*1f30*/  LDG.E.U8 R24, desc[UR36][R2.64] ;  /* 0x0000002402187981 */ /* 0x000162000c1e1100 */
[----:B------:R-:W-:Y:S05]  /*1f40*/  BRA `(.L_x_18774) ;  /* 0x0000000c00347947 */ /* 0x000fea0003800000 */
.L_x_18771:
        /* <DEDUP_REMOVED lines=8> */
.L_x_18776:
[----:B------:R0:W5:Y:S01]  /*1fd0*/  LDG.E R24, desc[UR36][R2.64] ;  /* 0x0000002402187981 */ /* 0x000162000c1e1900 */
[----:B------:R-:W-:Y:S05]  /*1fe0*/  BRA `(.L_x_18774) ;  /* 0x0000000c000c7947 */ /* 0x000fea0003800000 */
.L_x_18775:
[----:B------:R0:W5:Y:S01]  /*1ff0*/  LDG.E.S16 R24, desc[UR36][R2.64] ;  /* 0x0000002402187981 */ /* 0x000162000c1e1700 */
[----:B------:R-:W-:Y:S05]  /*2000*/  BRA `(.L_x_18774) ;  /* 0x0000000c00047947 */ /* 0x000fea0003800000 */
.L_x_18770:
        /* <DEDUP_REMOVED lines=9> */
.L_x_18778:
[----:B------:R-:W2:Y:S02]  /*20a0*/  LDG.E.U16 R2, desc[UR36][R2.64] ;  /* 0x0000002402027981 */ /* 0x000ea4000c1e1500 */
[----:B--2---:R-:W-:-:S06]  /*20b0*/  HADD2.F32 R24, -RZ, R2.H0_H0 ;  /* 0x20000002ff187230 */ /* 0x004fcc0000004100 */
[----:B------:R-:W0:Y:S01]  /*20c0*/  F2I.FTZ.TRUNC.NTZ R24, R24 ;  /* 0x0000001800187305 */ /* 0x000e22000021f100 */
[----:B------:R-:W-:Y:S05]  /*20d0*/  BRA `(.L_x_18774) ;  /* 0x0000000800d07947 */ /* 0x000fea0003800000 */
.L_x_18777:
        /* <DEDUP_REMOVED lines=9> */
.L_x_18780:
[----:B------:R-:W2:Y:S02]  /*2170*/  LDG.E.U16 R2, desc[UR36][R2.64] ;  /* 0x0000002402027981 */ /* 0x000ea4000c1e1500 */
[----:B--2---:R-:W-:-:S06]  /*2180*/  HADD2.F32 R24, -RZ, R2.H0_H0 ;  /* 0x20000002ff187230 */ /* 0x004fcc0000004100 */
[----:B------:R-:W0:Y:S01]  /*2190*/  F2I.FTZ.TRUNC.NTZ R24, R24 ;  /* 0x0000001800187305 */ /* 0x000e22000021f100 */
[----:B------:R-:W-:Y:S05]  /*21a0*/  BRA `(.L_x_18774) ;  /* 0x00000008009c7947 */ /* 0x000fea0003800000 */
.L_x_18779:
[----:B------:R-:W2:Y:S02]  /*21b0*/  LDG.E.64 R24, desc[UR36][R2.64] ;  /* 0x0000002402187981 */ /* 0x000ea4000c1e1b00 */
[----:B--2---:R0:W1:Y:S01]  /*21c0*/  F2I.F64.TRUNC R24, R24 ;  /* 0x0000001800187311 */ /* 0x004062000030d100 */
[----:B------:R-:W-:Y:S05]  /*21d0*/  BRA `(.L_x_18774) ;  /* 0x0000000800907947 */ /* 0x000fea0003800000 */
.L_x_18769:
        /* <DEDUP_REMOVED lines=12> */
.L_x_18783:
[----:B------:R-:W2:Y:S02]  /*22a0*/  LDG.E.64 R2, desc[UR36][R2.64] ;  /* 0x0000002402027981 */ /* 0x000ea4000c1e1b00 */
[----:B--2---:R0:W1:Y:S01]  /*22b0*/  F2I.F64.TRUNC R24, R2 ;  /* 0x0000000200187311 */ /* 0x004062000030d100 */
[----:B------:R-:W-:Y:S05]  /*22c0*/  BRA `(.L_x_18774) ;  /* 0x0000000800547947 */ /* 0x000fea0003800000 */
.L_x_18782:
        /* <DEDUP_REMOVED lines=27> */
.L_x_18785:
        /* <DEDUP_REMOVED lines=14> */
.L_x_18784:
[----:B------:R-:W2:Y:S02]  /*2560*/  LDG.E.U16 R24, desc[UR36][R2.64] ;  /* 0x0000002402187981 */ /* 0x000ea4000c1e1500 */
[----:B--2---:R-:W-:-:S06]  /*2570*/  IMAD.U32 R24, R24, 0x10000, RZ ;  /* 0x0001000018187824 */ /* 0x004fcc00078e00ff */
[----:B------:R-:W0:Y:S01]  /*2580*/  F2I.FTZ.TRUNC.NTZ R24, R24 ;  /* 0x0000001800187305 */ /* 0x000e22000021f100 */
[----:B------:R-:W-:Y:S05]  /*2590*/  BRA `(.L_x_18774) ;  /* 0x0000000400a07947 */ /* 0x000fea0003800000 */
.L_x_18781:
        /* <DEDUP_REMOVED lines=10> */
.L_x_18788:
        /* <DEDUP_REMOVED lines=21> */
.L_x_18792:
[----:B------:R-:W-:Y:S05]  /*2790*/  BSYNC B1 ;  /* 0x0000000000017941 */ /* 0x000fea0003800000 */
.L_x_18791:
[----:B------:R-:W-:Y:S01]  /*27a0*/  IMAD.SHL.U32 R2, R2, 0x100000, RZ ;  /* 0x0010000002027824 */ /* 0x000fe200078e00ff */
[----:B------:R-:W-:-:S04]  /*27b0*/  LEA R3, R0, 0x3b800000, 0x17 ;  /* 0x3b80000000037811 */ /* 0x000fc800078eb8ff */
[----:B------:R-:W-:-:S07]  /*27c0*/  LOP3.LUT R24, R3, R2, R24, 0xfe, !PT ;  /* 0x0000000203187212 */ /* 0x000fce00078efe18 */
.L_x_18790:
[----:B------:R-:W-:Y:S05]  /*27d0*/  BSYNC B0 ;  /* 0x0000000000007941 */ /* 0x000fea0003800000 */
.L_x_18789:
[----:B------:R-:W1:Y:S01]  /*27e0*/  F2I.FTZ.TRUNC.NTZ R24, R24 ;  /* 0x0000001800187305 */ /* 0x000e62000021f100 */
[----:B------:R-:W-:Y:S05]  /*27f0*/  BRA `(.L_x_18774) ;  /* 0x0000000400087947 */ /* 0x000fea0003800000 */
.L_x_18787:
        /* <DEDUP_REMOVED lines=21> */
.L_x_18796:
[----:B------:R-:W-:Y:S05]  /*2950*/  BSYNC B1 ;  /* 0x0000000000017941 */ /* 0x000fea0003800000 */
.L_x_18795:
[----:B------:R-:W-:Y:S01]  /*2960*/  IMAD.SHL.U32 R2, R2, 0x200000, RZ ;  /* 0x0020000002027824 */ /* 0x000fe200078e00ff */
[----:B------:R-:W-:-:S04]  /*2970*/  LEA R3, R0, 0x37800000, 0x17 ;  /* 0x3780000000037811 */ /* 0x000fc800078eb8ff */
[----:B------:R-:W-:-:S07]  /*2980*/  LOP3.LUT R24, R3, R2, R24, 0xfe, !PT ;  /* 0x0000000203187212 */ /* 0x000fce00078efe18 */
.L_x_18794:
[----:B------:R-:W-:Y:S05]  /*2990*/  BSYNC B0 ;  /* 0x0000000000007941 */ /* 0x000fea0003800000 */
.L_x_18793:
[----:B------:R-:W2:Y:S01]  /*29a0*/  F2I.FTZ.TRUNC.NTZ R24, R24 ;  /* 0x0000001800187305 */ /* 0x000ea2000021f100 */
[----:B------:R-:W-:Y:S05]  /*29b0*/  BRA `(.L_x_18774) ;  /* 0x0000000000987947 */ /* 0x000fea0003800000 */
.L_x_18786:
        /* <DEDUP_REMOVED lines=14> */
.L_x_18800:
[----:B------:R-:W-:Y:S05]  /*2aa0*/  BSYNC B0 ;  /* 0x0000000000007941 */ /* 0x000fea0003800000 */
.L_x_18799:
[----:B------:R-:W4:Y:S01]  /*2ab0*/  F2I.FTZ.TRUNC.NTZ R24, R24 ;  /* 0x0000001800187305 */ /* 0x000f22000021f100 */
[----:B------:R-:W-:Y:S05]  /*2ac0*/  BRA `(.L_x_18774) ;  /* 0x0000000000547947 */ /* 0x000fea0003800000 */
.L_x_18773:
        /* <DEDUP_REMOVED lines=17> */
.L_x_18801:
[----:B------:R-:W-:Y:S05]  /*2be0*/  BRA `(.L_x_18774) ;  /* 0x00000000000c7947 */ /* 0x000fea0003800000 */
.L_x_18798:
[----:B------:R0:W5:Y:S01]  /*2bf0*/  LDG.E R24, desc[UR36][R2.64] ;  /* 0x0000002402187981 */ /* 0x000162000c1e1900 */
[----:B------:R-:W-:Y:S05]  /*2c00*/  BRA `(.L_x_18774) ;  /* 0x0000000000047947 */ /* 0x000fea0003800000 */
.L_x_18797:
[----:B------:R3:W5:Y:S02]  /*2c10*/  LDG.E R24, desc[UR36][R2.64] ;  /* 0x0000002402187981 */ /* 0x000764000c1e1900 */
.L_x_18774:
[----:B------:R-:W-:-:S07]  /*2c20*/  VIADD R26, R26, 0x80 ;  /* 0x000000801a1a7836 */ /* 0x000fce0000000000 */
.L_x_18768:
[----:B------:R-:W-:Y:S05]  /*2c30*/  BSYNC B6 ;  /* 0x0000000000067941 */ /* 0x000fea0003800000 */
.L_x_18767:
        /* <DEDUP_REMOVED lines=22> */
.L_x_18807:
[----:B------:R0:W5:Y:S01]  /*2da0*/  LDG.E.U8 R22, desc[UR36][R2.64] ;  /* 0x0000002402167981 */ /* 0x000162000c1e1100 */
[----:B------:R-:W-:Y:S05]  /*2db0*/  BRA `(.L_x_18803) ;  /* 0x0000000c00307947 */ /* 0x000fea0003800000 */
.L_x_18806:
        /* <DEDUP_REMOVED lines=8> */
.L_x_18810:
[----:B------:R0:W5:Y:S01]  /*2e40*/  LDG.E R22, desc[UR36][R2.64] ;  /* 0x0000002402167981 */ /* 0x000162000c1e1900 */
[----:B------:R-:W-:Y:S05]  /*2e50*/  BRA `(.L_x_18803) ;  /* 0x0000000c00087947 */ /* 0x000fea0003800000 */
.L_x_18809:
[----:B------:R0:W5:Y:S01]  /*2e60*/  LDG.E.S16 R22, desc[UR36][R2.64] ;  /* 0x0000002402167981 */ /* 0x000162000c1e1700 */
[----:B------:R-:W-:Y:S05]  /*2e70*/  BRA `(.L_x_18803) ;  /* 0x0000000c00007947 */ /* 0x000fea0003800000 */
.L_x_18805:
        /* <DEDUP_REMOVED lines=9> */
.L_x_18812:
[----:B------:R-:W3:Y:S02]  /*2f10*/  LDG.E.U16 R2, desc[UR36][R2.64] ;  /* 0x0000002402027981 */ /* 0x000ee4000c1e1500 */
[----:B---3--:R-:W-:-:S06]  /*2f20*/  HADD2.F32 R22, -RZ, R2.H0_H0 ;  /* 0x20000002ff167230 */ /* 0x008fcc0000004100 */
[----:B------:R-:W0:Y:S01]  /*2f30*/  F2I.FTZ.TRUNC.NTZ R22, R22 ;  /* 0x0000001600167305 */ /* 0x000e22000021f100 */
[----:B------:R-:W-:Y:S05]  /*2f40*/  BRA `(.L_x_18803) ;  /* 0x0000000800cc7947 */ /* 0x000fea0003800000 */
.L_x_18811:
        /* <DEDUP_REMOVED lines=9> */
.L_x_18814:
[----:B------:R-:W3:Y:S02]  /*2fe0*/  LDG.E.U16 R2, desc[UR36][R2.64] ;  /* 0x0000002402027981 */ /* 0x000ee4000c1e1500 */
[----:B---3--:R-:W-:-:S06]  /*2ff0*/  HADD2.F32 R22, -RZ, R2.H0_H0 ;  /* 0x20000002ff167230 */ /* 0x008fcc0000004100 */
[----:B------:R-:W0:Y:S01]  /*3000*/  F2I.FTZ.TRUNC.NTZ R22, R22 ;  /* 0x0000001600167305 */ /* 0x000e22000021f100 */
[----:B------:R-:W-:Y:S05]  /*3010*/  BRA `(.L_x_18803) ;  /* 0x0000000800987947 */ /* 0x000fea0003800000 */
.L_x_18813:
[----:B------:R-:W3:Y:S02]  /*3020*/  LDG.E.64 R2, desc[UR36][R2.64] ;  /* 0x0000002402027981 */ /* 0x000ee4000c1e1b00 */
[----:B---3--:R0:W1:Y:S01]  /*3030*/  F2I.F64.TRUNC R22, R2 ;  /* 0x0000000200167311 */ /* 0x008062000030d100 */
[----:B------:R-:W-:Y:S05]  /*3040*/  BRA `(.L_x_18803) ;  /* 0x00000008008c7947 */ /* 0x000fea0003800000 */
.L_x_18804:
        /* <DEDUP_REMOVED lines=12> */
.L_x_18817:
[----:B------:R-:W3:Y:S02]  /*3110*/  LDG.E.64 R2, desc[UR36][R2.64] ;  /* 0x0000002402027981 */ /* 0x000ee4000c1e1b00 */
[----:B---3--:R0:W1:Y:S01]  /*3120*/  F2I.F64.TRUNC R22, R2 ;  /* 0x0000000200167311 */ /* 0x008062000030d100 */
[----:B------:R-:W-:Y:S05]  /*3130*/  BRA `(.L_x_18803) ;  /* 0x0000000800507947 */ /* 0x000fea0003800000 */
.L_x_18816:
        /* <DEDUP_REMOVED lines=27> */
.L_x_18819:
        /* <DEDUP_REMOVED lines=14> */
.L_x_18818:
[----:B------:R-:W3:Y:S02]  /*33d0*/  LDG.E.U16 R22, desc[UR36][R2.64] ;  /* 0x0000002402167981 */ /* 0x000ee4000c1e1500 */
[----:B---3--:R-:W-:-:S06]  /*33e0*/  IMAD.U32 R22, R22, 0x10000, RZ ;  /* 0x0001000016167824 */ /* 0x008fcc00078e00ff */
[----:B------:R-:W0:Y:S01]  /*33f0*/  F2I.FTZ.TRUNC.NTZ R22, R22 ;  /* 0x0000001600167305 */ /* 0x000e22000021f100 */
[----:B------:R-:W-:Y:S05]  /*3400*/  BRA `(.L_x_18803) ;  /* 0x00000004009c7947 */ /* 0x000fea0003800000 */
.L_x_18815:
        /* <DEDUP_REMOVED lines=10> */
.L_x_18822:
        /* <DEDUP_REMOVED lines=21> */
.L_x_18826:
[----:B------:R-:W-:Y:S05]  /*3600*/  BSYNC B1 ;  /* 0x0000000000017941 */ /* 0x000fea0003800000 */
.L_x_18825:
[----:B------:R-:W-:Y:S01]  /*3610*/  IMAD.SHL.U32 R2, R2, 0x100000, RZ ;  /* 0x0010000002027824 */ /* 0x000fe200078e00ff */
[----:B------:R-:W-:-:S04]  /*3620*/  LEA R3, R0, 0x3b800000, 0x17 ;  /* 0x3b80000000037811 */ /* 0x000fc800078eb8ff */
[----:B------:R-:W-:-:S07]  /*3630*/  LOP3.LUT R22, R3, R2, R22, 0xfe, !PT ;  /* 0x0000000203167212 */ /* 0x000fce00078efe16 */
.L_x_18824:
[----:B------:R-:W-:Y:S05]  /*3640*/  BSYNC B0 ;  /* 0x0000000000007941 */ /* 0x000fea0003800000 */
.L_x_18823:
[----:B------:R-:W0:Y:S01]  /*3650*/  F2I.FTZ.TRUNC.NTZ R22, R22 ;  /* 0x0000001600167305 */ /* 0x000e22000021f100 */
[----:B------:R-:W-:Y:S05]  /*3660*/  BRA `(.L_x_18803) ;  /* 0x0000000400047947 */ /* 0x000fea0003800000 */
.L_x_18821:
        /* <DEDUP_REMOVED lines=21> */
.L_x_18830:
[----:B------:R-:W-:Y:S05]  /*37c0*/  BSYNC B1 ;  /* 0x0000000000017941 */ /* 0x000fea0003800000 */
.L_x_18829:
[----:B------:R-:W-:Y:S01]  /*37d0*/  IMAD.SHL.U32 R2, R2, 0x200000, RZ ;  /* 0x0020000002027824 */ /* 0x000fe200078e00ff */
[----:B------:R-:W-:-:S04]  /*37e0*/  LEA R3, R0, 0x37800000, 0x17 ;  /* 0x3780000000037811 */ /* 0x000fc800078eb8ff */
[----:B------:R-:W-:-:S07]  /*37f0*/  LOP3.LUT R22, R3, R2, R22, 0xfe, !PT ;  /* 0x0000000203167212 */ /* 0x000fce00078efe16 */
.L_x_18828:
[----:B------:R-:W-:Y:S05]  /*3800*/  BSYNC B0 ;  /* 0x0000000000007941 */ /* 0x000fea0003800000 */
.L_x_18827:
[----:B------:R-:W0:Y:S01]  /*3810*/  F2I.FTZ.TRUNC.NTZ R22, R22 ;  /* 0x0000001600167305 */ /* 0x000e22000021f100 */
[----:B------:R-:W-:Y:S05]  /*3820*/  BRA `(.L_x_18803) ;  /* 0x0000000000947947 */ /* 0x000fea0003800000 */
.L_x_18820:
        /* <DEDUP_REMOVED lines=14> */
.L_x_18834:
[----:B------:R-:W-:Y:S05]  /*3910*/  BSYNC B0 ;  /* 0x0000000000007941 */ /* 0x000fea0003800000 */
.L_x_18833:
[----:B------:R-:W0:Y:S01]  /*3920*/  F2I.FTZ.TRUNC.NTZ R22, R22 ;  /* 0x0000001600167305 */ /* 0x000e22000021f100 */
[----:B------:R-:W-:Y:S05]  /*3930*/  BRA `(.L_x_18803) ;  /* 0x0000000000507947 */ /* 0x000fea0003800000 */
.L_x_18808:
        /* <DEDUP_REMOVED lines=16> */
.L_x_18835:
[----:B------:R-:W-:Y:S05]  /*3a40*/  BRA `(.L_x_18803) ;  /* 0x00000000000c7947 */ /* 0x000fea0003800000 */
.L_x_18832:
[----:B------:R0:W5:Y:S01]  /*3a50*/  LDG.E R22, desc[UR36][R2.64] ;  /* 0x0000002402167981 */ /* 0x000162000c1e1900 */
[----:B------:R-:W-:Y:S05]  /*3a60*/  BRA `(.L_x_18803) ;  /* 0x0000000000047947 */ /* 0x000fea0003800000 */
.L_x_18831:
[----:B------:R0:W5:Y:S02]  /*3a70*/  LDG.E R22, desc[UR36][R2.64] ;  /* 0x0000002402167981 */ /* 0x000164000c1e1900 */
.L_x_18803:
[----:B------:R-:W-:Y:S05]  /*3a80*/  BSYNC B6 ;  /* 0x0000000000067941 */ /* 0x000fea0003800000 */
.L_x_18802:
[----:B01-34-:R-:W0:Y:S01]  /*3a90*/  S2R R2, SR_TID.X ;  /* 0x0000000000027919 */ /* 0x01be220000002100 */
[----:B------:R-:W1:Y:S01]  /*3aa0*/  LDC.U8 R17, c[0x0][0x244] ;  /* 0x00009100ff117b82 */ /* 0x000e620000000000 */
[----:B------:R-:W-:Y:S01]  /*3ab0*/  ULDC.64 UR4, c[0x0][0x218] ;  /* 0x0000860000047ab9 */ /* 0x000fe20000000a00 */
[----:B------:R-:W-:Y:S01]  /*3ac0*/  BSSY B6, `(.L_x_18836) ;  /* 0x00000f6000067945 */ /* 0x000fe20003800000 */
[----:B-----5:R-:W-:Y:S02]  /*3ad0*/  VIMNMX R18, R18, UR4, !PT ;  /* 0x0000000412127c48 */ /* 0x020fe4000ffe0100 */
[----:B------:R-:W-:Y:S02]  /*3ae0*/  VIMNMX R16, R16, UR4, !PT ;  /* 0x0000000410107c48 */ /* 0x000fe4000ffe0100 */
[----:B--2---:R-:W-:Y:S02]  /*3af0*/  VIMNMX R24, R24, UR4, !PT ;  /* 0x0000000418187c48 */ /* 0x004fe4000ffe0100 */
[----:B------:R-:W-:-:S02]  /*3b00*/  VIMNMX R0, R22, UR4, !PT ;  /* 0x0000000416007c48 */ /* 0x000fc4000ffe0100 */
[----:B------:R-:W-:Y:S02]  /*3b10*/  VIMNMX R4, R18, UR5, PT ;  /* 0x0000000512047c48 */ /* 0x000fe4000bfe0100 */
        /* <DEDUP_REMOVED lines=26> */
.L_x_18841:
[----:B------:R0:W-:Y:S01]  /*3cc0*/  STG.E.U8 desc[UR36][R8.64], R4 ;  /* 0x0000000408007986 */ /* 0x0001e2000c101124 */
[----:B------:R-:W-:Y:S05]  /*3cd0*/  BRA `(.L_x_18837) ;  /* 0x0000000c00507947 */ /* 0x000fea0003800000 */
.L_x_18840:
        /* <DEDUP_REMOVED lines=9> */
.L_x_18844:
[----:B------:R0:W-:Y:S01]  /*3d70*/  STG.E desc[UR36][R8.64], R4 ;  /* 0x0000000408007986 */ /* 0x0001e2000c101924 */
[----:B------:R-:W-:Y:S05]  /*3d80*/  BRA `(.L_x_18837) ;  /* 0x0000000c00247947 */ /* 0x000fea0003800000 */
.L_x_18843:
[----:B------:R0:W-:Y:S01]  /*3d90*/  STG.E.U16 desc[UR36][R8.64], R4 ;  /* 0x0000000408007986 */ /* 0x0001e2000c101524 */
[----:B------:R-:W-:Y:S05]  /*3da0*/  BRA `(.L_x_18837) ;  /* 0x0000000c001c7947 */ /* 0x000fea0003800000 */
.L_x_18839:
        /* <DEDUP_REMOVED lines=9> */
.L_x_18846:
[----:B------:R-:W-:-:S04]  /*3e40*/  I2FP.F32.S32 R0, R4 ;  /* 0x0000000400007245 */ /* 0x000fc80000201400 */
[----:B------:R-:W-:-:S05]  /*3e50*/  F2FP.F16.F32.PACK_AB R0, RZ, R0 ;  /* 0x00000000ff00723e */ /* 0x000fca00000000ff */
[----:B------:R0:W-:Y:S01]  /*3e60*/  STG.E.U16 desc[UR36][R8.64], R0 ;  /* 0x0000000008007986 */ /* 0x0001e2000c101524 */
[----:B------:R-:W-:Y:S05]  /*3e70*/  BRA `(.L_x_18837) ;  /* 0x0000000800e87947 */ /* 0x000fea0003800000 */
.L_x_18845:
        /* <DEDUP_REMOVED lines=10> */
.L_x_18848:
[----:B------:R-:W-:-:S04]  /*3f20*/  I2FP.F32.S32 R4, R4 ;  /* 0x0000000400047245 */ /* 0x000fc80000201400 */
[----:B------:R-:W-:-:S04]  /*3f30*/  F2FP.F16.F32.PACK_AB R3, RZ, R4 ;  /* 0x00000004ff03723e */ /* 0x000fc800000000ff */
[----:B------:R-:W-:-:S05]  /*3f40*/  PRMT R3, R3, 0x5410, RZ ;  /* 0x0000541003037816 */ /* 0x000fca00000000ff */
[----:B------:R0:W-:Y:S01]  /*3f50*/  STG.E desc[UR36][R8.64], R3 ;  /* 0x0000000308007986 */ /* 0x0001e2000c101924 */
[----:B------:R-:W-:Y:S05]  /*3f60*/  BRA `(.L_x_18837) ;  /* 0x0000000800ac7947 */ /* 0x000fea0003800000 */
.L_x_18847:
[----:B------:R-:W0:Y:S02]  /*3f70*/  I2F.F64 R4, R4 ;  /* 0x0000000400047312 */ /* 0x000e240000201c00 */
[----:B0-----:R0:W-:Y:S01]  /*3f80*/  STG.E.64 desc[UR36][R8.64], R4 ;  /* 0x0000000408007986 */ /* 0x0011e2000c101b24 */
[----:B------:R-:W-:Y:S05]  /*3f90*/  BRA `(.L_x_18837) ;  /* 0x0000000800a07947 */ /* 0x000fea0003800000 */
.L_x_18838:
        /* <DEDUP_REMOVED lines=12> */
.L_x_18851:
[----:B------:R-:W0:Y:S01]  /*4060*/  I2F.F64 R4, R4 ;  /* 0x0000000400047312 */ /* 0x000e220000201c00 */
[----:B------:R-:W-:-:S05]  /*4070*/  CS2R R6, SRZ ;  /* 0x0000000000067805 */ /* 0x000fca000001ff00 */
[----:B0-----:R0:W-:Y:S01]  /*4080*/  STG.E.128 desc[UR36][R8.64], R4 ;  /* 0x0000000408007986 */ /* 0x0011e2000c101d24 */
[----:B------:R-:W-:Y:S05]  /*4090*/  BRA `(.L_x_18837) ;  /* 0x0000000800607947 */ /* 0x000fea0003800000 */
.L_x_18850:
        /* <DEDUP_REMOVED lines=21> */
.L_x_18855:
[----:B------:R-:W-:Y:S05]  /*41f0*/  BSYNC B0 ;  /* 0x0000000000007941 */ /* 0x000fea0003800000 */
.L_x_18854:
[----:B------:R-:W-:-:S05]  /*4200*/  LOP3.LUT R5, R0, R5, RZ, 0xfc, !PT ;  /* 0x0000000500057212 */ /* 0x000fca00078efcff */
[----:B------:R0:W-:Y:S01]  /*4210*/  STG.E.U8 desc[UR36][R8.64], R5 ;  /* 0x0000000508007986 */ /* 0x0001e2000c101124 */
[----:B------:R-:W-:Y:S05]  /*4220*/  BRA `(.L_x_18837) ;  /* 0x0000000400fc7947 */ /* 0x000fea0003800000 */
.L_x_18853:
        /* <DEDUP_REMOVED lines=13> */
.L_x_18857:
[----:B------:R-:W-:Y:S01]  /*4300*/  IMAD.MOV.U32 R0, RZ, RZ, 0x7f ;  /* 0x0000007fff007424 */ /* 0x000fe200078e00ff */
[----:B------:R-:W-:-:S04]  /*4310*/  ISETP.GT.U32.AND P0, PT, R3, 0x7f800000, PT ;  /* 0x7f8000000300780c */ /* 0x000fc80003f04070 */
[----:B------:R-:W-:-:S09]  /*4320*/  SEL R0, R0, 0x7c, P0 ;  /* 0x0000007c00007807 */ /* 0x000fd20000000000 */
.L_x_18858:
[----:B------:R-:W-:Y:S05]  /*4330*/  BSYNC B0 ;  /* 0x0000000000007941 */ /* 0x000fea0003800000 */
.L_x_18856:
[----:B------:R-:W-:-:S04]  /*4340*/  LOP3.LUT R3, R5, 0x80000000, RZ, 0xc0, !PT ;  /* 0x8000000005037812 */ /* 0x000fc800078ec0ff */
[----:B------:R-:W-:-:S04]  /*4350*/  SHF.R.U32.HI R3, RZ, 0x18, R3 ;  /* 0x00000018ff037819 */ /* 0x000fc80000011603 */
[----:B------:R-:W-:-:S05]  /*4360*/  LOP3.LUT R3, R0, R3, RZ, 0xfc, !PT ;  /* 0x0000000300037212 */ /* 0x000fca00078efcff */
[----:B------:R0:W-:Y:S01]  /*4370*/  STG.E.U8 desc[UR36][R8.64], R3 ;  /* 0x0000000308007986 */ /* 0x0001e2000c101124 */
[----:B------:R-:W-:Y:S05]  /*4380*/  BRA `(.L_x_18837) ;  /* 0x0000000400a47947 */ /* 0x000fea0003800000 */
.L_x_18852:
[----:B------:R-:W-:-:S04]  /*4390*/  I2FP.F32.S32 R0, R4 ;  /* 0x0000000400007245 */ /* 0x000fc80000201400 */
[----:B------:R-:W-:-:S05]  /*43a0*/  F2FP.BF16.F32.PACK_AB R0, RZ, R0 ;  /* 0x00000000ff00723e */ /* 0x000fca00000010ff */
[----:B------:R0:W-:Y:S01]  /*43b0*/  STG.E.U16 desc[UR36][R8.64], R0 ;  /* 0x0000000008007986 */ /* 0x0001e2000c101524 */
[----:B------:R-:W-:Y:S05]  /*43c0*/  BRA `(.L_x_18837) ;  /* 0x0000000400947947 */ /* 0x000fea0003800000 */
.L_x_18849:
        /* <DEDUP_REMOVED lines=10> */
.L_x_18861:
        /* <DEDUP_REMOVED lines=17> */
.L_x_18864:
[----:B------:R-:W-:-:S04]  /*4580*/  LOP3.LUT R3, R5, 0x80000000, RZ, 0xc0, !PT ;  /* 0x8000000005037812 */ /* 0x000fc800078ec0ff */
[----:B------:R-:W-:-:S04]  /*4590*/  SHF.R.U32.HI R3, RZ, 0x18, R3 ;  /* 0x00000018ff037819 */ /* 0x000fc80000011603 */
[----:B------:R-:W-:-:S04]  /*45a0*/  LOP3.LUT R0, R0, R3, RZ, 0xfc, !PT ;  /* 0x0000000300007212 */ /* 0x000fc800078efcff */
[----:B------:R-:W-:-:S07]  /*45b0*/  PRMT R4, R0, 0x7610, R4 ;  /* 0x0000761000047816 */ /* 0x000fce0000000004 */
.L_x_18863:
[----:B------:R-:W-:Y:S05]  /*45c0*/  BSYNC B0 ;  /* 0x0000000000007941 */ /* 0x000fea0003800000 */
.L_x_18862:
[----:B------:R4:W-:Y:S01]  /*45d0*/  STG.E.U8 desc[UR36][R8.64], R4 ;  /* 0x0000000408007986 */ /* 0x0009e2000c101124 */
[----:B------:R-:W-:Y:S05]  /*45e0*/  BRA `(.L_x_18837) ;  /* 0x00000004000c7947 */ /* 0x000fea0003800000 */
.L_x_18860:
        /* <DEDUP_REMOVED lines=17> */
.L_x_18867:
[----:B------:R-:W-:-:S04]  /*4700*/  LOP3.LUT R3, R5, 0x80000000, RZ, 0xc0, !PT ;  /* 0x8000000005037812 */ /* 0x000fc800078ec0ff */
[----:B------:R-:W-:-:S04]  /*4710*/  SHF.R.U32.HI R3, RZ, 0x18, R3 ;  /* 0x00000018ff037819 */ /* 0x000fc80000011603 */
[----:B------:R-:W-:-:S04]  /*4720*/  LOP3.LUT R0, R0, R3, RZ, 0xfc, !PT ;  /* 0x0000000300007212 */ /* 0x000fc800078efcff */
[----:B------:R-:W-:-:S07]  /*4730*/  PRMT R4, R0, 0x7610, R4 ;  /* 0x0000761000047816 */ /* 0x000fce0000000004 */
.L_x_18866:
[----:B------:R-:W-:Y:S05]  /*4740*/  BSYNC B0 ;  /* 0x0000000000007941 */ /* 0x000fea0003800000 */
.L_x_18865:
[----:B------:R0:W-:Y:S01]  /*4750*/  STG.E.U8 desc[UR36][R8.64], R4 ;  /* 0x0000000408007986 */ /* 0x0001e2000c101124 */
[----:B------:R-:W-:Y:S05]  /*4760*/  BRA `(.L_x_18837) ;  /* 0x0000000000ac7947 */ /* 0x000fea0003800000 */
.L_x_18859:
        /* <DEDUP_REMOVED lines=22> */
.L_x_18842:
        /* <DEDUP_REMOVED lines=16> */
.L_x_18870:
[----:B------:R-:W-:Y:S05]  /*49d0*/  BRA `(.L_x_18837) ;  /* 0x0000000000107947 */ /* 0x000fea0003800000 */
.L_x_18869:
[----:B------:R-:W-:-:S05]  /*49e0*/  SHF.R.S32.HI R5, RZ, 0x1f, R4 ;  /* 0x0000001fff057819 */ /* 0x000fca0000011404 */
[----:B------:R3:W-:Y:S01]  /*49f0*/  STG.E.64 desc[UR36][R8.64], R4 ;  /* 0x0000000408007986 */ /* 0x0007e2000c101b24 */
[----:B------:R-:W-:Y:S05]  /*4a00*/  BRA `(.L_x_18837) ;  /* 0x0000000000047947 */ /* 0x000fea0003800000 */
.L_x_18868:
[----:B------:R0:W-:Y:S02]  /*4a10*/  STG.E desc[UR36][R8.64], R4 ;  /* 0x0000000408007986 */ /* 0x0001e4000c101924 */
.L_x_18837:
[----:B------:R-:W-:Y:S05]  /*4a20*/  BSYNC B6 ;  /* 0x0000000000067941 */ /* 0x000fea0003800000 */
.L_x_18836:
        /* <DEDUP_REMOVED lines=23> */
.L_x_18876:
[----:B------:R0:W-:Y:S01]  /*4ba0*/  STG.E.U8 desc[UR36][R8.64], R22 ;  /* 0x0000001608007986 */ /* 0x0001e2000c101124 */
[----:B------:R-:W-:Y:S05]  /*4bb0*/  BRA `(.L_x_18878) ;  /* 0x0000000c00587947 */ /* 0x000fea0003800000 */
.L_x_18875:
        /* <DEDUP_REMOVED lines=10> */
.L_x_18880:
[----:B------:R0:W-:Y:S01]  /*4c60*/  STG.E desc[UR36][R8.64], R22 ;  /* 0x0000001608007986 */ /* 0x0001e2000c101924 */
[----:B------:R-:W-:Y:S05]  /*4c70*/  BRA `(.L_x_18878) ;  /* 0x0000000c00287947 */ /* 0x000fea0003800000 */
.L_x_18879:
[----:B------:R0:W-:Y:S01]  /*4c80*/  STG.E.U16 desc[UR36][R8.64], R22 ;  /* 0x0000001608007986 */ /* 0x0001e2000c101524 */
[----:B------:R-:W-:Y:S05]  /*4c90*/  BRA `(.L_x_18878) ;  /* 0x0000000c00207947 */ /* 0x000fea0003800000 */
.L_x_18874:
        /* <DEDUP_REMOVED lines=9> */
.L_x_18882:
[----:B------:R-:W-:-:S04]  /*4d30*/  I2FP.F32.S32 R0, R22 ;  /* 0x0000001600007245 */ /* 0x000fc80000201400 */
[----:B------:R-:W-:-:S05]  /*4d40*/  F2FP.F16.F32.PACK_AB R0, RZ, R0 ;  /* 0x00000000ff00723e */ /* 0x000fca00000000ff */
[----:B------:R0:W-:Y:S01]  /*4d50*/  STG.E.U16 desc[UR36][R8.64], R0 ;  /* 0x0000000008007986 */ /* 0x0001e2000c101524 */
[----:B------:R-:W-:Y:S05]  /*4d60*/  BRA `(.L_x_18878) ;  /* 0x0000000800ec7947 */ /* 0x000fea0003800000 */
.L_x_18881:
        /* <DEDUP_REMOVED lines=10> */
.L_x_18884:
[----:B------:R-:W-:-:S04]  /*4e10*/  I2FP.F32.S32 R22, R22 ;  /* 0x0000001600167245 */ /* 0x000fc80000201400 */
[----:B------:R-:W-:-:S04]  /*4e20*/  F2FP.F16.F32.PACK_AB R3, RZ, R22 ;  /* 0x00000016ff03723e */ /* 0x000fc800000000ff */
[----:B------:R-:W-:-:S05]  /*4e30*/  PRMT R3, R3, 0x5410, RZ ;  /* 0x0000541003037816 */ /* 0x000fca00000000ff */
[----:B------:R0:W-:Y:S01]  /*4e40*/  STG.E desc[UR36][R8.64], R3 ;  /* 0x0000000308007986 */ /* 0x0001e2000c101924 */
[----:B------:R-:W-:Y:S05]  /*4e50*/  BRA `(.L_x_18878) ;  /* 0x0000000800b07947 */ /* 0x000fea0003800000 */
.L_x_18883:
[----:B------:R-:W0:Y:S02]  /*4e60*/  I2F.F64 R4, R22 ;  /* 0x0000001600047312 */ /* 0x000e240000201c00 */
[----:B0-----:R0:W-:Y:S01]  /*4e70*/  STG.E.64 desc[UR36][R8.64], R4 ;  /* 0x0000000408007986 */ /* 0x0011e2000c101b24 */
[----:B------:R-:W-:Y:S05]  /*4e80*/  BRA `(.L_x_18878) ;  /* 0x0000000800a47947 */ /* 0x000fea0003800000 */
.L_x_18873:
        /* <DEDUP_REMOVED lines=12> */
.L_x_18887:
[----:B------:R-:W0:Y:S01]  /*4f50*/  I2F.F64 R4, R22 ;  /* 0x0000001600047312 */ /* 0x000e220000201c00 */
[----:B------:R-:W-:-:S05]  /*4f60*/  CS2R R6, SRZ ;  /* 0x0000000000067805 */ /* 0x000fca000001ff00 */
[----:B0-----:R0:W-:Y:S01]  /*4f70*/  STG.E.128 desc[UR36][R8.64], R4 ;  /* 0x0000000408007986 */ /* 0x0011e2000c101d24 */
[----:B------:R-:W-:Y:S05]  /*4f80*/  BRA `(.L_x_18878) ;  /* 0x0000000800647947 */ /* 0x000fea0003800000 */
.L_x_18886:
        /* <DEDUP_REMOVED lines=21> */
.L_x_18891:
[----:B------:R-:W-:Y:S05]  /*50e0*/  BSYNC B0 ;  /* 0x0000000000007941 */ /* 0x000fea0003800000 */
.L_x_18890:
[----:B------:R-:W-:-:S05]  /*50f0*/  LOP3.LUT R5, R0, R5, RZ, 0xfc, !PT ;  /* 0x0000000500057212 */ /* 0x000fca00078efcff */
[----:B------:R0:W-:Y:S01]  /*5100*/  STG.E.U8 desc[UR36][R8.64], R5 ;  /* 0x0000000508007986 */ /* 0x0001e2000c101124 */
[----:B------:R-:W-:Y:S05]  /*5110*/  BRA `(.L_x_18878) ;  /* 0x0000000800007947 */ /* 0x000fea0003800000 */
.L_x_18889:
        /* <DEDUP_REMOVED lines=13> */
.L_x_18893:
[----:B------:R-:W-:Y:S01]  /*51f0*/  IMAD.MOV.U32 R0, RZ, RZ, 0x7f ;  /* 0x0000007fff007424 */ /* 0x000fe200078e00ff */
[----:B------:R-:W-:-:S04]  /*5200*/  ISETP.GT.U32.AND P0, PT, R3, 0x7f800000, PT ;  /* 0x7f8000000300780c */ /* 0x000fc80003f04070 */
[----:B------:R-:W-:-:S09]  /*5210*/  SEL R0, R0, 0x7c, P0 ;  /* 0x0000007c00007807 */ /* 0x000fd20000000000 */
.L_x_18894:
[----:B------:R-:W-:Y:S05]  /*5220*/  BSYNC B0 ;  /* 0x0000000000007941 */ /* 0x000fea0003800000 */
.L_x_18892:
[----:B------:R-:W-:-:S04]  /*5230*/  LOP3.LUT R3, R5, 0x80000000, RZ, 0xc0, !PT ;  /* 0x8000000005037812 */ /* 0x000fc800078ec0ff */
[----:B------:R-:W-:-:S04]  /*5240*/  SHF.R.U32.HI R3, RZ, 0x18, R3 ;  /* 0x00000018ff037819 */ /* 0x000fc80000011603 */
[----:B------:R-:W-:-:S05]  /*5250*/  LOP3.LUT R3, R0, R3, RZ, 0xfc, !PT ;  /* 0x0000000300037212 */ /* 0x000fca00078efcff */
[----:B------:R0:W-:Y:S01]  /*5260*/  STG.E.U8 desc[UR36][R8.64], R3 ;  /* 0x0000000308007986 */ /* 0x0001e2000c101124 */
[----:B------:R-:W-:Y:S05]  /*5270*/  BRA `(.L_x_18878) ;  /* 0x0000000400a87947 */ /* 0x000fea0003800000 */
.L_x_18888:
[----:B------:R-:W-:-:S04]  /*5280*/  I2FP.F32.S32 R0, R22 ;  /* 0x0000001600007245 */ /* 0x000fc80000201400 */
[----:B------:R-:W-:-:S05]  /*5290*/  F2FP.BF16.F32.PACK_AB R0, RZ, R0 ;  /* 0x00000000ff00723e */ /* 0x000fca00000010ff */
[----:B------:R0:W-:Y:S01]  /*52a0*/  STG.E.U16 desc[UR36][R8.64], R0 ;  /* 0x0000000008007986 */ /* 0x0001e2000c101524 */
[----:B------:R-:W-:Y:S05]  /*52b0*/  BRA `(.L_x_18878) ;  /* 0x0000000400987947 */ /* 0x000fea0003800000 */
.L_x_18885:
        /* <DEDUP_REMOVED lines=10> */
.L_x_18897:
        /* <DEDUP_REMOVED lines=17> */
.L_x_18900:
[----:B------:R-:W-:-:S04]  /*5470*/  LOP3.LUT R3, R5, 0x80000000, RZ, 0xc0, !PT ;  /* 0x8000000005037812 */ /* 0x000fc800078ec0ff */
[----:B------:R-:W-:-:S04]  /*5480*/  SHF.R.U32.HI R3, RZ, 0x18, R3 ;  /* 0x00000018ff037819 */ /* 0x000fc80000011603 */
[----:B------:R-:W-:-:S04]  /*5490*/  LOP3.LUT R0, R0, R3, RZ, 0xfc, !PT ;  /* 0x0000000300007212 */ /* 0x000fc800078efcff */
[----:B------:R-:W-:-:S07]  /*54a0*/  PRMT R4, R0, 0x7610, R4 ;  /* 0x0000761000047816 */ /* 0x000fce0000000004 */
.L_x_18899:
[----:B------:R-:W-:Y:S05]  /*54b0*/  BSYNC B0 ;  /* 0x0000000000007941 */ /* 0x000fea0003800000 */
.L_x_18898:
[----:B------:R3:W-:Y:S01]  /*54c0*/  STG.E.U8 desc[UR36][R8.64], R4 ;  /* 0x0000000408007986 */ /* 0x0007e2000c101124 */
[----:B------:R-:W-:Y:S05]  /*54d0*/  BRA `(.L_x_18878) ;  /* 0x0000000400107947 */ /* 0x000fea0003800000 */
.L_x_18896:
        /* <DEDUP_REMOVED lines=17> */
.L_x_18903:
[----:B------:R-:W-:-:S04]  /*55f0*/  LOP3.LUT R3, R5, 0x80000000, RZ, 0xc0, !PT ;  /* 0x8000000005037812 */ /* 0x000fc800078ec0ff */
[----:B------:R-:W-:-:S04]  /*5600*/  SHF.R.U32.HI R3, RZ, 0x18, R3 ;  /* 0x00000018ff037819 */ /* 0x000fc80000011603 */
[----:B------:R-:W-:-:S04]  /*5610*/  LOP3.LUT R0, R0, R3, RZ, 0xfc, !PT ;  /* 0x0000000300007212 */ /* 0x000fc800078efcff */
[----:B------:R-:W-:-:S07]  /*5620*/  PRMT R4, R0, 0x7610, R4 ;  /* 0x0000761000047816 */ /* 0x000fce0000000004 */
.L_x_18902:
[----:B------:R-:W-:Y:S05]  /*5630*/  BSYNC B0 ;  /* 0x0000000000007941 */ /* 0x000fea0003800000 */
.L_x_18901:
[----:B------:R0:W-:Y:S01]  /*5640*/  STG.E.U8 desc[UR36][R8.64], R4 ;  /* 0x0000000408007986 */ /* 0x0001e2000c101124 */
[----:B------:R-:W-:Y:S05]  /*5650*/  BRA `(.L_x_18878) ;  /* 0x0000000000b07947 */ /* 0x000fea0003800000 */
.L_x_18895:
        /* <DEDUP_REMOVED lines=22> */
.L_x_18877:
        /* <DEDUP_REMOVED lines=16> */
.L_x_18906:
[----:B------:R-:W-:Y:S05]  /*58c0*/  BRA `(.L_x_18878) ;  /* 0x0000000000147947 */ /* 0x000fea0003800000 */
.L_x_18905:
[--C-:B------:R-:W-:Y:S01]  /*58d0*/  SHF.R.S32.HI R5, RZ, 0x1f, R22.reuse ;  /* 0x0000001fff057819 */ /* 0x100fe20000011416 */
[----:B------:R-:W-:-:S05]  /*58e0*/  IMAD.MOV.U32 R4, RZ, RZ, R22 ;  /* 0x000000ffff047224 */ /* 0x000fca00078e0016 */
[----:B------:R2:W-:Y:S01]  /*58f0*/  STG.E.64 desc[UR36][R8.64], R4 ;  /* 0x0000000408007986 */ /* 0x0005e2000c101b24 */
[----:B------:R-:W-:Y:S05]  /*5900*/  BRA `(.L_x_18878) ;  /* 0x0000000000047947 */ /* 0x000fea0003800000 */
.L_x_18904:
[----:B------:R0:W-:Y:S02]  /*5910*/  STG.E desc[UR36][R8.64], R22 ;  /* 0x0000001608007986 */ /* 0x0001e4000c101924 */
.L_x_18878:
        /* <DEDUP_REMOVED lines=23> */
.L_x_18910:
[----:B------:R3:W-:Y:S01]  /*5a90*/  STG.E.U8 desc[UR36][R8.64], R18 ;  /* 0x0000001208007986 */ /* 0x0007e2000c101124 */
[----:B------:R-:W-:Y:S05]  /*5aa0*/  BRA `(.L_x_18912) ;  /* 0x0000000c00587947 */ /* 0x000fea0003800000 */
.L_x_18909:
        /* <DEDUP_REMOVED lines=10> */
.L_x_18914:
[----:B------:R2:W-:Y:S01]  /*5b50*/  STG.E desc[UR36][R8.64], R18 ;  /* 0x0000001208007986 */ /* 0x0005e2000c101924 */
[----:B------:R-:W-:Y:S05]  /*5b60*/  BRA `(.L_x_18912) ;  /* 0x0000000c00287947 */ /* 0x000fea0003800000 */
.L_x_18913:
[----:B------:R0:W-:Y:S01]  /*5b70*/  STG.E.U16 desc[UR36][R8.64], R18 ;  /* 0x0000001208007986 */ /* 0x0001e2000c101524 */
[----:B------:R-:W-:Y:S05]  /*5b80*/  BRA `(.L_x_18912) ;  /* 0x0000000c00207947 */ /* 0x000fea0003800000 */
.L_x_18908:
        /* <DEDUP_REMOVED lines=9> */
.L_x_18916:
[----:B------:R-:W-:-:S04]  /*5c20*/  I2FP.F32.S32 R0, R18 ;  /* 0x0000001200007245 */ /* 0x000fc80000201400 */
[----:B------:R-:W-:-:S05]  /*5c30*/  F2FP.F16.F32.PACK_AB R0, RZ, R0 ;  /* 0x00000000ff00723e */ /* 0x000fca00000000ff */
[----:B------:R0:W-:Y:S01]  /*5c40*/  STG.E.U16 desc[UR36][R8.64], R0 ;  /* 0x0000000008007986 */ /* 0x0001e2000c101524 */
[----:B------:R-:W-:Y:S05]  /*5c50*/  BRA `(.L_x_18912) ;  /* 0x0000000800ec7947 */ /* 0x000fea0003800000 */
.L_x_18915:
        /* <DEDUP_REMOVED lines=10> */
.L_x_18918:
[----:B------:R-:W-:-:S04]  /*5d00*/  I2FP.F32.S32 R18, R18 ;  /* 0x0000001200127245 */ /* 0x000fc80000201400 */
[----:B------:R-:W-:-:S04]  /*5d10*/  F2FP.F16.F32.PACK_AB R3, RZ, R18 ;  /* 0x00000012ff03723e */ /* 0x000fc800000000ff */
[----:B------:R-:W-:-:S05]  /*5d20*/  PRMT R3, R3, 0x5410, RZ ;  /* 0x0000541003037816 */ /* 0x000fca00000000ff */
[----:B------:R0:W-:Y:S01]  /*5d30*/  STG.E desc[UR36][R8.64], R3 ;  /* 0x0000000308007986 */ /* 0x0001e2000c101924 */
[----:B------:R-:W-:Y:S05]  /*5d40*/  BRA `(.L_x_18912) ;  /* 0x0000000800b07947 */ /* 0x000fea0003800000 */
.L_x_18917:
[----:B------:R-:W0:Y:S02]  /*5d50*/  I2F.F64 R4, R18 ;  /* 0x0000001200047312 */ /* 0x000e240000201c00 */
[----:B0-----:R0:W-:Y:S01]  /*5d60*/  STG.E.64 desc[UR36][R8.64], R4 ;  /* 0x0000000408007986 */ /* 0x0011e2000c101b24 */
[----:B------:R-:W-:Y:S05]  /*5d70*/  BRA `(.L_x_18912) ;  /* 0x0000000800a47947 */ /* 0x000fea0003800000 */
.L_x_18907:
        /* <DEDUP_REMOVED lines=12> */
.L_x_18921:
[----:B------:R-:W0:Y:S01]  /*5e40*/  I2F.F64 R4, R18 ;  /* 0x0000001200047312 */ /* 0x000e220000201c00 */
[----:B------:R-:W-:-:S05]  /*5e50*/  CS2R R6, SRZ ;  /* 0x0000000000067805 */ /* 0x000fca000001ff00 */
[----:B0-----:R0:W-:Y:S01]  /*5e60*/  STG.E.128 desc[UR36][R8.64], R4 ;  /* 0x0000000408007986 */ /* 0x0011e2000c101d24 */
[----:B------:R-:W-:Y:S05]  /*5e70*/  BRA `(.L_x_18912) ;  /* 0x0000000800647947 */ /* 0x000fea0003800000 */
.L_x_18920:
        /* <DEDUP_REMOVED lines=21> */
.L_x_18925:
[----:B------:R-:W-:Y:S05]  /*5fd0*/  BSYNC B0 ;  /* 0x0000000000007941 */ /* 0x000fea0003800000 */
.L_x_18924:
[----:B------:R-:W-:-:S05]  /*5fe0*/  LOP3.LUT R5, R0, R5, RZ, 0xfc, !PT ;  /* 0x0000000500057212 */ /* 0x000fca00078efcff */
[----:B------:R0:W-:Y:S01]  /*5ff0*/  STG.E.U8 desc[UR36][R8.64], R5 ;  /* 0x0000000508007986 */ /* 0x0001e2000c101124 */
[----:B------:R-:W-:Y:S05]  /*6000*/  BRA `(.L_x_18912) ;  /* 0x0000000800007947 */ /* 0x000fea0003800000 */
.L_x_18923:
        /* <DEDUP_REMOVED lines=13> */
.L_x_18927:
[----:B------:R-:W-:Y:S01]  /*60e0*/  IMAD.MOV.U32 R0, RZ, RZ, 0x7f ;  /* 0x0000007fff007424 */ /* 0x000fe200078e00ff */
[----:B------:R-:W-:-:S04]  /*60f0*/  ISETP.GT.U32.AND P0, PT, R3, 0x7f800000, PT ;  /* 0x7f8000000300780c */ /* 0x000fc80003f04070 */
[----:B------:R-:W-:-:S09]  /*6100*/  SEL R0, R0, 0x7c, P0 ;  /* 0x0000007c00007807 */ /* 0x000fd20000000000 */
.L_x_18928:
[----:B------:R-:W-:Y:S05]  /*6110*/  BSYNC B0 ;  /* 0x0000000000007941 */ /* 0x000fea0003800000 */
.L_x_18926:
[----:B------:R-:W-:-:S04]  /*6120*/  LOP3.LUT R3, R5, 0x80000000, RZ, 0xc0, !PT ;  /* 0x8000000005037812 */ /* 0x000fc800078ec0ff */
[----:B------:R-:W-:-:S04]  /*6130*/  SHF.R.U32.HI R3, RZ, 0x18, R3 ;  /* 0x00000018ff037819 */ /* 0x000fc80000011603 */
[----:B------:R-:W-:-:S05]  /*6140*/  LOP3.LUT R3, R0, R3, RZ, 0xfc, !PT ;  /* 0x0000000300037212 */ /* 0x000fca00078efcff */
[----:B------:R0:W-:Y:S01]  /*6150*/  STG.E.U8 desc[UR36][R8.64], R3 ;  /* 0x0000000308007986 */ /* 0x0001e2000c101124 */
[----:B------:R-:W-:Y:S05]  /*6160*/  BRA `(.L_x_18912) ;  /* 0x0000000400a87947 */ /* 0x000fea0003800000 */
.L_x_18922:
[----:B------:R-:W-:-:S04]  /*6170*/  I2FP.F32.S32 R0, R18 ;  /* 0x0000001200007245 */ /* 0x000fc80000201400 */
[----:B------:R-:W-:-:S05]  /*6180*/  F2FP.BF16.F32.PACK_AB R0, RZ, R0 ;  /* 0x00000000ff00723e */ /* 0x000fca00000010ff */
[----:B------:R0:W-:Y:S01]  /*6190*/  STG.E.U16 desc[UR36][R8.64], R0 ;  /* 0x0000000008007986 */ /* 0x0001e2000c101524 */
[----:B------:R-:W-:Y:S05]  /*61a0*/  BRA `(.L_x_18912) ;  /* 0x0000000400987947 */ /* 0x000fea0003800000 */
.L_x_18919:
        /* <DEDUP_REMOVED lines=10> */
.L_x_18931:
        /* <DEDUP_REMOVED lines=17> */
.L_x_18934:
[----:B------:R-:W-:-:S04]  /*6360*/  LOP3.LUT R3, R5, 0x80000000, RZ, 0xc0, !PT ;  /* 0x8000000005037812 */ /* 0x000fc800078ec0ff */
[----:B------:R-:W-:-:S04]  /*6370*/  SHF.R.U32.HI R3, RZ, 0x18, R3 ;  /* 0x00000018ff037819 */ /* 0x000fc80000011603 */
[----:B------:R-:W-:-:S04]  /*6380*/  LOP3.LUT R0, R0, R3, RZ, 0xfc, !PT ;  /* 0x0000000300007212 */ /* 0x000fc800078efcff */
[----:B------:R-:W-:-:S07]  /*6390*/  PRMT R4, R0, 0x7610, R4 ;  /* 0x0000761000047816 */ /* 0x000fce0000000004 */
.L_x_18933:
[----:B------:R-:W-:Y:S05]  /*63a0*/  BSYNC B0 ;  /* 0x0000000000007941 */ /* 0x000fea0003800000 */
.L_x_18932:
[----:B------:R0:W-:Y:S01]  /*63b0*/  STG.E.U8 desc[UR36][R8.64], R4 ;  /* 0x0000000408007986 */ /* 0x0001e2000c101124 */
[----:B------:R-:W-:Y:S05]  /*63c0*/  BRA `(.L_x_18912) ;  /* 0x0000000400107947 */ /* 0x000fea0003800000 */
.L_x_18930:
        /* <DEDUP_REMOVED lines=17> */
.L_x_18937:
[----:B------:R-:W-:-:S04]  /*64e0*/  LOP3.LUT R3, R5, 0x80000000, RZ, 0xc0, !PT ;  /* 0x8000000005037812 */ /* 0x000fc800078ec0ff */
[----:B------:R-:W-:-:S04]  /*64f0*/  SHF.R.U32.HI R3, RZ, 0x18, R3 ;  /* 0x00000018ff037819 */ /* 0x000fc80000011603 */
[----:B------:R-:W-:-:S04]  /*6500*/  LOP3.LUT R0, R0, R3, RZ, 0xfc, !PT ;  /* 0x0000000300007212 */ /* 0x000fc800078efcff */
[----:B------:R-:W-:-:S07]  /*6510*/  PRMT R4, R0, 0x7610, R4 ;  /* 0x0000761000047816 */ /* 0x000fce0000000004 */
.L_x_18936:
[----:B------:R-:W-:Y:S05]  /*6520*/  BSYNC B0 ;  /* 0x0000000000007941 */ /* 0x000fea0003800000 */
.L_x_18935:
[----:B------:R0:W-:Y:S01]  /*6530*/  STG.E.U8 desc[UR36][R8.64], R4 ;  /* 0x0000000408007986 */ /* 0x0001e2000c101124 */
[----:B------:R-:W-:Y:S05]  /*6540*/  BRA `(.L_x_18912) ;  /* 0x0000000000b07947 */ /* 0x000fea0003800000 */
.L_x_18929:
        /* <DEDUP_REMOVED lines=22> */
.L_x_18911:
        /* <DEDUP_REMOVED lines=16> */
.L_x_18940:
[----:B------:R-:W-:Y:S05]  /*67b0*/  BRA `(.L_x_18912) ;  /* 0x0000000000147947 */ /* 0x000fea0003800000 */
.L_x_18939:
[--C-:B------:R-:W-:Y:S01]  /*67c0*/  SHF.R.S32.HI R5, RZ, 0x1f, R18.reuse ;  /* 0x0000001fff057819 */ /* 0x100fe20000011412 */
[----:B------:R-:W-:-:S05]  /*67d0*/  IMAD.MOV.U32 R4, RZ, RZ, R18 ;  /* 0x000000ffff047224 */ /* 0x000fca00078e0012 */
[----:B------:R0:W-:Y:S01]  /*67e0*/  STG.E.64 desc[UR36][R8.64], R4 ;  /* 0x0000000408007986 */ /* 0x0001e2000c101b24 */
[----:B------:R-:W-:Y:S05]  /*67f0*/  BRA `(.L_x_18912) ;  /* 0x0000000000047947 */ /* 0x000fea0003800000 */
.L_x_18938:
[----:B------:R0:W-:Y:S02]  /*6800*/  STG.E desc[UR36][R8.64], R18 ;  /* 0x0000001208007986 */ /* 0x0001e4000c101924 */
.L_x_18912:
[----:B------:R-:W-:-:S07]  /*6810*/  VIADD R2, R2, 0x80 ;  /* 0x0000008002027836 */ /* 0x000fce0000000000 */
.L_x_18872:
[----:B------:R-:W-:Y:S05]  /*6820*/  BSYNC B6 ;  /* 0x0000000000067941 */ /* 0x000fea0003800000 */
.L_x_18871:
        /* <DEDUP_REMOVED lines=21> */
.L_x_18944:
[----:B------:R-:W-:Y:S01]  /*6980*/  STG.E.U8 desc[UR36][R2.64], R16 ;  /* 0x0000001002007986 */ /* 0x000fe2000c101124 */
[----:B------:R-:W-:Y:S05]  /*6990*/  EXIT ;  /* 0x000000000000794d */ /* 0x000fea0003800000 */
.L_x_18943:
        /* <DEDUP_REMOVED lines=9> */
.L_x_18947:
[----:B------:R-:W-:Y:S01]  /*6a30*/  STG.E desc[UR36][R2.64], R16 ;  /* 0x0000001002007986 */ /* 0x000fe2000c101924 */
[----:B------:R-:W-:Y:S05]  /*6a40*/  EXIT ;  /* 0x000000000000794d */ /* 0x000fea0003800000 */
.L_x_18946:
[----:B------:R-:W-:Y:S01]  /*6a50*/  STG.E.U16 desc[UR36][R2.64], R16 ;  /* 0x0000001002007986 */ /* 0x000fe2000c101524 */
[----:B------:R-:W-:Y:S05]  /*6a60*/  EXIT ;  /* 0x000000000000794d */ /* 0x000fea0003800000 */
.L_x_18942:
        /* <DEDUP_REMOVED lines=9> */
.L_x_18949:
[----:B------:R-:W-:-:S04]  /*6b00*/  I2FP.F32.S32 R0, R16 ;  /* 0x0000001000007245 */ /* 0x000fc80000201400 */
[----:B------:R-:W-:-:S05]  /*6b10*/  F2FP.F16.F32.PACK_AB R0, RZ, R0 ;  /* 0x00000000ff00723e */ /* 0x000fca00000000ff */
[----:B------:R-:W-:Y:S01]  /*6b20*/  STG.E.U16 desc[UR36][R2.64], R0 ;  /* 0x0000000002007986 */ /* 0x000fe2000c101524 */
[----:B------:R-:W-:Y:S05]  /*6b30*/  EXIT ;  /* 0x000000000000794d */ /* 0x000fea0003800000 */
.L_x_18948:
        /* <DEDUP_REMOVED lines=10> */
.L_x_18951:
[----:B------:R-:W-:-:S04]  /*6be0*/  I2FP.F32.S32 R16, R16 ;  /* 0x0000001000107245 */ /* 0x000fc80000201400 */
[----:B------:R-:W-:-:S04]  /*6bf0*/  F2FP.F16.F32.PACK_AB R5, RZ, R16 ;  /* 0x00000010ff05723e */ /* 0x000fc800000000ff */
[----:B------:R-:W-:-:S05]  /*6c00*/  PRMT R5, R5, 0x5410, RZ ;  /* 0x0000541005057816 */ /* 0x000fca00000000ff */
[----:B------:R-:W-:Y:S01]  /*6c10*/  STG.E desc[UR36][R2.64], R5 ;  /* 0x0000000502007986 */ /* 0x000fe2000c101924 */
[----:B------:R-:W-:Y:S05]  /*6c20*/  EXIT ;  /* 0x000000000000794d */ /* 0x000fea0003800000 */
.L_x_18950:
[----:B------:R-:W0:Y:S02]  /*6c30*/  I2F.F64 R16, R16 ;  /* 0x0000001000107312 */ /* 0x000e240000201c00 */
[----:B0-----:R-:W-:Y:S01]  /*6c40*/  STG.E.64 desc[UR36][R2.64], R16 ;  /* 0x0000001002007986 */ /* 0x001fe2000c101b24 */
[----:B------:R-:W-:Y:S05]  /*6c50*/  EXIT ;  /* 0x000000000000794d */ /* 0x000fea0003800000 */
.L_x_18941:
        /* <DEDUP_REMOVED lines=12> */
.L_x_18954:
[----:B------:R-:W0:Y:S01]  /*6d20*/  I2F.F64 R16, R16 ;  /* 0x0000001000107312 */ /* 0x000e220000201c00 */
[----:B------:R-:W-:-:S05]  /*6d30*/  CS2R R18, SRZ ;  /* 0x0000000000127805 */ /* 0x000fca000001ff00 */
[----:B0-----:R-:W-:Y:S01]  /*6d40*/  STG.E.128 desc[UR36][R2.64], R16 ;  /* 0x0000001002007986 */ /* 0x001fe2000c101d24 */
[----:B------:R-:W-:Y:S05]  /*6d50*/  EXIT ;  /* 0x000000000000794d */ /* 0x000fea0003800000 */
.L_x_18953:
        /* <DEDUP_REMOVED lines=21> */
.L_x_18958:
[----:B------:R-:W-:Y:S05]  /*6eb0*/  BSYNC B0 ;  /* 0x0000000000007941 */ /* 0x000fea0003800000 */
.L_x_18957:
[----:B------:R-:W-:-:S05]  /*6ec0*/  LOP3.LUT R5, R0, R5, RZ, 0xfc, !PT ;  /* 0x0000000500057212 */ /* 0x000fca00078efcff */
[----:B------:R-:W-:Y:S01]  /*6ed0*/  STG.E.U8 desc[UR36][R2.64], R5 ;  /* 0x0000000502007986 */ /* 0x000fe2000c101124 */
[----:B------:R-:W-:Y:S05]  /*6ee0*/  EXIT ;  /* 0x000000000000794d */ /* 0x000fea0003800000 */
.L_x_18956:
        /* <DEDUP_REMOVED lines=13> */
.L_x_18960:
[----:B------:R-:W-:Y:S01]  /*6fc0*/  IMAD.MOV.U32 R0, RZ, RZ, 0x7f ;  /* 0x0000007fff007424 */ /* 0x000fe200078e00ff */
[----:B------:R-:W-:-:S04]  /*6fd0*/  ISETP.GT.U32.AND P0, PT, R4, 0x7f800000, PT ;  /* 0x7f8000000400780c */ /* 0x000fc80003f04070 */
[----:B------:R-:W-:-:S09]  /*6fe0*/  SEL R0, R0, 0x7c, P0 ;  /* 0x0000007c00007807 */ /* 0x000fd20000000000 */
.L_x_18961:
[----:B------:R-:W-:Y:S05]  /*6ff0*/  BSYNC B0 ;  /* 0x0000000000007941 */ /* 0x000fea0003800000 */
.L_x_18959:
[----:B------:R-:W-:-:S04]  /*7000*/  LOP3.LUT R4, R5, 0x80000000, RZ, 0xc0, !PT ;  /* 0x8000000005047812 */ /* 0x000fc800078ec0ff */
[----:B------:R-:W-:-:S04]  /*7010*/  SHF.R.U32.HI R5, RZ, 0x18, R4 ;  /* 0x00000018ff057819 */ /* 0x000fc80000011604 */
[----:B------:R-:W-:-:S05]  /*7020*/  LOP3.LUT R5, R0, R5, RZ, 0xfc, !PT ;  /* 0x0000000500057212 */ /* 0x000fca00078efcff */
[----:B------:R-:W-:Y:S01]  /*7030*/  STG.E.U8 desc[UR36][R2.64], R5 ;  /* 0x0000000502007986 */ /* 0x000fe2000c101124 */
[----:B------:R-:W-:Y:S05]  /*7040*/  EXIT ;  /* 0x000000000000794d */ /* 0x000fea0003800000 */
.L_x_18955:
[----:B------:R-:W-:-:S04]  /*7050*/  I2FP.F32.S32 R0, R16 ;  /* 0x0000001000007245 */ /* 0x000fc80000201400 */
[----:B------:R-:W-:-:S05]  /*7060*/  F2FP.BF16.F32.PACK_AB R0, RZ, R0 ;  /* 0x00000000ff00723e */ /* 0x000fca00000010ff */
[----:B------:R-:W-:Y:S01]  /*7070*/  STG.E.U16 desc[UR36][R2.64], R0 ;  /* 0x0000000002007986 */ /* 0x000fe2000c101524 */
[----:B------:R-:W-:Y:S05]  /*7080*/  EXIT ;  /* 0x000000000000794d */ /* 0x000fea0003800000 */
.L_x_18952:
        /* <DEDUP_REMOVED lines=10> */
.L_x_18964:
        /* <DEDUP_REMOVED lines=17> */
.L_x_18967:
[----:B------:R-:W-:-:S04]  /*7240*/  LOP3.LUT R0, R7, 0x80000000, RZ, 0xc0, !PT ;  /* 0x8000000007007812 */ /* 0x000fc800078ec0ff */
[----:B------:R-:W-:-:S04]  /*7250*/  SHF.R.U32.HI R5, RZ, 0x18, R0 ;  /* 0x00000018ff057819 */ /* 0x000fc80000011600 */
[----:B------:R-:W-:-:S04]  /*7260*/  LOP3.LUT R4, R4, R5, RZ, 0xfc, !PT ;  /* 0x0000000504047212 */ /* 0x000fc800078efcff */
[----:B------:R-:W-:-:S07]  /*7270*/  PRMT R0, R4, 0x7610, R0 ;  /* 0x0000761004007816 */ /* 0x000fce0000000000 */
.L_x_18966:
[----:B------:R-:W-:Y:S05]  /*7280*/  BSYNC B0 ;  /* 0x0000000000007941 */ /* 0x000fea0003800000 */
.L_x_18965:
[----:B------:R-:W-:Y:S01]  /*7290*/  STG.E.U8 desc[UR36][R2.64], R0 ;  /* 0x0000000002007986 */ /* 0x000fe2000c101124 */
[----:B------:R-:W-:Y:S05]  /*72a0*/  EXIT ;  /* 0x000000000000794d */ /* 0x000fea0003800000 */
.L_x_18963:
        /* <DEDUP_REMOVED lines=17> */
.L_x_18970:
[----:B------:R-:W-:-:S04]  /*73c0*/  LOP3.LUT R0, R7, 0x80000000, RZ, 0xc0, !PT ;  /* 0x8000000007007812 */ /* 0x000fc800078ec0ff */
[----:B------:R-:W-:-:S04]  /*73d0*/  SHF.R.U32.HI R5, RZ, 0x18, R0 ;  /* 0x00000018ff057819 */ /* 0x000fc80000011600 */
[----:B------:R-:W-:-:S04]  /*73e0*/  LOP3.LUT R4, R4, R5, RZ, 0xfc, !PT ;  /* 0x0000000504047212 */ /* 0x000fc800078efcff */
[----:B------:R-:W-:-:S07]  /*73f0*/  PRMT R0, R4, 0x7610, R0 ;  /* 0x0000761004007816 */ /* 0x000fce0000000000 */
.L_x_18969:
[----:B------:R-:W-:Y:S05]  /*7400*/  BSYNC B0 ;  /* 0x0000000000007941 */ /* 0x000fea0003800000 */
.L_x_18968:
[----:B------:R-:W-:Y:S01]  /*7410*/  STG.E.U8 desc[UR36][R2.64], R0 ;  /* 0x0000000002007986 */ /* 0x000fe2000c101124 */
[----:B------:R-:W-:Y:S05]  /*7420*/  EXIT ;  /* 0x000000000000794d */ /* 0x000fea0003800000 */
.L_x_18962:
        /* <DEDUP_REMOVED lines=22> */
.L_x_18945:
        /* <DEDUP_REMOVED lines=16> */
.L_x_18973:
[----:B------:R-:W-:Y:S05]  /*7690*/  EXIT ;  /* 0x000000000000794d */ /* 0x000fea0003800000 */
.L_x_18972:
[----:B------:R-:W-:-:S05]  /*76a0*/  SHF.R.S32.HI R17, RZ, 0x1f, R16 ;  /* 0x0000001fff117819 */ /* 0x000fca0000011410 */
[----:B------:R-:W-:Y:S01]  /*76b0*/  STG.E.64 desc[UR36][R2.64], R16 ;  /* 0x0000001002007986 */ /* 0x000fe2000c101b24 */
[----:B------:R-:W-:Y:S05]  /*76c0*/  EXIT ;  /* 0x000000000000794d */ /* 0x000fea0003800000 */
.L_x_18971:
[----:B------:R-:W-:Y:S01]  /*76d0*/  STG.E desc[UR36][R2.64], R16 ;  /* 0x0000001002007986 */ /* 0x000fe2000c101924 */
[----:B------:R-:W-:Y:S05]  /*76e0*/  EXIT ;  /* 0x000000000000794d */ /* 0x000fea0003800000 */
.L_x_18974:
        /* <DEDUP_REMOVED lines=9> */
.L_x_36327:


//--------------------- .text._ZN2at6native18elementwise_kernelILi128ELi2EZNS0_22gpu_kernel_impl_nocastIZZZNS0_17clamp_kernel_cudaERNS_18TensorIteratorBaseERKN3c106ScalarES8_ENKUlvE_clEvENKUlvE1_clEvEUliE_EEvS4_RKT_EUliE_EEviT1_ --------------------------
	.section	.text._ZN2at6native18elementwise_kernelILi128ELi2EZNS0_22gpu_kernel_impl_nocastIZZZNS0_17clamp_kernel_cudaERNS_18TensorIteratorBaseERKN3c106ScalarES8_ENKUlvE_clEvENKUlvE1_clEvEUliE_EEvS4_RKT_EUliE_EEviT1_,"ax",@progbits
	.align	128
        .global         _ZN2at6native18elementwise_kernelILi128ELi2EZNS0_22gpu_kernel_impl_nocastIZZZNS0_17clamp_kernel_cudaERNS_18TensorIteratorBaseERKN3c106ScalarES8_ENKUlvE_clEvENKUlvE1_clEvEUliE_EEvS4_RKT_EUliE_EEviT1_
        .type           _ZN2at6native18elementwise_kernelILi128ELi2EZNS0_22gpu_kernel_impl_nocastIZZZNS0_17clamp_kernel_cudaERNS_18TensorIteratorBaseERKN3c106ScalarES8_ENKUlvE_clEvENKUlvE1_clEvEUliE_EEvS4_RKT_EUliE_EEviT1_,@function
        .size           _ZN2at6native18elementwise_kernelILi128ELi2EZNS0_22gpu_kernel_impl_nocastIZZZNS0_17clamp_kernel_cudaERNS_18TensorIteratorBaseERKN3c106ScalarES8_ENKUlvE_clEvENKUlvE1_clEvEUliE_EEvS4_RKT_EUliE_EEviT1_,(.L_x_36328 - _ZN2at6native18elementwise_kernelILi128ELi2EZNS0_22gpu_kernel_impl_nocastIZZZNS0_17clamp_kernel_cudaERNS_18TensorIteratorBaseERKN3c106ScalarES8_ENKUlvE_clEvENKUlvE1_clEvEUliE_EEvS4_RKT_EUliE_EEviT1_)
        .other          _ZN2at6native18elementwise_kernelILi128ELi2EZNS0_22gpu_kernel_impl_nocastIZZZNS0_17clamp_kernel_cudaERNS_18TensorIteratorBaseERKN3c106ScalarES8_ENKUlvE_clEvENKUlvE1_clEvEUliE_EEvS4_RKT_EUliE_EEviT1_,@"STO_CUDA_ENTRY STV_DEFAULT"
_ZN2at6native18elementwise_kernelILi128ELi2EZNS0_22gpu_kernel_impl_nocastIZZZNS0_17clamp_kernel_cudaERNS_18TensorIteratorBaseERKN3c106ScalarES8_ENKUlvE_clEvENKUlvE1_clEvEUliE_EEvS4_RKT_EUliE_EEviT1_:
.text._ZN2at6native18elementwise_kernelILi128ELi2EZNS0_22gpu_kernel_impl_nocastIZZZNS0_17clamp_kernel_cudaERNS_18TensorIteratorBaseERKN3c106ScalarES8_ENKUlvE_clEvENKUlvE1_clEvEUliE_EEvS4_RKT_EUliE_EEviT1_:
        /* <DEDUP_REMOVED lines=312> */
.L_x_18977:
[----:B------:R-:W-:Y:S01]  /*1380*/  ULDC.64 UR8, c[0x0][0x418] ;  /* 0x0001060000087ab9 */ /* 0x000fe20000000a00 */
[----:B------:R-:W-:Y:S01]  /*1390*/  ULDC.64 UR10, c[0x0][0x420] ;  /* 0x00010800000a7ab9 */ /* 0x000fe20000000a00 */
[----:B------:R-:W-:-:S04]  /*13a0*/  IADD3 R4, P0, R2, UR8, RZ ;  /* 0x0000000802047c10 */ /* 0x000fc8000ff1e0ff */
[----:B------:R-:W-:Y:S01]  /*13b0*/  IADD3.X R5, RZ, UR9, RZ, P0, !PT ;  /* 0x00000009ff057c10 */ /* 0x000fe200087fe4ff */
[----:B------:R-:W-:-:S04]  /*13c0*/  ULDC.64 UR8, c[0x0][0x410] ;  /* 0x0001040000087ab9 */ /* 0x000fc80000000a00 */
[----:B------:R-:W2:Y:S01]  /*13d0*/  LDG.E R4, desc[UR4][R4.64] ;  /* 0x0000000404047981 */ /* 0x000ea2000c1e1900 */
[----:B------:R-:W-:Y:S02]  /*13e0*/  IADD3 R2, P0, R3, UR8, RZ ;  /* 0x0000000803027c10 */ /* 0x000fe4000ff1e0ff */
[----:B------:R-:W-:-:S03]  /*13f0*/  IADD3 R7, R0, 0x80, RZ ;  /* 0x0000008000077810 */ /* 0x000fc60007ffe0ff */
[----:B------:R-:W-:Y:S01]  /*1400*/  IMAD.X R3, RZ, RZ, UR9, P0 ;  /* 0x00000009ff037e24 */ /* 0x000fe200080e06ff */
[----:B--2---:R-:W-:-:S04]  /*1410*/  VIMNMX R6, R4, UR10, !PT ;  /* 0x0000000a04067c48 */ /* 0x004fc8000ffe0100 */
[----:B------:R-:W-:-:S05]  /*1420*/  VIMNMX R9, R6, UR11, PT ;  /* 0x0000000b06097c48 */ /* 0x000fca000bfe0100 */
[----:B------:R0:W-:Y:S02]  /*1430*/  STG.E desc[UR4][R2.64], R9 ;  /* 0x0000000902007986 */ /* 0x0001e4000c101904 */
.L_x_18976:
[----:B------:R-:W-:Y:S05]  /*1440*/  BSYNC B0 ;  /* 0x0000000000007941 */ /* 0x000fea0003800000 */
.L_x_18975:
        /* <DEDUP_REMOVED lines=305> */
.L_x_18978:
[----:B------:R-:W-:Y:S01]  /*2760*/  ULDC.64 UR6, c[0x0][0x418] ;  /* 0x0001060000067ab9 */ /* 0x000fe20000000a00 */
[----:B------:R-:W-:Y:S01]  /*2770*/  ULDC.64 UR8, c[0x0][0x420] ;  /* 0x0001080000087ab9 */ /* 0x000fe20000000a00 */
[----:B------:R-:W-:-:S04]  /*2780*/  IADD3 R4, P0, R0, UR6, RZ ;  /* 0x0000000600047c10 */ /* 0x000fc8000ff1e0ff */
[----:B------:R-:W-:Y:S01]  /*2790*/  IADD3.X R5, RZ, UR7, RZ, P0, !PT ;  /* 0x00000007ff057c10 */ /* 0x000fe200087fe4ff */
[----:B------:R-:W-:-:S04]  /*27a0*/  ULDC.64 UR6, c[0x0][0x410] ;  /* 0x0001040000067ab9 */ /* 0x000fc80000000a00 */
[----:B------:R-:W2:Y:S01]  /*27b0*/  LDG.E R4, desc[UR4][R4.64] ;  /* 0x0000000404047981 */ /* 0x000ea2000c1e1900 */
[----:B------:R-:W-:-:S04]  /*27c0*/  IADD3 R2, P0, R3, UR6, RZ ;  /* 0x0000000603027c10 */ /* 0x000fc8000ff1e0ff */
[----:B------:R-:W-:Y:S02]  /*27d0*/  IADD3.X R3, RZ, UR7, RZ, P0, !PT ;  /* 0x00000007ff037c10 */ /* 0x000fe400087fe4ff */
[----:B--2---:R-:W-:-:S04]  /*27e0*/  VIMNMX R0, R4, UR8, !PT ;  /* 0x0000000804007c48 */ /* 0x004fc8000ffe0100 */
[----:B------:R-:W-:-:S05]  /*27f0*/  VIMNMX R7, R0, UR9, PT ;  /* 0x0000000900077c48 */ /* 0x000fca000bfe0100 */
[----:B------:R-:W-:Y:S01]  /*2800*/  STG.E desc[UR4][R2.64], R7 ;  /* 0x0000000702007986 */ /* 0x000fe2000c101904 */
[----:B------:R-:W-:Y:S05]  /*2810*/  EXIT ;  /* 0x000000000000794d */ /* 0x000fea0003800000 */
.L_x_18979:
        /* <DEDUP_REMOVED lines=14> */
.L_x_36328:


//--------------------- .text._ZN2at6native27unrolled_elementwise_kernelIZZZNS0_17clamp_kernel_cudaERNS_18TensorIteratorBaseERKN3c106ScalarES7_ENKUlvE_clEvENKUlvE1_clEvEUliE_St5arrayIPcLm2EELi4E23TrivialOffsetCalculatorILi1EjESF_NS0_6memory15LoadWithoutCastENSG_16StoreWithoutCastEEEviT_T0_T2_T3_T4_T5_ --------------------------
	.section	.text._ZN2at6native27unrolled_elementwise_kernelIZZZNS0_17clamp_kernel_cudaERNS_18TensorIteratorBaseERKN3c106ScalarES7_ENKUlvE_clEvENKUlvE1_clEvEUliE_St5arrayIPcLm2EELi4E23TrivialOffsetCalculatorILi1EjESF_NS0_6memory15LoadWithoutCastENSG_16StoreWithoutCastEEEviT_T0_T2_T3_T4_T5_,"ax",@progbits
	.align	128
        .global         _ZN2at6native27unrolled_elementwise_kernelIZZZNS0_17clamp_kernel_cudaERNS_18TensorIteratorBaseERKN3c106ScalarES7_ENKUlvE_clEvENKUlvE1_clEvEUliE_St5arrayIPcLm2EELi4E23TrivialOffsetCalculatorILi1EjESF_NS0_6memory15LoadWithoutCastENSG_16StoreWithoutCastEEEviT_T0_T2_T3_T4_T5_
        .type           _ZN2at6native27unrolled_elementwise_kernelIZZZNS0_17clamp_kernel_cudaERNS_18TensorIteratorBaseERKN3c106ScalarES7_ENKUlvE_clEvENKUlvE1_clEvEUliE_St5arrayIPcLm2EELi4E23TrivialOffsetCalculatorILi1EjESF_NS0_6memory15LoadWithoutCastENSG_16StoreWithoutCastEEEviT_T0_T2_T3_T4_T5_,@function
        .size           _ZN2at6native27unrolled_elementwise_kernelIZZZNS0_17clamp_kernel_cudaERNS_18TensorIteratorBaseERKN3c106ScalarES7_ENKUlvE_clEvENKUlvE1_clEvEUliE_St5arrayIPcLm2EELi4E23TrivialOffsetCalculatorILi1EjESF_NS0_6memory15LoadWithoutCastENSG_16StoreWithoutCastEEEviT_T0_T2_T3_T4_T5_,(.L_x_36329 - _ZN2at6native27unrolled_elementwise_kernelIZZZNS0_17clamp_kernel_cudaERNS_18TensorIteratorBaseERKN3c106ScalarES7_ENKUlvE_clEvENKUlvE1_clEvEUliE_St5arrayIPcLm2EELi4E23TrivialOffsetCalculatorILi1EjESF_NS0_6memory15LoadWithoutCastENSG_16StoreWithoutCastEEEviT_T0_T2_T3_T4_T5_)
        .other          _ZN2at6native27unrolled_elementwise_kernelIZZZNS0_17clamp_kernel_cudaERNS_18TensorIteratorBaseERKN3c106ScalarES7_ENKUlvE_clEvENKUlvE1_clEvEUliE_St5arrayIPcLm2EELi4E23TrivialOffsetCalculatorILi1EjESF_NS0_6memory15LoadWithoutCastENSG_16StoreWithoutCastEEEviT_T0_T2_T3_T4_T5_,@"STO_CUDA_ENTRY STV_DEFAULT"
_ZN2at6native27unrolled_elementwise_kernelIZZZNS0_17clamp_kernel_cudaERNS_18TensorIteratorBaseERKN3c106ScalarES7_ENKUlvE_clEvENKUlvE1_clEvEUliE_St5arrayIPcLm2EELi4E23TrivialOffsetCalculatorILi1EjESF_NS0_6memory15LoadWithoutCastENSG_16StoreWithoutCastEEEviT_T0_T2_T3_T4_T5_:
.text._ZN2at6native27unrolled_elementwise_kernelIZZZNS0_17clamp_kernel_cudaERNS_18TensorIteratorBaseERKN3c106ScalarES7_ENKUlvE_clEvENKUlvE1_clEvEUliE_St5arrayIPcLm2EELi4E23TrivialOffsetCalculatorILi1EjESF_NS0_6memory15LoadWithoutCastENSG_16StoreWithoutCastEEEviT_T0_T2_T3_T4_T5_:
[----:B------:R-:W-:Y:S01]  /*0000*/  LDC R1, c[0x0][0x28] ;  /* 0x00000a00ff017b82 */ /* 0x000fe20000000800 */
[----:B------:R-:W0:Y:S07]  /*0010*/  S2R R0, SR_CTAID.X ;  /* 0x0000000000007919 */ /* 0x000e2e0000002500 */
[----:B------:R-:W0:Y:S01]  /*0020*/  LDC R5, c[0x0][0x210] ;  /* 0x00008400ff057b82 */ /* 0x000e220000000800 */
[----:B------:R-:W-:Y:S01]  /*0030*/  IMAD.MOV.U32 R8, RZ, RZ, RZ ;  /* 0x000000ffff087224 */ /* 0x000fe200078e00ff */
[----:B------:R-:W-:Y:S01]  /*0040*/  ULDC.64 UR4, c[0x0][0x208] ;  /* 0x0000820000047ab9 */ /* 0x000fe20000000a00 */
[----:B------:R-:W1:Y:S01]  /*0050*/  S2R R3, SR_TID.X ;  /* 0x0000000000037919 */ /* 0x000e620000002100 */
[----:B------:R-:W-:Y:S01]  /*0060*/  ULDC.64 UR6, c[0x0][0x218] ;  /* 0x0000860000067ab9 */ /* 0x000fe20000000a00 */
        /* <DEDUP_REMOVED lines=8> */
[----:B------:R-:W1:Y:S01]  /*00f0*/  @!P1 LDC.64 R12, c[0x0][0x230] ;  /* 0x00008c00ff0c9b82 */ /* 0x000e620000000a00 */
[----:B------:R-:W-:-:S05]  /*0100*/  @!P1 VIADD R9, R9, 0x80 ;  /* 0x0000008009099836 */ /* 0x000fca0000000000 */
[----:B------:R-:W-:Y:S01]  /*0110*/  ISETP.GE.AND P3, PT, R9, R2, PT ;  /* 0x000000020900720c */ /* 0x000fe20003f66270 */
[----:B0-----:R-:W-:-:S05]  /*0120*/  @!P0 IMAD.WIDE.U32 R10, R15, 0x4, R10 ;  /* 0x000000040f0a8825 */ /* 0x001fca00078e000a */
[----:B------:R0:W2:Y:S07]  /*0130*/  @!P0 LDG.E R8, desc[UR4][R10.64] ;  /* 0x000000040a088981 */ /* 0x0000ae000c1e1900 */
[----:B------:R-:W-:Y:S01]  /*0140*/  @!P3 LEA R19, R0, R9, 0x9 ;  /* 0x000000090013b211 */ /* 0x000fe200078e48ff */
[----:B------:R-:W-:Y:S01]  /*0150*/  @!P3 VIADD R9, R9, 0x80 ;  /* 0x000000800909b836 */ /* 0x000fe20000000000 */
[----:B------:R-:W3:Y:S04]  /*0160*/  @!P3 LDC.64 R6, c[0x0][0x230] ;  /* 0x00008c00ff06bb82 */ /* 0x000ee80000000a00 */
[----:B------:R-:W-:-:S13]  /*0170*/  ISETP.GE.AND P2, PT, R9, R2, PT ;  /* 0x000000020900720c */ /* 0x000fda0003f46270 */
[----:B------:R-:W4:Y:S01]  /*0180*/  @!P2 LDC.64 R4, c[0x0][0x230] ;  /* 0x00008c00ff04ab82 */ /* 0x000f220000000a00 */
[----:B------:R-:W-:Y:S01]  /*0190*/  @!P2 LEA R9, R0, R9, 0x9 ;  /* 0x000000090009a211 */ /* 0x000fe200078e48ff */
[----:B-1----:R-:W-:Y:S01]  /*01a0*/  @!P1 IMAD.WIDE.U32 R12, R17, 0x4, R12 ;  /* 0x00000004110c9825 */ /* 0x002fe200078e000c */
[----:B------:R-:W-:-:S03]  /*01b0*/  CS2R R16, SRZ ;  /* 0x0000000000107805 */ /* 0x000fc6000001ff00 */
[----:B---3--:R-:W-:Y:S02]  /*01c0*/  @!P3 IMAD.WIDE.U32 R14, R19, 0x4, R6 ;  /* 0x00000004130eb825 */ /* 0x008fe400078e0006 */
[----:B------:R-:W1:Y:S03]  /*01d0*/  @!P0 LDC.64 R6, c[0x0][0x228] ;  /* 0x00008a00ff068b82 */ /* 0x000e660000000a00 */
[----:B------:R-:W3:Y:S01]  /*01e0*/  @!P3 LDG.E R17, desc[UR4][R14.64] ;  /* 0x000000040e11b981 */ /* 0x000ee2000c1e1900 */
[----:B----4-:R-:W-:-:S04]  /*01f0*/  @!P2 IMAD.WIDE.U32 R4, R9, 0x4, R4 ;  /* 0x000000040904a825 */ /* 0x010fc800078e0004 */
[----:B------:R-:W-:Y:S01]  /*0200*/  IMAD.MOV.U32 R9, RZ, RZ, RZ ;  /* 0x000000ffff097224 */ /* 0x000fe200078e00ff */
[----:B------:R-:W4:Y:S05]  /*0210*/  @!P2 LDG.E R16, desc[UR4][R4.64] ;  /* 0x000000040410a981 */ /* 0x000f2a000c1e1900 */
[----:B------:R-:W5:Y:S01]  /*0220*/  @!P1 LDG.E R9, desc[UR4][R12.64] ;  /* 0x000000040c099981 */ /* 0x000f62000c1e1900 */
[----:B0-----:R-:W-:Y:S01]  /*0230*/  @!P0 LEA R11, R0, R3, 0x9 ;  /* 0x00000003000b8211 */ /* 0x001fe200078e48ff */
[----:B------:R-:W-:-:S04]  /*0240*/  VIADD R10, R3, 0x80 ;  /* 0x00000080030a7836 */ /* 0x000fc80000000000 */
[----:B-1----:R-:W-:-:S04]  /*0250*/  @!P0 IMAD.WIDE.U32 R6, R11, 0x4, R6 ;  /* 0x000000040b068825 */ /* 0x002fc800078e0006 */
[----:B------:R-:W-:-:S05]  /*0260*/  @!P0 IMAD.MOV.U32 R3, RZ, RZ, R10 ;  /* 0x000000ffff038224 */ /* 0x000fca00078e000a */
[----:B------:R-:W-:Y:S01]  /*0270*/  ISETP.GE.AND P1, PT, R3, R2, PT ;  /* 0x000000020300720c */ /* 0x000fe20003f26270 */
[----:B------:R-:W-:Y:S01]  /*0280*/  BSSY B0, `(.L_x_18980) ;  /* 0x0000015000007945 */ /* 0x000fe20003800000 */
[----:B--2---:R-:W-:-:S04]  /*0290*/  VIMNMX R8, R8, UR6, !PT ;  /* 0x0000000608087c48 */ /* 0x004fc8000ffe0100 */
[----:B------:R-:W-:-:S05]  /*02a0*/  VIMNMX R11, R8, UR7, PT ;  /* 0x00000007080b7c48 */ /* 0x000fca000bfe0100 */
[----:B------:R0:W-:Y:S01]  /*02b0*/  @!P0 STG.E desc[UR4][R6.64], R11 ;  /* 0x0000000b06008986 */ /* 0x0001e2000c101904 */
[----:B---3--:R-:W-:-:S04]  /*02c0*/  VIMNMX R17, R17, UR6, !PT ;  /* 0x0000000611117c48 */ /* 0x008fc8000ffe0100 */
[----:B------:R-:W-:Y:S02]  /*02d0*/  VIMNMX R17, R17, UR7, PT ;  /* 0x0000000711117c48 */ /* 0x000fe4000bfe0100 */
[----:B----4-:R-:W-:Y:S02]  /*02e0*/  VIMNMX R16, R16, UR6, !PT ;  /* 0x0000000610107c48 */ /* 0x010fe4000ffe0100 */
[----:B-----5:R-:W-:Y:S02]  /*02f0*/  VIMNMX R9, R9, UR6, !PT ;  /* 0x0000000609097c48 */ /* 0x020fe4000ffe0100 */
[----:B------:R-:W-:Y:S02]  /*0300*/  VIMNMX R13, R16, UR7, PT ;  /* 0x00000007100d7c48 */ /* 0x000fe4000bfe0100 */
        /* <DEDUP_REMOVED lines=12> */
.L_x_18981:
[----:B------:R-:W-:Y:S05]  /*03d0*/  BSYNC B0 ;  /* 0x0000000000007941 */ /* 0x000fea0003800000 */
.L_x_18980:
[----:B------:R-:W-:-:S13]  /*03e0*/  ISETP.GE.AND P0, PT, R3, R2, PT ;  /* 0x000000020300720c */ /* 0x000fda0003f06270 */
[----:B------:R-:W-:Y:S05]  /*03f0*/  @P0 EXIT ;  /* 0x000000000000094d */ /* 0x000fea0003800000 */
[----:B0-----:R-:W0:Y:S01]  /*0400*/  LDC.64 R4, c[0x0][0x228] ;  /* 0x00008a00ff047b82 */ /* 0x001e220000000a00 */
[----:B------:R-:W-:-:S05]  /*0410*/  LEA R3, R0, R3, 0x9 ;  /* 0x0000000300037211 */ /* 0x000fca00078e48ff */
[----:B0-----:R-:W-:-:S05]  /*0420*/  IMAD.WIDE.U32 R2, R3, 0x4, R4 ;  /* 0x0000000403027825 */ /* 0x001fca00078e0004 */
[----:B------:R-:W-:Y:S01]  /*0430*/  STG.E desc[UR4][R2.64], R13 ;  /* 0x0000000d02007986 */ /* 0x000fe2000c101904 */
[----:B------:R-:W-:Y:S05]  /*0440*/  EXIT ;  /* 0x000000000000794d */ /* 0x000fea0003800000 */
.L_x_18982:
        /* <DEDUP_REMOVED lines=11> */
.L_x_36329:


//--------------------- .text._ZN2at6native29vectorized_elementwise_kernelILi2EZZZNS0_17clamp_kernel_cudaERNS_18TensorIteratorBaseERKN3c106ScalarES7_ENKUlvE_clEvENKUlvE1_clEvEUliE_St5arrayIPcLm2EEEEviT0_T1_ --------------------------
	.section	.text._ZN2at6native29vectorized_elementwise_kernelILi2EZZZNS0_17clamp_kernel_cudaERNS_18TensorIteratorBaseERKN3c106ScalarES7_ENKUlvE_clEvENKUlvE1_clEvEUliE_St5arrayIPcLm2EEEEviT0_T1_,"ax",@progbits
	.align	128
        .global         _ZN2at6native29vectorized_elementwise_kernelILi2EZZZNS0_17clamp_kernel_cudaERNS_18TensorIteratorBaseERKN3c106ScalarES7_ENKUlvE_clEvENKUlvE1_clEvEUliE_St5arrayIPcLm2EEEEviT0_T1_
        .type           _ZN2at6native29vectorized_elementwise_kernelILi2EZZZNS0_17clamp_kernel_cudaERNS_18TensorIteratorBaseERKN3c106ScalarES7_ENKUlvE_clEvENKUlvE1_clEvEUliE_St5arrayIPcLm2EEEEviT0_T1_,@function
        .size           _ZN2at6native29vectorized_elementwise_kernelILi2EZZZNS0_17clamp_kernel_cudaERNS_18TensorIteratorBaseERKN3c106ScalarES7_ENKUlvE_clEvENKUlvE1_clEvEUliE_St5arrayIPcLm2EEEEviT0_T1_,(.L_x_36330 - _ZN2at6native29vectorized_elementwise_kernelILi2EZZZNS0_17clamp_kernel_cudaERNS_18TensorIteratorBaseERKN3c106ScalarES7_ENKUlvE_clEvENKUlvE1_clEvEUliE_St5arrayIPcLm2EEEEviT0_T1_)
        .other          _ZN2at6native29vectorized_elementwise_kernelILi2EZZZNS0_17clamp_kernel_cudaERNS_18TensorIteratorBaseERKN3c106ScalarES7_ENKUlvE_clEvENKUlvE1_clEvEUliE_St5arrayIPcLm2EEEEviT0_T1_,@"STO_CUDA_ENTRY STV_DEFAULT"
_ZN2at6native29vectorized_elementwise_kernelILi2EZZZNS0_17clamp_kernel_cudaERNS_18TensorIteratorBaseERKN3c106ScalarES7_ENKUlvE_clEvENKUlvE1_clEvEUliE_St5arrayIPcLm2EEEEviT0_T1_:
.text._ZN2at6native29vectorized_elementwise_kernelILi2EZZZNS0_17clamp_kernel_cudaERNS_18TensorIteratorBaseERKN3c106ScalarES7_ENKUlvE_clEvENKUlvE1_clEvEUliE_St5arrayIPcLm2EEEEviT0_T1_:
        /* <DEDUP_REMOVED lines=23> */
[----:B------:R-:W-:Y:S02]  /*0170*/  VIMNMX R13, R13, UR6, !PT ;  /* 0x000000060d0d7c48 */ /* 0x000fe4000ffe0100 */
[----:B-----5:R-:W-:Y:S02]  /*0180*/  VIMNMX R6, R6, UR6, !PT ;  /* 0x0000000606067c48 */ /* 0x020fe4000ffe0100 */
[----:B------:R-:W-:-:S02]  /*0190*/  VIMNMX R7, R7, UR6, !PT ;  /* 0x0000000607077c48 */ /* 0x000fc4000ffe0100 */
[----:B------:R-:W-:Y:S02]  /*01a0*/  VIMNMX R2, R2, UR6, !PT ;  /* 0x0000000602027c48 */ /* 0x000fe4000ffe0100 */
[----:B------:R-:W-:Y:S02]  /*01b0*/  VIMNMX R3, R3, UR6, !PT ;  /* 0x0000000603037c48 */ /* 0x000fe4000ffe0100 */
[----:B------:R-:W-:Y:S02]  /*01c0*/  VIMNMX R11, R11, UR7, PT ;  /* 0x000000070b0b7c48 */ /* 0x000fe4000bfe0100 */
[----:B------:R-:W-:Y:S02]  /*01d0*/  VIMNMX R10, R10, UR7, PT ;  /* 0x000000070a0a7c48 */ /* 0x000fe4000bfe0100 */
[----:B------:R-:W-:Y:S02]  /*01e0*/  VIMNMX R13, R13, UR7, PT ;  /* 0x000000070d0d7c48 */ /* 0x000fe4000bfe0100 */
[----:B------:R-:W-:Y:S01]  /*01f0*/  VIMNMX R12, R12, UR7, PT ;  /* 0x000000070c0c7c48 */ /* 0x000fe2000bfe0100 */
[----:B------:R-:W-:Y:S01]  /*0200*/  STG.E.64 desc[UR4][R4.64], R10 ;  /* 0x0000000a04007986 */ /* 0x000fe2000c101b04 */
[----:B------:R-:W-:-:S02]  /*0210*/  VIMNMX R7, R7, UR7, PT ;  /* 0x0000000707077c48 */ /* 0x000fc4000bfe0100 */
[----:B------:R-:W-:Y:S01]  /*0220*/  VIMNMX R6, R6, UR7, PT ;  /* 0x0000000706067c48 */ /* 0x000fe2000bfe0100 */
[----:B------:R-:W-:Y:S01]  /*0230*/  STG.E.64 desc[UR4][R4.64+0x400], R12 ;  /* 0x0004000c04007986 */ /* 0x000fe2000c101b04 */
[----:B------:R-:W-:Y:S02]  /*0240*/  VIMNMX R3, R3, UR7, PT ;  /* 0x0000000703037c48 */ /* 0x000fe4000bfe0100 */
[----:B------:R-:W-:Y:S01]  /*0250*/  VIMNMX R2, R2, UR7, PT ;  /* 0x0000000702027c48 */ /* 0x000fe2000bfe0100 */
[----:B------:R-:W-:Y:S04]  /*0260*/  STG.E.64 desc[UR4][R4.64+0x800], R6 ;  /* 0x0008000604007986 */ /* 0x000fe8000c101b04 */
[----:B------:R-:W-:Y:S01]  /*0270*/  STG.E.64 desc[UR4][R4.64+0xc00], R2 ;  /* 0x000c000204007986 */ /* 0x000fe2000c101b04 */
[----:B------:R-:W-:Y:S05]  /*0280*/  EXIT ;  /* 0x000000000000794d */ /* 0x000fea0003800000 */
.L_x_18983:
[----:B------:R-:W0:Y:S01]  /*0290*/  S2R R17, SR_TID.X ;  /* 0x0000000000117919 */ /* 0x000e220000002100 */
[----:B------:R-:W-:Y:S01]  /*02a0*/  IMAD.MOV.U32 R18, RZ, RZ, RZ ;  /* 0x000000ffff127224 */ /* 0x000fe200078e00ff */
        /* <DEDUP_REMOVED lines=16> */
[----:B------:R1:W3:Y:S11]  /*03b0*/  @!P6 LDG.E R18, desc[UR4][R2.64] ;  /* 0x000000040212e981 */ /* 0x0002f6000c1e1900 */
        /* <DEDUP_REMOVED lines=8> */
[----:B------:R-:W-:Y:S01]  /*0440*/  @!P2 IADD3 R23, R0, R19, RZ ;  /* 0x000000130017a210 */ /* 0x000fe20007ffe0ff */
[----:B------:R-:W-:Y:S01]  /*0450*/  @!P2 VIADD R19, R19, 0x80 ;  /* 0x000000801313a836 */ /* 0x000fe20000000000 */
[----:B------:R-:W5:Y:S04]  /*0460*/  @!P2 LDC.64 R4, c[0x0][0x230] ;  /* 0x00008c00ff04ab82 */ /* 0x000f680000000a00 */
[----:B------:R-:W-:-:S13]  /*0470*/  ISETP.GE.AND P1, PT, R19, R16, PT ;  /* 0x000000101300720c */ /* 0x000fda0003f26270 */
[----:B------:R-:W-:Y:S01]  /*0480*/  @!P1 IMAD.IADD R21, R0, 0x1, R19 ;  /* 0x0000000100159824 */ /* 0x000fe200078e0213 */
[----:B------:R-:W2:Y:S01]  /*0490*/  @!P1 LDC.64 R6, c[0x0][0x230] ;  /* 0x00008c00ff069b82 */ /* 0x000ea20000000a00 */
[----:B------:R-:W-:-:S05]  /*04a0*/  @!P1 VIADD R19, R19, 0x80 ;  /* 0x0000008013139836 */ /* 0x000fca0000000000 */
[----:B------:R-:W-:Y:S01]  /*04b0*/  ISETP.GE.AND P6, PT, R19, R16, PT ;  /* 0x000000101300720c */ /* 0x000fe20003fc6270 */
[----:B------:R-:W-:-:S04]  /*04c0*/  @!P0 IMAD.IADD R22, R0, 0x1, R17 ;  /* 0x0000000100168824 */ /* 0x000fc800078e0211 */
[----:B0-----:R-:W-:Y:S01]  /*04d0*/  @!P0 IMAD.WIDE.U32 R14, R22, 0x4, R14 ;  /* 0x00000004160e8825 */ /* 0x001fe200078e000e */
[----:B------:R-:W-:-:S07]  /*04e0*/  HFMA2.MMA R22, -RZ, RZ, 0, 0 ;  /* 0x00000000ff167435 */ /* 0x000fce00000001ff */
[----:B------:R-:W0:Y:S03]  /*04f0*/  @!P6 LDC.64 R8, c[0x0][0x230] ;  /* 0x00008c00ff08eb82 */ /* 0x000e260000000a00 */
[----:B------:R4:W3:Y:S01]  /*0500*/  @!P0 LDG.E R22, desc[UR4][R14.64] ;  /* 0x000000040e168981 */ /* 0x0008e2000c1e1900 */
[----:B------:R-:W-:Y:S02]  /*0510*/  @!P6 IMAD.IADD R19, R0, 0x1, R19 ;  /* 0x000000010013e824 */ /* 0x000fe400078e0213 */
[----:B--2---:R-:W-:-:S04]  /*0520*/  @!P1 IMAD.WIDE.U32 R6, R21, 0x4, R6 ;  /* 0x0000000415069825 */ /* 0x004fc800078e0006 */
[----:B------:R-:W-:Y:S02]  /*0530*/  IMAD.MOV.U32 R24, RZ, RZ, RZ ;  /* 0x000000ffff187224 */ /* 0x000fe400078e00ff */
[----:B------:R-:W-:Y:S01]  /*0540*/  IMAD.MOV.U32 R26, RZ, RZ, RZ ;  /* 0x000000ffff1a7224 */ /* 0x000fe200078e00ff */
[----:B----4-:R-:W-:Y:S01]  /*0550*/  CS2R R14, SRZ ;  /* 0x00000000000e7805 */ /* 0x010fe2000001ff00 */
[----:B------:R-:W-:Y:S02]  /*0560*/  IMAD.MOV.U32 R21, RZ, RZ, RZ ;  /* 0x000000ffff157224 */ /* 0x000fe400078e00ff */
[----:B------:R-:W-:-:S03]  /*0570*/  @!P5 IMAD.WIDE.U32 R12, R29, 0x4, R12 ;  /* 0x000000041d0cd825 */ /* 0x000fc600078e000c */
[----:B------:R-:W2:Y:S01]  /*0580*/  @!P1 LDG.E R15, desc[UR4][R6.64] ;  /* 0x00000004060f9981 */ /* 0x000ea2000c1e1900 */
[----:B------:R-:W-:-:S03]  /*0590*/  @!P4 IMAD.WIDE.U32 R10, R27, 0x4, R10 ;  /* 0x000000041b0ac825 */ /* 0x000fc600078e000a */
[----:B------:R-:W4:Y:S01]  /*05a0*/  @!P5 LDG.E R24, desc[UR4][R12.64] ;  /* 0x000000040c18d981 */ /* 0x000f22000c1e1900 */
[----:B0-----:R-:W-:-:S03]  /*05b0*/  @!P6 IMAD.WIDE.U32 R8, R19, 0x4, R8 ;  /* 0x000000041308e825 */ /* 0x001fc600078e0008 */
[----:B------:R0:W4:Y:S01]  /*05c0*/  @!P4 LDG.E R26, desc[UR4][R10.64] ;  /* 0x000000040a1ac981 */ /* 0x000122000c1e1900 */
[----:B------:R-:W-:Y:S02]  /*05d0*/  IMAD.MOV.U32 R19, RZ, RZ, RZ ;  /* 0x000000ffff137224 */ /* 0x000fe400078e00ff */
[----:B-1----:R-:W-:-:S04]  /*05e0*/  @!P3 IMAD.WIDE.U32 R2, R25, 0x4, R2 ;  /* 0x000000041902b825 */ /* 0x002fc800078e0002 */
[----:B-----5:R-:W-:Y:S01]  /*05f0*/  @!P2 IMAD.WIDE.U32 R4, R23, 0x4, R4 ;  /* 0x000000041704a825 */ /* 0x020fe200078e0004 */
[----:B------:R2:W5:Y:S01]  /*0600*/  @!P3 LDG.E R14, desc[UR4][R2.64] ;  /* 0x00000004020eb981 */ /* 0x000562000c1e1900 */
[----:B0-----:R-:W0:Y:S03]  /*0610*/  @!P0 LDC.64 R10, c[0x0][0x228] ;  /* 0x00008a00ff0a8b82 */ /* 0x001e260000000a00 */
[----:B------:R1:W5:Y:S04]  /*0620*/  @!P2 LDG.E R21, desc[UR4][R4.64] ;  /* 0x000000040415a981 */ /* 0x000368000c1e1900 */
[----:B------:R-:W5:Y:S01]  /*0630*/  @!P6 LDG.E R19, desc[UR4][R8.64] ;  /* 0x000000040813e981 */ /* 0x000f62000c1e1900 */
[----:B------:R-:W-:Y:S01]  /*0640*/  @!P0 IADD3 R13, R0, R17, RZ ;  /* 0x00000011000d8210 */ /* 0x000fe20007ffe0ff */
[----:B------:R-:W-:-:S04]  /*0650*/  @!P0 IMAD.MOV.U32 R17, RZ, RZ, R20 ;  /* 0x000000ffff118224 */ /* 0x000fc800078e0014 */
[----:B0-----:R-:W-:Y:S01]  /*0660*/  @!P0 IMAD.WIDE.U32 R10, R13, 0x4, R10 ;  /* 0x000000040d0a8825 */ /* 0x001fe200078e000a */
[----:B------:R-:W-:Y:S04]  /*0670*/  BSSY B0, `(.L_x_18984) ;  /* 0x000003e000007945 */ /* 0x000fe80003800000 */
[----:B------:R-:W-:Y:S01]  /*0680*/  BSSY B1, `(.L_x_18985) ;  /* 0x0000036000017945 */ /* 0x000fe20003800000 */
[----:B---3--:R-:W-:-:S04]  /*0690*/  VIMNMX R18, R18, UR6, !PT ;  /* 0x0000000612127c48 */ /* 0x008fc8000ffe0100 */
[----:B------:R-:W-:Y:S02]  /*06a0*/  VIMNMX R23, R18, UR7, PT ;  /* 0x0000000712177c48 */ /* 0x000fe4000bfe0100 */
[----:B------:R-:W-:-:S04]  /*06b0*/  VIMNMX R22, R22, UR6, !PT ;  /* 0x0000000616167c48 */ /* 0x000fc8000ffe0100 */
[----:B------:R-:W-:-:S05]  /*06c0*/  VIMNMX R13, R22, UR7, PT ;  /* 0x00000007160d7c48 */ /* 0x000fca000bfe0100 */
[----:B------:R0:W-:Y:S01]  /*06d0*/  @!P0 STG.E desc[UR4][R10.64], R13 ;  /* 0x0000000d0a008986 */ /* 0x0001e2000c101904 */
[----:B------:R-:W-:Y:S02]  /*06e0*/  ISETP.GE.AND P0, PT, R17, R16, PT ;  /* 0x000000101100720c */ /* 0x000fe40003f06270 */
[----:B--2---:R-:W-:Y:S02]  /*06f0*/  VIMNMX R3, R15, UR6, !PT ;  /* 0x000000060f037c48 */ /* 0x004fe4000ffe0100 */
[----:B----4-:R-:W-:Y:S02]  /*0700*/  VIMNMX R24, R24, UR6, !PT ;  /* 0x0000000618187c48 */ /* 0x010fe4000ffe0100 */
[----:B-1----:R-:W-:Y:S02]  /*0710*/  VIMNMX R5, R26, UR6, !PT ;  /* 0x000000061a057c48 */ /* 0x002fe4000ffe0100 */
[----:B------:R-:W-:Y:S02]  /*0720*/  VIMNMX R25, R24, UR7, PT ;  /* 0x0000000718197c48 */ /* 0x000fe4000bfe0100 */
[----:B------:R-:W-:-:S02]  /*0730*/  VIMNMX R5, R5, UR7, PT ;  /* 0x0000000705057c48 */ /* 0x000fc4000bfe0100 */
[----:B-----5:R-:W-:Y:S02]  /*0740*/  VIMNMX R6, R14, UR6, !PT ;  /* 0x000000060e067c48 */ /* 0x020fe4000ffe0100 */
[----:B------:R-:W-:Y:S02]  /*0750*/  VIMNMX R4, R21, UR6, !PT ;  /* 0x0000000615047c48 */ /* 0x000fe4000ffe0100 */
[----:B------:R-:W-:Y:S02]  /*0760*/  VIMNMX R2, R19, UR6, !PT ;  /* 0x0000000613027c48 */ /* 0x000fe4000ffe0100 */
        /* <DEDUP_REMOVED lines=17> */
.L_x_18986:
[----:B------:R-:W-:-:S13]  /*0880*/  ISETP.GE.AND P0, PT, R17, R16, PT ;  /* 0x000000101100720c */ /* 0x000fda0003f06270 */
[----:B------:R-:W-:Y:S05]  /*0890*/  @P0 BRA `(.L_x_18988) ;  /* 0x0000000000300947 */ /* 0x000fea0003800000 */
[----:B0-----:R-:W0:Y:S01]  /*08a0*/  LDC.64 R8, c[0x0][0x228] ;  /* 0x00008a00ff087b82 */ /* 0x001e220000000a00 */
[----:B------:R-:W-:Y:S01]  /*08b0*/  IADD3 R7, R0, R17, RZ ;  /* 0x0000001100077210 */ /* 0x000fe20007ffe0ff */
[----:B------:R-:W-:-:S04]  /*08c0*/  VIADD R17, R17, 0x80 ;  /* 0x0000008011117836 */ /* 0x000fc80000000000 */
[----:B0-----:R-:W-:-:S05]  /*08d0*/  IMAD.WIDE.U32 R8, R7, 0x4, R8 ;  /* 0x0000000407087825 */ /* 0x001fca00078e0008 */
[----:B------:R1:W-:Y:S02]  /*08e0*/  STG.E desc[UR4][R8.64], R5 ;  /* 0x0000000508007986 */ /* 0x0003e4000c101904 */
.L_x_18987:
[----:B------:R-:W-:-:S13]  /*08f0*/  ISETP.GE.AND P0, PT, R17, R16, PT ;  /* 0x000000101100720c */ /* 0x000fda0003f06270 */
[----:B------:R-:W-:Y:S05]  /*0900*/  @P0 BRA `(.L_x_18989) ;  /* 0x0000000000340947 */ /* 0x000fea0003800000 */
[----:B01----:R-:W0:Y:S01]  /*0910*/  LDC.64 R8, c[0x0][0x228] ;  /* 0x00008a00ff087b82 */ /* 0x003e220000000a00 */
[----:B------:R-:W-:Y:S02]  /*0920*/  IMAD.IADD R5, R0, 0x1, R17 ;  /* 0x0000000100057824 */ /* 0x000fe400078e0211 */
[----:B------:R-:W-:Y:S02]  /*0930*/  VIADD R17, R17, 0x80 ;  /* 0x0000008011117836 */ /* 0x000fe40000000000 */
[----:B0-----:R-:W-:-:S05]  /*0940*/  IMAD.WIDE.U32 R8, R5, 0x4, R8 ;  /* 0x0000000405087825 */ /* 0x001fca00078e0008 */
[----:B------:R1:W-:Y:S02]  /*0950*/  STG.E desc[UR4][R8.64], R6 ;  /* 0x0000000608007986 */ /* 0x0003e4000c101904 */
.L_x_18988:
[----:B------:R-:W-:-:S13]  /*0960*/  ISETP.GE.AND P0, PT, R17, R16, PT ;  /* 0x000000101100720c */ /* 0x000fda0003f06270 */
[----:B------:R-:W-:Y:S05]  /*0970*/  @P0 BREAK B1 ;  /* 0x0000000000010942 */ /* 0x000fea0003800000 */
[----:B------:R-:W-:Y:S05]  /*0980*/  @P0 BRA `(.L_x_18990) ;  /* 0x0000000000300947 */ /* 0x000fea0003800000 */
[----:B-1----:R-:W1:Y:S01]  /*0990*/  LDC.64 R6, c[0x0][0x228] ;  /* 0x00008a00ff067b82 */ /* 0x002e620000000a00 */
[----:B------:R-:W-:Y:S01]  /*09a0*/  IMAD.IADD R5, R0, 0x1, R17 ;  /* 0x0000000100057824 */ /* 0x000fe200078e0211 */
[----:B------:R-:W-:-:S03]  /*09b0*/  IADD3 R17, R17, 0x80, RZ ;  /* 0x0000008011117810 */ /* 0x000fc60007ffe0ff */
[----:B-1----:R-:W-:-:S05]  /*09c0*/  IMAD.WIDE.U32 R6, R5, 0x4, R6 ;  /* 0x0000000405067825 */ /* 0x002fca00078e0006 */
[----:B------:R2:W-:Y:S02]  /*09d0*/  STG.E desc[UR4][R6.64], R4 ;  /* 0x0000000406007986 */ /* 0x0005e4000c101904 */
.L_x_18989:
[----:B------:R-:W-:Y:S05]  /*09e0*/  BSYNC B1 ;  /* 0x0000000000017941 */ /* 0x000fea0003800000 */
.L_x_18985:
[----:B------:R-:W-:-:S13]  /*09f0*/  ISETP.GE.AND P0, PT, R17, R16, PT ;  /* 0x000000101100720c */ /* 0x000fda0003f06270 */
[----:B-12---:R-:W1:Y:S01]  /*0a00*/  @!P0 LDC.64 R4, c[0x0][0x228] ;  /* 0x00008a00ff048b82 */ /* 0x006e620000000a00 */
[----:B------:R-:W-:Y:S02]  /*0a10*/  @!P0 IMAD.IADD R7, R0, 0x1, R17 ;  /* 0x0000000100078824 */ /* 0x000fe400078e0211 */
[----:B------:R-:W-:Y:S02]  /*0a20*/  @!P0 VIADD R17, R17, 0x80 ;  /* 0x0000008011118836 */ /* 0x000fe40000000000 */
[----:B-1----:R-:W-:-:S05]  /*0a30*/  @!P0 IMAD.WIDE.U32 R4, R7, 0x4, R4 ;  /* 0x0000000407048825 */ /* 0x002fca00078e0004 */
[----:B------:R2:W-:Y:S02]  /*0a40*/  @!P0 STG.E desc[UR4][R4.64], R3 ;  /* 0x0000000304008986 */ /* 0x0005e4000c101904 */
.L_x_18990:
[----:B------:R-:W-:Y:S05]  /*0a50*/  BSYNC B0 ;  /* 0x0000000000007941 */ /* 0x000fea0003800000 */
.L_x_18984:
[----:B------:R-:W-:Y:S05]  /*0a60*/  WARPSYNC.ALL ;  /* 0x0000000000007948 */ /* 0x000fea0003800000 */
[----:B------:R-:W-:-:S13]  /*0a70*/  ISETP.GE.AND P0, PT, R17, R16, PT ;  /* 0x000000101100720c */ /* 0x000fda0003f06270 */
[----:B------:R-:W-:Y:S05]  /*0a80*/  @P0 EXIT ;  /* 0x000000000000094d */ /* 0x000fea0003800000 */
[----:B--2---:R-:W2:Y:S01]  /*0a90*/  LDC.64 R4, c[0x0][0x228] ;  /* 0x00008a00ff047b82 */ /* 0x004ea20000000a00 */
[----:B------:R-:W-:-:S04]  /*0aa0*/  IMAD.IADD R17, R0, 0x1, R17 ;  /* 0x0000000100117824 */ /* 0x000fc800078e0211 */
[----:B--2---:R-:W-:-:S05]  /*0ab0*/  IMAD.WIDE.U32 R4, R17, 0x4, R4 ;  /* 0x0000000411047825 */ /* 0x004fca00078e0004 */
[----:B------:R-:W-:Y:S01]  /*0ac0*/  STG.E desc[UR4][R4.64], R2 ;  /* 0x0000000204007986 */ /* 0x000fe2000c101904 */
[----:B------:R-:W-:Y:S05]  /*0ad0*/  EXIT ;  /* 0x000000000000794d */ /* 0x000fea0003800000 */
.L_x_18991:
        /* <DEDUP_REMOVED lines=10> */
.L_x_36330:


//--------------------- .text._ZN2at6native29vectorized_elementwise_kernelILi4EZZZNS0_17clamp_kernel_cudaERNS_18TensorIteratorBaseERKN3c106ScalarES7_ENKUlvE_clEvENKUlvE1_clEvEUliE_St5arrayIPcLm2EEEEviT0_T1_ --------------------------
	.section	.text._ZN2at6native29vectorized_elementwise_kernelILi4EZZZNS0_17clamp_kernel_cudaERNS_18TensorIteratorBaseERKN3c106ScalarES7_ENKUlvE_clEvENKUlvE1_clEvEUliE_St5arrayIPcLm2EEEEviT0_T1_,"ax",@progbits
	.align	128
        .global         _ZN2at6native29vectorized_elementwise_kernelILi4EZZZNS0_17clamp_kernel_cudaERNS_18TensorIteratorBaseERKN3c106ScalarES7_ENKUlvE_clEvENKUlvE1_clEvEUliE_St5arrayIPcLm2EEEEviT0_T1_
        .type           _ZN2at6native29vectorized_elementwise_kernelILi4EZZZNS0_17clamp_kernel_cudaERNS_18TensorIteratorBaseERKN3c106ScalarES7_ENKUlvE_clEvENKUlvE1_clEvEUliE_St5arrayIPcLm2EEEEviT0_T1_,@function
        .size           _ZN2at6native29vectorized_elementwise_kernelILi4EZZZNS0_17clamp_kernel_cudaERNS_18TensorIteratorBaseERKN3c106ScalarES7_ENKUlvE_clEvENKUlvE1_clEvEUliE_St5arrayIPcLm2EEEEviT0_T1_,(.L_x_36331 - _ZN2at6native29vectorized_elementwise_kernelILi4EZZZNS0_17clamp_kernel_cudaERNS_18TensorIteratorBaseERKN3c106ScalarES7_ENKUlvE_clEvENKUlvE1_clEvEUliE_St5arrayIPcLm2EEEEviT0_T1_)
        .other          _ZN2at6native29vectorized_elementwise_kernelILi4EZZZNS0_17clamp_kernel_cudaERNS_18TensorIteratorBaseERKN3c106ScalarES7_ENKUlvE_clEvENKUlvE1_clEvEUliE_St5arrayIPcLm2EEEEviT0_T1_,@"STO_CUDA_ENTRY STV_DEFAULT"
_ZN2at6native29vectorized_elementwise_kernelILi4EZZZNS0_17clamp_kernel_cudaERNS_18TensorIteratorBaseERKN3c106ScalarES7_ENKUlvE_clEvENKUlvE1_clEvEUliE_St5arrayIPcLm2EEEEviT0_T1_:
.text._ZN2at6native29vectorized_elementwise_kernelILi4EZZZNS0_17clamp_kernel_cudaERNS_18TensorIteratorBaseERKN3c106ScalarES7_ENKUlvE_clEvENKUlvE1_clEvEUliE_St5arrayIPcLm2EEEEviT0_T1_:
        /* <DEDUP_REMOVED lines=11> */
[----:B-1----:R-:W-:-:S04]  /*00b0*/  IMAD.WIDE R2, R0, 0x4, R2 ;  /* 0x0000000400027825 */ /* 0x002fc800078e0202 */
[----:B0-----:R-:W-:Y:S02]  /*00c0*/  IMAD.WIDE.U32 R12, R15, 0x10, R2 ;  /* 0x000000100f0c7825 */ /* 0x001fe400078e0002 */
[----:B------:R-:W0:Y:S03]  /*00d0*/  LDC.64 R2, c[0x0][0x228] ;  /* 0x00008a00ff027b82 */ /* 0x000e260000000a00 */
[----:B------:R-:W2:Y:S04]  /*00e0*/  LDG.E.128 R4, desc[UR4][R12.64] ;  /* 0x000000040c047981 */ /* 0x000ea8000c1e1d00 */
[----:B------:R-:W3:Y:S01]  /*00f0*/  LDG.E.128 R8, desc[UR4][R12.64+0x800] ;  /* 0x000800040c087981 */ /* 0x000ee2000c1e1d00 */
[----:B0-----:R-:W-:-:S04]  /*0100*/  IMAD.WIDE.U32 R2, R0, 0x4, R2 ;  /* 0x0000000400027825 */ /* 0x001fc800078e0002 */
[----:B------:R-:W-:Y:S01]  /*0110*/  IMAD.WIDE R2, R15, 0x10, R2 ;  /* 0x000000100f027825 */ /* 0x000fe200078e0202 */
[----:B--2---:R-:W-:Y:S02]  /*0120*/  VIMNMX R4, R4, UR6, !PT ;  /* 0x0000000604047c48 */ /* 0x004fe4000ffe0100 */
[----:B------:R-:W-:Y:S02]  /*0130*/  VIMNMX R5, R5, UR6, !PT ;  /* 0x0000000605057c48 */ /* 0x000fe4000ffe0100 */
[----:B------:R-:W-:Y:S02]  /*0140*/  VIMNMX R6, R6, UR6, !PT ;  /* 0x0000000606067c48 */ /* 0x000fe4000ffe0100 */
[----:B------:R-:W-:Y:S02]  /*0150*/  VIMNMX R7, R7, UR6, !PT ;  /* 0x0000000607077c48 */ /* 0x000fe4000ffe0100 */
[----:B---3--:R-:W-:Y:S02]  /*0160*/  VIMNMX R8, R8, UR6, !PT ;  /* 0x0000000608087c48 */ /* 0x008fe4000ffe0100 */
[----:B------:R-:W-:-:S02]  /*0170*/  VIMNMX R9, R9, UR6, !PT ;  /* 0x0000000609097c48 */ /* 0x000fc4000ffe0100 */
[----:B------:R-:W-:Y:S02]  /*0180*/  VIMNMX R10, R10, UR6, !PT ;  /* 0x000000060a0a7c48 */ /* 0x000fe4000ffe0100 */
[----:B------:R-:W-:Y:S02]  /*0190*/  VIMNMX R11, R11, UR6, !PT ;  /* 0x000000060b0b7c48 */ /* 0x000fe4000ffe0100 */
[----:B------:R-:W-:Y:S02]  /*01a0*/  VIMNMX R7, R7, UR7, PT ;  /* 0x0000000707077c48 */ /* 0x000fe4000bfe0100 */
[----:B------:R-:W-:Y:S02]  /*01b0*/  VIMNMX R6, R6, UR7, PT ;  /* 0x0000000706067c48 */ /* 0x000fe4000bfe0100 */
[----:B------:R-:W-:Y:S02]  /*01c0*/  VIMNMX R5, R5, UR7, PT ;  /* 0x0000000705057c48 */ /* 0x000fe4000bfe0100 */
[----:B------:R-:W-:-:S02]  /*01d0*/  VIMNMX R4, R4, UR7, PT ;  /* 0x0000000704047c48 */ /* 0x000fc4000bfe0100 */
[----:B------:R-:W-:Y:S02]  /*01e0*/  VIMNMX R11, R11, UR7, PT ;  /* 0x000000070b0b7c48 */ /* 0x000fe4000bfe0100 */
[----:B------:R-:W-:Y:S01]  /*01f0*/  VIMNMX R10, R10, UR7, PT ;  /* 0x000000070a0a7c48 */ /* 0x000fe2000bfe0100 */
[----:B------:R-:W-:Y:S01]  /*0200*/  STG.E.128 desc[UR4][R2.64], R4 ;  /* 0x0000000402007986 */ /* 0x000fe2000c101d04 */
[----:B------:R-:W-:Y:S02]  /*0210*/  VIMNMX R9, R9, UR7, PT ;  /* 0x0000000709097c48 */ /* 0x000fe4000bfe0100 */
[----:B------:R-:W-:-:S05]  /*0220*/  VIMNMX R8, R8, UR7, PT ;  /* 0x0000000708087c48 */ /* 0x000fca000bfe0100 */
[----:B------:R-:W-:Y:S01]  /*0230*/  STG.E.128 desc[UR4][R2.64+0x800], R8 ;  /* 0x0008000802007986 */ /* 0x000fe2000c101d04 */
[----:B------:R-:W-:Y:S05]  /*0240*/  EXIT ;  /* 0x000000000000794d */ /* 0x000fea0003800000 */
.L_x_18992:
        /* <DEDUP_REMOVED lines=95> */
.L_x_18995:
[----:B------:R-:W-:-:S13]  /*0840*/  ISETP.GE.AND P0, PT, R17, R16, PT ;  /* 0x000000101100720c */ /* 0x000fda0003f06270 */
[----:B------:R-:W-:Y:S05]  /*0850*/  @P0 BRA `(.L_x_18997) ;  /* 0x0000000000300947 */ /* 0x000fea0003800000 */
[----:B0-----:R-:W0:Y:S01]  /*0860*/  LDC.64 R8, c[0x0][0x228] ;  /* 0x00008a00ff087b82 */ /* 0x001e220000000a00 */
[----:B------:R-:W-:Y:S01]  /*0870*/  IADD3 R7, R0, R17, RZ ;  /* 0x0000001100077210 */ /* 0x000fe20007ffe0ff */
[----:B------:R-:W-:-:S04]  /*0880*/  VIADD R17, R17, 0x80 ;  /* 0x0000008011117836 */ /* 0x000fc80000000000 */
[----:B0-----:R-:W-:-:S05]  /*0890*/  IMAD.WIDE.U32 R8, R7, 0x4, R8 ;  /* 0x0000000407087825 */ /* 0x001fca00078e0008 */
[----:B------:R1:W-:Y:S02]  /*08a0*/  STG.E desc[UR4][R8.64], R5 ;  /* 0x0000000508007986 */ /* 0x0003e4000c101904 */
.L_x_18996:
[----:B------:R-:W-:-:S13]  /*08b0*/  ISETP.GE.AND P0, PT, R17, R16, PT ;  /* 0x000000101100720c */ /* 0x000fda0003f06270 */
[----:B------:R-:W-:Y:S05]  /*08c0*/  @P0 BRA `(.L_x_18998) ;  /* 0x0000000000340947 */ /* 0x000fea0003800000 */
[----:B01----:R-:W0:Y:S01]  /*08d0*/  LDC.64 R8, c[0x0][0x228] ;  /* 0x00008a00ff087b82 */ /* 0x003e220000000a00 */
[----:B------:R-:W-:Y:S02]  /*08e0*/  IMAD.IADD R5, R0, 0x1, R17 ;  /* 0x0000000100057824 */ /* 0x000fe400078e0211 */
[----:B------:R-:W-:Y:S02]  /*08f0*/  VIADD R17, R17, 0x80 ;  /* 0x0000008011117836 */ /* 0x000fe40000000000 */
[----:B0-----:R-:W-:-:S05]  /*0900*/  IMAD.WIDE.U32 R8, R5, 0x4, R8 ;  /* 0x0000000405087825 */ /* 0x001fca00078e0008 */
[----:B------:R1:W-:Y:S02]  /*0910*/  STG.E desc[UR4][R8.64], R6 ;  /* 0x0000000608007986 */ /* 0x0003e4000c101904 */
.L_x_18997:
        /* <DEDUP_REMOVED lines=8> */
.L_x_18998:
[----:B------:R-:W-:Y:S05]  /*09a0*/  BSYNC B1 ;  /* 0x0000000000017941 */ /* 0x000fea0003800000 */
.L_x_18994:
[----:B------:R-:W-:-:S13]  /*09b0*/  ISETP.GE.AND P0, PT, R17, R16, PT ;  /* 0x000000101100720c */ /* 0x000fda0003f06270 */
[----:B-12---:R-:W1:Y:S01]  /*09c0*/  @!P0 LDC.64 R4, c[0x0][0x228] ;  /* 0x00008a00ff048b82 */ /* 0x006e620000000a00 */
[----:B------:R-:W-:Y:S02]  /*09d0*/  @!P0 IMAD.IADD R7, R0, 0x1, R17 ;  /* 0x0000000100078824 */ /* 0x000fe400078e0211 */
[----:B------:R-:W-:Y:S02]  /*09e0*/  @!P0 VIADD R17, R17, 0x80 ;  /* 0x0000008011118836 */ /* 0x000fe40000000000 */
[----:B-1----:R-:W-:-:S05]  /*09f0*/  @!P0 IMAD.WIDE.U32 R4, R7, 0x4, R4 ;  /* 0x0000000407048825 */ /* 0x002fca00078e0004 */
[----:B------:R2:W-:Y:S02]  /*0a00*/  @!P0 STG.E desc[UR4][R4.64], R3 ;  /* 0x0000000304008986 */ /* 0x0005e4000c101904 */
.L_x_18999:
[----:B------:R-:W-:Y:S05]  /*0a10*/  BSYNC B0 ;  /* 0x0000000000007941 */ /* 0x000fea0003800000 */
.L_x_18993:
        /* <DEDUP_REMOVED lines=8> */
.L_x_19000:
        /* <DEDUP_REMOVED lines=14> */
.L_x_36331:


//--------------------- .text._ZN2at6native29vectorized_elementwise_kernelILi8EZZZNS0_17clamp_kernel_cudaERNS_18TensorIteratorBaseERKN3c106ScalarES7_ENKUlvE_clEvENKUlvE1_clEvEUliE_St5arrayIPcLm2EEEEviT0_T1_ --------------------------
	.section	.text._ZN2at6native29vectorized_elementwise_kernelILi8EZZZNS0_17clamp_kernel_cudaERNS_18TensorIteratorBaseERKN3c106ScalarES7_ENKUlvE_clEvENKUlvE1_clEvEUliE_St5arrayIPcLm2EEEEviT0_T1_,"ax",@progbits
	.align	128
        .global         _ZN2at6native29vectorized_elementwise_kernelILi8EZZZNS0_17clamp_kernel_cudaERNS_18TensorIteratorBaseERKN3c106ScalarES7_ENKUlvE_clEvENKUlvE1_clEvEUliE_St5arrayIPcLm2EEEEviT0_T1_
        .type           _ZN2at6native29vectorized_elementwise_kernelILi8EZZZNS0_17clamp_kernel_cudaERNS_18TensorIteratorBaseERKN3c106ScalarES7_ENKUlvE_clEvENKUlvE1_clEvEUliE_St5arrayIPcLm2EEEEviT0_T1_,@function
        .size           _ZN2at6native29vectorized_elementwise_kernelILi8EZZZNS0_17clamp_kernel_cudaERNS_18TensorIteratorBaseERKN3c106ScalarES7_ENKUlvE_clEvENKUlvE1_clEvEUliE_St5arrayIPcLm2EEEEviT0_T1_,(.L_x_36332 - _ZN2at6native29vectorized_elementwise_kernelILi8EZZZNS0_17clamp_kernel_cudaERNS_18TensorIteratorBaseERKN3c106ScalarES7_ENKUlvE_clEvENKUlvE1_clEvEUliE_St5arrayIPcLm2EEEEviT0_T1_)
        .other          _ZN2at6native29vectorized_elementwise_kernelILi8EZZZNS0_17clamp_kernel_cudaERNS_18TensorIteratorBaseERKN3c106ScalarES7_ENKUlvE_clEvENKUlvE1_clEvEUliE_St5arrayIPcLm2EEEEviT0_T1_,@"STO_CUDA_ENTRY STV_DEFAULT"
_ZN2at6native29vectorized_elementwise_kernelILi8EZZZNS0_17clamp_kernel_cudaERNS_18TensorIteratorBaseERKN3c106ScalarES7_ENKUlvE_clEvENKUlvE1_clEvEUliE_St5arrayIPcLm2EEEEviT0_T1_:
.text._ZN2at6native29vectorized_elementwise_kernelILi8EZZZNS0_17clamp_kernel_cudaERNS_18TensorIteratorBaseERKN3c106ScalarES7_ENKUlvE_clEvENKUlvE1_clEvEUliE_St5arrayIPcLm2EEEEviT0_T1_:
        /* <DEDUP_REMOVED lines=37> */
.L_x_19001:
        /* <DEDUP_REMOVED lines=95> */
.L_x_19004:
[----:B------:R-:W-:-:S13]  /*0840*/  ISETP.GE.AND P0, PT, R17, R16, PT ;  /* 0x000000101100720c */ /* 0x000fda0003f06270 */
[----:B------:R-:W-:Y:S05]  /*0850*/  @P0 BRA `(.L_x_19006) ;  /* 0x0000000000300947 */ /* 0x000fea0003800000 */
[----:B0-----:R-:W0:Y:S01]  /*0860*/  LDC.64 R8, c[0x0][0x228] ;  /* 0x00008a00ff087b82 */ /* 0x001e220000000a00 */
[----:B------:R-:W-:Y:S01]  /*0870*/  IADD3 R7, R0, R17, RZ ;  /* 0x0000001100077210 */ /* 0x000fe20007ffe0ff */
[----:B------:R-:W-:-:S04]  /*0880*/  VIADD R17, R17, 0x80 ;  /* 0x0000008011117836 */ /* 0x000fc80000000000 */
[----:B0-----:R-:W-:-:S05]  /*0890*/  IMAD.WIDE.U32 R8, R7, 0x4, R8 ;  /* 0x0000000407087825 */ /* 0x001fca00078e0008 */
[----:B------:R1:W-:Y:S02]  /*08a0*/  STG.E desc[UR4][R8.64], R5 ;  /* 0x0000000508007986 */ /* 0x0003e4000c101904 */
.L_x_19005:
[----:B------:R-:W-:-:S13]  /*08b0*/  ISETP.GE.AND P0, PT, R17, R16, PT ;  /* 0x000000101100720c */ /* 0x000fda0003f06270 */
[----:B------:R-:W-:Y:S05]  /*08c0*/  @P0 BRA `(.L_x_19007) ;  /* 0x0000000000340947 */ /* 0x000fea0003800000 */
[----:B01----:R-:W0:Y:S01]  /*08d0*/  LDC.64 R8, c[0x0][0x228] ;  /* 0x00008a00ff087b82 */ /* 0x003e220000000a00 */
[----:B------:R-:W-:Y:S02]  /*08e0*/  IMAD.IADD R5, R0, 0x1, R17 ;  /* 0x0000000100057824 */ /* 0x000fe400078e0211 */
[----:B------:R-:W-:Y:S02]  /*08f0*/  VIADD R17, R17, 0x80 ;  /* 0x0000008011117836 */ /* 0x000fe40000000000 */
[----:B0-----:R-:W-:-:S05]  /*0900*/  IMAD.WIDE.U32 R8, R5, 0x4, R8 ;  /* 0x0000000405087825 */ /* 0x001fca00078e0008 */
[----:B------:R1:W-:Y:S02]  /*0910*/  STG.E desc[UR4][R8.64], R6 ;  /* 0x0000000608007986 */ /* 0x0003e4000c101904 */
.L_x_19006:
        /* <DEDUP_REMOVED lines=8> */
.L_x_19007:
[----:B------:R-:W-:Y:S05]  /*09a0*/  BSYNC B1 ;  /* 0x0000000000017941 */ /* 0x000fea0003800000 */
.L_x_19003:
[----:B------:R-:W-:-:S13]  /*09b0*/  ISETP.GE.AND P0, PT, R17, R16, PT ;  /* 0x000000101100720c */ /* 0x000fda0003f06270 */
[----:B-12---:R-:W1:Y:S01]  /*09c0*/  @!P0 LDC.64 R4, c[0x0][0x228] ;  /* 0x00008a00ff048b82 */ /* 0x006e620000000a00 */
[----:B------:R-:W-:Y:S02]  /*09d0*/  @!P0 IMAD.IADD R7, R0, 0x1, R17 ;  /* 0x0000000100078824 */ /* 0x000fe400078e0211 */
[----:B------:R-:W-:Y:S02]  /*09e0*/  @!P0 VIADD R17, R17, 0x80 ;  /* 0x0000008011118836 */ /* 0x000fe40000000000 */
[----:B-1----:R-:W-:-:S05]  /*09f0*/  @!P0 IMAD.WIDE.U32 R4, R7, 0x4, R4 ;  /* 0x0000000407048825 */ /* 0x002fca00078e0004 */
[----:B------:R2:W-:Y:S02]  /*0a00*/  @!P0 STG.E desc[UR4][R4.64], R3 ;  /* 0x0000000304008986 */ /* 0x0005e4000c101904 */
.L_x_19008:
[----:B------:R-:W-:Y:S05]  /*0a10*/  BSYNC B0 ;  /* 0x0000000000007941 */ /* 0x000fea0003800000 */
.L_x_19002:
        /* <DEDUP_REMOVED lines=8> */
.L_x_19009:
        /* <DEDUP_REMOVED lines=14> */
.L_x_36332:


//--------------------- .text._ZN2at6native18elementwise_kernelILi128ELi4EZNS0_15gpu_kernel_implIZZZNS0_17clamp_kernel_cudaERNS_18TensorIteratorBaseERKN3c106ScalarES8_ENKUlvE_clEvENKUlvE0_clEvEUlaE_EEvS4_RKT_EUliE_EEviT1_ --------------------------
	.section	.text._ZN2at6native18elementwise_kernelILi128ELi4EZNS0_15gpu_kernel_implIZZZNS0_17clamp_kernel_cudaERNS_18TensorIteratorBaseERKN3c106ScalarES8_ENKUlvE_clEvENKUlvE0_clEvEUlaE_EEvS4_RKT_EUliE_EEviT1_,"ax",@progbits
	.align	128
        .global         _ZN2at6native18elementwise_kernelILi128ELi4EZNS0_15gpu_kernel_implIZZZNS0_17clamp_kernel_cudaERNS_18TensorIteratorBaseERKN3c106ScalarES8_ENKUlvE_clEvENKUlvE0_clEvEUlaE_EEvS4_RKT_EUliE_EEviT1_
        .type           _ZN2at6native18elementwise_kernelILi128ELi4EZNS0_15gpu_kernel_implIZZZNS0_17clamp_kernel_cudaERNS_18TensorIteratorBaseERKN3c106ScalarES8_ENKUlvE_clEvENKUlvE0_clEvEUlaE_EEvS4_RKT_EUliE_EEviT1_,@function
        .size           _ZN2at6native18elementwise_kernelILi128ELi4EZNS0_15gpu_kernel_implIZZZNS0_17clamp_kernel_cudaERNS_18TensorIteratorBaseERKN3c106ScalarES8_ENKUlvE_clEvENKUlvE0_clEvEUlaE_EEvS4_RKT_EUliE_EEviT1_,(.L_x_36333 - _ZN2at6native18elementwise_kernelILi128ELi4EZNS0_15gpu_kernel_implIZZZNS0_17clamp_kernel_cudaERNS_18TensorIteratorBaseERKN3c106ScalarES8_ENKUlvE_clEvENKUlvE0_clEvEUlaE_EEvS4_RKT_EUliE_EEviT1_)
        .other          _ZN2at6native18elementwise_kernelILi128ELi4EZNS0_15gpu_kernel_implIZZZNS0_17clamp_kernel_cudaERNS_18TensorIteratorBaseERKN3c106ScalarES8_ENKUlvE_clEvENKUlvE0_clEvEUlaE_EEvS4_RKT_EUliE_EEviT1_,@"STO_CUDA_ENTRY STV_DEFAULT"
_ZN2at6native18elementwise_kernelILi128ELi4EZNS0_15gpu_kernel_implIZZZNS0_17clamp_kernel_cudaERNS_18TensorIteratorBaseERKN3c106ScalarES8_ENKUlvE_clEvENKUlvE0_clEvEUlaE_EEvS4_RKT_EUliE_EEviT1_:
.text._ZN2at6native18elementwise_kernelILi128ELi4EZNS0_15gpu_kernel_implIZZZNS0_17clamp_kernel_cudaERNS_18TensorIteratorBaseERKN3c106ScalarES8_ENKUlvE_clEvENKUlvE0_clEvEUlaE_EEvS4_RKT_EUliE_EEviT1_:
        /* <DEDUP_REMOVED lines=315> */
.L_x_19012:
        /* <DEDUP_REMOVED lines=20> */
.L_x_19016:
[----:B------:R0:W5:Y:S01]  /*14f0*/  LDG.E.U8 R0, desc[UR36][R2.64] ;  /* 0x0000002402007981 */ /* 0x000162000c1e1100 */
[----:B------:R-:W-:Y:S05]  /*1500*/  BRA `(.L_x_19018) ;  /* 0x0000000c00547947 */ /* 0x000fea0003800000 */
.L_x_19015:
        /* <DEDUP_REMOVED lines=8> */
.L_x_19020:
[----:B------:R0:W5:Y:S01]  /*1590*/  LDG.E.U8 R0, desc[UR36][R2.64] ;  /* 0x0000002402007981 */ /* 0x000162000c1e1100 */
[----:B------:R-:W-:Y:S05]  /*15a0*/  BRA `(.L_x_19018) ;  /* 0x0000000c002c7947 */ /* 0x000fea0003800000 */
.L_x_19019:
[----:B------:R0:W5:Y:S01]  /*15b0*/  LDG.E.U16 R0, desc[UR36][R2.64] ;  /* 0x0000002402007981 */ /* 0x000162000c1e1500 */
[----:B------:R-:W-:Y:S05]  /*15c0*/  BRA `(.L_x_19018) ;  /* 0x0000000c00247947 */ /* 0x000fea0003800000 */
.L_x_19014:
        /* <DEDUP_REMOVED lines=9> */
.L_x_19022:
[----:B------:R-:W2:Y:S02]  /*1660*/  LDG.E.U16 R4, desc[UR36][R2.64] ;  /* 0x0000002402047981 */ /* 0x000ea4000c1e1500 */
[----:B--2---:R-:W-:-:S06]  /*1670*/  HADD2.F32 R4, -RZ, R4.H0_H0 ;  /* 0x20000004ff047230 */ /* 0x004fcc0000004100 */
[----:B------:R-:W0:Y:S02]  /*1680*/  F2I.FTZ.TRUNC.NTZ R4, R4 ;  /* 0x0000000400047305 */ /* 0x000e24000021f100 */
[----:B0-----:R-:W-:Y:S01]  /*1690*/  PRMT R0, R4, 0x7610, R0 ;  /* 0x0000761004007816 */ /* 0x001fe20000000000 */
[----:B------:R-:W-:Y:S06]  /*16a0*/  BRA `(.L_x_19018) ;  /* 0x0000000800ec7947 */ /* 0x000fec0003800000 */
.L_x_19021:
        /* <DEDUP_REMOVED lines=9> */
.L_x_19024:
[----:B------:R-:W2:Y:S02]  /*1740*/  LDG.E.U16 R2, desc[UR36][R2.64] ;  /* 0x0000002402027981 */ /* 0x000ea4000c1e1500 */
[----:B--2---:R-:W-:-:S06]  /*1750*/  HADD2.F32 R4, -RZ, R2.H0_H0 ;  /* 0x20000002ff047230 */ /* 0x004fcc0000004100 */
[----:B------:R-:W0:Y:S02]  /*1760*/  F2I.FTZ.TRUNC.NTZ R4, R4 ;  /* 0x0000000400047305 */ /* 0x000e24000021f100 */
[----:B0-----:R-:W-:Y:S01]  /*1770*/  PRMT R0, R4, 0x7610, R0 ;  /* 0x0000761004007816 */ /* 0x001fe20000000000 */
[----:B------:R-:W-:Y:S06]  /*1780*/  BRA `(.L_x_19018) ;  /* 0x0000000800b47947 */ /* 0x000fec0003800000 */
.L_x_19023:
[----:B------:R-:W2:Y:S02]  /*1790*/  LDG.E.64 R2, desc[UR36][R2.64] ;  /* 0x0000002402027981 */ /* 0x000ea4000c1e1b00 */
[----:B--2---:R0:W1:Y:S01]  /*17a0*/  F2I.F64.TRUNC R0, R2 ;  /* 0x0000000200007311 */ /* 0x004062000030d100 */
[----:B------:R-:W-:Y:S05]  /*17b0*/  BRA `(.L_x_19018) ;  /* 0x0000000800a87947 */ /* 0x000fea0003800000 */
.L_x_19013:
        /* <DEDUP_REMOVED lines=12> */
.L_x_19027:
[----:B------:R-:W2:Y:S02]  /*1880*/  LDG.E.64 R2, desc[UR36][R2.64] ;  /* 0x0000002402027981 */ /* 0x000ea4000c1e1b00 */
[----:B--2---:R3:W4:Y:S01]  /*1890*/  F2I.F64.TRUNC R0, R2 ;  /* 0x0000000200007311 */ /* 0x004722000030d100 */
[----:B------:R-:W-:Y:S05]  /*18a0*/  BRA `(.L_x_19018) ;  /* 0x00000008006c7947 */ /* 0x000fea0003800000 */
.L_x_19026:
        /* <DEDUP_REMOVED lines=28> */
.L_x_19029:
        /* <DEDUP_REMOVED lines=15> */
.L_x_19028:
[----:B------:R-:W2:Y:S02]  /*1b60*/  LDG.E.U16 R4, desc[UR36][R2.64] ;  /* 0x0000002402047981 */ /* 0x000ea4000c1e1500 */
[----:B--2---:R-:W-:-:S06]  /*1b70*/  IMAD.U32 R4, R4, 0x10000, RZ ;  /* 0x0001000004047824 */ /* 0x004fcc00078e00ff */
[----:B------:R-:W0:Y:S02]  /*1b80*/  F2I.FTZ.TRUNC.NTZ R4, R4 ;  /* 0x0000000400047305 */ /* 0x000e24000021f100 */
[----:B0-----:R-:W-:Y:S01]  /*1b90*/  PRMT R0, R4, 0x7610, R0 ;  /* 0x0000761004007816 */ /* 0x001fe20000000000 */
[----:B------:R-:W-:Y:S06]  /*1ba0*/  BRA `(.L_x_19018) ;  /* 0x0000000400ac7947 */ /* 0x000fec0003800000 */
.L_x_19025:
        /* <DEDUP_REMOVED lines=10> */
.L_x_19032:
        /* <DEDUP_REMOVED lines=21> */
.L_x_19036:
[----:B------:R-:W-:Y:S05]  /*1da0*/  BSYNC B1 ;  /* 0x0000000000017941 */ /* 0x000fea0003800000 */
.L_x_19035:
[----:B------:R-:W-:Y:S01]  /*1db0*/  IMAD.SHL.U32 R2, R2, 0x100000, RZ ;  /* 0x0010000002027824 */ /* 0x000fe200078e00ff */
[----:B------:R-:W-:-:S04]  /*1dc0*/  LEA R3, R0, 0x3b800000, 0x17 ;  /* 0x3b80000000037811 */ /* 0x000fc800078eb8ff */
[----:B------:R-:W-:-:S07]  /*1dd0*/  LOP3.LUT R4, R3, R2, R4, 0xfe, !PT ;  /* 0x0000000203047212 */ /* 0x000fce00078efe04 */
.L_x_19034:
[----:B------:R-:W-:Y:S05]  /*1de0*/  BSYNC B0 ;  /* 0x0000000000007941 */ /* 0x000fea0003800000 */
.L_x_19033:
[----:B------:R-:W0:Y:S02]  /*1df0*/  F2I.FTZ.TRUNC.NTZ R4, R4 ;  /* 0x0000000400047305 */ /* 0x000e24000021f100 */
[----:B0-----:R-:W-:Y:S01]  /*1e00*/  PRMT R0, R4, 0x7610, R0 ;  /* 0x0000761004007816 */ /* 0x001fe20000000000 */
[----:B------:R-:W-:Y:S06]  /*1e10*/  BRA `(.L_x_19018) ;  /* 0x0000000400107947 */ /* 0x000fec0003800000 */
.L_x_19031:
        /* <DEDUP_REMOVED lines=21> */
.L_x_19040:
[----:B------:R-:W-:Y:S05]  /*1f70*/  BSYNC B1 ;  /* 0x0000000000017941 */ /* 0x000fea0003800000 */
.L_x_19039:
[----:B------:R-:W-:Y:S01]  /*1f80*/  IMAD.SHL.U32 R2, R2, 0x200000, RZ ;  /* 0x0020000002027824 */ /* 0x000fe200078e00ff */
[----:B------:R-:W-:-:S04]  /*1f90*/  LEA R3, R0, 0x37800000, 0x17 ;  /* 0x3780000000037811 */ /* 0x000fc800078eb8ff */
[----:B------:R-:W-:-:S07]  /*1fa0*/  LOP3.LUT R4, R3, R2, R4, 0xfe, !PT ;  /* 0x0000000203047212 */ /* 0x000fce00078efe04 */
.L_x_19038:
[----:B------:R-:W-:Y:S05]  /*1fb0*/  BSYNC B0 ;  /* 0x0000000000007941 */ /* 0x000fea0003800000 */
.L_x_19037:
[----:B------:R-:W0:Y:S02]  /*1fc0*/  F2I.FTZ.TRUNC.NTZ R4, R4 ;  /* 0x0000000400047305 */ /* 0x000e24000021f100 */
[----:B0-----:R-:W-:Y:S01]  /*1fd0*/  PRMT R0, R4, 0x7610, R0 ;  /* 0x0000761004007816 */ /* 0x001fe20000000000 */
[----:B------:R-:W-:Y:S06]  /*1fe0*/  BRA `(.L_x_19018) ;  /* 0x00000000009c7947 */ /* 0x000fec0003800000 */
.L_x_19030:
        /* <DEDUP_REMOVED lines=14> */
.L_x_19044:
[----:B------:R-:W-:Y:S05]  /*20d0*/  BSYNC B0 ;  /* 0x0000000000007941 */ /* 0x000fea0003800000 */
.L_x_19043:
[----:B------:R-:W0:Y:S02]  /*20e0*/  F2I.FTZ.TRUNC.NTZ R4, R4 ;  /* 0x0000000400047305 */ /* 0x000e24000021f100 */
[----:B0-----:R-:W-:Y:S01]  /*20f0*/  PRMT R0, R4, 0x7610, R0 ;  /* 0x0000761004007816 */ /* 0x001fe20000000000 */
[----:B------:R-:W-:Y:S06]  /*2100*/  BRA `(.L_x_19018) ;  /* 0x0000000000547947 */ /* 0x000fec0003800000 */
.L_x_19017:
        /* <DEDUP_REMOVED lines=16> */
.L_x_19045:
[----:B------:R-:W-:Y:S01]  /*2210*/  PRMT R0, RZ, 0x7610, R0 ;  /* 0x00007610ff007816 */ /* 0x000fe20000000000 */
[----:B------:R-:W-:Y:S06]  /*2220*/  BRA `(.L_x_19018) ;  /* 0x00000000000c7947 */ /* 0x000fec0003800000 */
.L_x_19042:
[----:B------:R2:W5:Y:S01]  /*2230*/  LDG.E.U8 R0, desc[UR36][R2.64] ;  /* 0x0000002402007981 */ /* 0x000562000c1e1100 */
[----:B------:R-:W-:Y:S05]  /*2240*/  BRA `(.L_x_19018) ;  /* 0x0000000000047947 */ /* 0x000fea0003800000 */
.L_x_19041:
[----:B------:R1:W5:Y:S02]  /*2250*/  LDG.E.U8 R0, desc[UR36][R2.64] ;  /* 0x0000002402007981 */ /* 0x000364000c1e1100 */
.L_x_19018:
[----:B0123--:R-:W0:Y:S01]  /*2260*/  LDC.U8 R3, c[0x0][0x430] ;  /* 0x00010c00ff037b82 */ /* 0x00fe220000000000 */
[----:B------:R-:W-:Y:S01]  /*2270*/  ULDC.U8 UR4, c[0x0][0x420] ;  /* 0x0001080000047ab9 */ /* 0x000fe20000000000 */
[----:B----45:R-:W-:Y:S01]  /*2280*/  LOP3.LUT R0, R0, 0xffff, RZ, 0xc0, !PT ;  /* 0x0000ffff00007812 */ /* 0x030fe200078ec0ff */
[----:B------:R-:W-:Y:S01]  /*2290*/  UPRMT UR4, UR4, 0x8880, URZ ;  /* 0x0000888004047896 */ /* 0x000fe2000800003f */
[----:B------:R-:W-:Y:S02]  /*22a0*/  ULDC.S8 UR5, c[0x0][0x421] ;  /* 0x0001084000057ab9 */ /* 0x000fe40000000200 */
[----:B------:R-:W-:-:S04]  /*22b0*/  PRMT R0, R0, 0x8880, RZ ;  /* 0x0000888000007816 */ /* 0x000fc800000000ff */
[----:B------:R-:W-:Y:S01]  /*22c0*/  VIMNMX R0, R0, UR4, !PT ;  /* 0x0000000400007c48 */ /* 0x000fe2000ffe0100 */
[----:B------:R-:W-:-:S03]  /*22d0*/  UMOV UR4, UR5 ;  /* 0x0000000500047c82 */ /* 0x000fc60008000000 */
        /* <DEDUP_REMOVED lines=14> */
.L_x_19049:
[----:B------:R3:W-:Y:S01]  /*23c0*/  STG.E.U8 desc[UR36][R16.64], R5 ;  /* 0x0000000510007986 */ /* 0x0007e2000c101124 */
[----:B------:R-:W-:Y:S05]  /*23d0*/  BRA `(.L_x_19051) ;  /* 0x0000000c005c7947 */ /* 0x000fea0003800000 */
.L_x_19048:
        /* <DEDUP_REMOVED lines=10> */
.L_x_19053:
[----:B------:R1:W-:Y:S01]  /*2480*/  STG.E desc[UR36][R16.64], R5 ;  /* 0x0000000510007986 */ /* 0x0003e2000c101924 */
[----:B------:R-:W-:Y:S05]  /*2490*/  BRA `(.L_x_19051) ;  /* 0x0000000c002c7947 */ /* 0x000fea0003800000 */
.L_x_19052:
[----:B------:R2:W-:Y:S01]  /*24a0*/  STG.E.U16 desc[UR36][R16.64], R5 ;  /* 0x0000000510007986 */ /* 0x0005e2000c101524 */
[----:B------:R-:W-:Y:S05]  /*24b0*/  BRA `(.L_x_19051) ;  /* 0x0000000c00247947 */ /* 0x000fea0003800000 */
.L_x_19047:
        /* <DEDUP_REMOVED lines=9> */
.L_x_19055:
[----:B------:R-:W0:Y:S02]  /*2550*/  I2F.S16 R0, R5 ;  /* 0x0000000500007306 */ /* 0x000e240000101400 */
[----:B0-----:R-:W-:-:S05]  /*2560*/  F2FP.F16.F32.PACK_AB R0, RZ, R0 ;  /* 0x00000000ff00723e */ /* 0x001fca00000000ff */
[----:B------:R0:W-:Y:S01]  /*2570*/  STG.E.U16 desc[UR36][R16.64], R0 ;  /* 0x0000000010007986 */ /* 0x0001e2000c101524 */
[----:B------:R-:W-:Y:S05]  /*2580*/  BRA `(.L_x_19051) ;  /* 0x0000000800f07947 */ /* 0x000fea0003800000 */
.L_x_19054:
        /* <DEDUP_REMOVED lines=10> */
.L_x_19057:
[----:B------:R-:W0:Y:S02]  /*2630*/  I2F.S16 R5, R5 ;  /* 0x0000000500057306 */ /* 0x000e240000101400 */
[----:B0-----:R-:W-:-:S04]  /*2640*/  F2FP.F16.F32.PACK_AB R3, RZ, R5 ;  /* 0x00000005ff03723e */ /* 0x001fc800000000ff */
[----:B------:R-:W-:-:S05]  /*2650*/  PRMT R3, R3, 0x5410, RZ ;  /* 0x0000541003037816 */ /* 0x000fca00000000ff */
[----:B------:R0:W-:Y:S01]  /*2660*/  STG.E desc[UR36][R16.64], R3 ;  /* 0x0000000310007986 */ /* 0x0001e2000c101924 */
[----:B------:R-:W-:Y:S05]  /*2670*/  BRA `(.L_x_19051) ;  /* 0x0000000800b47947 */ /* 0x000fea0003800000 */
.L_x_19056:
[----:B------:R-:W0:Y:S02]  /*2680*/  I2F.F64.S16 R2, R5 ;  /* 0x0000000500027312 */ /* 0x000e240000101c00 */
[----:B0-----:R0:W-:Y:S01]  /*2690*/  STG.E.64 desc[UR36][R16.64], R2 ;  /* 0x0000000210007986 */ /* 0x0011e2000c101b24 */
[----:B------:R-:W-:Y:S05]  /*26a0*/  BRA `(.L_x_19051) ;  /* 0x0000000800a87947 */ /* 0x000fea0003800000 */
.L_x_19046:
        /* <DEDUP_REMOVED lines=13> */
.L_x_19060:
[----:B------:R-:W0:Y:S01]  /*2780*/  I2F.F64.S16 R4, R5 ;  /* 0x0000000500047312 */ /* 0x000e220000101c00 */
[----:B------:R-:W-:-:S05]  /*2790*/  CS2R R6, SRZ ;  /* 0x0000000000067805 */ /* 0x000fca000001ff00 */
[----:B0-----:R0:W-:Y:S01]  /*27a0*/  STG.E.128 desc[UR36][R16.64], R4 ;  /* 0x0000000410007986 */ /* 0x0011e2000c101d24 */
[----:B------:R-:W-:Y:S05]  /*27b0*/  BRA `(.L_x_19051) ;  /* 0x0000000800647947 */ /* 0x000fea0003800000 */
.L_x_19059:
        /* <DEDUP_REMOVED lines=21> */
.L_x_19064:
[----:B------:R-:W-:Y:S05]  /*2910*/  BSYNC B0 ;  /* 0x0000000000007941 */ /* 0x000fea0003800000 */
.L_x_19063:
[----:B------:R-:W-:-:S05]  /*2920*/  LOP3.LUT R3, R0, R3, RZ, 0xfc, !PT ;  /* 0x0000000300037212 */ /* 0x000fca00078efcff */
[----:B------:R0:W-:Y:S01]  /*2930*/  STG.E.U8 desc[UR36][R16.64], R3 ;  /* 0x0000000310007986 */ /* 0x0001e2000c101124 */
[----:B------:R-:W-:Y:S05]  /*2940*/  BRA `(.L_x_19051) ;  /* 0x0000000800007947 */ /* 0x000fea0003800000 */
.L_x_19062:
        /* <DEDUP_REMOVED lines=13> */
.L_x_19066:
[----:B------:R-:W-:Y:S01]  /*2a20*/  IMAD.MOV.U32 R0, RZ, RZ, 0x7f ;  /* 0x0000007fff007424 */ /* 0x000fe200078e00ff */
[----:B------:R-:W-:-:S04]  /*2a30*/  ISETP.GT.U32.AND P0, PT, R2, 0x7f800000, PT ;  /* 0x7f8000000200780c */ /* 0x000fc80003f04070 */
[----:B------:R-:W-:-:S09]  /*2a40*/  SEL R0, R0, 0x7c, P0 ;  /* 0x0000007c00007807 */ /* 0x000fd20000000000 */
.L_x_19067:
[----:B------:R-:W-:Y:S05]  /*2a50*/  BSYNC B0 ;  /* 0x0000000000007941 */ /* 0x000fea0003800000 */
.L_x_19065:
[----:B------:R-:W-:-:S04]  /*2a60*/  LOP3.LUT R2, R5, 0x80000000, RZ, 0xc0, !PT ;  /* 0x8000000005027812 */ /* 0x000fc800078ec0ff */
[----:B------:R-:W-:-:S04]  /*2a70*/  SHF.R.U32.HI R3, RZ, 0x18, R2 ;  /* 0x00000018ff037819 */ /* 0x000fc80000011602 */
[----:B------:R-:W-:-:S05]  /*2a80*/  LOP3.LUT R3, R0, R3, RZ, 0xfc, !PT ;  /* 0x0000000300037212 */ /* 0x000fca00078efcff */
[----:B------:R0:W-:Y:S01]  /*2a90*/  STG.E.U8 desc[UR36][R16.64], R3 ;  /* 0x0000000310007986 */ /* 0x0001e2000c101124 */
[----:B------:R-:W-:Y:S05]  /*2aa0*/  BRA `(.L_x_19051) ;  /* 0x0000000400a87947 */ /* 0x000fea0003800000 */
.L_x_19061:
[----:B------:R-:W0:Y:S02]  /*2ab0*/  I2F.S16 R0, R5 ;  /* 0x0000000500007306 */ /* 0x000e240000101400 */
[----:B0-----:R-:W-:-:S05]  /*2ac0*/  F2FP.BF16.F32.PACK_AB R0, RZ, R0 ;  /* 0x00000000ff00723e */ /* 0x001fca00000010ff */
[----:B------:R0:W-:Y:S01]  /*2ad0*/  STG.E.U16 desc[UR36][R16.64], R0 ;  /* 0x0000000010007986 */ /* 0x0001e2000c101524 */
[----:B------:R-:W-:Y:S05]  /*2ae0*/  BRA `(.L_x_19051) ;  /* 0x0000000400987947 */ /* 0x000fea0003800000 */
.L_x_19058:
        /* <DEDUP_REMOVED lines=10> */
.L_x_19070:
        /* <DEDUP_REMOVED lines=17> */
.L_x_19073:
[----:B------:R-:W-:-:S04]  /*2ca0*/  LOP3.LUT R2, R5, 0x80000000, RZ, 0xc0, !PT ;  /* 0x8000000005027812 */ /* 0x000fc800078ec0ff */
[----:B------:R-:W-:-:S04]  /*2cb0*/  SHF.R.U32.HI R3, RZ, 0x18, R2 ;  /* 0x00000018ff037819 */ /* 0x000fc80000011602 */
[----:B------:R-:W-:-:S04]  /*2cc0*/  LOP3.LUT R0, R0, R3, RZ, 0xfc, !PT ;  /* 0x0000000300007212 */ /* 0x000fc800078efcff */
[----:B------:R-:W-:-:S07]  /*2cd0*/  PRMT R8, R0, 0x7610, R8 ;  /* 0x0000761000087816 */ /* 0x000fce0000000008 */
.L_x_19072:
[----:B------:R-:W-:Y:S05]  /*2ce0*/  BSYNC B0 ;  /* 0x0000000000007941 */ /* 0x000fea0003800000 */
.L_x_19071:
[----:B------:R0:W-:Y:S01]  /*2cf0*/  STG.E.U8 desc[UR36][R16.64], R8 ;  /* 0x0000000810007986 */ /* 0x0001e2000c101124 */
[----:B------:R-:W-:Y:S05]  /*2d00*/  BRA `(.L_x_19051) ;  /* 0x0000000400107947 */ /* 0x000fea0003800000 */
.L_x_19069:
        /* <DEDUP_REMOVED lines=17> */
.L_x_19076:
[----:B------:R-:W-:-:S04]  /*2e20*/  LOP3.LUT R2, R5, 0x80000000, RZ, 0xc0, !PT ;  /* 0x8000000005027812 */ /* 0x000fc800078ec0ff */
[----:B------:R-:W-:-:S04]  /*2e30*/  SHF.R.U32.HI R3, RZ, 0x18, R2 ;  /* 0x00000018ff037819 */ /* 0x000fc80000011602 */
[----:B------:R-:W-:-:S04]  /*2e40*/  LOP3.LUT R0, R0, R3, RZ, 0xfc, !PT ;  /* 0x0000000300007212 */ /* 0x000fc800078efcff */
[----:B------:R-:W-:-:S07]  /*2e50*/  PRMT R8, R0, 0x7610, R8 ;  /* 0x0000761000087816 */ /* 0x000fce0000000008 */
.L_x_19075:
[----:B------:R-:W-:Y:S05]  /*2e60*/  BSYNC B0 ;  /* 0x0000000000007941 */ /* 0x000fea0003800000 */
.L_x_19074:
[----:B------:R0:W-:Y:S01]  /*2e70*/  STG.E.U8 desc[UR36][R16.64], R8 ;  /* 0x0000000810007986 */ /* 0x0001e2000c101124 */
[----:B------:R-:W-:Y:S05]  /*2e80*/  BRA `(.L_x_19051) ;  /* 0x0000000000b07947 */ /* 0x000fea0003800000 */
.L_x_19068:
        /* <DEDUP_REMOVED lines=22> */
.L_x_19050:
        /* <DEDUP_REMOVED lines=16> */
.L_x_19079:
[----:B------:R-:W-:Y:S05]  /*30f0*/  BRA `(.L_x_19051) ;  /* 0x0000000000147947 */ /* 0x000fea0003800000 */
.L_x_19078:
[----:B------:R-:W-:-:S04]  /*3100*/  PRMT R2, R5, 0x9910, RZ ;  /* 0x0000991005027816 */ /* 0x000fc800000000ff */
[----:B------:R-:W-:-:S05]  /*3110*/  SHF.R.S32.HI R3, RZ, 0x1f, R2 ;  /* 0x0000001fff037819 */ /* 0x000fca0000011402 */
[----:B------:R0:W-:Y:S01]  /*3120*/  STG.E.64 desc[UR36][R16.64], R2 ;  /* 0x0000000210007986 */ /* 0x0001e2000c101b24 */
[----:B------:R-:W-:Y:S05]  /*3130*/  BRA `(.L_x_19051) ;  /* 0x0000000000047947 */ /* 0x000fea0003800000 */
.L_x_19077:
[----:B------:R0:W-:Y:S02]  /*3140*/  STG.E desc[UR36][R16.64], R5 ;  /* 0x0000000510007986 */ /* 0x0001e4000c101924 */
.L_x_19051:
[----:B------:R-:W-:-:S04]  /*3150*/  IMAD R18, R23, 0x200, R18 ;  /* 0x0000020017127824 */ /* 0x000fc800078e0212 */
[----:B------:R-:W-:-:S07]  /*3160*/  VIADD R19, R18, 0x80 ;  /* 0x0000008012137836 */ /* 0x000fce0000000000 */
.L_x_19011:
[----:B------:R-:W-:Y:S05]  /*3170*/  BSYNC B6 ;  /* 0x0000000000067941 */ /* 0x000fea0003800000 */
.L_x_19010:
        /* <DEDUP_REMOVED lines=307> */
.L_x_19082:
        /* <DEDUP_REMOVED lines=20> */
.L_x_19086:
[----:B------:R0:W5:Y:S01]  /*45f0*/  LDG.E.U8 R0, desc[UR36][R2.64] ;  /* 0x0000002402007981 */ /* 0x000162000c1e1100 */
[----:B------:R-:W-:Y:S05]  /*4600*/  BRA `(.L_x_19088) ;  /* 0x0000000c00547947 */ /* 0x000fea0003800000 */
.L_x_19085:
        /* <DEDUP_REMOVED lines=8> */
.L_x_19090:
[----:B------:R0:W5:Y:S01]  /*4690*/  LDG.E.U8 R0, desc[UR36][R2.64] ;  /* 0x0000002402007981 */ /* 0x000162000c1e1100 */
[----:B------:R-:W-:Y:S05]  /*46a0*/  BRA `(.L_x_19088) ;  /* 0x0000000c002c7947 */ /* 0x000fea0003800000 */
.L_x_19089:
[----:B------:R0:W5:Y:S01]  /*46b0*/  LDG.E.U16 R0, desc[UR36][R2.64] ;  /* 0x0000002402007981 */ /* 0x000162000c1e1500 */
[----:B------:R-:W-:Y:S05]  /*46c0*/  BRA `(.L_x_19088) ;  /* 0x0000000c00247947 */ /* 0x000fea0003800000 */
.L_x_19084:
        /* <DEDUP_REMOVED lines=9> */
.L_x_19092:
[----:B------:R-:W2:Y:S02]  /*4760*/  LDG.E.U16 R4, desc[UR36][R2.64] ;  /* 0x0000002402047981 */ /* 0x000ea4000c1e1500 */
[----:B--2---:R-:W-:-:S06]  /*4770*/  HADD2.F32 R4, -RZ, R4.H0_H0 ;  /* 0x20000004ff047230 */ /* 0x004fcc0000004100 */
[----:B------:R-:W0:Y:S02]  /*4780*/  F2I.FTZ.TRUNC.NTZ R4, R4 ;  /* 0x0000000400047305 */ /* 0x000e24000021f100 */
[----:B0-----:R-:W-:Y:S01]  /*4790*/  PRMT R0, R4, 0x7610, R0 ;  /* 0x0000761004007816 */ /* 0x001fe20000000000 */
[----:B------:R-:W-:Y:S06]  /*47a0*/  BRA `(.L_x_19088) ;  /* 0x0000000800ec7947 */ /* 0x000fec0003800000 */
.L_x_19091:
        /* <DEDUP_REMOVED lines=9> */
.L_x_19094:
[----:B------:R-:W2:Y:S02]  /*4840*/  LDG.E.U16 R2, desc[UR36][R2.64] ;  /* 0x0000002402027981 */ /* 0x000ea4000c1e1500 */
[----:B--2---:R-:W-:-:S06]  /*4850*/  HADD2.F32 R4, -RZ, R2.H0_H0 ;  /* 0x20000002ff047230 */ /* 0x004fcc0000004100 */
[----:B------:R-:W0:Y:S02]  /*4860*/  F2I.FTZ.TRUNC.NTZ R4, R4 ;  /* 0x0000000400047305 */ /* 0x000e24000021f100 */
[----:B0-----:R-:W-:Y:S01]  /*4870*/  PRMT R0, R4, 0x7610, R0 ;  /* 0x0000761004007816 */ /* 0x001fe20000000000 */
[----:B------:R-:W-:Y:S06]  /*4880*/  BRA `(.L_x_19088) ;  /* 0x0000000800b47947 */ /* 0x000fec0003800000 */
.L_x_19093:
[----:B------:R-:W2:Y:S02]  /*4890*/  LDG.E.64 R2, desc[UR36][R2.64] ;  /* 0x0000002402027981 */ /* 0x000ea4000c1e1b00 */
[----:B--2---:R0:W1:Y:S01]  /*48a0*/  F2I.F64.TRUNC R0, R2 ;  /* 0x0000000200007311 */ /* 0x004062000030d100 */
[----:B------:R-:W-:Y:S05]  /*48b0*/  BRA `(.L_x_19088) ;  /* 0x0000000800a87947 */ /* 0x000fea0003800000 */
.L_x_19083:
        /* <DEDUP_REMOVED lines=12> */
.L_x_19097:
[----:B------:R-:W2:Y:S02]  /*4980*/  LDG.E.64 R2, desc[UR36][R2.64] ;  /* 0x0000002402027981 */ /* 0x000ea4000c1e1b00 */
[----:B--2---:R3:W4:Y:S01]  /*4990*/  F2I.F64.TRUNC R0, R2 ;  /* 0x0000000200007311 */ /* 0x004722000030d100 */
[----:B------:R-:W-:Y:S05]  /*49a0*/  BRA `(.L_x_19088) ;  /* 0x00000008006c7947 */ /* 0x000fea0003800000 */
.L_x_19096:
        /* <DEDUP_REMOVED lines=28> */
.L_x_19099:
        /* <DEDUP_REMOVED lines=15> */
.L_x_19098:
[----:B------:R-:W2:Y:S02]  /*4c60*/  LDG.E.U16 R4, desc[UR36][R2.64] ;  /* 0x0000002402047981 */ /* 0x000ea4000c1e1500 */
[----:B--2---:R-:W-:-:S06]  /*4c70*/  IMAD.U32 R4, R4, 0x10000, RZ ;  /* 0x0001000004047824 */ /* 0x004fcc00078e00ff */
[----:B------:R-:W0:Y:S02]  /*4c80*/  F2I.FTZ.TRUNC.NTZ R4, R4 ;  /* 0x0000000400047305 */ /* 0x000e24000021f100 */
[----:B0-----:R-:W-:Y:S01]  /*4c90*/  PRMT R0, R4, 0x7610, R0 ;  /* 0x0000761004007816 */ /* 0x001fe20000000000 */
[----:B------:R-:W-:Y:S06]  /*4ca0*/  BRA `(.L_x_19088) ;  /* 0x0000000400ac7947 */ /* 0x000fec0003800000 */
.L_x_19095:
        /* <DEDUP_REMOVED lines=10> */
.L_x_19102:
        /* <DEDUP_REMOVED lines=21> */
.L_x_19106:
[----:B------:R-:W-:Y:S05]  /*4ea0*/  BSYNC B1 ;  /* 0x0000000000017941 */ /* 0x000fea0003800000 */
.L_x_19105:
[----:B------:R-:W-:Y:S01]  /*4eb0*/  IMAD.SHL.U32 R2, R2, 0x100000, RZ ;  /* 0x0010000002027824 */ /* 0x000fe200078e00ff */
[----:B------:R-:W-:-:S04]  /*4ec0*/  LEA R3, R0, 0x3b800000, 0x17 ;  /* 0x3b80000000037811 */ /* 0x000fc800078eb8ff */
[----:B------:R-:W-:-:S07]  /*4ed0*/  LOP3.LUT R4, R3, R2, R4, 0xfe, !PT ;  /* 0x0000000203047212 */ /* 0x000fce00078efe04 */
.L_x_19104:
[----:B------:R-:W-:Y:S05]  /*4ee0*/  BSYNC B0 ;  /* 0x0000000000007941 */ /* 0x000fea0003800000 */
.L_x_19103:
[----:B------:R-:W0:Y:S02]  /*4ef0*/  F2I.FTZ.TRUNC.NTZ R4, R4 ;  /* 0x0000000400047305 */ /* 0x000e24000021f100 */
[----:B0-----:R-:W-:Y:S01]  /*4f00*/  PRMT R0, R4, 0x7610, R0 ;  /* 0x0000761004007816 */ /* 0x001fe20000000000 */
[----:B------:R-:W-:Y:S06]  /*4f10*/  BRA `(.L_x_19088) ;  /* 0x0000000400107947 */ /* 0x000fec0003800000 */
.L_x_19101:
        /* <DEDUP_REMOVED lines=21> */
.L_x_19110:
[----:B------:R-:W-:Y:S05]  /*5070*/  BSYNC B1 ;  /* 0x0000000000017941 */ /* 0x000fea0003800000 */
.L_x_19109:
[----:B------:R-:W-:Y:S01]  /*5080*/  IMAD.SHL.U32 R2, R2, 0x200000, RZ ;  /* 0x0020000002027824 */ /* 0x000fe200078e00ff */
[----:B------:R-:W-:-:S04]  /*5090*/  LEA R3, R0, 0x37800000, 0x17 ;  /* 0x3780000000037811 */ /* 0x000fc800078eb8ff */
[----:B------:R-:W-:-:S07]  /*50a0*/  LOP3.LUT R4, R3, R2, R4, 0xfe, !PT ;  /* 0x0000000203047212 */ /* 0x000fce00078efe04 */
.L_x_19108:
[----:B------:R-:W-:Y:S05]  /*50b0*/  BSYNC B0 ;  /* 0x0000000000007941 */ /* 0x000fea0003800000 */
.L_x_19107:
[----:B------:R-:W0:Y:S02]  /*50c0*/  F2I.FTZ.TRUNC.NTZ R4, R4 ;  /* 0x0000000400047305 */ /* 0x000e24000021f100 */
[----:B0-----:R-:W-:Y:S01]  /*50d0*/  PRMT R0, R4, 0x7610, R0 ;  /* 0x0000761004007816 */ /* 0x001fe20000000000 */
[----:B------:R-:W-:Y:S06]  /*50e0*/  BRA `(.L_x_19088) ;  /* 0x00000000009c7947 */ /* 0x000fec0003800000 */
.L_x_19100:
        /* <DEDUP_REMOVED lines=14> */
.L_x_19114:
[----:B------:R-:W-:Y:S05]  /*51d0*/  BSYNC B0 ;  /* 0x0000000000007941 */ /* 0x000fea0003800000 */
.L_x_19113:
[----:B------:R-:W0:Y:S02]  /*51e0*/  F2I.FTZ.TRUNC.NTZ R4, R4 ;  /* 0x0000000400047305 */ /* 0x000e24000021f100 */
[----:B0-----:R-:W-:Y:S01]  /*51f0*/  PRMT R0, R4, 0x7610, R0 ;  /* 0x0000761004007816 */ /* 0x001fe20000000000 */
[----:B------:R-:W-:Y:S06]  /*5200*/  BRA `(.L_x_19088) ;  /* 0x0000000000547947 */ /* 0x000fec0003800000 */
.L_x_19087:
        /* <DEDUP_REMOVED lines=16> */
.L_x_19115:
[----:B------:R-:W-:Y:S01]  /*5310*/  PRMT R0, RZ, 0x7610, R0 ;  /* 0x00007610ff007816 */ /* 0x000fe20000000000 */
[----:B------:R-:W-:Y:S06]  /*5320*/  BRA `(.L_x_19088) ;  /* 0x00000000000c7947 */ /* 0x000fec0003800000 */
.L_x_19112:
[----:B------:R2:W5:Y:S01]  /*5330*/  LDG.E.U8 R0, desc[UR36][R2.64] ;  /* 0x0000002402007981 */ /* 0x000562000c1e1100 */
[----:B------:R-:W-:Y:S05]  /*5340*/  BRA `(.L_x_19088) ;  /* 0x0000000000047947 */ /* 0x000fea0003800000 */
.L_x_19111:
[----:B------:R1:W5:Y:S02]  /*5350*/  LDG.E.U8 R0, desc[UR36][R2.64] ;  /* 0x0000002402007981 */ /* 0x000364000c1e1100 */
.L_x_19088:
[----:B0123--:R-:W0:Y:S01]  /*5360*/  LDC.U8 R3, c[0x0][0x430] ;  /* 0x00010c00ff037b82 */ /* 0x00fe220000000000 */
[----:B------:R-:W-:Y:S01]  /*5370*/  ULDC.U8 UR4, c[0x0][0x420] ;  /* 0x0001080000047ab9 */ /* 0x000fe20000000000 */
[----:B----45:R-:W-:Y:S01]  /*5380*/  LOP3.LUT R0, R0, 0xffff, RZ, 0xc0, !PT ;  /* 0x0000ffff00007812 */ /* 0x030fe200078ec0ff */
[----:B------:R-:W-:-:S03]  /*5390*/  UPRMT UR5, UR4, 0x8880, URZ ;  /* 0x0000888004057896 */ /* 0x000fc6000800003f */
[----:B------:R-:W-:Y:S01]  /*53a0*/  PRMT R0, R0, 0x8880, RZ ;  /* 0x0000888000007816 */ /* 0x000fe200000000ff */
[----:B------:R-:W-:-:S03]  /*53b0*/  ULDC.S8 UR4, c[0x0][0x421] ;  /* 0x0001084000047ab9 */ /* 0x000fc60000000200 */
[----:B------:R-:W-:-:S04]  /*53c0*/  VIMNMX R0, R0, UR5, !PT ;  /* 0x0000000500007c48 */ /* 0x000fc8000ffe0100 */
        /* <DEDUP_REMOVED lines=14> */
.L_x_19119:
[----:B------:R0:W-:Y:S01]  /*54b0*/  STG.E.U8 desc[UR36][R16.64], R5 ;  /* 0x0000000510007986 */ /* 0x0001e2000c101124 */
[----:B------:R-:W-:Y:S05]  /*54c0*/  BRA `(.L_x_19121) ;  /* 0x0000000c005c7947 */ /* 0x000fea0003800000 */
.L_x_19118:
        /* <DEDUP_REMOVED lines=10> */
.L_x_19123:
[----:B------:R0:W-:Y:S01]  /*5570*/  STG.E desc[UR36][R16.64], R5 ;  /* 0x0000000510007986 */ /* 0x0001e2000c101924 */
[----:B------:R-:W-:Y:S05]  /*5580*/  BRA `(.L_x_19121) ;  /* 0x0000000c002c7947 */ /* 0x000fea0003800000 */
.L_x_19122:
[----:B------:R0:W-:Y:S01]  /*5590*/  STG.E.U16 desc[UR36][R16.64], R5 ;  /* 0x0000000510007986 */ /* 0x0001e2000c101524 */
[----:B------:R-:W-:Y:S05]  /*55a0*/  BRA `(.L_x_19121) ;  /* 0x0000000c00247947 */ /* 0x000fea0003800000 */
.L_x_19117:
        /* <DEDUP_REMOVED lines=9> */
.L_x_19125:
[----:B------:R-:W0:Y:S02]  /*5640*/  I2F.S16 R0, R5 ;  /* 0x0000000500007306 */ /* 0x000e240000101400 */
[----:B0-----:R-:W-:-:S05]  /*5650*/  F2FP.F16.F32.PACK_AB R0, RZ, R0 ;  /* 0x00000000ff00723e */ /* 0x001fca00000000ff */
[----:B------:R0:W-:Y:S01]  /*5660*/  STG.E.U16 desc[UR36][R16.64], R0 ;  /* 0x0000000010007986 */ /* 0x0001e2000c101524 */
[----:B------:R-:W-:Y:S05]  /*5670*/  BRA `(.L_x_19121) ;  /* 0x0000000800f07947 */ /* 0x000fea0003800000 */
.L_x_19124:
        /* <DEDUP_REMOVED lines=10> */
.L_x_19127:
[----:B------:R-:W0:Y:S02]  /*5720*/  I2F.S16 R5, R5 ;  /* 0x0000000500057306 */ /* 0x000e240000101400 */
[----:B0-----:R-:W-:-:S04]  /*5730*/  F2FP.F16.F32.PACK_AB R3, RZ, R5 ;  /* 0x00000005ff03723e */ /* 0x001fc800000000ff */
[----:B------:R-:W-:-:S05]  /*5740*/  PRMT R3, R3, 0x5410, RZ ;  /* 0x0000541003037816 */ /* 0x000fca00000000ff */
[----:B------:R0:W-:Y:S01]  /*5750*/  STG.E desc[UR36][R16.64], R3 ;  /* 0x0000000310007986 */ /* 0x0001e2000c101924 */
[----:B------:R-:W-:Y:S05]  /*5760*/  BRA `(.L_x_19121) ;  /* 0x0000000800b47947 */ /* 0x000fea0003800000 */
.L_x_19126:
[----:B------:R-:W0:Y:S02]  /*5770*/  I2F.F64.S16 R2, R5 ;  /* 0x0000000500027312 */ /* 0x000e240000101c00 */
[----:B0-----:R0:W-:Y:S01]  /*5780*/  STG.E.64 desc[UR36][R16.64], R2 ;  /* 0x0000000210007986 */ /* 0x0011e2000c101b24 */
[----:B------:R-:W-:Y:S05]  /*5790*/  BRA `(.L_x_19121) ;  /* 0x0000000800a87947 */ /* 0x000fea0003800000 */
.L_x_19116:
        /* <DEDUP_REMOVED lines=13> */
.L_x_19130:
[----:B------:R-:W0:Y:S01]  /*5870*/  I2F.F64.S16 R4, R5 ;  /* 0x0000000500047312 */ /* 0x000e220000101c00 */
[----:B------:R-:W-:-:S05]  /*5880*/  CS2R R6, SRZ ;  /* 0x0000000000067805 */ /* 0x000fca000001ff00 */
[----:B0-----:R0:W-:Y:S01]  /*5890*/  STG.E.128 desc[UR36][R16.64], R4 ;  /* 0x0000000410007986 */ /* 0x0011e2000c101d24 */
[----:B------:R-:W-:Y:S05]  /*58a0*/  BRA `(.L_x_19121) ;  /* 0x0000000800647947 */ /* 0x000fea0003800000 */
.L_x_19129:
        /* <DEDUP_REMOVED lines=21> */
.L_x_19134:
[----:B------:R-:W-:Y:S05]  /*5a00*/  BSYNC B0 ;  /* 0x0000000000007941 */ /* 0x000fea0003800000 */
.L_x_19133:
[----:B------:R-:W-:-:S05]  /*5a10*/  LOP3.LUT R3, R0, R3, RZ, 0xfc, !PT ;  /* 0x0000000300037212 */ /* 0x000fca00078efcff */
[----:B------:R0:W-:Y:S01]  /*5a20*/  STG.E.U8 desc[UR36][R16.64], R3 ;  /* 0x0000000310007986 */ /* 0x0001e2000c101124 */
[----:B------:R-:W-:Y:S05]  /*5a30*/  BRA `(.L_x_19121) ;  /* 0x0000000800007947 */ /* 0x000fea0003800000 */
.L_x_19132:
        /* <DEDUP_REMOVED lines=13> */
.L_x_19136:
[----:B------:R-:W-:Y:S01]  /*5b10*/  IMAD.MOV.U32 R0, RZ, RZ, 0x7f ;  /* 0x0000007fff007424 */ /* 0x000fe200078e00ff */
[----:B------:R-:W-:-:S04]  /*5b20*/  ISETP.GT.U32.AND P0, PT, R2, 0x7f800000, PT ;  /* 0x7f8000000200780c */ /* 0x000fc80003f04070 */
[----:B------:R-:W-:-:S09]  /*5b30*/  SEL R0, R0, 0x7c, P0 ;  /* 0x0000007c00007807 */ /* 0x000fd20000000000 */
.L_x_19137:
[----:B------:R-:W-:Y:S05]  /*5b40*/  BSYNC B0 ;  /* 0x0000000000007941 */ /* 0x000fea0003800000 */
.L_x_19135:
[----:B------:R-:W-:-:S04]  /*5b50*/  LOP3.LUT R2, R5, 0x80000000, RZ, 0xc0, !PT ;  /* 0x8000000005027812 */ /* 0x000fc800078ec0ff */
[----:B------:R-:W-:-:S04]  /*5b60*/  SHF.R.U32.HI R3, RZ, 0x18, R2 ;  /* 0x00000018ff037819 */ /* 0x000fc80000011602 */
[----:B------:R-:W-:-:S05]  /*5b70*/  LOP3.LUT R3, R0, R3, RZ, 0xfc, !PT ;  /* 0x0000000300037212 */ /* 0x000fca00078efcff */
[----:B------:R0:W-:Y:S01]  /*5b80*/  STG.E.U8 desc[UR36][R16.64], R3 ;  /* 0x0000000310007986 */ /* 0x0001e2000c101124 */
[----:B------:R-:W-:Y:S05]  /*5b90*/  BRA `(.L_x_19121) ;  /* 0x0000000400a87947 */ /* 0x000fea0003800000 */
.L_x_19131:
[----:B------:R-:W0:Y:S02]  /*5ba0*/  I2F.S16 R0, R5 ;  /* 0x0000000500007306 */ /* 0x000e240000101400 */
[----:B0-----:R-:W-:-:S05]  /*5bb0*/  F2FP.BF16.F32.PACK_AB R0, RZ, R0 ;  /* 0x00000000ff00723e */ /* 0x001fca00000010ff */
[----:B------:R0:W-:Y:S01]  /*5bc0*/  STG.E.U16 desc[UR36][R16.64], R0 ;  /* 0x0000000010007986 */ /* 0x0001e2000c101524 */
[----:B------:R-:W-:Y:S05]  /*5bd0*/  BRA `(.L_x_19121) ;  /* 0x0000000400987947 */ /* 0x000fea0003800000 */
.L_x_19128:
        /* <DEDUP_REMOVED lines=10> */
.L_x_19140:
        /* <DEDUP_REMOVED lines=17> */
.L_x_19143:
[----:B------:R-:W-:-:S04]  /*5d90*/  LOP3.LUT R2, R5, 0x80000000, RZ, 0xc0, !PT ;  /* 0x8000000005027812 */ /* 0x000fc800078ec0ff */
[----:B------:R-:W-:-:S04]  /*5da0*/  SHF.R.U32.HI R3, RZ, 0x18, R2 ;  /* 0x00000018ff037819 */ /* 0x000fc80000011602 */
[----:B------:R-:W-:-:S04]  /*5db0*/  LOP3.LUT R0, R0, R3, RZ, 0xfc, !PT ;  /* 0x0000000300007212 */ /* 0x000fc800078efcff */
[----:B------:R-:W-:-:S07]  /*5dc0*/  PRMT R8, R0, 0x7610, R8 ;  /* 0x0000761000087816 */ /* 0x000fce0000000008 */
.L_x_19142:
[----:B------:R-:W-:Y:S05]  /*5dd0*/  BSYNC B0 ;  /* 0x0000000000007941 */ /* 0x000fea0003800000 */
.L_x_19141:
[----:B------:R3:W-:Y:S01]  /*5de0*/  STG.E.U8 desc[UR36][R16.64], R8 ;  /* 0x0000000810007986 */ /* 0x0007e2000c101124 */
[----:B------:R-:W-:Y:S05]  /*5df0*/  BRA `(.L_x_19121) ;  /* 0x0000000400107947 */ /* 0x000fea0003800000 */
.L_x_19139:
        /* <DEDUP_REMOVED lines=17> */
.L_x_19146:
[----:B------:R-:W-:-:S04]  /*5f10*/  LOP3.LUT R2, R5, 0x80000000, RZ, 0xc0, !PT ;  /* 0x8000000005027812 */ /* 0x000fc800078ec0ff */
[----:B------:R-:W-:-:S04]  /*5f20*/  SHF.R.U32.HI R3, RZ, 0x18, R2 ;  /* 0x00000018ff037819 */ /* 0x000fc80000011602 */
[----:B------:R-:W-:-:S04]  /*5f30*/  LOP3.LUT R0, R0, R3, RZ, 0xfc, !PT ;  /* 0x0000000300007212 */ /* 0x000fc800078efcff */
[----:B------:R-:W-:-:S07]  /*5f40*/  PRMT R8, R0, 0x7610, R8 ;  /* 0x0000761000087816 */ /* 0x000fce0000000008 */
.L_x_19145:
[----:B------:R-:W-:Y:S05]  /*5f50*/  BSYNC B0 ;  /* 0x0000000000007941 */ /* 0x000fea0003800000 */
.L_x_19144:
[----:B------:R0:W-:Y:S01]  /*5f60*/  STG.E.U8 desc[UR36][R16.64], R8 ;  /* 0x0000000810007986 */ /* 0x0001e2000c101124 */
[----:B------:R-:W-:Y:S05]  /*5f70*/  BRA `(.L_x_19121) ;  /* 0x0000000000b07947 */ /* 0x000fea0003800000 */
.L_x_19138:
        /* <DEDUP_REMOVED lines=22> */
.L_x_19120:
        /* <DEDUP_REMOVED lines=16> */
.L_x_19149:
[----:B------:R-:W-:Y:S05]  /*61e0*/  BRA `(.L_x_19121) ;  /* 0x0000000000147947 */ /* 0x000fea0003800000 */
.L_x_19148:
[----:B------:R-:W-:-:S04]  /*61f0*/  PRMT R2, R5, 0x9910, RZ ;  /* 0x0000991005027816 */ /* 0x000fc800000000ff */
[----:B------:R-:W-:-:S05]  /*6200*/  SHF.R.S32.HI R3, RZ, 0x1f, R2 ;  /* 0x0000001fff037819 */ /* 0x000fca0000011402 */
[----:B------:R2:W-:Y:S01]  /*6210*/  STG.E.64 desc[UR36][R16.64], R2 ;  /* 0x0000000210007986 */ /* 0x0005e2000c101b24 */
[----:B------:R-:W-:Y:S05]  /*6220*/  BRA `(.L_x_19121) ;  /* 0x0000000000047947 */ /* 0x000fea0003800000 */
.L_x_19147:
[----:B------:R0:W-:Y:S02]  /*6230*/  STG.E desc[UR36][R16.64], R5 ;  /* 0x0000000510007986 */ /* 0x0001e4000c101924 */
.L_x_19121:
[----:B------:R-:W-:-:S07]  /*6240*/  VIADD R19, R19, 0x80 ;  /* 0x0000008013137836 */ /* 0x000fce0000000000 */
.L_x_19081:
[----:B------:R-:W-:Y:S05]  /*6250*/  BSYNC B6 ;  /* 0x0000000000067941 */ /* 0x000fea0003800000 */
.L_x_19080:
        /* <DEDUP_REMOVED lines=307> */
.L_x_19152:
        /* <DEDUP_REMOVED lines=20> */
.L_x_19156:
[----:B------:R0:W5:Y:S01]  /*76d0*/  LDG.E.U8 R0, desc[UR36][R2.64] ;  /* 0x0000002402007981 */ /* 0x000162000c1e1100 */
[----:B------:R-:W-:Y:S05]  /*76e0*/  BRA `(.L_x_19158) ;  /* 0x0000000c00547947 */ /* 0x000fea0003800000 */
.L_x_19155:
        /* <DEDUP_REMOVED lines=8> */
.L_x_19160:
[----:B------:R0:W5:Y:S01]  /*7770*/  LDG.E.U8 R0, desc[UR36][R2.64] ;  /* 0x0000002402007981 */ /* 0x000162000c1e1100 */
[----:B------:R-:W-:Y:S05]  /*7780*/  BRA `(.L_x_19158) ;  /* 0x0000000c002c7947 */ /* 0x000fea0003800000 */
.L_x_19159:
[----:B------:R0:W5:Y:S01]  /*7790*/  LDG.E.U16 R0, desc[UR36][R2.64] ;  /* 0x0000002402007981 */ /* 0x000162000c1e1500 */
[----:B------:R-:W-:Y:S05]  /*77a0*/  BRA `(.L_x_19158) ;  /* 0x0000000c00247947 */ /* 0x000fea0003800000 */
.L_x_19154:
        /* <DEDUP_REMOVED lines=9> */
.L_x_19162:
[----:B------:R-:W2:Y:S02]  /*7840*/  LDG.E.U16 R4, desc[UR36][R2.64] ;  /* 0x0000002402047981 */ /* 0x000ea4000c1e1500 */
[----:B--2---:R-:W-:-:S06]  /*7850*/  HADD2.F32 R4, -RZ, R4.H0_H0 ;  /* 0x20000004ff047230 */ /* 0x004fcc0000004100 */
[----:B------:R-:W0:Y:S02]  /*7860*/  F2I.FTZ.TRUNC.NTZ R4, R4 ;  /* 0x0000000400047305 */ /* 0x000e24000021f100 */
[----:B0-----:R-:W-:Y:S01]  /*7870*/  PRMT R0, R4, 0x7610, R0 ;  /* 0x0000761004007816 */ /* 0x001fe20000000000 */
[----:B------:R-:W-:Y:S06]  /*7880*/  BRA `(.L_x_19158) ;  /* 0x0000000800ec7947 */ /* 0x000fec0003800000 */
.L_x_19161:
        /* <DEDUP_REMOVED lines=9> */
.L_x_19164:
[----:B------:R-:W2:Y:S02]  /*7920*/  LDG.E.U16 R2, desc[UR36][R2.64] ;  /* 0x0000002402027981 */ /* 0x000ea4000c1e1500 */
[----:B--2---:R-:W-:-:S06]  /*7930*/  HADD2.F32 R4, -RZ, R2.H0_H0 ;  /* 0x20000002ff047230 */ /* 0x004fcc0000004100 */
[----:B------:R-:W0:Y:S02]  /*7940*/  F2I.FTZ.TRUNC.NTZ R4, R4 ;  /* 0x0000000400047305 */ /* 0x000e24000021f100 */
[----:B0-----:R-:W-:Y:S01]  /*7950*/  PRMT R0, R4, 0x7610, R0 ;  /* 0x0000761004007816 */ /* 0x001fe20000000000 */
[----:B------:R-:W-:Y:S06]  /*7960*/  BRA `(.L_x_19158) ;  /* 0x0000000800b47947 */ /* 0x000fec0003800000 */
.L_x_19163:
[----:B------:R-:W2:Y:S02]  /*7970*/  LDG.E.64 R2, desc[UR36][R2.64] ;  /* 0x0000002402027981 */ /* 0x000ea4000c1e1b00 */
[----:B--2---:R0:W1:Y:S01]  /*7980*/  F2I.F64.TRUNC R0, R2 ;  /* 0x0000000200007311 */ /* 0x004062000030d100 */
[----:B------:R-:W-:Y:S05]  /*7990*/  BRA `(.L_x_19158) ;  /* 0x0000000800a87947 */ /* 0x000fea0003800000 */
.L_x_19153:
        /* <DEDUP_REMOVED lines=12> */
.L_x_19167:
[----:B------:R-:W2:Y:S02]  /*7a60*/  LDG.E.64 R2, desc[UR36][R2.64] ;  /* 0x0000002402027981 */ /* 0x000ea4000c1e1b00 */
[----:B--2---:R3:W4:Y:S01]  /*7a70*/  F2I.F64.TRUNC R0, R2 ;  /* 0x0000000200007311 */ /* 0x004722000030d100 */
[----:B------:R-:W-:Y:S05]  /*7a80*/  BRA `(.L_x_19158) ;  /* 0x00000008006c7947 */ /* 0x000fea0003800000 */
.L_x_19166:
        /* <DEDUP_REMOVED lines=28> */
.L_x_19169:
        /* <DEDUP_REMOVED lines=15> */
.L_x_19168:
[----:B------:R-:W2:Y:S02]  /*7d40*/  LDG.E.U16 R4, desc[UR36][R2.64] ;  /* 0x0000002402047981 */ /* 0x000ea4000c1e1500 */
[----:B--2---:R-:W-:-:S06]  /*7d50*/  IMAD.U32 R4, R4, 0x10000, RZ ;  /* 0x0001000004047824 */ /* 0x004fcc00078e00ff */
[----:B------:R-:W0:Y:S02]  /*7d60*/  F2I.FTZ.TRUNC.NTZ R4, R4 ;  /* 0x0000000400047305 */ /* 0x000e24000021f100 */
[----:B0-----:R-:W-:Y:S01]  /*7d70*/  PRMT R0, R4, 0x7610, R0 ;  /* 0x0000761004007816 */ /* 0x001fe20000000000 */
[----:B------:R-:W-:Y:S06]  /*7d80*/  BRA `(.L_x_19158) ;  /* 0x0000000400ac7947 */ /* 0x000fec0003800000 */
.L_x_19165:
        /* <DEDUP_REMOVED lines=10> */
.L_x_19172:
        /* <DEDUP_REMOVED lines=21> */
.L_x_19176:
[----:B------:R-:W-:Y:S05]  /*7f80*/  BSYNC B1 ;  /* 0x0000000000017941 */ /* 0x000fea0003800000 */
.L_x_19175:
[----:B------:R-:W-:Y:S01]  /*7f90*/  IMAD.SHL.U32 R2, R2, 0x100000, RZ ;  /* 0x0010000002027824 */ /* 0x000fe200078e00ff */
[----:B------:R-:W-:-:S04]  /*7fa0*/  LEA R3, R0, 0x3b800000, 0x17 ;  /* 0x3b80000000037811 */ /* 0x000fc800078eb8ff */
[----:B------:R-:W-:-:S07]  /*7fb0*/  LOP3.LUT R4, R3, R2, R4, 0xfe, !PT ;  /* 0x0000000203047212 */ /* 0x000fce00078efe04 */
.L_x_19174:
[----:B------:R-:W-:Y:S05]  /*7fc0*/  BSYNC B0 ;  /* 0x0000000000007941 */ /* 0x000fea0003800000 */
.L_x_19173:
[----:B------:R-:W0:Y:S02]  /*7fd0*/  F2I.FTZ.TRUNC.NTZ R4, R4 ;  /* 0x0000000400047305 */ /* 0x000e24000021f100 */
[----:B0-----:R-:W-:Y:S01]  /*7fe0*/  PRMT R0, R4, 0x7610, R0 ;  /* 0x0000761004007816 */ /* 0x001fe20000000000 */
[----:B------:R-:W-:Y:S06]  /*7ff0*/  BRA `(.L_x_19158) ;  /* 0x0000000400107947 */ /* 0x000fec0003800000 */
.L_x_19171:
        /* <DEDUP_REMOVED lines=21> */
.L_x_19180:
[----:B------:R-:W-:Y:S05]  /*8150*/  BSYNC B1 ;  /* 0x0000000000017941 */ /* 0x000fea0003800000 */
.L_x_19179:
[----:B------:R-:W-:Y:S01]  /*8160*/  IMAD.SHL.U32 R2, R2, 0x200000, RZ ;  /* 0x0020000002027824 */ /* 0x000fe200078e00ff */
[----:B------:R-:W-:-:S04]  /*8170*/  LEA R3, R0, 0x37800000, 0x17 ;  /* 0x3780000000037811 */ /* 0x000fc800078eb8ff */
[----:B------:R-:W-:-:S07]  /*8180*/  LOP3.LUT R4, R3, R2, R4, 0xfe, !PT ;  /* 0x0000000203047212 */ /* 0x000fce00078efe04 */
.L_x_19178:
[----:B------:R-:W-:Y:S05]  /*8190*/  BSYNC B0 ;  /* 0x0000000000007941 */ /* 0x000fea0003800000 */
.L_x_19177:
[----:B------:R-:W0:Y:S02]  /*81a0*/  F2I.FTZ.TRUNC.NTZ R4, R4 ;  /* 0x0000000400047305 */ /* 0x000e24000021f100 */
[----:B0-----:R-:W-:Y:S01]  /*81b0*/  PRMT R0, R4, 0x7610, R0 ;  /* 0x0000761004007816 */ /* 0x001fe20000000000 */
[----:B------:R-:W-:Y:S06]  /*81c0*/  BRA `(.L_x_19158) ;  /* 0x00000000009c7947 */ /* 0x000fec0003800000 */
.L_x_19170:
        /* <DEDUP_REMOVED lines=14> */
.L_x_19184:
[----:B------:R-:W-:Y:S05]  /*82b0*/  BSYNC B0 ;  /* 0x0000000000007941 */ /* 0x000fea0003800000 */
.L_x_19183:
[----:B------:R-:W0:Y:S02]  /*82c0*/  F2I.FTZ.TRUNC.NTZ R4, R4 ;  /* 0x0000000400047305 */ /* 0x000e24000021f100 */
[----:B0-----:R-:W-:Y:S01]  /*82d0*/  PRMT R0, R4, 0x7610, R0 ;  /* 0x0000761004007816 */ /* 0x001fe20000000000 */
[----:B------:R-:W-:Y:S06]  /*82e0*/  BRA `(.L_x_19158) ;  /* 0x0000000000547947 */ /* 0x000fec0003800000 */
.L_x_19157:
        /* <DEDUP_REMOVED lines=16> */
.L_x_19185:
[----:B------:R-:W-:Y:S01]  /*83f0*/  PRMT R0, RZ, 0x7610, R0 ;  /* 0x00007610ff007816 */ /* 0x000fe20000000000 */
[----:B------:R-:W-:Y:S06]  /*8400*/  BRA `(.L_x_19158) ;  /* 0x00000000000c7947 */ /* 0x000fec0003800000 */
.L_x_19182:
[----:B------:R1:W5:Y:S01]  /*8410*/  LDG.E.U8 R0, desc[UR36][R2.64] ;  /* 0x0000002402007981 */ /* 0x000362000c1e1100 */
[----:B------:R-:W-:Y:S05]  /*8420*/  BRA `(.L_x_19158) ;  /* 0x0000000000047947 */ /* 0x000fea0003800000 */
.L_x_19181:
[----:B------:R2:W5:Y:S02]  /*8430*/  LDG.E.U8 R0, desc[UR36][R2.64] ;  /* 0x0000002402007981 */ /* 0x000564000c1e1100 */
.L_x_19158:
        /* <DEDUP_REMOVED lines=21> */
.L_x_19189:
[----:B------:R3:W-:Y:S01]  /*8590*/  STG.E.U8 desc[UR36][R16.64], R5 ;  /* 0x0000000510007986 */ /* 0x0007e2000c101124 */
[----:B------:R-:W-:Y:S05]  /*85a0*/  BRA `(.L_x_19191) ;  /* 0x0000000c005c7947 */ /* 0x000fea0003800000 */
.L_x_19188:
        /* <DEDUP_REMOVED lines=10> */
.L_x_19193:
[----:B------:R2:W-:Y:S01]  /*8650*/  STG.E desc[UR36][R16.64], R5 ;  /* 0x0000000510007986 */ /* 0x0005e2000c101924 */
[----:B------:R-:W-:Y:S05]  /*8660*/  BRA `(.L_x_19191) ;  /* 0x0000000c002c7947 */ /* 0x000fea0003800000 */
.L_x_19192:
[----:B------:R0:W-:Y:S01]  /*8670*/  STG.E.U16 desc[UR36][R16.64], R5 ;  /* 0x0000000510007986 */ /* 0x0001e2000c101524 */
[----:B------:R-:W-:Y:S05]  /*8680*/  BRA `(.L_x_19191) ;  /* 0x0000000c00247947 */ /* 0x000fea0003800000 */
.L_x_19187:
        /* <DEDUP_REMOVED lines=9> */
.L_x_19195:
[----:B------:R-:W0:Y:S02]  /*8720*/  I2F.S16 R0, R5 ;  /* 0x0000000500007306 */ /* 0x000e240000101400 */
[----:B0-----:R-:W-:-:S05]  /*8730*/  F2FP.F16.F32.PACK_AB R0, RZ, R0 ;  /* 0x00000000ff00723e */ /* 0x001fca00000000ff */
[----:B------:R0:W-:Y:S01]  /*8740*/  STG.E.U16 desc[UR36][R16.64], R0 ;  /* 0x0000000010007986 */ /* 0x0001e2000c101524 */
[----:B------:R-:W-:Y:S05]  /*8750*/  BRA `(.L_x_19191) ;  /* 0x0000000800f07947 */ /* 0x000fea0003800000 */
.L_x_19194:
        /* <DEDUP_REMOVED lines=10> */
.L_x_19197:
[----:B------:R-:W0:Y:S02]  /*8800*/  I2F.S16 R5, R5 ;  /* 0x0000000500057306 */ /* 0x000e240000101400 */
[----:B0-----:R-:W-:-:S04]  /*8810*/  F2FP.F16.F32.PACK_AB R3, RZ, R5 ;  /* 0x00000005ff03723e */ /* 0x001fc800000000ff */
[----:B------:R-:W-:-:S05]  /*8820*/  PRMT R3, R3, 0x5410, RZ ;  /* 0x0000541003037816 */ /* 0x000fca00000000ff */
[----:B------:R0:W-:Y:S01]  /*8830*/  STG.E desc[UR36][R16.64], R3 ;  /* 0x0000000310007986 */ /* 0x0001e2000c101924 */
[----:B------:R-:W-:Y:S05]  /*8840*/  BRA `(.L_x_19191) ;  /* 0x0000000800b47947 */ /* 0x000fea0003800000 */
.L_x_19196:
[----:B------:R-:W0:Y:S02]  /*8850*/  I2F.F64.S16 R2, R5 ;  /* 0x0000000500027312 */ /* 0x000e240000101c00 */
[----:B0-----:R0:W-:Y:S01]  /*8860*/  STG.E.64 desc[UR36][R16.64], R2 ;  /* 0x0000000210007986 */ /* 0x0011e2000c101b24 */
[----:B------:R-:W-:Y:S05]  /*8870*/  BRA `(.L_x_19191) ;  /* 0x0000000800a87947 */ /* 0x000fea0003800000 */
.L_x_19186:
        /* <DEDUP_REMOVED lines=13> */
.L_x_19200:
[----:B------:R-:W0:Y:S01]  /*8950*/  I2F.F64.S16 R4, R5 ;  /* 0x0000000500047312 */ /* 0x000e220000101c00 */
[----:B------:R-:W-:-:S05]  /*8960*/  CS2R R6, SRZ ;  /* 0x0000000000067805 */ /* 0x000fca000001ff00 */
[----:B0-----:R0:W-:Y:S01]  /*8970*/  STG.E.128 desc[UR36][R16.64], R4 ;  /* 0x0000000410007986 */ /* 0x0011e2000c101d24 */
[----:B------:R-:W-:Y:S05]  /*8980*/  BRA `(.L_x_19191) ;  /* 0x0000000800647947 */ /* 0x000fea0003800000 */
.L_x_19199:
        /* <DEDUP_REMOVED lines=21> */
.L_x_19204:
[----:B------:R-:W-:Y:S05]  /*8ae0*/  BSYNC B0 ;  /* 0x0000000000007941 */ /* 0x000fea0003800000 */
.L_x_19203:
[----:B------:R-:W-:-:S05]  /*8af0*/  LOP3.LUT R3, R0, R3, RZ, 0xfc, !PT ;  /* 0x0000000300037212 */ /* 0x000fca00078efcff */
[----:B------:R0:W-:Y:S01]  /*8b00*/  STG.E.U8 desc[UR36][R16.64], R3 ;  /* 0x0000000310007986 */ /* 0x0001e2000c101124 */
[----:B------:R-:W-:Y:S05]  /*8b10*/  BRA `(.L_x_19191) ;  /* 0x0000000800007947 */ /* 0x000fea0003800000 */
.L_x_19202:
        /* <DEDUP_REMOVED lines=13> */
.L_x_19206:
[----:B------:R-:W-:Y:S01]  /*8bf0*/  IMAD.MOV.U32 R0, RZ, RZ, 0x7f ;  /* 0x0000007fff007424 */ /* 0x000fe200078e00ff */
[----:B------:R-:W-:-:S04]  /*8c00*/  ISETP.GT.U32.AND P0, PT, R2, 0x7f800000, PT ;  /* 0x7f8000000200780c */ /* 0x000fc80003f04070 */
[----:B------:R-:W-:-:S09]  /*8c10*/  SEL R0, R0, 0x7c, P0 ;  /* 0x0000007c00007807 */ /* 0x000fd20000000000 */
.L_x_19207:
[----:B------:R-:W-:Y:S05]  /*8c20*/  BSYNC B0 ;  /* 0x0000000000007941 */ /* 0x000fea0003800000 */
.L_x_19205:
[----:B------:R-:W-:-:S04]  /*8c30*/  LOP3.LUT R2, R5, 0x80000000, RZ, 0xc0, !PT ;  /* 0x8000000005027812 */ /* 0x000fc800078ec0ff */
[----:B------:R-:W-:-:S04]  /*8c40*/  SHF.R.U32.HI R3, RZ, 0x18, R2 ;  /* 0x00000018ff037819 */ /* 0x000fc80000011602 */
[----:B------:R-:W-:-:S05]  /*8c50*/  LOP3.LUT R3, R0, R3, RZ, 0xfc, !PT ;  /* 0x0000000300037212 */ /* 0x000fca00078efcff */
[----:B------:R0:W-:Y:S01]  /*8c60*/  STG.E.U8 desc[UR36][R16.64], R3 ;  /* 0x0000000310007986 */ /* 0x0001e2000c101124 */
[----:B------:R-:W-:Y:S05]  /*8c70*/  BRA `(.L_x_19191) ;  /* 0x0000000400a87947 */ /* 0x000fea0003800000 */
.L_x_19201:
[----:B------:R-:W0:Y:S02]  /*8c80*/  I2F.S16 R0, R5 ;  /* 0x0000000500007306 */ /* 0x000e240000101400 */
[----:B0-----:R-:W-:-:S05]  /*8c90*/  F2FP.BF16.F32.PACK_AB R0, RZ, R0 ;  /* 0x00000000ff00723e */ /* 0x001fca00000010ff */
[----:B------:R0:W-:Y:S01]  /*8ca0*/  STG.E.U16 desc[UR36][R16.64], R0 ;  /* 0x0000000010007986 */ /* 0x0001e2000c101524 */
[----:B------:R-:W-:Y:S05]  /*8cb0*/  BRA `(.L_x_19191) ;  /* 0x0000000400987947 */ /* 0x000fea0003800000 */
.L_x_19198:
        /* <DEDUP_REMOVED lines=10> */
.L_x_19210:
        /* <DEDUP_REMOVED lines=17> */
.L_x_19213:
[----:B------:R-:W-:-:S04]  /*8e70*/  LOP3.LUT R2, R5, 0x80000000, RZ, 0xc0, !PT ;  /* 0x8000000005027812 */ /* 0x000fc800078ec0ff */
[----:B------:R-:W-:-:S04]  /*8e80*/  SHF.R.U32.HI R3, RZ, 0x18, R2 ;  /* 0x00000018ff037819 */ /* 0x000fc80000011602 */
[----:B------:R-:W-:-:S04]  /*8e90*/  LOP3.LUT R0, R0, R3, RZ, 0xfc, !PT ;  /* 0x0000000300007212 */ /* 0x000fc800078efcff */
[----:B------:R-:W-:-:S07]  /*8ea0*/  PRMT R8, R0, 0x7610, R8 ;  /* 0x0000761000087816 */ /* 0x000fce0000000008 */
.L_x_19212:
[----:B------:R-:W-:Y:S05]  /*8eb0*/  BSYNC B0 ;  /* 0x0000000000007941 */ /* 0x000fea0003800000 */
.L_x_19211:
[----:B------:R0:W-:Y:S01]  /*8ec0*/  STG.E.U8 desc[UR36][R16.64], R8 ;  /* 0x0000000810007986 */ /* 0x0001e2000c101124 */
[----:B------:R-:W-:Y:S05]  /*8ed0*/  BRA `(.L_x_19191) ;  /* 0x0000000400107947 */ /* 0x000fea0003800000 */
.L_x_19209:
        /* <DEDUP_REMOVED lines=17> */
.L_x_19216:
[----:B------:R-:W-:-:S04]  /*8ff0*/  LOP3.LUT R2, R5, 0x80000000, RZ, 0xc0, !PT ;  /* 0x8000000005027812 */ /* 0x000fc800078ec0ff */
[----:B------:R-:W-:-:S04]  /*9000*/  SHF.R.U32.HI R3, RZ, 0x18, R2 ;  /* 0x00000018ff037819 */ /* 0x000fc80000011602 */
[----:B------:R-:W-:-:S04]  /*9010*/  LOP3.LUT R0, R0, R3, RZ, 0xfc, !PT ;  /* 0x0000000300007212 */ /* 0x000fc800078efcff */
[----:B------:R-:W-:-:S07]  /*9020*/  PRMT R8, R0, 0x7610, R8 ;  /* 0x0000761000087816 */ /* 0x000fce0000000008 */
.L_x_19215:
[----:B------:R-:W-:Y:S05]  /*9030*/  BSYNC B0 ;  /* 0x0000000000007941 */ /* 0x000fea0003800000 */
.L_x_19214:
[----:B------:R0:W-:Y:S01]  /*9040*/  STG.E.U8 desc[UR36][R16.64], R8 ;  /* 0x0000000810007986 */ /* 0x0001e2000c101124 */
[----:B------:R-:W-:Y:S05]  /*9050*/  BRA `(.L_x_19191) ;  /* 0x0000000000b07947 */ /* 0x000fea0003800000 */
.L_x_19208:
        /* <DEDUP_REMOVED lines=22> */
.L_x_19190:
        /* <DEDUP_REMOVED lines=16> */
.L_x_19219:
[----:B------:R-:W-:Y:S05]  /*92c0*/  BRA `(.L_x_19191) ;  /* 0x0000000000147947 */ /* 0x000fea0003800000 */
.L_x_19218:
[----:B------:R-:W-:-:S04]  /*92d0*/  PRMT R2, R5, 0x9910, RZ ;  /* 0x0000991005027816 */ /* 0x000fc800000000ff */
[----:B------:R-:W-:-:S05]  /*92e0*/  SHF.R.S32.HI R3, RZ, 0x1f, R2 ;  /* 0x0000001fff037819 */ /* 0x000fca0000011402 */
[----:B------:R0:W-:Y:S01]  /*92f0*/  STG.E.64 desc[UR36][R16.64], R2 ;  /* 0x0000000210007986 */ /* 0x0001e2000c101b24 */
[----:B------:R-:W-:Y:S05]  /*9300*/  BRA `(.L_x_19191) ;  /* 0x0000000000047947 */ /* 0x000fea0003800000 */
.L_x_19217:
[----:B------:R0:W-:Y:S02]  /*9310*/  STG.E desc[UR36][R16.64], R5 ;  /* 0x0000000510007986 */ /* 0x0001e4000c101924 */
.L_x_19191:
[----:B------:R-:W-:-:S07]  /*9320*/  VIADD R19, R19, 0x80 ;  /* 0x0000008013137836 */ /* 0x000fce0000000000 */
.L_x_19151:
[----:B------:R-:W-:Y:S05]  /*9330*/  BSYNC B6 ;  /* 0x0000000000067941 */ /* 0x000fea0003800000 */
.L_x_19150:
        /* <DEDUP_REMOVED lines=306> */
.L_x_19220:
        /* <DEDUP_REMOVED lines=20> */
.L_x_19224:
[----:B------:R4:W5:Y:S01]  /*a7a0*/  LDG.E.U8 R0, desc[UR36][R2.64] ;  /* 0x0000002402007981 */ /* 0x000962000c1e1100 */
[----:B------:R-:W-:Y:S05]  /*a7b0*/  BRA `(.L_x_19226) ;  /* 0x0000000c00547947 */ /* 0x000fea0003800000 */
.L_x_19223:
        /* <DEDUP_REMOVED lines=8> */
.L_x_19228:
[----:B------:R2:W5:Y:S01]  /*a840*/  LDG.E.U8 R0, desc[UR36][R2.64] ;  /* 0x0000002402007981 */ /* 0x000562000c1e1100 */
[----:B------:R-:W-:Y:S05]  /*a850*/  BRA `(.L_x_19226) ;  /* 0x0000000c002c7947 */ /* 0x000fea0003800000 */
.L_x_19227:
[----:B------:R0:W5:Y:S01]  /*a860*/  LDG.E.U16 R0, desc[UR36][R2.64] ;  /* 0x0000002402007981 */ /* 0x000162000c1e1500 */
[----:B------:R-:W-:Y:S05]  /*a870*/  BRA `(.L_x_19226) ;  /* 0x0000000c00247947 */ /* 0x000fea0003800000 */
.L_x_19222:
        /* <DEDUP_REMOVED lines=9> */
.L_x_19230:
[----:B------:R-:W2:Y:S02]  /*a910*/  LDG.E.U16 R4, desc[UR36][R2.64] ;  /* 0x0000002402047981 */ /* 0x000ea4000c1e1500 */
[----:B--2---:R-:W-:-:S06]  /*a920*/  HADD2.F32 R4, -RZ, R4.H0_H0 ;  /* 0x20000004ff047230 */ /* 0x004fcc0000004100 */
[----:B------:R-:W0:Y:S02]  /*a930*/  F2I.FTZ.TRUNC.NTZ R4, R4 ;  /* 0x0000000400047305 */ /* 0x000e24000021f100 */
[----:B0-----:R-:W-:Y:S01]  /*a940*/  PRMT R0, R4, 0x7610, R0 ;  /* 0x0000761004007816 */ /* 0x001fe20000000000 */
[----:B------:R-:W-:Y:S06]  /*a950*/  BRA `(.L_x_19226) ;  /* 0x0000000800ec7947 */ /* 0x000fec0003800000 */
.L_x_19229:
        /* <DEDUP_REMOVED lines=9> */
.L_x_19232:
[----:B------:R-:W2:Y:S02]  /*a9f0*/  LDG.E.U16 R2, desc[UR36][R2.64] ;  /* 0x0000002402027981 */ /* 0x000ea4000c1e1500 */
[----:B--2---:R-:W-:-:S06]  /*aa00*/  HADD2.F32 R4, -RZ, R2.H0_H0 ;  /* 0x20000002ff047230 */ /* 0x004fcc0000004100 */
[----:B------:R-:W0:Y:S02]  /*aa10*/  F2I.FTZ.TRUNC.NTZ R4, R4 ;  /* 0x0000000400047305 */ /* 0x000e24000021f100 */
[----:B0-----:R-:W-:Y:S01]  /*aa20*/  PRMT R0, R4, 0x7610, R0 ;  /* 0x0000761004007816 */ /* 0x001fe20000000000 */
[----:B------:R-:W-:Y:S06]  /*aa30*/  BRA `(.L_x_19226) ;  /* 0x0000000800b47947 */ /* 0x000fec0003800000 */
.L_x_19231:
[----:B------:R-:W2:Y:S02]  /*aa40*/  LDG.E.64 R2, desc[UR36][R2.64] ;  /* 0x0000002402027981 */ /* 0x000ea4000c1e1b00 */
[----:B--2---:R0:W1:Y:S01]  /*aa50*/  F2I.F64.TRUNC R0, R2 ;  /* 0x0000000200007311 */ /* 0x004062000030d100 */
[----:B------:R-:W-:Y:S05]  /*aa60*/  BRA `(.L_x_19226) ;  /* 0x0000000800a87947 */ /* 0x000fea0003800000 */
.L_x_19221:
        /* <DEDUP_REMOVED lines=12> */
.L_x_19235:
[----:B------:R-:W2:Y:S02]  /*ab30*/  LDG.E.64 R2, desc[UR36][R2.64] ;  /* 0x0000002402027981 */ /* 0x000ea4000c1e1b00 */
[----:B--2---:R0:W1:Y:S01]  /*ab40*/  F2I.F64.TRUNC R0, R2 ;  /* 0x0000000200007311 */ /* 0x004062000030d100 */
[----:B------:R-:W-:Y:S05]  /*ab50*/  BRA `(.L_x_19226) ;  /* 0x00000008006c7947 */ /* 0x000fea0003800000 */
.L_x_19234:
        /* <DEDUP_REMOVED lines=28> */
.L_x_19237:
        /* <DEDUP_REMOVED lines=15> */
.L_x_19236:
[----:B------:R-:W2:Y:S02]  /*ae10*/  LDG.E.U16 R4, desc[UR36][R2.64] ;  /* 0x0000002402047981 */ /* 0x000ea4000c1e1500 */
[----:B--2---:R-:W-:-:S06]  /*ae20*/  IMAD.U32 R4, R4, 0x10000, RZ ;  /* 0x0001000004047824 */ /* 0x004fcc00078e00ff */
[----:B------:R-:W0:Y:S02]  /*ae30*/  F2I.FTZ.TRUNC.NTZ R4, R4 ;  /* 0x0000000400047305 */ /* 0x000e24000021f100 */
[----:B0-----:R-:W-:Y:S01]  /*ae40*/  PRMT R0, R4, 0x7610, R0 ;  /* 0x0000761004007816 */ /* 0x001fe20000000000 */
[----:B------:R-:W-:Y:S06]  /*ae50*/  BRA `(.L_x_19226) ;  /* 0x0000000400ac7947 */ /* 0x000fec0003800000 */
.L_x_19233:
        /* <DEDUP_REMOVED lines=10> */
.L_x_19240:
        /* <DEDUP_REMOVED lines=21> */
.L_x_19244:
[----:B------:R-:W-:Y:S05]  /*b050*/  BSYNC B1 ;  /* 0x0000000000017941 */ /* 0x000fea0003800000 */
.L_x_19243:
[----:B------:R-:W-:Y:S01]  /*b060*/  IMAD.SHL.U32 R2, R2, 0x100000, RZ ;  /* 0x0010000002027824 */ /* 0x000fe200078e00ff */
[----:B------:R-:W-:-:S04]  /*b070*/  LEA R3, R0, 0x3b800000, 0x17 ;  /* 0x3b80000000037811 */ /* 0x000fc800078eb8ff */
[----:B------:R-:W-:-:S07]  /*b080*/  LOP3.LUT R4, R3, R2, R4, 0xfe, !PT ;  /* 0x0000000203047212 */ /* 0x000fce00078efe04 */
.L_x_19242:
[----:B------:R-:W-:Y:S05]  /*b090*/  BSYNC B0 ;  /* 0x0000000000007941 */ /* 0x000fea0003800000 */
.L_x_19241:
[----:B------:R-:W0:Y:S02]  /*b0a0*/  F2I.FTZ.TRUNC.NTZ R4, R4 ;  /* 0x0000000400047305 */ /* 0x000e24000021f100 */
[----:B0-----:R-:W-:Y:S01]  /*b0b0*/  PRMT R0, R4, 0x7610, R0 ;  /* 0x0000761004007816 */ /* 0x001fe20000000000 */
[----:B------:R-:W-:Y:S06]  /*b0c0*/  BRA `(.L_x_19226) ;  /* 0x0000000400107947 */ /* 0x000fec0003800000 */
.L_x_19239:
        /* <DEDUP_REMOVED lines=21> */
.L_x_19248:
[----:B------:R-:W-:Y:S05]  /*b220*/  BSYNC B1 ;  /* 0x0000000000017941 */ /* 0x000fea0003800000 */
.L_x_19247:
[----:B------:R-:W-:Y:S01]  /*b230*/  IMAD.SHL.U32 R2, R2, 0x200000, RZ ;  /* 0x0020000002027824 */ /* 0x000fe200078e00ff */
[----:B------:R-:W-:-:S04]  /*b240*/  LEA R3, R0, 0x37800000, 0x17 ;  /* 0x3780000000037811 */ /* 0x000fc800078eb8ff */
[----:B------:R-:W-:-:S07]  /*b250*/  LOP3.LUT R4, R3, R2, R4, 0xfe, !PT ;  /* 0x0000000203047212 */ /* 0x000fce00078efe04 */
.L_x_19246:
[----:B------:R-:W-:Y:S05]  /*b260*/  BSYNC B0 ;  /* 0x0000000000007941 */ /* 0x000fea0003800000 */
.L_x_19245:
[----:B------:R-:W0:Y:S02]  /*b270*/  F2I.FTZ.TRUNC.NTZ R4, R4 ;  /* 0x0000000400047305 */ /* 0x000e24000021f100 */
[----:B0-----:R-:W-:Y:S01]  /*b280*/  PRMT R0, R4, 0x7610, R0 ;  /* 0x0000761004007816 */ /* 0x001fe20000000000 */
[----:B------:R-:W-:Y:S06]  /*b290*/  BRA `(.L_x_19226) ;  /* 0x00000000009c7947 */ /* 0x000fec0003800000 */
.L_x_19238:
        /* <DEDUP_REMOVED lines=14> */
.L_x_19252:
[----:B------:R-:W-:Y:S05]  /*b380*/  BSYNC B0 ;  /* 0x0000000000007941 */ /* 0x000fea0003800000 */
.L_x_19251:
[----:B------:R-:W0:Y:S02]  /*b390*/  F2I.FTZ.TRUNC.NTZ R4, R4 ;  /* 0x0000000400047305 */ /* 0x000e24000021f100 */
[----:B0-----:R-:W-:Y:S01]  /*b3a0*/  PRMT R0, R4, 0x7610, R0 ;  /* 0x0000761004007816 */ /* 0x001fe20000000000 */
[----:B------:R-:W-:Y:S06]  /*b3b0*/  BRA `(.L_x_19226) ;  /* 0x0000000000547947 */ /* 0x000fec0003800000 */
.L_x_19225:
        /* <DEDUP_REMOVED lines=16> */
.L_x_19253:
[----:B------:R-:W-:Y:S01]  /*b4c0*/  PRMT R0, RZ, 0x7610, R0 ;  /* 0x00007610ff007816 */ /* 0x000fe20000000000 */
[----:B------:R-:W-:Y:S06]  /*b4d0*/  BRA `(.L_x_19226) ;  /* 0x00000000000c7947 */ /* 0x000fec0003800000 */
.L_x_19250:
[----:B------:R0:W5:Y:S01]  /*b4e0*/  LDG.E.U8 R0, desc[UR36][R2.64] ;  /* 0x0000002402007981 */ /* 0x000162000c1e1100 */
[----:B------:R-:W-:Y:S05]  /*b4f0*/  BRA `(.L_x_19226) ;  /* 0x0000000000047947 */ /* 0x000fea0003800000 */
.L_x_19249:
[----:B------:R0:W5:Y:S02]  /*b500*/  LDG.E.U8 R0, desc[UR36][R2.64] ;  /* 0x0000002402007981 */ /* 0x000164000c1e1100 */
.L_x_19226:
[----:B01234-:R-:W0:Y:S01]  /*b510*/  LDC.U8 R3, c[0x0][0x430] ;  /* 0x00010c00ff037b82 */ /* 0x01fe220000000000 */
[----:B------:R-:W-:Y:S01]  /*b520*/  ULDC.U8 UR4, c[0x0][0x420] ;  /* 0x0001080000047ab9 */ /* 0x000fe20000000000 */
[----:B-----5:R-:W-:Y:S01]  /*b530*/  LOP3.LUT R0, R0, 0xffff, RZ, 0xc0, !PT ;  /* 0x0000ffff00007812 */ /* 0x020fe200078ec0ff */
        /* <DEDUP_REMOVED lines=18> */
.L_x_19257:
[----:B------:R-:W-:Y:S01]  /*b660*/  STG.E.U8 desc[UR36][R16.64], R5 ;  /* 0x0000000510007986 */ /* 0x000fe2000c101124 */
[----:B------:R-:W-:Y:S05]  /*b670*/  EXIT ;  /* 0x000000000000794d */ /* 0x000fea0003800000 */
.L_x_19256:
        /* <DEDUP_REMOVED lines=10> */
.L_x_19260:
[----:B------:R-:W-:Y:S01]  /*b720*/  STG.E desc[UR36][R16.64], R5 ;  /* 0x0000000510007986 */ /* 0x000fe2000c101924 */
[----:B------:R-:W-:Y:S05]  /*b730*/  EXIT ;  /* 0x000000000000794d */ /* 0x000fea0003800000 */
.L_x_19259:
[----:B------:R-:W-:Y:S01]  /*b740*/  STG.E.U16 desc[UR36][R16.64], R5 ;  /* 0x0000000510007986 */ /* 0x000fe2000c101524 */
[----:B------:R-:W-:Y:S05]  /*b750*/  EXIT ;  /* 0x000000000000794d */ /* 0x000fea0003800000 */
.L_x_19255:
        /* <DEDUP_REMOVED lines=9> */
.L_x_19262:
[----:B------:R-:W0:Y:S02]  /*b7f0*/  I2F.S16 R0, R5 ;  /* 0x0000000500007306 */ /* 0x000e240000101400 */
[----:B0-----:R-:W-:-:S05]  /*b800*/  F2FP.F16.F32.PACK_AB R0, RZ, R0 ;  /* 0x00000000ff00723e */ /* 0x001fca00000000ff */
[----:B------:R-:W-:Y:S01]  /*b810*/  STG.E.U16 desc[UR36][R16.64], R0 ;  /* 0x0000000010007986 */ /* 0x000fe2000c101524 */
[----:B------:R-:W-:Y:S05]  /*b820*/  EXIT ;  /* 0x000000000000794d */ /* 0x000fea0003800000 */
.L_x_19261:
        /* <DEDUP_REMOVED lines=10> */
.L_x_19264:
[----:B------:R-:W0:Y:S02]  /*b8d0*/  I2F.S16 R5, R5 ;  /* 0x0000000500057306 */ /* 0x000e240000101400 */
[----:B0-----:R-:W-:-:S04]  /*b8e0*/  F2FP.F16.F32.PACK_AB R3, RZ, R5 ;  /* 0x00000005ff03723e */ /* 0x001fc800000000ff */
[----:B------:R-:W-:-:S05]  /*b8f0*/  PRMT R3, R3, 0x5410, RZ ;  /* 0x0000541003037816 */ /* 0x000fca00000000ff */
[----:B------:R-:W-:Y:S01]  /*b900*/  STG.E desc[UR36][R16.64], R3 ;  /* 0x0000000310007986 */ /* 0x000fe2000c101924 */
[----:B------:R-:W-:Y:S05]  /*b910*/  EXIT ;  /* 0x000000000000794d */ /* 0x000fea0003800000 */
.L_x_19263:
[----:B------:R-:W0:Y:S02]  /*b920*/  I2F.F64.S16 R2, R5 ;  /* 0x0000000500027312 */ /* 0x000e240000101c00 */
[----:B0-----:R-:W-:Y:S01]  /*b930*/  STG.E.64 desc[UR36][R16.64], R2 ;  /* 0x0000000210007986 */ /* 0x001fe2000c101b24 */
[----:B------:R-:W-:Y:S05]  /*b940*/  EXIT ;  /* 0x000000000000794d */ /* 0x000fea0003800000 */
.L_x_19254:
        /* <DEDUP_REMOVED lines=13> */
.L_x_19267:
[----:B------:R-:W0:Y:S01]  /*ba20*/  I2F.F64.S16 R4, R5 ;  /* 0x0000000500047312 */ /* 0x000e220000101c00 */
[----:B------:R-:W-:-:S05]  /*ba30*/  CS2R R6, SRZ ;  /* 0x0000000000067805 */ /* 0x000fca000001ff00 */
[----:B0-----:R-:W-:Y:S01]  /*ba40*/  STG.E.128 desc[UR36][R16.64], R4 ;  /* 0x0000000410007986 */ /* 0x001fe2000c101d24 */
[----:B------:R-:W-:Y:S05]  /*ba50*/  EXIT ;  /* 0x000000000000794d */ /* 0x000fea0003800000 */
.L_x_19266:
        /* <DEDUP_REMOVED lines=21> */
.L_x_19271:
[----:B------:R-:W-:Y:S05]  /*bbb0*/  BSYNC B0 ;  /* 0x0000000000007941 */ /* 0x000fea0003800000 */
.L_x_19270:
[----:B------:R-:W-:-:S05]  /*bbc0*/  LOP3.LUT R3, R0, R3, RZ, 0xfc, !PT ;  /* 0x0000000300037212 */ /* 0x000fca00078efcff */
[----:B------:R-:W-:Y:S01]  /*bbd0*/  STG.E.U8 desc[UR36][R16.64], R3 ;  /* 0x0000000310007986 */ /* 0x000fe2000c101124 */
[----:B------:R-:W-:Y:S05]  /*bbe0*/  EXIT ;  /* 0x000000000000794d */ /* 0x000fea0003800000 */
.L_x_19269:
        /* <DEDUP_REMOVED lines=13> */
.L_x_19273:
[----:B------:R-:W-:Y:S01]  /*bcc0*/  IMAD.MOV.U32 R0, RZ, RZ, 0x7f ;  /* 0x0000007fff007424 */ /* 0x000fe200078e00ff */
[----:B------:R-:W-:-:S04]  /*bcd0*/  ISETP.GT.U32.AND P0, PT, R2, 0x7f800000, PT ;  /* 0x7f8000000200780c */ /* 0x000fc80003f04070 */
[----:B------:R-:W-:-:S09]  /*bce0*/  SEL R0, R0, 0x7c, P0 ;  /* 0x0000007c00007807 */ /* 0x000fd20000000000 */
.L_x_19274:
[----:B------:R-:W-:Y:S05]  /*bcf0*/  BSYNC B0 ;  /* 0x0000000000007941 */ /* 0x000fea0003800000 */
.L_x_19272:
[----:B------:R-:W-:-:S04]  /*bd00*/  LOP3.LUT R2, R5, 0x80000000, RZ, 0xc0, !PT ;  /* 0x8000000005027812 */ /* 0x000fc800078ec0ff */
[----:B------:R-:W-:-:S04]  /*bd10*/  SHF.R.U32.HI R3, RZ, 0x18, R2 ;  /* 0x00000018ff037819 */ /* 0x000fc80000011602 */
[----:B------:R-:W-:-:S05]  /*bd20*/  LOP3.LUT R3, R0, R3, RZ, 0xfc, !PT ;  /* 0x0000000300037212 */ /* 0x000fca00078efcff */
[----:B------:R-:W-:Y:S01]  /*bd30*/  STG.E.U8 desc[UR36][R16.64], R3 ;  /* 0x0000000310007986 */ /* 0x000fe2000c101124 */
[----:B------:R-:W-:Y:S05]  /*bd40*/  EXIT ;  /* 0x000000000000794d */ /* 0x000fea0003800000 */
.L_x_19268:
[----:B------:R-:W0:Y:S02]  /*bd50*/  I2F.S16 R0, R5 ;  /* 0x0000000500007306 */ /* 0x000e240000101400 */
[----:B0-----:R-:W-:-:S05]  /*bd60*/  F2FP.BF16.F32.PACK_AB R0, RZ, R0 ;  /* 0x00000000ff00723e */ /* 0x001fca00000010ff */
[----:B------:R-:W-:Y:S01]  /*bd70*/  STG.E.U16 desc[UR36][R16.64], R0 ;  /* 0x0000000010007986 */ /* 0x000fe2000c101524 */
[----:B------:R-:W-:Y:S05]  /*bd80*/  EXIT ;  /* 0x000000000000794d */ /* 0x000fea0003800000 */
.L_x_19265:
        /* <DEDUP_REMOVED lines=10> */
.L_x_19277:
        /* <DEDUP_REMOVED lines=17> */
.L_x_19280:
[----:B------:R-:W-:-:S04]  /*bf40*/  LOP3.LUT R2, R5, 0x80000000, RZ, 0xc0, !PT ;  /* 0x8000000005027812 */ /* 0x000fc800078ec0ff */
[----:B------:R-:W-:-:S04]  /*bf50*/  SHF.R.U32.HI R3, RZ, 0x18, R2 ;  /* 0x00000018ff037819 */ /* 0x000fc80000011602 */
[----:B------:R-:W-:-:S04]  /*bf60*/  LOP3.LUT R0, R0, R3, RZ, 0xfc, !PT ;  /* 0x0000000300007212 */ /* 0x000fc800078efcff */
[----:B------:R-:W-:-:S07]  /*bf70*/  PRMT R8, R0, 0x7610, R8 ;  /* 0x0000761000087816 */ /* 0x000fce0000000008 */
.L_x_19279:
[----:B------:R-:W-:Y:S05]  /*bf80*/  BSYNC B0 ;  /* 0x0000000000007941 */ /* 0x000fea0003800000 */
.L_x_19278:
[----:B------:R-:W-:Y:S01]  /*bf90*/  STG.E.U8 desc[UR36][R16.64], R8 ;  /* 0x0000000810007986 */ /* 0x000fe2000c101124 */
[----:B------:R-:W-:Y:S05]  /*bfa0*/  EXIT ;  /* 0x000000000000794d */ /* 0x000fea0003800000 */
.L_x_19276:
        /* <DEDUP_REMOVED lines=17> */
.L_x_19283:
[----:B------:R-:W-:-:S04]  /*c0c0*/  LOP3.LUT R2, R5, 0x80000000, RZ, 0xc0, !PT ;  /* 0x8000000005027812 */ /* 0x000fc800078ec0ff */
[----:B------:R-:W-:-:S04]  /*c0d0*/  SHF.R.U32.HI R3, RZ, 0x18, R2 ;  /* 0x00000018ff037819 */ /* 0x000fc80000011602 */
[----:B------:R-:W-:-:S04]  /*c0e0*/  LOP3.LUT R0, R0, R3, RZ, 0xfc, !PT ;  /* 0x0000000300007212 */ /* 0x000fc800078efcff */
[----:B------:R-:W-:-:S07]  /*c0f0*/  PRMT R8, R0, 0x7610, R8 ;  /* 0x0000761000087816 */ /* 0x000fce0000000008 */
.L_x_19282:
[----:B------:R-:W-:Y:S05]  /*c100*/  BSYNC B0 ;  /* 0x0000000000007941 */ /* 0x000fea0003800000 */
.L_x_19281:
[----:B------:R-:W-:Y:S01]  /*c110*/  STG.E.U8 desc[UR36][R16.64], R8 ;  /* 0x0000000810007986 */ /* 0x000fe2000c101124 */
[----:B------:R-:W-:Y:S05]  /*c120*/  EXIT ;  /* 0x000000000000794d */ /* 0x000fea0003800000 */
.L_x_19275:
        /* <DEDUP_REMOVED lines=22> */
.L_x_19258:
        /* <DEDUP_REMOVED lines=16> */
.L_x_19286:
[----:B------:R-:W-:Y:S05]  /*c390*/  EXIT ;  /* 0x000000000000794d */ /* 0x000fea0003800000 */
.L_x_19285:
[----:B------:R-:W-:-:S04]  /*c3a0*/  PRMT R2, R5, 0x9910, RZ ;  /* 0x0000991005027816 */ /* 0x000fc800000000ff */
[----:B------:R-:W-:-:S05]  /*c3b0*/  SHF.R.S32.HI R3, RZ, 0x1f, R2 ;  /* 0x0000001fff037819 */ /* 0x000fca0000011402 */
[----:B------:R-:W-:Y:S01]  /*c3c0*/  STG.E.64 desc[UR36][R16.64], R2 ;  /* 0x0000000210007986 */ /* 0x000fe2000c101b24 */
[----:B------:R-:W-:Y:S05]  /*c3d0*/  EXIT ;  /* 0x000000000000794d */ /* 0x000fea0003800000 */
.L_x_19284:
[----:B------:R-:W-:Y:S01]  /*c3e0*/  STG.E desc[UR36][R16.64], R5 ;  /* 0x0000000510007986 */ /* 0x000fe2000c101924 */
[----:B------:R-:W-:Y:S05]  /*c3f0*/  EXIT ;  /* 0x000000000000794d */ /* 0x000fea0003800000 */
.L_x_19287:
        /* <DEDUP_REMOVED lines=16> */
.L_x_36333:


//--------------------- .text._ZN2at6native27unrolled_elementwise_kernelIZZZNS0_17clamp_kernel_cudaERNS_18TensorIteratorBaseERKN3c106ScalarES7_ENKUlvE_clEvENKUlvE0_clEvEUlaE_St5arrayIPcLm2EELi4E23TrivialOffsetCalculatorILi1EjESF_NS0_6memory12LoadWithCastILi1EEENSG_13StoreWithCastILi1EEEEEviT_T0_T2_T3_T4_T5_ --------------------------
	.section	.text._ZN2at6native27unrolled_elementwise_kernelIZZZNS0_17clamp_kernel_cudaERNS_18TensorIteratorBaseERKN3c106ScalarES7_ENKUlvE_clEvENKUlvE0_clEvEUlaE_St5arrayIPcLm2EELi4E23TrivialOffsetCalculatorILi1EjESF_NS0_6memory12LoadWithCastILi1EEENSG_13StoreWithCastILi1EEEEEviT_T0_T2_T3_T4_T5_,"ax",@progbits
	.align	128
        .global         _ZN2at6native27unrolled_elementwise_kernelIZZZNS0_17clamp_kernel_cudaERNS_18TensorIteratorBaseERKN3c106ScalarES7_ENKUlvE_clEvENKUlvE0_clEvEUlaE_St5arrayIPcLm2EELi4E23TrivialOffsetCalculatorILi1EjESF_NS0_6memory12LoadWithCastILi1EEENSG_13StoreWithCastILi1EEEEEviT_T0_T2_T3_T4_T5_
        .type           _ZN2at6native27unrolled_elementwise_kernelIZZZNS0_17clamp_kernel_cudaERNS_18TensorIteratorBaseERKN3c106ScalarES7_ENKUlvE_clEvENKUlvE0_clEvEUlaE_St5arrayIPcLm2EELi4E23TrivialOffsetCalculatorILi1EjESF_NS0_6memory12LoadWithCastILi1EEENSG_13StoreWithCastILi1EEEEEviT_T0_T2_T3_T4_T5_,@function
        .size           _ZN2at6native27unrolled_elementwise_kernelIZZZNS0_17clamp_kernel_cudaERNS_18TensorIteratorBaseERKN3c106ScalarES7_ENKUlvE_clEvENKUlvE0_clEvEUlaE_St5arrayIPcLm2EELi4E23TrivialOffsetCalculatorILi1EjESF_NS0_6memory12LoadWithCastILi1EEENSG_13StoreWithCastILi1EEEEEviT_T0_T2_T3_T4_T5_,(.L_x_36334 - _ZN2at6native27unrolled_elementwise_kernelIZZZNS0_17clamp_kernel_cudaERNS_18TensorIteratorBaseERKN3c106ScalarES7_ENKUlvE_clEvENKUlvE0_clEvEUlaE_St5arrayIPcLm2EELi4E23TrivialOffsetCalculatorILi1EjESF_NS0_6memory12LoadWithCastILi1EEENSG_13StoreWithCastILi1EEEEEviT_T0_T2_T3_T4_T5_)
        .other          _ZN2at6native27unrolled_elementwise_kernelIZZZNS0_17clamp_kernel_cudaERNS_18TensorIteratorBaseERKN3c106ScalarES7_ENKUlvE_clEvENKUlvE0_clEvEUlaE_St5arrayIPcLm2EELi4E23TrivialOffsetCalculatorILi1EjESF_NS0_6memory12LoadWithCastILi1EEENSG_13StoreWithCastILi1EEEEEviT_T0_T2_T3_T4_T5_,@"STO_CUDA_ENTRY STV_DEFAULT"
_ZN2at6native27unrolled_elementwise_kernelIZZZNS0_17clamp_kernel_cudaERNS_18TensorIteratorBaseERKN3c106ScalarES7_ENKUlvE_clEvENKUlvE0_clEvEUlaE_St5arrayIPcLm2EELi4E23TrivialOffsetCalculatorILi1EjESF_NS0_6memory12LoadWithCastILi1EEENSG_13StoreWithCastILi1EEEEEviT_T0_T2_T3_T4_T5_:
.text._ZN2at6native27unrolled_elementwise_kernelIZZZNS0_17clamp_kernel_cudaERNS_18TensorIteratorBaseERKN3c106ScalarES7_ENKUlvE_clEvENKUlvE0_clEvEUlaE_St5arrayIPcLm2EELi4E23TrivialOffsetCalculatorILi1EjESF_NS0_6memory12LoadWithCastILi1EEENSG_13StoreWithCastILi1EEEEEviT_T0_T2_T3_T4_T5_:
        /* <DEDUP_REMOVED lines=31> */
.L_x_19293:
[----:B------:R3:W5:Y:S01]  /*01f0*/  LDG.E.U8 R22, desc[UR36][R4.64] ;  /* 0x0000002404167981 */ /* 0x000762000c1e1100 */
[----:B------:R-:W-:Y:S05]  /*0200*/  BRA `(.L_x_19295) ;  /* 0x0000000c00587947 */ /* 0x000fea0003800000 */
.L_x_19292:
        /* <DEDUP_REMOVED lines=8> */
.L_x_19297:
[----:B------:R1:W5:Y:S01]  /*0290*/  LDG.E.U8 R22, desc[UR36][R4.64] ;  /* 0x0000002404167981 */ /* 0x000362000c1e1100 */
[----:B------:R-:W-:Y:S05]  /*02a0*/  BRA `(.L_x_19295) ;  /* 0x0000000c00307947 */ /* 0x000fea0003800000 */
.L_x_19296:
[----:B------:R2:W5:Y:S01]  /*02b0*/  LDG.E.U16 R22, desc[UR36][R4.64] ;  /* 0x0000002404167981 */ /* 0x000562000c1e1500 */
[----:B------:R-:W-:Y:S05]  /*02c0*/  BRA `(.L_x_19295) ;  /* 0x0000000c00287947 */ /* 0x000fea0003800000 */
.L_x_19291:
        /* <DEDUP_REMOVED lines=9> */
.L_x_19299:
[----:B------:R-:W2:Y:S02]  /*0360*/  LDG.E.U16 R0, desc[UR36][R4.64] ;  /* 0x0000002404007981 */ /* 0x000ea4000c1e1500 */
[----:B--2---:R-:W-:-:S06]  /*0370*/  HADD2.F32 R0, -RZ, R0.H0_H0 ;  /* 0x20000000ff007230 */ /* 0x004fcc0000004100 */
[----:B------:R-:W0:Y:S02]  /*0380*/  F2I.FTZ.TRUNC.NTZ R0, R0 ;  /* 0x0000000000007305 */ /* 0x000e24000021f100 */
[----:B0-----:R-:W-:Y:S01]  /*0390*/  PRMT R22, R0, 0x7610, R22 ;  /* 0x0000761000167816 */ /* 0x001fe20000000016 */
[----:B------:R-:W-:Y:S06]  /*03a0*/  BRA `(.L_x_19295) ;  /* 0x0000000800f07947 */ /* 0x000fec0003800000 */
.L_x_19298:
        /* <DEDUP_REMOVED lines=9> */
.L_x_19301:
[----:B------:R-:W2:Y:S02]  /*0440*/  LDG.E.U16 R4, desc[UR36][R4.64] ;  /* 0x0000002404047981 */ /* 0x000ea4000c1e1500 */
[----:B--2---:R-:W-:-:S06]  /*0450*/  HADD2.F32 R0, -RZ, R4.H0_H0 ;  /* 0x20000004ff007230 */ /* 0x004fcc0000004100 */
[----:B------:R-:W0:Y:S02]  /*0460*/  F2I.FTZ.TRUNC.NTZ R0, R0 ;  /* 0x0000000000007305 */ /* 0x000e24000021f100 */
[----:B0-----:R-:W-:Y:S01]  /*0470*/  PRMT R22, R0, 0x7610, R22 ;  /* 0x0000761000167816 */ /* 0x001fe20000000016 */
[----:B------:R-:W-:Y:S06]  /*0480*/  BRA `(.L_x_19295) ;  /* 0x0000000800b87947 */ /* 0x000fec0003800000 */
.L_x_19300:
[----:B------:R-:W2:Y:S02]  /*0490*/  LDG.E.64 R4, desc[UR36][R4.64] ;  /* 0x0000002404047981 */ /* 0x000ea4000c1e1b00 */
[----:B--2---:R0:W1:Y:S01]  /*04a0*/  F2I.F64.TRUNC R22, R4 ;  /* 0x0000000400167311 */ /* 0x004062000030d100 */
[----:B------:R-:W-:Y:S05]  /*04b0*/  BRA `(.L_x_19295) ;  /* 0x0000000800ac7947 */ /* 0x000fea0003800000 */
.L_x_19290:
        /* <DEDUP_REMOVED lines=12> */
.L_x_19304:
[----:B------:R-:W2:Y:S02]  /*0580*/  LDG.E.64 R4, desc[UR36][R4.64] ;  /* 0x0000002404047981 */ /* 0x000ea4000c1e1b00 */
[----:B--2---:R0:W1:Y:S01]  /*0590*/  F2I.F64.TRUNC R22, R4 ;  /* 0x0000000400167311 */ /* 0x004062000030d100 */
[----:B------:R-:W-:Y:S05]  /*05a0*/  BRA `(.L_x_19295) ;  /* 0x0000000800707947 */ /* 0x000fea0003800000 */
.L_x_19303:
        /* <DEDUP_REMOVED lines=28> */
.L_x_19306:
        /* <DEDUP_REMOVED lines=16> */
.L_x_19305:
[----:B------:R-:W2:Y:S02]  /*0870*/  LDG.E.U16 R0, desc[UR36][R4.64] ;  /* 0x0000002404007981 */ /* 0x000ea4000c1e1500 */
[----:B--2---:R-:W-:-:S06]  /*0880*/  IMAD.U32 R0, R0, 0x10000, RZ ;  /* 0x0001000000007824 */ /* 0x004fcc00078e00ff */
[----:B------:R-:W0:Y:S02]  /*0890*/  F2I.FTZ.TRUNC.NTZ R0, R0 ;  /* 0x0000000000007305 */ /* 0x000e24000021f100 */
[----:B0-----:R-:W-:Y:S01]  /*08a0*/  PRMT R22, R0, 0x7610, R22 ;  /* 0x0000761000167816 */ /* 0x001fe20000000016 */
[----:B------:R-:W-:Y:S06]  /*08b0*/  BRA `(.L_x_19295) ;  /* 0x0000000400ac7947 */ /* 0x000fec0003800000 */
.L_x_19302:
        /* <DEDUP_REMOVED lines=10> */
.L_x_19309:
        /* <DEDUP_REMOVED lines=21> */
.L_x_19313:
[----:B------:R-:W-:Y:S05]  /*0ab0*/  BSYNC B1 ;  /* 0x0000000000017941 */ /* 0x000fea0003800000 */
.L_x_19312:
[----:B------:R-:W-:Y:S01]  /*0ac0*/  LEA R5, R0, 0x3b800000, 0x17 ;  /* 0x3b80000000057811 */ /* 0x000fe200078eb8ff */
[----:B------:R-:W-:-:S05]  /*0ad0*/  IMAD.SHL.U32 R0, R3, 0x100000, RZ ;  /* 0x0010000003007824 */ /* 0x000fca00078e00ff */
[----:B------:R-:W-:-:S07]  /*0ae0*/  LOP3.LUT R0, R5, R0, R6, 0xfe, !PT ;  /* 0x0000000005007212 */ /* 0x000fce00078efe06 */
.L_x_19311:
[----:B------:R-:W-:Y:S05]  /*0af0*/  BSYNC B0 ;  /* 0x0000000000007941 */ /* 0x000fea0003800000 */
.L_x_19310:
[----:B------:R-:W0:Y:S02]  /*0b00*/  F2I.FTZ.TRUNC.NTZ R0, R0 ;  /* 0x0000000000007305 */ /* 0x000e24000021f100 */
[----:B0-----:R-:W-:Y:S01]  /*0b10*/  PRMT R22, R0, 0x7610, R22 ;  /* 0x0000761000167816 */ /* 0x001fe20000000016 */
[----:B------:R-:W-:Y:S06]  /*0b20*/  BRA `(.L_x_19295) ;  /* 0x0000000400107947 */ /* 0x000fec0003800000 */
.L_x_19308:
        /* <DEDUP_REMOVED lines=21> */
.L_x_19317:
[----:B------:R-:W-:Y:S05]  /*0c80*/  BSYNC B1 ;  /* 0x0000000000017941 */ /* 0x000fea0003800000 */
.L_x_19316:
[----:B------:R-:W-:Y:S01]  /*0c90*/  LEA R5, R0, 0x37800000, 0x17 ;  /* 0x3780000000057811 */ /* 0x000fe200078eb8ff */
[----:B------:R-:W-:-:S05]  /*0ca0*/  IMAD.SHL.U32 R0, R3, 0x200000, RZ ;  /* 0x0020000003007824 */ /* 0x000fca00078e00ff */
[----:B------:R-:W-:-:S07]  /*0cb0*/  LOP3.LUT R0, R5, R0, R6, 0xfe, !PT ;  /* 0x0000000005007212 */ /* 0x000fce00078efe06 */
.L_x_19315:
[----:B------:R-:W-:Y:S05]  /*0cc0*/  BSYNC B0 ;  /* 0x0000000000007941 */ /* 0x000fea0003800000 */
.L_x_19314:
[----:B------:R-:W0:Y:S02]  /*0cd0*/  F2I.FTZ.TRUNC.NTZ R0, R0 ;  /* 0x0000000000007305 */ /* 0x000e24000021f100 */
[----:B0-----:R-:W-:Y:S01]  /*0ce0*/  PRMT R22, R0, 0x7610, R22 ;  /* 0x0000761000167816 */ /* 0x001fe20000000016 */
[----:B------:R-:W-:Y:S06]  /*0cf0*/  BRA `(.L_x_19295) ;  /* 0x00000000009c7947 */ /* 0x000fec0003800000 */
.L_x_19307:
        /* <DEDUP_REMOVED lines=14> */
.L_x_19321:
[----:B------:R-:W-:Y:S05]  /*0de0*/  BSYNC B0 ;  /* 0x0000000000007941 */ /* 0x000fea0003800000 */
.L_x_19320:
[----:B------:R-:W0:Y:S02]  /*0df0*/  F2I.FTZ.TRUNC.NTZ R0, R0 ;  /* 0x0000000000007305 */ /* 0x000e24000021f100 */
[----:B0-----:R-:W-:Y:S01]  /*0e00*/  PRMT R22, R0, 0x7610, R22 ;  /* 0x0000761000167816 */ /* 0x001fe20000000016 */
[----:B------:R-:W-:Y:S06]  /*0e10*/  BRA `(.L_x_19295) ;  /* 0x0000000000547947 */ /* 0x000fec0003800000 */
.L_x_19294:
        /* <DEDUP_REMOVED lines=16> */
.L_x_19322:
[----:B------:R-:W-:Y:S01]  /*0f20*/  PRMT R22, RZ, 0x7610, R22 ;  /* 0x00007610ff167816 */ /* 0x000fe20000000016 */
[----:B------:R-:W-:Y:S06]  /*0f30*/  BRA `(.L_x_19295) ;  /* 0x00000000000c7947 */ /* 0x000fec0003800000 */
.L_x_19319:
[----:B------:R0:W5:Y:S01]  /*0f40*/  LDG.E.U8 R22, desc[UR36][R4.64] ;  /* 0x0000002404167981 */ /* 0x000162000c1e1100 */
[----:B------:R-:W-:Y:S05]  /*0f50*/  BRA `(.L_x_19295) ;  /* 0x0000000000047947 */ /* 0x000fea0003800000 */
.L_x_19318:
[----:B------:R0:W5:Y:S02]  /*0f60*/  LDG.E.U8 R22, desc[UR36][R4.64] ;  /* 0x0000002404167981 */ /* 0x000164000c1e1100 */
.L_x_19295:
[----:B------:R-:W2:Y:S02]  /*0f70*/  S2R R23, SR_TID.X ;  /* 0x0000000000177919 */ /* 0x000ea40000002100 */
[----:B--2---:R-:W-:-:S07]  /*0f80*/  VIADD R23, R23, 0x80 ;  /* 0x0000008017177836 */ /* 0x004fce0000000000 */
.L_x_19289:
[----:B------:R-:W-:Y:S05]  /*0f90*/  BSYNC B6 ;  /* 0x0000000000067941 */ /* 0x000fea0003800000 */
.L_x_19288:
        /* <DEDUP_REMOVED lines=23> */
.L_x_19328:
[----:B------:R0:W5:Y:S01]  /*1110*/  LDG.E.U8 R24, desc[UR36][R4.64] ;  /* 0x0000002404187981 */ /* 0x000162000c1e1100 */
[----:B------:R-:W-:Y:S05]  /*1120*/  BRA `(.L_x_19330) ;  /* 0x0000000c00547947 */ /* 0x000fea0003800000 */
.L_x_19327:
        /* <DEDUP_REMOVED lines=8> */
.L_x_19332:
[----:B------:R0:W5:Y:S01]  /*11b0*/  LDG.E.U8 R24, desc[UR36][R4.64] ;  /* 0x0000002404187981 */ /* 0x000162000c1e1100 */
[----:B------:R-:W-:Y:S05]  /*11c0*/  BRA `(.L_x_19330) ;  /* 0x0000000c002c7947 */ /* 0x000fea0003800000 */
.L_x_19331:
[----:B------:R0:W5:Y:S01]  /*11d0*/  LDG.E.U16 R24, desc[UR36][R4.64] ;  /* 0x0000002404187981 */ /* 0x000162000c1e1500 */
[----:B------:R-:W-:Y:S05]  /*11e0*/  BRA `(.L_x_19330) ;  /* 0x0000000c00247947 */ /* 0x000fea0003800000 */
.L_x_19326:
        /* <DEDUP_REMOVED lines=9> */
.L_x_19334:
[----:B------:R-:W2:Y:S02]  /*1280*/  LDG.E.U16 R0, desc[UR36][R4.64] ;  /* 0x0000002404007981 */ /* 0x000ea4000c1e1500 */
[----:B--2---:R-:W-:-:S06]  /*1290*/  HADD2.F32 R0, -RZ, R0.H0_H0 ;  /* 0x20000000ff007230 */ /* 0x004fcc0000004100 */
[----:B------:R-:W0:Y:S02]  /*12a0*/  F2I.FTZ.TRUNC.NTZ R0, R0 ;  /* 0x0000000000007305 */ /* 0x000e24000021f100 */
[----:B0-----:R-:W-:Y:S01]  /*12b0*/  PRMT R24, R0, 0x7610, R24 ;  /* 0x0000761000187816 */ /* 0x001fe20000000018 */
[----:B------:R-:W-:Y:S06]  /*12c0*/  BRA `(.L_x_19330) ;  /* 0x0000000800ec7947 */ /* 0x000fec0003800000 */
.L_x_19333:
        /* <DEDUP_REMOVED lines=9> */
.L_x_19336:
[----:B------:R-:W2:Y:S02]  /*1360*/  LDG.E.U16 R4, desc[UR36][R4.64] ;  /* 0x0000002404047981 */ /* 0x000ea4000c1e1500 */
[----:B--2---:R-:W-:-:S06]  /*1370*/  HADD2.F32 R0, -RZ, R4.H0_H0 ;  /* 0x20000004ff007230 */ /* 0x004fcc0000004100 */
[----:B------:R-:W0:Y:S02]  /*1380*/  F2I.FTZ.TRUNC.NTZ R0, R0 ;  /* 0x0000000000007305 */ /* 0x000e24000021f100 */
[----:B0-----:R-:W-:Y:S01]  /*1390*/  PRMT R24, R0, 0x7610, R24 ;  /* 0x0000761000187816 */ /* 0x001fe20000000018 */
[----:B------:R-:W-:Y:S06]  /*13a0*/  BRA `(.L_x_19330) ;  /* 0x0000000800b47947 */ /* 0x000fec0003800000 */
.L_x_19335:
[----:B------:R-:W2:Y:S02]  /*13b0*/  LDG.E.64 R4, desc[UR36][R4.64] ;  /* 0x0000002404047981 */ /* 0x000ea4000c1e1b00 */
[----:B--2---:R0:W1:Y:S01]  /*13c0*/  F2I.F64.TRUNC R24, R4 ;  /* 0x0000000400187311 */ /* 0x004062000030d100 */
[----:B------:R-:W-:Y:S05]  /*13d0*/  BRA `(.L_x_19330) ;  /* 0x0000000800a87947 */ /* 0x000fea0003800000 */
.L_x_19325:
        /* <DEDUP_REMOVED lines=12> */
.L_x_19339:
[----:B------:R-:W2:Y:S02]  /*14a0*/  LDG.E.64 R4, desc[UR36][R4.64] ;  /* 0x0000002404047981 */ /* 0x000ea4000c1e1b00 */
[----:B--2---:R0:W1:Y:S01]  /*14b0*/  F2I.F64.TRUNC R24, R4 ;  /* 0x0000000400187311 */ /* 0x004062000030d100 */
[----:B------:R-:W-:Y:S05]  /*14c0*/  BRA `(.L_x_19330) ;  /* 0x00000008006c7947 */ /* 0x000fea0003800000 */
.L_x_19338:
        /* <DEDUP_REMOVED lines=28> */
.L_x_19341:
        /* <DEDUP_REMOVED lines=15> */
.L_x_19340:
[----:B------:R-:W2:Y:S02]  /*1780*/  LDG.E.U16 R0, desc[UR36][R4.64] ;  /* 0x0000002404007981 */ /* 0x000ea4000c1e1500 */
[----:B--2---:R-:W-:-:S06]  /*1790*/  IMAD.U32 R0, R0, 0x10000, RZ ;  /* 0x0001000000007824 */ /* 0x004fcc00078e00ff */
[----:B------:R-:W0:Y:S02]  /*17a0*/  F2I.FTZ.TRUNC.NTZ R0, R0 ;  /* 0x0000000000007305 */ /* 0x000e24000021f100 */
[----:B0-----:R-:W-:Y:S01]  /*17b0*/  PRMT R24, R0, 0x7610, R24 ;  /* 0x0000761000187816 */ /* 0x001fe20000000018 */
[----:B------:R-:W-:Y:S06]  /*17c0*/  BRA `(.L_x_19330) ;  /* 0x0000000400ac7947 */ /* 0x000fec0003800000 */
.L_x_19337:
        /* <DEDUP_REMOVED lines=10> */
.L_x_19344:
        /* <DEDUP_REMOVED lines=21> */
.L_x_19348:
[----:B------:R-:W-:Y:S05]  /*19c0*/  BSYNC B1 ;  /* 0x0000000000017941 */ /* 0x000fea0003800000 */
.L_x_19347:
[----:B------:R-:W-:Y:S01]  /*19d0*/  LEA R5, R0, 0x3b800000, 0x17 ;  /* 0x3b80000000057811 */ /* 0x000fe200078eb8ff */
[----:B------:R-:W-:-:S05]  /*19e0*/  IMAD.SHL.U32 R0, R3, 0x100000, RZ ;  /* 0x0010000003007824 */ /* 0x000fca00078e00ff */
[----:B------:R-:W-:-:S07]  /*19f0*/  LOP3.LUT R0, R5, R0, R6, 0xfe, !PT ;  /* 0x0000000005007212 */ /* 0x000fce00078efe06 */
.L_x_19346:
[----:B------:R-:W-:Y:S05]  /*1a00*/  BSYNC B0 ;  /* 0x0000000000007941 */ /* 0x000fea0003800000 */
.L_x_19345:
[----:B------:R-:W0:Y:S02]  /*1a10*/  F2I.FTZ.TRUNC.NTZ R0, R0 ;  /* 0x0000000000007305 */ /* 0x000e24000021f100 */
[----:B0-----:R-:W-:Y:S01]  /*1a20*/  PRMT R24, R0, 0x7610, R24 ;  /* 0x0000761000187816 */ /* 0x001fe20000000018 */
[----:B------:R-:W-:Y:S06]  /*1a30*/  BRA `(.L_x_19330) ;  /* 0x0000000400107947 */ /* 0x000fec0003800000 */
.L_x_19343:
        /* <DEDUP_REMOVED lines=21> */
.L_x_19352:
[----:B------:R-:W-:Y:S05]  /*1b90*/  BSYNC B1 ;  /* 0x0000000000017941 */ /* 0x000fea0003800000 */
.L_x_19351:
[----:B------:R-:W-:Y:S01]  /*1ba0*/  LEA R5, R0, 0x37800000, 0x17 ;  /* 0x3780000000057811 */ /* 0x000fe200078eb8ff */
[----:B------:R-:W-:-:S05]  /*1bb0*/  IMAD.SHL.U32 R0, R3, 0x200000, RZ ;  /* 0x0020000003007824 */ /* 0x000fca00078e00ff */
[----:B------:R-:W-:-:S07]  /*1bc0*/  LOP3.LUT R0, R5, R0, R6, 0xfe, !PT ;  /* 0x0000000005007212 */ /* 0x000fce00078efe06 */
.L_x_19350:
[----:B------:R-:W-:Y:S05]  /*1bd0*/  BSYNC B0 ;  /* 0x0000000000007941 */ /* 0x000fea0003800000 */
.L_x_19349:
[----:B------:R-:W0:Y:S02]  /*1be0*/  F2I.FTZ.TRUNC.NTZ R0, R0 ;  /* 0x0000000000007305 */ /* 0x000e24000021f100 */
[----:B0-----:R-:W-:Y:S01]  /*1bf0*/  PRMT R24, R0, 0x7610, R24 ;  /* 0x0000761000187816 */ /* 0x001fe20000000018 */
[----:B------:R-:W-:Y:S06]  /*1c00*/  BRA `(.L_x_19330) ;  /* 0x00000000009c7947 */ /* 0x000fec0003800000 */
.L_x_19342:
        /* <DEDUP_REMOVED lines=14> */
.L_x_19356:
[----:B------:R-:W-:Y:S05]  /*1cf0*/  BSYNC B0 ;  /* 0x0000000000007941 */ /* 0x000fea0003800000 */
.L_x_19355:
[----:B------:R-:W0:Y:S02]  /*1d00*/  F2I.FTZ.TRUNC.NTZ R0, R0 ;  /* 0x0000000000007305 */ /* 0x000e24000021f100 */
[----:B0-----:R-:W-:Y:S01]  /*1d10*/  PRMT R24, R0, 0x7610, R24 ;  /* 0x0000761000187816 */ /* 0x001fe20000000018 */
[----:B------:R-:W-:Y:S06]  /*1d20*/  BRA `(.L_x_19330) ;  /* 0x0000000000547947 */ /* 0x000fec0003800000 */
.L_x_19329:
        /* <DEDUP_REMOVED lines=16> */
.L_x_19357:
[----:B------:R-:W-:Y:S01]  /*1e30*/  PRMT R24, RZ, 0x7610, R24 ;  /* 0x00007610ff187816 */ /* 0x000fe20000000018 */
[----:B------:R-:W-:Y:S06]  /*1e40*/  BRA `(.L_x_19330) ;  /* 0x00000000000c7947 */ /* 0x000fec0003800000 */
.L_x_19354:
[----:B------:R3:W5:Y:S01]  /*1e50*/  LDG.E.U8 R24, desc[UR36][R4.64] ;  /* 0x0000002404187981 */ /* 0x000762000c1e1100 */
[----:B------:R-:W-:Y:S05]  /*1e60*/  BRA `(.L_x_19330) ;  /* 0x0000000000047947 */ /* 0x000fea0003800000 */
.L_x_19353:
[----:B------:R2:W5:Y:S02]  /*1e70*/  LDG.E.U8 R24, desc[UR36][R4.64] ;  /* 0x0000002404187981 */ /* 0x000564000c1e1100 */
.L_x_19330:
[----:B------:R-:W-:-:S07]  /*1e80*/  VIADD R23, R23, 0x80 ;  /* 0x0000008017177836 */ /* 0x000fce0000000000 */
.L_x_19324:
[----:B------:R-:W-:Y:S05]  /*1e90*/  BSYNC B6 ;  /* 0x0000000000067941 */ /* 0x000fea0003800000 */
.L_x_19323:
        /* <DEDUP_REMOVED lines=25> */
.L_x_19363:
[----:B------:R0:W5:Y:S01]  /*2030*/  LDG.E.U8 R18, desc[UR36][R4.64] ;  /* 0x0000002404127981 */ /* 0x000162000c1e1100 */
[----:B------:R-:W-:Y:S05]  /*2040*/  BRA `(.L_x_19365) ;  /* 0x0000000c00547947 */ /* 0x000fea0003800000 */
.L_x_19362:
        /* <DEDUP_REMOVED lines=8> */
.L_x_19367:
[----:B------:R0:W5:Y:S01]  /*20d0*/  LDG.E.U8 R18, desc[UR36][R4.64] ;  /* 0x0000002404127981 */ /* 0x000162000c1e1100 */
[----:B------:R-:W-:Y:S05]  /*20e0*/  BRA `(.L_x_19365) ;  /* 0x0000000c002c7947 */ /* 0x000fea0003800000 */
.L_x_19366:
[----:B------:R0:W5:Y:S01]  /*20f0*/  LDG.E.U16 R18, desc[UR36][R4.64] ;  /* 0x0000002404127981 */ /* 0x000162000c1e1500 */
[----:B------:R-:W-:Y:S05]  /*2100*/  BRA `(.L_x_19365) ;  /* 0x0000000c00247947 */ /* 0x000fea0003800000 */
.L_x_19361:
        /* <DEDUP_REMOVED lines=9> */
.L_x_19369:
[----:B------:R-:W2:Y:S02]  /*21a0*/  LDG.E.U16 R0, desc[UR36][R4.64] ;  /* 0x0000002404007981 */ /* 0x000ea4000c1e1500 */
[----:B--2---:R-:W-:-:S06]  /*21b0*/  HADD2.F32 R0, -RZ, R0.H0_H0 ;  /* 0x20000000ff007230 */ /* 0x004fcc0000004100 */
[----:B------:R-:W0:Y:S02]  /*21c0*/  F2I.FTZ.TRUNC.NTZ R0, R0 ;  /* 0x0000000000007305 */ /* 0x000e24000021f100 */
[----:B0-----:R-:W-:Y:S01]  /*21d0*/  PRMT R18, R0, 0x7610, R18 ;  /* 0x0000761000127816 */ /* 0x001fe20000000012 */
[----:B------:R-:W-:Y:S06]  /*21e0*/  BRA `(.L_x_19365) ;  /* 0x0000000800ec7947 */ /* 0x000fec0003800000 */
.L_x_19368:
        /* <DEDUP_REMOVED lines=9> */
.L_x_19371:
[----:B------:R-:W2:Y:S02]  /*2280*/  LDG.E.U16 R4, desc[UR36][R4.64] ;  /* 0x0000002404047981 */ /* 0x000ea4000c1e1500 */
[----:B--2---:R-:W-:-:S06]  /*2290*/  HADD2.F32 R0, -RZ, R4.H0_H0 ;  /* 0x20000004ff007230 */ /* 0x004fcc0000004100 */
[----:B------:R-:W0:Y:S02]  /*22a0*/  F2I.FTZ.TRUNC.NTZ R0, R0 ;  /* 0x0000000000007305 */ /* 0x000e24000021f100 */
[----:B0-----:R-:W-:Y:S01]  /*22b0*/  PRMT R18, R0, 0x7610, R18 ;  /* 0x0000761000127816 */ /* 0x001fe20000000012 */
[----:B------:R-:W-:Y:S06]  /*22c0*/  BRA `(.L_x_19365) ;  /* 0x0000000800b47947 */ /* 0x000fec0003800000 */
.L_x_19370:
[----:B------:R-:W2:Y:S02]  /*22d0*/  LDG.E.64 R4, desc[UR36][R4.64] ;  /* 0x0000002404047981 */ /* 0x000ea4000c1e1b00 */
[----:B--2---:R0:W1:Y:S01]  /*22e0*/  F2I.F64.TRUNC R18, R4 ;  /* 0x0000000400127311 */ /* 0x004062000030d100 */
[----:B------:R-:W-:Y:S05]  /*22f0*/  BRA `(.L_x_19365) ;  /* 0x0000000800a87947 */ /* 0x000fea0003800000 */
.L_x_19360:
        /* <DEDUP_REMOVED lines=12> */
.L_x_19374:
[----:B------:R-:W2:Y:S02]  /*23c0*/  LDG.E.64 R4, desc[UR36][R4.64] ;  /* 0x0000002404047981 */ /* 0x000ea4000c1e1b00 */
[----:B--2---:R3:W4:Y:S01]  /*23d0*/  F2I.F64.TRUNC R18, R4 ;  /* 0x0000000400127311 */ /* 0x004722000030d100 */
[----:B------:R-:W-:Y:S05]  /*23e0*/  BRA `(.L_x_19365) ;  /* 0x00000008006c7947 */ /* 0x000fea0003800000 */
.L_x_19373:
        /* <DEDUP_REMOVED lines=28> */
.L_x_19376:
        /* <DEDUP_REMOVED lines=15> */
.L_x_19375:
[----:B------:R-:W2:Y:S02]  /*26a0*/  LDG.E.U16 R0, desc[UR36][R4.64] ;  /* 0x0000002404007981 */ /* 0x000ea4000c1e1500 */
[----:B--2---:R-:W-:-:S06]  /*26b0*/  IMAD.U32 R0, R0, 0x10000, RZ ;  /* 0x0001000000007824 */ /* 0x004fcc00078e00ff */
[----:B------:R-:W0:Y:S02]  /*26c0*/  F2I.FTZ.TRUNC.NTZ R0, R0 ;  /* 0x0000000000007305 */ /* 0x000e24000021f100 */
[----:B0-----:R-:W-:Y:S01]  /*26d0*/  PRMT R18, R0, 0x7610, R18 ;  /* 0x0000761000127816 */ /* 0x001fe20000000012 */
[----:B------:R-:W-:Y:S06]  /*26e0*/  BRA `(.L_x_19365) ;  /* 0x0000000400ac7947 */ /* 0x000fec0003800000 */
.L_x_19372:
        /* <DEDUP_REMOVED lines=10> */
.L_x_19379:
        /* <DEDUP_REMOVED lines=21> */
.L_x_19383:
[----:B------:R-:W-:Y:S05]  /*28e0*/  BSYNC B1 ;  /* 0x0000000000017941 */ /* 0x000fea0003800000 */
.L_x_19382:
[----:B------:R-:W-:Y:S01]  /*28f0*/  LEA R5, R0, 0x3b800000, 0x17 ;  /* 0x3b80000000057811 */ /* 0x000fe200078eb8ff */
[----:B------:R-:W-:-:S05]  /*2900*/  IMAD.SHL.U32 R0, R3, 0x100000, RZ ;  /* 0x0010000003007824 */ /* 0x000fca00078e00ff */
[----:B------:R-:W-:-:S07]  /*2910*/  LOP3.LUT R0, R5, R0, R6, 0xfe, !PT ;  /* 0x0000000005007212 */ /* 0x000fce00078efe06 */
.L_x_19381:
[----:B------:R-:W-:Y:S05]  /*2920*/  BSYNC B0 ;  /* 0x0000000000007941 */ /* 0x000fea0003800000 */
.L_x_19380:
[----:B------:R-:W0:Y:S02]  /*2930*/  F2I.FTZ.TRUNC.NTZ R0, R0 ;  /* 0x0000000000007305 */ /* 0x000e24000021f100 */
[----:B0-----:R-:W-:Y:S01]  /*2940*/  PRMT R18, R0, 0x7610, R18 ;  /* 0x0000761000127816 */ /* 0x001fe20000000012 */
[----:B------:R-:W-:Y:S06]  /*2950*/  BRA `(.L_x_19365) ;  /* 0x0000000400107947 */ /* 0x000fec0003800000 */
.L_x_19378:
        /* <DEDUP_REMOVED lines=21> */
.L_x_19387:
[----:B------:R-:W-:Y:S05]  /*2ab0*/  BSYNC B1 ;  /* 0x0000000000017941 */ /* 0x000fea0003800000 */
.L_x_19386:
[----:B------:R-:W-:Y:S01]  /*2ac0*/  LEA R5, R0, 0x37800000, 0x17 ;  /* 0x3780000000057811 */ /* 0x000fe200078eb8ff */
[----:B------:R-:W-:-:S05]  /*2ad0*/  IMAD.SHL.U32 R0, R3, 0x200000, RZ ;  /* 0x0020000003007824 */ /* 0x000fca00078e00ff */
[----:B------:R-:W-:-:S07]  /*2ae0*/  LOP3.LUT R0, R5, R0, R6, 0xfe, !PT ;  /* 0x0000000005007212 */ /* 0x000fce00078efe06 */
.L_x_19385:
[----:B------:R-:W-:Y:S05]  /*2af0*/  BSYNC B0 ;  /* 0x0000000000007941 */ /* 0x000fea0003800000 */
.L_x_19384:
[----:B------:R-:W0:Y:S02]  /*2b00*/  F2I.FTZ.TRUNC.NTZ R0, R0 ;  /* 0x0000000000007305 */ /* 0x000e24000021f100 */
[----:B0-----:R-:W-:Y:S01]  /*2b10*/  PRMT R18, R0, 0x7610, R18 ;  /* 0x0000761000127816 */ /* 0x001fe20000000012 */
[----:B------:R-:W-:Y:S06]  /*2b20*/  BRA `(.L_x_19365) ;  /* 0x00000000009c7947 */ /* 0x000fec0003800000 */
.L_x_19377:
        /* <DEDUP_REMOVED lines=14> */
.L_x_19391:
[----:B------:R-:W-:Y:S05]  /*2c10*/  BSYNC B0 ;  /* 0x0000000000007941 */ /* 0x000fea0003800000 */
.L_x_19390:
[----:B------:R-:W0:Y:S02]  /*2c20*/  F2I.FTZ.TRUNC.NTZ R0, R0 ;  /* 0x0000000000007305 */ /* 0x000e24000021f100 */
[----:B0-----:R-:W-:Y:S01]  /*2c30*/  PRMT R18, R0, 0x7610, R18 ;  /* 0x0000761000127816 */ /* 0x001fe20000000012 */
[----:B------:R-:W-:Y:S06]  /*2c40*/  BRA `(.L_x_19365) ;  /* 0x0000000000547947 */ /* 0x000fec0003800000 */
.L_x_19364:
        /* <DEDUP_REMOVED lines=16> */
.L_x_19392:
[----:B------:R-:W-:Y:S01]  /*2d50*/  PRMT R18, RZ, 0x7610, R18 ;  /* 0x00007610ff127816 */ /* 0x000fe20000000012 */
[----:B------:R-:W-:Y:S06]  /*2d60*/  BRA `(.L_x_19365) ;  /* 0x00000000000c7947 */ /* 0x000fec0003800000 */
.L_x_19389:
[----:B------:R2:W5:Y:S01]  /*2d70*/  LDG.E.U8 R18, desc[UR36][R4.64] ;  /* 0x0000002404127981 */ /* 0x000562000c1e1100 */
[----:B------:R-:W-:Y:S05]  /*2d80*/  BRA `(.L_x_19365) ;  /* 0x0000000000047947 */ /* 0x000fea0003800000 */
.L_x_19388:
[----:B------:R1:W5:Y:S02]  /*2d90*/  LDG.E.U8 R18, desc[UR36][R4.64] ;  /* 0x0000002404127981 */ /* 0x000364000c1e1100 */
.L_x_19365:
[----:B------:R-:W-:-:S07]  /*2da0*/  VIADD R23, R23, 0x80 ;  /* 0x0000008017177836 */ /* 0x000fce0000000000 */
.L_x_19359:
[----:B------:R-:W-:Y:S05]  /*2db0*/  BSYNC B6 ;  /* 0x0000000000067941 */ /* 0x000fea0003800000 */
.L_x_19358:
        /* <DEDUP_REMOVED lines=23> */
.L_x_19398:
[----:B------:R0:W5:Y:S01]  /*2f30*/  LDG.E.U8 R19, desc[UR36][R4.64] ;  /* 0x0000002404137981 */ /* 0x000162000c1e1100 */
[----:B------:R-:W-:Y:S05]  /*2f40*/  BRA `(.L_x_19394) ;  /* 0x0000000c00507947 */ /* 0x000fea0003800000 */
.L_x_19397:
        /* <DEDUP_REMOVED lines=8> */
.L_x_19401:
[----:B------:R0:W5:Y:S01]  /*2fd0*/  LDG.E.U8 R19, desc[UR36][R4.64] ;  /* 0x0000002404137981 */ /* 0x000162000c1e1100 */
[----:B------:R-:W-:Y:S05]  /*2fe0*/  BRA `(.L_x_19394) ;  /* 0x0000000c00287947 */ /* 0x000fea0003800000 */
.L_x_19400:
[----:B------:R0:W5:Y:S01]  /*2ff0*/  LDG.E.U16 R19, desc[UR36][R4.64] ;  /* 0x0000002404137981 */ /* 0x000162000c1e1500 */
[----:B------:R-:W-:Y:S05]  /*3000*/  BRA `(.L_x_19394) ;  /* 0x0000000c00207947 */ /* 0x000fea0003800000 */
.L_x_19396:
        /* <DEDUP_REMOVED lines=9> */
.L_x_19403:
[----:B------:R-:W2:Y:S02]  /*30a0*/  LDG.E.U16 R0, desc[UR36][R4.64] ;  /* 0x0000002404007981 */ /* 0x000ea4000c1e1500 */
[----:B--2---:R-:W-:-:S06]  /*30b0*/  HADD2.F32 R0, -RZ, R0.H0_H0 ;  /* 0x20000000ff007230 */ /* 0x004fcc0000004100 */
[----:B------:R-:W0:Y:S02]  /*30c0*/  F2I.FTZ.TRUNC.NTZ R0, R0 ;  /* 0x0000000000007305 */ /* 0x000e24000021f100 */
[----:B0-----:R-:W-:Y:S01]  /*30d0*/  PRMT R19, R0, 0x7610, R19 ;  /* 0x0000761000137816 */ /* 0x001fe20000000013 */
[----:B------:R-:W-:Y:S06]  /*30e0*/  BRA `(.L_x_19394) ;  /* 0x0000000800e87947 */ /* 0x000fec0003800000 */
.L_x_19402:
        /* <DEDUP_REMOVED lines=9> */
.L_x_19405:
[----:B------:R-:W2:Y:S02]  /*3180*/  LDG.E.U16 R4, desc[UR36][R4.64] ;  /* 0x0000002404047981 */ /* 0x000ea4000c1e1500 */
[----:B--2---:R-:W-:-:S06]  /*3190*/  HADD2.F32 R0, -RZ, R4.H0_H0 ;  /* 0x20000004ff007230 */ /* 0x004fcc0000004100 */
[----:B------:R-:W0:Y:S02]  /*31a0*/  F2I.FTZ.TRUNC.NTZ R0, R0 ;  /* 0x0000000000007305 */ /* 0x000e24000021f100 */
[----:B0-----:R-:W-:Y:S01]  /*31b0*/  PRMT R19, R0, 0x7610, R19 ;  /* 0x0000761000137816 */ /* 0x001fe20000000013 */
[----:B------:R-:W-:Y:S06]  /*31c0*/  BRA `(.L_x_19394) ;  /* 0x0000000800b07947 */ /* 0x000fec0003800000 */
.L_x_19404:
[----:B------:R-:W2:Y:S02]  /*31d0*/  LDG.E.64 R4, desc[UR36][R4.64] ;  /* 0x0000002404047981 */ /* 0x000ea4000c1e1b00 */
[----:B--2---:R0:W1:Y:S01]  /*31e0*/  F2I.F64.TRUNC R19, R4 ;  /* 0x0000000400137311 */ /* 0x004062000030d100 */
[----:B------:R-:W-:Y:S05]  /*31f0*/  BRA `(.L_x_19394) ;  /* 0x0000000800a47947 */ /* 0x000fea0003800000 */
.L_x_19395:
        /* <DEDUP_REMOVED lines=12> */
.L_x_19408:
[----:B------:R-:W2:Y:S02]  /*32c0*/  LDG.E.64 R4, desc[UR36][R4.64] ;  /* 0x0000002404047981 */ /* 0x000ea4000c1e1b00 */
[----:B--2---:R0:W1:Y:S01]  /*32d0*/  F2I.F64.TRUNC R19, R4 ;  /* 0x0000000400137311 */ /* 0x004062000030d100 */
[----:B------:R-:W-:Y:S05]  /*32e0*/  BRA `(.L_x_19394) ;  /* 0x0000000800687947 */ /* 0x000fea0003800000 */
.L_x_19407:
        /* <DEDUP_REMOVED lines=28> */
.L_x_19410:
        /* <DEDUP_REMOVED lines=15> */
.L_x_19409:
[----:B------:R-:W2:Y:S02]  /*35a0*/  LDG.E.U16 R0, desc[UR36][R4.64] ;  /* 0x0000002404007981 */ /* 0x000ea4000c1e1500 */
[----:B--2---:R-:W-:-:S06]  /*35b0*/  IMAD.U32 R0, R0, 0x10000, RZ ;  /* 0x0001000000007824 */ /* 0x004fcc00078e00ff */
[----:B------:R-:W0:Y:S02]  /*35c0*/  F2I.FTZ.TRUNC.NTZ R0, R0 ;  /* 0x0000000000007305 */ /* 0x000e24000021f100 */
[----:B0-----:R-:W-:Y:S01]  /*35d0*/  PRMT R19, R0, 0x7610, R19 ;  /* 0x0000761000137816 */ /* 0x001fe20000000013 */
[----:B------:R-:W-:Y:S06]  /*35e0*/  BRA `(.L_x_19394) ;  /* 0x0000000400a87947 */ /* 0x000fec0003800000 */
.L_x_19406:
        /* <DEDUP_REMOVED lines=10> */
.L_x_19413:
        /* <DEDUP_REMOVED lines=21> */
.L_x_19417:
[----:B------:R-:W-:Y:S05]  /*37e0*/  BSYNC B1 ;  /* 0x0000000000017941 */ /* 0x000fea0003800000 */
.L_x_19416:
[----:B------:R-:W-:Y:S01]  /*37f0*/  LEA R5, R0, 0x3b800000, 0x17 ;  /* 0x3b80000000057811 */ /* 0x000fe200078eb8ff */
[----:B------:R-:W-:-:S05]  /*3800*/  IMAD.SHL.U32 R0, R3, 0x100000, RZ ;  /* 0x0010000003007824 */ /* 0x000fca00078e00ff */
[----:B------:R-:W-:-:S07]  /*3810*/  LOP3.LUT R0, R5, R0, R6, 0xfe, !PT ;  /* 0x0000000005007212 */ /* 0x000fce00078efe06 */
.L_x_19415:
[----:B------:R-:W-:Y:S05]  /*3820*/  BSYNC B0 ;  /* 0x0000000000007941 */ /* 0x000fea0003800000 */
.L_x_19414:
[----:B------:R-:W0:Y:S02]  /*3830*/  F2I.FTZ.TRUNC.NTZ R0, R0 ;  /* 0x0000000000007305 */ /* 0x000e24000021f100 */
[----:B0-----:R-:W-:Y:S01]  /*3840*/  PRMT R19, R0, 0x7610, R19 ;  /* 0x0000761000137816 */ /* 0x001fe20000000013 */
[----:B------:R-:W-:Y:S06]  /*3850*/  BRA `(.L_x_19394) ;  /* 0x00000004000c7947 */ /* 0x000fec0003800000 */
.L_x_19412:
        /* <DEDUP_REMOVED lines=21> */
.L_x_19421:
[----:B------:R-:W-:Y:S05]  /*39b0*/  BSYNC B1 ;  /* 0x0000000000017941 */ /* 0x000fea0003800000 */
.L_x_19420:
[----:B------:R-:W-:Y:S01]  /*39c0*/  LEA R5, R0, 0x37800000, 0x17 ;  /* 0x3780000000057811 */ /* 0x000fe200078eb8ff */
[----:B------:R-:W-:-:S05]  /*39d0*/  IMAD.SHL.U32 R0, R3, 0x200000, RZ ;  /* 0x0020000003007824 */ /* 0x000fca00078e00ff */
[----:B------:R-:W-:-:S07]  /*39e0*/  LOP3.LUT R0, R5, R0, R6, 0xfe, !PT ;  /* 0x0000000005007212 */ /* 0x000fce00078efe06 */
.L_x_19419:
[----:B------:R-:W-:Y:S05]  /*39f0*/  BSYNC B0 ;  /* 0x0000000000007941 */ /* 0x000fea0003800000 */
.L_x_19418:
[----:B------:R-:W0:Y:S02]  /*3a00*/  F2I.FTZ.TRUNC.NTZ R0, R0 ;  /* 0x0000000000007305 */ /* 0x000e24000021f100 */
[----:B0-----:R-:W-:Y:S01]  /*3a10*/  PRMT R19, R0, 0x7610, R19 ;  /* 0x0000761000137816 */ /* 0x001fe20000000013 */
[----:B------:R-:W-:Y:S06]  /*3a20*/  BRA `(.L_x_19394) ;  /* 0x0000000000987947 */ /* 0x000fec0003800000 */
.L_x_19411:
        /* <DEDUP_REMOVED lines=14> */
.L_x_19425:
[----:B------:R-:W-:Y:S05]  /*3b10*/  BSYNC B0 ;  /* 0x0000000000007941 */ /* 0x000fea0003800000 */
.L_x_19424:
[----:B------:R-:W0:Y:S02]  /*3b20*/  F2I.FTZ.TRUNC.NTZ R0, R0 ;  /* 0x0000000000007305 */ /* 0x000e24000021f100 */
[----:B0-----:R-:W-:Y:S01]  /*3b30*/  PRMT R19, R0, 0x7610, R19 ;  /* 0x0000761000137816 */ /* 0x001fe20000000013 */
[----:B------:R-:W-:Y:S06]  /*3b40*/  BRA `(.L_x_19394) ;  /* 0x0000000000507947 */ /* 0x000fec0003800000 */
.L_x_19399:
        /* <DEDUP_REMOVED lines=16> */
.L_x_19426:
[----:B------:R-:W-:Y:S05]  /*3c50*/  BRA `(.L_x_19394) ;  /* 0x00000000000c7947 */ /* 0x000fea0003800000 */
.L_x_19423:
[----:B------:R0:W5:Y:S01]  /*3c60*/  LDG.E.U8 R19, desc[UR36][R4.64] ;  /* 0x0000002404137981 */ /* 0x000162000c1e1100 */
[----:B------:R-:W-:Y:S05]  /*3c70*/  BRA `(.L_x_19394) ;  /* 0x0000000000047947 */ /* 0x000fea0003800000 */
.L_x_19422:
[----:B------:R0:W5:Y:S02]  /*3c80*/  LDG.E.U8 R19, desc[UR36][R4.64] ;  /* 0x0000002404137981 */ /* 0x000164000c1e1100 */
.L_x_19394:
[----:B------:R-:W-:Y:S05]  /*3c90*/  BSYNC B6 ;  /* 0x0000000000067941 */ /* 0x000fea0003800000 */
.L_x_19393:
[----:B------:R-:W1:Y:S01]  /*3ca0*/  S2R R25, SR_TID.X ;  /* 0x0000000000197919 */ /* 0x000e620000002100 */
[----:B0-----:R-:W-:Y:S01]  /*3cb0*/  PRMT R0, R17, 0x8880, RZ ;  /* 0x0000888011007816 */ /* 0x001fe200000000ff */
[----:B------:R-:W-:Y:S01]  /*3cc0*/  ULDC.S8 UR4, c[0x0][0x219] ;  /* 0x0000864000047ab9 */ /* 0x000fe20000000200 */
[----:B------:R-:W0:Y:S01]  /*3cd0*/  LDC.U8 R17, c[0x0][0x244] ;  /* 0x00009100ff117b82 */ /* 0x000e220000000000 */
[----:B------:R-:W-:Y:S01]  /*3ce0*/  BSSY B6, `(.L_x_19427) ;  /* 0x000012c000067945 */ /* 0x000fe20003800000 */
[C---:B-1234-:R-:W-:Y:S01]  /*3cf0*/  VIADD R5, R25.reuse, 0x100 ;  /* 0x0000010019057836 */ /* 0x05efe20000000000 */
[CC--:B------:R-:W-:Y:S01]  /*3d00*/  ISETP.GE.AND P3, PT, R25.reuse, R16.reuse, PT ;  /* 0x000000101900720c */ /* 0x0c0fe20003f66270 */
[C---:B------:R-:W-:Y:S02]  /*3d10*/  VIADD R23, R25.reuse, 0x80 ;  /* 0x0000008019177836 */ /* 0x040fe40000000000 */
[----:B------:R-:W-:Y:S01]  /*3d20*/  VIADD R7, R25, 0x180 ;  /* 0x0000018019077836 */ /* 0x000fe20000000000 */
[----:B------:R-:W-:-:S02]  /*3d30*/  ISETP.GE.AND P1, PT, R5, R16, PT ;  /* 0x000000100500720c */ /* 0x000fc40003f26270 */
[-C--:B------:R-:W-:Y:S02]  /*3d40*/  ISETP.GE.AND P0, PT, R23, R16.reuse, PT ;  /* 0x000000101700720c */ /* 0x080fe40003f06270 */
[----:B------:R-:W-:-:S05]  /*3d50*/  ISETP.GE.AND P2, PT, R7, R16, PT ;  /* 0x000000100700720c */ /* 0x000fca0003f46270 */
[----:B-----5:R-:W-:-:S04]  /*3d60*/  @!P3 LOP3.LUT R4, R22, 0xffff, RZ, 0xc0, !PT ;  /* 0x0000ffff1604b812 */ /* 0x020fc800078ec0ff */
[----:B------:R-:W-:Y:S02]  /*3d70*/  @!P1 LOP3.LUT R5, R18, 0xffff, RZ, 0xc0, !PT ;  /* 0x0000ffff12059812 */ /* 0x000fe400078ec0ff */
[----:B------:R-:W-:Y:S02]  /*3d80*/  @!P3 PRMT R4, R4, 0x8880, RZ ;  /* 0x000088800404b816 */ /* 0x000fe400000000ff */
[----:B------:R-:W-:Y:S02]  /*3d90*/  @!P0 LOP3.LUT R24, R24, 0xffff, RZ, 0xc0, !PT ;  /* 0x0000ffff18188812 */ /* 0x000fe400078ec0ff */
[----:B------:R-:W-:Y:S02]  /*3da0*/  @!P2 LOP3.LUT R6, R19, 0xffff, RZ, 0xc0, !PT ;  /* 0x0000ffff1306a812 */ /* 0x000fe400078ec0ff */
[----:B------:R-:W-:Y:S01]  /*3db0*/  @!P1 PRMT R9, R5, 0x8880, RZ ;  /* 0x0000888005099816 */ /* 0x000fe200000000ff */
[----:B------:R-:W-:Y:S01]  /*3dc0*/  @!P3 IMAD.MOV.U32 R5, RZ, RZ, R4 ;  /* 0x000000ffff05b224 */ /* 0x000fe200078e0004 */
[----:B------:R-:W-:-:S02]  /*3dd0*/  @!P0 PRMT R7, R24, 0x8880, RZ ;  /* 0x0000888018078816 */ /* 0x000fc400000000ff */
[----:B------:R-:W-:Y:S02]  /*3de0*/  @!P2 PRMT R11, R6, 0x8880, RZ ;  /* 0x00008880060ba816 */ /* 0x000fe400000000ff */
[C---:B------:R-:W-:Y:S02]  /*3df0*/  @!P3 VIMNMX R5, R0.reuse, R5, !PT ;  /* 0x000000050005b248 */ /* 0x040fe40007fe0100 */
[C---:B------:R-:W-:Y:S02]  /*3e00*/  @!P1 VIMNMX R9, R0.reuse, R9, !PT ;  /* 0x0000000900099248 */ /* 0x040fe40007fe0100 */
[C---:B------:R-:W-:Y:S02]  /*3e10*/  @!P0 VIMNMX R7, R0.reuse, R7, !PT ;  /* 0x0000000700078248 */ /* 0x040fe40007fe0100 */
[----:B------:R-:W-:Y:S02]  /*3e20*/  @!P2 VIMNMX R11, R0, R11, !PT ;  /* 0x0000000b000ba248 */ /* 0x000fe40007fe0100 */
[----:B------:R-:W-:-:S02]  /*3e30*/  @!P3 VIMNMX R3, R5, UR4, PT ;  /* 0x000000040503bc48 */ /* 0x000fc4000bfe0100 */
[----:B------:R-:W-:Y:S02]  /*3e40*/  @!P1 VIMNMX R18, R9, UR4, PT ;  /* 0x0000000409129c48 */ /* 0x000fe4000bfe0100 */
[----:B------:R-:W-:Y:S02]  /*3e50*/  @!P0 VIMNMX R22, R7, UR4, PT ;  /* 0x0000000407168c48 */ /* 0x000fe4000bfe0100 */
[----:B------:R-:W-:Y:S01]  /*3e60*/  @!P2 VIMNMX R19, R11, UR4, PT ;  /* 0x000000040b13ac48 */ /* 0x000fe2000bfe0100 */
        /* <DEDUP_REMOVED lines=21> */
.L_x_19432:
[----:B------:R0:W-:Y:S01]  /*3fc0*/  STG.E.U8 desc[UR36][R8.64], R3 ;  /* 0x0000000308007986 */ /* 0x0001e2000c101124 */
[----:B------:R-:W-:Y:S01]  /*3fd0*/  IMAD.MOV.U32 R25, RZ, RZ, R23 ;  /* 0x000000ffff197224 */ /* 0x000fe200078e0017 */
[----:B------:R-:W-:Y:S06]  /*3fe0*/  BRA `(.L_x_19428) ;  /* 0x0000000c00ec7947 */ /* 0x000fec0003800000 */
.L_x_19431:
[----:B------:R-:W-:-:S13]  /*3ff0*/  ISETP.NE.AND P0, PT, R0, 0x2, PT ;  /* 0x000000020000780c */ /* 0x000fda0003f05270 */
[----:B------:R-:W-:Y:S05]  /*4000*/  @!P0 BRA `(.L_x_19434) ;  /* 0x0000000000408947 */ /* 0x000fea0003800000 */
[----:B------:R-:W-:-:S13]  /*4010*/  ISETP.NE.AND P0, PT, R0, 0x3, PT ;  /* 0x000000030000780c */ /* 0x000fda0003f05270 */
[----:B------:R-:W-:Y:S05]  /*4020*/  @!P0 BRA `(.L_x_19435) ;  /* 0x0000000000248947 */ /* 0x000fea0003800000 */
[----:B------:R-:W-:-:S13]  /*4030*/  ISETP.NE.AND P0, PT, R0, 0x4, PT ;  /* 0x000000040000780c */ /* 0x000fda0003f05270 */
[----:B------:R-:W-:Y:S05]  /*4040*/  @P0 BRA `(.L_x_19433) ;  /* 0x0000000c00600947 */ /* 0x000fea0003800000 */
[----:B------:R-:W-:Y:S01]  /*4050*/  LOP3.LUT R3, R3, 0xffff, RZ, 0xc0, !PT ;  /* 0x0000ffff03037812 */ /* 0x000fe200078ec0ff */
[----:B------:R-:W-:-:S03]  /*4060*/  IMAD.MOV.U32 R25, RZ, RZ, R23 ;  /* 0x000000ffff197224 */ /* 0x000fc600078e0017 */
[----:B------:R-:W-:-:S05]  /*4070*/  PRMT R3, R3, 0x8880, RZ ;  /* 0x0000888003037816 */ /* 0x000fca00000000ff */
[----:B------:R-:W-:-:S05]  /*4080*/  IMAD.MOV.U32 R4, RZ, RZ, R3 ;  /* 0x000000ffff047224 */ /* 0x000fca00078e0003 */
[----:B------:R-:W-:-:S05]  /*4090*/  SHF.R.S32.HI R5, RZ, 0x1f, R4 ;  /* 0x0000001fff057819 */ /* 0x000fca0000011404 */
[----:B------:R0:W-:Y:S01]  /*40a0*/  STG.E.64 desc[UR36][R8.64], R4 ;  /* 0x0000000408007986 */ /* 0x0001e2000c101b24 */
[----:B------:R-:W-:Y:S05]  /*40b0*/  BRA `(.L_x_19428) ;  /* 0x0000000c00b87947 */ /* 0x000fea0003800000 */
.L_x_19435:
[----:B------:R-:W-:Y:S01]  /*40c0*/  LOP3.LUT R3, R3, 0xffff, RZ, 0xc0, !PT ;  /* 0x0000ffff03037812 */ /* 0x000fe200078ec0ff */
[----:B------:R-:W-:-:S03]  /*40d0*/  IMAD.MOV.U32 R25, RZ, RZ, R23 ;  /* 0x000000ffff197224 */ /* 0x000fc600078e0017 */
[----:B------:R-:W-:-:S05]  /*40e0*/  PRMT R3, R3, 0x8880, RZ ;  /* 0x0000888003037816 */ /* 0x000fca00000000ff */
[----:B------:R0:W-:Y:S01]  /*40f0*/  STG.E desc[UR36][R8.64], R3 ;  /* 0x0000000308007986 */ /* 0x0001e2000c101924 */
[----:B------:R-:W-:Y:S05]  /*4100*/  BRA `(.L_x_19428) ;  /* 0x0000000c00a47947 */ /* 0x000fea0003800000 */
.L_x_19434:
[----:B------:R-:W-:Y:S01]  /*4110*/  PRMT R3, R3, 0x8880, RZ ;  /* 0x0000888003037816 */ /* 0x000fe200000000ff */
[----:B------:R-:W-:-:S03]  /*4120*/  IMAD.MOV.U32 R25, RZ, RZ, R23 ;  /* 0x000000ffff197224 */ /* 0x000fc600078e0017 */
[----:B------:R-:W-:-:S05]  /*4130*/  PRMT R3, R3, 0x7710, RZ ;  /* 0x0000771003037816 */ /* 0x000fca00000000ff */
[----:B------:R0:W-:Y:S01]  /*4140*/  STG.E.U16 desc[UR36][R8.64], R3 ;  /* 0x0000000308007986 */ /* 0x0001e2000c101524 */
[----:B------:R-:W-:Y:S05]  /*4150*/  BRA `(.L_x_19428) ;  /* 0x0000000c00907947 */ /* 0x000fea0003800000 */
.L_x_19430:
[----:B------:R-:W-:-:S13]  /*4160*/  ISETP.GT.AND P0, PT, R0, 0x6, PT ;  /* 0x000000060000780c */ /* 0x000fda0003f04270 */
[----:B------:R-:W-:Y:S05]  /*4170*/  @P0 BRA `(.L_x_19436) ;  /* 0x0000000000340947 */ /* 0x000fea0003800000 */
[----:B------:R-:W-:-:S13]  /*4180*/  ISETP.NE.AND P0, PT, R0, 0x5, PT ;  /* 0x000000050000780c */ /* 0x000fda0003f05270 */
[----:B------:R-:W-:Y:S05]  /*4190*/  @!P0 BRA `(.L_x_19437) ;  /* 0x0000000000188947 */ /* 0x000fea0003800000 */
[----:B------:R-:W-:-:S13]  /*41a0*/  ISETP.NE.AND P0, PT, R0, 0x6, PT ;  /* 0x000000060000780c */ /* 0x000fda0003f05270 */
[----:B------:R-:W-:Y:S05]  /*41b0*/  @P0 BRA `(.L_x_19433) ;  /* 0x0000000c00040947 */ /* 0x000fea0003800000 */
[----:B------:R-:W0:Y:S01]  /*41c0*/  I2F.S8 R3, R3 ;  /* 0x0000000300037306 */ /* 0x000e220000001400 */
[----:B------:R-:W-:Y:S01]  /*41d0*/  IMAD.MOV.U32 R25, RZ, RZ, R23 ;  /* 0x000000ffff197224 */ /* 0x000fe200078e0017 */
[----:B0-----:R0:W-:Y:S01]  /*41e0*/  STG.E desc[UR36][R8.64], R3 ;  /* 0x0000000308007986 */ /* 0x0011e2000c101924 */
[----:B------:R-:W-:Y:S05]  /*41f0*/  BRA `(.L_x_19428) ;  /* 0x0000000c00687947 */ /* 0x000fea0003800000 */
.L_x_19437:
[----:B------:R-:W0:Y:S01]  /*4200*/  I2F.S8 R0, R3 ;  /* 0x0000000300007306 */ /* 0x000e220000001400 */
[----:B------:R-:W-:Y:S01]  /*4210*/  IMAD.MOV.U32 R25, RZ, RZ, R23 ;  /* 0x000000ffff197224 */ /* 0x000fe200078e0017 */
[----:B0-----:R-:W-:-:S05]  /*4220*/  F2FP.F16.F32.PACK_AB R0, RZ, R0 ;  /* 0x00000000ff00723e */ /* 0x001fca00000000ff */
[----:B------:R0:W-:Y:S01]  /*4230*/  STG.E.U16 desc[UR36][R8.64], R0 ;  /* 0x0000000008007986 */ /* 0x0001e2000c101524 */
[----:B------:R-:W-:Y:S05]  /*4240*/  BRA `(.L_x_19428) ;  /* 0x0000000c00547947 */ /* 0x000fea0003800000 */
.L_x_19436:
[----:B------:R-:W-:-:S13]  /*4250*/  ISETP.NE.AND P0, PT, R0, 0x7, PT ;  /* 0x000000070000780c */ /* 0x000fda0003f05270 */
[----:B------:R-:W-:Y:S05]  /*4260*/  @!P0 BRA `(.L_x_19438) ;  /* 0x00000000003c8947 */ /* 0x000fea0003800000 */
[----:B------:R-:W-:-:S13]  /*4270*/  ISETP.NE.AND P0, PT, R0, 0x8, PT ;  /* 0x000000080000780c */ /* 0x000fda0003f05270 */
[----:B------:R-:W-:Y:S05]  /*4280*/  @!P0 BRA `(.L_x_19439) ;  /* 0x00000000001c8947 */ /* 0x000fea0003800000 */
[----:B------:R-:W-:-:S13]  /*4290*/  ISETP.NE.AND P0, PT, R0, 0x9, PT ;  /* 0x000000090000780c */ /* 0x000fda0003f05270 */
[----:B------:R-:W-:Y:S05]  /*42a0*/  @P0 BRA `(.L_x_19433) ;  /* 0x0000000800c80947 */ /* 0x000fea0003800000 */
[----:B------:R-:W0:Y:S01]  /*42b0*/  I2F.S8 R4, R3 ;  /* 0x0000000300047306 */ /* 0x000e220000001400 */
[----:B------:R-:W-:Y:S02]  /*42c0*/  IMAD.MOV.U32 R5, RZ, RZ, RZ ;  /* 0x000000ffff057224 */ /* 0x000fe400078e00ff */
[----:B------:R-:W-:-:S03]  /*42d0*/  IMAD.MOV.U32 R25, RZ, RZ, R23 ;  /* 0x000000ffff197224 */ /* 0x000fc600078e0017 */
[----:B0-----:R0:W-:Y:S01]  /*42e0*/  STG.E.64 desc[UR36][R8.64], R4 ;  /* 0x0000000408007986 */ /* 0x0011e2000c101b24 */
[----:B------:R-:W-:Y:S05]  /*42f0*/  BRA `(.L_x_19428) ;  /* 0x0000000c00287947 */ /* 0x000fea0003800000 */
.L_x_19439:
[----:B------:R-:W0:Y:S01]  /*4300*/  I2F.S8 R3, R3 ;  /* 0x0000000300037306 */ /* 0x000e220000001400 */
[----:B------:R-:W-:Y:S01]  /*4310*/  IMAD.MOV.U32 R25, RZ, RZ, R23 ;  /* 0x000000ffff197224 */ /* 0x000fe200078e0017 */
[----:B0-----:R-:W-:-:S04]  /*4320*/  F2FP.F16.F32.PACK_AB R3, RZ, R3 ;  /* 0x00000003ff03723e */ /* 0x001fc800000000ff */
[----:B------:R-:W-:-:S05]  /*4330*/  PRMT R3, R3, 0x5410, RZ ;  /* 0x0000541003037816 */ /* 0x000fca00000000ff */
[----:B------:R0:W-:Y:S01]  /*4340*/  STG.E desc[UR36][R8.64], R3 ;  /* 0x0000000308007986 */ /* 0x0001e2000c101924 */
[----:B------:R-:W-:Y:S05]  /*4350*/  BRA `(.L_x_19428) ;  /* 0x0000000c00107947 */ /* 0x000fea0003800000 */
.L_x_19438:
[----:B------:R-:W-:Y:S01]  /*4360*/  PRMT R4, R3, 0x8880, RZ ;  /* 0x0000888003047816 */ /* 0x000fe200000000ff */
[----:B------:R-:W-:-:S03]  /*4370*/  IMAD.MOV.U32 R25, RZ, RZ, R23 ;  /* 0x000000ffff197224 */ /* 0x000fc600078e0017 */
[----:B------:R-:W-:-:S06]  /*4380*/  PRMT R4, R4, 0x7710, RZ ;  /* 0x0000771004047816 */ /* 0x000fcc00000000ff */
[----:B------:R-:W0:Y:S02]  /*4390*/  I2F.F64.S16 R4, R4 ;  /* 0x0000000400047312 */ /* 0x000e240000101c00 */
[----:B0-----:R0:W-:Y:S01]  /*43a0*/  STG.E.64 desc[UR36][R8.64], R4 ;  /* 0x0000000408007986 */ /* 0x0011e2000c101b24 */
[----:B------:R-:W-:Y:S05]  /*43b0*/  BRA `(.L_x_19428) ;  /* 0x0000000800f87947 */ /* 0x000fea0003800000 */
.L_x_19429:
        /* <DEDUP_REMOVED lines=8> */
[----:B------:R-:W-:Y:S01]  /*4440*/  LOP3.LUT P0, RZ, R3, 0xff, RZ, 0xc0, !PT ;  /* 0x000000ff03ff7812 */ /* 0x000fe2000780c0ff */
[----:B------:R-:W-:-:S03]  /*4450*/  IMAD.MOV.U32 R25, RZ, RZ, R23 ;  /* 0x000000ffff197224 */ /* 0x000fc600078e0017 */
[----:B------:R-:W-:-:S05]  /*4460*/  SEL R3, RZ, 0x1, !P0 ;  /* 0x00000001ff037807 */ /* 0x000fca0004000000 */
[----:B------:R0:W-:Y:S01]  /*4470*/  STG.E.U8 desc[UR36][R8.64], R3 ;  /* 0x0000000308007986 */ /* 0x0001e2000c101124 */
[----:B------:R-:W-:Y:S05]  /*4480*/  BRA `(.L_x_19428) ;  /* 0x0000000800c47947 */ /* 0x000fea0003800000 */
.L_x_19442:
[----:B------:R-:W-:Y:S02]  /*4490*/  PRMT R4, R3, 0x8880, RZ ;  /* 0x0000888003047816 */ /* 0x000fe400000000ff */
[----:B------:R-:W-:Y:S01]  /*44a0*/  CS2R R6, SRZ ;  /* 0x0000000000067805 */ /* 0x000fe2000001ff00 */
[----:B------:R-:W-:Y:S01]  /*44b0*/  IMAD.MOV.U32 R25, RZ, RZ, R23 ;  /* 0x000000ffff197224 */ /* 0x000fe200078e0017 */
[----:B------:R-:W-:-:S06]  /*44c0*/  PRMT R4, R4, 0x7710, RZ ;  /* 0x0000771004047816 */ /* 0x000fcc00000000ff */
[----:B------:R-:W0:Y:S02]  /*44d0*/  I2F.F64.S16 R4, R4 ;  /* 0x0000000400047312 */ /* 0x000e240000101c00 */
[----:B0-----:R0:W-:Y:S01]  /*44e0*/  STG.E.128 desc[UR36][R8.64], R4 ;  /* 0x0000000408007986 */ /* 0x0011e2000c101d24 */
[----:B------:R-:W-:Y:S05]  /*44f0*/  BRA `(.L_x_19428) ;  /* 0x0000000800a87947 */ /* 0x000fea0003800000 */
.L_x_19441:
[----:B------:R-:W-:-:S13]  /*4500*/  ISETP.NE.AND P0, PT, R0, 0xf, PT ;  /* 0x0000000f0000780c */ /* 0x000fda0003f05270 */
[----:B------:R-:W-:Y:S05]  /*4510*/  @!P0 BRA `(.L_x_19443) ;  /* 0x0000000000bc8947 */ /* 0x000fea0003800000 */
[----:B------:R-:W-:-:S13]  /*4520*/  ISETP.NE.AND P0, PT, R0, 0x17, PT ;  /* 0x000000170000780c */ /* 0x000fda0003f05270 */
[----:B------:R-:W-:Y:S05]  /*4530*/  @!P0 BRA `(.L_x_19444) ;  /* 0x0000000000588947 */ /* 0x000fea0003800000 */
[----:B------:R-:W-:-:S13]  /*4540*/  ISETP.NE.AND P0, PT, R0, 0x18, PT ;  /* 0x000000180000780c */ /* 0x000fda0003f05270 */
[----:B------:R-:W-:Y:S05]  /*4550*/  @P0 BRA `(.L_x_19433) ;  /* 0x00000008001c0947 */ /* 0x000fea0003800000 */
[----:B------:R-:W0:Y:S01]  /*4560*/  I2F.S8 R3, R3 ;  /* 0x0000000300037306 */ /* 0x000e220000001400 */
        /* <DEDUP_REMOVED lines=14> */
.L_x_19446:
[----:B------:R-:W-:Y:S05]  /*4650*/  BSYNC B0 ;  /* 0x0000000000007941 */ /* 0x000fea0003800000 */
.L_x_19445:
[----:B------:R-:W-:Y:S01]  /*4660*/  LOP3.LUT R5, R0, R5, RZ, 0xfc, !PT ;  /* 0x0000000500057212 */ /* 0x000fe200078efcff */
[----:B------:R-:W-:-:S04]  /*4670*/  IMAD.MOV.U32 R25, RZ, RZ, R23 ;  /* 0x000000ffff197224 */ /* 0x000fc800078e0017 */
[----:B------:R0:W-:Y:S01]  /*4680*/  STG.E.U8 desc[UR36][R8.64], R5 ;  /* 0x0000000508007986 */ /* 0x0001e2000c101124 */
[----:B------:R-:W-:Y:S05]  /*4690*/  BRA `(.L_x_19428) ;  /* 0x0000000800407947 */ /* 0x000fea0003800000 */
.L_x_19444:
[----:B------:R-:W0:Y:S01]  /*46a0*/  I2F.S8 R5, R3 ;  /* 0x0000000300057306 */ /* 0x000e220000001400 */
        /* <DEDUP_REMOVED lines=12> */
.L_x_19448:
[----:B------:R-:W-:Y:S01]  /*4770*/  IMAD.MOV.U32 R0, RZ, RZ, 0x7f ;  /* 0x0000007fff007424 */ /* 0x000fe200078e00ff */
[----:B------:R-:W-:-:S04]  /*4780*/  ISETP.GT.U32.AND P0, PT, R4, 0x7f800000, PT ;  /* 0x7f8000000400780c */ /* 0x000fc80003f04070 */
[----:B------:R-:W-:-:S09]  /*4790*/  SEL R0, R0, 0x7c, P0 ;  /* 0x0000007c00007807 */ /* 0x000fd20000000000 */
.L_x_19449:
[----:B------:R-:W-:Y:S05]  /*47a0*/  BSYNC B0 ;  /* 0x0000000000007941 */ /* 0x000fea0003800000 */
.L_x_19447:
[----:B------:R-:W-:Y:S01]  /*47b0*/  LOP3.LUT R3, R5, 0x80000000, RZ, 0xc0, !PT ;  /* 0x8000000005037812 */ /* 0x000fe200078ec0ff */
[----:B------:R-:W-:-:S03]  /*47c0*/  IMAD.MOV.U32 R25, RZ, RZ, R23 ;  /* 0x000000ffff197224 */ /* 0x000fc600078e0017 */
[----:B------:R-:W-:-:S04]  /*47d0*/  SHF.R.U32.HI R3, RZ, 0x18, R3 ;  /* 0x00000018ff037819 */ /* 0x000fc80000011603 */
[----:B------:R-:W-:-:S05]  /*47e0*/  LOP3.LUT R3, R0, R3, RZ, 0xfc, !PT ;  /* 0x0000000300037212 */ /* 0x000fca00078efcff */
[----:B------:R0:W-:Y:S01]  /*47f0*/  STG.E.U8 desc[UR36][R8.64], R3 ;  /* 0x0000000308007986 */ /* 0x0001e2000c101124 */
[----:B------:R-:W-:Y:S05]  /*4800*/  BRA `(.L_x_19428) ;  /* 0x0000000400e47947 */ /* 0x000fea0003800000 */
.L_x_19443:
[----:B------:R-:W0:Y:S01]  /*4810*/  I2F.S8 R0, R3 ;  /* 0x0000000300007306 */ /* 0x000e220000001400 */
[----:B------:R-:W-:Y:S01]  /*4820*/  IMAD.MOV.U32 R25, RZ, RZ, R23 ;  /* 0x000000ffff197224 */ /* 0x000fe200078e0017 */
[----:B0-----:R-:W-:-:S05]  /*4830*/  F2FP.BF16.F32.PACK_AB R0, RZ, R0 ;  /* 0x00000000ff00723e */ /* 0x001fca00000010ff */
[----:B------:R0:W-:Y:S01]  /*4840*/  STG.E.U16 desc[UR36][R8.64], R0 ;  /* 0x0000000008007986 */ /* 0x0001e2000c101524 */
[----:B------:R-:W-:Y:S05]  /*4850*/  BRA `(.L_x_19428) ;  /* 0x0000000400d07947 */ /* 0x000fea0003800000 */
.L_x_19440:
        /* <DEDUP_REMOVED lines=8> */
[----:B------:R-:W-:Y:S01]  /*48e0*/  PRMT R3, R3, 0x8880, RZ ;  /* 0x0000888003037816 */ /* 0x000fe200000000ff */
[----:B------:R-:W-:-:S03]  /*48f0*/  IMAD.MOV.U32 R25, RZ, RZ, R23 ;  /* 0x000000ffff197224 */ /* 0x000fc600078e0017 */
[----:B------:R-:W-:-:S05]  /*4900*/  PRMT R3, R3, 0x7710, RZ ;  /* 0x0000771003037816 */ /* 0x000fca00000000ff */
[----:B------:R4:W-:Y:S01]  /*4910*/  STG.E.U16 desc[UR36][R8.64], R3 ;  /* 0x0000000308007986 */ /* 0x0009e2000c101524 */
[----:B------:R-:W-:Y:S05]  /*4920*/  BRA `(.L_x_19428) ;  /* 0x00000004009c7947 */ /* 0x000fea0003800000 */
.L_x_19452:
[----:B------:R-:W0:Y:S01]  /*4930*/  I2F.S8 R3, R3 ;  /* 0x0000000300037306 */ /* 0x000e220000001400 */
        /* <DEDUP_REMOVED lines=16> */
.L_x_19455:
[----:B------:R-:W-:-:S04]  /*4a40*/  LOP3.LUT R3, R3, 0x80000000, RZ, 0xc0, !PT ;  /* 0x8000000003037812 */ /* 0x000fc800078ec0ff */
[----:B------:R-:W-:-:S04]  /*4a50*/  SHF.R.U32.HI R3, RZ, 0x18, R3 ;  /* 0x00000018ff037819 */ /* 0x000fc80000011603 */
[----:B------:R-:W-:-:S04]  /*4a60*/  LOP3.LUT R0, R0, R3, RZ, 0xfc, !PT ;  /* 0x0000000300007212 */ /* 0x000fc800078efcff */
[----:B------:R-:W-:-:S07]  /*4a70*/  PRMT R4, R0, 0x7610, R4 ;  /* 0x0000761000047816 */ /* 0x000fce0000000004 */
.L_x_19454:
[----:B------:R-:W-:Y:S05]  /*4a80*/  BSYNC B0 ;  /* 0x0000000000007941 */ /* 0x000fea0003800000 */
.L_x_19453:
[----:B------:R3:W-:Y:S01]  /*4a90*/  STG.E.U8 desc[UR36][R8.64], R4 ;  /* 0x0000000408007986 */ /* 0x0007e2000c101124 */
[----:B------:R-:W-:Y:S01]  /*4aa0*/  IMAD.MOV.U32 R25, RZ, RZ, R23 ;  /* 0x000000ffff197224 */ /* 0x000fe200078e0017 */
[----:B------:R-:W-:Y:S06]  /*4ab0*/  BRA `(.L_x_19428) ;  /* 0x0000000400387947 */ /* 0x000fec0003800000 */
.L_x_19451:
        /* <DEDUP_REMOVED lines=17> */
.L_x_19458:
[----:B------:R-:W-:-:S04]  /*4bd0*/  LOP3.LUT R3, R3, 0x80000000, RZ, 0xc0, !PT ;  /* 0x8000000003037812 */ /* 0x000fc800078ec0ff */
[----:B------:R-:W-:-:S04]  /*4be0*/  SHF.R.U32.HI R3, RZ, 0x18, R3 ;  /* 0x00000018ff037819 */ /* 0x000fc80000011603 */
[----:B------:R-:W-:-:S04]  /*4bf0*/  LOP3.LUT R0, R0, R3, RZ, 0xfc, !PT ;  /* 0x0000000300007212 */ /* 0x000fc800078efcff */
[----:B------:R-:W-:-:S07]  /*4c00*/  PRMT R4, R0, 0x7610, R4 ;  /* 0x0000761000047816 */ /* 0x000fce0000000004 */
.L_x_19457:
[----:B------:R-:W-:Y:S05]  /*4c10*/  BSYNC B0 ;  /* 0x0000000000007941 */ /* 0x000fea0003800000 */
.L_x_19456:
[----:B------:R0:W-:Y:S01]  /*4c20*/  STG.E.U8 desc[UR36][R8.64], R4 ;  /* 0x0000000408007986 */ /* 0x0001e2000c101124 */
[----:B------:R-:W-:Y:S01]  /*4c30*/  IMAD.MOV.U32 R25, RZ, RZ, R23 ;  /* 0x000000ffff197224 */ /* 0x000fe200078e0017 */
[----:B------:R-:W-:Y:S06]  /*4c40*/  BRA `(.L_x_19428) ;  /* 0x0000000000d47947 */ /* 0x000fec0003800000 */
.L_x_19450:
[----:B------:R-:W-:-:S13]  /*4c50*/  ISETP.NE.AND P0, PT, R0, 0x1c, PT ;  /* 0x0000001c0000780c */ /* 0x000fda0003f05270 */
[----:B------:R-:W-:Y:S05]  /*4c60*/  @!P0 BRA `(.L_x_19459) ;  /* 0x0000000000bc8947 */ /* 0x000fea0003800000 */
[----:B------:R-:W-:-:S13]  /*4c70*/  ISETP.NE.AND P0, PT, R0, 0x1d, PT ;  /* 0x0000001d0000780c */ /* 0x000fda0003f05270 */
[----:B------:R-:W-:Y:S05]  /*4c80*/  @!P0 BRA `(.L_x_19460) ;  /* 0x0000000000988947 */ /* 0x000fea0003800000 */
[----:B------:R-:W-:-:S13]  /*4c90*/  ISETP.NE.AND P0, PT, R0, 0x2c, PT ;  /* 0x0000002c0000780c */ /* 0x000fda0003f05270 */
[----:B------:R-:W-:Y:S05]  /*4ca0*/  @P0 BRA `(.L_x_19433) ;  /* 0x0000000000480947 */ /* 0x000fea0003800000 */
[----:B------:R-:W0:Y:S01]  /*4cb0*/  I2F.S8 R6, R3 ;  /* 0x0000000300067306 */ /* 0x000e220000001400 */
[----:B------:R-:W-:Y:S01]  /*4cc0*/  IMAD.MOV.U32 R25, RZ, RZ, R23 ;  /* 0x000000ffff197224 */ /* 0x000fe200078e0017 */
        /* <DEDUP_REMOVED lines=16> */
.L_x_19433:
        /* <DEDUP_REMOVED lines=16> */
.L_x_19461:
[----:B------:R-:W-:Y:S01]  /*4ed0*/  IMAD.MOV.U32 R25, RZ, RZ, R23 ;  /* 0x000000ffff197224 */ /* 0x000fe200078e0017 */
[----:B------:R-:W-:Y:S06]  /*4ee0*/  BRA `(.L_x_19428) ;  /* 0x00000000002c7947 */ /* 0x000fec0003800000 */
.L_x_19460:
[----:B------:R-:W-:Y:S01]  /*4ef0*/  LOP3.LUT R3, R3, 0xffff, RZ, 0xc0, !PT ;  /* 0x0000ffff03037812 */ /* 0x000fe200078ec0ff */
[----:B------:R-:W-:-:S03]  /*4f00*/  IMAD.MOV.U32 R25, RZ, RZ, R23 ;  /* 0x000000ffff197224 */ /* 0x000fc600078e0017 */
[----:B------:R-:W-:-:S05]  /*4f10*/  PRMT R3, R3, 0x8880, RZ ;  /* 0x0000888003037816 */ /* 0x000fca00000000ff */
[----:B------:R-:W-:-:S05]  /*4f20*/  IMAD.MOV.U32 R4, RZ, RZ, R3 ;  /* 0x000000ffff047224 */ /* 0x000fca00078e0003 */
[----:B------:R-:W-:-:S05]  /*4f30*/  SHF.R.S32.HI R5, RZ, 0x1f, R4 ;  /* 0x0000001fff057819 */ /* 0x000fca0000011404 */
[----:B------:R2:W-:Y:S01]  /*4f40*/  STG.E.64 desc[UR36][R8.64], R4 ;  /* 0x0000000408007986 */ /* 0x0005e2000c101b24 */
[----:B------:R-:W-:Y:S05]  /*4f50*/  BRA `(.L_x_19428) ;  /* 0x0000000000107947 */ /* 0x000fea0003800000 */
.L_x_19459:
[----:B------:R-:W-:Y:S01]  /*4f60*/  LOP3.LUT R3, R3, 0xffff, RZ, 0xc0, !PT ;  /* 0x0000ffff03037812 */ /* 0x000fe200078ec0ff */
[----:B------:R-:W-:-:S03]  /*4f70*/  IMAD.MOV.U32 R25, RZ, RZ, R23 ;  /* 0x000000ffff197224 */ /* 0x000fc600078e0017 */
[----:B------:R-:W-:-:S05]  /*4f80*/  PRMT R3, R3, 0x8880, RZ ;  /* 0x0000888003037816 */ /* 0x000fca00000000ff */
[----:B------:R0:W-:Y:S02]  /*4f90*/  STG.E desc[UR36][R8.64], R3 ;  /* 0x0000000308007986 */ /* 0x0001e4000c101924 */
.L_x_19428:
[----:B------:R-:W-:Y:S05]  /*4fa0*/  BSYNC B6 ;  /* 0x0000000000067941 */ /* 0x000fea0003800000 */
.L_x_19427:
        /* <DEDUP_REMOVED lines=23> */
.L_x_19467:
[----:B------:R0:W-:Y:S01]  /*5120*/  STG.E.U8 desc[UR36][R8.64], R22 ;  /* 0x0000001608007986 */ /* 0x0001e2000c101124 */
[----:B------:R-:W-:Y:S05]  /*5130*/  BRA `(.L_x_19469) ;  /* 0x0000000c00987947 */ /* 0x000fea0003800000 */
.L_x_19466:
[----:B------:R-:W-:-:S13]  /*5140*/  ISETP.NE.AND P0, PT, R0, 0x2, PT ;  /* 0x000000020000780c */ /* 0x000fda0003f05270 */
[----:B------:R-:W-:Y:S05]  /*5150*/  @!P0 BRA `(.L_x_19470) ;  /* 0x0000000000388947 */ /* 0x000fea0003800000 */
[----:B------:R-:W-:-:S13]  /*5160*/  ISETP.NE.AND P0, PT, R0, 0x3, PT ;  /* 0x000000030000780c */ /* 0x000fda0003f05270 */
[----:B------:R-:W-:Y:S05]  /*5170*/  @!P0 BRA `(.L_x_19471) ;  /* 0x0000000000208947 */ /* 0x000fea0003800000 */
[----:B------:R-:W-:-:S13]  /*5180*/  ISETP.NE.AND P0, PT, R0, 0x4, PT ;  /* 0x000000040000780c */ /* 0x000fda0003f05270 */
[----:B------:R-:W-:Y:S05]  /*5190*/  @P0 BRA `(.L_x_19468) ;  /* 0x0000000c00180947 */ /* 0x000fea0003800000 */
[----:B------:R-:W-:-:S04]  /*51a0*/  LOP3.LUT R22, R22, 0xffff, RZ, 0xc0, !PT ;  /* 0x0000ffff16167812 */ /* 0x000fc800078ec0ff */
[----:B------:R-:W-:-:S05]  /*51b0*/  PRMT R22, R22, 0x8880, RZ ;  /* 0x0000888016167816 */ /* 0x000fca00000000ff */
[----:B------:R-:W-:-:S05]  /*51c0*/  IMAD.MOV.U32 R4, RZ, RZ, R22 ;  /* 0x000000ffff047224 */ /* 0x000fca00078e0016 */
[----:B------:R-:W-:-:S05]  /*51d0*/  SHF.R.S32.HI R5, RZ, 0x1f, R4 ;  /* 0x0000001fff057819 */ /* 0x000fca0000011404 */
[----:B------:R0:W-:Y:S01]  /*51e0*/  STG.E.64 desc[UR36][R8.64], R4 ;  /* 0x0000000408007986 */ /* 0x0001e2000c101b24 */
[----:B------:R-:W-:Y:S05]  /*51f0*/  BRA `(.L_x_19469) ;  /* 0x0000000c00687947 */ /* 0x000fea0003800000 */
.L_x_19471:
[----:B------:R-:W-:-:S04]  /*5200*/  LOP3.LUT R22, R22, 0xffff, RZ, 0xc0, !PT ;  /* 0x0000ffff16167812 */ /* 0x000fc800078ec0ff */
[----:B------:R-:W-:-:S05]  /*5210*/  PRMT R3, R22, 0x8880, RZ ;  /* 0x0000888016037816 */ /* 0x000fca00000000ff */
[----:B------:R0:W-:Y:S01]  /*5220*/  STG.E desc[UR36][R8.64], R3 ;  /* 0x0000000308007986 */ /* 0x0001e2000c101924 */
[----:B------:R-:W-:Y:S05]  /*5230*/  BRA `(.L_x_19469) ;  /* 0x0000000c00587947 */ /* 0x000fea0003800000 */
.L_x_19470:
[----:B------:R-:W-:-:S04]  /*5240*/  PRMT R3, R22, 0x8880, RZ ;  /* 0x0000888016037816 */ /* 0x000fc800000000ff */
[----:B------:R-:W-:-:S05]  /*5250*/  PRMT R3, R3, 0x7710, RZ ;  /* 0x0000771003037816 */ /* 0x000fca00000000ff */
[----:B------:R0:W-:Y:S01]  /*5260*/  STG.E.U16 desc[UR36][R8.64], R3 ;  /* 0x0000000308007986 */ /* 0x0001e2000c101524 */
[----:B------:R-:W-:Y:S05]  /*5270*/  BRA `(.L_x_19469) ;  /* 0x0000000c00487947 */ /* 0x000fea0003800000 */
.L_x_19465:
[----:B------:R-:W-:-:S13]  /*5280*/  ISETP.GT.AND P0, PT, R0, 0x6, PT ;  /* 0x000000060000780c */ /* 0x000fda0003f04270 */
[----:B------:R-:W-:Y:S05]  /*5290*/  @P0 BRA `(.L_x_19472) ;  /* 0x00000000002c0947 */ /* 0x000fea0003800000 */
[----:B------:R-:W-:-:S13]  /*52a0*/  ISETP.NE.AND P0, PT, R0, 0x5, PT ;  /* 0x000000050000780c */ /* 0x000fda0003f05270 */
[----:B------:R-:W-:Y:S05]  /*52b0*/  @!P0 BRA `(.L_x_19473) ;  /* 0x0000000000148947 */ /* 0x000fea0003800000 */
[----:B------:R-:W-:-:S13]  /*52c0*/  ISETP.NE.AND P0, PT, R0, 0x6, PT ;  /* 0x000000060000780c */ /* 0x000fda0003f05270 */
[----:B------:R-:W-:Y:S05]  /*52d0*/  @P0 BRA `(.L_x_19468) ;  /* 0x0000000800c80947 */ /* 0x000fea0003800000 */
[----:B------:R-:W0:Y:S02]  /*52e0*/  I2F.S8 R3, R22 ;  /* 0x0000001600037306 */ /* 0x000e240000001400 */
[----:B0-----:R0:W-:Y:S01]  /*52f0*/  STG.E desc[UR36][R8.64], R3 ;  /* 0x0000000308007986 */ /* 0x0011e2000c101924 */
[----:B------:R-:W-:Y:S05]  /*5300*/  BRA `(.L_x_19469) ;  /* 0x0000000c00247947 */ /* 0x000fea0003800000 */
.L_x_19473:
[----:B------:R-:W0:Y:S02]  /*5310*/  I2F.S8 R0, R22 ;  /* 0x0000001600007306 */ /* 0x000e240000001400 */
[----:B0-----:R-:W-:-:S05]  /*5320*/  F2FP.F16.F32.PACK_AB R0, RZ, R0 ;  /* 0x00000000ff00723e */ /* 0x001fca00000000ff */
[----:B------:R0:W-:Y:S01]  /*5330*/  STG.E.U16 desc[UR36][R8.64], R0 ;  /* 0x0000000008007986 */ /* 0x0001e2000c101524 */
[----:B------:R-:W-:Y:S05]  /*5340*/  BRA `(.L_x_19469) ;  /* 0x0000000c00147947 */ /* 0x000fea0003800000 */
.L_x_19472:
[----:B------:R-:W-:-:S13]  /*5350*/  ISETP.NE.AND P0, PT, R0, 0x7, PT ;  /* 0x000000070000780c */ /* 0x000fda0003f05270 */
[----:B------:R-:W-:Y:S05]  /*5360*/  @!P0 BRA `(.L_x_19474) ;  /* 0x0000000000348947 */ /* 0x000fea0003800000 */
[----:B------:R-:W-:-:S13]  /*5370*/  ISETP.NE.AND P0, PT, R0, 0x8, PT ;  /* 0x000000080000780c */ /* 0x000fda0003f05270 */
[----:B------:R-:W-:Y:S05]  /*5380*/  @!P0 BRA `(.L_x_19475) ;  /* 0x0000000000188947 */ /* 0x000fea0003800000 */
[----:B------:R-:W-:-:S13]  /*5390*/  ISETP.NE.AND P0, PT, R0, 0x9, PT ;  /* 0x000000090000780c */ /* 0x000fda0003f05270 */
[----:B------:R-:W-:Y:S05]  /*53a0*/  @P0 BRA `(.L_x_19468) ;  /* 0x0000000800940947 */ /* 0x000fea0003800000 */
[----:B------:R-:W0:Y:S01]  /*53b0*/  I2F.S8 R22, R22 ;  /* 0x0000001600167306 */ /* 0x000e220000001400 */
[----:B------:R-:W-:-:S05]  /*53c0*/  IMAD.MOV.U32 R23, RZ, RZ, RZ ;  /* 0x000000ffff177224 */ /* 0x000fca00078e00ff */
[----:B0-----:R0:W-:Y:S01]  /*53d0*/  STG.E.64 desc[UR36][R8.64], R22 ;  /* 0x0000001608007986 */ /* 0x0011e2000c101b24 */
[----:B------:R-:W-:Y:S05]  /*53e0*/  BRA `(.L_x_19469) ;  /* 0x0000000800ec7947 */ /* 0x000fea0003800000 */
.L_x_19475:
[----:B------:R-:W0:Y:S02]  /*53f0*/  I2F.S8 R22, R22 ;  /* 0x0000001600167306 */ /* 0x000e240000001400 */
[----:B0-----:R-:W-:-:S04]  /*5400*/  F2FP.F16.F32.PACK_AB R3, RZ, R22 ;  /* 0x00000016ff03723e */ /* 0x001fc800000000ff */
[----:B------:R-:W-:-:S05]  /*5410*/  PRMT R3, R3, 0x5410, RZ ;  /* 0x0000541003037816 */ /* 0x000fca00000000ff */
[----:B------:R0:W-:Y:S01]  /*5420*/  STG.E desc[UR36][R8.64], R3 ;  /* 0x0000000308007986 */ /* 0x0001e2000c101924 */
[----:B------:R-:W-:Y:S05]  /*5430*/  BRA `(.L_x_19469) ;  /* 0x0000000800d87947 */ /* 0x000fea0003800000 */
.L_x_19474:
[----:B------:R-:W-:-:S04]  /*5440*/  PRMT R4, R22, 0x8880, RZ ;  /* 0x0000888016047816 */ /* 0x000fc800000000ff */
[----:B------:R-:W-:-:S06]  /*5450*/  PRMT R4, R4, 0x7710, RZ ;  /* 0x0000771004047816 */ /* 0x000fcc00000000ff */
[----:B------:R-:W0:Y:S02]  /*5460*/  I2F.F64.S16 R4, R4 ;  /* 0x0000000400047312 */ /* 0x000e240000101c00 */
[----:B0-----:R0:W-:Y:S01]  /*5470*/  STG.E.64 desc[UR36][R8.64], R4 ;  /* 0x0000000408007986 */ /* 0x0011e2000c101b24 */
[----:B------:R-:W-:Y:S05]  /*5480*/  BRA `(.L_x_19469) ;  /* 0x0000000800c47947 */ /* 0x000fea0003800000 */
.L_x_19464:
        /* <DEDUP_REMOVED lines=8> */
[----:B------:R-:W-:-:S04]  /*5510*/  LOP3.LUT P0, RZ, R22, 0xff, RZ, 0xc0, !PT ;  /* 0x000000ff16ff7812 */ /* 0x000fc8000780c0ff */
[----:B------:R-:W-:-:S05]  /*5520*/  SEL R3, RZ, 0x1, !P0 ;  /* 0x00000001ff037807 */ /* 0x000fca0004000000 */
[----:B------:R0:W-:Y:S01]  /*5530*/  STG.E.U8 desc[UR36][R8.64], R3 ;  /* 0x0000000308007986 */ /* 0x0001e2000c101124 */
[----:B------:R-:W-:Y:S05]  /*5540*/  BRA `(.L_x_19469) ;  /* 0x0000000800947947 */ /* 0x000fea0003800000 */
.L_x_19478:
[----:B------:R-:W-:Y:S02]  /*5550*/  PRMT R4, R22, 0x8880, RZ ;  /* 0x0000888016047816 */ /* 0x000fe400000000ff */
[----:B------:R-:W-:Y:S02]  /*5560*/  CS2R R6, SRZ ;  /* 0x0000000000067805 */ /* 0x000fe4000001ff00 */
[----:B------:R-:W-:-:S06]  /*5570*/  PRMT R4, R4, 0x7710, RZ ;  /* 0x0000771004047816 */ /* 0x000fcc00000000ff */
[----:B------:R-:W0:Y:S02]  /*5580*/  I2F.F64.S16 R4, R4 ;  /* 0x0000000400047312 */ /* 0x000e240000101c00 */
[----:B0-----:R0:W-:Y:S01]  /*5590*/  STG.E.128 desc[UR36][R8.64], R4 ;  /* 0x0000000408007986 */ /* 0x0011e2000c101d24 */
[----:B------:R-:W-:Y:S05]  /*55a0*/  BRA `(.L_x_19469) ;  /* 0x00000008007c7947 */ /* 0x000fea0003800000 */
.L_x_19477:
        /* <DEDUP_REMOVED lines=21> */
.L_x_19482:
[----:B------:R-:W-:Y:S05]  /*5700*/  BSYNC B0 ;  /* 0x0000000000007941 */ /* 0x000fea0003800000 */
.L_x_19481:
[----:B------:R-:W-:-:S05]  /*5710*/  LOP3.LUT R5, R0, R5, RZ, 0xfc, !PT ;  /* 0x0000000500057212 */ /* 0x000fca00078efcff */
[----:B------:R0:W-:Y:S01]  /*5720*/  STG.E.U8 desc[UR36][R8.64], R5 ;  /* 0x0000000508007986 */ /* 0x0001e2000c101124 */
[----:B------:R-:W-:Y:S05]  /*5730*/  BRA `(.L_x_19469) ;  /* 0x0000000800187947 */ /* 0x000fea0003800000 */
.L_x_19480:
        /* <DEDUP_REMOVED lines=13> */
.L_x_19484:
[----:B------:R-:W-:Y:S01]  /*5810*/  IMAD.MOV.U32 R0, RZ, RZ, 0x7f ;  /* 0x0000007fff007424 */ /* 0x000fe200078e00ff */
[----:B------:R-:W-:-:S04]  /*5820*/  ISETP.GT.U32.AND P0, PT, R3, 0x7f800000, PT ;  /* 0x7f8000000300780c */ /* 0x000fc80003f04070 */
[----:B------:R-:W-:-:S09]  /*5830*/  SEL R0, R0, 0x7c, P0 ;  /* 0x0000007c00007807 */ /* 0x000fd20000000000 */
.L_x_19485:
[----:B------:R-:W-:Y:S05]  /*5840*/  BSYNC B0 ;  /* 0x0000000000007941 */ /* 0x000fea0003800000 */
.L_x_19483:
[----:B------:R-:W-:-:S04]  /*5850*/  LOP3.LUT R3, R5, 0x80000000, RZ, 0xc0, !PT ;  /* 0x8000000005037812 */ /* 0x000fc800078ec0ff */
[----:B------:R-:W-:-:S04]  /*5860*/  SHF.R.U32.HI R3, RZ, 0x18, R3 ;  /* 0x00000018ff037819 */ /* 0x000fc80000011603 */
[----:B------:R-:W-:-:S05]  /*5870*/  LOP3.LUT R3, R0, R3, RZ, 0xfc, !PT ;  /* 0x0000000300037212 */ /* 0x000fca00078efcff */
[----:B------:R0:W-:Y:S01]  /*5880*/  STG.E.U8 desc[UR36][R8.64], R3 ;  /* 0x0000000308007986 */ /* 0x0001e2000c101124 */
[----:B------:R-:W-:Y:S05]  /*5890*/  BRA `(.L_x_19469) ;  /* 0x0000000400c07947 */ /* 0x000fea0003800000 */
.L_x_19479:
[----:B------:R-:W0:Y:S02]  /*58a0*/  I2F.S8 R0, R22 ;  /* 0x0000001600007306 */ /* 0x000e240000001400 */
[----:B0-----:R-:W-:-:S05]  /*58b0*/  F2FP.BF16.F32.PACK_AB R0, RZ, R0 ;  /* 0x00000000ff00723e */ /* 0x001fca00000010ff */
[----:B------:R0:W-:Y:S01]  /*58c0*/  STG.E.U16 desc[UR36][R8.64], R0 ;  /* 0x0000000008007986 */ /* 0x0001e2000c101524 */
[----:B------:R-:W-:Y:S05]  /*58d0*/  BRA `(.L_x_19469) ;  /* 0x0000000400b07947 */ /* 0x000fea0003800000 */
.L_x_19476:
        /* <DEDUP_REMOVED lines=8> */
[----:B------:R-:W-:-:S04]  /*5960*/  PRMT R3, R22, 0x8880, RZ ;  /* 0x0000888016037816 */ /* 0x000fc800000000ff */
[----:B------:R-:W-:-:S05]  /*5970*/  PRMT R3, R3, 0x7710, RZ ;  /* 0x0000771003037816 */ /* 0x000fca00000000ff */
[----:B------:R4:W-:Y:S01]  /*5980*/  STG.E.U16 desc[UR36][R8.64], R3 ;  /* 0x0000000308007986 */ /* 0x0009e2000c101524 */
[----:B------:R-:W-:Y:S05]  /*5990*/  BRA `(.L_x_19469) ;  /* 0x0000000400807947 */ /* 0x000fea0003800000 */
.L_x_19488:
        /* <DEDUP_REMOVED lines=17> */
.L_x_19491:
[----:B------:R-:W-:-:S04]  /*5ab0*/  LOP3.LUT R3, R5, 0x80000000, RZ, 0xc0, !PT ;  /* 0x8000000005037812 */ /* 0x000fc800078ec0ff */
[----:B------:R-:W-:-:S04]  /*5ac0*/  SHF.R.U32.HI R3, RZ, 0x18, R3 ;  /* 0x00000018ff037819 */ /* 0x000fc80000011603 */
[----:B------:R-:W-:-:S04]  /*5ad0*/  LOP3.LUT R0, R0, R3, RZ, 0xfc, !PT ;  /* 0x0000000300007212 */ /* 0x000fc800078efcff */
[----:B------:R-:W-:-:S07]  /*5ae0*/  PRMT R4, R0, 0x7610, R4 ;  /* 0x0000761000047816 */ /* 0x000fce0000000004 */
.L_x_19490:
[----:B------:R-:W-:Y:S05]  /*5af0*/  BSYNC B0 ;  /* 0x0000000000007941 */ /* 0x000fea0003800000 */
.L_x_19489:
[----:B------:R3:W-:Y:S01]  /*5b00*/  STG.E.U8 desc[UR36][R8.64], R4 ;  /* 0x0000000408007986 */ /* 0x0007e2000c101124 */
[----:B------:R-:W-:Y:S05]  /*5b10*/  BRA `(.L_x_19469) ;  /* 0x0000000400207947 */ /* 0x000fea0003800000 */
.L_x_19487:
        /* <DEDUP_REMOVED lines=17> */
.L_x_19494:
[----:B------:R-:W-:-:S04]  /*5c30*/  LOP3.LUT R3, R5, 0x80000000, RZ, 0xc0, !PT ;  /* 0x8000000005037812 */ /* 0x000fc800078ec0ff */
[----:B------:R-:W-:-:S04]  /*5c40*/  SHF.R.U32.HI R3, RZ, 0x18, R3 ;  /* 0x00000018ff037819 */ /* 0x000fc80000011603 */
[----:B------:R-:W-:-:S04]  /*5c50*/  LOP3.LUT R0, R0, R3, RZ, 0xfc, !PT ;  /* 0x0000000300007212 */ /* 0x000fc800078efcff */
[----:B------:R-:W-:-:S07]  /*5c60*/  PRMT R4, R0, 0x7610, R4 ;  /* 0x0000761000047816 */ /* 0x000fce0000000004 */
.L_x_19493:
[----:B------:R-:W-:Y:S05]  /*5c70*/  BSYNC B0 ;  /* 0x0000000000007941 */ /* 0x000fea0003800000 */
.L_x_19492:
[----:B------:R0:W-:Y:S01]  /*5c80*/  STG.E.U8 desc[UR36][R8.64], R4 ;  /* 0x0000000408007986 */ /* 0x0001e2000c101124 */
[----:B------:R-:W-:Y:S05]  /*5c90*/  BRA `(.L_x_19469) ;  /* 0x0000000000c07947 */ /* 0x000fea0003800000 */
.L_x_19486:
[----:B------:R-:W-:-:S13]  /*5ca0*/  ISETP.NE.AND P0, PT, R0, 0x1c, PT ;  /* 0x0000001c0000780c */ /* 0x000fda0003f05270 */
[----:B------:R-:W-:Y:S05]  /*5cb0*/  @!P0 BRA `(.L_x_19495) ;  /* 0x0000000000ac8947 */ /* 0x000fea0003800000 */
[----:B------:R-:W-:-:S13]  /*5cc0*/  ISETP.NE.AND P0, PT, R0, 0x1d, PT ;  /* 0x0000001d0000780c */ /* 0x000fda0003f05270 */
[----:B------:R-:W-:Y:S05]  /*5cd0*/  @!P0 BRA `(.L_x_19496) ;  /* 0x00000000008c8947 */ /* 0x000fea0003800000 */
[----:B------:R-:W-:-:S13]  /*5ce0*/  ISETP.NE.AND P0, PT, R0, 0x2c, PT ;  /* 0x0000002c0000780c */ /* 0x000fda0003f05270 */
[----:B------:R-:W-:Y:S05]  /*5cf0*/  @P0 BRA `(.L_x_19468) ;  /* 0x0000000000400947 */ /* 0x000fea0003800000 */
[----:B------:R-:W0:Y:S02]  /*5d00*/  I2F.S8 R22, R22 ;  /* 0x0000001600167306 */ /* 0x000e240000001400 */
        /* <DEDUP_REMOVED lines=15> */
.L_x_19468:
        /* <DEDUP_REMOVED lines=16> */
.L_x_19497:
[----:B------:R-:W-:Y:S05]  /*5f00*/  BRA `(.L_x_19469) ;  /* 0x0000000000247947 */ /* 0x000fea0003800000 */
.L_x_19496:
[----:B------:R-:W-:-:S04]  /*5f10*/  LOP3.LUT R22, R22, 0xffff, RZ, 0xc0, !PT ;  /* 0x0000ffff16167812 */ /* 0x000fc800078ec0ff */
[----:B------:R-:W-:-:S05]  /*5f20*/  PRMT R22, R22, 0x8880, RZ ;  /* 0x0000888016167816 */ /* 0x000fca00000000ff */
[----:B------:R-:W-:-:S05]  /*5f30*/  IMAD.MOV.U32 R4, RZ, RZ, R22 ;  /* 0x000000ffff047224 */ /* 0x000fca00078e0016 */
[----:B------:R-:W-:-:S05]  /*5f40*/  SHF.R.S32.HI R5, RZ, 0x1f, R4 ;  /* 0x0000001fff057819 */ /* 0x000fca0000011404 */
[----:B------:R2:W-:Y:S01]  /*5f50*/  STG.E.64 desc[UR36][R8.64], R4 ;  /* 0x0000000408007986 */ /* 0x0005e2000c101b24 */
[----:B------:R-:W-:Y:S05]  /*5f60*/  BRA `(.L_x_19469) ;  /* 0x00000000000c7947 */ /* 0x000fea0003800000 */
.L_x_19495:
[----:B------:R-:W-:-:S04]  /*5f70*/  LOP3.LUT R22, R22, 0xffff, RZ, 0xc0, !PT ;  /* 0x0000ffff16167812 */ /* 0x000fc800078ec0ff */
[----:B------:R-:W-:-:S05]  /*5f80*/  PRMT R3, R22, 0x8880, RZ ;  /* 0x0000888016037816 */ /* 0x000fca00000000ff */
[----:B------:R0:W-:Y:S02]  /*5f90*/  STG.E desc[UR36][R8.64], R3 ;  /* 0x0000000308007986 */ /* 0x0001e4000c101924 */
.L_x_19469:
        /* <DEDUP_REMOVED lines=23> */
.L_x_19501:
[----:B------:R3:W-:Y:S01]  /*6110*/  STG.E.U8 desc[UR36][R8.64], R18 ;  /* 0x0000001208007986 */ /* 0x0007e2000c101124 */
[----:B------:R-:W-:Y:S05]  /*6120*/  BRA `(.L_x_19503) ;  /* 0x0000000c00987947 */ /* 0x000fea0003800000 */
.L_x_19500:
        /* <DEDUP_REMOVED lines=12> */
.L_x_19505:
[----:B------:R-:W-:-:S04]  /*61f0*/  LOP3.LUT R18, R18, 0xffff, RZ, 0xc0, !PT ;  /* 0x0000ffff12127812 */ /* 0x000fc800078ec0ff */
[----:B------:R-:W-:-:S05]  /*6200*/  PRMT R3, R18, 0x8880, RZ ;  /* 0x0000888012037816 */ /* 0x000fca00000000ff */
[----:B------:R2:W-:Y:S01]  /*6210*/  STG.E desc[UR36][R8.64], R3 ;  /* 0x0000000308007986 */ /* 0x0005e2000c101924 */
[----:B------:R-:W-:Y:S05]  /*6220*/  BRA `(.L_x_19503) ;  /* 0x0000000c00587947 */ /* 0x000fea0003800000 */
.L_x_19504:
[----:B------:R-:W-:-:S04]  /*6230*/  PRMT R3, R18, 0x8880, RZ ;  /* 0x0000888012037816 */ /* 0x000fc800000000ff */
[----:B------:R-:W-:-:S05]  /*6240*/  PRMT R3, R3, 0x7710, RZ ;  /* 0x0000771003037816 */ /* 0x000fca00000000ff */
[----:B------:R0:W-:Y:S01]  /*6250*/  STG.E.U16 desc[UR36][R8.64], R3 ;  /* 0x0000000308007986 */ /* 0x0001e2000c101524 */
[----:B------:R-:W-:Y:S05]  /*6260*/  BRA `(.L_x_19503) ;  /* 0x0000000c00487947 */ /* 0x000fea0003800000 */
.L_x_19499:
        /* <DEDUP_REMOVED lines=9> */
.L_x_19507:
[----:B------:R-:W0:Y:S02]  /*6300*/  I2F.S8 R0, R18 ;  /* 0x0000001200007306 */ /* 0x000e240000001400 */
[----:B0-----:R-:W-:-:S05]  /*6310*/  F2FP.F16.F32.PACK_AB R0, RZ, R0 ;  /* 0x00000000ff00723e */ /* 0x001fca00000000ff */
[----:B------:R0:W-:Y:S01]  /*6320*/  STG.E.U16 desc[UR36][R8.64], R0 ;  /* 0x0000000008007986 */ /* 0x0001e2000c101524 */
[----:B------:R-:W-:Y:S05]  /*6330*/  BRA `(.L_x_19503) ;  /* 0x0000000c00147947 */ /* 0x000fea0003800000 */
.L_x_19506:
        /* <DEDUP_REMOVED lines=10> */
.L_x_19509:
[----:B------:R-:W0:Y:S02]  /*63e0*/  I2F.S8 R18, R18 ;  /* 0x0000001200127306 */ /* 0x000e240000001400 */
[----:B0-----:R-:W-:-:S04]  /*63f0*/  F2FP.F16.F32.PACK_AB R3, RZ, R18 ;  /* 0x00000012ff03723e */ /* 0x001fc800000000ff */
[----:B------:R-:W-:-:S05]  /*6400*/  PRMT R3, R3, 0x5410, RZ ;  /* 0x0000541003037816 */ /* 0x000fca00000000ff */
[----:B------:R0:W-:Y:S01]  /*6410*/  STG.E desc[UR36][R8.64], R3 ;  /* 0x0000000308007986 */ /* 0x0001e2000c101924 */
[----:B------:R-:W-:Y:S05]  /*6420*/  BRA `(.L_x_19503) ;  /* 0x0000000800d87947 */ /* 0x000fea0003800000 */
.L_x_19508:
[----:B------:R-:W-:-:S04]  /*6430*/  PRMT R4, R18, 0x8880, RZ ;  /* 0x0000888012047816 */ /* 0x000fc800000000ff */
[----:B------:R-:W-:-:S06]  /*6440*/  PRMT R4, R4, 0x7710, RZ ;  /* 0x0000771004047816 */ /* 0x000fcc00000000ff */
[----:B------:R-:W0:Y:S02]  /*6450*/  I2F.F64.S16 R4, R4 ;  /* 0x0000000400047312 */ /* 0x000e240000101c00 */
[----:B0-----:R0:W-:Y:S01]  /*6460*/  STG.E.64 desc[UR36][R8.64], R4 ;  /* 0x0000000408007986 */ /* 0x0011e2000c101b24 */
[----:B------:R-:W-:Y:S05]  /*6470*/  BRA `(.L_x_19503) ;  /* 0x0000000800c47947 */ /* 0x000fea0003800000 */
.L_x_19498:
        /* <DEDUP_REMOVED lines=12> */
.L_x_19512:
[----:B------:R-:W-:Y:S02]  /*6540*/  PRMT R4, R18, 0x8880, RZ ;  /* 0x0000888012047816 */ /* 0x000fe400000000ff */
[----:B------:R-:W-:Y:S02]  /*6550*/  CS2R R6, SRZ ;  /* 0x0000000000067805 */ /* 0x000fe4000001ff00 */
[----:B------:R-:W-:-:S06]  /*6560*/  PRMT R4, R4, 0x7710, RZ ;  /* 0x0000771004047816 */ /* 0x000fcc00000000ff */
[----:B------:R-:W0:Y:S02]  /*6570*/  I2F.F64.S16 R4, R4 ;  /* 0x0000000400047312 */ /* 0x000e240000101c00 */
[----:B0-----:R0:W-:Y:S01]  /*6580*/  STG.E.128 desc[UR36][R8.64], R4 ;  /* 0x0000000408007986 */ /* 0x0011e2000c101d24 */
[----:B------:R-:W-:Y:S05]  /*6590*/  BRA `(.L_x_19503) ;  /* 0x00000008007c7947 */ /* 0x000fea0003800000 */
.L_x_19511:
        /* <DEDUP_REMOVED lines=21> */
.L_x_19516:
[----:B------:R-:W-:Y:S05]  /*66f0*/  BSYNC B0 ;  /* 0x0000000000007941 */ /* 0x000fea0003800000 */
.L_x_19515:
[----:B------:R-:W-:-:S05]  /*6700*/  LOP3.LUT R5, R0, R5, RZ, 0xfc, !PT ;  /* 0x0000000500057212 */ /* 0x000fca00078efcff */
[----:B------:R0:W-:Y:S01]  /*6710*/  STG.E.U8 desc[UR36][R8.64], R5 ;  /* 0x0000000508007986 */ /* 0x0001e2000c101124 */
[----:B------:R-:W-:Y:S05]  /*6720*/  BRA `(.L_x_19503) ;  /* 0x0000000800187947 */ /* 0x000fea0003800000 */
.L_x_19514:
        /* <DEDUP_REMOVED lines=13> */
.L_x_19518:
[----:B------:R-:W-:Y:S01]  /*6800*/  IMAD.MOV.U32 R0, RZ, RZ, 0x7f ;  /* 0x0000007fff007424 */ /* 0x000fe200078e00ff */
[----:B------:R-:W-:-:S04]  /*6810*/  ISETP.GT.U32.AND P0, PT, R3, 0x7f800000, PT ;  /* 0x7f8000000300780c */ /* 0x000fc80003f04070 */
[----:B------:R-:W-:-:S09]  /*6820*/  SEL R0, R0, 0x7c, P0 ;  /* 0x0000007c00007807 */ /* 0x000fd20000000000 */
.L_x_19519:
[----:B------:R-:W-:Y:S05]  /*6830*/  BSYNC B0 ;  /* 0x0000000000007941 */ /* 0x000fea0003800000 */
.L_x_19517:
[----:B------:R-:W-:-:S04]  /*6840*/  LOP3.LUT R3, R5, 0x80000000, RZ, 0xc0, !PT ;  /* 0x8000000005037812 */ /* 0x000fc800078ec0ff */
[----:B------:R-:W-:-:S04]  /*6850*/  SHF.R.U32.HI R3, RZ, 0x18, R3 ;  /* 0x00000018ff037819 */ /* 0x000fc80000011603 */
[----:B------:R-:W-:-:S05]  /*6860*/  LOP3.LUT R3, R0, R3, RZ, 0xfc, !PT ;  /* 0x0000000300037212 */ /* 0x000fca00078efcff */
[----:B------:R0:W-:Y:S01]  /*6870*/  STG.E.U8 desc[UR36][R8.64], R3 ;  /* 0x0000000308007986 */ /* 0x0001e2000c101124 */
[----:B------:R-:W-:Y:S05]  /*6880*/  BRA `(.L_x_19503) ;  /* 0x0000000400c07947 */ /* 0x000fea0003800000 */
.L_x_19513:
[----:B------:R-:W0:Y:S02]  /*6890*/  I2F.S8 R0, R18 ;  /* 0x0000001200007306 */ /* 0x000e240000001400 */
[----:B0-----:R-:W-:-:S05]  /*68a0*/  F2FP.BF16.F32.PACK_AB R0, RZ, R0 ;  /* 0x00000000ff00723e */ /* 0x001fca00000010ff */
[----:B------:R0:W-:Y:S01]  /*68b0*/  STG.E.U16 desc[UR36][R8.64], R0 ;  /* 0x0000000008007986 */ /* 0x0001e2000c101524 */
[----:B------:R-:W-:Y:S05]  /*68c0*/  BRA `(.L_x_19503) ;  /* 0x0000000400b07947 */ /* 0x000fea0003800000 */
.L_x_19510:
        /* <DEDUP_REMOVED lines=12> */
.L_x_19522:
        /* <DEDUP_REMOVED lines=17> */
.L_x_19525:
[----:B------:R-:W-:-:S04]  /*6aa0*/  LOP3.LUT R3, R5, 0x80000000, RZ, 0xc0, !PT ;  /* 0x8000000005037812 */ /* 0x000fc800078ec0ff */
[----:B------:R-:W-:-:S04]  /*6ab0*/  SHF.R.U32.HI R3, RZ, 0x18, R3 ;  /* 0x00000018ff037819 */ /* 0x000fc80000011603 */
[----:B------:R-:W-:-:S04]  /*6ac0*/  LOP3.LUT R0, R0, R3, RZ, 0xfc, !PT ;  /* 0x0000000300007212 */ /* 0x000fc800078efcff */
[----:B------:R-:W-:-:S07]  /*6ad0*/  PRMT R4, R0, 0x7610, R4 ;  /* 0x0000761000047816 */ /* 0x000fce0000000004 */
.L_x_19524:
[----:B------:R-:W-:Y:S05]  /*6ae0*/  BSYNC B0 ;  /* 0x0000000000007941 */ /* 0x000fea0003800000 */
.L_x_19523:
[----:B------:R0:W-:Y:S01]  /*6af0*/  STG.E.U8 desc[UR36][R8.64], R4 ;  /* 0x0000000408007986 */ /* 0x0001e2000c101124 */
[----:B------:R-:W-:Y:S05]  /*6b00*/  BRA `(.L_x_19503) ;  /* 0x0000000400207947 */ /* 0x000fea0003800000 */
.L_x_19521:
        /* <DEDUP_REMOVED lines=17> */
.L_x_19528:
[----:B------:R-:W-:-:S04]  /*6c20*/  LOP3.LUT R3, R5, 0x80000000, RZ, 0xc0, !PT ;  /* 0x8000000005037812 */ /* 0x000fc800078ec0ff */
[----:B------:R-:W-:-:S04]  /*6c30*/  SHF.R.U32.HI R3, RZ, 0x18, R3 ;  /* 0x00000018ff037819 */ /* 0x000fc80000011603 */
[----:B------:R-:W-:-:S04]  /*6c40*/  LOP3.LUT R0, R0, R3, RZ, 0xfc, !PT ;  /* 0x0000000300007212 */ /* 0x000fc800078efcff */
[----:B------:R-:W-:-:S07]  /*6c50*/  PRMT R4, R0, 0x7610, R4 ;  /* 0x0000761000047816 */ /* 0x000fce0000000004 */
.L_x_19527:
[----:B------:R-:W-:Y:S05]  /*6c60*/  BSYNC B0 ;  /* 0x0000000000007941 */ /* 0x000fea0003800000 */
.L_x_19526:
[----:B------:R0:W-:Y:S01]  /*6c70*/  STG.E.U8 desc[UR36][R8.64], R4 ;  /* 0x0000000408007986 */ /* 0x0001e2000c101124 */
[----:B------:R-:W-:Y:S05]  /*6c80*/  BRA `(.L_x_19503) ;  /* 0x0000000000c07947 */ /* 0x000fea0003800000 */
.L_x_19520:
        /* <DEDUP_REMOVED lines=22> */
.L_x_19502:
        /* <DEDUP_REMOVED lines=16> */
.L_x_19531:
[----:B------:R-:W-:Y:S05]  /*6ef0*/  BRA `(.L_x_19503) ;  /* 0x0000000000247947 */ /* 0x000fea0003800000 */
.L_x_19530:
[----:B------:R-:W-:-:S04]  /*6f00*/  LOP3.LUT R18, R18, 0xffff, RZ, 0xc0, !PT ;  /* 0x0000ffff12127812 */ /* 0x000fc800078ec0ff */
[----:B------:R-:W-:-:S05]  /*6f10*/  PRMT R18, R18, 0x8880, RZ ;  /* 0x0000888012127816 */ /* 0x000fca00000000ff */
[----:B------:R-:W-:-:S05]  /*6f20*/  IMAD.MOV.U32 R4, RZ, RZ, R18 ;  /* 0x000000ffff047224 */ /* 0x000fca00078e0012 */
[----:B------:R-:W-:-:S05]  /*6f30*/  SHF.R.S32.HI R5, RZ, 0x1f, R4 ;  /* 0x0000001fff057819 */ /* 0x000fca0000011404 */
[----:B------:R0:W-:Y:S01]  /*6f40*/  STG.E.64 desc[UR36][R8.64], R4 ;  /* 0x0000000408007986 */ /* 0x0001e2000c101b24 */
[----:B------:R-:W-:Y:S05]  /*6f50*/  BRA `(.L_x_19503) ;  /* 0x00000000000c7947 */ /* 0x000fea0003800000 */
.L_x_19529:
[----:B------:R-:W-:-:S04]  /*6f60*/  LOP3.LUT R18, R18, 0xffff, RZ, 0xc0, !PT ;  /* 0x0000ffff12127812 */ /* 0x000fc800078ec0ff */
[----:B------:R-:W-:-:S05]  /*6f70*/  PRMT R3, R18, 0x8880, RZ ;  /* 0x0000888012037816 */ /* 0x000fca00000000ff */
[----:B------:R0:W-:Y:S02]  /*6f80*/  STG.E desc[UR36][R8.64], R3 ;  /* 0x0000000308007986 */ /* 0x0001e4000c101924 */
.L_x_19503:
[----:B------:R-:W-:-:S07]  /*6f90*/  VIADD R25, R25, 0x80 ;  /* 0x0000008019197836 */ /* 0x000fce0000000000 */
.L_x_19463:
[----:B------:R-:W-:Y:S05]  /*6fa0*/  BSYNC B6 ;  /* 0x0000000000067941 */ /* 0x000fea0003800000 */
.L_x_19462:
        /* <DEDUP_REMOVED lines=21> */
.L_x_19535:
[----:B------:R-:W-:Y:S01]  /*7100*/  STG.E.U8 desc[UR36][R2.64], R19 ;  /* 0x0000001302007986 */ /* 0x000fe2000c101124 */
[----:B------:R-:W-:Y:S05]  /*7110*/  EXIT ;  /* 0x000000000000794d */ /* 0x000fea0003800000 */
.L_x_19534:
        /* <DEDUP_REMOVED lines=10> */
[----:B------:R-:W-:Y:S01]  /*71c0*/  STG.E.64 desc[UR36][R2.64], R4 ;  /* 0x0000000402007986 */ /* 0x000fe2000c101b24 */
[----:B------:R-:W-:Y:S05]  /*71d0*/  EXIT ;  /* 0x000000000000794d */ /* 0x000fea0003800000 */
.L_x_19538:
[----:B------:R-:W-:-:S04]  /*71e0*/  LOP3.LUT R19, R19, 0xffff, RZ, 0xc0, !PT ;  /* 0x0000ffff13137812 */ /* 0x000fc800078ec0ff */
[----:B------:R-:W-:-:S05]  /*71f0*/  PRMT R5, R19, 0x8880, RZ ;  /* 0x0000888013057816 */ /* 0x000fca00000000ff */
[----:B------:R-:W-:Y:S01]  /*7200*/  STG.E desc[UR36][R2.64], R5 ;  /* 0x0000000502007986 */ /* 0x000fe2000c101924 */
[----:B------:R-:W-:Y:S05]  /*7210*/  EXIT ;  /* 0x000000000000794d */ /* 0x000fea0003800000 */
.L_x_19537:
[----:B------:R-:W-:-:S04]  /*7220*/  PRMT R5, R19, 0x8880, RZ ;  /* 0x0000888013057816 */ /* 0x000fc800000000ff */
[----:B------:R-:W-:-:S05]  /*7230*/  PRMT R5, R5, 0x7710, RZ ;  /* 0x0000771005057816 */ /* 0x000fca00000000ff */
[----:B------:R-:W-:Y:S01]  /*7240*/  STG.E.U16 desc[UR36][R2.64], R5 ;  /* 0x0000000502007986 */ /* 0x000fe2000c101524 */
[----:B------:R-:W-:Y:S05]  /*7250*/  EXIT ;  /* 0x000000000000794d */ /* 0x000fea0003800000 */
.L_x_19533:
[----:B------:R-:W-:-:S13]  /*7260*/  ISETP.GT.AND P0, PT, R0, 0x6, PT ;  /* 0x000000060000780c */ /* 0x000fda0003f04270 */
[----:B------:R-:W-:Y:S05]  /*7270*/  @P0 BRA `(.L_x_19539) ;  /* 0x00000000002c0947 */ /* 0x000fea0003800000 */
[----:B------:R-:W-:-:S13]  /*7280*/  ISETP.NE.AND P0, PT, R0, 0x5, PT ;  /* 0x000000050000780c */ /* 0x000fda0003f05270 */
[----:B------:R-:W-:Y:S05]  /*7290*/  @!P0 BRA `(.L_x_19540) ;  /* 0x0000000000148947 */ /* 0x000fea0003800000 */
[----:B------:R-:W-:-:S13]  /*72a0*/  ISETP.NE.AND P0, PT, R0, 0x6, PT ;  /* 0x000000060000780c */ /* 0x000fda0003f05270 */
[----:B------:R-:W-:Y:S05]  /*72b0*/  @P0 BRA `(.L_x_19536) ;  /* 0x0000000800c80947 */ /* 0x000fea0003800000 */
[----:B------:R-:W0:Y:S02]  /*72c0*/  I2F.S8 R19, R19 ;  /* 0x0000001300137306 */ /* 0x000e240000001400 */
[----:B0-----:R-:W-:Y:S01]  /*72d0*/  STG.E desc[UR36][R2.64], R19 ;  /* 0x0000001302007986 */ /* 0x001fe2000c101924 */
[----:B------:R-:W-:Y:S05]  /*72e0*/  EXIT ;  /* 0x000000000000794d */ /* 0x000fea0003800000 */
.L_x_19540:
[----:B------:R-:W0:Y:S02]  /*72f0*/  I2F.S8 R0, R19 ;  /* 0x0000001300007306 */ /* 0x000e240000001400 */
[----:B0-----:R-:W-:-:S05]  /*7300*/  F2FP.F16.F32.PACK_AB R0, RZ, R0 ;  /* 0x00000000ff00723e */ /* 0x001fca00000000ff */
[----:B------:R-:W-:Y:S01]  /*7310*/  STG.E.U16 desc[UR36][R2.64], R0 ;  /* 0x0000000002007986 */ /* 0x000fe2000c101524 */
[----:B------:R-:W-:Y:S05]  /*7320*/  EXIT ;  /* 0x000000000000794d */ /* 0x000fea0003800000 */
.L_x_19539:
        /* <DEDUP_REMOVED lines=8> */
[----:B0-----:R-:W-:Y:S01]  /*73b0*/  STG.E.64 desc[UR36][R2.64], R4 ;  /* 0x0000000402007986 */ /* 0x001fe2000c101b24 */
[----:B------:R-:W-:Y:S05]  /*73c0*/  EXIT ;  /* 0x000000000000794d */ /* 0x000fea0003800000 */
.L_x_19542:
[----:B------:R-:W0:Y:S02]  /*73d0*/  I2F.S8 R19, R19 ;  /* 0x0000001300137306 */ /* 0x000e240000001400 */
[----:B0-----:R-:W-:-:S04]  /*73e0*/  F2FP.F16.F32.PACK_AB R5, RZ, R19 ;  /* 0x00000013ff05723e */ /* 0x001fc800000000ff */
[----:B------:R-:W-:-:S05]  /*73f0*/  PRMT R5, R5, 0x5410, RZ ;  /* 0x0000541005057816 */ /* 0x000fca00000000ff */
[----:B------:R-:W-:Y:S01]  /*7400*/  STG.E desc[UR36][R2.64], R5 ;  /* 0x0000000502007986 */ /* 0x000fe2000c101924 */
[----:B------:R-:W-:Y:S05]  /*7410*/  EXIT ;  /* 0x000000000000794d */ /* 0x000fea0003800000 */
.L_x_19541:
[----:B------:R-:W-:-:S04]  /*7420*/  PRMT R4, R19, 0x8880, RZ ;  /* 0x0000888013047816 */ /* 0x000fc800000000ff */
[----:B------:R-:W-:-:S06]  /*7430*/  PRMT R4, R4, 0x7710, RZ ;  /* 0x0000771004047816 */ /* 0x000fcc00000000ff */
[----:B------:R-:W0:Y:S02]  /*7440*/  I2F.F64.S16 R4, R4 ;  /* 0x0000000400047312 */ /* 0x000e240000101c00 */
[----:B0-----:R-:W-:Y:S01]  /*7450*/  STG.E.64 desc[UR36][R2.64], R4 ;  /* 0x0000000402007986 */ /* 0x001fe2000c101b24 */
[----:B------:R-:W-:Y:S05]  /*7460*/  EXIT ;  /* 0x000000000000794d */ /* 0x000fea0003800000 */
.L_x_19532:
        /* <DEDUP_REMOVED lines=10> */
[----:B------:R-:W-:Y:S01]  /*7510*/  STG.E.U8 desc[UR36][R2.64], R5 ;  /* 0x0000000502007986 */ /* 0x000fe2000c101124 */
[----:B------:R-:W-:Y:S05]  /*7520*/  EXIT ;  /* 0x000000000000794d */ /* 0x000fea0003800000 */
.L_x_19545:
[----:B------:R-:W-:Y:S02]  /*7530*/  PRMT R4, R19, 0x8880, RZ ;  /* 0x0000888013047816 */ /* 0x000fe400000000ff */
[----:B------:R-:W-:Y:S02]  /*7540*/  CS2R R6, SRZ ;  /* 0x0000000000067805 */ /* 0x000fe4000001ff00 */
[----:B------:R-:W-:-:S06]  /*7550*/  PRMT R4, R4, 0x7710, RZ ;  /* 0x0000771004047816 */ /* 0x000fcc00000000ff */
[----:B------:R-:W0:Y:S02]  /*7560*/  I2F.F64.S16 R4, R4 ;  /* 0x0000000400047312 */ /* 0x000e240000101c00 */
[----:B0-----:R-:W-:Y:S01]  /*7570*/  STG.E.128 desc[UR36][R2.64], R4 ;  /* 0x0000000402007986 */ /* 0x001fe2000c101d24 */
[----:B------:R-:W-:Y:S05]  /*7580*/  EXIT ;  /* 0x000000000000794d */ /* 0x000fea0003800000 */
.L_x_19544:
        /* <DEDUP_REMOVED lines=21> */
.L_x_19549:
[----:B------:R-:W-:Y:S05]  /*76e0*/  BSYNC B0 ;  /* 0x0000000000007941 */ /* 0x000fea0003800000 */
.L_x_19548:
[----:B------:R-:W-:-:S05]  /*76f0*/  LOP3.LUT R5, R0, R5, RZ, 0xfc, !PT ;  /* 0x0000000500057212 */ /* 0x000fca00078efcff */
[----:B------:R-:W-:Y:S01]  /*7700*/  STG.E.U8 desc[UR36][R2.64], R5 ;  /* 0x0000000502007986 */ /* 0x000fe2000c101124 */
[----:B------:R-:W-:Y:S05]  /*7710*/  EXIT ;  /* 0x000000000000794d */ /* 0x000fea0003800000 */
.L_x_19547:
        /* <DEDUP_REMOVED lines=13> */
.L_x_19551:
[----:B------:R-:W-:Y:S01]  /*77f0*/  IMAD.MOV.U32 R0, RZ, RZ, 0x7f ;  /* 0x0000007fff007424 */ /* 0x000fe200078e00ff */
[----:B------:R-:W-:-:S04]  /*7800*/  ISETP.GT.U32.AND P0, PT, R4, 0x7f800000, PT ;  /* 0x7f8000000400780c */ /* 0x000fc80003f04070 */
[----:B------:R-:W-:-:S09]  /*7810*/  SEL R0, R0, 0x7c, P0 ;  /* 0x0000007c00007807 */ /* 0x000fd20000000000 */
.L_x_19552:
[----:B------:R-:W-:Y:S05]  /*7820*/  BSYNC B0 ;  /* 0x0000000000007941 */ /* 0x000fea0003800000 */
.L_x_19550:
[----:B------:R-:W-:-:S04]  /*7830*/  LOP3.LUT R4, R19, 0x80000000, RZ, 0xc0, !PT ;  /* 0x8000000013047812 */ /* 0x000fc800078ec0ff */
[----:B------:R-:W-:-:S04]  /*7840*/  SHF.R.U32.HI R5, RZ, 0x18, R4 ;  /* 0x00000018ff057819 */ /* 0x000fc80000011604 */
[----:B------:R-:W-:-:S05]  /*7850*/  LOP3.LUT R5, R0, R5, RZ, 0xfc, !PT ;  /* 0x0000000500057212 */ /* 0x000fca00078efcff */
[----:B------:R-:W-:Y:S01]  /*7860*/  STG.E.U8 desc[UR36][R2.64], R5 ;  /* 0x0000000502007986 */ /* 0x000fe2000c101124 */
[----:B------:R-:W-:Y:S05]  /*7870*/  EXIT ;  /* 0x000000000000794d */ /* 0x000fea0003800000 */
.L_x_19546:
[----:B------:R-:W0:Y:S02]  /*7880*/  I2F.S8 R0, R19 ;  /* 0x0000001300007306 */ /* 0x000e240000001400 */
[----:B0-----:R-:W-:-:S05]  /*7890*/  F2FP.BF16.F32.PACK_AB R0, RZ, R0 ;  /* 0x00000000ff00723e */ /* 0x001fca00000010ff */
[----:B------:R-:W-:Y:S01]  /*78a0*/  STG.E.U16 desc[UR36][R2.64], R0 ;  /* 0x0000000002007986 */ /* 0x000fe2000c101524 */
[----:B------:R-:W-:Y:S05]  /*78b0*/  EXIT ;  /* 0x000000000000794d */ /* 0x000fea0003800000 */
.L_x_19543:
        /* <DEDUP_REMOVED lines=10> */
[----:B------:R-:W-:Y:S01]  /*7960*/  STG.E.U16 desc[UR36][R2.64], R5 ;  /* 0x0000000502007986 */ /* 0x000fe2000c101524 */
[----:B------:R-:W-:Y:S05]  /*7970*/  EXIT ;  /* 0x000000000000794d */ /* 0x000fea0003800000 */
.L_x_19555:
        /* <DEDUP_REMOVED lines=17> */
.L_x_19558:
[----:B------:R-:W-:-:S04]  /*7a90*/  LOP3.LUT R0, R19, 0x80000000, RZ, 0xc0, !PT ;  /* 0x8000000013007812 */ /* 0x000fc800078ec0ff */
[----:B------:R-:W-:-:S04]  /*7aa0*/  SHF.R.U32.HI R5, RZ, 0x18, R0 ;  /* 0x00000018ff057819 */ /* 0x000fc80000011600 */
[----:B------:R-:W-:-:S04]  /*7ab0*/  LOP3.LUT R4, R4, R5, RZ, 0xfc, !PT ;  /* 0x0000000504047212 */ /* 0x000fc800078efcff */
[----:B------:R-:W-:-:S07]  /*7ac0*/  PRMT R0, R4, 0x7610, R0 ;  /* 0x0000761004007816 */ /* 0x000fce0000000000 */
.L_x_19557:
[----:B------:R-:W-:Y:S05]  /*7ad0*/  BSYNC B0 ;  /* 0x0000000000007941 */ /* 0x000fea0003800000 */
.L_x_19556:
[----:B------:R-:W-:Y:S01]  /*7ae0*/  STG.E.U8 desc[UR36][R2.64], R0 ;  /* 0x0000000002007986 */ /* 0x000fe2000c101124 */
[----:B------:R-:W-:Y:S05]  /*7af0*/  EXIT ;  /* 0x000000000000794d */ /* 0x000fea0003800000 */
.L_x_19554:
        /* <DEDUP_REMOVED lines=17> */
.L_x_19561:
[----:B------:R-:W-:-:S04]  /*7c10*/  LOP3.LUT R0, R19, 0x80000000, RZ, 0xc0, !PT ;  /* 0x8000000013007812 */ /* 0x000fc800078ec0ff */
[----:B------:R-:W-:-:S04]  /*7c20*/  SHF.R.U32.HI R5, RZ, 0x18, R0 ;  /* 0x00000018ff057819 */ /* 0x000fc80000011600 */
[----:B------:R-:W-:-:S04]  /*7c30*/  LOP3.LUT R4, R4, R5, RZ, 0xfc, !PT ;  /* 0x0000000504047212 */ /* 0x000fc800078efcff */
[----:B------:R-:W-:-:S07]  /*7c40*/  PRMT R0, R4, 0x7610, R0 ;  /* 0x0000761004007816 */ /* 0x000fce0000000000 */
.L_x_19560:
[----:B------:R-:W-:Y:S05]  /*7c50*/  BSYNC B0 ;  /* 0x0000000000007941 */ /* 0x000fea0003800000 */
.L_x_19559:
[----:B------:R-:W-:Y:S01]  /*7c60*/  STG.E.U8 desc[UR36][R2.64], R0 ;  /* 0x0000000002007986 */ /* 0x000fe2000c101124 */
[----:B------:R-:W-:Y:S05]  /*7c70*/  EXIT ;  /* 0x000000000000794d */ /* 0x000fea0003800000 */
.L_x_19553:
        /* <DEDUP_REMOVED lines=22> */
.L_x_19536:
        /* <DEDUP_REMOVED lines=16> */
.L_x_19564:
[----:B------:R-:W-:Y:S05]  /*7ee0*/  EXIT ;  /* 0x000000000000794d */ /* 0x000fea0003800000 */
.L_x_19563:
[----:B------:R-:W-:-:S04]  /*7ef0*/  LOP3.LUT R19, R19, 0xffff, RZ, 0xc0, !PT ;  /* 0x0000ffff13137812 */ /* 0x000fc800078ec0ff */
[----:B------:R-:W-:-:S05]  /*7f00*/  PRMT R19, R19, 0x8880, RZ ;  /* 0x0000888013137816 */ /* 0x000fca00000000ff */
[----:B------:R-:W-:-:S05]  /*7f10*/  IMAD.MOV.U32 R4, RZ, RZ, R19 ;  /* 0x000000ffff047224 */ /* 0x000fca00078e0013 */
[----:B------:R-:W-:-:S05]  /*7f20*/  SHF.R.S32.HI R5, RZ, 0x1f, R4 ;  /* 0x0000001fff057819 */ /* 0x000fca0000011404 */
[----:B------:R-:W-:Y:S01]  /*7f30*/  STG.E.64 desc[UR36][R2.64], R4 ;  /* 0x0000000402007986 */ /* 0x000fe2000c101b24 */
[----:B------:R-:W-:Y:S05]  /*7f40*/  EXIT ;  /* 0x000000000000794d */ /* 0x000fea0003800000 */
.L_x_19562:
[----:B------:R-:W-:-:S04]  /*7f50*/  LOP3.LUT R19, R19, 0xffff, RZ, 0xc0, !PT ;  /* 0x0000ffff13137812 */ /* 0x000fc800078ec0ff */
[----:B------:R-:W-:-:S05]  /*7f60*/  PRMT R5, R19, 0x8880, RZ ;  /* 0x0000888013057816 */ /* 0x000fca00000000ff */
[----:B------:R-:W-:Y:S01]  /*7f70*/  STG.E desc[UR36][R2.64], R5 ;  /* 0x0000000502007986 */ /* 0x000fe2000c101924 */
[----:B------:R-:W-:Y:S05]  /*7f80*/  EXIT ;  /* 0x000000000000794d */ /* 0x000fea0003800000 */
.L_x_19565:
        /* <DEDUP_REMOVED lines=15> */
.L_x_36334:


//--------------------- .text._ZN2at6native18elementwise_kernelILi128ELi4EZNS0_22gpu_kernel_impl_nocastIZZZNS0_17clamp_kernel_cudaERNS_18TensorIteratorBaseERKN3c106ScalarES8_ENKUlvE_clEvENKUlvE0_clEvEUlaE_EEvS4_RKT_EUliE_EEviT1_ --------------------------
	.section	.text._ZN2at6native18elementwise_kernelILi128ELi4EZNS0_22gpu_kernel_impl_nocastIZZZNS0_17clamp_kernel_cudaERNS_18TensorIteratorBaseERKN3c106ScalarES8_ENKUlvE_clEvENKUlvE0_clEvEUlaE_EEvS4_RKT_EUliE_EEviT1_,"ax",@progbits
	.align	128
        .global         _ZN2at6native18elementwise_kernelILi128ELi4EZNS0_22gpu_kernel_impl_nocastIZZZNS0_17clamp_kernel_cudaERNS_18TensorIteratorBaseERKN3c106ScalarES8_ENKUlvE_clEvENKUlvE0_clEvEUlaE_EEvS4_RKT_EUliE_EEviT1_
        .type           _ZN2at6native18elementwise_kernelILi128ELi4EZNS0_22gpu_kernel_impl_nocastIZZZNS0_17clamp_kernel_cudaERNS_18TensorIteratorBaseERKN3c106ScalarES8_ENKUlvE_clEvENKUlvE0_clEvEUlaE_EEvS4_RKT_EUliE_EEviT1_,@function
        .size           _ZN2at6native18elementwise_kernelILi128ELi4EZNS0_22gpu_kernel_impl_nocastIZZZNS0_17clamp_kernel_cudaERNS_18TensorIteratorBaseERKN3c106ScalarES8_ENKUlvE_clEvENKUlvE0_clEvEUlaE_EEvS4_RKT_EUliE_EEviT1_,(.L_x_36335 - _ZN2at6native18elementwise_kernelILi128ELi4EZNS0_22gpu_kernel_impl_nocastIZZZNS0_17clamp_kernel_cudaERNS_18TensorIteratorBaseERKN3c106ScalarES8_ENKUlvE_clEvENKUlvE0_clEvEUlaE_EEvS4_RKT_EUliE_EEviT1_)
        .other          _ZN2at6native18elementwise_kernelILi128ELi4EZNS0_22gpu_kernel_impl_nocastIZZZNS0_17clamp_kernel_cudaERNS_18TensorIteratorBaseERKN3c106ScalarES8_ENKUlvE_clEvENKUlvE0_clEvEUlaE_EEvS4_RKT_EUliE_EEviT1_,@"STO_CUDA_ENTRY STV_DEFAULT"
_ZN2at6native18elementwise_kernelILi128ELi4EZNS0_22gpu_kernel_impl_nocastIZZZNS0_17clamp_kernel_cudaERNS_18TensorIteratorBaseERKN3c106ScalarES8_ENKUlvE_clEvENKUlvE0_clEvEUlaE_EEvS4_RKT_EUliE_EEviT1_:
.text._ZN2at6native18elementwise_kernelILi128ELi4EZNS0_22gpu_kernel_impl_nocastIZZZNS0_17clamp_kernel_cudaERNS_18TensorIteratorBaseERKN3c106ScalarES8_ENKUlvE_clEvENKUlvE0_clEvEUlaE_EEvS4_RKT_EUliE_EEviT1_:
[----:B------:R-:W-:Y:S01]  /*0000*/  LDC R1, c[0x0][0x28] ;  /* 0x00000a00ff017b82 */ /* 0x000fe20000000800 */
[----:B------:R-:W0:Y:S01]  /*0010*/  S2R R0, SR_CTAID.X ;  /* 0x0000000000007919 */ /* 0x000e220000002500 */
[----:B------:R-:W-:Y:S01]  /*0020*/  ULDC UR10, c[0x0][0x210] ;  /* 0x00008400000a7ab9 */ /* 0x000fe20000000800 */
[----:B------:R-:W-:Y:S01]  /*0030*/  ULDC.64 UR6, c[0x0][0x208] ;  /* 0x0000820000067ab9 */ /* 0x000fe20000000a00 */
[----:B------:R-:W-:Y:S01]  /*0040*/  ULDC.U8 UR8, c[0x0][0x420] ;  /* 0x0001080000087ab9 */ /* 0x000fe20000000000 */
[----:B------:R-:W0:Y:S01]  /*0050*/  S2R R3, SR_TID.X ;  /* 0x0000000000037919 */ /* 0x000e220000002100 */
[----:B------:R-:W-:Y:S01]  /*0060*/  ULDC.U8 UR9, c[0x0][0x421] ;  /* 0x0001084000097ab9 */ /* 0x000fe20000000000 */
        /* <DEDUP_REMOVED lines=306> */
.L_x_19568:
[----:B------:R-:W-:Y:S01]  /*1390*/  ULDC.64 UR4, c[0x0][0x418] ;  /* 0x0001060000047ab9 */ /* 0x000fe20000000a00 */
[----:B------:R-:W-:Y:S01]  /*13a0*/  ULDC.64 UR12, c[0x0][0x410] ;  /* 0x00010400000c7ab9 */ /* 0x000fe20000000a00 */
[----:B------:R-:W-:-:S04]  /*13b0*/  IADD3 R4, P0, R2, UR4, RZ ;  /* 0x0000000402047c10 */ /* 0x000fc8000ff1e0ff */
[----:B------:R-:W-:-:S05]  /*13c0*/  IADD3.X R5, RZ, UR5, RZ, P0, !PT ;  /* 0x00000005ff057c10 */ /* 0x000fca00087fe4ff */
[----:B------:R-:W2:Y:S01]  /*13d0*/  LDG.E.S8 R4, desc[UR6][R4.64] ;  /* 0x0000000604047981 */ /* 0x000ea2000c1e1300 */
[----:B------:R-:W-:Y:S01]  /*13e0*/  UPRMT UR4, UR8, 0x8880, URZ ;  /* 0x0000888008047896 */ /* 0x000fe2000800003f */
[----:B------:R-:W-:Y:S01]  /*13f0*/  IADD3 R2, P0, R3, UR12, RZ ;  /* 0x0000000c03027c10 */ /* 0x000fe2000ff1e0ff */
[----:B------:R-:W-:Y:S01]  /*1400*/  UPRMT UR5, UR9, 0x8880, URZ ;  /* 0x0000888009057896 */ /* 0x000fe2000800003f */
[----:B------:R-:W-:Y:S02]  /*1410*/  IADD3 R0, R0, 0x80, RZ ;  /* 0x0000008000007810 */ /* 0x000fe40007ffe0ff */
[----:B------:R-:W-:Y:S02]  /*1420*/  IADD3.X R3, RZ, UR13, RZ, P0, !PT ;  /* 0x0000000dff037c10 */ /* 0x000fe400087fe4ff */
[----:B--2---:R-:W-:Y:S02]  /*1430*/  VIMNMX R6, R4, UR4, !PT ;  /* 0x0000000404067c48 */ /* 0x004fe4000ffe0100 */
[----:B------:R-:W-:-:S02]  /*1440*/  UMOV UR4, UR5 ;  /* 0x0000000500047c82 */ /* 0x000fc40008000000 */
[----:B------:R-:W-:-:S05]  /*1450*/  VIMNMX R7, R6, UR4, PT ;  /* 0x0000000406077c48 */ /* 0x000fca000bfe0100 */
[----:B------:R0:W-:Y:S02]  /*1460*/  STG.E.U8 desc[UR6][R2.64], R7 ;  /* 0x0000000702007986 */ /* 0x0001e4000c101106 */
.L_x_19567:
[----:B------:R-:W-:Y:S05]  /*1470*/  BSYNC B0 ;  /* 0x0000000000007941 */ /* 0x000fea0003800000 */
.L_x_19566:
        /* <DEDUP_REMOVED lines=305> */
.L_x_19571:
        /* <DEDUP_REMOVED lines=10> */
[----:B------:R-:W-:Y:S02]  /*2830*/  ISETP.GE.AND P0, PT, R0, UR10, PT ;  /* 0x0000000a00007c0c */ /* 0x000fe4000bf06270 */
[----:B--2---:R-:W-:Y:S01]  /*2840*/  VIMNMX R6, R4, UR4, !PT ;  /* 0x0000000404067c48 */ /* 0x004fe2000ffe0100 */
[----:B------:R-:W-:-:S03]  /*2850*/  UMOV UR4, UR5 ;  /* 0x0000000500047c82 */ /* 0x000fc60008000000 */
[----:B------:R-:W-:-:S05]  /*2860*/  VIMNMX R7, R6, UR4, PT ;  /* 0x0000000406077c48 */ /* 0x000fca000bfe0100 */
[----:B------:R1:W-:Y:S02]  /*2870*/  STG.E.U8 desc[UR6][R2.64], R7 ;  /* 0x0000000702007986 */ /* 0x0003e4000c101106 */
        /* <DEDUP_REMOVED lines=303> */
.L_x_19572:
        /* <DEDUP_REMOVED lines=8> */
[----:B------:R-:W-:-:S03]  /*3bf0*/  IADD3 R0, R0, 0x80, RZ ;  /* 0x0000008000007810 */ /* 0x000fc60007ffe0ff */
[----:B------:R-:W-:Y:S01]  /*3c00*/  IMAD.X R3, RZ, RZ, UR13, P0 ;  /* 0x0000000dff037e24 */ /* 0x000fe200080e06ff */
[----:B--2---:R-:W-:Y:S02]  /*3c10*/  VIMNMX R6, R4, UR4, !PT ;  /* 0x0000000404067c48 */ /* 0x004fe4000ffe0100 */
[----:B------:R-:W-:Y:S02]  /*3c20*/  UMOV UR4, UR5 ;  /* 0x0000000500047c82 */ /* 0x000fe40008000000 */
[----:B------:R-:W-:-:S05]  /*3c30*/  VIMNMX R7, R6, UR4, PT ;  /* 0x0000000406077c48 */ /* 0x000fca000bfe0100 */
[----:B------:R2:W-:Y:S02]  /*3c40*/  STG.E.U8 desc[UR6][R2.64], R7 ;  /* 0x0000000702007986 */ /* 0x0005e4000c101106 */
.L_x_19570:
[----:B------:R-:W-:Y:S05]  /*3c50*/  BSYNC B0 ;  /* 0x0000000000007941 */ /* 0x000fea0003800000 */
.L_x_19569:
        /* <DEDUP_REMOVED lines=304> */
.L_x_19573:
[----:B------:R-:W-:Y:S01]  /*4f60*/  ULDC.64 UR4, c[0x0][0x418] ;  /* 0x0001060000047ab9 */ /* 0x000fe20000000a00 */
[----:B------:R-:W-:Y:S01]  /*4f70*/  ULDC.64 UR10, c[0x0][0x410] ;  /* 0x00010400000a7ab9 */ /* 0x000fe20000000a00 */
[----:B------:R-:W-:-:S04]  /*4f80*/  IADD3 R4, P0, R2, UR4, RZ ;  /* 0x0000000402047c10 */ /* 0x000fc8000ff1e0ff */
[----:B------:R-:W-:-:S05]  /*4f90*/  IADD3.X R5, RZ, UR5, RZ, P0, !PT ;  /* 0x00000005ff057c10 */ /* 0x000fca00087fe4ff */
[----:B------:R-:W2:Y:S01]  /*4fa0*/  LDG.E.S8 R4, desc[UR6][R4.64] ;  /* 0x0000000604047981 */ /* 0x000ea2000c1e1300 */
[----:B------:R-:W-:Y:S01]  /*4fb0*/  UPRMT UR4, UR8, 0x8880, URZ ;  /* 0x0000888008047896 */ /* 0x000fe2000800003f */
[----:B------:R-:W-:Y:S01]  /*4fc0*/  IADD3 R2, P0, R3, UR10, RZ ;  /* 0x0000000a03027c10 */ /* 0x000fe2000ff1e0ff */
[----:B------:R-:W-:-:S03]  /*4fd0*/  UPRMT UR5, UR9, 0x8880, URZ ;  /* 0x0000888009057896 */ /* 0x000fc6000800003f */
[----:B------:R-:W-:Y:S02]  /*4fe0*/  IADD3.X R3, RZ, UR11, RZ, P0, !PT ;  /* 0x0000000bff037c10 */ /* 0x000fe400087fe4ff */
[----:B--2---:R-:W-:Y:S02]  /*4ff0*/  VIMNMX R0, R4, UR4, !PT ;  /* 0x0000000404007c48 */ /* 0x004fe4000ffe0100 */
[----:B------:R-:W-:Y:S02]  /*5000*/  UMOV UR4, UR5 ;  /* 0x0000000500047c82 */ /* 0x000fe40008000000 */
[----:B------:R-:W-:-:S05]  /*5010*/  VIMNMX R7, R0, UR4, PT ;  /* 0x0000000400077c48 */ /* 0x000fca000bfe0100 */
[----:B------:R-:W-:Y:S01]  /*5020*/  STG.E.U8 desc[UR6][R2.64], R7 ;  /* 0x0000000702007986 */ /* 0x000fe2000c101106 */
[----:B------:R-:W-:Y:S05]  /*5030*/  EXIT ;  /* 0x000000000000794d */ /* 0x000fea0003800000 */
.L_x_19574:
        /* <DEDUP_REMOVED lines=12> */
.L_x_36335:


//--------------------- .text._ZN2at6native27unrolled_elementwise_kernelIZZZNS0_17clamp_kernel_cudaERNS_18TensorIteratorBaseERKN3c106ScalarES7_ENKUlvE_clEvENKUlvE0_clEvEUlaE_St5arrayIPcLm2EELi4E23TrivialOffsetCalculatorILi1EjESF_NS0_6memory15LoadWithoutCastENSG_16StoreWithoutCastEEEviT_T0_T2_T3_T4_T5_ --------------------------
	.section	.text._ZN2at6native27unrolled_elementwise_kernelIZZZNS0_17clamp_kernel_cudaERNS_18TensorIteratorBaseERKN3c106ScalarES7_ENKUlvE_clEvENKUlvE0_clEvEUlaE_St5arrayIPcLm2EELi4E23TrivialOffsetCalculatorILi1EjESF_NS0_6memory15LoadWithoutCastENSG_16StoreWithoutCastEEEviT_T0_T2_T3_T4_T5_,"ax",@progbits
	.align	128
        .global         _ZN2at6native27unrolled_elementwise_kernelIZZZNS0_17clamp_kernel_cudaERNS_18TensorIteratorBaseERKN3c106ScalarES7_ENKUlvE_clEvENKUlvE0_clEvEUlaE_St5arrayIPcLm2EELi4E23TrivialOffsetCalculatorILi1EjESF_NS0_6memory15LoadWithoutCastENSG_16StoreWithoutCastEEEviT_T0_T2_T3_T4_T5_
        .type           _ZN2at6native27unrolled_elementwise_kernelIZZZNS0_17clamp_kernel_cudaERNS_18TensorIteratorBaseERKN3c106ScalarES7_ENKUlvE_clEvENKUlvE0_clEvEUlaE_St5arrayIPcLm2EELi4E23TrivialOffsetCalculatorILi1EjESF_NS0_6memory15LoadWithoutCastENSG_16StoreWithoutCastEEEviT_T0_T2_T3_T4_T5_,@function
        .size           _ZN2at6native27unrolled_elementwise_kernelIZZZNS0_17clamp_kernel_cudaERNS_18TensorIteratorBaseERKN3c106ScalarES7_ENKUlvE_clEvENKUlvE0_clEvEUlaE_St5arrayIPcLm2EELi4E23TrivialOffsetCalculatorILi1EjESF_NS0_6memory15LoadWithoutCastENSG_16StoreWithoutCastEEEviT_T0_T2_T3_T4_T5_,(.L_x_36336 - _ZN2at6native27unrolled_elementwise_kernelIZZZNS0_17clamp_kernel_cudaERNS_18TensorIteratorBaseERKN3c106ScalarES7_ENKUlvE_clEvENKUlvE0_clEvEUlaE_St5arrayIPcLm2EELi4E23TrivialOffsetCalculatorILi1EjESF_NS0_6memory15LoadWithoutCastENSG_16StoreWithoutCastEEEviT_T0_T2_T3_T4_T5_)
        .other          _ZN2at6native27unrolled_elementwise_kernelIZZZNS0_17clamp_kernel_cudaERNS_18TensorIteratorBaseERKN3c106ScalarES7_ENKUlvE_clEvENKUlvE0_clEvEUlaE_St5arrayIPcLm2EELi4E23TrivialOffsetCalculatorILi1EjESF_NS0_6memory15LoadWithoutCastENSG_16StoreWithoutCastEEEviT_T0_T2_T3_T4_T5_,@"STO_CUDA_ENTRY STV_DEFAULT"
_ZN2at6native27unrolled_elementwise_kernelIZZZNS0_17clamp_kernel_cudaERNS_18TensorIteratorBaseERKN3c106ScalarES7_ENKUlvE_clEvENKUlvE0_clEvEUlaE_St5arrayIPcLm2EELi4E23TrivialOffsetCalculatorILi1EjESF_NS0_6memory15LoadWithoutCastENSG_16StoreWithoutCastEEEviT_T0_T2_T3_T4_T5_:
.text._ZN2at6native27unrolled_elementwise_kernelIZZZNS0_17clamp_kernel_cudaERNS_18TensorIteratorBaseERKN3c106ScalarES7_ENKUlvE_clEvENKUlvE0_clEvEUlaE_St5arrayIPcLm2EELi4E23TrivialOffsetCalculatorILi1EjESF_NS0_6memory15LoadWithoutCastENSG_16StoreWithoutCastEEEviT_T0_T2_T3_T4_T5_:
        /* <DEDUP_REMOVED lines=15> */
[----:B------:R-:W-:Y:S01]  /*00f0*/  @!P3 IMAD R15, R0, 0x200, R13 ;  /* 0x00000200000fb824 */ /* 0x000fe200078e020d */
[----:B------:R-:W1:Y:S01]  /*0100*/  @!P3 LDC.64 R6, c[0x0][0x230] ;  /* 0x00008c00ff06bb82 */ /* 0x000e620000000a00 */
[----:B------:R-:W-:-:S05]  /*0110*/  @!P3 VIADD R13, R13, 0x80 ;  /* 0x000000800d0db836 */ /* 0x000fca0000000000 */
[----:B------:R-:W-:Y:S02]  /*0120*/  ISETP.GE.AND P2, PT, R13, R4, PT ;  /* 0x000000040d00720c */ /* 0x000fe40003f46270 */
[----:B0-----:R-:W-:-:S04]  /*0130*/  @!P0 IADD3 R10, P5, R11, R16, RZ ;  /* 0x000000100b0a8210 */ /* 0x001fc80007fbe0ff */
[----:B------:R-:W-:-:S05]  /*0140*/  @!P0 IADD3.X R11, RZ, R17, RZ, P5, !PT ;  /* 0x00000011ff0b8210 */ /* 0x000fca0002ffe4ff */
[----:B------:R0:W2:Y:S02]  /*0150*/  @!P0 LDG.E.S8 R12, desc[UR6][R10.64] ;  /* 0x000000060a0c8981 */ /* 0x0000a4000c1e1300 */
[----:B------:R-:W-:Y:S01]  /*0160*/  @!P2 IMAD R19, R0, 0x200, R13 ;  /* 0x000002000013a824 */ /* 0x000fe200078e020d */
[----:B------:R-:W3:Y:S01]  /*0170*/  @!P2 LDC.64 R8, c[0x0][0x230] ;  /* 0x00008c00ff08ab82 */ /* 0x000ee20000000a00 */
[----:B------:R-:W-:Y:S01]  /*0180*/  @!P2 VIADD R13, R13, 0x80 ;  /* 0x000000800d0da836 */ /* 0x000fe20000000000 */
[----:B-1----:R-:W-:-:S04]  /*0190*/  @!P3 IADD3 R6, P4, R15, R6, RZ ;  /* 0x000000060f06b210 */ /* 0x002fc80007f9e0ff */
[----:B------:R-:W-:-:S13]  /*01a0*/  ISETP.GE.AND P1, PT, R13, R4, PT ;  /* 0x000000040d00720c */ /* 0x000fda0003f26270 */
[----:B------:R-:W1:Y:S01]  /*01b0*/  @!P1 LDC.64 R2, c[0x0][0x230] ;  /* 0x00008c00ff029b82 */ /* 0x000e620000000a00 */
[----:B------:R-:W-:Y:S01]  /*01c0*/  @!P1 IMAD R15, R0, 0x200, R13 ;  /* 0x00000200000f9824 */ /* 0x000fe200078e020d */
[----:B---3--:R-:W-:Y:S01]  /*01d0*/  @!P2 IADD3 R8, P6, R19, R8, RZ ;  /* 0x000000081308a210 */ /* 0x008fe20007fde0ff */
[----:B------:R-:W-:Y:S01]  /*01e0*/  IMAD.MOV.U32 R13, RZ, RZ, RZ ;  /* 0x000000ffff0d7224 */ /* 0x000fe200078e00ff */
[----:B------:R-:W-:Y:S01]  /*01f0*/  CS2R R16, SRZ ;  /* 0x0000000000107805 */ /* 0x000fe2000001ff00 */
[----:B------:R-:W-:Y:S02]  /*0200*/  @!P3 IMAD.X R7, RZ, RZ, R7, P4 ;  /* 0x000000ffff07b224 */ /* 0x000fe400020e0607 */
[----:B------:R-:W-:-:S03]  /*0210*/  @!P2 IMAD.X R9, RZ, RZ, R9, P6 ;  /* 0x000000ffff09a224 */ /* 0x000fc600030e0609 */
[----:B------:R3:W4:Y:S04]  /*0220*/  @!P3 LDG.E.S8 R13, desc[UR6][R6.64] ;  /* 0x00000006060db981 */ /* 0x000728000c1e1300 */
[----:B------:R-:W5:Y:S01]  /*0230*/  @!P2 LDG.E.S8 R17, desc[UR6][R8.64] ;  /* 0x000000060811a981 */ /* 0x000f62000c1e1300 */
[----:B-1----:R-:W-:-:S05]  /*0240*/  @!P1 IADD3 R14, P5, R15, R2, RZ ;  /* 0x000000020f0e9210 */ /* 0x002fca0007fbe0ff */
[----:B------:R-:W-:Y:S02]  /*0250*/  @!P1 IMAD.X R15, RZ, RZ, R3, P5 ;  /* 0x000000ffff0f9224 */ /* 0x000fe400028e0603 */
[----:B------:R-:W1:Y:S03]  /*0260*/  @!P0 LDC.64 R2, c[0x0][0x228] ;  /* 0x00008a00ff028b82 */ /* 0x000e660000000a00 */
[----:B------:R-:W5:Y:S01]  /*0270*/  @!P1 LDG.E.S8 R16, desc[UR6][R14.64] ;  /* 0x000000060e109981 */ /* 0x000f62000c1e1300 */
[----:B------:R-:W-:Y:S01]  /*0280*/  UPRMT UR5, UR4, 0x8880, URZ ;  /* 0x0000888004057896 */ /* 0x000fe2000800003f */
[----:B0-----:R-:W-:Y:S02]  /*0290*/  @!P0 LEA R11, R0, R5, 0x9 ;  /* 0x00000005000b8211 */ /* 0x001fe400078e48ff */
[----:B------:R-:W-:Y:S01]  /*02a0*/  ULDC.S8 UR4, c[0x0][0x219] ;  /* 0x0000864000047ab9 */ /* 0x000fe20000000200 */
[----:B------:R-:W-:Y:S01]  /*02b0*/  @!P0 IMAD.MOV.U32 R5, RZ, RZ, R18 ;  /* 0x000000ffff058224 */ /* 0x000fe200078e0012 */
[----:B-1----:R-:W-:-:S05]  /*02c0*/  @!P0 IADD3 R2, P1, R11, R2, RZ ;  /* 0x000000020b028210 */ /* 0x002fca0007f3e0ff */
[----:B------:R-:W-:Y:S01]  /*02d0*/  @!P0 IMAD.X R3, RZ, RZ, R3, P1 ;  /* 0x000000ffff038224 */ /* 0x000fe200008e0603 */
[----:B------:R-:W-:Y:S01]  /*02e0*/  ISETP.GE.AND P1, PT, R5, R4, PT ;  /* 0x000000040500720c */ /* 0x000fe20003f26270 */
[----:B------:R-:W-:Y:S01]  /*02f0*/  BSSY B0, `(.L_x_19575) ;  /* 0x0000017000007945 */ /* 0x000fe20003800000 */
[----:B--2---:R-:W-:-:S04]  /*0300*/  VIMNMX R12, R12, UR5, !PT ;  /* 0x000000050c0c7c48 */ /* 0x004fc8000ffe0100 */
[----:B---3--:R-:W-:-:S05]  /*0310*/  VIMNMX R7, R12, UR4, PT ;  /* 0x000000040c077c48 */ /* 0x008fca000bfe0100 */
[----:B------:R0:W-:Y:S01]  /*0320*/  @!P0 STG.E.U8 desc[UR6][R2.64], R7 ;  /* 0x0000000702008986 */ /* 0x0001e2000c101106 */
[----:B----4-:R-:W-:Y:S02]  /*0330*/  VIMNMX R13, R13, UR5, !PT ;  /* 0x000000050d0d7c48 */ /* 0x010fe4000ffe0100 */
[----:B-----5:R-:W-:Y:S02]  /*0340*/  VIMNMX R17, R17, UR5, !PT ;  /* 0x0000000511117c48 */ /* 0x020fe4000ffe0100 */
[----:B------:R-:W-:Y:S02]  /*0350*/  VIMNMX R13, R13, UR4, PT ;  /* 0x000000040d0d7c48 */ /* 0x000fe4000bfe0100 */
[----:B------:R-:W-:Y:S02]  /*0360*/  VIMNMX R17, R17, UR4, PT ;  /* 0x0000000411117c48 */ /* 0x000fe4000bfe0100 */
[----:B------:R-:W-:-:S04]  /*0370*/  VIMNMX R16, R16, UR5, !PT ;  /* 0x0000000510107c48 */ /* 0x000fc8000ffe0100 */
[----:B------:R-:W-:Y:S01]  /*0380*/  VIMNMX R9, R16, UR4, PT ;  /* 0x0000000410097c48 */ /* 0x000fe2000bfe0100 */
[----:B0-----:R-:W-:Y:S06]  /*0390*/  @P1 BRA `(.L_x_19576) ;  /* 0x0000000000301947 */ /* 0x001fec0003800000 */
[----:B------:R-:W-:Y:S01]  /*03a0*/  IMAD R2, R0, 0x200, R5 ;  /* 0x0000020000027824 */ /* 0x000fe200078e0205 */
[----:B------:R-:W-:Y:S01]  /*03b0*/  ULDC.64 UR4, c[0x0][0x228] ;  /* 0x00008a0000047ab9 */ /* 0x000fe20000000a00 */
[----:B------:R-:W-:-:S03]  /*03c0*/  VIADD R5, R5, 0x80 ;  /* 0x0000008005057836 */ /* 0x000fc60000000000 */
[----:B------:R-:W-:Y:S02]  /*03d0*/  IADD3 R2, P0, R2, UR4, RZ ;  /* 0x0000000402027c10 */ /* 0x000fe4000ff1e0ff */
[----:B------:R-:W-:Y:S02]  /*03e0*/  ISETP.GE.AND P1, PT, R5, R4, PT ;  /* 0x000000040500720c */ /* 0x000fe40003f26270 */
[----:B------:R-:W-:-:S05]  /*03f0*/  IADD3.X R3, RZ, UR5, RZ, P0, !PT ;  /* 0x00000005ff037c10 */ /* 0x000fca00087fe4ff */
[----:B------:R0:W-:Y:S06]  /*0400*/  STG.E.U8 desc[UR6][R2.64], R13 ;  /* 0x0000000d02007986 */ /* 0x0001ec000c101106 */
[----:B------:R-:W-:Y:S02]  /*0410*/  @!P1 IMAD R6, R0, 0x200, R5 ;  /* 0x0000020000069824 */ /* 0x000fe400078e0205 */
[----:B------:R-:W-:-:S03]  /*0420*/  @!P1 VIADD R5, R5, 0x80 ;  /* 0x0000008005059836 */ /* 0x000fc60000000000 */
[----:B------:R-:W-:-:S05]  /*0430*/  @!P1 IADD3 R6, P2, R6, UR4, RZ ;  /* 0x0000000406069c10 */ /* 0x000fca000ff5e0ff */
[----:B------:R-:W-:-:S05]  /*0440*/  @!P1 IMAD.X R7, RZ, RZ, UR5, P2 ;  /* 0x00000005ff079e24 */ /* 0x000fca00090e06ff */
[----:B------:R0:W-:Y:S03]  /*0450*/  @!P1 STG.E.U8 desc[UR6][R6.64], R17 ;  /* 0x0000001106009986 */ /* 0x0001e6000c101106 */
.L_x_19576:
[----:B------:R-:W-:Y:S05]  /*0460*/  BSYNC B0 ;  /* 0x0000000000007941 */ /* 0x000fea0003800000 */
.L_x_19575:
        /* <DEDUP_REMOVED lines=8> */
.L_x_19577:
        /* <DEDUP_REMOVED lines=9> */
.L_x_36336:


//--------------------- .text._ZN2at6native29vectorized_elementwise_kernelILi2EZZZNS0_17clamp_kernel_cudaERNS_18TensorIteratorBaseERKN3c106ScalarES7_ENKUlvE_clEvENKUlvE0_clEvEUlaE_St5arrayIPcLm2EEEEviT0_T1_ --------------------------
	.section	.text._ZN2at6native29vectorized_elementwise_kernelILi2EZZZNS0_17clamp_kernel_cudaERNS_18TensorIteratorBaseERKN3c106ScalarES7_ENKUlvE_clEvENKUlvE0_clEvEUlaE_St5arrayIPcLm2EEEEviT0_T1_,"ax",@progbits
	.align	128
        .global         _ZN2at6native29vectorized_elementwise_kernelILi2EZZZNS0_17clamp_kernel_cudaERNS_18TensorIteratorBaseERKN3c106ScalarES7_ENKUlvE_clEvENKUlvE0_clEvEUlaE_St5arrayIPcLm2EEEEviT0_T1_
        .type           _ZN2at6native29vectorized_elementwise_kernelILi2EZZZNS0_17clamp_kernel_cudaERNS_18TensorIteratorBaseERKN3c106ScalarES7_ENKUlvE_clEvENKUlvE0_clEvEUlaE_St5arrayIPcLm2EEEEviT0_T1_,@function
        .size           _ZN2at6native29vectorized_elementwise_kernelILi2EZZZNS0_17clamp_kernel_cudaERNS_18TensorIteratorBaseERKN3c106ScalarES7_ENKUlvE_clEvENKUlvE0_clEvEUlaE_St5arrayIPcLm2EEEEviT0_T1_,(.L_x_36337 - _ZN2at6native29vectorized_elementwise_kernelILi2EZZZNS0_17clamp_kernel_cudaERNS_18TensorIteratorBaseERKN3c106ScalarES7_ENKUlvE_clEvENKUlvE0_clEvEUlaE_St5arrayIPcLm2EEEEviT0_T1_)
        .other          _ZN2at6native29vectorized_elementwise_kernelILi2EZZZNS0_17clamp_kernel_cudaERNS_18TensorIteratorBaseERKN3c106ScalarES7_ENKUlvE_clEvENKUlvE0_clEvEUlaE_St5arrayIPcLm2EEEEviT0_T1_,@"STO_CUDA_ENTRY STV_DEFAULT"
_ZN2at6native29vectorized_elementwise_kernelILi2EZZZNS0_17clamp_kernel_cudaERNS_18TensorIteratorBaseERKN3c106ScalarES7_ENKUlvE_clEvENKUlvE0_clEvEUlaE_St5arrayIPcLm2EEEEviT0_T1_:
.text._ZN2at6native29vectorized_elementwise_kernelILi2EZZZNS0_17clamp_kernel_cudaERNS_18TensorIteratorBaseERKN3c106ScalarES7_ENKUlvE_clEvENKUlvE0_clEvEUlaE_St5arrayIPcLm2EEEEviT0_T1_:
[----:B------:R-:W-:Y:S08]  /*0000*/  LDC R1, c[0x0][0x28] ;  /* 0x00000a00ff017b82 */ /* 0x000ff00000000800 */
[----:B------:R-:W0:Y:S01]  /*0010*/  S2UR UR4, SR_CTAID.X ;  /* 0x00000000000479c3 */ /* 0x000e220000002500 */
[----:B------:R-:W-:Y:S01]  /*0020*/  ULDC.64 UR12, c[0x0][0x208] ;  /* 0x00008200000c7ab9 */ /* 0x000fe20000000a00 */
[----:B------:R-:W-:Y:S01]  /*0030*/  ULDC.U8 UR7, c[0x0][0x218] ;  /* 0x0000860000077ab9 */ /* 0x000fe20000000000 */
[----:B------:R-:W-:-:S05]  /*0040*/  ULDC.U8 UR8, c[0x0][0x219] ;  /* 0x0000864000087ab9 */ /* 0x000fca0000000000 */
        /* <DEDUP_REMOVED lines=22> */
[----:B------:R-:W-:Y:S01]  /*01b0*/  IMAD.U32 R3, RZ, RZ, UR6 ;  /* 0x00000006ff037e24 */ /* 0x000fe2000f8e00ff */
[----:B------:R-:W-:Y:S01]  /*01c0*/  UPRMT UR6, UR8, 0x8880, URZ ;  /* 0x0000888008067896 */ /* 0x000fe2000800003f */
[----:B------:R-:W-:Y:S01]  /*01d0*/  IMAD.WIDE R2, R9, 0x2, R2 ;  /* 0x0000000209027825 */ /* 0x000fe200078e0202 */
[C---:B--2---:R-:W-:Y:S02]  /*01e0*/  PRMT R4, R0.reuse, 0x8880, RZ ;  /* 0x0000888000047816 */ /* 0x044fe400000000ff */
[----:B------:R-:W-:Y:S02]  /*01f0*/  PRMT R5, R0, 0x9991, RZ ;  /* 0x0000999100057816 */ /* 0x000fe400000000ff */
[C---:B---3--:R-:W-:Y:S01]  /*0200*/  PRMT R9, R6.reuse, 0x8880, RZ ;  /* 0x0000888006097816 */ /* 0x048fe200000000ff */
[----:B------:R-:W-:Y:S01]  /*0210*/  IMAD.MOV.U32 R0, RZ, RZ, R4 ;  /* 0x000000ffff007224 */ /* 0x000fe200078e0004 */
[----:B------:R-:W-:Y:S01]  /*0220*/  PRMT R6, R6, 0x9991, RZ ;  /* 0x0000999106067816 */ /* 0x000fe200000000ff */
[----:B------:R-:W-:Y:S01]  /*0230*/  IMAD.MOV.U32 R4, RZ, RZ, R5 ;  /* 0x000000ffff047224 */ /* 0x000fe200078e0005 */
[C---:B----4-:R-:W-:Y:S01]  /*0240*/  PRMT R10, R7.reuse, 0x8880, RZ ;  /* 0x00008880070a7816 */ /* 0x050fe200000000ff */
[----:B------:R-:W-:Y:S01]  /*0250*/  IMAD.MOV.U32 R5, RZ, RZ, R9 ;  /* 0x000000ffff057224 */ /* 0x000fe200078e0009 */
[----:B------:R-:W-:Y:S01]  /*0260*/  PRMT R11, R7, 0x9991, RZ ;  /* 0x00009991070b7816 */ /* 0x000fe200000000ff */
[----:B------:R-:W-:Y:S01]  /*0270*/  IMAD.MOV.U32 R7, RZ, RZ, R6 ;  /* 0x000000ffff077224 */ /* 0x000fe200078e0006 */
[----:B-----5:R-:W-:-:S02]  /*0280*/  PRMT R12, R8, 0x8880, RZ ;  /* 0x00008880080c7816 */ /* 0x020fc400000000ff */
        /* <DEDUP_REMOVED lines=8> */
[----:B------:R-:W-:Y:S02]  /*0310*/  VIMNMX R7, R7, UR5, !PT ;  /* 0x0000000507077c48 */ /* 0x000fe4000ffe0100 */
[----:B------:R-:W-:-:S02]  /*0320*/  VIMNMX R8, R8, UR5, !PT ;  /* 0x0000000508087c48 */ /* 0x000fc4000ffe0100 */
[----:B------:R-:W-:Y:S02]  /*0330*/  VIMNMX R9, R9, UR5, !PT ;  /* 0x0000000509097c48 */ /* 0x000fe4000ffe0100 */
[----:B------:R-:W-:Y:S02]  /*0340*/  VIMNMX R10, R10, UR5, !PT ;  /* 0x000000050a0a7c48 */ /* 0x000fe4000ffe0100 */
[----:B------:R-:W-:Y:S02]  /*0350*/  VIMNMX R11, R11, UR5, !PT ;  /* 0x000000050b0b7c48 */ /* 0x000fe4000ffe0100 */
[----:B------:R-:W-:Y:S02]  /*0360*/  VIMNMX R0, R0, UR6, PT ;  /* 0x0000000600007c48 */ /* 0x000fe4000bfe0100 */
[----:B------:R-:W-:Y:S02]  /*0370*/  VIMNMX R5, R4, UR6, PT ;  /* 0x0000000604057c48 */ /* 0x000fe4000bfe0100 */
[----:B------:R-:W-:-:S02]  /*0380*/  VIMNMX R6, R6, UR6, PT ;  /* 0x0000000606067c48 */ /* 0x000fc4000bfe0100 */
[----:B------:R-:W-:Y:S02]  /*0390*/  VIMNMX R7, R7, UR6, PT ;  /* 0x0000000607077c48 */ /* 0x000fe4000bfe0100 */
[----:B------:R-:W-:Y:S02]  /*03a0*/  VIMNMX R8, R8, UR6, PT ;  /* 0x0000000608087c48 */ /* 0x000fe4000bfe0100 */
[----:B------:R-:W-:Y:S02]  /*03b0*/  VIMNMX R9, R9, UR6, PT ;  /* 0x0000000609097c48 */ /* 0x000fe4000bfe0100 */
[----:B------:R-:W-:Y:S02]  /*03c0*/  VIMNMX R10, R10, UR6, PT ;  /* 0x000000060a0a7c48 */ /* 0x000fe4000bfe0100 */
[----:B------:R-:W-:Y:S02]  /*03d0*/  VIMNMX R11, R11, UR6, PT ;  /* 0x000000060b0b7c48 */ /* 0x000fe4000bfe0100 */
[----:B------:R-:W-:-:S02]  /*03e0*/  PRMT R5, R5, 0x7604, R0 ;  /* 0x0000760405057816 */ /* 0x000fc40000000000 */
[----:B------:R-:W-:Y:S02]  /*03f0*/  PRMT R7, R7, 0x7604, R6 ;  /* 0x0000760407077816 */ /* 0x000fe40000000006 */
[----:B------:R-:W-:Y:S01]  /*0400*/  PRMT R9, R9, 0x7604, R8 ;  /* 0x0000760409097816 */ /* 0x000fe20000000008 */
[----:B------:R-:W-:Y:S01]  /*0410*/  STG.E.U16 desc[UR12][R2.64], R5 ;  /* 0x0000000502007986 */ /* 0x000fe2000c10150c */
[----:B------:R-:W-:-:S03]  /*0420*/  PRMT R11, R11, 0x7604, R10 ;  /* 0x000076040b0b7816 */ /* 0x000fc6000000000a */
[----:B------:R-:W-:Y:S04]  /*0430*/  STG.E.U16 desc[UR12][R2.64+0x100], R7 ;  /* 0x0001000702007986 */ /* 0x000fe8000c10150c */
[----:B------:R-:W-:Y:S04]  /*0440*/  STG.E.U16 desc[UR12][R2.64+0x200], R9 ;  /* 0x0002000902007986 */ /* 0x000fe8000c10150c */
[----:B------:R-:W-:Y:S01]  /*0450*/  STG.E.U16 desc[UR12][R2.64+0x300], R11 ;  /* 0x0003000b02007986 */ /* 0x000fe2000c10150c */
[----:B------:R-:W-:Y:S05]  /*0460*/  EXIT ;  /* 0x000000000000794d */ /* 0x000fea0003800000 */
.L_x_19578:
[----:B------:R-:W0:Y:S01]  /*0470*/  S2R R14, SR_TID.X ;  /* 0x00000000000e7919 */ /* 0x000e220000002100 */
[----:B------:R-:W-:Y:S01]  /*0480*/  IMAD.MOV.U32 R17, RZ, RZ, RZ ;  /* 0x000000ffff117224 */ /* 0x000fe200078e00ff */
[----:B0-----:R-:W-:Y:S01]  /*0490*/  ISETP.GE.AND P0, PT, R14, R15, PT ;  /* 0x0000000f0e00720c */ /* 0x001fe20003f06270 */
[----:B------:R-:W-:-:S12]  /*04a0*/  IMAD.MOV.U32 R0, RZ, RZ, R14 ;  /* 0x000000ffff007224 */ /* 0x000fd800078e000e */
[C---:B------:R-:W-:Y:S01]  /*04b0*/  @!P0 VIADD R0, R14.reuse, 0x80 ;  /* 0x000000800e008836 */ /* 0x040fe20000000000 */
        /* <DEDUP_REMOVED lines=20> */
[C---:B------:R-:W-:Y:S01]  /*0600*/  @!P3 VIADD R27, R0.reuse, UR4 ;  /* 0x00000004001bbc36 */ /* 0x040fe20008000000 */
[----:B0-----:R-:W-:Y:S01]  /*0610*/  @!P1 IADD3 R18, P6, R9, R18, RZ ;  /* 0x0000001209129210 */ /* 0x001fe20007fde0ff */
[----:B------:R-:W-:Y:S01]  /*0620*/  @!P3 VIADD R0, R0, 0x80 ;  /* 0x000000800000b836 */ /* 0x000fe20000000000 */
[----:B------:R-:W0:Y:S04]  /*0630*/  @!P3 LDC.64 R4, c[0x0][0x230] ;  /* 0x00008c00ff04bb82 */ /* 0x000e280000000a00 */
[----:B------:R-:W-:-:S13]  /*0640*/  ISETP.GE.AND P4, PT, R0, R15, PT ;  /* 0x0000000f0000720c */ /* 0x000fda0003f86270 */
[C---:B------:R-:W-:Y:S01]  /*0650*/  @!P4 VIADD R25, R0.reuse, UR4 ;  /* 0x000000040019cc36 */ /* 0x040fe20008000000 */
[----:B------:R-:W4:Y:S01]  /*0660*/  @!P4 LDC.64 R6, c[0x0][0x230] ;  /* 0x00008c00ff06cb82 */ /* 0x000f220000000a00 */
[----:B------:R-:W-:-:S05]  /*0670*/  @!P4 VIADD R0, R0, 0x80 ;  /* 0x000000800000c836 */ /* 0x000fca0000000000 */
[----:B------:R-:W-:Y:S01]  /*0680*/  ISETP.GE.AND P5, PT, R0, R15, PT ;  /* 0x0000000f0000720c */ /* 0x000fe20003fa6270 */
[----:B------:R-:W-:-:S12]  /*0690*/  @!P1 IMAD.X R19, RZ, RZ, R19, P6 ;  /* 0x000000ffff139224 */ /* 0x000fd800030e0613 */
[C---:B------:R-:W-:Y:S01]  /*06a0*/  @!P5 VIADD R21, R0.reuse, UR4 ;  /* 0x000000040015dc36 */ /* 0x040fe20008000000 */
[----:B------:R-:W5:Y:S01]  /*06b0*/  @!P5 LDC.64 R8, c[0x0][0x230] ;  /* 0x00008c00ff08db82 */ /* 0x000f620000000a00 */
[----:B------:R-:W-:-:S05]  /*06c0*/  @!P5 VIADD R0, R0, 0x80 ;  /* 0x000000800000d836 */ /* 0x000fca0000000000 */
[----:B------:R-:W-:Y:S01]  /*06d0*/  ISETP.GE.AND P6, PT, R0, R15, PT ;  /* 0x0000000f0000720c */ /* 0x000fe20003fc6270 */
[----:B------:R-:W-:-:S06]  /*06e0*/  IMAD.MOV.U32 R20, RZ, RZ, RZ ;  /* 0x000000ffff147224 */ /* 0x000fcc00078e00ff */
[----:B------:R0:W2:Y:S06]  /*06f0*/  @!P1 LDG.E.S8 R20, desc[UR12][R18.64] ;  /* 0x0000000c12149981 */ /* 0x0000ac000c1e1300 */
[----:B-1----:R-:W1:Y:S01]  /*0700*/  @!P6 LDC.64 R10, c[0x0][0x230] ;  /* 0x00008c00ff0aeb82 */ /* 0x002e620000000a00 */
[----:B---3--:R-:W-:Y:S02]  /*0710*/  @!P2 IADD3 R12, P1, R23, R12, RZ ;  /* 0x0000000c170ca210 */ /* 0x008fe40007f3e0ff */
[----:B------:R-:W-:-:S03]  /*0720*/  CS2R R22, SRZ ;  /* 0x0000000000167805 */ /* 0x000fc6000001ff00 */
[----:B------:R-:W-:Y:S01]  /*0730*/  @!P2 IMAD.X R13, RZ, RZ, R13, P1 ;  /* 0x000000ffff0da224 */ /* 0x000fe200008e060d */
[----:B0-----:R-:W-:Y:S02]  /*0740*/  @!P3 IADD3 R4, P1, R27, R4, RZ ;  /* 0x000000041b04b210 */ /* 0x001fe40007f3e0ff */
[----:B------:R0:W3:Y:S01]  /*0750*/  @!P0 LDG.E.S8 R22, desc[UR12][R2.64] ;  /* 0x0000000c02168981 */ /* 0x0000e2000c1e1300 */
[----:B------:R-:W-:Y:S02]  /*0760*/  IMAD.MOV.U32 R24, RZ, RZ, RZ ;  /* 0x000000ffff187224 */ /* 0x000fe400078e00ff */
[----:B------:R-:W-:Y:S01]  /*0770*/  @!P6 VIADD R19, R0, UR4 ;  /* 0x000000040013ec36 */ /* 0x000fe20008000000 */
[----:B------:R1:W3:Y:S01]  /*0780*/  @!P2 LDG.E.S8 R23, desc[UR12][R12.64] ;  /* 0x0000000c0c17a981 */ /* 0x0002e2000c1e1300 */
[----:B------:R-:W-:Y:S01]  /*0790*/  @!P3 IMAD.X R5, RZ, RZ, R5, P1 ;  /* 0x000000ffff05b224 */ /* 0x000fe200008e0605 */
[----:B----4-:R-:W-:Y:S02]  /*07a0*/  @!P4 IADD3 R6, P2, R25, R6, RZ ;  /* 0x000000061906c210 */ /* 0x010fe40007f5e0ff */
[----:B-----5:R-:W-:-:S02]  /*07b0*/  @!P5 IADD3 R8, P1, R21, R8, RZ ;  /* 0x000000081508d210 */ /* 0x020fc40007f3e0ff */
[----:B------:R4:W5:Y:S01]  /*07c0*/  @!P3 LDG.E.S8 R24, desc[UR12][R4.64] ;  /* 0x0000000c0418b981 */ /* 0x000962000c1e1300 */
[----:B------:R-:W-:Y:S01]  /*07d0*/  IMAD.MOV.U32 R18, RZ, RZ, RZ ;  /* 0x000000ffff127224 */ /* 0x000fe200078e00ff */
[----:B0-----:R-:W0:Y:S01]  /*07e0*/  @!P0 LDC.64 R2, c[0x0][0x228] ;  /* 0x00008a00ff028b82 */ /* 0x001e220000000a00 */
[----:B-1----:R-:W-:Y:S01]  /*07f0*/  @!P6 IADD3 R10, P3, R19, R10, RZ ;  /* 0x0000000a130ae210 */ /* 0x002fe20007f7e0ff */
[----:B------:R-:W-:Y:S02]  /*0800*/  IMAD.MOV.U32 R12, RZ, RZ, RZ ;  /* 0x000000ffff0c7224 */ /* 0x000fe400078e00ff */
[----:B------:R-:W-:Y:S02]  /*0810*/  IMAD.MOV.U32 R0, RZ, RZ, RZ ;  /* 0x000000ffff007224 */ /* 0x000fe400078e00ff */
[----:B------:R-:W-:Y:S02]  /*0820*/  @!P4 IMAD.X R7, RZ, RZ, R7, P2 ;  /* 0x000000ffff07c224 */ /* 0x000fe400010e0607 */
[----:B------:R-:W-:-:S02]  /*0830*/  @!P5 IMAD.X R9, RZ, RZ, R9, P1 ;  /* 0x000000ffff09d224 */ /* 0x000fc400008e0609 */
[----:B------:R-:W-:Y:S01]  /*0840*/  @!P6 IMAD.X R11, RZ, RZ, R11, P3 ;  /* 0x000000ffff0be224 */ /* 0x000fe200018e060b */
[----:B------:R1:W5:Y:S04]  /*0850*/  @!P4 LDG.E.S8 R18, desc[UR12][R6.64] ;  /* 0x0000000c0612c981 */ /* 0x000368000c1e1300 */
[----:B------:R-:W5:Y:S04]  /*0860*/  @!P5 LDG.E.S8 R12, desc[UR12][R8.64] ;  /* 0x0000000c080cd981 */ /* 0x000f68000c1e1300 */
[----:B------:R-:W5:Y:S01]  /*0870*/  @!P6 LDG.E.S8 R0, desc[UR12][R10.64] ;  /* 0x0000000c0a00e981 */ /* 0x000f62000c1e1300 */
[----:B------:R-:W-:Y:S01]  /*0880*/  UPRMT UR5, UR7, 0x8880, URZ ;  /* 0x0000888007057896 */ /* 0x000fe2000800003f */
[----:B----4-:R-:W-:Y:S01]  /*0890*/  @!P0 VIADD R5, R14, UR4 ;  /* 0x000000040e058c36 */ /* 0x010fe20008000000 */
[----:B------:R-:W-:-:S04]  /*08a0*/  UPRMT UR6, UR8, 0x8880, URZ ;  /* 0x0000888008067896 */ /* 0x000fc8000800003f */
[----:B0-----:R-:W-:Y:S01]  /*08b0*/  @!P0 IADD3 R2, P1, R5, R2, RZ ;  /* 0x0000000205028210 */ /* 0x001fe20007f3e0ff */
[----:B------:R-:W-:-:S04]  /*08c0*/  @!P0 VIADD R14, R14, 0x80 ;  /* 0x000000800e0e8836 */ /* 0x000fc80000000000 */
[----:B------:R-:W-:Y:S01]  /*08d0*/  @!P0 IMAD.X R3, RZ, RZ, R3, P1 ;  /* 0x000000ffff038224 */ /* 0x000fe200008e0603 */
[----:B------:R-:W-:Y:S04]  /*08e0*/  BSSY B0, `(.L_x_19579) ;  /* 0x0000044000007945 */ /* 0x000fe80003800000 */
[----:B------:R-:W-:Y:S01]  /*08f0*/  BSSY B1, `(.L_x_19580) ;  /* 0x000003b000017945 */ /* 0x000fe20003800000 */
[----:B--2---:R-:W-:-:S04]  /*0900*/  VIMNMX R17, R17, UR5, !PT ;  /* 0x0000000511117c48 */ /* 0x004fc8000ffe0100 */
[----:B------:R-:W-:Y:S02]  /*0910*/  VIMNMX R17, R17, UR6, PT ;  /* 0x0000000611117c48 */ /* 0x000fe4000bfe0100 */
[----:B---3--:R-:W-:-:S04]  /*0920*/  @!P0 VIMNMX R22, R22, UR5, !PT ;  /* 0x0000000516168c48 */ /* 0x008fc8000ffe0100 */
[----:B------:R-:W-:-:S05]  /*0930*/  @!P0 VIMNMX R16, R22, UR6, PT ;  /* 0x0000000616108c48 */ /* 0x000fca000bfe0100 */
[----:B------:R0:W-:Y:S01]  /*0940*/  @!P0 STG.E.U8 desc[UR12][R2.64], R16 ;  /* 0x0000001002008986 */ /* 0x0001e2000c10110c */
[----:B------:R-:W-:Y:S02]  /*0950*/  ISETP.GE.AND P0, PT, R14, R15, PT ;  /* 0x0000000f0e00720c */ /* 0x000fe40003f06270 */
[----:B------:R-:W-:Y:S02]  /*0960*/  VIMNMX R20, R20, UR5, !PT ;  /* 0x0000000514147c48 */ /* 0x000fe4000ffe0100 */
[----:B------:R-:W-:Y:S02]  /*0970*/  VIMNMX R23, R23, UR5, !PT ;  /* 0x0000000517177c48 */ /* 0x000fe4000ffe0100 */
[----:B-----5:R-:W-:Y:S02]  /*0980*/  VIMNMX R24, R24, UR5, !PT ;  /* 0x0000000518187c48 */ /* 0x020fe4000ffe0100 */
[----:B-1----:R-:W-:Y:S02]  /*0990*/  VIMNMX R7, R20, UR6, PT ;  /* 0x0000000614077c48 */ /* 0x002fe4000bfe0100 */
[----:B------:R-:W-:-:S02]  /*09a0*/  VIMNMX R23, R23, UR6, PT ;  /* 0x0000000617177c48 */ /* 0x000fc4000bfe0100 */
[----:B0-----:R-:W-:Y:S02]  /*09b0*/  VIMNMX R3, R24, UR6, PT ;  /* 0x0000000618037c48 */ /* 0x001fe4000bfe0100 */
[----:B------:R-:W-:Y:S02]  /*09c0*/  VIMNMX R18, R18, UR5, !PT ;  /* 0x0000000512127c48 */ /* 0x000fe4000ffe0100 */
[----:B------:R-:W-:Y:S02]  /*09d0*/  VIMNMX R2, R12, UR5, !PT ;  /* 0x000000050c027c48 */ /* 0x000fe4000ffe0100 */
[----:B------:R-:W-:Y:S02]  /*09e0*/  VIMNMX R0, R0, UR5, !PT ;  /* 0x0000000500007c48 */ /* 0x000fe4000ffe0100 */
[----:B------:R-:W-:Y:S02]  /*09f0*/  VIMNMX R9, R18, UR6, PT ;  /* 0x0000000612097c48 */ /* 0x000fe4000bfe0100 */
[----:B------:R-:W-:-:S02]  /*0a00*/  VIMNMX R2, R2, UR6, PT ;  /* 0x0000000602027c48 */ /* 0x000fc4000bfe0100 */
[----:B------:R-:W-:Y:S01]  /*0a10*/  VIMNMX R0, R0, UR6, PT ;  /* 0x0000000600007c48 */ /* 0x000fe2000bfe0100 */
[----:B------:R-:W-:Y:S06]  /*0a20*/  @P0 BRA `(.L_x_19581) ;  /* 0x0000000000380947 */ /* 0x000fec0003800000 */
        /* <DEDUP_REMOVED lines=14> */
.L_x_19581:
        /* <DEDUP_REMOVED lines=8> */
.L_x_19582:
        /* <DEDUP_REMOVED lines=8> */
.L_x_19583:
        /* <DEDUP_REMOVED lines=9> */
.L_x_19584:
[----:B------:R-:W-:Y:S05]  /*0ca0*/  BSYNC B1 ;  /* 0x0000000000017941 */ /* 0x000fea0003800000 */
.L_x_19580:
[----:B------:R-:W-:-:S13]  /*0cb0*/  ISETP.GE.AND P0, PT, R14, R15, PT ;  /* 0x0000000f0e00720c */ /* 0x000fda0003f06270 */
[----:B------:R-:W3:Y:S01]  /*0cc0*/  @!P0 LDC.64 R6, c[0x0][0x228] ;  /* 0x00008a00ff068b82 */ /* 0x000ee20000000a00 */
[C---:B012---:R-:W-:Y:S02]  /*0cd0*/  @!P0 VIADD R5, R14.reuse, UR4 ;  /* 0x000000040e058c36 */ /* 0x047fe40008000000 */
[----:B------:R-:W-:-:S03]  /*0ce0*/  @!P0 VIADD R14, R14, 0x80 ;  /* 0x000000800e0e8836 */ /* 0x000fc60000000000 */
[----:B---3--:R-:W-:-:S05]  /*0cf0*/  @!P0 IADD3 R4, P1, R5, R6, RZ ;  /* 0x0000000605048210 */ /* 0x008fca0007f3e0ff */
[----:B------:R-:W-:-:S05]  /*0d00*/  @!P0 IMAD.X R5, RZ, RZ, R7, P1 ;  /* 0x000000ffff058224 */ /* 0x000fca00008e0607 */
[----:B------:R2:W-:Y:S03]  /*0d10*/  @!P0 STG.E.U8 desc[UR12][R4.64], R2 ;  /* 0x0000000204008986 */ /* 0x0005e6000c10110c */
.L_x_19585:
[----:B------:R-:W-:Y:S05]  /*0d20*/  BSYNC B0 ;  /* 0x0000000000007941 */ /* 0x000fea0003800000 */
.L_x_19579:
[----:B------:R-:W-:Y:S05]  /*0d30*/  WARPSYNC.ALL ;  /* 0x0000000000007948 */ /* 0x000fea0003800000 */
[----:B------:R-:W-:-:S13]  /*0d40*/  ISETP.GE.AND P0, PT, R14, R15, PT ;  /* 0x0000000f0e00720c */ /* 0x000fda0003f06270 */
[----:B------:R-:W-:Y:S05]  /*0d50*/  @P0 EXIT ;  /* 0x000000000000094d */ /* 0x000fea0003800000 */
[----:B--2---:R-:W-:Y:S01]  /*0d60*/  VIADD R2, R14, UR4 ;  /* 0x000000040e027c36 */ /* 0x004fe20008000000 */
[----:B------:R-:W-:-:S04]  /*0d70*/  ULDC.64 UR6, c[0x0][0x228] ;  /* 0x00008a0000067ab9 */ /* 0x000fc80000000a00 */
[----:B------:R-:W-:-:S05]  /*0d80*/  IADD3 R2, P0, R2, UR6, RZ ;  /* 0x0000000602027c10 */ /* 0x000fca000ff1e0ff */
[----:B-1----:R-:W-:-:S05]  /*0d90*/  IMAD.X R3, RZ, RZ, UR7, P0 ;  /* 0x00000007ff037e24 */ /* 0x002fca00080e06ff */
[----:B------:R-:W-:Y:S01]  /*0da0*/  STG.E.U8 desc[UR12][R2.64], R0 ;  /* 0x0000000002007986 */ /* 0x000fe2000c10110c */
[----:B------:R-:W-:Y:S05]  /*0db0*/  EXIT ;  /* 0x000000000000794d */ /* 0x000fea0003800000 */
.L_x_19586:
        /* <DEDUP_REMOVED lines=12> */
.L_x_36337:


//--------------------- .text._ZN2at6native29vectorized_elementwise_kernelILi4EZZZNS0_17clamp_kernel_cudaERNS_18TensorIteratorBaseERKN3c106ScalarES7_ENKUlvE_clEvENKUlvE0_clEvEUlaE_St5arrayIPcLm2EEEEviT0_T1_ --------------------------
	.section	.text._ZN2at6native29vectorized_elementwise_kernelILi4EZZZNS0_17clamp_kernel_cudaERNS_18TensorIteratorBaseERKN3c106ScalarES7_ENKUlvE_clEvENKUlvE0_clEvEUlaE_St5arrayIPcLm2EEEEviT0_T1_,"ax",@progbits
	.align	128
        .global         _ZN2at6native29vectorized_elementwise_kernelILi4EZZZNS0_17clamp_kernel_cudaERNS_18TensorIteratorBaseERKN3c106ScalarES7_ENKUlvE_clEvENKUlvE0_clEvEUlaE_St5arrayIPcLm2EEEEviT0_T1_
        .type           _ZN2at6native29vectorized_elementwise_kernelILi4EZZZNS0_17clamp_kernel_cudaERNS_18TensorIteratorBaseERKN3c106ScalarES7_ENKUlvE_clEvENKUlvE0_clEvEUlaE_St5arrayIPcLm2EEEEviT0_T1_,@function
        .size           _ZN2at6native29vectorized_elementwise_kernelILi4EZZZNS0_17clamp_kernel_cudaERNS_18TensorIteratorBaseERKN3c106ScalarES7_ENKUlvE_clEvENKUlvE0_clEvEUlaE_St5arrayIPcLm2EEEEviT0_T1_,(.L_x_36338 - _ZN2at6native29vectorized_elementwise_kernelILi4EZZZNS0_17clamp_kernel_cudaERNS_18TensorIteratorBaseERKN3c106ScalarES7_ENKUlvE_clEvENKUlvE0_clEvEUlaE_St5arrayIPcLm2EEEEviT0_T1_)
        .other          _ZN2at6native29vectorized_elementwise_kernelILi4EZZZNS0_17clamp_kernel_cudaERNS_18TensorIteratorBaseERKN3c106ScalarES7_ENKUlvE_clEvENKUlvE0_clEvEUlaE_St5arrayIPcLm2EEEEviT0_T1_,@"STO_CUDA_ENTRY STV_DEFAULT"
_ZN2at6native29vectorized_elementwise_kernelILi4EZZZNS0_17clamp_kernel_cudaERNS_18TensorIteratorBaseERKN3c106ScalarES7_ENKUlvE_clEvENKUlvE0_clEvEUlaE_St5arrayIPcLm2EEEEviT0_T1_:
.text._ZN2at6native29vectorized_elementwise_kernelILi4EZZZNS0_17clamp_kernel_cudaERNS_18TensorIteratorBaseERKN3c106ScalarES7_ENKUlvE_clEvENKUlvE0_clEvEUlaE_St5arrayIPcLm2EEEEviT0_T1_:
        /* <DEDUP_REMOVED lines=19> */
[----:B------:R-:W-:Y:S02]  /*0130*/  UPRMT UR5, UR7, 0x8880, URZ ;  /* 0x0000888007057896 */ /* 0x000fe4000800003f */
[----:B------:R-:W-:-:S03]  /*0140*/  UPRMT UR6, UR8, 0x8880, URZ ;  /* 0x0000888008067896 */ /* 0x000fc6000800003f */
[----:B------:R-:W-:Y:S02]  /*0150*/  ULDC.64 UR8, c[0x0][0x228] ;  /* 0x00008a0000087ab9 */ /* 0x000fe40000000a00 */
[----:B------:R-:W-:-:S04]  /*0160*/  UIADD3 UR7, UP0, UR4, UR8, URZ ;  /* 0x0000000804077290 */ /* 0x000fc8000ff1e03f */
[----:B------:R-:W-:Y:S01]  /*0170*/  UIADD3.X UR8, URZ, UR9, URZ, UP0, !UPT ;  /* 0x000000093f087290 */ /* 0x000fe200087fe43f */
[C---:B--2---:R-:W-:Y:S02]  /*0180*/  PRMT R4, R6.reuse, 0x8880, RZ ;  /* 0x0000888006047816 */ /* 0x044fe400000000ff */
[C---:B------:R-:W-:Y:S02]  /*0190*/  PRMT R5, R6.reuse, 0x9991, RZ ;  /* 0x0000999106057816 */ /* 0x040fe400000000ff */
[C---:B---3--:R-:W-:Y:S01]  /*01a0*/  PRMT R8, R7.reuse, 0x8880, RZ ;  /* 0x0000888007087816 */ /* 0x048fe200000000ff */
[----:B------:R-:W-:Y:S01]  /*01b0*/  IMAD.MOV.U32 R2, RZ, RZ, R4 ;  /* 0x000000ffff027224 */ /* 0x000fe200078e0004 */
[----:B------:R-:W-:Y:S01]  /*01c0*/  PRMT R9, R7, 0x9991, RZ ;  /* 0x0000999107097816 */ /* 0x000fe200000000ff */
[----:B------:R-:W-:Y:S02]  /*01d0*/  IMAD.MOV.U32 R3, RZ, RZ, R5 ;  /* 0x000000ffff037224 */ /* 0x000fe400078e0005 */
[----:B------:R-:W-:Y:S01]  /*01e0*/  IMAD.MOV.U32 R4, RZ, RZ, R8 ;  /* 0x000000ffff047224 */ /* 0x000fe200078e0008 */
[----:B------:R-:W-:Y:S01]  /*01f0*/  PRMT R8, R6, 0xbbb3, RZ ;  /* 0x0000bbb306087816 */ /* 0x000fe200000000ff */
[----:B------:R-:W-:Y:S01]  /*0200*/  IMAD.MOV.U32 R5, RZ, RZ, R9 ;  /* 0x000000ffff057224 */ /* 0x000fe200078e0009 */
[----:B------:R-:W-:-:S02]  /*0210*/  VIMNMX R2, R2, UR5, !PT ;  /* 0x0000000502027c48 */ /* 0x000fc4000ffe0100 */
[----:B------:R-:W-:Y:S02]  /*0220*/  VIMNMX R4, R4, UR5, !PT ;  /* 0x0000000504047c48 */ /* 0x000fe4000ffe0100 */
[----:B------:R-:W-:Y:S02]  /*0230*/  VIMNMX R5, R5, UR5, !PT ;  /* 0x0000000505057c48 */ /* 0x000fe4000ffe0100 */
[----:B------:R-:W-:Y:S02]  /*0240*/  VIMNMX R4, R4, UR6, PT ;  /* 0x0000000604047c48 */ /* 0x000fe4000bfe0100 */
[----:B------:R-:W-:Y:S02]  /*0250*/  VIMNMX R5, R5, UR6, PT ;  /* 0x0000000605057c48 */ /* 0x000fe4000bfe0100 */
[----:B------:R-:W-:Y:S02]  /*0260*/  VIMNMX R3, R3, UR5, !PT ;  /* 0x0000000503037c48 */ /* 0x000fe4000ffe0100 */
[----:B------:R-:W-:-:S02]  /*0270*/  PRMT R11, R5, 0x7604, R4 ;  /* 0x00007604050b7816 */ /* 0x000fc40000000004 */
[----:B------:R-:W-:Y:S02]  /*0280*/  PRMT R5, R7, 0xaaa2, RZ ;  /* 0x0000aaa207057816 */ /* 0x000fe400000000ff */
[----:B------:R-:W-:Y:S02]  /*0290*/  PRMT R4, R6, 0xaaa2, RZ ;  /* 0x0000aaa206047816 */ /* 0x000fe400000000ff */
[----:B------:R-:W-:Y:S01]  /*02a0*/  VIMNMX R6, R5, UR5, !PT ;  /* 0x0000000505067c48 */ /* 0x000fe2000ffe0100 */
[----:B------:R-:W-:Y:S01]  /*02b0*/  IMAD.MOV.U32 R5, RZ, RZ, R8 ;  /* 0x000000ffff057224 */ /* 0x000fe200078e0008 */
[----:B------:R-:W-:Y:S02]  /*02c0*/  VIMNMX R2, R2, UR6, PT ;  /* 0x0000000602027c48 */ /* 0x000fe4000bfe0100 */
[----:B------:R-:W-:Y:S02]  /*02d0*/  VIMNMX R3, R3, UR6, PT ;  /* 0x0000000603037c48 */ /* 0x000fe4000bfe0100 */
[----:B------:R-:W-:-:S02]  /*02e0*/  PRMT R7, R7, 0xbbb3, RZ ;  /* 0x0000bbb307077816 */ /* 0x000fc400000000ff */
[----:B------:R-:W-:Y:S02]  /*02f0*/  VIMNMX R4, R4, UR5, !PT ;  /* 0x0000000504047c48 */ /* 0x000fe4000ffe0100 */
[----:B------:R-:W-:Y:S01]  /*0300*/  PRMT R9, R3, 0x7604, R2 ;  /* 0x0000760403097816 */ /* 0x000fe20000000002 */
[----:B------:R-:W-:Y:S01]  /*0310*/  IMAD.U32 R2, RZ, RZ, UR7 ;  /* 0x00000007ff027e24 */ /* 0x000fe2000f8e00ff */
[----:B------:R-:W-:Y:S01]  /*0320*/  VIMNMX R4, R4, UR6, PT ;  /* 0x0000000604047c48 */ /* 0x000fe2000bfe0100 */
[----:B------:R-:W-:Y:S01]  /*0330*/  IMAD.U32 R3, RZ, RZ, UR8 ;  /* 0x00000008ff037e24 */ /* 0x000fe2000f8e00ff */
[----:B------:R-:W-:Y:S02]  /*0340*/  VIMNMX R6, R6, UR6, PT ;  /* 0x0000000606067c48 */ /* 0x000fe4000bfe0100 */
[----:B------:R-:W-:Y:S01]  /*0350*/  VIMNMX R5, R5, UR5, !PT ;  /* 0x0000000505057c48 */ /* 0x000fe2000ffe0100 */
[----:B------:R-:W-:Y:S01]  /*0360*/  IMAD.WIDE R2, R0, 0x4, R2 ;  /* 0x0000000400027825 */ /* 0x000fe200078e0202 */
[----:B------:R-:W-:-:S02]  /*0370*/  VIMNMX R7, R7, UR5, !PT ;  /* 0x0000000507077c48 */ /* 0x000fc4000ffe0100 */
[----:B------:R-:W-:Y:S02]  /*0380*/  PRMT R4, R4, 0x7054, R9 ;  /* 0x0000705404047816 */ /* 0x000fe40000000009 */
[----:B------:R-:W-:Y:S02]  /*0390*/  PRMT R6, R6, 0x7054, R11 ;  /* 0x0000705406067816 */ /* 0x000fe4000000000b */
[----:B------:R-:W-:Y:S02]  /*03a0*/  VIMNMX R5, R5, UR6, PT ;  /* 0x0000000605057c48 */ /* 0x000fe4000bfe0100 */
[----:B------:R-:W-:Y:S02]  /*03b0*/  VIMNMX R7, R7, UR6, PT ;  /* 0x0000000607077c48 */ /* 0x000fe4000bfe0100 */
[----:B------:R-:W-:Y:S02]  /*03c0*/  PRMT R5, R5, 0x654, R4 ;  /* 0x0000065405057816 */ /* 0x000fe40000000004 */
[----:B------:R-:W-:-:S03]  /*03d0*/  PRMT R7, R7, 0x654, R6 ;  /* 0x0000065407077816 */ /* 0x000fc60000000006 */
[----:B------:R-:W-:Y:S04]  /*03e0*/  STG.E desc[UR12][R2.64], R5 ;  /* 0x0000000502007986 */ /* 0x000fe8000c10190c */
[----:B------:R-:W-:Y:S01]  /*03f0*/  STG.E desc[UR12][R2.64+0x200], R7 ;  /* 0x0002000702007986 */ /* 0x000fe2000c10190c */
[----:B------:R-:W-:Y:S05]  /*0400*/  EXIT ;  /* 0x000000000000794d */ /* 0x000fea0003800000 */
.L_x_19587:
        /* <DEDUP_REMOVED lines=106> */
.L_x_19590:
        /* <DEDUP_REMOVED lines=8> */
.L_x_19591:
        /* <DEDUP_REMOVED lines=8> */
.L_x_19592:
        /* <DEDUP_REMOVED lines=9> */
.L_x_19593:
[----:B------:R-:W-:Y:S05]  /*0c40*/  BSYNC B1 ;  /* 0x0000000000017941 */ /* 0x000fea0003800000 */
.L_x_19589:
[----:B------:R-:W-:-:S13]  /*0c50*/  ISETP.GE.AND P0, PT, R14, R15, PT ;  /* 0x0000000f0e00720c */ /* 0x000fda0003f06270 */
[----:B------:R-:W3:Y:S01]  /*0c60*/  @!P0 LDC.64 R6, c[0x0][0x228] ;  /* 0x00008a00ff068b82 */ /* 0x000ee20000000a00 */
[C---:B012---:R-:W-:Y:S02]  /*0c70*/  @!P0 VIADD R5, R14.reuse, UR4 ;  /* 0x000000040e058c36 */ /* 0x047fe40008000000 */
[----:B------:R-:W-:-:S03]  /*0c80*/  @!P0 VIADD R14, R14, 0x80 ;  /* 0x000000800e0e8836 */ /* 0x000fc60000000000 */
[----:B---3--:R-:W-:-:S05]  /*0c90*/  @!P0 IADD3 R4, P1, R5, R6, RZ ;  /* 0x0000000605048210 */ /* 0x008fca0007f3e0ff */
[----:B------:R-:W-:-:S05]  /*0ca0*/  @!P0 IMAD.X R5, RZ, RZ, R7, P1 ;  /* 0x000000ffff058224 */ /* 0x000fca00008e0607 */
[----:B------:R2:W-:Y:S03]  /*0cb0*/  @!P0 STG.E.U8 desc[UR12][R4.64], R2 ;  /* 0x0000000204008986 */ /* 0x0005e6000c10110c */
.L_x_19594:
[----:B------:R-:W-:Y:S05]  /*0cc0*/  BSYNC B0 ;  /* 0x0000000000007941 */ /* 0x000fea0003800000 */
.L_x_19588:
        /* <DEDUP_REMOVED lines=9> */
.L_x_19595:
        /* <DEDUP_REMOVED lines=10> */
.L_x_36338:


//--------------------- .text._ZN2at6native29vectorized_elementwise_kernelILi8EZZZNS0_17clamp_kernel_cudaERNS_18TensorIteratorBaseERKN3c106ScalarES7_ENKUlvE_clEvENKUlvE0_clEvEUlaE_St5arrayIPcLm2EEEEviT0_T1_ --------------------------
	.section	.text._ZN2at6native29vectorized_elementwise_kernelILi8EZZZNS0_17clamp_kernel_cudaERNS_18TensorIteratorBaseERKN3c106ScalarES7_ENKUlvE_clEvENKUlvE0_clEvEUlaE_St5arrayIPcLm2EEEEviT0_T1_,"ax",@progbits
	.align	128
        .global         _ZN2at6native29vectorized_elementwise_kernelILi8EZZZNS0_17clamp_kernel_cudaERNS_18TensorIteratorBaseERKN3c106ScalarES7_ENKUlvE_clEvENKUlvE0_clEvEUlaE_St5arrayIPcLm2EEEEviT0_T1_
        .type           _ZN2at6native29vectorized_elementwise_kernelILi8EZZZNS0_17clamp_kernel_cudaERNS_18TensorIteratorBaseERKN3c106ScalarES7_ENKUlvE_clEvENKUlvE0_clEvEUlaE_St5arrayIPcLm2EEEEviT0_T1_,@function
        .size           _ZN2at6native29vectorized_elementwise_kernelILi8EZZZNS0_17clamp_kernel_cudaERNS_18TensorIteratorBaseERKN3c106ScalarES7_ENKUlvE_clEvENKUlvE0_clEvEUlaE_St5arrayIPcLm2EEEEviT0_T1_,(.L_x_36339 - _ZN2at6native29vectorized_elementwise_kernelILi8EZZZNS0_17clamp_kernel_cudaERNS_18TensorIteratorBaseERKN3c106ScalarES7_ENKUlvE_clEvENKUlvE0_clEvEUlaE_St5arrayIPcLm2EEEEviT0_T1_)
        .other          _ZN2at6native29vectorized_elementwise_kernelILi8EZZZNS0_17clamp_kernel_cudaERNS_18TensorIteratorBaseERKN3c106ScalarES7_ENKUlvE_clEvENKUlvE0_clEvEUlaE_St5arrayIPcLm2EEEEviT0_T1_,@"STO_CUDA_ENTRY STV_DEFAULT"
_ZN2at6native29vectorized_elementwise_kernelILi8EZZZNS0_17clamp_kernel_cudaERNS_18TensorIteratorBaseERKN3c106ScalarES7_ENKUlvE_clEvENKUlvE0_clEvEUlaE_St5arrayIPcLm2EEEEviT0_T1_:
.text._ZN2at6native29vectorized_elementwise_kernelILi8EZZZNS0_17clamp_kernel_cudaERNS_18TensorIteratorBaseERKN3c106ScalarES7_ENKUlvE_clEvENKUlvE0_clEvEUlaE_St5arrayIPcLm2EEEEviT0_T1_:
        /* <DEDUP_REMOVED lines=11> */
[----:B------:R-:W-:Y:S01]  /*00b0*/  ULDC.64 UR6, c[0x0][0x230] ;  /* 0x00008c0000067ab9 */ /* 0x000fe20000000a00 */
[----:B------:R-:W-:Y:S01]  /*00c0*/  ULDC.64 UR10, c[0x0][0x228] ;  /* 0x00008a00000a7ab9 */ /* 0x000fe20000000a00 */
[----:B------:R-:W-:-:S04]  /*00d0*/  UIADD3 UR5, UP0, UR4, UR6, URZ ;  /* 0x0000000604057290 */ /* 0x000fc8000ff1e03f */
[----:B------:R-:W-:Y:S02]  /*00e0*/  ULEA.HI.X.SX32 UR6, UR4, UR7, 0x1, UP0 ;  /* 0x0000000704067291 */ /* 0x000fe400080f0e3f */
[----:B------:R-:W-:-:S04]  /*00f0*/  IMAD.U32 R2, RZ, RZ, UR5 ;  /* 0x00000005ff027e24 */ /* 0x000fc8000f8e00ff */
[----:B------:R-:W-:Y:S02]  /*0100*/  IMAD.U32 R3, RZ, RZ, UR6 ;  /* 0x00000006ff037e24 */ /* 0x000fe4000f8e00ff */
[----:B0-----:R-:W-:-:S06]  /*0110*/  IMAD.WIDE.U32 R2, R5, 0x8, R2 ;  /* 0x0000000805027825 */ /* 0x001fcc00078e0002 */
[----:B------:R-:W2:Y:S01]  /*0120*/  LDG.E.64 R2, desc[UR12][R2.64] ;  /* 0x0000000c02027981 */ /* 0x000ea2000c1e1b00 */
[----:B------:R-:W-:Y:S02]  /*0130*/  UPRMT UR5, UR8, 0x8880, URZ ;  /* 0x0000888008057896 */ /* 0x000fe4000800003f */
[----:B------:R-:W-:Y:S02]  /*0140*/  UPRMT UR6, UR9, 0x8880, URZ ;  /* 0x0000888009067896 */ /* 0x000fe4000800003f */
[----:B------:R-:W-:-:S04]  /*0150*/  UIADD3 UR7, UP0, UR4, UR10, URZ ;  /* 0x0000000a04077290 */ /* 0x000fc8000ff1e03f */
[----:B------:R-:W-:Y:S01]  /*0160*/  UIADD3.X UR8, URZ, UR11, URZ, UP0, !UPT ;  /* 0x0000000b3f087290 */ /* 0x000fe200087fe43f */
[----:B--2---:R-:W-:Y:S02]  /*0170*/  LOP3.LUT R4, R2, 0xffff, RZ, 0xc0, !PT ;  /* 0x0000ffff02047812 */ /* 0x004fe400078ec0ff */
[----:B------:R-:W-:Y:S02]  /*0180*/  LOP3.LUT R6, R3, 0xffff, RZ, 0xc0, !PT ;  /* 0x0000ffff03067812 */ /* 0x000fe400078ec0ff */
[----:B------:R-:W-:Y:S02]  /*0190*/  PRMT R7, R4, 0x8880, RZ ;  /* 0x0000888004077816 */ /* 0x000fe400000000ff */
[----:B------:R-:W-:Y:S02]  /*01a0*/  SHF.R.U32.HI R0, RZ, 0x8, R4 ;  /* 0x00000008ff007819 */ /* 0x000fe40000011604 */
[----:B------:R-:W-:Y:S01]  /*01b0*/  PRMT R8, R2, 0x7732, RZ ;  /* 0x0000773202087816 */ /* 0x000fe200000000ff */
[----:B------:R-:W-:Y:S01]  /*01c0*/  IMAD.U32 R2, RZ, RZ, UR7 ;  /* 0x00000007ff027e24 */ /* 0x000fe2000f8e00ff */
[----:B------:R-:W-:-:S02]  /*01d0*/  SHF.R.U32.HI R4, RZ, 0x8, R6 ;  /* 0x00000008ff047819 */ /* 0x000fc40000011606 */
[----:B------:R-:W-:Y:S01]  /*01e0*/  PRMT R9, R6, 0x8880, RZ ;  /* 0x0000888006097816 */ /* 0x000fe200000000ff */
[----:B------:R-:W-:Y:S01]  /*01f0*/  IMAD.MOV.U32 R6, RZ, RZ, R7 ;  /* 0x000000ffff067224 */ /* 0x000fe200078e0007 */
[----:B------:R-:W-:Y:S02]  /*0200*/  LOP3.LUT R7, R0, 0xffff, RZ, 0xc0, !PT ;  /* 0x0000ffff00077812 */ /* 0x000fe400078ec0ff */
[----:B------:R-:W-:Y:S01]  /*0210*/  PRMT R11, R3, 0x7732, RZ ;  /* 0x00007732030b7816 */ /* 0x000fe200000000ff */
[----:B------:R-:W-:Y:S01]  /*0220*/  IMAD.U32 R3, RZ, RZ, UR8 ;  /* 0x00000008ff037e24 */ /* 0x000fe2000f8e00ff */
[----:B------:R-:W-:Y:S02]  /*0230*/  SHF.R.U32.HI R0, RZ, 0x8, R8 ;  /* 0x00000008ff007819 */ /* 0x000fe40000011608 */
[----:B------:R-:W-:Y:S01]  /*0240*/  PRMT R8, R8, 0x8880, RZ ;  /* 0x0000888008087816 */ /* 0x000fe200000000ff */
[----:B------:R-:W-:Y:S01]  /*0250*/  IMAD.WIDE R2, R5, 0x8, R2 ;  /* 0x0000000805027825 */ /* 0x000fe200078e0202 */
[----:B------:R-:W-:-:S02]  /*0260*/  LOP3.LUT R10, R4, 0xffff, RZ, 0xc0, !PT ;  /* 0x0000ffff040a7812 */ /* 0x000fc400078ec0ff */
[----:B------:R-:W-:Y:S02]  /*0270*/  SHF.R.U32.HI R4, RZ, 0x8, R11 ;  /* 0x00000008ff047819 */ /* 0x000fe4000001160b */
[----:B------:R-:W-:Y:S02]  /*0280*/  PRMT R13, R11, 0x8880, RZ ;  /* 0x000088800b0d7816 */ /* 0x000fe400000000ff */
[----:B------:R-:W-:Y:S01]  /*0290*/  PRMT R11, R7, 0x8880, RZ ;  /* 0x00008880070b7816 */ /* 0x000fe200000000ff */
[----:B------:R-:W-:Y:S01]  /*02a0*/  IMAD.MOV.U32 R7, RZ, RZ, R8 ;  /* 0x000000ffff077224 */ /* 0x000fe200078e0008 */
[----:B------:R-:W-:Y:S02]  /*02b0*/  LOP3.LUT R8, R0, 0xffff, RZ, 0xc0, !PT ;  /* 0x0000ffff00087812 */ /* 0x000fe400078ec0ff */
[----:B------:R-:W-:Y:S01]  /*02c0*/  PRMT R12, R10, 0x8880, RZ ;  /* 0x000088800a0c7816 */ /* 0x000fe200000000ff */
[----:B------:R-:W-:Y:S01]  /*02d0*/  IMAD.MOV.U32 R0, RZ, RZ, R11 ;  /* 0x000000ffff007224 */ /* 0x000fe200078e000b */
[----:B------:R-:W-:Y:S01]  /*02e0*/  VIMNMX R6, R6, UR5, !PT ;  /* 0x0000000506067c48 */ /* 0x000fe2000ffe0100 */
[----:B------:R-:W-:Y:S01]  /*02f0*/  IMAD.MOV.U32 R10, RZ, RZ, R13 ;  /* 0x000000ffff0a7224 */ /* 0x000fe200078e000d */
[----:B------:R-:W-:-:S02]  /*0300*/  LOP3.LUT R4, R4, 0xffff, RZ, 0xc0, !PT ;  /* 0x0000ffff04047812 */ /* 0x000fc400078ec0ff */
[----:B------:R-:W-:Y:S01]  /*0310*/  PRMT R11, R8, 0x8880, RZ ;  /* 0x00008880080b7816 */ /* 0x000fe200000000ff */
[----:B------:R-:W-:Y:S01]  /*0320*/  IMAD.MOV.U32 R8, RZ, RZ, R12 ;  /* 0x000000ffff087224 */ /* 0x000fe200078e000c */
[----:B------:R-:W-:Y:S02]  /*0330*/  VIMNMX R6, R6, UR6, PT ;  /* 0x0000000606067c48 */ /* 0x000fe4000bfe0100 */
[----:B------:R-:W-:Y:S01]  /*0340*/  PRMT R12, R4, 0x8880, RZ ;  /* 0x00008880040c7816 */ /* 0x000fe200000000ff */
[----:B------:R-:W-:Y:S01]  /*0350*/  IMAD.MOV.U32 R4, RZ, RZ, R11 ;  /* 0x000000ffff047224 */ /* 0x000fe200078e000b */
[----:B------:R-:W-:Y:S02]  /*0360*/  LOP3.LUT R13, R6, 0xff, RZ, 0xc0, !PT ;  /* 0x000000ff060d7812 */ /* 0x000fe400078ec0ff */
[----:B------:R-:W-:Y:S01]  /*0370*/  VIMNMX R7, R7, UR5, !PT ;  /* 0x0000000507077c48 */ /* 0x000fe2000ffe0100 */
[----:B------:R-:W-:Y:S01]  /*0380*/  IMAD.MOV.U32 R6, RZ, RZ, R12 ;  /* 0x000000ffff067224 */ /* 0x000fe200078e000c */
[----:B------:R-:W-:-:S02]  /*0390*/  VIMNMX R9, R9, UR5, !PT ;  /* 0x0000000509097c48 */ /* 0x000fc4000ffe0100 */
[----:B------:R-:W-:Y:S02]  /*03a0*/  VIMNMX R10, R10, UR5, !PT ;  /* 0x000000050a0a7c48 */ /* 0x000fe4000ffe0100 */
[----:B------:R-:W-:Y:S02]  /*03b0*/  VIMNMX R7, R7, UR6, PT ;  /* 0x0000000607077c48 */ /* 0x000fe4000bfe0100 */
[----:B------:R-:W-:Y:S02]  /*03c0*/  VIMNMX R9, R9, UR6, PT ;  /* 0x0000000609097c48 */ /* 0x000fe4000bfe0100 */
[----:B------:R-:W-:Y:S02]  /*03d0*/  VIMNMX R0, R0, UR5, !PT ;  /* 0x0000000500007c48 */ /* 0x000fe4000ffe0100 */
[----:B------:R-:W-:Y:S02]  /*03e0*/  VIMNMX R8, R8, UR5, !PT ;  /* 0x0000000508087c48 */ /* 0x000fe4000ffe0100 */
[----:B------:R-:W-:-:S02]  /*03f0*/  VIMNMX R10, R10, UR6, PT ;  /* 0x000000060a0a7c48 */ /* 0x000fc4000bfe0100 */
[----:B------:R-:W-:Y:S02]  /*0400*/  VIMNMX R4, R4, UR5, !PT ;  /* 0x0000000504047c48 */ /* 0x000fe4000ffe0100 */
[----:B------:R-:W-:Y:S02]  /*0410*/  VIMNMX R6, R6, UR5, !PT ;  /* 0x0000000506067c48 */ /* 0x000fe4000ffe0100 */
[----:B------:R-:W-:Y:S02]  /*0420*/  LOP3.LUT R11, R7, 0xff, RZ, 0xc0, !PT ;  /* 0x000000ff070b7812 */ /* 0x000fe400078ec0ff */
[----:B------:R-:W-:Y:S02]  /*0430*/  LOP3.LUT R9, R9, 0xff, RZ, 0xc0, !PT ;  /* 0x000000ff09097812 */ /* 0x000fe400078ec0ff */
[----:B------:R-:W-:Y:S02]  /*0440*/  VIMNMX R0, R0, UR6, PT ;  /* 0x0000000600007c48 */ /* 0x000fe4000bfe0100 */
[----:B------:R-:W-:-:S02]  /*0450*/  VIMNMX R8, R8, UR6, PT ;  /* 0x0000000608087c48 */ /* 0x000fc4000bfe0100 */
[----:B------:R-:W-:Y:S02]  /*0460*/  LOP3.LUT R7, R10, 0xff, RZ, 0xc0, !PT ;  /* 0x000000ff0a077812 */ /* 0x000fe400078ec0ff */
[----:B------:R-:W-:Y:S02]  /*0470*/  VIMNMX R4, R4, UR6, PT ;  /* 0x0000000604047c48 */ /* 0x000fe4000bfe0100 */
[----:B------:R-:W-:Y:S02]  /*0480*/  VIMNMX R6, R6, UR6, PT ;  /* 0x0000000606067c48 */ /* 0x000fe4000bfe0100 */
[----:B------:R-:W-:Y:S02]  /*0490*/  PRMT R13, R0, 0x7604, R13 ;  /* 0x00007604000d7816 */ /* 0x000fe4000000000d */
[----:B------:R-:W-:Y:S02]  /*04a0*/  PRMT R9, R8, 0x7604, R9 ;  /* 0x0000760408097816 */ /* 0x000fe40000000009 */
[----:B------:R-:W-:-:S02]  /*04b0*/  PRMT R4, R4, 0x7604, R11 ;  /* 0x0000760404047816 */ /* 0x000fc4000000000b */
[----:B------:R-:W-:Y:S02]  /*04c0*/  PRMT R6, R6, 0x7604, R7 ;  /* 0x0000760406067816 */ /* 0x000fe40000000007 */
[----:B------:R-:W-:Y:S02]  /*04d0*/  PRMT R4, R13, 0x5410, R4 ;  /* 0x000054100d047816 */ /* 0x000fe40000000004 */
[----:B------:R-:W-:-:S05]  /*04e0*/  PRMT R5, R9, 0x5410, R6 ;  /* 0x0000541009057816 */ /* 0x000fca0000000006 */
[----:B------:R-:W-:Y:S01]  /*04f0*/  STG.E.64 desc[UR12][R2.64], R4 ;  /* 0x0000000402007986 */ /* 0x000fe2000c101b0c */
[----:B------:R-:W-:Y:S05]  /*0500*/  EXIT ;  /* 0x000000000000794d */ /* 0x000fea0003800000 */
.L_x_19596:
        /* <DEDUP_REMOVED lines=106> */
.L_x_19599:
        /* <DEDUP_REMOVED lines=8> */
.L_x_19600:
        /* <DEDUP_REMOVED lines=8> */
.L_x_19601:
        /* <DEDUP_REMOVED lines=9> */
.L_x_19602:
[----:B------:R-:W-:Y:S05]  /*0d40*/  BSYNC B1 ;  /* 0x0000000000017941 */ /* 0x000fea0003800000 */
.L_x_19598:
[----:B------:R-:W-:-:S13]  /*0d50*/  ISETP.GE.AND P0, PT, R14, R15, PT ;  /* 0x0000000f0e00720c */ /* 0x000fda0003f06270 */
[----:B------:R-:W3:Y:S01]  /*0d60*/  @!P0 LDC.64 R6, c[0x0][0x228] ;  /* 0x00008a00ff068b82 */ /* 0x000ee20000000a00 */
[C---:B012---:R-:W-:Y:S02]  /*0d70*/  @!P0 VIADD R5, R14.reuse, UR4 ;  /* 0x000000040e058c36 */ /* 0x047fe40008000000 */
[----:B------:R-:W-:-:S03]  /*0d80*/  @!P0 VIADD R14, R14, 0x80 ;  /* 0x000000800e0e8836 */ /* 0x000fc60000000000 */
[----:B---3--:R-:W-:-:S05]  /*0d90*/  @!P0 IADD3 R4, P1, R5, R6, RZ ;  /* 0x0000000605048210 */ /* 0x008fca0007f3e0ff */
[----:B------:R-:W-:-:S05]  /*0da0*/  @!P0 IMAD.X R5, RZ, RZ, R7, P1 ;  /* 0x000000ffff058224 */ /* 0x000fca00008e0607 */
[----:B------:R2:W-:Y:S03]  /*0db0*/  @!P0 STG.E.U8 desc[UR12][R4.64], R2 ;  /* 0x0000000204008986 */ /* 0x0005e6000c10110c */
.L_x_19603:
[----:B------:R-:W-:Y:S05]  /*0dc0*/  BSYNC B0 ;  /* 0x0000000000007941 */ /* 0x000fea0003800000 */
.L_x_19597:
        /* <DEDUP_REMOVED lines=9> */
.L_x_19604:
        /* <DEDUP_REMOVED lines=10> */
.L_x_36339:


//--------------------- .text._ZN2at6native18elementwise_kernelILi128ELi4EZNS0_15gpu_kernel_implIZZZNS0_17clamp_kernel_cudaERNS_18TensorIteratorBaseERKN3c106ScalarES8_ENKUlvE_clEvENKUlvE_clEvEUlhE_EEvS4_RKT_EUliE_EEviT1_ --------------------------
	.section	.text._ZN2at6native18elementwise_kernelILi128ELi4EZNS0_15gpu_kernel_implIZZZNS0_17clamp_kernel_cudaERNS_18TensorIteratorBaseERKN3c106ScalarES8_ENKUlvE_clEvENKUlvE_clEvEUlhE_EEvS4_RKT_EUliE_EEviT1_,"ax",@progbits
	.align	128
        .global         _ZN2at6native18elementwise_kernelILi128ELi4EZNS0_15gpu_kernel_implIZZZNS0_17clamp_kernel_cudaERNS_18TensorIteratorBaseERKN3c106ScalarES8_ENKUlvE_clEvENKUlvE_clEvEUlhE_EEvS4_RKT_EUliE_EEviT1_
        .type           _ZN2at6native18elementwise_kernelILi128ELi4EZNS0_15gpu_kernel_implIZZZNS0_17clamp_kernel_cudaERNS_18TensorIteratorBaseERKN3c106ScalarES8_ENKUlvE_clEvENKUlvE_clEvEUlhE_EEvS4_RKT_EUliE_EEviT1_,@function
        .size           _ZN2at6native18elementwise_kernelILi128ELi4EZNS0_15gpu_kernel_implIZZZNS0_17clamp_kernel_cudaERNS_18TensorIteratorBaseERKN3c106ScalarES8_ENKUlvE_clEvENKUlvE_clEvEUlhE_EEvS4_RKT_EUliE_EEviT1_,(.L_x_36340 - _ZN2at6native18elementwise_kernelILi128ELi4EZNS0_15gpu_kernel_implIZZZNS0_17clamp_kernel_cudaERNS_18TensorIteratorBaseERKN3c106ScalarES8_ENKUlvE_clEvENKUlvE_clEvEUlhE_EEvS4_RKT_EUliE_EEviT1_)
        .other          _ZN2at6native18elementwise_kernelILi128ELi4EZNS0_15gpu_kernel_implIZZZNS0_17clamp_kernel_cudaERNS_18TensorIteratorBaseERKN3c106ScalarES8_ENKUlvE_clEvENKUlvE_clEvEUlhE_EEvS4_RKT_EUliE_EEviT1_,@"STO_CUDA_ENTRY STV_DEFAULT"
_ZN2at6native18elementwise_kernelILi128ELi4EZNS0_15gpu_kernel_implIZZZNS0_17clamp_kernel_cudaERNS_18TensorIteratorBaseERKN3c106ScalarES8_ENKUlvE_clEvENKUlvE_clEvEUlhE_EEvS4_RKT_EUliE_EEviT1_:
.text._ZN2at6native18elementwise_kernelILi128ELi4EZNS0_15gpu_kernel_implIZZZNS0_17clamp_kernel_cudaERNS_18TensorIteratorBaseERKN3c106ScalarES8_ENKUlvE_clEvENKUlvE_clEvEUlhE_EEvS4_RKT_EUliE_EEviT1_:
        /* <DEDUP_REMOVED lines=315> */
.L_x_19607:
        /* <DEDUP_REMOVED lines=20> */
.L_x_19611:
[----:B------:R0:W5:Y:S01]  /*14f0*/  LDG.E.U8 R0, desc[UR36][R4.64] ;  /* 0x0000002404007981 */ /* 0x000162000c1e1100 */
[----:B------:R-:W-:Y:S05]  /*1500*/  BRA `(.L_x_19613) ;  /* 0x0000000c00647947 */ /* 0x000fea0003800000 */
.L_x_19610:
        /* <DEDUP_REMOVED lines=8> */
.L_x_19615:
[----:B------:R3:W5:Y:S01]  /*1590*/  LDG.E.U8 R0, desc[UR36][R4.64] ;  /* 0x0000002404007981 */ /* 0x000762000c1e1100 */
[----:B------:R-:W-:Y:S05]  /*15a0*/  BRA `(.L_x_19613) ;  /* 0x0000000c003c7947 */ /* 0x000fea0003800000 */
.L_x_19614:
[----:B------:R0:W5:Y:S01]  /*15b0*/  LDG.E.U16 R0, desc[UR36][R4.64] ;  /* 0x0000002404007981 */ /* 0x000162000c1e1500 */
[----:B------:R-:W-:Y:S05]  /*15c0*/  BRA `(.L_x_19613) ;  /* 0x0000000c00347947 */ /* 0x000fea0003800000 */
.L_x_19609:
        /* <DEDUP_REMOVED lines=10> */
.L_x_19617:
[----:B------:R-:W2:Y:S02]  /*1670*/  LDG.E.U16 R2, desc[UR36][R4.64] ;  /* 0x0000002404027981 */ /* 0x000ea4000c1e1500 */
[----:B--2---:R-:W-:-:S06]  /*1680*/  HADD2.F32 R2, -RZ, R2.H0_H0 ;  /* 0x20000002ff027230 */ /* 0x004fcc0000004100 */
[----:B------:R-:W0:Y:S02]  /*1690*/  F2I.S64.TRUNC R2, R2 ;  /* 0x0000000200027311 */ /* 0x000e24000020d900 */
[----:B0-----:R-:W-:Y:S01]  /*16a0*/  PRMT R0, R2, 0x7610, R0 ;  /* 0x0000761002007816 */ /* 0x001fe20000000000 */
[----:B------:R-:W-:Y:S06]  /*16b0*/  BRA `(.L_x_19613) ;  /* 0x0000000800f87947 */ /* 0x000fec0003800000 */
.L_x_19616:
        /* <DEDUP_REMOVED lines=10> */
.L_x_19619:
[----:B------:R-:W2:Y:S02]  /*1760*/  LDG.E.U16 R4, desc[UR36][R4.64] ;  /* 0x0000002404047981 */ /* 0x000ea4000c1e1500 */
[----:B--2---:R-:W-:-:S06]  /*1770*/  HADD2.F32 R2, -RZ, R4.H0_H0 ;  /* 0x20000004ff027230 */ /* 0x004fcc0000004100 */
[----:B------:R-:W0:Y:S02]  /*1780*/  F2I.S64.TRUNC R2, R2 ;  /* 0x0000000200027311 */ /* 0x000e24000020d900 */
[----:B0-----:R-:W-:Y:S01]  /*1790*/  PRMT R0, R2, 0x7610, R0 ;  /* 0x0000761002007816 */ /* 0x001fe20000000000 */
[----:B------:R-:W-:Y:S06]  /*17a0*/  BRA `(.L_x_19613) ;  /* 0x0000000800bc7947 */ /* 0x000fec0003800000 */
.L_x_19618:
[----:B------:R-:W2:Y:S02]  /*17b0*/  LDG.E.64 R2, desc[UR36][R4.64] ;  /* 0x0000002404027981 */ /* 0x000ea4000c1e1b00 */
[----:B--2---:R-:W0:Y:S02]  /*17c0*/  F2I.S64.F64.TRUNC R2, R2 ;  /* 0x0000000200027311 */ /* 0x004e24000030d900 */
[----:B0-----:R-:W-:Y:S01]  /*17d0*/  PRMT R0, R2, 0x7610, R0 ;  /* 0x0000761002007816 */ /* 0x001fe20000000000 */
[----:B------:R-:W-:Y:S06]  /*17e0*/  BRA `(.L_x_19613) ;  /* 0x0000000800ac7947 */ /* 0x000fec0003800000 */
.L_x_19608:
        /* <DEDUP_REMOVED lines=12> */
.L_x_19622:
[----:B------:R-:W2:Y:S02]  /*18b0*/  LDG.E.64 R4, desc[UR36][R4.64] ;  /* 0x0000002404047981 */ /* 0x000ea4000c1e1b00 */
[----:B--2---:R-:W0:Y:S02]  /*18c0*/  F2I.S64.F64.TRUNC R2, R4 ;  /* 0x0000000400027311 */ /* 0x004e24000030d900 */
[----:B0-----:R-:W-:Y:S01]  /*18d0*/  PRMT R0, R2, 0x7610, R0 ;  /* 0x0000761002007816 */ /* 0x001fe20000000000 */
[----:B------:R-:W-:Y:S06]  /*18e0*/  BRA `(.L_x_19613) ;  /* 0x00000008006c7947 */ /* 0x000fec0003800000 */
.L_x_19621:
        /* <DEDUP_REMOVED lines=28> */
.L_x_19624:
        /* <DEDUP_REMOVED lines=15> */
.L_x_19623:
[----:B------:R-:W2:Y:S02]  /*1ba0*/  LDG.E.U16 R2, desc[UR36][R4.64] ;  /* 0x0000002404027981 */ /* 0x000ea4000c1e1500 */
[----:B--2---:R-:W-:-:S06]  /*1bb0*/  IMAD.U32 R2, R2, 0x10000, RZ ;  /* 0x0001000002027824 */ /* 0x004fcc00078e00ff */
[----:B------:R-:W0:Y:S02]  /*1bc0*/  F2I.S64.TRUNC R2, R2 ;  /* 0x0000000200027311 */ /* 0x000e24000020d900 */
[----:B0-----:R-:W-:Y:S01]  /*1bd0*/  PRMT R0, R2, 0x7610, R0 ;  /* 0x0000761002007816 */ /* 0x001fe20000000000 */
[----:B------:R-:W-:Y:S06]  /*1be0*/  BRA `(.L_x_19613) ;  /* 0x0000000400ac7947 */ /* 0x000fec0003800000 */
.L_x_19620:
        /* <DEDUP_REMOVED lines=10> */
.L_x_19627:
        /* <DEDUP_REMOVED lines=21> */
.L_x_19631:
[----:B------:R-:W-:Y:S05]  /*1de0*/  BSYNC B1 ;  /* 0x0000000000017941 */ /* 0x000fea0003800000 */
.L_x_19630:
[----:B------:R-:W-:Y:S01]  /*1df0*/  IMAD.SHL.U32 R2, R2, 0x100000, RZ ;  /* 0x0010000002027824 */ /* 0x000fe200078e00ff */
[----:B------:R-:W-:-:S04]  /*1e00*/  LEA R3, R0, 0x3b800000, 0x17 ;  /* 0x3b80000000037811 */ /* 0x000fc800078eb8ff */
[----:B------:R-:W-:-:S07]  /*1e10*/  LOP3.LUT R2, R3, R2, R4, 0xfe, !PT ;  /* 0x0000000203027212 */ /* 0x000fce00078efe04 */
.L_x_19629:
[----:B------:R-:W-:Y:S05]  /*1e20*/  BSYNC B0 ;  /* 0x0000000000007941 */ /* 0x000fea0003800000 */
.L_x_19628:
[----:B------:R-:W0:Y:S02]  /*1e30*/  F2I.S64.TRUNC R2, R2 ;  /* 0x0000000200027311 */ /* 0x000e24000020d900 */
[----:B0-----:R-:W-:Y:S01]  /*1e40*/  PRMT R0, R2, 0x7610, R0 ;  /* 0x0000761002007816 */ /* 0x001fe20000000000 */
[----:B------:R-:W-:Y:S06]  /*1e50*/  BRA `(.L_x_19613) ;  /* 0x0000000400107947 */ /* 0x000fec0003800000 */
.L_x_19626:
        /* <DEDUP_REMOVED lines=21> */
.L_x_19635:
[----:B------:R-:W-:Y:S05]  /*1fb0*/  BSYNC B1 ;  /* 0x0000000000017941 */ /* 0x000fea0003800000 */
.L_x_19634:
[----:B------:R-:W-:Y:S01]  /*1fc0*/  IMAD.SHL.U32 R2, R2, 0x200000, RZ ;  /* 0x0020000002027824 */ /* 0x000fe200078e00ff */
[----:B------:R-:W-:-:S04]  /*1fd0*/  LEA R3, R0, 0x37800000, 0x17 ;  /* 0x3780000000037811 */ /* 0x000fc800078eb8ff */
[----:B------:R-:W-:-:S07]  /*1fe0*/  LOP3.LUT R2, R3, R2, R4, 0xfe, !PT ;  /* 0x0000000203027212 */ /* 0x000fce00078efe04 */
.L_x_19633:
[----:B------:R-:W-:Y:S05]  /*1ff0*/  BSYNC B0 ;  /* 0x0000000000007941 */ /* 0x000fea0003800000 */
.L_x_19632:
[----:B------:R-:W0:Y:S02]  /*2000*/  F2I.S64.TRUNC R2, R2 ;  /* 0x0000000200027311 */ /* 0x000e24000020d900 */
[----:B0-----:R-:W-:Y:S01]  /*2010*/  PRMT R0, R2, 0x7610, R0 ;  /* 0x0000761002007816 */ /* 0x001fe20000000000 */
[----:B------:R-:W-:Y:S06]  /*2020*/  BRA `(.L_x_19613) ;  /* 0x00000000009c7947 */ /* 0x000fec0003800000 */
.L_x_19625:
        /* <DEDUP_REMOVED lines=14> */
.L_x_19639:
[----:B------:R-:W-:Y:S05]  /*2110*/  BSYNC B0 ;  /* 0x0000000000007941 */ /* 0x000fea0003800000 */
.L_x_19638:
[----:B------:R-:W0:Y:S02]  /*2120*/  F2I.S64.TRUNC R2, R2 ;  /* 0x0000000200027311 */ /* 0x000e24000020d900 */
[----:B0-----:R-:W-:Y:S01]  /*2130*/  PRMT R0, R2, 0x7610, R0 ;  /* 0x0000761002007816 */ /* 0x001fe20000000000 */
[----:B------:R-:W-:Y:S06]  /*2140*/  BRA `(.L_x_19613) ;  /* 0x0000000000547947 */ /* 0x000fec0003800000 */
.L_x_19612:
        /* <DEDUP_REMOVED lines=16> */
.L_x_19640:
[----:B------:R-:W-:Y:S01]  /*2250*/  PRMT R0, RZ, 0x7610, R0 ;  /* 0x00007610ff007816 */ /* 0x000fe20000000000 */
[----:B------:R-:W-:Y:S06]  /*2260*/  BRA `(.L_x_19613) ;  /* 0x00000000000c7947 */ /* 0x000fec0003800000 */
.L_x_19637:
[----:B------:R2:W5:Y:S01]  /*2270*/  LDG.E.U8 R0, desc[UR36][R4.64] ;  /* 0x0000002404007981 */ /* 0x000562000c1e1100 */
[----:B------:R-:W-:Y:S05]  /*2280*/  BRA `(.L_x_19613) ;  /* 0x0000000000047947 */ /* 0x000fea0003800000 */
.L_x_19636:
[----:B------:R1:W5:Y:S02]  /*2290*/  LDG.E.U8 R0, desc[UR36][R4.64] ;  /* 0x0000002404007981 */ /* 0x000364000c1e1100 */
.L_x_19613:
[----:B------:R-:W0:Y:S01]  /*22a0*/  LDC.U8 R3, c[0x0][0x430] ;  /* 0x00010c00ff037b82 */ /* 0x000e220000000000 */
[----:B-----5:R-:W-:Y:S01]  /*22b0*/  LOP3.LUT R0, R0, 0xff, RZ, 0xc0, !PT ;  /* 0x000000ff00007812 */ /* 0x020fe200078ec0ff */
[----:B------:R-:W-:-:S03]  /*22c0*/  ULDC.U8 UR4, c[0x0][0x420] ;  /* 0x0001080000047ab9 */ /* 0x000fc60000000000 */
[----:B------:R-:W-:Y:S01]  /*22d0*/  VIMNMX.U32 R0, R0, UR4, !PT ;  /* 0x0000000400007c48 */ /* 0x000fe2000ffe0000 */
[----:B------:R-:W-:-:S03]  /*22e0*/  ULDC.U8 UR4, c[0x0][0x421] ;  /* 0x0001084000047ab9 */ /* 0x000fc60000000000 */
[----:B01234-:R-:W-:Y:S02]  /*22f0*/  VIMNMX R5, R0, UR4, PT ;  /* 0x0000000400057c48 */ /* 0x01ffe4000bfe0100 */
        /* <DEDUP_REMOVED lines=13> */
.L_x_19644:
[----:B------:R3:W-:Y:S01]  /*23d0*/  STG.E.U8 desc[UR36][R16.64], R5 ;  /* 0x0000000510007986 */ /* 0x0007e2000c101124 */
[----:B------:R-:W-:Y:S05]  /*23e0*/  BRA `(.L_x_19646) ;  /* 0x0000000c00887947 */ /* 0x000fea0003800000 */
.L_x_19643:
        /* <DEDUP_REMOVED lines=10> */
.L_x_19648:
[----:B------:R1:W-:Y:S01]  /*2490*/  STG.E desc[UR36][R16.64], R5 ;  /* 0x0000000510007986 */ /* 0x0003e2000c101924 */
[----:B------:R-:W-:Y:S05]  /*24a0*/  BRA `(.L_x_19646) ;  /* 0x0000000c00587947 */ /* 0x000fea0003800000 */
.L_x_19647:
[----:B------:R2:W-:Y:S01]  /*24b0*/  STG.E.U16 desc[UR36][R16.64], R5 ;  /* 0x0000000510007986 */ /* 0x0005e2000c101524 */
[----:B------:R-:W-:Y:S05]  /*24c0*/  BRA `(.L_x_19646) ;  /* 0x0000000c00507947 */ /* 0x000fea0003800000 */
.L_x_19642:
[----:B------:R-:W-:-:S13]  /*24d0*/  ISETP.GT.AND P0, PT, R2, 0x6, PT ;  /* 0x000000060200780c */ /* 0x000fda0003f04270 */
[----:B------:R-:W-:Y:S05]  /*24e0*/  @P0 BRA `(.L_x_19649) ;  /* 0x0000000000340947 */ /* 0x000fea0003800000 */
[----:B------:R-:W-:-:S13]  /*24f0*/  ISETP.NE.AND P0, PT, R2, 0x5, PT ;  /* 0x000000050200780c */ /* 0x000fda0003f05270 */
[----:B------:R-:W-:Y:S05]  /*2500*/  @!P0 BRA `(.L_x_19650) ;  /* 0x0000000000188947 */ /* 0x000fea0003800000 */
[----:B------:R-:W-:-:S13]  /*2510*/  ISETP.NE.AND P0, PT, R2, 0x6, PT ;  /* 0x000000060200780c */ /* 0x000fda0003f05270 */
[----:B------:R-:W-:Y:S05]  /*2520*/  @P0 BRA `(.L_x_19645) ;  /* 0x0000000800e00947 */ /* 0x000fea0003800000 */
[----:B------:R-:W-:-:S04]  /*2530*/  LOP3.LUT R0, R5, 0xff, RZ, 0xc0, !PT ;  /* 0x000000ff05007812 */ /* 0x000fc800078ec0ff */
[----:B------:R-:W0:Y:S02]  /*2540*/  I2F.U16 R3, R0 ;  /* 0x0000000000037306 */ /* 0x000e240000101000 */
[----:B0-----:R0:W-:Y:S01]  /*2550*/  STG.E desc[UR36][R16.64], R3 ;  /* 0x0000000310007986 */ /* 0x0011e2000c101924 */
[----:B------:R-:W-:Y:S05]  /*2560*/  BRA `(.L_x_19646) ;  /* 0x0000000c00287947 */ /* 0x000fea0003800000 */
.L_x_19650:
[----:B------:R-:W-:-:S04]  /*2570*/  LOP3.LUT R5, R5, 0xff, RZ, 0xc0, !PT ;  /* 0x000000ff05057812 */ /* 0x000fc800078ec0ff */
[----:B------:R-:W0:Y:S02]  /*2580*/  I2F.U16 R0, R5 ;  /* 0x0000000500007306 */ /* 0x000e240000101000 */
[----:B0-----:R-:W-:-:S05]  /*2590*/  F2FP.F16.F32.PACK_AB R0, RZ, R0 ;  /* 0x00000000ff00723e */ /* 0x001fca00000000ff */
[----:B------:R0:W-:Y:S01]  /*25a0*/  STG.E.U16 desc[UR36][R16.64], R0 ;  /* 0x0000000010007986 */ /* 0x0001e2000c101524 */
[----:B------:R-:W-:Y:S05]  /*25b0*/  BRA `(.L_x_19646) ;  /* 0x0000000c00147947 */ /* 0x000fea0003800000 */
.L_x_19649:
[----:B------:R-:W-:-:S13]  /*25c0*/  ISETP.NE.AND P0, PT, R2, 0x7, PT ;  /* 0x000000070200780c */ /* 0x000fda0003f05270 */
[----:B------:R-:W-:Y:S05]  /*25d0*/  @!P0 BRA `(.L_x_19651) ;  /* 0x00000000003c8947 */ /* 0x000fea0003800000 */
[----:B------:R-:W-:-:S13]  /*25e0*/  ISETP.NE.AND P0, PT, R2, 0x8, PT ;  /* 0x000000080200780c */ /* 0x000fda0003f05270 */
[----:B------:R-:W-:Y:S05]  /*25f0*/  @!P0 BRA `(.L_x_19652) ;  /* 0x00000000001c8947 */ /* 0x000fea0003800000 */
[----:B------:R-:W-:-:S13]  /*2600*/  ISETP.NE.AND P0, PT, R2, 0x9, PT ;  /* 0x000000090200780c */ /* 0x000fda0003f05270 */
[----:B------:R-:W-:Y:S05]  /*2610*/  @P0 BRA `(.L_x_19645) ;  /* 0x0000000800a40947 */ /* 0x000fea0003800000 */
[----:B------:R-:W-:Y:S01]  /*2620*/  LOP3.LUT R5, R5, 0xff, RZ, 0xc0, !PT ;  /* 0x000000ff05057812 */ /* 0x000fe200078ec0ff */
[----:B------:R-:W-:-:S03]  /*2630*/  IMAD.MOV.U32 R3, RZ, RZ, RZ ;  /* 0x000000ffff037224 */ /* 0x000fc600078e00ff */
[----:B------:R-:W0:Y:S02]  /*2640*/  I2F.U16 R2, R5 ;  /* 0x0000000500027306 */ /* 0x000e240000101000 */
[----:B0-----:R0:W-:Y:S01]  /*2650*/  STG.E.64 desc[UR36][R16.64], R2 ;  /* 0x0000000210007986 */ /* 0x0011e2000c101b24 */
[----:B------:R-:W-:Y:S05]  /*2660*/  BRA `(.L_x_19646) ;  /* 0x0000000800e87947 */ /* 0x000fea0003800000 */
.L_x_19652:
[----:B------:R-:W-:-:S06]  /*2670*/  LOP3.LUT R5, R5, 0xff, RZ, 0xc0, !PT ;  /* 0x000000ff05057812 */ /* 0x000fcc00078ec0ff */
[----:B------:R-:W0:Y:S02]  /*2680*/  I2F.U16 R5, R5 ;  /* 0x0000000500057306 */ /* 0x000e240000101000 */
[----:B0-----:R-:W-:-:S04]  /*2690*/  F2FP.F16.F32.PACK_AB R3, RZ, R5 ;  /* 0x00000005ff03723e */ /* 0x001fc800000000ff */
[----:B------:R-:W-:-:S05]  /*26a0*/  PRMT R3, R3, 0x5410, RZ ;  /* 0x0000541003037816 */ /* 0x000fca00000000ff */
[----:B------:R0:W-:Y:S01]  /*26b0*/  STG.E desc[UR36][R16.64], R3 ;  /* 0x0000000310007986 */ /* 0x0001e2000c101924 */
[----:B------:R-:W-:Y:S05]  /*26c0*/  BRA `(.L_x_19646) ;  /* 0x0000000800d07947 */ /* 0x000fea0003800000 */
.L_x_19651:
[----:B------:R-:W-:-:S06]  /*26d0*/  LOP3.LUT R2, R5, 0xff, RZ, 0xc0, !PT ;  /* 0x000000ff05027812 */ /* 0x000fcc00078ec0ff */
[----:B------:R-:W0:Y:S02]  /*26e0*/  I2F.F64.U16 R2, R2 ;  /* 0x0000000200027312 */ /* 0x000e240000101800 */
[----:B0-----:R0:W-:Y:S01]  /*26f0*/  STG.E.64 desc[UR36][R16.64], R2 ;  /* 0x0000000210007986 */ /* 0x0011e2000c101b24 */
[----:B------:R-:W-:Y:S05]  /*2700*/  BRA `(.L_x_19646) ;  /* 0x0000000800c07947 */ /* 0x000fea0003800000 */
.L_x_19641:
        /* <DEDUP_REMOVED lines=12> */
.L_x_19655:
[----:B------:R-:W-:Y:S02]  /*27d0*/  LOP3.LUT R5, R5, 0xff, RZ, 0xc0, !PT ;  /* 0x000000ff05057812 */ /* 0x000fe400078ec0ff */
[----:B------:R-:W-:-:S04]  /*27e0*/  CS2R R6, SRZ ;  /* 0x0000000000067805 */ /* 0x000fc8000001ff00 */
[----:B------:R-:W0:Y:S02]  /*27f0*/  I2F.F64.U16 R4, R5 ;  /* 0x0000000500047312 */ /* 0x000e240000101800 */
[----:B0-----:R0:W-:Y:S01]  /*2800*/  STG.E.128 desc[UR36][R16.64], R4 ;  /* 0x0000000410007986 */ /* 0x0011e2000c101d24 */
[----:B------:R-:W-:Y:S05]  /*2810*/  BRA `(.L_x_19646) ;  /* 0x00000008007c7947 */ /* 0x000fea0003800000 */
.L_x_19654:
[----:B------:R-:W-:-:S13]  /*2820*/  ISETP.NE.AND P0, PT, R2, 0xf, PT ;  /* 0x0000000f0200780c */ /* 0x000fda0003f05270 */
[----:B------:R-:W-:Y:S05]  /*2830*/  @!P0 BRA `(.L_x_19656) ;  /* 0x0000000000bc8947 */ /* 0x000fea0003800000 */
[----:B------:R-:W-:-:S13]  /*2840*/  ISETP.NE.AND P0, PT, R2, 0x17, PT ;  /* 0x000000170200780c */ /* 0x000fda0003f05270 */
[----:B------:R-:W-:Y:S05]  /*2850*/  @!P0 BRA `(.L_x_19657) ;  /* 0x0000000000588947 */ /* 0x000fea0003800000 */
[----:B------:R-:W-:-:S13]  /*2860*/  ISETP.NE.AND P0, PT, R2, 0x18, PT ;  /* 0x000000180200780c */ /* 0x000fda0003f05270 */
[----:B------:R-:W-:Y:S05]  /*2870*/  @P0 BRA `(.L_x_19645) ;  /* 0x00000008000c0947 */ /* 0x000fea0003800000 */
[----:B------:R-:W-:Y:S01]  /*2880*/  LOP3.LUT R5, R5, 0xff, RZ, 0xc0, !PT ;  /* 0x000000ff05057812 */ /* 0x000fe200078ec0ff */
[----:B------:R-:W-:Y:S05]  /*2890*/  BSSY B0, `(.L_x_19658) ;  /* 0x000000f000007945 */ /* 0x000fea0003800000 */
[----:B------:R-:W0:Y:S02]  /*28a0*/  I2F.U16 R5, R5 ;  /* 0x0000000500057306 */ /* 0x000e240000101000 */
[C---:B0-----:R-:W-:Y:S02]  /*28b0*/  LOP3.LUT R2, R5.reuse, 0x7fffffff, RZ, 0xc0, !PT ;  /* 0x7fffffff05027812 */ /* 0x041fe400078ec0ff */
[----:B------:R-:W-:-:S02]  /*28c0*/  LOP3.LUT R0, R5, 0x80000000, RZ, 0xc0, !PT ;  /* 0x8000000005007812 */ /* 0x000fc400078ec0ff */
        /* <DEDUP_REMOVED lines=11> */
.L_x_19659:
[----:B------:R-:W-:Y:S05]  /*2980*/  BSYNC B0 ;  /* 0x0000000000007941 */ /* 0x000fea0003800000 */
.L_x_19658:
[----:B------:R-:W-:-:S05]  /*2990*/  LOP3.LUT R3, R0, R3, RZ, 0xfc, !PT ;  /* 0x0000000300037212 */ /* 0x000fca00078efcff */
[----:B------:R0:W-:Y:S01]  /*29a0*/  STG.E.U8 desc[UR36][R16.64], R3 ;  /* 0x0000000310007986 */ /* 0x0001e2000c101124 */
[----:B------:R-:W-:Y:S05]  /*29b0*/  BRA `(.L_x_19646) ;  /* 0x0000000800147947 */ /* 0x000fea0003800000 */
.L_x_19657:
[----:B------:R-:W-:Y:S01]  /*29c0*/  LOP3.LUT R5, R5, 0xff, RZ, 0xc0, !PT ;  /* 0x000000ff05057812 */ /* 0x000fe200078ec0ff */
[----:B------:R-:W-:Y:S05]  /*29d0*/  BSSY B0, `(.L_x_19660) ;  /* 0x0000010000007945 */ /* 0x000fea0003800000 */
[----:B------:R-:W0:Y:S02]  /*29e0*/  I2F.U16 R5, R5 ;  /* 0x0000000500057306 */ /* 0x000e240000101000 */
        /* <DEDUP_REMOVED lines=11> */
.L_x_19661:
[----:B------:R-:W-:Y:S01]  /*2aa0*/  IMAD.MOV.U32 R0, RZ, RZ, 0x7f ;  /* 0x0000007fff007424 */ /* 0x000fe200078e00ff */
[----:B------:R-:W-:-:S04]  /*2ab0*/  ISETP.GT.U32.AND P0, PT, R2, 0x7f800000, PT ;  /* 0x7f8000000200780c */ /* 0x000fc80003f04070 */
[----:B------:R-:W-:-:S09]  /*2ac0*/  SEL R0, R0, 0x7c, P0 ;  /* 0x0000007c00007807 */ /* 0x000fd20000000000 */
.L_x_19662:
[----:B------:R-:W-:Y:S05]  /*2ad0*/  BSYNC B0 ;  /* 0x0000000000007941 */ /* 0x000fea0003800000 */
.L_x_19660:
[----:B------:R-:W-:-:S04]  /*2ae0*/  LOP3.LUT R2, R5, 0x80000000, RZ, 0xc0, !PT ;  /* 0x8000000005027812 */ /* 0x000fc800078ec0ff */
[----:B------:R-:W-:-:S04]  /*2af0*/  SHF.R.U32.HI R3, RZ, 0x18, R2 ;  /* 0x00000018ff037819 */ /* 0x000fc80000011602 */
[----:B------:R-:W-:-:S05]  /*2b00*/  LOP3.LUT R3, R0, R3, RZ, 0xfc, !PT ;  /* 0x0000000300037212 */ /* 0x000fca00078efcff */
[----:B------:R0:W-:Y:S01]  /*2b10*/  STG.E.U8 desc[UR36][R16.64], R3 ;  /* 0x0000000310007986 */ /* 0x0001e2000c101124 */
[----:B------:R-:W-:Y:S05]  /*2b20*/  BRA `(.L_x_19646) ;  /* 0x0000000400b87947 */ /* 0x000fea0003800000 */
.L_x_19656:
[----:B------:R-:W-:-:S04]  /*2b30*/  LOP3.LUT R5, R5, 0xff, RZ, 0xc0, !PT ;  /* 0x000000ff05057812 */ /* 0x000fc800078ec0ff */
[----:B------:R-:W0:Y:S02]  /*2b40*/  I2F.U16 R0, R5 ;  /* 0x0000000500007306 */ /* 0x000e240000101000 */
[----:B0-----:R-:W-:-:S05]  /*2b50*/  F2FP.BF16.F32.PACK_AB R0, RZ, R0 ;  /* 0x00000000ff00723e */ /* 0x001fca00000010ff */
[----:B------:R0:W-:Y:S01]  /*2b60*/  STG.E.U16 desc[UR36][R16.64], R0 ;  /* 0x0000000010007986 */ /* 0x0001e2000c101524 */
[----:B------:R-:W-:Y:S05]  /*2b70*/  BRA `(.L_x_19646) ;  /* 0x0000000400a47947 */ /* 0x000fea0003800000 */
.L_x_19653:
        /* <DEDUP_REMOVED lines=10> */
.L_x_19665:
[----:B------:R-:W-:Y:S01]  /*2c20*/  LOP3.LUT R5, R5, 0xff, RZ, 0xc0, !PT ;  /* 0x000000ff05057812 */ /* 0x000fe200078ec0ff */
[----:B------:R-:W-:Y:S01]  /*2c30*/  BSSY B0, `(.L_x_19666) ;  /* 0x0000015000007945 */ /* 0x000fe20003800000 */
[----:B------:R-:W-:-:S04]  /*2c40*/  IMAD.MOV.U32 R8, RZ, RZ, 0x80 ;  /* 0x00000080ff087424 */ /* 0x000fc800078e00ff */
[----:B------:R-:W0:Y:S02]  /*2c50*/  I2F.U16 R5, R5 ;  /* 0x0000000500057306 */ /* 0x000e240000101000 */
        /* <DEDUP_REMOVED lines=14> */
.L_x_19668:
[----:B------:R-:W-:-:S04]  /*2d40*/  LOP3.LUT R2, R5, 0x80000000, RZ, 0xc0, !PT ;  /* 0x8000000005027812 */ /* 0x000fc800078ec0ff */
[----:B------:R-:W-:-:S04]  /*2d50*/  SHF.R.U32.HI R3, RZ, 0x18, R2 ;  /* 0x00000018ff037819 */ /* 0x000fc80000011602 */
[----:B------:R-:W-:-:S04]  /*2d60*/  LOP3.LUT R0, R0, R3, RZ, 0xfc, !PT ;  /* 0x0000000300007212 */ /* 0x000fc800078efcff */
[----:B------:R-:W-:-:S07]  /*2d70*/  PRMT R8, R0, 0x7610, R8 ;  /* 0x0000761000087816 */ /* 0x000fce0000000008 */
.L_x_19667:
[----:B------:R-:W-:Y:S05]  /*2d80*/  BSYNC B0 ;  /* 0x0000000000007941 */ /* 0x000fea0003800000 */
.L_x_19666:
[----:B------:R0:W-:Y:S01]  /*2d90*/  STG.E.U8 desc[UR36][R16.64], R8 ;  /* 0x0000000810007986 */ /* 0x0001e2000c101124 */
[----:B------:R-:W-:Y:S05]  /*2da0*/  BRA `(.L_x_19646) ;  /* 0x0000000400187947 */ /* 0x000fea0003800000 */
.L_x_19664:
        /* <DEDUP_REMOVED lines=18> */
.L_x_19671:
[----:B------:R-:W-:-:S04]  /*2ed0*/  LOP3.LUT R2, R5, 0x80000000, RZ, 0xc0, !PT ;  /* 0x8000000005027812 */ /* 0x000fc800078ec0ff */
[----:B------:R-:W-:-:S04]  /*2ee0*/  SHF.R.U32.HI R3, RZ, 0x18, R2 ;  /* 0x00000018ff037819 */ /* 0x000fc80000011602 */
[----:B------:R-:W-:-:S04]  /*2ef0*/  LOP3.LUT R0, R0, R3, RZ, 0xfc, !PT ;  /* 0x0000000300007212 */ /* 0x000fc800078efcff */
[----:B------:R-:W-:-:S07]  /*2f00*/  PRMT R8, R0, 0x7610, R8 ;  /* 0x0000761000087816 */ /* 0x000fce0000000008 */
.L_x_19670:
[----:B------:R-:W-:Y:S05]  /*2f10*/  BSYNC B0 ;  /* 0x0000000000007941 */ /* 0x000fea0003800000 */
.L_x_19669:
[----:B------:R0:W-:Y:S01]  /*2f20*/  STG.E.U8 desc[UR36][R16.64], R8 ;  /* 0x0000000810007986 */ /* 0x0001e2000c101124 */
[----:B------:R-:W-:Y:S05]  /*2f30*/  BRA `(.L_x_19646) ;  /* 0x0000000000b47947 */ /* 0x000fea0003800000 */
.L_x_19663:
[----:B------:R-:W-:-:S13]  /*2f40*/  ISETP.NE.AND P0, PT, R2, 0x1c, PT ;  /* 0x0000001c0200780c */ /* 0x000fda0003f05270 */
[----:B------:R-:W-:Y:S05]  /*2f50*/  @!P0 BRA `(.L_x_19672) ;  /* 0x0000000000a88947 */ /* 0x000fea0003800000 */
[----:B------:R-:W-:-:S13]  /*2f60*/  ISETP.NE.AND P0, PT, R2, 0x1d, PT ;  /* 0x0000001d0200780c */ /* 0x000fda0003f05270 */
[----:B------:R-:W-:Y:S05]  /*2f70*/  @!P0 BRA `(.L_x_19673) ;  /* 0x0000000000908947 */ /* 0x000fea0003800000 */
[----:B------:R-:W-:-:S13]  /*2f80*/  ISETP.NE.AND P0, PT, R2, 0x2c, PT ;  /* 0x0000002c0200780c */ /* 0x000fda0003f05270 */
[----:B------:R-:W-:Y:S05]  /*2f90*/  @P0 BRA `(.L_x_19645) ;  /* 0x0000000000440947 */ /* 0x000fea0003800000 */
[----:B------:R-:W-:-:S04]  /*2fa0*/  LOP3.LUT R5, R5, 0xff, RZ, 0xc0, !PT ;  /* 0x000000ff05057812 */ /* 0x000fc800078ec0ff */
        /* <DEDUP_REMOVED lines=16> */
.L_x_19645:
        /* <DEDUP_REMOVED lines=16> */
.L_x_19674:
[----:B------:R-:W-:Y:S05]  /*31b0*/  BRA `(.L_x_19646) ;  /* 0x0000000000147947 */ /* 0x000fea0003800000 */
.L_x_19673:
[----:B------:R-:W-:Y:S02]  /*31c0*/  IMAD.MOV.U32 R2, RZ, RZ, R5 ;  /* 0x000000ffff027224 */ /* 0x000fe400078e0005 */
[----:B------:R-:W-:-:S05]  /*31d0*/  IMAD.MOV.U32 R3, RZ, RZ, RZ ;  /* 0x000000ffff037224 */ /* 0x000fca00078e00ff */
[----:B------:R0:W-:Y:S01]  /*31e0*/  STG.E.64 desc[UR36][R16.64], R2 ;  /* 0x0000000210007986 */ /* 0x0001e2000c101b24 */
[----:B------:R-:W-:Y:S05]  /*31f0*/  BRA `(.L_x_19646) ;  /* 0x0000000000047947 */ /* 0x000fea0003800000 */
.L_x_19672:
[----:B------:R0:W-:Y:S02]  /*3200*/  STG.E desc[UR36][R16.64], R5 ;  /* 0x0000000510007986 */ /* 0x0001e4000c101924 */
.L_x_19646:
[----:B------:R-:W-:-:S04]  /*3210*/  IMAD R18, R23, 0x200, R18 ;  /* 0x0000020017127824 */ /* 0x000fc800078e0212 */
[----:B------:R-:W-:-:S07]  /*3220*/  VIADD R19, R18, 0x80 ;  /* 0x0000008012137836 */ /* 0x000fce0000000000 */
.L_x_19606:
[----:B------:R-:W-:Y:S05]  /*3230*/  BSYNC B6 ;  /* 0x0000000000067941 */ /* 0x000fea0003800000 */
.L_x_19605:
        /* <DEDUP_REMOVED lines=307> */
.L_x_19677:
        /* <DEDUP_REMOVED lines=20> */
.L_x_19681:
[----:B------:R0:W5:Y:S01]  /*46b0*/  LDG.E.U8 R0, desc[UR36][R4.64] ;  /* 0x0000002404007981 */ /* 0x000162000c1e1100 */
[----:B------:R-:W-:Y:S05]  /*46c0*/  BRA `(.L_x_19683) ;  /* 0x0000000c00647947 */ /* 0x000fea0003800000 */
.L_x_19680:
        /* <DEDUP_REMOVED lines=8> */
.L_x_19685:
[----:B------:R4:W5:Y:S01]  /*4750*/  LDG.E.U8 R0, desc[UR36][R4.64] ;  /* 0x0000002404007981 */ /* 0x000962000c1e1100 */
[----:B------:R-:W-:Y:S05]  /*4760*/  BRA `(.L_x_19683) ;  /* 0x0000000c003c7947 */ /* 0x000fea0003800000 */
.L_x_19684:
[----:B------:R3:W5:Y:S01]  /*4770*/  LDG.E.U16 R0, desc[UR36][R4.64] ;  /* 0x0000002404007981 */ /* 0x000762000c1e1500 */
[----:B------:R-:W-:Y:S05]  /*4780*/  BRA `(.L_x_19683) ;  /* 0x0000000c00347947 */ /* 0x000fea0003800000 */
.L_x_19679:
        /* <DEDUP_REMOVED lines=10> */
.L_x_19687:
[----:B------:R-:W2:Y:S02]  /*4830*/  LDG.E.U16 R2, desc[UR36][R4.64] ;  /* 0x0000002404027981 */ /* 0x000ea4000c1e1500 */
[----:B--2---:R-:W-:-:S06]  /*4840*/  HADD2.F32 R2, -RZ, R2.H0_H0 ;  /* 0x20000002ff027230 */ /* 0x004fcc0000004100 */
[----:B------:R-:W0:Y:S02]  /*4850*/  F2I.S64.TRUNC R2, R2 ;  /* 0x0000000200027311 */ /* 0x000e24000020d900 */
[----:B0-----:R-:W-:Y:S01]  /*4860*/  PRMT R0, R2, 0x7610, R0 ;  /* 0x0000761002007816 */ /* 0x001fe20000000000 */
[----:B------:R-:W-:Y:S06]  /*4870*/  BRA `(.L_x_19683) ;  /* 0x0000000800f87947 */ /* 0x000fec0003800000 */
.L_x_19686:
        /* <DEDUP_REMOVED lines=10> */
.L_x_19689:
[----:B------:R-:W2:Y:S02]  /*4920*/  LDG.E.U16 R4, desc[UR36][R4.64] ;  /* 0x0000002404047981 */ /* 0x000ea4000c1e1500 */
[----:B--2---:R-:W-:-:S06]  /*4930*/  HADD2.F32 R2, -RZ, R4.H0_H0 ;  /* 0x20000004ff027230 */ /* 0x004fcc0000004100 */
[----:B------:R-:W0:Y:S02]  /*4940*/  F2I.S64.TRUNC R2, R2 ;  /* 0x0000000200027311 */ /* 0x000e24000020d900 */
[----:B0-----:R-:W-:Y:S01]  /*4950*/  PRMT R0, R2, 0x7610, R0 ;  /* 0x0000761002007816 */ /* 0x001fe20000000000 */
[----:B------:R-:W-:Y:S06]  /*4960*/  BRA `(.L_x_19683) ;  /* 0x0000000800bc7947 */ /* 0x000fec0003800000 */
.L_x_19688:
[----:B------:R-:W2:Y:S02]  /*4970*/  LDG.E.64 R2, desc[UR36][R4.64] ;  /* 0x0000002404027981 */ /* 0x000ea4000c1e1b00 */
[----:B--2---:R-:W0:Y:S02]  /*4980*/  F2I.S64.F64.TRUNC R2, R2 ;  /* 0x0000000200027311 */ /* 0x004e24000030d900 */
[----:B0-----:R-:W-:Y:S01]  /*4990*/  PRMT R0, R2, 0x7610, R0 ;  /* 0x0000761002007816 */ /* 0x001fe20000000000 */
[----:B------:R-:W-:Y:S06]  /*49a0*/  BRA `(.L_x_19683) ;  /* 0x0000000800ac7947 */ /* 0x000fec0003800000 */
.L_x_19678:
        /* <DEDUP_REMOVED lines=12> */
.L_x_19692:
[----:B------:R-:W2:Y:S02]  /*4a70*/  LDG.E.64 R4, desc[UR36][R4.64] ;  /* 0x0000002404047981 */ /* 0x000ea4000c1e1b00 */
[----:B--2---:R-:W0:Y:S02]  /*4a80*/  F2I.S64.F64.TRUNC R2, R4 ;  /* 0x0000000400027311 */ /* 0x004e24000030d900 */
[----:B0-----:R-:W-:Y:S01]  /*4a90*/  PRMT R0, R2, 0x7610, R0 ;  /* 0x0000761002007816 */ /* 0x001fe20000000000 */
[----:B------:R-:W-:Y:S06]  /*4aa0*/  BRA `(.L_x_19683) ;  /* 0x00000008006c7947 */ /* 0x000fec0003800000 */
.L_x_19691:
        /* <DEDUP_REMOVED lines=28> */
.L_x_19694:
        /* <DEDUP_REMOVED lines=15> */
.L_x_19693:
[----:B------:R-:W2:Y:S02]  /*4d60*/  LDG.E.U16 R2, desc[UR36][R4.64] ;  /* 0x0000002404027981 */ /* 0x000ea4000c1e1500 */
[----:B--2---:R-:W-:-:S06]  /*4d70*/  IMAD.U32 R2, R2, 0x10000, RZ ;  /* 0x0001000002027824 */ /* 0x004fcc00078e00ff */
[----:B------:R-:W0:Y:S02]  /*4d80*/  F2I.S64.TRUNC R2, R2 ;  /* 0x0000000200027311 */ /* 0x000e24000020d900 */
[----:B0-----:R-:W-:Y:S01]  /*4d90*/  PRMT R0, R2, 0x7610, R0 ;  /* 0x0000761002007816 */ /* 0x001fe20000000000 */
[----:B------:R-:W-:Y:S06]  /*4da0*/  BRA `(.L_x_19683) ;  /* 0x0000000400ac7947 */ /* 0x000fec0003800000 */
.L_x_19690:
        /* <DEDUP_REMOVED lines=10> */
.L_x_19697:
        /* <DEDUP_REMOVED lines=21> */
.L_x_19701:
[----:B------:R-:W-:Y:S05]  /*4fa0*/  BSYNC B1 ;  /* 0x0000000000017941 */ /* 0x000fea0003800000 */
.L_x_19700:
[----:B------:R-:W-:Y:S01]  /*4fb0*/  IMAD.SHL.U32 R2, R2, 0x100000, RZ ;  /* 0x0010000002027824 */ /* 0x000fe200078e00ff */
[----:B------:R-:W-:-:S04]  /*4fc0*/  LEA R3, R0, 0x3b800000, 0x17 ;  /* 0x3b80000000037811 */ /* 0x000fc800078eb8ff */
[----:B------:R-:W-:-:S07]  /*4fd0*/  LOP3.LUT R2, R3, R2, R4, 0xfe, !PT ;  /* 0x0000000203027212 */ /* 0x000fce00078efe04 */
.L_x_19699:
[----:B------:R-:W-:Y:S05]  /*4fe0*/  BSYNC B0 ;  /* 0x0000000000007941 */ /* 0x000fea0003800000 */
.L_x_19698:
[----:B------:R-:W0:Y:S02]  /*4ff0*/  F2I.S64.TRUNC R2, R2 ;  /* 0x0000000200027311 */ /* 0x000e24000020d900 */
[----:B0-----:R-:W-:Y:S01]  /*5000*/  PRMT R0, R2, 0x7610, R0 ;  /* 0x0000761002007816 */ /* 0x001fe20000000000 */
[----:B------:R-:W-:Y:S06]  /*5010*/  BRA `(.L_x_19683) ;  /* 0x0000000400107947 */ /* 0x000fec0003800000 */
.L_x_19696:
        /* <DEDUP_REMOVED lines=21> */
.L_x_19705:
[----:B------:R-:W-:Y:S05]  /*5170*/  BSYNC B1 ;  /* 0x0000000000017941 */ /* 0x000fea0003800000 */
.L_x_19704:
[----:B------:R-:W-:Y:S01]  /*5180*/  IMAD.SHL.U32 R2, R2, 0x200000, RZ ;  /* 0x0020000002027824 */ /* 0x000fe200078e00ff */
[----:B------:R-:W-:-:S04]  /*5190*/  LEA R3, R0, 0x37800000, 0x17 ;  /* 0x3780000000037811 */ /* 0x000fc800078eb8ff */
[----:B------:R-:W-:-:S07]  /*51a0*/  LOP3.LUT R2, R3, R2, R4, 0xfe, !PT ;  /* 0x0000000203027212 */ /* 0x000fce00078efe04 */
.L_x_19703:
[----:B------:R-:W-:Y:S05]  /*51b0*/  BSYNC B0 ;  /* 0x0000000000007941 */ /* 0x000fea0003800000 */
.L_x_19702:
[----:B------:R-:W0:Y:S02]  /*51c0*/  F2I.S64.TRUNC R2, R2 ;  /* 0x0000000200027311 */ /* 0x000e24000020d900 */
[----:B0-----:R-:W-:Y:S01]  /*51d0*/  PRMT R0, R2, 0x7610, R0 ;  /* 0x0000761002007816 */ /* 0x001fe20000000000 */
[----:B------:R-:W-:Y:S06]  /*51e0*/  BRA `(.L_x_19683) ;  /* 0x00000000009c7947 */ /* 0x000fec0003800000 */
.L_x_19695:
        /* <DEDUP_REMOVED lines=14> */
.L_x_19709:
[----:B------:R-:W-:Y:S05]  /*52d0*/  BSYNC B0 ;  /* 0x0000000000007941 */ /* 0x000fea0003800000 */
.L_x_19708:
[----:B------:R-:W0:Y:S02]  /*52e0*/  F2I.S64.TRUNC R2, R2 ;  /* 0x0000000200027311 */ /* 0x000e24000020d900 */
[----:B0-----:R-:W-:Y:S01]  /*52f0*/  PRMT R0, R2, 0x7610, R0 ;  /* 0x0000761002007816 */ /* 0x001fe20000000000 */
[----:B------:R-:W-:Y:S06]  /*5300*/  BRA `(.L_x_19683) ;  /* 0x0000000000547947 */ /* 0x000fec0003800000 */
.L_x_19682:
        /* <DEDUP_REMOVED lines=16> */
.L_x_19710:
[----:B------:R-:W-:Y:S01]  /*5410*/  PRMT R0, RZ, 0x7610, R0 ;  /* 0x00007610ff007816 */ /* 0x000fe20000000000 */
[----:B------:R-:W-:Y:S06]  /*5420*/  BRA `(.L_x_19683) ;  /* 0x00000000000c7947 */ /* 0x000fec0003800000 */
.L_x_19707:
[----:B------:R2:W5:Y:S01]  /*5430*/  LDG.E.U8 R0, desc[UR36][R4.64] ;  /* 0x0000002404007981 */ /* 0x000562000c1e1100 */
[----:B------:R-:W-:Y:S05]  /*5440*/  BRA `(.L_x_19683) ;  /* 0x0000000000047947 */ /* 0x000fea0003800000 */
.L_x_19706:
[----:B------:R1:W5:Y:S02]  /*5450*/  LDG.E.U8 R0, desc[UR36][R4.64] ;  /* 0x0000002404007981 */ /* 0x000364000c1e1100 */
.L_x_19683:
[----:B01234-:R-:W0:Y:S01]  /*5460*/  LDC.U8 R4, c[0x0][0x430] ;  /* 0x00010c00ff047b82 */ /* 0x01fe220000000000 */
[----:B-----5:R-:W-:Y:S01]  /*5470*/  LOP3.LUT R0, R0, 0xff, RZ, 0xc0, !PT ;  /* 0x000000ff00007812 */ /* 0x020fe200078ec0ff */
[----:B------:R-:W-:-:S03]  /*5480*/  ULDC.U8 UR4, c[0x0][0x420] ;  /* 0x0001080000047ab9 */ /* 0x000fc60000000000 */
[----:B------:R-:W-:Y:S01]  /*5490*/  VIMNMX.U32 R0, R0, UR4, !PT ;  /* 0x0000000400007c48 */ /* 0x000fe2000ffe0000 */
[----:B------:R-:W-:-:S03]  /*54a0*/  ULDC.U8 UR4, c[0x0][0x421] ;  /* 0x0001084000047ab9 */ /* 0x000fc60000000000 */
        /* <DEDUP_REMOVED lines=14> */
.L_x_19714:
[----:B------:R0:W-:Y:S01]  /*5590*/  STG.E.U8 desc[UR36][R16.64], R2 ;  /* 0x0000000210007986 */ /* 0x0001e2000c101124 */
[----:B------:R-:W-:Y:S05]  /*55a0*/  BRA `(.L_x_19716) ;  /* 0x0000000c00807947 */ /* 0x000fea0003800000 */
.L_x_19713:
        /* <DEDUP_REMOVED lines=9> */
.L_x_19718:
[----:B------:R0:W-:Y:S01]  /*5640*/  STG.E desc[UR36][R16.64], R2 ;  /* 0x0000000210007986 */ /* 0x0001e2000c101924 */
[----:B------:R-:W-:Y:S05]  /*5650*/  BRA `(.L_x_19716) ;  /* 0x0000000c00547947 */ /* 0x000fea0003800000 */
.L_x_19717:
[----:B------:R0:W-:Y:S01]  /*5660*/  STG.E.U16 desc[UR36][R16.64], R2 ;  /* 0x0000000210007986 */ /* 0x0001e2000c101524 */
[----:B------:R-:W-:Y:S05]  /*5670*/  BRA `(.L_x_19716) ;  /* 0x0000000c004c7947 */ /* 0x000fea0003800000 */
.L_x_19712:
        /* <DEDUP_REMOVED lines=10> */
.L_x_19720:
[----:B------:R-:W-:-:S04]  /*5720*/  LOP3.LUT R2, R2, 0xff, RZ, 0xc0, !PT ;  /* 0x000000ff02027812 */ /* 0x000fc800078ec0ff */
[----:B------:R-:W0:Y:S02]  /*5730*/  I2F.U16 R0, R2 ;  /* 0x0000000200007306 */ /* 0x000e240000101000 */
[----:B0-----:R-:W-:-:S05]  /*5740*/  F2FP.F16.F32.PACK_AB R0, RZ, R0 ;  /* 0x00000000ff00723e */ /* 0x001fca00000000ff */
[----:B------:R0:W-:Y:S01]  /*5750*/  STG.E.U16 desc[UR36][R16.64], R0 ;  /* 0x0000000010007986 */ /* 0x0001e2000c101524 */
[----:B------:R-:W-:Y:S05]  /*5760*/  BRA `(.L_x_19716) ;  /* 0x0000000c00107947 */ /* 0x000fea0003800000 */
.L_x_19719:
        /* <DEDUP_REMOVED lines=8> */
[----:B------:R-:W0:Y:S02]  /*57f0*/  I2F.U16 R2, R2 ;  /* 0x0000000200027306 */ /* 0x000e240000101000 */
[----:B0-----:R0:W-:Y:S01]  /*5800*/  STG.E.64 desc[UR36][R16.64], R2 ;  /* 0x0000000210007986 */ /* 0x0011e2000c101b24 */
[----:B------:R-:W-:Y:S05]  /*5810*/  BRA `(.L_x_19716) ;  /* 0x0000000800e47947 */ /* 0x000fea0003800000 */
.L_x_19722:
[----:B------:R-:W-:-:S06]  /*5820*/  LOP3.LUT R2, R2, 0xff, RZ, 0xc0, !PT ;  /* 0x000000ff02027812 */ /* 0x000fcc00078ec0ff */
[----:B------:R-:W0:Y:S02]  /*5830*/  I2F.U16 R2, R2 ;  /* 0x0000000200027306 */ /* 0x000e240000101000 */
[----:B0-----:R-:W-:-:S04]  /*5840*/  F2FP.F16.F32.PACK_AB R3, RZ, R2 ;  /* 0x00000002ff03723e */ /* 0x001fc800000000ff */
[----:B------:R-:W-:-:S05]  /*5850*/  PRMT R3, R3, 0x5410, RZ ;  /* 0x0000541003037816 */ /* 0x000fca00000000ff */
[----:B------:R0:W-:Y:S01]  /*5860*/  STG.E desc[UR36][R16.64], R3 ;  /* 0x0000000310007986 */ /* 0x0001e2000c101924 */
[----:B------:R-:W-:Y:S05]  /*5870*/  BRA `(.L_x_19716) ;  /* 0x0000000800cc7947 */ /* 0x000fea0003800000 */
.L_x_19721:
[----:B------:R-:W-:-:S06]  /*5880*/  LOP3.LUT R2, R2, 0xff, RZ, 0xc0, !PT ;  /* 0x000000ff02027812 */ /* 0x000fcc00078ec0ff */
[----:B------:R-:W0:Y:S02]  /*5890*/  I2F.F64.U16 R2, R2 ;  /* 0x0000000200027312 */ /* 0x000e240000101800 */
[----:B0-----:R0:W-:Y:S01]  /*58a0*/  STG.E.64 desc[UR36][R16.64], R2 ;  /* 0x0000000210007986 */ /* 0x0011e2000c101b24 */
[----:B------:R-:W-:Y:S05]  /*58b0*/  BRA `(.L_x_19716) ;  /* 0x0000000800bc7947 */ /* 0x000fea0003800000 */
.L_x_19711:
        /* <DEDUP_REMOVED lines=12> */
.L_x_19725:
[----:B------:R-:W-:Y:S02]  /*5980*/  LOP3.LUT R4, R2, 0xff, RZ, 0xc0, !PT ;  /* 0x000000ff02047812 */ /* 0x000fe400078ec0ff */
[----:B------:R-:W-:-:S04]  /*5990*/  CS2R R6, SRZ ;  /* 0x0000000000067805 */ /* 0x000fc8000001ff00 */
[----:B------:R-:W0:Y:S02]  /*59a0*/  I2F.F64.U16 R4, R4 ;  /* 0x0000000400047312 */ /* 0x000e240000101800 */
[----:B0-----:R0:W-:Y:S01]  /*59b0*/  STG.E.128 desc[UR36][R16.64], R4 ;  /* 0x0000000410007986 */ /* 0x0011e2000c101d24 */
[----:B------:R-:W-:Y:S05]  /*59c0*/  BRA `(.L_x_19716) ;  /* 0x0000000800787947 */ /* 0x000fea0003800000 */
.L_x_19724:
[----:B------:R-:W-:-:S13]  /*59d0*/  ISETP.NE.AND P0, PT, R3, 0xf, PT ;  /* 0x0000000f0300780c */ /* 0x000fda0003f05270 */
[----:B------:R-:W-:Y:S05]  /*59e0*/  @!P0 BRA `(.L_x_19726) ;  /* 0x0000000000bc8947 */ /* 0x000fea0003800000 */
[----:B------:R-:W-:-:S13]  /*59f0*/  ISETP.NE.AND P0, PT, R3, 0x17, PT ;  /* 0x000000170300780c */ /* 0x000fda0003f05270 */
[----:B------:R-:W-:Y:S05]  /*5a00*/  @!P0 BRA `(.L_x_19727) ;  /* 0x0000000000588947 */ /* 0x000fea0003800000 */
[----:B------:R-:W-:-:S13]  /*5a10*/  ISETP.NE.AND P0, PT, R3, 0x18, PT ;  /* 0x000000180300780c */ /* 0x000fda0003f05270 */
[----:B------:R-:W-:Y:S05]  /*5a20*/  @P0 BRA `(.L_x_19715) ;  /* 0x00000008000c0947 */ /* 0x000fea0003800000 */
[----:B------:R-:W-:Y:S01]  /*5a30*/  LOP3.LUT R4, R2, 0xff, RZ, 0xc0, !PT ;  /* 0x000000ff02047812 */ /* 0x000fe200078ec0ff */
[----:B------:R-:W-:Y:S03]  /*5a40*/  BSSY B0, `(.L_x_19728) ;  /* 0x000000f000007945 */ /* 0x000fe60003800000 */
[----:B------:R-:W0:Y:S02]  /*5a50*/  I2F.U16 R5, R4 ;  /* 0x0000000400057306 */ /* 0x000e240000101000 */
[C---:B0-----:R-:W-:Y:S02]  /*5a60*/  LOP3.LUT R2, R5.reuse, 0x7fffffff, RZ, 0xc0, !PT ;  /* 0x7fffffff05027812 */ /* 0x041fe400078ec0ff */
[----:B------:R-:W-:Y:S02]  /*5a70*/  LOP3.LUT R0, R5, 0x80000000, RZ, 0xc0, !PT ;  /* 0x8000000005007812 */ /* 0x000fe400078ec0ff */
[----:B------:R-:W-:-:S02]  /*5a80*/  ISETP.GT.U32.AND P0, PT, R2, 0x43efffff, PT ;  /* 0x43efffff0200780c */ /* 0x000fc40003f04070 */
        /* <DEDUP_REMOVED lines=10> */
.L_x_19729:
[----:B------:R-:W-:Y:S05]  /*5b30*/  BSYNC B0 ;  /* 0x0000000000007941 */ /* 0x000fea0003800000 */
.L_x_19728:
[----:B------:R-:W-:-:S05]  /*5b40*/  LOP3.LUT R3, R0, R3, RZ, 0xfc, !PT ;  /* 0x0000000300037212 */ /* 0x000fca00078efcff */
[----:B------:R0:W-:Y:S01]  /*5b50*/  STG.E.U8 desc[UR36][R16.64], R3 ;  /* 0x0000000310007986 */ /* 0x0001e2000c101124 */
[----:B------:R-:W-:Y:S05]  /*5b60*/  BRA `(.L_x_19716) ;  /* 0x0000000800107947 */ /* 0x000fea0003800000 */
.L_x_19727:
[----:B------:R-:W-:Y:S01]  /*5b70*/  LOP3.LUT R0, R2, 0xff, RZ, 0xc0, !PT ;  /* 0x000000ff02007812 */ /* 0x000fe200078ec0ff */
[----:B------:R-:W-:Y:S03]  /*5b80*/  BSSY B0, `(.L_x_19730) ;  /* 0x0000010000007945 */ /* 0x000fe60003800000 */
        /* <DEDUP_REMOVED lines=12> */
.L_x_19731:
[----:B------:R-:W-:Y:S01]  /*5c50*/  IMAD.MOV.U32 R0, RZ, RZ, 0x7f ;  /* 0x0000007fff007424 */ /* 0x000fe200078e00ff */
[----:B------:R-:W-:-:S04]  /*5c60*/  ISETP.GT.U32.AND P0, PT, R2, 0x7f800000, PT ;  /* 0x7f8000000200780c */ /* 0x000fc80003f04070 */
[----:B------:R-:W-:-:S09]  /*5c70*/  SEL R0, R0, 0x7c, P0 ;  /* 0x0000007c00007807 */ /* 0x000fd20000000000 */
.L_x_19732:
[----:B------:R-:W-:Y:S05]  /*5c80*/  BSYNC B0 ;  /* 0x0000000000007941 */ /* 0x000fea0003800000 */
.L_x_19730:
[----:B------:R-:W-:-:S04]  /*5c90*/  LOP3.LUT R2, R3, 0x80000000, RZ, 0xc0, !PT ;  /* 0x8000000003027812 */ /* 0x000fc800078ec0ff */
[----:B------:R-:W-:-:S04]  /*5ca0*/  SHF.R.U32.HI R3, RZ, 0x18, R2 ;  /* 0x00000018ff037819 */ /* 0x000fc80000011602 */
[----:B------:R-:W-:-:S05]  /*5cb0*/  LOP3.LUT R3, R0, R3, RZ, 0xfc, !PT ;  /* 0x0000000300037212 */ /* 0x000fca00078efcff */
[----:B------:R0:W-:Y:S01]  /*5cc0*/  STG.E.U8 desc[UR36][R16.64], R3 ;  /* 0x0000000310007986 */ /* 0x0001e2000c101124 */
[----:B------:R-:W-:Y:S05]  /*5cd0*/  BRA `(.L_x_19716) ;  /* 0x0000000400b47947 */ /* 0x000fea0003800000 */
.L_x_19726:
[----:B------:R-:W-:-:S04]  /*5ce0*/  LOP3.LUT R2, R2, 0xff, RZ, 0xc0, !PT ;  /* 0x000000ff02027812 */ /* 0x000fc800078ec0ff */
[----:B------:R-:W0:Y:S02]  /*5cf0*/  I2F.U16 R0, R2 ;  /* 0x0000000200007306 */ /* 0x000e240000101000 */
[----:B0-----:R-:W-:-:S05]  /*5d00*/  F2FP.BF16.F32.PACK_AB R0, RZ, R0 ;  /* 0x00000000ff00723e */ /* 0x001fca00000010ff */
[----:B------:R0:W-:Y:S01]  /*5d10*/  STG.E.U16 desc[UR36][R16.64], R0 ;  /* 0x0000000010007986 */ /* 0x0001e2000c101524 */
[----:B------:R-:W-:Y:S05]  /*5d20*/  BRA `(.L_x_19716) ;  /* 0x0000000400a07947 */ /* 0x000fea0003800000 */
.L_x_19723:
        /* <DEDUP_REMOVED lines=10> */
.L_x_19735:
[----:B------:R-:W-:Y:S01]  /*5dd0*/  LOP3.LUT R0, R2, 0xff, RZ, 0xc0, !PT ;  /* 0x000000ff02007812 */ /* 0x000fe200078ec0ff */
[----:B------:R-:W-:Y:S01]  /*5de0*/  BSSY B0, `(.L_x_19736) ;  /* 0x0000015000007945 */ /* 0x000fe20003800000 */
[----:B------:R-:W-:Y:S02]  /*5df0*/  IMAD.MOV.U32 R8, RZ, RZ, 0x80 ;  /* 0x00000080ff087424 */ /* 0x000fe400078e00ff */
        /* <DEDUP_REMOVED lines=15> */
.L_x_19738:
[----:B------:R-:W-:-:S04]  /*5ef0*/  LOP3.LUT R2, R3, 0x80000000, RZ, 0xc0, !PT ;  /* 0x8000000003027812 */ /* 0x000fc800078ec0ff */
[----:B------:R-:W-:-:S04]  /*5f00*/  SHF.R.U32.HI R3, RZ, 0x18, R2 ;  /* 0x00000018ff037819 */ /* 0x000fc80000011602 */
[----:B------:R-:W-:-:S04]  /*5f10*/  LOP3.LUT R0, R0, R3, RZ, 0xfc, !PT ;  /* 0x0000000300007212 */ /* 0x000fc800078efcff */
[----:B------:R-:W-:-:S07]  /*5f20*/  PRMT R8, R0, 0x7610, R8 ;  /* 0x0000761000087816 */ /* 0x000fce0000000008 */
.L_x_19737:
[----:B------:R-:W-:Y:S05]  /*5f30*/  BSYNC B0 ;  /* 0x0000000000007941 */ /* 0x000fea0003800000 */
.L_x_19736:
[----:B------:R3:W-:Y:S01]  /*5f40*/  STG.E.U8 desc[UR36][R16.64], R8 ;  /* 0x0000000810007986 */ /* 0x0007e2000c101124 */
[----:B------:R-:W-:Y:S05]  /*5f50*/  BRA `(.L_x_19716) ;  /* 0x0000000400147947 */ /* 0x000fea0003800000 */
.L_x_19734:
        /* <DEDUP_REMOVED lines=18> */
.L_x_19741:
[----:B------:R-:W-:-:S04]  /*6080*/  LOP3.LUT R2, R3, 0x80000000, RZ, 0xc0, !PT ;  /* 0x8000000003027812 */ /* 0x000fc800078ec0ff */
[----:B------:R-:W-:-:S04]  /*6090*/  SHF.R.U32.HI R3, RZ, 0x18, R2 ;  /* 0x00000018ff037819 */ /* 0x000fc80000011602 */
[----:B------:R-:W-:-:S04]  /*60a0*/  LOP3.LUT R0, R0, R3, RZ, 0xfc, !PT ;  /* 0x0000000300007212 */ /* 0x000fc800078efcff */
[----:B------:R-:W-:-:S07]  /*60b0*/  PRMT R8, R0, 0x7610, R8 ;  /* 0x0000761000087816 */ /* 0x000fce0000000008 */
.L_x_19740:
[----:B------:R-:W-:Y:S05]  /*60c0*/  BSYNC B0 ;  /* 0x0000000000007941 */ /* 0x000fea0003800000 */
.L_x_19739:
[----:B------:R0:W-:Y:S01]  /*60d0*/  STG.E.U8 desc[UR36][R16.64], R8 ;  /* 0x0000000810007986 */ /* 0x0001e2000c101124 */
[----:B------:R-:W-:Y:S05]  /*60e0*/  BRA `(.L_x_19716) ;  /* 0x0000000000b07947 */ /* 0x000fea0003800000 */
.L_x_19733:
[----:B------:R-:W-:-:S13]  /*60f0*/  ISETP.NE.AND P0, PT, R3, 0x1c, PT ;  /* 0x0000001c0300780c */ /* 0x000fda0003f05270 */
[----:B------:R-:W-:Y:S05]  /*6100*/  @!P0 BRA `(.L_x_19742) ;  /* 0x0000000000a48947 */ /* 0x000fea0003800000 */
[----:B------:R-:W-:-:S13]  /*6110*/  ISETP.NE.AND P0, PT, R3, 0x1d, PT ;  /* 0x0000001d0300780c */ /* 0x000fda0003f05270 */
[----:B------:R-:W-:Y:S05]  /*6120*/  @!P0 BRA `(.L_x_19743) ;  /* 0x0000000000908947 */ /* 0x000fea0003800000 */
[----:B------:R-:W-:-:S13]  /*6130*/  ISETP.NE.AND P0, PT, R3, 0x2c, PT ;  /* 0x0000002c0300780c */ /* 0x000fda0003f05270 */
[----:B------:R-:W-:Y:S05]  /*6140*/  @P0 BRA `(.L_x_19715) ;  /* 0x0000000000440947 */ /* 0x000fea0003800000 */
[----:B------:R-:W-:-:S06]  /*6150*/  LOP3.LUT R4, R2, 0xff, RZ, 0xc0, !PT ;  /* 0x000000ff02047812 */ /* 0x000fcc00078ec0ff */
        /* <DEDUP_REMOVED lines=16> */
.L_x_19715:
        /* <DEDUP_REMOVED lines=16> */
.L_x_19744:
[----:B------:R-:W-:Y:S05]  /*6360*/  BRA `(.L_x_19716) ;  /* 0x0000000000107947 */ /* 0x000fea0003800000 */
.L_x_19743:
[----:B------:R-:W-:-:S05]  /*6370*/  IMAD.MOV.U32 R3, RZ, RZ, RZ ;  /* 0x000000ffff037224 */ /* 0x000fca00078e00ff */
[----:B------:R2:W-:Y:S01]  /*6380*/  STG.E.64 desc[UR36][R16.64], R2 ;  /* 0x0000000210007986 */ /* 0x0005e2000c101b24 */
[----:B------:R-:W-:Y:S05]  /*6390*/  BRA `(.L_x_19716) ;  /* 0x0000000000047947 */ /* 0x000fea0003800000 */
.L_x_19742:
[----:B------:R0:W-:Y:S02]  /*63a0*/  STG.E desc[UR36][R16.64], R2 ;  /* 0x0000000210007986 */ /* 0x0001e4000c101924 */
.L_x_19716:
[----:B------:R-:W-:-:S07]  /*63b0*/  VIADD R19, R19, 0x80 ;  /* 0x0000008013137836 */ /* 0x000fce0000000000 */
.L_x_19676:
[----:B------:R-:W-:Y:S05]  /*63c0*/  BSYNC B6 ;  /* 0x0000000000067941 */ /* 0x000fea0003800000 */
.L_x_19675:
        /* <DEDUP_REMOVED lines=307> */
.L_x_19747:
        /* <DEDUP_REMOVED lines=20> */
.L_x_19751:
[----:B------:R0:W5:Y:S01]  /*7840*/  LDG.E.U8 R0, desc[UR36][R4.64] ;  /* 0x0000002404007981 */ /* 0x000162000c1e1100 */
[----:B------:R-:W-:Y:S05]  /*7850*/  BRA `(.L_x_19753) ;  /* 0x0000000c00647947 */ /* 0x000fea0003800000 */
.L_x_19750:
        /* <DEDUP_REMOVED lines=8> */
.L_x_19755:
[----:B------:R4:W5:Y:S01]  /*78e0*/  LDG.E.U8 R0, desc[UR36][R4.64] ;  /* 0x0000002404007981 */ /* 0x000962000c1e1100 */
[----:B------:R-:W-:Y:S05]  /*78f0*/  BRA `(.L_x_19753) ;  /* 0x0000000c003c7947 */ /* 0x000fea0003800000 */
.L_x_19754:
[----:B------:R3:W5:Y:S01]  /*7900*/  LDG.E.U16 R0, desc[UR36][R4.64] ;  /* 0x0000002404007981 */ /* 0x000762000c1e1500 */
[----:B------:R-:W-:Y:S05]  /*7910*/  BRA `(.L_x_19753) ;  /* 0x0000000c00347947 */ /* 0x000fea0003800000 */
.L_x_19749:
        /* <DEDUP_REMOVED lines=10> */
.L_x_19757:
[----:B------:R-:W2:Y:S02]  /*79c0*/  LDG.E.U16 R2, desc[UR36][R4.64] ;  /* 0x0000002404027981 */ /* 0x000ea4000c1e1500 */
[----:B--2---:R-:W-:-:S06]  /*79d0*/  HADD2.F32 R2, -RZ, R2.H0_H0 ;  /* 0x20000002ff027230 */ /* 0x004fcc0000004100 */
[----:B------:R-:W0:Y:S02]  /*79e0*/  F2I.S64.TRUNC R2, R2 ;  /* 0x0000000200027311 */ /* 0x000e24000020d900 */
[----:B0-----:R-:W-:Y:S01]  /*79f0*/  PRMT R0, R2, 0x7610, R0 ;  /* 0x0000761002007816 */ /* 0x001fe20000000000 */
[----:B------:R-:W-:Y:S06]  /*7a00*/  BRA `(.L_x_19753) ;  /* 0x0000000800f87947 */ /* 0x000fec0003800000 */
.L_x_19756:
        /* <DEDUP_REMOVED lines=10> */
.L_x_19759:
[----:B------:R-:W2:Y:S02]  /*7ab0*/  LDG.E.U16 R4, desc[UR36][R4.64] ;  /* 0x0000002404047981 */ /* 0x000ea4000c1e1500 */
[----:B--2---:R-:W-:-:S06]  /*7ac0*/  HADD2.F32 R2, -RZ, R4.H0_H0 ;  /* 0x20000004ff027230 */ /* 0x004fcc0000004100 */
[----:B------:R-:W0:Y:S02]  /*7ad0*/  F2I.S64.TRUNC R2, R2 ;  /* 0x0000000200027311 */ /* 0x000e24000020d900 */
[----:B0-----:R-:W-:Y:S01]  /*7ae0*/  PRMT R0, R2, 0x7610, R0 ;  /* 0x0000761002007816 */ /* 0x001fe20000000000 */
[----:B------:R-:W-:Y:S06]  /*7af0*/  BRA `(.L_x_19753) ;  /* 0x0000000800bc7947 */ /* 0x000fec0003800000 */
.L_x_19758:
[----:B------:R-:W2:Y:S02]  /*7b00*/  LDG.E.64 R2, desc[UR36][R4.64] ;  /* 0x0000002404027981 */ /* 0x000ea4000c1e1b00 */
[----:B--2---:R-:W0:Y:S02]  /*7b10*/  F2I.S64.F64.TRUNC R2, R2 ;  /* 0x0000000200027311 */ /* 0x004e24000030d900 */
[----:B0-----:R-:W-:Y:S01]  /*7b20*/  PRMT R0, R2, 0x7610, R0 ;  /* 0x0000761002007816 */ /* 0x001fe20000000000 */
[----:B------:R-:W-:Y:S06]  /*7b30*/  BRA `(.L_x_19753) ;  /* 0x0000000800ac7947 */ /* 0x000fec0003800000 */
.L_x_19748:
        /* <DEDUP_REMOVED lines=12> */
.L_x_19762:
[----:B------:R-:W2:Y:S02]  /*7c00*/  LDG.E.64 R4, desc[UR36][R4.64] ;  /* 0x0000002404047981 */ /* 0x000ea4000c1e1b00 */
[----:B--2---:R-:W0:Y:S02]  /*7c10*/  F2I.S64.F64.TRUNC R2, R4 ;  /* 0x0000000400027311 */ /* 0x004e24000030d900 */
[----:B0-----:R-:W-:Y:S01]  /*7c20*/  PRMT R0, R2, 0x7610, R0 ;  /* 0x0000761002007816 */ /* 0x001fe20000000000 */
[----:B------:R-:W-:Y:S06]  /*7c30*/  BRA `(.L_x_19753) ;  /* 0x00000008006c7947 */ /* 0x000fec0003800000 */
.L_x_19761:
        /* <DEDUP_REMOVED lines=28> */
.L_x_19764:
        /* <DEDUP_REMOVED lines=15> */
.L_x_19763:
[----:B------:R-:W2:Y:S02]  /*7ef0*/  LDG.E.U16 R2, desc[UR36][R4.64] ;  /* 0x0000002404027981 */ /* 0x000ea4000c1e1500 */
[----:B--2---:R-:W-:-:S06]  /*7f00*/  IMAD.U32 R2, R2, 0x10000, RZ ;  /* 0x0001000002027824 */ /* 0x004fcc00078e00ff */
[----:B------:R-:W0:Y:S02]  /*7f10*/  F2I.S64.TRUNC R2, R2 ;  /* 0x0000000200027311 */ /* 0x000e24000020d900 */
[----:B0-----:R-:W-:Y:S01]  /*7f20*/  PRMT R0, R2, 0x7610, R0 ;  /* 0x0000761002007816 */ /* 0x001fe20000000000 */
[----:B------:R-:W-:Y:S06]  /*7f30*/  BRA `(.L_x_19753) ;  /* 0x0000000400ac7947 */ /* 0x000fec0003800000 */
.L_x_19760:
        /* <DEDUP_REMOVED lines=10> */
.L_x_19767:
        /* <DEDUP_REMOVED lines=21> */
.L_x_19771:
[----:B------:R-:W-:Y:S05]  /*8130*/  BSYNC B1 ;  /* 0x0000000000017941 */ /* 0x000fea0003800000 */
.L_x_19770:
[----:B------:R-:W-:Y:S01]  /*8140*/  IMAD.SHL.U32 R2, R2, 0x100000, RZ ;  /* 0x0010000002027824 */ /* 0x000fe200078e00ff */
[----:B------:R-:W-:-:S04]  /*8150*/  LEA R3, R0, 0x3b800000, 0x17 ;  /* 0x3b80000000037811 */ /* 0x000fc800078eb8ff */
[----:B------:R-:W-:-:S07]  /*8160*/  LOP3.LUT R2, R3, R2, R4, 0xfe, !PT ;  /* 0x0000000203027212 */ /* 0x000fce00078efe04 */
.L_x_19769:
[----:B------:R-:W-:Y:S05]  /*8170*/  BSYNC B0 ;  /* 0x0000000000007941 */ /* 0x000fea0003800000 */
.L_x_19768:
[----:B------:R-:W0:Y:S02]  /*8180*/  F2I.S64.TRUNC R2, R2 ;  /* 0x0000000200027311 */ /* 0x000e24000020d900 */
[----:B0-----:R-:W-:Y:S01]  /*8190*/  PRMT R0, R2, 0x7610, R0 ;  /* 0x0000761002007816 */ /* 0x001fe20000000000 */
[----:B------:R-:W-:Y:S06]  /*81a0*/  BRA `(.L_x_19753) ;  /* 0x0000000400107947 */ /* 0x000fec0003800000 */
.L_x_19766:
        /* <DEDUP_REMOVED lines=21> */
.L_x_19775:
[----:B------:R-:W-:Y:S05]  /*8300*/  BSYNC B1 ;  /* 0x0000000000017941 */ /* 0x000fea0003800000 */
.L_x_19774:
[----:B------:R-:W-:Y:S01]  /*8310*/  IMAD.SHL.U32 R2, R2, 0x200000, RZ ;  /* 0x0020000002027824 */ /* 0x000fe200078e00ff */
[----:B------:R-:W-:-:S04]  /*8320*/  LEA R3, R0, 0x37800000, 0x17 ;  /* 0x3780000000037811 */ /* 0x000fc800078eb8ff */
[----:B------:R-:W-:-:S07]  /*8330*/  LOP3.LUT R2, R3, R2, R4, 0xfe, !PT ;  /* 0x0000000203027212 */ /* 0x000fce00078efe04 */
.L_x_19773:
[----:B------:R-:W-:Y:S05]  /*8340*/  BSYNC B0 ;  /* 0x0000000000007941 */ /* 0x000fea0003800000 */
.L_x_19772:
[----:B------:R-:W0:Y:S02]  /*8350*/  F2I.S64.TRUNC R2, R2 ;  /* 0x0000000200027311 */ /* 0x000e24000020d900 */
[----:B0-----:R-:W-:Y:S01]  /*8360*/  PRMT R0, R2, 0x7610, R0 ;  /* 0x0000761002007816 */ /* 0x001fe20000000000 */
[----:B------:R-:W-:Y:S06]  /*8370*/  BRA `(.L_x_19753) ;  /* 0x00000000009c7947 */ /* 0x000fec0003800000 */
.L_x_19765:
        /* <DEDUP_REMOVED lines=14> */
.L_x_19779:
[----:B------:R-:W-:Y:S05]  /*8460*/  BSYNC B0 ;  /* 0x0000000000007941 */ /* 0x000fea0003800000 */
.L_x_19778:
[----:B------:R-:W0:Y:S02]  /*8470*/  F2I.S64.TRUNC R2, R2 ;  /* 0x0000000200027311 */ /* 0x000e24000020d900 */
[----:B0-----:R-:W-:Y:S01]  /*8480*/  PRMT R0, R2, 0x7610, R0 ;  /* 0x0000761002007816 */ /* 0x001fe20000000000 */
[----:B------:R-:W-:Y:S06]  /*8490*/  BRA `(.L_x_19753) ;  /* 0x0000000000547947 */ /* 0x000fec0003800000 */
.L_x_19752:
        /* <DEDUP_REMOVED lines=16> */
.L_x_19780:
[----:B------:R-:W-:Y:S01]  /*85a0*/  PRMT R0, RZ, 0x7610, R0 ;  /* 0x00007610ff007816 */ /* 0x000fe20000000000 */
[----:B------:R-:W-:Y:S06]  /*85b0*/  BRA `(.L_x_19753) ;  /* 0x00000000000c7947 */ /* 0x000fec0003800000 */
.L_x_19777:
[----:B------:R1:W5:Y:S01]  /*85c0*/  LDG.E.U8 R0, desc[UR36][R4.64] ;  /* 0x0000002404007981 */ /* 0x000362000c1e1100 */
[----:B------:R-:W-:Y:S05]  /*85d0*/  BRA `(.L_x_19753) ;  /* 0x0000000000047947 */ /* 0x000fea0003800000 */
.L_x_19776:
[----:B------:R2:W5:Y:S02]  /*85e0*/  LDG.E.U8 R0, desc[UR36][R4.64] ;  /* 0x0000002404007981 */ /* 0x000564000c1e1100 */
.L_x_19753:
        /* <DEDUP_REMOVED lines=19> */
.L_x_19784:
[----:B------:R3:W-:Y:S01]  /*8720*/  STG.E.U8 desc[UR36][R16.64], R2 ;  /* 0x0000000210007986 */ /* 0x0007e2000c101124 */
[----:B------:R-:W-:Y:S05]  /*8730*/  BRA `(.L_x_19786) ;  /* 0x0000000c00807947 */ /* 0x000fea0003800000 */
.L_x_19783:
        /* <DEDUP_REMOVED lines=9> */
.L_x_19788:
[----:B------:R2:W-:Y:S01]  /*87d0*/  STG.E desc[UR36][R16.64], R2 ;  /* 0x0000000210007986 */ /* 0x0005e2000c101924 */
[----:B------:R-:W-:Y:S05]  /*87e0*/  BRA `(.L_x_19786) ;  /* 0x0000000c00547947 */ /* 0x000fea0003800000 */
.L_x_19787:
[----:B------:R0:W-:Y:S01]  /*87f0*/  STG.E.U16 desc[UR36][R16.64], R2 ;  /* 0x0000000210007986 */ /* 0x0001e2000c101524 */
[----:B------:R-:W-:Y:S05]  /*8800*/  BRA `(.L_x_19786) ;  /* 0x0000000c004c7947 */ /* 0x000fea0003800000 */
.L_x_19782:
        /* <DEDUP_REMOVED lines=10> */
.L_x_19790:
[----:B------:R-:W-:-:S04]  /*88b0*/  LOP3.LUT R2, R2, 0xff, RZ, 0xc0, !PT ;  /* 0x000000ff02027812 */ /* 0x000fc800078ec0ff */
[----:B------:R-:W0:Y:S02]  /*88c0*/  I2F.U16 R0, R2 ;  /* 0x0000000200007306 */ /* 0x000e240000101000 */
[----:B0-----:R-:W-:-:S05]  /*88d0*/  F2FP.F16.F32.PACK_AB R0, RZ, R0 ;  /* 0x00000000ff00723e */ /* 0x001fca00000000ff */
[----:B------:R0:W-:Y:S01]  /*88e0*/  STG.E.U16 desc[UR36][R16.64], R0 ;  /* 0x0000000010007986 */ /* 0x0001e2000c101524 */
[----:B------:R-:W-:Y:S05]  /*88f0*/  BRA `(.L_x_19786) ;  /* 0x0000000c00107947 */ /* 0x000fea0003800000 */
.L_x_19789:
        /* <DEDUP_REMOVED lines=11> */
.L_x_19792:
[----:B------:R-:W-:-:S06]  /*89b0*/  LOP3.LUT R2, R2, 0xff, RZ, 0xc0, !PT ;  /* 0x000000ff02027812 */ /* 0x000fcc00078ec0ff */
[----:B------:R-:W0:Y:S02]  /*89c0*/  I2F.U16 R2, R2 ;  /* 0x0000000200027306 */ /* 0x000e240000101000 */
[----:B0-----:R-:W-:-:S04]  /*89d0*/  F2FP.F16.F32.PACK_AB R3, RZ, R2 ;  /* 0x00000002ff03723e */ /* 0x001fc800000000ff */
[----:B------:R-:W-:-:S05]  /*89e0*/  PRMT R3, R3, 0x5410, RZ ;  /* 0x0000541003037816 */ /* 0x000fca00000000ff */
[----:B------:R0:W-:Y:S01]  /*89f0*/  STG.E desc[UR36][R16.64], R3 ;  /* 0x0000000310007986 */ /* 0x0001e2000c101924 */
[----:B------:R-:W-:Y:S05]  /*8a00*/  BRA `(.L_x_19786) ;  /* 0x0000000800cc7947 */ /* 0x000fea0003800000 */
.L_x_19791:
[----:B------:R-:W-:-:S06]  /*8a10*/  LOP3.LUT R2, R2, 0xff, RZ, 0xc0, !PT ;  /* 0x000000ff02027812 */ /* 0x000fcc00078ec0ff */
[----:B------:R-:W0:Y:S02]  /*8a20*/  I2F.F64.U16 R2, R2 ;  /* 0x0000000200027312 */ /* 0x000e240000101800 */
[----:B0-----:R0:W-:Y:S01]  /*8a30*/  STG.E.64 desc[UR36][R16.64], R2 ;  /* 0x0000000210007986 */ /* 0x0011e2000c101b24 */
[----:B------:R-:W-:Y:S05]  /*8a40*/  BRA `(.L_x_19786) ;  /* 0x0000000800bc7947 */ /* 0x000fea0003800000 */
.L_x_19781:
        /* <DEDUP_REMOVED lines=12> */
.L_x_19795:
[----:B------:R-:W-:Y:S02]  /*8b10*/  LOP3.LUT R4, R2, 0xff, RZ, 0xc0, !PT ;  /* 0x000000ff02047812 */ /* 0x000fe400078ec0ff */
[----:B------:R-:W-:-:S04]  /*8b20*/  CS2R R6, SRZ ;  /* 0x0000000000067805 */ /* 0x000fc8000001ff00 */
[----:B------:R-:W0:Y:S02]  /*8b30*/  I2F.F64.U16 R4, R4 ;  /* 0x0000000400047312 */ /* 0x000e240000101800 */
[----:B0-----:R0:W-:Y:S01]  /*8b40*/  STG.E.128 desc[UR36][R16.64], R4 ;  /* 0x0000000410007986 */ /* 0x0011e2000c101d24 */
[----:B------:R-:W-:Y:S05]  /*8b50*/  BRA `(.L_x_19786) ;  /* 0x0000000800787947 */ /* 0x000fea0003800000 */
.L_x_19794:
        /* <DEDUP_REMOVED lines=22> */
.L_x_19799:
[----:B------:R-:W-:Y:S05]  /*8cc0*/  BSYNC B0 ;  /* 0x0000000000007941 */ /* 0x000fea0003800000 */
.L_x_19798:
[----:B------:R-:W-:-:S05]  /*8cd0*/  LOP3.LUT R3, R0, R3, RZ, 0xfc, !PT ;  /* 0x0000000300037212 */ /* 0x000fca00078efcff */
[----:B------:R0:W-:Y:S01]  /*8ce0*/  STG.E.U8 desc[UR36][R16.64], R3 ;  /* 0x0000000310007986 */ /* 0x0001e2000c101124 */
[----:B------:R-:W-:Y:S05]  /*8cf0*/  BRA `(.L_x_19786) ;  /* 0x0000000800107947 */ /* 0x000fea0003800000 */
.L_x_19797:
        /* <DEDUP_REMOVED lines=14> */
.L_x_19801:
[----:B------:R-:W-:Y:S01]  /*8de0*/  IMAD.MOV.U32 R0, RZ, RZ, 0x7f ;  /* 0x0000007fff007424 */ /* 0x000fe200078e00ff */
[----:B------:R-:W-:-:S04]  /*8df0*/  ISETP.GT.U32.AND P0, PT, R2, 0x7f800000, PT ;  /* 0x7f8000000200780c */ /* 0x000fc80003f04070 */
[----:B------:R-:W-:-:S09]  /*8e00*/  SEL R0, R0, 0x7c, P0 ;  /* 0x0000007c00007807 */ /* 0x000fd20000000000 */
.L_x_19802:
[----:B------:R-:W-:Y:S05]  /*8e10*/  BSYNC B0 ;  /* 0x0000000000007941 */ /* 0x000fea0003800000 */
.L_x_19800:
[----:B------:R-:W-:-:S04]  /*8e20*/  LOP3.LUT R2, R3, 0x80000000, RZ, 0xc0, !PT ;  /* 0x8000000003027812 */ /* 0x000fc800078ec0ff */
[----:B------:R-:W-:-:S04]  /*8e30*/  SHF.R.U32.HI R3, RZ, 0x18, R2 ;  /* 0x00000018ff037819 */ /* 0x000fc80000011602 */
[----:B------:R-:W-:-:S05]  /*8e40*/  LOP3.LUT R3, R0, R3, RZ, 0xfc, !PT ;  /* 0x0000000300037212 */ /* 0x000fca00078efcff */
[----:B------:R0:W-:Y:S01]  /*8e50*/  STG.E.U8 desc[UR36][R16.64], R3 ;  /* 0x0000000310007986 */ /* 0x0001e2000c101124 */
[----:B------:R-:W-:Y:S05]  /*8e60*/  BRA `(.L_x_19786) ;  /* 0x0000000400b47947 */ /* 0x000fea0003800000 */
.L_x_19796:
[----:B------:R-:W-:-:S04]  /*8e70*/  LOP3.LUT R2, R2, 0xff, RZ, 0xc0, !PT ;  /* 0x000000ff02027812 */ /* 0x000fc800078ec0ff */
[----:B------:R-:W0:Y:S02]  /*8e80*/  I2F.U16 R0, R2 ;  /* 0x0000000200007306 */ /* 0x000e240000101000 */
[----:B0-----:R-:W-:-:S05]  /*8e90*/  F2FP.BF16.F32.PACK_AB R0, RZ, R0 ;  /* 0x00000000ff00723e */ /* 0x001fca00000010ff */
[----:B------:R0:W-:Y:S01]  /*8ea0*/  STG.E.U16 desc[UR36][R16.64], R0 ;  /* 0x0000000010007986 */ /* 0x0001e2000c101524 */
[----:B------:R-:W-:Y:S05]  /*8eb0*/  BRA `(.L_x_19786) ;  /* 0x0000000400a07947 */ /* 0x000fea0003800000 */
.L_x_19793:
        /* <DEDUP_REMOVED lines=10> */
.L_x_19805:
        /* <DEDUP_REMOVED lines=18> */
.L_x_19808:
[----:B------:R-:W-:-:S04]  /*9080*/  LOP3.LUT R2, R3, 0x80000000, RZ, 0xc0, !PT ;  /* 0x8000000003027812 */ /* 0x000fc800078ec0ff */
[----:B------:R-:W-:-:S04]  /*9090*/  SHF.R.U32.HI R3, RZ, 0x18, R2 ;  /* 0x00000018ff037819 */ /* 0x000fc80000011602 */
[----:B------:R-:W-:-:S04]  /*90a0*/  LOP3.LUT R0, R0, R3, RZ, 0xfc, !PT ;  /* 0x0000000300007212 */ /* 0x000fc800078efcff */
[----:B------:R-:W-:-:S07]  /*90b0*/  PRMT R8, R0, 0x7610, R8 ;  /* 0x0000761000087816 */ /* 0x000fce0000000008 */
.L_x_19807:
[----:B------:R-:W-:Y:S05]  /*90c0*/  BSYNC B0 ;  /* 0x0000000000007941 */ /* 0x000fea0003800000 */
.L_x_19806:
[----:B------:R0:W-:Y:S01]  /*90d0*/  STG.E.U8 desc[UR36][R16.64], R8 ;  /* 0x0000000810007986 */ /* 0x0001e2000c101124 */
[----:B------:R-:W-:Y:S05]  /*90e0*/  BRA `(.L_x_19786) ;  /* 0x0000000400147947 */ /* 0x000fea0003800000 */
.L_x_19804:
        /* <DEDUP_REMOVED lines=18> */
.L_x_19811:
[----:B------:R-:W-:-:S04]  /*9210*/  LOP3.LUT R2, R3, 0x80000000, RZ, 0xc0, !PT ;  /* 0x8000000003027812 */ /* 0x000fc800078ec0ff */
[----:B------:R-:W-:-:S04]  /*9220*/  SHF.R.U32.HI R3, RZ, 0x18, R2 ;  /* 0x00000018ff037819 */ /* 0x000fc80000011602 */
[----:B------:R-:W-:-:S04]  /*9230*/  LOP3.LUT R0, R0, R3, RZ, 0xfc, !PT ;  /* 0x0000000300007212 */ /* 0x000fc800078efcff */
[----:B------:R-:W-:-:S07]  /*9240*/  PRMT R8, R0, 0x7610, R8 ;  /* 0x0000761000087816 */ /* 0x000fce0000000008 */
.L_x_19810:
[----:B------:R-:W-:Y:S05]  /*9250*/  BSYNC B0 ;  /* 0x0000000000007941 */ /* 0x000fea0003800000 */
.L_x_19809:
[----:B------:R0:W-:Y:S01]  /*9260*/  STG.E.U8 desc[UR36][R16.64], R8 ;  /* 0x0000000810007986 */ /* 0x0001e2000c101124 */
[----:B------:R-:W-:Y:S05]  /*9270*/  BRA `(.L_x_19786) ;  /* 0x0000000000b07947 */ /* 0x000fea0003800000 */
.L_x_19803:
        /* <DEDUP_REMOVED lines=23> */
.L_x_19785:
        /* <DEDUP_REMOVED lines=16> */
.L_x_19814:
[----:B------:R-:W-:Y:S05]  /*94f0*/  BRA `(.L_x_19786) ;  /* 0x0000000000107947 */ /* 0x000fea0003800000 */
.L_x_19813:
[----:B------:R-:W-:-:S05]  /*9500*/  IMAD.MOV.U32 R3, RZ, RZ, RZ ;  /* 0x000000ffff037224 */ /* 0x000fca00078e00ff */
[----:B------:R0:W-:Y:S01]  /*9510*/  STG.E.64 desc[UR36][R16.64], R2 ;  /* 0x0000000210007986 */ /* 0x0001e2000c101b24 */
[----:B------:R-:W-:Y:S05]  /*9520*/  BRA `(.L_x_19786) ;  /* 0x0000000000047947 */ /* 0x000fea0003800000 */
.L_x_19812:
[----:B------:R0:W-:Y:S02]  /*9530*/  STG.E desc[UR36][R16.64], R2 ;  /* 0x0000000210007986 */ /* 0x0001e4000c101924 */
.L_x_19786:
[----:B------:R-:W-:-:S07]  /*9540*/  VIADD R19, R19, 0x80 ;  /* 0x0000008013137836 */ /* 0x000fce0000000000 */
.L_x_19746:
[----:B------:R-:W-:Y:S05]  /*9550*/  BSYNC B6 ;  /* 0x0000000000067941 */ /* 0x000fea0003800000 */
.L_x_19745:
        /* <DEDUP_REMOVED lines=306> */
.L_x_19815:
        /* <DEDUP_REMOVED lines=20> */
.L_x_19819:
[----:B------:R4:W5:Y:S01]  /*a9c0*/  LDG.E.U8 R0, desc[UR36][R4.64] ;  /* 0x0000002404007981 */ /* 0x000962000c1e1100 */
[----:B------:R-:W-:Y:S05]  /*a9d0*/  BRA `(.L_x_19821) ;  /* 0x0000000c00647947 */ /* 0x000fea0003800000 */
.L_x_19818:
        /* <DEDUP_REMOVED lines=8> */
.L_x_19823:
[----:B------:R2:W5:Y:S01]  /*aa60*/  LDG.E.U8 R0, desc[UR36][R4.64] ;  /* 0x0000002404007981 */ /* 0x000562000c1e1100 */
[----:B------:R-:W-:Y:S05]  /*aa70*/  BRA `(.L_x_19821) ;  /* 0x0000000c003c7947 */ /* 0x000fea0003800000 */
.L_x_19822:
[----:B------:R0:W5:Y:S01]  /*aa80*/  LDG.E.U16 R0, desc[UR36][R4.64] ;  /* 0x0000002404007981 */ /* 0x000162000c1e1500 */
[----:B------:R-:W-:Y:S05]  /*aa90*/  BRA `(.L_x_19821) ;  /* 0x0000000c00347947 */ /* 0x000fea0003800000 */
.L_x_19817:
        /* <DEDUP_REMOVED lines=10> */
.L_x_19825:
[----:B------:R-:W2:Y:S02]  /*ab40*/  LDG.E.U16 R2, desc[UR36][R4.64] ;  /* 0x0000002404027981 */ /* 0x000ea4000c1e1500 */
[----:B--2---:R-:W-:-:S06]  /*ab50*/  HADD2.F32 R2, -RZ, R2.H0_H0 ;  /* 0x20000002ff027230 */ /* 0x004fcc0000004100 */
[----:B------:R-:W0:Y:S02]  /*ab60*/  F2I.S64.TRUNC R2, R2 ;  /* 0x0000000200027311 */ /* 0x000e24000020d900 */
[----:B0-----:R-:W-:Y:S01]  /*ab70*/  PRMT R0, R2, 0x7610, R0 ;  /* 0x0000761002007816 */ /* 0x001fe20000000000 */
[----:B------:R-:W-:Y:S06]  /*ab80*/  BRA `(.L_x_19821) ;  /* 0x0000000800f87947 */ /* 0x000fec0003800000 */
.L_x_19824:
        /* <DEDUP_REMOVED lines=10> */
.L_x_19827:
[----:B------:R-:W2:Y:S02]  /*ac30*/  LDG.E.U16 R4, desc[UR36][R4.64] ;  /* 0x0000002404047981 */ /* 0x000ea4000c1e1500 */
[----:B--2---:R-:W-:-:S06]  /*ac40*/  HADD2.F32 R2, -RZ, R4.H0_H0 ;  /* 0x20000004ff027230 */ /* 0x004fcc0000004100 */
[----:B------:R-:W0:Y:S02]  /*ac50*/  F2I.S64.TRUNC R2, R2 ;  /* 0x0000000200027311 */ /* 0x000e24000020d900 */
[----:B0-----:R-:W-:Y:S01]  /*ac60*/  PRMT R0, R2, 0x7610, R0 ;  /* 0x0000761002007816 */ /* 0x001fe20000000000 */
[----:B------:R-:W-:Y:S06]  /*ac70*/  BRA `(.L_x_19821) ;  /* 0x0000000800bc7947 */ /* 0x000fec0003800000 */
.L_x_19826:
[----:B------:R-:W2:Y:S02]  /*ac80*/  LDG.E.64 R2, desc[UR36][R4.64] ;  /* 0x0000002404027981 */ /* 0x000ea4000c1e1b00 */
[----:B--2---:R-:W0:Y:S02]  /*ac90*/  F2I.S64.F64.TRUNC R2, R2 ;  /* 0x0000000200027311 */ /* 0x004e24000030d900 */
[----:B0-----:R-:W-:Y:S01]  /*aca0*/  PRMT R0, R2, 0x7610, R0 ;  /* 0x0000761002007816 */ /* 0x001fe20000000000 */
[----:B------:R-:W-:Y:S06]  /*acb0*/  BRA `(.L_x_19821) ;  /* 0x0000000800ac7947 */ /* 0x000fec0003800000 */
.L_x_19816:
        /* <DEDUP_REMOVED lines=12> */
.L_x_19830:
[----:B------:R-:W2:Y:S02]  /*ad80*/  LDG.E.64 R4, desc[UR36][R4.64] ;  /* 0x0000002404047981 */ /* 0x000ea4000c1e1b00 */
[----:B--2---:R-:W0:Y:S02]  /*ad90*/  F2I.S64.F64.TRUNC R2, R4 ;  /* 0x0000000400027311 */ /* 0x004e24000030d900 */
[----:B0-----:R-:W-:Y:S01]  /*ada0*/  PRMT R0, R2, 0x7610, R0 ;  /* 0x0000761002007816 */ /* 0x001fe20000000000 */
[----:B------:R-:W-:Y:S06]  /*adb0*/  BRA `(.L_x_19821) ;  /* 0x00000008006c7947 */ /* 0x000fec0003800000 */
.L_x_19829:
        /* <DEDUP_REMOVED lines=28> */
.L_x_19832:
        /* <DEDUP_REMOVED lines=15> */
.L_x_19831:
[----:B------:R-:W2:Y:S02]  /*b070*/  LDG.E.U16 R2, desc[UR36][R4.64] ;  /* 0x0000002404027981 */ /* 0x000ea4000c1e1500 */
[----:B--2---:R-:W-:-:S06]  /*b080*/  IMAD.U32 R2, R2, 0x10000, RZ ;  /* 0x0001000002027824 */ /* 0x004fcc00078e00ff */
[----:B------:R-:W0:Y:S02]  /*b090*/  F2I.S64.TRUNC R2, R2 ;  /* 0x0000000200027311 */ /* 0x000e24000020d900 */
[----:B0-----:R-:W-:Y:S01]  /*b0a0*/  PRMT R0, R2, 0x7610, R0 ;  /* 0x0000761002007816 */ /* 0x001fe20000000000 */
[----:B------:R-:W-:Y:S06]  /*b0b0*/  BRA `(.L_x_19821) ;  /* 0x0000000400ac7947 */ /* 0x000fec0003800000 */
.L_x_19828:
        /* <DEDUP_REMOVED lines=10> */
.L_x_19835:
        /* <DEDUP_REMOVED lines=21> */
.L_x_19839:
[----:B------:R-:W-:Y:S05]  /*b2b0*/  BSYNC B1 ;  /* 0x0000000000017941 */ /* 0x000fea0003800000 */
.L_x_19838:
[----:B------:R-:W-:Y:S01]  /*b2c0*/  IMAD.SHL.U32 R2, R2, 0x100000, RZ ;  /* 0x0010000002027824 */ /* 0x000fe200078e00ff */
[----:B------:R-:W-:-:S04]  /*b2d0*/  LEA R3, R0, 0x3b800000, 0x17 ;  /* 0x3b80000000037811 */ /* 0x000fc800078eb8ff */
[----:B------:R-:W-:-:S07]  /*b2e0*/  LOP3.LUT R2, R3, R2, R4, 0xfe, !PT ;  /* 0x0000000203027212 */ /* 0x000fce00078efe04 */
.L_x_19837:
[----:B------:R-:W-:Y:S05]  /*b2f0*/  BSYNC B0 ;  /* 0x0000000000007941 */ /* 0x000fea0003800000 */
.L_x_19836:
[----:B------:R-:W0:Y:S02]  /*b300*/  F2I.S64.TRUNC R2, R2 ;  /* 0x0000000200027311 */ /* 0x000e24000020d900 */
[----:B0-----:R-:W-:Y:S01]  /*b310*/  PRMT R0, R2, 0x7610, R0 ;  /* 0x0000761002007816 */ /* 0x001fe20000000000 */
[----:B------:R-:W-:Y:S06]  /*b320*/  BRA `(.L_x_19821) ;  /* 0x0000000400107947 */ /* 0x000fec0003800000 */
.L_x_19834:
        /* <DEDUP_REMOVED lines=21> */
.L_x_19843:
[----:B------:R-:W-:Y:S05]  /*b480*/  BSYNC B1 ;  /* 0x0000000000017941 */ /* 0x000fea0003800000 */
.L_x_19842:
[----:B------:R-:W-:Y:S01]  /*b490*/  IMAD.SHL.U32 R2, R2, 0x200000, RZ ;  /* 0x0020000002027824 */ /* 0x000fe200078e00ff */
[----:B------:R-:W-:-:S04]  /*b4a0*/  LEA R3, R0, 0x37800000, 0x17 ;  /* 0x3780000000037811 */ /* 0x000fc800078eb8ff */
[----:B------:R-:W-:-:S07]  /*b4b0*/  LOP3.LUT R2, R3, R2, R4, 0xfe, !PT ;  /* 0x0000000203027212 */ /* 0x000fce00078efe04 */
.L_x_19841:
[----:B------:R-:W-:Y:S05]  /*b4c0*/  BSYNC B0 ;  /* 0x0000000000007941 */ /* 0x000fea0003800000 */
.L_x_19840:
[----:B------:R-:W0:Y:S02]  /*b4d0*/  F2I.S64.TRUNC R2, R2 ;  /* 0x0000000200027311 */ /* 0x000e24000020d900 */
[----:B0-----:R-:W-:Y:S01]  /*b4e0*/  PRMT R0, R2, 0x7610, R0 ;  /* 0x0000761002007816 */ /* 0x001fe20000000000 */
[----:B------:R-:W-:Y:S06]  /*b4f0*/  BRA `(.L_x_19821) ;  /* 0x00000000009c7947 */ /* 0x000fec0003800000 */
.L_x_19833:
        /* <DEDUP_REMOVED lines=14> */
.L_x_19847:
[----:B------:R-:W-:Y:S05]  /*b5e0*/  BSYNC B0 ;  /* 0x0000000000007941 */ /* 0x000fea0003800000 */
.L_x_19846:
[----:B------:R-:W0:Y:S02]  /*b5f0*/  F2I.S64.TRUNC R2, R2 ;  /* 0x0000000200027311 */ /* 0x000e24000020d900 */
[----:B0-----:R-:W-:Y:S01]  /*b600*/  PRMT R0, R2, 0x7610, R0 ;  /* 0x0000761002007816 */ /* 0x001fe20000000000 */
[----:B------:R-:W-:Y:S06]  /*b610*/  BRA `(.L_x_19821) ;  /* 0x0000000000547947 */ /* 0x000fec0003800000 */
.L_x_19820:
        /* <DEDUP_REMOVED lines=16> */
.L_x_19848:
[----:B------:R-:W-:Y:S01]  /*b720*/  PRMT R0, RZ, 0x7610, R0 ;  /* 0x00007610ff007816 */ /* 0x000fe20000000000 */
[----:B------:R-:W-:Y:S06]  /*b730*/  BRA `(.L_x_19821) ;  /* 0x00000000000c7947 */ /* 0x000fec0003800000 */
.L_x_19845:
[----:B------:R0:W5:Y:S01]  /*b740*/  LDG.E.U8 R0, desc[UR36][R4.64] ;  /* 0x0000002404007981 */ /* 0x000162000c1e1100 */
[----:B------:R-:W-:Y:S05]  /*b750*/  BRA `(.L_x_19821) ;  /* 0x0000000000047947 */ /* 0x000fea0003800000 */
.L_x_19844:
[----:B------:R0:W5:Y:S02]  /*b760*/  LDG.E.U8 R0, desc[UR36][R4.64] ;  /* 0x0000002404007981 */ /* 0x000164000c1e1100 */
.L_x_19821:
        /* <DEDUP_REMOVED lines=19> */
.L_x_19852:
[----:B------:R-:W-:Y:S01]  /*b8a0*/  STG.E.U8 desc[UR36][R16.64], R2 ;  /* 0x0000000210007986 */ /* 0x000fe2000c101124 */
[----:B------:R-:W-:Y:S05]  /*b8b0*/  EXIT ;  /* 0x000000000000794d */ /* 0x000fea0003800000 */
.L_x_19851:
        /* <DEDUP_REMOVED lines=9> */
.L_x_19855:
[----:B------:R-:W-:Y:S01]  /*b950*/  STG.E desc[UR36][R16.64], R2 ;  /* 0x0000000210007986 */ /* 0x000fe2000c101924 */
[----:B------:R-:W-:Y:S05]  /*b960*/  EXIT ;  /* 0x000000000000794d */ /* 0x000fea0003800000 */
.L_x_19854:
[----:B------:R-:W-:Y:S01]  /*b970*/  STG.E.U16 desc[UR36][R16.64], R2 ;  /* 0x0000000210007986 */ /* 0x000fe2000c101524 */
[----:B------:R-:W-:Y:S05]  /*b980*/  EXIT ;  /* 0x000000000000794d */ /* 0x000fea0003800000 */
.L_x_19850:
        /* <DEDUP_REMOVED lines=8> */
[----:B0-----:R-:W-:Y:S01]  /*ba10*/  STG.E desc[UR36][R16.64], R3 ;  /* 0x0000000310007986 */ /* 0x001fe2000c101924 */
[----:B------:R-:W-:Y:S05]  /*ba20*/  EXIT ;  /* 0x000000000000794d */ /* 0x000fea0003800000 */
.L_x_19857:
[----:B------:R-:W-:-:S04]  /*ba30*/  LOP3.LUT R2, R2, 0xff, RZ, 0xc0, !PT ;  /* 0x000000ff02027812 */ /* 0x000fc800078ec0ff */
[----:B------:R-:W0:Y:S02]  /*ba40*/  I2F.U16 R0, R2 ;  /* 0x0000000200007306 */ /* 0x000e240000101000 */
[----:B0-----:R-:W-:-:S05]  /*ba50*/  F2FP.F16.F32.PACK_AB R0, RZ, R0 ;  /* 0x00000000ff00723e */ /* 0x001fca00000000ff */
[----:B------:R-:W-:Y:S01]  /*ba60*/  STG.E.U16 desc[UR36][R16.64], R0 ;  /* 0x0000000010007986 */ /* 0x000fe2000c101524 */
[----:B------:R-:W-:Y:S05]  /*ba70*/  EXIT ;  /* 0x000000000000794d */ /* 0x000fea0003800000 */
.L_x_19856:
        /* <DEDUP_REMOVED lines=9> */
[----:B0-----:R-:W-:Y:S01]  /*bb10*/  STG.E.64 desc[UR36][R16.64], R2 ;  /* 0x0000000210007986 */ /* 0x001fe2000c101b24 */
[----:B------:R-:W-:Y:S05]  /*bb20*/  EXIT ;  /* 0x000000000000794d */ /* 0x000fea0003800000 */
.L_x_19859:
[----:B------:R-:W-:-:S06]  /*bb30*/  LOP3.LUT R2, R2, 0xff, RZ, 0xc0, !PT ;  /* 0x000000ff02027812 */ /* 0x000fcc00078ec0ff */
[----:B------:R-:W0:Y:S02]  /*bb40*/  I2F.U16 R2, R2 ;  /* 0x0000000200027306 */ /* 0x000e240000101000 */
[----:B0-----:R-:W-:-:S04]  /*bb50*/  F2FP.F16.F32.PACK_AB R3, RZ, R2 ;  /* 0x00000002ff03723e */ /* 0x001fc800000000ff */
[----:B------:R-:W-:-:S05]  /*bb60*/  PRMT R3, R3, 0x5410, RZ ;  /* 0x0000541003037816 */ /* 0x000fca00000000ff */
[----:B------:R-:W-:Y:S01]  /*bb70*/  STG.E desc[UR36][R16.64], R3 ;  /* 0x0000000310007986 */ /* 0x000fe2000c101924 */
[----:B------:R-:W-:Y:S05]  /*bb80*/  EXIT ;  /* 0x000000000000794d */ /* 0x000fea0003800000 */
.L_x_19858:
[----:B------:R-:W-:-:S06]  /*bb90*/  LOP3.LUT R2, R2, 0xff, RZ, 0xc0, !PT ;  /* 0x000000ff02027812 */ /* 0x000fcc00078ec0ff */
[----:B------:R-:W0:Y:S02]  /*bba0*/  I2F.F64.U16 R2, R2 ;  /* 0x0000000200027312 */ /* 0x000e240000101800 */
[----:B0-----:R-:W-:Y:S01]  /*bbb0*/  STG.E.64 desc[UR36][R16.64], R2 ;  /* 0x0000000210007986 */ /* 0x001fe2000c101b24 */
[----:B------:R-:W-:Y:S05]  /*bbc0*/  EXIT ;  /* 0x000000000000794d */ /* 0x000fea0003800000 */
.L_x_19849:
        /* <DEDUP_REMOVED lines=12> */
.L_x_19862:
[----:B------:R-:W-:Y:S02]  /*bc90*/  LOP3.LUT R4, R2, 0xff, RZ, 0xc0, !PT ;  /* 0x000000ff02047812 */ /* 0x000fe400078ec0ff */
[----:B------:R-:W-:-:S04]  /*bca0*/  CS2R R6, SRZ ;  /* 0x0000000000067805 */ /* 0x000fc8000001ff00 */
[----:B------:R-:W0:Y:S02]  /*bcb0*/  I2F.F64.U16 R4, R4 ;  /* 0x0000000400047312 */ /* 0x000e240000101800 */
[----:B0-----:R-:W-:Y:S01]  /*bcc0*/  STG.E.128 desc[UR36][R16.64], R4 ;  /* 0x0000000410007986 */ /* 0x001fe2000c101d24 */
[----:B------:R-:W-:Y:S05]  /*bcd0*/  EXIT ;  /* 0x000000000000794d */ /* 0x000fea0003800000 */
.L_x_19861:
        /* <DEDUP_REMOVED lines=22> */
.L_x_19866:
[----:B------:R-:W-:Y:S05]  /*be40*/  BSYNC B0 ;  /* 0x0000000000007941 */ /* 0x000fea0003800000 */
.L_x_19865:
[----:B------:R-:W-:-:S05]  /*be50*/  LOP3.LUT R3, R0, R3, RZ, 0xfc, !PT ;  /* 0x0000000300037212 */ /* 0x000fca00078efcff */
[----:B------:R-:W-:Y:S01]  /*be60*/  STG.E.U8 desc[UR36][R16.64], R3 ;  /* 0x0000000310007986 */ /* 0x000fe2000c101124 */
[----:B------:R-:W-:Y:S05]  /*be70*/  EXIT ;  /* 0x000000000000794d */ /* 0x000fea0003800000 */
.L_x_19864:
        /* <DEDUP_REMOVED lines=14> */
.L_x_19868:
[----:B------:R-:W-:Y:S01]  /*bf60*/  IMAD.MOV.U32 R0, RZ, RZ, 0x7f ;  /* 0x0000007fff007424 */ /* 0x000fe200078e00ff */
[----:B------:R-:W-:-:S04]  /*bf70*/  ISETP.GT.U32.AND P0, PT, R2, 0x7f800000, PT ;  /* 0x7f8000000200780c */ /* 0x000fc80003f04070 */
[----:B------:R-:W-:-:S09]  /*bf80*/  SEL R0, R0, 0x7c, P0 ;  /* 0x0000007c00007807 */ /* 0x000fd20000000000 */
.L_x_19869:
[----:B------:R-:W-:Y:S05]  /*bf90*/  BSYNC B0 ;  /* 0x0000000000007941 */ /* 0x000fea0003800000 */
.L_x_19867:
[----:B------:R-:W-:-:S04]  /*bfa0*/  LOP3.LUT R2, R3, 0x80000000, RZ, 0xc0, !PT ;  /* 0x8000000003027812 */ /* 0x000fc800078ec0ff */
[----:B------:R-:W-:-:S04]  /*bfb0*/  SHF.R.U32.HI R3, RZ, 0x18, R2 ;  /* 0x00000018ff037819 */ /* 0x000fc80000011602 */
[----:B------:R-:W-:-:S05]  /*bfc0*/  LOP3.LUT R3, R0, R3, RZ, 0xfc, !PT ;  /* 0x0000000300037212 */ /* 0x000fca00078efcff */
[----:B------:R-:W-:Y:S01]  /*bfd0*/  STG.E.U8 desc[UR36][R16.64], R3 ;  /* 0x0000000310007986 */ /* 0x000fe2000c101124 */
[----:B------:R-:W-:Y:S05]  /*bfe0*/  EXIT ;  /* 0x000000000000794d */ /* 0x000fea0003800000 */
.L_x_19863:
[----:B------:R-:W-:-:S04]  /*bff0*/  LOP3.LUT R2, R2, 0xff, RZ, 0xc0, !PT ;  /* 0x000000ff02027812 */ /* 0x000fc800078ec0ff */
[----:B------:R-:W0:Y:S02]  /*c000*/  I2F.U16 R0, R2 ;  /* 0x0000000200007306 */ /* 0x000e240000101000 */
[----:B0-----:R-:W-:-:S05]  /*c010*/  F2FP.BF16.F32.PACK_AB R0, RZ, R0 ;  /* 0x00000000ff00723e */ /* 0x001fca00000010ff */
[----:B------:R-:W-:Y:S01]  /*c020*/  STG.E.U16 desc[UR36][R16.64], R0 ;  /* 0x0000000010007986 */ /* 0x000fe2000c101524 */
[----:B------:R-:W-:Y:S05]  /*c030*/  EXIT ;  /* 0x000000000000794d */ /* 0x000fea0003800000 */
.L_x_19860:
        /* <DEDUP_REMOVED lines=10> */
.L_x_19872:
        /* <DEDUP_REMOVED lines=18> */
.L_x_19875:
[----:B------:R-:W-:-:S04]  /*c200*/  LOP3.LUT R2, R3, 0x80000000, RZ, 0xc0, !PT ;  /* 0x8000000003027812 */ /* 0x000fc800078ec0ff */
[----:B------:R-:W-:-:S04]  /*c210*/  SHF.R.U32.HI R3, RZ, 0x18, R2 ;  /* 0x00000018ff037819 */ /* 0x000fc80000011602 */
[----:B------:R-:W-:-:S04]  /*c220*/  LOP3.LUT R0, R0, R3, RZ, 0xfc, !PT ;  /* 0x0000000300007212 */ /* 0x000fc800078efcff */
[----:B------:R-:W-:-:S07]  /*c230*/  PRMT R8, R0, 0x7610, R8 ;  /* 0x0000761000087816 */ /* 0x000fce0000000008 */
.L_x_19874:
[----:B------:R-:W-:Y:S05]  /*c240*/  BSYNC B0 ;  /* 0x0000000000007941 */ /* 0x000fea0003800000 */
.L_x_19873:
[----:B------:R-:W-:Y:S01]  /*c250*/  STG.E.U8 desc[UR36][R16.64], R8 ;  /* 0x0000000810007986 */ /* 0x000fe2000c101124 */
[----:B------:R-:W-:Y:S05]  /*c260*/  EXIT ;  /* 0x000000000000794d */ /* 0x000fea0003800000 */
.L_x_19871:
        /* <DEDUP_REMOVED lines=18> */
.L_x_19878:
[----:B------:R-:W-:-:S04]  /*c390*/  LOP3.LUT R2, R3, 0x80000000, RZ, 0xc0, !PT ;  /* 0x8000000003027812 */ /* 0x000fc800078ec0ff */
[----:B------:R-:W-:-:S04]  /*c3a0*/  SHF.R.U32.HI R3, RZ, 0x18, R2 ;  /* 0x00000018ff037819 */ /* 0x000fc80000011602 */
[----:B------:R-:W-:-:S04]  /*c3b0*/  LOP3.LUT R0, R0, R3, RZ, 0xfc, !PT ;  /* 0x0000000300007212 */ /* 0x000fc800078efcff */
[----:B------:R-:W-:-:S07]  /*c3c0*/  PRMT R8, R0, 0x7610, R8 ;  /* 0x0000761000087816 */ /* 0x000fce0000000008 */
.L_x_19877:
[----:B------:R-:W-:Y:S05]  /*c3d0*/  BSYNC B0 ;  /* 0x0000000000007941 */ /* 0x000fea0003800000 */
.L_x_19876:
[----:B------:R-:W-:Y:S01]  /*c3e0*/  STG.E.U8 desc[UR36][R16.64], R8 ;  /* 0x0000000810007986 */ /* 0x000fe2000c101124 */
[----:B------:R-:W-:Y:S05]  /*c3f0*/  EXIT ;  /* 0x000000000000794d */ /* 0x000fea0003800000 */
.L_x_19870:
        /* <DEDUP_REMOVED lines=23> */
.L_x_19853:
        /* <DEDUP_REMOVED lines=16> */
.L_x_19881:
[----:B------:R-:W-:Y:S05]  /*c670*/  EXIT ;  /* 0x000000000000794d */ /* 0x000fea0003800000 */
.L_x_19880:
[----:B------:R-:W-:-:S05]  /*c680*/  IMAD.MOV.U32 R3, RZ, RZ, RZ ;  /* 0x000000ffff037224 */ /* 0x000fca00078e00ff */
[----:B------:R-:W-:Y:S01]  /*c690*/  STG.E.64 desc[UR36][R16.64], R2 ;  /* 0x0000000210007986 */ /* 0x000fe2000c101b24 */
[----:B------:R-:W-:Y:S05]  /*c6a0*/  EXIT ;  /* 0x000000000000794d */ /* 0x000fea0003800000 */
.L_x_19879:
[----:B------:R-:W-:Y:S01]  /*c6b0*/  STG.E desc[UR36][R16.64], R2 ;  /* 0x0000000210007986 */ /* 0x000fe2000c101924 */
[----:B------:R-:W-:Y:S05]  /*c6c0*/  EXIT ;  /* 0x000000000000794d */ /* 0x000fea0003800000 */
.L_x_19882:
        /* <DEDUP_REMOVED lines=11> */
.L_x_36340:


//--------------------- .text._ZN2at6native27unrolled_elementwise_kernelIZZZNS0_17clamp_kernel_cudaERNS_18TensorIteratorBaseERKN3c106ScalarES7_ENKUlvE_clEvENKUlvE_clEvEUlhE_St5arrayIPcLm2EELi4E23TrivialOffsetCalculatorILi1EjESF_NS0_6memory12LoadWithCastILi1EEENSG_13StoreWithCastILi1EEEEEviT_T0_T2_T3_T4_T5_ --------------------------
	.section	.text._ZN2at6native27unrolled_elementwise_kernelIZZZNS0_17clamp_kernel_cudaERNS_18TensorIteratorBaseERKN3c106ScalarES7_ENKUlvE_clEvENKUlvE_clEvEUlhE_St5arrayIPcLm2EELi4E23TrivialOffsetCalculatorILi1EjESF_NS0_6memory12LoadWithCastILi1EEENSG_13StoreWithCastILi1EEEEEviT_T0_T2_T3_T4_T5_,"ax",@progbits
	.align	128
        .global         _ZN2at6native27unrolled_elementwise_kernelIZZZNS0_17clamp_kernel_cudaERNS_18TensorIteratorBaseERKN3c106ScalarES7_ENKUlvE_clEvENKUlvE_clEvEUlhE_St5arrayIPcLm2EELi4E23TrivialOffsetCalculatorILi1EjESF_NS0_6memory12LoadWithCastILi1EEENSG_13StoreWithCastILi1EEEEEviT_T0_T2_T3_T4_T5_
        .type           _ZN2at6native27unrolled_elementwise_kernelIZZZNS0_17clamp_kernel_cudaERNS_18TensorIteratorBaseERKN3c106ScalarES7_ENKUlvE_clEvENKUlvE_clEvEUlhE_St5arrayIPcLm2EELi4E23TrivialOffsetCalculatorILi1EjESF_NS0_6memory12LoadWithCastILi1EEENSG_13StoreWithCastILi1EEEEEviT_T0_T2_T3_T4_T5_,@function
        .size           _ZN2at6native27unrolled_elementwise_kernelIZZZNS0_17clamp_kernel_cudaERNS_18TensorIteratorBaseERKN3c106ScalarES7_ENKUlvE_clEvENKUlvE_clEvEUlhE_St5arrayIPcLm2EELi4E23TrivialOffsetCalculatorILi1EjESF_NS0_6memory12LoadWithCastILi1EEENSG_13StoreWithCastILi1EEEEEviT_T0_T2_T3_T4_T5_,(.L_x_36341 - _ZN2at6native27unrolled_elementwise_kernelIZZZNS0_17clamp_kernel_cudaERNS_18TensorIteratorBaseERKN3c106ScalarES7_ENKUlvE_clEvENKUlvE_clEvEUlhE_St5arrayIPcLm2EELi4E23TrivialOffsetCalculatorILi1EjESF_NS0_6memory12LoadWithCastILi1EEENSG_13StoreWithCastILi1EEEEEviT_T0_T2_T3_T4_T5_)
        .other          _ZN2at6native27unrolled_elementwise_kernelIZZZNS0_17clamp_kernel_cudaERNS_18TensorIteratorBaseERKN3c106ScalarES7_ENKUlvE_clEvENKUlvE_clEvEUlhE_St5arrayIPcLm2EELi4E23TrivialOffsetCalculatorILi1EjESF_NS0_6memory12LoadWithCastILi1EEENSG_13StoreWithCastILi1EEEEEviT_T0_T2_T3_T4_T5_,@"STO_CUDA_ENTRY STV_DEFAULT"
_ZN2at6native27unrolled_elementwise_kernelIZZZNS0_17clamp_kernel_cudaERNS_18TensorIteratorBaseERKN3c106ScalarES7_ENKUlvE_clEvENKUlvE_clEvEUlhE_St5arrayIPcLm2EELi4E23TrivialOffsetCalculatorILi1EjESF_NS0_6memory12LoadWithCastILi1EEENSG_13StoreWithCastILi1EEEEEviT_T0_T2_T3_T4_T5_:
.text._ZN2at6native27unrolled_elementwise_kernelIZZZNS0_17clamp_kernel_cudaERNS_18TensorIteratorBaseERKN3c106ScalarES7_ENKUlvE_clEvENKUlvE_clEvEUlhE_St5arrayIPcLm2EELi4E23TrivialOffsetCalculatorILi1EjESF_NS0_6memory12LoadWithCastILi1EEENSG_13StoreWithCastILi1EEEEEviT_T0_T2_T3_T4_T5_:
        /* <DEDUP_REMOVED lines=31> */
.L_x_19888:
[----:B------:R3:W5:Y:S01]  /*01f0*/  LDG.E.U8 R24, desc[UR36][R6.64] ;  /* 0x0000002406187981 */ /* 0x000762000c1e1100 */
[----:B------:R-:W-:Y:S05]  /*0200*/  BRA `(.L_x_19890) ;  /* 0x0000000c00687947 */ /* 0x000fea0003800000 */
.L_x_19887:
        /* <DEDUP_REMOVED lines=8> */
.L_x_19892:
[----:B------:R1:W5:Y:S01]  /*0290*/  LDG.E.U8 R24, desc[UR36][R6.64] ;  /* 0x0000002406187981 */ /* 0x000362000c1e1100 */
[----:B------:R-:W-:Y:S05]  /*02a0*/  BRA `(.L_x_19890) ;  /* 0x0000000c00407947 */ /* 0x000fea0003800000 */
.L_x_19891:
[----:B------:R2:W5:Y:S01]  /*02b0*/  LDG.E.U16 R24, desc[UR36][R6.64] ;  /* 0x0000002406187981 */ /* 0x000562000c1e1500 */
[----:B------:R-:W-:Y:S05]  /*02c0*/  BRA `(.L_x_19890) ;  /* 0x0000000c00387947 */ /* 0x000fea0003800000 */
.L_x_19886:
        /* <DEDUP_REMOVED lines=10> */
.L_x_19894:
[----:B------:R-:W2:Y:S02]  /*0370*/  LDG.E.U16 R4, desc[UR36][R6.64] ;  /* 0x0000002406047981 */ /* 0x000ea4000c1e1500 */
[----:B--2---:R-:W-:-:S06]  /*0380*/  HADD2.F32 R4, -RZ, R4.H0_H0 ;  /* 0x20000004ff047230 */ /* 0x004fcc0000004100 */
[----:B------:R-:W0:Y:S02]  /*0390*/  F2I.S64.TRUNC R4, R4 ;  /* 0x0000000400047311 */ /* 0x000e24000020d900 */
[----:B0-----:R-:W-:Y:S01]  /*03a0*/  PRMT R24, R4, 0x7610, R24 ;  /* 0x0000761004187816 */ /* 0x001fe20000000018 */
[----:B------:R-:W-:Y:S06]  /*03b0*/  BRA `(.L_x_19890) ;  /* 0x0000000800fc7947 */ /* 0x000fec0003800000 */
.L_x_19893:
        /* <DEDUP_REMOVED lines=10> */
.L_x_19896:
[----:B------:R-:W2:Y:S02]  /*0460*/  LDG.E.U16 R6, desc[UR36][R6.64] ;  /* 0x0000002406067981 */ /* 0x000ea4000c1e1500 */
[----:B--2---:R-:W-:-:S06]  /*0470*/  HADD2.F32 R4, -RZ, R6.H0_H0 ;  /* 0x20000006ff047230 */ /* 0x004fcc0000004100 */
[----:B------:R-:W0:Y:S02]  /*0480*/  F2I.S64.TRUNC R4, R4 ;  /* 0x0000000400047311 */ /* 0x000e24000020d900 */
[----:B0-----:R-:W-:Y:S01]  /*0490*/  PRMT R24, R4, 0x7610, R24 ;  /* 0x0000761004187816 */ /* 0x001fe20000000018 */
[----:B------:R-:W-:Y:S06]  /*04a0*/  BRA `(.L_x_19890) ;  /* 0x0000000800c07947 */ /* 0x000fec0003800000 */
.L_x_19895:
[----:B------:R-:W2:Y:S02]  /*04b0*/  LDG.E.64 R4, desc[UR36][R6.64] ;  /* 0x0000002406047981 */ /* 0x000ea4000c1e1b00 */
[----:B--2---:R-:W0:Y:S02]  /*04c0*/  F2I.S64.F64.TRUNC R4, R4 ;  /* 0x0000000400047311 */ /* 0x004e24000030d900 */
[----:B0-----:R-:W-:Y:S01]  /*04d0*/  PRMT R24, R4, 0x7610, R24 ;  /* 0x0000761004187816 */ /* 0x001fe20000000018 */
[----:B------:R-:W-:Y:S06]  /*04e0*/  BRA `(.L_x_19890) ;  /* 0x0000000800b07947 */ /* 0x000fec0003800000 */
.L_x_19885:
        /* <DEDUP_REMOVED lines=12> */
.L_x_19899:
[----:B------:R-:W2:Y:S02]  /*05b0*/  LDG.E.64 R6, desc[UR36][R6.64] ;  /* 0x0000002406067981 */ /* 0x000ea4000c1e1b00 */
[----:B--2---:R-:W0:Y:S02]  /*05c0*/  F2I.S64.F64.TRUNC R4, R6 ;  /* 0x0000000600047311 */ /* 0x004e24000030d900 */
[----:B0-----:R-:W-:Y:S01]  /*05d0*/  PRMT R24, R4, 0x7610, R24 ;  /* 0x0000761004187816 */ /* 0x001fe20000000018 */
[----:B------:R-:W-:Y:S06]  /*05e0*/  BRA `(.L_x_19890) ;  /* 0x0000000800707947 */ /* 0x000fec0003800000 */
.L_x_19898:
        /* <DEDUP_REMOVED lines=28> */
.L_x_19901:
        /* <DEDUP_REMOVED lines=13> */
[----:B------:R-:W0:Y:S02]  /*0880*/  F2I.S64.TRUNC R4, R0 ;  /* 0x0000000000047311 */ /* 0x000e24000020d900 */
[----:B0-----:R-:W-:Y:S01]  /*0890*/  PRMT R24, R4, 0x7610, R24 ;  /* 0x0000761004187816 */ /* 0x001fe20000000018 */
[----:B------:R-:W-:Y:S06]  /*08a0*/  BRA `(.L_x_19890) ;  /* 0x0000000400c07947 */ /* 0x000fec0003800000 */
.L_x_19900:
[----:B------:R-:W2:Y:S02]  /*08b0*/  LDG.E.U16 R4, desc[UR36][R6.64] ;  /* 0x0000002406047981 */ /* 0x000ea4000c1e1500 */
[----:B--2---:R-:W-:-:S06]  /*08c0*/  IMAD.U32 R4, R4, 0x10000, RZ ;  /* 0x0001000004047824 */ /* 0x004fcc00078e00ff */
[----:B------:R-:W0:Y:S02]  /*08d0*/  F2I.S64.TRUNC R4, R4 ;  /* 0x0000000400047311 */ /* 0x000e24000020d900 */
[----:B0-----:R-:W-:Y:S01]  /*08e0*/  PRMT R24, R4, 0x7610, R24 ;  /* 0x0000761004187816 */ /* 0x001fe20000000018 */
[----:B------:R-:W-:Y:S06]  /*08f0*/  BRA `(.L_x_19890) ;  /* 0x0000000400ac7947 */ /* 0x000fec0003800000 */
.L_x_19897:
        /* <DEDUP_REMOVED lines=10> */
.L_x_19904:
        /* <DEDUP_REMOVED lines=21> */
.L_x_19908:
[----:B------:R-:W-:Y:S05]  /*0af0*/  BSYNC B1 ;  /* 0x0000000000017941 */ /* 0x000fea0003800000 */
.L_x_19907:
[----:B------:R-:W-:Y:S01]  /*0b00*/  IMAD.SHL.U32 R3, R3, 0x100000, RZ ;  /* 0x0010000003037824 */ /* 0x000fe200078e00ff */
[----:B------:R-:W-:-:S04]  /*0b10*/  LEA R5, R0, 0x3b800000, 0x17 ;  /* 0x3b80000000057811 */ /* 0x000fc800078eb8ff */
[----:B------:R-:W-:-:S07]  /*0b20*/  LOP3.LUT R4, R5, R3, R6, 0xfe, !PT ;  /* 0x0000000305047212 */ /* 0x000fce00078efe06 */
.L_x_19906:
[----:B------:R-:W-:Y:S05]  /*0b30*/  BSYNC B0 ;  /* 0x0000000000007941 */ /* 0x000fea0003800000 */
.L_x_19905:
[----:B------:R-:W0:Y:S02]  /*0b40*/  F2I.S64.TRUNC R4, R4 ;  /* 0x0000000400047311 */ /* 0x000e24000020d900 */
[----:B0-----:R-:W-:Y:S01]  /*0b50*/  PRMT R24, R4, 0x7610, R24 ;  /* 0x0000761004187816 */ /* 0x001fe20000000018 */
[----:B------:R-:W-:Y:S06]  /*0b60*/  BRA `(.L_x_19890) ;  /* 0x0000000400107947 */ /* 0x000fec0003800000 */
.L_x_19903:
        /* <DEDUP_REMOVED lines=21> */
.L_x_19912:
[----:B------:R-:W-:Y:S05]  /*0cc0*/  BSYNC B1 ;  /* 0x0000000000017941 */ /* 0x000fea0003800000 */
.L_x_19911:
[----:B------:R-:W-:Y:S01]  /*0cd0*/  IMAD.SHL.U32 R3, R3, 0x200000, RZ ;  /* 0x0020000003037824 */ /* 0x000fe200078e00ff */
[----:B------:R-:W-:-:S04]  /*0ce0*/  LEA R5, R0, 0x37800000, 0x17 ;  /* 0x3780000000057811 */ /* 0x000fc800078eb8ff */
[----:B------:R-:W-:-:S07]  /*0cf0*/  LOP3.LUT R4, R5, R3, R6, 0xfe, !PT ;  /* 0x0000000305047212 */ /* 0x000fce00078efe06 */
.L_x_19910:
[----:B------:R-:W-:Y:S05]  /*0d00*/  BSYNC B0 ;  /* 0x0000000000007941 */ /* 0x000fea0003800000 */
.L_x_19909:
[----:B------:R-:W0:Y:S02]  /*0d10*/  F2I.S64.TRUNC R4, R4 ;  /* 0x0000000400047311 */ /* 0x000e24000020d900 */
[----:B0-----:R-:W-:Y:S01]  /*0d20*/  PRMT R24, R4, 0x7610, R24 ;  /* 0x0000761004187816 */ /* 0x001fe20000000018 */
[----:B------:R-:W-:Y:S06]  /*0d30*/  BRA `(.L_x_19890) ;  /* 0x00000000009c7947 */ /* 0x000fec0003800000 */
.L_x_19902:
        /* <DEDUP_REMOVED lines=14> */
.L_x_19916:
[----:B------:R-:W-:Y:S05]  /*0e20*/  BSYNC B0 ;  /* 0x0000000000007941 */ /* 0x000fea0003800000 */
.L_x_19915:
[----:B------:R-:W0:Y:S02]  /*0e30*/  F2I.S64.TRUNC R4, R4 ;  /* 0x0000000400047311 */ /* 0x000e24000020d900 */
[----:B0-----:R-:W-:Y:S01]  /*0e40*/  PRMT R24, R4, 0x7610, R24 ;  /* 0x0000761004187816 */ /* 0x001fe20000000018 */
[----:B------:R-:W-:Y:S06]  /*0e50*/  BRA `(.L_x_19890) ;  /* 0x0000000000547947 */ /* 0x000fec0003800000 */
.L_x_19889:
        /* <DEDUP_REMOVED lines=16> */
.L_x_19917:
[----:B------:R-:W-:Y:S01]  /*0f60*/  PRMT R24, RZ, 0x7610, R24 ;  /* 0x00007610ff187816 */ /* 0x000fe20000000018 */
[----:B------:R-:W-:Y:S06]  /*0f70*/  BRA `(.L_x_19890) ;  /* 0x00000000000c7947 */ /* 0x000fec0003800000 */
.L_x_19914:
[----:B------:R0:W5:Y:S01]  /*0f80*/  LDG.E.U8 R24, desc[UR36][R6.64] ;  /* 0x0000002406187981 */ /* 0x000162000c1e1100 */
[----:B------:R-:W-:Y:S05]  /*0f90*/  BRA `(.L_x_19890) ;  /* 0x0000000000047947 */ /* 0x000fea0003800000 */
.L_x_19913:
[----:B------:R0:W5:Y:S02]  /*0fa0*/  LDG.E.U8 R24, desc[UR36][R6.64] ;  /* 0x0000002406187981 */ /* 0x000164000c1e1100 */
.L_x_19890:
[----:B------:R-:W1:Y:S02]  /*0fb0*/  S2R R17, SR_TID.X ;  /* 0x0000000000117919 */ /* 0x000e640000002100 */
[----:B-1----:R-:W-:-:S07]  /*0fc0*/  VIADD R17, R17, 0x80 ;  /* 0x0000008011117836 */ /* 0x002fce0000000000 */
.L_x_19884:
[----:B------:R-:W-:Y:S05]  /*0fd0*/  BSYNC B6 ;  /* 0x0000000000067941 */ /* 0x000fea0003800000 */
.L_x_19883:
        /* <DEDUP_REMOVED lines=23> */
.L_x_19923:
[----:B------:R0:W5:Y:S01]  /*1150*/  LDG.E.U8 R26, desc[UR36][R6.64] ;  /* 0x00000024061a7981 */ /* 0x000162000c1e1100 */
[----:B------:R-:W-:Y:S05]  /*1160*/  BRA `(.L_x_19925) ;  /* 0x0000000c00647947 */ /* 0x000fea0003800000 */
.L_x_19922:
        /* <DEDUP_REMOVED lines=8> */
.L_x_19927:
[----:B------:R4:W5:Y:S01]  /*11f0*/  LDG.E.U8 R26, desc[UR36][R6.64] ;  /* 0x00000024061a7981 */ /* 0x000962000c1e1100 */
[----:B------:R-:W-:Y:S05]  /*1200*/  BRA `(.L_x_19925) ;  /* 0x0000000c003c7947 */ /* 0x000fea0003800000 */
.L_x_19926:
[----:B------:R0:W5:Y:S01]  /*1210*/  LDG.E.U16 R26, desc[UR36][R6.64] ;  /* 0x00000024061a7981 */ /* 0x000162000c1e1500 */
[----:B------:R-:W-:Y:S05]  /*1220*/  BRA `(.L_x_19925) ;  /* 0x0000000c00347947 */ /* 0x000fea0003800000 */
.L_x_19921:
        /* <DEDUP_REMOVED lines=10> */
.L_x_19929:
[----:B------:R-:W2:Y:S02]  /*12d0*/  LDG.E.U16 R4, desc[UR36][R6.64] ;  /* 0x0000002406047981 */ /* 0x000ea4000c1e1500 */
[----:B--2---:R-:W-:-:S06]  /*12e0*/  HADD2.F32 R4, -RZ, R4.H0_H0 ;  /* 0x20000004ff047230 */ /* 0x004fcc0000004100 */
[----:B------:R-:W0:Y:S02]  /*12f0*/  F2I.S64.TRUNC R4, R4 ;  /* 0x0000000400047311 */ /* 0x000e24000020d900 */
[----:B0-----:R-:W-:Y:S01]  /*1300*/  PRMT R26, R4, 0x7610, R26 ;  /* 0x00007610041a7816 */ /* 0x001fe2000000001a */
[----:B------:R-:W-:Y:S06]  /*1310*/  BRA `(.L_x_19925) ;  /* 0x0000000800f87947 */ /* 0x000fec0003800000 */
.L_x_19928:
        /* <DEDUP_REMOVED lines=10> */
.L_x_19931:
[----:B------:R-:W2:Y:S02]  /*13c0*/  LDG.E.U16 R6, desc[UR36][R6.64] ;  /* 0x0000002406067981 */ /* 0x000ea4000c1e1500 */
[----:B--2---:R-:W-:-:S06]  /*13d0*/  HADD2.F32 R4, -RZ, R6.H0_H0 ;  /* 0x20000006ff047230 */ /* 0x004fcc0000004100 */
[----:B------:R-:W0:Y:S02]  /*13e0*/  F2I.S64.TRUNC R4, R4 ;  /* 0x0000000400047311 */ /* 0x000e24000020d900 */
[----:B0-----:R-:W-:Y:S01]  /*13f0*/  PRMT R26, R4, 0x7610, R26 ;  /* 0x00007610041a7816 */ /* 0x001fe2000000001a */
[----:B------:R-:W-:Y:S06]  /*1400*/  BRA `(.L_x_19925) ;  /* 0x0000000800bc7947 */ /* 0x000fec0003800000 */
.L_x_19930:
[----:B------:R-:W2:Y:S02]  /*1410*/  LDG.E.64 R4, desc[UR36][R6.64] ;  /* 0x0000002406047981 */ /* 0x000ea4000c1e1b00 */
[----:B--2---:R-:W0:Y:S02]  /*1420*/  F2I.S64.F64.TRUNC R4, R4 ;  /* 0x0000000400047311 */ /* 0x004e24000030d900 */
[----:B0-----:R-:W-:Y:S01]  /*1430*/  PRMT R26, R4, 0x7610, R26 ;  /* 0x00007610041a7816 */ /* 0x001fe2000000001a */
[----:B------:R-:W-:Y:S06]  /*1440*/  BRA `(.L_x_19925) ;  /* 0x0000000800ac7947 */ /* 0x000fec0003800000 */
.L_x_19920:
        /* <DEDUP_REMOVED lines=12> */
.L_x_19934:
[----:B------:R-:W2:Y:S02]  /*1510*/  LDG.E.64 R6, desc[UR36][R6.64] ;  /* 0x0000002406067981 */ /* 0x000ea4000c1e1b00 */
[----:B--2---:R-:W0:Y:S02]  /*1520*/  F2I.S64.F64.TRUNC R4, R6 ;  /* 0x0000000600047311 */ /* 0x004e24000030d900 */
[----:B0-----:R-:W-:Y:S01]  /*1530*/  PRMT R26, R4, 0x7610, R26 ;  /* 0x00007610041a7816 */ /* 0x001fe2000000001a */
[----:B------:R-:W-:Y:S06]  /*1540*/  BRA `(.L_x_19925) ;  /* 0x00000008006c7947 */ /* 0x000fec0003800000 */
.L_x_19933:
        /* <DEDUP_REMOVED lines=28> */
.L_x_19936:
        /* <DEDUP_REMOVED lines=15> */
.L_x_19935:
[----:B------:R-:W2:Y:S02]  /*1800*/  LDG.E.U16 R4, desc[UR36][R6.64] ;  /* 0x0000002406047981 */ /* 0x000ea4000c1e1500 */
[----:B--2---:R-:W-:-:S06]  /*1810*/  IMAD.U32 R4, R4, 0x10000, RZ ;  /* 0x0001000004047824 */ /* 0x004fcc00078e00ff */
[----:B------:R-:W0:Y:S02]  /*1820*/  F2I.S64.TRUNC R4, R4 ;  /* 0x0000000400047311 */ /* 0x000e24000020d900 */
[----:B0-----:R-:W-:Y:S01]  /*1830*/  PRMT R26, R4, 0x7610, R26 ;  /* 0x00007610041a7816 */ /* 0x001fe2000000001a */
[----:B------:R-:W-:Y:S06]  /*1840*/  BRA `(.L_x_19925) ;  /* 0x0000000400ac7947 */ /* 0x000fec0003800000 */
.L_x_19932:
        /* <DEDUP_REMOVED lines=10> */
.L_x_19939:
        /* <DEDUP_REMOVED lines=21> */
.L_x_19943:
[----:B------:R-:W-:Y:S05]  /*1a40*/  BSYNC B1 ;  /* 0x0000000000017941 */ /* 0x000fea0003800000 */
.L_x_19942:
[----:B------:R-:W-:Y:S01]  /*1a50*/  IMAD.SHL.U32 R3, R3, 0x100000, RZ ;  /* 0x0010000003037824 */ /* 0x000fe200078e00ff */
[----:B------:R-:W-:-:S04]  /*1a60*/  LEA R5, R0, 0x3b800000, 0x17 ;  /* 0x3b80000000057811 */ /* 0x000fc800078eb8ff */
[----:B------:R-:W-:-:S07]  /*1a70*/  LOP3.LUT R4, R5, R3, R6, 0xfe, !PT ;  /* 0x0000000305047212 */ /* 0x000fce00078efe06 */
.L_x_19941:
[----:B------:R-:W-:Y:S05]  /*1a80*/  BSYNC B0 ;  /* 0x0000000000007941 */ /* 0x000fea0003800000 */
.L_x_19940:
[----:B------:R-:W0:Y:S02]  /*1a90*/  F2I.S64.TRUNC R4, R4 ;  /* 0x0000000400047311 */ /* 0x000e24000020d900 */
[----:B0-----:R-:W-:Y:S01]  /*1aa0*/  PRMT R26, R4, 0x7610, R26 ;  /* 0x00007610041a7816 */ /* 0x001fe2000000001a */
[----:B------:R-:W-:Y:S06]  /*1ab0*/  BRA `(.L_x_19925) ;  /* 0x0000000400107947 */ /* 0x000fec0003800000 */
.L_x_19938:
        /* <DEDUP_REMOVED lines=21> */
.L_x_19947:
[----:B------:R-:W-:Y:S05]  /*1c10*/  BSYNC B1 ;  /* 0x0000000000017941 */ /* 0x000fea0003800000 */
.L_x_19946:
[----:B------:R-:W-:Y:S01]  /*1c20*/  IMAD.SHL.U32 R3, R3, 0x200000, RZ ;  /* 0x0020000003037824 */ /* 0x000fe200078e00ff */
[----:B------:R-:W-:-:S04]  /*1c30*/  LEA R5, R0, 0x37800000, 0x17 ;  /* 0x3780000000057811 */ /* 0x000fc800078eb8ff */
[----:B------:R-:W-:-:S07]  /*1c40*/  LOP3.LUT R4, R5, R3, R6, 0xfe, !PT ;  /* 0x0000000305047212 */ /* 0x000fce00078efe06 */
.L_x_19945:
[----:B------:R-:W-:Y:S05]  /*1c50*/  BSYNC B0 ;  /* 0x0000000000007941 */ /* 0x000fea0003800000 */
.L_x_19944:
[----:B------:R-:W0:Y:S02]  /*1c60*/  F2I.S64.TRUNC R4, R4 ;  /* 0x0000000400047311 */ /* 0x000e24000020d900 */
[----:B0-----:R-:W-:Y:S01]  /*1c70*/  PRMT R26, R4, 0x7610, R26 ;  /* 0x00007610041a7816 */ /* 0x001fe2000000001a */
[----:B------:R-:W-:Y:S06]  /*1c80*/  BRA `(.L_x_19925) ;  /* 0x00000000009c7947 */ /* 0x000fec0003800000 */
.L_x_19937:
        /* <DEDUP_REMOVED lines=14> */
.L_x_19951:
[----:B------:R-:W-:Y:S05]  /*1d70*/  BSYNC B0 ;  /* 0x0000000000007941 */ /* 0x000fea0003800000 */
.L_x_19950:
[----:B------:R-:W0:Y:S02]  /*1d80*/  F2I.S64.TRUNC R4, R4 ;  /* 0x0000000400047311 */ /* 0x000e24000020d900 */
[----:B0-----:R-:W-:Y:S01]  /*1d90*/  PRMT R26, R4, 0x7610, R26 ;  /* 0x00007610041a7816 */ /* 0x001fe2000000001a */
[----:B------:R-:W-:Y:S06]  /*1da0*/  BRA `(.L_x_19925) ;  /* 0x0000000000547947 */ /* 0x000fec0003800000 */
.L_x_19924:
        /* <DEDUP_REMOVED lines=16> */
.L_x_19952:
[----:B------:R-:W-:Y:S01]  /*1eb0*/  PRMT R26, RZ, 0x7610, R26 ;  /* 0x00007610ff1a7816 */ /* 0x000fe2000000001a */
[----:B------:R-:W-:Y:S06]  /*1ec0*/  BRA `(.L_x_19925) ;  /* 0x00000000000c7947 */ /* 0x000fec0003800000 */
.L_x_19949:
[----:B------:R1:W5:Y:S01]  /*1ed0*/  LDG.E.U8 R26, desc[UR36][R6.64] ;  /* 0x00000024061a7981 */ /* 0x000362000c1e1100 */
[----:B------:R-:W-:Y:S05]  /*1ee0*/  BRA `(.L_x_19925) ;  /* 0x0000000000047947 */ /* 0x000fea0003800000 */
.L_x_19948:
[----:B------:R0:W5:Y:S02]  /*1ef0*/  LDG.E.U8 R26, desc[UR36][R6.64] ;  /* 0x00000024061a7981 */ /* 0x000164000c1e1100 */
.L_x_19925:
[----:B------:R-:W-:-:S07]  /*1f00*/  VIADD R17, R17, 0x80 ;  /* 0x0000008011117836 */ /* 0x000fce0000000000 */
.L_x_19919:
[----:B------:R-:W-:Y:S05]  /*1f10*/  BSYNC B6 ;  /* 0x0000000000067941 */ /* 0x000fea0003800000 */
.L_x_19918:
        /* <DEDUP_REMOVED lines=25> */
.L_x_19958:
[----:B------:R0:W5:Y:S01]  /*20b0*/  LDG.E.U8 R19, desc[UR36][R6.64] ;  /* 0x0000002406137981 */ /* 0x000162000c1e1100 */
[----:B------:R-:W-:Y:S05]  /*20c0*/  BRA `(.L_x_19960) ;  /* 0x0000000c00647947 */ /* 0x000fea0003800000 */
.L_x_19957:
        /* <DEDUP_REMOVED lines=8> */
.L_x_19962:
[----:B------:R3:W5:Y:S01]  /*2150*/  LDG.E.U8 R19, desc[UR36][R6.64] ;  /* 0x0000002406137981 */ /* 0x000762000c1e1100 */
[----:B------:R-:W-:Y:S05]  /*2160*/  BRA `(.L_x_19960) ;  /* 0x0000000c003c7947 */ /* 0x000fea0003800000 */
.L_x_19961:
[----:B------:R0:W5:Y:S01]  /*2170*/  LDG.E.U16 R19, desc[UR36][R6.64] ;  /* 0x0000002406137981 */ /* 0x000162000c1e1500 */
[----:B------:R-:W-:Y:S05]  /*2180*/  BRA `(.L_x_19960) ;  /* 0x0000000c00347947 */ /* 0x000fea0003800000 */
.L_x_19956:
        /* <DEDUP_REMOVED lines=10> */
.L_x_19964:
[----:B------:R-:W2:Y:S02]  /*2230*/  LDG.E.U16 R4, desc[UR36][R6.64] ;  /* 0x0000002406047981 */ /* 0x000ea4000c1e1500 */
[----:B--2---:R-:W-:-:S06]  /*2240*/  HADD2.F32 R4, -RZ, R4.H0_H0 ;  /* 0x20000004ff047230 */ /* 0x004fcc0000004100 */
[----:B------:R-:W0:Y:S02]  /*2250*/  F2I.S64.TRUNC R4, R4 ;  /* 0x0000000400047311 */ /* 0x000e24000020d900 */
[----:B0-----:R-:W-:Y:S01]  /*2260*/  PRMT R19, R4, 0x7610, R19 ;  /* 0x0000761004137816 */ /* 0x001fe20000000013 */
[----:B------:R-:W-:Y:S06]  /*2270*/  BRA `(.L_x_19960) ;  /* 0x0000000800f87947 */ /* 0x000fec0003800000 */
.L_x_19963:
        /* <DEDUP_REMOVED lines=10> */
.L_x_19966:
[----:B------:R-:W2:Y:S02]  /*2320*/  LDG.E.U16 R6, desc[UR36][R6.64] ;  /* 0x0000002406067981 */ /* 0x000ea4000c1e1500 */
[----:B--2---:R-:W-:-:S06]  /*2330*/  HADD2.F32 R4, -RZ, R6.H0_H0 ;  /* 0x20000006ff047230 */ /* 0x004fcc0000004100 */
[----:B------:R-:W0:Y:S02]  /*2340*/  F2I.S64.TRUNC R4, R4 ;  /* 0x0000000400047311 */ /* 0x000e24000020d900 */
[----:B0-----:R-:W-:Y:S01]  /*2350*/  PRMT R19, R4, 0x7610, R19 ;  /* 0x0000761004137816 */ /* 0x001fe20000000013 */
[----:B------:R-:W-:Y:S06]  /*2360*/  BRA `(.L_x_19960) ;  /* 0x0000000800bc7947 */ /* 0x000fec0003800000 */
.L_x_19965:
[----:B------:R-:W2:Y:S02]  /*2370*/  LDG.E.64 R4, desc[UR36][R6.64] ;  /* 0x0000002406047981 */ /* 0x000ea4000c1e1b00 */
[----:B--2---:R-:W0:Y:S02]  /*2380*/  F2I.S64.F64.TRUNC R4, R4 ;  /* 0x0000000400047311 */ /* 0x004e24000030d900 */
[----:B0-----:R-:W-:Y:S01]  /*2390*/  PRMT R19, R4, 0x7610, R19 ;  /* 0x0000761004137816 */ /* 0x001fe20000000013 */
[----:B------:R-:W-:Y:S06]  /*23a0*/  BRA `(.L_x_19960) ;  /* 0x0000000800ac7947 */ /* 0x000fec0003800000 */
.L_x_19955:
        /* <DEDUP_REMOVED lines=12> */
.L_x_19969:
[----:B------:R-:W2:Y:S02]  /*2470*/  LDG.E.64 R6, desc[UR36][R6.64] ;  /* 0x0000002406067981 */ /* 0x000ea4000c1e1b00 */
[----:B--2---:R-:W0:Y:S02]  /*2480*/  F2I.S64.F64.TRUNC R4, R6 ;  /* 0x0000000600047311 */ /* 0x004e24000030d900 */
[----:B0-----:R-:W-:Y:S01]  /*2490*/  PRMT R19, R4, 0x7610, R19 ;  /* 0x0000761004137816 */ /* 0x001fe20000000013 */
[----:B------:R-:W-:Y:S06]  /*24a0*/  BRA `(.L_x_19960) ;  /* 0x00000008006c7947 */ /* 0x000fec0003800000 */
.L_x_19968:
        /* <DEDUP_REMOVED lines=28> */
.L_x_19971:
        /* <DEDUP_REMOVED lines=15> */
.L_x_19970:
[----:B------:R-:W2:Y:S02]  /*2760*/  LDG.E.U16 R4, desc[UR36][R6.64] ;  /* 0x0000002406047981 */ /* 0x000ea4000c1e1500 */
[----:B--2---:R-:W-:-:S06]  /*2770*/  IMAD.U32 R4, R4, 0x10000, RZ ;  /* 0x0001000004047824 */ /* 0x004fcc00078e00ff */
[----:B------:R-:W0:Y:S02]  /*2780*/  F2I.S64.TRUNC R4, R4 ;  /* 0x0000000400047311 */ /* 0x000e24000020d900 */
[----:B0-----:R-:W-:Y:S01]  /*2790*/  PRMT R19, R4, 0x7610, R19 ;  /* 0x0000761004137816 */ /* 0x001fe20000000013 */
[----:B------:R-:W-:Y:S06]  /*27a0*/  BRA `(.L_x_19960) ;  /* 0x0000000400ac7947 */ /* 0x000fec0003800000 */
.L_x_19967:
        /* <DEDUP_REMOVED lines=10> */
.L_x_19974:
        /* <DEDUP_REMOVED lines=21> */
.L_x_19978:
[----:B------:R-:W-:Y:S05]  /*29a0*/  BSYNC B1 ;  /* 0x0000000000017941 */ /* 0x000fea0003800000 */
.L_x_19977:
[----:B------:R-:W-:Y:S01]  /*29b0*/  IMAD.SHL.U32 R3, R3, 0x100000, RZ ;  /* 0x0010000003037824 */ /* 0x000fe200078e00ff */
[----:B------:R-:W-:-:S04]  /*29c0*/  LEA R5, R0, 0x3b800000, 0x17 ;  /* 0x3b80000000057811 */ /* 0x000fc800078eb8ff */
[----:B------:R-:W-:-:S07]  /*29d0*/  LOP3.LUT R4, R5, R3, R6, 0xfe, !PT ;  /* 0x0000000305047212 */ /* 0x000fce00078efe06 */
.L_x_19976:
[----:B------:R-:W-:Y:S05]  /*29e0*/  BSYNC B0 ;  /* 0x0000000000007941 */ /* 0x000fea0003800000 */
.L_x_19975:
[----:B------:R-:W0:Y:S02]  /*29f0*/  F2I.S64.TRUNC R4, R4 ;  /* 0x0000000400047311 */ /* 0x000e24000020d900 */
[----:B0-----:R-:W-:Y:S01]  /*2a00*/  PRMT R19, R4, 0x7610, R19 ;  /* 0x0000761004137816 */ /* 0x001fe20000000013 */
[----:B------:R-:W-:Y:S06]  /*2a10*/  BRA `(.L_x_19960) ;  /* 0x0000000400107947 */ /* 0x000fec0003800000 */
.L_x_19973:
        /* <DEDUP_REMOVED lines=21> */
.L_x_19982:
[----:B------:R-:W-:Y:S05]  /*2b70*/  BSYNC B1 ;  /* 0x0000000000017941 */ /* 0x000fea0003800000 */
.L_x_19981:
[----:B------:R-:W-:Y:S01]  /*2b80*/  IMAD.SHL.U32 R3, R3, 0x200000, RZ ;  /* 0x0020000003037824 */ /* 0x000fe200078e00ff */
[----:B------:R-:W-:-:S04]  /*2b90*/  LEA R5, R0, 0x37800000, 0x17 ;  /* 0x3780000000057811 */ /* 0x000fc800078eb8ff */
[----:B------:R-:W-:-:S07]  /*2ba0*/  LOP3.LUT R4, R5, R3, R6, 0xfe, !PT ;  /* 0x0000000305047212 */ /* 0x000fce00078efe06 */
.L_x_19980:
[----:B------:R-:W-:Y:S05]  /*2bb0*/  BSYNC B0 ;  /* 0x0000000000007941 */ /* 0x000fea0003800000 */
.L_x_19979:
[----:B------:R-:W0:Y:S02]  /*2bc0*/  F2I.S64.TRUNC R4, R4 ;  /* 0x0000000400047311 */ /* 0x000e24000020d900 */
[----:B0-----:R-:W-:Y:S01]  /*2bd0*/  PRMT R19, R4, 0x7610, R19 ;  /* 0x0000761004137816 */ /* 0x001fe20000000013 */
[----:B------:R-:W-:Y:S06]  /*2be0*/  BRA `(.L_x_19960) ;  /* 0x00000000009c7947 */ /* 0x000fec0003800000 */
.L_x_19972:
        /* <DEDUP_REMOVED lines=14> */
.L_x_19986:
[----:B------:R-:W-:Y:S05]  /*2cd0*/  BSYNC B0 ;  /* 0x0000000000007941 */ /* 0x000fea0003800000 */
.L_x_19985:
[----:B------:R-:W0:Y:S02]  /*2ce0*/  F2I.S64.TRUNC R4, R4 ;  /* 0x0000000400047311 */ /* 0x000e24000020d900 */
[----:B0-----:R-:W-:Y:S01]  /*2cf0*/  PRMT R19, R4, 0x7610, R19 ;  /* 0x0000761004137816 */ /* 0x001fe20000000013 */
[----:B------:R-:W-:Y:S06]  /*2d00*/  BRA `(.L_x_19960) ;  /* 0x0000000000547947 */ /* 0x000fec0003800000 */
.L_x_19959:
        /* <DEDUP_REMOVED lines=16> */
.L_x_19987:
[----:B------:R-:W-:Y:S01]  /*2e10*/  PRMT R19, RZ, 0x7610, R19 ;  /* 0x00007610ff137816 */ /* 0x000fe20000000013 */
[----:B------:R-:W-:Y:S06]  /*2e20*/  BRA `(.L_x_19960) ;  /* 0x00000000000c7947 */ /* 0x000fec0003800000 */
.L_x_19984:
[----:B------:R2:W5:Y:S01]  /*2e30*/  LDG.E.U8 R19, desc[UR36][R6.64] ;  /* 0x0000002406137981 */ /* 0x000562000c1e1100 */
[----:B------:R-:W-:Y:S05]  /*2e40*/  BRA `(.L_x_19960) ;  /* 0x0000000000047947 */ /* 0x000fea0003800000 */
.L_x_19983:
[----:B------:R1:W5:Y:S02]  /*2e50*/  LDG.E.U8 R19, desc[UR36][R6.64] ;  /* 0x0000002406137981 */ /* 0x000364000c1e1100 */
.L_x_19960:
[----:B------:R-:W-:-:S07]  /*2e60*/  VIADD R17, R17, 0x80 ;  /* 0x0000008011117836 */ /* 0x000fce0000000000 */
.L_x_19954:
[----:B------:R-:W-:Y:S05]  /*2e70*/  BSYNC B6 ;  /* 0x0000000000067941 */ /* 0x000fea0003800000 */
.L_x_19953:
        /* <DEDUP_REMOVED lines=23> */
.L_x_19993:
[----:B------:R0:W5:Y:S01]  /*2ff0*/  LDG.E.U8 R22, desc[UR36][R6.64] ;  /* 0x0000002406167981 */ /* 0x000162000c1e1100 */
[----:B------:R-:W-:Y:S05]  /*3000*/  BRA `(.L_x_19989) ;  /* 0x0000000c00607947 */ /* 0x000fea0003800000 */
.L_x_19992:
        /* <DEDUP_REMOVED lines=8> */
.L_x_19996:
[----:B------:R0:W5:Y:S01]  /*3090*/  LDG.E.U8 R22, desc[UR36][R6.64] ;  /* 0x0000002406167981 */ /* 0x000162000c1e1100 */
[----:B------:R-:W-:Y:S05]  /*30a0*/  BRA `(.L_x_19989) ;  /* 0x0000000c00387947 */ /* 0x000fea0003800000 */
.L_x_19995:
[----:B------:R0:W5:Y:S01]  /*30b0*/  LDG.E.U16 R22, desc[UR36][R6.64] ;  /* 0x0000002406167981 */ /* 0x000162000c1e1500 */
[----:B------:R-:W-:Y:S05]  /*30c0*/  BRA `(.L_x_19989) ;  /* 0x0000000c00307947 */ /* 0x000fea0003800000 */
.L_x_19991:
        /* <DEDUP_REMOVED lines=10> */
.L_x_19998:
[----:B------:R-:W2:Y:S02]  /*3170*/  LDG.E.U16 R4, desc[UR36][R6.64] ;  /* 0x0000002406047981 */ /* 0x000ea4000c1e1500 */
[----:B--2---:R-:W-:-:S06]  /*3180*/  HADD2.F32 R4, -RZ, R4.H0_H0 ;  /* 0x20000004ff047230 */ /* 0x004fcc0000004100 */
[----:B------:R-:W0:Y:S02]  /*3190*/  F2I.S64.TRUNC R4, R4 ;  /* 0x0000000400047311 */ /* 0x000e24000020d900 */
[----:B0-----:R-:W-:Y:S01]  /*31a0*/  PRMT R22, R4, 0x7610, R22 ;  /* 0x0000761004167816 */ /* 0x001fe20000000016 */
[----:B------:R-:W-:Y:S06]  /*31b0*/  BRA `(.L_x_19989) ;  /* 0x0000000800f47947 */ /* 0x000fec0003800000 */
.L_x_19997:
        /* <DEDUP_REMOVED lines=10> */
.L_x_20000:
[----:B------:R-:W2:Y:S02]  /*3260*/  LDG.E.U16 R6, desc[UR36][R6.64] ;  /* 0x0000002406067981 */ /* 0x000ea4000c1e1500 */
[----:B--2---:R-:W-:-:S06]  /*3270*/  HADD2.F32 R4, -RZ, R6.H0_H0 ;  /* 0x20000006ff047230 */ /* 0x004fcc0000004100 */
[----:B------:R-:W0:Y:S02]  /*3280*/  F2I.S64.TRUNC R4, R4 ;  /* 0x0000000400047311 */ /* 0x000e24000020d900 */
[----:B0-----:R-:W-:Y:S01]  /*3290*/  PRMT R22, R4, 0x7610, R22 ;  /* 0x0000761004167816 */ /* 0x001fe20000000016 */
[----:B------:R-:W-:Y:S06]  /*32a0*/  BRA `(.L_x_19989) ;  /* 0x0000000800b87947 */ /* 0x000fec0003800000 */
.L_x_19999:
[----:B------:R-:W2:Y:S02]  /*32b0*/  LDG.E.64 R4, desc[UR36][R6.64] ;  /* 0x0000002406047981 */ /* 0x000ea4000c1e1b00 */
[----:B--2---:R-:W0:Y:S02]  /*32c0*/  F2I.S64.F64.TRUNC R4, R4 ;  /* 0x0000000400047311 */ /* 0x004e24000030d900 */
[----:B0-----:R-:W-:Y:S01]  /*32d0*/  PRMT R22, R4, 0x7610, R22 ;  /* 0x0000761004167816 */ /* 0x001fe20000000016 */
[----:B------:R-:W-:Y:S06]  /*32e0*/  BRA `(.L_x_19989) ;  /* 0x0000000800a87947 */ /* 0x000fec0003800000 */
.L_x_19990:
        /* <DEDUP_REMOVED lines=12> */
.L_x_20003:
[----:B------:R-:W2:Y:S02]  /*33b0*/  LDG.E.64 R6, desc[UR36][R6.64] ;  /* 0x0000002406067981 */ /* 0x000ea4000c1e1b00 */
[----:B--2---:R-:W0:Y:S02]  /*33c0*/  F2I.S64.F64.TRUNC R4, R6 ;  /* 0x0000000600047311 */ /* 0x004e24000030d900 */
[----:B0-----:R-:W-:Y:S01]  /*33d0*/  PRMT R22, R4, 0x7610, R22 ;  /* 0x0000761004167816 */ /* 0x001fe20000000016 */
[----:B------:R-:W-:Y:S06]  /*33e0*/  BRA `(.L_x_19989) ;  /* 0x0000000800687947 */ /* 0x000fec0003800000 */
.L_x_20002:
        /* <DEDUP_REMOVED lines=28> */
.L_x_20005:
        /* <DEDUP_REMOVED lines=15> */
.L_x_20004:
[----:B------:R-:W2:Y:S02]  /*36a0*/  LDG.E.U16 R4, desc[UR36][R6.64] ;  /* 0x0000002406047981 */ /* 0x000ea4000c1e1500 */
[----:B--2---:R-:W-:-:S06]  /*36b0*/  IMAD.U32 R4, R4, 0x10000, RZ ;  /* 0x0001000004047824 */ /* 0x004fcc00078e00ff */
[----:B------:R-:W0:Y:S02]  /*36c0*/  F2I.S64.TRUNC R4, R4 ;  /* 0x0000000400047311 */ /* 0x000e24000020d900 */
[----:B0-----:R-:W-:Y:S01]  /*36d0*/  PRMT R22, R4, 0x7610, R22 ;  /* 0x0000761004167816 */ /* 0x001fe20000000016 */
[----:B------:R-:W-:Y:S06]  /*36e0*/  BRA `(.L_x_19989) ;  /* 0x0000000400a87947 */ /* 0x000fec0003800000 */
.L_x_20001:
        /* <DEDUP_REMOVED lines=10> */
.L_x_20008:
        /* <DEDUP_REMOVED lines=21> */
.L_x_20012:
[----:B------:R-:W-:Y:S05]  /*38e0*/  BSYNC B1 ;  /* 0x0000000000017941 */ /* 0x000fea0003800000 */
.L_x_20011:
[----:B------:R-:W-:Y:S01]  /*38f0*/  IMAD.SHL.U32 R3, R3, 0x100000, RZ ;  /* 0x0010000003037824 */ /* 0x000fe200078e00ff */
[----:B------:R-:W-:-:S04]  /*3900*/  LEA R5, R0, 0x3b800000, 0x17 ;  /* 0x3b80000000057811 */ /* 0x000fc800078eb8ff */
[----:B------:R-:W-:-:S07]  /*3910*/  LOP3.LUT R4, R5, R3, R6, 0xfe, !PT ;  /* 0x0000000305047212 */ /* 0x000fce00078efe06 */
.L_x_20010:
[----:B------:R-:W-:Y:S05]  /*3920*/  BSYNC B0 ;  /* 0x0000000000007941 */ /* 0x000fea0003800000 */
.L_x_20009:
[----:B------:R-:W0:Y:S02]  /*3930*/  F2I.S64.TRUNC R4, R4 ;  /* 0x0000000400047311 */ /* 0x000e24000020d900 */
[----:B0-----:R-:W-:Y:S01]  /*3940*/  PRMT R22, R4, 0x7610, R22 ;  /* 0x0000761004167816 */ /* 0x001fe20000000016 */
[----:B------:R-:W-:Y:S06]  /*3950*/  BRA `(.L_x_19989) ;  /* 0x00000004000c7947 */ /* 0x000fec0003800000 */
.L_x_20007:
        /* <DEDUP_REMOVED lines=21> */
.L_x_20016:
[----:B------:R-:W-:Y:S05]  /*3ab0*/  BSYNC B1 ;  /* 0x0000000000017941 */ /* 0x000fea0003800000 */
.L_x_20015:
[----:B------:R-:W-:Y:S01]  /*3ac0*/  IMAD.SHL.U32 R3, R3, 0x200000, RZ ;  /* 0x0020000003037824 */ /* 0x000fe200078e00ff */
[----:B------:R-:W-:-:S04]  /*3ad0*/  LEA R5, R0, 0x37800000, 0x17 ;  /* 0x3780000000057811 */ /* 0x000fc800078eb8ff */
[----:B------:R-:W-:-:S07]  /*3ae0*/  LOP3.LUT R4, R5, R3, R6, 0xfe, !PT ;  /* 0x0000000305047212 */ /* 0x000fce00078efe06 */
.L_x_20014:
[----:B------:R-:W-:Y:S05]  /*3af0*/  BSYNC B0 ;  /* 0x0000000000007941 */ /* 0x000fea0003800000 */
.L_x_20013:
[----:B------:R-:W0:Y:S02]  /*3b00*/  F2I.S64.TRUNC R4, R4 ;  /* 0x0000000400047311 */ /* 0x000e24000020d900 */
[----:B0-----:R-:W-:Y:S01]  /*3b10*/  PRMT R22, R4, 0x7610, R22 ;  /* 0x0000761004167816 */ /* 0x001fe20000000016 */
[----:B------:R-:W-:Y:S06]  /*3b20*/  BRA `(.L_x_19989) ;  /* 0x0000000000987947 */ /* 0x000fec0003800000 */
.L_x_20006:
        /* <DEDUP_REMOVED lines=14> */
.L_x_20020:
[----:B------:R-:W-:Y:S05]  /*3c10*/  BSYNC B0 ;  /* 0x0000000000007941 */ /* 0x000fea0003800000 */
.L_x_20019:
[----:B------:R-:W0:Y:S02]  /*3c20*/  F2I.S64.TRUNC R4, R4 ;  /* 0x0000000400047311 */ /* 0x000e24000020d900 */
[----:B0-----:R-:W-:Y:S01]  /*3c30*/  PRMT R22, R4, 0x7610, R22 ;  /* 0x0000761004167816 */ /* 0x001fe20000000016 */
[----:B------:R-:W-:Y:S06]  /*3c40*/  BRA `(.L_x_19989) ;  /* 0x0000000000507947 */ /* 0x000fec0003800000 */
.L_x_19994:
        /* <DEDUP_REMOVED lines=16> */
.L_x_20021:
[----:B------:R-:W-:Y:S05]  /*3d50*/  BRA `(.L_x_19989) ;  /* 0x00000000000c7947 */ /* 0x000fea0003800000 */
.L_x_20018:
[----:B------:R0:W5:Y:S01]  /*3d60*/  LDG.E.U8 R22, desc[UR36][R6.64] ;  /* 0x0000002406167981 */ /* 0x000162000c1e1100 */
[----:B------:R-:W-:Y:S05]  /*3d70*/  BRA `(.L_x_19989) ;  /* 0x0000000000047947 */ /* 0x000fea0003800000 */
.L_x_20017:
[----:B------:R0:W5:Y:S02]  /*3d80*/  LDG.E.U8 R22, desc[UR36][R6.64] ;  /* 0x0000002406167981 */ /* 0x000164000c1e1100 */
.L_x_19989:
[----:B------:R-:W-:Y:S05]  /*3d90*/  BSYNC B6 ;  /* 0x0000000000067941 */ /* 0x000fea0003800000 */
.L_x_19988:
[----:B------:R-:W1:Y:S01]  /*3da0*/  S2R R25, SR_TID.X ;  /* 0x0000000000197919 */ /* 0x000e620000002100 */
[----:B------:R-:W0:Y:S01]  /*3db0*/  LDC.U8 R17, c[0x0][0x244] ;  /* 0x00009100ff117b82 */ /* 0x000e220000000000 */
[----:B------:R-:W-:Y:S01]  /*3dc0*/  ULDC.U8 UR4, c[0x0][0x219] ;  /* 0x0000864000047ab9 */ /* 0x000fe20000000000 */
[----:B------:R-:W-:Y:S01]  /*3dd0*/  BSSY B6, `(.L_x_20022) ;  /* 0x0000127000067945 */ /* 0x000fe20003800000 */
[C---:B-1----:R-:W-:Y:S01]  /*3de0*/  VIADD R3, R25.reuse, 0x100 ;  /* 0x0000010019037836 */ /* 0x042fe20000000000 */
[CC--:B------:R-:W-:Y:S01]  /*3df0*/  ISETP.GE.AND P3, PT, R25.reuse, R16.reuse, PT ;  /* 0x000000101900720c */ /* 0x0c0fe20003f66270 */
[C---:B------:R-:W-:Y:S02]  /*3e00*/  VIADD R23, R25.reuse, 0x80 ;  /* 0x0000008019177836 */ /* 0x040fe40000000000 */
[----:B0-234-:R-:W-:Y:S01]  /*3e10*/  VIADD R7, R25, 0x180 ;  /* 0x0000018019077836 */ /* 0x01dfe20000000000 */
[-C--:B------:R-:W-:Y:S02]  /*3e20*/  ISETP.GE.AND P1, PT, R3, R16.reuse, PT ;  /* 0x000000100300720c */ /* 0x080fe40003f26270 */
[----:B------:R-:W-:-:S02]  /*3e30*/  ISETP.GE.AND P0, PT, R23, R16, PT ;  /* 0x000000101700720c */ /* 0x000fc40003f06270 */
[----:B------:R-:W-:-:S05]  /*3e40*/  ISETP.GE.AND P2, PT, R7, R16, PT ;  /* 0x000000100700720c */ /* 0x000fca0003f46270 */
[----:B-----5:R-:W-:-:S04]  /*3e50*/  @!P3 LOP3.LUT R3, R24, 0xff, RZ, 0xc0, !PT ;  /* 0x000000ff1803b812 */ /* 0x020fc800078ec0ff */
[----:B------:R-:W-:Y:S02]  /*3e60*/  @!P1 LOP3.LUT R9, R19, 0xff, RZ, 0xc0, !PT ;  /* 0x000000ff13099812 */ /* 0x000fe400078ec0ff */
[----:B------:R-:W-:Y:S02]  /*3e70*/  @!P0 LOP3.LUT R7, R26, 0xff, RZ, 0xc0, !PT ;  /* 0x000000ff1a078812 */ /* 0x000fe400078ec0ff */
[----:B------:R-:W-:Y:S02]  /*3e80*/  @!P2 LOP3.LUT R11, R22, 0xff, RZ, 0xc0, !PT ;  /* 0x000000ff160ba812 */ /* 0x000fe400078ec0ff */
[-C--:B------:R-:W-:Y:S02]  /*3e90*/  @!P3 VIMNMX.U32 R3, R3, R18.reuse, !PT ;  /* 0x000000120303b248 */ /* 0x080fe40007fe0000 */
[-C--:B------:R-:W-:Y:S02]  /*3ea0*/  @!P1 VIMNMX.U32 R9, R9, R18.reuse, !PT ;  /* 0x0000001209099248 */ /* 0x080fe40007fe0000 */
[----:B------:R-:W-:-:S02]  /*3eb0*/  @!P0 VIMNMX.U32 R7, R7, R18, !PT ;  /* 0x0000001207078248 */ /* 0x000fc40007fe0000 */
[----:B------:R-:W-:Y:S02]  /*3ec0*/  @!P2 VIMNMX.U32 R11, R11, R18, !PT ;  /* 0x000000120b0ba248 */ /* 0x000fe40007fe0000 */
        /* <DEDUP_REMOVED lines=26> */
.L_x_20027:
[----:B------:R0:W-:Y:S01]  /*4070*/  STG.E.U8 desc[UR36][R8.64], R5 ;  /* 0x0000000508007986 */ /* 0x0001e2000c101124 */
[----:B------:R-:W-:Y:S01]  /*4080*/  IMAD.MOV.U32 R25, RZ, RZ, R23 ;  /* 0x000000ffff197224 */ /* 0x000fe200078e0017 */
[----:B------:R-:W-:Y:S06]  /*4090*/  BRA `(.L_x_20023) ;  /* 0x0000000c00e87947 */ /* 0x000fec0003800000 */
.L_x_20026:
[----:B------:R-:W-:-:S13]  /*40a0*/  ISETP.NE.AND P0, PT, R0, 0x2, PT ;  /* 0x000000020000780c */ /* 0x000fda0003f05270 */
[----:B------:R-:W-:Y:S05]  /*40b0*/  @!P0 BRA `(.L_x_20029) ;  /* 0x0000000000348947 */ /* 0x000fea0003800000 */
[----:B------:R-:W-:-:S13]  /*40c0*/  ISETP.NE.AND P0, PT, R0, 0x3, PT ;  /* 0x000000030000780c */ /* 0x000fda0003f05270 */
[----:B------:R-:W-:Y:S05]  /*40d0*/  @!P0 BRA `(.L_x_20030) ;  /* 0x00000000001c8947 */ /* 0x000fea0003800000 */
[----:B------:R-:W-:-:S13]  /*40e0*/  ISETP.NE.AND P0, PT, R0, 0x4, PT ;  /* 0x000000040000780c */ /* 0x000fda0003f05270 */
[----:B------:R-:W-:Y:S05]  /*40f0*/  @P0 BRA `(.L_x_20028) ;  /* 0x0000000c00680947 */ /* 0x000fea0003800000 */
[----:B------:R-:W-:Y:S01]  /*4100*/  LOP3.LUT R4, R5, 0xff, RZ, 0xc0, !PT ;  /* 0x000000ff05047812 */ /* 0x000fe200078ec0ff */
[----:B------:R-:W-:Y:S02]  /*4110*/  IMAD.MOV.U32 R5, RZ, RZ, RZ ;  /* 0x000000ffff057224 */ /* 0x000fe400078e00ff */
[----:B------:R-:W-:-:S03]  /*4120*/  IMAD.MOV.U32 R25, RZ, RZ, R23 ;  /* 0x000000ffff197224 */ /* 0x000fc600078e0017 */
[----:B------:R0:W-:Y:S01]  /*4130*/  STG.E.64 desc[UR36][R8.64], R4 ;  /* 0x0000000408007986 */ /* 0x0001e2000c101b24 */
[----:B------:R-:W-:Y:S05]  /*4140*/  BRA `(.L_x_20023) ;  /* 0x0000000c00bc7947 */ /* 0x000fea0003800000 */
.L_x_20030:
[----:B------:R-:W-:Y:S01]  /*4150*/  LOP3.LUT R5, R5, 0xff, RZ, 0xc0, !PT ;  /* 0x000000ff05057812 */ /* 0x000fe200078ec0ff */
[----:B------:R-:W-:-:S04]  /*4160*/  IMAD.MOV.U32 R25, RZ, RZ, R23 ;  /* 0x000000ffff197224 */ /* 0x000fc800078e0017 */
[----:B------:R0:W-:Y:S01]  /*4170*/  STG.E desc[UR36][R8.64], R5 ;  /* 0x0000000508007986 */ /* 0x0001e2000c101924 */
[----:B------:R-:W-:Y:S05]  /*4180*/  BRA `(.L_x_20023) ;  /* 0x0000000c00ac7947 */ /* 0x000fea0003800000 */
.L_x_20029:
[----:B------:R-:W-:Y:S01]  /*4190*/  LOP3.LUT R5, R5, 0xff, RZ, 0xc0, !PT ;  /* 0x000000ff05057812 */ /* 0x000fe200078ec0ff */
[----:B------:R-:W-:-:S04]  /*41a0*/  IMAD.MOV.U32 R25, RZ, RZ, R23 ;  /* 0x000000ffff197224 */ /* 0x000fc800078e0017 */
[----:B------:R0:W-:Y:S01]  /*41b0*/  STG.E.U16 desc[UR36][R8.64], R5 ;  /* 0x0000000508007986 */ /* 0x0001e2000c101524 */
[----:B------:R-:W-:Y:S05]  /*41c0*/  BRA `(.L_x_20023) ;  /* 0x0000000c009c7947 */ /* 0x000fea0003800000 */
.L_x_20025:
[----:B------:R-:W-:-:S13]  /*41d0*/  ISETP.GT.AND P0, PT, R0, 0x6, PT ;  /* 0x000000060000780c */ /* 0x000fda0003f04270 */
[----:B------:R-:W-:Y:S05]  /*41e0*/  @P0 BRA `(.L_x_20031) ;  /* 0x00000000003c0947 */ /* 0x000fea0003800000 */
[----:B------:R-:W-:-:S13]  /*41f0*/  ISETP.NE.AND P0, PT, R0, 0x5, PT ;  /* 0x000000050000780c */ /* 0x000fda0003f05270 */
[----:B------:R-:W-:Y:S05]  /*4200*/  @!P0 BRA `(.L_x_20032) ;  /* 0x00000000001c8947 */ /* 0x000fea0003800000 */
[----:B------:R-:W-:-:S13]  /*4210*/  ISETP.NE.AND P0, PT, R0, 0x6, PT ;  /* 0x000000060000780c */ /* 0x000fda0003f05270 */
[----:B------:R-:W-:Y:S05]  /*4220*/  @P0 BRA `(.L_x_20028) ;  /* 0x0000000c001c0947 */ /* 0x000fea0003800000 */
[----:B------:R-:W-:Y:S01]  /*4230*/  LOP3.LUT R3, R5, 0xff, RZ, 0xc0, !PT ;  /* 0x000000ff05037812 */ /* 0x000fe200078ec0ff */
[----:B------:R-:W-:-:S05]  /*4240*/  IMAD.MOV.U32 R25, RZ, RZ, R23 ;  /* 0x000000ffff197224 */ /* 0x000fca00078e0017 */
[----:B------:R-:W0:Y:S02]  /*4250*/  I2F.U16 R3, R3 ;  /* 0x0000000300037306 */ /* 0x000e240000101000 */
[----:B0-----:R0:W-:Y:S01]  /*4260*/  STG.E desc[UR36][R8.64], R3 ;  /* 0x0000000308007986 */ /* 0x0011e2000c101924 */
[----:B------:R-:W-:Y:S05]  /*4270*/  BRA `(.L_x_20023) ;  /* 0x0000000c00707947 */ /* 0x000fea0003800000 */
.L_x_20032:
[----:B------:R-:W-:Y:S01]  /*4280*/  LOP3.LUT R5, R5, 0xff, RZ, 0xc0, !PT ;  /* 0x000000ff05057812 */ /* 0x000fe200078ec0ff */
[----:B------:R-:W-:-:S03]  /*4290*/  IMAD.MOV.U32 R25, RZ, RZ, R23 ;  /* 0x000000ffff197224 */ /* 0x000fc600078e0017 */
[----:B------:R-:W0:Y:S02]  /*42a0*/  I2F.U16 R0, R5 ;  /* 0x0000000500007306 */ /* 0x000e240000101000 */
[----:B0-----:R-:W-:-:S05]  /*42b0*/  F2FP.F16.F32.PACK_AB R0, RZ, R0 ;  /* 0x00000000ff00723e */ /* 0x001fca00000000ff */
[----:B------:R0:W-:Y:S01]  /*42c0*/  STG.E.U16 desc[UR36][R8.64], R0 ;  /* 0x0000000008007986 */ /* 0x0001e2000c101524 */
[----:B------:R-:W-:Y:S05]  /*42d0*/  BRA `(.L_x_20023) ;  /* 0x0000000c00587947 */ /* 0x000fea0003800000 */
.L_x_20031:
        /* <DEDUP_REMOVED lines=8> */
[----:B------:R-:W-:Y:S01]  /*4360*/  IMAD.MOV.U32 R25, RZ, RZ, R23 ;  /* 0x000000ffff197224 */ /* 0x000fe200078e0017 */
[----:B------:R-:W0:Y:S02]  /*4370*/  I2F.U16 R6, R5 ;  /* 0x0000000500067306 */ /* 0x000e240000101000 */
[----:B0-----:R0:W-:Y:S01]  /*4380*/  STG.E.64 desc[UR36][R8.64], R6 ;  /* 0x0000000608007986 */ /* 0x0011e2000c101b24 */
[----:B------:R-:W-:Y:S05]  /*4390*/  BRA `(.L_x_20023) ;  /* 0x0000000c00287947 */ /* 0x000fea0003800000 */
.L_x_20034:
[----:B------:R-:W-:Y:S01]  /*43a0*/  LOP3.LUT R5, R5, 0xff, RZ, 0xc0, !PT ;  /* 0x000000ff05057812 */ /* 0x000fe200078ec0ff */
[----:B------:R-:W-:-:S05]  /*43b0*/  IMAD.MOV.U32 R25, RZ, RZ, R23 ;  /* 0x000000ffff197224 */ /* 0x000fca00078e0017 */
[----:B------:R-:W0:Y:S02]  /*43c0*/  I2F.U16 R5, R5 ;  /* 0x0000000500057306 */ /* 0x000e240000101000 */
[----:B0-----:R-:W-:-:S04]  /*43d0*/  F2FP.F16.F32.PACK_AB R3, RZ, R5 ;  /* 0x00000005ff03723e */ /* 0x001fc800000000ff */
[----:B------:R-:W-:-:S05]  /*43e0*/  PRMT R3, R3, 0x5410, RZ ;  /* 0x0000541003037816 */ /* 0x000fca00000000ff */
[----:B------:R0:W-:Y:S01]  /*43f0*/  STG.E desc[UR36][R8.64], R3 ;  /* 0x0000000308007986 */ /* 0x0001e2000c101924 */
[----:B------:R-:W-:Y:S05]  /*4400*/  BRA `(.L_x_20023) ;  /* 0x0000000c000c7947 */ /* 0x000fea0003800000 */
.L_x_20033:
[----:B------:R-:W-:Y:S01]  /*4410*/  LOP3.LUT R5, R5, 0xff, RZ, 0xc0, !PT ;  /* 0x000000ff05057812 */ /* 0x000fe200078ec0ff */
[----:B------:R-:W-:-:S05]  /*4420*/  IMAD.MOV.U32 R25, RZ, RZ, R23 ;  /* 0x000000ffff197224 */ /* 0x000fca00078e0017 */
[----:B------:R-:W0:Y:S02]  /*4430*/  I2F.F64.U16 R4, R5 ;  /* 0x0000000500047312 */ /* 0x000e240000101800 */
[----:B0-----:R0:W-:Y:S01]  /*4440*/  STG.E.64 desc[UR36][R8.64], R4 ;  /* 0x0000000408007986 */ /* 0x0011e2000c101b24 */
[----:B------:R-:W-:Y:S05]  /*4450*/  BRA `(.L_x_20023) ;  /* 0x0000000800f87947 */ /* 0x000fea0003800000 */
.L_x_20024:
        /* <DEDUP_REMOVED lines=13> */
.L_x_20037:
[----:B------:R-:W-:Y:S02]  /*4530*/  LOP3.LUT R5, R5, 0xff, RZ, 0xc0, !PT ;  /* 0x000000ff05057812 */ /* 0x000fe400078ec0ff */
[----:B------:R-:W-:Y:S01]  /*4540*/  CS2R R6, SRZ ;  /* 0x0000000000067805 */ /* 0x000fe2000001ff00 */
[----:B------:R-:W-:-:S03]  /*4550*/  IMAD.MOV.U32 R25, RZ, RZ, R23 ;  /* 0x000000ffff197224 */ /* 0x000fc600078e0017 */
[----:B------:R-:W0:Y:S02]  /*4560*/  I2F.F64.U16 R4, R5 ;  /* 0x0000000500047312 */ /* 0x000e240000101800 */
[----:B0-----:R0:W-:Y:S01]  /*4570*/  STG.E.128 desc[UR36][R8.64], R4 ;  /* 0x0000000408007986 */ /* 0x0011e2000c101d24 */
[----:B------:R-:W-:Y:S05]  /*4580*/  BRA `(.L_x_20023) ;  /* 0x0000000800ac7947 */ /* 0x000fea0003800000 */
.L_x_20036:
        /* <DEDUP_REMOVED lines=22> */
.L_x_20041:
[----:B------:R-:W-:Y:S05]  /*46f0*/  BSYNC B0 ;  /* 0x0000000000007941 */ /* 0x000fea0003800000 */
.L_x_20040:
[----:B------:R-:W-:Y:S01]  /*4700*/  LOP3.LUT R5, R0, R5, RZ, 0xfc, !PT ;  /* 0x0000000500057212 */ /* 0x000fe200078efcff */
[----:B------:R-:W-:-:S04]  /*4710*/  IMAD.MOV.U32 R25, RZ, RZ, R23 ;  /* 0x000000ffff197224 */ /* 0x000fc800078e0017 */
[----:B------:R0:W-:Y:S01]  /*4720*/  STG.E.U8 desc[UR36][R8.64], R5 ;  /* 0x0000000508007986 */ /* 0x0001e2000c101124 */
[----:B------:R-:W-:Y:S05]  /*4730*/  BRA `(.L_x_20023) ;  /* 0x0000000800407947 */ /* 0x000fea0003800000 */
.L_x_20039:
        /* <DEDUP_REMOVED lines=14> */
.L_x_20043:
[----:B------:R-:W-:Y:S01]  /*4820*/  IMAD.MOV.U32 R0, RZ, RZ, 0x7f ;  /* 0x0000007fff007424 */ /* 0x000fe200078e00ff */
[----:B------:R-:W-:-:S04]  /*4830*/  ISETP.GT.U32.AND P0, PT, R3, 0x7f800000, PT ;  /* 0x7f8000000300780c */ /* 0x000fc80003f04070 */
[----:B------:R-:W-:-:S09]  /*4840*/  SEL R0, R0, 0x7c, P0 ;  /* 0x0000007c00007807 */ /* 0x000fd20000000000 */
.L_x_20044:
[----:B------:R-:W-:Y:S05]  /*4850*/  BSYNC B0 ;  /* 0x0000000000007941 */ /* 0x000fea0003800000 */
.L_x_20042:
[----:B------:R-:W-:Y:S01]  /*4860*/  LOP3.LUT R3, R5, 0x80000000, RZ, 0xc0, !PT ;  /* 0x8000000005037812 */ /* 0x000fe200078ec0ff */
[----:B------:R-:W-:-:S03]  /*4870*/  IMAD.MOV.U32 R25, RZ, RZ, R23 ;  /* 0x000000ffff197224 */ /* 0x000fc600078e0017 */
[----:B------:R-:W-:-:S04]  /*4880*/  SHF.R.U32.HI R3, RZ, 0x18, R3 ;  /* 0x00000018ff037819 */ /* 0x000fc80000011603 */
[----:B------:R-:W-:-:S05]  /*4890*/  LOP3.LUT R3, R0, R3, RZ, 0xfc, !PT ;  /* 0x0000000300037212 */ /* 0x000fca00078efcff */
[----:B------:R0:W-:Y:S01]  /*48a0*/  STG.E.U8 desc[UR36][R8.64], R3 ;  /* 0x0000000308007986 */ /* 0x0001e2000c101124 */
[----:B------:R-:W-:Y:S05]  /*48b0*/  BRA `(.L_x_20023) ;  /* 0x0000000400e07947 */ /* 0x000fea0003800000 */
.L_x_20038:
[----:B------:R-:W-:Y:S01]  /*48c0*/  LOP3.LUT R5, R5, 0xff, RZ, 0xc0, !PT ;  /* 0x000000ff05057812 */ /* 0x000fe200078ec0ff */
[----:B------:R-:W-:-:S03]  /*48d0*/  IMAD.MOV.U32 R25, RZ, RZ, R23 ;  /* 0x000000ffff197224 */ /* 0x000fc600078e0017 */
[----:B------:R-:W0:Y:S02]  /*48e0*/  I2F.U16 R0, R5 ;  /* 0x0000000500007306 */ /* 0x000e240000101000 */
[----:B0-----:R-:W-:-:S05]  /*48f0*/  F2FP.BF16.F32.PACK_AB R0, RZ, R0 ;  /* 0x00000000ff00723e */ /* 0x001fca00000010ff */
[----:B------:R0:W-:Y:S01]  /*4900*/  STG.E.U16 desc[UR36][R8.64], R0 ;  /* 0x0000000008007986 */ /* 0x0001e2000c101524 */
[----:B------:R-:W-:Y:S05]  /*4910*/  BRA `(.L_x_20023) ;  /* 0x0000000400c87947 */ /* 0x000fea0003800000 */
.L_x_20035:
        /* <DEDUP_REMOVED lines=8> */
[----:B------:R-:W-:Y:S01]  /*49a0*/  LOP3.LUT R5, R5, 0xff, RZ, 0xc0, !PT ;  /* 0x000000ff05057812 */ /* 0x000fe200078ec0ff */
[----:B------:R-:W-:-:S04]  /*49b0*/  IMAD.MOV.U32 R25, RZ, RZ, R23 ;  /* 0x000000ffff197224 */ /* 0x000fc800078e0017 */
[----:B------:R4:W-:Y:S01]  /*49c0*/  STG.E.U16 desc[UR36][R8.64], R5 ;  /* 0x0000000508007986 */ /* 0x0009e2000c101524 */
[----:B------:R-:W-:Y:S05]  /*49d0*/  BRA `(.L_x_20023) ;  /* 0x0000000400987947 */ /* 0x000fea0003800000 */
.L_x_20047:
        /* <DEDUP_REMOVED lines=18> */
.L_x_20050:
[----:B------:R-:W-:-:S04]  /*4b00*/  LOP3.LUT R3, R5, 0x80000000, RZ, 0xc0, !PT ;  /* 0x8000000005037812 */ /* 0x000fc800078ec0ff */
[----:B------:R-:W-:-:S04]  /*4b10*/  SHF.R.U32.HI R3, RZ, 0x18, R3 ;  /* 0x00000018ff037819 */ /* 0x000fc80000011603 */
[----:B------:R-:W-:-:S04]  /*4b20*/  LOP3.LUT R0, R0, R3, RZ, 0xfc, !PT ;  /* 0x0000000300007212 */ /* 0x000fc800078efcff */
[----:B------:R-:W-:-:S07]  /*4b30*/  PRMT R4, R0, 0x7610, R4 ;  /* 0x0000761000047816 */ /* 0x000fce0000000004 */
.L_x_20049:
[----:B------:R-:W-:Y:S05]  /*4b40*/  BSYNC B0 ;  /* 0x0000000000007941 */ /* 0x000fea0003800000 */
.L_x_20048:
[----:B------:R3:W-:Y:S01]  /*4b50*/  STG.E.U8 desc[UR36][R8.64], R4 ;  /* 0x0000000408007986 */ /* 0x0007e2000c101124 */
[----:B------:R-:W-:Y:S01]  /*4b60*/  IMAD.MOV.U32 R25, RZ, RZ, R23 ;  /* 0x000000ffff197224 */ /* 0x000fe200078e0017 */
[----:B------:R-:W-:Y:S06]  /*4b70*/  BRA `(.L_x_20023) ;  /* 0x0000000400307947 */ /* 0x000fec0003800000 */
.L_x_20046:
        /* <DEDUP_REMOVED lines=18> */
.L_x_20053:
[----:B------:R-:W-:-:S04]  /*4ca0*/  LOP3.LUT R3, R5, 0x80000000, RZ, 0xc0, !PT ;  /* 0x8000000005037812 */ /* 0x000fc800078ec0ff */
[----:B------:R-:W-:-:S04]  /*4cb0*/  SHF.R.U32.HI R3, RZ, 0x18, R3 ;  /* 0x00000018ff037819 */ /* 0x000fc80000011603 */
[----:B------:R-:W-:-:S04]  /*4cc0*/  LOP3.LUT R0, R0, R3, RZ, 0xfc, !PT ;  /* 0x0000000300007212 */ /* 0x000fc800078efcff */
[----:B------:R-:W-:-:S07]  /*4cd0*/  PRMT R4, R0, 0x7610, R4 ;  /* 0x0000761000047816 */ /* 0x000fce0000000004 */
.L_x_20052:
[----:B------:R-:W-:Y:S05]  /*4ce0*/  BSYNC B0 ;  /* 0x0000000000007941 */ /* 0x000fea0003800000 */
.L_x_20051:
[----:B------:R0:W-:Y:S01]  /*4cf0*/  STG.E.U8 desc[UR36][R8.64], R4 ;  /* 0x0000000408007986 */ /* 0x0001e2000c101124 */
[----:B------:R-:W-:Y:S01]  /*4d00*/  IMAD.MOV.U32 R25, RZ, RZ, R23 ;  /* 0x000000ffff197224 */ /* 0x000fe200078e0017 */
[----:B------:R-:W-:Y:S06]  /*4d10*/  BRA `(.L_x_20023) ;  /* 0x0000000000c87947 */ /* 0x000fec0003800000 */
.L_x_20045:
        /* <DEDUP_REMOVED lines=24> */
.L_x_20028:
        /* <DEDUP_REMOVED lines=16> */
.L_x_20056:
[----:B------:R-:W-:Y:S01]  /*4fa0*/  IMAD.MOV.U32 R25, RZ, RZ, R23 ;  /* 0x000000ffff197224 */ /* 0x000fe200078e0017 */
[----:B------:R-:W-:Y:S06]  /*4fb0*/  BRA `(.L_x_20023) ;  /* 0x0000000000207947 */ /* 0x000fec0003800000 */
.L_x_20055:
[----:B------:R-:W-:Y:S01]  /*4fc0*/  LOP3.LUT R4, R5, 0xff, RZ, 0xc0, !PT ;  /* 0x000000ff05047812 */ /* 0x000fe200078ec0ff */
[----:B------:R-:W-:Y:S02]  /*4fd0*/  IMAD.MOV.U32 R5, RZ, RZ, RZ ;  /* 0x000000ffff057224 */ /* 0x000fe400078e00ff */
[----:B------:R-:W-:-:S03]  /*4fe0*/  IMAD.MOV.U32 R25, RZ, RZ, R23 ;  /* 0x000000ffff197224 */ /* 0x000fc600078e0017 */
[----:B------:R2:W-:Y:S01]  /*4ff0*/  STG.E.64 desc[UR36][R8.64], R4 ;  /* 0x0000000408007986 */ /* 0x0005e2000c101b24 */
[----:B------:R-:W-:Y:S05]  /*5000*/  BRA `(.L_x_20023) ;  /* 0x00000000000c7947 */ /* 0x000fea0003800000 */
.L_x_20054:
[----:B------:R-:W-:Y:S01]  /*5010*/  LOP3.LUT R5, R5, 0xff, RZ, 0xc0, !PT ;  /* 0x000000ff05057812 */ /* 0x000fe200078ec0ff */
[----:B------:R-:W-:-:S04]  /*5020*/  IMAD.MOV.U32 R25, RZ, RZ, R23 ;  /* 0x000000ffff197224 */ /* 0x000fc800078e0017 */
[----:B------:R0:W-:Y:S03]  /*5030*/  STG.E desc[UR36][R8.64], R5 ;  /* 0x0000000508007986 */ /* 0x0001e6000c101924 */
.L_x_20023:
[----:B------:R-:W-:Y:S05]  /*5040*/  BSYNC B6 ;  /* 0x0000000000067941 */ /* 0x000fea0003800000 */
.L_x_20022:
        /* <DEDUP_REMOVED lines=23> */
.L_x_20062:
[----:B------:R0:W-:Y:S01]  /*51c0*/  STG.E.U8 desc[UR36][R8.64], R22 ;  /* 0x0000001608007986 */ /* 0x0001e2000c101124 */
[----:B------:R-:W-:Y:S05]  /*51d0*/  BRA `(.L_x_20064) ;  /* 0x0000000c00987947 */ /* 0x000fea0003800000 */
.L_x_20061:
        /* <DEDUP_REMOVED lines=10> */
.L_x_20066:
[----:B------:R-:W-:-:S05]  /*5280*/  LOP3.LUT R3, R22, 0xff, RZ, 0xc0, !PT ;  /* 0x000000ff16037812 */ /* 0x000fca00078ec0ff */
[----:B------:R0:W-:Y:S01]  /*5290*/  STG.E desc[UR36][R8.64], R3 ;  /* 0x0000000308007986 */ /* 0x0001e2000c101924 */
[----:B------:R-:W-:Y:S05]  /*52a0*/  BRA `(.L_x_20064) ;  /* 0x0000000c00647947 */ /* 0x000fea0003800000 */
.L_x_20065:
[----:B------:R-:W-:-:S05]  /*52b0*/  LOP3.LUT R3, R22, 0xff, RZ, 0xc0, !PT ;  /* 0x000000ff16037812 */ /* 0x000fca00078ec0ff */
[----:B------:R0:W-:Y:S01]  /*52c0*/  STG.E.U16 desc[UR36][R8.64], R3 ;  /* 0x0000000308007986 */ /* 0x0001e2000c101524 */
[----:B------:R-:W-:Y:S05]  /*52d0*/  BRA `(.L_x_20064) ;  /* 0x0000000c00587947 */ /* 0x000fea0003800000 */
.L_x_20060:
[----:B------:R-:W-:-:S13]  /*52e0*/  ISETP.GT.AND P0, PT, R0, 0x6, PT ;  /* 0x000000060000780c */ /* 0x000fda0003f04270 */
[----:B------:R-:W-:Y:S05]  /*52f0*/  @P0 BRA `(.L_x_20067) ;  /* 0x0000000000340947 */ /* 0x000fea0003800000 */
[----:B------:R-:W-:-:S13]  /*5300*/  ISETP.NE.AND P0, PT, R0, 0x5, PT ;  /* 0x000000050000780c */ /* 0x000fda0003f05270 */
[----:B------:R-:W-:Y:S05]  /*5310*/  @!P0 BRA `(.L_x_20068) ;  /* 0x0000000000188947 */ /* 0x000fea0003800000 */
[----:B------:R-:W-:-:S13]  /*5320*/  ISETP.NE.AND P0, PT, R0, 0x6, PT ;  /* 0x000000060000780c */ /* 0x000fda0003f05270 */
[----:B------:R-:W-:Y:S05]  /*5330*/  @P0 BRA `(.L_x_20063) ;  /* 0x0000000800e40947 */ /* 0x000fea0003800000 */
[----:B------:R-:W-:-:S06]  /*5340*/  LOP3.LUT R3, R22, 0xff, RZ, 0xc0, !PT ;  /* 0x000000ff16037812 */ /* 0x000fcc00078ec0ff */
[----:B------:R-:W0:Y:S02]  /*5350*/  I2F.U16 R3, R3 ;  /* 0x0000000300037306 */ /* 0x000e240000101000 */
[----:B0-----:R0:W-:Y:S01]  /*5360*/  STG.E desc[UR36][R8.64], R3 ;  /* 0x0000000308007986 */ /* 0x0011e2000c101924 */
[----:B------:R-:W-:Y:S05]  /*5370*/  BRA `(.L_x_20064) ;  /* 0x0000000c00307947 */ /* 0x000fea0003800000 */
.L_x_20068:
[----:B------:R-:W-:-:S04]  /*5380*/  LOP3.LUT R22, R22, 0xff, RZ, 0xc0, !PT ;  /* 0x000000ff16167812 */ /* 0x000fc800078ec0ff */
[----:B------:R-:W0:Y:S02]  /*5390*/  I2F.U16 R0, R22 ;  /* 0x0000001600007306 */ /* 0x000e240000101000 */
[----:B0-----:R-:W-:-:S05]  /*53a0*/  F2FP.F16.F32.PACK_AB R0, RZ, R0 ;  /* 0x00000000ff00723e */ /* 0x001fca00000000ff */
[----:B------:R0:W-:Y:S01]  /*53b0*/  STG.E.U16 desc[UR36][R8.64], R0 ;  /* 0x0000000008007986 */ /* 0x0001e2000c101524 */
[----:B------:R-:W-:Y:S05]  /*53c0*/  BRA `(.L_x_20064) ;  /* 0x0000000c001c7947 */ /* 0x000fea0003800000 */
.L_x_20067:
        /* <DEDUP_REMOVED lines=11> */
.L_x_20070:
[----:B------:R-:W-:-:S06]  /*5480*/  LOP3.LUT R22, R22, 0xff, RZ, 0xc0, !PT ;  /* 0x000000ff16167812 */ /* 0x000fcc00078ec0ff */
[----:B------:R-:W0:Y:S02]  /*5490*/  I2F.U16 R22, R22 ;  /* 0x0000001600167306 */ /* 0x000e240000101000 */
[----:B0-----:R-:W-:-:S04]  /*54a0*/  F2FP.F16.F32.PACK_AB R3, RZ, R22 ;  /* 0x00000016ff03723e */ /* 0x001fc800000000ff */
[----:B------:R-:W-:-:S05]  /*54b0*/  PRMT R3, R3, 0x5410, RZ ;  /* 0x0000541003037816 */ /* 0x000fca00000000ff */
[----:B------:R0:W-:Y:S01]  /*54c0*/  STG.E desc[UR36][R8.64], R3 ;  /* 0x0000000308007986 */ /* 0x0001e2000c101924 */
[----:B------:R-:W-:Y:S05]  /*54d0*/  BRA `(.L_x_20064) ;  /* 0x0000000800d87947 */ /* 0x000fea0003800000 */
.L_x_20069:
[----:B------:R-:W-:-:S06]  /*54e0*/  LOP3.LUT R4, R22, 0xff, RZ, 0xc0, !PT ;  /* 0x000000ff16047812 */ /* 0x000fcc00078ec0ff */
[----:B------:R-:W0:Y:S02]  /*54f0*/  I2F.F64.U16 R4, R4 ;  /* 0x0000000400047312 */ /* 0x000e240000101800 */
[----:B0-----:R0:W-:Y:S01]  /*5500*/  STG.E.64 desc[UR36][R8.64], R4 ;  /* 0x0000000408007986 */ /* 0x0011e2000c101b24 */
[----:B------:R-:W-:Y:S05]  /*5510*/  BRA `(.L_x_20064) ;  /* 0x0000000800c87947 */ /* 0x000fea0003800000 */
.L_x_20059:
        /* <DEDUP_REMOVED lines=12> */
.L_x_20073:
[----:B------:R-:W-:Y:S02]  /*55e0*/  LOP3.LUT R4, R22, 0xff, RZ, 0xc0, !PT ;  /* 0x000000ff16047812 */ /* 0x000fe400078ec0ff */
[----:B------:R-:W-:-:S04]  /*55f0*/  CS2R R6, SRZ ;  /* 0x0000000000067805 */ /* 0x000fc8000001ff00 */
[----:B------:R-:W0:Y:S02]  /*5600*/  I2F.F64.U16 R4, R4 ;  /* 0x0000000400047312 */ /* 0x000e240000101800 */
[----:B0-----:R0:W-:Y:S01]  /*5610*/  STG.E.128 desc[UR36][R8.64], R4 ;  /* 0x0000000408007986 */ /* 0x0011e2000c101d24 */
[----:B------:R-:W-:Y:S05]  /*5620*/  BRA `(.L_x_20064) ;  /* 0x0000000800847947 */ /* 0x000fea0003800000 */
.L_x_20072:
        /* <DEDUP_REMOVED lines=22> */
.L_x_20077:
[----:B------:R-:W-:Y:S05]  /*5790*/  BSYNC B0 ;  /* 0x0000000000007941 */ /* 0x000fea0003800000 */
.L_x_20076:
[----:B------:R-:W-:-:S05]  /*57a0*/  LOP3.LUT R5, R0, R5, RZ, 0xfc, !PT ;  /* 0x0000000500057212 */ /* 0x000fca00078efcff */
[----:B------:R0:W-:Y:S01]  /*57b0*/  STG.E.U8 desc[UR36][R8.64], R5 ;  /* 0x0000000508007986 */ /* 0x0001e2000c101124 */
[----:B------:R-:W-:Y:S05]  /*57c0*/  BRA `(.L_x_20064) ;  /* 0x00000008001c7947 */ /* 0x000fea0003800000 */
.L_x_20075:
        /* <DEDUP_REMOVED lines=14> */
.L_x_20079:
[----:B------:R-:W-:Y:S01]  /*58b0*/  IMAD.MOV.U32 R0, RZ, RZ, 0x7f ;  /* 0x0000007fff007424 */ /* 0x000fe200078e00ff */
[----:B------:R-:W-:-:S04]  /*58c0*/  ISETP.GT.U32.AND P0, PT, R3, 0x7f800000, PT ;  /* 0x7f8000000300780c */ /* 0x000fc80003f04070 */
[----:B------:R-:W-:-:S09]  /*58d0*/  SEL R0, R0, 0x7c, P0 ;  /* 0x0000007c00007807 */ /* 0x000fd20000000000 */
.L_x_20080:
[----:B------:R-:W-:Y:S05]  /*58e0*/  BSYNC B0 ;  /* 0x0000000000007941 */ /* 0x000fea0003800000 */
.L_x_20078:
[----:B------:R-:W-:-:S04]  /*58f0*/  LOP3.LUT R3, R5, 0x80000000, RZ, 0xc0, !PT ;  /* 0x8000000005037812 */ /* 0x000fc800078ec0ff */
[----:B------:R-:W-:-:S04]  /*5900*/  SHF.R.U32.HI R3, RZ, 0x18, R3 ;  /* 0x00000018ff037819 */ /* 0x000fc80000011603 */
[----:B------:R-:W-:-:S05]  /*5910*/  LOP3.LUT R3, R0, R3, RZ, 0xfc, !PT ;  /* 0x0000000300037212 */ /* 0x000fca00078efcff */
[----:B------:R0:W-:Y:S01]  /*5920*/  STG.E.U8 desc[UR36][R8.64], R3 ;  /* 0x0000000308007986 */ /* 0x0001e2000c101124 */
[----:B------:R-:W-:Y:S05]  /*5930*/  BRA `(.L_x_20064) ;  /* 0x0000000400c07947 */ /* 0x000fea0003800000 */
.L_x_20074:
[----:B------:R-:W-:-:S04]  /*5940*/  LOP3.LUT R22, R22, 0xff, RZ, 0xc0, !PT ;  /* 0x000000ff16167812 */ /* 0x000fc800078ec0ff */
[----:B------:R-:W0:Y:S02]  /*5950*/  I2F.U16 R0, R22 ;  /* 0x0000001600007306 */ /* 0x000e240000101000 */
[----:B0-----:R-:W-:-:S05]  /*5960*/  F2FP.BF16.F32.PACK_AB R0, RZ, R0 ;  /* 0x00000000ff00723e */ /* 0x001fca00000010ff */
[----:B------:R0:W-:Y:S01]  /*5970*/  STG.E.U16 desc[UR36][R8.64], R0 ;  /* 0x0000000008007986 */ /* 0x0001e2000c101524 */
[----:B------:R-:W-:Y:S05]  /*5980*/  BRA `(.L_x_20064) ;  /* 0x0000000400ac7947 */ /* 0x000fea0003800000 */
.L_x_20071:
        /* <DEDUP_REMOVED lines=8> */
[----:B------:R-:W-:-:S05]  /*5a10*/  LOP3.LUT R3, R22, 0xff, RZ, 0xc0, !PT ;  /* 0x000000ff16037812 */ /* 0x000fca00078ec0ff */
[----:B------:R4:W-:Y:S01]  /*5a20*/  STG.E.U16 desc[UR36][R8.64], R3 ;  /* 0x0000000308007986 */ /* 0x0009e2000c101524 */
[----:B------:R-:W-:Y:S05]  /*5a30*/  BRA `(.L_x_20064) ;  /* 0x0000000400807947 */ /* 0x000fea0003800000 */
.L_x_20083:
        /* <DEDUP_REMOVED lines=18> */
.L_x_20086:
[----:B------:R-:W-:-:S04]  /*5b60*/  LOP3.LUT R3, R5, 0x80000000, RZ, 0xc0, !PT ;  /* 0x8000000005037812 */ /* 0x000fc800078ec0ff */
[----:B------:R-:W-:-:S04]  /*5b70*/  SHF.R.U32.HI R3, RZ, 0x18, R3 ;  /* 0x00000018ff037819 */ /* 0x000fc80000011603 */
[----:B------:R-:W-:-:S04]  /*5b80*/  LOP3.LUT R0, R0, R3, RZ, 0xfc, !PT ;  /* 0x0000000300007212 */ /* 0x000fc800078efcff */
[----:B------:R-:W-:-:S07]  /*5b90*/  PRMT R4, R0, 0x7610, R4 ;  /* 0x0000761000047816 */ /* 0x000fce0000000004 */
.L_x_20085:
[----:B------:R-:W-:Y:S05]  /*5ba0*/  BSYNC B0 ;  /* 0x0000000000007941 */ /* 0x000fea0003800000 */
.L_x_20084:
[----:B------:R3:W-:Y:S01]  /*5bb0*/  STG.E.U8 desc[UR36][R8.64], R4 ;  /* 0x0000000408007986 */ /* 0x0007e2000c101124 */
[----:B------:R-:W-:Y:S05]  /*5bc0*/  BRA `(.L_x_20064) ;  /* 0x00000004001c7947 */ /* 0x000fea0003800000 */
.L_x_20082:
        /* <DEDUP_REMOVED lines=18> */
.L_x_20089:
[----:B------:R-:W-:-:S04]  /*5cf0*/  LOP3.LUT R3, R5, 0x80000000, RZ, 0xc0, !PT ;  /* 0x8000000005037812 */ /* 0x000fc800078ec0ff */
[----:B------:R-:W-:-:S04]  /*5d00*/  SHF.R.U32.HI R3, RZ, 0x18, R3 ;  /* 0x00000018ff037819 */ /* 0x000fc80000011603 */
[----:B------:R-:W-:-:S04]  /*5d10*/  LOP3.LUT R0, R0, R3, RZ, 0xfc, !PT ;  /* 0x0000000300007212 */ /* 0x000fc800078efcff */
[----:B------:R-:W-:-:S07]  /*5d20*/  PRMT R4, R0, 0x7610, R4 ;  /* 0x0000761000047816 */ /* 0x000fce0000000004 */
.L_x_20088:
[----:B------:R-:W-:Y:S05]  /*5d30*/  BSYNC B0 ;  /* 0x0000000000007941 */ /* 0x000fea0003800000 */
.L_x_20087:
[----:B------:R0:W-:Y:S01]  /*5d40*/  STG.E.U8 desc[UR36][R8.64], R4 ;  /* 0x0000000408007986 */ /* 0x0001e2000c101124 */
[----:B------:R-:W-:Y:S05]  /*5d50*/  BRA `(.L_x_20064) ;  /* 0x0000000000b87947 */ /* 0x000fea0003800000 */
.L_x_20081:
        /* <DEDUP_REMOVED lines=23> */
.L_x_20063:
        /* <DEDUP_REMOVED lines=16> */
.L_x_20092:
[----:B------:R-:W-:Y:S05]  /*5fd0*/  BRA `(.L_x_20064) ;  /* 0x0000000000187947 */ /* 0x000fea0003800000 */
.L_x_20091:
[----:B------:R-:W-:Y:S01]  /*5fe0*/  LOP3.LUT R22, R22, 0xff, RZ, 0xc0, !PT ;  /* 0x000000ff16167812 */ /* 0x000fe200078ec0ff */
[----:B------:R-:W-:-:S05]  /*5ff0*/  IMAD.MOV.U32 R23, RZ, RZ, RZ ;  /* 0x000000ffff177224 */ /* 0x000fca00078e00ff */
[----:B------:R2:W-:Y:S01]  /*6000*/  STG.E.64 desc[UR36][R8.64], R22 ;  /* 0x0000001608007986 */ /* 0x0005e2000c101b24 */
[----:B------:R-:W-:Y:S05]  /*6010*/  BRA `(.L_x_20064) ;  /* 0x0000000000087947 */ /* 0x000fea0003800000 */
.L_x_20090:
[----:B------:R-:W-:-:S05]  /*6020*/  LOP3.LUT R3, R22, 0xff, RZ, 0xc0, !PT ;  /* 0x000000ff16037812 */ /* 0x000fca00078ec0ff */
[----:B------:R0:W-:Y:S02]  /*6030*/  STG.E desc[UR36][R8.64], R3 ;  /* 0x0000000308007986 */ /* 0x0001e4000c101924 */
.L_x_20064:
        /* <DEDUP_REMOVED lines=23> */
.L_x_20096:
[----:B------:R3:W-:Y:S01]  /*61b0*/  STG.E.U8 desc[UR36][R8.64], R18 ;  /* 0x0000001208007986 */ /* 0x0007e2000c101124 */
[----:B------:R-:W-:Y:S05]  /*61c0*/  BRA `(.L_x_20098) ;  /* 0x0000000c00987947 */ /* 0x000fea0003800000 */
.L_x_20095:
        /* <DEDUP_REMOVED lines=10> */
.L_x_20100:
[----:B------:R-:W-:-:S05]  /*6270*/  LOP3.LUT R3, R18, 0xff, RZ, 0xc0, !PT ;  /* 0x000000ff12037812 */ /* 0x000fca00078ec0ff */
[----:B------:R2:W-:Y:S01]  /*6280*/  STG.E desc[UR36][R8.64], R3 ;  /* 0x0000000308007986 */ /* 0x0005e2000c101924 */
[----:B------:R-:W-:Y:S05]  /*6290*/  BRA `(.L_x_20098) ;  /* 0x0000000c00647947 */ /* 0x000fea0003800000 */
.L_x_20099:
[----:B------:R-:W-:-:S05]  /*62a0*/  LOP3.LUT R3, R18, 0xff, RZ, 0xc0, !PT ;  /* 0x000000ff12037812 */ /* 0x000fca00078ec0ff */
[----:B------:R0:W-:Y:S01]  /*62b0*/  STG.E.U16 desc[UR36][R8.64], R3 ;  /* 0x0000000308007986 */ /* 0x0001e2000c101524 */
[----:B------:R-:W-:Y:S05]  /*62c0*/  BRA `(.L_x_20098) ;  /* 0x0000000c00587947 */ /* 0x000fea0003800000 */
.L_x_20094:
        /* <DEDUP_REMOVED lines=10> */
.L_x_20102:
[----:B------:R-:W-:-:S04]  /*6370*/  LOP3.LUT R18, R18, 0xff, RZ, 0xc0, !PT ;  /* 0x000000ff12127812 */ /* 0x000fc800078ec0ff */
[----:B------:R-:W0:Y:S02]  /*6380*/  I2F.U16 R0, R18 ;  /* 0x0000001200007306 */ /* 0x000e240000101000 */
[----:B0-----:R-:W-:-:S05]  /*6390*/  F2FP.F16.F32.PACK_AB R0, RZ, R0 ;  /* 0x00000000ff00723e */ /* 0x001fca00000000ff */
[----:B------:R0:W-:Y:S01]  /*63a0*/  STG.E.U16 desc[UR36][R8.64], R0 ;  /* 0x0000000008007986 */ /* 0x0001e2000c101524 */
[----:B------:R-:W-:Y:S05]  /*63b0*/  BRA `(.L_x_20098) ;  /* 0x0000000c001c7947 */ /* 0x000fea0003800000 */
.L_x_20101:
        /* <DEDUP_REMOVED lines=11> */
.L_x_20104:
[----:B------:R-:W-:-:S06]  /*6470*/  LOP3.LUT R18, R18, 0xff, RZ, 0xc0, !PT ;  /* 0x000000ff12127812 */ /* 0x000fcc00078ec0ff */
[----:B------:R-:W0:Y:S02]  /*6480*/  I2F.U16 R18, R18 ;  /* 0x0000001200127306 */ /* 0x000e240000101000 */
[----:B0-----:R-:W-:-:S04]  /*6490*/  F2FP.F16.F32.PACK_AB R3, RZ, R18 ;  /* 0x00000012ff03723e */ /* 0x001fc800000000ff */
[----:B------:R-:W-:-:S05]  /*64a0*/  PRMT R3, R3, 0x5410, RZ ;  /* 0x0000541003037816 */ /* 0x000fca00000000ff */
[----:B------:R0:W-:Y:S01]  /*64b0*/  STG.E desc[UR36][R8.64], R3 ;  /* 0x0000000308007986 */ /* 0x0001e2000c101924 */
[----:B------:R-:W-:Y:S05]  /*64c0*/  BRA `(.L_x_20098) ;  /* 0x0000000800d87947 */ /* 0x000fea0003800000 */
.L_x_20103:
[----:B------:R-:W-:-:S06]  /*64d0*/  LOP3.LUT R4, R18, 0xff, RZ, 0xc0, !PT ;  /* 0x000000ff12047812 */ /* 0x000fcc00078ec0ff */
[----:B------:R-:W0:Y:S02]  /*64e0*/  I2F.F64.U16 R4, R4 ;  /* 0x0000000400047312 */ /* 0x000e240000101800 */
[----:B0-----:R0:W-:Y:S01]  /*64f0*/  STG.E.64 desc[UR36][R8.64], R4 ;  /* 0x0000000408007986 */ /* 0x0011e2000c101b24 */
[----:B------:R-:W-:Y:S05]  /*6500*/  BRA `(.L_x_20098) ;  /* 0x0000000800c87947 */ /* 0x000fea0003800000 */
.L_x_20093:
        /* <DEDUP_REMOVED lines=12> */
.L_x_20107:
[----:B------:R-:W-:Y:S02]  /*65d0*/  LOP3.LUT R4, R18, 0xff, RZ, 0xc0, !PT ;  /* 0x000000ff12047812 */ /* 0x000fe400078ec0ff */
[----:B------:R-:W-:-:S04]  /*65e0*/  CS2R R6, SRZ ;  /* 0x0000000000067805 */ /* 0x000fc8000001ff00 */
[----:B------:R-:W0:Y:S02]  /*65f0*/  I2F.F64.U16 R4, R4 ;  /* 0x0000000400047312 */ /* 0x000e240000101800 */
[----:B0-----:R0:W-:Y:S01]  /*6600*/  STG.E.128 desc[UR36][R8.64], R4 ;  /* 0x0000000408007986 */ /* 0x0011e2000c101d24 */
[----:B------:R-:W-:Y:S05]  /*6610*/  BRA `(.L_x_20098) ;  /* 0x0000000800847947 */ /* 0x000fea0003800000 */
.L_x_20106:
        /* <DEDUP_REMOVED lines=22> */
.L_x_20111:
[----:B------:R-:W-:Y:S05]  /*6780*/  BSYNC B0 ;  /* 0x0000000000007941 */ /* 0x000fea0003800000 */
.L_x_20110:
[----:B------:R-:W-:-:S05]  /*6790*/  LOP3.LUT R5, R0, R5, RZ, 0xfc, !PT ;  /* 0x0000000500057212 */ /* 0x000fca00078efcff */
[----:B------:R0:W-:Y:S01]  /*67a0*/  STG.E.U8 desc[UR36][R8.64], R5 ;  /* 0x0000000508007986 */ /* 0x0001e2000c101124 */
[----:B------:R-:W-:Y:S05]  /*67b0*/  BRA `(.L_x_20098) ;  /* 0x00000008001c7947 */ /* 0x000fea0003800000 */
.L_x_20109:
        /* <DEDUP_REMOVED lines=14> */
.L_x_20113:
[----:B------:R-:W-:Y:S01]  /*68a0*/  IMAD.MOV.U32 R0, RZ, RZ, 0x7f ;  /* 0x0000007fff007424 */ /* 0x000fe200078e00ff */
[----:B------:R-:W-:-:S04]  /*68b0*/  ISETP.GT.U32.AND P0, PT, R3, 0x7f800000, PT ;  /* 0x7f8000000300780c */ /* 0x000fc80003f04070 */
[----:B------:R-:W-:-:S09]  /*68c0*/  SEL R0, R0, 0x7c, P0 ;  /* 0x0000007c00007807 */ /* 0x000fd20000000000 */
.L_x_20114:
[----:B------:R-:W-:Y:S05]  /*68d0*/  BSYNC B0 ;  /* 0x0000000000007941 */ /* 0x000fea0003800000 */
.L_x_20112:
[----:B------:R-:W-:-:S04]  /*68e0*/  LOP3.LUT R3, R5, 0x80000000, RZ, 0xc0, !PT ;  /* 0x8000000005037812 */ /* 0x000fc800078ec0ff */
[----:B------:R-:W-:-:S04]  /*68f0*/  SHF.R.U32.HI R3, RZ, 0x18, R3 ;  /* 0x00000018ff037819 */ /* 0x000fc80000011603 */
[----:B------:R-:W-:-:S05]  /*6900*/  LOP3.LUT R3, R0, R3, RZ, 0xfc, !PT ;  /* 0x0000000300037212 */ /* 0x000fca00078efcff */
[----:B------:R0:W-:Y:S01]  /*6910*/  STG.E.U8 desc[UR36][R8.64], R3 ;  /* 0x0000000308007986 */ /* 0x0001e2000c101124 */
[----:B------:R-:W-:Y:S05]  /*6920*/  BRA `(.L_x_20098) ;  /* 0x0000000400c07947 */ /* 0x000fea0003800000 */
.L_x_20108:
[----:B------:R-:W-:-:S04]  /*6930*/  LOP3.LUT R18, R18, 0xff, RZ, 0xc0, !PT ;  /* 0x000000ff12127812 */ /* 0x000fc800078ec0ff */
[----:B------:R-:W0:Y:S02]  /*6940*/  I2F.U16 R0, R18 ;  /* 0x0000001200007306 */ /* 0x000e240000101000 */
[----:B0-----:R-:W-:-:S05]  /*6950*/  F2FP.BF16.F32.PACK_AB R0, RZ, R0 ;  /* 0x00000000ff00723e */ /* 0x001fca00000010ff */
[----:B------:R0:W-:Y:S01]  /*6960*/  STG.E.U16 desc[UR36][R8.64], R0 ;  /* 0x0000000008007986 */ /* 0x0001e2000c101524 */
[----:B------:R-:W-:Y:S05]  /*6970*/  BRA `(.L_x_20098) ;  /* 0x0000000400ac7947 */ /* 0x000fea0003800000 */
.L_x_20105:
        /* <DEDUP_REMOVED lines=11> */
.L_x_20117:
        /* <DEDUP_REMOVED lines=18> */
.L_x_20120:
[----:B------:R-:W-:-:S04]  /*6b50*/  LOP3.LUT R3, R5, 0x80000000, RZ, 0xc0, !PT ;  /* 0x8000000005037812 */ /* 0x000fc800078ec0ff */
[----:B------:R-:W-:-:S04]  /*6b60*/  SHF.R.U32.HI R3, RZ, 0x18, R3 ;  /* 0x00000018ff037819 */ /* 0x000fc80000011603 */
[----:B------:R-:W-:-:S04]  /*6b70*/  LOP3.LUT R0, R0, R3, RZ, 0xfc, !PT ;  /* 0x0000000300007212 */ /* 0x000fc800078efcff */
[----:B------:R-:W-:-:S07]  /*6b80*/  PRMT R4, R0, 0x7610, R4 ;  /* 0x0000761000047816 */ /* 0x000fce0000000004 */
.L_x_20119:
[----:B------:R-:W-:Y:S05]  /*6b90*/  BSYNC B0 ;  /* 0x0000000000007941 */ /* 0x000fea0003800000 */
.L_x_20118:
[----:B------:R0:W-:Y:S01]  /*6ba0*/  STG.E.U8 desc[UR36][R8.64], R4 ;  /* 0x0000000408007986 */ /* 0x0001e2000c101124 */
[----:B------:R-:W-:Y:S05]  /*6bb0*/  BRA `(.L_x_20098) ;  /* 0x00000004001c7947 */ /* 0x000fea0003800000 */
.L_x_20116:
        /* <DEDUP_REMOVED lines=18> */
.L_x_20123:
[----:B------:R-:W-:-:S04]  /*6ce0*/  LOP3.LUT R3, R5, 0x80000000, RZ, 0xc0, !PT ;  /* 0x8000000005037812 */ /* 0x000fc800078ec0ff */
[----:B------:R-:W-:-:S04]  /*6cf0*/  SHF.R.U32.HI R3, RZ, 0x18, R3 ;  /* 0x00000018ff037819 */ /* 0x000fc80000011603 */
[----:B------:R-:W-:-:S04]  /*6d00*/  LOP3.LUT R0, R0, R3, RZ, 0xfc, !PT ;  /* 0x0000000300007212 */ /* 0x000fc800078efcff */
[----:B------:R-:W-:-:S07]  /*6d10*/  PRMT R4, R0, 0x7610, R4 ;  /* 0x0000761000047816 */ /* 0x000fce0000000004 */
.L_x_20122:
[----:B------:R-:W-:Y:S05]  /*6d20*/  BSYNC B0 ;  /* 0x0000000000007941 */ /* 0x000fea0003800000 */
.L_x_20121:
[----:B------:R0:W-:Y:S01]  /*6d30*/  STG.E.U8 desc[UR36][R8.64], R4 ;  /* 0x0000000408007986 */ /* 0x0001e2000c101124 */
[----:B------:R-:W-:Y:S05]  /*6d40*/  BRA `(.L_x_20098) ;  /* 0x0000000000b87947 */ /* 0x000fea0003800000 */
.L_x_20115:
        /* <DEDUP_REMOVED lines=23> */
.L_x_20097:
        /* <DEDUP_REMOVED lines=16> */
.L_x_20126:
[----:B------:R-:W-:Y:S05]  /*6fc0*/  BRA `(.L_x_20098) ;  /* 0x0000000000187947 */ /* 0x000fea0003800000 */
.L_x_20125:
[----:B------:R-:W-:Y:S01]  /*6fd0*/  LOP3.LUT R4, R18, 0xff, RZ, 0xc0, !PT ;  /* 0x000000ff12047812 */ /* 0x000fe200078ec0ff */
[----:B------:R-:W-:-:S05]  /*6fe0*/  IMAD.MOV.U32 R5, RZ, RZ, RZ ;  /* 0x000000ffff057224 */ /* 0x000fca00078e00ff */
[----:B------:R0:W-:Y:S01]  /*6ff0*/  STG.E.64 desc[UR36][R8.64], R4 ;  /* 0x0000000408007986 */ /* 0x0001e2000c101b24 */
[----:B------:R-:W-:Y:S05]  /*7000*/  BRA `(.L_x_20098) ;  /* 0x0000000000087947 */ /* 0x000fea0003800000 */
.L_x_20124:
[----:B------:R-:W-:-:S05]  /*7010*/  LOP3.LUT R3, R18, 0xff, RZ, 0xc0, !PT ;  /* 0x000000ff12037812 */ /* 0x000fca00078ec0ff */
[----:B------:R0:W-:Y:S02]  /*7020*/  STG.E desc[UR36][R8.64], R3 ;  /* 0x0000000308007986 */ /* 0x0001e4000c101924 */
.L_x_20098:
[----:B------:R-:W-:-:S07]  /*7030*/  VIADD R25, R25, 0x80 ;  /* 0x0000008019197836 */ /* 0x000fce0000000000 */
.L_x_20058:
[----:B------:R-:W-:Y:S05]  /*7040*/  BSYNC B6 ;  /* 0x0000000000067941 */ /* 0x000fea0003800000 */
.L_x_20057:
        /* <DEDUP_REMOVED lines=21> */
.L_x_20130:
[----:B------:R-:W-:Y:S01]  /*71a0*/  STG.E.U8 desc[UR36][R2.64], R19 ;  /* 0x0000001302007986 */ /* 0x000fe2000c101124 */
[----:B------:R-:W-:Y:S05]  /*71b0*/  EXIT ;  /* 0x000000000000794d */ /* 0x000fea0003800000 */
.L_x_20129:
        /* <DEDUP_REMOVED lines=10> */
.L_x_20133:
[----:B------:R-:W-:-:S05]  /*7260*/  LOP3.LUT R19, R19, 0xff, RZ, 0xc0, !PT ;  /* 0x000000ff13137812 */ /* 0x000fca00078ec0ff */
[----:B------:R-:W-:Y:S01]  /*7270*/  STG.E desc[UR36][R2.64], R19 ;  /* 0x0000001302007986 */ /* 0x000fe2000c101924 */
[----:B------:R-:W-:Y:S05]  /*7280*/  EXIT ;  /* 0x000000000000794d */ /* 0x000fea0003800000 */
.L_x_20132:
[----:B------:R-:W-:-:S05]  /*7290*/  LOP3.LUT R19, R19, 0xff, RZ, 0xc0, !PT ;  /* 0x000000ff13137812 */ /* 0x000fca00078ec0ff */
[----:B------:R-:W-:Y:S01]  /*72a0*/  STG.E.U16 desc[UR36][R2.64], R19 ;  /* 0x0000001302007986 */ /* 0x000fe2000c101524 */
[----:B------:R-:W-:Y:S05]  /*72b0*/  EXIT ;  /* 0x000000000000794d */ /* 0x000fea0003800000 */
.L_x_20128:
        /* <DEDUP_REMOVED lines=8> */
[----:B0-----:R-:W-:Y:S01]  /*7340*/  STG.E desc[UR36][R2.64], R5 ;  /* 0x0000000502007986 */ /* 0x001fe2000c101924 */
[----:B------:R-:W-:Y:S05]  /*7350*/  EXIT ;  /* 0x000000000000794d */ /* 0x000fea0003800000 */
.L_x_20135:
[----:B------:R-:W-:-:S04]  /*7360*/  LOP3.LUT R19, R19, 0xff, RZ, 0xc0, !PT ;  /* 0x000000ff13137812 */ /* 0x000fc800078ec0ff */
[----:B------:R-:W0:Y:S02]  /*7370*/  I2F.U16 R0, R19 ;  /* 0x0000001300007306 */ /* 0x000e240000101000 */
[----:B0-----:R-:W-:-:S05]  /*7380*/  F2FP.F16.F32.PACK_AB R0, RZ, R0 ;  /* 0x00000000ff00723e */ /* 0x001fca00000000ff */
[----:B------:R-:W-:Y:S01]  /*7390*/  STG.E.U16 desc[UR36][R2.64], R0 ;  /* 0x0000000002007986 */ /* 0x000fe2000c101524 */
[----:B------:R-:W-:Y:S05]  /*73a0*/  EXIT ;  /* 0x000000000000794d */ /* 0x000fea0003800000 */
.L_x_20134:
        /* <DEDUP_REMOVED lines=9> */
[----:B0-----:R-:W-:Y:S01]  /*7440*/  STG.E.64 desc[UR36][R2.64], R4 ;  /* 0x0000000402007986 */ /* 0x001fe2000c101b24 */
[----:B------:R-:W-:Y:S05]  /*7450*/  EXIT ;  /* 0x000000000000794d */ /* 0x000fea0003800000 */
.L_x_20137:
[----:B------:R-:W-:-:S06]  /*7460*/  LOP3.LUT R19, R19, 0xff, RZ, 0xc0, !PT ;  /* 0x000000ff13137812 */ /* 0x000fcc00078ec0ff */
[----:B------:R-:W0:Y:S02]  /*7470*/  I2F.U16 R19, R19 ;  /* 0x0000001300137306 */ /* 0x000e240000101000 */
[----:B0-----:R-:W-:-:S04]  /*7480*/  F2FP.F16.F32.PACK_AB R5, RZ, R19 ;  /* 0x00000013ff05723e */ /* 0x001fc800000000ff */
[----:B------:R-:W-:-:S05]  /*7490*/  PRMT R5, R5, 0x5410, RZ ;  /* 0x0000541005057816 */ /* 0x000fca00000000ff */
[----:B------:R-:W-:Y:S01]  /*74a0*/  STG.E desc[UR36][R2.64], R5 ;  /* 0x0000000502007986 */ /* 0x000fe2000c101924 */
[----:B------:R-:W-:Y:S05]  /*74b0*/  EXIT ;  /* 0x000000000000794d */ /* 0x000fea0003800000 */
.L_x_20136:
[----:B------:R-:W-:-:S06]  /*74c0*/  LOP3.LUT R4, R19, 0xff, RZ, 0xc0, !PT ;  /* 0x000000ff13047812 */ /* 0x000fcc00078ec0ff */
[----:B------:R-:W0:Y:S02]  /*74d0*/  I2F.F64.U16 R4, R4 ;  /* 0x0000000400047312 */ /* 0x000e240000101800 */
[----:B0-----:R-:W-:Y:S01]  /*74e0*/  STG.E.64 desc[UR36][R2.64], R4 ;  /* 0x0000000402007986 */ /* 0x001fe2000c101b24 */
[----:B------:R-:W-:Y:S05]  /*74f0*/  EXIT ;  /* 0x000000000000794d */ /* 0x000fea0003800000 */
.L_x_20127:
        /* <DEDUP_REMOVED lines=12> */
.L_x_20140:
[----:B------:R-:W-:Y:S02]  /*75c0*/  LOP3.LUT R4, R19, 0xff, RZ, 0xc0, !PT ;  /* 0x000000ff13047812 */ /* 0x000fe400078ec0ff */
[----:B------:R-:W-:-:S04]  /*75d0*/  CS2R R6, SRZ ;  /* 0x0000000000067805 */ /* 0x000fc8000001ff00 */
[----:B------:R-:W0:Y:S02]  /*75e0*/  I2F.F64.U16 R4, R4 ;  /* 0x0000000400047312 */ /* 0x000e240000101800 */
[----:B0-----:R-:W-:Y:S01]  /*75f0*/  STG.E.128 desc[UR36][R2.64], R4 ;  /* 0x0000000402007986 */ /* 0x001fe2000c101d24 */
[----:B------:R-:W-:Y:S05]  /*7600*/  EXIT ;  /* 0x000000000000794d */ /* 0x000fea0003800000 */
.L_x_20139:
        /* <DEDUP_REMOVED lines=22> */
.L_x_20144:
[----:B------:R-:W-:Y:S05]  /*7770*/  BSYNC B0 ;  /* 0x0000000000007941 */ /* 0x000fea0003800000 */
.L_x_20143:
[----:B------:R-:W-:-:S05]  /*7780*/  LOP3.LUT R5, R0, R5, RZ, 0xfc, !PT ;  /* 0x0000000500057212 */ /* 0x000fca00078efcff */
[----:B------:R-:W-:Y:S01]  /*7790*/  STG.E.U8 desc[UR36][R2.64], R5 ;  /* 0x0000000502007986 */ /* 0x000fe2000c101124 */
[----:B------:R-:W-:Y:S05]  /*77a0*/  EXIT ;  /* 0x000000000000794d */ /* 0x000fea0003800000 */
.L_x_20142:
        /* <DEDUP_REMOVED lines=14> */
.L_x_20146:
[----:B------:R-:W-:Y:S01]  /*7890*/  IMAD.MOV.U32 R0, RZ, RZ, 0x7f ;  /* 0x0000007fff007424 */ /* 0x000fe200078e00ff */
[----:B------:R-:W-:-:S04]  /*78a0*/  ISETP.GT.U32.AND P0, PT, R4, 0x7f800000, PT ;  /* 0x7f8000000400780c */ /* 0x000fc80003f04070 */
[----:B------:R-:W-:-:S09]  /*78b0*/  SEL R0, R0, 0x7c, P0 ;  /* 0x0000007c00007807 */ /* 0x000fd20000000000 */
.L_x_20147:
[----:B------:R-:W-:Y:S05]  /*78c0*/  BSYNC B0 ;  /* 0x0000000000007941 */ /* 0x000fea0003800000 */
.L_x_20145:
[----:B------:R-:W-:-:S04]  /*78d0*/  LOP3.LUT R4, R19, 0x80000000, RZ, 0xc0, !PT ;  /* 0x8000000013047812 */ /* 0x000fc800078ec0ff */
[----:B------:R-:W-:-:S04]  /*78e0*/  SHF.R.U32.HI R5, RZ, 0x18, R4 ;  /* 0x00000018ff057819 */ /* 0x000fc80000011604 */
[----:B------:R-:W-:-:S05]  /*78f0*/  LOP3.LUT R5, R0, R5, RZ, 0xfc, !PT ;  /* 0x0000000500057212 */ /* 0x000fca00078efcff */
[----:B------:R-:W-:Y:S01]  /*7900*/  STG.E.U8 desc[UR36][R2.64], R5 ;  /* 0x0000000502007986 */ /* 0x000fe2000c101124 */
[----:B------:R-:W-:Y:S05]  /*7910*/  EXIT ;  /* 0x000000000000794d */ /* 0x000fea0003800000 */
.L_x_20141:
[----:B------:R-:W-:-:S04]  /*7920*/  LOP3.LUT R19, R19, 0xff, RZ, 0xc0, !PT ;  /* 0x000000ff13137812 */ /* 0x000fc800078ec0ff */
[----:B------:R-:W0:Y:S02]  /*7930*/  I2F.U16 R0, R19 ;  /* 0x0000001300007306 */ /* 0x000e240000101000 */
[----:B0-----:R-:W-:-:S05]  /*7940*/  F2FP.BF16.F32.PACK_AB R0, RZ, R0 ;  /* 0x00000000ff00723e */ /* 0x001fca00000010ff */
[----:B------:R-:W-:Y:S01]  /*7950*/  STG.E.U16 desc[UR36][R2.64], R0 ;  /* 0x0000000002007986 */ /* 0x000fe2000c101524 */
[----:B------:R-:W-:Y:S05]  /*7960*/  EXIT ;  /* 0x000000000000794d */ /* 0x000fea0003800000 */
.L_x_20138:
        /* <DEDUP_REMOVED lines=9> */
[----:B------:R-:W-:Y:S01]  /*7a00*/  STG.E.U16 desc[UR36][R2.64], R19 ;  /* 0x0000001302007986 */ /* 0x000fe2000c101524 */
[----:B------:R-:W-:Y:S05]  /*7a10*/  EXIT ;  /* 0x000000000000794d */ /* 0x000fea0003800000 */
.L_x_20150:
        /* <DEDUP_REMOVED lines=18> */
.L_x_20153:
[----:B------:R-:W-:-:S04]  /*7b40*/  LOP3.LUT R0, R19, 0x80000000, RZ, 0xc0, !PT ;  /* 0x8000000013007812 */ /* 0x000fc800078ec0ff */
[----:B------:R-:W-:-:S04]  /*7b50*/  SHF.R.U32.HI R5, RZ, 0x18, R0 ;  /* 0x00000018ff057819 */ /* 0x000fc80000011600 */
[----:B------:R-:W-:-:S04]  /*7b60*/  LOP3.LUT R4, R4, R5, RZ, 0xfc, !PT ;  /* 0x0000000504047212 */ /* 0x000fc800078efcff */
[----:B------:R-:W-:-:S07]  /*7b70*/  PRMT R0, R4, 0x7610, R0 ;  /* 0x0000761004007816 */ /* 0x000fce0000000000 */
.L_x_20152:
[----:B------:R-:W-:Y:S05]  /*7b80*/  BSYNC B0 ;  /* 0x0000000000007941 */ /* 0x000fea0003800000 */
.L_x_20151:
[----:B------:R-:W-:Y:S01]  /*7b90*/  STG.E.U8 desc[UR36][R2.64], R0 ;  /* 0x0000000002007986 */ /* 0x000fe2000c101124 */
[----:B------:R-:W-:Y:S05]  /*7ba0*/  EXIT ;  /* 0x000000000000794d */ /* 0x000fea0003800000 */
.L_x_20149:
        /* <DEDUP_REMOVED lines=18> */
.L_x_20156:
[----:B------:R-:W-:-:S04]  /*7cd0*/  LOP3.LUT R0, R19, 0x80000000, RZ, 0xc0, !PT ;  /* 0x8000000013007812 */ /* 0x000fc800078ec0ff */
[----:B------:R-:W-:-:S04]  /*7ce0*/  SHF.R.U32.HI R5, RZ, 0x18, R0 ;  /* 0x00000018ff057819 */ /* 0x000fc80000011600 */
[----:B------:R-:W-:-:S04]  /*7cf0*/  LOP3.LUT R4, R4, R5, RZ, 0xfc, !PT ;  /* 0x0000000504047212 */ /* 0x000fc800078efcff */
[----:B------:R-:W-:-:S07]  /*7d00*/  PRMT R0, R4, 0x7610, R0 ;  /* 0x0000761004007816 */ /* 0x000fce0000000000 */
.L_x_20155:
[----:B------:R-:W-:Y:S05]  /*7d10*/  BSYNC B0 ;  /* 0x0000000000007941 */ /* 0x000fea0003800000 */
.L_x_20154:
[----:B------:R-:W-:Y:S01]  /*7d20*/  STG.E.U8 desc[UR36][R2.64], R0 ;  /* 0x0000000002007986 */ /* 0x000fe2000c101124 */
[----:B------:R-:W-:Y:S05]  /*7d30*/  EXIT ;  /* 0x000000000000794d */ /* 0x000fea0003800000 */
.L_x_20148:
        /* <DEDUP_REMOVED lines=23> */
.L_x_20131:
        /* <DEDUP_REMOVED lines=16> */
.L_x_20159:
[----:B------:R-:W-:Y:S05]  /*7fb0*/  EXIT ;  /* 0x000000000000794d */ /* 0x000fea0003800000 */
.L_x_20158:
[----:B------:R-:W-:Y:S01]  /*7fc0*/  LOP3.LUT R4, R19, 0xff, RZ, 0xc0, !PT ;  /* 0x000000ff13047812 */ /* 0x000fe200078ec0ff */
[----:B------:R-:W-:-:S05]  /*7fd0*/  IMAD.MOV.U32 R5, RZ, RZ, RZ ;  /* 0x000000ffff057224 */ /* 0x000fca00078e00ff */
[----:B------:R-:W-:Y:S01]  /*7fe0*/  STG.E.64 desc[UR36][R2.64], R4 ;  /* 0x0000000402007986 */ /* 0x000fe2000c101b24 */
[----:B------:R-:W-:Y:S05]  /*7ff0*/  EXIT ;  /* 0x000000000000794d */ /* 0x000fea0003800000 */
.L_x_20157:
[----:B------:R-:W-:-:S05]  /*8000*/  LOP3.LUT R19, R19, 0xff, RZ, 0xc0, !PT ;  /* 0x000000ff13137812 */ /* 0x000fca00078ec0ff */
[----:B------:R-:W-:Y:S01]  /*8010*/  STG.E desc[UR36][R2.64], R19 ;  /* 0x0000001302007986 */ /* 0x000fe2000c101924 */
[----:B------:R-:W-:Y:S05]  /*8020*/  EXIT ;  /* 0x000000000000794d */ /* 0x000fea0003800000 */
.L_x_20160:
        /* <DEDUP_REMOVED lines=13> */
.L_x_36341:


//--------------------- .text._ZN2at6native18elementwise_kernelILi128ELi4EZNS0_22gpu_kernel_impl_nocastIZZZNS0_17clamp_kernel_cudaERNS_18TensorIteratorBaseERKN3c106ScalarES8_ENKUlvE_clEvENKUlvE_clEvEUlhE_EEvS4_RKT_EUliE_EEviT1_ --------------------------
	.section	.text._ZN2at6native18elementwise_kernelILi128ELi4EZNS0_22gpu_kernel_impl_nocastIZZZNS0_17clamp_kernel_cudaERNS_18TensorIteratorBaseERKN3c106ScalarES8_ENKUlvE_clEvENKUlvE_clEvEUlhE_EEvS4_RKT_EUliE_EEviT1_,"ax",@progbits
	.align	128
        .global         _ZN2at6native18elementwise_kernelILi128ELi4EZNS0_22gpu_kernel_impl_nocastIZZZNS0_17clamp_kernel_cudaERNS_18TensorIteratorBaseERKN3c106ScalarES8_ENKUlvE_clEvENKUlvE_clEvEUlhE_EEvS4_RKT_EUliE_EEviT1_
        .type           _ZN2at6native18elementwise_kernelILi128ELi4EZNS0_22gpu_kernel_impl_nocastIZZZNS0_17clamp_kernel_cudaERNS_18TensorIteratorBaseERKN3c106ScalarES8_ENKUlvE_clEvENKUlvE_clEvEUlhE_EEvS4_RKT_EUliE_EEviT1_,@function
        .size           _ZN2at6native18elementwise_kernelILi128ELi4EZNS0_22gpu_kernel_impl_nocastIZZZNS0_17clamp_kernel_cudaERNS_18TensorIteratorBaseERKN3c106ScalarES8_ENKUlvE_clEvENKUlvE_clEvEUlhE_EEvS4_RKT_EUliE_EEviT1_,(.L_x_36342 - _ZN2at6native18elementwise_kernelILi128ELi4EZNS0_22gpu_kernel_impl_nocastIZZZNS0_17clamp_kernel_cudaERNS_18TensorIteratorBaseERKN3c106ScalarES8_ENKUlvE_clEvENKUlvE_clEvEUlhE_EEvS4_RKT_EUliE_EEviT1_)
        .other          _ZN2at6native18elementwise_kernelILi128ELi4EZNS0_22gpu_kernel_impl_nocastIZZZNS0_17clamp_kernel_cudaERNS_18TensorIteratorBaseERKN3c106ScalarES8_ENKUlvE_clEvENKUlvE_clEvEUlhE_EEvS4_RKT_EUliE_EEviT1_,@"STO_CUDA_ENTRY STV_DEFAULT"
_ZN2at6native18elementwise_kernelILi128ELi4EZNS0_22gpu_kernel_impl_nocastIZZZNS0_17clamp_kernel_cudaERNS_18TensorIteratorBaseERKN3c106ScalarES8_ENKUlvE_clEvENKUlvE_clEvEUlhE_EEvS4_RKT_EUliE_EEviT1_:
.text._ZN2at6native18elementwise_kernelILi128ELi4EZNS0_22gpu_kernel_impl_nocastIZZZNS0_17clamp_kernel_cudaERNS_18TensorIteratorBaseERKN3c106ScalarES8_ENKUlvE_clEvENKUlvE_clEvEUlhE_EEvS4_RKT_EUliE_EEviT1_:
        /* <DEDUP_REMOVED lines=313> */
.L_x_20163:
        /* <DEDUP_REMOVED lines=8> */
[----:B--2---:R-:W-:-:S04]  /*1410*/  VIMNMX.U32 R6, R4, UR7, !PT ;  /* 0x0000000704067c48 */ /* 0x004fc8000ffe0000 */
[----:B------:R-:W-:-:S05]  /*1420*/  VIMNMX R7, R6, UR8, PT ;  /* 0x0000000806077c48 */ /* 0x000fca000bfe0100 */
[----:B------:R0:W-:Y:S02]  /*1430*/  STG.E.U8 desc[UR4][R2.64], R7 ;  /* 0x0000000702007986 */ /* 0x0001e4000c101104 */
.L_x_20162:
[----:B------:R-:W-:Y:S05]  /*1440*/  BSYNC B0 ;  /* 0x0000000000007941 */ /* 0x000fea0003800000 */
.L_x_20161:
        /* <DEDUP_REMOVED lines=305> */
.L_x_20166:
        /* <DEDUP_REMOVED lines=9> */
[----:B--2---:R-:W-:-:S04]  /*27f0*/  VIMNMX.U32 R6, R4, UR7, !PT ;  /* 0x0000000704067c48 */ /* 0x004fc8000ffe0000 */
        /* <DEDUP_REMOVED lines=305> */
.L_x_20167:
[----:B------:R-:W-:Y:S02]  /*3b10*/  ULDC.64 UR10, c[0x0][0x418] ;  /* 0x00010600000a7ab9 */ /* 0x000fe40000000a00 */
[----:B------:R-:W-:-:S04]  /*3b20*/  IADD3 R4, P0, R2, UR10, RZ ;  /* 0x0000000a02047c10 */ /* 0x000fc8000ff1e0ff */
[----:B------:R-:W-:Y:S01]  /*3b30*/  IADD3.X R5, RZ, UR11, RZ, P0, !PT ;  /* 0x0000000bff057c10 */ /* 0x000fe200087fe4ff */
[----:B------:R-:W-:-:S04]  /*3b40*/  ULDC.64 UR10, c[0x0][0x410] ;  /* 0x00010400000a7ab9 */ /* 0x000fc80000000a00 */
[----:B------:R-:W2:Y:S01]  /*3b50*/  LDG.E.U8 R4, desc[UR4][R4.64] ;  /* 0x0000000404047981 */ /* 0x000ea2000c1e1100 */
[----:B------:R-:W-:Y:S02]  /*3b60*/  IADD3 R2, P0, R3, UR10, RZ ;  /* 0x0000000a03027c10 */ /* 0x000fe4000ff1e0ff */
[----:B------:R-:W-:-:S03]  /*3b70*/  IADD3 R0, R0, 0x80, RZ ;  /* 0x0000008000007810 */ /* 0x000fc60007ffe0ff */
[----:B------:R-:W-:Y:S01]  /*3b80*/  IMAD.X R3, RZ, RZ, UR11, P0 ;  /* 0x0000000bff037e24 */ /* 0x000fe200080e06ff */
[----:B--2---:R-:W-:-:S04]  /*3b90*/  VIMNMX.U32 R6, R4, UR7, !PT ;  /* 0x0000000704067c48 */ /* 0x004fc8000ffe0000 */
[----:B------:R-:W-:-:S05]  /*3ba0*/  VIMNMX R7, R6, UR8, PT ;  /* 0x0000000806077c48 */ /* 0x000fca000bfe0100 */
[----:B------:R2:W-:Y:S02]  /*3bb0*/  STG.E.U8 desc[UR4][R2.64], R7 ;  /* 0x0000000702007986 */ /* 0x0005e4000c101104 */
.L_x_20165:
[----:B------:R-:W-:Y:S05]  /*3bc0*/  BSYNC B0 ;  /* 0x0000000000007941 */ /* 0x000fea0003800000 */
.L_x_20164:
        /* <DEDUP_REMOVED lines=304> */
.L_x_20168:
[----:B------:R-:W-:Y:S02]  /*4ed0*/  ULDC.64 UR10, c[0x0][0x418] ;  /* 0x00010600000a7ab9 */ /* 0x000fe40000000a00 */
[----:B------:R-:W-:-:S04]  /*4ee0*/  IADD3 R4, P0, R2, UR10, RZ ;  /* 0x0000000a02047c10 */ /* 0x000fc8000ff1e0ff */
[----:B------:R-:W-:Y:S01]  /*4ef0*/  IADD3.X R5, RZ, UR11, RZ, P0, !PT ;  /* 0x0000000bff057c10 */ /* 0x000fe200087fe4ff */
[----:B------:R-:W-:-:S04]  /*4f00*/  ULDC.64 UR10, c[0x0][0x410] ;  /* 0x00010400000a7ab9 */ /* 0x000fc80000000a00 */
[----:B------:R-:W2:Y:S01]  /*4f10*/  LDG.E.U8 R4, desc[UR4][R4.64] ;  /* 0x0000000404047981 */ /* 0x000ea2000c1e1100 */
[----:B------:R-:W-:-:S04]  /*4f20*/  IADD3 R2, P0, R3, UR10, RZ ;  /* 0x0000000a03027c10 */ /* 0x000fc8000ff1e0ff */
[----:B------:R-:W-:Y:S02]  /*4f30*/  IADD3.X R3, RZ, UR11, RZ, P0, !PT ;  /* 0x0000000bff037c10 */ /* 0x000fe400087fe4ff */
[----:B--2---:R-:W-:-:S04]  /*4f40*/  VIMNMX.U32 R0, R4, UR7, !PT ;  /* 0x0000000704007c48 */ /* 0x004fc8000ffe0000 */
[----:B------:R-:W-:-:S05]  /*4f50*/  VIMNMX R7, R0, UR8, PT ;  /* 0x0000000800077c48 */ /* 0x000fca000bfe0100 */
[----:B------:R-:W-:Y:S01]  /*4f60*/  STG.E.U8 desc[UR4][R2.64], R7 ;  /* 0x0000000702007986 */ /* 0x000fe2000c101104 */
[----:B------:R-:W-:Y:S05]  /*4f70*/  EXIT ;  /* 0x000000000000794d */ /* 0x000fea0003800000 */
.L_x_20169:
        /* <DEDUP_REMOVED lines=16> */
.L_x_36342:


//--------------------- .text._ZN2at6native27unrolled_elementwise_kernelIZZZNS0_17clamp_kernel_cudaERNS_18TensorIteratorBaseERKN3c106ScalarES7_ENKUlvE_clEvENKUlvE_clEvEUlhE_St5arrayIPcLm2EELi4E23TrivialOffsetCalculatorILi1EjESF_NS0_6memory15LoadWithoutCastENSG_16StoreWithoutCastEEEviT_T0_T2_T3_T4_T5_ --------------------------
	.section	.text._ZN2at6native27unrolled_elementwise_kernelIZZZNS0_17clamp_kernel_cudaERNS_18TensorIteratorBaseERKN3c106ScalarES7_ENKUlvE_clEvENKUlvE_clEvEUlhE_St5arrayIPcLm2EELi4E23TrivialOffsetCalculatorILi1EjESF_NS0_6memory15LoadWithoutCastENSG_16StoreWithoutCastEEEviT_T0_T2_T3_T4_T5_,"ax",@progbits
	.align	128
        .global         _ZN2at6native27unrolled_elementwise_kernelIZZZNS0_17clamp_kernel_cudaERNS_18TensorIteratorBaseERKN3c106ScalarES7_ENKUlvE_clEvENKUlvE_clEvEUlhE_St5arrayIPcLm2EELi4E23TrivialOffsetCalculatorILi1EjESF_NS0_6memory15LoadWithoutCastENSG_16StoreWithoutCastEEEviT_T0_T2_T3_T4_T5_
        .type           _ZN2at6native27unrolled_elementwise_kernelIZZZNS0_17clamp_kernel_cudaERNS_18TensorIteratorBaseERKN3c106ScalarES7_ENKUlvE_clEvENKUlvE_clEvEUlhE_St5arrayIPcLm2EELi4E23TrivialOffsetCalculatorILi1EjESF_NS0_6memory15LoadWithoutCastENSG_16StoreWithoutCastEEEviT_T0_T2_T3_T4_T5_,@function
        .size           _ZN2at6native27unrolled_elementwise_kernelIZZZNS0_17clamp_kernel_cudaERNS_18TensorIteratorBaseERKN3c106ScalarES7_ENKUlvE_clEvENKUlvE_clEvEUlhE_St5arrayIPcLm2EELi4E23TrivialOffsetCalculatorILi1EjESF_NS0_6memory15LoadWithoutCastENSG_16StoreWithoutCastEEEviT_T0_T2_T3_T4_T5_,(.L_x_36343 - _ZN2at6native27unrolled_elementwise_kernelIZZZNS0_17clamp_kernel_cudaERNS_18TensorIteratorBaseERKN3c106ScalarES7_ENKUlvE_clEvENKUlvE_clEvEUlhE_St5arrayIPcLm2EELi4E23TrivialOffsetCalculatorILi1EjESF_NS0_6memory15LoadWithoutCastENSG_16StoreWithoutCastEEEviT_T0_T2_T3_T4_T5_)
        .other          _ZN2at6native27unrolled_elementwise_kernelIZZZNS0_17clamp_kernel_cudaERNS_18TensorIteratorBaseERKN3c106ScalarES7_ENKUlvE_clEvENKUlvE_clEvEUlhE_St5arrayIPcLm2EELi4E23TrivialOffsetCalculatorILi1EjESF_NS0_6memory15LoadWithoutCastENSG_16StoreWithoutCastEEEviT_T0_T2_T3_T4_T5_,@"STO_CUDA_ENTRY STV_DEFAULT"
_ZN2at6native27unrolled_elementwise_kernelIZZZNS0_17clamp_kernel_cudaERNS_18TensorIteratorBaseERKN3c106ScalarES7_ENKUlvE_clEvENKUlvE_clEvEUlhE_St5arrayIPcLm2EELi4E23TrivialOffsetCalculatorILi1EjESF_NS0_6memory15LoadWithoutCastENSG_16StoreWithoutCastEEEviT_T0_T2_T3_T4_T5_:
.text._ZN2at6native27unrolled_elementwise_kernelIZZZNS0_17clamp_kernel_cudaERNS_18TensorIteratorBaseERKN3c106ScalarES7_ENKUlvE_clEvENKUlvE_clEvEUlhE_St5arrayIPcLm2EELi4E23TrivialOffsetCalculatorILi1EjESF_NS0_6memory15LoadWithoutCastENSG_16StoreWithoutCastEEEviT_T0_T2_T3_T4_T5_:
        /* <DEDUP_REMOVED lines=21> */
[----:B------:R0:W2:Y:S02]  /*0150*/  @!P0 LDG.E.U8 R12, desc[UR4][R10.64] ;  /* 0x000000040a0c8981 */ /* 0x0000a4000c1e1100 */
        /* <DEDUP_REMOVED lines=12> */
[----:B------:R3:W4:Y:S04]  /*0220*/  @!P3 LDG.E.U8 R13, desc[UR4][R6.64] ;  /* 0x00000004060db981 */ /* 0x000728000c1e1100 */
[----:B------:R-:W5:Y:S01]  /*0230*/  @!P2 LDG.E.U8 R17, desc[UR4][R8.64] ;  /* 0x000000040811a981 */ /* 0x000f62000c1e1100 */
[----:B-1----:R-:W-:-:S05]  /*0240*/  @!P1 IADD3 R14, P5, R15, R2, RZ ;  /* 0x000000020f0e9210 */ /* 0x002fca0007fbe0ff */
[----:B------:R-:W-:Y:S02]  /*0250*/  @!P1 IMAD.X R15, RZ, RZ, R3, P5 ;  /* 0x000000ffff0f9224 */ /* 0x000fe400028e0603 */
[----:B------:R-:W1:Y:S03]  /*0260*/  @!P0 LDC.64 R2, c[0x0][0x228] ;  /* 0x00008a00ff028b82 */ /* 0x000e660000000a00 */
[----:B------:R-:W5:Y:S01]  /*0270*/  @!P1 LDG.E.U8 R16, desc[UR4][R14.64] ;  /* 0x000000040e109981 */ /* 0x000f62000c1e1100 */
[----:B0-----:R-:W-:Y:S01]  /*0280*/  @!P0 LEA R11, R0, R5, 0x9 ;  /* 0x00000005000b8211 */ /* 0x001fe200078e48ff */
[----:B------:R-:W-:Y:S01]  /*0290*/  ULDC.U8 UR7, c[0x0][0x219] ;  /* 0x0000864000077ab9 */ /* 0x000fe20000000000 */
[----:B------:R-:W-:Y:S02]  /*02a0*/  @!P0 IMAD.MOV.U32 R5, RZ, RZ, R18 ;  /* 0x000000ffff058224 */ /* 0x000fe400078e0012 */
[----:B-1----:R-:W-:-:S05]  /*02b0*/  @!P0 IADD3 R2, P1, R11, R2, RZ ;  /* 0x000000020b028210 */ /* 0x002fca0007f3e0ff */
[----:B------:R-:W-:Y:S01]  /*02c0*/  @!P0 IMAD.X R3, RZ, RZ, R3, P1 ;  /* 0x000000ffff038224 */ /* 0x000fe200008e0603 */
[----:B------:R-:W-:Y:S01]  /*02d0*/  ISETP.GE.AND P1, PT, R5, R4, PT ;  /* 0x000000040500720c */ /* 0x000fe20003f26270 */
[----:B------:R-:W-:Y:S01]  /*02e0*/  BSSY B0, `(.L_x_20170) ;  /* 0x0000017000007945 */ /* 0x000fe20003800000 */
[----:B--2---:R-:W-:-:S04]  /*02f0*/  VIMNMX.U32 R12, R12, UR6, !PT ;  /* 0x000000060c0c7c48 */ /* 0x004fc8000ffe0000 */
[----:B---3--:R-:W-:-:S05]  /*0300*/  VIMNMX R7, R12, UR7, PT ;  /* 0x000000070c077c48 */ /* 0x008fca000bfe0100 */
[----:B------:R0:W-:Y:S01]  /*0310*/  @!P0 STG.E.U8 desc[UR4][R2.64], R7 ;  /* 0x0000000702008986 */ /* 0x0001e2000c101104 */
[----:B----4-:R-:W-:Y:S02]  /*0320*/  VIMNMX.U32 R13, R13, UR6, !PT ;  /* 0x000000060d0d7c48 */ /* 0x010fe4000ffe0000 */
[----:B-----5:R-:W-:Y:S02]  /*0330*/  VIMNMX.U32 R17, R17, UR6, !PT ;  /* 0x0000000611117c48 */ /* 0x020fe4000ffe0000 */
[----:B------:R-:W-:Y:S02]  /*0340*/  VIMNMX R13, R13, UR7, PT ;  /* 0x000000070d0d7c48 */ /* 0x000fe4000bfe0100 */
[----:B------:R-:W-:Y:S02]  /*0350*/  VIMNMX R17, R17, UR7, PT ;  /* 0x0000000711117c48 */ /* 0x000fe4000bfe0100 */
[----:B------:R-:W-:-:S04]  /*0360*/  VIMNMX.U32 R16, R16, UR6, !PT ;  /* 0x0000000610107c48 */ /* 0x000fc8000ffe0000 */
        /* <DEDUP_REMOVED lines=14> */
.L_x_20171:
[----:B------:R-:W-:Y:S05]  /*0450*/  BSYNC B0 ;  /* 0x0000000000007941 */ /* 0x000fea0003800000 */
.L_x_20170:
        /* <DEDUP_REMOVED lines=8> */
.L_x_20172:
        /* <DEDUP_REMOVED lines=10> */
.L_x_36343:


//--------------------- .text._ZN2at6native29vectorized_elementwise_kernelILi2EZZZNS0_17clamp_kernel_cudaERNS_18TensorIteratorBaseERKN3c106ScalarES7_ENKUlvE_clEvENKUlvE_clEvEUlhE_St5arrayIPcLm2EEEEviT0_T1_ --------------------------
	.section	.text._ZN2at6native29vectorized_elementwise_kernelILi2EZZZNS0_17clamp_kernel_cudaERNS_18TensorIteratorBaseERKN3c106ScalarES7_ENKUlvE_clEvENKUlvE_clEvEUlhE_St5arrayIPcLm2EEEEviT0_T1_,"ax",@progbits
	.align	128
        .global         _ZN2at6native29vectorized_elementwise_kernelILi2EZZZNS0_17clamp_kernel_cudaERNS_18TensorIteratorBaseERKN3c106ScalarES7_ENKUlvE_clEvENKUlvE_clEvEUlhE_St5arrayIPcLm2EEEEviT0_T1_
        .type           _ZN2at6native29vectorized_elementwise_kernelILi2EZZZNS0_17clamp_kernel_cudaERNS_18TensorIteratorBaseERKN3c106ScalarES7_ENKUlvE_clEvENKUlvE_clEvEUlhE_St5arrayIPcLm2EEEEviT0_T1_,@function
        .size           _ZN2at6native29vectorized_elementwise_kernelILi2EZZZNS0_17clamp_kernel_cudaERNS_18TensorIteratorBaseERKN3c106ScalarES7_ENKUlvE_clEvENKUlvE_clEvEUlhE_St5arrayIPcLm2EEEEviT0_T1_,(.L_x_36344 - _ZN2at6native29vectorized_elementwise_kernelILi2EZZZNS0_17clamp_kernel_cudaERNS_18TensorIteratorBaseERKN3c106ScalarES7_ENKUlvE_clEvENKUlvE_clEvEUlhE_St5arrayIPcLm2EEEEviT0_T1_)
        .other          _ZN2at6native29vectorized_elementwise_kernelILi2EZZZNS0_17clamp_kernel_cudaERNS_18TensorIteratorBaseERKN3c106ScalarES7_ENKUlvE_clEvENKUlvE_clEvEUlhE_St5arrayIPcLm2EEEEviT0_T1_,@"STO_CUDA_ENTRY STV_DEFAULT"
_ZN2at6native29vectorized_elementwise_kernelILi2EZZZNS0_17clamp_kernel_cudaERNS_18TensorIteratorBaseERKN3c106ScalarES7_ENKUlvE_clEvENKUlvE_clEvEUlhE_St5arrayIPcLm2EEEEviT0_T1_:
.text._ZN2at6native29vectorized_elementwise_kernelILi2EZZZNS0_17clamp_kernel_cudaERNS_18TensorIteratorBaseERKN3c106ScalarES7_ENKUlvE_clEvENKUlvE_clEvEUlhE_St5arrayIPcLm2EEEEviT0_T1_:
        /* <DEDUP_REMOVED lines=60> */
.L_x_20173:
        /* <DEDUP_REMOVED lines=40> */
[----:B------:R0:W2:Y:S06]  /*0640*/  @!P1 LDG.E.U8 R20, desc[UR8][R18.64] ;  /* 0x0000000812149981 */ /* 0x0000ac000c1e1100 */
[----:B-1----:R-:W1:Y:S01]  /*0650*/  @!P6 LDC.64 R10, c[0x0][0x230] ;  /* 0x00008c00ff0aeb82 */ /* 0x002e620000000a00 */
[----:B---3--:R-:W-:Y:S02]  /*0660*/  @!P2 IADD3 R12, P1, R23, R12, RZ ;  /* 0x0000000c170ca210 */ /* 0x008fe40007f3e0ff */
[----:B------:R-:W-:-:S03]  /*0670*/  CS2R R22, SRZ ;  /* 0x0000000000167805 */ /* 0x000fc6000001ff00 */
[----:B------:R-:W-:Y:S01]  /*0680*/  @!P2 IMAD.X R13, RZ, RZ, R13, P1 ;  /* 0x000000ffff0da224 */ /* 0x000fe200008e060d */
[----:B0-----:R-:W-:Y:S02]  /*0690*/  @!P3 IADD3 R4, P1, R27, R4, RZ ;  /* 0x000000041b04b210 */ /* 0x001fe40007f3e0ff */
[----:B------:R0:W3:Y:S01]  /*06a0*/  @!P0 LDG.E.U8 R22, desc[UR8][R2.64] ;  /* 0x0000000802168981 */ /* 0x0000e2000c1e1100 */
[----:B------:R-:W-:Y:S02]  /*06b0*/  IMAD.MOV.U32 R24, RZ, RZ, RZ ;  /* 0x000000ffff187224 */ /* 0x000fe400078e00ff */
[----:B------:R-:W-:Y:S01]  /*06c0*/  @!P6 VIADD R19, R0, UR4 ;  /* 0x000000040013ec36 */ /* 0x000fe20008000000 */
[----:B------:R1:W3:Y:S01]  /*06d0*/  @!P2 LDG.E.U8 R23, desc[UR8][R12.64] ;  /* 0x000000080c17a981 */ /* 0x0002e2000c1e1100 */
[----:B------:R-:W-:Y:S01]  /*06e0*/  @!P3 IMAD.X R5, RZ, RZ, R5, P1 ;  /* 0x000000ffff05b224 */ /* 0x000fe200008e0605 */
[----:B----4-:R-:W-:Y:S02]  /*06f0*/  @!P4 IADD3 R6, P2, R25, R6, RZ ;  /* 0x000000061906c210 */ /* 0x010fe40007f5e0ff */
[----:B-----5:R-:W-:-:S02]  /*0700*/  @!P5 IADD3 R8, P1, R21, R8, RZ ;  /* 0x000000081508d210 */ /* 0x020fc40007f3e0ff */
[----:B------:R4:W5:Y:S01]  /*0710*/  @!P3 LDG.E.U8 R24, desc[UR8][R4.64] ;  /* 0x000000080418b981 */ /* 0x000962000c1e1100 */
        /* <DEDUP_REMOVED lines=8> */
[----:B------:R1:W5:Y:S04]  /*07a0*/  @!P4 LDG.E.U8 R18, desc[UR8][R6.64] ;  /* 0x000000080612c981 */ /* 0x000368000c1e1100 */
[----:B------:R-:W5:Y:S04]  /*07b0*/  @!P5 LDG.E.U8 R12, desc[UR8][R8.64] ;  /* 0x00000008080cd981 */ /* 0x000f68000c1e1100 */
[----:B------:R-:W5:Y:S01]  /*07c0*/  @!P6 LDG.E.U8 R0, desc[UR8][R10.64] ;  /* 0x000000080a00e981 */ /* 0x000f62000c1e1100 */
[----:B----4-:R-:W-:-:S05]  /*07d0*/  @!P0 VIADD R5, R14, UR4 ;  /* 0x000000040e058c36 */ /* 0x010fca0008000000 */
[----:B0-----:R-:W-:Y:S01]  /*07e0*/  @!P0 IADD3 R2, P1, R5, R2, RZ ;  /* 0x0000000205028210 */ /* 0x001fe20007f3e0ff */
[----:B------:R-:W-:-:S04]  /*07f0*/  @!P0 VIADD R14, R14, 0x80 ;  /* 0x000000800e0e8836 */ /* 0x000fc80000000000 */
[----:B------:R-:W-:Y:S01]  /*0800*/  @!P0 IMAD.X R3, RZ, RZ, R3, P1 ;  /* 0x000000ffff038224 */ /* 0x000fe200008e0603 */
[----:B------:R-:W-:Y:S04]  /*0810*/  BSSY B0, `(.L_x_20174) ;  /* 0x0000044000007945 */ /* 0x000fe80003800000 */
[----:B------:R-:W-:Y:S01]  /*0820*/  BSSY B1, `(.L_x_20175) ;  /* 0x000003b000017945 */ /* 0x000fe20003800000 */
[----:B--2---:R-:W-:-:S04]  /*0830*/  VIMNMX.U32 R17, R17, UR10, !PT ;  /* 0x0000000a11117c48 */ /* 0x004fc8000ffe0000 */
[----:B------:R-:W-:Y:S02]  /*0840*/  VIMNMX R17, R17, UR11, PT ;  /* 0x0000000b11117c48 */ /* 0x000fe4000bfe0100 */
[----:B---3--:R-:W-:-:S04]  /*0850*/  @!P0 VIMNMX.U32 R22, R22, UR10, !PT ;  /* 0x0000000a16168c48 */ /* 0x008fc8000ffe0000 */
[----:B------:R-:W-:-:S05]  /*0860*/  @!P0 VIMNMX R16, R22, UR11, PT ;  /* 0x0000000b16108c48 */ /* 0x000fca000bfe0100 */
[----:B------:R0:W-:Y:S01]  /*0870*/  @!P0 STG.E.U8 desc[UR8][R2.64], R16 ;  /* 0x0000001002008986 */ /* 0x0001e2000c101108 */
[----:B------:R-:W-:Y:S02]  /*0880*/  ISETP.GE.AND P0, PT, R14, R15, PT ;  /* 0x0000000f0e00720c */ /* 0x000fe40003f06270 */
[----:B------:R-:W-:Y:S02]  /*0890*/  VIMNMX.U32 R20, R20, UR10, !PT ;  /* 0x0000000a14147c48 */ /* 0x000fe4000ffe0000 */
[----:B------:R-:W-:Y:S02]  /*08a0*/  VIMNMX.U32 R23, R23, UR10, !PT ;  /* 0x0000000a17177c48 */ /* 0x000fe4000ffe0000 */
[----:B-----5:R-:W-:Y:S02]  /*08b0*/  VIMNMX.U32 R24, R24, UR10, !PT ;  /* 0x0000000a18187c48 */ /* 0x020fe4000ffe0000 */
[----:B-1----:R-:W-:Y:S02]  /*08c0*/  VIMNMX R7, R20, UR11, PT ;  /* 0x0000000b14077c48 */ /* 0x002fe4000bfe0100 */
[----:B------:R-:W-:-:S02]  /*08d0*/  VIMNMX R23, R23, UR11, PT ;  /* 0x0000000b17177c48 */ /* 0x000fc4000bfe0100 */
[----:B0-----:R-:W-:Y:S02]  /*08e0*/  VIMNMX R3, R24, UR11, PT ;  /* 0x0000000b18037c48 */ /* 0x001fe4000bfe0100 */
[----:B------:R-:W-:Y:S02]  /*08f0*/  VIMNMX.U32 R18, R18, UR10, !PT ;  /* 0x0000000a12127c48 */ /* 0x000fe4000ffe0000 */
[----:B------:R-:W-:Y:S02]  /*0900*/  VIMNMX.U32 R2, R12, UR10, !PT ;  /* 0x0000000a0c027c48 */ /* 0x000fe4000ffe0000 */
[----:B------:R-:W-:Y:S02]  /*0910*/  VIMNMX.U32 R0, R0, UR10, !PT ;  /* 0x0000000a00007c48 */ /* 0x000fe4000ffe0000 */
        /* <DEDUP_REMOVED lines=18> */
.L_x_20176:
        /* <DEDUP_REMOVED lines=8> */
.L_x_20177:
        /* <DEDUP_REMOVED lines=8> */
.L_x_20178:
        /* <DEDUP_REMOVED lines=9> */
.L_x_20179:
[----:B------:R-:W-:Y:S05]  /*0bd0*/  BSYNC B1 ;  /* 0x0000000000017941 */ /* 0x000fea0003800000 */
.L_x_20175:
[----:B------:R-:W-:-:S13]  /*0be0*/  ISETP.GE.AND P0, PT, R14, R15, PT ;  /* 0x0000000f0e00720c */ /* 0x000fda0003f06270 */
[----:B------:R-:W3:Y:S01]  /*0bf0*/  @!P0 LDC.64 R6, c[0x0][0x228] ;  /* 0x00008a00ff068b82 */ /* 0x000ee20000000a00 */
[C---:B012---:R-:W-:Y:S02]  /*0c00*/  @!P0 VIADD R5, R14.reuse, UR4 ;  /* 0x000000040e058c36 */ /* 0x047fe40008000000 */
[----:B------:R-:W-:-:S03]  /*0c10*/  @!P0 VIADD R14, R14, 0x80 ;  /* 0x000000800e0e8836 */ /* 0x000fc60000000000 */
[----:B---3--:R-:W-:-:S05]  /*0c20*/  @!P0 IADD3 R4, P1, R5, R6, RZ ;  /* 0x0000000605048210 */ /* 0x008fca0007f3e0ff */
[----:B------:R-:W-:-:S05]  /*0c30*/  @!P0 IMAD.X R5, RZ, RZ, R7, P1 ;  /* 0x000000ffff058224 */ /* 0x000fca00008e0607 */
[----:B------:R2:W-:Y:S03]  /*0c40*/  @!P0 STG.E.U8 desc[UR8][R4.64], R2 ;  /* 0x0000000204008986 */ /* 0x0005e6000c101108 */
.L_x_20180:
[----:B------:R-:W-:Y:S05]  /*0c50*/  BSYNC B0 ;  /* 0x0000000000007941 */ /* 0x000fea0003800000 */
.L_x_20174:
        /* <DEDUP_REMOVED lines=9> */
.L_x_20181:
        /* <DEDUP_REMOVED lines=9> */
.L_x_36344:


//--------------------- .text._ZN2at6native29vectorized_elementwise_kernelILi4EZZZNS0_17clamp_kernel_cudaERNS_18TensorIteratorBaseERKN3c106ScalarES7_ENKUlvE_clEvENKUlvE_clEvEUlhE_St5arrayIPcLm2EEEEviT0_T1_ --------------------------
	.section	.text._ZN2at6native29vectorized_elementwise_kernelILi4EZZZNS0_17clamp_kernel_cudaERNS_18TensorIteratorBaseERKN3c106ScalarES7_ENKUlvE_clEvENKUlvE_clEvEUlhE_St5arrayIPcLm2EEEEviT0_T1_,"ax",@progbits
	.align	128
        .global         _ZN2at6native29vectorized_elementwise_kernelILi4EZZZNS0_17clamp_kernel_cudaERNS_18TensorIteratorBaseERKN3c106ScalarES7_ENKUlvE_clEvENKUlvE_clEvEUlhE_St5arrayIPcLm2EEEEviT0_T1_
        .type           _ZN2at6native29vectorized_elementwise_kernelILi4EZZZNS0_17clamp_kernel_cudaERNS_18TensorIteratorBaseERKN3c106ScalarES7_ENKUlvE_clEvENKUlvE_clEvEUlhE_St5arrayIPcLm2EEEEviT0_T1_,@function
        .size           _ZN2at6native29vectorized_elementwise_kernelILi4EZZZNS0_17clamp_kernel_cudaERNS_18TensorIteratorBaseERKN3c106ScalarES7_ENKUlvE_clEvENKUlvE_clEvEUlhE_St5arrayIPcLm2EEEEviT0_T1_,(.L_x_36345 - _ZN2at6native29vectorized_elementwise_kernelILi4EZZZNS0_17clamp_kernel_cudaERNS_18TensorIteratorBaseERKN3c106ScalarES7_ENKUlvE_clEvENKUlvE_clEvEUlhE_St5arrayIPcLm2EEEEviT0_T1_)
        .other          _ZN2at6native29vectorized_elementwise_kernelILi4EZZZNS0_17clamp_kernel_cudaERNS_18TensorIteratorBaseERKN3c106ScalarES7_ENKUlvE_clEvENKUlvE_clEvEUlhE_St5arrayIPcLm2EEEEviT0_T1_,@"STO_CUDA_ENTRY STV_DEFAULT"
_ZN2at6native29vectorized_elementwise_kernelILi4EZZZNS0_17clamp_kernel_cudaERNS_18TensorIteratorBaseERKN3c106ScalarES7_ENKUlvE_clEvENKUlvE_clEvEUlhE_St5arrayIPcLm2EEEEviT0_T1_:
.text._ZN2at6native29vectorized_elementwise_kernelILi4EZZZNS0_17clamp_kernel_cudaERNS_18TensorIteratorBaseERKN3c106ScalarES7_ENKUlvE_clEvENKUlvE_clEvEUlhE_St5arrayIPcLm2EEEEviT0_T1_:
        /* <DEDUP_REMOVED lines=33> */
[----:B------:R-:W-:Y:S02]  /*0210*/  VIMNMX R4, R4, UR11, PT ;  /* 0x0000000b04047c48 */ /* 0x000fe4000bfe0100 */
[----:B------:R-:W-:Y:S02]  /*0220*/  VIMNMX R5, R5, UR11, PT ;  /* 0x0000000b05057c48 */ /* 0x000fe4000bfe0100 */
[----:B------:R-:W-:-:S02]  /*0230*/  VIMNMX R6, R6, UR11, PT ;  /* 0x0000000b06067c48 */ /* 0x000fc4000bfe0100 */
[----:B------:R-:W-:Y:S02]  /*0240*/  VIMNMX R7, R7, UR11, PT ;  /* 0x0000000b07077c48 */ /* 0x000fe4000bfe0100 */
[----:B------:R-:W-:Y:S02]  /*0250*/  PRMT R11, R5, 0x7604, R4 ;  /* 0x00007604050b7816 */ /* 0x000fe40000000004 */
[----:B------:R-:W-:Y:S02]  /*0260*/  PRMT R4, R8, 0x7772, RZ ;  /* 0x0000777208047816 */ /* 0x000fe400000000ff */
[----:B------:R-:W-:Y:S02]  /*0270*/  PRMT R5, R9, 0x7772, RZ ;  /* 0x0000777209057816 */ /* 0x000fe400000000ff */
[----:B------:R-:W-:Y:S02]  /*0280*/  PRMT R10, R7, 0x7604, R6 ;  /* 0x00007604070a7816 */ /* 0x000fe40000000006 */
[----:B------:R-:W-:-:S02]  /*0290*/  VIMNMX.U32 R6, R4, UR10, !PT ;  /* 0x0000000a04067c48 */ /* 0x000fc4000ffe0000 */
[----:B------:R-:W-:Y:S02]  /*02a0*/  VIMNMX.U32 R7, R5, UR10, !PT ;  /* 0x0000000a05077c48 */ /* 0x000fe4000ffe0000 */
[----:B------:R-:W-:Y:S02]  /*02b0*/  PRMT R4, R8, 0x7773, RZ ;  /* 0x0000777308047816 */ /* 0x000fe400000000ff */
[----:B------:R-:W-:Y:S02]  /*02c0*/  PRMT R5, R9, 0x7773, RZ ;  /* 0x0000777309057816 */ /* 0x000fe400000000ff */
[----:B------:R-:W-:Y:S02]  /*02d0*/  VIMNMX R6, R6, UR11, PT ;  /* 0x0000000b06067c48 */ /* 0x000fe4000bfe0100 */
[----:B------:R-:W-:Y:S02]  /*02e0*/  VIMNMX R7, R7, UR11, PT ;  /* 0x0000000b07077c48 */ /* 0x000fe4000bfe0100 */
[----:B------:R-:W-:-:S02]  /*02f0*/  VIMNMX.U32 R4, R4, UR10, !PT ;  /* 0x0000000a04047c48 */ /* 0x000fc4000ffe0000 */
[----:B------:R-:W-:Y:S02]  /*0300*/  VIMNMX.U32 R5, R5, UR10, !PT ;  /* 0x0000000a05057c48 */ /* 0x000fe4000ffe0000 */
        /* <DEDUP_REMOVED lines=9> */
.L_x_20182:
        /* <DEDUP_REMOVED lines=104> */
.L_x_20185:
        /* <DEDUP_REMOVED lines=8> */
.L_x_20186:
        /* <DEDUP_REMOVED lines=8> */
.L_x_20187:
        /* <DEDUP_REMOVED lines=9> */
.L_x_20188:
[----:B------:R-:W-:Y:S05]  /*0bb0*/  BSYNC B1 ;  /* 0x0000000000017941 */ /* 0x000fea0003800000 */
.L_x_20184:
[----:B------:R-:W-:-:S13]  /*0bc0*/  ISETP.GE.AND P0, PT, R14, R15, PT ;  /* 0x0000000f0e00720c */ /* 0x000fda0003f06270 */
[----:B------:R-:W3:Y:S01]  /*0bd0*/  @!P0 LDC.64 R6, c[0x0][0x228] ;  /* 0x00008a00ff068b82 */ /* 0x000ee20000000a00 */
[C---:B012---:R-:W-:Y:S02]  /*0be0*/  @!P0 VIADD R5, R14.reuse, UR4 ;  /* 0x000000040e058c36 */ /* 0x047fe40008000000 */
[----:B------:R-:W-:-:S03]  /*0bf0*/  @!P0 VIADD R14, R14, 0x80 ;  /* 0x000000800e0e8836 */ /* 0x000fc60000000000 */
[----:B---3--:R-:W-:-:S05]  /*0c00*/  @!P0 IADD3 R4, P1, R5, R6, RZ ;  /* 0x0000000605048210 */ /* 0x008fca0007f3e0ff */
[----:B------:R-:W-:-:S05]  /*0c10*/  @!P0 IMAD.X R5, RZ, RZ, R7, P1 ;  /* 0x000000ffff058224 */ /* 0x000fca00008e0607 */
[----:B------:R2:W-:Y:S03]  /*0c20*/  @!P0 STG.E.U8 desc[UR8][R4.64], R2 ;  /* 0x0000000204008986 */ /* 0x0005e6000c101108 */
.L_x_20189:
[----:B------:R-:W-:Y:S05]  /*0c30*/  BSYNC B0 ;  /* 0x0000000000007941 */ /* 0x000fea0003800000 */
.L_x_20183:
        /* <DEDUP_REMOVED lines=9> */
.L_x_20190:
        /* <DEDUP_REMOVED lines=11> */
.L_x_36345:


//--------------------- .text._ZN2at6native29vectorized_elementwise_kernelILi8EZZZNS0_17clamp_kernel_cudaERNS_18TensorIteratorBaseERKN3c106ScalarES7_ENKUlvE_clEvENKUlvE_clEvEUlhE_St5arrayIPcLm2EEEEviT0_T1_ --------------------------
	.section	.text._ZN2at6native29vectorized_elementwise_kernelILi8EZZZNS0_17clamp_kernel_cudaERNS_18TensorIteratorBaseERKN3c106ScalarES7_ENKUlvE_clEvENKUlvE_clEvEUlhE_St5arrayIPcLm2EEEEviT0_T1_,"ax",@progbits
	.align	128
        .global         _ZN2at6native29vectorized_elementwise_kernelILi8EZZZNS0_17clamp_kernel_cudaERNS_18TensorIteratorBaseERKN3c106ScalarES7_ENKUlvE_clEvENKUlvE_clEvEUlhE_St5arrayIPcLm2EEEEviT0_T1_
        .type           _ZN2at6native29vectorized_elementwise_kernelILi8EZZZNS0_17clamp_kernel_cudaERNS_18TensorIteratorBaseERKN3c106ScalarES7_ENKUlvE_clEvENKUlvE_clEvEUlhE_St5arrayIPcLm2EEEEviT0_T1_,@function
        .size           _ZN2at6native29vectorized_elementwise_kernelILi8EZZZNS0_17clamp_kernel_cudaERNS_18TensorIteratorBaseERKN3c106ScalarES7_ENKUlvE_clEvENKUlvE_clEvEUlhE_St5arrayIPcLm2EEEEviT0_T1_,(.L_x_36346 - _ZN2at6native29vectorized_elementwise_kernelILi8EZZZNS0_17clamp_kernel_cudaERNS_18TensorIteratorBaseERKN3c106ScalarES7_ENKUlvE_clEvENKUlvE_clEvEUlhE_St5arrayIPcLm2EEEEviT0_T1_)
        .other          _ZN2at6native29vectorized_elementwise_kernelILi8EZZZNS0_17clamp_kernel_cudaERNS_18TensorIteratorBaseERKN3c106ScalarES7_ENKUlvE_clEvENKUlvE_clEvEUlhE_St5arrayIPcLm2EEEEviT0_T1_,@"STO_CUDA_ENTRY STV_DEFAULT"
_ZN2at6native29vectorized_elementwise_kernelILi8EZZZNS0_17clamp_kernel_cudaERNS_18TensorIteratorBaseERKN3c106ScalarES7_ENKUlvE_clEvENKUlvE_clEvEUlhE_St5arrayIPcLm2EEEEviT0_T1_:
.text._ZN2at6native29vectorized_elementwise_kernelILi8EZZZNS0_17clamp_kernel_cudaERNS_18TensorIteratorBaseERKN3c106ScalarES7_ENKUlvE_clEvENKUlvE_clEvEUlhE_St5arrayIPcLm2EEEEviT0_T1_:
        /* <DEDUP_REMOVED lines=31> */
[----:B------:R-:W-:Y:S02]  /*01f0*/  VIMNMX.U32 R7, R4, UR10, !PT ;  /* 0x0000000a04077c48 */ /* 0x000fe4000ffe0000 */
[----:B------:R-:W-:Y:S02]  /*0200*/  LOP3.LUT R11, R6, 0xffff, RZ, 0xc0, !PT ;  /* 0x0000ffff060b7812 */ /* 0x000fe400078ec0ff */
[----:B------:R-:W-:Y:S02]  /*0210*/  SHF.R.U32.HI R4, RZ, 0x8, R9 ;  /* 0x00000008ff047819 */ /* 0x000fe40000011609 */
[----:B------:R-:W-:-:S02]  /*0220*/  SHF.R.U32.HI R6, RZ, 0x8, R12 ;  /* 0x00000008ff067819 */ /* 0x000fc4000001160c */
[----:B------:R-:W-:Y:S02]  /*0230*/  LOP3.LUT R8, R0, 0xffff, RZ, 0xc0, !PT ;  /* 0x0000ffff00087812 */ /* 0x000fe400078ec0ff */
[----:B------:R-:W-:Y:S02]  /*0240*/  LOP3.LUT R4, R4, 0xffff, RZ, 0xc0, !PT ;  /* 0x0000ffff04047812 */ /* 0x000fe400078ec0ff */
[----:B------:R-:W-:Y:S02]  /*0250*/  LOP3.LUT R6, R6, 0xffff, RZ, 0xc0, !PT ;  /* 0x0000ffff06067812 */ /* 0x000fe400078ec0ff */
[----:B------:R-:W-:Y:S02]  /*0260*/  VIMNMX.U32 R8, R8, UR10, !PT ;  /* 0x0000000a08087c48 */ /* 0x000fe4000ffe0000 */
[----:B------:R-:W-:Y:S02]  /*0270*/  VIMNMX.U32 R11, R11, UR10, !PT ;  /* 0x0000000a0b0b7c48 */ /* 0x000fe4000ffe0000 */
[----:B------:R-:W-:-:S02]  /*0280*/  VIMNMX.U32 R4, R4, UR10, !PT ;  /* 0x0000000a04047c48 */ /* 0x000fc4000ffe0000 */
[----:B------:R-:W-:Y:S02]  /*0290*/  VIMNMX.U32 R6, R6, UR10, !PT ;  /* 0x0000000a06067c48 */ /* 0x000fe4000ffe0000 */
[----:B------:R-:W-:Y:S02]  /*02a0*/  LOP3.LUT R10, R10, 0xff, RZ, 0xc0, !PT ;  /* 0x000000ff0a0a7812 */ /* 0x000fe400078ec0ff */
[----:B------:R-:W-:Y:S02]  /*02b0*/  LOP3.LUT R9, R9, 0xff, RZ, 0xc0, !PT ;  /* 0x000000ff09097812 */ /* 0x000fe400078ec0ff */
[----:B------:R-:W-:Y:S02]  /*02c0*/  LOP3.LUT R12, R12, 0xff, RZ, 0xc0, !PT ;  /* 0x000000ff0c0c7812 */ /* 0x000fe400078ec0ff */
[----:B------:R-:W-:Y:S02]  /*02d0*/  VIMNMX R8, R8, UR11, PT ;  /* 0x0000000b08087c48 */ /* 0x000fe4000bfe0100 */
[----:B------:R-:W-:-:S02]  /*02e0*/  VIMNMX R11, R11, UR11, PT ;  /* 0x0000000b0b0b7c48 */ /* 0x000fc4000bfe0100 */
[----:B------:R-:W-:Y:S02]  /*02f0*/  VIMNMX R4, R4, UR11, PT ;  /* 0x0000000b04047c48 */ /* 0x000fe4000bfe0100 */
[----:B------:R-:W-:Y:S01]  /*0300*/  VIMNMX R6, R6, UR11, PT ;  /* 0x0000000b06067c48 */ /* 0x000fe2000bfe0100 */
[----:B------:R-:W-:Y:S01]  /*0310*/  IMAD.SHL.U32 R11, R11, 0x100, RZ ;  /* 0x000001000b0b7824 */ /* 0x000fe200078e00ff */
[----:B------:R-:W-:Y:S01]  /*0320*/  VIMNMX.U32 R10, R10, UR10, !PT ;  /* 0x0000000a0a0a7c48 */ /* 0x000fe2000ffe0000 */
[----:B------:R-:W-:Y:S01]  /*0330*/  IMAD.SHL.U32 R4, R4, 0x100, RZ ;  /* 0x0000010004047824 */ /* 0x000fe200078e00ff */
[----:B------:R-:W-:Y:S01]  /*0340*/  VIMNMX.U32 R9, R9, UR10, !PT ;  /* 0x0000000a09097c48 */ /* 0x000fe2000ffe0000 */
[----:B------:R-:W-:Y:S01]  /*0350*/  IMAD.SHL.U32 R13, R6, 0x100, RZ ;  /* 0x00000100060d7824 */ /* 0x000fe200078e00ff */
[----:B------:R-:W-:Y:S02]  /*0360*/  VIMNMX.U32 R12, R12, UR10, !PT ;  /* 0x0000000a0c0c7c48 */ /* 0x000fe4000ffe0000 */
[----:B------:R-:W-:Y:S01]  /*0370*/  VIMNMX R0, R7, UR11, PT ;  /* 0x0000000b07007c48 */ /* 0x000fe2000bfe0100 */
[----:B------:R-:W-:Y:S01]  /*0380*/  IMAD.SHL.U32 R7, R8, 0x100, RZ ;  /* 0x0000010008077824 */ /* 0x000fe200078e00ff */
[----:B------:R-:W-:-:S02]  /*0390*/  VIMNMX R10, R10, UR11, PT ;  /* 0x0000000b0a0a7c48 */ /* 0x000fc4000bfe0100 */
[----:B------:R-:W-:Y:S02]  /*03a0*/  VIMNMX R9, R9, UR11, PT ;  /* 0x0000000b09097c48 */ /* 0x000fe4000bfe0100 */
[----:B------:R-:W-:Y:S02]  /*03b0*/  VIMNMX R12, R12, UR11, PT ;  /* 0x0000000b0c0c7c48 */ /* 0x000fe4000bfe0100 */
[----:B------:R-:W-:Y:S02]  /*03c0*/  LOP3.LUT R7, R0, R7, RZ, 0xfc, !PT ;  /* 0x0000000700077212 */ /* 0x000fe400078efcff */
[----:B------:R-:W-:Y:S02]  /*03d0*/  LOP3.LUT R11, R10, R11, RZ, 0xfc, !PT ;  /* 0x0000000b0a0b7212 */ /* 0x000fe400078efcff */
[----:B------:R-:W-:Y:S02]  /*03e0*/  LOP3.LUT R4, R9, R4, RZ, 0xfc, !PT ;  /* 0x0000000409047212 */ /* 0x000fe400078efcff */
[----:B------:R-:W-:-:S02]  /*03f0*/  LOP3.LUT R12, R12, R13, RZ, 0xfc, !PT ;  /* 0x0000000d0c0c7212 */ /* 0x000fc400078efcff */
[----:B------:R-:W-:Y:S02]  /*0400*/  PRMT R4, R7, 0x5410, R4 ;  /* 0x0000541007047816 */ /* 0x000fe40000000004 */
[----:B------:R-:W-:-:S05]  /*0410*/  PRMT R5, R11, 0x5410, R12 ;  /* 0x000054100b057816 */ /* 0x000fca000000000c */
[----:B------:R-:W-:Y:S01]  /*0420*/  STG.E.64 desc[UR8][R2.64], R4 ;  /* 0x0000000402007986 */ /* 0x000fe2000c101b08 */
[----:B------:R-:W-:Y:S05]  /*0430*/  EXIT ;  /* 0x000000000000794d */ /* 0x000fea0003800000 */
.L_x_20191:
        /* <DEDUP_REMOVED lines=104> */
.L_x_20194:
        /* <DEDUP_REMOVED lines=8> */
.L_x_20195:
        /* <DEDUP_REMOVED lines=8> */
.L_x_20196:
        /* <DEDUP_REMOVED lines=9> */
.L_x_20197:
[----:B------:R-:W-:Y:S05]  /*0c50*/  BSYNC B1 ;  /* 0x0000000000017941 */ /* 0x000fea0003800000 */
.L_x_20193:
[----:B------:R-:W-:-:S13]  /*0c60*/  ISETP.GE.AND P0, PT, R14, R15, PT ;  /* 0x0000000f0e00720c */ /* 0x000fda0003f06270 */
[----:B------:R-:W3:Y:S01]  /*0c70*/  @!P0 LDC.64 R6, c[0x0][0x228] ;  /* 0x00008a00ff068b82 */ /* 0x000ee20000000a00 */
[C---:B012---:R-:W-:Y:S02]  /*0c80*/  @!P0 VIADD R5, R14.reuse, UR4 ;  /* 0x000000040e058c36 */ /* 0x047fe40008000000 */
[----:B------:R-:W-:-:S03]  /*0c90*/  @!P0 VIADD R14, R14, 0x80 ;  /* 0x000000800e0e8836 */ /* 0x000fc60000000000 */
[----:B---3--:R-:W-:-:S05]  /*0ca0*/  @!P0 IADD3 R4, P1, R5, R6, RZ ;  /* 0x0000000605048210 */ /* 0x008fca0007f3e0ff */
[----:B------:R-:W-:-:S05]  /*0cb0*/  @!P0 IMAD.X R5, RZ, RZ, R7, P1 ;  /* 0x000000ffff058224 */ /* 0x000fca00008e0607 */
[----:B------:R2:W-:Y:S03]  /*0cc0*/  @!P0 STG.E.U8 desc[UR8][R4.64], R2 ;  /* 0x0000000204008986 */ /* 0x0005e6000c101108 */
.L_x_20198:
[----:B------:R-:W-:Y:S05]  /*0cd0*/  BSYNC B0 ;  /* 0x0000000000007941 */ /* 0x000fea0003800000 */
.L_x_20192:
        /* <DEDUP_REMOVED lines=9> */
.L_x_20199:
        /* <DEDUP_REMOVED lines=9> */
.L_x_36346:


//--------------------- .text._ZN2at6native18elementwise_kernelILi128ELi4EZNS0_15gpu_kernel_implIZZZNS0_16sqrt_kernel_cudaERNS_18TensorIteratorBaseEENKUlvE0_clEvENKUlvE2_clEvEUlN3c108BFloat16EE_EEvS4_RKT_EUliE_EEviT1_ --------------------------
	.section	.text._ZN2at6native18elementwise_kernelILi128ELi4EZNS0_15gpu_kernel_implIZZZNS0_16sqrt_kernel_cudaERNS_18TensorIteratorBaseEENKUlvE0_clEvENKUlvE2_clEvEUlN3c108BFloat16EE_EEvS4_RKT_EUliE_EEviT1_,"ax",@progbits
	.align	128
        .global         _ZN2at6native18elementwise_kernelILi128ELi4EZNS0_15gpu_kernel_implIZZZNS0_16sqrt_kernel_cudaERNS_18TensorIteratorBaseEENKUlvE0_clEvENKUlvE2_clEvEUlN3c108BFloat16EE_EEvS4_RKT_EUliE_EEviT1_
        .type           _ZN2at6native18elementwise_kernelILi128ELi4EZNS0_15gpu_kernel_implIZZZNS0_16sqrt_kernel_cudaERNS_18TensorIteratorBaseEENKUlvE0_clEvENKUlvE2_clEvEUlN3c108BFloat16EE_EEvS4_RKT_EUliE_EEviT1_,@function
        .size           _ZN2at6native18elementwise_kernelILi128ELi4EZNS0_15gpu_kernel_implIZZZNS0_16sqrt_kernel_cudaERNS_18TensorIteratorBaseEENKUlvE0_clEvENKUlvE2_clEvEUlN3c108BFloat16EE_EEvS4_RKT_EUliE_EEviT1_,(.L_x_36347 - _ZN2at6native18elementwise_kernelILi128ELi4EZNS0_15gpu_kernel_implIZZZNS0_16sqrt_kernel_cudaERNS_18TensorIteratorBaseEENKUlvE0_clEvENKUlvE2_clEvEUlN3c108BFloat16EE_EEvS4_RKT_EUliE_EEviT1_)
        .other          _ZN2at6native18elementwise_kernelILi128ELi4EZNS0_15gpu_kernel_implIZZZNS0_16sqrt_kernel_cudaERNS_18TensorIteratorBaseEENKUlvE0_clEvENKUlvE2_clEvEUlN3c108BFloat16EE_EEvS4_RKT_EUliE_EEviT1_,@"STO_CUDA_ENTRY STV_DEFAULT"
_ZN2at6native18elementwise_kernelILi128ELi4EZNS0_15gpu_kernel_implIZZZNS0_16sqrt_kernel_cudaERNS_18TensorIteratorBaseEENKUlvE0_clEvENKUlvE2_clEvEUlN3c108BFloat16EE_EEvS4_RKT_EUliE_EEviT1_:
.text._ZN2at6native18elementwise_kernelILi128ELi4EZNS0_15gpu_kernel_implIZZZNS0_16sqrt_kernel_cudaERNS_18TensorIteratorBaseEENKUlvE0_clEvENKUlvE2_clEvEUlN3c108BFloat16EE_EEvS4_RKT_EUliE_EEviT1_:
        /* <DEDUP_REMOVED lines=313> */
.L_x_20202:
        /* <DEDUP_REMOVED lines=22> */
.L_x_20206:
[----:B------:R-:W2:Y:S02]  /*14f0*/  LDG.E.U8 R2, desc[UR36][R2.64] ;  /* 0x0000002402027981 */ /* 0x000ea4000c1e1100 */
[----:B--2---:R-:W-:-:S04]  /*1500*/  I2FP.F32.U32 R0, R2 ;  /* 0x0000000200007245 */ /* 0x004fc80000201000 */
[----:B------:R-:W-:Y:S01]  /*1510*/  F2FP.BF16.F32.PACK_AB R0, RZ, R0 ;  /* 0x00000000ff00723e */ /* 0x000fe200000010ff */
[----:B------:R-:W-:Y:S06]  /*1520*/  BRA `(.L_x_20208) ;  /* 0x0000000c00907947 */ /* 0x000fec0003800000 */
.L_x_20205:
        /* <DEDUP_REMOVED lines=10> */
.L_x_20210:
[----:B------:R-:W2:Y:S02]  /*15d0*/  LDG.E R2, desc[UR36][R2.64] ;  /* 0x0000002402027981 */ /* 0x000ea4000c1e1900 */
[----:B--2---:R-:W-:-:S04]  /*15e0*/  I2FP.F32.S32 R0, R2 ;  /* 0x0000000200007245 */ /* 0x004fc80000201400 */
[----:B------:R-:W-:Y:S01]  /*15f0*/  F2FP.BF16.F32.PACK_AB R0, RZ, R0 ;  /* 0x00000000ff00723e */ /* 0x000fe200000010ff */
[----:B------:R-:W-:Y:S06]  /*1600*/  BRA `(.L_x_20208) ;  /* 0x0000000c00587947 */ /* 0x000fec0003800000 */
.L_x_20209:
[----:B------:R-:W2:Y:S02]  /*1610*/  LDG.E.U16 R2, desc[UR36][R2.64] ;  /* 0x0000002402027981 */ /* 0x000ea4000c1e1500 */
[----:B--2---:R-:W0:Y:S02]  /*1620*/  I2F.S16 R0, R2 ;  /* 0x0000000200007306 */ /* 0x004e240000101400 */
[----:B0-----:R-:W-:Y:S01]  /*1630*/  F2FP.BF16.F32.PACK_AB R0, RZ, R0 ;  /* 0x00000000ff00723e */ /* 0x001fe200000010ff */
[----:B------:R-:W-:Y:S06]  /*1640*/  BRA `(.L_x_20208) ;  /* 0x0000000c00487947 */ /* 0x000fec0003800000 */
.L_x_20204:
        /* <DEDUP_REMOVED lines=9> */
.L_x_20212:
[----:B------:R-:W2:Y:S02]  /*16e0*/  LDG.E.U16 R0, desc[UR36][R2.64] ;  /* 0x0000002402007981 */ /* 0x000ea4000c1e1500 */
[----:B--2---:R-:W-:-:S05]  /*16f0*/  HADD2.F32 R0, -RZ, R0.H0_H0 ;  /* 0x20000000ff007230 */ /* 0x004fca0000004100 */
[----:B------:R-:W-:Y:S01]  /*1700*/  F2FP.BF16.F32.PACK_AB R0, RZ, R0 ;  /* 0x00000000ff00723e */ /* 0x000fe200000010ff */
[----:B------:R-:W-:Y:S06]  /*1710*/  BRA `(.L_x_20208) ;  /* 0x0000000c00147947 */ /* 0x000fec0003800000 */
.L_x_20211:
        /* <DEDUP_REMOVED lines=9> */
.L_x_20214:
[----:B------:R-:W2:Y:S02]  /*17b0*/  LDG.E.U16 R2, desc[UR36][R2.64] ;  /* 0x0000002402027981 */ /* 0x000ea4000c1e1500 */
[----:B--2---:R-:W-:-:S05]  /*17c0*/  HADD2.F32 R0, -RZ, R2.H0_H0 ;  /* 0x20000002ff007230 */ /* 0x004fca0000004100 */
[----:B------:R-:W-:Y:S01]  /*17d0*/  F2FP.BF16.F32.PACK_AB R0, RZ, R0 ;  /* 0x00000000ff00723e */ /* 0x000fe200000010ff */
[----:B------:R-:W-:Y:S06]  /*17e0*/  BRA `(.L_x_20208) ;  /* 0x0000000800e07947 */ /* 0x000fec0003800000 */
.L_x_20213:
        /* <DEDUP_REMOVED lines=8> */
.L_x_20203:
        /* <DEDUP_REMOVED lines=13> */
.L_x_20217:
        /* <DEDUP_REMOVED lines=8> */
.L_x_20216:
        /* <DEDUP_REMOVED lines=28> */
.L_x_20219:
        /* <DEDUP_REMOVED lines=15> */
.L_x_20218:
[----:B------:R0:W5:Y:S01]  /*1c70*/  LDG.E.U16 R0, desc[UR36][R2.64] ;  /* 0x0000002402007981 */ /* 0x000162000c1e1500 */
[----:B------:R-:W-:Y:S05]  /*1c80*/  BRA `(.L_x_20208) ;  /* 0x0000000400b87947 */ /* 0x000fea0003800000 */
.L_x_20215:
        /* <DEDUP_REMOVED lines=12> */
.L_x_20222:
        /* <DEDUP_REMOVED lines=21> */
.L_x_20226:
[----:B------:R-:W-:Y:S05]  /*1ea0*/  BSYNC B1 ;  /* 0x0000000000017941 */ /* 0x000fea0003800000 */
.L_x_20225:
[----:B------:R-:W-:Y:S01]  /*1eb0*/  LEA R3, R0, 0x3b800000, 0x17 ;  /* 0x3b80000000037811 */ /* 0x000fe200078eb8ff */
[----:B------:R-:W-:-:S05]  /*1ec0*/  IMAD.SHL.U32 R0, R2, 0x100000, RZ ;  /* 0x0010000002007824 */ /* 0x000fca00078e00ff */
[----:B------:R-:W-:-:S07]  /*1ed0*/  LOP3.LUT R0, R3, R0, R4, 0xfe, !PT ;  /* 0x0000000003007212 */ /* 0x000fce00078efe04 */
.L_x_20224:
[----:B------:R-:W-:Y:S05]  /*1ee0*/  BSYNC B0 ;  /* 0x0000000000007941 */ /* 0x000fea0003800000 */
.L_x_20223:
[----:B------:R-:W-:Y:S01]  /*1ef0*/  F2FP.BF16.F32.PACK_AB R0, RZ, R0 ;  /* 0x00000000ff00723e */ /* 0x000fe200000010ff */
[----:B------:R-:W-:Y:S06]  /*1f00*/  BRA `(.L_x_20208) ;  /* 0x0000000400187947 */ /* 0x000fec0003800000 */
.L_x_20221:
        /* <DEDUP_REMOVED lines=21> */
.L_x_20230:
[----:B------:R-:W-:Y:S05]  /*2060*/  BSYNC B1 ;  /* 0x0000000000017941 */ /* 0x000fea0003800000 */
.L_x_20229:
[----:B------:R-:W-:Y:S01]  /*2070*/  LEA R3, R0, 0x37800000, 0x17 ;  /* 0x3780000000037811 */ /* 0x000fe200078eb8ff */
[----:B------:R-:W-:-:S05]  /*2080*/  IMAD.SHL.U32 R0, R2, 0x200000, RZ ;  /* 0x0020000002007824 */ /* 0x000fca00078e00ff */
[----:B------:R-:W-:-:S07]  /*2090*/  LOP3.LUT R0, R3, R0, R4, 0xfe, !PT ;  /* 0x0000000003007212 */ /* 0x000fce00078efe04 */
.L_x_20228:
[----:B------:R-:W-:Y:S05]  /*20a0*/  BSYNC B0 ;  /* 0x0000000000007941 */ /* 0x000fea0003800000 */
.L_x_20227:
[----:B------:R-:W-:Y:S01]  /*20b0*/  F2FP.BF16.F32.PACK_AB R0, RZ, R0 ;  /* 0x00000000ff00723e */ /* 0x000fe200000010ff */
[----:B------:R-:W-:Y:S06]  /*20c0*/  BRA `(.L_x_20208) ;  /* 0x0000000000a87947 */ /* 0x000fec0003800000 */
.L_x_20220:
        /* <DEDUP_REMOVED lines=14> */
.L_x_20234:
[----:B------:R-:W-:Y:S05]  /*21b0*/  BSYNC B0 ;  /* 0x0000000000007941 */ /* 0x000fea0003800000 */
.L_x_20233:
[----:B------:R-:W-:Y:S01]  /*21c0*/  F2FP.BF16.F32.PACK_AB R0, RZ, R0 ;  /* 0x00000000ff00723e */ /* 0x000fe200000010ff */
[----:B------:R-:W-:Y:S06]  /*21d0*/  BRA `(.L_x_20208) ;  /* 0x0000000000647947 */ /* 0x000fec0003800000 */
.L_x_20207:
        /* <DEDUP_REMOVED lines=16> */
.L_x_20235:
[----:B------:R-:W-:Y:S01]  /*22e0*/  PRMT R0, RZ, 0x7610, R0 ;  /* 0x00007610ff007816 */ /* 0x000fe20000000000 */
[----:B------:R-:W-:Y:S06]  /*22f0*/  BRA `(.L_x_20208) ;  /* 0x00000000001c7947 */ /* 0x000fec0003800000 */
.L_x_20232:
[----:B------:R-:W2:Y:S02]  /*2300*/  LDG.E.64 R2, desc[UR36][R2.64] ;  /* 0x0000002402027981 */ /* 0x000ea4000c1e1b00 */
[----:B--2---:R-:W0:Y:S02]  /*2310*/  I2F.U64 R0, R2 ;  /* 0x0000000200007312 */ /* 0x004e240000301000 */
[----:B0-----:R-:W-:Y:S01]  /*2320*/  F2FP.BF16.F32.PACK_AB R0, RZ, R0 ;  /* 0x00000000ff00723e */ /* 0x001fe200000010ff */
[----:B------:R-:W-:Y:S06]  /*2330*/  BRA `(.L_x_20208) ;  /* 0x00000000000c7947 */ /* 0x000fec0003800000 */
.L_x_20231:
[----:B------:R-:W2:Y:S02]  /*2340*/  LDG.E R2, desc[UR36][R2.64] ;  /* 0x0000002402027981 */ /* 0x000ea4000c1e1900 */
[----:B--2---:R-:W-:-:S04]  /*2350*/  I2FP.F32.U32 R0, R2 ;  /* 0x0000000200007245 */ /* 0x004fc80000201000 */
[----:B------:R-:W-:-:S07]  /*2360*/  F2FP.BF16.F32.PACK_AB R0, RZ, R0 ;  /* 0x00000000ff00723e */ /* 0x000fce00000010ff */
.L_x_20208:
[----:B------:R-:W0:Y:S01]  /*2370*/  LDC.U8 R4, c[0x0][0x421] ;  /* 0x00010840ff047b82 */ /* 0x000e220000000000 */
[----:B-----5:R-:W-:-:S06]  /*2380*/  IMAD.U32 R0, R0, 0x10000, RZ ;  /* 0x0001000000007824 */ /* 0x020fcc00078e00ff */
[----:B------:R-:W1:Y:S01]  /*2390*/  MUFU.SQRT R0, R0 ;  /* 0x0000000000007308 */ /* 0x000e620000002000 */
[----:B0-----:R-:W-:-:S07]  /*23a0*/  PRMT R2, R4, 0x9910, RZ ;  /* 0x0000991004027816 */ /* 0x001fce00000000ff */
[----:B-1----:R0:W1:Y:S01]  /*23b0*/  F2F.BF16.F32 R3, R0 ;  /* 0x0000000000037304 */ /* 0x0020620000202000 */
[----:B------:R-:W-:-:S13]  /*23c0*/  ISETP.GT.AND P0, PT, R2, 0x9, PT ;  /* 0x000000090200780c */ /* 0x000fda0003f04270 */
[----:B0-----:R-:W-:Y:S05]  /*23d0*/  @P0 BRA `(.L_x_20236) ;  /* 0x00000004000c0947 */ /* 0x001fea0003800000 */
        /* <DEDUP_REMOVED lines=8> */
[----:B-1----:R-:W-:-:S04]  /*2460*/  IMAD.U32 R0, R3, 0x10000, RZ ;  /* 0x0001000003007824 */ /* 0x002fc800078e00ff */
[----:B------:R-:W0:Y:S02]  /*2470*/  F2I.FTZ.TRUNC.NTZ R3, R0 ;  /* 0x0000000000037305 */ /* 0x000e24000021f100 */
[----:B0-----:R4:W-:Y:S01]  /*2480*/  STG.E.U8 desc[UR36][R16.64], R3 ;  /* 0x0000000310007986 */ /* 0x0019e2000c101124 */
[----:B------:R-:W-:Y:S05]  /*2490*/  BRA `(.L_x_20241) ;  /* 0x0000000c00947947 */ /* 0x000fea0003800000 */
.L_x_20239:
[----:B-1----:R-:W-:-:S06]  /*24a0*/  IMAD.U32 R3, R3, 0x10000, RZ ;  /* 0x0001000003037824 */ /* 0x002fcc00078e00ff */
[----:B------:R-:W0:Y:S02]  /*24b0*/  F2I.S64.TRUNC R2, R3 ;  /* 0x0000000300027311 */ /* 0x000e24000020d900 */
[----:B0-----:R3:W-:Y:S01]  /*24c0*/  STG.E.U8 desc[UR36][R16.64], R2 ;  /* 0x0000000210007986 */ /* 0x0017e2000c101124 */
[----:B------:R-:W-:Y:S05]  /*24d0*/  BRA `(.L_x_20241) ;  /* 0x0000000c00847947 */ /* 0x000fea0003800000 */
.L_x_20238:
[----:B------:R-:W-:-:S13]  /*24e0*/  ISETP.NE.AND P0, PT, R2, 0x2, PT ;  /* 0x000000020200780c */ /* 0x000fda0003f05270 */
[----:B------:R-:W-:Y:S05]  /*24f0*/  @!P0 BRA `(.L_x_20242) ;  /* 0x0000000000308947 */ /* 0x000fea0003800000 */
[----:B------:R-:W-:-:S13]  /*2500*/  ISETP.NE.AND P0, PT, R2, 0x3, PT ;  /* 0x000000030200780c */ /* 0x000fda0003f05270 */
[----:B------:R-:W-:Y:S05]  /*2510*/  @!P0 BRA `(.L_x_20243) ;  /* 0x0000000000188947 */ /* 0x000fea0003800000 */
[----:B------:R-:W-:-:S13]  /*2520*/  ISETP.NE.AND P0, PT, R2, 0x4, PT ;  /* 0x000000040200780c */ /* 0x000fda0003f05270 */
[----:B------:R-:W-:Y:S05]  /*2530*/  @P0 BRA `(.L_x_20240) ;  /* 0x0000000c000c0947 */ /* 0x000fea0003800000 */
[----:B-1----:R-:W-:-:S06]  /*2540*/  IMAD.U32 R3, R3, 0x10000, RZ ;  /* 0x0001000003037824 */ /* 0x002fcc00078e00ff */
[----:B------:R-:W0:Y:S02]  /*2550*/  F2I.S64.TRUNC R2, R3 ;  /* 0x0000000300027311 */ /* 0x000e24000020d900 */
[----:B0-----:R0:W-:Y:S01]  /*2560*/  STG.E.64 desc[UR36][R16.64], R2 ;  /* 0x0000000210007986 */ /* 0x0011e2000c101b24 */
[----:B------:R-:W-:Y:S05]  /*2570*/  BRA `(.L_x_20241) ;  /* 0x0000000c005c7947 */ /* 0x000fea0003800000 */
.L_x_20243:
[----:B-1----:R-:W-:-:S06]  /*2580*/  IMAD.U32 R3, R3, 0x10000, RZ ;  /* 0x0001000003037824 */ /* 0x002fcc00078e00ff */
[----:B------:R-:W0:Y:S02]  /*2590*/  F2I.FTZ.TRUNC.NTZ R3, R3 ;  /* 0x0000000300037305 */ /* 0x000e24000021f100 */
[----:B0-----:R1:W-:Y:S01]  /*25a0*/  STG.E desc[UR36][R16.64], R3 ;  /* 0x0000000310007986 */ /* 0x0013e2000c101924 */
[----:B------:R-:W-:Y:S05]  /*25b0*/  BRA `(.L_x_20241) ;  /* 0x0000000c004c7947 */ /* 0x000fea0003800000 */
.L_x_20242:
[----:B-1----:R-:W-:-:S06]  /*25c0*/  IMAD.U32 R3, R3, 0x10000, RZ ;  /* 0x0001000003037824 */ /* 0x002fcc00078e00ff */
[----:B------:R-:W0:Y:S02]  /*25d0*/  F2I.FTZ.TRUNC.NTZ R3, R3 ;  /* 0x0000000300037305 */ /* 0x000e24000021f100 */
[----:B0-----:R2:W-:Y:S01]  /*25e0*/  STG.E.U16 desc[UR36][R16.64], R3 ;  /* 0x0000000310007986 */ /* 0x0015e2000c101524 */
[----:B------:R-:W-:Y:S05]  /*25f0*/  BRA `(.L_x_20241) ;  /* 0x0000000c003c7947 */ /* 0x000fea0003800000 */
.L_x_20237:
[----:B------:R-:W-:-:S13]  /*2600*/  ISETP.GT.AND P0, PT, R2, 0x6, PT ;  /* 0x000000060200780c */ /* 0x000fda0003f04270 */
[----:B------:R-:W-:Y:S05]  /*2610*/  @P0 BRA `(.L_x_20244) ;  /* 0x00000000002c0947 */ /* 0x000fea0003800000 */
[----:B------:R-:W-:-:S13]  /*2620*/  ISETP.NE.AND P0, PT, R2, 0x5, PT ;  /* 0x000000050200780c */ /* 0x000fda0003f05270 */
[----:B------:R-:W-:Y:S05]  /*2630*/  @!P0 BRA `(.L_x_20245) ;  /* 0x0000000000148947 */ /* 0x000fea0003800000 */
[----:B------:R-:W-:-:S13]  /*2640*/  ISETP.NE.AND P0, PT, R2, 0x6, PT ;  /* 0x000000060200780c */ /* 0x000fda0003f05270 */
[----:B------:R-:W-:Y:S05]  /*2650*/  @P0 BRA `(.L_x_20240) ;  /* 0x0000000800c40947 */ /* 0x000fea0003800000 */
[----:B-1----:R-:W-:-:S05]  /*2660*/  IMAD.U32 R3, R3, 0x10000, RZ ;  /* 0x0001000003037824 */ /* 0x002fca00078e00ff */
[----:B------:R0:W-:Y:S01]  /*2670*/  STG.E desc[UR36][R16.64], R3 ;  /* 0x0000000310007986 */ /* 0x0001e2000c101924 */
[----:B------:R-:W-:Y:S05]  /*2680*/  BRA `(.L_x_20241) ;  /* 0x0000000c00187947 */ /* 0x000fea0003800000 */
.L_x_20245:
[----:B-1----:R-:W-:-:S05]  /*2690*/  IMAD.U32 R0, R3, 0x10000, RZ ;  /* 0x0001000003007824 */ /* 0x002fca00078e00ff */
[----:B------:R-:W-:-:S05]  /*26a0*/  F2FP.F16.F32.PACK_AB R0, RZ, R0 ;  /* 0x00000000ff00723e */ /* 0x000fca00000000ff */
[----:B------:R0:W-:Y:S01]  /*26b0*/  STG.E.U16 desc[UR36][R16.64], R0 ;  /* 0x0000000010007986 */ /* 0x0001e2000c101524 */
[----:B------:R-:W-:Y:S05]  /*26c0*/  BRA `(.L_x_20241) ;  /* 0x0000000c00087947 */ /* 0x000fea0003800000 */
.L_x_20244:
[----:B------:R-:W-:-:S13]  /*26d0*/  ISETP.NE.AND P0, PT, R2, 0x7, PT ;  /* 0x000000070200780c */ /* 0x000fda0003f05270 */
[----:B------:R-:W-:Y:S05]  /*26e0*/  @!P0 BRA `(.L_x_20246) ;  /* 0x0000000000348947 */ /* 0x000fea0003800000 */
[----:B------:R-:W-:-:S13]  /*26f0*/  ISETP.NE.AND P0, PT, R2, 0x8, PT ;  /* 0x000000080200780c */ /* 0x000fda0003f05270 */
[----:B------:R-:W-:Y:S05]  /*2700*/  @!P0 BRA `(.L_x_20247) ;  /* 0x0000000000188947 */ /* 0x000fea0003800000 */
[----:B------:R-:W-:-:S13]  /*2710*/  ISETP.NE.AND P0, PT, R2, 0x9, PT ;  /* 0x000000090200780c */ /* 0x000fda0003f05270 */
[----:B------:R-:W-:Y:S05]  /*2720*/  @P0 BRA `(.L_x_20240) ;  /* 0x0000000800900947 */ /* 0x000fea0003800000 */
[----:B-1----:R-:W-:Y:S02]  /*2730*/  IMAD.U32 R2, R3, 0x10000, RZ ;  /* 0x0001000003027824 */ /* 0x002fe400078e00ff */
[----:B------:R-:W-:-:S05]  /*2740*/  IMAD.MOV.U32 R3, RZ, RZ, RZ ;  /* 0x000000ffff037224 */ /* 0x000fca00078e00ff */
[----:B------:R0:W-:Y:S01]  /*2750*/  STG.E.64 desc[UR36][R16.64], R2 ;  /* 0x0000000210007986 */ /* 0x0001e2000c101b24 */
[----:B------:R-:W-:Y:S05]  /*2760*/  BRA `(.L_x_20241) ;  /* 0x0000000800e07947 */ /* 0x000fea0003800000 */
.L_x_20247:
[----:B-1----:R-:W-:-:S05]  /*2770*/  IMAD.U32 R3, R3, 0x10000, RZ ;  /* 0x0001000003037824 */ /* 0x002fca00078e00ff */
[----:B------:R-:W-:-:S04]  /*2780*/  F2FP.F16.F32.PACK_AB R3, RZ, R3 ;  /* 0x00000003ff03723e */ /* 0x000fc800000000ff */
[----:B------:R-:W-:-:S05]  /*2790*/  PRMT R3, R3, 0x5410, RZ ;  /* 0x0000541003037816 */ /* 0x000fca00000000ff */
[----:B------:R0:W-:Y:S01]  /*27a0*/  STG.E desc[UR36][R16.64], R3 ;  /* 0x0000000310007986 */ /* 0x0001e2000c101924 */
[----:B------:R-:W-:Y:S05]  /*27b0*/  BRA `(.L_x_20241) ;  /* 0x0000000800cc7947 */ /* 0x000fea0003800000 */
.L_x_20246:
[----:B-1----:R-:W-:-:S04]  /*27c0*/  IMAD.U32 R2, R3, 0x10000, RZ ;  /* 0x0001000003027824 */ /* 0x002fc800078e00ff */
[----:B------:R-:W-:-:S06]  /*27d0*/  FMUL.FTZ R2, R2, 1 ;  /* 0x3f80000002027820 */ /* 0x000fcc0000410000 */
[----:B------:R-:W0:Y:S02]  /*27e0*/  F2F.F64.F32 R2, R2 ;  /* 0x0000000200027310 */ /* 0x000e240000201800 */
[----:B0-----:R0:W-:Y:S01]  /*27f0*/  STG.E.64 desc[UR36][R16.64], R2 ;  /* 0x0000000210007986 */ /* 0x0011e2000c101b24 */
[----:B------:R-:W-:Y:S05]  /*2800*/  BRA `(.L_x_20241) ;  /* 0x0000000800b87947 */ /* 0x000fea0003800000 */
.L_x_20236:
        /* <DEDUP_REMOVED lines=8> */
[----:B-1----:R-:W-:-:S05]  /*2890*/  IMAD.U32 R3, R3, 0x10000, RZ ;  /* 0x0001000003037824 */ /* 0x002fca00078e00ff */
[----:B------:R-:W-:-:S04]  /*28a0*/  FSETP.NEU.FTZ.AND P0, PT, R3, RZ, PT ;  /* 0x000000ff0300720b */ /* 0x000fc80003f1d000 */
[----:B------:R-:W-:-:S05]  /*28b0*/  SEL R3, RZ, 0x1, !P0 ;  /* 0x00000001ff037807 */ /* 0x000fca0004000000 */
[----:B------:R0:W-:Y:S01]  /*28c0*/  STG.E.U8 desc[UR36][R16.64], R3 ;  /* 0x0000000310007986 */ /* 0x0001e2000c101124 */
[----:B------:R-:W-:Y:S05]  /*28d0*/  BRA `(.L_x_20241) ;  /* 0x0000000800847947 */ /* 0x000fea0003800000 */
.L_x_20250:
[----:B-1----:R-:W-:Y:S01]  /*28e0*/  IMAD.U32 R3, R3, 0x10000, RZ ;  /* 0x0001000003037824 */ /* 0x002fe200078e00ff */
[----:B------:R-:W-:-:S03]  /*28f0*/  CS2R R6, SRZ ;  /* 0x0000000000067805 */ /* 0x000fc6000001ff00 */
[----:B------:R-:W-:-:S04]  /*2900*/  FMUL.FTZ R3, R3, 1 ;  /* 0x3f80000003037820 */ /* 0x000fc80000410000 */
[----:B------:R-:W0:Y:S02]  /*2910*/  F2F.F64.F32 R4, R3 ;  /* 0x0000000300047310 */ /* 0x000e240000201800 */
[----:B0-----:R0:W-:Y:S01]  /*2920*/  STG.E.128 desc[UR36][R16.64], R4 ;  /* 0x0000000410007986 */ /* 0x0011e2000c101d24 */
[----:B------:R-:W-:Y:S05]  /*2930*/  BRA `(.L_x_20241) ;  /* 0x00000008006c7947 */ /* 0x000fea0003800000 */
.L_x_20249:
[----:B------:R-:W-:-:S13]  /*2940*/  ISETP.NE.AND P0, PT, R2, 0xf, PT ;  /* 0x0000000f0200780c */ /* 0x000fda0003f05270 */
[----:B------:R-:W-:Y:S05]  /*2950*/  @!P0 BRA `(.L_x_20251) ;  /* 0x0000000000b48947 */ /* 0x000fea0003800000 */
[----:B------:R-:W-:-:S13]  /*2960*/  ISETP.NE.AND P0, PT, R2, 0x17, PT ;  /* 0x000000170200780c */ /* 0x000fda0003f05270 */
[----:B------:R-:W-:Y:S05]  /*2970*/  @!P0 BRA `(.L_x_20252) ;  /* 0x0000000000548947 */ /* 0x000fea0003800000 */
[----:B------:R-:W-:-:S13]  /*2980*/  ISETP.NE.AND P0, PT, R2, 0x18, PT ;  /* 0x000000180200780c */ /* 0x000fda0003f05270 */
[----:B------:R-:W-:Y:S05]  /*2990*/  @P0 BRA `(.L_x_20240) ;  /* 0x0000000400f40947 */ /* 0x000fea0003800000 */
[----:B-1----:R-:W-:Y:S01]  /*29a0*/  IMAD.U32 R5, R3, 0x10000, RZ ;  /* 0x0001000003057824 */ /* 0x002fe200078e00ff */
        /* <DEDUP_REMOVED lines=14> */
.L_x_20254:
[----:B------:R-:W-:Y:S05]  /*2a90*/  BSYNC B0 ;  /* 0x0000000000007941 */ /* 0x000fea0003800000 */
.L_x_20253:
[----:B------:R-:W-:-:S05]  /*2aa0*/  LOP3.LUT R3, R0, R3, RZ, 0xfc, !PT ;  /* 0x0000000300037212 */ /* 0x000fca00078efcff */
[----:B------:R0:W-:Y:S01]  /*2ab0*/  STG.E.U8 desc[UR36][R16.64], R3 ;  /* 0x0000000310007986 */ /* 0x0001e2000c101124 */
[----:B------:R-:W-:Y:S05]  /*2ac0*/  BRA `(.L_x_20241) ;  /* 0x0000000800087947 */ /* 0x000fea0003800000 */
.L_x_20252:
[----:B-1----:R-:W-:Y:S01]  /*2ad0*/  IMAD.U32 R3, R3, 0x10000, RZ ;  /* 0x0001000003037824 */ /* 0x002fe200078e00ff */
        /* <DEDUP_REMOVED lines=12> */
.L_x_20256:
[----:B------:R-:W-:Y:S01]  /*2ba0*/  IMAD.MOV.U32 R0, RZ, RZ, 0x7f ;  /* 0x0000007fff007424 */ /* 0x000fe200078e00ff */
[----:B------:R-:W-:-:S04]  /*2bb0*/  ISETP.GT.U32.AND P0, PT, R2, 0x7f800000, PT ;  /* 0x7f8000000200780c */ /* 0x000fc80003f04070 */
[----:B------:R-:W-:-:S09]  /*2bc0*/  SEL R0, R0, 0x7c, P0 ;  /* 0x0000007c00007807 */ /* 0x000fd20000000000 */
.L_x_20257:
[----:B------:R-:W-:Y:S05]  /*2bd0*/  BSYNC B0 ;  /* 0x0000000000007941 */ /* 0x000fea0003800000 */
.L_x_20255:
[----:B------:R-:W-:-:S04]  /*2be0*/  LOP3.LUT R2, R3, 0x80000000, RZ, 0xc0, !PT ;  /* 0x8000000003027812 */ /* 0x000fc800078ec0ff */
[----:B------:R-:W-:-:S04]  /*2bf0*/  SHF.R.U32.HI R3, RZ, 0x18, R2 ;  /* 0x00000018ff037819 */ /* 0x000fc80000011602 */
[----:B------:R-:W-:-:S05]  /*2c00*/  LOP3.LUT R3, R0, R3, RZ, 0xfc, !PT ;  /* 0x0000000300037212 */ /* 0x000fca00078efcff */
[----:B------:R0:W-:Y:S01]  /*2c10*/  STG.E.U8 desc[UR36][R16.64], R3 ;  /* 0x0000000310007986 */ /* 0x0001e2000c101124 */
[----:B------:R-:W-:Y:S05]  /*2c20*/  BRA `(.L_x_20241) ;  /* 0x0000000400b07947 */ /* 0x000fea0003800000 */
.L_x_20251:
[----:B-1----:R0:W-:Y:S01]  /*2c30*/  STG.E.U16 desc[UR36][R16.64], R3 ;  /* 0x0000000310007986 */ /* 0x0021e2000c101524 */
[----:B------:R-:W-:Y:S05]  /*2c40*/  BRA `(.L_x_20241) ;  /* 0x0000000400a87947 */ /* 0x000fea0003800000 */
.L_x_20248:
        /* <DEDUP_REMOVED lines=8> */
[----:B-1----:R-:W-:-:S06]  /*2cd0*/  IMAD.U32 R3, R3, 0x10000, RZ ;  /* 0x0001000003037824 */ /* 0x002fcc00078e00ff */
[----:B------:R-:W0:Y:S02]  /*2ce0*/  F2I.FTZ.U32.TRUNC.NTZ R3, R3 ;  /* 0x0000000300037305 */ /* 0x000e24000021f000 */
[----:B0-----:R0:W-:Y:S01]  /*2cf0*/  STG.E.U16 desc[UR36][R16.64], R3 ;  /* 0x0000000310007986 */ /* 0x0011e2000c101524 */
[----:B------:R-:W-:Y:S05]  /*2d00*/  BRA `(.L_x_20241) ;  /* 0x0000000400787947 */ /* 0x000fea0003800000 */
.L_x_20260:
[----:B-1----:R-:W-:Y:S01]  /*2d10*/  IMAD.U32 R3, R3, 0x10000, RZ ;  /* 0x0001000003037824 */ /* 0x002fe200078e00ff */
        /* <DEDUP_REMOVED lines=16> */
.L_x_20263:
[----:B------:R-:W-:-:S04]  /*2e20*/  LOP3.LUT R2, R3, 0x80000000, RZ, 0xc0, !PT ;  /* 0x8000000003027812 */ /* 0x000fc800078ec0ff */
[----:B------:R-:W-:-:S04]  /*2e30*/  SHF.R.U32.HI R3, RZ, 0x18, R2 ;  /* 0x00000018ff037819 */ /* 0x000fc80000011602 */
[----:B------:R-:W-:-:S04]  /*2e40*/  LOP3.LUT R0, R0, R3, RZ, 0xfc, !PT ;  /* 0x0000000300007212 */ /* 0x000fc800078efcff */
[----:B------:R-:W-:-:S07]  /*2e50*/  PRMT R8, R0, 0x7610, R8 ;  /* 0x0000761000087816 */ /* 0x000fce0000000008 */
.L_x_20262:
[----:B------:R-:W-:Y:S05]  /*2e60*/  BSYNC B0 ;  /* 0x0000000000007941 */ /* 0x000fea0003800000 */
.L_x_20261:
[----:B------:R0:W-:Y:S01]  /*2e70*/  STG.E.U8 desc[UR36][R16.64], R8 ;  /* 0x0000000810007986 */ /* 0x0001e2000c101124 */
[----:B------:R-:W-:Y:S05]  /*2e80*/  BRA `(.L_x_20241) ;  /* 0x0000000400187947 */ /* 0x000fea0003800000 */
.L_x_20259:
        /* <DEDUP_REMOVED lines=17> */
.L_x_20266:
[----:B------:R-:W-:-:S04]  /*2fa0*/  LOP3.LUT R2, R3, 0x80000000, RZ, 0xc0, !PT ;  /* 0x8000000003027812 */ /* 0x000fc800078ec0ff */
[----:B------:R-:W-:-:S04]  /*2fb0*/  SHF.R.U32.HI R3, RZ, 0x18, R2 ;  /* 0x00000018ff037819 */ /* 0x000fc80000011602 */
[----:B------:R-:W-:-:S04]  /*2fc0*/  LOP3.LUT R0, R0, R3, RZ, 0xfc, !PT ;  /* 0x0000000300007212 */ /* 0x000fc800078efcff */
[----:B------:R-:W-:-:S07]  /*2fd0*/  PRMT R8, R0, 0x7610, R8 ;  /* 0x0000761000087816 */ /* 0x000fce0000000008 */
.L_x_20265:
[----:B------:R-:W-:Y:S05]  /*2fe0*/  BSYNC B0 ;  /* 0x0000000000007941 */ /* 0x000fea0003800000 */
.L_x_20264:
[----:B------:R0:W-:Y:S01]  /*2ff0*/  STG.E.U8 desc[UR36][R16.64], R8 ;  /* 0x0000000810007986 */ /* 0x0001e2000c101124 */
[----:B------:R-:W-:Y:S05]  /*3000*/  BRA `(.L_x_20241) ;  /* 0x0000000000b87947 */ /* 0x000fea0003800000 */
.L_x_20258:
[----:B------:R-:W-:-:S13]  /*3010*/  ISETP.NE.AND P0, PT, R2, 0x1c, PT ;  /* 0x0000001c0200780c */ /* 0x000fda0003f05270 */
[----:B------:R-:W-:Y:S05]  /*3020*/  @!P0 BRA `(.L_x_20267) ;  /* 0x0000000000a48947 */ /* 0x000fea0003800000 */
[----:B------:R-:W-:-:S13]  /*3030*/  ISETP.NE.AND P0, PT, R2, 0x1d, PT ;  /* 0x0000001d0200780c */ /* 0x000fda0003f05270 */
[----:B------:R-:W-:Y:S05]  /*3040*/  @!P0 BRA `(.L_x_20268) ;  /* 0x00000000008c8947 */ /* 0x000fea0003800000 */
[----:B------:R-:W-:-:S13]  /*3050*/  ISETP.NE.AND P0, PT, R2, 0x2c, PT ;  /* 0x0000002c0200780c */ /* 0x000fda0003f05270 */
[----:B------:R-:W-:Y:S05]  /*3060*/  @P0 BRA `(.L_x_20240) ;  /* 0x0000000000400947 */ /* 0x000fea0003800000 */
[----:B-1----:R-:W-:-:S05]  /*3070*/  IMAD.U32 R3, R3, 0x10000, RZ ;  /* 0x0001000003037824 */ /* 0x002fca00078e00ff */
        /* <DEDUP_REMOVED lines=15> */
.L_x_20240:
[----:B------:R-:W-:Y:S01]  /*3170*/  MOV R2, 0x1c0 ;  /* 0x000001c000027802 */ /* 0x000fe20000000f00 */
[----:B------:R-:W-:Y:S01]  /*3180*/  ULDC.64 UR4, c[0x4][0x1a0] ;  /* 0x0100680000047ab9 */ /* 0x000fe20000000a00 */
[----:B------:R-:W-:Y:S01]  /*3190*/  ULDC.64 UR6, c[0x4][0x1a8] ;  /* 0x01006a0000067ab9 */ /* 0x000fe20000000a00 */
[----:B------:R-:W-:Y:S02]  /*31a0*/  IMAD.U32 R4, RZ, RZ, UR4 ;  /* 0x00000004ff047e24 */ /* 0x000fe4000f8e00ff */
[----:B------:R-:W-:Y:S01]  /*31b0*/  IMAD.U32 R5, RZ, RZ, UR5 ;  /* 0x00000005ff057e24 */ /* 0x000fe2000f8e00ff */
[----:B-1----:R-:W0:Y:S01]  /*31c0*/  LDC.64 R2, c[0x4][R2] ;  /* 0x0100000002027b82 */ /* 0x002e220000000a00 */
        /* <DEDUP_REMOVED lines=10> */
.L_x_20269:
[----:B------:R-:W-:Y:S05]  /*3270*/  BRA `(.L_x_20241) ;  /* 0x00000000001c7947 */ /* 0x000fea0003800000 */
.L_x_20268:
[----:B-1----:R-:W-:-:S06]  /*3280*/  IMAD.U32 R3, R3, 0x10000, RZ ;  /* 0x0001000003037824 */ /* 0x002fcc00078e00ff */
[----:B------:R-:W0:Y:S02]  /*3290*/  F2I.U64.TRUNC R2, R3 ;  /* 0x0000000300027311 */ /* 0x000e24000020d800 */
[----:B0-----:R0:W-:Y:S01]  /*32a0*/  STG.E.64 desc[UR36][R16.64], R2 ;  /* 0x0000000210007986 */ /* 0x0011e2000c101b24 */
[----:B------:R-:W-:Y:S05]  /*32b0*/  BRA `(.L_x_20241) ;  /* 0x00000000000c7947 */ /* 0x000fea0003800000 */
.L_x_20267:
[----:B-1----:R-:W-:-:S06]  /*32c0*/  IMAD.U32 R3, R3, 0x10000, RZ ;  /* 0x0001000003037824 */ /* 0x002fcc00078e00ff */
[----:B------:R-:W0:Y:S02]  /*32d0*/  F2I.FTZ.U32.TRUNC.NTZ R3, R3 ;  /* 0x0000000300037305 */ /* 0x000e24000021f000 */
[----:B0-----:R0:W-:Y:S02]  /*32e0*/  STG.E desc[UR36][R16.64], R3 ;  /* 0x0000000310007986 */ /* 0x0011e4000c101924 */
.L_x_20241:
[----:B------:R-:W-:-:S04]  /*32f0*/  IMAD R18, R23, 0x200, R18 ;  /* 0x0000020017127824 */ /* 0x000fc800078e0212 */
[----:B------:R-:W-:-:S07]  /*3300*/  VIADD R19, R18, 0x80 ;  /* 0x0000008012137836 */ /* 0x000fce0000000000 */
.L_x_20201:
[----:B------:R-:W-:Y:S05]  /*3310*/  BSYNC B6 ;  /* 0x0000000000067941 */ /* 0x000fea0003800000 */
.L_x_20200:
        /* <DEDUP_REMOVED lines=307> */
.L_x_20272:
        /* <DEDUP_REMOVED lines=22> */
.L_x_20276:
[----:B------:R-:W2:Y:S02]  /*47b0*/  LDG.E.U8 R2, desc[UR36][R2.64] ;  /* 0x0000002402027981 */ /* 0x000ea4000c1e1100 */
[----:B--2---:R-:W-:-:S04]  /*47c0*/  I2FP.F32.U32 R0, R2 ;  /* 0x0000000200007245 */ /* 0x004fc80000201000 */
[----:B------:R-:W-:Y:S01]  /*47d0*/  F2FP.BF16.F32.PACK_AB R0, RZ, R0 ;  /* 0x00000000ff00723e */ /* 0x000fe200000010ff */
[----:B------:R-:W-:Y:S06]  /*47e0*/  BRA `(.L_x_20278) ;  /* 0x0000000c00907947 */ /* 0x000fec0003800000 */
.L_x_20275:
        /* <DEDUP_REMOVED lines=10> */
.L_x_20280:
[----:B------:R-:W2:Y:S02]  /*4890*/  LDG.E R2, desc[UR36][R2.64] ;  /* 0x0000002402027981 */ /* 0x000ea4000c1e1900 */
[----:B--2---:R-:W-:-:S04]  /*48a0*/  I2FP.F32.S32 R0, R2 ;  /* 0x0000000200007245 */ /* 0x004fc80000201400 */
[----:B------:R-:W-:Y:S01]  /*48b0*/  F2FP.BF16.F32.PACK_AB R0, RZ, R0 ;  /* 0x00000000ff00723e */ /* 0x000fe200000010ff */
[----:B------:R-:W-:Y:S06]  /*48c0*/  BRA `(.L_x_20278) ;  /* 0x0000000c00587947 */ /* 0x000fec0003800000 */
.L_x_20279:
[----:B------:R-:W2:Y:S02]  /*48d0*/  LDG.E.U16 R2, desc[UR36][R2.64] ;  /* 0x0000002402027981 */ /* 0x000ea4000c1e1500 */
[----:B--2---:R-:W0:Y:S02]  /*48e0*/  I2F.S16 R0, R2 ;  /* 0x0000000200007306 */ /* 0x004e240000101400 */
[----:B0-----:R-:W-:Y:S01]  /*48f0*/  F2FP.BF16.F32.PACK_AB R0, RZ, R0 ;  /* 0x00000000ff00723e */ /* 0x001fe200000010ff */
[----:B------:R-:W-:Y:S06]  /*4900*/  BRA `(.L_x_20278) ;  /* 0x0000000c00487947 */ /* 0x000fec0003800000 */
.L_x_20274:
        /* <DEDUP_REMOVED lines=9> */
.L_x_20282:
[----:B------:R-:W2:Y:S02]  /*49a0*/  LDG.E.U16 R0, desc[UR36][R2.64] ;  /* 0x0000002402007981 */ /* 0x000ea4000c1e1500 */
[----:B--2---:R-:W-:-:S05]  /*49b0*/  HADD2.F32 R0, -RZ, R0.H0_H0 ;  /* 0x20000000ff007230 */ /* 0x004fca0000004100 */
[----:B------:R-:W-:Y:S01]  /*49c0*/  F2FP.BF16.F32.PACK_AB R0, RZ, R0 ;  /* 0x00000000ff00723e */ /* 0x000fe200000010ff */
[----:B------:R-:W-:Y:S06]  /*49d0*/  BRA `(.L_x_20278) ;  /* 0x0000000c00147947 */ /* 0x000fec0003800000 */
.L_x_20281:
        /* <DEDUP_REMOVED lines=9> */
.L_x_20284:
[----:B------:R-:W2:Y:S02]  /*4a70*/  LDG.E.U16 R2, desc[UR36][R2.64] ;  /* 0x0000002402027981 */ /* 0x000ea4000c1e1500 */
[----:B--2---:R-:W-:-:S05]  /*4a80*/  HADD2.F32 R0, -RZ, R2.H0_H0 ;  /* 0x20000002ff007230 */ /* 0x004fca0000004100 */
[----:B------:R-:W-:Y:S01]  /*4a90*/  F2FP.BF16.F32.PACK_AB R0, RZ, R0 ;  /* 0x00000000ff00723e */ /* 0x000fe200000010ff */
[----:B------:R-:W-:Y:S06]  /*4aa0*/  BRA `(.L_x_20278) ;  /* 0x0000000800e07947 */ /* 0x000fec0003800000 */
.L_x_20283:
        /* <DEDUP_REMOVED lines=8> */
.L_x_20273:
        /* <DEDUP_REMOVED lines=13> */
.L_x_20287:
        /* <DEDUP_REMOVED lines=8> */
.L_x_20286:
        /* <DEDUP_REMOVED lines=28> */
.L_x_20289:
        /* <DEDUP_REMOVED lines=15> */
.L_x_20288:
[----:B------:R0:W5:Y:S01]  /*4f30*/  LDG.E.U16 R0, desc[UR36][R2.64] ;  /* 0x0000002402007981 */ /* 0x000162000c1e1500 */
[----:B------:R-:W-:Y:S05]  /*4f40*/  BRA `(.L_x_20278) ;  /* 0x0000000400b87947 */ /* 0x000fea0003800000 */
.L_x_20285:
        /* <DEDUP_REMOVED lines=12> */
.L_x_20292:
        /* <DEDUP_REMOVED lines=21> */
.L_x_20296:
[----:B------:R-:W-:Y:S05]  /*5160*/  BSYNC B1 ;  /* 0x0000000000017941 */ /* 0x000fea0003800000 */
.L_x_20295:
[----:B------:R-:W-:Y:S01]  /*5170*/  LEA R3, R0, 0x3b800000, 0x17 ;  /* 0x3b80000000037811 */ /* 0x000fe200078eb8ff */
[----:B------:R-:W-:-:S05]  /*5180*/  IMAD.SHL.U32 R0, R2, 0x100000, RZ ;  /* 0x0010000002007824 */ /* 0x000fca00078e00ff */
[----:B------:R-:W-:-:S07]  /*5190*/  LOP3.LUT R0, R3, R0, R4, 0xfe, !PT ;  /* 0x0000000003007212 */ /* 0x000fce00078efe04 */
.L_x_20294:
[----:B------:R-:W-:Y:S05]  /*51a0*/  BSYNC B0 ;  /* 0x0000000000007941 */ /* 0x000fea0003800000 */
.L_x_20293:
[----:B------:R-:W-:Y:S01]  /*51b0*/  F2FP.BF16.F32.PACK_AB R0, RZ, R0 ;  /* 0x00000000ff00723e */ /* 0x000fe200000010ff */
[----:B------:R-:W-:Y:S06]  /*51c0*/  BRA `(.L_x_20278) ;  /* 0x0000000400187947 */ /* 0x000fec0003800000 */
.L_x_20291:
        /* <DEDUP_REMOVED lines=21> */
.L_x_20300:
[----:B------:R-:W-:Y:S05]  /*5320*/  BSYNC B1 ;  /* 0x0000000000017941 */ /* 0x000fea0003800000 */
.L_x_20299:
[----:B------:R-:W-:Y:S01]  /*5330*/  LEA R3, R0, 0x37800000, 0x17 ;  /* 0x3780000000037811 */ /* 0x000fe200078eb8ff */
[----:B------:R-:W-:-:S05]  /*5340*/  IMAD.SHL.U32 R0, R2, 0x200000, RZ ;  /* 0x0020000002007824 */ /* 0x000fca00078e00ff */
[----:B------:R-:W-:-:S07]  /*5350*/  LOP3.LUT R0, R3, R0, R4, 0xfe, !PT ;  /* 0x0000000003007212 */ /* 0x000fce00078efe04 */
.L_x_20298:
[----:B------:R-:W-:Y:S05]  /*5360*/  BSYNC B0 ;  /* 0x0000000000007941 */ /* 0x000fea0003800000 */
.L_x_20297:
[----:B------:R-:W-:Y:S01]  /*5370*/  F2FP.BF16.F32.PACK_AB R0, RZ, R0 ;  /* 0x00000000ff00723e */ /* 0x000fe200000010ff */
[----:B------:R-:W-:Y:S06]  /*5380*/  BRA `(.L_x_20278) ;  /* 0x0000000000a87947 */ /* 0x000fec0003800000 */
.L_x_20290:
        /* <DEDUP_REMOVED lines=14> */
.L_x_20304:
[----:B------:R-:W-:Y:S05]  /*5470*/  BSYNC B0 ;  /* 0x0000000000007941 */ /* 0x000fea0003800000 */
.L_x_20303:
[----:B------:R-:W-:Y:S01]  /*5480*/  F2FP.BF16.F32.PACK_AB R0, RZ, R0 ;  /* 0x00000000ff00723e */ /* 0x000fe200000010ff */
[----:B------:R-:W-:Y:S06]  /*5490*/  BRA `(.L_x_20278) ;  /* 0x0000000000647947 */ /* 0x000fec0003800000 */
.L_x_20277:
        /* <DEDUP_REMOVED lines=16> */
.L_x_20305:
[----:B------:R-:W-:Y:S01]  /*55a0*/  PRMT R0, RZ, 0x7610, R0 ;  /* 0x00007610ff007816 */ /* 0x000fe20000000000 */
[----:B------:R-:W-:Y:S06]  /*55b0*/  BRA `(.L_x_20278) ;  /* 0x00000000001c7947 */ /* 0x000fec0003800000 */
.L_x_20302:
[----:B------:R-:W2:Y:S02]  /*55c0*/  LDG.E.64 R2, desc[UR36][R2.64] ;  /* 0x0000002402027981 */ /* 0x000ea4000c1e1b00 */
[----:B--2---:R-:W0:Y:S02]  /*55d0*/  I2F.U64 R0, R2 ;  /* 0x0000000200007312 */ /* 0x004e240000301000 */
[----:B0-----:R-:W-:Y:S01]  /*55e0*/  F2FP.BF16.F32.PACK_AB R0, RZ, R0 ;  /* 0x00000000ff00723e */ /* 0x001fe200000010ff */
[----:B------:R-:W-:Y:S06]  /*55f0*/  BRA `(.L_x_20278) ;  /* 0x00000000000c7947 */ /* 0x000fec0003800000 */
.L_x_20301:
[----:B------:R-:W2:Y:S02]  /*5600*/  LDG.E R2, desc[UR36][R2.64] ;  /* 0x0000002402027981 */ /* 0x000ea4000c1e1900 */
[----:B--2---:R-:W-:-:S04]  /*5610*/  I2FP.F32.U32 R0, R2 ;  /* 0x0000000200007245 */ /* 0x004fc80000201000 */
[----:B------:R-:W-:-:S07]  /*5620*/  F2FP.BF16.F32.PACK_AB R0, RZ, R0 ;  /* 0x00000000ff00723e */ /* 0x000fce00000010ff */
.L_x_20278:
        /* <DEDUP_REMOVED lines=19> */
.L_x_20309:
[----:B-1----:R-:W-:-:S06]  /*5760*/  IMAD.U32 R3, R3, 0x10000, RZ ;  /* 0x0001000003037824 */ /* 0x002fcc00078e00ff */
[----:B------:R-:W0:Y:S02]  /*5770*/  F2I.S64.TRUNC R2, R3 ;  /* 0x0000000300027311 */ /* 0x000e24000020d900 */
[----:B0-----:R0:W-:Y:S01]  /*5780*/  STG.E.U8 desc[UR36][R16.64], R2 ;  /* 0x0000000210007986 */ /* 0x0011e2000c101124 */
[----:B------:R-:W-:Y:S05]  /*5790*/  BRA `(.L_x_20311) ;  /* 0x0000000c00847947 */ /* 0x000fea0003800000 */
.L_x_20308:
        /* <DEDUP_REMOVED lines=10> */
.L_x_20313:
[----:B-1----:R-:W-:-:S06]  /*5840*/  IMAD.U32 R3, R3, 0x10000, RZ ;  /* 0x0001000003037824 */ /* 0x002fcc00078e00ff */
[----:B------:R-:W0:Y:S02]  /*5850*/  F2I.FTZ.TRUNC.NTZ R3, R3 ;  /* 0x0000000300037305 */ /* 0x000e24000021f100 */
[----:B0-----:R0:W-:Y:S01]  /*5860*/  STG.E desc[UR36][R16.64], R3 ;  /* 0x0000000310007986 */ /* 0x0011e2000c101924 */
[----:B------:R-:W-:Y:S05]  /*5870*/  BRA `(.L_x_20311) ;  /* 0x0000000c004c7947 */ /* 0x000fea0003800000 */
.L_x_20312:
[----:B-1----:R-:W-:-:S06]  /*5880*/  IMAD.U32 R3, R3, 0x10000, RZ ;  /* 0x0001000003037824 */ /* 0x002fcc00078e00ff */
[----:B------:R-:W0:Y:S02]  /*5890*/  F2I.FTZ.TRUNC.NTZ R3, R3 ;  /* 0x0000000300037305 */ /* 0x000e24000021f100 */
[----:B0-----:R0:W-:Y:S01]  /*58a0*/  STG.E.U16 desc[UR36][R16.64], R3 ;  /* 0x0000000310007986 */ /* 0x0011e2000c101524 */
[----:B------:R-:W-:Y:S05]  /*58b0*/  BRA `(.L_x_20311) ;  /* 0x0000000c003c7947 */ /* 0x000fea0003800000 */
.L_x_20307:
        /* <DEDUP_REMOVED lines=9> */
.L_x_20315:
[----:B-1----:R-:W-:-:S05]  /*5950*/  IMAD.U32 R0, R3, 0x10000, RZ ;  /* 0x0001000003007824 */ /* 0x002fca00078e00ff */
[----:B------:R-:W-:-:S05]  /*5960*/  F2FP.F16.F32.PACK_AB R0, RZ, R0 ;  /* 0x00000000ff00723e */ /* 0x000fca00000000ff */
[----:B------:R0:W-:Y:S01]  /*5970*/  STG.E.U16 desc[UR36][R16.64], R0 ;  /* 0x0000000010007986 */ /* 0x0001e2000c101524 */
[----:B------:R-:W-:Y:S05]  /*5980*/  BRA `(.L_x_20311) ;  /* 0x0000000c00087947 */ /* 0x000fea0003800000 */
.L_x_20314:
        /* <DEDUP_REMOVED lines=10> */
.L_x_20317:
[----:B-1----:R-:W-:-:S05]  /*5a30*/  IMAD.U32 R3, R3, 0x10000, RZ ;  /* 0x0001000003037824 */ /* 0x002fca00078e00ff */
[----:B------:R-:W-:-:S04]  /*5a40*/  F2FP.F16.F32.PACK_AB R3, RZ, R3 ;  /* 0x00000003ff03723e */ /* 0x000fc800000000ff */
[----:B------:R-:W-:-:S05]  /*5a50*/  PRMT R3, R3, 0x5410, RZ ;  /* 0x0000541003037816 */ /* 0x000fca00000000ff */
[----:B------:R0:W-:Y:S01]  /*5a60*/  STG.E desc[UR36][R16.64], R3 ;  /* 0x0000000310007986 */ /* 0x0001e2000c101924 */
[----:B------:R-:W-:Y:S05]  /*5a70*/  BRA `(.L_x_20311) ;  /* 0x0000000800cc7947 */ /* 0x000fea0003800000 */
.L_x_20316:
[----:B-1----:R-:W-:-:S04]  /*5a80*/  IMAD.U32 R2, R3, 0x10000, RZ ;  /* 0x0001000003027824 */ /* 0x002fc800078e00ff */
[----:B------:R-:W-:-:S06]  /*5a90*/  FMUL.FTZ R2, R2, 1 ;  /* 0x3f80000002027820 */ /* 0x000fcc0000410000 */
[----:B------:R-:W0:Y:S02]  /*5aa0*/  F2F.F64.F32 R2, R2 ;  /* 0x0000000200027310 */ /* 0x000e240000201800 */
[----:B0-----:R0:W-:Y:S01]  /*5ab0*/  STG.E.64 desc[UR36][R16.64], R2 ;  /* 0x0000000210007986 */ /* 0x0011e2000c101b24 */
[----:B------:R-:W-:Y:S05]  /*5ac0*/  BRA `(.L_x_20311) ;  /* 0x0000000800b87947 */ /* 0x000fea0003800000 */
.L_x_20306:
        /* <DEDUP_REMOVED lines=13> */
.L_x_20320:
[----:B-1----:R-:W-:Y:S01]  /*5ba0*/  IMAD.U32 R3, R3, 0x10000, RZ ;  /* 0x0001000003037824 */ /* 0x002fe200078e00ff */
[----:B------:R-:W-:-:S03]  /*5bb0*/  CS2R R6, SRZ ;  /* 0x0000000000067805 */ /* 0x000fc6000001ff00 */
[----:B------:R-:W-:-:S04]  /*5bc0*/  FMUL.FTZ R3, R3, 1 ;  /* 0x3f80000003037820 */ /* 0x000fc80000410000 */
[----:B------:R-:W0:Y:S02]  /*5bd0*/  F2F.F64.F32 R4, R3 ;  /* 0x0000000300047310 */ /* 0x000e240000201800 */
[----:B0-----:R0:W-:Y:S01]  /*5be0*/  STG.E.128 desc[UR36][R16.64], R4 ;  /* 0x0000000410007986 */ /* 0x0011e2000c101d24 */
[----:B------:R-:W-:Y:S05]  /*5bf0*/  BRA `(.L_x_20311) ;  /* 0x00000008006c7947 */ /* 0x000fea0003800000 */
.L_x_20319:
        /* <DEDUP_REMOVED lines=21> */
.L_x_20324:
[----:B------:R-:W-:Y:S05]  /*5d50*/  BSYNC B0 ;  /* 0x0000000000007941 */ /* 0x000fea0003800000 */
.L_x_20323:
[----:B------:R-:W-:-:S05]  /*5d60*/  LOP3.LUT R3, R0, R3, RZ, 0xfc, !PT ;  /* 0x0000000300037212 */ /* 0x000fca00078efcff */
[----:B------:R0:W-:Y:S01]  /*5d70*/  STG.E.U8 desc[UR36][R16.64], R3 ;  /* 0x0000000310007986 */ /* 0x0001e2000c101124 */
[----:B------:R-:W-:Y:S05]  /*5d80*/  BRA `(.L_x_20311) ;  /* 0x0000000800087947 */ /* 0x000fea0003800000 */
.L_x_20322:
        /* <DEDUP_REMOVED lines=13> */
.L_x_20326:
[----:B------:R-:W-:Y:S01]  /*5e60*/  IMAD.MOV.U32 R0, RZ, RZ, 0x7f ;  /* 0x0000007fff007424 */ /* 0x000fe200078e00ff */
[----:B------:R-:W-:-:S04]  /*5e70*/  ISETP.GT.U32.AND P0, PT, R2, 0x7f800000, PT ;  /* 0x7f8000000200780c */ /* 0x000fc80003f04070 */
[----:B------:R-:W-:-:S09]  /*5e80*/  SEL R0, R0, 0x7c, P0 ;  /* 0x0000007c00007807 */ /* 0x000fd20000000000 */
.L_x_20327:
[----:B------:R-:W-:Y:S05]  /*5e90*/  BSYNC B0 ;  /* 0x0000000000007941 */ /* 0x000fea0003800000 */
.L_x_20325:
[----:B------:R-:W-:-:S04]  /*5ea0*/  LOP3.LUT R2, R3, 0x80000000, RZ, 0xc0, !PT ;  /* 0x8000000003027812 */ /* 0x000fc800078ec0ff */
[----:B------:R-:W-:-:S04]  /*5eb0*/  SHF.R.U32.HI R3, RZ, 0x18, R2 ;  /* 0x00000018ff037819 */ /* 0x000fc80000011602 */
[----:B------:R-:W-:-:S05]  /*5ec0*/  LOP3.LUT R3, R0, R3, RZ, 0xfc, !PT ;  /* 0x0000000300037212 */ /* 0x000fca00078efcff */
[----:B------:R0:W-:Y:S01]  /*5ed0*/  STG.E.U8 desc[UR36][R16.64], R3 ;  /* 0x0000000310007986 */ /* 0x0001e2000c101124 */
[----:B------:R-:W-:Y:S05]  /*5ee0*/  BRA `(.L_x_20311) ;  /* 0x0000000400b07947 */ /* 0x000fea0003800000 */
.L_x_20321:
[----:B-1----:R0:W-:Y:S01]  /*5ef0*/  STG.E.U16 desc[UR36][R16.64], R3 ;  /* 0x0000000310007986 */ /* 0x0021e2000c101524 */
[----:B------:R-:W-:Y:S05]  /*5f00*/  BRA `(.L_x_20311) ;  /* 0x0000000400a87947 */ /* 0x000fea0003800000 */
.L_x_20318:
        /* <DEDUP_REMOVED lines=12> */
.L_x_20330:
        /* <DEDUP_REMOVED lines=17> */
.L_x_20333:
[----:B------:R-:W-:-:S04]  /*60e0*/  LOP3.LUT R2, R3, 0x80000000, RZ, 0xc0, !PT ;  /* 0x8000000003027812 */ /* 0x000fc800078ec0ff */
[----:B------:R-:W-:-:S04]  /*60f0*/  SHF.R.U32.HI R3, RZ, 0x18, R2 ;  /* 0x00000018ff037819 */ /* 0x000fc80000011602 */
[----:B------:R-:W-:-:S04]  /*6100*/  LOP3.LUT R0, R0, R3, RZ, 0xfc, !PT ;  /* 0x0000000300007212 */ /* 0x000fc800078efcff */
[----:B------:R-:W-:-:S07]  /*6110*/  PRMT R8, R0, 0x7610, R8 ;  /* 0x0000761000087816 */ /* 0x000fce0000000008 */
.L_x_20332:
[----:B------:R-:W-:Y:S05]  /*6120*/  BSYNC B0 ;  /* 0x0000000000007941 */ /* 0x000fea0003800000 */
.L_x_20331:
[----:B------:R3:W-:Y:S01]  /*6130*/  STG.E.U8 desc[UR36][R16.64], R8 ;  /* 0x0000000810007986 */ /* 0x0007e2000c101124 */
[----:B------:R-:W-:Y:S05]  /*6140*/  BRA `(.L_x_20311) ;  /* 0x0000000400187947 */ /* 0x000fea0003800000 */
.L_x_20329:
        /* <DEDUP_REMOVED lines=17> */
.L_x_20336:
[----:B------:R-:W-:-:S04]  /*6260*/  LOP3.LUT R2, R3, 0x80000000, RZ, 0xc0, !PT ;  /* 0x8000000003027812 */ /* 0x000fc800078ec0ff */
[----:B------:R-:W-:-:S04]  /*6270*/  SHF.R.U32.HI R3, RZ, 0x18, R2 ;  /* 0x00000018ff037819 */ /* 0x000fc80000011602 */
[----:B------:R-:W-:-:S04]  /*6280*/  LOP3.LUT R0, R0, R3, RZ, 0xfc, !PT ;  /* 0x0000000300007212 */ /* 0x000fc800078efcff */
[----:B------:R-:W-:-:S07]  /*6290*/  PRMT R8, R0, 0x7610, R8 ;  /* 0x0000761000087816 */ /* 0x000fce0000000008 */
.L_x_20335:
[----:B------:R-:W-:Y:S05]  /*62a0*/  BSYNC B0 ;  /* 0x0000000000007941 */ /* 0x000fea0003800000 */
.L_x_20334:
[----:B------:R0:W-:Y:S01]  /*62b0*/  STG.E.U8 desc[UR36][R16.64], R8 ;  /* 0x0000000810007986 */ /* 0x0001e2000c101124 */
[----:B------:R-:W-:Y:S05]  /*62c0*/  BRA `(.L_x_20311) ;  /* 0x0000000000b87947 */ /* 0x000fea0003800000 */
.L_x_20328:
        /* <DEDUP_REMOVED lines=22> */
.L_x_20310:
[----:B------:R-:W-:Y:S01]  /*6430*/  MOV R0, 0x1c0 ;  /* 0x000001c000007802 */ /* 0x000fe20000000f00 */
[----:B------:R-:W-:Y:S01]  /*6440*/  ULDC.64 UR4, c[0x4][0x1a0] ;  /* 0x0100680000047ab9 */ /* 0x000fe20000000a00 */
[----:B------:R-:W-:Y:S01]  /*6450*/  ULDC.64 UR6, c[0x4][0x98] ;  /* 0x0100260000067ab9 */ /* 0x000fe20000000a00 */
[----:B------:R-:W-:Y:S01]  /*6460*/  IMAD.U32 R4, RZ, RZ, UR4 ;  /* 0x00000004ff047e24 */ /* 0x000fe2000f8e00ff */
[----:B-1----:R0:W1:Y:S01]  /*6470*/  LDC.64 R2, c[0x4][R0] ;  /* 0x0100000000027b82 */ /* 0x0020620000000a00 */
        /* <DEDUP_REMOVED lines=11> */
.L_x_20339:
[----:B------:R-:W-:Y:S05]  /*6530*/  BRA `(.L_x_20311) ;  /* 0x00000000001c7947 */ /* 0x000fea0003800000 */
.L_x_20338:
[----:B-1----:R-:W-:-:S06]  /*6540*/  IMAD.U32 R3, R3, 0x10000, RZ ;  /* 0x0001000003037824 */ /* 0x002fcc00078e00ff */
[----:B------:R-:W0:Y:S02]  /*6550*/  F2I.U64.TRUNC R2, R3 ;  /* 0x0000000300027311 */ /* 0x000e24000020d800 */
[----:B0-----:R2:W-:Y:S01]  /*6560*/  STG.E.64 desc[UR36][R16.64], R2 ;  /* 0x0000000210007986 */ /* 0x0015e2000c101b24 */
[----:B------:R-:W-:Y:S05]  /*6570*/  BRA `(.L_x_20311) ;  /* 0x00000000000c7947 */ /* 0x000fea0003800000 */
.L_x_20337:
[----:B-1----:R-:W-:-:S06]  /*6580*/  IMAD.U32 R3, R3, 0x10000, RZ ;  /* 0x0001000003037824 */ /* 0x002fcc00078e00ff */
[----:B------:R-:W0:Y:S02]  /*6590*/  F2I.FTZ.U32.TRUNC.NTZ R3, R3 ;  /* 0x0000000300037305 */ /* 0x000e24000021f000 */
[----:B0-----:R0:W-:Y:S02]  /*65a0*/  STG.E desc[UR36][R16.64], R3 ;  /* 0x0000000310007986 */ /* 0x0011e4000c101924 */
.L_x_20311:
[----:B------:R-:W-:-:S07]  /*65b0*/  VIADD R19, R19, 0x80 ;  /* 0x0000008013137836 */ /* 0x000fce0000000000 */
.L_x_20271:
[----:B------:R-:W-:Y:S05]  /*65c0*/  BSYNC B6 ;  /* 0x0000000000067941 */ /* 0x000fea0003800000 */
.L_x_20270:
        /* <DEDUP_REMOVED lines=307> */
.L_x_20342:
        /* <DEDUP_REMOVED lines=22> */
.L_x_20346:
[----:B------:R-:W2:Y:S02]  /*7a60*/  LDG.E.U8 R2, desc[UR36][R2.64] ;  /* 0x0000002402027981 */ /* 0x000ea4000c1e1100 */
[----:B--2---:R-:W-:-:S04]  /*7a70*/  I2FP.F32.U32 R0, R2 ;  /* 0x0000000200007245 */ /* 0x004fc80000201000 */
[----:B------:R-:W-:Y:S01]  /*7a80*/  F2FP.BF16.F32.PACK_AB R0, RZ, R0 ;  /* 0x00000000ff00723e */ /* 0x000fe200000010ff */
[----:B------:R-:W-:Y:S06]  /*7a90*/  BRA `(.L_x_20348) ;  /* 0x0000000c00907947 */ /* 0x000fec0003800000 */
.L_x_20345:
        /* <DEDUP_REMOVED lines=10> */
.L_x_20350:
[----:B------:R-:W2:Y:S02]  /*7b40*/  LDG.E R2, desc[UR36][R2.64] ;  /* 0x0000002402027981 */ /* 0x000ea4000c1e1900 */
[----:B--2---:R-:W-:-:S04]  /*7b50*/  I2FP.F32.S32 R0, R2 ;  /* 0x0000000200007245 */ /* 0x004fc80000201400 */
[----:B------:R-:W-:Y:S01]  /*7b60*/  F2FP.BF16.F32.PACK_AB R0, RZ, R0 ;  /* 0x00000000ff00723e */ /* 0x000fe200000010ff */
[----:B------:R-:W-:Y:S06]  /*7b70*/  BRA `(.L_x_20348) ;  /* 0x0000000c00587947 */ /* 0x000fec0003800000 */
.L_x_20349:
[----:B------:R-:W2:Y:S02]  /*7b80*/  LDG.E.U16 R2, desc[UR36][R2.64] ;  /* 0x0000002402027981 */ /* 0x000ea4000c1e1500 */
[----:B--2---:R-:W0:Y:S02]  /*7b90*/  I2F.S16 R0, R2 ;  /* 0x0000000200007306 */ /* 0x004e240000101400 */
[----:B0-----:R-:W-:Y:S01]  /*7ba0*/  F2FP.BF16.F32.PACK_AB R0, RZ, R0 ;  /* 0x00000000ff00723e */ /* 0x001fe200000010ff */
[----:B------:R-:W-:Y:S06]  /*7bb0*/  BRA `(.L_x_20348) ;  /* 0x0000000c00487947 */ /* 0x000fec0003800000 */
.L_x_20344:
        /* <DEDUP_REMOVED lines=9> */
.L_x_20352:
[----:B------:R-:W2:Y:S02]  /*7c50*/  LDG.E.U16 R0, desc[UR36][R2.64] ;  /* 0x0000002402007981 */ /* 0x000ea4000c1e1500 */
[----:B--2---:R-:W-:-:S05]  /*7c60*/  HADD2.F32 R0, -RZ, R0.H0_H0 ;  /* 0x20000000ff007230 */ /* 0x004fca0000004100 */
[----:B------:R-:W-:Y:S01]  /*7c70*/  F2FP.BF16.F32.PACK_AB R0, RZ, R0 ;  /* 0x00000000ff00723e */ /* 0x000fe200000010ff */
[----:B------:R-:W-:Y:S06]  /*7c80*/  BRA `(.L_x_20348) ;  /* 0x0000000c00147947 */ /* 0x000fec0003800000 */
.L_x_20351:
        /* <DEDUP_REMOVED lines=9> */
.L_x_20354:
[----:B------:R-:W2:Y:S02]  /*7d20*/  LDG.E.U16 R2, desc[UR36][R2.64] ;  /* 0x0000002402027981 */ /* 0x000ea4000c1e1500 */
[----:B--2---:R-:W-:-:S05]  /*7d30*/  HADD2.F32 R0, -RZ, R2.H0_H0 ;  /* 0x20000002ff007230 */ /* 0x004fca0000004100 */
[----:B------:R-:W-:Y:S01]  /*7d40*/  F2FP.BF16.F32.PACK_AB R0, RZ, R0 ;  /* 0x00000000ff00723e */ /* 0x000fe200000010ff */
[----:B------:R-:W-:Y:S06]  /*7d50*/  BRA `(.L_x_20348) ;  /* 0x0000000800e07947 */ /* 0x000fec0003800000 */
.L_x_20353:
        /* <DEDUP_REMOVED lines=8> */
.L_x_20343:
        /* <DEDUP_REMOVED lines=13> */
.L_x_20357:
        /* <DEDUP_REMOVED lines=8> */
.L_x_20356:
        /* <DEDUP_REMOVED lines=28> */
.L_x_20359:
        /* <DEDUP_REMOVED lines=15> */
.L_x_20358:
[----:B------:R0:W5:Y:S01]  /*81e0*/  LDG.E.U16 R0, desc[UR36][R2.64] ;  /* 0x0000002402007981 */ /* 0x000162000c1e1500 */
[----:B------:R-:W-:Y:S05]  /*81f0*/  BRA `(.L_x_20348) ;  /* 0x0000000400b87947 */ /* 0x000fea0003800000 */
.L_x_20355:
        /* <DEDUP_REMOVED lines=12> */
.L_x_20362:
        /* <DEDUP_REMOVED lines=21> */
.L_x_20366:
[----:B------:R-:W-:Y:S05]  /*8410*/  BSYNC B1 ;  /* 0x0000000000017941 */ /* 0x000fea0003800000 */
.L_x_20365:
[----:B------:R-:W-:Y:S01]  /*8420*/  LEA R3, R0, 0x3b800000, 0x17 ;  /* 0x3b80000000037811 */ /* 0x000fe200078eb8ff */
[----:B------:R-:W-:-:S05]  /*8430*/  IMAD.SHL.U32 R0, R2, 0x100000, RZ ;  /* 0x0010000002007824 */ /* 0x000fca00078e00ff */
[----:B------:R-:W-:-:S07]  /*8440*/  LOP3.LUT R0, R3, R0, R4, 0xfe, !PT ;  /* 0x0000000003007212 */ /* 0x000fce00078efe04 */
.L_x_20364:
[----:B------:R-:W-:Y:S05]  /*8450*/  BSYNC B0 ;  /* 0x0000000000007941 */ /* 0x000fea0003800000 */
.L_x_20363:
[----:B------:R-:W-:Y:S01]  /*8460*/  F2FP.BF16.F32.PACK_AB R0, RZ, R0 ;  /* 0x00000000ff00723e */ /* 0x000fe200000010ff */
[----:B------:R-:W-:Y:S06]  /*8470*/  BRA `(.L_x_20348) ;  /* 0x0000000400187947 */ /* 0x000fec0003800000 */
.L_x_20361:
        /* <DEDUP_REMOVED lines=21> */
.L_x_20370:
[----:B------:R-:W-:Y:S05]  /*85d0*/  BSYNC B1 ;  /* 0x0000000000017941 */ /* 0x000fea0003800000 */
.L_x_20369:
[----:B------:R-:W-:Y:S01]  /*85e0*/  LEA R3, R0, 0x37800000, 0x17 ;  /* 0x3780000000037811 */ /* 0x000fe200078eb8ff */
[----:B------:R-:W-:-:S05]  /*85f0*/  IMAD.SHL.U32 R0, R2, 0x200000, RZ ;  /* 0x0020000002007824 */ /* 0x000fca00078e00ff */
[----:B------:R-:W-:-:S07]  /*8600*/  LOP3.LUT R0, R3, R0, R4, 0xfe, !PT ;  /* 0x0000000003007212 */ /* 0x000fce00078efe04 */
.L_x_20368:
[----:B------:R-:W-:Y:S05]  /*8610*/  BSYNC B0 ;  /* 0x0000000000007941 */ /* 0x000fea0003800000 */
.L_x_20367:
[----:B------:R-:W-:Y:S01]  /*8620*/  F2FP.BF16.F32.PACK_AB R0, RZ, R0 ;  /* 0x00000000ff00723e */ /* 0x000fe200000010ff */
[----:B------:R-:W-:Y:S06]  /*8630*/  BRA `(.L_x_20348) ;  /* 0x0000000000a87947 */ /* 0x000fec0003800000 */
.L_x_20360:
        /* <DEDUP_REMOVED lines=14> */
.L_x_20374:
[----:B------:R-:W-:Y:S05]  /*8720*/  BSYNC B0 ;  /* 0x0000000000007941 */ /* 0x000fea0003800000 */
.L_x_20373:
[----:B------:R-:W-:Y:S01]  /*8730*/  F2FP.BF16.F32.PACK_AB R0, RZ, R0 ;  /* 0x00000000ff00723e */ /* 0x000fe200000010ff */
[----:B------:R-:W-:Y:S06]  /*8740*/  BRA `(.L_x_20348) ;  /* 0x0000000000647947 */ /* 0x000fec0003800000 */
.L_x_20347:
        /* <DEDUP_REMOVED lines=16> */
.L_x_20375:
[----:B------:R-:W-:Y:S01]  /*8850*/  PRMT R0, RZ, 0x7610, R0 ;  /* 0x00007610ff007816 */ /* 0x000fe20000000000 */
[----:B------:R-:W-:Y:S06]  /*8860*/  BRA `(.L_x_20348) ;  /* 0x00000000001c7947 */ /* 0x000fec0003800000 */
.L_x_20372:
[----:B------:R-:W2:Y:S02]  /*8870*/  LDG.E.64 R2, desc[UR36][R2.64] ;  /* 0x0000002402027981 */ /* 0x000ea4000c1e1b00 */
[----:B--2---:R-:W0:Y:S02]  /*8880*/  I2F.U64 R0, R2 ;  /* 0x0000000200007312 */ /* 0x004e240000301000 */
[----:B0-----:R-:W-:Y:S01]  /*8890*/  F2FP.BF16.F32.PACK_AB R0, RZ, R0 ;  /* 0x00000000ff00723e */ /* 0x001fe200000010ff */
[----:B------:R-:W-:Y:S06]  /*88a0*/  BRA `(.L_x_20348) ;  /* 0x00000000000c7947 */ /* 0x000fec0003800000 */
.L_x_20371:
[----:B------:R-:W2:Y:S02]  /*88b0*/  LDG.E R2, desc[UR36][R2.64] ;  /* 0x0000002402027981 */ /* 0x000ea4000c1e1900 */
[----:B--2---:R-:W-:-:S04]  /*88c0*/  I2FP.F32.U32 R0, R2 ;  /* 0x0000000200007245 */ /* 0x004fc80000201000 */
[----:B------:R-:W-:-:S07]  /*88d0*/  F2FP.BF16.F32.PACK_AB R0, RZ, R0 ;  /* 0x00000000ff00723e */ /* 0x000fce00000010ff */
.L_x_20348:
        /* <DEDUP_REMOVED lines=19> */
.L_x_20379:
[----:B-1----:R-:W-:-:S06]  /*8a10*/  IMAD.U32 R3, R3, 0x10000, RZ ;  /* 0x0001000003037824 */ /* 0x002fcc00078e00ff */
[----:B------:R-:W0:Y:S02]  /*8a20*/  F2I.S64.TRUNC R2, R3 ;  /* 0x0000000300027311 */ /* 0x000e24000020d900 */
[----:B0-----:R3:W-:Y:S01]  /*8a30*/  STG.E.U8 desc[UR36][R16.64], R2 ;  /* 0x0000000210007986 */ /* 0x0017e2000c101124 */
[----:B------:R-:W-:Y:S05]  /*8a40*/  BRA `(.L_x_20381) ;  /* 0x0000000c00847947 */ /* 0x000fea0003800000 */
.L_x_20378:
        /* <DEDUP_REMOVED lines=10> */
.L_x_20383:
[----:B-1----:R-:W-:-:S06]  /*8af0*/  IMAD.U32 R3, R3, 0x10000, RZ ;  /* 0x0001000003037824 */ /* 0x002fcc00078e00ff */
[----:B------:R-:W0:Y:S02]  /*8b00*/  F2I.FTZ.TRUNC.NTZ R3, R3 ;  /* 0x0000000300037305 */ /* 0x000e24000021f100 */
[----:B0-----:R2:W-:Y:S01]  /*8b10*/  STG.E desc[UR36][R16.64], R3 ;  /* 0x0000000310007986 */ /* 0x0015e2000c101924 */
[----:B------:R-:W-:Y:S05]  /*8b20*/  BRA `(.L_x_20381) ;  /* 0x0000000c004c7947 */ /* 0x000fea0003800000 */
.L_x_20382:
[----:B-1----:R-:W-:-:S06]  /*8b30*/  IMAD.U32 R3, R3, 0x10000, RZ ;  /* 0x0001000003037824 */ /* 0x002fcc00078e00ff */
[----:B------:R-:W0:Y:S02]  /*8b40*/  F2I.FTZ.TRUNC.NTZ R3, R3 ;  /* 0x0000000300037305 */ /* 0x000e24000021f100 */
[----:B0-----:R0:W-:Y:S01]  /*8b50*/  STG.E.U16 desc[UR36][R16.64], R3 ;  /* 0x0000000310007986 */ /* 0x0011e2000c101524 */
[----:B------:R-:W-:Y:S05]  /*8b60*/  BRA `(.L_x_20381) ;  /* 0x0000000c003c7947 */ /* 0x000fea0003800000 */
.L_x_20377:
        /* <DEDUP_REMOVED lines=9> */
.L_x_20385:
[----:B-1----:R-:W-:-:S05]  /*8c00*/  IMAD.U32 R0, R3, 0x10000, RZ ;  /* 0x0001000003007824 */ /* 0x002fca00078e00ff */
[----:B------:R-:W-:-:S05]  /*8c10*/  F2FP.F16.F32.PACK_AB R0, RZ, R0 ;  /* 0x00000000ff00723e */ /* 0x000fca00000000ff */
[----:B------:R0:W-:Y:S01]  /*8c20*/  STG.E.U16 desc[UR36][R16.64], R0 ;  /* 0x0000000010007986 */ /* 0x0001e2000c101524 */
[----:B------:R-:W-:Y:S05]  /*8c30*/  BRA `(.L_x_20381) ;  /* 0x0000000c00087947 */ /* 0x000fea0003800000 */
.L_x_20384:
        /* <DEDUP_REMOVED lines=10> */
.L_x_20387:
[----:B-1----:R-:W-:-:S05]  /*8ce0*/  IMAD.U32 R3, R3, 0x10000, RZ ;  /* 0x0001000003037824 */ /* 0x002fca00078e00ff */
[----:B------:R-:W-:-:S04]  /*8cf0*/  F2FP.F16.F32.PACK_AB R3, RZ, R3 ;  /* 0x00000003ff03723e */ /* 0x000fc800000000ff */
[----:B------:R-:W-:-:S05]  /*8d00*/  PRMT R3, R3, 0x5410, RZ ;  /* 0x0000541003037816 */ /* 0x000fca00000000ff */
[----:B------:R0:W-:Y:S01]  /*8d10*/  STG.E desc[UR36][R16.64], R3 ;  /* 0x0000000310007986 */ /* 0x0001e2000c101924 */
[----:B------:R-:W-:Y:S05]  /*8d20*/  BRA `(.L_x_20381) ;  /* 0x0000000800cc7947 */ /* 0x000fea0003800000 */
.L_x_20386:
[----:B-1----:R-:W-:-:S04]  /*8d30*/  IMAD.U32 R2, R3, 0x10000, RZ ;  /* 0x0001000003027824 */ /* 0x002fc800078e00ff */
[----:B------:R-:W-:-:S06]  /*8d40*/  FMUL.FTZ R2, R2, 1 ;  /* 0x3f80000002027820 */ /* 0x000fcc0000410000 */
[----:B------:R-:W0:Y:S02]  /*8d50*/  F2F.F64.F32 R2, R2 ;  /* 0x0000000200027310 */ /* 0x000e240000201800 */
[----:B0-----:R0:W-:Y:S01]  /*8d60*/  STG.E.64 desc[UR36][R16.64], R2 ;  /* 0x0000000210007986 */ /* 0x0011e2000c101b24 */
[----:B------:R-:W-:Y:S05]  /*8d70*/  BRA `(.L_x_20381) ;  /* 0x0000000800b87947 */ /* 0x000fea0003800000 */
.L_x_20376:
        /* <DEDUP_REMOVED lines=13> */
.L_x_20390:
[----:B-1----:R-:W-:Y:S01]  /*8e50*/  IMAD.U32 R3, R3, 0x10000, RZ ;  /* 0x0001000003037824 */ /* 0x002fe200078e00ff */
[----:B------:R-:W-:-:S03]  /*8e60*/  CS2R R6, SRZ ;  /* 0x0000000000067805 */ /* 0x000fc6000001ff00 */
[----:B------:R-:W-:-:S04]  /*8e70*/  FMUL.FTZ R3, R3, 1 ;  /* 0x3f80000003037820 */ /* 0x000fc80000410000 */
[----:B------:R-:W0:Y:S02]  /*8e80*/  F2F.F64.F32 R4, R3 ;  /* 0x0000000300047310 */ /* 0x000e240000201800 */
[----:B0-----:R0:W-:Y:S01]  /*8e90*/  STG.E.128 desc[UR36][R16.64], R4 ;  /* 0x0000000410007986 */ /* 0x0011e2000c101d24 */
[----:B------:R-:W-:Y:S05]  /*8ea0*/  BRA `(.L_x_20381) ;  /* 0x00000008006c7947 */ /* 0x000fea0003800000 */
.L_x_20389:
        /* <DEDUP_REMOVED lines=21> */
.L_x_20394:
[----:B------:R-:W-:Y:S05]  /*9000*/  BSYNC B0 ;  /* 0x0000000000007941 */ /* 0x000fea0003800000 */
.L_x_20393:
[----:B------:R-:W-:-:S05]  /*9010*/  LOP3.LUT R3, R0, R3, RZ, 0xfc, !PT ;  /* 0x0000000300037212 */ /* 0x000fca00078efcff */
[----:B------:R0:W-:Y:S01]  /*9020*/  STG.E.U8 desc[UR36][R16.64], R3 ;  /* 0x0000000310007986 */ /* 0x0001e2000c101124 */
[----:B------:R-:W-:Y:S05]  /*9030*/  BRA `(.L_x_20381) ;  /* 0x0000000800087947 */ /* 0x000fea0003800000 */
.L_x_20392:
        /* <DEDUP_REMOVED lines=13> */
.L_x_20396:
[----:B------:R-:W-:Y:S01]  /*9110*/  IMAD.MOV.U32 R0, RZ, RZ, 0x7f ;  /* 0x0000007fff007424 */ /* 0x000fe200078e00ff */
[----:B------:R-:W-:-:S04]  /*9120*/  ISETP.GT.U32.AND P0, PT, R2, 0x7f800000, PT ;  /* 0x7f8000000200780c */ /* 0x000fc80003f04070 */
[----:B------:R-:W-:-:S09]  /*9130*/  SEL R0, R0, 0x7c, P0 ;  /* 0x0000007c00007807 */ /* 0x000fd20000000000 */
.L_x_20397:
[----:B------:R-:W-:Y:S05]  /*9140*/  BSYNC B0 ;  /* 0x0000000000007941 */ /* 0x000fea0003800000 */
.L_x_20395:
[----:B------:R-:W-:-:S04]  /*9150*/  LOP3.LUT R2, R3, 0x80000000, RZ, 0xc0, !PT ;  /* 0x8000000003027812 */ /* 0x000fc800078ec0ff */
[----:B------:R-:W-:-:S04]  /*9160*/  SHF.R.U32.HI R3, RZ, 0x18, R2 ;  /* 0x00000018ff037819 */ /* 0x000fc80000011602 */
[----:B------:R-:W-:-:S05]  /*9170*/  LOP3.LUT R3, R0, R3, RZ, 0xfc, !PT ;  /* 0x0000000300037212 */ /* 0x000fca00078efcff */
[----:B------:R0:W-:Y:S01]  /*9180*/  STG.E.U8 desc[UR36][R16.64], R3 ;  /* 0x0000000310007986 */ /* 0x0001e2000c101124 */
[----:B------:R-:W-:Y:S05]  /*9190*/  BRA `(.L_x_20381) ;  /* 0x0000000400b07947 */ /* 0x000fea0003800000 */
.L_x_20391:
[----:B-1----:R0:W-:Y:S01]  /*91a0*/  STG.E.U16 desc[UR36][R16.64], R3 ;  /* 0x0000000310007986 */ /* 0x0021e2000c101524 */
[----:B------:R-:W-:Y:S05]  /*91b0*/  BRA `(.L_x_20381) ;  /* 0x0000000400a87947 */ /* 0x000fea0003800000 */
.L_x_20388:
        /* <DEDUP_REMOVED lines=12> */
.L_x_20400:
        /* <DEDUP_REMOVED lines=17> */
.L_x_20403:
[----:B------:R-:W-:-:S04]  /*9390*/  LOP3.LUT R2, R3, 0x80000000, RZ, 0xc0, !PT ;  /* 0x8000000003027812 */ /* 0x000fc800078ec0ff */
[----:B------:R-:W-:-:S04]  /*93a0*/  SHF.R.U32.HI R3, RZ, 0x18, R2 ;  /* 0x00000018ff037819 */ /* 0x000fc80000011602 */
[----:B------:R-:W-:-:S04]  /*93b0*/  LOP3.LUT R0, R0, R3, RZ, 0xfc, !PT ;  /* 0x0000000300007212 */ /* 0x000fc800078efcff */
[----:B------:R-:W-:-:S07]  /*93c0*/  PRMT R8, R0, 0x7610, R8 ;  /* 0x0000761000087816 */ /* 0x000fce0000000008 */
.L_x_20402:
[----:B------:R-:W-:Y:S05]  /*93d0*/  BSYNC B0 ;  /* 0x0000000000007941 */ /* 0x000fea0003800000 */
.L_x_20401:
[----:B------:R0:W-:Y:S01]  /*93e0*/  STG.E.U8 desc[UR36][R16.64], R8 ;  /* 0x0000000810007986 */ /* 0x0001e2000c101124 */
[----:B------:R-:W-:Y:S05]  /*93f0*/  BRA `(.L_x_20381) ;  /* 0x0000000400187947 */ /* 0x000fea0003800000 */
.L_x_20399:
        /* <DEDUP_REMOVED lines=17> */
.L_x_20406:
[----:B------:R-:W-:-:S04]  /*9510*/  LOP3.LUT R2, R3, 0x80000000, RZ, 0xc0, !PT ;  /* 0x8000000003027812 */ /* 0x000fc800078ec0ff */
[----:B------:R-:W-:-:S04]  /*9520*/  SHF.R.U32.HI R3, RZ, 0x18, R2 ;  /* 0x00000018ff037819 */ /* 0x000fc80000011602 */
[----:B------:R-:W-:-:S04]  /*9530*/  LOP3.LUT R0, R0, R3, RZ, 0xfc, !PT ;  /* 0x0000000300007212 */ /* 0x000fc800078efcff */
[----:B------:R-:W-:-:S07]  /*9540*/  PRMT R8, R0, 0x7610, R8 ;  /* 0x0000761000087816 */ /* 0x000fce0000000008 */
.L_x_20405:
[----:B------:R-:W-:Y:S05]  /*9550*/  BSYNC B0 ;  /* 0x0000000000007941 */ /* 0x000fea0003800000 */
.L_x_20404:
[----:B------:R0:W-:Y:S01]  /*9560*/  STG.E.U8 desc[UR36][R16.64], R8 ;  /* 0x0000000810007986 */ /* 0x0001e2000c101124 */
[----:B------:R-:W-:Y:S05]  /*9570*/  BRA `(.L_x_20381) ;  /* 0x0000000000b87947 */ /* 0x000fea0003800000 */
.L_x_20398:
        /* <DEDUP_REMOVED lines=22> */
.L_x_20380:
        /* <DEDUP_REMOVED lines=16> */
.L_x_20409:
[----:B------:R-:W-:Y:S05]  /*97e0*/  BRA `(.L_x_20381) ;  /* 0x00000000001c7947 */ /* 0x000fea0003800000 */
.L_x_20408:
[----:B-1----:R-:W-:-:S06]  /*97f0*/  IMAD.U32 R3, R3, 0x10000, RZ ;  /* 0x0001000003037824 */ /* 0x002fcc00078e00ff */
[----:B------:R-:W0:Y:S02]  /*9800*/  F2I.U64.TRUNC R2, R3 ;  /* 0x0000000300027311 */ /* 0x000e24000020d800 */
[----:B0-----:R0:W-:Y:S01]  /*9810*/  STG.E.64 desc[UR36][R16.64], R2 ;  /* 0x0000000210007986 */ /* 0x0011e2000c101b24 */
[----:B------:R-:W-:Y:S05]  /*9820*/  BRA `(.L_x_20381) ;  /* 0x00000000000c7947 */ /* 0x000fea0003800000 */
.L_x_20407:
[----:B-1----:R-:W-:-:S06]  /*9830*/  IMAD.U32 R3, R3, 0x10000, RZ ;  /* 0x0001000003037824 */ /* 0x002fcc00078e00ff */
[----:B------:R-:W0:Y:S02]  /*9840*/  F2I.FTZ.U32.TRUNC.NTZ R3, R3 ;  /* 0x0000000300037305 */ /* 0x000e24000021f000 */
[----:B0-----:R0:W-:Y:S02]  /*9850*/  STG.E desc[UR36][R16.64], R3 ;  /* 0x0000000310007986 */ /* 0x0011e4000c101924 */
.L_x_20381:
[----:B------:R-:W-:-:S07]  /*9860*/  VIADD R19, R19, 0x80 ;  /* 0x0000008013137836 */ /* 0x000fce0000000000 */
.L_x_20341:
[----:B------:R-:W-:Y:S05]  /*9870*/  BSYNC B6 ;  /* 0x0000000000067941 */ /* 0x000fea0003800000 */
.L_x_20340:
        /* <DEDUP_REMOVED lines=306> */
.L_x_20410:
        /* <DEDUP_REMOVED lines=22> */
.L_x_20414:
[----:B------:R-:W2:Y:S02]  /*ad00*/  LDG.E.U8 R2, desc[UR36][R2.64] ;  /* 0x0000002402027981 */ /* 0x000ea4000c1e1100 */
[----:B--2---:R-:W-:-:S04]  /*ad10*/  I2FP.F32.U32 R0, R2 ;  /* 0x0000000200007245 */ /* 0x004fc80000201000 */
[----:B------:R-:W-:Y:S01]  /*ad20*/  F2FP.BF16.F32.PACK_AB R0, RZ, R0 ;  /* 0x00000000ff00723e */ /* 0x000fe200000010ff */
[----:B------:R-:W-:Y:S06]  /*ad30*/  BRA `(.L_x_20416) ;  /* 0x0000000c00907947 */ /* 0x000fec0003800000 */
.L_x_20413:
        /* <DEDUP_REMOVED lines=10> */
.L_x_20418:
[----:B------:R-:W2:Y:S02]  /*ade0*/  LDG.E R2, desc[UR36][R2.64] ;  /* 0x0000002402027981 */ /* 0x000ea4000c1e1900 */
[----:B--2---:R-:W-:-:S04]  /*adf0*/  I2FP.F32.S32 R0, R2 ;  /* 0x0000000200007245 */ /* 0x004fc80000201400 */
[----:B------:R-:W-:Y:S01]  /*ae00*/  F2FP.BF16.F32.PACK_AB R0, RZ, R0 ;  /* 0x00000000ff00723e */ /* 0x000fe200000010ff */
[----:B------:R-:W-:Y:S06]  /*ae10*/  BRA `(.L_x_20416) ;  /* 0x0000000c00587947 */ /* 0x000fec0003800000 */
.L_x_20417:
[----:B------:R-:W2:Y:S02]  /*ae20*/  LDG.E.U16 R2, desc[UR36][R2.64] ;  /* 0x0000002402027981 */ /* 0x000ea4000c1e1500 */
[----:B--2---:R-:W0:Y:S02]  /*ae30*/  I2F.S16 R0, R2 ;  /* 0x0000000200007306 */ /* 0x004e240000101400 */
[----:B0-----:R-:W-:Y:S01]  /*ae40*/  F2FP.BF16.F32.PACK_AB R0, RZ, R0 ;  /* 0x00000000ff00723e */ /* 0x001fe200000010ff */
[----:B------:R-:W-:Y:S06]  /*ae50*/  BRA `(.L_x_20416) ;  /* 0x0000000c00487947 */ /* 0x000fec0003800000 */
.L_x_20412:
        /* <DEDUP_REMOVED lines=9> */
.L_x_20420:
[----:B------:R-:W2:Y:S02]  /*aef0*/  LDG.E.U16 R0, desc[UR36][R2.64] ;  /* 0x0000002402007981 */ /* 0x000ea4000c1e1500 */
[----:B--2---:R-:W-:-:S05]  /*af00*/  HADD2.F32 R0, -RZ, R0.H0_H0 ;  /* 0x20000000ff007230 */ /* 0x004fca0000004100 */
[----:B------:R-:W-:Y:S01]  /*af10*/  F2FP.BF16.F32.PACK_AB R0, RZ, R0 ;  /* 0x00000000ff00723e */ /* 0x000fe200000010ff */
[----:B------:R-:W-:Y:S06]  /*af20*/  BRA `(.L_x_20416) ;  /* 0x0000000c00147947 */ /* 0x000fec0003800000 */
.L_x_20419:
        /* <DEDUP_REMOVED lines=9> */
.L_x_20422:
[----:B------:R-:W2:Y:S02]  /*afc0*/  LDG.E.U16 R2, desc[UR36][R2.64] ;  /* 0x0000002402027981 */ /* 0x000ea4000c1e1500 */
[----:B--2---:R-:W-:-:S05]  /*afd0*/  HADD2.F32 R0, -RZ, R2.H0_H0 ;  /* 0x20000002ff007230 */ /* 0x004fca0000004100 */
[----:B------:R-:W-:Y:S01]  /*afe0*/  F2FP.BF16.F32.PACK_AB R0, RZ, R0 ;  /* 0x00000000ff00723e */ /* 0x000fe200000010ff */
[----:B------:R-:W-:Y:S06]  /*aff0*/  BRA `(.L_x_20416) ;  /* 0x0000000800e07947 */ /* 0x000fec0003800000 */
.L_x_20421:
        /* <DEDUP_REMOVED lines=8> */
.L_x_20411:
        /* <DEDUP_REMOVED lines=13> */
.L_x_20425:
        /* <DEDUP_REMOVED lines=8> */
.L_x_20424:
        /* <DEDUP_REMOVED lines=28> */
.L_x_20427:
        /* <DEDUP_REMOVED lines=15> */
.L_x_20426:
[----:B------:R0:W5:Y:S01]  /*b480*/  LDG.E.U16 R0, desc[UR36][R2.64] ;  /* 0x0000002402007981 */ /* 0x000162000c1e1500 */
[----:B------:R-:W-:Y:S05]  /*b490*/  BRA `(.L_x_20416) ;  /* 0x0000000400b87947 */ /* 0x000fea0003800000 */
.L_x_20423:
        /* <DEDUP_REMOVED lines=12> */
.L_x_20430:
        /* <DEDUP_REMOVED lines=21> */
.L_x_20434:
[----:B------:R-:W-:Y:S05]  /*b6b0*/  BSYNC B1 ;  /* 0x0000000000017941 */ /* 0x000fea0003800000 */
.L_x_20433:
[----:B------:R-:W-:Y:S01]  /*b6c0*/  LEA R3, R0, 0x3b800000, 0x17 ;  /* 0x3b80000000037811 */ /* 0x000fe200078eb8ff */
[----:B------:R-:W-:-:S05]  /*b6d0*/  IMAD.SHL.U32 R0, R2, 0x100000, RZ ;  /* 0x0010000002007824 */ /* 0x000fca00078e00ff */
[----:B------:R-:W-:-:S07]  /*b6e0*/  LOP3.LUT R0, R3, R0, R4, 0xfe, !PT ;  /* 0x0000000003007212 */ /* 0x000fce00078efe04 */
.L_x_20432:
[----:B------:R-:W-:Y:S05]  /*b6f0*/  BSYNC B0 ;  /* 0x0000000000007941 */ /* 0x000fea0003800000 */
.L_x_20431:
[----:B------:R-:W-:Y:S01]  /*b700*/  F2FP.BF16.F32.PACK_AB R0, RZ, R0 ;  /* 0x00000000ff00723e */ /* 0x000fe200000010ff */
[----:B------:R-:W-:Y:S06]  /*b710*/  BRA `(.L_x_20416) ;  /* 0x0000000400187947 */ /* 0x000fec0003800000 */
.L_x_20429:
        /* <DEDUP_REMOVED lines=21> */
.L_x_20438:
[----:B------:R-:W-:Y:S05]  /*b870*/  BSYNC B1 ;  /* 0x0000000000017941 */ /* 0x000fea0003800000 */
.L_x_20437:
[----:B------:R-:W-:Y:S01]  /*b880*/  LEA R3, R0, 0x37800000, 0x17 ;  /* 0x3780000000037811 */ /* 0x000fe200078eb8ff */
[----:B------:R-:W-:-:S05]  /*b890*/  IMAD.SHL.U32 R0, R2, 0x200000, RZ ;  /* 0x0020000002007824 */ /* 0x000fca00078e00ff */
[----:B------:R-:W-:-:S07]  /*b8a0*/  LOP3.LUT R0, R3, R0, R4, 0xfe, !PT ;  /* 0x0000000003007212 */ /* 0x000fce00078efe04 */
.L_x_20436:
[----:B------:R-:W-:Y:S05]  /*b8b0*/  BSYNC B0 ;  /* 0x0000000000007941 */ /* 0x000fea0003800000 */
.L_x_20435:
[----:B------:R-:W-:Y:S01]  /*b8c0*/  F2FP.BF16.F32.PACK_AB R0, RZ, R0 ;  /* 0x00000000ff00723e */ /* 0x000fe200000010ff */
[----:B------:R-:W-:Y:S06]  /*b8d0*/  BRA `(.L_x_20416) ;  /* 0x0000000000a87947 */ /* 0x000fec0003800000 */
.L_x_20428:
        /* <DEDUP_REMOVED lines=14> */
.L_x_20442:
[----:B------:R-:W-:Y:S05]  /*b9c0*/  BSYNC B0 ;  /* 0x0000000000007941 */ /* 0x000fea0003800000 */
.L_x_20441:
[----:B------:R-:W-:Y:S01]  /*b9d0*/  F2FP.BF16.F32.PACK_AB R0, RZ, R0 ;  /* 0x00000000ff00723e */ /* 0x000fe200000010ff */
[----:B------:R-:W-:Y:S06]  /*b9e0*/  BRA `(.L_x_20416) ;  /* 0x0000000000647947 */ /* 0x000fec0003800000 */
.L_x_20415:
        /* <DEDUP_REMOVED lines=16> */
.L_x_20443:
[----:B------:R-:W-:Y:S01]  /*baf0*/  PRMT R0, RZ, 0x7610, R0 ;  /* 0x00007610ff007816 */ /* 0x000fe20000000000 */
[----:B------:R-:W-:Y:S06]  /*bb00*/  BRA `(.L_x_20416) ;  /* 0x00000000001c7947 */ /* 0x000fec0003800000 */
.L_x_20440:
[----:B------:R-:W2:Y:S02]  /*bb10*/  LDG.E.64 R2, desc[UR36][R2.64] ;  /* 0x0000002402027981 */ /* 0x000ea4000c1e1b00 */
[----:B--2---:R-:W0:Y:S02]  /*bb20*/  I2F.U64 R0, R2 ;  /* 0x0000000200007312 */ /* 0x004e240000301000 */
[----:B0-----:R-:W-:Y:S01]  /*bb30*/  F2FP.BF16.F32.PACK_AB R0, RZ, R0 ;  /* 0x00000000ff00723e */ /* 0x001fe200000010ff */
[----:B------:R-:W-:Y:S06]  /*bb40*/  BRA `(.L_x_20416) ;  /* 0x00000000000c7947 */ /* 0x000fec0003800000 */
.L_x_20439:
[----:B------:R-:W2:Y:S02]  /*bb50*/  LDG.E R2, desc[UR36][R2.64] ;  /* 0x0000002402027981 */ /* 0x000ea4000c1e1900 */
[----:B--2---:R-:W-:-:S04]  /*bb60*/  I2FP.F32.U32 R0, R2 ;  /* 0x0000000200007245 */ /* 0x004fc80000201000 */
[----:B------:R-:W-:-:S07]  /*bb70*/  F2FP.BF16.F32.PACK_AB R0, RZ, R0 ;  /* 0x00000000ff00723e */ /* 0x000fce00000010ff */
.L_x_20416:
        /* <DEDUP_REMOVED lines=17> */
[----:B0-----:R-:W-:Y:S01]  /*bc90*/  STG.E.U8 desc[UR36][R16.64], R3 ;  /* 0x0000000310007986 */ /* 0x001fe2000c101124 */
[----:B------:R-:W-:Y:S05]  /*bca0*/  EXIT ;  /* 0x000000000000794d */ /* 0x000fea0003800000 */
.L_x_20447:
[----:B-1----:R-:W-:-:S06]  /*bcb0*/  IMAD.U32 R3, R3, 0x10000, RZ ;  /* 0x0001000003037824 */ /* 0x002fcc00078e00ff */
[----:B------:R-:W0:Y:S02]  /*bcc0*/  F2I.S64.TRUNC R2, R3 ;  /* 0x0000000300027311 */ /* 0x000e24000020d900 */
[----:B0-----:R-:W-:Y:S01]  /*bcd0*/  STG.E.U8 desc[UR36][R16.64], R2 ;  /* 0x0000000210007986 */ /* 0x001fe2000c101124 */
[----:B------:R-:W-:Y:S05]  /*bce0*/  EXIT ;  /* 0x000000000000794d */ /* 0x000fea0003800000 */
.L_x_20446:
        /* <DEDUP_REMOVED lines=8> */
[----:B0-----:R-:W-:Y:S01]  /*bd70*/  STG.E.64 desc[UR36][R16.64], R2 ;  /* 0x0000000210007986 */ /* 0x001fe2000c101b24 */
[----:B------:R-:W-:Y:S05]  /*bd80*/  EXIT ;  /* 0x000000000000794d */ /* 0x000fea0003800000 */
.L_x_20450:
[----:B-1----:R-:W-:-:S06]  /*bd90*/  IMAD.U32 R3, R3, 0x10000, RZ ;  /* 0x0001000003037824 */ /* 0x002fcc00078e00ff */
[----:B------:R-:W0:Y:S02]  /*bda0*/  F2I.FTZ.TRUNC.NTZ R3, R3 ;  /* 0x0000000300037305 */ /* 0x000e24000021f100 */
[----:B0-----:R-:W-:Y:S01]  /*bdb0*/  STG.E desc[UR36][R16.64], R3 ;  /* 0x0000000310007986 */ /* 0x001fe2000c101924 */
[----:B------:R-:W-:Y:S05]  /*bdc0*/  EXIT ;  /* 0x000000000000794d */ /* 0x000fea0003800000 */
.L_x_20449:
[----:B-1----:R-:W-:-:S06]  /*bdd0*/  IMAD.U32 R3, R3, 0x10000, RZ ;  /* 0x0001000003037824 */ /* 0x002fcc00078e00ff */
[----:B------:R-:W0:Y:S02]  /*bde0*/  F2I.FTZ.TRUNC.NTZ R3, R3 ;  /* 0x0000000300037305 */ /* 0x000e24000021f100 */
[----:B0-----:R-:W-:Y:S01]  /*bdf0*/  STG.E.U16 desc[UR36][R16.64], R3 ;  /* 0x0000000310007986 */ /* 0x001fe2000c101524 */
[----:B------:R-:W-:Y:S05]  /*be00*/  EXIT ;  /* 0x000000000000794d */ /* 0x000fea0003800000 */
.L_x_20445:
[----:B------:R-:W-:-:S13]  /*be10*/  ISETP.GT.AND P0, PT, R2, 0x6, PT ;  /* 0x000000060200780c */ /* 0x000fda0003f04270 */
[----:B------:R-:W-:Y:S05]  /*be20*/  @P0 BRA `(.L_x_20451) ;  /* 0x00000000002c0947 */ /* 0x000fea0003800000 */
[----:B------:R-:W-:-:S13]  /*be30*/  ISETP.NE.AND P0, PT, R2, 0x5, PT ;  /* 0x000000050200780c */ /* 0x000fda0003f05270 */
[----:B------:R-:W-:Y:S05]  /*be40*/  @!P0 BRA `(.L_x_20452) ;  /* 0x0000000000148947 */ /* 0x000fea0003800000 */
[----:B------:R-:W-:-:S13]  /*be50*/  ISETP.NE.AND P0, PT, R2, 0x6, PT ;  /* 0x000000060200780c */ /* 0x000fda0003f05270 */
[----:B------:R-:W-:Y:S05]  /*be60*/  @P0 BRA `(.L_x_20448) ;  /* 0x0000000800c40947 */ /* 0x000fea0003800000 */
[----:B-1----:R-:W-:-:S05]  /*be70*/  IMAD.U32 R3, R3, 0x10000, RZ ;  /* 0x0001000003037824 */ /* 0x002fca00078e00ff */
[----:B------:R-:W-:Y:S01]  /*be80*/  STG.E desc[UR36][R16.64], R3 ;  /* 0x0000000310007986 */ /* 0x000fe2000c101924 */
[----:B------:R-:W-:Y:S05]  /*be90*/  EXIT ;  /* 0x000000000000794d */ /* 0x000fea0003800000 */
.L_x_20452:
[----:B-1----:R-:W-:-:S05]  /*bea0*/  IMAD.U32 R0, R3, 0x10000, RZ ;  /* 0x0001000003007824 */ /* 0x002fca00078e00ff */
[----:B------:R-:W-:-:S05]  /*beb0*/  F2FP.F16.F32.PACK_AB R0, RZ, R0 ;  /* 0x00000000ff00723e */ /* 0x000fca00000000ff */
[----:B------:R-:W-:Y:S01]  /*bec0*/  STG.E.U16 desc[UR36][R16.64], R0 ;  /* 0x0000000010007986 */ /* 0x000fe2000c101524 */
[----:B------:R-:W-:Y:S05]  /*bed0*/  EXIT ;  /* 0x000000000000794d */ /* 0x000fea0003800000 */
.L_x_20451:
        /* <DEDUP_REMOVED lines=8> */
[----:B------:R-:W-:Y:S01]  /*bf60*/  STG.E.64 desc[UR36][R16.64], R2 ;  /* 0x0000000210007986 */ /* 0x000fe2000c101b24 */
[----:B------:R-:W-:Y:S05]  /*bf70*/  EXIT ;  /* 0x000000000000794d */ /* 0x000fea0003800000 */
.L_x_20454:
[----:B-1----:R-:W-:-:S05]  /*bf80*/  IMAD.U32 R3, R3, 0x10000, RZ ;  /* 0x0001000003037824 */ /* 0x002fca00078e00ff */
[----:B------:R-:W-:-:S04]  /*bf90*/  F2FP.F16.F32.PACK_AB R3, RZ, R3 ;  /* 0x00000003ff03723e */ /* 0x000fc800000000ff */
[----:B------:R-:W-:-:S05]  /*bfa0*/  PRMT R3, R3, 0x5410, RZ ;  /* 0x0000541003037816 */ /* 0x000fca00000000ff */
[----:B------:R-:W-:Y:S01]  /*bfb0*/  STG.E desc[UR36][R16.64], R3 ;  /* 0x0000000310007986 */ /* 0x000fe2000c101924 */
[----:B------:R-:W-:Y:S05]  /*bfc0*/  EXIT ;  /* 0x000000000000794d */ /* 0x000fea0003800000 */
.L_x_20453:
[----:B-1----:R-:W-:-:S04]  /*bfd0*/  IMAD.U32 R2, R3, 0x10000, RZ ;  /* 0x0001000003027824 */ /* 0x002fc800078e00ff */
[----:B------:R-:W-:-:S06]  /*bfe0*/  FMUL.FTZ R2, R2, 1 ;  /* 0x3f80000002027820 */ /* 0x000fcc0000410000 */
[----:B------:R-:W0:Y:S02]  /*bff0*/  F2F.F64.F32 R2, R2 ;  /* 0x0000000200027310 */ /* 0x000e240000201800 */
[----:B0-----:R-:W-:Y:S01]  /*c000*/  STG.E.64 desc[UR36][R16.64], R2 ;  /* 0x0000000210007986 */ /* 0x001fe2000c101b24 */
[----:B------:R-:W-:Y:S05]  /*c010*/  EXIT ;  /* 0x000000000000794d */ /* 0x000fea0003800000 */
.L_x_20444:
        /* <DEDUP_REMOVED lines=11> */
[----:B------:R-:W-:Y:S01]  /*c0d0*/  STG.E.U8 desc[UR36][R16.64], R3 ;  /* 0x0000000310007986 */ /* 0x000fe2000c101124 */
[----:B------:R-:W-:Y:S05]  /*c0e0*/  EXIT ;  /* 0x000000000000794d */ /* 0x000fea0003800000 */
.L_x_20457:
[----:B-1----:R-:W-:Y:S01]  /*c0f0*/  IMAD.U32 R3, R3, 0x10000, RZ ;  /* 0x0001000003037824 */ /* 0x002fe200078e00ff */
[----:B------:R-:W-:-:S03]  /*c100*/  CS2R R6, SRZ ;  /* 0x0000000000067805 */ /* 0x000fc6000001ff00 */
[----:B------:R-:W-:-:S04]  /*c110*/  FMUL.FTZ R3, R3, 1 ;  /* 0x3f80000003037820 */ /* 0x000fc80000410000 */
[----:B------:R-:W0:Y:S02]  /*c120*/  F2F.F64.F32 R4, R3 ;  /* 0x0000000300047310 */ /* 0x000e240000201800 */
[----:B0-----:R-:W-:Y:S01]  /*c130*/  STG.E.128 desc[UR36][R16.64], R4 ;  /* 0x0000000410007986 */ /* 0x001fe2000c101d24 */
[----:B------:R-:W-:Y:S05]  /*c140*/  EXIT ;  /* 0x000000000000794d */ /* 0x000fea0003800000 */
.L_x_20456:
        /* <DEDUP_REMOVED lines=21> */
.L_x_20461:
[----:B------:R-:W-:Y:S05]  /*c2a0*/  BSYNC B0 ;  /* 0x0000000000007941 */ /* 0x000fea0003800000 */
.L_x_20460:
[----:B------:R-:W-:-:S05]  /*c2b0*/  LOP3.LUT R3, R0, R3, RZ, 0xfc, !PT ;  /* 0x0000000300037212 */ /* 0x000fca00078efcff */
[----:B------:R-:W-:Y:S01]  /*c2c0*/  STG.E.U8 desc[UR36][R16.64], R3 ;  /* 0x0000000310007986 */ /* 0x000fe2000c101124 */
[----:B------:R-:W-:Y:S05]  /*c2d0*/  EXIT ;  /* 0x000000000000794d */ /* 0x000fea0003800000 */
.L_x_20459:
        /* <DEDUP_REMOVED lines=13> */
.L_x_20463:
[----:B------:R-:W-:Y:S01]  /*c3b0*/  IMAD.MOV.U32 R0, RZ, RZ, 0x7f ;  /* 0x0000007fff007424 */ /* 0x000fe200078e00ff */
[----:B------:R-:W-:-:S04]  /*c3c0*/  ISETP.GT.U32.AND P0, PT, R2, 0x7f800000, PT ;  /* 0x7f8000000200780c */ /* 0x000fc80003f04070 */
[----:B------:R-:W-:-:S09]  /*c3d0*/  SEL R0, R0, 0x7c, P0 ;  /* 0x0000007c00007807 */ /* 0x000fd20000000000 */
.L_x_20464:
[----:B------:R-:W-:Y:S05]  /*c3e0*/  BSYNC B0 ;  /* 0x0000000000007941 */ /* 0x000fea0003800000 */
.L_x_20462:
[----:B------:R-:W-:-:S04]  /*c3f0*/  LOP3.LUT R2, R3, 0x80000000, RZ, 0xc0, !PT ;  /* 0x8000000003027812 */ /* 0x000fc800078ec0ff */
[----:B------:R-:W-:-:S04]  /*c400*/  SHF.R.U32.HI R3, RZ, 0x18, R2 ;  /* 0x00000018ff037819 */ /* 0x000fc80000011602 */
[----:B------:R-:W-:-:S05]  /*c410*/  LOP3.LUT R3, R0, R3, RZ, 0xfc, !PT ;  /* 0x0000000300037212 */ /* 0x000fca00078efcff */
[----:B------:R-:W-:Y:S01]  /*c420*/  STG.E.U8 desc[UR36][R16.64], R3 ;  /* 0x0000000310007986 */ /* 0x000fe2000c101124 */
[----:B------:R-:W-:Y:S05]  /*c430*/  EXIT ;  /* 0x000000000000794d */ /* 0x000fea0003800000 */
.L_x_20458:
[----:B-1----:R-:W-:Y:S01]  /*c440*/  STG.E.U16 desc[UR36][R16.64], R3 ;  /* 0x0000000310007986 */ /* 0x002fe2000c101524 */
[----:B------:R-:W-:Y:S05]  /*c450*/  EXIT ;  /* 0x000000000000794d */ /* 0x000fea0003800000 */
.L_x_20455:
        /* <DEDUP_REMOVED lines=10> */
[----:B0-----:R-:W-:Y:S01]  /*c500*/  STG.E.U16 desc[UR36][R16.64], R3 ;  /* 0x0000000310007986 */ /* 0x001fe2000c101524 */
[----:B------:R-:W-:Y:S05]  /*c510*/  EXIT ;  /* 0x000000000000794d */ /* 0x000fea0003800000 */
.L_x_20467:
        /* <DEDUP_REMOVED lines=17> */
.L_x_20470:
[----:B------:R-:W-:-:S04]  /*c630*/  LOP3.LUT R2, R3, 0x80000000, RZ, 0xc0, !PT ;  /* 0x8000000003027812 */ /* 0x000fc800078ec0ff */
[----:B------:R-:W-:-:S04]  /*c640*/  SHF.R.U32.HI R3, RZ, 0x18, R2 ;  /* 0x00000018ff037819 */ /* 0x000fc80000011602 */
[----:B------:R-:W-:-:S04]  /*c650*/  LOP3.LUT R0, R0, R3, RZ, 0xfc, !PT ;  /* 0x0000000300007212 */ /* 0x000fc800078efcff */
[----:B------:R-:W-:-:S07]  /*c660*/  PRMT R8, R0, 0x7610, R8 ;  /* 0x0000761000087816 */ /* 0x000fce0000000008 */
.L_x_20469:
[----:B------:R-:W-:Y:S05]  /*c670*/  BSYNC B0 ;  /* 0x0000000000007941 */ /* 0x000fea0003800000 */
.L_x_20468:
[----:B------:R-:W-:Y:S01]  /*c680*/  STG.E.U8 desc[UR36][R16.64], R8 ;  /* 0x0000000810007986 */ /* 0x000fe2000c101124 */
[----:B------:R-:W-:Y:S05]  /*c690*/  EXIT ;  /* 0x000000000000794d */ /* 0x000fea0003800000 */
.L_x_20466:
        /* <DEDUP_REMOVED lines=17> */
.L_x_20473:
[----:B------:R-:W-:-:S04]  /*c7b0*/  LOP3.LUT R2, R3, 0x80000000, RZ, 0xc0, !PT ;  /* 0x8000000003027812 */ /* 0x000fc800078ec0ff */
[----:B------:R-:W-:-:S04]  /*c7c0*/  SHF.R.U32.HI R3, RZ, 0x18, R2 ;  /* 0x00000018ff037819 */ /* 0x000fc80000011602 */
[----:B------:R-:W-:-:S04]  /*c7d0*/  LOP3.LUT R0, R0, R3, RZ, 0xfc, !PT ;  /* 0x0000000300007212 */ /* 0x000fc800078efcff */
[----:B------:R-:W-:-:S07]  /*c7e0*/  PRMT R8, R0, 0x7610, R8 ;  /* 0x0000761000087816 */ /* 0x000fce0000000008 */
.L_x_20472:
[----:B------:R-:W-:Y:S05]  /*c7f0*/  BSYNC B0 ;  /* 0x0000000000007941 */ /* 0x000fea0003800000 */
.L_x_20471:
[----:B------:R-:W-:Y:S01]  /*c800*/  STG.E.U8 desc[UR36][R16.64], R8 ;  /* 0x0000000810007986 */ /* 0x000fe2000c101124 */
[----:B------:R-:W-:Y:S05]  /*c810*/  EXIT ;  /* 0x000000000000794d */ /* 0x000fea0003800000 */
.L_x_20465:
        /* <DEDUP_REMOVED lines=22> */
.L_x_20448:
        /* <DEDUP_REMOVED lines=16> */
.L_x_20476:
[----:B------:R-:W-:Y:S05]  /*ca80*/  EXIT ;  /* 0x000000000000794d */ /* 0x000fea0003800000 */
.L_x_20475:
[----:B-1----:R-:W-:-:S06]  /*ca90*/  IMAD.U32 R3, R3, 0x10000, RZ ;  /* 0x0001000003037824 */ /* 0x002fcc00078e00ff */
[----:B------:R-:W0:Y:S02]  /*caa0*/  F2I.U64.TRUNC R2, R3 ;  /* 0x0000000300027311 */ /* 0x000e24000020d800 */
[----:B0-----:R-:W-:Y:S01]  /*cab0*/  STG.E.64 desc[UR36][R16.64], R2 ;  /* 0x0000000210007986 */ /* 0x001fe2000c101b24 */
[----:B------:R-:W-:Y:S05]  /*cac0*/  EXIT ;  /* 0x000000000000794d */ /* 0x000fea0003800000 */
.L_x_20474:
[----:B-1----:R-:W-:-:S06]  /*cad0*/  IMAD.U32 R3, R3, 0x10000, RZ ;  /* 0x0001000003037824 */ /* 0x002fcc00078e00ff */
[----:B------:R-:W0:Y:S02]  /*cae0*/  F2I.FTZ.U32.TRUNC.NTZ R3, R3 ;  /* 0x0000000300037305 */ /* 0x000e24000021f000 */
[----:B0-----:R-:W-:Y:S01]  /*caf0*/  STG.E desc[UR36][R16.64], R3 ;  /* 0x0000000310007986 */ /* 0x001fe2000c101924 */
[----:B------:R-:W-:Y:S05]  /*cb00*/  EXIT ;  /* 0x000000000000794d */ /* 0x000fea0003800000 */
.L_x_20477:
        /* <DEDUP_REMOVED lines=15> */
.L_x_36347:


//--------------------- .text._ZN2at6native27unrolled_elementwise_kernelIZZZNS0_16sqrt_kernel_cudaERNS_18TensorIteratorBaseEENKUlvE0_clEvENKUlvE2_clEvEUlN3c108BFloat16EE_St5arrayIPcLm2EELi4E23TrivialOffsetCalculatorILi1EjESD_NS0_6memory12LoadWithCastILi1EEENSE_13StoreWithCastILi1EEEEEviT_T0_T2_T3_T4_T5_ --------------------------
	.section	.text._ZN2at6native27unrolled_elementwise_kernelIZZZNS0_16sqrt_kernel_cudaERNS_18TensorIteratorBaseEENKUlvE0_clEvENKUlvE2_clEvEUlN3c108BFloat16EE_St5arrayIPcLm2EELi4E23TrivialOffsetCalculatorILi1EjESD_NS0_6memory12LoadWithCastILi1EEENSE_13StoreWithCastILi1EEEEEviT_T0_T2_T3_T4_T5_,"ax",@progbits
	.align	128
        .global         _ZN2at6native27unrolled_elementwise_kernelIZZZNS0_16sqrt_kernel_cudaERNS_18TensorIteratorBaseEENKUlvE0_clEvENKUlvE2_clEvEUlN3c108BFloat16EE_St5arrayIPcLm2EELi4E23TrivialOffsetCalculatorILi1EjESD_NS0_6memory12LoadWithCastILi1EEENSE_13StoreWithCastILi1EEEEEviT_T0_T2_T3_T4_T5_
        .type           _ZN2at6native27unrolled_elementwise_kernelIZZZNS0_16sqrt_kernel_cudaERNS_18TensorIteratorBaseEENKUlvE0_clEvENKUlvE2_clEvEUlN3c108BFloat16EE_St5arrayIPcLm2EELi4E23TrivialOffsetCalculatorILi1EjESD_NS0_6memory12LoadWithCastILi1EEENSE_13StoreWithCastILi1EEEEEviT_T0_T2_T3_T4_T5_,@function
        .size           _ZN2at6native27unrolled_elementwise_kernelIZZZNS0_16sqrt_kernel_cudaERNS_18TensorIteratorBaseEENKUlvE0_clEvENKUlvE2_clEvEUlN3c108BFloat16EE_St5arrayIPcLm2EELi4E23TrivialOffsetCalculatorILi1EjESD_NS0_6memory12LoadWithCastILi1EEENSE_13StoreWithCastILi1EEEEEviT_T0_T2_T3_T4_T5_,(.L_x_36348 - _ZN2at6native27unrolled_elementwise_kernelIZZZNS0_16sqrt_kernel_cudaERNS_18TensorIteratorBaseEENKUlvE0_clEvENKUlvE2_clEvEUlN3c108BFloat16EE_St5arrayIPcLm2EELi4E23TrivialOffsetCalculatorILi1EjESD_NS0_6memory12LoadWithCastILi1EEENSE_13StoreWithCastILi1EEEEEviT_T0_T2_T3_T4_T5_)
        .other          _ZN2at6native27unrolled_elementwise_kernelIZZZNS0_16sqrt_kernel_cudaERNS_18TensorIteratorBaseEENKUlvE0_clEvENKUlvE2_clEvEUlN3c108BFloat16EE_St5arrayIPcLm2EELi4E23TrivialOffsetCalculatorILi1EjESD_NS0_6memory12LoadWithCastILi1EEENSE_13StoreWithCastILi1EEEEEviT_T0_T2_T3_T4_T5_,@"STO_CUDA_ENTRY STV_DEFAULT"
_ZN2at6native27unrolled_elementwise_kernelIZZZNS0_16sqrt_kernel_cudaERNS_18TensorIteratorBaseEENKUlvE0_clEvENKUlvE2_clEvEUlN3c108BFloat16EE_St5arrayIPcLm2EELi4E23TrivialOffsetCalculatorILi1EjESD_NS0_6memory12LoadWithCastILi1EEENSE_13StoreWithCastILi1EEEEEviT_T0_T2_T3_T4_T5_:
.text._ZN2at6native27unrolled_elementwise_kernelIZZZNS0_16sqrt_kernel_cudaERNS_18TensorIteratorBaseEENKUlvE0_clEvENKUlvE2_clEvEUlN3c108BFloat16EE_St5arrayIPcLm2EELi4E23TrivialOffsetCalculatorILi1EjESD_NS0_6memory12LoadWithCastILi1EEENSE_13StoreWithCastILi1EEEEEviT_T0_T2_T3_T4_T5_:
        /* <DEDUP_REMOVED lines=34> */
.L_x_20483:
[----:B------:R-:W2:Y:S02]  /*0220*/  LDG.E.U8 R4, desc[UR36][R4.64] ;  /* 0x0000002404047981 */ /* 0x000ea4000c1e1100 */
[----:B--2---:R-:W-:-:S04]  /*0230*/  I2FP.F32.U32 R0, R4 ;  /* 0x0000000400007245 */ /* 0x004fc80000201000 */
[----:B------:R-:W-:-:S04]  /*0240*/  F2FP.BF16.F32.PACK_AB R0, RZ, R0 ;  /* 0x00000000ff00723e */ /* 0x000fc800000010ff */
[----:B------:R-:W-:Y:S01]  /*0250*/  PRMT R19, R0, 0x7610, R19 ;  /* 0x0000761000137816 */ /* 0x000fe20000000013 */
[----:B------:R-:W-:Y:S06]  /*0260*/  BRA `(.L_x_20485) ;  /* 0x0000000c00cc7947 */ /* 0x000fec0003800000 */
.L_x_20482:
        /* <DEDUP_REMOVED lines=11> */
.L_x_20487:
[----:B------:R-:W2:Y:S02]  /*0320*/  LDG.E R4, desc[UR36][R4.64] ;  /* 0x0000002404047981 */ /* 0x000ea4000c1e1900 */
[----:B--2---:R-:W-:-:S04]  /*0330*/  I2FP.F32.S32 R0, R4 ;  /* 0x0000000400007245 */ /* 0x004fc80000201400 */
[----:B------:R-:W-:-:S04]  /*0340*/  F2FP.BF16.F32.PACK_AB R0, RZ, R0 ;  /* 0x00000000ff00723e */ /* 0x000fc800000010ff */
[----:B------:R-:W-:Y:S01]  /*0350*/  PRMT R19, R0, 0x7610, R19 ;  /* 0x0000761000137816 */ /* 0x000fe20000000013 */
[----:B------:R-:W-:Y:S06]  /*0360*/  BRA `(.L_x_20485) ;  /* 0x0000000c008c7947 */ /* 0x000fec0003800000 */
.L_x_20486:
[----:B------:R-:W2:Y:S02]  /*0370*/  LDG.E.U16 R4, desc[UR36][R4.64] ;  /* 0x0000002404047981 */ /* 0x000ea4000c1e1500 */
[----:B--2---:R-:W0:Y:S02]  /*0380*/  I2F.S16 R0, R4 ;  /* 0x0000000400007306 */ /* 0x004e240000101400 */
[----:B0-----:R-:W-:-:S04]  /*0390*/  F2FP.BF16.F32.PACK_AB R0, RZ, R0 ;  /* 0x00000000ff00723e */ /* 0x001fc800000010ff */
[----:B------:R-:W-:Y:S01]  /*03a0*/  PRMT R19, R0, 0x7610, R19 ;  /* 0x0000761000137816 */ /* 0x000fe20000000013 */
[----:B------:R-:W-:Y:S06]  /*03b0*/  BRA `(.L_x_20485) ;  /* 0x0000000c00787947 */ /* 0x000fec0003800000 */
.L_x_20481:
        /* <DEDUP_REMOVED lines=9> */
.L_x_20489:
[----:B------:R-:W2:Y:S02]  /*0450*/  LDG.E.U16 R0, desc[UR36][R4.64] ;  /* 0x0000002404007981 */ /* 0x000ea4000c1e1500 */
[----:B--2---:R-:W-:-:S05]  /*0460*/  HADD2.F32 R0, -RZ, R0.H0_H0 ;  /* 0x20000000ff007230 */ /* 0x004fca0000004100 */
[----:B------:R-:W-:-:S04]  /*0470*/  F2FP.BF16.F32.PACK_AB R0, RZ, R0 ;  /* 0x00000000ff00723e */ /* 0x000fc800000010ff */
[----:B------:R-:W-:Y:S01]  /*0480*/  PRMT R19, R0, 0x7610, R19 ;  /* 0x0000761000137816 */ /* 0x000fe20000000013 */
[----:B------:R-:W-:Y:S06]  /*0490*/  BRA `(.L_x_20485) ;  /* 0x0000000c00407947 */ /* 0x000fec0003800000 */
.L_x_20488:
        /* <DEDUP_REMOVED lines=9> */
.L_x_20491:
[----:B------:R-:W2:Y:S02]  /*0530*/  LDG.E.U16 R4, desc[UR36][R4.64] ;  /* 0x0000002404047981 */ /* 0x000ea4000c1e1500 */
[----:B--2---:R-:W-:-:S05]  /*0540*/  HADD2.F32 R0, -RZ, R4.H0_H0 ;  /* 0x20000004ff007230 */ /* 0x004fca0000004100 */
[----:B------:R-:W-:-:S04]  /*0550*/  F2FP.BF16.F32.PACK_AB R0, RZ, R0 ;  /* 0x00000000ff00723e */ /* 0x000fc800000010ff */
[----:B------:R-:W-:Y:S01]  /*0560*/  PRMT R19, R0, 0x7610, R19 ;  /* 0x0000761000137816 */ /* 0x000fe20000000013 */
[----:B------:R-:W-:Y:S06]  /*0570*/  BRA `(.L_x_20485) ;  /* 0x0000000c00087947 */ /* 0x000fec0003800000 */
.L_x_20490:
        /* <DEDUP_REMOVED lines=9> */
.L_x_20480:
        /* <DEDUP_REMOVED lines=14> */
.L_x_20494:
        /* <DEDUP_REMOVED lines=9> */
.L_x_20493:
        /* <DEDUP_REMOVED lines=28> */
.L_x_20496:
        /* <DEDUP_REMOVED lines=16> */
.L_x_20495:
[----:B------:R0:W5:Y:S01]  /*0a40*/  LDG.E.U16 R19, desc[UR36][R4.64] ;  /* 0x0000002404137981 */ /* 0x000162000c1e1500 */
[----:B------:R-:W-:Y:S05]  /*0a50*/  BRA `(.L_x_20485) ;  /* 0x0000000400d07947 */ /* 0x000fea0003800000 */
.L_x_20492:
        /* <DEDUP_REMOVED lines=13> */
.L_x_20499:
        /* <DEDUP_REMOVED lines=21> */
.L_x_20503:
[----:B------:R-:W-:Y:S05]  /*0c80*/  BSYNC B1 ;  /* 0x0000000000017941 */ /* 0x000fea0003800000 */
.L_x_20502:
[----:B------:R-:W-:Y:S01]  /*0c90*/  LEA R5, R0, 0x3b800000, 0x17 ;  /* 0x3b80000000057811 */ /* 0x000fe200078eb8ff */
[----:B------:R-:W-:-:S05]  /*0ca0*/  IMAD.SHL.U32 R0, R3, 0x100000, RZ ;  /* 0x0010000003007824 */ /* 0x000fca00078e00ff */
[----:B------:R-:W-:-:S07]  /*0cb0*/  LOP3.LUT R0, R5, R0, R6, 0xfe, !PT ;  /* 0x0000000005007212 */ /* 0x000fce00078efe06 */
.L_x_20501:
[----:B------:R-:W-:Y:S05]  /*0cc0*/  BSYNC B0 ;  /* 0x0000000000007941 */ /* 0x000fea0003800000 */
.L_x_20500:
[----:B------:R-:W-:-:S04]  /*0cd0*/  F2FP.BF16.F32.PACK_AB R0, RZ, R0 ;  /* 0x00000000ff00723e */ /* 0x000fc800000010ff */
[----:B------:R-:W-:Y:S01]  /*0ce0*/  PRMT R19, R0, 0x7610, R19 ;  /* 0x0000761000137816 */ /* 0x000fe20000000013 */
[----:B------:R-:W-:Y:S06]  /*0cf0*/  BRA `(.L_x_20485) ;  /* 0x0000000400287947 */ /* 0x000fec0003800000 */
.L_x_20498:
        /* <DEDUP_REMOVED lines=21> */
.L_x_20507:
[----:B------:R-:W-:Y:S05]  /*0e50*/  BSYNC B1 ;  /* 0x0000000000017941 */ /* 0x000fea0003800000 */
.L_x_20506:
[----:B------:R-:W-:Y:S01]  /*0e60*/  LEA R5, R0, 0x37800000, 0x17 ;  /* 0x3780000000057811 */ /* 0x000fe200078eb8ff */
[----:B------:R-:W-:-:S05]  /*0e70*/  IMAD.SHL.U32 R0, R3, 0x200000, RZ ;  /* 0x0020000003007824 */ /* 0x000fca00078e00ff */
[----:B------:R-:W-:-:S07]  /*0e80*/  LOP3.LUT R0, R5, R0, R6, 0xfe, !PT ;  /* 0x0000000005007212 */ /* 0x000fce00078efe06 */
.L_x_20505:
[----:B------:R-:W-:Y:S05]  /*0e90*/  BSYNC B0 ;  /* 0x0000000000007941 */ /* 0x000fea0003800000 */
.L_x_20504:
[----:B------:R-:W-:-:S04]  /*0ea0*/  F2FP.BF16.F32.PACK_AB R0, RZ, R0 ;  /* 0x00000000ff00723e */ /* 0x000fc800000010ff */
[----:B------:R-:W-:Y:S01]  /*0eb0*/  PRMT R19, R0, 0x7610, R19 ;  /* 0x0000761000137816 */ /* 0x000fe20000000013 */
[----:B------:R-:W-:Y:S06]  /*0ec0*/  BRA `(.L_x_20485) ;  /* 0x0000000000b47947 */ /* 0x000fec0003800000 */
.L_x_20497:
        /* <DEDUP_REMOVED lines=14> */
.L_x_20511:
[----:B------:R-:W-:Y:S05]  /*0fb0*/  BSYNC B0 ;  /* 0x0000000000007941 */ /* 0x000fea0003800000 */
.L_x_20510:
[----:B------:R-:W-:-:S04]  /*0fc0*/  F2FP.BF16.F32.PACK_AB R0, RZ, R0 ;  /* 0x00000000ff00723e */ /* 0x000fc800000010ff */
[----:B------:R-:W-:Y:S01]  /*0fd0*/  PRMT R19, R0, 0x7610, R19 ;  /* 0x0000761000137816 */ /* 0x000fe20000000013 */
[----:B------:R-:W-:Y:S06]  /*0fe0*/  BRA `(.L_x_20485) ;  /* 0x00000000006c7947 */ /* 0x000fec0003800000 */
.L_x_20484:
        /* <DEDUP_REMOVED lines=16> */
.L_x_20512:
[----:B------:R-:W-:Y:S01]  /*10f0*/  PRMT R19, RZ, 0x7610, R19 ;  /* 0x00007610ff137816 */ /* 0x000fe20000000013 */
[----:B------:R-:W-:Y:S06]  /*1100*/  BRA `(.L_x_20485) ;  /* 0x0000000000247947 */ /* 0x000fec0003800000 */
.L_x_20509:
[----:B------:R-:W2:Y:S02]  /*1110*/  LDG.E.64 R4, desc[UR36][R4.64] ;  /* 0x0000002404047981 */ /* 0x000ea4000c1e1b00 */
[----:B--2---:R-:W0:Y:S02]  /*1120*/  I2F.U64 R0, R4 ;  /* 0x0000000400007312 */ /* 0x004e240000301000 */
[----:B0-----:R-:W-:-:S04]  /*1130*/  F2FP.BF16.F32.PACK_AB R0, RZ, R0 ;  /* 0x00000000ff00723e */ /* 0x001fc800000010ff */
[----:B------:R-:W-:Y:S01]  /*1140*/  PRMT R19, R0, 0x7610, R19 ;  /* 0x0000761000137816 */ /* 0x000fe20000000013 */
[----:B------:R-:W-:Y:S06]  /*1150*/  BRA `(.L_x_20485) ;  /* 0x0000000000107947 */ /* 0x000fec0003800000 */
.L_x_20508:
[----:B------:R-:W2:Y:S02]  /*1160*/  LDG.E R4, desc[UR36][R4.64] ;  /* 0x0000002404047981 */ /* 0x000ea4000c1e1900 */
[----:B--2---:R-:W-:-:S04]  /*1170*/  I2FP.F32.U32 R0, R4 ;  /* 0x0000000400007245 */ /* 0x004fc80000201000 */
[----:B------:R-:W-:-:S04]  /*1180*/  F2FP.BF16.F32.PACK_AB R0, RZ, R0 ;  /* 0x00000000ff00723e */ /* 0x000fc800000010ff */
[----:B------:R-:W-:-:S07]  /*1190*/  PRMT R19, R0, 0x7610, R19 ;  /* 0x0000761000137816 */ /* 0x000fce0000000013 */
.L_x_20485:
[----:B------:R-:W1:Y:S02]  /*11a0*/  S2R R23, SR_TID.X ;  /* 0x0000000000177919 */ /* 0x000e640000002100 */
[----:B-1----:R-:W-:-:S07]  /*11b0*/  VIADD R23, R23, 0x80 ;  /* 0x0000008017177836 */ /* 0x002fce0000000000 */
.L_x_20479:
[----:B------:R-:W-:Y:S05]  /*11c0*/  BSYNC B6 ;  /* 0x0000000000067941 */ /* 0x000fea0003800000 */
.L_x_20478:
        /* <DEDUP_REMOVED lines=26> */
.L_x_20518:
[----:B------:R-:W2:Y:S02]  /*1370*/  LDG.E.U8 R4, desc[UR36][R4.64] ;  /* 0x0000002404047981 */ /* 0x000ea4000c1e1100 */
[----:B--2---:R-:W-:-:S04]  /*1380*/  I2FP.F32.U32 R0, R4 ;  /* 0x0000000400007245 */ /* 0x004fc80000201000 */
[----:B------:R-:W-:-:S04]  /*1390*/  F2FP.BF16.F32.PACK_AB R0, RZ, R0 ;  /* 0x00000000ff00723e */ /* 0x000fc800000010ff */
[----:B------:R-:W-:Y:S01]  /*13a0*/  PRMT R17, R0, 0x7610, R17 ;  /* 0x0000761000117816 */ /* 0x000fe20000000011 */
[----:B------:R-:W-:Y:S06]  /*13b0*/  BRA `(.L_x_20520) ;  /* 0x0000000c00c87947 */ /* 0x000fec0003800000 */
.L_x_20517:
        /* <DEDUP_REMOVED lines=11> */
.L_x_20522:
[----:B------:R-:W2:Y:S02]  /*1470*/  LDG.E R4, desc[UR36][R4.64] ;  /* 0x0000002404047981 */ /* 0x000ea4000c1e1900 */
[----:B--2---:R-:W-:-:S04]  /*1480*/  I2FP.F32.S32 R0, R4 ;  /* 0x0000000400007245 */ /* 0x004fc80000201400 */
[----:B------:R-:W-:-:S04]  /*1490*/  F2FP.BF16.F32.PACK_AB R0, RZ, R0 ;  /* 0x00000000ff00723e */ /* 0x000fc800000010ff */
[----:B------:R-:W-:Y:S01]  /*14a0*/  PRMT R17, R0, 0x7610, R17 ;  /* 0x0000761000117816 */ /* 0x000fe20000000011 */
[----:B------:R-:W-:Y:S06]  /*14b0*/  BRA `(.L_x_20520) ;  /* 0x0000000c00887947 */ /* 0x000fec0003800000 */
.L_x_20521:
[----:B------:R-:W2:Y:S02]  /*14c0*/  LDG.E.U16 R4, desc[UR36][R4.64] ;  /* 0x0000002404047981 */ /* 0x000ea4000c1e1500 */
[----:B--2---:R-:W0:Y:S02]  /*14d0*/  I2F.S16 R0, R4 ;  /* 0x0000000400007306 */ /* 0x004e240000101400 */
[----:B0-----:R-:W-:-:S04]  /*14e0*/  F2FP.BF16.F32.PACK_AB R0, RZ, R0 ;  /* 0x00000000ff00723e */ /* 0x001fc800000010ff */
[----:B------:R-:W-:Y:S01]  /*14f0*/  PRMT R17, R0, 0x7610, R17 ;  /* 0x0000761000117816 */ /* 0x000fe20000000011 */
[----:B------:R-:W-:Y:S06]  /*1500*/  BRA `(.L_x_20520) ;  /* 0x0000000c00747947 */ /* 0x000fec0003800000 */
.L_x_20516:
        /* <DEDUP_REMOVED lines=9> */
.L_x_20524:
[----:B------:R-:W2:Y:S02]  /*15a0*/  LDG.E.U16 R0, desc[UR36][R4.64] ;  /* 0x0000002404007981 */ /* 0x000ea4000c1e1500 */
[----:B--2---:R-:W-:-:S05]  /*15b0*/  HADD2.F32 R0, -RZ, R0.H0_H0 ;  /* 0x20000000ff007230 */ /* 0x004fca0000004100 */
[----:B------:R-:W-:-:S04]  /*15c0*/  F2FP.BF16.F32.PACK_AB R0, RZ, R0 ;  /* 0x00000000ff00723e */ /* 0x000fc800000010ff */
[----:B------:R-:W-:Y:S01]  /*15d0*/  PRMT R17, R0, 0x7610, R17 ;  /* 0x0000761000117816 */ /* 0x000fe20000000011 */
[----:B------:R-:W-:Y:S06]  /*15e0*/  BRA `(.L_x_20520) ;  /* 0x0000000c003c7947 */ /* 0x000fec0003800000 */
.L_x_20523:
        /* <DEDUP_REMOVED lines=9> */
.L_x_20526:
[----:B------:R-:W2:Y:S02]  /*1680*/  LDG.E.U16 R4, desc[UR36][R4.64] ;  /* 0x0000002404047981 */ /* 0x000ea4000c1e1500 */
[----:B--2---:R-:W-:-:S05]  /*1690*/  HADD2.F32 R0, -RZ, R4.H0_H0 ;  /* 0x20000004ff007230 */ /* 0x004fca0000004100 */
[----:B------:R-:W-:-:S04]  /*16a0*/  F2FP.BF16.F32.PACK_AB R0, RZ, R0 ;  /* 0x00000000ff00723e */ /* 0x000fc800000010ff */
[----:B------:R-:W-:Y:S01]  /*16b0*/  PRMT R17, R0, 0x7610, R17 ;  /* 0x0000761000117816 */ /* 0x000fe20000000011 */
[----:B------:R-:W-:Y:S06]  /*16c0*/  BRA `(.L_x_20520) ;  /* 0x0000000c00047947 */ /* 0x000fec0003800000 */
.L_x_20525:
        /* <DEDUP_REMOVED lines=9> */
.L_x_20515:
        /* <DEDUP_REMOVED lines=14> */
.L_x_20529:
        /* <DEDUP_REMOVED lines=9> */
.L_x_20528:
        /* <DEDUP_REMOVED lines=28> */
.L_x_20531:
        /* <DEDUP_REMOVED lines=15> */
.L_x_20530:
[----:B------:R0:W5:Y:S01]  /*1b80*/  LDG.E.U16 R17, desc[UR36][R4.64] ;  /* 0x0000002404117981 */ /* 0x000162000c1e1500 */
[----:B------:R-:W-:Y:S05]  /*1b90*/  BRA `(.L_x_20520) ;  /* 0x0000000400d07947 */ /* 0x000fea0003800000 */
.L_x_20527:
        /* <DEDUP_REMOVED lines=13> */
.L_x_20534:
        /* <DEDUP_REMOVED lines=21> */
.L_x_20538:
[----:B------:R-:W-:Y:S05]  /*1dc0*/  BSYNC B1 ;  /* 0x0000000000017941 */ /* 0x000fea0003800000 */
.L_x_20537:
[----:B------:R-:W-:Y:S01]  /*1dd0*/  LEA R5, R0, 0x3b800000, 0x17 ;  /* 0x3b80000000057811 */ /* 0x000fe200078eb8ff */
[----:B------:R-:W-:-:S05]  /*1de0*/  IMAD.SHL.U32 R0, R3, 0x100000, RZ ;  /* 0x0010000003007824 */ /* 0x000fca00078e00ff */
[----:B------:R-:W-:-:S07]  /*1df0*/  LOP3.LUT R0, R5, R0, R6, 0xfe, !PT ;  /* 0x0000000005007212 */ /* 0x000fce00078efe06 */
.L_x_20536:
[----:B------:R-:W-:Y:S05]  /*1e00*/  BSYNC B0 ;  /* 0x0000000000007941 */ /* 0x000fea0003800000 */
.L_x_20535:
[----:B------:R-:W-:-:S04]  /*1e10*/  F2FP.BF16.F32.PACK_AB R0, RZ, R0 ;  /* 0x00000000ff00723e */ /* 0x000fc800000010ff */
[----:B------:R-:W-:Y:S01]  /*1e20*/  PRMT R17, R0, 0x7610, R17 ;  /* 0x0000761000117816 */ /* 0x000fe20000000011 */
[----:B------:R-:W-:Y:S06]  /*1e30*/  BRA `(.L_x_20520) ;  /* 0x0000000400287947 */ /* 0x000fec0003800000 */
.L_x_20533:
        /* <DEDUP_REMOVED lines=21> */
.L_x_20542:
[----:B------:R-:W-:Y:S05]  /*1f90*/  BSYNC B1 ;  /* 0x0000000000017941 */ /* 0x000fea0003800000 */
.L_x_20541:
[----:B------:R-:W-:Y:S01]  /*1fa0*/  LEA R5, R0, 0x37800000, 0x17 ;  /* 0x3780000000057811 */ /* 0x000fe200078eb8ff */
[----:B------:R-:W-:-:S05]  /*1fb0*/  IMAD.SHL.U32 R0, R3, 0x200000, RZ ;  /* 0x0020000003007824 */ /* 0x000fca00078e00ff */
[----:B------:R-:W-:-:S07]  /*1fc0*/  LOP3.LUT R0, R5, R0, R6, 0xfe, !PT ;  /* 0x0000000005007212 */ /* 0x000fce00078efe06 */
.L_x_20540:
[----:B------:R-:W-:Y:S05]  /*1fd0*/  BSYNC B0 ;  /* 0x0000000000007941 */ /* 0x000fea0003800000 */
.L_x_20539:
[----:B------:R-:W-:-:S04]  /*1fe0*/  F2FP.BF16.F32.PACK_AB R0, RZ, R0 ;  /* 0x00000000ff00723e */ /* 0x000fc800000010ff */
[----:B------:R-:W-:Y:S01]  /*1ff0*/  PRMT R17, R0, 0x7610, R17 ;  /* 0x0000761000117816 */ /* 0x000fe20000000011 */
[----:B------:R-:W-:Y:S06]  /*2000*/  BRA `(.L_x_20520) ;  /* 0x0000000000b47947 */ /* 0x000fec0003800000 */
.L_x_20532:
        /* <DEDUP_REMOVED lines=14> */
.L_x_20546:
[----:B------:R-:W-:Y:S05]  /*20f0*/  BSYNC B0 ;  /* 0x0000000000007941 */ /* 0x000fea0003800000 */
.L_x_20545:
[----:B------:R-:W-:-:S04]  /*2100*/  F2FP.BF16.F32.PACK_AB R0, RZ, R0 ;  /* 0x00000000ff00723e */ /* 0x000fc800000010ff */
[----:B------:R-:W-:Y:S01]  /*2110*/  PRMT R17, R0, 0x7610, R17 ;  /* 0x0000761000117816 */ /* 0x000fe20000000011 */
[----:B------:R-:W-:Y:S06]  /*2120*/  BRA `(.L_x_20520) ;  /* 0x00000000006c7947 */ /* 0x000fec0003800000 */
.L_x_20519:
        /* <DEDUP_REMOVED lines=16> */
.L_x_20547:
[----:B------:R-:W-:Y:S01]  /*2230*/  PRMT R17, RZ, 0x7610, R17 ;  /* 0x00007610ff117816 */ /* 0x000fe20000000011 */
[----:B------:R-:W-:Y:S06]  /*2240*/  BRA `(.L_x_20520) ;  /* 0x0000000000247947 */ /* 0x000fec0003800000 */
.L_x_20544:
[----:B------:R-:W2:Y:S02]  /*2250*/  LDG.E.64 R4, desc[UR36][R4.64] ;  /* 0x0000002404047981 */ /* 0x000ea4000c1e1b00 */
[----:B--2---:R-:W0:Y:S02]  /*2260*/  I2F.U64 R0, R4 ;  /* 0x0000000400007312 */ /* 0x004e240000301000 */
[----:B0-----:R-:W-:-:S04]  /*2270*/  F2FP.BF16.F32.PACK_AB R0, RZ, R0 ;  /* 0x00000000ff00723e */ /* 0x001fc800000010ff */
[----:B------:R-:W-:Y:S01]  /*2280*/  PRMT R17, R0, 0x7610, R17 ;  /* 0x0000761000117816 */ /* 0x000fe20000000011 */
[----:B------:R-:W-:Y:S06]  /*2290*/  BRA `(.L_x_20520) ;  /* 0x0000000000107947 */ /* 0x000fec0003800000 */
.L_x_20543:
[----:B------:R-:W2:Y:S02]  /*22a0*/  LDG.E R4, desc[UR36][R4.64] ;  /* 0x0000002404047981 */ /* 0x000ea4000c1e1900 */
[----:B--2---:R-:W-:-:S04]  /*22b0*/  I2FP.F32.U32 R0, R4 ;  /* 0x0000000400007245 */ /* 0x004fc80000201000 */
[----:B------:R-:W-:-:S04]  /*22c0*/  F2FP.BF16.F32.PACK_AB R0, RZ, R0 ;  /* 0x00000000ff00723e */ /* 0x000fc800000010ff */
[----:B------:R-:W-:-:S07]  /*22d0*/  PRMT R17, R0, 0x7610, R17 ;  /* 0x0000761000117816 */ /* 0x000fce0000000011 */
.L_x_20520:
[----:B------:R-:W-:-:S07]  /*22e0*/  VIADD R23, R23, 0x80 ;  /* 0x0000008017177836 */ /* 0x000fce0000000000 */
.L_x_20514:
[----:B------:R-:W-:Y:S05]  /*22f0*/  BSYNC B6 ;  /* 0x0000000000067941 */ /* 0x000fea0003800000 */
.L_x_20513:
        /* <DEDUP_REMOVED lines=28> */
.L_x_20553:
[----:B------:R-:W2:Y:S02]  /*24c0*/  LDG.E.U8 R4, desc[UR36][R4.64] ;  /* 0x0000002404047981 */ /* 0x000ea4000c1e1100 */
[----:B--2---:R-:W-:-:S04]  /*24d0*/  I2FP.F32.U32 R0, R4 ;  /* 0x0000000400007245 */ /* 0x004fc80000201000 */
[----:B------:R-:W-:-:S04]  /*24e0*/  F2FP.BF16.F32.PACK_AB R0, RZ, R0 ;  /* 0x00000000ff00723e */ /* 0x000fc800000010ff */
[----:B------:R-:W-:Y:S01]  /*24f0*/  PRMT R24, R0, 0x7610, R24 ;  /* 0x0000761000187816 */ /* 0x000fe20000000018 */
[----:B------:R-:W-:Y:S06]  /*2500*/  BRA `(.L_x_20555) ;  /* 0x0000000c00c87947 */ /* 0x000fec0003800000 */
.L_x_20552:
        /* <DEDUP_REMOVED lines=11> */
.L_x_20557:
[----:B------:R-:W2:Y:S02]  /*25c0*/  LDG.E R4, desc[UR36][R4.64] ;  /* 0x0000002404047981 */ /* 0x000ea4000c1e1900 */
[----:B--2---:R-:W-:-:S04]  /*25d0*/  I2FP.F32.S32 R0, R4 ;  /* 0x0000000400007245 */ /* 0x004fc80000201400 */
[----:B------:R-:W-:-:S04]  /*25e0*/  F2FP.BF16.F32.PACK_AB R0, RZ, R0 ;  /* 0x00000000ff00723e */ /* 0x000fc800000010ff */
[----:B------:R-:W-:Y:S01]  /*25f0*/  PRMT R24, R0, 0x7610, R24 ;  /* 0x0000761000187816 */ /* 0x000fe20000000018 */
[----:B------:R-:W-:Y:S06]  /*2600*/  BRA `(.L_x_20555) ;  /* 0x0000000c00887947 */ /* 0x000fec0003800000 */
.L_x_20556:
[----:B------:R-:W2:Y:S02]  /*2610*/  LDG.E.U16 R4, desc[UR36][R4.64] ;  /* 0x0000002404047981 */ /* 0x000ea4000c1e1500 */
[----:B--2---:R-:W0:Y:S02]  /*2620*/  I2F.S16 R0, R4 ;  /* 0x0000000400007306 */ /* 0x004e240000101400 */
[----:B0-----:R-:W-:-:S04]  /*2630*/  F2FP.BF16.F32.PACK_AB R0, RZ, R0 ;  /* 0x00000000ff00723e */ /* 0x001fc800000010ff */
[----:B------:R-:W-:Y:S01]  /*2640*/  PRMT R24, R0, 0x7610, R24 ;  /* 0x0000761000187816 */ /* 0x000fe20000000018 */
[----:B------:R-:W-:Y:S06]  /*2650*/  BRA `(.L_x_20555) ;  /* 0x0000000c00747947 */ /* 0x000fec0003800000 */
.L_x_20551:
        /* <DEDUP_REMOVED lines=9> */
.L_x_20559:
[----:B------:R-:W2:Y:S02]  /*26f0*/  LDG.E.U16 R0, desc[UR36][R4.64] ;  /* 0x0000002404007981 */ /* 0x000ea4000c1e1500 */
[----:B--2---:R-:W-:-:S05]  /*2700*/  HADD2.F32 R0, -RZ, R0.H0_H0 ;  /* 0x20000000ff007230 */ /* 0x004fca0000004100 */
[----:B------:R-:W-:-:S04]  /*2710*/  F2FP.BF16.F32.PACK_AB R0, RZ, R0 ;  /* 0x00000000ff00723e */ /* 0x000fc800000010ff */
[----:B------:R-:W-:Y:S01]  /*2720*/  PRMT R24, R0, 0x7610, R24 ;  /* 0x0000761000187816 */ /* 0x000fe20000000018 */
[----:B------:R-:W-:Y:S06]  /*2730*/  BRA `(.L_x_20555) ;  /* 0x0000000c003c7947 */ /* 0x000fec0003800000 */
.L_x_20558:
        /* <DEDUP_REMOVED lines=9> */
.L_x_20561:
[----:B------:R-:W2:Y:S02]  /*27d0*/  LDG.E.U16 R4, desc[UR36][R4.64] ;  /* 0x0000002404047981 */ /* 0x000ea4000c1e1500 */
[----:B--2---:R-:W-:-:S05]  /*27e0*/  HADD2.F32 R0, -RZ, R4.H0_H0 ;  /* 0x20000004ff007230 */ /* 0x004fca0000004100 */
[----:B------:R-:W-:-:S04]  /*27f0*/  F2FP.BF16.F32.PACK_AB R0, RZ, R0 ;  /* 0x00000000ff00723e */ /* 0x000fc800000010ff */
[----:B------:R-:W-:Y:S01]  /*2800*/  PRMT R24, R0, 0x7610, R24 ;  /* 0x0000761000187816 */ /* 0x000fe20000000018 */
[----:B------:R-:W-:Y:S06]  /*2810*/  BRA `(.L_x_20555) ;  /* 0x0000000c00047947 */ /* 0x000fec0003800000 */
.L_x_20560:
        /* <DEDUP_REMOVED lines=9> */
.L_x_20550:
        /* <DEDUP_REMOVED lines=14> */
.L_x_20564:
        /* <DEDUP_REMOVED lines=9> */
.L_x_20563:
        /* <DEDUP_REMOVED lines=28> */
.L_x_20566:
        /* <DEDUP_REMOVED lines=15> */
.L_x_20565:
[----:B------:R0:W5:Y:S01]  /*2cd0*/  LDG.E.U16 R24, desc[UR36][R4.64] ;  /* 0x0000002404187981 */ /* 0x000162000c1e1500 */
[----:B------:R-:W-:Y:S05]  /*2ce0*/  BRA `(.L_x_20555) ;  /* 0x0000000400d07947 */ /* 0x000fea0003800000 */
.L_x_20562:
        /* <DEDUP_REMOVED lines=13> */
.L_x_20569:
        /* <DEDUP_REMOVED lines=21> */
.L_x_20573:
[----:B------:R-:W-:Y:S05]  /*2f10*/  BSYNC B1 ;  /* 0x0000000000017941 */ /* 0x000fea0003800000 */
.L_x_20572:
[----:B------:R-:W-:Y:S01]  /*2f20*/  LEA R5, R0, 0x3b800000, 0x17 ;  /* 0x3b80000000057811 */ /* 0x000fe200078eb8ff */
[----:B------:R-:W-:-:S05]  /*2f30*/  IMAD.SHL.U32 R0, R3, 0x100000, RZ ;  /* 0x0010000003007824 */ /* 0x000fca00078e00ff */
[----:B------:R-:W-:-:S07]  /*2f40*/  LOP3.LUT R0, R5, R0, R6, 0xfe, !PT ;  /* 0x0000000005007212 */ /* 0x000fce00078efe06 */
.L_x_20571:
[----:B------:R-:W-:Y:S05]  /*2f50*/  BSYNC B0 ;  /* 0x0000000000007941 */ /* 0x000fea0003800000 */
.L_x_20570:
[----:B------:R-:W-:-:S04]  /*2f60*/  F2FP.BF16.F32.PACK_AB R0, RZ, R0 ;  /* 0x00000000ff00723e */ /* 0x000fc800000010ff */
[----:B------:R-:W-:Y:S01]  /*2f70*/  PRMT R24, R0, 0x7610, R24 ;  /* 0x0000761000187816 */ /* 0x000fe20000000018 */
[----:B------:R-:W-:Y:S06]  /*2f80*/  BRA `(.L_x_20555) ;  /* 0x0000000400287947 */ /* 0x000fec0003800000 */
.L_x_20568:
        /* <DEDUP_REMOVED lines=21> */
.L_x_20577:
[----:B------:R-:W-:Y:S05]  /*30e0*/  BSYNC B1 ;  /* 0x0000000000017941 */ /* 0x000fea0003800000 */
.L_x_20576:
[----:B------:R-:W-:Y:S01]  /*30f0*/  LEA R5, R0, 0x37800000, 0x17 ;  /* 0x3780000000057811 */ /* 0x000fe200078eb8ff */
[----:B------:R-:W-:-:S05]  /*3100*/  IMAD.SHL.U32 R0, R3, 0x200000, RZ ;  /* 0x0020000003007824 */ /* 0x000fca00078e00ff */
[----:B------:R-:W-:-:S07]  /*3110*/  LOP3.LUT R0, R5, R0, R6, 0xfe, !PT ;  /* 0x0000000005007212 */ /* 0x000fce00078efe06 */
.L_x_20575:
[----:B------:R-:W-:Y:S05]  /*3120*/  BSYNC B0 ;  /* 0x0000000000007941 */ /* 0x000fea0003800000 */
.L_x_20574:
[----:B------:R-:W-:-:S04]  /*3130*/  F2FP.BF16.F32.PACK_AB R0, RZ, R0 ;  /* 0x00000000ff00723e */ /* 0x000fc800000010ff */
[----:B------:R-:W-:Y:S01]  /*3140*/  PRMT R24, R0, 0x7610, R24 ;  /* 0x0000761000187816 */ /* 0x000fe20000000018 */
[----:B------:R-:W-:Y:S06]  /*3150*/  BRA `(.L_x_20555) ;  /* 0x0000000000b47947 */ /* 0x000fec0003800000 */
.L_x_20567:
        /* <DEDUP_REMOVED lines=14> */
.L_x_20581:
[----:B------:R-:W-:Y:S05]  /*3240*/  BSYNC B0 ;  /* 0x0000000000007941 */ /* 0x000fea0003800000 */
.L_x_20580:
[----:B------:R-:W-:-:S04]  /*3250*/  F2FP.BF16.F32.PACK_AB R0, RZ, R0 ;  /* 0x00000000ff00723e */ /* 0x000fc800000010ff */
[----:B------:R-:W-:Y:S01]  /*3260*/  PRMT R24, R0, 0x7610, R24 ;  /* 0x0000761000187816 */ /* 0x000fe20000000018 */
[----:B------:R-:W-:Y:S06]  /*3270*/  BRA `(.L_x_20555) ;  /* 0x00000000006c7947 */ /* 0x000fec0003800000 */
.L_x_20554:
        /* <DEDUP_REMOVED lines=16> */
.L_x_20582:
[----:B------:R-:W-:Y:S01]  /*3380*/  PRMT R24, RZ, 0x7610, R24 ;  /* 0x00007610ff187816 */ /* 0x000fe20000000018 */
[----:B------:R-:W-:Y:S06]  /*3390*/  BRA `(.L_x_20555) ;  /* 0x0000000000247947 */ /* 0x000fec0003800000 */
.L_x_20579:
[----:B------:R-:W2:Y:S02]  /*33a0*/  LDG.E.64 R4, desc[UR36][R4.64] ;  /* 0x0000002404047981 */ /* 0x000ea4000c1e1b00 */
[----:B--2---:R-:W0:Y:S02]  /*33b0*/  I2F.U64 R0, R4 ;  /* 0x0000000400007312 */ /* 0x004e240000301000 */
[----:B0-----:R-:W-:-:S04]  /*33c0*/  F2FP.BF16.F32.PACK_AB R0, RZ, R0 ;  /* 0x00000000ff00723e */ /* 0x001fc800000010ff */
[----:B------:R-:W-:Y:S01]  /*33d0*/  PRMT R24, R0, 0x7610, R24 ;  /* 0x0000761000187816 */ /* 0x000fe20000000018 */
[----:B------:R-:W-:Y:S06]  /*33e0*/  BRA `(.L_x_20555) ;  /* 0x0000000000107947 */ /* 0x000fec0003800000 */
.L_x_20578:
[----:B------:R-:W2:Y:S02]  /*33f0*/  LDG.E R4, desc[UR36][R4.64] ;  /* 0x0000002404047981 */ /* 0x000ea4000c1e1900 */
[----:B--2---:R-:W-:-:S04]  /*3400*/  I2FP.F32.U32 R0, R4 ;  /* 0x0000000400007245 */ /* 0x004fc80000201000 */
[----:B------:R-:W-:-:S04]  /*3410*/  F2FP.BF16.F32.PACK_AB R0, RZ, R0 ;  /* 0x00000000ff00723e */ /* 0x000fc800000010ff */
[----:B------:R-:W-:-:S07]  /*3420*/  PRMT R24, R0, 0x7610, R24 ;  /* 0x0000761000187816 */ /* 0x000fce0000000018 */
.L_x_20555:
[----:B------:R-:W-:-:S07]  /*3430*/  VIADD R23, R23, 0x80 ;  /* 0x0000008017177836 */ /* 0x000fce0000000000 */
.L_x_20549:
[----:B------:R-:W-:Y:S05]  /*3440*/  BSYNC B6 ;  /* 0x0000000000067941 */ /* 0x000fea0003800000 */
.L_x_20548:
        /* <DEDUP_REMOVED lines=25> */
.L_x_20588:
[----:B------:R-:W2:Y:S02]  /*35e0*/  LDG.E.U8 R4, desc[UR36][R4.64] ;  /* 0x0000002404047981 */ /* 0x000ea4000c1e1100 */
[----:B--2---:R-:W-:-:S04]  /*35f0*/  I2FP.F32.U32 R0, R4 ;  /* 0x0000000400007245 */ /* 0x004fc80000201000 */
[----:B------:R-:W-:-:S04]  /*3600*/  F2FP.BF16.F32.PACK_AB R0, RZ, R0 ;  /* 0x00000000ff00723e */ /* 0x000fc800000010ff */
[----:B------:R-:W-:Y:S01]  /*3610*/  PRMT R18, R0, 0x7610, R18 ;  /* 0x0000761000127816 */ /* 0x000fe20000000012 */
[----:B------:R-:W-:Y:S06]  /*3620*/  BRA `(.L_x_20584) ;  /* 0x0000000c00c87947 */ /* 0x000fec0003800000 */
.L_x_20587:
        /* <DEDUP_REMOVED lines=11> */
.L_x_20591:
[----:B------:R-:W2:Y:S02]  /*36e0*/  LDG.E R4, desc[UR36][R4.64] ;  /* 0x0000002404047981 */ /* 0x000ea4000c1e1900 */
[----:B--2---:R-:W-:-:S04]  /*36f0*/  I2FP.F32.S32 R0, R4 ;  /* 0x0000000400007245 */ /* 0x004fc80000201400 */
[----:B------:R-:W-:-:S04]  /*3700*/  F2FP.BF16.F32.PACK_AB R0, RZ, R0 ;  /* 0x00000000ff00723e */ /* 0x000fc800000010ff */
[----:B------:R-:W-:Y:S01]  /*3710*/  PRMT R18, R0, 0x7610, R18 ;  /* 0x0000761000127816 */ /* 0x000fe20000000012 */
[----:B------:R-:W-:Y:S06]  /*3720*/  BRA `(.L_x_20584) ;  /* 0x0000000c00887947 */ /* 0x000fec0003800000 */
.L_x_20590:
[----:B------:R-:W2:Y:S02]  /*3730*/  LDG.E.U16 R4, desc[UR36][R4.64] ;  /* 0x0000002404047981 */ /* 0x000ea4000c1e1500 */
[----:B--2---:R-:W0:Y:S02]  /*3740*/  I2F.S16 R0, R4 ;  /* 0x0000000400007306 */ /* 0x004e240000101400 */
[----:B0-----:R-:W-:-:S04]  /*3750*/  F2FP.BF16.F32.PACK_AB R0, RZ, R0 ;  /* 0x00000000ff00723e */ /* 0x001fc800000010ff */
[----:B------:R-:W-:Y:S01]  /*3760*/  PRMT R18, R0, 0x7610, R18 ;  /* 0x0000761000127816 */ /* 0x000fe20000000012 */
[----:B------:R-:W-:Y:S06]  /*3770*/  BRA `(.L_x_20584) ;  /* 0x0000000c00747947 */ /* 0x000fec0003800000 */
.L_x_20586:
        /* <DEDUP_REMOVED lines=9> */
.L_x_20593:
[----:B------:R-:W2:Y:S02]  /*3810*/  LDG.E.U16 R0, desc[UR36][R4.64] ;  /* 0x0000002404007981 */ /* 0x000ea4000c1e1500 */
[----:B--2---:R-:W-:-:S05]  /*3820*/  HADD2.F32 R0, -RZ, R0.H0_H0 ;  /* 0x20000000ff007230 */ /* 0x004fca0000004100 */
[----:B------:R-:W-:-:S04]  /*3830*/  F2FP.BF16.F32.PACK_AB R0, RZ, R0 ;  /* 0x00000000ff00723e */ /* 0x000fc800000010ff */
[----:B------:R-:W-:Y:S01]  /*3840*/  PRMT R18, R0, 0x7610, R18 ;  /* 0x0000761000127816 */ /* 0x000fe20000000012 */
[----:B------:R-:W-:Y:S06]  /*3850*/  BRA `(.L_x_20584) ;  /* 0x0000000c003c7947 */ /* 0x000fec0003800000 */
.L_x_20592:
        /* <DEDUP_REMOVED lines=9> */
.L_x_20595:
[----:B------:R-:W2:Y:S02]  /*38f0*/  LDG.E.U16 R4, desc[UR36][R4.64] ;  /* 0x0000002404047981 */ /* 0x000ea4000c1e1500 */
[----:B--2---:R-:W-:-:S05]  /*3900*/  HADD2.F32 R0, -RZ, R4.H0_H0 ;  /* 0x20000004ff007230 */ /* 0x004fca0000004100 */
[----:B------:R-:W-:-:S04]  /*3910*/  F2FP.BF16.F32.PACK_AB R0, RZ, R0 ;  /* 0x00000000ff00723e */ /* 0x000fc800000010ff */
[----:B------:R-:W-:Y:S01]  /*3920*/  PRMT R18, R0, 0x7610, R18 ;  /* 0x0000761000127816 */ /* 0x000fe20000000012 */
[----:B------:R-:W-:Y:S06]  /*3930*/  BRA `(.L_x_20584) ;  /* 0x0000000c00047947 */ /* 0x000fec0003800000 */
.L_x_20594:
        /* <DEDUP_REMOVED lines=9> */
.L_x_20585:
        /* <DEDUP_REMOVED lines=14> */
.L_x_20598:
        /* <DEDUP_REMOVED lines=9> */
.L_x_20597:
        /* <DEDUP_REMOVED lines=28> */
.L_x_20600:
        /* <DEDUP_REMOVED lines=15> */
.L_x_20599:
[----:B------:R1:W5:Y:S01]  /*3df0*/  LDG.E.U16 R18, desc[UR36][R4.64] ;  /* 0x0000002404127981 */ /* 0x000362000c1e1500 */
[----:B------:R-:W-:Y:S05]  /*3e00*/  BRA `(.L_x_20584) ;  /* 0x0000000400d07947 */ /* 0x000fea0003800000 */
.L_x_20596:
        /* <DEDUP_REMOVED lines=13> */
.L_x_20603:
        /* <DEDUP_REMOVED lines=21> */
.L_x_20607:
[----:B------:R-:W-:Y:S05]  /*4030*/  BSYNC B1 ;  /* 0x0000000000017941 */ /* 0x000fea0003800000 */
.L_x_20606:
[----:B------:R-:W-:Y:S01]  /*4040*/  LEA R5, R0, 0x3b800000, 0x17 ;  /* 0x3b80000000057811 */ /* 0x000fe200078eb8ff */
[----:B------:R-:W-:-:S05]  /*4050*/  IMAD.SHL.U32 R0, R3, 0x100000, RZ ;  /* 0x0010000003007824 */ /* 0x000fca00078e00ff */
[----:B------:R-:W-:-:S07]  /*4060*/  LOP3.LUT R0, R5, R0, R6, 0xfe, !PT ;  /* 0x0000000005007212 */ /* 0x000fce00078efe06 */
.L_x_20605:
[----:B------:R-:W-:Y:S05]  /*4070*/  BSYNC B0 ;  /* 0x0000000000007941 */ /* 0x000fea0003800000 */
.L_x_20604:
[----:B------:R-:W-:-:S04]  /*4080*/  F2FP.BF16.F32.PACK_AB R0, RZ, R0 ;  /* 0x00000000ff00723e */ /* 0x000fc800000010ff */
[----:B------:R-:W-:Y:S01]  /*4090*/  PRMT R18, R0, 0x7610, R18 ;  /* 0x0000761000127816 */ /* 0x000fe20000000012 */
[----:B------:R-:W-:Y:S06]  /*40a0*/  BRA `(.L_x_20584) ;  /* 0x0000000400287947 */ /* 0x000fec0003800000 */
.L_x_20602:
        /* <DEDUP_REMOVED lines=21> */
.L_x_20611:
[----:B------:R-:W-:Y:S05]  /*4200*/  BSYNC B1 ;  /* 0x0000000000017941 */ /* 0x000fea0003800000 */
.L_x_20610:
[----:B------:R-:W-:Y:S01]  /*4210*/  LEA R5, R0, 0x37800000, 0x17 ;  /* 0x3780000000057811 */ /* 0x000fe200078eb8ff */
[----:B------:R-:W-:-:S05]  /*4220*/  IMAD.SHL.U32 R0, R3, 0x200000, RZ ;  /* 0x0020000003007824 */ /* 0x000fca00078e00ff */
[----:B------:R-:W-:-:S07]  /*4230*/  LOP3.LUT R0, R5, R0, R6, 0xfe, !PT ;  /* 0x0000000005007212 */ /* 0x000fce00078efe06 */
.L_x_20609:
[----:B------:R-:W-:Y:S05]  /*4240*/  BSYNC B0 ;  /* 0x0000000000007941 */ /* 0x000fea0003800000 */
.L_x_20608:
[----:B------:R-:W-:-:S04]  /*4250*/  F2FP.BF16.F32.PACK_AB R0, RZ, R0 ;  /* 0x00000000ff00723e */ /* 0x000fc800000010ff */
[----:B------:R-:W-:Y:S01]  /*4260*/  PRMT R18, R0, 0x7610, R18 ;  /* 0x0000761000127816 */ /* 0x000fe20000000012 */
[----:B------:R-:W-:Y:S06]  /*4270*/  BRA `(.L_x_20584) ;  /* 0x0000000000b47947 */ /* 0x000fec0003800000 */
.L_x_20601:
        /* <DEDUP_REMOVED lines=14> */
.L_x_20615:
[----:B------:R-:W-:Y:S05]  /*4360*/  BSYNC B0 ;  /* 0x0000000000007941 */ /* 0x000fea0003800000 */
.L_x_20614:
[----:B------:R-:W-:-:S04]  /*4370*/  F2FP.BF16.F32.PACK_AB R0, RZ, R0 ;  /* 0x00000000ff00723e */ /* 0x000fc800000010ff */
[----:B------:R-:W-:Y:S01]  /*4380*/  PRMT R18, R0, 0x7610, R18 ;  /* 0x0000761000127816 */ /* 0x000fe20000000012 */
[----:B------:R-:W-:Y:S06]  /*4390*/  BRA `(.L_x_20584) ;  /* 0x00000000006c7947 */ /* 0x000fec0003800000 */
.L_x_20589:
        /* <DEDUP_REMOVED lines=16> */
.L_x_20616:
[----:B------:R-:W-:Y:S01]  /*44a0*/  PRMT R18, RZ, 0x7610, R18 ;  /* 0x00007610ff127816 */ /* 0x000fe20000000012 */
[----:B------:R-:W-:Y:S06]  /*44b0*/  BRA `(.L_x_20584) ;  /* 0x0000000000247947 */ /* 0x000fec0003800000 */
.L_x_20613:
[----:B------:R-:W2:Y:S02]  /*44c0*/  LDG.E.64 R4, desc[UR36][R4.64] ;  /* 0x0000002404047981 */ /* 0x000ea4000c1e1b00 */
[----:B--2---:R-:W0:Y:S02]  /*44d0*/  I2F.U64 R0, R4 ;  /* 0x0000000400007312 */ /* 0x004e240000301000 */
[----:B0-----:R-:W-:-:S04]  /*44e0*/  F2FP.BF16.F32.PACK_AB R0, RZ, R0 ;  /* 0x00000000ff00723e */ /* 0x001fc800000010ff */
[----:B------:R-:W-:Y:S01]  /*44f0*/  PRMT R18, R0, 0x7610, R18 ;  /* 0x0000761000127816 */ /* 0x000fe20000000012 */
[----:B------:R-:W-:Y:S06]  /*4500*/  BRA `(.L_x_20584) ;  /* 0x0000000000107947 */ /* 0x000fec0003800000 */
.L_x_20612:
[----:B------:R-:W2:Y:S02]  /*4510*/  LDG.E R4, desc[UR36][R4.64] ;  /* 0x0000002404047981 */ /* 0x000ea4000c1e1900 */
[----:B--2---:R-:W-:-:S04]  /*4520*/  I2FP.F32.U32 R0, R4 ;  /* 0x0000000400007245 */ /* 0x004fc80000201000 */
[----:B------:R-:W-:-:S04]  /*4530*/  F2FP.BF16.F32.PACK_AB R0, RZ, R0 ;  /* 0x00000000ff00723e */ /* 0x000fc800000010ff */
[----:B------:R-:W-:-:S07]  /*4540*/  PRMT R18, R0, 0x7610, R18 ;  /* 0x0000761000127816 */ /* 0x000fce0000000012 */
.L_x_20584:
[----:B------:R-:W-:Y:S05]  /*4550*/  BSYNC B6 ;  /* 0x0000000000067941 */ /* 0x000fea0003800000 */
.L_x_20583:
[----:B------:R-:W0:Y:S01]  /*4560*/  S2R R25, SR_TID.X ;  /* 0x0000000000197919 */ /* 0x000e220000002100 */
[----:B------:R-:W-:Y:S01]  /*4570*/  BSSY B6, `(.L_x_20617) ;  /* 0x0000127000067945 */ /* 0x000fe20003800000 */
[C---:B01----:R-:W-:Y:S01]  /*4580*/  VIADD R5, R25.reuse, 0x100 ;  /* 0x0000010019057836 */ /* 0x043fe20000000000 */
[C---:B------:R-:W-:Y:S01]  /*4590*/  ISETP.GE.AND P3, PT, R25.reuse, R16, PT ;  /* 0x000000101900720c */ /* 0x040fe20003f66270 */
[----:B------:R-:W-:-:S03]  /*45a0*/  VIADD R23, R25, 0x80 ;  /* 0x0000008019177836 */ /* 0x000fc60000000000 */
[-C--:B------:R-:W-:Y:S01]  /*45b0*/  ISETP.GE.AND P1, PT, R5, R16.reuse, PT ;  /* 0x000000100500720c */ /* 0x080fe20003f26270 */
[----:B------:R-:W-:Y:S01]  /*45c0*/  VIADD R5, R25, 0x180 ;  /* 0x0000018019057836 */ /* 0x000fe20000000000 */
[----:B------:R-:W-:-:S04]  /*45d0*/  ISETP.GE.AND P0, PT, R23, R16, PT ;  /* 0x000000101700720c */ /* 0x000fc80003f06270 */
[----:B------:R-:W-:-:S03]  /*45e0*/  ISETP.GE.AND P2, PT, R5, R16, PT ;  /* 0x000000100500720c */ /* 0x000fc60003f46270 */
[----:B-----5:R-:W-:-:S04]  /*45f0*/  @!P3 IMAD.U32 R0, R19, 0x10000, RZ ;  /* 0x000100001300b824 */ /* 0x020fc800078e00ff */
[----:B------:R-:W-:Y:S02]  /*4600*/  @!P1 IMAD.U32 R24, R24, 0x10000, RZ ;  /* 0x0001000018189824 */ /* 0x000fe400078e00ff */
[----:B------:R-:W-:Y:S01]  /*4610*/  @!P0 IMAD.U32 R4, R17, 0x10000, RZ ;  /* 0x0001000011048824 */ /* 0x000fe200078e00ff */
[----:B------:R-:W0:Y:S03]  /*4620*/  @!P3 MUFU.SQRT R0, R0 ;  /* 0x000000000000b308 */ /* 0x000e260000002000 */
[----:B------:R-:W-:Y:S02]  /*4630*/  @!P2 IMAD.U32 R5, R18, 0x10000, RZ ;  /* 0x000100001205a824 */ /* 0x000fe400078e00ff */
[----:B------:R-:W1:Y:S03]  /*4640*/  LDC.U8 R18, c[0x0][0x234] ;  /* 0x00008d00ff127b82 */ /* 0x000e660000000000 */
[----:B------:R-:W2:Y:S08]  /*4650*/  @!P1 MUFU.SQRT R24, R24 ;  /* 0x0000001800189308 */ /* 0x000eb00000002000 */
[----:B------:R-:W3:Y:S08]  /*4660*/  @!P2 MUFU.SQRT R5, R5 ;  /* 0x000000050005a308 */ /* 0x000ef00000002000 */
[----:B------:R-:W4:Y:S08]  /*4670*/  @!P0 MUFU.SQRT R4, R4 ;  /* 0x0000000400048308 */ /* 0x000f300000002000 */
[----:B0-----:R0:W0:Y:S08]  /*4680*/  @!P3 F2F.BF16.F32 R3, R0 ;  /* 0x000000000003b304 */ /* 0x0010300000202000 */
[----:B--2---:R2:W0:Y:S08]  /*4690*/  @!P1 F2F.BF16.F32 R17, R24 ;  /* 0x0000001800119304 */ /* 0x0044300000202000 */
[----:B---3--:R2:W3:Y:S08]  /*46a0*/  @!P2 F2F.BF16.F32 R19, R5 ;  /* 0x000000050013a304 */ /* 0x0084f00000202000 */
[----:B----4-:R2:W4:Y:S01]  /*46b0*/  @!P0 F2F.BF16.F32 R22, R4 ;  /* 0x0000000400168304 */ /* 0x0105220000202000 */
[----:B01----:R-:W-:Y:S05]  /*46c0*/  @P3 BRA `(.L_x_20618) ;  /* 0x0000001000443947 */ /* 0x003fea0003800000 */
        /* <DEDUP_REMOVED lines=20> */
[----:B------:R-:W0:Y:S02]  /*4810*/  F2I.FTZ.TRUNC.NTZ R3, R3 ;  /* 0x0000000300037305 */ /* 0x000e24000021f100 */
[----:B0-----:R0:W-:Y:S01]  /*4820*/  STG.E.U8 desc[UR36][R8.64], R3 ;  /* 0x0000000308007986 */ /* 0x0011e2000c101124 */
[----:B------:R-:W-:Y:S05]  /*4830*/  BRA `(.L_x_20618) ;  /* 0x0000000c00e87947 */ /* 0x000fea0003800000 */
.L_x_20622:
[----:B------:R-:W-:Y:S02]  /*4840*/  IMAD.U32 R5, R3, 0x10000, RZ ;  /* 0x0001000003057824 */ /* 0x000fe400078e00ff */
[----:B------:R-:W-:-:S04]  /*4850*/  IMAD.MOV.U32 R25, RZ, RZ, R23 ;  /* 0x000000ffff197224 */ /* 0x000fc800078e0017 */
[----:B------:R-:W0:Y:S02]  /*4860*/  F2I.S64.TRUNC R4, R5 ;  /* 0x0000000500047311 */ /* 0x000e24000020d900 */
[----:B0-----:R0:W-:Y:S01]  /*4870*/  STG.E.U8 desc[UR36][R8.64], R4 ;  /* 0x0000000408007986 */ /* 0x0011e2000c101124 */
[----:B------:R-:W-:Y:S05]  /*4880*/  BRA `(.L_x_20618) ;  /* 0x0000000c00d47947 */ /* 0x000fea0003800000 */
.L_x_20621:
        /* <DEDUP_REMOVED lines=11> */
.L_x_20625:
[----:B------:R-:W-:Y:S02]  /*4940*/  IMAD.U32 R3, R3, 0x10000, RZ ;  /* 0x0001000003037824 */ /* 0x000fe400078e00ff */
[----:B------:R-:W-:-:S04]  /*4950*/  IMAD.MOV.U32 R25, RZ, RZ, R23 ;  /* 0x000000ffff197224 */ /* 0x000fc800078e0017 */
[----:B------:R-:W0:Y:S02]  /*4960*/  F2I.FTZ.TRUNC.NTZ R3, R3 ;  /* 0x0000000300037305 */ /* 0x000e24000021f100 */
[----:B0-----:R0:W-:Y:S01]  /*4970*/  STG.E desc[UR36][R8.64], R3 ;  /* 0x0000000308007986 */ /* 0x0011e2000c101924 */
[----:B------:R-:W-:Y:S05]  /*4980*/  BRA `(.L_x_20618) ;  /* 0x0000000c00947947 */ /* 0x000fea0003800000 */
.L_x_20624:
[----:B------:R-:W-:Y:S02]  /*4990*/  IMAD.U32 R3, R3, 0x10000, RZ ;  /* 0x0001000003037824 */ /* 0x000fe400078e00ff */
[----:B------:R-:W-:-:S04]  /*49a0*/  IMAD.MOV.U32 R25, RZ, RZ, R23 ;  /* 0x000000ffff197224 */ /* 0x000fc800078e0017 */
[----:B------:R-:W0:Y:S02]  /*49b0*/  F2I.FTZ.TRUNC.NTZ R3, R3 ;  /* 0x0000000300037305 */ /* 0x000e24000021f100 */
[----:B0-----:R0:W-:Y:S01]  /*49c0*/  STG.E.U16 desc[UR36][R8.64], R3 ;  /* 0x0000000308007986 */ /* 0x0011e2000c101524 */
[----:B------:R-:W-:Y:S05]  /*49d0*/  BRA `(.L_x_20618) ;  /* 0x0000000c00807947 */ /* 0x000fea0003800000 */
.L_x_20620:
        /* <DEDUP_REMOVED lines=10> */
.L_x_20627:
[----:B------:R-:W-:Y:S02]  /*4a80*/  IMAD.U32 R0, R3, 0x10000, RZ ;  /* 0x0001000003007824 */ /* 0x000fe400078e00ff */
[----:B------:R-:W-:-:S03]  /*4a90*/  IMAD.MOV.U32 R25, RZ, RZ, R23 ;  /* 0x000000ffff197224 */ /* 0x000fc600078e0017 */
[----:B------:R-:W-:-:S05]  /*4aa0*/  F2FP.F16.F32.PACK_AB R0, RZ, R0 ;  /* 0x00000000ff00723e */ /* 0x000fca00000000ff */
[----:B------:R0:W-:Y:S01]  /*4ab0*/  STG.E.U16 desc[UR36][R8.64], R0 ;  /* 0x0000000008007986 */ /* 0x0001e2000c101524 */
[----:B------:R-:W-:Y:S05]  /*4ac0*/  BRA `(.L_x_20618) ;  /* 0x0000000c00447947 */ /* 0x000fea0003800000 */
.L_x_20626:
        /* <DEDUP_REMOVED lines=11> */
.L_x_20629:
[----:B------:R-:W-:Y:S02]  /*4b80*/  IMAD.U32 R3, R3, 0x10000, RZ ;  /* 0x0001000003037824 */ /* 0x000fe400078e00ff */
[----:B------:R-:W-:-:S03]  /*4b90*/  IMAD.MOV.U32 R25, RZ, RZ, R23 ;  /* 0x000000ffff197224 */ /* 0x000fc600078e0017 */
[----:B------:R-:W-:-:S04]  /*4ba0*/  F2FP.F16.F32.PACK_AB R3, RZ, R3 ;  /* 0x00000003ff03723e */ /* 0x000fc800000000ff */
[----:B------:R-:W-:-:S05]  /*4bb0*/  PRMT R3, R3, 0x5410, RZ ;  /* 0x0000541003037816 */ /* 0x000fca00000000ff */
[----:B------:R0:W-:Y:S01]  /*4bc0*/  STG.E desc[UR36][R8.64], R3 ;  /* 0x0000000308007986 */ /* 0x0001e2000c101924 */
[----:B------:R-:W-:Y:S05]  /*4bd0*/  BRA `(.L_x_20618) ;  /* 0x0000000c00007947 */ /* 0x000fea0003800000 */
.L_x_20628:
[----:B------:R-:W-:Y:S02]  /*4be0*/  IMAD.U32 R4, R3, 0x10000, RZ ;  /* 0x0001000003047824 */ /* 0x000fe400078e00ff */
[----:B------:R-:W-:Y:S02]  /*4bf0*/  IMAD.MOV.U32 R25, RZ, RZ, R23 ;  /* 0x000000ffff197224 */ /* 0x000fe400078e0017 */
[----:B------:R-:W-:-:S06]  /*4c00*/  FMUL.FTZ R4, R4, 1 ;  /* 0x3f80000004047820 */ /* 0x000fcc0000410000 */
[----:B------:R-:W0:Y:S02]  /*4c10*/  F2F.F64.F32 R4, R4 ;  /* 0x0000000400047310 */ /* 0x000e240000201800 */
[----:B0-----:R0:W-:Y:S01]  /*4c20*/  STG.E.64 desc[UR36][R8.64], R4 ;  /* 0x0000000408007986 */ /* 0x0011e2000c101b24 */
[----:B------:R-:W-:Y:S05]  /*4c30*/  BRA `(.L_x_20618) ;  /* 0x0000000800e87947 */ /* 0x000fea0003800000 */
.L_x_20619:
        /* <DEDUP_REMOVED lines=14> */
.L_x_20632:
[----:B------:R-:W-:Y:S01]  /*4d20*/  IMAD.U32 R3, R3, 0x10000, RZ ;  /* 0x0001000003037824 */ /* 0x000fe200078e00ff */
[----:B------:R-:W-:Y:S01]  /*4d30*/  CS2R R6, SRZ ;  /* 0x0000000000067805 */ /* 0x000fe2000001ff00 */
[----:B------:R-:W-:Y:S02]  /*4d40*/  IMAD.MOV.U32 R25, RZ, RZ, R23 ;  /* 0x000000ffff197224 */ /* 0x000fe400078e0017 */
[----:B------:R-:W-:-:S04]  /*4d50*/  FMUL.FTZ R3, R3, 1 ;  /* 0x3f80000003037820 */ /* 0x000fc80000410000 */
[----:B------:R-:W0:Y:S02]  /*4d60*/  F2F.F64.F32 R4, R3 ;  /* 0x0000000300047310 */ /* 0x000e240000201800 */
[----:B0-----:R0:W-:Y:S01]  /*4d70*/  STG.E.128 desc[UR36][R8.64], R4 ;  /* 0x0000000408007986 */ /* 0x0011e2000c101d24 */
[----:B------:R-:W-:Y:S05]  /*4d80*/  BRA `(.L_x_20618) ;  /* 0x0000000800947947 */ /* 0x000fea0003800000 */
.L_x_20631:
        /* <DEDUP_REMOVED lines=21> */
.L_x_20636:
[----:B------:R-:W-:Y:S05]  /*4ee0*/  BSYNC B0 ;  /* 0x0000000000007941 */ /* 0x000fea0003800000 */
.L_x_20635:
[----:B------:R-:W-:Y:S01]  /*4ef0*/  LOP3.LUT R5, R0, R5, RZ, 0xfc, !PT ;  /* 0x0000000500057212 */ /* 0x000fe200078efcff */
[----:B------:R-:W-:-:S04]  /*4f00*/  IMAD.MOV.U32 R25, RZ, RZ, R23 ;  /* 0x000000ffff197224 */ /* 0x000fc800078e0017 */
[----:B------:R0:W-:Y:S01]  /*4f10*/  STG.E.U8 desc[UR36][R8.64], R5 ;  /* 0x0000000508007986 */ /* 0x0001e2000c101124 */
[----:B------:R-:W-:Y:S05]  /*4f20*/  BRA `(.L_x_20618) ;  /* 0x00000008002c7947 */ /* 0x000fea0003800000 */
.L_x_20634:
        /* <DEDUP_REMOVED lines=13> */
.L_x_20638:
[----:B------:R-:W-:Y:S01]  /*5000*/  IMAD.MOV.U32 R0, RZ, RZ, 0x7f ;  /* 0x0000007fff007424 */ /* 0x000fe200078e00ff */
[----:B------:R-:W-:-:S04]  /*5010*/  ISETP.GT.U32.AND P0, PT, R3, 0x7f800000, PT ;  /* 0x7f8000000300780c */ /* 0x000fc80003f04070 */
[----:B------:R-:W-:-:S09]  /*5020*/  SEL R0, R0, 0x7c, P0 ;  /* 0x0000007c00007807 */ /* 0x000fd20000000000 */
.L_x_20639:
[----:B------:R-:W-:Y:S05]  /*5030*/  BSYNC B0 ;  /* 0x0000000000007941 */ /* 0x000fea0003800000 */
.L_x_20637:
[----:B------:R-:W-:Y:S01]  /*5040*/  LOP3.LUT R3, R5, 0x80000000, RZ, 0xc0, !PT ;  /* 0x8000000005037812 */ /* 0x000fe200078ec0ff */
[----:B------:R-:W-:-:S03]  /*5050*/  IMAD.MOV.U32 R25, RZ, RZ, R23 ;  /* 0x000000ffff197224 */ /* 0x000fc600078e0017 */
[----:B------:R-:W-:-:S04]  /*5060*/  SHF.R.U32.HI R3, RZ, 0x18, R3 ;  /* 0x00000018ff037819 */ /* 0x000fc80000011603 */
[----:B------:R-:W-:-:S05]  /*5070*/  LOP3.LUT R3, R0, R3, RZ, 0xfc, !PT ;  /* 0x0000000300037212 */ /* 0x000fca00078efcff */
[----:B------:R0:W-:Y:S01]  /*5080*/  STG.E.U8 desc[UR36][R8.64], R3 ;  /* 0x0000000308007986 */ /* 0x0001e2000c101124 */
[----:B------:R-:W-:Y:S05]  /*5090*/  BRA `(.L_x_20618) ;  /* 0x0000000400d07947 */ /* 0x000fea0003800000 */
.L_x_20633:
[----:B------:R0:W-:Y:S01]  /*50a0*/  STG.E.U16 desc[UR36][R8.64], R3 ;  /* 0x0000000308007986 */ /* 0x0001e2000c101524 */
[----:B------:R-:W-:Y:S01]  /*50b0*/  IMAD.MOV.U32 R25, RZ, RZ, R23 ;  /* 0x000000ffff197224 */ /* 0x000fe200078e0017 */
[----:B------:R-:W-:Y:S06]  /*50c0*/  BRA `(.L_x_20618) ;  /* 0x0000000400c47947 */ /* 0x000fec0003800000 */
.L_x_20630:
        /* <DEDUP_REMOVED lines=13> */
.L_x_20642:
        /* <DEDUP_REMOVED lines=17> */
.L_x_20645:
[----:B------:R-:W-:-:S04]  /*52b0*/  LOP3.LUT R3, R5, 0x80000000, RZ, 0xc0, !PT ;  /* 0x8000000005037812 */ /* 0x000fc800078ec0ff */
[----:B------:R-:W-:-:S04]  /*52c0*/  SHF.R.U32.HI R3, RZ, 0x18, R3 ;  /* 0x00000018ff037819 */ /* 0x000fc80000011603 */
[----:B------:R-:W-:-:S04]  /*52d0*/  LOP3.LUT R0, R0, R3, RZ, 0xfc, !PT ;  /* 0x0000000300007212 */ /* 0x000fc800078efcff */
[----:B------:R-:W-:-:S07]  /*52e0*/  PRMT R4, R0, 0x7610, R4 ;  /* 0x0000761000047816 */ /* 0x000fce0000000004 */
.L_x_20644:
[----:B------:R-:W-:Y:S05]  /*52f0*/  BSYNC B0 ;  /* 0x0000000000007941 */ /* 0x000fea0003800000 */
.L_x_20643:
[----:B------:R0:W-:Y:S01]  /*5300*/  STG.E.U8 desc[UR36][R8.64], R4 ;  /* 0x0000000408007986 */ /* 0x0001e2000c101124 */
[----:B------:R-:W-:Y:S01]  /*5310*/  IMAD.MOV.U32 R25, RZ, RZ, R23 ;  /* 0x000000ffff197224 */ /* 0x000fe200078e0017 */
[----:B------:R-:W-:Y:S06]  /*5320*/  BRA `(.L_x_20618) ;  /* 0x00000004002c7947 */ /* 0x000fec0003800000 */
.L_x_20641:
        /* <DEDUP_REMOVED lines=17> */
.L_x_20648:
[----:B------:R-:W-:-:S04]  /*5440*/  LOP3.LUT R3, R5, 0x80000000, RZ, 0xc0, !PT ;  /* 0x8000000005037812 */ /* 0x000fc800078ec0ff */
[----:B------:R-:W-:-:S04]  /*5450*/  SHF.R.U32.HI R3, RZ, 0x18, R3 ;  /* 0x00000018ff037819 */ /* 0x000fc80000011603 */
[----:B------:R-:W-:-:S04]  /*5460*/  LOP3.LUT R0, R0, R3, RZ, 0xfc, !PT ;  /* 0x0000000300007212 */ /* 0x000fc800078efcff */
[----:B------:R-:W-:-:S07]  /*5470*/  PRMT R4, R0, 0x7610, R4 ;  /* 0x0000761000047816 */ /* 0x000fce0000000004 */
.L_x_20647:
[----:B------:R-:W-:Y:S05]  /*5480*/  BSYNC B0 ;  /* 0x0000000000007941 */ /* 0x000fea0003800000 */
.L_x_20646:
[----:B------:R0:W-:Y:S01]  /*5490*/  STG.E.U8 desc[UR36][R8.64], R4 ;  /* 0x0000000408007986 */ /* 0x0001e2000c101124 */
[----:B------:R-:W-:Y:S01]  /*54a0*/  IMAD.MOV.U32 R25, RZ, RZ, R23 ;  /* 0x000000ffff197224 */ /* 0x000fe200078e0017 */
[----:B------:R-:W-:Y:S06]  /*54b0*/  BRA `(.L_x_20618) ;  /* 0x0000000000c87947 */ /* 0x000fec0003800000 */
.L_x_20640:
        /* <DEDUP_REMOVED lines=23> */
.L_x_20623:
        /* <DEDUP_REMOVED lines=15> */
[----:B0--34-:R-:W-:Y:S05]  /*5720*/  CALL.ABS.NOINC R14 ;  /* 0x000000000e007343 */ /* 0x019fea0003c00000 */
.L_x_20651:
[----:B------:R-:W-:Y:S01]  /*5730*/  IMAD.MOV.U32 R25, RZ, RZ, R23 ;  /* 0x000000ffff197224 */ /* 0x000fe200078e0017 */
[----:B------:R-:W-:Y:S06]  /*5740*/  BRA `(.L_x_20618) ;  /* 0x0000000000247947 */ /* 0x000fec0003800000 */
.L_x_20650:
[----:B------:R-:W-:Y:S02]  /*5750*/  IMAD.U32 R4, R3, 0x10000, RZ ;  /* 0x0001000003047824 */ /* 0x000fe400078e00ff */
[----:B------:R-:W-:-:S04]  /*5760*/  IMAD.MOV.U32 R25, RZ, RZ, R23 ;  /* 0x000000ffff197224 */ /* 0x000fc800078e0017 */
[----:B------:R-:W0:Y:S02]  /*5770*/  F2I.U64.TRUNC R4, R4 ;  /* 0x0000000400047311 */ /* 0x000e24000020d800 */
[----:B0-----:R0:W-:Y:S01]  /*5780*/  STG.E.64 desc[UR36][R8.64], R4 ;  /* 0x0000000408007986 */ /* 0x0011e2000c101b24 */
[----:B------:R-:W-:Y:S05]  /*5790*/  BRA `(.L_x_20618) ;  /* 0x0000000000107947 */ /* 0x000fea0003800000 */
.L_x_20649:
[----:B------:R-:W-:Y:S02]  /*57a0*/  IMAD.U32 R3, R3, 0x10000, RZ ;  /* 0x0001000003037824 */ /* 0x000fe400078e00ff */
[----:B------:R-:W-:-:S04]  /*57b0*/  IMAD.MOV.U32 R25, RZ, RZ, R23 ;  /* 0x000000ffff197224 */ /* 0x000fc800078e0017 */
[----:B------:R-:W0:Y:S02]  /*57c0*/  F2I.FTZ.U32.TRUNC.NTZ R3, R3 ;  /* 0x0000000300037305 */ /* 0x000e24000021f000 */
[----:B0-----:R0:W-:Y:S02]  /*57d0*/  STG.E desc[UR36][R8.64], R3 ;  /* 0x0000000308007986 */ /* 0x0011e4000c101924 */
.L_x_20618:
[----:B------:R-:W-:Y:S05]  /*57e0*/  BSYNC B6 ;  /* 0x0000000000067941 */ /* 0x000fea0003800000 */
.L_x_20617:
[----:B------:R-:W-:Y:S01]  /*57f0*/  ISETP.GE.AND P0, PT, R25, R16, PT ;  /* 0x000000101900720c */ /* 0x000fe20003f06270 */
[----:B------:R-:W-:-:S12]  /*5800*/  BSSY B6, `(.L_x_20652) ;  /* 0x00001fc000067945 */ /* 0x000fd80003800000 */
[----:B------:R-:W-:Y:S05]  /*5810*/  @P0 BRA `(.L_x_20653) ;  /* 0x0000001c00e80947 */ /* 0x000fea0003800000 */
[----:B01----:R-:W0:Y:S01]  /*5820*/  LDC.64 R8, c[0x0][0x218] ;  /* 0x00008600ff087b82 */ /* 0x003e220000000a00 */
        /* <DEDUP_REMOVED lines=17> */
[----:B----4-:R-:W-:-:S04]  /*5940*/  IMAD.U32 R22, R22, 0x10000, RZ ;  /* 0x0001000016167824 */ /* 0x010fc800078e00ff */
[----:B------:R-:W0:Y:S02]  /*5950*/  F2I.FTZ.TRUNC.NTZ R3, R22 ;  /* 0x0000001600037305 */ /* 0x000e24000021f100 */
[----:B0-----:R0:W-:Y:S01]  /*5960*/  STG.E.U8 desc[UR36][R8.64], R3 ;  /* 0x0000000308007986 */ /* 0x0011e2000c101124 */
[----:B------:R-:W-:Y:S05]  /*5970*/  BRA `(.L_x_20659) ;  /* 0x0000000c00947947 */ /* 0x000fea0003800000 */
.L_x_20657:
[----:B----4-:R-:W-:-:S06]  /*5980*/  IMAD.U32 R5, R22, 0x10000, RZ ;  /* 0x0001000016057824 */ /* 0x010fcc00078e00ff */
[----:B------:R-:W0:Y:S02]  /*5990*/  F2I.S64.TRUNC R4, R5 ;  /* 0x0000000500047311 */ /* 0x000e24000020d900 */
[----:B0-----:R0:W-:Y:S01]  /*59a0*/  STG.E.U8 desc[UR36][R8.64], R4 ;  /* 0x0000000408007986 */ /* 0x0011e2000c101124 */
[----:B------:R-:W-:Y:S05]  /*59b0*/  BRA `(.L_x_20659) ;  /* 0x0000000c00847947 */ /* 0x000fea0003800000 */
.L_x_20656:
[----:B------:R-:W-:-:S13]  /*59c0*/  ISETP.NE.AND P0, PT, R0, 0x2, PT ;  /* 0x000000020000780c */ /* 0x000fda0003f05270 */
[----:B------:R-:W-:Y:S05]  /*59d0*/  @!P0 BRA `(.L_x_20660) ;  /* 0x0000000000308947 */ /* 0x000fea0003800000 */
[----:B------:R-:W-:-:S13]  /*59e0*/  ISETP.NE.AND P0, PT, R0, 0x3, PT ;  /* 0x000000030000780c */ /* 0x000fda0003f05270 */
[----:B------:R-:W-:Y:S05]  /*59f0*/  @!P0 BRA `(.L_x_20661) ;  /* 0x0000000000188947 */ /* 0x000fea0003800000 */
[----:B------:R-:W-:-:S13]  /*5a00*/  ISETP.NE.AND P0, PT, R0, 0x4, PT ;  /* 0x000000040000780c */ /* 0x000fda0003f05270 */
[----:B------:R-:W-:Y:S05]  /*5a10*/  @P0 BRA `(.L_x_20658) ;  /* 0x0000000c000c0947 */ /* 0x000fea0003800000 */
[----:B----4-:R-:W-:-:S06]  /*5a20*/  IMAD.U32 R4, R22, 0x10000, RZ ;  /* 0x0001000016047824 */ /* 0x010fcc00078e00ff */
[----:B------:R-:W0:Y:S02]  /*5a30*/  F2I.S64.TRUNC R4, R4 ;  /* 0x0000000400047311 */ /* 0x000e24000020d900 */
[----:B0-----:R0:W-:Y:S01]  /*5a40*/  STG.E.64 desc[UR36][R8.64], R4 ;  /* 0x0000000408007986 */ /* 0x0011e2000c101b24 */
[----:B------:R-:W-:Y:S05]  /*5a50*/  BRA `(.L_x_20659) ;  /* 0x0000000c005c7947 */ /* 0x000fea0003800000 */
.L_x_20661:
[----:B----4-:R-:W-:-:S04]  /*5a60*/  IMAD.U32 R22, R22, 0x10000, RZ ;  /* 0x0001000016167824 */ /* 0x010fc800078e00ff */
[----:B------:R-:W0:Y:S02]  /*5a70*/  F2I.FTZ.TRUNC.NTZ R3, R22 ;  /* 0x0000001600037305 */ /* 0x000e24000021f100 */
[----:B0-----:R0:W-:Y:S01]  /*5a80*/  STG.E desc[UR36][R8.64], R3 ;  /* 0x0000000308007986 */ /* 0x0011e2000c101924 */
[----:B------:R-:W-:Y:S05]  /*5a90*/  BRA `(.L_x_20659) ;  /* 0x0000000c004c7947 */ /* 0x000fea0003800000 */
.L_x_20660:
[----:B----4-:R-:W-:-:S04]  /*5aa0*/  IMAD.U32 R22, R22, 0x10000, RZ ;  /* 0x0001000016167824 */ /* 0x010fc800078e00ff */
[----:B------:R-:W0:Y:S02]  /*5ab0*/  F2I.FTZ.TRUNC.NTZ R3, R22 ;  /* 0x0000001600037305 */ /* 0x000e24000021f100 */
[----:B0-----:R0:W-:Y:S01]  /*5ac0*/  STG.E.U16 desc[UR36][R8.64], R3 ;  /* 0x0000000308007986 */ /* 0x0011e2000c101524 */
[----:B------:R-:W-:Y:S05]  /*5ad0*/  BRA `(.L_x_20659) ;  /* 0x0000000c003c7947 */ /* 0x000fea0003800000 */
.L_x_20655:
[----:B------:R-:W-:-:S13]  /*5ae0*/  ISETP.GT.AND P0, PT, R0, 0x6, PT ;  /* 0x000000060000780c */ /* 0x000fda0003f04270 */
[----:B------:R-:W-:Y:S05]  /*5af0*/  @P0 BRA `(.L_x_20662) ;  /* 0x00000000002c0947 */ /* 0x000fea0003800000 */
[----:B------:R-:W-:-:S13]  /*5b00*/  ISETP.NE.AND P0, PT, R0, 0x5, PT ;  /* 0x000000050000780c */ /* 0x000fda0003f05270 */
[----:B------:R-:W-:Y:S05]  /*5b10*/  @!P0 BRA `(.L_x_20663) ;  /* 0x0000000000148947 */ /* 0x000fea0003800000 */
[----:B------:R-:W-:-:S13]  /*5b20*/  ISETP.NE.AND P0, PT, R0, 0x6, PT ;  /* 0x000000060000780c */ /* 0x000fda0003f05270 */
[----:B------:R-:W-:Y:S05]  /*5b30*/  @P0 BRA `(.L_x_20658) ;  /* 0x0000000800c40947 */ /* 0x000fea0003800000 */
[----:B----4-:R-:W-:-:S05]  /*5b40*/  IMAD.U32 R3, R22, 0x10000, RZ ;  /* 0x0001000016037824 */ /* 0x010fca00078e00ff */
[----:B------:R0:W-:Y:S01]  /*5b50*/  STG.E desc[UR36][R8.64], R3 ;  /* 0x0000000308007986 */ /* 0x0001e2000c101924 */
[----:B------:R-:W-:Y:S05]  /*5b60*/  BRA `(.L_x_20659) ;  /* 0x0000000c00187947 */ /* 0x000fea0003800000 */
.L_x_20663:
[----:B----4-:R-:W-:-:S05]  /*5b70*/  IMAD.U32 R0, R22, 0x10000, RZ ;  /* 0x0001000016007824 */ /* 0x010fca00078e00ff */
[----:B------:R-:W-:-:S05]  /*5b80*/  F2FP.F16.F32.PACK_AB R0, RZ, R0 ;  /* 0x00000000ff00723e */ /* 0x000fca00000000ff */
[----:B------:R0:W-:Y:S01]  /*5b90*/  STG.E.U16 desc[UR36][R8.64], R0 ;  /* 0x0000000008007986 */ /* 0x0001e2000c101524 */
[----:B------:R-:W-:Y:S05]  /*5ba0*/  BRA `(.L_x_20659) ;  /* 0x0000000c00087947 */ /* 0x000fea0003800000 */
.L_x_20662:
[----:B------:R-:W-:-:S13]  /*5bb0*/  ISETP.NE.AND P0, PT, R0, 0x7, PT ;  /* 0x000000070000780c */ /* 0x000fda0003f05270 */
[----:B------:R-:W-:Y:S05]  /*5bc0*/  @!P0 BRA `(.L_x_20664) ;  /* 0x0000000000348947 */ /* 0x000fea0003800000 */
[----:B------:R-:W-:-:S13]  /*5bd0*/  ISETP.NE.AND P0, PT, R0, 0x8, PT ;  /* 0x000000080000780c */ /* 0x000fda0003f05270 */
[----:B------:R-:W-:Y:S05]  /*5be0*/  @!P0 BRA `(.L_x_20665) ;  /* 0x0000000000188947 */ /* 0x000fea0003800000 */
[----:B------:R-:W-:-:S13]  /*5bf0*/  ISETP.NE.AND P0, PT, R0, 0x9, PT ;  /* 0x000000090000780c */ /* 0x000fda0003f05270 */
[----:B------:R-:W-:Y:S05]  /*5c00*/  @P0 BRA `(.L_x_20658) ;  /* 0x0000000800900947 */ /* 0x000fea0003800000 */
[----:B----4-:R-:W-:Y:S02]  /*5c10*/  IMAD.U32 R22, R22, 0x10000, RZ ;  /* 0x0001000016167824 */ /* 0x010fe400078e00ff */
[----:B------:R-:W-:-:S05]  /*5c20*/  IMAD.MOV.U32 R23, RZ, RZ, RZ ;  /* 0x000000ffff177224 */ /* 0x000fca00078e00ff */
[----:B------:R0:W-:Y:S01]  /*5c30*/  STG.E.64 desc[UR36][R8.64], R22 ;  /* 0x0000001608007986 */ /* 0x0001e2000c101b24 */
[----:B------:R-:W-:Y:S05]  /*5c40*/  BRA `(.L_x_20659) ;  /* 0x0000000800e07947 */ /* 0x000fea0003800000 */
.L_x_20665:
[----:B----4-:R-:W-:-:S05]  /*5c50*/  IMAD.U32 R22, R22, 0x10000, RZ ;  /* 0x0001000016167824 */ /* 0x010fca00078e00ff */
[----:B------:R-:W-:-:S04]  /*5c60*/  F2FP.F16.F32.PACK_AB R3, RZ, R22 ;  /* 0x00000016ff03723e */ /* 0x000fc800000000ff */
[----:B------:R-:W-:-:S05]  /*5c70*/  PRMT R3, R3, 0x5410, RZ ;  /* 0x0000541003037816 */ /* 0x000fca00000000ff */
[----:B------:R0:W-:Y:S01]  /*5c80*/  STG.E desc[UR36][R8.64], R3 ;  /* 0x0000000308007986 */ /* 0x0001e2000c101924 */
[----:B------:R-:W-:Y:S05]  /*5c90*/  BRA `(.L_x_20659) ;  /* 0x0000000800cc7947 */ /* 0x000fea0003800000 */
.L_x_20664:
[----:B----4-:R-:W-:-:S04]  /*5ca0*/  IMAD.U32 R4, R22, 0x10000, RZ ;  /* 0x0001000016047824 */ /* 0x010fc800078e00ff */
[----:B------:R-:W-:-:S06]  /*5cb0*/  FMUL.FTZ R4, R4, 1 ;  /* 0x3f80000004047820 */ /* 0x000fcc0000410000 */
[----:B------:R-:W0:Y:S02]  /*5cc0*/  F2F.F64.F32 R4, R4 ;  /* 0x0000000400047310 */ /* 0x000e240000201800 */
[----:B0-----:R0:W-:Y:S01]  /*5cd0*/  STG.E.64 desc[UR36][R8.64], R4 ;  /* 0x0000000408007986 */ /* 0x0011e2000c101b24 */
[----:B------:R-:W-:Y:S05]  /*5ce0*/  BRA `(.L_x_20659) ;  /* 0x0000000800b87947 */ /* 0x000fea0003800000 */
.L_x_20654:
        /* <DEDUP_REMOVED lines=8> */
[----:B----4-:R-:W-:-:S05]  /*5d70*/  IMAD.U32 R22, R22, 0x10000, RZ ;  /* 0x0001000016167824 */ /* 0x010fca00078e00ff */
[----:B------:R-:W-:-:S04]  /*5d80*/  FSETP.NEU.FTZ.AND P0, PT, R22, RZ, PT ;  /* 0x000000ff1600720b */ /* 0x000fc80003f1d000 */
[----:B------:R-:W-:-:S05]  /*5d90*/  SEL R3, RZ, 0x1, !P0 ;  /* 0x00000001ff037807 */ /* 0x000fca0004000000 */
[----:B------:R0:W-:Y:S01]  /*5da0*/  STG.E.U8 desc[UR36][R8.64], R3 ;  /* 0x0000000308007986 */ /* 0x0001e2000c101124 */
[----:B------:R-:W-:Y:S05]  /*5db0*/  BRA `(.L_x_20659) ;  /* 0x0000000800847947 */ /* 0x000fea0003800000 */
.L_x_20668:
[----:B----4-:R-:W-:Y:S01]  /*5dc0*/  IMAD.U32 R22, R22, 0x10000, RZ ;  /* 0x0001000016167824 */ /* 0x010fe200078e00ff */
[----:B------:R-:W-:-:S03]  /*5dd0*/  CS2R R6, SRZ ;  /* 0x0000000000067805 */ /* 0x000fc6000001ff00 */
[----:B------:R-:W-:-:S06]  /*5de0*/  FMUL.FTZ R4, R22, 1 ;  /* 0x3f80000016047820 */ /* 0x000fcc0000410000 */
[----:B------:R-:W0:Y:S02]  /*5df0*/  F2F.F64.F32 R4, R4 ;  /* 0x0000000400047310 */ /* 0x000e240000201800 */
[----:B0-----:R0:W-:Y:S01]  /*5e00*/  STG.E.128 desc[UR36][R8.64], R4 ;  /* 0x0000000408007986 */ /* 0x0011e2000c101d24 */
[----:B------:R-:W-:Y:S05]  /*5e10*/  BRA `(.L_x_20659) ;  /* 0x00000008006c7947 */ /* 0x000fea0003800000 */
.L_x_20667:
[----:B------:R-:W-:-:S13]  /*5e20*/  ISETP.NE.AND P0, PT, R0, 0xf, PT ;  /* 0x0000000f0000780c */ /* 0x000fda0003f05270 */
[----:B------:R-:W-:Y:S05]  /*5e30*/  @!P0 BRA `(.L_x_20669) ;  /* 0x0000000000b48947 */ /* 0x000fea0003800000 */
[----:B------:R-:W-:-:S13]  /*5e40*/  ISETP.NE.AND P0, PT, R0, 0x17, PT ;  /* 0x000000170000780c */ /* 0x000fda0003f05270 */
[----:B------:R-:W-:Y:S05]  /*5e50*/  @!P0 BRA `(.L_x_20670) ;  /* 0x0000000000548947 */ /* 0x000fea0003800000 */
[----:B------:R-:W-:-:S13]  /*5e60*/  ISETP.NE.AND P0, PT, R0, 0x18, PT ;  /* 0x000000180000780c */ /* 0x000fda0003f05270 */
[----:B------:R-:W-:Y:S05]  /*5e70*/  @P0 BRA `(.L_x_20658) ;  /* 0x0000000400f40947 */ /* 0x000fea0003800000 */
[----:B----4-:R-:W-:Y:S01]  /*5e80*/  IMAD.U32 R7, R22, 0x10000, RZ ;  /* 0x0001000016077824 */ /* 0x010fe200078e00ff */
        /* <DEDUP_REMOVED lines=14> */
.L_x_20672:
[----:B------:R-:W-:Y:S05]  /*5f70*/  BSYNC B0 ;  /* 0x0000000000007941 */ /* 0x000fea0003800000 */
.L_x_20671:
[----:B------:R-:W-:-:S05]  /*5f80*/  LOP3.LUT R5, R0, R5, RZ, 0xfc, !PT ;  /* 0x0000000500057212 */ /* 0x000fca00078efcff */
[----:B------:R0:W-:Y:S01]  /*5f90*/  STG.E.U8 desc[UR36][R8.64], R5 ;  /* 0x0000000508007986 */ /* 0x0001e2000c101124 */
[----:B------:R-:W-:Y:S05]  /*5fa0*/  BRA `(.L_x_20659) ;  /* 0x0000000800087947 */ /* 0x000fea0003800000 */
.L_x_20670:
[----:B----4-:R-:W-:Y:S01]  /*5fb0*/  IMAD.U32 R5, R22, 0x10000, RZ ;  /* 0x0001000016057824 */ /* 0x010fe200078e00ff */
        /* <DEDUP_REMOVED lines=12> */
.L_x_20674:
[----:B------:R-:W-:Y:S01]  /*6080*/  IMAD.MOV.U32 R0, RZ, RZ, 0x7f ;  /* 0x0000007fff007424 */ /* 0x000fe200078e00ff */
[----:B------:R-:W-:-:S04]  /*6090*/  ISETP.GT.U32.AND P0, PT, R3, 0x7f800000, PT ;  /* 0x7f8000000300780c */ /* 0x000fc80003f04070 */
[----:B------:R-:W-:-:S09]  /*60a0*/  SEL R0, R0, 0x7c, P0 ;  /* 0x0000007c00007807 */ /* 0x000fd20000000000 */
.L_x_20675:
[----:B------:R-:W-:Y:S05]  /*60b0*/  BSYNC B0 ;  /* 0x0000000000007941 */ /* 0x000fea0003800000 */
.L_x_20673:
[----:B------:R-:W-:-:S04]  /*60c0*/  LOP3.LUT R3, R5, 0x80000000, RZ, 0xc0, !PT ;  /* 0x8000000005037812 */ /* 0x000fc800078ec0ff */
[----:B------:R-:W-:-:S04]  /*60d0*/  SHF.R.U32.HI R3, RZ, 0x18, R3 ;  /* 0x00000018ff037819 */ /* 0x000fc80000011603 */
[----:B------:R-:W-:-:S05]  /*60e0*/  LOP3.LUT R3, R0, R3, RZ, 0xfc, !PT ;  /* 0x0000000300037212 */ /* 0x000fca00078efcff */
[----:B------:R0:W-:Y:S01]  /*60f0*/  STG.E.U8 desc[UR36][R8.64], R3 ;  /* 0x0000000308007986 */ /* 0x0001e2000c101124 */
[----:B------:R-:W-:Y:S05]  /*6100*/  BRA `(.L_x_20659) ;  /* 0x0000000400b07947 */ /* 0x000fea0003800000 */
.L_x_20669:
[----:B----4-:R0:W-:Y:S01]  /*6110*/  STG.E.U16 desc[UR36][R8.64], R22 ;  /* 0x0000001608007986 */ /* 0x0101e2000c101524 */
[----:B------:R-:W-:Y:S05]  /*6120*/  BRA `(.L_x_20659) ;  /* 0x0000000400a87947 */ /* 0x000fea0003800000 */
.L_x_20666:
        /* <DEDUP_REMOVED lines=8> */
[----:B----4-:R-:W-:-:S06]  /*61b0*/  IMAD.U32 R3, R22, 0x10000, RZ ;  /* 0x0001000016037824 */ /* 0x010fcc00078e00ff */
[----:B------:R-:W0:Y:S02]  /*61c0*/  F2I.FTZ.U32.TRUNC.NTZ R3, R3 ;  /* 0x0000000300037305 */ /* 0x000e24000021f000 */
[----:B0-----:R0:W-:Y:S01]  /*61d0*/  STG.E.U16 desc[UR36][R8.64], R3 ;  /* 0x0000000308007986 */ /* 0x0011e2000c101524 */
[----:B------:R-:W-:Y:S05]  /*61e0*/  BRA `(.L_x_20659) ;  /* 0x0000000400787947 */ /* 0x000fea0003800000 */
.L_x_20678:
[----:B----4-:R-:W-:Y:S01]  /*61f0*/  IMAD.U32 R5, R22, 0x10000, RZ ;  /* 0x0001000016057824 */ /* 0x010fe200078e00ff */
        /* <DEDUP_REMOVED lines=16> */
.L_x_20681:
[----:B------:R-:W-:-:S04]  /*6300*/  LOP3.LUT R3, R5, 0x80000000, RZ, 0xc0, !PT ;  /* 0x8000000005037812 */ /* 0x000fc800078ec0ff */
[----:B------:R-:W-:-:S04]  /*6310*/  SHF.R.U32.HI R3, RZ, 0x18, R3 ;  /* 0x00000018ff037819 */ /* 0x000fc80000011603 */
[----:B------:R-:W-:-:S04]  /*6320*/  LOP3.LUT R0, R0, R3, RZ, 0xfc, !PT ;  /* 0x0000000300007212 */ /* 0x000fc800078efcff */
[----:B------:R-:W-:-:S07]  /*6330*/  PRMT R4, R0, 0x7610, R4 ;  /* 0x0000761000047816 */ /* 0x000fce0000000004 */
.L_x_20680:
[----:B------:R-:W-:Y:S05]  /*6340*/  BSYNC B0 ;  /* 0x0000000000007941 */ /* 0x000fea0003800000 */
.L_x_20679:
[----:B------:R4:W-:Y:S01]  /*6350*/  STG.E.U8 desc[UR36][R8.64], R4 ;  /* 0x0000000408007986 */ /* 0x0009e2000c101124 */
[----:B------:R-:W-:Y:S05]  /*6360*/  BRA `(.L_x_20659) ;  /* 0x0000000400187947 */ /* 0x000fea0003800000 */
.L_x_20677:
        /* <DEDUP_REMOVED lines=17> */
.L_x_20684:
[----:B------:R-:W-:-:S04]  /*6480*/  LOP3.LUT R3, R5, 0x80000000, RZ, 0xc0, !PT ;  /* 0x8000000005037812 */ /* 0x000fc800078ec0ff */
[----:B------:R-:W-:-:S04]  /*6490*/  SHF.R.U32.HI R3, RZ, 0x18, R3 ;  /* 0x00000018ff037819 */ /* 0x000fc80000011603 */
[----:B------:R-:W-:-:S04]  /*64a0*/  LOP3.LUT R0, R0, R3, RZ, 0xfc, !PT ;  /* 0x0000000300007212 */ /* 0x000fc800078efcff */
[----:B------:R-:W-:-:S07]  /*64b0*/  PRMT R4, R0, 0x7610, R4 ;  /* 0x0000761000047816 */ /* 0x000fce0000000004 */
.L_x_20683:
[----:B------:R-:W-:Y:S05]  /*64c0*/  BSYNC B0 ;  /* 0x0000000000007941 */ /* 0x000fea0003800000 */
.L_x_20682:
[----:B------:R0:W-:Y:S01]  /*64d0*/  STG.E.U8 desc[UR36][R8.64], R4 ;  /* 0x0000000408007986 */ /* 0x0001e2000c101124 */
[----:B------:R-:W-:Y:S05]  /*64e0*/  BRA `(.L_x_20659) ;  /* 0x0000000000b87947 */ /* 0x000fea0003800000 */
.L_x_20676:
[----:B------:R-:W-:-:S13]  /*64f0*/  ISETP.NE.AND P0, PT, R0, 0x1c, PT ;  /* 0x0000001c0000780c */ /* 0x000fda0003f05270 */
[----:B------:R-:W-:Y:S05]  /*6500*/  @!P0 BRA `(.L_x_20685) ;  /* 0x0000000000a48947 */ /* 0x000fea0003800000 */
[----:B------:R-:W-:-:S13]  /*6510*/  ISETP.NE.AND P0, PT, R0, 0x1d, PT ;  /* 0x0000001d0000780c */ /* 0x000fda0003f05270 */
[----:B------:R-:W-:Y:S05]  /*6520*/  @!P0 BRA `(.L_x_20686) ;  /* 0x00000000008c8947 */ /* 0x000fea0003800000 */
[----:B------:R-:W-:-:S13]  /*6530*/  ISETP.NE.AND P0, PT, R0, 0x2c, PT ;  /* 0x0000002c0000780c */ /* 0x000fda0003f05270 */
[----:B------:R-:W-:Y:S05]  /*6540*/  @P0 BRA `(.L_x_20658) ;  /* 0x0000000000400947 */ /* 0x000fea0003800000 */
[----:B----4-:R-:W-:-:S05]  /*6550*/  IMAD.U32 R22, R22, 0x10000, RZ ;  /* 0x0001000016167824 */ /* 0x010fca00078e00ff */
        /* <DEDUP_REMOVED lines=15> */
.L_x_20658:
        /* <DEDUP_REMOVED lines=16> */
.L_x_20687:
[----:B------:R-:W-:Y:S05]  /*6750*/  BRA `(.L_x_20659) ;  /* 0x00000000001c7947 */ /* 0x000fea0003800000 */
.L_x_20686:
[----:B----4-:R-:W-:-:S06]  /*6760*/  IMAD.U32 R4, R22, 0x10000, RZ ;  /* 0x0001000016047824 */ /* 0x010fcc00078e00ff */
[----:B------:R-:W0:Y:S02]  /*6770*/  F2I.U64.TRUNC R4, R4 ;  /* 0x0000000400047311 */ /* 0x000e24000020d800 */
[----:B0-----:R2:W-:Y:S01]  /*6780*/  STG.E.64 desc[UR36][R8.64], R4 ;  /* 0x0000000408007986 */ /* 0x0015e2000c101b24 */
[----:B------:R-:W-:Y:S05]  /*6790*/  BRA `(.L_x_20659) ;  /* 0x00000000000c7947 */ /* 0x000fea0003800000 */
.L_x_20685:
[----:B----4-:R-:W-:-:S04]  /*67a0*/  IMAD.U32 R22, R22, 0x10000, RZ ;  /* 0x0001000016167824 */ /* 0x010fc800078e00ff */
[----:B------:R-:W0:Y:S02]  /*67b0*/  F2I.FTZ.U32.TRUNC.NTZ R3, R22 ;  /* 0x0000001600037305 */ /* 0x000e24000021f000 */
[----:B0-----:R0:W-:Y:S02]  /*67c0*/  STG.E desc[UR36][R8.64], R3 ;  /* 0x0000000308007986 */ /* 0x0011e4000c101924 */
.L_x_20659:
        /* <DEDUP_REMOVED lines=25> */
.L_x_20691:
[----:B------:R-:W-:-:S06]  /*6960*/  IMAD.U32 R5, R17, 0x10000, RZ ;  /* 0x0001000011057824 */ /* 0x000fcc00078e00ff */
[----:B------:R-:W0:Y:S02]  /*6970*/  F2I.S64.TRUNC R4, R5 ;  /* 0x0000000500047311 */ /* 0x000e24000020d900 */
[----:B0-----:R4:W-:Y:S01]  /*6980*/  STG.E.U8 desc[UR36][R8.64], R4 ;  /* 0x0000000408007986 */ /* 0x0019e2000c101124 */
[----:B------:R-:W-:Y:S05]  /*6990*/  BRA `(.L_x_20693) ;  /* 0x0000000c00847947 */ /* 0x000fea0003800000 */
.L_x_20690:
        /* <DEDUP_REMOVED lines=10> */
.L_x_20695:
[----:B------:R-:W-:-:S06]  /*6a40*/  IMAD.U32 R17, R17, 0x10000, RZ ;  /* 0x0001000011117824 */ /* 0x000fcc00078e00ff */
[----:B------:R-:W0:Y:S02]  /*6a50*/  F2I.FTZ.TRUNC.NTZ R17, R17 ;  /* 0x0000001100117305 */ /* 0x000e24000021f100 */
[----:B0-----:R2:W-:Y:S01]  /*6a60*/  STG.E desc[UR36][R8.64], R17 ;  /* 0x0000001108007986 */ /* 0x0015e2000c101924 */
[----:B------:R-:W-:Y:S05]  /*6a70*/  BRA `(.L_x_20693) ;  /* 0x0000000c004c7947 */ /* 0x000fea0003800000 */
.L_x_20694:
[----:B------:R-:W-:-:S06]  /*6a80*/  IMAD.U32 R17, R17, 0x10000, RZ ;  /* 0x0001000011117824 */ /* 0x000fcc00078e00ff */
[----:B------:R-:W0:Y:S02]  /*6a90*/  F2I.FTZ.TRUNC.NTZ R17, R17 ;  /* 0x0000001100117305 */ /* 0x000e24000021f100 */
[----:B0-----:R0:W-:Y:S01]  /*6aa0*/  STG.E.U16 desc[UR36][R8.64], R17 ;  /* 0x0000001108007986 */ /* 0x0011e2000c101524 */
[----:B------:R-:W-:Y:S05]  /*6ab0*/  BRA `(.L_x_20693) ;  /* 0x0000000c003c7947 */ /* 0x000fea0003800000 */
.L_x_20689:
        /* <DEDUP_REMOVED lines=9> */
.L_x_20697:
[----:B------:R-:W-:-:S05]  /*6b50*/  IMAD.U32 R0, R17, 0x10000, RZ ;  /* 0x0001000011007824 */ /* 0x000fca00078e00ff */
[----:B------:R-:W-:-:S05]  /*6b60*/  F2FP.F16.F32.PACK_AB R0, RZ, R0 ;  /* 0x00000000ff00723e */ /* 0x000fca00000000ff */
[----:B------:R0:W-:Y:S01]  /*6b70*/  STG.E.U16 desc[UR36][R8.64], R0 ;  /* 0x0000000008007986 */ /* 0x0001e2000c101524 */
[----:B------:R-:W-:Y:S05]  /*6b80*/  BRA `(.L_x_20693) ;  /* 0x0000000c00087947 */ /* 0x000fea0003800000 */
.L_x_20696:
        /* <DEDUP_REMOVED lines=10> */
.L_x_20699:
[----:B------:R-:W-:-:S05]  /*6c30*/  IMAD.U32 R17, R17, 0x10000, RZ ;  /* 0x0001000011117824 */ /* 0x000fca00078e00ff */
[----:B------:R-:W-:-:S04]  /*6c40*/  F2FP.F16.F32.PACK_AB R3, RZ, R17 ;  /* 0x00000011ff03723e */ /* 0x000fc800000000ff */
[----:B------:R-:W-:-:S05]  /*6c50*/  PRMT R3, R3, 0x5410, RZ ;  /* 0x0000541003037816 */ /* 0x000fca00000000ff */
[----:B------:R0:W-:Y:S01]  /*6c60*/  STG.E desc[UR36][R8.64], R3 ;  /* 0x0000000308007986 */ /* 0x0001e2000c101924 */
[----:B------:R-:W-:Y:S05]  /*6c70*/  BRA `(.L_x_20693) ;  /* 0x0000000800cc7947 */ /* 0x000fea0003800000 */
.L_x_20698:
[----:B------:R-:W-:-:S04]  /*6c80*/  IMAD.U32 R4, R17, 0x10000, RZ ;  /* 0x0001000011047824 */ /* 0x000fc800078e00ff */
[----:B------:R-:W-:-:S06]  /*6c90*/  FMUL.FTZ R4, R4, 1 ;  /* 0x3f80000004047820 */ /* 0x000fcc0000410000 */
[----:B------:R-:W0:Y:S02]  /*6ca0*/  F2F.F64.F32 R4, R4 ;  /* 0x0000000400047310 */ /* 0x000e240000201800 */
[----:B0-----:R0:W-:Y:S01]  /*6cb0*/  STG.E.64 desc[UR36][R8.64], R4 ;  /* 0x0000000408007986 */ /* 0x0011e2000c101b24 */
[----:B------:R-:W-:Y:S05]  /*6cc0*/  BRA `(.L_x_20693) ;  /* 0x0000000800b87947 */ /* 0x000fea0003800000 */
.L_x_20688:
        /* <DEDUP_REMOVED lines=13> */
.L_x_20702:
[----:B------:R-:W-:Y:S01]  /*6da0*/  IMAD.U32 R17, R17, 0x10000, RZ ;  /* 0x0001000011117824 */ /* 0x000fe200078e00ff */
[----:B------:R-:W-:-:S03]  /*6db0*/  CS2R R6, SRZ ;  /* 0x0000000000067805 */ /* 0x000fc6000001ff00 */
[----:B------:R-:W-:-:S06]  /*6dc0*/  FMUL.FTZ R4, R17, 1 ;  /* 0x3f80000011047820 */ /* 0x000fcc0000410000 */
[----:B------:R-:W0:Y:S02]  /*6dd0*/  F2F.F64.F32 R4, R4 ;  /* 0x0000000400047310 */ /* 0x000e240000201800 */
[----:B0-----:R0:W-:Y:S01]  /*6de0*/  STG.E.128 desc[UR36][R8.64], R4 ;  /* 0x0000000408007986 */ /* 0x0011e2000c101d24 */
[----:B------:R-:W-:Y:S05]  /*6df0*/  BRA `(.L_x_20693) ;  /* 0x00000008006c7947 */ /* 0x000fea0003800000 */
.L_x_20701:
        /* <DEDUP_REMOVED lines=21> */
.L_x_20706:
[----:B------:R-:W-:Y:S05]  /*6f50*/  BSYNC B0 ;  /* 0x0000000000007941 */ /* 0x000fea0003800000 */
.L_x_20705:
[----:B------:R-:W-:-:S05]  /*6f60*/  LOP3.LUT R5, R0, R5, RZ, 0xfc, !PT ;  /* 0x0000000500057212 */ /* 0x000fca00078efcff */
[----:B------:R0:W-:Y:S01]  /*6f70*/  STG.E.U8 desc[UR36][R8.64], R5 ;  /* 0x0000000508007986 */ /* 0x0001e2000c101124 */
[----:B------:R-:W-:Y:S05]  /*6f80*/  BRA `(.L_x_20693) ;  /* 0x0000000800087947 */ /* 0x000fea0003800000 */
.L_x_20704:
        /* <DEDUP_REMOVED lines=13> */
.L_x_20708:
[----:B------:R-:W-:Y:S01]  /*7060*/  IMAD.MOV.U32 R0, RZ, RZ, 0x7f ;  /* 0x0000007fff007424 */ /* 0x000fe200078e00ff */
[----:B------:R-:W-:-:S04]  /*7070*/  ISETP.GT.U32.AND P0, PT, R3, 0x7f800000, PT ;  /* 0x7f8000000300780c */ /* 0x000fc80003f04070 */
[----:B------:R-:W-:-:S09]  /*7080*/  SEL R0, R0, 0x7c, P0 ;  /* 0x0000007c00007807 */ /* 0x000fd20000000000 */
.L_x_20709:
[----:B------:R-:W-:Y:S05]  /*7090*/  BSYNC B0 ;  /* 0x0000000000007941 */ /* 0x000fea0003800000 */
.L_x_20707:
[----:B------:R-:W-:-:S04]  /*70a0*/  LOP3.LUT R3, R17, 0x80000000, RZ, 0xc0, !PT ;  /* 0x8000000011037812 */ /* 0x000fc800078ec0ff */
[----:B------:R-:W-:-:S04]  /*70b0*/  SHF.R.U32.HI R3, RZ, 0x18, R3 ;  /* 0x00000018ff037819 */ /* 0x000fc80000011603 */
[----:B------:R-:W-:-:S05]  /*70c0*/  LOP3.LUT R3, R0, R3, RZ, 0xfc, !PT ;  /* 0x0000000300037212 */ /* 0x000fca00078efcff */
[----:B------:R0:W-:Y:S01]  /*70d0*/  STG.E.U8 desc[UR36][R8.64], R3 ;  /* 0x0000000308007986 */ /* 0x0001e2000c101124 */
[----:B------:R-:W-:Y:S05]  /*70e0*/  BRA `(.L_x_20693) ;  /* 0x0000000400b07947 */ /* 0x000fea0003800000 */
.L_x_20703:
[----:B------:R0:W-:Y:S01]  /*70f0*/  STG.E.U16 desc[UR36][R8.64], R17 ;  /* 0x0000001108007986 */ /* 0x0001e2000c101524 */
[----:B------:R-:W-:Y:S05]  /*7100*/  BRA `(.L_x_20693) ;  /* 0x0000000400a87947 */ /* 0x000fea0003800000 */
.L_x_20700:
        /* <DEDUP_REMOVED lines=12> */
.L_x_20712:
        /* <DEDUP_REMOVED lines=17> */
.L_x_20715:
[----:B------:R-:W-:-:S04]  /*72e0*/  LOP3.LUT R3, R17, 0x80000000, RZ, 0xc0, !PT ;  /* 0x8000000011037812 */ /* 0x000fc800078ec0ff */
[----:B------:R-:W-:-:S04]  /*72f0*/  SHF.R.U32.HI R3, RZ, 0x18, R3 ;  /* 0x00000018ff037819 */ /* 0x000fc80000011603 */
[----:B------:R-:W-:-:S04]  /*7300*/  LOP3.LUT R0, R0, R3, RZ, 0xfc, !PT ;  /* 0x0000000300007212 */ /* 0x000fc800078efcff */
[----:B------:R-:W-:-:S07]  /*7310*/  PRMT R4, R0, 0x7610, R4 ;  /* 0x0000761000047816 */ /* 0x000fce0000000004 */
.L_x_20714:
[----:B------:R-:W-:Y:S05]  /*7320*/  BSYNC B0 ;  /* 0x0000000000007941 */ /* 0x000fea0003800000 */
.L_x_20713:
[----:B------:R0:W-:Y:S01]  /*7330*/  STG.E.U8 desc[UR36][R8.64], R4 ;  /* 0x0000000408007986 */ /* 0x0001e2000c101124 */
[----:B------:R-:W-:Y:S05]  /*7340*/  BRA `(.L_x_20693) ;  /* 0x0000000400187947 */ /* 0x000fea0003800000 */
.L_x_20711:
        /* <DEDUP_REMOVED lines=17> */
.L_x_20718:
[----:B------:R-:W-:-:S04]  /*7460*/  LOP3.LUT R3, R17, 0x80000000, RZ, 0xc0, !PT ;  /* 0x8000000011037812 */ /* 0x000fc800078ec0ff */
[----:B------:R-:W-:-:S04]  /*7470*/  SHF.R.U32.HI R3, RZ, 0x18, R3 ;  /* 0x00000018ff037819 */ /* 0x000fc80000011603 */
[----:B------:R-:W-:-:S04]  /*7480*/  LOP3.LUT R0, R0, R3, RZ, 0xfc, !PT ;  /* 0x0000000300007212 */ /* 0x000fc800078efcff */
[----:B------:R-:W-:-:S07]  /*7490*/  PRMT R4, R0, 0x7610, R4 ;  /* 0x0000761000047816 */ /* 0x000fce0000000004 */
.L_x_20717:
[----:B------:R-:W-:Y:S05]  /*74a0*/  BSYNC B0 ;  /* 0x0000000000007941 */ /* 0x000fea0003800000 */
.L_x_20716:
[----:B------:R0:W-:Y:S01]  /*74b0*/  STG.E.U8 desc[UR36][R8.64], R4 ;  /* 0x0000000408007986 */ /* 0x0001e2000c101124 */
[----:B------:R-:W-:Y:S05]  /*74c0*/  BRA `(.L_x_20693) ;  /* 0x0000000000b87947 */ /* 0x000fea0003800000 */
.L_x_20710:
        /* <DEDUP_REMOVED lines=22> */
.L_x_20692:
        /* <DEDUP_REMOVED lines=15> */
[----:B0--3--:R-:W-:Y:S05]  /*7720*/  CALL.ABS.NOINC R14 ;  /* 0x000000000e007343 */ /* 0x009fea0003c00000 */
.L_x_20721:
[----:B------:R-:W-:Y:S05]  /*7730*/  BRA `(.L_x_20693) ;  /* 0x00000000001c7947 */ /* 0x000fea0003800000 */
.L_x_20720:
[----:B------:R-:W-:-:S06]  /*7740*/  IMAD.U32 R4, R17, 0x10000, RZ ;  /* 0x0001000011047824 */ /* 0x000fcc00078e00ff */
[----:B------:R-:W0:Y:S02]  /*7750*/  F2I.U64.TRUNC R4, R4 ;  /* 0x0000000400047311 */ /* 0x000e24000020d800 */
[----:B0-----:R0:W-:Y:S01]  /*7760*/  STG.E.64 desc[UR36][R8.64], R4 ;  /* 0x0000000408007986 */ /* 0x0011e2000c101b24 */
[----:B------:R-:W-:Y:S05]  /*7770*/  BRA `(.L_x_20693) ;  /* 0x00000000000c7947 */ /* 0x000fea0003800000 */
.L_x_20719:
[----:B------:R-:W-:-:S06]  /*7780*/  IMAD.U32 R17, R17, 0x10000, RZ ;  /* 0x0001000011117824 */ /* 0x000fcc00078e00ff */
[----:B------:R-:W0:Y:S02]  /*7790*/  F2I.FTZ.U32.TRUNC.NTZ R17, R17 ;  /* 0x0000001100117305 */ /* 0x000e24000021f000 */
[----:B0-----:R0:W-:Y:S02]  /*77a0*/  STG.E desc[UR36][R8.64], R17 ;  /* 0x0000001108007986 */ /* 0x0011e4000c101924 */
.L_x_20693:
[----:B------:R-:W-:-:S07]  /*77b0*/  VIADD R25, R25, 0x80 ;  /* 0x0000008019197836 */ /* 0x000fce0000000000 */
.L_x_20653:
[----:B------:R-:W-:Y:S05]  /*77c0*/  BSYNC B6 ;  /* 0x0000000000067941 */ /* 0x000fea0003800000 */
.L_x_20652:
[----:B------:R-:W-:-:S13]  /*77d0*/  ISETP.GE.AND P0, PT, R25, R16, PT ;  /* 0x000000101900720c */ /* 0x000fda0003f06270 */
[----:B------:R-:W-:Y:S05]  /*77e0*/  @P0 EXIT ;  /* 0x000000000000094d */ /* 0x000fea0003800000 */
        /* <DEDUP_REMOVED lines=17> */
[----:B---3--:R-:W-:-:S06]  /*7900*/  IMAD.U32 R19, R19, 0x10000, RZ ;  /* 0x0001000013137824 */ /* 0x008fcc00078e00ff */
[----:B------:R-:W0:Y:S02]  /*7910*/  F2I.FTZ.TRUNC.NTZ R19, R19 ;  /* 0x0000001300137305 */ /* 0x000e24000021f100 */
[----:B0-----:R-:W-:Y:S01]  /*7920*/  STG.E.U8 desc[UR36][R2.64], R19 ;  /* 0x0000001302007986 */ /* 0x001fe2000c101124 */
[----:B------:R-:W-:Y:S05]  /*7930*/  EXIT ;  /* 0x000000000000794d */ /* 0x000fea0003800000 */
.L_x_20725:
[----:B---3--:R-:W-:-:S06]  /*7940*/  IMAD.U32 R5, R19, 0x10000, RZ ;  /* 0x0001000013057824 */ /* 0x008fcc00078e00ff */
[----:B------:R-:W0:Y:S02]  /*7950*/  F2I.S64.TRUNC R4, R5 ;  /* 0x0000000500047311 */ /* 0x000e24000020d900 */
[----:B0-----:R-:W-:Y:S01]  /*7960*/  STG.E.U8 desc[UR36][R2.64], R4 ;  /* 0x0000000402007986 */ /* 0x001fe2000c101124 */
[----:B------:R-:W-:Y:S05]  /*7970*/  EXIT ;  /* 0x000000000000794d */ /* 0x000fea0003800000 */
.L_x_20724:
[----:B------:R-:W-:-:S13]  /*7980*/  ISETP.NE.AND P0, PT, R0, 0x2, PT ;  /* 0x000000020000780c */ /* 0x000fda0003f05270 */
[----:B------:R-:W-:Y:S05]  /*7990*/  @!P0 BRA `(.L_x_20727) ;  /* 0x0000000000308947 */ /* 0x000fea0003800000 */
[----:B------:R-:W-:-:S13]  /*79a0*/  ISETP.NE.AND P0, PT, R0, 0x3, PT ;  /* 0x000000030000780c */ /* 0x000fda0003f05270 */
[----:B------:R-:W-:Y:S05]  /*79b0*/  @!P0 BRA `(.L_x_20728) ;  /* 0x0000000000188947 */ /* 0x000fea0003800000 */
[----:B------:R-:W-:-:S13]  /*79c0*/  ISETP.NE.AND P0, PT, R0, 0x4, PT ;  /* 0x000000040000780c */ /* 0x000fda0003f05270 */
[----:B------:R-:W-:Y:S05]  /*79d0*/  @P0 BRA `(.L_x_20726) ;  /* 0x0000000c000c0947 */ /* 0x000fea0003800000 */
[----:B---3--:R-:W-:-:S06]  /*79e0*/  IMAD.U32 R4, R19, 0x10000, RZ ;  /* 0x0001000013047824 */ /* 0x008fcc00078e00ff */
[----:B------:R-:W0:Y:S02]  /*79f0*/  F2I.S64.TRUNC R4, R4 ;  /* 0x0000000400047311 */ /* 0x000e24000020d900 */
[----:B0-----:R-:W-:Y:S01]  /*7a00*/  STG.E.64 desc[UR36][R2.64], R4 ;  /* 0x0000000402007986 */ /* 0x001fe2000c101b24 */
[----:B------:R-:W-:Y:S05]  /*7a10*/  EXIT ;  /* 0x000000000000794d */ /* 0x000fea0003800000 */
.L_x_20728:
[----:B---3--:R-:W-:-:S06]  /*7a20*/  IMAD.U32 R19, R19, 0x10000, RZ ;  /* 0x0001000013137824 */ /* 0x008fcc00078e00ff */
[----:B------:R-:W0:Y:S02]  /*7a30*/  F2I.FTZ.TRUNC.NTZ R19, R19 ;  /* 0x0000001300137305 */ /* 0x000e24000021f100 */
[----:B0-----:R-:W-:Y:S01]  /*7a40*/  STG.E desc[UR36][R2.64], R19 ;  /* 0x0000001302007986 */ /* 0x001fe2000c101924 */
[----:B------:R-:W-:Y:S05]  /*7a50*/  EXIT ;  /* 0x000000000000794d */ /* 0x000fea0003800000 */
.L_x_20727:
[----:B---3--:R-:W-:-:S06]  /*7a60*/  IMAD.U32 R19, R19, 0x10000, RZ ;  /* 0x0001000013137824 */ /* 0x008fcc00078e00ff */
[----:B------:R-:W0:Y:S02]  /*7a70*/  F2I.FTZ.TRUNC.NTZ R19, R19 ;  /* 0x0000001300137305 */ /* 0x000e24000021f100 */
[----:B0-----:R-:W-:Y:S01]  /*7a80*/  STG.E.U16 desc[UR36][R2.64], R19 ;  /* 0x0000001302007986 */ /* 0x001fe2000c101524 */
[----:B------:R-:W-:Y:S05]  /*7a90*/  EXIT ;  /* 0x000000000000794d */ /* 0x000fea0003800000 */
.L_x_20723:
[----:B------:R-:W-:-:S13]  /*7aa0*/  ISETP.GT.AND P0, PT, R0, 0x6, PT ;  /* 0x000000060000780c */ /* 0x000fda0003f04270 */
[----:B------:R-:W-:Y:S05]  /*7ab0*/  @P0 BRA `(.L_x_20729) ;  /* 0x00000000002c0947 */ /* 0x000fea0003800000 */
[----:B------:R-:W-:-:S13]  /*7ac0*/  ISETP.NE.AND P0, PT, R0, 0x5, PT ;  /* 0x000000050000780c */ /* 0x000fda0003f05270 */
[----:B------:R-:W-:Y:S05]  /*7ad0*/  @!P0 BRA `(.L_x_20730) ;  /* 0x0000000000148947 */ /* 0x000fea0003800000 */
[----:B------:R-:W-:-:S13]  /*7ae0*/  ISETP.NE.AND P0, PT, R0, 0x6, PT ;  /* 0x000000060000780c */ /* 0x000fda0003f05270 */
[----:B------:R-:W-:Y:S05]  /*7af0*/  @P0 BRA `(.L_x_20726) ;  /* 0x0000000800c40947 */ /* 0x000fea0003800000 */
[----:B---3--:R-:W-:-:S05]  /*7b00*/  IMAD.U32 R19, R19, 0x10000, RZ ;  /* 0x0001000013137824 */ /* 0x008fca00078e00ff */
[----:B------:R-:W-:Y:S01]  /*7b10*/  STG.E desc[UR36][R2.64], R19 ;  /* 0x0000001302007986 */ /* 0x000fe2000c101924 */
[----:B------:R-:W-:Y:S05]  /*7b20*/  EXIT ;  /* 0x000000000000794d */ /* 0x000fea0003800000 */
.L_x_20730:
[----:B---3--:R-:W-:-:S05]  /*7b30*/  IMAD.U32 R0, R19, 0x10000, RZ ;  /* 0x0001000013007824 */ /* 0x008fca00078e00ff */
[----:B------:R-:W-:-:S05]  /*7b40*/  F2FP.F16.F32.PACK_AB R0, RZ, R0 ;  /* 0x00000000ff00723e */ /* 0x000fca00000000ff */
[----:B------:R-:W-:Y:S01]  /*7b50*/  STG.E.U16 desc[UR36][R2.64], R0 ;  /* 0x0000000002007986 */ /* 0x000fe2000c101524 */
[----:B------:R-:W-:Y:S05]  /*7b60*/  EXIT ;  /* 0x000000000000794d */ /* 0x000fea0003800000 */
.L_x_20729:
[----:B------:R-:W-:-:S13]  /*7b70*/  ISETP.NE.AND P0, PT, R0, 0x7, PT ;  /* 0x000000070000780c */ /* 0x000fda0003f05270 */
[----:B------:R-:W-:Y:S05]  /*7b80*/  @!P0 BRA `(.L_x_20731) ;  /* 0x0000000000348947 */ /* 0x000fea0003800000 */
[----:B------:R-:W-:-:S13]  /*7b90*/  ISETP.NE.AND P0, PT, R0, 0x8, PT ;  /* 0x000000080000780c */ /* 0x000fda0003f05270 */
[----:B------:R-:W-:Y:S05]  /*7ba0*/  @!P0 BRA `(.L_x_20732) ;  /* 0x0000000000188947 */ /* 0x000fea0003800000 */
[----:B------:R-:W-:-:S13]  /*7bb0*/  ISETP.NE.AND P0, PT, R0, 0x9, PT ;  /* 0x000000090000780c */ /* 0x000fda0003f05270 */
[----:B------:R-:W-:Y:S05]  /*7bc0*/  @P0 BRA `(.L_x_20726) ;  /* 0x0000000800900947 */ /* 0x000fea0003800000 */
[----:B---3--:R-:W-:Y:S02]  /*7bd0*/  IMAD.U32 R4, R19, 0x10000, RZ ;  /* 0x0001000013047824 */ /* 0x008fe400078e00ff */
[----:B------:R-:W-:-:S05]  /*7be0*/  IMAD.MOV.U32 R5, RZ, RZ, RZ ;  /* 0x000000ffff057224 */ /* 0x000fca00078e00ff */
[----:B------:R-:W-:Y:S01]  /*7bf0*/  STG.E.64 desc[UR36][R2.64], R4 ;  /* 0x0000000402007986 */ /* 0x000fe2000c101b24 */
[----:B------:R-:W-:Y:S05]  /*7c00*/  EXIT ;  /* 0x000000000000794d */ /* 0x000fea0003800000 */
.L_x_20732:
[----:B---3--:R-:W-:-:S05]  /*7c10*/  IMAD.U32 R19, R19, 0x10000, RZ ;  /* 0x0001000013137824 */ /* 0x008fca00078e00ff */
[----:B------:R-:W-:-:S04]  /*7c20*/  F2FP.F16.F32.PACK_AB R5, RZ, R19 ;  /* 0x00000013ff05723e */ /* 0x000fc800000000ff */
[----:B------:R-:W-:-:S05]  /*7c30*/  PRMT R5, R5, 0x5410, RZ ;  /* 0x0000541005057816 */ /* 0x000fca00000000ff */
[----:B------:R-:W-:Y:S01]  /*7c40*/  STG.E desc[UR36][R2.64], R5 ;  /* 0x0000000502007986 */ /* 0x000fe2000c101924 */
[----:B------:R-:W-:Y:S05]  /*7c50*/  EXIT ;  /* 0x000000000000794d */ /* 0x000fea0003800000 */
.L_x_20731:
[----:B---3--:R-:W-:-:S04]  /*7c60*/  IMAD.U32 R4, R19, 0x10000, RZ ;  /* 0x0001000013047824 */ /* 0x008fc800078e00ff */
[----:B------:R-:W-:-:S06]  /*7c70*/  FMUL.FTZ R4, R4, 1 ;  /* 0x3f80000004047820 */ /* 0x000fcc0000410000 */
[----:B------:R-:W0:Y:S02]  /*7c80*/  F2F.F64.F32 R4, R4 ;  /* 0x0000000400047310 */ /* 0x000e240000201800 */
[----:B0-----:R-:W-:Y:S01]  /*7c90*/  STG.E.64 desc[UR36][R2.64], R4 ;  /* 0x0000000402007986 */ /* 0x001fe2000c101b24 */
[----:B------:R-:W-:Y:S05]  /*7ca0*/  EXIT ;  /* 0x000000000000794d */ /* 0x000fea0003800000 */
.L_x_20722:
        /* <DEDUP_REMOVED lines=8> */
[----:B---3--:R-:W-:-:S05]  /*7d30*/  IMAD.U32 R19, R19, 0x10000, RZ ;  /* 0x0001000013137824 */ /* 0x008fca00078e00ff */
[----:B------:R-:W-:-:S04]  /*7d40*/  FSETP.NEU.FTZ.AND P0, PT, R19, RZ, PT ;  /* 0x000000ff1300720b */ /* 0x000fc80003f1d000 */
[----:B------:R-:W-:-:S05]  /*7d50*/  SEL R5, RZ, 0x1, !P0 ;  /* 0x00000001ff057807 */ /* 0x000fca0004000000 */
[----:B------:R-:W-:Y:S01]  /*7d60*/  STG.E.U8 desc[UR36][R2.64], R5 ;  /* 0x0000000502007986 */ /* 0x000fe2000c101124 */
[----:B------:R-:W-:Y:S05]  /*7d70*/  EXIT ;  /* 0x000000000000794d */ /* 0x000fea0003800000 */
.L_x_20735:
[----:B---3--:R-:W-:Y:S01]  /*7d80*/  IMAD.U32 R19, R19, 0x10000, RZ ;  /* 0x0001000013137824 */ /* 0x008fe200078e00ff */
[----:B------:R-:W-:-:S03]  /*7d90*/  CS2R R6, SRZ ;  /* 0x0000000000067805 */ /* 0x000fc6000001ff00 */
[----:B------:R-:W-:-:S06]  /*7da0*/  FMUL.FTZ R4, R19, 1 ;  /* 0x3f80000013047820 */ /* 0x000fcc0000410000 */
[----:B------:R-:W0:Y:S02]  /*7db0*/  F2F.F64.F32 R4, R4 ;  /* 0x0000000400047310 */ /* 0x000e240000201800 */
[----:B0-----:R-:W-:Y:S01]  /*7dc0*/  STG.E.128 desc[UR36][R2.64], R4 ;  /* 0x0000000402007986 */ /* 0x001fe2000c101d24 */
[----:B------:R-:W-:Y:S05]  /*7dd0*/  EXIT ;  /* 0x000000000000794d */ /* 0x000fea0003800000 */
.L_x_20734:
[----:B------:R-:W-:-:S13]  /*7de0*/  ISETP.NE.AND P0, PT, R0, 0xf, PT ;  /* 0x0000000f0000780c */ /* 0x000fda0003f05270 */
[----:B------:R-:W-:Y:S05]  /*7df0*/  @!P0 BRA `(.L_x_20736) ;  /* 0x0000000000b48947 */ /* 0x000fea0003800000 */
[----:B------:R-:W-:-:S13]  /*7e00*/  ISETP.NE.AND P0, PT, R0, 0x17, PT ;  /* 0x000000170000780c */ /* 0x000fda0003f05270 */
[----:B------:R-:W-:Y:S05]  /*7e10*/  @!P0 BRA `(.L_x_20737) ;  /* 0x0000000000548947 */ /* 0x000fea0003800000 */
[----:B------:R-:W-:-:S13]  /*7e20*/  ISETP.NE.AND P0, PT, R0, 0x18, PT ;  /* 0x000000180000780c */ /* 0x000fda0003f05270 */
[----:B------:R-:W-:Y:S05]  /*7e30*/  @P0 BRA `(.L_x_20726) ;  /* 0x0000000400f40947 */ /* 0x000fea0003800000 */
[----:B---3--:R-:W-:Y:S01]  /*7e40*/  IMAD.U32 R19, R19, 0x10000, RZ ;  /* 0x0001000013137824 */ /* 0x008fe200078e00ff */
        /* <DEDUP_REMOVED lines=14> */
.L_x_20739:
[----:B------:R-:W-:Y:S05]  /*7f30*/  BSYNC B0 ;  /* 0x0000000000007941 */ /* 0x000fea0003800000 */
.L_x_20738:
[----:B------:R-:W-:-:S05]  /*7f40*/  LOP3.LUT R5, R0, R5, RZ, 0xfc, !PT ;  /* 0x0000000500057212 */ /* 0x000fca00078efcff */
[----:B------:R-:W-:Y:S01]  /*7f50*/  STG.E.U8 desc[UR36][R2.64], R5 ;  /* 0x0000000502007986 */ /* 0x000fe2000c101124 */
[----:B------:R-:W-:Y:S05]  /*7f60*/  EXIT ;  /* 0x000000000000794d */ /* 0x000fea0003800000 */
.L_x_20737:
[----:B---3--:R-:W-:Y:S01]  /*7f70*/  IMAD.U32 R19, R19, 0x10000, RZ ;  /* 0x0001000013137824 */ /* 0x008fe200078e00ff */
        /* <DEDUP_REMOVED lines=12> */
.L_x_20741:
[----:B------:R-:W-:Y:S01]  /*8040*/  IMAD.MOV.U32 R0, RZ, RZ, 0x7f ;  /* 0x0000007fff007424 */ /* 0x000fe200078e00ff */
[----:B------:R-:W-:-:S04]  /*8050*/  ISETP.GT.U32.AND P0, PT, R4, 0x7f800000, PT ;  /* 0x7f8000000400780c */ /* 0x000fc80003f04070 */
[----:B------:R-:W-:-:S09]  /*8060*/  SEL R0, R0, 0x7c, P0 ;  /* 0x0000007c00007807 */ /* 0x000fd20000000000 */
.L_x_20742:
[----:B------:R-:W-:Y:S05]  /*8070*/  BSYNC B0 ;  /* 0x0000000000007941 */ /* 0x000fea0003800000 */
.L_x_20740:
[----:B------:R-:W-:-:S04]  /*8080*/  LOP3.LUT R4, R19, 0x80000000, RZ, 0xc0, !PT ;  /* 0x8000000013047812 */ /* 0x000fc800078ec0ff */
[----:B------:R-:W-:-:S04]  /*8090*/  SHF.R.U32.HI R5, RZ, 0x18, R4 ;  /* 0x00000018ff057819 */ /* 0x000fc80000011604 */
[----:B------:R-:W-:-:S05]  /*80a0*/  LOP3.LUT R5, R0, R5, RZ, 0xfc, !PT ;  /* 0x0000000500057212 */ /* 0x000fca00078efcff */
[----:B------:R-:W-:Y:S01]  /*80b0*/  STG.E.U8 desc[UR36][R2.64], R5 ;  /* 0x0000000502007986 */ /* 0x000fe2000c101124 */
[----:B------:R-:W-:Y:S05]  /*80c0*/  EXIT ;  /* 0x000000000000794d */ /* 0x000fea0003800000 */
.L_x_20736:
[----:B---3--:R-:W-:Y:S01]  /*80d0*/  STG.E.U16 desc[UR36][R2.64], R19 ;  /* 0x0000001302007986 */ /* 0x008fe2000c101524 */
[----:B------:R-:W-:Y:S05]  /*80e0*/  EXIT ;  /* 0x000000000000794d */ /* 0x000fea0003800000 */
.L_x_20733:
        /* <DEDUP_REMOVED lines=8> */
[----:B---3--:R-:W-:-:S06]  /*8170*/  IMAD.U32 R5, R19, 0x10000, RZ ;  /* 0x0001000013057824 */ /* 0x008fcc00078e00ff */
[----:B------:R-:W0:Y:S02]  /*8180*/  F2I.FTZ.U32.TRUNC.NTZ R5, R5 ;  /* 0x0000000500057305 */ /* 0x000e24000021f000 */
[----:B0-----:R-:W-:Y:S01]  /*8190*/  STG.E.U16 desc[UR36][R2.64], R5 ;  /* 0x0000000502007986 */ /* 0x001fe2000c101524 */
[----:B------:R-:W-:Y:S05]  /*81a0*/  EXIT ;  /* 0x000000000000794d */ /* 0x000fea0003800000 */
.L_x_20745:
[----:B---3--:R-:W-:Y:S01]  /*81b0*/  IMAD.U32 R19, R19, 0x10000, RZ ;  /* 0x0001000013137824 */ /* 0x008fe200078e00ff */
        /* <DEDUP_REMOVED lines=16> */
.L_x_20748:
[----:B------:R-:W-:-:S04]  /*82c0*/  LOP3.LUT R0, R19, 0x80000000, RZ, 0xc0, !PT ;  /* 0x8000000013007812 */ /* 0x000fc800078ec0ff */
[----:B------:R-:W-:-:S04]  /*82d0*/  SHF.R.U32.HI R5, RZ, 0x18, R0 ;  /* 0x00000018ff057819 */ /* 0x000fc80000011600 */
[----:B------:R-:W-:-:S04]  /*82e0*/  LOP3.LUT R4, R4, R5, RZ, 0xfc, !PT ;  /* 0x0000000504047212 */ /* 0x000fc800078efcff */
[----:B------:R-:W-:-:S07]  /*82f0*/  PRMT R0, R4, 0x7610, R0 ;  /* 0x0000761004007816 */ /* 0x000fce0000000000 */
.L_x_20747:
[----:B------:R-:W-:Y:S05]  /*8300*/  BSYNC B0 ;  /* 0x0000000000007941 */ /* 0x000fea0003800000 */
.L_x_20746:
[----:B------:R-:W-:Y:S01]  /*8310*/  STG.E.U8 desc[UR36][R2.64], R0 ;  /* 0x0000000002007986 */ /* 0x000fe2000c101124 */
[----:B------:R-:W-:Y:S05]  /*8320*/  EXIT ;  /* 0x000000000000794d */ /* 0x000fea0003800000 */
.L_x_20744:
        /* <DEDUP_REMOVED lines=17> */
.L_x_20751:
[----:B------:R-:W-:-:S04]  /*8440*/  LOP3.LUT R0, R19, 0x80000000, RZ, 0xc0, !PT ;  /* 0x8000000013007812 */ /* 0x000fc800078ec0ff */
[----:B------:R-:W-:-:S04]  /*8450*/  SHF.R.U32.HI R5, RZ, 0x18, R0 ;  /* 0x00000018ff057819 */ /* 0x000fc80000011600 */
[----:B------:R-:W-:-:S04]  /*8460*/  LOP3.LUT R4, R4, R5, RZ, 0xfc, !PT ;  /* 0x0000000504047212 */ /* 0x000fc800078efcff */
[----:B------:R-:W-:-:S07]  /*8470*/  PRMT R0, R4, 0x7610, R0 ;  /* 0x0000761004007816 */ /* 0x000fce0000000000 */
.L_x_20750:
[----:B------:R-:W-:Y:S05]  /*8480*/  BSYNC B0 ;  /* 0x0000000000007941 */ /* 0x000fea0003800000 */
.L_x_20749:
[----:B------:R-:W-:Y:S01]  /*8490*/  STG.E.U8 desc[UR36][R2.64], R0 ;  /* 0x0000000002007986 */ /* 0x000fe2000c101124 */
[----:B------:R-:W-:Y:S05]  /*84a0*/  EXIT ;  /* 0x000000000000794d */ /* 0x000fea0003800000 */
.L_x_20743:
[----:B------:R-:W-:-:S13]  /*84b0*/  ISETP.NE.AND P0, PT, R0, 0x1c, PT ;  /* 0x0000001c0000780c */ /* 0x000fda0003f05270 */
[----:B------:R-:W-:Y:S05]  /*84c0*/  @!P0 BRA `(.L_x_20752) ;  /* 0x0000000000a48947 */ /* 0x000fea0003800000 */
[----:B------:R-:W-:-:S13]  /*84d0*/  ISETP.NE.AND P0, PT, R0, 0x1d, PT ;  /* 0x0000001d0000780c */ /* 0x000fda0003f05270 */
[----:B------:R-:W-:Y:S05]  /*84e0*/  @!P0 BRA `(.L_x_20753) ;  /* 0x00000000008c8947 */ /* 0x000fea0003800000 */
[----:B------:R-:W-:-:S13]  /*84f0*/  ISETP.NE.AND P0, PT, R0, 0x2c, PT ;  /* 0x0000002c0000780c */ /* 0x000fda0003f05270 */
[----:B------:R-:W-:Y:S05]  /*8500*/  @P0 BRA `(.L_x_20726) ;  /* 0x0000000000400947 */ /* 0x000fea0003800000 */
[----:B---3--:R-:W-:Y:S02]  /*8510*/  IMAD.U32 R19, R19, 0x10000, RZ ;  /* 0x0001000013137824 */ /* 0x008fe400078e00ff */
        /* <DEDUP_REMOVED lines=15> */
.L_x_20726:
        /* <DEDUP_REMOVED lines=15> */
[----:B-1-3--:R-:W-:Y:S05]  /*8700*/  CALL.ABS.NOINC R2 ;  /* 0x0000000002007343 */ /* 0x00afea0003c00000 */
.L_x_20754:
[----:B------:R-:W-:Y:S05]  /*8710*/  EXIT ;  /* 0x000000000000794d */ /* 0x000fea0003800000 */
.L_x_20753:
[----:B---3--:R-:W-:-:S06]  /*8720*/  IMAD.U32 R4, R19, 0x10000, RZ ;  /* 0x0001000013047824 */ /* 0x008fcc00078e00ff */
[----:B------:R-:W0:Y:S02]  /*8730*/  F2I.U64.TRUNC R4, R4 ;  /* 0x0000000400047311 */ /* 0x000e24000020d800 */
[----:B0-----:R-:W-:Y:S01]  /*8740*/  STG.E.64 desc[UR36][R2.64], R4 ;  /* 0x0000000402007986 */ /* 0x001fe2000c101b24 */
[----:B------:R-:W-:Y:S05]  /*8750*/  EXIT ;  /* 0x000000000000794d */ /* 0x000fea0003800000 */
.L_x_20752:
[----:B---3--:R-:W-:-:S06]  /*8760*/  IMAD.U32 R19, R19, 0x10000, RZ ;  /* 0x0001000013137824 */ /* 0x008fcc00078e00ff */
[----:B------:R-:W0:Y:S02]  /*8770*/  F2I.FTZ.U32.TRUNC.NTZ R19, R19 ;  /* 0x0000001300137305 */ /* 0x000e24000021f000 */
[----:B0-----:R-:W-:Y:S01]  /*8780*/  STG.E desc[UR36][R2.64], R19 ;  /* 0x0000001302007986 */ /* 0x001fe2000c101924 */
[----:B------:R-:W-:Y:S05]  /*8790*/  EXIT ;  /* 0x000000000000794d */ /* 0x000fea0003800000 */
.L_x_20755:
        /* <DEDUP_REMOVED lines=14> */
.L_x_36348:


//--------------------- .text._ZN2at6native18elementwise_kernelILi128ELi4EZNS0_22gpu_kernel_impl_nocastIZZZNS0_16sqrt_kernel_cudaERNS_18TensorIteratorBaseEENKUlvE0_clEvENKUlvE2_clEvEUlN3c108BFloat16EE_EEvS4_RKT_EUliE_EEviT1_ --------------------------
	.section	.text._ZN2at6native18elementwise_kernelILi128ELi4EZNS0_22gpu_kernel_impl_nocastIZZZNS0_16sqrt_kernel_cudaERNS_18TensorIteratorBaseEENKUlvE0_clEvENKUlvE2_clEvEUlN3c108BFloat16EE_EEvS4_RKT_EUliE_EEviT1_,"ax",@progbits
	.align	128
        .global         _ZN2at6native18elementwise_kernelILi128ELi4EZNS0_22gpu_kernel_impl_nocastIZZZNS0_16sqrt_kernel_cudaERNS_18TensorIteratorBaseEENKUlvE0_clEvENKUlvE2_clEvEUlN3c108BFloat16EE_EEvS4_RKT_EUliE_EEviT1_
        .type           _ZN2at6native18elementwise_kernelILi128ELi4EZNS0_22gpu_kernel_impl_nocastIZZZNS0_16sqrt_kernel_cudaERNS_18TensorIteratorBaseEENKUlvE0_clEvENKUlvE2_clEvEUlN3c108BFloat16EE_EEvS4_RKT_EUliE_EEviT1_,@function
        .size           _ZN2at6native18elementwise_kernelILi128ELi4EZNS0_22gpu_kernel_impl_nocastIZZZNS0_16sqrt_kernel_cudaERNS_18TensorIteratorBaseEENKUlvE0_clEvENKUlvE2_clEvEUlN3c108BFloat16EE_EEvS4_RKT_EUliE_EEviT1_,(.L_x_36349 - _ZN2at6native18elementwise_kernelILi128ELi4EZNS0_22gpu_kernel_impl_nocastIZZZNS0_16sqrt_kernel_cudaERNS_18TensorIteratorBaseEENKUlvE0_clEvENKUlvE2_clEvEUlN3c108BFloat16EE_EEvS4_RKT_EUliE_EEviT1_)
        .other          _ZN2at6native18elementwise_kernelILi128ELi4EZNS0_22gpu_kernel_impl_nocastIZZZNS0_16sqrt_kernel_cudaERNS_18TensorIteratorBaseEENKUlvE0_clEvENKUlvE2_clEvEUlN3c108BFloat16EE_EEvS4_RKT_EUliE_EEviT1_,@"STO_CUDA_ENTRY STV_DEFAULT"
_ZN2at6native18elementwise_kernelILi128ELi4EZNS0_22gpu_kernel_impl_nocastIZZZNS0_16sqrt_kernel_cudaERNS_18TensorIteratorBaseEENKUlvE0_clEvENKUlvE2_clEvEUlN3c108BFloat16EE_EEvS4_RKT_EUliE_EEviT1_:
.text._ZN2at6native18elementwise_kernelILi128ELi4EZNS0_22gpu_kernel_impl_nocastIZZZNS0_16sqrt_kernel_cudaERNS_18TensorIteratorBaseEENKUlvE0_clEvENKUlvE2_clEvEUlN3c108BFloat16EE_EEvS4_RKT_EUliE_EEviT1_:
        /* <DEDUP_REMOVED lines=311> */
.L_x_20758:
        /* <DEDUP_REMOVED lines=8> */
[----:B--2---:R-:W-:-:S06]  /*13f0*/  SHF.L.U32 R6, R4, 0x10, RZ ;  /* 0x0000001004067819 */ /* 0x004fcc00000006ff */
[----:B------:R-:W0:Y:S02]  /*1400*/  MUFU.SQRT R6, R6 ;  /* 0x0000000600067308 */ /* 0x000e240000002000 */
[----:B0-----:R-:W-:-:S05]  /*1410*/  F2FP.BF16.F32.PACK_AB R5, RZ, R6 ;  /* 0x00000006ff05723e */ /* 0x001fca00000010ff */
[----:B------:R0:W-:Y:S02]  /*1420*/  STG.E.U16 desc[UR4][R2.64], R5 ;  /* 0x0000000502007986 */ /* 0x0001e4000c101504 */
.L_x_20757:
[----:B------:R-:W-:Y:S05]  /*1430*/  BSYNC B0 ;  /* 0x0000000000007941 */ /* 0x000fea0003800000 */
.L_x_20756:
        /* <DEDUP_REMOVED lines=305> */
.L_x_20761:
[----:B------:R-:W-:Y:S02]  /*2750*/  ULDC.64 UR8, c[0x0][0x418] ;  /* 0x0001060000087ab9 */ /* 0x000fe40000000a00 */
[----:B------:R-:W-:-:S04]  /*2760*/  IADD3 R4, P0, R2, UR8, RZ ;  /* 0x0000000802047c10 */ /* 0x000fc8000ff1e0ff */
[----:B------:R-:W-:Y:S01]  /*2770*/  IADD3.X R5, RZ, UR9, RZ, P0, !PT ;  /* 0x00000009ff057c10 */ /* 0x000fe200087fe4ff */
[----:B------:R-:W-:-:S04]  /*2780*/  ULDC.64 UR8, c[0x0][0x410] ;  /* 0x0001040000087ab9 */ /* 0x000fc80000000a00 */
[----:B------:R-:W2:Y:S01]  /*2790*/  LDG.E.U16 R4, desc[UR4][R4.64] ;  /* 0x0000000404047981 */ /* 0x000ea2000c1e1500 */
[----:B------:R-:W-:Y:S01]  /*27a0*/  IADD3 R2, P0, R3, UR8, RZ ;  /* 0x0000000803027c10 */ /* 0x000fe2000ff1e0ff */
[----:B------:R-:W-:-:S03]  /*27b0*/  VIADD R0, R0, 0x80 ;  /* 0x0000008000007836 */ /* 0x000fc60000000000 */
[----:B------:R-:W-:Y:S02]  /*27c0*/  IADD3.X R3, RZ, UR9, RZ, P0, !PT ;  /* 0x00000009ff037c10 */ /* 0x000fe400087fe4ff */
[----:B------:R-:W-:Y:S02]  /*27d0*/  ISETP.GE.AND P0, PT, R0, UR6, PT ;  /* 0x0000000600007c0c */ /* 0x000fe4000bf06270 */
[----:B--2---:R-:W-:-:S06]  /*27e0*/  SHF.L.U32 R6, R4, 0x10, RZ ;  /* 0x0000001004067819 */ /* 0x004fcc00000006ff */
[----:B------:R-:W0:Y:S02]  /*27f0*/  MUFU.SQRT R6, R6 ;  /* 0x0000000600067308 */ /* 0x000e240000002000 */
[----:B0-----:R-:W-:-:S05]  /*2800*/  F2FP.BF16.F32.PACK_AB R5, RZ, R6 ;  /* 0x00000006ff05723e */ /* 0x001fca00000010ff */
[----:B------:R1:W-:Y:S01]  /*2810*/  STG.E.U16 desc[UR4][R2.64], R5 ;  /* 0x0000000502007986 */ /* 0x0003e2000c101504 */
        /* <DEDUP_REMOVED lines=303> */
.L_x_20762:
        /* <DEDUP_REMOVED lines=8> */
[----:B--2---:R-:W-:-:S06]  /*3b90*/  SHF.L.U32 R6, R4, 0x10, RZ ;  /* 0x0000001004067819 */ /* 0x004fcc00000006ff */
[----:B------:R-:W0:Y:S02]  /*3ba0*/  MUFU.SQRT R6, R6 ;  /* 0x0000000600067308 */ /* 0x000e240000002000 */
[----:B0-----:R-:W-:-:S05]  /*3bb0*/  F2FP.BF16.F32.PACK_AB R5, RZ, R6 ;  /* 0x00000006ff05723e */ /* 0x001fca00000010ff */
[----:B------:R2:W-:Y:S02]  /*3bc0*/  STG.E.U16 desc[UR4][R2.64], R5 ;  /* 0x0000000502007986 */ /* 0x0005e4000c101504 */
.L_x_20760:
[----:B------:R-:W-:Y:S05]  /*3bd0*/  BSYNC B0 ;  /* 0x0000000000007941 */ /* 0x000fea0003800000 */
.L_x_20759:
        /* <DEDUP_REMOVED lines=304> */
.L_x_20763:
[----:B------:R-:W-:Y:S02]  /*4ee0*/  ULDC.64 UR6, c[0x0][0x418] ;  /* 0x0001060000067ab9 */ /* 0x000fe40000000a00 */
[----:B------:R-:W-:-:S04]  /*4ef0*/  IADD3 R4, P0, R2, UR6, RZ ;  /* 0x0000000602047c10 */ /* 0x000fc8000ff1e0ff */
[----:B------:R-:W-:Y:S01]  /*4f00*/  IADD3.X R5, RZ, UR7, RZ, P0, !PT ;  /* 0x00000007ff057c10 */ /* 0x000fe200087fe4ff */
[----:B------:R-:W-:-:S04]  /*4f10*/  ULDC.64 UR6, c[0x0][0x410] ;  /* 0x0001040000067ab9 */ /* 0x000fc80000000a00 */
[----:B------:R-:W2:Y:S01]  /*4f20*/  LDG.E.U16 R4, desc[UR4][R4.64] ;  /* 0x0000000404047981 */ /* 0x000ea2000c1e1500 */
[----:B------:R-:W-:-:S04]  /*4f30*/  IADD3 R2, P0, R3, UR6, RZ ;  /* 0x0000000603027c10 */ /* 0x000fc8000ff1e0ff */
[----:B------:R-:W-:Y:S02]  /*4f40*/  IADD3.X R3, RZ, UR7, RZ, P0, !PT ;  /* 0x00000007ff037c10 */ /* 0x000fe400087fe4ff */
[----:B--2---:R-:W-:-:S06]  /*4f50*/  SHF.L.U32 R0, R4, 0x10, RZ ;  /* 0x0000001004007819 */ /* 0x004fcc00000006ff */
[----:B------:R-:W0:Y:S02]  /*4f60*/  MUFU.SQRT R0, R0 ;  /* 0x0000000000007308 */ /* 0x000e240000002000 */
[----:B0-----:R-:W-:-:S05]  /*4f70*/  F2FP.BF16.F32.PACK_AB R5, RZ, R0 ;  /* 0x00000000ff05723e */ /* 0x001fca00000010ff */
[----:B------:R-:W-:Y:S01]  /*4f80*/  STG.E.U16 desc[UR4][R2.64], R5 ;  /* 0x0000000502007986 */ /* 0x000fe2000c101504 */
[----:B------:R-:W-:Y:S05]  /*4f90*/  EXIT ;  /* 0x000000000000794d */ /* 0x000fea0003800000 */
.L_x_20764:
        /* <DEDUP_REMOVED lines=14> */
.L_x_36349:


//--------------------- .text._ZN2at6native27unrolled_elementwise_kernelIZZZNS0_16sqrt_kernel_cudaERNS_18TensorIteratorBaseEENKUlvE0_clEvENKUlvE2_clEvEUlN3c108BFloat16EE_St5arrayIPcLm2EELi4E23TrivialOffsetCalculatorILi1EjESD_NS0_6memory15LoadWithoutCastENSE_16StoreWithoutCastEEEviT_T0_T2_T3_T4_T5_ --------------------------
	.section	.text._ZN2at6native27unrolled_elementwise_kernelIZZZNS0_16sqrt_kernel_cudaERNS_18TensorIteratorBaseEENKUlvE0_clEvENKUlvE2_clEvEUlN3c108BFloat16EE_St5arrayIPcLm2EELi4E23TrivialOffsetCalculatorILi1EjESD_NS0_6memory15LoadWithoutCastENSE_16StoreWithoutCastEEEviT_T0_T2_T3_T4_T5_,"ax",@progbits
	.align	128
        .global         _ZN2at6native27unrolled_elementwise_kernelIZZZNS0_16sqrt_kernel_cudaERNS_18TensorIteratorBaseEENKUlvE0_clEvENKUlvE2_clEvEUlN3c108BFloat16EE_St5arrayIPcLm2EELi4E23TrivialOffsetCalculatorILi1EjESD_NS0_6memory15LoadWithoutCastENSE_16StoreWithoutCastEEEviT_T0_T2_T3_T4_T5_
        .type           _ZN2at6native27unrolled_elementwise_kernelIZZZNS0_16sqrt_kernel_cudaERNS_18TensorIteratorBaseEENKUlvE0_clEvENKUlvE2_clEvEUlN3c108BFloat16EE_St5arrayIPcLm2EELi4E23TrivialOffsetCalculatorILi1EjESD_NS0_6memory15LoadWithoutCastENSE_16StoreWithoutCastEEEviT_T0_T2_T3_T4_T5_,@function
        .size           _ZN2at6native27unrolled_elementwise_kernelIZZZNS0_16sqrt_kernel_cudaERNS_18TensorIteratorBaseEENKUlvE0_clEvENKUlvE2_clEvEUlN3c108BFloat16EE_St5arrayIPcLm2EELi4E23TrivialOffsetCalculatorILi1EjESD_NS0_6memory15LoadWithoutCastENSE_16StoreWithoutCastEEEviT_T0_T2_T3_T4_T5_,(.L_x_36350 - _ZN2at6native27unrolled_elementwise_kernelIZZZNS0_16sqrt_kernel_cudaERNS_18TensorIteratorBaseEENKUlvE0_clEvENKUlvE2_clEvEUlN3c108BFloat16EE_St5arrayIPcLm2EELi4E23TrivialOffsetCalculatorILi1EjESD_NS0_6memory15LoadWithoutCastENSE_16StoreWithoutCastEEEviT_T0_T2_T3_T4_T5_)
        .other          _ZN2at6native27unrolled_elementwise_kernelIZZZNS0_16sqrt_kernel_cudaERNS_18TensorIteratorBaseEENKUlvE0_clEvENKUlvE2_clEvEUlN3c108BFloat16EE_St5arrayIPcLm2EELi4E23TrivialOffsetCalculatorILi1EjESD_NS0_6memory15LoadWithoutCastENSE_16StoreWithoutCastEEEviT_T0_T2_T3_T4_T5_,@"STO_CUDA_ENTRY STV_DEFAULT"
_ZN2at6native27unrolled_elementwise_kernelIZZZNS0_16sqrt_kernel_cudaERNS_18TensorIteratorBaseEENKUlvE0_clEvENKUlvE2_clEvEUlN3c108BFloat16EE_St5arrayIPcLm2EELi4E23TrivialOffsetCalculatorILi1EjESD_NS0_6memory15LoadWithoutCastENSE_16StoreWithoutCastEEEviT_T0_T2_T3_T4_T5_:
.text._ZN2at6native27unrolled_elementwise_kernelIZZZNS0_16sqrt_kernel_cudaERNS_18TensorIteratorBaseEENKUlvE0_clEvENKUlvE2_clEvEUlN3c108BFloat16EE_St5arrayIPcLm2EELi4E23TrivialOffsetCalculatorILi1EjESD_NS0_6memory15LoadWithoutCastENSE_16StoreWithoutCastEEEviT_T0_T2_T3_T4_T5_:
[----:B------:R-:W-:Y:S01]  /*0000*/  LDC R1, c[0x0][0x28] ;  /* 0x00000a00ff017b82 */ /* 0x000fe20000000800 */
[----:B------:R-:W0:Y:S07]  /*0010*/  S2R R0, SR_CTAID.X ;  /* 0x0000000000007919 */ /* 0x000e2e0000002500 */
[----:B------:R-:W0:Y:S01]  /*0020*/  LDC R7, c[0x0][0x210] ;  /* 0x00008400ff077b82 */ /* 0x000e220000000800 */
[----:B------:R-:W-:Y:S01]  /*0030*/  ULDC.64 UR4, c[0x0][0x208] ;  /* 0x0000820000047ab9 */ /* 0x000fe20000000a00 */
[----:B------:R-:W-:Y:S01]  /*0040*/  PRMT R8, RZ, 0x7610, R8 ;  /* 0x00007610ff087816 */ /* 0x000fe20000000008 */
[----:B------:R-:W1:Y:S01]  /*0050*/  S2R R9, SR_TID.X ;  /* 0x0000000000097919 */ /* 0x000e620000002100 */
[----:B0-----:R-:W-:-:S02]  /*0060*/  IMAD R2, R0, -0x200, R7 ;  /* 0xfffffe0000027824 */ /* 0x001fc400078e0207 */
[----:B-1----:R-:W-:-:S03]  /*0070*/  IMAD.MOV.U32 R19, RZ, RZ, R9 ;  /* 0x000000ffff137224 */ /* 0x002fc600078e0009 */
[----:B------:R-:W-:-:S13]  /*0080*/  ISETP.GE.AND P0, PT, R9, R2, PT ;  /* 0x000000020900720c */ /* 0x000fda0003f06270 */
[----:B------:R-:W-:Y:S01]  /*0090*/  @!P0 VIADD R19, R9, 0x80 ;  /* 0x0000008009138836 */ /* 0x000fe20000000000 */
[----:B------:R-:W0:Y:S01]  /*00a0*/  @!P0 LDC.64 R12, c[0x0][0x220] ;  /* 0x00008800ff0c8b82 */ /* 0x000e220000000a00 */
[----:B------:R-:W-:-:S03]  /*00b0*/  @!P0 IMAD R11, R0, 0x200, R9 ;  /* 0x00000200000b8824 */ /* 0x000fc600078e0209 */
[----:B------:R-:W-:-:S13]  /*00c0*/  ISETP.GE.AND P1, PT, R19, R2, PT ;  /* 0x000000021300720c */ /* 0x000fda0003f26270 */
[----:B------:R-:W-:Y:S01]  /*00d0*/  @!P1 IMAD R17, R0, 0x200, R19 ;  /* 0x0000020000119824 */ /* 0x000fe200078e0213 */
[----:B------:R-:W-:Y:S01]  /*00e0*/  @!P1 IADD3 R19, R19, 0x80, RZ ;  /* 0x0000008013139810 */ /* 0x000fe20007ffe0ff */
[----:B------:R-:W1:Y:S03]  /*00f0*/  @!P1 LDC.64 R14, c[0x0][0x220] ;  /* 0x00008800ff0e9b82 */ /* 0x000e660000000a00 */
[----:B------:R-:W-:Y:S01]  /*0100*/  ISETP.GE.AND P3, PT, R19, R2, PT ;  /* 0x000000021300720c */ /* 0x000fe20003f66270 */
[----:B0-----:R-:W-:Y:S01]  /*0110*/  @!P0 IMAD.WIDE.U32 R12, R11, 0x2, R12 ;  /* 0x000000020b0c8825 */ /* 0x001fe200078e000c */
[----:B------:R-:W-:-:S06]  /*0120*/  PRMT R11, RZ, 0x7610, R11 ;  /* 0x00007610ff0b7816 */ /* 0x000fcc000000000b */
[----:B------:R-:W2:Y:S05]  /*0130*/  @!P0 LDG.E.U16 R11, desc[UR4][R12.64] ;  /* 0x000000040c0b8981 */ /* 0x000eaa000c1e1500 */
[----:B------:R-:W0:Y:S01]  /*0140*/  @!P3 LDC.64 R6, c[0x0][0x220] ;  /* 0x00008800ff06bb82 */ /* 0x000e220000000a00 */
[----:B------:R-:W-:Y:S01]  /*0150*/  PRMT R18, RZ, 0x7610, R18 ;  /* 0x00007610ff127816 */ /* 0x000fe20000000012 */
[----:B-1----:R-:W-:-:S04]  /*0160*/  @!P1 IMAD.WIDE.U32 R14, R17, 0x2, R14 ;  /* 0x00000002110e9825 */ /* 0x002fc800078e000e */
[----:B------:R-:W-:Y:S01]  /*0170*/  @!P3 IMAD R17, R0, 0x200, R19 ;  /* 0x000002000011b824 */ /* 0x000fe200078e0213 */
[----:B------:R-:W3:Y:S01]  /*0180*/  @!P1 LDG.E.U16 R8, desc[UR4][R14.64] ;  /* 0x000000040e089981 */ /* 0x000ee2000c1e1500 */
[----:B------:R-:W-:Y:S02]  /*0190*/  @!P3 IADD3 R19, R19, 0x80, RZ ;  /* 0x000000801313b810 */ /* 0x000fe40007ffe0ff */
[----:B0-----:R-:W-:-:S05]  /*01a0*/  @!P3 IMAD.WIDE.U32 R6, R17, 0x2, R6 ;  /* 0x000000021106b825 */ /* 0x001fca00078e0006 */
[----:B------:R0:W4:Y:S01]  /*01b0*/  @!P3 LDG.E.U16 R18, desc[UR4][R6.64] ;  /* 0x000000040612b981 */ /* 0x000122000c1e1500 */
[----:B------:R-:W-:Y:S02]  /*01c0*/  ISETP.GE.AND P2, PT, R19, R2, PT ;  /* 0x000000021300720c */ /* 0x000fe40003f46270 */
[----:B------:R-:W-:Y:S01]  /*01d0*/  PRMT R10, RZ, 0x7610, R10 ;  /* 0x00007610ff0a7816 */ /* 0x000fe2000000000a */
[----:B0-----:R-:W0:Y:S10]  /*01e0*/  @!P0 LDC.64 R6, c[0x0][0x218] ;  /* 0x00008600ff068b82 */ /* 0x001e340000000a00 */
[----:B------:R-:W1:Y:S01]  /*01f0*/  @!P2 LDC.64 R16, c[0x0][0x220] ;  /* 0x00008800ff10ab82 */ /* 0x000e620000000a00 */
[----:B------:R-:W-:Y:S01]  /*0200*/  @!P2 IMAD R19, R0, 0x200, R19 ;  /* 0x000002000013a824 */ /* 0x000fe200078e0213 */
[----:B------:R-:W-:-:S04]  /*0210*/  IADD3 R13, R9, 0x100, RZ ;  /* 0x00000100090d7810 */ /* 0x000fc80007ffe0ff */
[----:B------:R-:W-:Y:S01]  /*0220*/  ISETP.GE.AND P3, PT, R13, R2, PT ;  /* 0x000000020d00720c */ /* 0x000fe20003f66270 */
[----:B------:R-:W-:Y:S02]  /*0230*/  @!P0 IMAD R15, R0, 0x200, R9 ;  /* 0x00000200000f8824 */ /* 0x000fe400078e0209 */
[----:B-1----:R-:W-:-:S04]  /*0240*/  @!P2 IMAD.WIDE.U32 R16, R19, 0x2, R16 ;  /* 0x000000021310a825 */ /* 0x002fc800078e0010 */
[----:B------:R-:W-:Y:S01]  /*0250*/  VIADD R19, R9, 0x80 ;  /* 0x0000008009137836 */ /* 0x000fe20000000000 */
[----:B------:R1:W5:Y:S04]  /*0260*/  @!P2 LDG.E.U16 R10, desc[UR4][R16.64] ;  /* 0x00000004100aa981 */ /* 0x000368000c1e1500 */
[----:B------:R-:W-:Y:S01]  /*0270*/  ISETP.GE.AND P2, PT, R19, R2, PT ;  /* 0x000000021300720c */ /* 0x000fe20003f46270 */
[----:B0-----:R-:W-:-:S04]  /*0280*/  @!P0 IMAD.WIDE.U32 R6, R15, 0x2, R6 ;  /* 0x000000020f068825 */ /* 0x001fc800078e0006 */
[----:B------:R-:W-:Y:S01]  /*0290*/  VIADD R13, R9, 0x180 ;  /* 0x00000180090d7836 */ /* 0x000fe20000000000 */
[----:B------:R-:W-:-:S04]  /*02a0*/  @!P0 MOV R9, R19 ;  /* 0x0000001300098202 */ /* 0x000fc80000000f00 */
[-C--:B------:R-:W-:Y:S01]  /*02b0*/  ISETP.GE.AND P4, PT, R9, R2.reuse, PT ;  /* 0x000000020900720c */ /* 0x080fe20003f86270 */
[----:B------:R-:W-:Y:S01]  /*02c0*/  BSSY B0, `(.L_x_20765) ;  /* 0x0000018000007945 */ /* 0x000fe20003800000 */
[----:B------:R-:W-:Y:S01]  /*02d0*/  ISETP.GE.AND P1, PT, R13, R2, PT ;  /* 0x000000020d00720c */ /* 0x000fe20003f26270 */
[----:B--2---:R-:W-:-:S06]  /*02e0*/  @!P0 IMAD.U32 R11, R11, 0x10000, RZ ;  /* 0x000100000b0b8824 */ /* 0x004fcc00078e00ff */
[----:B------:R-:W0:Y:S01]  /*02f0*/  @!P0 MUFU.SQRT R11, R11 ;  /* 0x0000000b000b8308 */ /* 0x000e220000002000 */
[----:B---3--:R-:W-:Y:S01]  /*0300*/  @!P2 IMAD.U32 R8, R8, 0x10000, RZ ;  /* 0x000100000808a824 */ /* 0x008fe200078e00ff */
[----:B0-----:R-:W-:-:S06]  /*0310*/  @!P0 F2FP.BF16.F32.PACK_AB R5, RZ, R11 ;  /* 0x0000000bff05823e */ /* 0x001fcc00000010ff */
[----:B------:R-:W0:Y:S01]  /*0320*/  @!P2 MUFU.SQRT R8, R8 ;  /* 0x000000080008a308 */ /* 0x000e220000002000 */
[----:B------:R1:W-:Y:S01]  /*0330*/  @!P0 STG.E.U16 desc[UR4][R6.64], R5 ;  /* 0x0000000506008986 */ /* 0x0003e2000c101504 */
[----:B----4-:R-:W-:-:S06]  /*0340*/  @!P3 SHF.L.U32 R18, R18, 0x10, RZ ;  /* 0x000000101212b819 */ /* 0x010fcc00000006ff */
[----:B------:R-:W2:Y:S01]  /*0350*/  @!P3 MUFU.SQRT R18, R18 ;  /* 0x000000120012b308 */ /* 0x000ea20000002000 */
[----:B0-----:R-:W-:Y:S02]  /*0360*/  @!P2 F2FP.BF16.F32.PACK_AB R4, RZ, R8 ;  /* 0x00000008ff04a23e */ /* 0x001fe400000010ff */
[----:B--2---:R-:W-:Y:S01]  /*0370*/  @!P3 F2FP.BF16.F32.PACK_AB R3, RZ, R18 ;  /* 0x00000012ff03b23e */ /* 0x004fe200000010ff */
[----:B-1----:R-:W-:Y:S06]  /*0380*/  @P4 BRA `(.L_x_20766) ;  /* 0x00000000002c4947 */ /* 0x002fec0003800000 */
[----:B------:R-:W0:Y:S01]  /*0390*/  LDC.64 R6, c[0x0][0x218] ;  /* 0x00008600ff067b82 */ /* 0x000e220000000a00 */
[----:B------:R-:W-:Y:S01]  /*03a0*/  IMAD R5, R0, 0x200, R9 ;  /* 0x0000020000057824 */ /* 0x000fe200078e0209 */
[----:B------:R-:W-:Y:S01]  /*03b0*/  PRMT R8, R4, 0x7610, R8 ;  /* 0x0000761004087816 */ /* 0x000fe20000000008 */
        /* <DEDUP_REMOVED lines=8> */
.L_x_20766:
[----:B------:R-:W-:Y:S05]  /*0440*/  BSYNC B0 ;  /* 0x0000000000007941 */ /* 0x000fea0003800000 */
.L_x_20765:
[----:B------:R-:W-:Y:S01]  /*0450*/  ISETP.GE.AND P0, PT, R9, R2, PT ;  /* 0x000000020900720c */ /* 0x000fe20003f06270 */
[----:B-----5:R-:W-:-:S12]  /*0460*/  @!P1 IMAD.U32 R10, R10, 0x10000, RZ ;  /* 0x000100000a0a9824 */ /* 0x020fd800078e00ff */
[----:B------:R-:W-:Y:S05]  /*0470*/  @P0 EXIT ;  /* 0x000000000000094d */ /* 0x000fea0003800000 */
[----:B0-----:R-:W0:Y:S01]  /*0480*/  LDC.64 R2, c[0x0][0x218] ;  /* 0x00008600ff027b82 */ /* 0x001e220000000a00 */
[----:B------:R-:W1:Y:S01]  /*0490*/  @!P1 MUFU.SQRT R10, R10 ;  /* 0x0000000a000a9308 */ /* 0x000e620000002000 */
[----:B------:R-:W-:Y:S02]  /*04a0*/  LEA R9, R0, R9, 0x9 ;  /* 0x0000000900097211 */ /* 0x000fe400078e48ff */
[----:B-1----:R-:W-:-:S03]  /*04b0*/  @!P1 F2FP.BF16.F32.PACK_AB R4, RZ, R10 ;  /* 0x0000000aff04923e */ /* 0x002fc600000010ff */
[----:B0-----:R-:W-:-:S05]  /*04c0*/  IMAD.WIDE.U32 R2, R9, 0x2, R2 ;  /* 0x0000000209027825 */ /* 0x001fca00078e0002 */
[----:B------:R-:W-:Y:S01]  /*04d0*/  STG.E.U16 desc[UR4][R2.64], R4 ;  /* 0x0000000402007986 */ /* 0x000fe2000c101504 */
[----:B------:R-:W-:Y:S05]  /*04e0*/  EXIT ;  /* 0x000000000000794d */ /* 0x000fea0003800000 */
.L_x_20767:
        /* <DEDUP_REMOVED lines=9> */
.L_x_36350:


//--------------------- .text._ZN2at6native29vectorized_elementwise_kernelILi2EZZZNS0_16sqrt_kernel_cudaERNS_18TensorIteratorBaseEENKUlvE0_clEvENKUlvE2_clEvEUlN3c108BFloat16EE_St5arrayIPcLm2EEEEviT0_T1_ --------------------------
	.section	.text._ZN2at6native29vectorized_elementwise_kernelILi2EZZZNS0_16sqrt_kernel_cudaERNS_18TensorIteratorBaseEENKUlvE0_clEvENKUlvE2_clEvEUlN3c108BFloat16EE_St5arrayIPcLm2EEEEviT0_T1_,"ax",@progbits
	.align	128
        .global         _ZN2at6native29vectorized_elementwise_kernelILi2EZZZNS0_16sqrt_kernel_cudaERNS_18TensorIteratorBaseEENKUlvE0_clEvENKUlvE2_clEvEUlN3c108BFloat16EE_St5arrayIPcLm2EEEEviT0_T1_
        .type           _ZN2at6native29vectorized_elementwise_kernelILi2EZZZNS0_16sqrt_kernel_cudaERNS_18TensorIteratorBaseEENKUlvE0_clEvENKUlvE2_clEvEUlN3c108BFloat16EE_St5arrayIPcLm2EEEEviT0_T1_,@function
        .size           _ZN2at6native29vectorized_elementwise_kernelILi2EZZZNS0_16sqrt_kernel_cudaERNS_18TensorIteratorBaseEENKUlvE0_clEvENKUlvE2_clEvEUlN3c108BFloat16EE_St5arrayIPcLm2EEEEviT0_T1_,(.L_x_36351 - _ZN2at6native29vectorized_elementwise_kernelILi2EZZZNS0_16sqrt_kernel_cudaERNS_18TensorIteratorBaseEENKUlvE0_clEvENKUlvE2_clEvEUlN3c108BFloat16EE_St5arrayIPcLm2EEEEviT0_T1_)
        .other          _ZN2at6native29vectorized_elementwise_kernelILi2EZZZNS0_16sqrt_kernel_cudaERNS_18TensorIteratorBaseEENKUlvE0_clEvENKUlvE2_clEvEUlN3c108BFloat16EE_St5arrayIPcLm2EEEEviT0_T1_,@"STO_CUDA_ENTRY STV_DEFAULT"
_ZN2at6native29vectorized_elementwise_kernelILi2EZZZNS0_16sqrt_kernel_cudaERNS_18TensorIteratorBaseEENKUlvE0_clEvENKUlvE2_clEvEUlN3c108BFloat16EE_St5arrayIPcLm2EEEEviT0_T1_:
.text._ZN2at6native29vectorized_elementwise_kernelILi2EZZZNS0_16sqrt_kernel_cudaERNS_18TensorIteratorBaseEENKUlvE0_clEvENKUlvE2_clEvEUlN3c108BFloat16EE_St5arrayIPcLm2EEEEviT0_T1_:
        /* <DEDUP_REMOVED lines=19> */
[C---:B--2---:R-:W-:Y:S01]  /*0130*/  IMAD.U32 R2, R9.reuse, 0x10000, RZ ;  /* 0x0001000009027824 */ /* 0x044fe200078e00ff */
[----:B------:R-:W-:Y:S01]  /*0140*/  PRMT R9, R9, 0x7632, R9 ;  /* 0x0000763209097816 */ /* 0x000fe20000000009 */
[----:B---3--:R-:W-:-:S04]  /*0150*/  IMAD.U32 R6, R11, 0x10000, RZ ;  /* 0x000100000b067824 */ /* 0x008fc800078e00ff */
[----:B------:R-:W-:Y:S01]  /*0160*/  IMAD.U32 R10, R9, 0x10000, RZ ;  /* 0x00010000090a7824 */ /* 0x000fe200078e00ff */
[----:B------:R-:W-:Y:S01]  /*0170*/  PRMT R9, R11, 0x7632, R9 ;  /* 0x000076320b097816 */ /* 0x000fe20000000009 */
[----:B------:R-:W-:Y:S01]  /*0180*/  MUFU.SQRT R2, R2 ;  /* 0x0000000200027308 */ /* 0x000fe20000002000 */
[----:B----4-:R-:W-:-:S03]  /*0190*/  SHF.L.U32 R7, R13, 0x10, RZ ;  /* 0x000000100d077819 */ /* 0x010fc600000006ff */
[----:B------:R-:W-:Y:S01]  /*01a0*/  IMAD.U32 R12, R9, 0x10000, RZ ;  /* 0x00010000090c7824 */ /* 0x000fe200078e00ff */
[----:B------:R-:W-:Y:S01]  /*01b0*/  PRMT R9, R13, 0x7632, R9 ;  /* 0x000076320d097816 */ /* 0x000fe20000000009 */
[----:B-----5:R-:W-:Y:S02]  /*01c0*/  IMAD.U32 R8, R15, 0x10000, RZ ;  /* 0x000100000f087824 */ /* 0x020fe400078e00ff */
[----:B------:R-:W-:Y:S01]  /*01d0*/  MUFU.SQRT R6, R6 ;  /* 0x0000000600067308 */ /* 0x000fe20000002000 */
[----:B------:R-:W-:Y:S02]  /*01e0*/  SHF.L.U32 R14, R9, 0x10, RZ ;  /* 0x00000010090e7819 */ /* 0x000fe400000006ff */
[----:B------:R-:W-:-:S05]  /*01f0*/  PRMT R9, R15, 0x7632, R9 ;  /* 0x000076320f097816 */ /* 0x000fca0000000009 */
[----:B------:R-:W-:Y:S01]  /*0200*/  IMAD.U32 R9, R9, 0x10000, RZ ;  /* 0x0001000009097824 */ /* 0x000fe200078e00ff */
[----:B------:R-:W-:Y:S08]  /*0210*/  MUFU.SQRT R7, R7 ;  /* 0x0000000700077308 */ /* 0x000ff00000002000 */
[----:B------:R-:W-:Y:S08]  /*0220*/  MUFU.SQRT R8, R8 ;  /* 0x0000000800087308 */ /* 0x000ff00000002000 */
[----:B------:R-:W0:Y:S08]  /*0230*/  MUFU.SQRT R11, R10 ;  /* 0x0000000a000b7308 */ /* 0x000e300000002000 */
[----:B------:R-:W1:Y:S08]  /*0240*/  MUFU.SQRT R13, R12 ;  /* 0x0000000c000d7308 */ /* 0x000e700000002000 */
[----:B------:R-:W2:Y:S01]  /*0250*/  MUFU.SQRT R14, R14 ;  /* 0x0000000e000e7308 */ /* 0x000ea20000002000 */
[----:B0-----:R-:W-:-:S05]  /*0260*/  F2FP.BF16.F32.PACK_AB R11, R11, R2 ;  /* 0x000000020b0b723e */ /* 0x001fca00000010ff */
[----:B------:R-:W-:Y:S02]  /*0270*/  STG.E desc[UR4][R4.64], R11 ;  /* 0x0000000b04007986 */ /* 0x000fe4000c101904 */
[----:B------:R-:W0:Y:S01]  /*0280*/  MUFU.SQRT R9, R9 ;  /* 0x0000000900097308 */ /* 0x000e220000002000 */
[----:B-1----:R-:W-:-:S05]  /*0290*/  F2FP.BF16.F32.PACK_AB R13, R13, R6 ;  /* 0x000000060d0d723e */ /* 0x002fca00000010ff */
[----:B------:R-:W-:Y:S01]  /*02a0*/  STG.E desc[UR4][R4.64+0x200], R13 ;  /* 0x0002000d04007986 */ /* 0x000fe2000c101904 */
[----:B--2---:R-:W-:-:S05]  /*02b0*/  F2FP.BF16.F32.PACK_AB R7, R14, R7 ;  /* 0x000000070e07723e */ /* 0x004fca00000010ff */
[----:B------:R-:W-:Y:S01]  /*02c0*/  STG.E desc[UR4][R4.64+0x400], R7 ;  /* 0x0004000704007986 */ /* 0x000fe2000c101904 */
[----:B0-----:R-:W-:-:S05]  /*02d0*/  F2FP.BF16.F32.PACK_AB R3, R9, R8 ;  /* 0x000000080903723e */ /* 0x001fca00000010ff */
[----:B------:R-:W-:Y:S01]  /*02e0*/  STG.E desc[UR4][R4.64+0x600], R3 ;  /* 0x0006000304007986 */ /* 0x000fe2000c101904 */
[----:B------:R-:W-:Y:S05]  /*02f0*/  EXIT ;  /* 0x000000000000794d */ /* 0x000fea0003800000 */
.L_x_20768:
[----:B------:R-:W0:Y:S01]  /*0300*/  S2R R24, SR_TID.X ;  /* 0x0000000000187919 */ /* 0x000e220000002100 */
[----:B------:R-:W-:Y:S02]  /*0310*/  PRMT R2, RZ, 0x7610, R2 ;  /* 0x00007610ff027816 */ /* 0x000fe40000000002 */
[----:B0-----:R-:W-:Y:S01]  /*0320*/  ISETP.GE.AND P0, PT, R24, R5, PT ;  /* 0x000000051800720c */ /* 0x001fe20003f06270 */
[----:B------:R-:W-:-:S12]  /*0330*/  IMAD.MOV.U32 R0, RZ, RZ, R24 ;  /* 0x000000ffff007224 */ /* 0x000fd800078e0018 */
[----:B------:R-:W-:Y:S01]  /*0340*/  @!P0 VIADD R0, R24, 0x80 ;  /* 0x0000008018008836 */ /* 0x000fe20000000000 */
[----:B------:R-:W0:Y:S01]  /*0350*/  @!P0 LDC.64 R20, c[0x0][0x220] ;  /* 0x00008800ff148b82 */ /* 0x000e220000000a00 */
[----:B------:R-:W-:Y:S01]  /*0360*/  PRMT R28, RZ, 0x7610, R28 ;  /* 0x00007610ff1c7816 */ /* 0x000fe2000000001c */
[----:B------:R-:W-:Y:S02]  /*0370*/  @!P0 IMAD.IADD R15, R3, 0x1, R24 ;  /* 0x00000001030f8824 */ /* 0x000fe400078e0218 */
[----:B------:R-:W-:-:S13]  /*0380*/  ISETP.GE.AND P5, PT, R0, R5, PT ;  /* 0x000000050000720c */ /* 0x000fda0003fa6270 */
[----:B------:R-:W-:Y:S01]  /*0390*/  @!P5 IADD3 R27, R3, R0, RZ ;  /* 0x00000000031bd210 */ /* 0x000fe20007ffe0ff */
[----:B------:R-:W-:Y:S01]  /*03a0*/  @!P5 VIADD R0, R0, 0x80 ;  /* 0x000000800000d836 */ /* 0x000fe20000000000 */
[----:B------:R-:W1:Y:S04]  /*03b0*/  @!P5 LDC.64 R12, c[0x0][0x220] ;  /* 0x00008800ff0cdb82 */ /* 0x000e680000000a00 */
[----:B------:R-:W-:Y:S01]  /*03c0*/  ISETP.GE.AND P6, PT, R0, R5, PT ;  /* 0x000000050000720c */ /* 0x000fe20003fc6270 */
[----:B0-----:R-:W-:-:S05]  /*03d0*/  @!P0 IMAD.WIDE.U32 R20, R15, 0x2, R20 ;  /* 0x000000020f148825 */ /* 0x001fca00078e0014 */
[----:B------:R-:W2:Y:S07]  /*03e0*/  @!P0 LDG.E.U16 R2, desc[UR4][R20.64] ;  /* 0x0000000414028981 */ /* 0x000eae000c1e1500 */
[----:B------:R-:W-:Y:S01]  /*03f0*/  @!P6 IMAD.IADD R29, R3, 0x1, R0 ;  /* 0x00000001031de824 */ /* 0x000fe200078e0200 */
[----:B------:R-:W0:Y:S01]  /*0400*/  @!P6 LDC.64 R18, c[0x0][0x220] ;  /* 0x00008800ff12eb82 */ /* 0x000e220000000a00 */
[----:B------:R-:W-:-:S05]  /*0410*/  @!P6 VIADD R0, R0, 0x80 ;  /* 0x000000800000e836 */ /* 0x000fca0000000000 */
[----:B------:R-:W-:Y:S01]  /*0420*/  ISETP.GE.AND P1, PT, R0, R5, PT ;  /* 0x000000050000720c */ /* 0x000fe20003f26270 */
[----:B-1----:R-:W-:-:S12]  /*0430*/  @!P5 IMAD.WIDE.U32 R12, R27, 0x2, R12 ;  /* 0x000000021b0cd825 */ /* 0x002fd800078e000c */
[----:B------:R-:W-:Y:S01]  /*0440*/  @!P1 IADD3 R4, R3, R0, RZ ;  /* 0x0000000003049210 */ /* 0x000fe20007ffe0ff */
[----:B------:R-:W-:Y:S01]  /*0450*/  @!P1 VIADD R0, R0, 0x80 ;  /* 0x0000008000009836 */ /* 0x000fe20000000000 */
[----:B------:R-:W1:Y:S04]  /*0460*/  @!P1 LDC.64 R16, c[0x0][0x220] ;  /* 0x00008800ff109b82 */ /* 0x000e680000000a00 */
[----:B------:R-:W-:-:S13]  /*0470*/  ISETP.GE.AND P2, PT, R0, R5, PT ;  /* 0x000000050000720c */ /* 0x000fda0003f46270 */
[----:B------:R-:W-:Y:S01]  /*0480*/  @!P2 IMAD.IADD R23, R3, 0x1, R0 ;  /* 0x000000010317a824 */ /* 0x000fe200078e0200 */
[----:B------:R-:W-:Y:S01]  /*0490*/  PRMT R27, RZ, 0x7610, R27 ;  /* 0x00007610ff1b7816 */ /* 0x000fe2000000001b */
[----:B------:R-:W-:Y:S01]  /*04a0*/  @!P2 VIADD R0, R0, 0x80 ;  /* 0x000000800000a836 */ /* 0x000fe20000000000 */
[----:B------:R-:W3:Y:S04]  /*04b0*/  @!P2 LDC.64 R14, c[0x0][0x220] ;  /* 0x00008800ff0eab82 */ /* 0x000ee80000000a00 */
[----:B------:R-:W-:Y:S01]  /*04c0*/  ISETP.GE.AND P3, PT, R0, R5, PT ;  /* 0x000000050000720c */ /* 0x000fe20003f66270 */
[----:B0-----:R-:W-:Y:S01]  /*04d0*/  @!P6 IMAD.WIDE.U32 R18, R29, 0x2, R18 ;  /* 0x000000021d12e825 */ /* 0x001fe200078e0012 */
[----:B------:R0:W4:Y:S03]  /*04e0*/  @!P5 LDG.E.U16 R27, desc[UR4][R12.64] ;  /* 0x000000040c1bd981 */ /* 0x000126000c1e1500 */
[----:B-1----:R-:W-:-:S08]  /*04f0*/  @!P1 IMAD.WIDE.U32 R16, R4, 0x2, R16 ;  /* 0x0000000204109825 */ /* 0x002fd000078e0010 */
[----:B------:R-:W-:Y:S01]  /*0500*/  @!P3 IADD3 R25, R3, R0, RZ ;  /* 0x000000000319b210 */ /* 0x000fe20007ffe0ff */
[----:B------:R-:W-:Y:S01]  /*0510*/  @!P3 VIADD R0, R0, 0x80 ;  /* 0x000000800000b836 */ /* 0x000fe20000000000 */
[----:B------:R-:W5:Y:S01]  /*0520*/  @!P6 LDG.E.U16 R28, desc[UR4][R18.64] ;  /* 0x00000004121ce981 */ /* 0x000f62000c1e1500 */
[----:B0-----:R-:W0:Y:S03]  /*0530*/  @!P3 LDC.64 R12, c[0x0][0x220] ;  /* 0x00008800ff0cbb82 */ /* 0x001e260000000a00 */
[----:B------:R-:W-:Y:S02]  /*0540*/  ISETP.GE.AND P4, PT, R0, R5, PT ;  /* 0x000000050000720c */ /* 0x000fe40003f86270 */
[----:B------:R-:W-:-:S06]  /*0550*/  PRMT R4, RZ, 0x7610, R4 ;  /* 0x00007610ff047816 */ /* 0x000fcc0000000004 */
[----:B------:R1:W4:Y:S05]  /*0560*/  @!P1 LDG.E.U16 R4, desc[UR4][R16.64] ;  /* 0x0000000410049981 */ /* 0x00032a000c1e1500 */
[----:B------:R-:W-:Y:S01]  /*0570*/  @!P4 IMAD.IADD R29, R3, 0x1, R0 ;  /* 0x00000001031dc824 */ /* 0x000fe200078e0200 */
[----:B------:R-:W-:Y:S01]  /*0580*/  @!P4 IADD3 R0, R0, 0x80, RZ ;  /* 0x000000800000c810 */ /* 0x000fe20007ffe0ff */
[----:B------:R-:W3:Y:S03]  /*0590*/  @!P4 LDC.64 R20, c[0x0][0x220] ;  /* 0x00008800ff14cb82 */ /* 0x000ee60000000a00 */
[----:B------:R-:W-:-:S13]  /*05a0*/  ISETP.GE.AND P5, PT, R0, R5, PT ;  /* 0x000000050000720c */ /* 0x000fda0003fa6270 */
[----:B-1----:R-:W1:Y:S01]  /*05b0*/  @!P5 LDC.64 R16, c[0x0][0x220] ;  /* 0x00008800ff10db82 */ /* 0x002e620000000a00 */
[----:B0-----:R-:W-:Y:S01]  /*05c0*/  @!P3 IMAD.WIDE.U32 R12, R25, 0x2, R12 ;  /* 0x00000002190cb825 */ /* 0x001fe200078e000c */
[----:B------:R-:W-:-:S03]  /*05d0*/  PRMT R18, RZ, 0x7610, R18 ;  /* 0x00007610ff127816 */ /* 0x000fc60000000012 */
[----:B------:R-:W-:Y:S01]  /*05e0*/  @!P5 IMAD.IADD R25, R3, 0x1, R0 ;  /* 0x000000010319d824 */ /* 0x000fe200078e0200 */
[----:B------:R-:W-:Y:S01]  /*05f0*/  PRMT R19, RZ, 0x7610, R19 ;  /* 0x00007610ff137816 */ /* 0x000fe20000000013 */
[----:B---3--:R-:W-:Y:S01]  /*0600*/  @!P2 IMAD.WIDE.U32 R14, R23, 0x2, R14 ;  /* 0x00000002170ea825 */ /* 0x008fe200078e000e */
[----:B------:R-:W-:Y:S01]  /*0610*/  PRMT R23, RZ, 0x7610, R23 ;  /* 0x00007610ff177816 */ /* 0x000fe20000000017 */
[----:B------:R-:W3:Y:S01]  /*0620*/  @!P3 LDG.E.U16 R18, desc[UR4][R12.64] ;  /* 0x000000040c12b981 */ /* 0x000ee2000c1e1500 */
[----:B------:R-:W-:Y:S01]  /*0630*/  PRMT R0, RZ, 0x7610, R0 ;  /* 0x00007610ff007816 */ /* 0x000fe20000000000 */
[----:B------:R-:W-:-:S03]  /*0640*/  @!P4 IMAD.WIDE.U32 R20, R29, 0x2, R20 ;  /* 0x000000021d14c825 */ /* 0x000fc600078e0014 */
[----:B------:R0:W3:Y:S04]  /*0650*/  @!P2 LDG.E.U16 R23, desc[UR4][R14.64] ;  /* 0x000000040e17a981 */ /* 0x0000e8000c1e1500 */
[----:B------:R0:W3:Y:S01]  /*0660*/  @!P4 LDG.E.U16 R19, desc[UR4][R20.64] ;  /* 0x000000041413c981 */ /* 0x0000e2000c1e1500 */
[----:B-1----:R-:W-:-:S05]  /*0670*/  @!P5 IMAD.WIDE.U32 R16, R25, 0x2, R16 ;  /* 0x000000021910d825 */ /* 0x002fca00078e0010 */
[----:B------:R1:W3:Y:S01]  /*0680*/  @!P5 LDG.E.U16 R0, desc[UR4][R16.64] ;  /* 0x000000041000d981 */ /* 0x0002e2000c1e1500 */
[----:B0-----:R-:W-:-:S05]  /*0690*/  VIADD R14, R24, 0x100 ;  /* 0x00000100180e7836 */ /* 0x001fca0000000000 */
[----:B------:R-:W-:Y:S01]  /*06a0*/  ISETP.GE.AND P5, PT, R14, R5, PT ;  /* 0x000000050e00720c */ /* 0x000fe20003fa6270 */
[----:B------:R-:W-:-:S05]  /*06b0*/  VIADD R12, R24, 0x180 ;  /* 0x00000180180c7836 */ /* 0x000fca0000000000 */
[----:B------:R-:W-:Y:S01]  /*06c0*/  ISETP.GE.AND P2, PT, R12, R5, PT ;  /* 0x000000050c00720c */ /* 0x000fe20003f46270 */
[----:B------:R-:W-:-:S05]  /*06d0*/  VIADD R12, R24, 0x200 ;  /* 0x00000200180c7836 */ /* 0x000fca0000000000 */
[----:B------:R-:W-:Y:S01]  /*06e0*/  ISETP.GE.AND P3, PT, R12, R5, PT ;  /* 0x000000050c00720c */ /* 0x000fe20003f66270 */
[C---:B------:R-:W-:Y:S02]  /*06f0*/  VIADD R12, R24.reuse, 0x280 ;  /* 0x00000280180c7836 */ /* 0x040fe40000000000 */
[----:B------:R-:W-:-:S03]  /*0700*/  VIADD R20, R24, 0x300 ;  /* 0x0000030018147836 */ /* 0x000fc60000000000 */
[-C--:B------:R-:W-:Y:S02]  /*0710*/  ISETP.GE.AND P4, PT, R12, R5.reuse, PT ;  /* 0x000000050c00720c */ /* 0x080fe40003f86270 */
[----:B------:R-:W0:Y:S01]  /*0720*/  @!P0 LDC.64 R12, c[0x0][0x218] ;  /* 0x00008600ff0c8b82 */ /* 0x000e220000000a00 */
[----:B------:R-:W-:Y:S01]  /*0730*/  ISETP.GE.AND P6, PT, R20, R5, PT ;  /* 0x000000051400720c */ /* 0x000fe20003fc6270 */
[C---:B------:R-:W-:Y:S02]  /*0740*/  VIADD R14, R24.reuse, 0x80 ;  /* 0x00000080180e7836 */ /* 0x040fe40000000000 */
[----:B------:R-:W-:-:S03]  /*0750*/  VIADD R20, R24, 0x380 ;  /* 0x0000038018147836 */ /* 0x000fc60000000000 */
[----:B------:R-:W-:Y:S02]  /*0760*/  ISETP.GE.AND P1, PT, R14, R5, PT ;  /* 0x000000050e00720c */ /* 0x000fe40003f26270 */
[----:B------:R-:W-:Y:S02]  /*0770*/  @!P0 IADD3 R21, R3, R24, RZ ;  /* 0x0000001803158210 */ /* 0x000fe40007ffe0ff */
[----:B------:R-:W-:-:S03]  /*0780*/  @!P0 MOV R24, R14 ;  /* 0x0000000e00188202 */ /* 0x000fc60000000f00 */
[----:B0-----:R-:W-:Y:S01]  /*0790*/  @!P0 IMAD.WIDE.U32 R12, R21, 0x2, R12 ;  /* 0x00000002150c8825 */ /* 0x001fe200078e000c */
[----:B------:R-:W-:Y:S04]  /*07a0*/  BSSY B0, `(.L_x_20769) ;  /* 0x0000047000007945 */ /* 0x000fe80003800000 */
[----:B------:R-:W-:Y:S01]  /*07b0*/  BSSY B1, `(.L_x_20770) ;  /* 0x000003f000017945 */ /* 0x000fe20003800000 */
[----:B--2---:R-:W-:-:S06]  /*07c0*/  @!P0 SHF.L.U32 R2, R2, 0x10, RZ ;  /* 0x0000001002028819 */ /* 0x004fcc00000006ff */
[----:B------:R-:W0:Y:S02]  /*07d0*/  @!P0 MUFU.SQRT R2, R2 ;  /* 0x0000000200028308 */ /* 0x000e240000002000 */
[----:B0-----:R-:W-:Y:S01]  /*07e0*/  @!P0 F2FP.BF16.F32.PACK_AB R26, RZ, R2 ;  /* 0x00000002ff1a823e */ /* 0x001fe200000010ff */
[----:B-----5:R-:W-:-:S05]  /*07f0*/  @!P5 IMAD.U32 R28, R28, 0x10000, RZ ;  /* 0x000100001c1cd824 */ /* 0x020fca00078e00ff */
[----:B-1----:R-:W0:Y:S01]  /*0800*/  @!P5 MUFU.SQRT R16, R28 ;  /* 0x0000001c0010d308 */ /* 0x002e220000002000 */
[----:B----4-:R-:W-:Y:S02]  /*0810*/  @!P1 SHF.L.U32 R15, R27, 0x10, RZ ;  /* 0x000000101b0f9819 */ /* 0x010fe400000006ff */
[----:B0-----:R-:W-:Y:S02]  /*0820*/  @!P5 F2FP.BF16.F32.PACK_AB R6, RZ, R16 ;  /* 0x00000010ff06d23e */ /* 0x001fe400000010ff */
[-C--:B------:R-:W-:Y:S01]  /*0830*/  ISETP.GE.AND P5, PT, R20, R5.reuse, PT ;  /* 0x000000051400720c */ /* 0x080fe20003fa6270 */
[----:B------:R-:W-:Y:S02]  /*0840*/  @!P2 IMAD.U32 R4, R4, 0x10000, RZ ;  /* 0x000100000404a824 */ /* 0x000fe400078e00ff */
[----:B------:R-:W0:Y:S01]  /*0850*/  @!P1 MUFU.SQRT R15, R15 ;  /* 0x0000000f000f9308 */ /* 0x000e220000002000 */
[----:B------:R1:W-:Y:S01]  /*0860*/  @!P0 STG.E.U16 desc[UR4][R12.64], R26 ;  /* 0x0000001a0c008986 */ /* 0x0003e2000c101504 */
[----:B------:R-:W-:-:S06]  /*0870*/  ISETP.GE.AND P0, PT, R24, R5, PT ;  /* 0x000000051800720c */ /* 0x000fcc0003f06270 */
[----:B------:R-:W2:Y:S01]  /*0880*/  @!P2 MUFU.SQRT R4, R4 ;  /* 0x000000040004a308 */ /* 0x000ea20000002000 */
[----:B---3--:R-:W-:Y:S01]  /*0890*/  @!P4 IMAD.U32 R17, R18, 0x10000, RZ ;  /* 0x000100001211c824 */ /* 0x008fe200078e00ff */
[----:B------:R-:W-:Y:S01]  /*08a0*/  @!P3 SHF.L.U32 R16, R23, 0x10, RZ ;  /* 0x000000101710b819 */ /* 0x000fe200000006ff */
[----:B------:R-:W-:-:S05]  /*08b0*/  @!P6 IMAD.U32 R19, R19, 0x10000, RZ ;  /* 0x000100001313e824 */ /* 0x000fca00078e00ff */
[----:B------:R-:W-:Y:S01]  /*08c0*/  @!P4 MUFU.SQRT R17, R17 ;  /* 0x000000110011c308 */ /* 0x000fe20000002000 */
[----:B------:R-:W-:-:S07]  /*08d0*/  @!P5 IMAD.U32 R0, R0, 0x10000, RZ ;  /* 0x000100000000d824 */ /* 0x000fce00078e00ff */
[----:B------:R-:W3:Y:S08]  /*08e0*/  @!P3 MUFU.SQRT R16, R16 ;  /* 0x000000100010b308 */ /* 0x000ef00000002000 */
[----:B------:R-:W4:Y:S08]  /*08f0*/  @!P6 MUFU.SQRT R19, R19 ;  /* 0x000000130013e308 */ /* 0x000f300000002000 */
[----:B------:R-:W5:Y:S01]  /*0900*/  @!P5 MUFU.SQRT R0, R0 ;  /* 0x000000000000d308 */ /* 0x000f620000002000 */
[----:B0-----:R-:W-:-:S02]  /*0910*/  @!P1 F2FP.BF16.F32.PACK_AB R7, RZ, R15 ;  /* 0x0000000fff07923e */ /* 0x001fc400000010ff */
[----:B--2---:R-:W-:Y:S02]  /*0920*/  @!P2 F2FP.BF16.F32.PACK_AB R8, RZ, R4 ;  /* 0x00000004ff08a23e */ /* 0x004fe400000010ff */
[----:B---3--:R-:W-:Y:S02]  /*0930*/  @!P3 F2FP.BF16.F32.PACK_AB R9, RZ, R16 ;  /* 0x00000010ff09b23e */ /* 0x008fe400000010ff */
[----:B------:R-:W-:Y:S02]  /*0940*/  @!P4 F2FP.BF16.F32.PACK_AB R10, RZ, R17 ;  /* 0x00000011ff0ac23e */ /* 0x000fe400000010ff */
[----:B----4-:R-:W-:Y:S02]  /*0950*/  @!P6 F2FP.BF16.F32.PACK_AB R11, RZ, R19 ;  /* 0x00000013ff0be23e */ /* 0x010fe400000010ff */
[----:B-----5:R-:W-:Y:S01]  /*0960*/  @!P5 F2FP.BF16.F32.PACK_AB R22, RZ, R0 ;  /* 0x00000000ff16d23e */ /* 0x020fe200000010ff */
        /* <DEDUP_REMOVED lines=13> */
.L_x_20771:
[----:B------:R-:W-:-:S13]  /*0a40*/  ISETP.GE.AND P0, PT, R24, R5, PT ;  /* 0x000000051800720c */ /* 0x000fda0003f06270 */
[----:B------:R-:W-:Y:S05]  /*0a50*/  @P0 BRA `(.L_x_20773) ;  /* 0x0000000000300947 */ /* 0x000fea0003800000 */
[----:B0-----:R-:W0:Y:S01]  /*0a60*/  LDC.64 R6, c[0x0][0x218] ;  /* 0x00008600ff067b82 */ /* 0x001e220000000a00 */
[----:B------:R-:W-:Y:S01]  /*0a70*/  IMAD.IADD R13, R3, 0x1, R24 ;  /* 0x00000001030d7824 */ /* 0x000fe200078e0218 */
[----:B------:R-:W-:-:S03]  /*0a80*/  IADD3 R24, R24, 0x80, RZ ;  /* 0x0000008018187810 */ /* 0x000fc60007ffe0ff */
[----:B0-----:R-:W-:-:S05]  /*0a90*/  IMAD.WIDE.U32 R6, R13, 0x2, R6 ;  /* 0x000000020d067825 */ /* 0x001fca00078e0006 */
[----:B------:R1:W-:Y:S02]  /*0aa0*/  STG.E.U16 desc[UR4][R6.64], R8 ;  /* 0x0000000806007986 */ /* 0x0003e4000c101504 */
.L_x_20772:
[----:B------:R-:W-:-:S13]  /*0ab0*/  ISETP.GE.AND P0, PT, R24, R5, PT ;  /* 0x000000051800720c */ /* 0x000fda0003f06270 */
[----:B------:R-:W-:Y:S05]  /*0ac0*/  @P0 BRA `(.L_x_20774) ;  /* 0x0000000000340947 */ /* 0x000fea0003800000 */
[----:B01----:R-:W0:Y:S01]  /*0ad0*/  LDC.64 R6, c[0x0][0x218] ;  /* 0x00008600ff067b82 */ /* 0x003e220000000a00 */
[----:B------:R-:W-:Y:S02]  /*0ae0*/  IMAD.IADD R13, R3, 0x1, R24 ;  /* 0x00000001030d7824 */ /* 0x000fe400078e0218 */
[----:B------:R-:W-:Y:S02]  /*0af0*/  VIADD R24, R24, 0x80 ;  /* 0x0000008018187836 */ /* 0x000fe40000000000 */
[----:B0-----:R-:W-:-:S05]  /*0b00*/  IMAD.WIDE.U32 R6, R13, 0x2, R6 ;  /* 0x000000020d067825 */ /* 0x001fca00078e0006 */
[----:B------:R1:W-:Y:S02]  /*0b10*/  STG.E.U16 desc[UR4][R6.64], R9 ;  /* 0x0000000906007986 */ /* 0x0003e4000c101504 */
.L_x_20773:
        /* <DEDUP_REMOVED lines=8> */
.L_x_20774:
[----:B------:R-:W-:Y:S05]  /*0ba0*/  BSYNC B1 ;  /* 0x0000000000017941 */ /* 0x000fea0003800000 */
.L_x_20770:
[----:B------:R-:W-:-:S13]  /*0bb0*/  ISETP.GE.AND P0, PT, R24, R5, PT ;  /* 0x000000051800720c */ /* 0x000fda0003f06270 */
[----:B012---:R-:W0:Y:S01]  /*0bc0*/  @!P0 LDC.64 R6, c[0x0][0x218] ;  /* 0x00008600ff068b82 */ /* 0x007e220000000a00 */
[----:B------:R-:W-:Y:S01]  /*0bd0*/  @!P0 IMAD.IADD R9, R3, 0x1, R24 ;  /* 0x0000000103098824 */ /* 0x000fe200078e0218 */
[----:B------:R-:W-:-:S03]  /*0be0*/  @!P0 IADD3 R24, R24, 0x80, RZ ;  /* 0x0000008018188810 */ /* 0x000fc60007ffe0ff */
[----:B0-----:R-:W-:-:S05]  /*0bf0*/  @!P0 IMAD.WIDE.U32 R6, R9, 0x2, R6 ;  /* 0x0000000209068825 */ /* 0x001fca00078e0006 */
[----:B------:R2:W-:Y:S02]  /*0c00*/  @!P0 STG.E.U16 desc[UR4][R6.64], R11 ;  /* 0x0000000b06008986 */ /* 0x0005e4000c101504 */
.L_x_20775:
[----:B------:R-:W-:Y:S05]  /*0c10*/  BSYNC B0 ;  /* 0x0000000000007941 */ /* 0x000fea0003800000 */
.L_x_20769:
[----:B------:R-:W-:Y:S05]  /*0c20*/  WARPSYNC.ALL ;  /* 0x0000000000007948 */ /* 0x000fea0003800000 */
[----:B------:R-:W-:-:S13]  /*0c30*/  ISETP.GE.AND P0, PT, R24, R5, PT ;  /* 0x000000051800720c */ /* 0x000fda0003f06270 */
[----:B------:R-:W-:Y:S05]  /*0c40*/  @P0 EXIT ;  /* 0x000000000000094d */ /* 0x000fea0003800000 */
[----:B------:R-:W3:Y:S01]  /*0c50*/  LDC.64 R4, c[0x0][0x218] ;  /* 0x00008600ff047b82 */ /* 0x000ee20000000a00 */
[----:B------:R-:W-:-:S04]  /*0c60*/  IMAD.IADD R3, R3, 0x1, R24 ;  /* 0x0000000103037824 */ /* 0x000fc800078e0218 */
[----:B---3--:R-:W-:-:S05]  /*0c70*/  IMAD.WIDE.U32 R2, R3, 0x2, R4 ;  /* 0x0000000203027825 */ /* 0x008fca00078e0004 */
[----:B------:R-:W-:Y:S01]  /*0c80*/  STG.E.U16 desc[UR4][R2.64], R22 ;  /* 0x0000001602007986 */ /* 0x000fe2000c101504 */
[----:B------:R-:W-:Y:S05]  /*0c90*/  EXIT ;  /* 0x000000000000794d */ /* 0x000fea0003800000 */
.L_x_20776:
        /* <DEDUP_REMOVED lines=14> */
.L_x_36351:


//--------------------- .text._ZN2at6native29vectorized_elementwise_kernelILi4EZZZNS0_16sqrt_kernel_cudaERNS_18TensorIteratorBaseEENKUlvE0_clEvENKUlvE2_clEvEUlN3c108BFloat16EE_St5arrayIPcLm2EEEEviT0_T1_ --------------------------
	.section	.text._ZN2at6native29vectorized_elementwise_kernelILi4EZZZNS0_16sqrt_kernel_cudaERNS_18TensorIteratorBaseEENKUlvE0_clEvENKUlvE2_clEvEUlN3c108BFloat16EE_St5arrayIPcLm2EEEEviT0_T1_,"ax",@progbits
	.align	128
        .global         _ZN2at6native29vectorized_elementwise_kernelILi4EZZZNS0_16sqrt_kernel_cudaERNS_18TensorIteratorBaseEENKUlvE0_clEvENKUlvE2_clEvEUlN3c108BFloat16EE_St5arrayIPcLm2EEEEviT0_T1_
        .type           _ZN2at6native29vectorized_elementwise_kernelILi4EZZZNS0_16sqrt_kernel_cudaERNS_18TensorIteratorBaseEENKUlvE0_clEvENKUlvE2_clEvEUlN3c108BFloat16EE_St5arrayIPcLm2EEEEviT0_T1_,@function
        .size           _ZN2at6native29vectorized_elementwise_kernelILi4EZZZNS0_16sqrt_kernel_cudaERNS_18TensorIteratorBaseEENKUlvE0_clEvENKUlvE2_clEvEUlN3c108BFloat16EE_St5arrayIPcLm2EEEEviT0_T1_,(.L_x_36352 - _ZN2at6native29vectorized_elementwise_kernelILi4EZZZNS0_16sqrt_kernel_cudaERNS_18TensorIteratorBaseEENKUlvE0_clEvENKUlvE2_clEvEUlN3c108BFloat16EE_St5arrayIPcLm2EEEEviT0_T1_)
        .other          _ZN2at6native29vectorized_elementwise_kernelILi4EZZZNS0_16sqrt_kernel_cudaERNS_18TensorIteratorBaseEENKUlvE0_clEvENKUlvE2_clEvEUlN3c108BFloat16EE_St5arrayIPcLm2EEEEviT0_T1_,@"STO_CUDA_ENTRY STV_DEFAULT"
_ZN2at6native29vectorized_elementwise_kernelILi4EZZZNS0_16sqrt_kernel_cudaERNS_18TensorIteratorBaseEENKUlvE0_clEvENKUlvE2_clEvEUlN3c108BFloat16EE_St5arrayIPcLm2EEEEviT0_T1_:
.text._ZN2at6native29vectorized_elementwise_kernelILi4EZZZNS0_16sqrt_kernel_cudaERNS_18TensorIteratorBaseEENKUlvE0_clEvENKUlvE2_clEvEUlN3c108BFloat16EE_St5arrayIPcLm2EEEEviT0_T1_:
        /* <DEDUP_REMOVED lines=13> */
[----:B------:R0:W3:Y:S02]  /*00d0*/  LDG.E.64 R12, desc[UR4][R6.64] ;  /* 0x00000004060c7981 */ /* 0x0000e4000c1e1b00 */
[----:B0-----:R-:W0:Y:S02]  /*00e0*/  LDC.64 R6, c[0x0][0x218] ;  /* 0x00008600ff067b82 */ /* 0x001e240000000a00 */
[----:B0-----:R-:W-:-:S04]  /*00f0*/  IMAD.WIDE.U32 R6, R3, 0x2, R6 ;  /* 0x0000000203067825 */ /* 0x001fc800078e0006 */
[----:B------:R-:W-:Y:S01]  /*0100*/  IMAD.WIDE R6, R0, 0x8, R6 ;  /* 0x0000000800067825 */ /* 0x000fe200078e0206 */
[----:B--2---:R-:W-:Y:S02]  /*0110*/  SHF.L.U32 R9, R4, 0x10, RZ ;  /* 0x0000001004097819 */ /* 0x004fe400000006ff */
[----:B---3--:R-:W-:-:S05]  /*0120*/  PRMT R4, R12, 0x7632, R4 ;  /* 0x000076320c047816 */ /* 0x008fca0000000004 */
[----:B------:R-:W-:Y:S01]  /*0130*/  IMAD.U32 R11, R4, 0x10000, RZ ;  /* 0x00010000040b7824 */ /* 0x000fe200078e00ff */
[----:B------:R-:W-:Y:S01]  /*0140*/  PRMT R4, R13, 0x7632, R4 ;  /* 0x000076320d047816 */ /* 0x000fe20000000004 */
[----:B------:R-:W-:Y:S02]  /*0150*/  IMAD.U32 R2, R12, 0x10000, RZ ;  /* 0x000100000c027824 */ /* 0x000fe400078e00ff */
[C---:B------:R-:W-:Y:S01]  /*0160*/  IMAD.U32 R10, R5.reuse, 0x10000, RZ ;  /* 0x00010000050a7824 */ /* 0x040fe200078e00ff */
[----:B------:R-:W-:Y:S01]  /*0170*/  PRMT R5, R5, 0x7632, R5 ;  /* 0x0000763205057816 */ /* 0x000fe20000000005 */
[C---:B------:R-:W-:Y:S01]  /*0180*/  IMAD.U32 R12, R4.reuse, 0x10000, RZ ;  /* 0x00010000040c7824 */ /* 0x040fe200078e00ff */
[----:B------:R-:W-:Y:S01]  /*0190*/  PRMT R4, R4, 0x7632, R4 ;  /* 0x0000763204047816 */ /* 0x000fe20000000004 */
[----:B------:R-:W-:Y:S02]  /*01a0*/  IMAD.U32 R8, R13, 0x10000, RZ ;  /* 0x000100000d087824 */ /* 0x000fe400078e00ff */
[----:B------:R-:W-:Y:S01]  /*01b0*/  IMAD.U32 R5, R5, 0x10000, RZ ;  /* 0x0001000005057824 */ /* 0x000fe200078e00ff */
[----:B------:R-:W-:Y:S01]  /*01c0*/  SHF.L.U32 R4, R4, 0x10, RZ ;  /* 0x0000001004047819 */ /* 0x000fe200000006ff */
[----:B------:R-:W-:Y:S08]  /*01d0*/  MUFU.SQRT R13, R12 ;  /* 0x0000000c000d7308 */ /* 0x000ff00000002000 */
[----:B------:R-:W0:Y:S08]  /*01e0*/  MUFU.SQRT R8, R8 ;  /* 0x0000000800087308 */ /* 0x000e300000002000 */
[----:B------:R-:W-:Y:S08]  /*01f0*/  MUFU.SQRT R9, R9 ;  /* 0x0000000900097308 */ /* 0x000ff00000002000 */
[----:B------:R-:W1:Y:S08]  /*0200*/  MUFU.SQRT R4, R4 ;  /* 0x0000000400047308 */ /* 0x000e700000002000 */
[----:B------:R-:W-:Y:S08]  /*0210*/  MUFU.SQRT R2, R2 ;  /* 0x0000000200027308 */ /* 0x000ff00000002000 */
[----:B------:R-:W-:Y:S08]  /*0220*/  MUFU.SQRT R10, R10 ;  /* 0x0000000a000a7308 */ /* 0x000ff00000002000 */
[----:B------:R-:W2:Y:S08]  /*0230*/  MUFU.SQRT R11, R11 ;  /* 0x0000000b000b7308 */ /* 0x000eb00000002000 */
[----:B------:R-:W3:Y:S01]  /*0240*/  MUFU.SQRT R5, R5 ;  /* 0x0000000500057308 */ /* 0x000ee20000002000 */
[----:B0-----:R-:W-:-:S02]  /*0250*/  F2FP.BF16.F32.PACK_AB R3, R13, R8 ;  /* 0x000000080d03723e */ /* 0x001fc400000010ff */
[----:B-1----:R-:W-:Y:S02]  /*0260*/  F2FP.BF16.F32.PACK_AB R8, R4, R9 ;  /* 0x000000090408723e */ /* 0x002fe400000010ff */
[----:B--2---:R-:W-:Y:S02]  /*0270*/  F2FP.BF16.F32.PACK_AB R2, R11, R2 ;  /* 0x000000020b02723e */ /* 0x004fe400000010ff */
[----:B---3--:R-:W-:-:S03]  /*0280*/  F2FP.BF16.F32.PACK_AB R9, R5, R10 ;  /* 0x0000000a0509723e */ /* 0x008fc600000010ff */
[----:B------:R-:W-:Y:S04]  /*0290*/  STG.E.64 desc[UR4][R6.64], R2 ;  /* 0x0000000206007986 */ /* 0x000fe8000c101b04 */
[----:B------:R-:W-:Y:S01]  /*02a0*/  STG.E.64 desc[UR4][R6.64+0x400], R8 ;  /* 0x0004000806007986 */ /* 0x000fe2000c101b04 */
[----:B------:R-:W-:Y:S05]  /*02b0*/  EXIT ;  /* 0x000000000000794d */ /* 0x000fea0003800000 */
.L_x_20777:
        /* <DEDUP_REMOVED lines=116> */
.L_x_20780:
[----:B------:R-:W-:-:S13]  /*0a00*/  ISETP.GE.AND P0, PT, R24, R5, PT ;  /* 0x000000051800720c */ /* 0x000fda0003f06270 */
[----:B------:R-:W-:Y:S05]  /*0a10*/  @P0 BRA `(.L_x_20782) ;  /* 0x0000000000300947 */ /* 0x000fea0003800000 */
[----:B0-----:R-:W0:Y:S01]  /*0a20*/  LDC.64 R6, c[0x0][0x218] ;  /* 0x00008600ff067b82 */ /* 0x001e220000000a00 */
[----:B------:R-:W-:Y:S01]  /*0a30*/  IMAD.IADD R13, R3, 0x1, R24 ;  /* 0x00000001030d7824 */ /* 0x000fe200078e0218 */
[----:B------:R-:W-:-:S03]  /*0a40*/  IADD3 R24, R24, 0x80, RZ ;  /* 0x0000008018187810 */ /* 0x000fc60007ffe0ff */
[----:B0-----:R-:W-:-:S05]  /*0a50*/  IMAD.WIDE.U32 R6, R13, 0x2, R6 ;  /* 0x000000020d067825 */ /* 0x001fca00078e0006 */
[----:B------:R1:W-:Y:S02]  /*0a60*/  STG.E.U16 desc[UR4][R6.64], R8 ;  /* 0x0000000806007986 */ /* 0x0003e4000c101504 */
.L_x_20781:
[----:B------:R-:W-:-:S13]  /*0a70*/  ISETP.GE.AND P0, PT, R24, R5, PT ;  /* 0x000000051800720c */ /* 0x000fda0003f06270 */
[----:B------:R-:W-:Y:S05]  /*0a80*/  @P0 BRA `(.L_x_20783) ;  /* 0x0000000000340947 */ /* 0x000fea0003800000 */
[----:B01----:R-:W0:Y:S01]  /*0a90*/  LDC.64 R6, c[0x0][0x218] ;  /* 0x00008600ff067b82 */ /* 0x003e220000000a00 */
[----:B------:R-:W-:Y:S02]  /*0aa0*/  IMAD.IADD R13, R3, 0x1, R24 ;  /* 0x00000001030d7824 */ /* 0x000fe400078e0218 */
[----:B------:R-:W-:Y:S02]  /*0ab0*/  VIADD R24, R24, 0x80 ;  /* 0x0000008018187836 */ /* 0x000fe40000000000 */
[----:B0-----:R-:W-:-:S05]  /*0ac0*/  IMAD.WIDE.U32 R6, R13, 0x2, R6 ;  /* 0x000000020d067825 */ /* 0x001fca00078e0006 */
[----:B------:R1:W-:Y:S02]  /*0ad0*/  STG.E.U16 desc[UR4][R6.64], R9 ;  /* 0x0000000906007986 */ /* 0x0003e4000c101504 */
.L_x_20782:
        /* <DEDUP_REMOVED lines=8> */
.L_x_20783:
[----:B------:R-:W-:Y:S05]  /*0b60*/  BSYNC B1 ;  /* 0x0000000000017941 */ /* 0x000fea0003800000 */
.L_x_20779:
[----:B------:R-:W-:-:S13]  /*0b70*/  ISETP.GE.AND P0, PT, R24, R5, PT ;  /* 0x000000051800720c */ /* 0x000fda0003f06270 */
[----:B012---:R-:W0:Y:S01]  /*0b80*/  @!P0 LDC.64 R6, c[0x0][0x218] ;  /* 0x00008600ff068b82 */ /* 0x007e220000000a00 */
[----:B------:R-:W-:Y:S01]  /*0b90*/  @!P0 IMAD.IADD R9, R3, 0x1, R24 ;  /* 0x0000000103098824 */ /* 0x000fe200078e0218 */
[----:B------:R-:W-:-:S03]  /*0ba0*/  @!P0 IADD3 R24, R24, 0x80, RZ ;  /* 0x0000008018188810 */ /* 0x000fc60007ffe0ff */
[----:B0-----:R-:W-:-:S05]  /*0bb0*/  @!P0 IMAD.WIDE.U32 R6, R9, 0x2, R6 ;  /* 0x0000000209068825 */ /* 0x001fca00078e0006 */
[----:B------:R2:W-:Y:S02]  /*0bc0*/  @!P0 STG.E.U16 desc[UR4][R6.64], R11 ;  /* 0x0000000b06008986 */ /* 0x0005e4000c101504 */
.L_x_20784:
[----:B------:R-:W-:Y:S05]  /*0bd0*/  BSYNC B0 ;  /* 0x0000000000007941 */ /* 0x000fea0003800000 */
.L_x_20778:
        /* <DEDUP_REMOVED lines=8> */
.L_x_20785:
        /* <DEDUP_REMOVED lines=10> */
.L_x_36352:


//--------------------- .text._ZN2at6native29vectorized_elementwise_kernelILi8EZZZNS0_16sqrt_kernel_cudaERNS_18TensorIteratorBaseEENKUlvE0_clEvENKUlvE2_clEvEUlN3c108BFloat16EE_St5arrayIPcLm2EEEEviT0_T1_ --------------------------
	.section	.text._ZN2at6native29vectorized_elementwise_kernelILi8EZZZNS0_16sqrt_kernel_cudaERNS_18TensorIteratorBaseEENKUlvE0_clEvENKUlvE2_clEvEUlN3c108BFloat16EE_St5arrayIPcLm2EEEEviT0_T1_,"ax",@progbits
	.align	128
        .global         _ZN2at6native29vectorized_elementwise_kernelILi8EZZZNS0_16sqrt_kernel_cudaERNS_18TensorIteratorBaseEENKUlvE0_clEvENKUlvE2_clEvEUlN3c108BFloat16EE_St5arrayIPcLm2EEEEviT0_T1_
        .type           _ZN2at6native29vectorized_elementwise_kernelILi8EZZZNS0_16sqrt_kernel_cudaERNS_18TensorIteratorBaseEENKUlvE0_clEvENKUlvE2_clEvEUlN3c108BFloat16EE_St5arrayIPcLm2EEEEviT0_T1_,@function
        .size           _ZN2at6native29vectorized_elementwise_kernelILi8EZZZNS0_16sqrt_kernel_cudaERNS_18TensorIteratorBaseEENKUlvE0_clEvENKUlvE2_clEvEUlN3c108BFloat16EE_St5arrayIPcLm2EEEEviT0_T1_,(.L_x_36353 - _ZN2at6native29vectorized_elementwise_kernelILi8EZZZNS0_16sqrt_kernel_cudaERNS_18TensorIteratorBaseEENKUlvE0_clEvENKUlvE2_clEvEUlN3c108BFloat16EE_St5arrayIPcLm2EEEEviT0_T1_)
        .other          _ZN2at6native29vectorized_elementwise_kernelILi8EZZZNS0_16sqrt_kernel_cudaERNS_18TensorIteratorBaseEENKUlvE0_clEvENKUlvE2_clEvEUlN3c108BFloat16EE_St5arrayIPcLm2EEEEviT0_T1_,@"STO_CUDA_ENTRY STV_DEFAULT"
_ZN2at6native29vectorized_elementwise_kernelILi8EZZZNS0_16sqrt_kernel_cudaERNS_18TensorIteratorBaseEENKUlvE0_clEvENKUlvE2_clEvEUlN3c108BFloat16EE_St5arrayIPcLm2EEEEviT0_T1_:
.text._ZN2at6native29vectorized_elementwise_kernelILi8EZZZNS0_16sqrt_kernel_cudaERNS_18TensorIteratorBaseEENKUlvE0_clEvENKUlvE2_clEvEUlN3c108BFloat16EE_St5arrayIPcLm2EEEEviT0_T1_:
        /* <DEDUP_REMOVED lines=11> */
[----:B0-----:R-:W-:-:S06]  /*00b0*/  IMAD.WIDE.U32 R4, R0, 0x10, R4 ;  /* 0x0000001000047825 */ /* 0x001fcc00078e0004 */
[----:B------:R-:W2:Y:S02]  /*00c0*/  LDG.E.128 R4, desc[UR4][R4.64] ;  /* 0x0000000404047981 */ /* 0x000ea4000c1e1d00 */
[----:B--2---:R-:W-:Y:S01]  /*00d0*/  SHF.L.U32 R2, R6, 0x10, RZ ;  /* 0x0000001006027819 */ /* 0x004fe200000006ff */
[C---:B------:R-:W-:Y:S01]  /*00e0*/  IMAD.U32 R9, R4.reuse, 0x10000, RZ ;  /* 0x0001000004097824 */ /* 0x040fe200078e00ff */
[----:B------:R-:W-:Y:S01]  /*00f0*/  PRMT R6, R4, 0x7632, R6 ;  /* 0x0000763204067816 */ /* 0x000fe20000000006 */
[----:B------:R-:W-:Y:S02]  /*0100*/  IMAD.U32 R8, R5, 0x10000, RZ ;  /* 0x0001000005087824 */ /* 0x000fe400078e00ff */
[C---:B------:R-:W-:Y:S01]  /*0110*/  IMAD.U32 R10, R7.reuse, 0x10000, RZ ;  /* 0x00010000070a7824 */ /* 0x040fe200078e00ff */
[----:B------:R-:W-:Y:S01]  /*0120*/  PRMT R7, R7, 0x7632, R7 ;  /* 0x0000763207077816 */ /* 0x000fe20000000007 */
[----:B------:R-:W-:Y:S01]  /*0130*/  IMAD.U32 R11, R6, 0x10000, RZ ;  /* 0x00010000060b7824 */ /* 0x000fe200078e00ff */
[----:B------:R-:W-:Y:S01]  /*0140*/  PRMT R6, R5, 0x7632, R6 ;  /* 0x0000763205067816 */ /* 0x000fe20000000006 */
[----:B------:R-:W-:Y:S01]  /*0150*/  MUFU.SQRT R9, R9 ;  /* 0x0000000900097308 */ /* 0x000fe20000002000 */
[----:B------:R-:W0:Y:S01]  /*0160*/  LDC.64 R4, c[0x0][0x218] ;  /* 0x00008600ff047b82 */ /* 0x000e220000000a00 */
[----:B------:R-:W-:-:S02]  /*0170*/  IMAD.U32 R18, R7, 0x10000, RZ ;  /* 0x0001000007127824 */ /* 0x000fc400078e00ff */
[C---:B------:R-:W-:Y:S01]  /*0180*/  IMAD.U32 R15, R6.reuse, 0x10000, RZ ;  /* 0x00010000060f7824 */ /* 0x040fe200078e00ff */
[----:B------:R-:W-:-:S03]  /*0190*/  PRMT R6, R6, 0x7632, R6 ;  /* 0x0000763206067816 */ /* 0x000fc60000000006 */
[----:B------:R-:W-:Y:S01]  /*01a0*/  MUFU.SQRT R8, R8 ;  /* 0x0000000800087308 */ /* 0x000fe20000002000 */
[----:B------:R-:W-:-:S07]  /*01b0*/  SHF.L.U32 R16, R6, 0x10, RZ ;  /* 0x0000001006107819 */ /* 0x000fce00000006ff */
[----:B------:R-:W-:Y:S08]  /*01c0*/  MUFU.SQRT R2, R2 ;  /* 0x0000000200027308 */ /* 0x000ff00000002000 */
[----:B------:R-:W-:Y:S01]  /*01d0*/  MUFU.SQRT R10, R10 ;  /* 0x0000000a000a7308 */ /* 0x000fe20000002000 */
[----:B0-----:R-:W-:-:S04]  /*01e0*/  IMAD.WIDE.U32 R4, R3, 0x2, R4 ;  /* 0x0000000203047825 */ /* 0x001fc800078e0004 */
[----:B------:R-:W-:-:S03]  /*01f0*/  IMAD.WIDE R12, R0, 0x10, R4 ;  /* 0x00000010000c7825 */ /* 0x000fc600078e0204 */
[----:B------:R-:W0:Y:S08]  /*0200*/  MUFU.SQRT R14, R11 ;  /* 0x0000000b000e7308 */ /* 0x000e300000002000 */
[----:B------:R-:W1:Y:S08]  /*0210*/  MUFU.SQRT R15, R15 ;  /* 0x0000000f000f7308 */ /* 0x000e700000002000 */
[----:B------:R-:W2:Y:S01]  /*0220*/  MUFU.SQRT R17, R16 ;  /* 0x0000001000117308 */ /* 0x000ea20000002000 */
[----:B0-----:R-:W-:-:S07]  /*0230*/  F2FP.BF16.F32.PACK_AB R4, R14, R9 ;  /* 0x000000090e04723e */ /* 0x001fce00000010ff */
[----:B------:R-:W0:Y:S01]  /*0240*/  MUFU.SQRT R7, R18 ;  /* 0x0000001200077308 */ /* 0x000e220000002000 */
[----:B-1----:R-:W-:Y:S02]  /*0250*/  F2FP.BF16.F32.PACK_AB R5, R15, R8 ;  /* 0x000000080f05723e */ /* 0x002fe400000010ff */
[----:B--2---:R-:W-:Y:S02]  /*0260*/  F2FP.BF16.F32.PACK_AB R6, R17, R2 ;  /* 0x000000021106723e */ /* 0x004fe400000010ff */
[----:B0-----:R-:W-:-:S05]  /*0270*/  F2FP.BF16.F32.PACK_AB R7, R7, R10 ;  /* 0x0000000a0707723e */ /* 0x001fca00000010ff */
[----:B------:R-:W-:Y:S01]  /*0280*/  STG.E.128 desc[UR4][R12.64], R4 ;  /* 0x000000040c007986 */ /* 0x000fe2000c101d04 */
[----:B------:R-:W-:Y:S05]  /*0290*/  EXIT ;  /* 0x000000000000794d */ /* 0x000fea0003800000 */
.L_x_20786:
        /* <DEDUP_REMOVED lines=116> */
.L_x_20789:
[----:B------:R-:W-:-:S13]  /*09e0*/  ISETP.GE.AND P0, PT, R24, R5, PT ;  /* 0x000000051800720c */ /* 0x000fda0003f06270 */
[----:B------:R-:W-:Y:S05]  /*09f0*/  @P0 BRA `(.L_x_20791) ;  /* 0x0000000000300947 */ /* 0x000fea0003800000 */
[----:B0-----:R-:W0:Y:S01]  /*0a00*/  LDC.64 R6, c[0x0][0x218] ;  /* 0x00008600ff067b82 */ /* 0x001e220000000a00 */
[----:B------:R-:W-:Y:S01]  /*0a10*/  IMAD.IADD R13, R3, 0x1, R24 ;  /* 0x00000001030d7824 */ /* 0x000fe200078e0218 */
[----:B------:R-:W-:-:S03]  /*0a20*/  IADD3 R24, R24, 0x80, RZ ;  /* 0x0000008018187810 */ /* 0x000fc60007ffe0ff */
[----:B0-----:R-:W-:-:S05]  /*0a30*/  IMAD.WIDE.U32 R6, R13, 0x2, R6 ;  /* 0x000000020d067825 */ /* 0x001fca00078e0006 */
[----:B------:R1:W-:Y:S02]  /*0a40*/  STG.E.U16 desc[UR4][R6.64], R8 ;  /* 0x0000000806007986 */ /* 0x0003e4000c101504 */
.L_x_20790:
[----:B------:R-:W-:-:S13]  /*0a50*/  ISETP.GE.AND P0, PT, R24, R5, PT ;  /* 0x000000051800720c */ /* 0x000fda0003f06270 */
[----:B------:R-:W-:Y:S05]  /*0a60*/  @P0 BRA `(.L_x_20792) ;  /* 0x0000000000340947 */ /* 0x000fea0003800000 */
[----:B01----:R-:W0:Y:S01]  /*0a70*/  LDC.64 R6, c[0x0][0x218] ;  /* 0x00008600ff067b82 */ /* 0x003e220000000a00 */
[----:B------:R-:W-:Y:S02]  /*0a80*/  IMAD.IADD R13, R3, 0x1, R24 ;  /* 0x00000001030d7824 */ /* 0x000fe400078e0218 */
[----:B------:R-:W-:Y:S02]  /*0a90*/  VIADD R24, R24, 0x80 ;  /* 0x0000008018187836 */ /* 0x000fe40000000000 */
[----:B0-----:R-:W-:-:S05]  /*0aa0*/  IMAD.WIDE.U32 R6, R13, 0x2, R6 ;  /* 0x000000020d067825 */ /* 0x001fca00078e0006 */
[----:B------:R1:W-:Y:S02]  /*0ab0*/  STG.E.U16 desc[UR4][R6.64], R9 ;  /* 0x0000000906007986 */ /* 0x0003e4000c101504 */
.L_x_20791:
        /* <DEDUP_REMOVED lines=8> */
.L_x_20792:
[----:B------:R-:W-:Y:S05]  /*0b40*/  BSYNC B1 ;  /* 0x0000000000017941 */ /* 0x000fea0003800000 */
.L_x_20788:
[----:B------:R-:W-:-:S13]  /*0b50*/  ISETP.GE.AND P0, PT, R24, R5, PT ;  /* 0x000000051800720c */ /* 0x000fda0003f06270 */
[----:B012---:R-:W0:Y:S01]  /*0b60*/  @!P0 LDC.64 R6, c[0x0][0x218] ;  /* 0x00008600ff068b82 */ /* 0x007e220000000a00 */
[----:B------:R-:W-:Y:S01]  /*0b70*/  @!P0 IMAD.IADD R9, R3, 0x1, R24 ;  /* 0x0000000103098824 */ /* 0x000fe200078e0218 */
[----:B------:R-:W-:-:S03]  /*0b80*/  @!P0 IADD3 R24, R24, 0x80, RZ ;  /* 0x0000008018188810 */ /* 0x000fc60007ffe0ff */
[----:B0-----:R-:W-:-:S05]  /*0b90*/  @!P0 IMAD.WIDE.U32 R6, R9, 0x2, R6 ;  /* 0x0000000209068825 */ /* 0x001fca00078e0006 */
[----:B------:R2:W-:Y:S02]  /*0ba0*/  @!P0 STG.E.U16 desc[UR4][R6.64], R11 ;  /* 0x0000000b06008986 */ /* 0x0005e4000c101504 */
.L_x_20793:
[----:B------:R-:W-:Y:S05]  /*0bb0*/  BSYNC B0 ;  /* 0x0000000000007941 */ /* 0x000fea0003800000 */
.L_x_20787:
        /* <DEDUP_REMOVED lines=8> */
.L_x_20794:
        /* <DEDUP_REMOVED lines=12> */
.L_x_36353:


//--------------------- .text._ZN2at6native18elementwise_kernelILi128ELi4EZNS0_15gpu_kernel_implIZZZNS0_16sqrt_kernel_cudaERNS_18TensorIteratorBaseEENKUlvE0_clEvENKUlvE1_clEvEUlN3c104HalfEE_EEvS4_RKT_EUliE_EEviT1_ --------------------------
	.section	.text._ZN2at6native18elementwise_kernelILi128ELi4EZNS0_15gpu_kernel_implIZZZNS0_16sqrt_kernel_cudaERNS_18TensorIteratorBaseEENKUlvE0_clEvENKUlvE1_clEvEUlN3c104HalfEE_EEvS4_RKT_EUliE_EEviT1_,"ax",@progbits
	.align	128
        .global         _ZN2at6native18elementwise_kernelILi128ELi4EZNS0_15gpu_kernel_implIZZZNS0_16sqrt_kernel_cudaERNS_18TensorIteratorBaseEENKUlvE0_clEvENKUlvE1_clEvEUlN3c104HalfEE_EEvS4_RKT_EUliE_EEviT1_
        .type           _ZN2at6native18elementwise_kernelILi128ELi4EZNS0_15gpu_kernel_implIZZZNS0_16sqrt_kernel_cudaERNS_18TensorIteratorBaseEENKUlvE0_clEvENKUlvE1_clEvEUlN3c104HalfEE_EEvS4_RKT_EUliE_EEviT1_,@function
        .size           _ZN2at6native18elementwise_kernelILi128ELi4EZNS0_15gpu_kernel_implIZZZNS0_16sqrt_kernel_cudaERNS_18TensorIteratorBaseEENKUlvE0_clEvENKUlvE1_clEvEUlN3c104HalfEE_EEvS4_RKT_EUliE_EEviT1_,(.L_x_36354 - _ZN2at6native18elementwise_kernelILi128ELi4EZNS0_15gpu_kernel_implIZZZNS0_16sqrt_kernel_cudaERNS_18TensorIteratorBaseEENKUlvE0_clEvENKUlvE1_clEvEUlN3c104HalfEE_EEvS4_RKT_EUliE_EEviT1_)
        .other          _ZN2at6native18elementwise_kernelILi128ELi4EZNS0_15gpu_kernel_implIZZZNS0_16sqrt_kernel_cudaERNS_18TensorIteratorBaseEENKUlvE0_clEvENKUlvE1_clEvEUlN3c104HalfEE_EEvS4_RKT_EUliE_EEviT1_,@"STO_CUDA_ENTRY STV_DEFAULT"
_ZN2at6native18elementwise_kernelILi128ELi4EZNS0_15gpu_kernel_implIZZZNS0_16sqrt_kernel_cudaERNS_18TensorIteratorBaseEENKUlvE0_clEvENKUlvE1_clEvEUlN3c104HalfEE_EEvS4_RKT_EUliE_EEviT1_:
.text._ZN2at6native18elementwise_kernelILi128ELi4EZNS0_15gpu_kernel_implIZZZNS0_16sqrt_kernel_cudaERNS_18TensorIteratorBaseEENKUlvE0_clEvENKUlvE1_clEvEUlN3c104HalfEE_EEvS4_RKT_EUliE_EEviT1_:
        /* <DEDUP_REMOVED lines=313> */
.L_x_20797:
        /* <DEDUP_REMOVED lines=22> */
.L_x_20801:
[----:B------:R-:W2:Y:S02]  /*14f0*/  LDG.E.U8 R2, desc[UR36][R2.64] ;  /* 0x0000002402027981 */ /* 0x000ea4000c1e1100 */
[----:B--2---:R-:W-:-:S04]  /*1500*/  I2FP.F32.U32 R0, R2 ;  /* 0x0000000200007245 */ /* 0x004fc80000201000 */
[----:B------:R-:W-:Y:S01]  /*1510*/  F2FP.F16.F32.PACK_AB R0, RZ, R0 ;  /* 0x00000000ff00723e */ /* 0x000fe200000000ff */
[----:B------:R-:W-:Y:S06]  /*1520*/  BRA `(.L_x_20803) ;  /* 0x0000000c00887947 */ /* 0x000fec0003800000 */
.L_x_20800:
        /* <DEDUP_REMOVED lines=10> */
.L_x_20805:
[----:B------:R-:W2:Y:S02]  /*15d0*/  LDG.E R2, desc[UR36][R2.64] ;  /* 0x0000002402027981 */ /* 0x000ea4000c1e1900 */
[----:B--2---:R-:W-:-:S04]  /*15e0*/  I2FP.F32.S32 R0, R2 ;  /* 0x0000000200007245 */ /* 0x004fc80000201400 */
[----:B------:R-:W-:Y:S01]  /*15f0*/  F2FP.F16.F32.PACK_AB R0, RZ, R0 ;  /* 0x00000000ff00723e */ /* 0x000fe200000000ff */
[----:B------:R-:W-:Y:S06]  /*1600*/  BRA `(.L_x_20803) ;  /* 0x0000000c00507947 */ /* 0x000fec0003800000 */
.L_x_20804:
[----:B------:R-:W2:Y:S02]  /*1610*/  LDG.E.U16 R2, desc[UR36][R2.64] ;  /* 0x0000002402027981 */ /* 0x000ea4000c1e1500 */
[----:B--2---:R-:W0:Y:S02]  /*1620*/  I2F.S16 R0, R2 ;  /* 0x0000000200007306 */ /* 0x004e240000101400 */
[----:B0-----:R-:W-:Y:S01]  /*1630*/  F2FP.F16.F32.PACK_AB R0, RZ, R0 ;  /* 0x00000000ff00723e */ /* 0x001fe200000000ff */
[----:B------:R-:W-:Y:S06]  /*1640*/  BRA `(.L_x_20803) ;  /* 0x0000000c00407947 */ /* 0x000fec0003800000 */
.L_x_20799:
        /* <DEDUP_REMOVED lines=9> */
.L_x_20807:
[----:B------:R0:W5:Y:S01]  /*16e0*/  LDG.E.U16 R0, desc[UR36][R2.64] ;  /* 0x0000002402007981 */ /* 0x000162000c1e1500 */
[----:B------:R-:W-:Y:S05]  /*16f0*/  BRA `(.L_x_20803) ;  /* 0x0000000c00147947 */ /* 0x000fea0003800000 */
.L_x_20806:
        /* <DEDUP_REMOVED lines=9> */
.L_x_20809:
[----:B------:R1:W5:Y:S01]  /*1790*/  LDG.E.U16 R0, desc[UR36][R2.64] ;  /* 0x0000002402007981 */ /* 0x000362000c1e1500 */
[----:B------:R-:W-:Y:S05]  /*17a0*/  BRA `(.L_x_20803) ;  /* 0x0000000800e87947 */ /* 0x000fea0003800000 */
.L_x_20808:
        /* <DEDUP_REMOVED lines=8> */
.L_x_20798:
        /* <DEDUP_REMOVED lines=13> */
.L_x_20812:
        /* <DEDUP_REMOVED lines=8> */
.L_x_20811:
        /* <DEDUP_REMOVED lines=28> */
.L_x_20814:
        /* <DEDUP_REMOVED lines=15> */
.L_x_20813:
[----:B------:R-:W2:Y:S02]  /*1c30*/  LDG.E.U16 R0, desc[UR36][R2.64] ;  /* 0x0000002402007981 */ /* 0x000ea4000c1e1500 */
[----:B--2---:R-:W-:-:S05]  /*1c40*/  IMAD.U32 R0, R0, 0x10000, RZ ;  /* 0x0001000000007824 */ /* 0x004fca00078e00ff */
[----:B------:R-:W-:Y:S01]  /*1c50*/  F2FP.F16.F32.PACK_AB R0, RZ, R0 ;  /* 0x00000000ff00723e */ /* 0x000fe200000000ff */
[----:B------:R-:W-:Y:S06]  /*1c60*/  BRA `(.L_x_20803) ;  /* 0x0000000400b87947 */ /* 0x000fec0003800000 */
.L_x_20810:
        /* <DEDUP_REMOVED lines=12> */
.L_x_20817:
        /* <DEDUP_REMOVED lines=21> */
.L_x_20821:
[----:B------:R-:W-:Y:S05]  /*1e80*/  BSYNC B1 ;  /* 0x0000000000017941 */ /* 0x000fea0003800000 */
.L_x_20820:
[----:B------:R-:W-:Y:S01]  /*1e90*/  LEA R3, R0, 0x3b800000, 0x17 ;  /* 0x3b80000000037811 */ /* 0x000fe200078eb8ff */
[----:B------:R-:W-:-:S05]  /*1ea0*/  IMAD.SHL.U32 R0, R2, 0x100000, RZ ;  /* 0x0010000002007824 */ /* 0x000fca00078e00ff */
[----:B------:R-:W-:-:S07]  /*1eb0*/  LOP3.LUT R0, R3, R0, R4, 0xfe, !PT ;  /* 0x0000000003007212 */ /* 0x000fce00078efe04 */
.L_x_20819:
[----:B------:R-:W-:Y:S05]  /*1ec0*/  BSYNC B0 ;  /* 0x0000000000007941 */ /* 0x000fea0003800000 */
.L_x_20818:
[----:B------:R-:W-:Y:S01]  /*1ed0*/  F2FP.F16.F32.PACK_AB R0, RZ, R0 ;  /* 0x00000000ff00723e */ /* 0x000fe200000000ff */
[----:B------:R-:W-:Y:S06]  /*1ee0*/  BRA `(.L_x_20803) ;  /* 0x0000000400187947 */ /* 0x000fec0003800000 */
.L_x_20816:
        /* <DEDUP_REMOVED lines=21> */
.L_x_20825:
[----:B------:R-:W-:Y:S05]  /*2040*/  BSYNC B1 ;  /* 0x0000000000017941 */ /* 0x000fea0003800000 */
.L_x_20824:
[----:B------:R-:W-:Y:S01]  /*2050*/  LEA R3, R0, 0x37800000, 0x17 ;  /* 0x3780000000037811 */ /* 0x000fe200078eb8ff */
[----:B------:R-:W-:-:S05]  /*2060*/  IMAD.SHL.U32 R0, R2, 0x200000, RZ ;  /* 0x0020000002007824 */ /* 0x000fca00078e00ff */
[----:B------:R-:W-:-:S07]  /*2070*/  LOP3.LUT R0, R3, R0, R4, 0xfe, !PT ;  /* 0x0000000003007212 */ /* 0x000fce00078efe04 */
.L_x_20823:
[----:B------:R-:W-:Y:S05]  /*2080*/  BSYNC B0 ;  /* 0x0000000000007941 */ /* 0x000fea0003800000 */
.L_x_20822:
[----:B------:R-:W-:Y:S01]  /*2090*/  F2FP.F16.F32.PACK_AB R0, RZ, R0 ;  /* 0x00000000ff00723e */ /* 0x000fe200000000ff */
[----:B------:R-:W-:Y:S06]  /*20a0*/  BRA `(.L_x_20803) ;  /* 0x0000000000a87947 */ /* 0x000fec0003800000 */
.L_x_20815:
        /* <DEDUP_REMOVED lines=14> */
.L_x_20829:
[----:B------:R-:W-:Y:S05]  /*2190*/  BSYNC B0 ;  /* 0x0000000000007941 */ /* 0x000fea0003800000 */
.L_x_20828:
[----:B------:R-:W-:Y:S01]  /*21a0*/  F2FP.F16.F32.PACK_AB R0, RZ, R0 ;  /* 0x00000000ff00723e */ /* 0x000fe200000000ff */
[----:B------:R-:W-:Y:S06]  /*21b0*/  BRA `(.L_x_20803) ;  /* 0x0000000000647947 */ /* 0x000fec0003800000 */
.L_x_20802:
        /* <DEDUP_REMOVED lines=16> */
.L_x_20830:
[----:B------:R-:W-:Y:S01]  /*22c0*/  PRMT R0, RZ, 0x7610, R0 ;  /* 0x00007610ff007816 */ /* 0x000fe20000000000 */
[----:B------:R-:W-:Y:S06]  /*22d0*/  BRA `(.L_x_20803) ;  /* 0x00000000001c7947 */ /* 0x000fec0003800000 */
.L_x_20827:
[----:B------:R-:W2:Y:S02]  /*22e0*/  LDG.E.64 R2, desc[UR36][R2.64] ;  /* 0x0000002402027981 */ /* 0x000ea4000c1e1b00 */
[----:B--2---:R-:W0:Y:S02]  /*22f0*/  I2F.U64 R0, R2 ;  /* 0x0000000200007312 */ /* 0x004e240000301000 */
[----:B0-----:R-:W-:Y:S01]  /*2300*/  F2FP.F16.F32.PACK_AB R0, RZ, R0 ;  /* 0x00000000ff00723e */ /* 0x001fe200000000ff */
[----:B------:R-:W-:Y:S06]  /*2310*/  BRA `(.L_x_20803) ;  /* 0x00000000000c7947 */ /* 0x000fec0003800000 */
.L_x_20826:
[----:B------:R-:W2:Y:S02]  /*2320*/  LDG.E R2, desc[UR36][R2.64] ;  /* 0x0000002402027981 */ /* 0x000ea4000c1e1900 */
[----:B--2---:R-:W-:-:S04]  /*2330*/  I2FP.F32.U32 R0, R2 ;  /* 0x0000000200007245 */ /* 0x004fc80000201000 */
[----:B------:R-:W-:-:S07]  /*2340*/  F2FP.F16.F32.PACK_AB R0, RZ, R0 ;  /* 0x00000000ff00723e */ /* 0x000fce00000000ff */
.L_x_20803:
[----:B------:R-:W0:Y:S01]  /*2350*/  LDC.U8 R4, c[0x0][0x421] ;  /* 0x00010840ff047b82 */ /* 0x000e220000000000 */
[----:B-----5:R-:W-:-:S06]  /*2360*/  HADD2.F32 R0, -RZ, R0.H0_H0 ;  /* 0x20000000ff007230 */ /* 0x020fcc0000004100 */
[----:B------:R-:W2:Y:S01]  /*2370*/  MUFU.SQRT R0, R0 ;  /* 0x0000000000007308 */ /* 0x000ea20000002000 */
[----:B01----:R-:W-:Y:S02]  /*2380*/  PRMT R2, R4, 0x9910, RZ ;  /* 0x0000991004027816 */ /* 0x003fe400000000ff */
[----:B--2---:R-:W-:Y:S02]  /*2390*/  F2FP.F16.F32.PACK_AB R3, RZ, R0 ;  /* 0x00000000ff03723e */ /* 0x004fe400000000ff */
        /* <DEDUP_REMOVED lines=14> */
.L_x_20834:
[----:B------:R-:W-:-:S06]  /*2480*/  HADD2.F32 R3, -RZ, R3.H0_H0 ;  /* 0x20000003ff037230 */ /* 0x000fcc0000004100 */
[----:B------:R-:W0:Y:S02]  /*2490*/  F2I.S64.TRUNC R2, R3 ;  /* 0x0000000300027311 */ /* 0x000e24000020d900 */
[----:B0-----:R3:W-:Y:S01]  /*24a0*/  STG.E.U8 desc[UR36][R16.64], R2 ;  /* 0x0000000210007986 */ /* 0x0017e2000c101124 */
[----:B------:R-:W-:Y:S05]  /*24b0*/  BRA `(.L_x_20836) ;  /* 0x0000000c00847947 */ /* 0x000fea0003800000 */
.L_x_20833:
        /* <DEDUP_REMOVED lines=10> */
.L_x_20838:
[----:B------:R-:W-:-:S06]  /*2560*/  HADD2.F32 R3, -RZ, R3.H0_H0 ;  /* 0x20000003ff037230 */ /* 0x000fcc0000004100 */
[----:B------:R-:W0:Y:S02]  /*2570*/  F2I.FTZ.TRUNC.NTZ R3, R3 ;  /* 0x0000000300037305 */ /* 0x000e24000021f100 */
[----:B0-----:R1:W-:Y:S01]  /*2580*/  STG.E desc[UR36][R16.64], R3 ;  /* 0x0000000310007986 */ /* 0x0013e2000c101924 */
[----:B------:R-:W-:Y:S05]  /*2590*/  BRA `(.L_x_20836) ;  /* 0x0000000c004c7947 */ /* 0x000fea0003800000 */
.L_x_20837:
[----:B------:R-:W-:-:S06]  /*25a0*/  HADD2.F32 R3, -RZ, R3.H0_H0 ;  /* 0x20000003ff037230 */ /* 0x000fcc0000004100 */
[----:B------:R-:W0:Y:S02]  /*25b0*/  F2I.FTZ.TRUNC.NTZ R3, R3 ;  /* 0x0000000300037305 */ /* 0x000e24000021f100 */
[----:B0-----:R2:W-:Y:S01]  /*25c0*/  STG.E.U16 desc[UR36][R16.64], R3 ;  /* 0x0000000310007986 */ /* 0x0015e2000c101524 */
[----:B------:R-:W-:Y:S05]  /*25d0*/  BRA `(.L_x_20836) ;  /* 0x0000000c003c7947 */ /* 0x000fea0003800000 */
.L_x_20832:
        /* <DEDUP_REMOVED lines=9> */
.L_x_20840:
[----:B------:R0:W-:Y:S01]  /*2670*/  STG.E.U16 desc[UR36][R16.64], R3 ;  /* 0x0000000310007986 */ /* 0x0001e2000c101524 */
[----:B------:R-:W-:Y:S05]  /*2680*/  BRA `(.L_x_20836) ;  /* 0x0000000c00107947 */ /* 0x000fea0003800000 */
.L_x_20839:
        /* <DEDUP_REMOVED lines=10> */
.L_x_20842:
[----:B------:R-:W-:-:S05]  /*2730*/  HADD2.F32 R0, -RZ, R3.H0_H0 ;  /* 0x20000003ff007230 */ /* 0x000fca0000004100 */
[----:B------:R-:W-:-:S04]  /*2740*/  F2FP.F16.F32.PACK_AB R0, RZ, R0 ;  /* 0x00000000ff00723e */ /* 0x000fc800000000ff */
[----:B------:R-:W-:-:S05]  /*2750*/  PRMT R0, R0, 0x5410, RZ ;  /* 0x0000541000007816 */ /* 0x000fca00000000ff */
[----:B------:R0:W-:Y:S01]  /*2760*/  STG.E desc[UR36][R16.64], R0 ;  /* 0x0000000010007986 */ /* 0x0001e2000c101924 */
[----:B------:R-:W-:Y:S05]  /*2770*/  BRA `(.L_x_20836) ;  /* 0x0000000800d47947 */ /* 0x000fea0003800000 */
.L_x_20841:
[----:B------:R-:W-:-:S05]  /*2780*/  HADD2.F32 R2, -RZ, R3.H0_H0 ;  /* 0x20000003ff027230 */ /* 0x000fca0000004100 */
[----:B------:R-:W-:-:S06]  /*2790*/  FMUL.FTZ R2, R2, 1 ;  /* 0x3f80000002027820 */ /* 0x000fcc0000410000 */
[----:B------:R-:W0:Y:S02]  /*27a0*/  F2F.F64.F32 R2, R2 ;  /* 0x0000000200027310 */ /* 0x000e240000201800 */
[----:B0-----:R0:W-:Y:S01]  /*27b0*/  STG.E.64 desc[UR36][R16.64], R2 ;  /* 0x0000000210007986 */ /* 0x0011e2000c101b24 */
[----:B------:R-:W-:Y:S05]  /*27c0*/  BRA `(.L_x_20836) ;  /* 0x0000000800c07947 */ /* 0x000fea0003800000 */
.L_x_20831:
        /* <DEDUP_REMOVED lines=13> */
.L_x_20845:
[----:B------:R-:W-:Y:S01]  /*28a0*/  HADD2.F32 R3, -RZ, R3.H0_H0 ;  /* 0x20000003ff037230 */ /* 0x000fe20000004100 */
[----:B------:R-:W-:-:S04]  /*28b0*/  CS2R R6, SRZ ;  /* 0x0000000000067805 */ /* 0x000fc8000001ff00 */
[----:B------:R-:W-:-:S04]  /*28c0*/  FMUL.FTZ R3, R3, 1 ;  /* 0x3f80000003037820 */ /* 0x000fc80000410000 */
[----:B------:R-:W0:Y:S02]  /*28d0*/  F2F.F64.F32 R4, R3 ;  /* 0x0000000300047310 */ /* 0x000e240000201800 */
[----:B0-----:R0:W-:Y:S01]  /*28e0*/  STG.E.128 desc[UR36][R16.64], R4 ;  /* 0x0000000410007986 */ /* 0x0011e2000c101d24 */
[----:B------:R-:W-:Y:S05]  /*28f0*/  BRA `(.L_x_20836) ;  /* 0x0000000800747947 */ /* 0x000fea0003800000 */
.L_x_20844:
        /* <DEDUP_REMOVED lines=21> */
.L_x_20849:
[----:B------:R-:W-:Y:S05]  /*2a50*/  BSYNC B0 ;  /* 0x0000000000007941 */ /* 0x000fea0003800000 */
.L_x_20848:
[----:B------:R-:W-:-:S05]  /*2a60*/  LOP3.LUT R3, R0, R3, RZ, 0xfc, !PT ;  /* 0x0000000300037212 */ /* 0x000fca00078efcff */
[----:B------:R0:W-:Y:S01]  /*2a70*/  STG.E.U8 desc[UR36][R16.64], R3 ;  /* 0x0000000310007986 */ /* 0x0001e2000c101124 */
[----:B------:R-:W-:Y:S05]  /*2a80*/  BRA `(.L_x_20836) ;  /* 0x0000000800107947 */ /* 0x000fea0003800000 */
.L_x_20847:
        /* <DEDUP_REMOVED lines=13> */
.L_x_20851:
[----:B------:R-:W-:Y:S01]  /*2b60*/  IMAD.MOV.U32 R0, RZ, RZ, 0x7f ;  /* 0x0000007fff007424 */ /* 0x000fe200078e00ff */
[----:B------:R-:W-:-:S04]  /*2b70*/  ISETP.GT.U32.AND P0, PT, R2, 0x7f800000, PT ;  /* 0x7f8000000200780c */ /* 0x000fc80003f04070 */
[----:B------:R-:W-:-:S09]  /*2b80*/  SEL R0, R0, 0x7c, P0 ;  /* 0x0000007c00007807 */ /* 0x000fd20000000000 */
.L_x_20852:
[----:B------:R-:W-:Y:S05]  /*2b90*/  BSYNC B0 ;  /* 0x0000000000007941 */ /* 0x000fea0003800000 */
.L_x_20850:
[----:B------:R-:W-:-:S04]  /*2ba0*/  LOP3.LUT R2, R3, 0x80000000, RZ, 0xc0, !PT ;  /* 0x8000000003027812 */ /* 0x000fc800078ec0ff */
[----:B------:R-:W-:-:S04]  /*2bb0*/  SHF.R.U32.HI R3, RZ, 0x18, R2 ;  /* 0x00000018ff037819 */ /* 0x000fc80000011602 */
[----:B------:R-:W-:-:S05]  /*2bc0*/  LOP3.LUT R3, R0, R3, RZ, 0xfc, !PT ;  /* 0x0000000300037212 */ /* 0x000fca00078efcff */
[----:B------:R0:W-:Y:S01]  /*2bd0*/  STG.E.U8 desc[UR36][R16.64], R3 ;  /* 0x0000000310007986 */ /* 0x0001e2000c101124 */
[----:B------:R-:W-:Y:S05]  /*2be0*/  BRA `(.L_x_20836) ;  /* 0x0000000400b87947 */ /* 0x000fea0003800000 */
.L_x_20846:
[----:B------:R-:W-:-:S05]  /*2bf0*/  HADD2.F32 R0, -RZ, R3.H0_H0 ;  /* 0x20000003ff007230 */ /* 0x000fca0000004100 */
[----:B------:R-:W-:-:S05]  /*2c00*/  F2FP.BF16.F32.PACK_AB R0, RZ, R0 ;  /* 0x00000000ff00723e */ /* 0x000fca00000010ff */
[----:B------:R0:W-:Y:S01]  /*2c10*/  STG.E.U16 desc[UR36][R16.64], R0 ;  /* 0x0000000010007986 */ /* 0x0001e2000c101524 */
[----:B------:R-:W-:Y:S05]  /*2c20*/  BRA `(.L_x_20836) ;  /* 0x0000000400a87947 */ /* 0x000fea0003800000 */
.L_x_20843:
        /* <DEDUP_REMOVED lines=12> */
.L_x_20855:
        /* <DEDUP_REMOVED lines=17> */
.L_x_20858:
[----:B------:R-:W-:-:S04]  /*2e00*/  LOP3.LUT R2, R3, 0x80000000, RZ, 0xc0, !PT ;  /* 0x8000000003027812 */ /* 0x000fc800078ec0ff */
[----:B------:R-:W-:-:S04]  /*2e10*/  SHF.R.U32.HI R3, RZ, 0x18, R2 ;  /* 0x00000018ff037819 */ /* 0x000fc80000011602 */
[----:B------:R-:W-:-:S04]  /*2e20*/  LOP3.LUT R0, R0, R3, RZ, 0xfc, !PT ;  /* 0x0000000300007212 */ /* 0x000fc800078efcff */
[----:B------:R-:W-:-:S07]  /*2e30*/  PRMT R8, R0, 0x7610, R8 ;  /* 0x0000761000087816 */ /* 0x000fce0000000008 */
.L_x_20857:
[----:B------:R-:W-:Y:S05]  /*2e40*/  BSYNC B0 ;  /* 0x0000000000007941 */ /* 0x000fea0003800000 */
.L_x_20856:
[----:B------:R0:W-:Y:S01]  /*2e50*/  STG.E.U8 desc[UR36][R16.64], R8 ;  /* 0x0000000810007986 */ /* 0x0001e2000c101124 */
[----:B------:R-:W-:Y:S05]  /*2e60*/  BRA `(.L_x_20836) ;  /* 0x0000000400187947 */ /* 0x000fea0003800000 */
.L_x_20854:
        /* <DEDUP_REMOVED lines=17> */
.L_x_20861:
[----:B------:R-:W-:-:S04]  /*2f80*/  LOP3.LUT R2, R3, 0x80000000, RZ, 0xc0, !PT ;  /* 0x8000000003027812 */ /* 0x000fc800078ec0ff */
[----:B------:R-:W-:-:S04]  /*2f90*/  SHF.R.U32.HI R3, RZ, 0x18, R2 ;  /* 0x00000018ff037819 */ /* 0x000fc80000011602 */
[----:B------:R-:W-:-:S04]  /*2fa0*/  LOP3.LUT R0, R0, R3, RZ, 0xfc, !PT ;  /* 0x0000000300007212 */ /* 0x000fc800078efcff */
[----:B------:R-:W-:-:S07]  /*2fb0*/  PRMT R8, R0, 0x7610, R8 ;  /* 0x0000761000087816 */ /* 0x000fce0000000008 */
.L_x_20860:
[----:B------:R-:W-:Y:S05]  /*2fc0*/  BSYNC B0 ;  /* 0x0000000000007941 */ /* 0x000fea0003800000 */
.L_x_20859:
[----:B------:R0:W-:Y:S01]  /*2fd0*/  STG.E.U8 desc[UR36][R16.64], R8 ;  /* 0x0000000810007986 */ /* 0x0001e2000c101124 */
[----:B------:R-:W-:Y:S05]  /*2fe0*/  BRA `(.L_x_20836) ;  /* 0x0000000000b87947 */ /* 0x000fea0003800000 */
.L_x_20853:
        /* <DEDUP_REMOVED lines=22> */
.L_x_20835:
        /* <DEDUP_REMOVED lines=16> */
.L_x_20864:
[----:B------:R-:W-:Y:S05]  /*3250*/  BRA `(.L_x_20836) ;  /* 0x00000000001c7947 */ /* 0x000fea0003800000 */
.L_x_20863:
[----:B------:R-:W-:-:S06]  /*3260*/  HADD2.F32 R3, -RZ, R3.H0_H0 ;  /* 0x20000003ff037230 */ /* 0x000fcc0000004100 */
[----:B------:R-:W0:Y:S02]  /*3270*/  F2I.U64.TRUNC R2, R3 ;  /* 0x0000000300027311 */ /* 0x000e24000020d800 */
[----:B0-----:R0:W-:Y:S01]  /*3280*/  STG.E.64 desc[UR36][R16.64], R2 ;  /* 0x0000000210007986 */ /* 0x0011e2000c101b24 */
[----:B------:R-:W-:Y:S05]  /*3290*/  BRA `(.L_x_20836) ;  /* 0x00000000000c7947 */ /* 0x000fea0003800000 */
.L_x_20862:
[----:B------:R-:W-:-:S06]  /*32a0*/  HADD2.F32 R3, -RZ, R3.H0_H0 ;  /* 0x20000003ff037230 */ /* 0x000fcc0000004100 */
[----:B------:R-:W0:Y:S02]  /*32b0*/  F2I.FTZ.U32.TRUNC.NTZ R3, R3 ;  /* 0x0000000300037305 */ /* 0x000e24000021f000 */
[----:B0-----:R0:W-:Y:S02]  /*32c0*/  STG.E desc[UR36][R16.64], R3 ;  /* 0x0000000310007986 */ /* 0x0011e4000c101924 */
.L_x_20836:
[----:B------:R-:W-:-:S04]  /*32d0*/  IMAD R18, R23, 0x200, R18 ;  /* 0x0000020017127824 */ /* 0x000fc800078e0212 */
[----:B------:R-:W-:-:S07]  /*32e0*/  VIADD R19, R18, 0x80 ;  /* 0x0000008012137836 */ /* 0x000fce0000000000 */
.L_x_20796:
[----:B------:R-:W-:Y:S05]  /*32f0*/  BSYNC B6 ;  /* 0x0000000000067941 */ /* 0x000fea0003800000 */
.L_x_20795:
        /* <DEDUP_REMOVED lines=307> */
.L_x_20867:
        /* <DEDUP_REMOVED lines=22> */
.L_x_20871:
[----:B------:R-:W2:Y:S02]  /*4790*/  LDG.E.U8 R2, desc[UR36][R2.64] ;  /* 0x0000002402027981 */ /* 0x000ea4000c1e1100 */
[----:B--2---:R-:W-:-:S04]  /*47a0*/  I2FP.F32.U32 R0, R2 ;  /* 0x0000000200007245 */ /* 0x004fc80000201000 */
[----:B------:R-:W-:Y:S01]  /*47b0*/  F2FP.F16.F32.PACK_AB R0, RZ, R0 ;  /* 0x00000000ff00723e */ /* 0x000fe200000000ff */
[----:B------:R-:W-:Y:S06]  /*47c0*/  BRA `(.L_x_20873) ;  /* 0x0000000c00887947 */ /* 0x000fec0003800000 */
.L_x_20870:
        /* <DEDUP_REMOVED lines=10> */
.L_x_20875:
[----:B------:R-:W2:Y:S02]  /*4870*/  LDG.E R2, desc[UR36][R2.64] ;  /* 0x0000002402027981 */ /* 0x000ea4000c1e1900 */
[----:B--2---:R-:W-:-:S04]  /*4880*/  I2FP.F32.S32 R0, R2 ;  /* 0x0000000200007245 */ /* 0x004fc80000201400 */
[----:B------:R-:W-:Y:S01]  /*4890*/  F2FP.F16.F32.PACK_AB R0, RZ, R0 ;  /* 0x00000000ff00723e */ /* 0x000fe200000000ff */
[----:B------:R-:W-:Y:S06]  /*48a0*/  BRA `(.L_x_20873) ;  /* 0x0000000c00507947 */ /* 0x000fec0003800000 */
.L_x_20874:
[----:B------:R-:W2:Y:S02]  /*48b0*/  LDG.E.U16 R2, desc[UR36][R2.64] ;  /* 0x0000002402027981 */ /* 0x000ea4000c1e1500 */
[----:B--2---:R-:W0:Y:S02]  /*48c0*/  I2F.S16 R0, R2 ;  /* 0x0000000200007306 */ /* 0x004e240000101400 */
[----:B0-----:R-:W-:Y:S01]  /*48d0*/  F2FP.F16.F32.PACK_AB R0, RZ, R0 ;  /* 0x00000000ff00723e */ /* 0x001fe200000000ff */
[----:B------:R-:W-:Y:S06]  /*48e0*/  BRA `(.L_x_20873) ;  /* 0x0000000c00407947 */ /* 0x000fec0003800000 */
.L_x_20869:
        /* <DEDUP_REMOVED lines=9> */
.L_x_20877:
[----:B------:R0:W5:Y:S01]  /*4980*/  LDG.E.U16 R0, desc[UR36][R2.64] ;  /* 0x0000002402007981 */ /* 0x000162000c1e1500 */
[----:B------:R-:W-:Y:S05]  /*4990*/  BRA `(.L_x_20873) ;  /* 0x0000000c00147947 */ /* 0x000fea0003800000 */
.L_x_20876:
        /* <DEDUP_REMOVED lines=9> */
.L_x_20879:
[----:B------:R1:W5:Y:S01]  /*4a30*/  LDG.E.U16 R0, desc[UR36][R2.64] ;  /* 0x0000002402007981 */ /* 0x000362000c1e1500 */
[----:B------:R-:W-:Y:S05]  /*4a40*/  BRA `(.L_x_20873) ;  /* 0x0000000800e87947 */ /* 0x000fea0003800000 */
.L_x_20878:
        /* <DEDUP_REMOVED lines=8> */
.L_x_20868:
        /* <DEDUP_REMOVED lines=13> */
.L_x_20882:
        /* <DEDUP_REMOVED lines=8> */
.L_x_20881:
        /* <DEDUP_REMOVED lines=28> */
.L_x_20884:
        /* <DEDUP_REMOVED lines=15> */
.L_x_20883:
[----:B------:R-:W2:Y:S02]  /*4ed0*/  LDG.E.U16 R0, desc[UR36][R2.64] ;  /* 0x0000002402007981 */ /* 0x000ea4000c1e1500 */
[----:B--2---:R-:W-:-:S05]  /*4ee0*/  IMAD.U32 R0, R0, 0x10000, RZ ;  /* 0x0001000000007824 */ /* 0x004fca00078e00ff */
[----:B------:R-:W-:Y:S01]  /*4ef0*/  F2FP.F16.F32.PACK_AB R0, RZ, R0 ;  /* 0x00000000ff00723e */ /* 0x000fe200000000ff */
[----:B------:R-:W-:Y:S06]  /*4f00*/  BRA `(.L_x_20873) ;  /* 0x0000000400b87947 */ /* 0x000fec0003800000 */
.L_x_20880:
        /* <DEDUP_REMOVED lines=12> */
.L_x_20887:
        /* <DEDUP_REMOVED lines=21> */
.L_x_20891:
[----:B------:R-:W-:Y:S05]  /*5120*/  BSYNC B1 ;  /* 0x0000000000017941 */ /* 0x000fea0003800000 */
.L_x_20890:
[----:B------:R-:W-:Y:S01]  /*5130*/  LEA R3, R0, 0x3b800000, 0x17 ;  /* 0x3b80000000037811 */ /* 0x000fe200078eb8ff */
[----:B------:R-:W-:-:S05]  /*5140*/  IMAD.SHL.U32 R0, R2, 0x100000, RZ ;  /* 0x0010000002007824 */ /* 0x000fca00078e00ff */
[----:B------:R-:W-:-:S07]  /*5150*/  LOP3.LUT R0, R3, R0, R4, 0xfe, !PT ;  /* 0x0000000003007212 */ /* 0x000fce00078efe04 */
.L_x_20889:
[----:B------:R-:W-:Y:S05]  /*5160*/  BSYNC B0 ;  /* 0x0000000000007941 */ /* 0x000fea0003800000 */
.L_x_20888:
[----:B------:R-:W-:Y:S01]  /*5170*/  F2FP.F16.F32.PACK_AB R0, RZ, R0 ;  /* 0x00000000ff00723e */ /* 0x000fe200000000ff */
[----:B------:R-:W-:Y:S06]  /*5180*/  BRA `(.L_x_20873) ;  /* 0x0000000400187947 */ /* 0x000fec0003800000 */
.L_x_20886:
        /* <DEDUP_REMOVED lines=21> */
.L_x_20895:
[----:B------:R-:W-:Y:S05]  /*52e0*/  BSYNC B1 ;  /* 0x0000000000017941 */ /* 0x000fea0003800000 */
.L_x_20894:
[----:B------:R-:W-:Y:S01]  /*52f0*/  LEA R3, R0, 0x37800000, 0x17 ;  /* 0x3780000000037811 */ /* 0x000fe200078eb8ff */
[----:B------:R-:W-:-:S05]  /*5300*/  IMAD.SHL.U32 R0, R2, 0x200000, RZ ;  /* 0x0020000002007824 */ /* 0x000fca00078e00ff */
[----:B------:R-:W-:-:S07]  /*5310*/  LOP3.LUT R0, R3, R0, R4, 0xfe, !PT ;  /* 0x0000000003007212 */ /* 0x000fce00078efe04 */
.L_x_20893:
[----:B------:R-:W-:Y:S05]  /*5320*/  BSYNC B0 ;  /* 0x0000000000007941 */ /* 0x000fea0003800000 */
.L_x_20892:
[----:B------:R-:W-:Y:S01]  /*5330*/  F2FP.F16.F32.PACK_AB R0, RZ, R0 ;  /* 0x00000000ff00723e */ /* 0x000fe200000000ff */
[----:B------:R-:W-:Y:S06]  /*5340*/  BRA `(.L_x_20873) ;  /* 0x0000000000a87947 */ /* 0x000fec0003800000 */
.L_x_20885:
        /* <DEDUP_REMOVED lines=14> */
.L_x_20899:
[----:B------:R-:W-:Y:S05]  /*5430*/  BSYNC B0 ;  /* 0x0000000000007941 */ /* 0x000fea0003800000 */
.L_x_20898:
[----:B------:R-:W-:Y:S01]  /*5440*/  F2FP.F16.F32.PACK_AB R0, RZ, R0 ;  /* 0x00000000ff00723e */ /* 0x000fe200000000ff */
[----:B------:R-:W-:Y:S06]  /*5450*/  BRA `(.L_x_20873) ;  /* 0x0000000000647947 */ /* 0x000fec0003800000 */
.L_x_20872:
        /* <DEDUP_REMOVED lines=16> */
.L_x_20900:
[----:B------:R-:W-:Y:S01]  /*5560*/  PRMT R0, RZ, 0x7610, R0 ;  /* 0x00007610ff007816 */ /* 0x000fe20000000000 */
[----:B------:R-:W-:Y:S06]  /*5570*/  BRA `(.L_x_20873) ;  /* 0x00000000001c7947 */ /* 0x000fec0003800000 */
.L_x_20897:
[----:B------:R-:W2:Y:S02]  /*5580*/  LDG.E.64 R2, desc[UR36][R2.64] ;  /* 0x0000002402027981 */ /* 0x000ea4000c1e1b00 */
[----:B--2---:R-:W0:Y:S02]  /*5590*/  I2F.U64 R0, R2 ;  /* 0x0000000200007312 */ /* 0x004e240000301000 */
[----:B0-----:R-:W-:Y:S01]  /*55a0*/  F2FP.F16.F32.PACK_AB R0, RZ, R0 ;  /* 0x00000000ff00723e */ /* 0x001fe200000000ff */
[----:B------:R-:W-:Y:S06]  /*55b0*/  BRA `(.L_x_20873) ;  /* 0x00000000000c7947 */ /* 0x000fec0003800000 */
.L_x_20896:
[----:B------:R-:W2:Y:S02]  /*55c0*/  LDG.E R2, desc[UR36][R2.64] ;  /* 0x0000002402027981 */ /* 0x000ea4000c1e1900 */
[----:B--2---:R-:W-:-:S04]  /*55d0*/  I2FP.F32.U32 R0, R2 ;  /* 0x0000000200007245 */ /* 0x004fc80000201000 */
[----:B------:R-:W-:-:S07]  /*55e0*/  F2FP.F16.F32.PACK_AB R0, RZ, R0 ;  /* 0x00000000ff00723e */ /* 0x000fce00000000ff */
.L_x_20873:
        /* <DEDUP_REMOVED lines=19> */
.L_x_20904:
[----:B------:R-:W-:-:S06]  /*5720*/  HADD2.F32 R3, -RZ, R2.H0_H0 ;  /* 0x20000002ff037230 */ /* 0x000fcc0000004100 */
[----:B------:R-:W0:Y:S02]  /*5730*/  F2I.S64.TRUNC R2, R3 ;  /* 0x0000000300027311 */ /* 0x000e24000020d900 */
[----:B0-----:R0:W-:Y:S01]  /*5740*/  STG.E.U8 desc[UR36][R16.64], R2 ;  /* 0x0000000210007986 */ /* 0x0011e2000c101124 */
[----:B------:R-:W-:Y:S05]  /*5750*/  BRA `(.L_x_20906) ;  /* 0x0000000c00847947 */ /* 0x000fea0003800000 */
.L_x_20903:
        /* <DEDUP_REMOVED lines=10> */
.L_x_20908:
[----:B------:R-:W-:-:S04]  /*5800*/  HADD2.F32 R2, -RZ, R2.H0_H0 ;  /* 0x20000002ff027230 */ /* 0x000fc80000004100 */
[----:B------:R-:W0:Y:S02]  /*5810*/  F2I.FTZ.TRUNC.NTZ R3, R2 ;  /* 0x0000000200037305 */ /* 0x000e24000021f100 */
[----:B0-----:R0:W-:Y:S01]  /*5820*/  STG.E desc[UR36][R16.64], R3 ;  /* 0x0000000310007986 */ /* 0x0011e2000c101924 */
[----:B------:R-:W-:Y:S05]  /*5830*/  BRA `(.L_x_20906) ;  /* 0x0000000c004c7947 */ /* 0x000fea0003800000 */
.L_x_20907:
[----:B------:R-:W-:-:S04]  /*5840*/  HADD2.F32 R2, -RZ, R2.H0_H0 ;  /* 0x20000002ff027230 */ /* 0x000fc80000004100 */
[----:B------:R-:W0:Y:S02]  /*5850*/  F2I.FTZ.TRUNC.NTZ R3, R2 ;  /* 0x0000000200037305 */ /* 0x000e24000021f100 */
[----:B0-----:R0:W-:Y:S01]  /*5860*/  STG.E.U16 desc[UR36][R16.64], R3 ;  /* 0x0000000310007986 */ /* 0x0011e2000c101524 */
[----:B------:R-:W-:Y:S05]  /*5870*/  BRA `(.L_x_20906) ;  /* 0x0000000c003c7947 */ /* 0x000fea0003800000 */
.L_x_20902:
        /* <DEDUP_REMOVED lines=9> */
.L_x_20910:
[----:B------:R0:W-:Y:S01]  /*5910*/  STG.E.U16 desc[UR36][R16.64], R2 ;  /* 0x0000000210007986 */ /* 0x0001e2000c101524 */
[----:B------:R-:W-:Y:S05]  /*5920*/  BRA `(.L_x_20906) ;  /* 0x0000000c00107947 */ /* 0x000fea0003800000 */
.L_x_20909:
        /* <DEDUP_REMOVED lines=10> */
.L_x_20912:
[----:B------:R-:W-:-:S05]  /*59d0*/  HADD2.F32 R0, -RZ, R2.H0_H0 ;  /* 0x20000002ff007230 */ /* 0x000fca0000004100 */
[----:B------:R-:W-:-:S04]  /*59e0*/  F2FP.F16.F32.PACK_AB R0, RZ, R0 ;  /* 0x00000000ff00723e */ /* 0x000fc800000000ff */
[----:B------:R-:W-:-:S05]  /*59f0*/  PRMT R0, R0, 0x5410, RZ ;  /* 0x0000541000007816 */ /* 0x000fca00000000ff */
[----:B------:R0:W-:Y:S01]  /*5a00*/  STG.E desc[UR36][R16.64], R0 ;  /* 0x0000000010007986 */ /* 0x0001e2000c101924 */
[----:B------:R-:W-:Y:S05]  /*5a10*/  BRA `(.L_x_20906) ;  /* 0x0000000800d47947 */ /* 0x000fea0003800000 */
.L_x_20911:
[----:B------:R-:W-:-:S05]  /*5a20*/  HADD2.F32 R2, -RZ, R2.H0_H0 ;  /* 0x20000002ff027230 */ /* 0x000fca0000004100 */
[----:B------:R-:W-:-:S06]  /*5a30*/  FMUL.FTZ R2, R2, 1 ;  /* 0x3f80000002027820 */ /* 0x000fcc0000410000 */
[----:B------:R-:W0:Y:S02]  /*5a40*/  F2F.F64.F32 R2, R2 ;  /* 0x0000000200027310 */ /* 0x000e240000201800 */
[----:B0-----:R0:W-:Y:S01]  /*5a50*/  STG.E.64 desc[UR36][R16.64], R2 ;  /* 0x0000000210007986 */ /* 0x0011e2000c101b24 */
[----:B------:R-:W-:Y:S05]  /*5a60*/  BRA `(.L_x_20906) ;  /* 0x0000000800c07947 */ /* 0x000fea0003800000 */
.L_x_20901:
        /* <DEDUP_REMOVED lines=13> */
.L_x_20915:
[----:B------:R-:W-:Y:S01]  /*5b40*/  HADD2.F32 R2, -RZ, R2.H0_H0 ;  /* 0x20000002ff027230 */ /* 0x000fe20000004100 */
[----:B------:R-:W-:-:S04]  /*5b50*/  CS2R R6, SRZ ;  /* 0x0000000000067805 */ /* 0x000fc8000001ff00 */
[----:B------:R-:W-:-:S04]  /*5b60*/  FMUL.FTZ R2, R2, 1 ;  /* 0x3f80000002027820 */ /* 0x000fc80000410000 */
[----:B------:R-:W0:Y:S02]  /*5b70*/  F2F.F64.F32 R4, R2 ;  /* 0x0000000200047310 */ /* 0x000e240000201800 */
[----:B0-----:R0:W-:Y:S01]  /*5b80*/  STG.E.128 desc[UR36][R16.64], R4 ;  /* 0x0000000410007986 */ /* 0x0011e2000c101d24 */
[----:B------:R-:W-:Y:S05]  /*5b90*/  BRA `(.L_x_20906) ;  /* 0x0000000800747947 */ /* 0x000fea0003800000 */
.L_x_20914:
        /* <DEDUP_REMOVED lines=21> */
.L_x_20919:
[----:B------:R-:W-:Y:S05]  /*5cf0*/  BSYNC B0 ;  /* 0x0000000000007941 */ /* 0x000fea0003800000 */
.L_x_20918:
[----:B------:R-:W-:-:S05]  /*5d00*/  LOP3.LUT R3, R0, R3, RZ, 0xfc, !PT ;  /* 0x0000000300037212 */ /* 0x000fca00078efcff */
[----:B------:R0:W-:Y:S01]  /*5d10*/  STG.E.U8 desc[UR36][R16.64], R3 ;  /* 0x0000000310007986 */ /* 0x0001e2000c101124 */
[----:B------:R-:W-:Y:S05]  /*5d20*/  BRA `(.L_x_20906) ;  /* 0x0000000800107947 */ /* 0x000fea0003800000 */
.L_x_20917:
        /* <DEDUP_REMOVED lines=13> */
.L_x_20921:
[----:B------:R-:W-:Y:S01]  /*5e00*/  IMAD.MOV.U32 R0, RZ, RZ, 0x7f ;  /* 0x0000007fff007424 */ /* 0x000fe200078e00ff */
[----:B------:R-:W-:-:S04]  /*5e10*/  ISETP.GT.U32.AND P0, PT, R2, 0x7f800000, PT ;  /* 0x7f8000000200780c */ /* 0x000fc80003f04070 */
[----:B------:R-:W-:-:S09]  /*5e20*/  SEL R0, R0, 0x7c, P0 ;  /* 0x0000007c00007807 */ /* 0x000fd20000000000 */
.L_x_20922:
[----:B------:R-:W-:Y:S05]  /*5e30*/  BSYNC B0 ;  /* 0x0000000000007941 */ /* 0x000fea0003800000 */
.L_x_20920:
[----:B------:R-:W-:-:S04]  /*5e40*/  LOP3.LUT R2, R3, 0x80000000, RZ, 0xc0, !PT ;  /* 0x8000000003027812 */ /* 0x000fc800078ec0ff */
[----:B------:R-:W-:-:S04]  /*5e50*/  SHF.R.U32.HI R3, RZ, 0x18, R2 ;  /* 0x00000018ff037819 */ /* 0x000fc80000011602 */
[----:B------:R-:W-:-:S05]  /*5e60*/  LOP3.LUT R3, R0, R3, RZ, 0xfc, !PT ;  /* 0x0000000300037212 */ /* 0x000fca00078efcff */
[----:B------:R0:W-:Y:S01]  /*5e70*/  STG.E.U8 desc[UR36][R16.64], R3 ;  /* 0x0000000310007986 */ /* 0x0001e2000c101124 */
[----:B------:R-:W-:Y:S05]  /*5e80*/  BRA `(.L_x_20906) ;  /* 0x0000000400b87947 */ /* 0x000fea0003800000 */
.L_x_20916:
[----:B------:R-:W-:-:S05]  /*5e90*/  HADD2.F32 R0, -RZ, R2.H0_H0 ;  /* 0x20000002ff007230 */ /* 0x000fca0000004100 */
[----:B------:R-:W-:-:S05]  /*5ea0*/  F2FP.BF16.F32.PACK_AB R0, RZ, R0 ;  /* 0x00000000ff00723e */ /* 0x000fca00000010ff */
[----:B------:R0:W-:Y:S01]  /*5eb0*/  STG.E.U16 desc[UR36][R16.64], R0 ;  /* 0x0000000010007986 */ /* 0x0001e2000c101524 */
[----:B------:R-:W-:Y:S05]  /*5ec0*/  BRA `(.L_x_20906) ;  /* 0x0000000400a87947 */ /* 0x000fea0003800000 */
.L_x_20913:
        /* <DEDUP_REMOVED lines=12> */
.L_x_20925:
        /* <DEDUP_REMOVED lines=17> */
.L_x_20928:
[----:B------:R-:W-:-:S04]  /*60a0*/  LOP3.LUT R2, R3, 0x80000000, RZ, 0xc0, !PT ;  /* 0x8000000003027812 */ /* 0x000fc800078ec0ff */
[----:B------:R-:W-:-:S04]  /*60b0*/  SHF.R.U32.HI R3, RZ, 0x18, R2 ;  /* 0x00000018ff037819 */ /* 0x000fc80000011602 */
[----:B------:R-:W-:-:S04]  /*60c0*/  LOP3.LUT R0, R0, R3, RZ, 0xfc, !PT ;  /* 0x0000000300007212 */ /* 0x000fc800078efcff */
[----:B------:R-:W-:-:S07]  /*60d0*/  PRMT R8, R0, 0x7610, R8 ;  /* 0x0000761000087816 */ /* 0x000fce0000000008 */
.L_x_20927:
[----:B------:R-:W-:Y:S05]  /*60e0*/  BSYNC B0 ;  /* 0x0000000000007941 */ /* 0x000fea0003800000 */
.L_x_20926:
[----:B------:R3:W-:Y:S01]  /*60f0*/  STG.E.U8 desc[UR36][R16.64], R8 ;  /* 0x0000000810007986 */ /* 0x0007e2000c101124 */
[----:B------:R-:W-:Y:S05]  /*6100*/  BRA `(.L_x_20906) ;  /* 0x0000000400187947 */ /* 0x000fea0003800000 */
.L_x_20924:
        /* <DEDUP_REMOVED lines=17> */
.L_x_20931:
[----:B------:R-:W-:-:S04]  /*6220*/  LOP3.LUT R2, R3, 0x80000000, RZ, 0xc0, !PT ;  /* 0x8000000003027812 */ /* 0x000fc800078ec0ff */
[----:B------:R-:W-:-:S04]  /*6230*/  SHF.R.U32.HI R3, RZ, 0x18, R2 ;  /* 0x00000018ff037819 */ /* 0x000fc80000011602 */
[----:B------:R-:W-:-:S04]  /*6240*/  LOP3.LUT R0, R0, R3, RZ, 0xfc, !PT ;  /* 0x0000000300007212 */ /* 0x000fc800078efcff */
[----:B------:R-:W-:-:S07]  /*6250*/  PRMT R8, R0, 0x7610, R8 ;  /* 0x0000761000087816 */ /* 0x000fce0000000008 */
.L_x_20930:
[----:B------:R-:W-:Y:S05]  /*6260*/  BSYNC B0 ;  /* 0x0000000000007941 */ /* 0x000fea0003800000 */
.L_x_20929:
[----:B------:R0:W-:Y:S01]  /*6270*/  STG.E.U8 desc[UR36][R16.64], R8 ;  /* 0x0000000810007986 */ /* 0x0001e2000c101124 */
[----:B------:R-:W-:Y:S05]  /*6280*/  BRA `(.L_x_20906) ;  /* 0x0000000000b87947 */ /* 0x000fea0003800000 */
.L_x_20923:
        /* <DEDUP_REMOVED lines=22> */
.L_x_20905:
        /* <DEDUP_REMOVED lines=16> */
.L_x_20934:
[----:B------:R-:W-:Y:S05]  /*64f0*/  BRA `(.L_x_20906) ;  /* 0x00000000001c7947 */ /* 0x000fea0003800000 */
.L_x_20933:
[----:B------:R-:W-:-:S06]  /*6500*/  HADD2.F32 R2, -RZ, R2.H0_H0 ;  /* 0x20000002ff027230 */ /* 0x000fcc0000004100 */
[----:B------:R-:W0:Y:S02]  /*6510*/  F2I.U64.TRUNC R2, R2 ;  /* 0x0000000200027311 */ /* 0x000e24000020d800 */
[----:B0-----:R2:W-:Y:S01]  /*6520*/  STG.E.64 desc[UR36][R16.64], R2 ;  /* 0x0000000210007986 */ /* 0x0015e2000c101b24 */
[----:B------:R-:W-:Y:S05]  /*6530*/  BRA `(.L_x_20906) ;  /* 0x00000000000c7947 */ /* 0x000fea0003800000 */
.L_x_20932:
[----:B------:R-:W-:-:S04]  /*6540*/  HADD2.F32 R2, -RZ, R2.H0_H0 ;  /* 0x20000002ff027230 */ /* 0x000fc80000004100 */
[----:B------:R-:W0:Y:S02]  /*6550*/  F2I.FTZ.U32.TRUNC.NTZ R3, R2 ;  /* 0x0000000200037305 */ /* 0x000e24000021f000 */
[----:B0-----:R0:W-:Y:S02]  /*6560*/  STG.E desc[UR36][R16.64], R3 ;  /* 0x0000000310007986 */ /* 0x0011e4000c101924 */
.L_x_20906:
[----:B------:R-:W-:-:S07]  /*6570*/  VIADD R19, R19, 0x80 ;  /* 0x0000008013137836 */ /* 0x000fce0000000000 */
.L_x_20866:
[----:B------:R-:W-:Y:S05]  /*6580*/  BSYNC B6 ;  /* 0x0000000000067941 */ /* 0x000fea0003800000 */
.L_x_20865:
        /* <DEDUP_REMOVED lines=307> */
.L_x_20937:
        /* <DEDUP_REMOVED lines=22> */
.L_x_20941:
[----:B------:R-:W2:Y:S02]  /*7a20*/  LDG.E.U8 R2, desc[UR36][R2.64] ;  /* 0x0000002402027981 */ /* 0x000ea4000c1e1100 */
[----:B--2---:R-:W-:-:S04]  /*7a30*/  I2FP.F32.U32 R0, R2 ;  /* 0x0000000200007245 */ /* 0x004fc80000201000 */
[----:B------:R-:W-:Y:S01]  /*7a40*/  F2FP.F16.F32.PACK_AB R0, RZ, R0 ;  /* 0x00000000ff00723e */ /* 0x000fe200000000ff */
[----:B------:R-:W-:Y:S06]  /*7a50*/  BRA `(.L_x_20943) ;  /* 0x0000000c00887947 */ /* 0x000fec0003800000 */
.L_x_20940:
        /* <DEDUP_REMOVED lines=10> */
.L_x_20945:
[----:B------:R-:W2:Y:S02]  /*7b00*/  LDG.E R2, desc[UR36][R2.64] ;  /* 0x0000002402027981 */ /* 0x000ea4000c1e1900 */
[----:B--2---:R-:W-:-:S04]  /*7b10*/  I2FP.F32.S32 R0, R2 ;  /* 0x0000000200007245 */ /* 0x004fc80000201400 */
[----:B------:R-:W-:Y:S01]  /*7b20*/  F2FP.F16.F32.PACK_AB R0, RZ, R0 ;  /* 0x00000000ff00723e */ /* 0x000fe200000000ff */
[----:B------:R-:W-:Y:S06]  /*7b30*/  BRA `(.L_x_20943) ;  /* 0x0000000c00507947 */ /* 0x000fec0003800000 */
.L_x_20944:
[----:B------:R-:W2:Y:S02]  /*7b40*/  LDG.E.U16 R2, desc[UR36][R2.64] ;  /* 0x0000002402027981 */ /* 0x000ea4000c1e1500 */
[----:B--2---:R-:W0:Y:S02]  /*7b50*/  I2F.S16 R0, R2 ;  /* 0x0000000200007306 */ /* 0x004e240000101400 */
[----:B0-----:R-:W-:Y:S01]  /*7b60*/  F2FP.F16.F32.PACK_AB R0, RZ, R0 ;  /* 0x00000000ff00723e */ /* 0x001fe200000000ff */
[----:B------:R-:W-:Y:S06]  /*7b70*/  BRA `(.L_x_20943) ;  /* 0x0000000c00407947 */ /* 0x000fec0003800000 */
.L_x_20939:
        /* <DEDUP_REMOVED lines=9> */
.L_x_20947:
[----:B------:R1:W5:Y:S01]  /*7c10*/  LDG.E.U16 R0, desc[UR36][R2.64] ;  /* 0x0000002402007981 */ /* 0x000362000c1e1500 */
[----:B------:R-:W-:Y:S05]  /*7c20*/  BRA `(.L_x_20943) ;  /* 0x0000000c00147947 */ /* 0x000fea0003800000 */
.L_x_20946:
        /* <DEDUP_REMOVED lines=9> */
.L_x_20949:
[----:B------:R0:W5:Y:S01]  /*7cc0*/  LDG.E.U16 R0, desc[UR36][R2.64] ;  /* 0x0000002402007981 */ /* 0x000162000c1e1500 */
[----:B------:R-:W-:Y:S05]  /*7cd0*/  BRA `(.L_x_20943) ;  /* 0x0000000800e87947 */ /* 0x000fea0003800000 */
.L_x_20948:
        /* <DEDUP_REMOVED lines=8> */
.L_x_20938:
        /* <DEDUP_REMOVED lines=13> */
.L_x_20952:
        /* <DEDUP_REMOVED lines=8> */
.L_x_20951:
        /* <DEDUP_REMOVED lines=28> */
.L_x_20954:
        /* <DEDUP_REMOVED lines=15> */
.L_x_20953:
[----:B------:R-:W2:Y:S02]  /*8160*/  LDG.E.U16 R0, desc[UR36][R2.64] ;  /* 0x0000002402007981 */ /* 0x000ea4000c1e1500 */
[----:B--2---:R-:W-:-:S05]  /*8170*/  IMAD.U32 R0, R0, 0x10000, RZ ;  /* 0x0001000000007824 */ /* 0x004fca00078e00ff */
[----:B------:R-:W-:Y:S01]  /*8180*/  F2FP.F16.F32.PACK_AB R0, RZ, R0 ;  /* 0x00000000ff00723e */ /* 0x000fe200000000ff */
[----:B------:R-:W-:Y:S06]  /*8190*/  BRA `(.L_x_20943) ;  /* 0x0000000400b87947 */ /* 0x000fec0003800000 */
.L_x_20950:
        /* <DEDUP_REMOVED lines=12> */
.L_x_20957:
        /* <DEDUP_REMOVED lines=21> */
.L_x_20961:
[----:B------:R-:W-:Y:S05]  /*83b0*/  BSYNC B1 ;  /* 0x0000000000017941 */ /* 0x000fea0003800000 */
.L_x_20960:
[----:B------:R-:W-:Y:S01]  /*83c0*/  LEA R3, R0, 0x3b800000, 0x17 ;  /* 0x3b80000000037811 */ /* 0x000fe200078eb8ff */
[----:B------:R-:W-:-:S05]  /*83d0*/  IMAD.SHL.U32 R0, R2, 0x100000, RZ ;  /* 0x0010000002007824 */ /* 0x000fca00078e00ff */
[----:B------:R-:W-:-:S07]  /*83e0*/  LOP3.LUT R0, R3, R0, R4, 0xfe, !PT ;  /* 0x0000000003007212 */ /* 0x000fce00078efe04 */
.L_x_20959:
[----:B------:R-:W-:Y:S05]  /*83f0*/  BSYNC B0 ;  /* 0x0000000000007941 */ /* 0x000fea0003800000 */
.L_x_20958:
[----:B------:R-:W-:Y:S01]  /*8400*/  F2FP.F16.F32.PACK_AB R0, RZ, R0 ;  /* 0x00000000ff00723e */ /* 0x000fe200000000ff */
[----:B------:R-:W-:Y:S06]  /*8410*/  BRA `(.L_x_20943) ;  /* 0x0000000400187947 */ /* 0x000fec0003800000 */
.L_x_20956:
        /* <DEDUP_REMOVED lines=21> */
.L_x_20965:
[----:B------:R-:W-:Y:S05]  /*8570*/  BSYNC B1 ;  /* 0x0000000000017941 */ /* 0x000fea0003800000 */
.L_x_20964:
[----:B------:R-:W-:Y:S01]  /*8580*/  LEA R3, R0, 0x37800000, 0x17 ;  /* 0x3780000000037811 */ /* 0x000fe200078eb8ff */
[----:B------:R-:W-:-:S05]  /*8590*/  IMAD.SHL.U32 R0, R2, 0x200000, RZ ;  /* 0x0020000002007824 */ /* 0x000fca00078e00ff */
[----:B------:R-:W-:-:S07]  /*85a0*/  LOP3.LUT R0, R3, R0, R4, 0xfe, !PT ;  /* 0x0000000003007212 */ /* 0x000fce00078efe04 */
.L_x_20963:
[----:B------:R-:W-:Y:S05]  /*85b0*/  BSYNC B0 ;  /* 0x0000000000007941 */ /* 0x000fea0003800000 */
.L_x_20962:
[----:B------:R-:W-:Y:S01]  /*85c0*/  F2FP.F16.F32.PACK_AB R0, RZ, R0 ;  /* 0x00000000ff00723e */ /* 0x000fe200000000ff */
[----:B------:R-:W-:Y:S06]  /*85d0*/  BRA `(.L_x_20943) ;  /* 0x0000000000a87947 */ /* 0x000fec0003800000 */
.L_x_20955:
        /* <DEDUP_REMOVED lines=14> */
.L_x_20969:
[----:B------:R-:W-:Y:S05]  /*86c0*/  BSYNC B0 ;  /* 0x0000000000007941 */ /* 0x000fea0003800000 */
.L_x_20968:
[----:B------:R-:W-:Y:S01]  /*86d0*/  F2FP.F16.F32.PACK_AB R0, RZ, R0 ;  /* 0x00000000ff00723e */ /* 0x000fe200000000ff */
[----:B------:R-:W-:Y:S06]  /*86e0*/  BRA `(.L_x_20943) ;  /* 0x0000000000647947 */ /* 0x000fec0003800000 */
.L_x_20942:
        /* <DEDUP_REMOVED lines=16> */
.L_x_20970:
[----:B------:R-:W-:Y:S01]  /*87f0*/  PRMT R0, RZ, 0x7610, R0 ;  /* 0x00007610ff007816 */ /* 0x000fe20000000000 */
[----:B------:R-:W-:Y:S06]  /*8800*/  BRA `(.L_x_20943) ;  /* 0x00000000001c7947 */ /* 0x000fec0003800000 */
.L_x_20967:
[----:B------:R-:W2:Y:S02]  /*8810*/  LDG.E.64 R2, desc[UR36][R2.64] ;  /* 0x0000002402027981 */ /* 0x000ea4000c1e1b00 */
[----:B--2---:R-:W0:Y:S02]  /*8820*/  I2F.U64 R0, R2 ;  /* 0x0000000200007312 */ /* 0x004e240000301000 */
[----:B0-----:R-:W-:Y:S01]  /*8830*/  F2FP.F16.F32.PACK_AB R0, RZ, R0 ;  /* 0x00000000ff00723e */ /* 0x001fe200000000ff */
[----:B------:R-:W-:Y:S06]  /*8840*/  BRA `(.L_x_20943) ;  /* 0x00000000000c7947 */ /* 0x000fec0003800000 */
.L_x_20966:
[----:B------:R-:W2:Y:S02]  /*8850*/  LDG.E R2, desc[UR36][R2.64] ;  /* 0x0000002402027981 */ /* 0x000ea4000c1e1900 */
[----:B--2---:R-:W-:-:S04]  /*8860*/  I2FP.F32.U32 R0, R2 ;  /* 0x0000000200007245 */ /* 0x004fc80000201000 */
[----:B------:R-:W-:-:S07]  /*8870*/  F2FP.F16.F32.PACK_AB R0, RZ, R0 ;  /* 0x00000000ff00723e */ /* 0x000fce00000000ff */
.L_x_20943:
        /* <DEDUP_REMOVED lines=19> */
.L_x_20974:
[----:B------:R-:W-:-:S06]  /*89b0*/  HADD2.F32 R3, -RZ, R2.H0_H0 ;  /* 0x20000002ff037230 */ /* 0x000fcc0000004100 */
[----:B------:R-:W0:Y:S02]  /*89c0*/  F2I.S64.TRUNC R2, R3 ;  /* 0x0000000300027311 */ /* 0x000e24000020d900 */
[----:B0-----:R3:W-:Y:S01]  /*89d0*/  STG.E.U8 desc[UR36][R16.64], R2 ;  /* 0x0000000210007986 */ /* 0x0017e2000c101124 */
[----:B------:R-:W-:Y:S05]  /*89e0*/  BRA `(.L_x_20976) ;  /* 0x0000000c00847947 */ /* 0x000fea0003800000 */
.L_x_20973:
        /* <DEDUP_REMOVED lines=10> */
.L_x_20978:
[----:B------:R-:W-:-:S04]  /*8a90*/  HADD2.F32 R2, -RZ, R2.H0_H0 ;  /* 0x20000002ff027230 */ /* 0x000fc80000004100 */
[----:B------:R-:W0:Y:S02]  /*8aa0*/  F2I.FTZ.TRUNC.NTZ R3, R2 ;  /* 0x0000000200037305 */ /* 0x000e24000021f100 */
[----:B0-----:R2:W-:Y:S01]  /*8ab0*/  STG.E desc[UR36][R16.64], R3 ;  /* 0x0000000310007986 */ /* 0x0015e2000c101924 */
[----:B------:R-:W-:Y:S05]  /*8ac0*/  BRA `(.L_x_20976) ;  /* 0x0000000c004c7947 */ /* 0x000fea0003800000 */
.L_x_20977:
[----:B------:R-:W-:-:S04]  /*8ad0*/  HADD2.F32 R2, -RZ, R2.H0_H0 ;  /* 0x20000002ff027230 */ /* 0x000fc80000004100 */
[----:B------:R-:W0:Y:S02]  /*8ae0*/  F2I.FTZ.TRUNC.NTZ R3, R2 ;  /* 0x0000000200037305 */ /* 0x000e24000021f100 */
[----:B0-----:R0:W-:Y:S01]  /*8af0*/  STG.E.U16 desc[UR36][R16.64], R3 ;  /* 0x0000000310007986 */ /* 0x0011e2000c101524 */
[----:B------:R-:W-:Y:S05]  /*8b00*/  BRA `(.L_x_20976) ;  /* 0x0000000c003c7947 */ /* 0x000fea0003800000 */
.L_x_20972:
        /* <DEDUP_REMOVED lines=9> */
.L_x_20980:
[----:B------:R0:W-:Y:S01]  /*8ba0*/  STG.E.U16 desc[UR36][R16.64], R2 ;  /* 0x0000000210007986 */ /* 0x0001e2000c101524 */
[----:B------:R-:W-:Y:S05]  /*8bb0*/  BRA `(.L_x_20976) ;  /* 0x0000000c00107947 */ /* 0x000fea0003800000 */
.L_x_20979:
        /* <DEDUP_REMOVED lines=10> */
.L_x_20982:
[----:B------:R-:W-:-:S05]  /*8c60*/  HADD2.F32 R0, -RZ, R2.H0_H0 ;  /* 0x20000002ff007230 */ /* 0x000fca0000004100 */
[----:B------:R-:W-:-:S04]  /*8c70*/  F2FP.F16.F32.PACK_AB R0, RZ, R0 ;  /* 0x00000000ff00723e */ /* 0x000fc800000000ff */
[----:B------:R-:W-:-:S05]  /*8c80*/  PRMT R0, R0, 0x5410, RZ ;  /* 0x0000541000007816 */ /* 0x000fca00000000ff */
[----:B------:R0:W-:Y:S01]  /*8c90*/  STG.E desc[UR36][R16.64], R0 ;  /* 0x0000000010007986 */ /* 0x0001e2000c101924 */
[----:B------:R-:W-:Y:S05]  /*8ca0*/  BRA `(.L_x_20976) ;  /* 0x0000000800d47947 */ /* 0x000fea0003800000 */
.L_x_20981:
[----:B------:R-:W-:-:S05]  /*8cb0*/  HADD2.F32 R2, -RZ, R2.H0_H0 ;  /* 0x20000002ff027230 */ /* 0x000fca0000004100 */
[----:B------:R-:W-:-:S06]  /*8cc0*/  FMUL.FTZ R2, R2, 1 ;  /* 0x3f80000002027820 */ /* 0x000fcc0000410000 */
[----:B------:R-:W0:Y:S02]  /*8cd0*/  F2F.F64.F32 R2, R2 ;  /* 0x0000000200027310 */ /* 0x000e240000201800 */
[----:B0-----:R0:W-:Y:S01]  /*8ce0*/  STG.E.64 desc[UR36][R16.64], R2 ;  /* 0x0000000210007986 */ /* 0x0011e2000c101b24 */
[----:B------:R-:W-:Y:S05]  /*8cf0*/  BRA `(.L_x_20976) ;  /* 0x0000000800c07947 */ /* 0x000fea0003800000 */
.L_x_20971:
        /* <DEDUP_REMOVED lines=13> */
.L_x_20985:
[----:B------:R-:W-:Y:S01]  /*8dd0*/  HADD2.F32 R2, -RZ, R2.H0_H0 ;  /* 0x20000002ff027230 */ /* 0x000fe20000004100 */
[----:B------:R-:W-:-:S04]  /*8de0*/  CS2R R6, SRZ ;  /* 0x0000000000067805 */ /* 0x000fc8000001ff00 */
[----:B------:R-:W-:-:S04]  /*8df0*/  FMUL.FTZ R2, R2, 1 ;  /* 0x3f80000002027820 */ /* 0x000fc80000410000 */
[----:B------:R-:W0:Y:S02]  /*8e00*/  F2F.F64.F32 R4, R2 ;  /* 0x0000000200047310 */ /* 0x000e240000201800 */
[----:B0-----:R0:W-:Y:S01]  /*8e10*/  STG.E.128 desc[UR36][R16.64], R4 ;  /* 0x0000000410007986 */ /* 0x0011e2000c101d24 */
[----:B------:R-:W-:Y:S05]  /*8e20*/  BRA `(.L_x_20976) ;  /* 0x0000000800747947 */ /* 0x000fea0003800000 */
.L_x_20984:
        /* <DEDUP_REMOVED lines=21> */
.L_x_20989:
[----:B------:R-:W-:Y:S05]  /*8f80*/  BSYNC B0 ;  /* 0x0000000000007941 */ /* 0x000fea0003800000 */
.L_x_20988:
[----:B------:R-:W-:-:S05]  /*8f90*/  LOP3.LUT R3, R0, R3, RZ, 0xfc, !PT ;  /* 0x0000000300037212 */ /* 0x000fca00078efcff */
[----:B------:R0:W-:Y:S01]  /*8fa0*/  STG.E.U8 desc[UR36][R16.64], R3 ;  /* 0x0000000310007986 */ /* 0x0001e2000c101124 */
[----:B------:R-:W-:Y:S05]  /*8fb0*/  BRA `(.L_x_20976) ;  /* 0x0000000800107947 */ /* 0x000fea0003800000 */
.L_x_20987:
        /* <DEDUP_REMOVED lines=13> */
.L_x_20991:
[----:B------:R-:W-:Y:S01]  /*9090*/  IMAD.MOV.U32 R0, RZ, RZ, 0x7f ;  /* 0x0000007fff007424 */ /* 0x000fe200078e00ff */
[----:B------:R-:W-:-:S04]  /*90a0*/  ISETP.GT.U32.AND P0, PT, R2, 0x7f800000, PT ;  /* 0x7f8000000200780c */ /* 0x000fc80003f04070 */
[----:B------:R-:W-:-:S09]  /*90b0*/  SEL R0, R0, 0x7c, P0 ;  /* 0x0000007c00007807 */ /* 0x000fd20000000000 */
.L_x_20992:
[----:B------:R-:W-:Y:S05]  /*90c0*/  BSYNC B0 ;  /* 0x0000000000007941 */ /* 0x000fea0003800000 */
.L_x_20990:
[----:B------:R-:W-:-:S04]  /*90d0*/  LOP3.LUT R2, R3, 0x80000000, RZ, 0xc0, !PT ;  /* 0x8000000003027812 */ /* 0x000fc800078ec0ff */
[----:B------:R-:W-:-:S04]  /*90e0*/  SHF.R.U32.HI R3, RZ, 0x18, R2 ;  /* 0x00000018ff037819 */ /* 0x000fc80000011602 */
[----:B------:R-:W-:-:S05]  /*90f0*/  LOP3.LUT R3, R0, R3, RZ, 0xfc, !PT ;  /* 0x0000000300037212 */ /* 0x000fca00078efcff */
[----:B------:R0:W-:Y:S01]  /*9100*/  STG.E.U8 desc[UR36][R16.64], R3 ;  /* 0x0000000310007986 */ /* 0x0001e2000c101124 */
[----:B------:R-:W-:Y:S05]  /*9110*/  BRA `(.L_x_20976) ;  /* 0x0000000400b87947 */ /* 0x000fea0003800000 */
.L_x_20986:
[----:B------:R-:W-:-:S05]  /*9120*/  HADD2.F32 R0, -RZ, R2.H0_H0 ;  /* 0x20000002ff007230 */ /* 0x000fca0000004100 */
[----:B------:R-:W-:-:S05]  /*9130*/  F2FP.BF16.F32.PACK_AB R0, RZ, R0 ;  /* 0x00000000ff00723e */ /* 0x000fca00000010ff */
[----:B------:R0:W-:Y:S01]  /*9140*/  STG.E.U16 desc[UR36][R16.64], R0 ;  /* 0x0000000010007986 */ /* 0x0001e2000c101524 */
[----:B------:R-:W-:Y:S05]  /*9150*/  BRA `(.L_x_20976) ;  /* 0x0000000400a87947 */ /* 0x000fea0003800000 */
.L_x_20983:
        /* <DEDUP_REMOVED lines=12> */
.L_x_20995:
        /* <DEDUP_REMOVED lines=17> */
.L_x_20998:
[----:B------:R-:W-:-:S04]  /*9330*/  LOP3.LUT R2, R3, 0x80000000, RZ, 0xc0, !PT ;  /* 0x8000000003027812 */ /* 0x000fc800078ec0ff */
[----:B------:R-:W-:-:S04]  /*9340*/  SHF.R.U32.HI R3, RZ, 0x18, R2 ;  /* 0x00000018ff037819 */ /* 0x000fc80000011602 */
[----:B------:R-:W-:-:S04]  /*9350*/  LOP3.LUT R0, R0, R3, RZ, 0xfc, !PT ;  /* 0x0000000300007212 */ /* 0x000fc800078efcff */
[----:B------:R-:W-:-:S07]  /*9360*/  PRMT R8, R0, 0x7610, R8 ;  /* 0x0000761000087816 */ /* 0x000fce0000000008 */
.L_x_20997:
[----:B------:R-:W-:Y:S05]  /*9370*/  BSYNC B0 ;  /* 0x0000000000007941 */ /* 0x000fea0003800000 */
.L_x_20996:
[----:B------:R0:W-:Y:S01]  /*9380*/  STG.E.U8 desc[UR36][R16.64], R8 ;  /* 0x0000000810007986 */ /* 0x0001e2000c101124 */
[----:B------:R-:W-:Y:S05]  /*9390*/  BRA `(.L_x_20976) ;  /* 0x0000000400187947 */ /* 0x000fea0003800000 */
.L_x_20994:
        /* <DEDUP_REMOVED lines=17> */
.L_x_21001:
[----:B------:R-:W-:-:S04]  /*94b0*/  LOP3.LUT R2, R3, 0x80000000, RZ, 0xc0, !PT ;  /* 0x8000000003027812 */ /* 0x000fc800078ec0ff */
[----:B------:R-:W-:-:S04]  /*94c0*/  SHF.R.U32.HI R3, RZ, 0x18, R2 ;  /* 0x00000018ff037819 */ /* 0x000fc80000011602 */
[----:B------:R-:W-:-:S04]  /*94d0*/  LOP3.LUT R0, R0, R3, RZ, 0xfc, !PT ;  /* 0x0000000300007212 */ /* 0x000fc800078efcff */
[----:B------:R-:W-:-:S07]  /*94e0*/  PRMT R8, R0, 0x7610, R8 ;  /* 0x0000761000087816 */ /* 0x000fce0000000008 */
.L_x_21000:
[----:B------:R-:W-:Y:S05]  /*94f0*/  BSYNC B0 ;  /* 0x0000000000007941 */ /* 0x000fea0003800000 */
.L_x_20999:
[----:B------:R0:W-:Y:S01]  /*9500*/  STG.E.U8 desc[UR36][R16.64], R8 ;  /* 0x0000000810007986 */ /* 0x0001e2000c101124 */
[----:B------:R-:W-:Y:S05]  /*9510*/  BRA `(.L_x_20976) ;  /* 0x0000000000b87947 */ /* 0x000fea0003800000 */
.L_x_20993:
        /* <DEDUP_REMOVED lines=22> */
.L_x_20975:
        /* <DEDUP_REMOVED lines=16> */
.L_x_21004:
[----:B------:R-:W-:Y:S05]  /*9780*/  BRA `(.L_x_20976) ;  /* 0x00000000001c7947 */ /* 0x000fea0003800000 */
.L_x_21003:
[----:B------:R-:W-:-:S06]  /*9790*/  HADD2.F32 R2, -RZ, R2.H0_H0 ;  /* 0x20000002ff027230 */ /* 0x000fcc0000004100 */
[----:B------:R-:W0:Y:S02]  /*97a0*/  F2I.U64.TRUNC R2, R2 ;  /* 0x0000000200027311 */ /* 0x000e24000020d800 */
[----:B0-----:R0:W-:Y:S01]  /*97b0*/  STG.E.64 desc[UR36][R16.64], R2 ;  /* 0x0000000210007986 */ /* 0x0011e2000c101b24 */
[----:B------:R-:W-:Y:S05]  /*97c0*/  BRA `(.L_x_20976) ;  /* 0x00000000000c7947 */ /* 0x000fea0003800000 */
.L_x_21002:
[----:B------:R-:W-:-:S04]  /*97d0*/  HADD2.F32 R2, -RZ, R2.H0_H0 ;  /* 0x20000002ff027230 */ /* 0x000fc80000004100 */
[----:B------:R-:W0:Y:S02]  /*97e0*/  F2I.FTZ.U32.TRUNC.NTZ R3, R2 ;  /* 0x0000000200037305 */ /* 0x000e24000021f000 */
[----:B0-----:R0:W-:Y:S02]  /*97f0*/  STG.E desc[UR36][R16.64], R3 ;  /* 0x0000000310007986 */ /* 0x0011e4000c101924 */
.L_x_20976:
[----:B------:R-:W-:-:S07]  /*9800*/  VIADD R19, R19, 0x80 ;  /* 0x0000008013137836 */ /* 0x000fce0000000000 */
.L_x_20936:
[----:B------:R-:W-:Y:S05]  /*9810*/  BSYNC B6 ;  /* 0x0000000000067941 */ /* 0x000fea0003800000 */
.L_x_20935:
        /* <DEDUP_REMOVED lines=306> */
.L_x_21005:
        /* <DEDUP_REMOVED lines=22> */
.L_x_21009:
[----:B------:R-:W2:Y:S02]  /*aca0*/  LDG.E.U8 R2, desc[UR36][R2.64] ;  /* 0x0000002402027981 */ /* 0x000ea4000c1e1100 */
[----:B--2---:R-:W-:-:S04]  /*acb0*/  I2FP.F32.U32 R0, R2 ;  /* 0x0000000200007245 */ /* 0x004fc80000201000 */
[----:B------:R-:W-:Y:S01]  /*acc0*/  F2FP.F16.F32.PACK_AB R0, RZ, R0 ;  /* 0x00000000ff00723e */ /* 0x000fe200000000ff */
[----:B------:R-:W-:Y:S06]  /*acd0*/  BRA `(.L_x_21011) ;  /* 0x0000000c00887947 */ /* 0x000fec0003800000 */
.L_x_21008:
        /* <DEDUP_REMOVED lines=10> */
.L_x_21013:
[----:B------:R-:W2:Y:S02]  /*ad80*/  LDG.E R2, desc[UR36][R2.64] ;  /* 0x0000002402027981 */ /* 0x000ea4000c1e1900 */
[----:B--2---:R-:W-:-:S04]  /*ad90*/  I2FP.F32.S32 R0, R2 ;  /* 0x0000000200007245 */ /* 0x004fc80000201400 */
[----:B------:R-:W-:Y:S01]  /*ada0*/  F2FP.F16.F32.PACK_AB R0, RZ, R0 ;  /* 0x00000000ff00723e */ /* 0x000fe200000000ff */
[----:B------:R-:W-:Y:S06]  /*adb0*/  BRA `(.L_x_21011) ;  /* 0x0000000c00507947 */ /* 0x000fec0003800000 */
.L_x_21012:
[----:B------:R-:W2:Y:S02]  /*adc0*/  LDG.E.U16 R2, desc[UR36][R2.64] ;  /* 0x0000002402027981 */ /* 0x000ea4000c1e1500 */
[----:B--2---:R-:W0:Y:S02]  /*add0*/  I2F.S16 R0, R2 ;  /* 0x0000000200007306 */ /* 0x004e240000101400 */
[----:B0-----:R-:W-:Y:S01]  /*ade0*/  F2FP.F16.F32.PACK_AB R0, RZ, R0 ;  /* 0x00000000ff00723e */ /* 0x001fe200000000ff */
[----:B------:R-:W-:Y:S06]  /*adf0*/  BRA `(.L_x_21011) ;  /* 0x0000000c00407947 */ /* 0x000fec0003800000 */
.L_x_21007:
        /* <DEDUP_REMOVED lines=9> */
.L_x_21015:
[----:B------:R1:W5:Y:S01]  /*ae90*/  LDG.E.U16 R0, desc[UR36][R2.64] ;  /* 0x0000002402007981 */ /* 0x000362000c1e1500 */
[----:B------:R-:W-:Y:S05]  /*aea0*/  BRA `(.L_x_21011) ;  /* 0x0000000c00147947 */ /* 0x000fea0003800000 */
.L_x_21014:
        /* <DEDUP_REMOVED lines=9> */
.L_x_21017:
[----:B------:R0:W5:Y:S01]  /*af40*/  LDG.E.U16 R0, desc[UR36][R2.64] ;  /* 0x0000002402007981 */ /* 0x000162000c1e1500 */
[----:B------:R-:W-:Y:S05]  /*af50*/  BRA `(.L_x_21011) ;  /* 0x0000000800e87947 */ /* 0x000fea0003800000 */
.L_x_21016:
        /* <DEDUP_REMOVED lines=8> */
.L_x_21006:
        /* <DEDUP_REMOVED lines=13> */
.L_x_21020:
        /* <DEDUP_REMOVED lines=8> */
.L_x_21019:
        /* <DEDUP_REMOVED lines=28> */
.L_x_21022:
        /* <DEDUP_REMOVED lines=15> */
.L_x_21021:
[----:B------:R-:W2:Y:S02]  /*b3e0*/  LDG.E.U16 R0, desc[UR36][R2.64] ;  /* 0x0000002402007981 */ /* 0x000ea4000c1e1500 */
[----:B--2---:R-:W-:-:S05]  /*b3f0*/  IMAD.U32 R0, R0, 0x10000, RZ ;  /* 0x0001000000007824 */ /* 0x004fca00078e00ff */
[----:B------:R-:W-:Y:S01]  /*b400*/  F2FP.F16.F32.PACK_AB R0, RZ, R0 ;  /* 0x00000000ff00723e */ /* 0x000fe200000000ff */
[----:B------:R-:W-:Y:S06]  /*b410*/  BRA `(.L_x_21011) ;  /* 0x0000000400b87947 */ /* 0x000fec0003800000 */
.L_x_21018:
        /* <DEDUP_REMOVED lines=12> */
.L_x_21025:
        /* <DEDUP_REMOVED lines=21> */
.L_x_21029:
[----:B------:R-:W-:Y:S05]  /*b630*/  BSYNC B1 ;  /* 0x0000000000017941 */ /* 0x000fea0003800000 */
.L_x_21028:
[----:B------:R-:W-:Y:S01]  /*b640*/  LEA R3, R0, 0x3b800000, 0x17 ;  /* 0x3b80000000037811 */ /* 0x000fe200078eb8ff */
[----:B------:R-:W-:-:S05]  /*b650*/  IMAD.SHL.U32 R0, R2, 0x100000, RZ ;  /* 0x0010000002007824 */ /* 0x000fca00078e00ff */
[----:B------:R-:W-:-:S07]  /*b660*/  LOP3.LUT R0, R3, R0, R4, 0xfe, !PT ;  /* 0x0000000003007212 */ /* 0x000fce00078efe04 */
.L_x_21027:
[----:B------:R-:W-:Y:S05]  /*b670*/  BSYNC B0 ;  /* 0x0000000000007941 */ /* 0x000fea0003800000 */
.L_x_21026:
[----:B------:R-:W-:Y:S01]  /*b680*/  F2FP.F16.F32.PACK_AB R0, RZ, R0 ;  /* 0x00000000ff00723e */ /* 0x000fe200000000ff */
[----:B------:R-:W-:Y:S06]  /*b690*/  BRA `(.L_x_21011) ;  /* 0x0000000400187947 */ /* 0x000fec0003800000 */
.L_x_21024:
        /* <DEDUP_REMOVED lines=21> */
.L_x_21033:
[----:B------:R-:W-:Y:S05]  /*b7f0*/  BSYNC B1 ;  /* 0x0000000000017941 */ /* 0x000fea0003800000 */
.L_x_21032:
[----:B------:R-:W-:Y:S01]  /*b800*/  LEA R3, R0, 0x37800000, 0x17 ;  /* 0x3780000000037811 */ /* 0x000fe200078eb8ff */
[----:B------:R-:W-:-:S05]  /*b810*/  IMAD.SHL.U32 R0, R2, 0x200000, RZ ;  /* 0x0020000002007824 */ /* 0x000fca00078e00ff */
[----:B------:R-:W-:-:S07]  /*b820*/  LOP3.LUT R0, R3, R0, R4, 0xfe, !PT ;  /* 0x0000000003007212 */ /* 0x000fce00078efe04 */
.L_x_21031:
[----:B------:R-:W-:Y:S05]  /*b830*/  BSYNC B0 ;  /* 0x0000000000007941 */ /* 0x000fea0003800000 */
.L_x_21030:
[----:B------:R-:W-:Y:S01]  /*b840*/  F2FP.F16.F32.PACK_AB R0, RZ, R0 ;  /* 0x00000000ff00723e */ /* 0x000fe200000000ff */
[----:B------:R-:W-:Y:S06]  /*b850*/  BRA `(.L_x_21011) ;  /* 0x0000000000a87947 */ /* 0x000fec0003800000 */
.L_x_21023:
        /* <DEDUP_REMOVED lines=14> */
.L_x_21037:
[----:B------:R-:W-:Y:S05]  /*b940*/  BSYNC B0 ;  /* 0x0000000000007941 */ /* 0x000fea0003800000 */
.L_x_21036:
[----:B------:R-:W-:Y:S01]  /*b950*/  F2FP.F16.F32.PACK_AB R0, RZ, R0 ;  /* 0x00000000ff00723e */ /* 0x000fe200000000ff */
[----:B------:R-:W-:Y:S06]  /*b960*/  BRA `(.L_x_21011) ;  /* 0x0000000000647947 */ /* 0x000fec0003800000 */
.L_x_21010:
        /* <DEDUP_REMOVED lines=16> */
.L_x_21038:
[----:B------:R-:W-:Y:S01]  /*ba70*/  PRMT R0, RZ, 0x7610, R0 ;  /* 0x00007610ff007816 */ /* 0x000fe20000000000 */
[----:B------:R-:W-:Y:S06]  /*ba80*/  BRA `(.L_x_21011) ;  /* 0x00000000001c7947 */ /* 0x000fec0003800000 */
.L_x_21035:
[----:B------:R-:W2:Y:S02]  /*ba90*/  LDG.E.64 R2, desc[UR36][R2.64] ;  /* 0x0000002402027981 */ /* 0x000ea4000c1e1b00 */
[----:B--2---:R-:W0:Y:S02]  /*baa0*/  I2F.U64 R0, R2 ;  /* 0x0000000200007312 */ /* 0x004e240000301000 */
[----:B0-----:R-:W-:Y:S01]  /*bab0*/  F2FP.F16.F32.PACK_AB R0, RZ, R0 ;  /* 0x00000000ff00723e */ /* 0x001fe200000000ff */
[----:B------:R-:W-:Y:S06]  /*bac0*/  BRA `(.L_x_21011) ;  /* 0x00000000000c7947 */ /* 0x000fec0003800000 */
.L_x_21034:
[----:B------:R-:W2:Y:S02]  /*bad0*/  LDG.E R2, desc[UR36][R2.64] ;  /* 0x0000002402027981 */ /* 0x000ea4000c1e1900 */
[----:B--2---:R-:W-:-:S04]  /*bae0*/  I2FP.F32.U32 R0, R2 ;  /* 0x0000000200007245 */ /* 0x004fc80000201000 */
[----:B------:R-:W-:-:S07]  /*baf0*/  F2FP.F16.F32.PACK_AB R0, RZ, R0 ;  /* 0x00000000ff00723e */ /* 0x000fce00000000ff */
.L_x_21011:
        /* <DEDUP_REMOVED lines=17> */
[----:B0-----:R-:W-:Y:S01]  /*bc10*/  STG.E.U8 desc[UR36][R16.64], R3 ;  /* 0x0000000310007986 */ /* 0x001fe2000c101124 */
[----:B------:R-:W-:Y:S05]  /*bc20*/  EXIT ;  /* 0x000000000000794d */ /* 0x000fea0003800000 */
.L_x_21042:
[----:B------:R-:W-:-:S06]  /*bc30*/  HADD2.F32 R3, -RZ, R2.H0_H0 ;  /* 0x20000002ff037230 */ /* 0x000fcc0000004100 */
[----:B------:R-:W0:Y:S02]  /*bc40*/  F2I.S64.TRUNC R2, R3 ;  /* 0x0000000300027311 */ /* 0x000e24000020d900 */
[----:B0-----:R-:W-:Y:S01]  /*bc50*/  STG.E.U8 desc[UR36][R16.64], R2 ;  /* 0x0000000210007986 */ /* 0x001fe2000c101124 */
[----:B------:R-:W-:Y:S05]  /*bc60*/  EXIT ;  /* 0x000000000000794d */ /* 0x000fea0003800000 */
.L_x_21041:
        /* <DEDUP_REMOVED lines=10> */
.L_x_21045:
[----:B------:R-:W-:-:S04]  /*bd10*/  HADD2.F32 R2, -RZ, R2.H0_H0 ;  /* 0x20000002ff027230 */ /* 0x000fc80000004100 */
[----:B------:R-:W0:Y:S02]  /*bd20*/  F2I.FTZ.TRUNC.NTZ R3, R2 ;  /* 0x0000000200037305 */ /* 0x000e24000021f100 */
[----:B0-----:R-:W-:Y:S01]  /*bd30*/  STG.E desc[UR36][R16.64], R3 ;  /* 0x0000000310007986 */ /* 0x001fe2000c101924 */
[----:B------:R-:W-:Y:S05]  /*bd40*/  EXIT ;  /* 0x000000000000794d */ /* 0x000fea0003800000 */
.L_x_21044:
[----:B------:R-:W-:-:S04]  /*bd50*/  HADD2.F32 R2, -RZ, R2.H0_H0 ;  /* 0x20000002ff027230 */ /* 0x000fc80000004100 */
[----:B------:R-:W0:Y:S02]  /*bd60*/  F2I.FTZ.TRUNC.NTZ R3, R2 ;  /* 0x0000000200037305 */ /* 0x000e24000021f100 */
[----:B0-----:R-:W-:Y:S01]  /*bd70*/  STG.E.U16 desc[UR36][R16.64], R3 ;  /* 0x0000000310007986 */ /* 0x001fe2000c101524 */
[----:B------:R-:W-:Y:S05]  /*bd80*/  EXIT ;  /* 0x000000000000794d */ /* 0x000fea0003800000 */
.L_x_21040:
        /* <DEDUP_REMOVED lines=9> */
.L_x_21047:
[----:B------:R-:W-:Y:S01]  /*be20*/  STG.E.U16 desc[UR36][R16.64], R2 ;  /* 0x0000000210007986 */ /* 0x000fe2000c101524 */
[----:B------:R-:W-:Y:S05]  /*be30*/  EXIT ;  /* 0x000000000000794d */ /* 0x000fea0003800000 */
.L_x_21046:
        /* <DEDUP_REMOVED lines=10> */
.L_x_21049:
[----:B------:R-:W-:-:S05]  /*bee0*/  HADD2.F32 R0, -RZ, R2.H0_H0 ;  /* 0x20000002ff007230 */ /* 0x000fca0000004100 */
[----:B------:R-:W-:-:S04]  /*bef0*/  F2FP.F16.F32.PACK_AB R0, RZ, R0 ;  /* 0x00000000ff00723e */ /* 0x000fc800000000ff */
[----:B------:R-:W-:-:S05]  /*bf00*/  PRMT R0, R0, 0x5410, RZ ;  /* 0x0000541000007816 */ /* 0x000fca00000000ff */
[----:B------:R-:W-:Y:S01]  /*bf10*/  STG.E desc[UR36][R16.64], R0 ;  /* 0x0000000010007986 */ /* 0x000fe2000c101924 */
[----:B------:R-:W-:Y:S05]  /*bf20*/  EXIT ;  /* 0x000000000000794d */ /* 0x000fea0003800000 */
.L_x_21048:
[----:B------:R-:W-:-:S05]  /*bf30*/  HADD2.F32 R2, -RZ, R2.H0_H0 ;  /* 0x20000002ff027230 */ /* 0x000fca0000004100 */
[----:B------:R-:W-:-:S06]  /*bf40*/  FMUL.FTZ R2, R2, 1 ;  /* 0x3f80000002027820 */ /* 0x000fcc0000410000 */
[----:B------:R-:W0:Y:S02]  /*bf50*/  F2F.F64.F32 R2, R2 ;  /* 0x0000000200027310 */ /* 0x000e240000201800 */
[----:B0-----:R-:W-:Y:S01]  /*bf60*/  STG.E.64 desc[UR36][R16.64], R2 ;  /* 0x0000000210007986 */ /* 0x001fe2000c101b24 */
[----:B------:R-:W-:Y:S05]  /*bf70*/  EXIT ;  /* 0x000000000000794d */ /* 0x000fea0003800000 */
.L_x_21039:
        /* <DEDUP_REMOVED lines=13> */
.L_x_21052:
[----:B------:R-:W-:Y:S01]  /*c050*/  HADD2.F32 R2, -RZ, R2.H0_H0 ;  /* 0x20000002ff027230 */ /* 0x000fe20000004100 */
[----:B------:R-:W-:-:S04]  /*c060*/  CS2R R6, SRZ ;  /* 0x0000000000067805 */ /* 0x000fc8000001ff00 */
[----:B------:R-:W-:-:S04]  /*c070*/  FMUL.FTZ R2, R2, 1 ;  /* 0x3f80000002027820 */ /* 0x000fc80000410000 */
[----:B------:R-:W0:Y:S02]  /*c080*/  F2F.F64.F32 R4, R2 ;  /* 0x0000000200047310 */ /* 0x000e240000201800 */
[----:B0-----:R-:W-:Y:S01]  /*c090*/  STG.E.128 desc[UR36][R16.64], R4 ;  /* 0x0000000410007986 */ /* 0x001fe2000c101d24 */
[----:B------:R-:W-:Y:S05]  /*c0a0*/  EXIT ;  /* 0x000000000000794d */ /* 0x000fea0003800000 */
.L_x_21051:
        /* <DEDUP_REMOVED lines=21> */
.L_x_21056:
[----:B------:R-:W-:Y:S05]  /*c200*/  BSYNC B0 ;  /* 0x0000000000007941 */ /* 0x000fea0003800000 */
.L_x_21055:
[----:B------:R-:W-:-:S05]  /*c210*/  LOP3.LUT R3, R0, R3, RZ, 0xfc, !PT ;  /* 0x0000000300037212 */ /* 0x000fca00078efcff */
[----:B------:R-:W-:Y:S01]  /*c220*/  STG.E.U8 desc[UR36][R16.64], R3 ;  /* 0x0000000310007986 */ /* 0x000fe2000c101124 */
[----:B------:R-:W-:Y:S05]  /*c230*/  EXIT ;  /* 0x000000000000794d */ /* 0x000fea0003800000 */
.L_x_21054:
        /* <DEDUP_REMOVED lines=13> */
.L_x_21058:
[----:B------:R-:W-:Y:S01]  /*c310*/  IMAD.MOV.U32 R0, RZ, RZ, 0x7f ;  /* 0x0000007fff007424 */ /* 0x000fe200078e00ff */
[----:B------:R-:W-:-:S04]  /*c320*/  ISETP.GT.U32.AND P0, PT, R2, 0x7f800000, PT ;  /* 0x7f8000000200780c */ /* 0x000fc80003f04070 */
[----:B------:R-:W-:-:S09]  /*c330*/  SEL R0, R0, 0x7c, P0 ;  /* 0x0000007c00007807 */ /* 0x000fd20000000000 */
.L_x_21059:
[----:B------:R-:W-:Y:S05]  /*c340*/  BSYNC B0 ;  /* 0x0000000000007941 */ /* 0x000fea0003800000 */
.L_x_21057:
[----:B------:R-:W-:-:S04]  /*c350*/  LOP3.LUT R2, R3, 0x80000000, RZ, 0xc0, !PT ;  /* 0x8000000003027812 */ /* 0x000fc800078ec0ff */
[----:B------:R-:W-:-:S04]  /*c360*/  SHF.R.U32.HI R3, RZ, 0x18, R2 ;  /* 0x00000018ff037819 */ /* 0x000fc80000011602 */
[----:B------:R-:W-:-:S05]  /*c370*/  LOP3.LUT R3, R0, R3, RZ, 0xfc, !PT ;  /* 0x0000000300037212 */ /* 0x000fca00078efcff */
[----:B------:R-:W-:Y:S01]  /*c380*/  STG.E.U8 desc[UR36][R16.64], R3 ;  /* 0x0000000310007986 */ /* 0x000fe2000c101124 */
[----:B------:R-:W-:Y:S05]  /*c390*/  EXIT ;  /* 0x000000000000794d */ /* 0x000fea0003800000 */
.L_x_21053:
[----:B------:R-:W-:-:S05]  /*c3a0*/  HADD2.F32 R0, -RZ, R2.H0_H0 ;  /* 0x20000002ff007230 */ /* 0x000fca0000004100 */
[----:B------:R-:W-:-:S05]  /*c3b0*/  F2FP.BF16.F32.PACK_AB R0, RZ, R0 ;  /* 0x00000000ff00723e */ /* 0x000fca00000010ff */
[----:B------:R-:W-:Y:S01]  /*c3c0*/  STG.E.U16 desc[UR36][R16.64], R0 ;  /* 0x0000000010007986 */ /* 0x000fe2000c101524 */
[----:B------:R-:W-:Y:S05]  /*c3d0*/  EXIT ;  /* 0x000000000000794d */ /* 0x000fea0003800000 */
.L_x_21050:
        /* <DEDUP_REMOVED lines=12> */
.L_x_21062:
        /* <DEDUP_REMOVED lines=17> */
.L_x_21065:
[----:B------:R-:W-:-:S04]  /*c5b0*/  LOP3.LUT R2, R3, 0x80000000, RZ, 0xc0, !PT ;  /* 0x8000000003027812 */ /* 0x000fc800078ec0ff */
[----:B------:R-:W-:-:S04]  /*c5c0*/  SHF.R.U32.HI R3, RZ, 0x18, R2 ;  /* 0x00000018ff037819 */ /* 0x000fc80000011602 */
[----:B------:R-:W-:-:S04]  /*c5d0*/  LOP3.LUT R0, R0, R3, RZ, 0xfc, !PT ;  /* 0x0000000300007212 */ /* 0x000fc800078efcff */
[----:B------:R-:W-:-:S07]  /*c5e0*/  PRMT R8, R0, 0x7610, R8 ;  /* 0x0000761000087816 */ /* 0x000fce0000000008 */
.L_x_21064:
[----:B------:R-:W-:Y:S05]  /*c5f0*/  BSYNC B0 ;  /* 0x0000000000007941 */ /* 0x000fea0003800000 */
.L_x_21063:
[----:B------:R-:W-:Y:S01]  /*c600*/  STG.E.U8 desc[UR36][R16.64], R8 ;  /* 0x0000000810007986 */ /* 0x000fe2000c101124 */
[----:B------:R-:W-:Y:S05]  /*c610*/  EXIT ;  /* 0x000000000000794d */ /* 0x000fea0003800000 */
.L_x_21061:
        /* <DEDUP_REMOVED lines=17> */
.L_x_21068:
[----:B------:R-:W-:-:S04]  /*c730*/  LOP3.LUT R2, R3, 0x80000000, RZ, 0xc0, !PT ;  /* 0x8000000003027812 */ /* 0x000fc800078ec0ff */
[----:B------:R-:W-:-:S04]  /*c740*/  SHF.R.U32.HI R3, RZ, 0x18, R2 ;  /* 0x00000018ff037819 */ /* 0x000fc80000011602 */
[----:B------:R-:W-:-:S04]  /*c750*/  LOP3.LUT R0, R0, R3, RZ, 0xfc, !PT ;  /* 0x0000000300007212 */ /* 0x000fc800078efcff */
[----:B------:R-:W-:-:S07]  /*c760*/  PRMT R8, R0, 0x7610, R8 ;  /* 0x0000761000087816 */ /* 0x000fce0000000008 */
.L_x_21067:
[----:B------:R-:W-:Y:S05]  /*c770*/  BSYNC B0 ;  /* 0x0000000000007941 */ /* 0x000fea0003800000 */
.L_x_21066:
[----:B------:R-:W-:Y:S01]  /*c780*/  STG.E.U8 desc[UR36][R16.64], R8 ;  /* 0x0000000810007986 */ /* 0x000fe2000c101124 */
[----:B------:R-:W-:Y:S05]  /*c790*/  EXIT ;  /* 0x000000000000794d */ /* 0x000fea0003800000 */
.L_x_21060:
        /* <DEDUP_REMOVED lines=22> */
.L_x_21043:
        /* <DEDUP_REMOVED lines=16> */
.L_x_21071:
[----:B------:R-:W-:Y:S05]  /*ca00*/  EXIT ;  /* 0x000000000000794d */ /* 0x000fea0003800000 */
.L_x_21070:
[----:B------:R-:W-:-:S06]  /*ca10*/  HADD2.F32 R2, -RZ, R2.H0_H0 ;  /* 0x20000002ff027230 */ /* 0x000fcc0000004100 */
[----:B------:R-:W0:Y:S02]  /*ca20*/  F2I.U64.TRUNC R2, R2 ;  /* 0x0000000200027311 */ /* 0x000e24000020d800 */
[----:B0-----:R-:W-:Y:S01]  /*ca30*/  STG.E.64 desc[UR36][R16.64], R2 ;  /* 0x0000000210007986 */ /* 0x001fe2000c101b24 */
[----:B------:R-:W-:Y:S05]  /*ca40*/  EXIT ;  /* 0x000000000000794d */ /* 0x000fea0003800000 */
.L_x_21069:
[----:B------:R-:W-:-:S04]  /*ca50*/  HADD2.F32 R2, -RZ, R2.H0_H0 ;  /* 0x20000002ff027230 */ /* 0x000fc80000004100 */
[----:B------:R-:W0:Y:S02]  /*ca60*/  F2I.FTZ.U32.TRUNC.NTZ R3, R2 ;  /* 0x0000000200037305 */ /* 0x000e24000021f000 */
[----:B0-----:R-:W-:Y:S01]  /*ca70*/  STG.E desc[UR36][R16.64], R3 ;  /* 0x0000000310007986 */ /* 0x001fe2000c101924 */
[----:B------:R-:W-:Y:S05]  /*ca80*/  EXIT ;  /* 0x000000000000794d */ /* 0x000fea0003800000 */
.L_x_21072:
        /* <DEDUP_REMOVED lines=15> */
.L_x_36354:


//--------------------- .text._ZN2at6native27unrolled_elementwise_kernelIZZZNS0_16sqrt_kernel_cudaERNS_18TensorIteratorBaseEENKUlvE0_clEvENKUlvE1_clEvEUlN3c104HalfEE_St5arrayIPcLm2EELi4E23TrivialOffsetCalculatorILi1EjESD_NS0_6memory12LoadWithCastILi1EEENSE_13StoreWithCastILi1EEEEEviT_T0_T2_T3_T4_T5_ --------------------------
	.section	.text._ZN2at6native27unrolled_elementwise_kernelIZZZNS0_16sqrt_kernel_cudaERNS_18TensorIteratorBaseEENKUlvE0_clEvENKUlvE1_clEvEUlN3c104HalfEE_St5arrayIPcLm2EELi4E23TrivialOffsetCalculatorILi1EjESD_NS0_6memory12LoadWithCastILi1EEENSE_13StoreWithCastILi1EEEEEviT_T0_T2_T3_T4_T5_,"ax",@progbits
	.align	128
        .global         _ZN2at6native27unrolled_elementwise_kernelIZZZNS0_16sqrt_kernel_cudaERNS_18TensorIteratorBaseEENKUlvE0_clEvENKUlvE1_clEvEUlN3c104HalfEE_St5arrayIPcLm2EELi4E23TrivialOffsetCalculatorILi1EjESD_NS0_6memory12LoadWithCastILi1EEENSE_13StoreWithCastILi1EEEEEviT_T0_T2_T3_T4_T5_
        .type           _ZN2at6native27unrolled_elementwise_kernelIZZZNS0_16sqrt_kernel_cudaERNS_18TensorIteratorBaseEENKUlvE0_clEvENKUlvE1_clEvEUlN3c104HalfEE_St5arrayIPcLm2EELi4E23TrivialOffsetCalculatorILi1EjESD_NS0_6memory12LoadWithCastILi1EEENSE_13StoreWithCastILi1EEEEEviT_T0_T2_T3_T4_T5_,@function
        .size           _ZN2at6native27unrolled_elementwise_kernelIZZZNS0_16sqrt_kernel_cudaERNS_18TensorIteratorBaseEENKUlvE0_clEvENKUlvE1_clEvEUlN3c104HalfEE_St5arrayIPcLm2EELi4E23TrivialOffsetCalculatorILi1EjESD_NS0_6memory12LoadWithCastILi1EEENSE_13StoreWithCastILi1EEEEEviT_T0_T2_T3_T4_T5_,(.L_x_36355 - _ZN2at6native27unrolled_elementwise_kernelIZZZNS0_16sqrt_kernel_cudaERNS_18TensorIteratorBaseEENKUlvE0_clEvENKUlvE1_clEvEUlN3c104HalfEE_St5arrayIPcLm2EELi4E23TrivialOffsetCalculatorILi1EjESD_NS0_6memory12LoadWithCastILi1EEENSE_13StoreWithCastILi1EEEEEviT_T0_T2_T3_T4_T5_)
        .other          _ZN2at6native27unrolled_elementwise_kernelIZZZNS0_16sqrt_kernel_cudaERNS_18TensorIteratorBaseEENKUlvE0_clEvENKUlvE1_clEvEUlN3c104HalfEE_St5arrayIPcLm2EELi4E23TrivialOffsetCalculatorILi1EjESD_NS0_6memory12LoadWithCastILi1EEENSE_13StoreWithCastILi1EEEEEviT_T0_T2_T3_T4_T5_,@"STO_CUDA_ENTRY STV_DEFAULT"
_ZN2at6native27unrolled_elementwise_kernelIZZZNS0_16sqrt_kernel_cudaERNS_18TensorIteratorBaseEENKUlvE0_clEvENKUlvE1_clEvEUlN3c104HalfEE_St5arrayIPcLm2EELi4E23TrivialOffsetCalculatorILi1EjESD_NS0_6memory12LoadWithCastILi1EEENSE_13StoreWithCastILi1EEEEEviT_T0_T2_T3_T4_T5_:
.text._ZN2at6native27unrolled_elementwise_kernelIZZZNS0_16sqrt_kernel_cudaERNS_18TensorIteratorBaseEENKUlvE0_clEvENKUlvE1_clEvEUlN3c104HalfEE_St5arrayIPcLm2EELi4E23TrivialOffsetCalculatorILi1EjESD_NS0_6memory12LoadWithCastILi1EEENSE_13StoreWithCastILi1EEEEEviT_T0_T2_T3_T4_T5_:
        /* <DEDUP_REMOVED lines=34> */
.L_x_21078:
[----:B------:R-:W2:Y:S02]  /*0220*/  LDG.E.U8 R2, desc[UR36][R2.64] ;  /* 0x0000002402027981 */ /* 0x000ea4000c1e1100 */
[----:B--2---:R-:W-:-:S04]  /*0230*/  I2FP.F32.U32 R0, R2 ;  /* 0x0000000200007245 */ /* 0x004fc80000201000 */
[----:B------:R-:W-:-:S04]  /*0240*/  F2FP.F16.F32.PACK_AB R0, RZ, R0 ;  /* 0x00000000ff00723e */ /* 0x000fc800000000ff */
[----:B------:R-:W-:Y:S01]  /*0250*/  PRMT R22, R0, 0x7610, R22 ;  /* 0x0000761000167816 */ /* 0x000fe20000000016 */
[----:B------:R-:W-:Y:S06]  /*0260*/  BRA `(.L_x_21080) ;  /* 0x0000000c00c07947 */ /* 0x000fec0003800000 */
.L_x_21077:
        /* <DEDUP_REMOVED lines=11> */
.L_x_21082:
[----:B------:R-:W2:Y:S02]  /*0320*/  LDG.E R2, desc[UR36][R2.64] ;  /* 0x0000002402027981 */ /* 0x000ea4000c1e1900 */
[----:B--2---:R-:W-:-:S04]  /*0330*/  I2FP.F32.S32 R0, R2 ;  /* 0x0000000200007245 */ /* 0x004fc80000201400 */
[----:B------:R-:W-:-:S04]  /*0340*/  F2FP.F16.F32.PACK_AB R0, RZ, R0 ;  /* 0x00000000ff00723e */ /* 0x000fc800000000ff */
[----:B------:R-:W-:Y:S01]  /*0350*/  PRMT R22, R0, 0x7610, R22 ;  /* 0x0000761000167816 */ /* 0x000fe20000000016 */
[----:B------:R-:W-:Y:S06]  /*0360*/  BRA `(.L_x_21080) ;  /* 0x0000000c00807947 */ /* 0x000fec0003800000 */
.L_x_21081:
[----:B------:R-:W2:Y:S02]  /*0370*/  LDG.E.U16 R2, desc[UR36][R2.64] ;  /* 0x0000002402027981 */ /* 0x000ea4000c1e1500 */
[----:B--2---:R-:W0:Y:S02]  /*0380*/  I2F.S16 R0, R2 ;  /* 0x0000000200007306 */ /* 0x004e240000101400 */
[----:B0-----:R-:W-:-:S04]  /*0390*/  F2FP.F16.F32.PACK_AB R0, RZ, R0 ;  /* 0x00000000ff00723e */ /* 0x001fc800000000ff */
[----:B------:R-:W-:Y:S01]  /*03a0*/  PRMT R22, R0, 0x7610, R22 ;  /* 0x0000761000167816 */ /* 0x000fe20000000016 */
[----:B------:R-:W-:Y:S06]  /*03b0*/  BRA `(.L_x_21080) ;  /* 0x0000000c006c7947 */ /* 0x000fec0003800000 */
.L_x_21076:
        /* <DEDUP_REMOVED lines=9> */
.L_x_21084:
[----:B------:R1:W5:Y:S01]  /*0450*/  LDG.E.U16 R22, desc[UR36][R2.64] ;  /* 0x0000002402167981 */ /* 0x000362000c1e1500 */
[----:B------:R-:W-:Y:S05]  /*0460*/  BRA `(.L_x_21080) ;  /* 0x0000000c00407947 */ /* 0x000fea0003800000 */
.L_x_21083:
        /* <DEDUP_REMOVED lines=9> */
.L_x_21086:
[----:B------:R0:W5:Y:S01]  /*0500*/  LDG.E.U16 R22, desc[UR36][R2.64] ;  /* 0x0000002402167981 */ /* 0x000162000c1e1500 */
[----:B------:R-:W-:Y:S05]  /*0510*/  BRA `(.L_x_21080) ;  /* 0x0000000c00147947 */ /* 0x000fea0003800000 */
.L_x_21085:
        /* <DEDUP_REMOVED lines=9> */
.L_x_21075:
        /* <DEDUP_REMOVED lines=14> */
.L_x_21089:
        /* <DEDUP_REMOVED lines=9> */
.L_x_21088:
        /* <DEDUP_REMOVED lines=28> */
.L_x_21091:
        /* <DEDUP_REMOVED lines=16> */
.L_x_21090:
[----:B------:R-:W2:Y:S02]  /*09e0*/  LDG.E.U16 R0, desc[UR36][R2.64] ;  /* 0x0000002402007981 */ /* 0x000ea4000c1e1500 */
[----:B--2---:R-:W-:-:S05]  /*09f0*/  IMAD.U32 R0, R0, 0x10000, RZ ;  /* 0x0001000000007824 */ /* 0x004fca00078e00ff */
[----:B------:R-:W-:-:S04]  /*0a00*/  F2FP.F16.F32.PACK_AB R0, RZ, R0 ;  /* 0x00000000ff00723e */ /* 0x000fc800000000ff */
[----:B------:R-:W-:Y:S01]  /*0a10*/  PRMT R22, R0, 0x7610, R22 ;  /* 0x0000761000167816 */ /* 0x000fe20000000016 */
[----:B------:R-:W-:Y:S06]  /*0a20*/  BRA `(.L_x_21080) ;  /* 0x0000000400d07947 */ /* 0x000fec0003800000 */
.L_x_21087:
        /* <DEDUP_REMOVED lines=13> */
.L_x_21094:
        /* <DEDUP_REMOVED lines=21> */
.L_x_21098:
[----:B------:R-:W-:Y:S05]  /*0c50*/  BSYNC B1 ;  /* 0x0000000000017941 */ /* 0x000fea0003800000 */
.L_x_21097:
[----:B------:R-:W-:Y:S01]  /*0c60*/  LEA R3, R0, 0x3b800000, 0x17 ;  /* 0x3b80000000037811 */ /* 0x000fe200078eb8ff */
[----:B------:R-:W-:-:S05]  /*0c70*/  IMAD.SHL.U32 R0, R2, 0x100000, RZ ;  /* 0x0010000002007824 */ /* 0x000fca00078e00ff */
[----:B------:R-:W-:-:S07]  /*0c80*/  LOP3.LUT R0, R3, R0, R4, 0xfe, !PT ;  /* 0x0000000003007212 */ /* 0x000fce00078efe04 */
.L_x_21096:
[----:B------:R-:W-:Y:S05]  /*0c90*/  BSYNC B0 ;  /* 0x0000000000007941 */ /* 0x000fea0003800000 */
.L_x_21095:
[----:B------:R-:W-:-:S04]  /*0ca0*/  F2FP.F16.F32.PACK_AB R0, RZ, R0 ;  /* 0x00000000ff00723e */ /* 0x000fc800000000ff */
[----:B------:R-:W-:Y:S01]  /*0cb0*/  PRMT R22, R0, 0x7610, R22 ;  /* 0x0000761000167816 */ /* 0x000fe20000000016 */
[----:B------:R-:W-:Y:S06]  /*0cc0*/  BRA `(.L_x_21080) ;  /* 0x0000000400287947 */ /* 0x000fec0003800000 */
.L_x_21093:
        /* <DEDUP_REMOVED lines=21> */
.L_x_21102:
[----:B------:R-:W-:Y:S05]  /*0e20*/  BSYNC B1 ;  /* 0x0000000000017941 */ /* 0x000fea0003800000 */
.L_x_21101:
[----:B------:R-:W-:Y:S01]  /*0e30*/  LEA R3, R0, 0x37800000, 0x17 ;  /* 0x3780000000037811 */ /* 0x000fe200078eb8ff */
[----:B------:R-:W-:-:S05]  /*0e40*/  IMAD.SHL.U32 R0, R2, 0x200000, RZ ;  /* 0x0020000002007824 */ /* 0x000fca00078e00ff */
[----:B------:R-:W-:-:S07]  /*0e50*/  LOP3.LUT R0, R3, R0, R4, 0xfe, !PT ;  /* 0x0000000003007212 */ /* 0x000fce00078efe04 */
.L_x_21100:
[----:B------:R-:W-:Y:S05]  /*0e60*/  BSYNC B0 ;  /* 0x0000000000007941 */ /* 0x000fea0003800000 */
.L_x_21099:
[----:B------:R-:W-:-:S04]  /*0e70*/  F2FP.F16.F32.PACK_AB R0, RZ, R0 ;  /* 0x00000000ff00723e */ /* 0x000fc800000000ff */
[----:B------:R-:W-:Y:S01]  /*0e80*/  PRMT R22, R0, 0x7610, R22 ;  /* 0x0000761000167816 */ /* 0x000fe20000000016 */
[----:B------:R-:W-:Y:S06]  /*0e90*/  BRA `(.L_x_21080) ;  /* 0x0000000000b47947 */ /* 0x000fec0003800000 */
.L_x_21092:
        /* <DEDUP_REMOVED lines=14> */
.L_x_21106:
[----:B------:R-:W-:Y:S05]  /*0f80*/  BSYNC B0 ;  /* 0x0000000000007941 */ /* 0x000fea0003800000 */
.L_x_21105:
[----:B------:R-:W-:-:S04]  /*0f90*/  F2FP.F16.F32.PACK_AB R0, RZ, R0 ;  /* 0x00000000ff00723e */ /* 0x000fc800000000ff */
[----:B------:R-:W-:Y:S01]  /*0fa0*/  PRMT R22, R0, 0x7610, R22 ;  /* 0x0000761000167816 */ /* 0x000fe20000000016 */
[----:B------:R-:W-:Y:S06]  /*0fb0*/  BRA `(.L_x_21080) ;  /* 0x00000000006c7947 */ /* 0x000fec0003800000 */
.L_x_21079:
        /* <DEDUP_REMOVED lines=16> */
.L_x_21107:
[----:B------:R-:W-:Y:S01]  /*10c0*/  PRMT R22, RZ, 0x7610, R22 ;  /* 0x00007610ff167816 */ /* 0x000fe20000000016 */
[----:B------:R-:W-:Y:S06]  /*10d0*/  BRA `(.L_x_21080) ;  /* 0x0000000000247947 */ /* 0x000fec0003800000 */
.L_x_21104:
[----:B------:R-:W2:Y:S02]  /*10e0*/  LDG.E.64 R2, desc[UR36][R2.64] ;  /* 0x0000002402027981 */ /* 0x000ea4000c1e1b00 */
[----:B--2---:R-:W0:Y:S02]  /*10f0*/  I2F.U64 R0, R2 ;  /* 0x0000000200007312 */ /* 0x004e240000301000 */
[----:B0-----:R-:W-:-:S04]  /*1100*/  F2FP.F16.F32.PACK_AB R0, RZ, R0 ;  /* 0x00000000ff00723e */ /* 0x001fc800000000ff */
[----:B------:R-:W-:Y:S01]  /*1110*/  PRMT R22, R0, 0x7610, R22 ;  /* 0x0000761000167816 */ /* 0x000fe20000000016 */
[----:B------:R-:W-:Y:S06]  /*1120*/  BRA `(.L_x_21080) ;  /* 0x0000000000107947 */ /* 0x000fec0003800000 */
.L_x_21103:
[----:B------:R-:W2:Y:S02]  /*1130*/  LDG.E R2, desc[UR36][R2.64] ;  /* 0x0000002402027981 */ /* 0x000ea4000c1e1900 */
[----:B--2---:R-:W-:-:S04]  /*1140*/  I2FP.F32.U32 R0, R2 ;  /* 0x0000000200007245 */ /* 0x004fc80000201000 */
[----:B------:R-:W-:-:S04]  /*1150*/  F2FP.F16.F32.PACK_AB R0, RZ, R0 ;  /* 0x00000000ff00723e */ /* 0x000fc800000000ff */
[----:B------:R-:W-:-:S07]  /*1160*/  PRMT R22, R0, 0x7610, R22 ;  /* 0x0000761000167816 */ /* 0x000fce0000000016 */
.L_x_21080:
[----:B------:R-:W2:Y:S02]  /*1170*/  S2R R19, SR_TID.X ;  /* 0x0000000000137919 */ /* 0x000ea40000002100 */
[----:B--2---:R-:W-:-:S07]  /*1180*/  VIADD R19, R19, 0x80 ;  /* 0x0000008013137836 */ /* 0x004fce0000000000 */
.L_x_21074:
[----:B------:R-:W-:Y:S05]  /*1190*/  BSYNC B6 ;  /* 0x0000000000067941 */ /* 0x000fea0003800000 */
.L_x_21073:
        /* <DEDUP_REMOVED lines=26> */
.L_x_21113:
[----:B------:R-:W2:Y:S02]  /*1340*/  LDG.E.U8 R2, desc[UR36][R2.64] ;  /* 0x0000002402027981 */ /* 0x000ea4000c1e1100 */
[----:B--2---:R-:W-:-:S04]  /*1350*/  I2FP.F32.U32 R0, R2 ;  /* 0x0000000200007245 */ /* 0x004fc80000201000 */
[----:B------:R-:W-:-:S04]  /*1360*/  F2FP.F16.F32.PACK_AB R0, RZ, R0 ;  /* 0x00000000ff00723e */ /* 0x000fc800000000ff */
[----:B------:R-:W-:Y:S01]  /*1370*/  PRMT R23, R0, 0x7610, R23 ;  /* 0x0000761000177816 */ /* 0x000fe20000000017 */
[----:B------:R-:W-:Y:S06]  /*1380*/  BRA `(.L_x_21115) ;  /* 0x0000000c00bc7947 */ /* 0x000fec0003800000 */
.L_x_21112:
        /* <DEDUP_REMOVED lines=11> */
.L_x_21117:
[----:B------:R-:W2:Y:S02]  /*1440*/  LDG.E R2, desc[UR36][R2.64] ;  /* 0x0000002402027981 */ /* 0x000ea4000c1e1900 */
[----:B--2---:R-:W-:-:S04]  /*1450*/  I2FP.F32.S32 R0, R2 ;  /* 0x0000000200007245 */ /* 0x004fc80000201400 */
[----:B------:R-:W-:-:S04]  /*1460*/  F2FP.F16.F32.PACK_AB R0, RZ, R0 ;  /* 0x00000000ff00723e */ /* 0x000fc800000000ff */
[----:B------:R-:W-:Y:S01]  /*1470*/  PRMT R23, R0, 0x7610, R23 ;  /* 0x0000761000177816 */ /* 0x000fe20000000017 */
[----:B------:R-:W-:Y:S06]  /*1480*/  BRA `(.L_x_21115) ;  /* 0x0000000c007c7947 */ /* 0x000fec0003800000 */
.L_x_21116:
[----:B------:R-:W2:Y:S02]  /*1490*/  LDG.E.U16 R2, desc[UR36][R2.64] ;  /* 0x0000002402027981 */ /* 0x000ea4000c1e1500 */
[----:B--2---:R-:W0:Y:S02]  /*14a0*/  I2F.S16 R0, R2 ;  /* 0x0000000200007306 */ /* 0x004e240000101400 */
[----:B0-----:R-:W-:-:S04]  /*14b0*/  F2FP.F16.F32.PACK_AB R0, RZ, R0 ;  /* 0x00000000ff00723e */ /* 0x001fc800000000ff */
[----:B------:R-:W-:Y:S01]  /*14c0*/  PRMT R23, R0, 0x7610, R23 ;  /* 0x0000761000177816 */ /* 0x000fe20000000017 */
[----:B------:R-:W-:Y:S06]  /*14d0*/  BRA `(.L_x_21115) ;  /* 0x0000000c00687947 */ /* 0x000fec0003800000 */
.L_x_21111:
        /* <DEDUP_REMOVED lines=9> */
.L_x_21119:
[----:B------:R0:W5:Y:S01]  /*1570*/  LDG.E.U16 R23, desc[UR36][R2.64] ;  /* 0x0000002402177981 */ /* 0x000162000c1e1500 */
[----:B------:R-:W-:Y:S05]  /*1580*/  BRA `(.L_x_21115) ;  /* 0x0000000c003c7947 */ /* 0x000fea0003800000 */
.L_x_21118:
        /* <DEDUP_REMOVED lines=9> */
.L_x_21121:
[----:B------:R1:W5:Y:S01]  /*1620*/  LDG.E.U16 R23, desc[UR36][R2.64] ;  /* 0x0000002402177981 */ /* 0x000362000c1e1500 */
[----:B------:R-:W-:Y:S05]  /*1630*/  BRA `(.L_x_21115) ;  /* 0x0000000c00107947 */ /* 0x000fea0003800000 */
.L_x_21120:
        /* <DEDUP_REMOVED lines=9> */
.L_x_21110:
        /* <DEDUP_REMOVED lines=14> */
.L_x_21124:
        /* <DEDUP_REMOVED lines=9> */
.L_x_21123:
        /* <DEDUP_REMOVED lines=28> */
.L_x_21126:
        /* <DEDUP_REMOVED lines=15> */
.L_x_21125:
[----:B------:R-:W2:Y:S02]  /*1af0*/  LDG.E.U16 R0, desc[UR36][R2.64] ;  /* 0x0000002402007981 */ /* 0x000ea4000c1e1500 */
[----:B--2---:R-:W-:-:S05]  /*1b00*/  IMAD.U32 R0, R0, 0x10000, RZ ;  /* 0x0001000000007824 */ /* 0x004fca00078e00ff */
[----:B------:R-:W-:-:S04]  /*1b10*/  F2FP.F16.F32.PACK_AB R0, RZ, R0 ;  /* 0x00000000ff00723e */ /* 0x000fc800000000ff */
[----:B------:R-:W-:Y:S01]  /*1b20*/  PRMT R23, R0, 0x7610, R23 ;  /* 0x0000761000177816 */ /* 0x000fe20000000017 */
[----:B------:R-:W-:Y:S06]  /*1b30*/  BRA `(.L_x_21115) ;  /* 0x0000000400d07947 */ /* 0x000fec0003800000 */
.L_x_21122:
        /* <DEDUP_REMOVED lines=13> */
.L_x_21129:
        /* <DEDUP_REMOVED lines=21> */
.L_x_21133:
[----:B------:R-:W-:Y:S05]  /*1d60*/  BSYNC B1 ;  /* 0x0000000000017941 */ /* 0x000fea0003800000 */
.L_x_21132:
[----:B------:R-:W-:Y:S01]  /*1d70*/  LEA R3, R0, 0x3b800000, 0x17 ;  /* 0x3b80000000037811 */ /* 0x000fe200078eb8ff */
[----:B------:R-:W-:-:S05]  /*1d80*/  IMAD.SHL.U32 R0, R2, 0x100000, RZ ;  /* 0x0010000002007824 */ /* 0x000fca00078e00ff */
[----:B------:R-:W-:-:S07]  /*1d90*/  LOP3.LUT R0, R3, R0, R4, 0xfe, !PT ;  /* 0x0000000003007212 */ /* 0x000fce00078efe04 */
.L_x_21131:
[----:B------:R-:W-:Y:S05]  /*1da0*/  BSYNC B0 ;  /* 0x0000000000007941 */ /* 0x000fea0003800000 */
.L_x_21130:
[----:B------:R-:W-:-:S04]  /*1db0*/  F2FP.F16.F32.PACK_AB R0, RZ, R0 ;  /* 0x00000000ff00723e */ /* 0x000fc800000000ff */
[----:B------:R-:W-:Y:S01]  /*1dc0*/  PRMT R23, R0, 0x7610, R23 ;  /* 0x0000761000177816 */ /* 0x000fe20000000017 */
[----:B------:R-:W-:Y:S06]  /*1dd0*/  BRA `(.L_x_21115) ;  /* 0x0000000400287947 */ /* 0x000fec0003800000 */
.L_x_21128:
        /* <DEDUP_REMOVED lines=21> */
.L_x_21137:
[----:B------:R-:W-:Y:S05]  /*1f30*/  BSYNC B1 ;  /* 0x0000000000017941 */ /* 0x000fea0003800000 */
.L_x_21136:
[----:B------:R-:W-:Y:S01]  /*1f40*/  LEA R3, R0, 0x37800000, 0x17 ;  /* 0x3780000000037811 */ /* 0x000fe200078eb8ff */
[----:B------:R-:W-:-:S05]  /*1f50*/  IMAD.SHL.U32 R0, R2, 0x200000, RZ ;  /* 0x0020000002007824 */ /* 0x000fca00078e00ff */
[----:B------:R-:W-:-:S07]  /*1f60*/  LOP3.LUT R0, R3, R0, R4, 0xfe, !PT ;  /* 0x0000000003007212 */ /* 0x000fce00078efe04 */
.L_x_21135:
[----:B------:R-:W-:Y:S05]  /*1f70*/  BSYNC B0 ;  /* 0x0000000000007941 */ /* 0x000fea0003800000 */
.L_x_21134:
[----:B------:R-:W-:-:S04]  /*1f80*/  F2FP.F16.F32.PACK_AB R0, RZ, R0 ;  /* 0x00000000ff00723e */ /* 0x000fc800000000ff */
[----:B------:R-:W-:Y:S01]  /*1f90*/  PRMT R23, R0, 0x7610, R23 ;  /* 0x0000761000177816 */ /* 0x000fe20000000017 */
[----:B------:R-:W-:Y:S06]  /*1fa0*/  BRA `(.L_x_21115) ;  /* 0x0000000000b47947 */ /* 0x000fec0003800000 */
.L_x_21127:
        /* <DEDUP_REMOVED lines=14> */
.L_x_21141:
[----:B------:R-:W-:Y:S05]  /*2090*/  BSYNC B0 ;  /* 0x0000000000007941 */ /* 0x000fea0003800000 */
.L_x_21140:
[----:B------:R-:W-:-:S04]  /*20a0*/  F2FP.F16.F32.PACK_AB R0, RZ, R0 ;  /* 0x00000000ff00723e */ /* 0x000fc800000000ff */
[----:B------:R-:W-:Y:S01]  /*20b0*/  PRMT R23, R0, 0x7610, R23 ;  /* 0x0000761000177816 */ /* 0x000fe20000000017 */
[----:B------:R-:W-:Y:S06]  /*20c0*/  BRA `(.L_x_21115) ;  /* 0x00000000006c7947 */ /* 0x000fec0003800000 */
.L_x_21114:
        /* <DEDUP_REMOVED lines=16> */
.L_x_21142:
[----:B------:R-:W-:Y:S01]  /*21d0*/  PRMT R23, RZ, 0x7610, R23 ;  /* 0x00007610ff177816 */ /* 0x000fe20000000017 */
[----:B------:R-:W-:Y:S06]  /*21e0*/  BRA `(.L_x_21115) ;  /* 0x0000000000247947 */ /* 0x000fec0003800000 */
.L_x_21139:
[----:B------:R-:W2:Y:S02]  /*21f0*/  LDG.E.64 R2, desc[UR36][R2.64] ;  /* 0x0000002402027981 */ /* 0x000ea4000c1e1b00 */
[----:B--2---:R-:W0:Y:S02]  /*2200*/  I2F.U64 R0, R2 ;  /* 0x0000000200007312 */ /* 0x004e240000301000 */
[----:B0-----:R-:W-:-:S04]  /*2210*/  F2FP.F16.F32.PACK_AB R0, RZ, R0 ;  /* 0x00000000ff00723e */ /* 0x001fc800000000ff */
[----:B------:R-:W-:Y:S01]  /*2220*/  PRMT R23, R0, 0x7610, R23 ;  /* 0x0000761000177816 */ /* 0x000fe20000000017 */
[----:B------:R-:W-:Y:S06]  /*2230*/  BRA `(.L_x_21115) ;  /* 0x0000000000107947 */ /* 0x000fec0003800000 */
.L_x_21138:
[----:B------:R-:W2:Y:S02]  /*2240*/  LDG.E R2, desc[UR36][R2.64] ;  /* 0x0000002402027981 */ /* 0x000ea4000c1e1900 */
[----:B--2---:R-:W-:-:S04]  /*2250*/  I2FP.F32.U32 R0, R2 ;  /* 0x0000000200007245 */ /* 0x004fc80000201000 */
[----:B------:R-:W-:-:S04]  /*2260*/  F2FP.F16.F32.PACK_AB R0, RZ, R0 ;  /* 0x00000000ff00723e */ /* 0x000fc800000000ff */
[----:B------:R-:W-:-:S07]  /*2270*/  PRMT R23, R0, 0x7610, R23 ;  /* 0x0000761000177816 */ /* 0x000fce0000000017 */
.L_x_21115:
[----:B------:R-:W-:-:S07]  /*2280*/  VIADD R19, R19, 0x80 ;  /* 0x0000008013137836 */ /* 0x000fce0000000000 */
.L_x_21109:
[----:B------:R-:W-:Y:S05]  /*2290*/  BSYNC B6 ;  /* 0x0000000000067941 */ /* 0x000fea0003800000 */
.L_x_21108:
        /* <DEDUP_REMOVED lines=28> */
.L_x_21148:
[----:B------:R-:W2:Y:S02]  /*2460*/  LDG.E.U8 R2, desc[UR36][R2.64] ;  /* 0x0000002402027981 */ /* 0x000ea4000c1e1100 */
[----:B--2---:R-:W-:-:S04]  /*2470*/  I2FP.F32.U32 R0, R2 ;  /* 0x0000000200007245 */ /* 0x004fc80000201000 */
[----:B------:R-:W-:-:S04]  /*2480*/  F2FP.F16.F32.PACK_AB R0, RZ, R0 ;  /* 0x00000000ff00723e */ /* 0x000fc800000000ff */
[----:B------:R-:W-:Y:S01]  /*2490*/  PRMT R25, R0, 0x7610, R25 ;  /* 0x0000761000197816 */ /* 0x000fe20000000019 */
[----:B------:R-:W-:Y:S06]  /*24a0*/  BRA `(.L_x_21150) ;  /* 0x0000000c00bc7947 */ /* 0x000fec0003800000 */
.L_x_21147:
        /* <DEDUP_REMOVED lines=11> */
.L_x_21152:
[----:B------:R-:W2:Y:S02]  /*2560*/  LDG.E R2, desc[UR36][R2.64] ;  /* 0x0000002402027981 */ /* 0x000ea4000c1e1900 */
[----:B--2---:R-:W-:-:S04]  /*2570*/  I2FP.F32.S32 R0, R2 ;  /* 0x0000000200007245 */ /* 0x004fc80000201400 */
[----:B------:R-:W-:-:S04]  /*2580*/  F2FP.F16.F32.PACK_AB R0, RZ, R0 ;  /* 0x00000000ff00723e */ /* 0x000fc800000000ff */
[----:B------:R-:W-:Y:S01]  /*2590*/  PRMT R25, R0, 0x7610, R25 ;  /* 0x0000761000197816 */ /* 0x000fe20000000019 */
[----:B------:R-:W-:Y:S06]  /*25a0*/  BRA `(.L_x_21150) ;  /* 0x0000000c007c7947 */ /* 0x000fec0003800000 */
.L_x_21151:
[----:B------:R-:W2:Y:S02]  /*25b0*/  LDG.E.U16 R2, desc[UR36][R2.64] ;  /* 0x0000002402027981 */ /* 0x000ea4000c1e1500 */
[----:B--2---:R-:W0:Y:S02]  /*25c0*/  I2F.S16 R0, R2 ;  /* 0x0000000200007306 */ /* 0x004e240000101400 */
[----:B0-----:R-:W-:-:S04]  /*25d0*/  F2FP.F16.F32.PACK_AB R0, RZ, R0 ;  /* 0x00000000ff00723e */ /* 0x001fc800000000ff */
[----:B------:R-:W-:Y:S01]  /*25e0*/  PRMT R25, R0, 0x7610, R25 ;  /* 0x0000761000197816 */ /* 0x000fe20000000019 */
[----:B------:R-:W-:Y:S06]  /*25f0*/  BRA `(.L_x_21150) ;  /* 0x0000000c00687947 */ /* 0x000fec0003800000 */
.L_x_21146:
        /* <DEDUP_REMOVED lines=9> */
.L_x_21154:
[----:B------:R0:W5:Y:S01]  /*2690*/  LDG.E.U16 R25, desc[UR36][R2.64] ;  /* 0x0000002402197981 */ /* 0x000162000c1e1500 */
[----:B------:R-:W-:Y:S05]  /*26a0*/  BRA `(.L_x_21150) ;  /* 0x0000000c003c7947 */ /* 0x000fea0003800000 */
.L_x_21153:
        /* <DEDUP_REMOVED lines=9> */
.L_x_21156:
[----:B------:R1:W5:Y:S01]  /*2740*/  LDG.E.U16 R25, desc[UR36][R2.64] ;  /* 0x0000002402197981 */ /* 0x000362000c1e1500 */
[----:B------:R-:W-:Y:S05]  /*2750*/  BRA `(.L_x_21150) ;  /* 0x0000000c00107947 */ /* 0x000fea0003800000 */
.L_x_21155:
        /* <DEDUP_REMOVED lines=9> */
.L_x_21145:
        /* <DEDUP_REMOVED lines=14> */
.L_x_21159:
        /* <DEDUP_REMOVED lines=9> */
.L_x_21158:
        /* <DEDUP_REMOVED lines=28> */
.L_x_21161:
        /* <DEDUP_REMOVED lines=15> */
.L_x_21160:
[----:B------:R-:W2:Y:S02]  /*2c10*/  LDG.E.U16 R0, desc[UR36][R2.64] ;  /* 0x0000002402007981 */ /* 0x000ea4000c1e1500 */
[----:B--2---:R-:W-:-:S05]  /*2c20*/  IMAD.U32 R0, R0, 0x10000, RZ ;  /* 0x0001000000007824 */ /* 0x004fca00078e00ff */
[----:B------:R-:W-:-:S04]  /*2c30*/  F2FP.F16.F32.PACK_AB R0, RZ, R0 ;  /* 0x00000000ff00723e */ /* 0x000fc800000000ff */
[----:B------:R-:W-:Y:S01]  /*2c40*/  PRMT R25, R0, 0x7610, R25 ;  /* 0x0000761000197816 */ /* 0x000fe20000000019 */
[----:B------:R-:W-:Y:S06]  /*2c50*/  BRA `(.L_x_21150) ;  /* 0x0000000400d07947 */ /* 0x000fec0003800000 */
.L_x_21157:
        /* <DEDUP_REMOVED lines=13> */
.L_x_21164:
        /* <DEDUP_REMOVED lines=21> */
.L_x_21168:
[----:B------:R-:W-:Y:S05]  /*2e80*/  BSYNC B1 ;  /* 0x0000000000017941 */ /* 0x000fea0003800000 */
.L_x_21167:
[----:B------:R-:W-:Y:S01]  /*2e90*/  LEA R3, R0, 0x3b800000, 0x17 ;  /* 0x3b80000000037811 */ /* 0x000fe200078eb8ff */
[----:B------:R-:W-:-:S05]  /*2ea0*/  IMAD.SHL.U32 R0, R2, 0x100000, RZ ;  /* 0x0010000002007824 */ /* 0x000fca00078e00ff */
[----:B------:R-:W-:-:S07]  /*2eb0*/  LOP3.LUT R0, R3, R0, R4, 0xfe, !PT ;  /* 0x0000000003007212 */ /* 0x000fce00078efe04 */
.L_x_21166:
[----:B------:R-:W-:Y:S05]  /*2ec0*/  BSYNC B0 ;  /* 0x0000000000007941 */ /* 0x000fea0003800000 */
.L_x_21165:
[----:B------:R-:W-:-:S04]  /*2ed0*/  F2FP.F16.F32.PACK_AB R0, RZ, R0 ;  /* 0x00000000ff00723e */ /* 0x000fc800000000ff */
[----:B------:R-:W-:Y:S01]  /*2ee0*/  PRMT R25, R0, 0x7610, R25 ;  /* 0x0000761000197816 */ /* 0x000fe20000000019 */
[----:B------:R-:W-:Y:S06]  /*2ef0*/  BRA `(.L_x_21150) ;  /* 0x0000000400287947 */ /* 0x000fec0003800000 */
.L_x_21163:
        /* <DEDUP_REMOVED lines=21> */
.L_x_21172:
[----:B------:R-:W-:Y:S05]  /*3050*/  BSYNC B1 ;  /* 0x0000000000017941 */ /* 0x000fea0003800000 */
.L_x_21171:
[----:B------:R-:W-:Y:S01]  /*3060*/  LEA R3, R0, 0x37800000, 0x17 ;  /* 0x3780000000037811 */ /* 0x000fe200078eb8ff */
[----:B------:R-:W-:-:S05]  /*3070*/  IMAD.SHL.U32 R0, R2, 0x200000, RZ ;  /* 0x0020000002007824 */ /* 0x000fca00078e00ff */
[----:B------:R-:W-:-:S07]  /*3080*/  LOP3.LUT R0, R3, R0, R4, 0xfe, !PT ;  /* 0x0000000003007212 */ /* 0x000fce00078efe04 */
.L_x_21170:
[----:B------:R-:W-:Y:S05]  /*3090*/  BSYNC B0 ;  /* 0x0000000000007941 */ /* 0x000fea0003800000 */
.L_x_21169:
[----:B------:R-:W-:-:S04]  /*30a0*/  F2FP.F16.F32.PACK_AB R0, RZ, R0 ;  /* 0x00000000ff00723e */ /* 0x000fc800000000ff */
[----:B------:R-:W-:Y:S01]  /*30b0*/  PRMT R25, R0, 0x7610, R25 ;  /* 0x0000761000197816 */ /* 0x000fe20000000019 */
[----:B------:R-:W-:Y:S06]  /*30c0*/  BRA `(.L_x_21150) ;  /* 0x0000000000b47947 */ /* 0x000fec0003800000 */
.L_x_21162:
        /* <DEDUP_REMOVED lines=14> */
.L_x_21176:
[----:B------:R-:W-:Y:S05]  /*31b0*/  BSYNC B0 ;  /* 0x0000000000007941 */ /* 0x000fea0003800000 */
.L_x_21175:
[----:B------:R-:W-:-:S04]  /*31c0*/  F2FP.F16.F32.PACK_AB R0, RZ, R0 ;  /* 0x00000000ff00723e */ /* 0x000fc800000000ff */
[----:B------:R-:W-:Y:S01]  /*31d0*/  PRMT R25, R0, 0x7610, R25 ;  /* 0x0000761000197816 */ /* 0x000fe20000000019 */
[----:B------:R-:W-:Y:S06]  /*31e0*/  BRA `(.L_x_21150) ;  /* 0x00000000006c7947 */ /* 0x000fec0003800000 */
.L_x_21149:
        /* <DEDUP_REMOVED lines=16> */
.L_x_21177:
[----:B------:R-:W-:Y:S01]  /*32f0*/  PRMT R25, RZ, 0x7610, R25 ;  /* 0x00007610ff197816 */ /* 0x000fe20000000019 */
[----:B------:R-:W-:Y:S06]  /*3300*/  BRA `(.L_x_21150) ;  /* 0x0000000000247947 */ /* 0x000fec0003800000 */
.L_x_21174:
[----:B------:R-:W2:Y:S02]  /*3310*/  LDG.E.64 R2, desc[UR36][R2.64] ;  /* 0x0000002402027981 */ /* 0x000ea4000c1e1b00 */
[----:B--2---:R-:W0:Y:S02]  /*3320*/  I2F.U64 R0, R2 ;  /* 0x0000000200007312 */ /* 0x004e240000301000 */
[----:B0-----:R-:W-:-:S04]  /*3330*/  F2FP.F16.F32.PACK_AB R0, RZ, R0 ;  /* 0x00000000ff00723e */ /* 0x001fc800000000ff */
[----:B------:R-:W-:Y:S01]  /*3340*/  PRMT R25, R0, 0x7610, R25 ;  /* 0x0000761000197816 */ /* 0x000fe20000000019 */
[----:B------:R-:W-:Y:S06]  /*3350*/  BRA `(.L_x_21150) ;  /* 0x0000000000107947 */ /* 0x000fec0003800000 */
.L_x_21173:
[----:B------:R-:W2:Y:S02]  /*3360*/  LDG.E R2, desc[UR36][R2.64] ;  /* 0x0000002402027981 */ /* 0x000ea4000c1e1900 */
[----:B--2---:R-:W-:-:S04]  /*3370*/  I2FP.F32.U32 R0, R2 ;  /* 0x0000000200007245 */ /* 0x004fc80000201000 */
[----:B------:R-:W-:-:S04]  /*3380*/  F2FP.F16.F32.PACK_AB R0, RZ, R0 ;  /* 0x00000000ff00723e */ /* 0x000fc800000000ff */
[----:B------:R-:W-:-:S07]  /*3390*/  PRMT R25, R0, 0x7610, R25 ;  /* 0x0000761000197816 */ /* 0x000fce0000000019 */
.L_x_21150:
[----:B------:R-:W-:-:S07]  /*33a0*/  VIADD R19, R19, 0x80 ;  /* 0x0000008013137836 */ /* 0x000fce0000000000 */
.L_x_21144:
[----:B------:R-:W-:Y:S05]  /*33b0*/  BSYNC B6 ;  /* 0x0000000000067941 */ /* 0x000fea0003800000 */
.L_x_21143:
        /* <DEDUP_REMOVED lines=25> */
.L_x_21183:
[----:B------:R-:W2:Y:S02]  /*3550*/  LDG.E.U8 R2, desc[UR36][R2.64] ;  /* 0x0000002402027981 */ /* 0x000ea4000c1e1100 */
[----:B--2---:R-:W-:-:S04]  /*3560*/  I2FP.F32.U32 R0, R2 ;  /* 0x0000000200007245 */ /* 0x004fc80000201000 */
[----:B------:R-:W-:-:S04]  /*3570*/  F2FP.F16.F32.PACK_AB R0, RZ, R0 ;  /* 0x00000000ff00723e */ /* 0x000fc800000000ff */
[----:B------:R-:W-:Y:S01]  /*3580*/  PRMT R24, R0, 0x7610, R24 ;  /* 0x0000761000187816 */ /* 0x000fe20000000018 */
[----:B------:R-:W-:Y:S06]  /*3590*/  BRA `(.L_x_21179) ;  /* 0x0000000c00bc7947 */ /* 0x000fec0003800000 */
.L_x_21182:
        /* <DEDUP_REMOVED lines=11> */
.L_x_21186:
[----:B------:R-:W2:Y:S02]  /*3650*/  LDG.E R2, desc[UR36][R2.64] ;  /* 0x0000002402027981 */ /* 0x000ea4000c1e1900 */
[----:B--2---:R-:W-:-:S04]  /*3660*/  I2FP.F32.S32 R0, R2 ;  /* 0x0000000200007245 */ /* 0x004fc80000201400 */
[----:B------:R-:W-:-:S04]  /*3670*/  F2FP.F16.F32.PACK_AB R0, RZ, R0 ;  /* 0x00000000ff00723e */ /* 0x000fc800000000ff */
[----:B------:R-:W-:Y:S01]  /*3680*/  PRMT R24, R0, 0x7610, R24 ;  /* 0x0000761000187816 */ /* 0x000fe20000000018 */
[----:B------:R-:W-:Y:S06]  /*3690*/  BRA `(.L_x_21179) ;  /* 0x0000000c007c7947 */ /* 0x000fec0003800000 */
.L_x_21185:
[----:B------:R-:W2:Y:S02]  /*36a0*/  LDG.E.U16 R2, desc[UR36][R2.64] ;  /* 0x0000002402027981 */ /* 0x000ea4000c1e1500 */
[----:B--2---:R-:W0:Y:S02]  /*36b0*/  I2F.S16 R0, R2 ;  /* 0x0000000200007306 */ /* 0x004e240000101400 */
[----:B0-----:R-:W-:-:S04]  /*36c0*/  F2FP.F16.F32.PACK_AB R0, RZ, R0 ;  /* 0x00000000ff00723e */ /* 0x001fc800000000ff */
[----:B------:R-:W-:Y:S01]  /*36d0*/  PRMT R24, R0, 0x7610, R24 ;  /* 0x0000761000187816 */ /* 0x000fe20000000018 */
[----:B------:R-:W-:Y:S06]  /*36e0*/  BRA `(.L_x_21179) ;  /* 0x0000000c00687947 */ /* 0x000fec0003800000 */
.L_x_21181:
        /* <DEDUP_REMOVED lines=9> */
.L_x_21188:
[----:B------:R2:W5:Y:S01]  /*3780*/  LDG.E.U16 R24, desc[UR36][R2.64] ;  /* 0x0000002402187981 */ /* 0x000562000c1e1500 */
[----:B------:R-:W-:Y:S05]  /*3790*/  BRA `(.L_x_21179) ;  /* 0x0000000c003c7947 */ /* 0x000fea0003800000 */
.L_x_21187:
        /* <DEDUP_REMOVED lines=9> */
.L_x_21190:
[----:B------:R3:W5:Y:S01]  /*3830*/  LDG.E.U16 R24, desc[UR36][R2.64] ;  /* 0x0000002402187981 */ /* 0x000762000c1e1500 */
[----:B------:R-:W-:Y:S05]  /*3840*/  BRA `(.L_x_21179) ;  /* 0x0000000c00107947 */ /* 0x000fea0003800000 */
.L_x_21189:
        /* <DEDUP_REMOVED lines=9> */
.L_x_21180:
        /* <DEDUP_REMOVED lines=14> */
.L_x_21193:
        /* <DEDUP_REMOVED lines=9> */
.L_x_21192:
        /* <DEDUP_REMOVED lines=28> */
.L_x_21195:
        /* <DEDUP_REMOVED lines=15> */
.L_x_21194:
[----:B------:R-:W2:Y:S02]  /*3d00*/  LDG.E.U16 R0, desc[UR36][R2.64] ;  /* 0x0000002402007981 */ /* 0x000ea4000c1e1500 */
[----:B--2---:R-:W-:-:S05]  /*3d10*/  IMAD.U32 R0, R0, 0x10000, RZ ;  /* 0x0001000000007824 */ /* 0x004fca00078e00ff */
[----:B------:R-:W-:-:S04]  /*3d20*/  F2FP.F16.F32.PACK_AB R0, RZ, R0 ;  /* 0x00000000ff00723e */ /* 0x000fc800000000ff */
[----:B------:R-:W-:Y:S01]  /*3d30*/  PRMT R24, R0, 0x7610, R24 ;  /* 0x0000761000187816 */ /* 0x000fe20000000018 */
[----:B------:R-:W-:Y:S06]  /*3d40*/  BRA `(.L_x_21179) ;  /* 0x0000000400d07947 */ /* 0x000fec0003800000 */
.L_x_21191:
        /* <DEDUP_REMOVED lines=13> */
.L_x_21198:
        /* <DEDUP_REMOVED lines=21> */
.L_x_21202:
[----:B------:R-:W-:Y:S05]  /*3f70*/  BSYNC B1 ;  /* 0x0000000000017941 */ /* 0x000fea0003800000 */
.L_x_21201:
[----:B------:R-:W-:Y:S01]  /*3f80*/  LEA R3, R0, 0x3b800000, 0x17 ;  /* 0x3b80000000037811 */ /* 0x000fe200078eb8ff */
[----:B------:R-:W-:-:S05]  /*3f90*/  IMAD.SHL.U32 R0, R2, 0x100000, RZ ;  /* 0x0010000002007824 */ /* 0x000fca00078e00ff */
[----:B------:R-:W-:-:S07]  /*3fa0*/  LOP3.LUT R0, R3, R0, R4, 0xfe, !PT ;  /* 0x0000000003007212 */ /* 0x000fce00078efe04 */
.L_x_21200:
[----:B------:R-:W-:Y:S05]  /*3fb0*/  BSYNC B0 ;  /* 0x0000000000007941 */ /* 0x000fea0003800000 */
.L_x_21199:
[----:B------:R-:W-:-:S04]  /*3fc0*/  F2FP.F16.F32.PACK_AB R0, RZ, R0 ;  /* 0x00000000ff00723e */ /* 0x000fc800000000ff */
[----:B------:R-:W-:Y:S01]  /*3fd0*/  PRMT R24, R0, 0x7610, R24 ;  /* 0x0000761000187816 */ /* 0x000fe20000000018 */
[----:B------:R-:W-:Y:S06]  /*3fe0*/  BRA `(.L_x_21179) ;  /* 0x0000000400287947 */ /* 0x000fec0003800000 */
.L_x_21197:
        /* <DEDUP_REMOVED lines=21> */
.L_x_21206:
[----:B------:R-:W-:Y:S05]  /*4140*/  BSYNC B1 ;  /* 0x0000000000017941 */ /* 0x000fea0003800000 */
.L_x_21205:
[----:B------:R-:W-:Y:S01]  /*4150*/  LEA R3, R0, 0x37800000, 0x17 ;  /* 0x3780000000037811 */ /* 0x000fe200078eb8ff */
[----:B------:R-:W-:-:S05]  /*4160*/  IMAD.SHL.U32 R0, R2, 0x200000, RZ ;  /* 0x0020000002007824 */ /* 0x000fca00078e00ff */
[----:B------:R-:W-:-:S07]  /*4170*/  LOP3.LUT R0, R3, R0, R4, 0xfe, !PT ;  /* 0x0000000003007212 */ /* 0x000fce00078efe04 */
.L_x_21204:
[----:B------:R-:W-:Y:S05]  /*4180*/  BSYNC B0 ;  /* 0x0000000000007941 */ /* 0x000fea0003800000 */
.L_x_21203:
[----:B------:R-:W-:-:S04]  /*4190*/  F2FP.F16.F32.PACK_AB R0, RZ, R0 ;  /* 0x00000000ff00723e */ /* 0x000fc800000000ff */
[----:B------:R-:W-:Y:S01]  /*41a0*/  PRMT R24, R0, 0x7610, R24 ;  /* 0x0000761000187816 */ /* 0x000fe20000000018 */
[----:B------:R-:W-:Y:S06]  /*41b0*/  BRA `(.L_x_21179) ;  /* 0x0000000000b47947 */ /* 0x000fec0003800000 */
.L_x_21196:
        /* <DEDUP_REMOVED lines=14> */
.L_x_21210:
[----:B------:R-:W-:Y:S05]  /*42a0*/  BSYNC B0 ;  /* 0x0000000000007941 */ /* 0x000fea0003800000 */
.L_x_21209:
[----:B------:R-:W-:-:S04]  /*42b0*/  F2FP.F16.F32.PACK_AB R0, RZ, R0 ;  /* 0x00000000ff00723e */ /* 0x000fc800000000ff */
[----:B------:R-:W-:Y:S01]  /*42c0*/  PRMT R24, R0, 0x7610, R24 ;  /* 0x0000761000187816 */ /* 0x000fe20000000018 */
[----:B------:R-:W-:Y:S06]  /*42d0*/  BRA `(.L_x_21179) ;  /* 0x00000000006c7947 */ /* 0x000fec0003800000 */
.L_x_21184:
        /* <DEDUP_REMOVED lines=16> */
.L_x_21211:
[----:B------:R-:W-:Y:S01]  /*43e0*/  PRMT R24, RZ, 0x7610, R24 ;  /* 0x00007610ff187816 */ /* 0x000fe20000000018 */
[----:B------:R-:W-:Y:S06]  /*43f0*/  BRA `(.L_x_21179) ;  /* 0x0000000000247947 */ /* 0x000fec0003800000 */
.L_x_21208:
[----:B------:R-:W2:Y:S02]  /*4400*/  LDG.E.64 R2, desc[UR36][R2.64] ;  /* 0x0000002402027981 */ /* 0x000ea4000c1e1b00 */
[----:B--2---:R-:W0:Y:S02]  /*4410*/  I2F.U64 R0, R2 ;  /* 0x0000000200007312 */ /* 0x004e240000301000 */
[----:B0-----:R-:W-:-:S04]  /*4420*/  F2FP.F16.F32.PACK_AB R0, RZ, R0 ;  /* 0x00000000ff00723e */ /* 0x001fc800000000ff */
[----:B------:R-:W-:Y:S01]  /*4430*/  PRMT R24, R0, 0x7610, R24 ;  /* 0x0000761000187816 */ /* 0x000fe20000000018 */
[----:B------:R-:W-:Y:S06]  /*4440*/  BRA `(.L_x_21179) ;  /* 0x0000000000107947 */ /* 0x000fec0003800000 */
.L_x_21207:
[----:B------:R-:W2:Y:S02]  /*4450*/  LDG.E R2, desc[UR36][R2.64] ;  /* 0x0000002402027981 */ /* 0x000ea4000c1e1900 */
[----:B--2---:R-:W-:-:S04]  /*4460*/  I2FP.F32.U32 R0, R2 ;  /* 0x0000000200007245 */ /* 0x004fc80000201000 */
[----:B------:R-:W-:-:S04]  /*4470*/  F2FP.F16.F32.PACK_AB R0, RZ, R0 ;  /* 0x00000000ff00723e */ /* 0x000fc800000000ff */
[----:B------:R-:W-:-:S07]  /*4480*/  PRMT R24, R0, 0x7610, R24 ;  /* 0x0000761000187816 */ /* 0x000fce0000000018 */
.L_x_21179:
[----:B------:R-:W-:Y:S05]  /*4490*/  BSYNC B6 ;  /* 0x0000000000067941 */ /* 0x000fea0003800000 */
.L_x_21178:
[----:B------:R-:W0:Y:S01]  /*44a0*/  S2R R17, SR_TID.X ;  /* 0x0000000000117919 */ /* 0x000e220000002100 */
[----:B------:R-:W4:Y:S01]  /*44b0*/  LDC.U8 R19, c[0x0][0x234] ;  /* 0x00008d00ff137b82 */ /* 0x000f220000000000 */
[----:B------:R-:W-:Y:S01]  /*44c0*/  BSSY B6, `(.L_x_21212) ;  /* 0x0000126000067945 */ /* 0x000fe20003800000 */
[C---:B0123--:R-:W-:Y:S01]  /*44d0*/  VIADD R3, R17.reuse, 0x100 ;  /* 0x0000010011037836 */ /* 0x04ffe20000000000 */
[C---:B------:R-:W-:Y:S01]  /*44e0*/  ISETP.GE.AND P3, PT, R17.reuse, R16, PT ;  /* 0x000000101100720c */ /* 0x040fe20003f66270 */
[----:B------:R-:W-:-:S03]  /*44f0*/  VIADD R27, R17, 0x80 ;  /* 0x00000080111b7836 */ /* 0x000fc60000000000 */
[-C--:B------:R-:W-:Y:S01]  /*4500*/  ISETP.GE.AND P1, PT, R3, R16.reuse, PT ;  /* 0x000000100300720c */ /* 0x080fe20003f26270 */
[----:B------:R-:W-:Y:S01]  /*4510*/  VIADD R3, R17, 0x180 ;  /* 0x0000018011037836 */ /* 0x000fe20000000000 */
[----:B------:R-:W-:-:S04]  /*4520*/  ISETP.GE.AND P0, PT, R27, R16, PT ;  /* 0x000000101b00720c */ /* 0x000fc80003f06270 */
[----:B------:R-:W-:-:S03]  /*4530*/  ISETP.GE.AND P2, PT, R3, R16, PT ;  /* 0x000000100300720c */ /* 0x000fc60003f46270 */
[----:B-----5:R-:W-:-:S04]  /*4540*/  @!P3 HADD2.F32 R0, -RZ, R22.H0_H0 ;  /* 0x20000016ff00b230 */ /* 0x020fc80000004100 */
[----:B------:R-:W-:Y:S02]  /*4550*/  @!P1 HADD2.F32 R25, -RZ, R25.H0_H0 ;  /* 0x20000019ff199230 */ /* 0x000fe40000004100 */
[----:B------:R-:W-:Y:S01]  /*4560*/  @!P0 HADD2.F32 R2, -RZ, R23.H0_H0 ;  /* 0x20000017ff028230 */ /* 0x000fe20000004100 */
[----:B------:R-:W0:Y:S03]  /*4570*/  @!P3 MUFU.SQRT R0, R0 ;  /* 0x000000000000b308 */ /* 0x000e260000002000 */
[----:B------:R-:W-:-:S05]  /*4580*/  @!P2 HADD2.F32 R3, -RZ, R24.H0_H0 ;  /* 0x20000018ff03a230 */ /* 0x000fca0000004100 */
[----:B------:R-:W1:Y:S08]  /*4590*/  @!P1 MUFU.SQRT R25, R25 ;  /* 0x0000001900199308 */ /* 0x000e700000002000 */
[----:B------:R-:W2:Y:S01]  /*45a0*/  @!P2 MUFU.SQRT R3, R3 ;  /* 0x000000030003a308 */ /* 0x000ea20000002000 */
[----:B0-----:R-:W-:-:S07]  /*45b0*/  @!P3 F2FP.F16.F32.PACK_AB R4, RZ, R0 ;  /* 0x00000000ff04b23e */ /* 0x001fce00000000ff */
[----:B------:R-:W0:Y:S01]  /*45c0*/  @!P0 MUFU.SQRT R2, R2 ;  /* 0x0000000200028308 */ /* 0x000e220000002000 */
[----:B-1----:R-:W-:Y:S02]  /*45d0*/  @!P1 F2FP.F16.F32.PACK_AB R23, RZ, R25 ;  /* 0x00000019ff17923e */ /* 0x002fe400000000ff */
[----:B--2---:R-:W-:Y:S02]  /*45e0*/  @!P2 F2FP.F16.F32.PACK_AB R22, RZ, R3 ;  /* 0x00000003ff16a23e */ /* 0x004fe400000000ff */
[----:B0-----:R-:W-:Y:S01]  /*45f0*/  @!P0 F2FP.F16.F32.PACK_AB R24, RZ, R2 ;  /* 0x00000002ff18823e */ /* 0x001fe200000000ff */
[----:B----4-:R-:W-:Y:S06]  /*4600*/  @P3 BRA `(.L_x_21213) ;  /* 0x0000001000443947 */ /* 0x010fec0003800000 */
        /* <DEDUP_REMOVED lines=23> */
.L_x_21217:
[----:B------:R-:W-:Y:S02]  /*4780*/  HADD2.F32 R5, -RZ, R4.H0_H0 ;  /* 0x20000004ff057230 */ /* 0x000fe40000004100 */
[----:B------:R-:W-:-:S04]  /*4790*/  IMAD.MOV.U32 R17, RZ, RZ, R27 ;  /* 0x000000ffff117224 */ /* 0x000fc800078e001b */
[----:B------:R-:W0:Y:S02]  /*47a0*/  F2I.S64.TRUNC R4, R5 ;  /* 0x0000000500047311 */ /* 0x000e24000020d900 */
[----:B0-----:R0:W-:Y:S01]  /*47b0*/  STG.E.U8 desc[UR36][R2.64], R4 ;  /* 0x0000000402007986 */ /* 0x0011e2000c101124 */
[----:B------:R-:W-:Y:S05]  /*47c0*/  BRA `(.L_x_21213) ;  /* 0x0000000c00d47947 */ /* 0x000fea0003800000 */
.L_x_21216:
        /* <DEDUP_REMOVED lines=11> */
.L_x_21220:
[----:B------:R-:W-:Y:S02]  /*4880*/  HADD2.F32 R4, -RZ, R4.H0_H0 ;  /* 0x20000004ff047230 */ /* 0x000fe40000004100 */
[----:B------:R-:W-:Y:S02]  /*4890*/  IMAD.MOV.U32 R17, RZ, RZ, R27 ;  /* 0x000000ffff117224 */ /* 0x000fe400078e001b */
[----:B------:R-:W0:Y:S02]  /*48a0*/  F2I.FTZ.TRUNC.NTZ R5, R4 ;  /* 0x0000000400057305 */ /* 0x000e24000021f100 */
[----:B0-----:R0:W-:Y:S01]  /*48b0*/  STG.E desc[UR36][R2.64], R5 ;  /* 0x0000000502007986 */ /* 0x0011e2000c101924 */
[----:B------:R-:W-:Y:S05]  /*48c0*/  BRA `(.L_x_21213) ;  /* 0x0000000c00947947 */ /* 0x000fea0003800000 */
.L_x_21219:
[----:B------:R-:W-:Y:S02]  /*48d0*/  HADD2.F32 R4, -RZ, R4.H0_H0 ;  /* 0x20000004ff047230 */ /* 0x000fe40000004100 */
[----:B------:R-:W-:Y:S02]  /*48e0*/  IMAD.MOV.U32 R17, RZ, RZ, R27 ;  /* 0x000000ffff117224 */ /* 0x000fe400078e001b */
[----:B------:R-:W0:Y:S02]  /*48f0*/  F2I.FTZ.TRUNC.NTZ R5, R4 ;  /* 0x0000000400057305 */ /* 0x000e24000021f100 */
[----:B0-----:R0:W-:Y:S01]  /*4900*/  STG.E.U16 desc[UR36][R2.64], R5 ;  /* 0x0000000502007986 */ /* 0x0011e2000c101524 */
[----:B------:R-:W-:Y:S05]  /*4910*/  BRA `(.L_x_21213) ;  /* 0x0000000c00807947 */ /* 0x000fea0003800000 */
.L_x_21215:
        /* <DEDUP_REMOVED lines=10> */
.L_x_21222:
[----:B------:R0:W-:Y:S01]  /*49c0*/  STG.E.U16 desc[UR36][R2.64], R4 ;  /* 0x0000000402007986 */ /* 0x0001e2000c101524 */
[----:B------:R-:W-:Y:S01]  /*49d0*/  IMAD.MOV.U32 R17, RZ, RZ, R27 ;  /* 0x000000ffff117224 */ /* 0x000fe200078e001b */
[----:B------:R-:W-:Y:S06]  /*49e0*/  BRA `(.L_x_21213) ;  /* 0x0000000c004c7947 */ /* 0x000fec0003800000 */
.L_x_21221:
        /* <DEDUP_REMOVED lines=11> */
.L_x_21224:
[----:B------:R-:W-:Y:S02]  /*4aa0*/  HADD2.F32 R0, -RZ, R4.H0_H0 ;  /* 0x20000004ff007230 */ /* 0x000fe40000004100 */
[----:B------:R-:W-:-:S03]  /*4ab0*/  IMAD.MOV.U32 R17, RZ, RZ, R27 ;  /* 0x000000ffff117224 */ /* 0x000fc600078e001b */
[----:B------:R-:W-:-:S04]  /*4ac0*/  F2FP.F16.F32.PACK_AB R0, RZ, R0 ;  /* 0x00000000ff00723e */ /* 0x000fc800000000ff */
[----:B------:R-:W-:-:S05]  /*4ad0*/  PRMT R0, R0, 0x5410, RZ ;  /* 0x0000541000007816 */ /* 0x000fca00000000ff */
[----:B------:R0:W-:Y:S01]  /*4ae0*/  STG.E desc[UR36][R2.64], R0 ;  /* 0x0000000002007986 */ /* 0x0001e2000c101924 */
[----:B------:R-:W-:Y:S05]  /*4af0*/  BRA `(.L_x_21213) ;  /* 0x0000000c00087947 */ /* 0x000fea0003800000 */
.L_x_21223:
[----:B------:R-:W-:Y:S02]  /*4b00*/  HADD2.F32 R4, -RZ, R4.H0_H0 ;  /* 0x20000004ff047230 */ /* 0x000fe40000004100 */
[----:B------:R-:W-:-:S03]  /*4b10*/  IMAD.MOV.U32 R17, RZ, RZ, R27 ;  /* 0x000000ffff117224 */ /* 0x000fc600078e001b */
[----:B------:R-:W-:-:S06]  /*4b20*/  FMUL.FTZ R4, R4, 1 ;  /* 0x3f80000004047820 */ /* 0x000fcc0000410000 */
[----:B------:R-:W0:Y:S02]  /*4b30*/  F2F.F64.F32 R4, R4 ;  /* 0x0000000400047310 */ /* 0x000e240000201800 */
[----:B0-----:R0:W-:Y:S01]  /*4b40*/  STG.E.64 desc[UR36][R2.64], R4 ;  /* 0x0000000402007986 */ /* 0x0011e2000c101b24 */
[----:B------:R-:W-:Y:S05]  /*4b50*/  BRA `(.L_x_21213) ;  /* 0x0000000800f07947 */ /* 0x000fea0003800000 */
.L_x_21214:
        /* <DEDUP_REMOVED lines=14> */
.L_x_21227:
[----:B------:R-:W-:Y:S01]  /*4c40*/  HADD2.F32 R4, -RZ, R4.H0_H0 ;  /* 0x20000004ff047230 */ /* 0x000fe20000004100 */
[----:B------:R-:W-:Y:S01]  /*4c50*/  CS2R R6, SRZ ;  /* 0x0000000000067805 */ /* 0x000fe2000001ff00 */
[----:B------:R-:W-:-:S03]  /*4c60*/  IMAD.MOV.U32 R17, RZ, RZ, R27 ;  /* 0x000000ffff117224 */ /* 0x000fc600078e001b */
[----:B------:R-:W-:-:S06]  /*4c70*/  FMUL.FTZ R4, R4, 1 ;  /* 0x3f80000004047820 */ /* 0x000fcc0000410000 */
[----:B------:R-:W0:Y:S02]  /*4c80*/  F2F.F64.F32 R4, R4 ;  /* 0x0000000400047310 */ /* 0x000e240000201800 */
[----:B0-----:R0:W-:Y:S01]  /*4c90*/  STG.E.128 desc[UR36][R2.64], R4 ;  /* 0x0000000402007986 */ /* 0x0011e2000c101d24 */
[----:B------:R-:W-:Y:S05]  /*4ca0*/  BRA `(.L_x_21213) ;  /* 0x00000008009c7947 */ /* 0x000fea0003800000 */
.L_x_21226:
        /* <DEDUP_REMOVED lines=21> */
.L_x_21231:
[----:B------:R-:W-:Y:S05]  /*4e00*/  BSYNC B0 ;  /* 0x0000000000007941 */ /* 0x000fea0003800000 */
.L_x_21230:
[----:B------:R-:W-:Y:S01]  /*4e10*/  LOP3.LUT R5, R0, R5, RZ, 0xfc, !PT ;  /* 0x0000000500057212 */ /* 0x000fe200078efcff */
[----:B------:R-:W-:-:S04]  /*4e20*/  IMAD.MOV.U32 R17, RZ, RZ, R27 ;  /* 0x000000ffff117224 */ /* 0x000fc800078e001b */
[----:B------:R0:W-:Y:S01]  /*4e30*/  STG.E.U8 desc[UR36][R2.64], R5 ;  /* 0x0000000502007986 */ /* 0x0001e2000c101124 */
[----:B------:R-:W-:Y:S05]  /*4e40*/  BRA `(.L_x_21213) ;  /* 0x0000000800347947 */ /* 0x000fea0003800000 */
.L_x_21229:
        /* <DEDUP_REMOVED lines=13> */
.L_x_21233:
[----:B------:R-:W-:Y:S01]  /*4f20*/  IMAD.MOV.U32 R0, RZ, RZ, 0x7f ;  /* 0x0000007fff007424 */ /* 0x000fe200078e00ff */
[----:B------:R-:W-:-:S04]  /*4f30*/  ISETP.GT.U32.AND P0, PT, R4, 0x7f800000, PT ;  /* 0x7f8000000400780c */ /* 0x000fc80003f04070 */
[----:B------:R-:W-:-:S09]  /*4f40*/  SEL R0, R0, 0x7c, P0 ;  /* 0x0000007c00007807 */ /* 0x000fd20000000000 */
.L_x_21234:
[----:B------:R-:W-:Y:S05]  /*4f50*/  BSYNC B0 ;  /* 0x0000000000007941 */ /* 0x000fea0003800000 */
.L_x_21232:
[----:B------:R-:W-:Y:S01]  /*4f60*/  LOP3.LUT R4, R5, 0x80000000, RZ, 0xc0, !PT ;  /* 0x8000000005047812 */ /* 0x000fe200078ec0ff */
[----:B------:R-:W-:-:S03]  /*4f70*/  IMAD.MOV.U32 R17, RZ, RZ, R27 ;  /* 0x000000ffff117224 */ /* 0x000fc600078e001b */
[----:B------:R-:W-:-:S04]  /*4f80*/  SHF.R.U32.HI R5, RZ, 0x18, R4 ;  /* 0x00000018ff057819 */ /* 0x000fc80000011604 */
[----:B------:R-:W-:-:S05]  /*4f90*/  LOP3.LUT R5, R0, R5, RZ, 0xfc, !PT ;  /* 0x0000000500057212 */ /* 0x000fca00078efcff */
[----:B------:R0:W-:Y:S01]  /*4fa0*/  STG.E.U8 desc[UR36][R2.64], R5 ;  /* 0x0000000502007986 */ /* 0x0001e2000c101124 */
[----:B------:R-:W-:Y:S05]  /*4fb0*/  BRA `(.L_x_21213) ;  /* 0x0000000400d87947 */ /* 0x000fea0003800000 */
.L_x_21228:
[----:B------:R-:W-:Y:S02]  /*4fc0*/  HADD2.F32 R0, -RZ, R4.H0_H0 ;  /* 0x20000004ff007230 */ /* 0x000fe40000004100 */
[----:B------:R-:W-:-:S03]  /*4fd0*/  IMAD.MOV.U32 R17, RZ, RZ, R27 ;  /* 0x000000ffff117224 */ /* 0x000fc600078e001b */
[----:B------:R-:W-:-:S05]  /*4fe0*/  F2FP.BF16.F32.PACK_AB R0, RZ, R0 ;  /* 0x00000000ff00723e */ /* 0x000fca00000010ff */
[----:B------:R0:W-:Y:S01]  /*4ff0*/  STG.E.U16 desc[UR36][R2.64], R0 ;  /* 0x0000000002007986 */ /* 0x0001e2000c101524 */
[----:B------:R-:W-:Y:S05]  /*5000*/  BRA `(.L_x_21213) ;  /* 0x0000000400c47947 */ /* 0x000fea0003800000 */
.L_x_21225:
        /* <DEDUP_REMOVED lines=13> */
.L_x_21237:
        /* <DEDUP_REMOVED lines=17> */
.L_x_21240:
[----:B------:R-:W-:-:S04]  /*51f0*/  LOP3.LUT R0, R7, 0x80000000, RZ, 0xc0, !PT ;  /* 0x8000000007007812 */ /* 0x000fc800078ec0ff */
[----:B------:R-:W-:-:S04]  /*5200*/  SHF.R.U32.HI R5, RZ, 0x18, R0 ;  /* 0x00000018ff057819 */ /* 0x000fc80000011600 */
[----:B------:R-:W-:-:S04]  /*5210*/  LOP3.LUT R4, R4, R5, RZ, 0xfc, !PT ;  /* 0x0000000504047212 */ /* 0x000fc800078efcff */
[----:B------:R-:W-:-:S07]  /*5220*/  PRMT R0, R4, 0x7610, R0 ;  /* 0x0000761004007816 */ /* 0x000fce0000000000 */
.L_x_21239:
[----:B------:R-:W-:Y:S05]  /*5230*/  BSYNC B0 ;  /* 0x0000000000007941 */ /* 0x000fea0003800000 */
.L_x_21238:
[----:B------:R3:W-:Y:S01]  /*5240*/  STG.E.U8 desc[UR36][R2.64], R0 ;  /* 0x0000000002007986 */ /* 0x0007e2000c101124 */
[----:B------:R-:W-:Y:S01]  /*5250*/  IMAD.MOV.U32 R17, RZ, RZ, R27 ;  /* 0x000000ffff117224 */ /* 0x000fe200078e001b */
[----:B------:R-:W-:Y:S06]  /*5260*/  BRA `(.L_x_21213) ;  /* 0x00000004002c7947 */ /* 0x000fec0003800000 */
.L_x_21236:
        /* <DEDUP_REMOVED lines=17> */
.L_x_21243:
[----:B------:R-:W-:-:S04]  /*5380*/  LOP3.LUT R0, R7, 0x80000000, RZ, 0xc0, !PT ;  /* 0x8000000007007812 */ /* 0x000fc800078ec0ff */
[----:B------:R-:W-:-:S04]  /*5390*/  SHF.R.U32.HI R5, RZ, 0x18, R0 ;  /* 0x00000018ff057819 */ /* 0x000fc80000011600 */
[----:B------:R-:W-:-:S04]  /*53a0*/  LOP3.LUT R4, R4, R5, RZ, 0xfc, !PT ;  /* 0x0000000504047212 */ /* 0x000fc800078efcff */
[----:B------:R-:W-:-:S07]  /*53b0*/  PRMT R0, R4, 0x7610, R0 ;  /* 0x0000761004007816 */ /* 0x000fce0000000000 */
.L_x_21242:
[----:B------:R-:W-:Y:S05]  /*53c0*/  BSYNC B0 ;  /* 0x0000000000007941 */ /* 0x000fea0003800000 */
.L_x_21241:
[----:B------:R0:W-:Y:S01]  /*53d0*/  STG.E.U8 desc[UR36][R2.64], R0 ;  /* 0x0000000002007986 */ /* 0x0001e2000c101124 */
[----:B------:R-:W-:Y:S01]  /*53e0*/  IMAD.MOV.U32 R17, RZ, RZ, R27 ;  /* 0x000000ffff117224 */ /* 0x000fe200078e001b */
[----:B------:R-:W-:Y:S06]  /*53f0*/  BRA `(.L_x_21213) ;  /* 0x0000000000c87947 */ /* 0x000fec0003800000 */
.L_x_21235:
        /* <DEDUP_REMOVED lines=23> */
.L_x_21218:
        /* <DEDUP_REMOVED lines=16> */
.L_x_21246:
[----:B------:R-:W-:Y:S01]  /*5670*/  IMAD.MOV.U32 R17, RZ, RZ, R27 ;  /* 0x000000ffff117224 */ /* 0x000fe200078e001b */
[----:B------:R-:W-:Y:S06]  /*5680*/  BRA `(.L_x_21213) ;  /* 0x0000000000247947 */ /* 0x000fec0003800000 */
.L_x_21245:
[----:B------:R-:W-:Y:S02]  /*5690*/  HADD2.F32 R4, -RZ, R4.H0_H0 ;  /* 0x20000004ff047230 */ /* 0x000fe40000004100 */
[----:B------:R-:W-:-:S04]  /*56a0*/  IMAD.MOV.U32 R17, RZ, RZ, R27 ;  /* 0x000000ffff117224 */ /* 0x000fc800078e001b */
[----:B------:R-:W0:Y:S02]  /*56b0*/  F2I.U64.TRUNC R4, R4 ;  /* 0x0000000400047311 */ /* 0x000e24000020d800 */
[----:B0-----:R2:W-:Y:S01]  /*56c0*/  STG.E.64 desc[UR36][R2.64], R4 ;  /* 0x0000000402007986 */ /* 0x0015e2000c101b24 */
[----:B------:R-:W-:Y:S05]  /*56d0*/  BRA `(.L_x_21213) ;  /* 0x0000000000107947 */ /* 0x000fea0003800000 */
.L_x_21244:
[----:B------:R-:W-:Y:S02]  /*56e0*/  HADD2.F32 R4, -RZ, R4.H0_H0 ;  /* 0x20000004ff047230 */ /* 0x000fe40000004100 */
[----:B------:R-:W-:Y:S02]  /*56f0*/  IMAD.MOV.U32 R17, RZ, RZ, R27 ;  /* 0x000000ffff117224 */ /* 0x000fe400078e001b */
[----:B------:R-:W0:Y:S02]  /*5700*/  F2I.FTZ.U32.TRUNC.NTZ R5, R4 ;  /* 0x0000000400057305 */ /* 0x000e24000021f000 */
[----:B0-----:R0:W-:Y:S03]  /*5710*/  STG.E desc[UR36][R2.64], R5 ;  /* 0x0000000502007986 */ /* 0x0011e6000c101924 */
.L_x_21213:
[----:B------:R-:W-:Y:S05]  /*5720*/  BSYNC B6 ;  /* 0x0000000000067941 */ /* 0x000fea0003800000 */
.L_x_21212:
        /* <DEDUP_REMOVED lines=25> */
.L_x_21252:
[----:B------:R-:W-:-:S06]  /*58c0*/  HADD2.F32 R5, -RZ, R24.H0_H0 ;  /* 0x20000018ff057230 */ /* 0x000fcc0000004100 */
[----:B------:R-:W0:Y:S02]  /*58d0*/  F2I.S64.TRUNC R4, R5 ;  /* 0x0000000500047311 */ /* 0x000e24000020d900 */
[----:B0-----:R0:W-:Y:S01]  /*58e0*/  STG.E.U8 desc[UR36][R2.64], R4 ;  /* 0x0000000402007986 */ /* 0x0011e2000c101124 */
[----:B------:R-:W-:Y:S05]  /*58f0*/  BRA `(.L_x_21254) ;  /* 0x0000000c00847947 */ /* 0x000fea0003800000 */
.L_x_21251:
        /* <DEDUP_REMOVED lines=10> */
.L_x_21256:
[----:B------:R-:W-:-:S04]  /*59a0*/  HADD2.F32 R24, -RZ, R24.H0_H0 ;  /* 0x20000018ff187230 */ /* 0x000fc80000004100 */
[----:B------:R-:W0:Y:S02]  /*59b0*/  F2I.FTZ.TRUNC.NTZ R5, R24 ;  /* 0x0000001800057305 */ /* 0x000e24000021f100 */
[----:B0-----:R0:W-:Y:S01]  /*59c0*/  STG.E desc[UR36][R2.64], R5 ;  /* 0x0000000502007986 */ /* 0x0011e2000c101924 */
[----:B------:R-:W-:Y:S05]  /*59d0*/  BRA `(.L_x_21254) ;  /* 0x0000000c004c7947 */ /* 0x000fea0003800000 */
.L_x_21255:
[----:B------:R-:W-:-:S04]  /*59e0*/  HADD2.F32 R24, -RZ, R24.H0_H0 ;  /* 0x20000018ff187230 */ /* 0x000fc80000004100 */
[----:B------:R-:W0:Y:S02]  /*59f0*/  F2I.FTZ.TRUNC.NTZ R5, R24 ;  /* 0x0000001800057305 */ /* 0x000e24000021f100 */
[----:B0-----:R0:W-:Y:S01]  /*5a00*/  STG.E.U16 desc[UR36][R2.64], R5 ;  /* 0x0000000502007986 */ /* 0x0011e2000c101524 */
[----:B------:R-:W-:Y:S05]  /*5a10*/  BRA `(.L_x_21254) ;  /* 0x0000000c003c7947 */ /* 0x000fea0003800000 */
.L_x_21250:
        /* <DEDUP_REMOVED lines=9> */
.L_x_21258:
[----:B------:R0:W-:Y:S01]  /*5ab0*/  STG.E.U16 desc[UR36][R2.64], R24 ;  /* 0x0000001802007986 */ /* 0x0001e2000c101524 */
[----:B------:R-:W-:Y:S05]  /*5ac0*/  BRA `(.L_x_21254) ;  /* 0x0000000c00107947 */ /* 0x000fea0003800000 */
.L_x_21257:
        /* <DEDUP_REMOVED lines=10> */
.L_x_21260:
[----:B------:R-:W-:-:S05]  /*5b70*/  HADD2.F32 R0, -RZ, R24.H0_H0 ;  /* 0x20000018ff007230 */ /* 0x000fca0000004100 */
[----:B------:R-:W-:-:S04]  /*5b80*/  F2FP.F16.F32.PACK_AB R0, RZ, R0 ;  /* 0x00000000ff00723e */ /* 0x000fc800000000ff */
[----:B------:R-:W-:-:S05]  /*5b90*/  PRMT R0, R0, 0x5410, RZ ;  /* 0x0000541000007816 */ /* 0x000fca00000000ff */
[----:B------:R0:W-:Y:S01]  /*5ba0*/  STG.E desc[UR36][R2.64], R0 ;  /* 0x0000000002007986 */ /* 0x0001e2000c101924 */
[----:B------:R-:W-:Y:S05]  /*5bb0*/  BRA `(.L_x_21254) ;  /* 0x0000000800d47947 */ /* 0x000fea0003800000 */
.L_x_21259:
[----:B------:R-:W-:-:S05]  /*5bc0*/  HADD2.F32 R4, -RZ, R24.H0_H0 ;  /* 0x20000018ff047230 */ /* 0x000fca0000004100 */
[----:B------:R-:W-:-:S06]  /*5bd0*/  FMUL.FTZ R4, R4, 1 ;  /* 0x3f80000004047820 */ /* 0x000fcc0000410000 */
[----:B------:R-:W0:Y:S02]  /*5be0*/  F2F.F64.F32 R4, R4 ;  /* 0x0000000400047310 */ /* 0x000e240000201800 */
[----:B0-----:R0:W-:Y:S01]  /*5bf0*/  STG.E.64 desc[UR36][R2.64], R4 ;  /* 0x0000000402007986 */ /* 0x0011e2000c101b24 */
[----:B------:R-:W-:Y:S05]  /*5c00*/  BRA `(.L_x_21254) ;  /* 0x0000000800c07947 */ /* 0x000fea0003800000 */
.L_x_21249:
        /* <DEDUP_REMOVED lines=13> */
.L_x_21263:
[----:B------:R-:W-:Y:S01]  /*5ce0*/  HADD2.F32 R24, -RZ, R24.H0_H0 ;  /* 0x20000018ff187230 */ /* 0x000fe20000004100 */
[----:B------:R-:W-:-:S04]  /*5cf0*/  CS2R R6, SRZ ;  /* 0x0000000000067805 */ /* 0x000fc8000001ff00 */
[----:B------:R-:W-:-:S06]  /*5d00*/  FMUL.FTZ R4, R24, 1 ;  /* 0x3f80000018047820 */ /* 0x000fcc0000410000 */
[----:B------:R-:W0:Y:S02]  /*5d10*/  F2F.F64.F32 R4, R4 ;  /* 0x0000000400047310 */ /* 0x000e240000201800 */
[----:B0-----:R0:W-:Y:S01]  /*5d20*/  STG.E.128 desc[UR36][R2.64], R4 ;  /* 0x0000000402007986 */ /* 0x0011e2000c101d24 */
[----:B------:R-:W-:Y:S05]  /*5d30*/  BRA `(.L_x_21254) ;  /* 0x0000000800747947 */ /* 0x000fea0003800000 */
.L_x_21262:
        /* <DEDUP_REMOVED lines=21> */
.L_x_21267:
[----:B------:R-:W-:Y:S05]  /*5e90*/  BSYNC B0 ;  /* 0x0000000000007941 */ /* 0x000fea0003800000 */
.L_x_21266:
[----:B------:R-:W-:-:S05]  /*5ea0*/  LOP3.LUT R5, R0, R5, RZ, 0xfc, !PT ;  /* 0x0000000500057212 */ /* 0x000fca00078efcff */
[----:B------:R0:W-:Y:S01]  /*5eb0*/  STG.E.U8 desc[UR36][R2.64], R5 ;  /* 0x0000000502007986 */ /* 0x0001e2000c101124 */
[----:B------:R-:W-:Y:S05]  /*5ec0*/  BRA `(.L_x_21254) ;  /* 0x0000000800107947 */ /* 0x000fea0003800000 */
.L_x_21265:
        /* <DEDUP_REMOVED lines=13> */
.L_x_21269:
[----:B------:R-:W-:Y:S01]  /*5fa0*/  IMAD.MOV.U32 R0, RZ, RZ, 0x7f ;  /* 0x0000007fff007424 */ /* 0x000fe200078e00ff */
[----:B------:R-:W-:-:S04]  /*5fb0*/  ISETP.GT.U32.AND P0, PT, R4, 0x7f800000, PT ;  /* 0x7f8000000400780c */ /* 0x000fc80003f04070 */
[----:B------:R-:W-:-:S09]  /*5fc0*/  SEL R0, R0, 0x7c, P0 ;  /* 0x0000007c00007807 */ /* 0x000fd20000000000 */
.L_x_21270:
[----:B------:R-:W-:Y:S05]  /*5fd0*/  BSYNC B0 ;  /* 0x0000000000007941 */ /* 0x000fea0003800000 */
.L_x_21268:
[----:B------:R-:W-:-:S04]  /*5fe0*/  LOP3.LUT R4, R5, 0x80000000, RZ, 0xc0, !PT ;  /* 0x8000000005047812 */ /* 0x000fc800078ec0ff */
[----:B------:R-:W-:-:S04]  /*5ff0*/  SHF.R.U32.HI R5, RZ, 0x18, R4 ;  /* 0x00000018ff057819 */ /* 0x000fc80000011604 */
[----:B------:R-:W-:-:S05]  /*6000*/  LOP3.LUT R5, R0, R5, RZ, 0xfc, !PT ;  /* 0x0000000500057212 */ /* 0x000fca00078efcff */
[----:B------:R0:W-:Y:S01]  /*6010*/  STG.E.U8 desc[UR36][R2.64], R5 ;  /* 0x0000000502007986 */ /* 0x0001e2000c101124 */
[----:B------:R-:W-:Y:S05]  /*6020*/  BRA `(.L_x_21254) ;  /* 0x0000000400b87947 */ /* 0x000fea0003800000 */
.L_x_21264:
[----:B------:R-:W-:-:S05]  /*6030*/  HADD2.F32 R0, -RZ, R24.H0_H0 ;  /* 0x20000018ff007230 */ /* 0x000fca0000004100 */
[----:B------:R-:W-:-:S05]  /*6040*/  F2FP.BF16.F32.PACK_AB R0, RZ, R0 ;  /* 0x00000000ff00723e */ /* 0x000fca00000010ff */
[----:B------:R0:W-:Y:S01]  /*6050*/  STG.E.U16 desc[UR36][R2.64], R0 ;  /* 0x0000000002007986 */ /* 0x0001e2000c101524 */
[----:B------:R-:W-:Y:S05]  /*6060*/  BRA `(.L_x_21254) ;  /* 0x0000000400a87947 */ /* 0x000fea0003800000 */
.L_x_21261:
        /* <DEDUP_REMOVED lines=12> */
.L_x_21273:
        /* <DEDUP_REMOVED lines=17> */
.L_x_21276:
[----:B------:R-:W-:-:S04]  /*6240*/  LOP3.LUT R0, R7, 0x80000000, RZ, 0xc0, !PT ;  /* 0x8000000007007812 */ /* 0x000fc800078ec0ff */
[----:B------:R-:W-:-:S04]  /*6250*/  SHF.R.U32.HI R5, RZ, 0x18, R0 ;  /* 0x00000018ff057819 */ /* 0x000fc80000011600 */
[----:B------:R-:W-:-:S04]  /*6260*/  LOP3.LUT R4, R4, R5, RZ, 0xfc, !PT ;  /* 0x0000000504047212 */ /* 0x000fc800078efcff */
[----:B------:R-:W-:-:S07]  /*6270*/  PRMT R0, R4, 0x7610, R0 ;  /* 0x0000761004007816 */ /* 0x000fce0000000000 */
.L_x_21275:
[----:B------:R-:W-:Y:S05]  /*6280*/  BSYNC B0 ;  /* 0x0000000000007941 */ /* 0x000fea0003800000 */
.L_x_21274:
[----:B------:R3:W-:Y:S01]  /*6290*/  STG.E.U8 desc[UR36][R2.64], R0 ;  /* 0x0000000002007986 */ /* 0x0007e2000c101124 */
[----:B------:R-:W-:Y:S05]  /*62a0*/  BRA `(.L_x_21254) ;  /* 0x0000000400187947 */ /* 0x000fea0003800000 */
.L_x_21272:
        /* <DEDUP_REMOVED lines=17> */
.L_x_21279:
[----:B------:R-:W-:-:S04]  /*63c0*/  LOP3.LUT R0, R7, 0x80000000, RZ, 0xc0, !PT ;  /* 0x8000000007007812 */ /* 0x000fc800078ec0ff */
[----:B------:R-:W-:-:S04]  /*63d0*/  SHF.R.U32.HI R5, RZ, 0x18, R0 ;  /* 0x00000018ff057819 */ /* 0x000fc80000011600 */
[----:B------:R-:W-:-:S04]  /*63e0*/  LOP3.LUT R4, R4, R5, RZ, 0xfc, !PT ;  /* 0x0000000504047212 */ /* 0x000fc800078efcff */
[----:B------:R-:W-:-:S07]  /*63f0*/  PRMT R0, R4, 0x7610, R0 ;  /* 0x0000761004007816 */ /* 0x000fce0000000000 */
.L_x_21278:
[----:B------:R-:W-:Y:S05]  /*6400*/  BSYNC B0 ;  /* 0x0000000000007941 */ /* 0x000fea0003800000 */
.L_x_21277:
[----:B------:R0:W-:Y:S01]  /*6410*/  STG.E.U8 desc[UR36][R2.64], R0 ;  /* 0x0000000002007986 */ /* 0x0001e2000c101124 */
[----:B------:R-:W-:Y:S05]  /*6420*/  BRA `(.L_x_21254) ;  /* 0x0000000000b87947 */ /* 0x000fea0003800000 */
.L_x_21271:
        /* <DEDUP_REMOVED lines=22> */
.L_x_21253:
        /* <DEDUP_REMOVED lines=16> */
.L_x_21282:
[----:B------:R-:W-:Y:S05]  /*6690*/  BRA `(.L_x_21254) ;  /* 0x00000000001c7947 */ /* 0x000fea0003800000 */
.L_x_21281:
[----:B------:R-:W-:-:S06]  /*66a0*/  HADD2.F32 R4, -RZ, R24.H0_H0 ;  /* 0x20000018ff047230 */ /* 0x000fcc0000004100 */
[----:B------:R-:W0:Y:S02]  /*66b0*/  F2I.U64.TRUNC R4, R4 ;  /* 0x0000000400047311 */ /* 0x000e24000020d800 */
[----:B0-----:R2:W-:Y:S01]  /*66c0*/  STG.E.64 desc[UR36][R2.64], R4 ;  /* 0x0000000402007986 */ /* 0x0015e2000c101b24 */
[----:B------:R-:W-:Y:S05]  /*66d0*/  BRA `(.L_x_21254) ;  /* 0x00000000000c7947 */ /* 0x000fea0003800000 */
.L_x_21280:
[----:B------:R-:W-:-:S04]  /*66e0*/  HADD2.F32 R24, -RZ, R24.H0_H0 ;  /* 0x20000018ff187230 */ /* 0x000fc80000004100 */
[----:B------:R-:W0:Y:S02]  /*66f0*/  F2I.FTZ.U32.TRUNC.NTZ R5, R24 ;  /* 0x0000001800057305 */ /* 0x000e24000021f000 */
[----:B0-----:R0:W-:Y:S02]  /*6700*/  STG.E desc[UR36][R2.64], R5 ;  /* 0x0000000502007986 */ /* 0x0011e4000c101924 */
.L_x_21254:
        /* <DEDUP_REMOVED lines=25> */
.L_x_21286:
[----:B------:R-:W-:-:S06]  /*68a0*/  HADD2.F32 R5, -RZ, R23.H0_H0 ;  /* 0x20000017ff057230 */ /* 0x000fcc0000004100 */
[----:B------:R-:W0:Y:S02]  /*68b0*/  F2I.S64.TRUNC R4, R5 ;  /* 0x0000000500047311 */ /* 0x000e24000020d900 */
[----:B0-----:R3:W-:Y:S01]  /*68c0*/  STG.E.U8 desc[UR36][R2.64], R4 ;  /* 0x0000000402007986 */ /* 0x0017e2000c101124 */
[----:B------:R-:W-:Y:S05]  /*68d0*/  BRA `(.L_x_21288) ;  /* 0x0000000c00847947 */ /* 0x000fea0003800000 */
.L_x_21285:
        /* <DEDUP_REMOVED lines=10> */
.L_x_21290:
[----:B------:R-:W-:-:S06]  /*6980*/  HADD2.F32 R23, -RZ, R23.H0_H0 ;  /* 0x20000017ff177230 */ /* 0x000fcc0000004100 */
[----:B------:R-:W0:Y:S02]  /*6990*/  F2I.FTZ.TRUNC.NTZ R23, R23 ;  /* 0x0000001700177305 */ /* 0x000e24000021f100 */
[----:B0-----:R2:W-:Y:S01]  /*69a0*/  STG.E desc[UR36][R2.64], R23 ;  /* 0x0000001702007986 */ /* 0x0015e2000c101924 */
[----:B------:R-:W-:Y:S05]  /*69b0*/  BRA `(.L_x_21288) ;  /* 0x0000000c004c7947 */ /* 0x000fea0003800000 */
.L_x_21289:
[----:B------:R-:W-:-:S06]  /*69c0*/  HADD2.F32 R23, -RZ, R23.H0_H0 ;  /* 0x20000017ff177230 */ /* 0x000fcc0000004100 */
[----:B------:R-:W0:Y:S02]  /*69d0*/  F2I.FTZ.TRUNC.NTZ R23, R23 ;  /* 0x0000001700177305 */ /* 0x000e24000021f100 */
[----:B0-----:R0:W-:Y:S01]  /*69e0*/  STG.E.U16 desc[UR36][R2.64], R23 ;  /* 0x0000001702007986 */ /* 0x0011e2000c101524 */
[----:B------:R-:W-:Y:S05]  /*69f0*/  BRA `(.L_x_21288) ;  /* 0x0000000c003c7947 */ /* 0x000fea0003800000 */
.L_x_21284:
        /* <DEDUP_REMOVED lines=9> */
.L_x_21292:
[----:B------:R0:W-:Y:S01]  /*6a90*/  STG.E.U16 desc[UR36][R2.64], R23 ;  /* 0x0000001702007986 */ /* 0x0001e2000c101524 */
[----:B------:R-:W-:Y:S05]  /*6aa0*/  BRA `(.L_x_21288) ;  /* 0x0000000c00107947 */ /* 0x000fea0003800000 */
.L_x_21291:
        /* <DEDUP_REMOVED lines=10> */
.L_x_21294:
[----:B------:R-:W-:-:S05]  /*6b50*/  HADD2.F32 R0, -RZ, R23.H0_H0 ;  /* 0x20000017ff007230 */ /* 0x000fca0000004100 */
[----:B------:R-:W-:-:S04]  /*6b60*/  F2FP.F16.F32.PACK_AB R0, RZ, R0 ;  /* 0x00000000ff00723e */ /* 0x000fc800000000ff */
[----:B------:R-:W-:-:S05]  /*6b70*/  PRMT R0, R0, 0x5410, RZ ;  /* 0x0000541000007816 */ /* 0x000fca00000000ff */
[----:B------:R0:W-:Y:S01]  /*6b80*/  STG.E desc[UR36][R2.64], R0 ;  /* 0x0000000002007986 */ /* 0x0001e2000c101924 */
[----:B------:R-:W-:Y:S05]  /*6b90*/  BRA `(.L_x_21288) ;  /* 0x0000000800d47947 */ /* 0x000fea0003800000 */
.L_x_21293:
[----:B------:R-:W-:-:S05]  /*6ba0*/  HADD2.F32 R4, -RZ, R23.H0_H0 ;  /* 0x20000017ff047230 */ /* 0x000fca0000004100 */
[----:B------:R-:W-:-:S06]  /*6bb0*/  FMUL.FTZ R4, R4, 1 ;  /* 0x3f80000004047820 */ /* 0x000fcc0000410000 */
[----:B------:R-:W0:Y:S02]  /*6bc0*/  F2F.F64.F32 R4, R4 ;  /* 0x0000000400047310 */ /* 0x000e240000201800 */
[----:B0-----:R0:W-:Y:S01]  /*6bd0*/  STG.E.64 desc[UR36][R2.64], R4 ;  /* 0x0000000402007986 */ /* 0x0011e2000c101b24 */
[----:B------:R-:W-:Y:S05]  /*6be0*/  BRA `(.L_x_21288) ;  /* 0x0000000800c07947 */ /* 0x000fea0003800000 */
.L_x_21283:
        /* <DEDUP_REMOVED lines=13> */
.L_x_21297:
[----:B------:R-:W-:Y:S01]  /*6cc0*/  HADD2.F32 R23, -RZ, R23.H0_H0 ;  /* 0x20000017ff177230 */ /* 0x000fe20000004100 */
[----:B------:R-:W-:-:S04]  /*6cd0*/  CS2R R6, SRZ ;  /* 0x0000000000067805 */ /* 0x000fc8000001ff00 */
[----:B------:R-:W-:-:S06]  /*6ce0*/  FMUL.FTZ R4, R23, 1 ;  /* 0x3f80000017047820 */ /* 0x000fcc0000410000 */
[----:B------:R-:W0:Y:S02]  /*6cf0*/  F2F.F64.F32 R4, R4 ;  /* 0x0000000400047310 */ /* 0x000e240000201800 */
[----:B0-----:R0:W-:Y:S01]  /*6d00*/  STG.E.128 desc[UR36][R2.64], R4 ;  /* 0x0000000402007986 */ /* 0x0011e2000c101d24 */
[----:B------:R-:W-:Y:S05]  /*6d10*/  BRA `(.L_x_21288) ;  /* 0x0000000800747947 */ /* 0x000fea0003800000 */
.L_x_21296:
        /* <DEDUP_REMOVED lines=21> */
.L_x_21301:
[----:B------:R-:W-:Y:S05]  /*6e70*/  BSYNC B0 ;  /* 0x0000000000007941 */ /* 0x000fea0003800000 */
.L_x_21300:
[----:B------:R-:W-:-:S05]  /*6e80*/  LOP3.LUT R5, R0, R5, RZ, 0xfc, !PT ;  /* 0x0000000500057212 */ /* 0x000fca00078efcff */
[----:B------:R0:W-:Y:S01]  /*6e90*/  STG.E.U8 desc[UR36][R2.64], R5 ;  /* 0x0000000502007986 */ /* 0x0001e2000c101124 */
[----:B------:R-:W-:Y:S05]  /*6ea0*/  BRA `(.L_x_21288) ;  /* 0x0000000800107947 */ /* 0x000fea0003800000 */
.L_x_21299:
        /* <DEDUP_REMOVED lines=13> */
.L_x_21303:
[----:B------:R-:W-:Y:S01]  /*6f80*/  IMAD.MOV.U32 R0, RZ, RZ, 0x7f ;  /* 0x0000007fff007424 */ /* 0x000fe200078e00ff */
[----:B------:R-:W-:-:S04]  /*6f90*/  ISETP.GT.U32.AND P0, PT, R4, 0x7f800000, PT ;  /* 0x7f8000000400780c */ /* 0x000fc80003f04070 */
[----:B------:R-:W-:-:S09]  /*6fa0*/  SEL R0, R0, 0x7c, P0 ;  /* 0x0000007c00007807 */ /* 0x000fd20000000000 */
.L_x_21304:
[----:B------:R-:W-:Y:S05]  /*6fb0*/  BSYNC B0 ;  /* 0x0000000000007941 */ /* 0x000fea0003800000 */
.L_x_21302:
[----:B------:R-:W-:-:S04]  /*6fc0*/  LOP3.LUT R4, R23, 0x80000000, RZ, 0xc0, !PT ;  /* 0x8000000017047812 */ /* 0x000fc800078ec0ff */
[----:B------:R-:W-:-:S04]  /*6fd0*/  SHF.R.U32.HI R5, RZ, 0x18, R4 ;  /* 0x00000018ff057819 */ /* 0x000fc80000011604 */
[----:B------:R-:W-:-:S05]  /*6fe0*/  LOP3.LUT R5, R0, R5, RZ, 0xfc, !PT ;  /* 0x0000000500057212 */ /* 0x000fca00078efcff */
[----:B------:R0:W-:Y:S01]  /*6ff0*/  STG.E.U8 desc[UR36][R2.64], R5 ;  /* 0x0000000502007986 */ /* 0x0001e2000c101124 */
[----:B------:R-:W-:Y:S05]  /*7000*/  BRA `(.L_x_21288) ;  /* 0x0000000400b87947 */ /* 0x000fea0003800000 */
.L_x_21298:
[----:B------:R-:W-:-:S05]  /*7010*/  HADD2.F32 R0, -RZ, R23.H0_H0 ;  /* 0x20000017ff007230 */ /* 0x000fca0000004100 */
[----:B------:R-:W-:-:S05]  /*7020*/  F2FP.BF16.F32.PACK_AB R0, RZ, R0 ;  /* 0x00000000ff00723e */ /* 0x000fca00000010ff */
[----:B------:R0:W-:Y:S01]  /*7030*/  STG.E.U16 desc[UR36][R2.64], R0 ;  /* 0x0000000002007986 */ /* 0x0001e2000c101524 */
[----:B------:R-:W-:Y:S05]  /*7040*/  BRA `(.L_x_21288) ;  /* 0x0000000400a87947 */ /* 0x000fea0003800000 */
.L_x_21295:
        /* <DEDUP_REMOVED lines=12> */
.L_x_21307:
        /* <DEDUP_REMOVED lines=17> */
.L_x_21310:
[----:B------:R-:W-:-:S04]  /*7220*/  LOP3.LUT R0, R23, 0x80000000, RZ, 0xc0, !PT ;  /* 0x8000000017007812 */ /* 0x000fc800078ec0ff */
[----:B------:R-:W-:-:S04]  /*7230*/  SHF.R.U32.HI R5, RZ, 0x18, R0 ;  /* 0x00000018ff057819 */ /* 0x000fc80000011600 */
[----:B------:R-:W-:-:S04]  /*7240*/  LOP3.LUT R4, R4, R5, RZ, 0xfc, !PT ;  /* 0x0000000504047212 */ /* 0x000fc800078efcff */
[----:B------:R-:W-:-:S07]  /*7250*/  PRMT R0, R4, 0x7610, R0 ;  /* 0x0000761004007816 */ /* 0x000fce0000000000 */
.L_x_21309:
[----:B------:R-:W-:Y:S05]  /*7260*/  BSYNC B0 ;  /* 0x0000000000007941 */ /* 0x000fea0003800000 */
.L_x_21308:
[----:B------:R0:W-:Y:S01]  /*7270*/  STG.E.U8 desc[UR36][R2.64], R0 ;  /* 0x0000000002007986 */ /* 0x0001e2000c101124 */
[----:B------:R-:W-:Y:S05]  /*7280*/  BRA `(.L_x_21288) ;  /* 0x0000000400187947 */ /* 0x000fea0003800000 */
.L_x_21306:
        /* <DEDUP_REMOVED lines=17> */
.L_x_21313:
[----:B------:R-:W-:-:S04]  /*73a0*/  LOP3.LUT R0, R23, 0x80000000, RZ, 0xc0, !PT ;  /* 0x8000000017007812 */ /* 0x000fc800078ec0ff */
[----:B------:R-:W-:-:S04]  /*73b0*/  SHF.R.U32.HI R5, RZ, 0x18, R0 ;  /* 0x00000018ff057819 */ /* 0x000fc80000011600 */
[----:B------:R-:W-:-:S04]  /*73c0*/  LOP3.LUT R4, R4, R5, RZ, 0xfc, !PT ;  /* 0x0000000504047212 */ /* 0x000fc800078efcff */
[----:B------:R-:W-:-:S07]  /*73d0*/  PRMT R0, R4, 0x7610, R0 ;  /* 0x0000761004007816 */ /* 0x000fce0000000000 */
.L_x_21312:
[----:B------:R-:W-:Y:S05]  /*73e0*/  BSYNC B0 ;  /* 0x0000000000007941 */ /* 0x000fea0003800000 */
.L_x_21311:
[----:B------:R0:W-:Y:S01]  /*73f0*/  STG.E.U8 desc[UR36][R2.64], R0 ;  /* 0x0000000002007986 */ /* 0x0001e2000c101124 */
[----:B------:R-:W-:Y:S05]  /*7400*/  BRA `(.L_x_21288) ;  /* 0x0000000000b87947 */ /* 0x000fea0003800000 */
.L_x_21305:
        /* <DEDUP_REMOVED lines=22> */
.L_x_21287:
        /* <DEDUP_REMOVED lines=16> */
.L_x_21316:
[----:B------:R-:W-:Y:S05]  /*7670*/  BRA `(.L_x_21288) ;  /* 0x00000000001c7947 */ /* 0x000fea0003800000 */
.L_x_21315:
[----:B------:R-:W-:-:S06]  /*7680*/  HADD2.F32 R4, -RZ, R23.H0_H0 ;  /* 0x20000017ff047230 */ /* 0x000fcc0000004100 */
[----:B------:R-:W0:Y:S02]  /*7690*/  F2I.U64.TRUNC R4, R4 ;  /* 0x0000000400047311 */ /* 0x000e24000020d800 */
[----:B0-----:R0:W-:Y:S01]  /*76a0*/  STG.E.64 desc[UR36][R2.64], R4 ;  /* 0x0000000402007986 */ /* 0x0011e2000c101b24 */
[----:B------:R-:W-:Y:S05]  /*76b0*/  BRA `(.L_x_21288) ;  /* 0x00000000000c7947 */ /* 0x000fea0003800000 */
.L_x_21314:
[----:B------:R-:W-:-:S06]  /*76c0*/  HADD2.F32 R23, -RZ, R23.H0_H0 ;  /* 0x20000017ff177230 */ /* 0x000fcc0000004100 */
[----:B------:R-:W0:Y:S02]  /*76d0*/  F2I.FTZ.U32.TRUNC.NTZ R23, R23 ;  /* 0x0000001700177305 */ /* 0x000e24000021f000 */
[----:B0-----:R0:W-:Y:S02]  /*76e0*/  STG.E desc[UR36][R2.64], R23 ;  /* 0x0000001702007986 */ /* 0x0011e4000c101924 */
.L_x_21288:
[----:B------:R-:W-:-:S07]  /*76f0*/  VIADD R17, R17, 0x80 ;  /* 0x0000008011117836 */ /* 0x000fce0000000000 */
.L_x_21248:
[----:B------:R-:W-:Y:S05]  /*7700*/  BSYNC B6 ;  /* 0x0000000000067941 */ /* 0x000fea0003800000 */
.L_x_21247:
        /* <DEDUP_REMOVED lines=23> */
.L_x_21320:
[----:B------:R-:W-:-:S06]  /*7880*/  HADD2.F32 R5, -RZ, R22.H0_H0 ;  /* 0x20000016ff057230 */ /* 0x000fcc0000004100 */
[----:B------:R-:W0:Y:S02]  /*7890*/  F2I.S64.TRUNC R4, R5 ;  /* 0x0000000500047311 */ /* 0x000e24000020d900 */
[----:B0-----:R-:W-:Y:S01]  /*78a0*/  STG.E.U8 desc[UR36][R2.64], R4 ;  /* 0x0000000402007986 */ /* 0x001fe2000c101124 */
[----:B------:R-:W-:Y:S05]  /*78b0*/  EXIT ;  /* 0x000000000000794d */ /* 0x000fea0003800000 */
.L_x_21319:
        /* <DEDUP_REMOVED lines=10> */
.L_x_21323:
[----:B------:R-:W-:-:S04]  /*7960*/  HADD2.F32 R22, -RZ, R22.H0_H0 ;  /* 0x20000016ff167230 */ /* 0x000fc80000004100 */
[----:B------:R-:W0:Y:S02]  /*7970*/  F2I.FTZ.TRUNC.NTZ R5, R22 ;  /* 0x0000001600057305 */ /* 0x000e24000021f100 */
[----:B0-----:R-:W-:Y:S01]  /*7980*/  STG.E desc[UR36][R2.64], R5 ;  /* 0x0000000502007986 */ /* 0x001fe2000c101924 */
[----:B------:R-:W-:Y:S05]  /*7990*/  EXIT ;  /* 0x000000000000794d */ /* 0x000fea0003800000 */
.L_x_21322:
[----:B------:R-:W-:-:S04]  /*79a0*/  HADD2.F32 R22, -RZ, R22.H0_H0 ;  /* 0x20000016ff167230 */ /* 0x000fc80000004100 */
[----:B------:R-:W0:Y:S02]  /*79b0*/  F2I.FTZ.TRUNC.NTZ R5, R22 ;  /* 0x0000001600057305 */ /* 0x000e24000021f100 */
[----:B0-----:R-:W-:Y:S01]  /*79c0*/  STG.E.U16 desc[UR36][R2.64], R5 ;  /* 0x0000000502007986 */ /* 0x001fe2000c101524 */
[----:B------:R-:W-:Y:S05]  /*79d0*/  EXIT ;  /* 0x000000000000794d */ /* 0x000fea0003800000 */
.L_x_21318:
        /* <DEDUP_REMOVED lines=9> */
.L_x_21325:
[----:B------:R-:W-:Y:S01]  /*7a70*/  STG.E.U16 desc[UR36][R2.64], R22 ;  /* 0x0000001602007986 */ /* 0x000fe2000c101524 */
[----:B------:R-:W-:Y:S05]  /*7a80*/  EXIT ;  /* 0x000000000000794d */ /* 0x000fea0003800000 */
.L_x_21324:
        /* <DEDUP_REMOVED lines=10> */
.L_x_21327:
[----:B------:R-:W-:-:S05]  /*7b30*/  HADD2.F32 R0, -RZ, R22.H0_H0 ;  /* 0x20000016ff007230 */ /* 0x000fca0000004100 */
[----:B------:R-:W-:-:S04]  /*7b40*/  F2FP.F16.F32.PACK_AB R0, RZ, R0 ;  /* 0x00000000ff00723e */ /* 0x000fc800000000ff */
[----:B------:R-:W-:-:S05]  /*7b50*/  PRMT R0, R0, 0x5410, RZ ;  /* 0x0000541000007816 */ /* 0x000fca00000000ff */
[----:B------:R-:W-:Y:S01]  /*7b60*/  STG.E desc[UR36][R2.64], R0 ;  /* 0x0000000002007986 */ /* 0x000fe2000c101924 */
[----:B------:R-:W-:Y:S05]  /*7b70*/  EXIT ;  /* 0x000000000000794d */ /* 0x000fea0003800000 */
.L_x_21326:
[----:B------:R-:W-:-:S05]  /*7b80*/  HADD2.F32 R4, -RZ, R22.H0_H0 ;  /* 0x20000016ff047230 */ /* 0x000fca0000004100 */
[----:B------:R-:W-:-:S06]  /*7b90*/  FMUL.FTZ R4, R4, 1 ;  /* 0x3f80000004047820 */ /* 0x000fcc0000410000 */
[----:B------:R-:W0:Y:S02]  /*7ba0*/  F2F.F64.F32 R4, R4 ;  /* 0x0000000400047310 */ /* 0x000e240000201800 */
[----:B0-----:R-:W-:Y:S01]  /*7bb0*/  STG.E.64 desc[UR36][R2.64], R4 ;  /* 0x0000000402007986 */ /* 0x001fe2000c101b24 */
[----:B------:R-:W-:Y:S05]  /*7bc0*/  EXIT ;  /* 0x000000000000794d */ /* 0x000fea0003800000 */
.L_x_21317:
        /* <DEDUP_REMOVED lines=13> */
.L_x_21330:
[----:B------:R-:W-:Y:S01]  /*7ca0*/  HADD2.F32 R22, -RZ, R22.H0_H0 ;  /* 0x20000016ff167230 */ /* 0x000fe20000004100 */
[----:B------:R-:W-:-:S04]  /*7cb0*/  CS2R R6, SRZ ;  /* 0x0000000000067805 */ /* 0x000fc8000001ff00 */
[----:B------:R-:W-:-:S06]  /*7cc0*/  FMUL.FTZ R4, R22, 1 ;  /* 0x3f80000016047820 */ /* 0x000fcc0000410000 */
[----:B------:R-:W0:Y:S02]  /*7cd0*/  F2F.F64.F32 R4, R4 ;  /* 0x0000000400047310 */ /* 0x000e240000201800 */
[----:B0-----:R-:W-:Y:S01]  /*7ce0*/  STG.E.128 desc[UR36][R2.64], R4 ;  /* 0x0000000402007986 */ /* 0x001fe2000c101d24 */
[----:B------:R-:W-:Y:S05]  /*7cf0*/  EXIT ;  /* 0x000000000000794d */ /* 0x000fea0003800000 */
.L_x_21329:
        /* <DEDUP_REMOVED lines=21> */
.L_x_21334:
[----:B------:R-:W-:Y:S05]  /*7e50*/  BSYNC B0 ;  /* 0x0000000000007941 */ /* 0x000fea0003800000 */
.L_x_21333:
[----:B------:R-:W-:-:S05]  /*7e60*/  LOP3.LUT R5, R0, R5, RZ, 0xfc, !PT ;  /* 0x0000000500057212 */ /* 0x000fca00078efcff */
[----:B------:R-:W-:Y:S01]  /*7e70*/  STG.E.U8 desc[UR36][R2.64], R5 ;  /* 0x0000000502007986 */ /* 0x000fe2000c101124 */
[----:B------:R-:W-:Y:S05]  /*7e80*/  EXIT ;  /* 0x000000000000794d */ /* 0x000fea0003800000 */
.L_x_21332:
        /* <DEDUP_REMOVED lines=13> */
.L_x_21336:
[----:B------:R-:W-:Y:S01]  /*7f60*/  IMAD.MOV.U32 R0, RZ, RZ, 0x7f ;  /* 0x0000007fff007424 */ /* 0x000fe200078e00ff */
[----:B------:R-:W-:-:S04]  /*7f70*/  ISETP.GT.U32.AND P0, PT, R4, 0x7f800000, PT ;  /* 0x7f8000000400780c */ /* 0x000fc80003f04070 */
[----:B------:R-:W-:-:S09]  /*7f80*/  SEL R0, R0, 0x7c, P0 ;  /* 0x0000007c00007807 */ /* 0x000fd20000000000 */
.L_x_21337:
[----:B------:R-:W-:Y:S05]  /*7f90*/  BSYNC B0 ;  /* 0x0000000000007941 */ /* 0x000fea0003800000 */
.L_x_21335:
[----:B------:R-:W-:-:S04]  /*7fa0*/  LOP3.LUT R4, R5, 0x80000000, RZ, 0xc0, !PT ;  /* 0x8000000005047812 */ /* 0x000fc800078ec0ff */
[----:B------:R-:W-:-:S04]  /*7fb0*/  SHF.R.U32.HI R5, RZ, 0x18, R4 ;  /* 0x00000018ff057819 */ /* 0x000fc80000011604 */
[----:B------:R-:W-:-:S05]  /*7fc0*/  LOP3.LUT R5, R0, R5, RZ, 0xfc, !PT ;  /* 0x0000000500057212 */ /* 0x000fca00078efcff */
[----:B------:R-:W-:Y:S01]  /*7fd0*/  STG.E.U8 desc[UR36][R2.64], R5 ;  /* 0x0000000502007986 */ /* 0x000fe2000c101124 */
[----:B------:R-:W-:Y:S05]  /*7fe0*/  EXIT ;  /* 0x000000000000794d */ /* 0x000fea0003800000 */
.L_x_21331:
[----:B------:R-:W-:-:S05]  /*7ff0*/  HADD2.F32 R0, -RZ, R22.H0_H0 ;  /* 0x20000016ff007230 */ /* 0x000fca0000004100 */
[----:B------:R-:W-:-:S05]  /*8000*/  F2FP.BF16.F32.PACK_AB R0, RZ, R0 ;  /* 0x00000000ff00723e */ /* 0x000fca00000010ff */
[----:B------:R-:W-:Y:S01]  /*8010*/  STG.E.U16 desc[UR36][R2.64], R0 ;  /* 0x0000000002007986 */ /* 0x000fe2000c101524 */
[----:B------:R-:W-:Y:S05]  /*8020*/  EXIT ;  /* 0x000000000000794d */ /* 0x000fea0003800000 */
.L_x_21328:
        /* <DEDUP_REMOVED lines=12> */
.L_x_21340:
        /* <DEDUP_REMOVED lines=17> */
.L_x_21343:
[----:B------:R-:W-:-:S04]  /*8200*/  LOP3.LUT R0, R7, 0x80000000, RZ, 0xc0, !PT ;  /* 0x8000000007007812 */ /* 0x000fc800078ec0ff */
[----:B------:R-:W-:-:S04]  /*8210*/  SHF.R.U32.HI R5, RZ, 0x18, R0 ;  /* 0x00000018ff057819 */ /* 0x000fc80000011600 */
[----:B------:R-:W-:-:S04]  /*8220*/  LOP3.LUT R4, R4, R5, RZ, 0xfc, !PT ;  /* 0x0000000504047212 */ /* 0x000fc800078efcff */
[----:B------:R-:W-:-:S07]  /*8230*/  PRMT R0, R4, 0x7610, R0 ;  /* 0x0000761004007816 */ /* 0x000fce0000000000 */
.L_x_21342:
[----:B------:R-:W-:Y:S05]  /*8240*/  BSYNC B0 ;  /* 0x0000000000007941 */ /* 0x000fea0003800000 */
.L_x_21341:
[----:B------:R-:W-:Y:S01]  /*8250*/  STG.E.U8 desc[UR36][R2.64], R0 ;  /* 0x0000000002007986 */ /* 0x000fe2000c101124 */
[----:B------:R-:W-:Y:S05]  /*8260*/  EXIT ;  /* 0x000000000000794d */ /* 0x000fea0003800000 */
.L_x_21339:
        /* <DEDUP_REMOVED lines=17> */
.L_x_21346:
[----:B------:R-:W-:-:S04]  /*8380*/  LOP3.LUT R0, R7, 0x80000000, RZ, 0xc0, !PT ;  /* 0x8000000007007812 */ /* 0x000fc800078ec0ff */
[----:B------:R-:W-:-:S04]  /*8390*/  SHF.R.U32.HI R5, RZ, 0x18, R0 ;  /* 0x00000018ff057819 */ /* 0x000fc80000011600 */
[----:B------:R-:W-:-:S04]  /*83a0*/  LOP3.LUT R4, R4, R5, RZ, 0xfc, !PT ;  /* 0x0000000504047212 */ /* 0x000fc800078efcff */
[----:B------:R-:W-:-:S07]  /*83b0*/  PRMT R0, R4, 0x7610, R0 ;  /* 0x0000761004007816 */ /* 0x000fce0000000000 */
.L_x_21345:
[----:B------:R-:W-:Y:S05]  /*83c0*/  BSYNC B0 ;  /* 0x0000000000007941 */ /* 0x000fea0003800000 */
.L_x_21344:
[----:B------:R-:W-:Y:S01]  /*83d0*/  STG.E.U8 desc[UR36][R2.64], R0 ;  /* 0x0000000002007986 */ /* 0x000fe2000c101124 */
[----:B------:R-:W-:Y:S05]  /*83e0*/  EXIT ;  /* 0x000000000000794d */ /* 0x000fea0003800000 */
.L_x_21338:
        /* <DEDUP_REMOVED lines=22> */
.L_x_21321:
        /* <DEDUP_REMOVED lines=16> */
.L_x_21349:
[----:B------:R-:W-:Y:S05]  /*8650*/  EXIT ;  /* 0x000000000000794d */ /* 0x000fea0003800000 */
.L_x_21348:
[----:B------:R-:W-:-:S06]  /*8660*/  HADD2.F32 R4, -RZ, R22.H0_H0 ;  /* 0x20000016ff047230 */ /* 0x000fcc0000004100 */
[----:B------:R-:W0:Y:S02]  /*8670*/  F2I.U64.TRUNC R4, R4 ;  /* 0x0000000400047311 */ /* 0x000e24000020d800 */
[----:B0-----:R-:W-:Y:S01]  /*8680*/  STG.E.64 desc[UR36][R2.64], R4 ;  /* 0x0000000402007986 */ /* 0x001fe2000c101b24 */
[----:B------:R-:W-:Y:S05]  /*8690*/  EXIT ;  /* 0x000000000000794d */ /* 0x000fea0003800000 */
.L_x_21347:
[----:B------:R-:W-:-:S04]  /*86a0*/  HADD2.F32 R22, -RZ, R22.H0_H0 ;  /* 0x20000016ff167230 */ /* 0x000fc80000004100 */
[----:B------:R-:W0:Y:S02]  /*86b0*/  F2I.FTZ.U32.TRUNC.NTZ R5, R22 ;  /* 0x0000001600057305 */ /* 0x000e24000021f000 */
[----:B0-----:R-:W-:Y:S01]  /*86c0*/  STG.E desc[UR36][R2.64], R5 ;  /* 0x0000000502007986 */ /* 0x001fe2000c101924 */
[----:B------:R-:W-:Y:S05]  /*86d0*/  EXIT ;  /* 0x000000000000794d */ /* 0x000fea0003800000 */
.L_x_21350:
        /* <DEDUP_REMOVED lines=10> */
.L_x_36355:


//--------------------- .text._ZN2at6native18elementwise_kernelILi128ELi4EZNS0_22gpu_kernel_impl_nocastIZZZNS0_16sqrt_kernel_cudaERNS_18TensorIteratorBaseEENKUlvE0_clEvENKUlvE1_clEvEUlN3c104HalfEE_EEvS4_RKT_EUliE_EEviT1_ --------------------------
	.section	.text._ZN2at6native18elementwise_kernelILi128ELi4EZNS0_22gpu_kernel_impl_nocastIZZZNS0_16sqrt_kernel_cudaERNS_18TensorIteratorBaseEENKUlvE0_clEvENKUlvE1_clEvEUlN3c104HalfEE_EEvS4_RKT_EUliE_EEviT1_,"ax",@progbits
	.align	128
        .global         _ZN2at6native18elementwise_kernelILi128ELi4EZNS0_22gpu_kernel_impl_nocastIZZZNS0_16sqrt_kernel_cudaERNS_18TensorIteratorBaseEENKUlvE0_clEvENKUlvE1_clEvEUlN3c104HalfEE_EEvS4_RKT_EUliE_EEviT1_
        .type           _ZN2at6native18elementwise_kernelILi128ELi4EZNS0_22gpu_kernel_impl_nocastIZZZNS0_16sqrt_kernel_cudaERNS_18TensorIteratorBaseEENKUlvE0_clEvENKUlvE1_clEvEUlN3c104HalfEE_EEvS4_RKT_EUliE_EEviT1_,@function
        .size           _ZN2at6native18elementwise_kernelILi128ELi4EZNS0_22gpu_kernel_impl_nocastIZZZNS0_16sqrt_kernel_cudaERNS_18TensorIteratorBaseEENKUlvE0_clEvENKUlvE1_clEvEUlN3c104HalfEE_EEvS4_RKT_EUliE_EEviT1_,(.L_x_36356 - _ZN2at6native18elementwise_kernelILi128ELi4EZNS0_22gpu_kernel_impl_nocastIZZZNS0_16sqrt_kernel_cudaERNS_18TensorIteratorBaseEENKUlvE0_clEvENKUlvE1_clEvEUlN3c104HalfEE_EEvS4_RKT_EUliE_EEviT1_)
        .other          _ZN2at6native18elementwise_kernelILi128ELi4EZNS0_22gpu_kernel_impl_nocastIZZZNS0_16sqrt_kernel_cudaERNS_18TensorIteratorBaseEENKUlvE0_clEvENKUlvE1_clEvEUlN3c104HalfEE_EEvS4_RKT_EUliE_EEviT1_,@"STO_CUDA_ENTRY STV_DEFAULT"
_ZN2at6native18elementwise_kernelILi128ELi4EZNS0_22gpu_kernel_impl_nocastIZZZNS0_16sqrt_kernel_cudaERNS_18TensorIteratorBaseEENKUlvE0_clEvENKUlvE1_clEvEUlN3c104HalfEE_EEvS4_RKT_EUliE_EEviT1_:
.text._ZN2at6native18elementwise_kernelILi128ELi4EZNS0_22gpu_kernel_impl_nocastIZZZNS0_16sqrt_kernel_cudaERNS_18TensorIteratorBaseEENKUlvE0_clEvENKUlvE1_clEvEUlN3c104HalfEE_EEvS4_RKT_EUliE_EEviT1_:
        /* <DEDUP_REMOVED lines=311> */
.L_x_21353:
        /* <DEDUP_REMOVED lines=8> */
[----:B--2---:R-:W-:-:S06]  /*13f0*/  HADD2.F32 R6, -RZ, R4.H0_H0 ;  /* 0x20000004ff067230 */ /* 0x004fcc0000004100 */
[----:B------:R-:W0:Y:S02]  /*1400*/  MUFU.SQRT R6, R6 ;  /* 0x0000000600067308 */ /* 0x000e240000002000 */
[----:B0-----:R-:W-:-:S05]  /*1410*/  F2FP.F16.F32.PACK_AB R5, RZ, R6 ;  /* 0x00000006ff05723e */ /* 0x001fca00000000ff */
[----:B------:R0:W-:Y:S02]  /*1420*/  STG.E.U16 desc[UR4][R2.64], R5 ;  /* 0x0000000502007986 */ /* 0x0001e4000c101504 */
.L_x_21352:
[----:B------:R-:W-:Y:S05]  /*1430*/  BSYNC B0 ;  /* 0x0000000000007941 */ /* 0x000fea0003800000 */
.L_x_21351:
        /* <DEDUP_REMOVED lines=305> */
.L_x_21356:
        /* <DEDUP_REMOVED lines=8> */
[----:B------:R-:W-:Y:S01]  /*27d0*/  ISETP.GE.AND P0, PT, R0, UR6, PT ;  /* 0x0000000600007c0c */ /* 0x000fe2000bf06270 */
[----:B--2---:R-:W-:-:S06]  /*27e0*/  HADD2.F32 R6, -RZ, R4.H0_H0 ;  /* 0x20000004ff067230 */ /* 0x004fcc0000004100 */
[----:B------:R-:W0:Y:S02]  /*27f0*/  MUFU.SQRT R6, R6 ;  /* 0x0000000600067308 */ /* 0x000e240000002000 */
[----:B0-----:R-:W-:-:S05]  /*2800*/  F2FP.F16.F32.PACK_AB R5, RZ, R6 ;  /* 0x00000006ff05723e */ /* 0x001fca00000000ff */
        /* <DEDUP_REMOVED lines=304> */
.L_x_21357:
        /* <DEDUP_REMOVED lines=12> */
.L_x_21355:
[----:B------:R-:W-:Y:S05]  /*3bd0*/  BSYNC B0 ;  /* 0x0000000000007941 */ /* 0x000fea0003800000 */
.L_x_21354:
[----:B------:R-:W-:-:S13]  /*3be0*/  ISETP.GE.AND P0, PT, R0, UR6, PT ;  /* 0x0000000600007c0c */ /* 0x000fda000bf06270 */
[----:B------:R-:W-:Y:S05]  /*3bf0*/  @P0 EXIT ;  /* 0x000000000000094d */ /* 0x000fea0003800000 */
[----:B------:R-:W3:Y:S01]  /*3c00*/  LDC R8, c[0x0][0x218] ;  /* 0x00008600ff087b82 */ /* 0x000ee20000000800 */
[----:B012---:R-:W-:Y:S02]  /*3c10*/  CS2R R2, SRZ ;  /* 0x0000000000027805 */ /* 0x007fe4000001ff00 */
[----:B---3--:R-:W-:-:S13]  /*3c20*/  ISETP.NE.AND P0, PT, R8, RZ, PT ;  /* 0x000000ff0800720c */ /* 0x008fda0003f05270 */
        /* <DEDUP_REMOVED lines=299> */
.L_x_21358:
[----:B------:R-:W-:Y:S02]  /*4ee0*/  ULDC.64 UR6, c[0x0][0x418] ;  /* 0x0001060000067ab9 */ /* 0x000fe40000000a00 */
[----:B------:R-:W-:-:S04]  /*4ef0*/  IADD3 R4, P0, R2, UR6, RZ ;  /* 0x0000000602047c10 */ /* 0x000fc8000ff1e0ff */
[----:B------:R-:W-:Y:S01]  /*4f00*/  IADD3.X R5, RZ, UR7, RZ, P0, !PT ;  /* 0x00000007ff057c10 */ /* 0x000fe200087fe4ff */
[----:B------:R-:W-:-:S04]  /*4f10*/  ULDC.64 UR6, c[0x0][0x410] ;  /* 0x0001040000067ab9 */ /* 0x000fc80000000a00 */
[----:B------:R-:W2:Y:S01]  /*4f20*/  LDG.E.U16 R4, desc[UR4][R4.64] ;  /* 0x0000000404047981 */ /* 0x000ea2000c1e1500 */
[----:B------:R-:W-:-:S04]  /*4f30*/  IADD3 R2, P0, R3, UR6, RZ ;  /* 0x0000000603027c10 */ /* 0x000fc8000ff1e0ff */
[----:B------:R-:W-:Y:S01]  /*4f40*/  IADD3.X R3, RZ, UR7, RZ, P0, !PT ;  /* 0x00000007ff037c10 */ /* 0x000fe200087fe4ff */
[----:B--2---:R-:W-:-:S06]  /*4f50*/  HADD2.F32 R0, -RZ, R4.H0_H0 ;  /* 0x20000004ff007230 */ /* 0x004fcc0000004100 */
[----:B------:R-:W0:Y:S02]  /*4f60*/  MUFU.SQRT R0, R0 ;  /* 0x0000000000007308 */ /* 0x000e240000002000 */
[----:B0-----:R-:W-:-:S05]  /*4f70*/  F2FP.F16.F32.PACK_AB R5, RZ, R0 ;  /* 0x00000000ff05723e */ /* 0x001fca00000000ff */
[----:B------:R-:W-:Y:S01]  /*4f80*/  STG.E.U16 desc[UR4][R2.64], R5 ;  /* 0x0000000502007986 */ /* 0x000fe2000c101504 */
[----:B------:R-:W-:Y:S05]  /*4f90*/  EXIT ;  /* 0x000000000000794d */ /* 0x000fea0003800000 */
.L_x_21359:
        /* <DEDUP_REMOVED lines=14> */
.L_x_36356:


//--------------------- .text._ZN2at6native27unrolled_elementwise_kernelIZZZNS0_16sqrt_kernel_cudaERNS_18TensorIteratorBaseEENKUlvE0_clEvENKUlvE1_clEvEUlN3c104HalfEE_St5arrayIPcLm2EELi4E23TrivialOffsetCalculatorILi1EjESD_NS0_6memory15LoadWithoutCastENSE_16StoreWithoutCastEEEviT_T0_T2_T3_T4_T5_ --------------------------
	.section	.text._ZN2at6native27unrolled_elementwise_kernelIZZZNS0_16sqrt_kernel_cudaERNS_18TensorIteratorBaseEENKUlvE0_clEvENKUlvE1_clEvEUlN3c104HalfEE_St5arrayIPcLm2EELi4E23TrivialOffsetCalculatorILi1EjESD_NS0_6memory15LoadWithoutCastENSE_16StoreWithoutCastEEEviT_T0_T2_T3_T4_T5_,"ax",@progbits
	.align	128
        .global         _ZN2at6native27unrolled_elementwise_kernelIZZZNS0_16sqrt_kernel_cudaERNS_18TensorIteratorBaseEENKUlvE0_clEvENKUlvE1_clEvEUlN3c104HalfEE_St5arrayIPcLm2EELi4E23TrivialOffsetCalculatorILi1EjESD_NS0_6memory15LoadWithoutCastENSE_16StoreWithoutCastEEEviT_T0_T2_T3_T4_T5_
        .type           _ZN2at6native27unrolled_elementwise_kernelIZZZNS0_16sqrt_kernel_cudaERNS_18TensorIteratorBaseEENKUlvE0_clEvENKUlvE1_clEvEUlN3c104HalfEE_St5arrayIPcLm2EELi4E23TrivialOffsetCalculatorILi1EjESD_NS0_6memory15LoadWithoutCastENSE_16StoreWithoutCastEEEviT_T0_T2_T3_T4_T5_,@function
        .size           _ZN2at6native27unrolled_elementwise_kernelIZZZNS0_16sqrt_kernel_cudaERNS_18TensorIteratorBaseEENKUlvE0_clEvENKUlvE1_clEvEUlN3c104HalfEE_St5arrayIPcLm2EELi4E23TrivialOffsetCalculatorILi1EjESD_NS0_6memory15LoadWithoutCastENSE_16StoreWithoutCastEEEviT_T0_T2_T3_T4_T5_,(.L_x_36357 - _ZN2at6native27unrolled_elementwise_kernelIZZZNS0_16sqrt_kernel_cudaERNS_18TensorIteratorBaseEENKUlvE0_clEvENKUlvE1_clEvEUlN3c104HalfEE_St5arrayIPcLm2EELi4E23TrivialOffsetCalculatorILi1EjESD_NS0_6memory15LoadWithoutCastENSE_16StoreWithoutCastEEEviT_T0_T2_T3_T4_T5_)
        .other          _ZN2at6native27unrolled_elementwise_kernelIZZZNS0_16sqrt_kernel_cudaERNS_18TensorIteratorBaseEENKUlvE0_clEvENKUlvE1_clEvEUlN3c104HalfEE_St5arrayIPcLm2EELi4E23TrivialOffsetCalculatorILi1EjESD_NS0_6memory15LoadWithoutCastENSE_16StoreWithoutCastEEEviT_T0_T2_T3_T4_T5_,@"STO_CUDA_ENTRY STV_DEFAULT"
_ZN2at6native27unrolled_elementwise_kernelIZZZNS0_16sqrt_kernel_cudaERNS_18TensorIteratorBaseEENKUlvE0_clEvENKUlvE1_clEvEUlN3c104HalfEE_St5arrayIPcLm2EELi4E23TrivialOffsetCalculatorILi1EjESD_NS0_6memory15LoadWithoutCastENSE_16StoreWithoutCastEEEviT_T0_T2_T3_T4_T5_:
.text._ZN2at6native27unrolled_elementwise_kernelIZZZNS0_16sqrt_kernel_cudaERNS_18TensorIteratorBaseEENKUlvE0_clEvENKUlvE1_clEvEUlN3c104HalfEE_St5arrayIPcLm2EELi4E23TrivialOffsetCalculatorILi1EjESD_NS0_6memory15LoadWithoutCastENSE_16StoreWithoutCastEEEviT_T0_T2_T3_T4_T5_:
        /* <DEDUP_REMOVED lines=18> */
[----:B------:R-:W-:-:S06]  /*0120*/  PRMT R11, RZ, 0x7610, R11 ;  /* 0x00007610ff0b7816 */ /* 0x000fcc000000000b */
[----:B------:R-:W2:Y:S05]  /*0130*/  @!P0 LDG.E.U16 R11, desc[UR4][R12.64] ;  /* 0x000000040c0b8981 */ /* 0x000eaa000c1e1500 */
[----:B------:R-:W0:Y:S01]  /*0140*/  @!P3 LDC.64 R6, c[0x0][0x220] ;  /* 0x00008800ff06bb82 */ /* 0x000e220000000a00 */
[----:B------:R-:W-:Y:S01]  /*0150*/  PRMT R18, RZ, 0x7610, R18 ;  /* 0x00007610ff127816 */ /* 0x000fe20000000012 */
[----:B-1----:R-:W-:Y:S01]  /*0160*/  @!P1 IMAD.WIDE.U32 R14, R17, 0x2, R14 ;  /* 0x00000002110e9825 */ /* 0x002fe200078e000e */
[----:B------:R-:W-:-:S03]  /*0170*/  @!P3 LEA R17, R0, R19, 0x9 ;  /* 0x000000130011b211 */ /* 0x000fc600078e48ff */
[----:B------:R-:W-:Y:S01]  /*0180*/  @!P3 VIADD R19, R19, 0x80 ;  /* 0x000000801313b836 */ /* 0x000fe20000000000 */
[----:B------:R-:W3:Y:S01]  /*0190*/  @!P1 LDG.E.U16 R8, desc[UR4][R14.64] ;  /* 0x000000040e089981 */ /* 0x000ee2000c1e1500 */
[----:B0-----:R-:W-:-:S05]  /*01a0*/  @!P3 IMAD.WIDE.U32 R6, R17, 0x2, R6 ;  /* 0x000000021106b825 */ /* 0x001fca00078e0006 */
[----:B------:R0:W4:Y:S01]  /*01b0*/  @!P3 LDG.E.U16 R18, desc[UR4][R6.64] ;  /* 0x000000040612b981 */ /* 0x000122000c1e1500 */
[----:B------:R-:W-:Y:S02]  /*01c0*/  ISETP.GE.AND P2, PT, R19, R2, PT ;  /* 0x000000021300720c */ /* 0x000fe40003f46270 */
[----:B------:R-:W-:Y:S01]  /*01d0*/  PRMT R10, RZ, 0x7610, R10 ;  /* 0x00007610ff0a7816 */ /* 0x000fe2000000000a */
[----:B0-----:R-:W0:Y:S10]  /*01e0*/  @!P0 LDC.64 R6, c[0x0][0x218] ;  /* 0x00008600ff068b82 */ /* 0x001e340000000a00 */
[----:B------:R-:W1:Y:S01]  /*01f0*/  @!P2 LDC.64 R16, c[0x0][0x220] ;  /* 0x00008800ff10ab82 */ /* 0x000e620000000a00 */
[----:B------:R-:W-:-:S02]  /*0200*/  @!P2 IMAD R19, R0, 0x200, R19 ;  /* 0x000002000013a824 */ /* 0x000fc400078e0213 */
[----:B------:R-:W-:-:S05]  /*0210*/  VIADD R13, R9, 0x100 ;  /* 0x00000100090d7836 */ /* 0x000fca0000000000 */
[----:B------:R-:W-:Y:S02]  /*0220*/  ISETP.GE.AND P3, PT, R13, R2, PT ;  /* 0x000000020d00720c */ /* 0x000fe40003f66270 */
[----:B------:R-:W-:Y:S01]  /*0230*/  @!P0 LEA R15, R0, R9, 0x9 ;  /* 0x00000009000f8211 */ /* 0x000fe200078e48ff */
[----:B-1----:R-:W-:Y:S01]  /*0240*/  @!P2 IMAD.WIDE.U32 R16, R19, 0x2, R16 ;  /* 0x000000021310a825 */ /* 0x002fe200078e0010 */
[----:B------:R-:W-:-:S04]  /*0250*/  IADD3 R19, R9, 0x80, RZ ;  /* 0x0000008009137810 */ /* 0x000fc80007ffe0ff */
[----:B------:R1:W5:Y:S01]  /*0260*/  @!P2 LDG.E.U16 R10, desc[UR4][R16.64] ;  /* 0x00000004100aa981 */ /* 0x000362000c1e1500 */
[----:B------:R-:W-:Y:S01]  /*0270*/  ISETP.GE.AND P2, PT, R19, R2, PT ;  /* 0x000000021300720c */ /* 0x000fe20003f46270 */
[----:B0-----:R-:W-:-:S04]  /*0280*/  @!P0 IMAD.WIDE.U32 R6, R15, 0x2, R6 ;  /* 0x000000020f068825 */ /* 0x001fc800078e0006 */
[----:B------:R-:W-:Y:S02]  /*0290*/  VIADD R13, R9, 0x180 ;  /* 0x00000180090d7836 */ /* 0x000fe40000000000 */
[----:B------:R-:W-:-:S05]  /*02a0*/  @!P0 IMAD.MOV.U32 R9, RZ, RZ, R19 ;  /* 0x000000ffff098224 */ /* 0x000fca00078e0013 */
[-C--:B------:R-:W-:Y:S01]  /*02b0*/  ISETP.GE.AND P4, PT, R9, R2.reuse, PT ;  /* 0x000000020900720c */ /* 0x080fe20003f86270 */
[----:B------:R-:W-:Y:S01]  /*02c0*/  BSSY B0, `(.L_x_21360) ;  /* 0x0000018000007945 */ /* 0x000fe20003800000 */
[----:B------:R-:W-:Y:S01]  /*02d0*/  ISETP.GE.AND P1, PT, R13, R2, PT ;  /* 0x000000020d00720c */ /* 0x000fe20003f26270 */
[----:B--2---:R-:W-:-:S06]  /*02e0*/  @!P0 HADD2.F32 R11, -RZ, R11.H0_H0 ;  /* 0x2000000bff0b8230 */ /* 0x004fcc0000004100 */
[----:B------:R-:W0:Y:S01]  /*02f0*/  @!P0 MUFU.SQRT R11, R11 ;  /* 0x0000000b000b8308 */ /* 0x000e220000002000 */
[----:B---3--:R-:W-:Y:S01]  /*0300*/  @!P2 HADD2.F32 R8, -RZ, R8.H0_H0 ;  /* 0x20000008ff08a230 */ /* 0x008fe20000004100 */
[----:B0-----:R-:W-:-:S06]  /*0310*/  @!P0 F2FP.F16.F32.PACK_AB R5, RZ, R11 ;  /* 0x0000000bff05823e */ /* 0x001fcc00000000ff */
[----:B------:R-:W0:Y:S01]  /*0320*/  @!P2 MUFU.SQRT R8, R8 ;  /* 0x000000080008a308 */ /* 0x000e220000002000 */
[----:B------:R1:W-:Y:S01]  /*0330*/  @!P0 STG.E.U16 desc[UR4][R6.64], R5 ;  /* 0x0000000506008986 */ /* 0x0003e2000c101504 */
[----:B----4-:R-:W-:-:S06]  /*0340*/  @!P3 HADD2.F32 R18, -RZ, R18.H0_H0 ;  /* 0x20000012ff12b230 */ /* 0x010fcc0000004100 */
[----:B------:R-:W2:Y:S01]  /*0350*/  @!P3 MUFU.SQRT R18, R18 ;  /* 0x000000120012b308 */ /* 0x000ea20000002000 */
[----:B0-----:R-:W-:Y:S02]  /*0360*/  @!P2 F2FP.F16.F32.PACK_AB R4, RZ, R8 ;  /* 0x00000008ff04a23e */ /* 0x001fe400000000ff */
[----:B--2---:R-:W-:Y:S01]  /*0370*/  @!P3 F2FP.F16.F32.PACK_AB R3, RZ, R18 ;  /* 0x00000012ff03b23e */ /* 0x004fe200000000ff */
[----:B-1----:R-:W-:Y:S06]  /*0380*/  @P4 BRA `(.L_x_21361) ;  /* 0x00000000002c4947 */ /* 0x002fec0003800000 */
[----:B------:R-:W0:Y:S01]  /*0390*/  LDC.64 R6, c[0x0][0x218] ;  /* 0x00008600ff067b82 */ /* 0x000e220000000a00 */
[----:B------:R-:W-:Y:S01]  /*03a0*/  LEA R5, R0, R9, 0x9 ;  /* 0x0000000900057211 */ /* 0x000fe200078e48ff */
[----:B------:R-:W-:Y:S01]  /*03b0*/  VIADD R9, R9, 0x80 ;  /* 0x0000008009097836 */ /* 0x000fe20000000000 */
[----:B------:R-:W-:-:S04]  /*03c0*/  PRMT R8, R4, 0x7610, R8 ;  /* 0x0000761004087816 */ /* 0x000fc80000000008 */
[----:B------:R-:W-:-:S13]  /*03d0*/  ISETP.GE.AND P0, PT, R9, R2, PT ;  /* 0x000000020900720c */ /* 0x000fda0003f06270 */
[----:B------:R-:W-:Y:S01]  /*03e0*/  @!P0 LEA R11, R0, R9, 0x9 ;  /* 0x00000009000b8211 */ /* 0x000fe200078e48ff */
[----:B------:R-:W-:Y:S02]  /*03f0*/  @!P0 VIADD R9, R9, 0x80 ;  /* 0x0000008009098836 */ /* 0x000fe40000000000 */
[----:B0-----:R-:W-:-:S04]  /*0400*/  IMAD.WIDE.U32 R4, R5, 0x2, R6 ;  /* 0x0000000205047825 */ /* 0x001fc800078e0006 */
[----:B------:R-:W-:Y:S01]  /*0410*/  @!P0 IMAD.WIDE.U32 R6, R11, 0x2, R6 ;  /* 0x000000020b068825 */ /* 0x000fe200078e0006 */
[----:B------:R0:W-:Y:S04]  /*0420*/  STG.E.U16 desc[UR4][R4.64], R8 ;  /* 0x0000000804007986 */ /* 0x0001e8000c101504 */
[----:B------:R0:W-:Y:S02]  /*0430*/  @!P0 STG.E.U16 desc[UR4][R6.64], R3 ;  /* 0x0000000306008986 */ /* 0x0001e4000c101504 */
.L_x_21361:
[----:B------:R-:W-:Y:S05]  /*0440*/  BSYNC B0 ;  /* 0x0000000000007941 */ /* 0x000fea0003800000 */
.L_x_21360:
[----:B------:R-:W-:Y:S01]  /*0450*/  ISETP.GE.AND P0, PT, R9, R2, PT ;  /* 0x000000020900720c */ /* 0x000fe20003f06270 */
[----:B-----5:R-:W-:-:S12]  /*0460*/  @!P1 HADD2.F32 R10, -RZ, R10.H0_H0 ;  /* 0x2000000aff0a9230 */ /* 0x020fd80000004100 */
[----:B------:R-:W-:Y:S05]  /*0470*/  @P0 EXIT ;  /* 0x000000000000094d */ /* 0x000fea0003800000 */
[----:B0-----:R-:W0:Y:S01]  /*0480*/  LDC.64 R2, c[0x0][0x218] ;  /* 0x00008600ff027b82 */ /* 0x001e220000000a00 */
[----:B------:R-:W1:Y:S01]  /*0490*/  @!P1 MUFU.SQRT R10, R10 ;  /* 0x0000000a000a9308 */ /* 0x000e620000002000 */
[----:B------:R-:W-:Y:S02]  /*04a0*/  LEA R9, R0, R9, 0x9 ;  /* 0x0000000900097211 */ /* 0x000fe400078e48ff */
[----:B-1----:R-:W-:-:S03]  /*04b0*/  @!P1 F2FP.F16.F32.PACK_AB R4, RZ, R10 ;  /* 0x0000000aff04923e */ /* 0x002fc600000000ff */
[----:B0-----:R-:W-:-:S05]  /*04c0*/  IMAD.WIDE.U32 R2, R9, 0x2, R2 ;  /* 0x0000000209027825 */ /* 0x001fca00078e0002 */
[----:B------:R-:W-:Y:S01]  /*04d0*/  STG.E.U16 desc[UR4][R2.64], R4 ;  /* 0x0000000402007986 */ /* 0x000fe2000c101504 */
[----:B------:R-:W-:Y:S05]  /*04e0*/  EXIT ;  /* 0x000000000000794d */ /* 0x000fea0003800000 */
.L_x_21362:
        /* <DEDUP_REMOVED lines=9> */
.L_x_36357:


//--------------------- .text._ZN2at6native29vectorized_elementwise_kernelILi2EZZZNS0_16sqrt_kernel_cudaERNS_18TensorIteratorBaseEENKUlvE0_clEvENKUlvE1_clEvEUlN3c104HalfEE_St5arrayIPcLm2EEEEviT0_T1_ --------------------------
	.section	.text._ZN2at6native29vectorized_elementwise_kernelILi2EZZZNS0_16sqrt_kernel_cudaERNS_18TensorIteratorBaseEENKUlvE0_clEvENKUlvE1_clEvEUlN3c104HalfEE_St5arrayIPcLm2EEEEviT0_T1_,"ax",@progbits
	.align	128
        .global         _ZN2at6native29vectorized_elementwise_kernelILi2EZZZNS0_16sqrt_kernel_cudaERNS_18TensorIteratorBaseEENKUlvE0_clEvENKUlvE1_clEvEUlN3c104HalfEE_St5arrayIPcLm2EEEEviT0_T1_
        .type           _ZN2at6native29vectorized_elementwise_kernelILi2EZZZNS0_16sqrt_kernel_cudaERNS_18TensorIteratorBaseEENKUlvE0_clEvENKUlvE1_clEvEUlN3c104HalfEE_St5arrayIPcLm2EEEEviT0_T1_,@function
        .size           _ZN2at6native29vectorized_elementwise_kernelILi2EZZZNS0_16sqrt_kernel_cudaERNS_18TensorIteratorBaseEENKUlvE0_clEvENKUlvE1_clEvEUlN3c104HalfEE_St5arrayIPcLm2EEEEviT0_T1_,(.L_x_36358 - _ZN2at6native29vectorized_elementwise_kernelILi2EZZZNS0_16sqrt_kernel_cudaERNS_18TensorIteratorBaseEENKUlvE0_clEvENKUlvE1_clEvEUlN3c104HalfEE_St5arrayIPcLm2EEEEviT0_T1_)
        .other          _ZN2at6native29vectorized_elementwise_kernelILi2EZZZNS0_16sqrt_kernel_cudaERNS_18TensorIteratorBaseEENKUlvE0_clEvENKUlvE1_clEvEUlN3c104HalfEE_St5arrayIPcLm2EEEEviT0_T1_,@"STO_CUDA_ENTRY STV_DEFAULT"
_ZN2at6native29vectorized_elementwise_kernelILi2EZZZNS0_16sqrt_kernel_cudaERNS_18TensorIteratorBaseEENKUlvE0_clEvENKUlvE1_clEvEUlN3c104HalfEE_St5arrayIPcLm2EEEEviT0_T1_:
.text._ZN2at6native29vectorized_elementwise_kernelILi2EZZZNS0_16sqrt_kernel_cudaERNS_18TensorIteratorBaseEENKUlvE0_clEvENKUlvE1_clEvEUlN3c104HalfEE_St5arrayIPcLm2EEEEviT0_T1_:
        /* <DEDUP_REMOVED lines=19> */
[--C-:B--2---:R-:W-:Y:S02]  /*0130*/  HADD2.F32 R2, -RZ, R6.reuse.H0_H0 ;  /* 0x20000006ff027230 */ /* 0x104fe40000004100 */
[----:B------:R-:W-:Y:S02]  /*0140*/  HADD2.F32 R6, -RZ, R6.H1_H1 ;  /* 0x30000006ff067230 */ /* 0x000fe40000004100 */
[--C-:B---3--:R-:W-:Y:S02]  /*0150*/  HADD2.F32 R8, -RZ, R9.reuse.H0_H0 ;  /* 0x20000009ff087230 */ /* 0x108fe40000004100 */
[----:B------:R-:W-:Y:S01]  /*0160*/  HADD2.F32 R9, -RZ, R9.H1_H1 ;  /* 0x30000009ff097230 */ /* 0x000fe20000004100 */
[----:B------:R0:W-:Y:S01]  /*0170*/  MUFU.SQRT R7, R6 ;  /* 0x0000000600077308 */ /* 0x0001e20000002000 */
[--C-:B----4-:R-:W-:Y:S02]  /*0180*/  HADD2.F32 R10, -RZ, R11.reuse.H0_H0 ;  /* 0x2000000bff0a7230 */ /* 0x110fe40000004100 */
[----:B------:R-:W-:-:S02]  /*0190*/  HADD2.F32 R11, -RZ, R11.H1_H1 ;  /* 0x3000000bff0b7230 */ /* 0x000fc40000004100 */
[----:B-----5:R-:W-:-:S03]  /*01a0*/  HADD2.F32 R12, -RZ, R13.H0_H0 ;  /* 0x2000000dff0c7230 */ /* 0x020fc60000004100 */
[----:B------:R-:W1:Y:S01]  /*01b0*/  MUFU.SQRT R2, R2 ;  /* 0x0000000200027308 */ /* 0x000e620000002000 */
[----:B0-----:R-:W-:-:S07]  /*01c0*/  HADD2.F32 R6, -RZ, R13.H1_H1 ;  /* 0x3000000dff067230 */ /* 0x001fce0000004100 */
[----:B------:R-:W-:Y:S08]  /*01d0*/  MUFU.SQRT R8, R8 ;  /* 0x0000000800087308 */ /* 0x000ff00000002000 */
[----:B------:R-:W0:Y:S01]  /*01e0*/  MUFU.SQRT R9, R9 ;  /* 0x0000000900097308 */ /* 0x000e220000002000 */
[----:B-1----:R-:W-:-:S05]  /*01f0*/  F2FP.F16.F32.PACK_AB R7, R7, R2 ;  /* 0x000000020707723e */ /* 0x002fca00000000ff */
[----:B------:R-:W-:Y:S02]  /*0200*/  STG.E desc[UR4][R4.64], R7 ;  /* 0x0000000704007986 */ /* 0x000fe4000c101904 */
[----:B------:R-:W-:Y:S08]  /*0210*/  MUFU.SQRT R10, R10 ;  /* 0x0000000a000a7308 */ /* 0x000ff00000002000 */
[----:B------:R-:W1:Y:S01]  /*0220*/  MUFU.SQRT R11, R11 ;  /* 0x0000000b000b7308 */ /* 0x000e620000002000 */
[----:B0-----:R-:W-:-:S05]  /*0230*/  F2FP.F16.F32.PACK_AB R9, R9, R8 ;  /* 0x000000080909723e */ /* 0x001fca00000000ff */
[----:B------:R-:W-:Y:S02]  /*0240*/  STG.E desc[UR4][R4.64+0x200], R9 ;  /* 0x0002000904007986 */ /* 0x000fe4000c101904 */
[----:B------:R-:W-:Y:S08]  /*0250*/  MUFU.SQRT R12, R12 ;  /* 0x0000000c000c7308 */ /* 0x000ff00000002000 */
[----:B------:R-:W0:Y:S01]  /*0260*/  MUFU.SQRT R13, R6 ;  /* 0x00000006000d7308 */ /* 0x000e220000002000 */
[----:B-1----:R-:W-:-:S05]  /*0270*/  F2FP.F16.F32.PACK_AB R3, R11, R10 ;  /* 0x0000000a0b03723e */ /* 0x002fca00000000ff */
[----:B------:R-:W-:Y:S01]  /*0280*/  STG.E desc[UR4][R4.64+0x400], R3 ;  /* 0x0004000304007986 */ /* 0x000fe2000c101904 */
[----:B0-----:R-:W-:-:S05]  /*0290*/  F2FP.F16.F32.PACK_AB R13, R13, R12 ;  /* 0x0000000c0d0d723e */ /* 0x001fca00000000ff */
[----:B------:R-:W-:Y:S01]  /*02a0*/  STG.E desc[UR4][R4.64+0x600], R13 ;  /* 0x0006000d04007986 */ /* 0x000fe2000c101904 */
[----:B------:R-:W-:Y:S05]  /*02b0*/  EXIT ;  /* 0x000000000000794d */ /* 0x000fea0003800000 */
.L_x_21363:
[----:B------:R-:W0:Y:S01]  /*02c0*/  S2R R24, SR_TID.X ;  /* 0x0000000000187919 */ /* 0x000e220000002100 */
[----:B------:R-:W-:Y:S02]  /*02d0*/  PRMT R2, RZ, 0x7610, R2 ;  /* 0x00007610ff027816 */ /* 0x000fe40000000002 */
[----:B0-----:R-:W-:Y:S01]  /*02e0*/  ISETP.GE.AND P0, PT, R24, R5, PT ;  /* 0x000000051800720c */ /* 0x001fe20003f06270 */
[----:B------:R-:W-:-:S12]  /*02f0*/  IMAD.MOV.U32 R0, RZ, RZ, R24 ;  /* 0x000000ffff007224 */ /* 0x000fd800078e0018 */
[----:B------:R-:W-:Y:S01]  /*0300*/  @!P0 IADD3 R0, R24, 0x80, RZ ;  /* 0x0000008018008810 */ /* 0x000fe20007ffe0ff */
[----:B------:R-:W0:Y:S01]  /*0310*/  @!P0 LDC.64 R20, c[0x0][0x220] ;  /* 0x00008800ff148b82 */ /* 0x000e220000000a00 */
[----:B------:R-:W-:Y:S01]  /*0320*/  PRMT R28, RZ, 0x7610, R28 ;  /* 0x00007610ff1c7816 */ /* 0x000fe2000000001c */
[----:B------:R-:W-:Y:S01]  /*0330*/  @!P0 IMAD.IADD R15, R3, 0x1, R24 ;  /* 0x00000001030f8824 */ /* 0x000fe200078e0218 */
[----:B------:R-:W-:-:S13]  /*0340*/  ISETP.GE.AND P5, PT, R0, R5, PT ;  /* 0x000000050000720c */ /* 0x000fda0003fa6270 */
[----:B------:R-:W-:Y:S01]  /*0350*/  @!P5 IMAD.IADD R27, R3, 0x1, R0 ;  /* 0x00000001031bd824 */ /* 0x000fe200078e0200 */
[----:B------:R-:W1:Y:S01]  /*0360*/  @!P5 LDC.64 R12, c[0x0][0x220] ;  /* 0x00008800ff0cdb82 */ /* 0x000e620000000a00 */
[----:B------:R-:W-:-:S05]  /*0370*/  @!P5 VIADD R0, R0, 0x80 ;  /* 0x000000800000d836 */ /* 0x000fca0000000000 */
[----:B------:R-:W-:Y:S01]  /*0380*/  ISETP.GE.AND P6, PT, R0, R5, PT ;  /* 0x000000050000720c */ /* 0x000fe20003fc6270 */
[----:B0-----:R-:W-:-:S05]  /*0390*/  @!P0 IMAD.WIDE.U32 R20, R15, 0x2, R20 ;  /* 0x000000020f148825 */ /* 0x001fca00078e0014 */
[----:B------:R-:W2:Y:S07]  /*03a0*/  @!P0 LDG.E.U16 R2, desc[UR4][R20.64] ;  /* 0x0000000414028981 */ /* 0x000eae000c1e1500 */
[----:B------:R-:W-:Y:S01]  /*03b0*/  @!P6 IADD3 R29, R3, R0, RZ ;  /* 0x00000000031de210 */ /* 0x000fe20007ffe0ff */
[----:B------:R-:W-:Y:S01]  /*03c0*/  @!P6 VIADD R0, R0, 0x80 ;  /* 0x000000800000e836 */ /* 0x000fe20000000000 */
[----:B------:R-:W0:Y:S01]  /*03d0*/  @!P6 LDC.64 R18, c[0x0][0x220] ;  /* 0x00008800ff12eb82 */ /* 0x000e220000000a00 */
[----:B-1----:R-:W-:-:S03]  /*03e0*/  @!P5 IMAD.WIDE.U32 R12, R27, 0x2, R12 ;  /* 0x000000021b0cd825 */ /* 0x002fc600078e000c */
[----:B------:R-:W-:-:S13]  /*03f0*/  ISETP.GE.AND P1, PT, R0, R5, PT ;  /* 0x000000050000720c */ /* 0x000fda0003f26270 */
[----:B------:R-:W-:Y:S01]  /*0400*/  @!P1 IMAD.IADD R4, R3, 0x1, R0 ;  /* 0x0000000103049824 */ /* 0x000fe200078e0200 */
[----:B------:R-:W-:Y:S01]  /*0410*/  @!P1 IADD3 R0, R0, 0x80, RZ ;  /* 0x0000008000009810 */ /* 0x000fe20007ffe0ff */
[----:B------:R-:W1:Y:S03]  /*0420*/  @!P1 LDC.64 R16, c[0x0][0x220] ;  /* 0x00008800ff109b82 */ /* 0x000e660000000a00 */
        /* <DEDUP_REMOVED lines=11> */
[----:B0-----:R-:W0:Y:S01]  /*04e0*/  @!P3 LDC.64 R12, c[0x0][0x220] ;  /* 0x00008800ff0cbb82 */ /* 0x001e220000000a00 */
[----:B------:R-:W5:Y:S03]  /*04f0*/  @!P6 LDG.E.U16 R28, desc[UR4][R18.64] ;  /* 0x00000004121ce981 */ /* 0x000f66000c1e1500 */
[----:B------:R-:W-:-:S13]  /*0500*/  ISETP.GE.AND P4, PT, R0, R5, PT ;  /* 0x000000050000720c */ /* 0x000fda0003f86270 */
[----:B------:R-:W-:Y:S01]  /*0510*/  @!P4 IADD3 R29, R3, R0, RZ ;  /* 0x00000000031dc210 */ /* 0x000fe20007ffe0ff */
[----:B------:R-:W-:Y:S01]  /*0520*/  @!P4 VIADD R0, R0, 0x80 ;  /* 0x000000800000c836 */ /* 0x000fe20000000000 */
[----:B------:R-:W-:Y:S01]  /*0530*/  PRMT R4, RZ, 0x7610, R4 ;  /* 0x00007610ff047816 */ /* 0x000fe20000000004 */
[----:B------:R-:W1:Y:S03]  /*0540*/  @!P4 LDC.64 R20, c[0x0][0x220] ;  /* 0x00008800ff14cb82 */ /* 0x000e660000000a00 */
[----:B------:R-:W-:Y:S02]  /*0550*/  ISETP.GE.AND P5, PT, R0, R5, PT ;  /* 0x000000050000720c */ /* 0x000fe40003fa6270 */
[----:B------:R3:W4:Y:S11]  /*0560*/  @!P1 LDG.E.U16 R4, desc[UR4][R16.64] ;  /* 0x0000000410049981 */ /* 0x000736000c1e1500 */
[----:B---3--:R-:W3:Y:S01]  /*0570*/  @!P5 LDC.64 R16, c[0x0][0x220] ;  /* 0x00008800ff10db82 */ /* 0x008ee20000000a00 */
[----:B0-----:R-:W-:Y:S01]  /*0580*/  @!P3 IMAD.WIDE.U32 R12, R25, 0x2, R12 ;  /* 0x00000002190cb825 */ /* 0x001fe200078e000c */
[----:B------:R-:W-:-:S02]  /*0590*/  @!P5 IADD3 R25, R3, R0, RZ ;  /* 0x000000000319d210 */ /* 0x000fc40007ffe0ff */
[----:B------:R-:W-:Y:S01]  /*05a0*/  PRMT R18, RZ, 0x7610, R18 ;  /* 0x00007610ff127816 */ /* 0x000fe20000000012 */
[----:B------:R-:W-:Y:S01]  /*05b0*/  @!P2 IMAD.WIDE.U32 R14, R23, 0x2, R14 ;  /* 0x00000002170ea825 */ /* 0x000fe200078e000e */
[----:B------:R-:W-:Y:S02]  /*05c0*/  PRMT R23, RZ, 0x7610, R23 ;  /* 0x00007610ff177816 */ /* 0x000fe40000000017 */
[----:B------:R-:W-:Y:S01]  /*05d0*/  PRMT R19, RZ, 0x7610, R19 ;  /* 0x00007610ff137816 */ /* 0x000fe20000000013 */
[----:B-1----:R-:W-:Y:S01]  /*05e0*/  @!P4 IMAD.WIDE.U32 R20, R29, 0x2, R20 ;  /* 0x000000021d14c825 */ /* 0x002fe200078e0014 */
[----:B------:R-:W-:Y:S01]  /*05f0*/  PRMT R0, RZ, 0x7610, R0 ;  /* 0x00007610ff007816 */ /* 0x000fe20000000000 */
[----:B------:R-:W4:Y:S04]  /*0600*/  @!P3 LDG.E.U16 R18, desc[UR4][R12.64] ;  /* 0x000000040c12b981 */ /* 0x000f28000c1e1500 */
[----:B------:R0:W4:Y:S04]  /*0610*/  @!P2 LDG.E.U16 R23, desc[UR4][R14.64] ;  /* 0x000000040e17a981 */ /* 0x000128000c1e1500 */
[----:B------:R1:W4:Y:S01]  /*0620*/  @!P4 LDG.E.U16 R19, desc[UR4][R20.64] ;  /* 0x000000041413c981 */ /* 0x000322000c1e1500 */
[----:B---3--:R-:W-:-:S05]  /*0630*/  @!P5 IMAD.WIDE.U32 R16, R25, 0x2, R16 ;  /* 0x000000021910d825 */ /* 0x008fca00078e0010 */
[----:B------:R3:W4:Y:S01]  /*0640*/  @!P5 LDG.E.U16 R0, desc[UR4][R16.64] ;  /* 0x000000041000d981 */ /* 0x000722000c1e1500 */
[----:B0-----:R-:W-:-:S05]  /*0650*/  VIADD R14, R24, 0x100 ;  /* 0x00000100180e7836 */ /* 0x001fca0000000000 */
[----:B------:R-:W-:Y:S01]  /*0660*/  ISETP.GE.AND P5, PT, R14, R5, PT ;  /* 0x000000050e00720c */ /* 0x000fe20003fa6270 */
[----:B------:R-:W-:-:S05]  /*0670*/  VIADD R12, R24, 0x180 ;  /* 0x00000180180c7836 */ /* 0x000fca0000000000 */
[----:B------:R-:W-:Y:S02]  /*0680*/  ISETP.GE.AND P2, PT, R12, R5, PT ;  /* 0x000000050c00720c */ /* 0x000fe40003f46270 */
[----:B------:R-:W-:-:S04]  /*0690*/  IADD3 R12, R24, 0x200, RZ ;  /* 0x00000200180c7810 */ /* 0x000fc80007ffe0ff */
[----:B------:R-:W-:Y:S01]  /*06a0*/  ISETP.GE.AND P3, PT, R12, R5, PT ;  /* 0x000000050c00720c */ /* 0x000fe20003f66270 */
[C---:B------:R-:W-:Y:S01]  /*06b0*/  VIADD R12, R24.reuse, 0x280 ;  /* 0x00000280180c7836 */ /* 0x040fe20000000000 */
[----:B-1----:R-:W-:-:S04]  /*06c0*/  IADD3 R20, R24, 0x300, RZ ;  /* 0x0000030018147810 */ /* 0x002fc80007ffe0ff */
[-C--:B------:R-:W-:Y:S02]  /*06d0*/  ISETP.GE.AND P4, PT, R12, R5.reuse, PT ;  /* 0x000000050c00720c */ /* 0x080fe40003f86270 */
[----:B------:R-:W0:Y:S01]  /*06e0*/  @!P0 LDC.64 R12, c[0x0][0x218] ;  /* 0x00008600ff0c8b82 */ /* 0x000e220000000a00 */
[----:B------:R-:W-:Y:S01]  /*06f0*/  ISETP.GE.AND P6, PT, R20, R5, PT ;  /* 0x000000051400720c */ /* 0x000fe20003fc6270 */
[C---:B------:R-:W-:Y:S01]  /*0700*/  VIADD R20, R24.reuse, 0x380 ;  /* 0x0000038018147836 */ /* 0x040fe20000000000 */
[----:B------:R-:W-:-:S04]  /*0710*/  IADD3 R14, R24, 0x80, RZ ;  /* 0x00000080180e7810 */ /* 0x000fc80007ffe0ff */
[----:B------:R-:W-:Y:S02]  /*0720*/  ISETP.GE.AND P1, PT, R14, R5, PT ;  /* 0x000000050e00720c */ /* 0x000fe40003f26270 */
[----:B------:R-:W-:Y:S01]  /*0730*/  @!P0 IADD3 R21, R3, R24, RZ ;  /* 0x0000001803158210 */ /* 0x000fe20007ffe0ff */
[----:B------:R-:W-:-:S04]  /*0740*/  @!P0 IMAD.MOV.U32 R24, RZ, RZ, R14 ;  /* 0x000000ffff188224 */ /* 0x000fc800078e000e */
[----:B0-----:R-:W-:Y:S01]  /*0750*/  @!P0 IMAD.WIDE.U32 R12, R21, 0x2, R12 ;  /* 0x00000002150c8825 */ /* 0x001fe200078e000c */
[----:B------:R-:W-:Y:S04]  /*0760*/  BSSY B0, `(.L_x_21364) ;  /* 0x0000047000007945 */ /* 0x000fe80003800000 */
[----:B------:R-:W-:Y:S01]  /*0770*/  BSSY B1, `(.L_x_21365) ;  /* 0x000003f000017945 */ /* 0x000fe20003800000 */
[----:B--2---:R-:W-:-:S06]  /*0780*/  @!P0 HADD2.F32 R2, -RZ, R2.H0_H0 ;  /* 0x20000002ff028230 */ /* 0x004fcc0000004100 */
[----:B------:R-:W0:Y:S02]  /*0790*/  @!P0 MUFU.SQRT R2, R2 ;  /* 0x0000000200028308 */ /* 0x000e240000002000 */
[----:B0-----:R-:W-:Y:S01]  /*07a0*/  @!P0 F2FP.F16.F32.PACK_AB R26, RZ, R2 ;  /* 0x00000002ff1a823e */ /* 0x001fe200000000ff */
[----:B-----5:R-:W-:-:S05]  /*07b0*/  @!P5 HADD2.F32 R28, -RZ, R28.H0_H0 ;  /* 0x2000001cff1cd230 */ /* 0x020fca0000004100 */
[----:B---3--:R-:W0:Y:S01]  /*07c0*/  @!P5 MUFU.SQRT R16, R28 ;  /* 0x0000001c0010d308 */ /* 0x008e220000002000 */
[----:B----4-:R-:W-:Y:S01]  /*07d0*/  @!P1 HADD2.F32 R15, -RZ, R27.H0_H0 ;  /* 0x2000001bff0f9230 */ /* 0x010fe20000004100 */
[----:B0-----:R-:W-:Y:S02]  /*07e0*/  @!P5 F2FP.F16.F32.PACK_AB R6, RZ, R16 ;  /* 0x00000010ff06d23e */ /* 0x001fe400000000ff */
[----:B------:R-:W-:Y:S01]  /*07f0*/  ISETP.GE.AND P5, PT, R20, R5, PT ;  /* 0x000000051400720c */ /* 0x000fe20003fa6270 */
[----:B------:R-:W-:-:S03]  /*0800*/  @!P2 HADD2.F32 R4, -RZ, R4.H0_H0 ;  /* 0x20000004ff04a230 */ /* 0x000fc60000004100 */
[----:B------:R-:W0:Y:S01]  /*0810*/  @!P1 MUFU.SQRT R15, R15 ;  /* 0x0000000f000f9308 */ /* 0x000e220000002000 */
[----:B------:R1:W-:Y:S01]  /*0820*/  @!P0 STG.E.U16 desc[UR4][R12.64], R26 ;  /* 0x0000001a0c008986 */ /* 0x0003e2000c101504 */
[----:B------:R-:W-:-:S06]  /*0830*/  ISETP.GE.AND P0, PT, R24, R5, PT ;  /* 0x000000051800720c */ /* 0x000fcc0003f06270 */
[----:B------:R-:W2:Y:S01]  /*0840*/  @!P2 MUFU.SQRT R4, R4 ;  /* 0x000000040004a308 */ /* 0x000ea20000002000 */
[----:B------:R-:W-:Y:S02]  /*0850*/  @!P4 HADD2.F32 R17, -RZ, R18.H0_H0 ;  /* 0x20000012ff11c230 */ /* 0x000fe40000004100 */
[----:B------:R-:W-:Y:S02]  /*0860*/  @!P3 HADD2.F32 R16, -RZ, R23.H0_H0 ;  /* 0x20000017ff10b230 */ /* 0x000fe40000004100 */
[----:B------:R-:W-:-:S03]  /*0870*/  @!P6 HADD2.F32 R19, -RZ, R19.H0_H0 ;  /* 0x20000013ff13e230 */ /* 0x000fc60000004100 */
[----:B------:R-:W-:Y:S01]  /*0880*/  @!P4 MUFU.SQRT R17, R17 ;  /* 0x000000110011c308 */ /* 0x000fe20000002000 */
[----:B------:R-:W-:-:S07]  /*0890*/  @!P5 HADD2.F32 R0, -RZ, R0.H0_H0 ;  /* 0x20000000ff00d230 */ /* 0x000fce0000004100 */
[----:B------:R-:W3:Y:S08]  /*08a0*/  @!P3 MUFU.SQRT R16, R16 ;  /* 0x000000100010b308 */ /* 0x000ef00000002000 */
[----:B------:R-:W4:Y:S08]  /*08b0*/  @!P6 MUFU.SQRT R19, R19 ;  /* 0x000000130013e308 */ /* 0x000f300000002000 */
[----:B------:R-:W5:Y:S01]  /*08c0*/  @!P5 MUFU.SQRT R0, R0 ;  /* 0x000000000000d308 */ /* 0x000f620000002000 */
[----:B0-----:R-:W-:-:S02]  /*08d0*/  @!P1 F2FP.F16.F32.PACK_AB R7, RZ, R15 ;  /* 0x0000000fff07923e */ /* 0x001fc400000000ff */
[----:B--2---:R-:W-:Y:S02]  /*08e0*/  @!P2 F2FP.F16.F32.PACK_AB R8, RZ, R4 ;  /* 0x00000004ff08a23e */ /* 0x004fe400000000ff */
[----:B---3--:R-:W-:Y:S02]  /*08f0*/  @!P3 F2FP.F16.F32.PACK_AB R9, RZ, R16 ;  /* 0x00000010ff09b23e */ /* 0x008fe400000000ff */
[----:B------:R-:W-:Y:S02]  /*0900*/  @!P4 F2FP.F16.F32.PACK_AB R10, RZ, R17 ;  /* 0x00000011ff0ac23e */ /* 0x000fe400000000ff */
[----:B----4-:R-:W-:Y:S02]  /*0910*/  @!P6 F2FP.F16.F32.PACK_AB R11, RZ, R19 ;  /* 0x00000013ff0be23e */ /* 0x010fe400000000ff */
[----:B-----5:R-:W-:Y:S01]  /*0920*/  @!P5 F2FP.F16.F32.PACK_AB R22, RZ, R0 ;  /* 0x00000000ff16d23e */ /* 0x020fe200000000ff */
[----:B-1----:R-:W-:Y:S06]  /*0930*/  @P0 BRA `(.L_x_21366) ;  /* 0x0000000000300947 */ /* 0x002fec0003800000 */
        /* <DEDUP_REMOVED lines=12> */
.L_x_21366:
[----:B------:R-:W-:-:S13]  /*0a00*/  ISETP.GE.AND P0, PT, R24, R5, PT ;  /* 0x000000051800720c */ /* 0x000fda0003f06270 */
[----:B------:R-:W-:Y:S05]  /*0a10*/  @P0 BRA `(.L_x_21368) ;  /* 0x0000000000300947 */ /* 0x000fea0003800000 */
[----:B0-----:R-:W0:Y:S01]  /*0a20*/  LDC.64 R6, c[0x0][0x218] ;  /* 0x00008600ff067b82 */ /* 0x001e220000000a00 */
[----:B------:R-:W-:Y:S01]  /*0a30*/  IADD3 R13, R3, R24, RZ ;  /* 0x00000018030d7210 */ /* 0x000fe20007ffe0ff */
[----:B------:R-:W-:-:S04]  /*0a40*/  VIADD R24, R24, 0x80 ;  /* 0x0000008018187836 */ /* 0x000fc80000000000 */
[----:B0-----:R-:W-:-:S05]  /*0a50*/  IMAD.WIDE.U32 R6, R13, 0x2, R6 ;  /* 0x000000020d067825 */ /* 0x001fca00078e0006 */
[----:B------:R1:W-:Y:S02]  /*0a60*/  STG.E.U16 desc[UR4][R6.64], R8 ;  /* 0x0000000806007986 */ /* 0x0003e4000c101504 */
.L_x_21367:
[----:B------:R-:W-:-:S13]  /*0a70*/  ISETP.GE.AND P0, PT, R24, R5, PT ;  /* 0x000000051800720c */ /* 0x000fda0003f06270 */
[----:B------:R-:W-:Y:S05]  /*0a80*/  @P0 BRA `(.L_x_21369) ;  /* 0x0000000000340947 */ /* 0x000fea0003800000 */
[----:B01----:R-:W0:Y:S01]  /*0a90*/  LDC.64 R6, c[0x0][0x218] ;  /* 0x00008600ff067b82 */ /* 0x003e220000000a00 */
[----:B------:R-:W-:Y:S01]  /*0aa0*/  IADD3 R13, R3, R24, RZ ;  /* 0x00000018030d7210 */ /* 0x000fe20007ffe0ff */
[----:B------:R-:W-:-:S04]  /*0ab0*/  VIADD R24, R24, 0x80 ;  /* 0x0000008018187836 */ /* 0x000fc80000000000 */
[----:B0-----:R-:W-:-:S05]  /*0ac0*/  IMAD.WIDE.U32 R6, R13, 0x2, R6 ;  /* 0x000000020d067825 */ /* 0x001fca00078e0006 */
[----:B------:R1:W-:Y:S02]  /*0ad0*/  STG.E.U16 desc[UR4][R6.64], R9 ;  /* 0x0000000906007986 */ /* 0x0003e4000c101504 */
.L_x_21368:
        /* <DEDUP_REMOVED lines=8> */
.L_x_21369:
[----:B------:R-:W-:Y:S05]  /*0b60*/  BSYNC B1 ;  /* 0x0000000000017941 */ /* 0x000fea0003800000 */
.L_x_21365:
[----:B------:R-:W-:-:S13]  /*0b70*/  ISETP.GE.AND P0, PT, R24, R5, PT ;  /* 0x000000051800720c */ /* 0x000fda0003f06270 */
[----:B012---:R-:W0:Y:S01]  /*0b80*/  @!P0 LDC.64 R6, c[0x0][0x218] ;  /* 0x00008600ff068b82 */ /* 0x007e220000000a00 */
[----:B------:R-:W-:Y:S01]  /*0b90*/  @!P0 IADD3 R9, R3, R24, RZ ;  /* 0x0000001803098210 */ /* 0x000fe20007ffe0ff */
[----:B------:R-:W-:-:S04]  /*0ba0*/  @!P0 VIADD R24, R24, 0x80 ;  /* 0x0000008018188836 */ /* 0x000fc80000000000 */
[----:B0-----:R-:W-:-:S05]  /*0bb0*/  @!P0 IMAD.WIDE.U32 R6, R9, 0x2, R6 ;  /* 0x0000000209068825 */ /* 0x001fca00078e0006 */
[----:B------:R2:W-:Y:S02]  /*0bc0*/  @!P0 STG.E.U16 desc[UR4][R6.64], R11 ;  /* 0x0000000b06008986 */ /* 0x0005e4000c101504 */
.L_x_21370:
[----:B------:R-:W-:Y:S05]  /*0bd0*/  BSYNC B0 ;  /* 0x0000000000007941 */ /* 0x000fea0003800000 */
.L_x_21364:
[----:B------:R-:W-:Y:S05]  /*0be0*/  WARPSYNC.ALL ;  /* 0x0000000000007948 */ /* 0x000fea0003800000 */
[----:B------:R-:W-:-:S13]  /*0bf0*/  ISETP.GE.AND P0, PT, R24, R5, PT ;  /* 0x000000051800720c */ /* 0x000fda0003f06270 */
[----:B------:R-:W-:Y:S05]  /*0c00*/  @P0 EXIT ;  /* 0x000000000000094d */ /* 0x000fea0003800000 */
[----:B------:R-:W3:Y:S01]  /*0c10*/  LDC.64 R4, c[0x0][0x218] ;  /* 0x00008600ff047b82 */ /* 0x000ee20000000a00 */
[----:B------:R-:W-:-:S05]  /*0c20*/  IADD3 R3, R3, R24, RZ ;  /* 0x0000001803037210 */ /* 0x000fca0007ffe0ff */
[----:B---3--:R-:W-:-:S05]  /*0c30*/  IMAD.WIDE.U32 R2, R3, 0x2, R4 ;  /* 0x0000000203027825 */ /* 0x008fca00078e0004 */
[----:B------:R-:W-:Y:S01]  /*0c40*/  STG.E.U16 desc[UR4][R2.64], R22 ;  /* 0x0000001602007986 */ /* 0x000fe2000c101504 */
[----:B------:R-:W-:Y:S05]  /*0c50*/  EXIT ;  /* 0x000000000000794d */ /* 0x000fea0003800000 */
.L_x_21371:
        /* <DEDUP_REMOVED lines=10> */
.L_x_36358:


//--------------------- .text._ZN2at6native29vectorized_elementwise_kernelILi4EZZZNS0_16sqrt_kernel_cudaERNS_18TensorIteratorBaseEENKUlvE0_clEvENKUlvE1_clEvEUlN3c104HalfEE_St5arrayIPcLm2EEEEviT0_T1_ --------------------------
	.section	.text._ZN2at6native29vectorized_elementwise_kernelILi4EZZZNS0_16sqrt_kernel_cudaERNS_18TensorIteratorBaseEENKUlvE0_clEvENKUlvE1_clEvEUlN3c104HalfEE_St5arrayIPcLm2EEEEviT0_T1_,"ax",@progbits
	.align	128
        .global         _ZN2at6native29vectorized_elementwise_kernelILi4EZZZNS0_16sqrt_kernel_cudaERNS_18TensorIteratorBaseEENKUlvE0_clEvENKUlvE1_clEvEUlN3c104HalfEE_St5arrayIPcLm2EEEEviT0_T1_
        .type           _ZN2at6native29vectorized_elementwise_kernelILi4EZZZNS0_16sqrt_kernel_cudaERNS_18TensorIteratorBaseEENKUlvE0_clEvENKUlvE1_clEvEUlN3c104HalfEE_St5arrayIPcLm2EEEEviT0_T1_,@function
        .size           _ZN2at6native29vectorized_elementwise_kernelILi4EZZZNS0_16sqrt_kernel_cudaERNS_18TensorIteratorBaseEENKUlvE0_clEvENKUlvE1_clEvEUlN3c104HalfEE_St5arrayIPcLm2EEEEviT0_T1_,(.L_x_36359 - _ZN2at6native29vectorized_elementwise_kernelILi4EZZZNS0_16sqrt_kernel_cudaERNS_18TensorIteratorBaseEENKUlvE0_clEvENKUlvE1_clEvEUlN3c104HalfEE_St5arrayIPcLm2EEEEviT0_T1_)
        .other          _ZN2at6native29vectorized_elementwise_kernelILi4EZZZNS0_16sqrt_kernel_cudaERNS_18TensorIteratorBaseEENKUlvE0_clEvENKUlvE1_clEvEUlN3c104HalfEE_St5arrayIPcLm2EEEEviT0_T1_,@"STO_CUDA_ENTRY STV_DEFAULT"
_ZN2at6native29vectorized_elementwise_kernelILi4EZZZNS0_16sqrt_kernel_cudaERNS_18TensorIteratorBaseEENKUlvE0_clEvENKUlvE1_clEvEUlN3c104HalfEE_St5arrayIPcLm2EEEEviT0_T1_:
.text._ZN2at6native29vectorized_elementwise_kernelILi4EZZZNS0_16sqrt_kernel_cudaERNS_18TensorIteratorBaseEENKUlvE0_clEvENKUlvE1_clEvEUlN3c104HalfEE_St5arrayIPcLm2EEEEviT0_T1_:
        /* <DEDUP_REMOVED lines=16> */
[----:B------:R-:W-:-:S04]  /*0100*/  IMAD.WIDE R6, R0, 0x8, R6 ;  /* 0x0000000800067825 */ /* 0x000fc800078e0206 */
[--C-:B--2---:R-:W-:Y:S02]  /*0110*/  HADD2.F32 R2, -RZ, R10.reuse.H0_H0 ;  /* 0x2000000aff027230 */ /* 0x104fe40000004100 */
[----:B------:R-:W-:Y:S02]  /*0120*/  HADD2.F32 R8, -RZ, R10.H1_H1 ;  /* 0x3000000aff087230 */ /* 0x000fe40000004100 */
[----:B------:R-:W-:Y:S02]  /*0130*/  HADD2.F32 R10, -RZ, R11.H0_H0 ;  /* 0x2000000bff0a7230 */ /* 0x000fe40000004100 */
[----:B---3--:R-:W-:Y:S01]  /*0140*/  HADD2.F32 R12, -RZ, R4.H0_H0 ;  /* 0x20000004ff0c7230 */ /* 0x008fe20000004100 */
[----:B------:R-:W-:Y:S01]  /*0150*/  MUFU.SQRT R2, R2 ;  /* 0x0000000200027308 */ /* 0x000fe20000002000 */
[----:B------:R-:W-:Y:S02]  /*0160*/  HADD2.F32 R14, -RZ, R5.H0_H0 ;  /* 0x20000005ff0e7230 */ /* 0x000fe40000004100 */
[----:B------:R-:W-:-:S02]  /*0170*/  HADD2.F32 R11, -RZ, R11.H1_H1 ;  /* 0x3000000bff0b7230 */ /* 0x000fc40000004100 */
[----:B------:R-:W-:Y:S02]  /*0180*/  HADD2.F32 R5, -RZ, R5.H1_H1 ;  /* 0x30000005ff057230 */ /* 0x000fe40000004100 */
[----:B------:R-:W-:Y:S01]  /*0190*/  HADD2.F32 R4, -RZ, R4.H1_H1 ;  /* 0x30000004ff047230 */ /* 0x000fe20000004100 */
[----:B------:R-:W-:Y:S08]  /*01a0*/  MUFU.SQRT R12, R12 ;  /* 0x0000000c000c7308 */ /* 0x000ff00000002000 */
[----:B------:R-:W0:Y:S08]  /*01b0*/  MUFU.SQRT R13, R4 ;  /* 0x00000004000d7308 */ /* 0x000e300000002000 */
[----:B------:R-:W1:Y:S08]  /*01c0*/  MUFU.SQRT R9, R8 ;  /* 0x0000000800097308 */ /* 0x000e700000002000 */
[----:B------:R-:W-:Y:S01]  /*01d0*/  MUFU.SQRT R10, R10 ;  /* 0x0000000a000a7308 */ /* 0x000fe20000002000 */
[----:B0-----:R-:W-:-:S07]  /*01e0*/  F2FP.F16.F32.PACK_AB R12, R13, R12 ;  /* 0x0000000c0d0c723e */ /* 0x001fce00000000ff */
[----:B------:R-:W0:Y:S01]  /*01f0*/  MUFU.SQRT R11, R11 ;  /* 0x0000000b000b7308 */ /* 0x000e220000002000 */
[----:B-1----:R-:W-:-:S07]  /*0200*/  F2FP.F16.F32.PACK_AB R2, R9, R2 ;  /* 0x000000020902723e */ /* 0x002fce00000000ff */
[----:B------:R-:W-:Y:S08]  /*0210*/  MUFU.SQRT R14, R14 ;  /* 0x0000000e000e7308 */ /* 0x000ff00000002000 */
[----:B------:R-:W1:Y:S01]  /*0220*/  MUFU.SQRT R5, R5 ;  /* 0x0000000500057308 */ /* 0x000e620000002000 */
[----:B0-----:R-:W-:-:S05]  /*0230*/  F2FP.F16.F32.PACK_AB R3, R11, R10 ;  /* 0x0000000a0b03723e */ /* 0x001fca00000000ff */
[----:B------:R-:W-:Y:S01]  /*0240*/  STG.E.64 desc[UR4][R6.64], R2 ;  /* 0x0000000206007986 */ /* 0x000fe2000c101b04 */
[----:B-1----:R-:W-:-:S05]  /*0250*/  F2FP.F16.F32.PACK_AB R13, R5, R14 ;  /* 0x0000000e050d723e */ /* 0x002fca00000000ff */
[----:B------:R-:W-:Y:S01]  /*0260*/  STG.E.64 desc[UR4][R6.64+0x400], R12 ;  /* 0x0004000c06007986 */ /* 0x000fe2000c101b04 */
[----:B------:R-:W-:Y:S05]  /*0270*/  EXIT ;  /* 0x000000000000794d */ /* 0x000fea0003800000 */
.L_x_21372:
        /* <DEDUP_REMOVED lines=116> */
.L_x_21375:
[----:B------:R-:W-:-:S13]  /*09c0*/  ISETP.GE.AND P0, PT, R24, R5, PT ;  /* 0x000000051800720c */ /* 0x000fda0003f06270 */
[----:B------:R-:W-:Y:S05]  /*09d0*/  @P0 BRA `(.L_x_21377) ;  /* 0x0000000000300947 */ /* 0x000fea0003800000 */
[----:B0-----:R-:W0:Y:S01]  /*09e0*/  LDC.64 R6, c[0x0][0x218] ;  /* 0x00008600ff067b82 */ /* 0x001e220000000a00 */
[----:B------:R-:W-:Y:S01]  /*09f0*/  IADD3 R13, R3, R24, RZ ;  /* 0x00000018030d7210 */ /* 0x000fe20007ffe0ff */
[----:B------:R-:W-:-:S04]  /*0a00*/  VIADD R24, R24, 0x80 ;  /* 0x0000008018187836 */ /* 0x000fc80000000000 */
[----:B0-----:R-:W-:-:S05]  /*0a10*/  IMAD.WIDE.U32 R6, R13, 0x2, R6 ;  /* 0x000000020d067825 */ /* 0x001fca00078e0006 */
[----:B------:R1:W-:Y:S02]  /*0a20*/  STG.E.U16 desc[UR4][R6.64], R8 ;  /* 0x0000000806007986 */ /* 0x0003e4000c101504 */
.L_x_21376:
[----:B------:R-:W-:-:S13]  /*0a30*/  ISETP.GE.AND P0, PT, R24, R5, PT ;  /* 0x000000051800720c */ /* 0x000fda0003f06270 */
[----:B------:R-:W-:Y:S05]  /*0a40*/  @P0 BRA `(.L_x_21378) ;  /* 0x0000000000340947 */ /* 0x000fea0003800000 */
[----:B01----:R-:W0:Y:S01]  /*0a50*/  LDC.64 R6, c[0x0][0x218] ;  /* 0x00008600ff067b82 */ /* 0x003e220000000a00 */
[----:B------:R-:W-:Y:S01]  /*0a60*/  IADD3 R13, R3, R24, RZ ;  /* 0x00000018030d7210 */ /* 0x000fe20007ffe0ff */
[----:B------:R-:W-:-:S04]  /*0a70*/  VIADD R24, R24, 0x80 ;  /* 0x0000008018187836 */ /* 0x000fc80000000000 */
[----:B0-----:R-:W-:-:S05]  /*0a80*/  IMAD.WIDE.U32 R6, R13, 0x2, R6 ;  /* 0x000000020d067825 */ /* 0x001fca00078e0006 */
[----:B------:R1:W-:Y:S02]  /*0a90*/  STG.E.U16 desc[UR4][R6.64], R9 ;  /* 0x0000000906007986 */ /* 0x0003e4000c101504 */
.L_x_21377:
        /* <DEDUP_REMOVED lines=8> */
.L_x_21378:
[----:B------:R-:W-:Y:S05]  /*0b20*/  BSYNC B1 ;  /* 0x0000000000017941 */ /* 0x000fea0003800000 */
.L_x_21374:
[----:B------:R-:W-:-:S13]  /*0b30*/  ISETP.GE.AND P0, PT, R24, R5, PT ;  /* 0x000000051800720c */ /* 0x000fda0003f06270 */
[----:B012---:R-:W0:Y:S01]  /*0b40*/  @!P0 LDC.64 R6, c[0x0][0x218] ;  /* 0x00008600ff068b82 */ /* 0x007e220000000a00 */
[----:B------:R-:W-:Y:S01]  /*0b50*/  @!P0 IADD3 R9, R3, R24, RZ ;  /* 0x0000001803098210 */ /* 0x000fe20007ffe0ff */
[----:B------:R-:W-:-:S04]  /*0b60*/  @!P0 VIADD R24, R24, 0x80 ;  /* 0x0000008018188836 */ /* 0x000fc80000000000 */
[----:B0-----:R-:W-:-:S05]  /*0b70*/  @!P0 IMAD.WIDE.U32 R6, R9, 0x2, R6 ;  /* 0x0000000209068825 */ /* 0x001fca00078e0006 */
[----:B------:R2:W-:Y:S02]  /*0b80*/  @!P0 STG.E.U16 desc[UR4][R6.64], R11 ;  /* 0x0000000b06008986 */ /* 0x0005e4000c101504 */
.L_x_21379:
[----:B------:R-:W-:Y:S05]  /*0b90*/  BSYNC B0 ;  /* 0x0000000000007941 */ /* 0x000fea0003800000 */
.L_x_21373:
        /* <DEDUP_REMOVED lines=8> */
.L_x_21380:
        /* <DEDUP_REMOVED lines=14> */
.L_x_36359:


//--------------------- .text._ZN2at6native29vectorized_elementwise_kernelILi8EZZZNS0_16sqrt_kernel_cudaERNS_18TensorIteratorBaseEENKUlvE0_clEvENKUlvE1_clEvEUlN3c104HalfEE_St5arrayIPcLm2EEEEviT0_T1_ --------------------------
	.section	.text._ZN2at6native29vectorized_elementwise_kernelILi8EZZZNS0_16sqrt_kernel_cudaERNS_18TensorIteratorBaseEENKUlvE0_clEvENKUlvE1_clEvEUlN3c104HalfEE_St5arrayIPcLm2EEEEviT0_T1_,"ax",@progbits
	.align	128
        .global         _ZN2at6native29vectorized_elementwise_kernelILi8EZZZNS0_16sqrt_kernel_cudaERNS_18TensorIteratorBaseEENKUlvE0_clEvENKUlvE1_clEvEUlN3c104HalfEE_St5arrayIPcLm2EEEEviT0_T1_
        .type           _ZN2at6native29vectorized_elementwise_kernelILi8EZZZNS0_16sqrt_kernel_cudaERNS_18TensorIteratorBaseEENKUlvE0_clEvENKUlvE1_clEvEUlN3c104HalfEE_St5arrayIPcLm2EEEEviT0_T1_,@function
        .size           _ZN2at6native29vectorized_elementwise_kernelILi8EZZZNS0_16sqrt_kernel_cudaERNS_18TensorIteratorBaseEENKUlvE0_clEvENKUlvE1_clEvEUlN3c104HalfEE_St5arrayIPcLm2EEEEviT0_T1_,(.L_x_36360 - _ZN2at6native29vectorized_elementwise_kernelILi8EZZZNS0_16sqrt_kernel_cudaERNS_18TensorIteratorBaseEENKUlvE0_clEvENKUlvE1_clEvEUlN3c104HalfEE_St5arrayIPcLm2EEEEviT0_T1_)
        .other          _ZN2at6native29vectorized_elementwise_kernelILi8EZZZNS0_16sqrt_kernel_cudaERNS_18TensorIteratorBaseEENKUlvE0_clEvENKUlvE1_clEvEUlN3c104HalfEE_St5arrayIPcLm2EEEEviT0_T1_,@"STO_CUDA_ENTRY STV_DEFAULT"
_ZN2at6native29vectorized_elementwise_kernelILi8EZZZNS0_16sqrt_kernel_cudaERNS_18TensorIteratorBaseEENKUlvE0_clEvENKUlvE1_clEvEUlN3c104HalfEE_St5arrayIPcLm2EEEEviT0_T1_:
.text._ZN2at6native29vectorized_elementwise_kernelILi8EZZZNS0_16sqrt_kernel_cudaERNS_18TensorIteratorBaseEENKUlvE0_clEvENKUlvE1_clEvEUlN3c104HalfEE_St5arrayIPcLm2EEEEviT0_T1_:
        /* <DEDUP_REMOVED lines=13> */
[--C-:B--2---:R-:W-:Y:S02]  /*00d0*/  HADD2.F32 R2, -RZ, R4.reuse.H0_H0 ;  /* 0x20000004ff027230 */ /* 0x104fe40000004100 */
[----:B------:R-:W-:Y:S02]  /*00e0*/  HADD2.F32 R9, -RZ, R4.H1_H1 ;  /* 0x30000004ff097230 */ /* 0x000fe40000004100 */
[--C-:B------:R-:W-:Y:S01]  /*00f0*/  HADD2.F32 R10, -RZ, R5.reuse.H0_H0 ;  /* 0x20000005ff0a7230 */ /* 0x100fe20000004100 */
[----:B------:R0:W-:Y:S01]  /*0100*/  MUFU.SQRT R8, R2 ;  /* 0x0000000200087308 */ /* 0x0001e20000002000 */
[----:B------:R-:W-:Y:S02]  /*0110*/  HADD2.F32 R11, -RZ, R5.H1_H1 ;  /* 0x30000005ff0b7230 */ /* 0x000fe40000004100 */
[----:B------:R-:W1:Y:S01]  /*0120*/  LDC.64 R4, c[0x0][0x218] ;  /* 0x00008600ff047b82 */ /* 0x000e620000000a00 */
[----:B------:R-:W-:-:S02]  /*0130*/  HADD2.F32 R12, -RZ, R6.H0_H0 ;  /* 0x20000006ff0c7230 */ /* 0x000fc40000004100 */
[----:B------:R-:W-:Y:S02]  /*0140*/  HADD2.F32 R13, -RZ, R6.H1_H1 ;  /* 0x30000006ff0d7230 */ /* 0x000fe40000004100 */
[--C-:B------:R-:W-:Y:S01]  /*0150*/  HADD2.F32 R14, -RZ, R7.reuse.H0_H0 ;  /* 0x20000007ff0e7230 */ /* 0x100fe20000004100 */
[----:B------:R-:W2:Y:S01]  /*0160*/  MUFU.SQRT R9, R9 ;  /* 0x0000000900097308 */ /* 0x000ea20000002000 */
[----:B------:R-:W-:-:S07]  /*0170*/  HADD2.F32 R15, -RZ, R7.H1_H1 ;  /* 0x30000007ff0f7230 */ /* 0x000fce0000004100 */
[----:B------:R-:W-:Y:S08]  /*0180*/  MUFU.SQRT R10, R10 ;  /* 0x0000000a000a7308 */ /* 0x000ff00000002000 */
[----:B------:R-:W3:Y:S01]  /*0190*/  MUFU.SQRT R11, R11 ;  /* 0x0000000b000b7308 */ /* 0x000ee20000002000 */
[----:B-1----:R-:W-:-:S07]  /*01a0*/  IMAD.WIDE.U32 R4, R3, 0x2, R4 ;  /* 0x0000000203047825 */ /* 0x002fce00078e0004 */
[----:B------:R-:W-:Y:S01]  /*01b0*/  MUFU.SQRT R12, R12 ;  /* 0x0000000c000c7308 */ /* 0x000fe20000002000 */
[----:B0-----:R-:W-:Y:S01]  /*01c0*/  IMAD.WIDE R2, R0, 0x10, R4 ;  /* 0x0000001000027825 */ /* 0x001fe200078e0204 */
[----:B--2---:R-:W-:-:S06]  /*01d0*/  F2FP.F16.F32.PACK_AB R4, R9, R8 ;  /* 0x000000080904723e */ /* 0x004fcc00000000ff */
[----:B------:R-:W0:Y:S01]  /*01e0*/  MUFU.SQRT R13, R13 ;  /* 0x0000000d000d7308 */ /* 0x000e220000002000 */
[----:B---3--:R-:W-:-:S07]  /*01f0*/  F2FP.F16.F32.PACK_AB R5, R11, R10 ;  /* 0x0000000a0b05723e */ /* 0x008fce00000000ff */
[----:B------:R-:W-:Y:S08]  /*0200*/  MUFU.SQRT R14, R14 ;  /* 0x0000000e000e7308 */ /* 0x000ff00000002000 */
[----:B------:R-:W1:Y:S01]  /*0210*/  MUFU.SQRT R7, R15 ;  /* 0x0000000f00077308 */ /* 0x000e620000002000 */
[----:B0-----:R-:W-:Y:S02]  /*0220*/  F2FP.F16.F32.PACK_AB R6, R13, R12 ;  /* 0x0000000c0d06723e */ /* 0x001fe400000000ff */
[----:B-1----:R-:W-:-:S05]  /*0230*/  F2FP.F16.F32.PACK_AB R7, R7, R14 ;  /* 0x0000000e0707723e */ /* 0x002fca00000000ff */
[----:B------:R-:W-:Y:S01]  /*0240*/  STG.E.128 desc[UR4][R2.64], R4 ;  /* 0x0000000402007986 */ /* 0x000fe2000c101d04 */
[----:B------:R-:W-:Y:S05]  /*0250*/  EXIT ;  /* 0x000000000000794d */ /* 0x000fea0003800000 */
.L_x_21381:
        /* <DEDUP_REMOVED lines=116> */
.L_x_21384:
[----:B------:R-:W-:-:S13]  /*09a0*/  ISETP.GE.AND P0, PT, R24, R5, PT ;  /* 0x000000051800720c */ /* 0x000fda0003f06270 */
[----:B------:R-:W-:Y:S05]  /*09b0*/  @P0 BRA `(.L_x_21386) ;  /* 0x0000000000300947 */ /* 0x000fea0003800000 */
[----:B0-----:R-:W0:Y:S01]  /*09c0*/  LDC.64 R6, c[0x0][0x218] ;  /* 0x00008600ff067b82 */ /* 0x001e220000000a00 */
[----:B------:R-:W-:Y:S01]  /*09d0*/  IADD3 R13, R3, R24, RZ ;  /* 0x00000018030d7210 */ /* 0x000fe20007ffe0ff */
[----:B------:R-:W-:-:S04]  /*09e0*/  VIADD R24, R24, 0x80 ;  /* 0x0000008018187836 */ /* 0x000fc80000000000 */
[----:B0-----:R-:W-:-:S05]  /*09f0*/  IMAD.WIDE.U32 R6, R13, 0x2, R6 ;  /* 0x000000020d067825 */ /* 0x001fca00078e0006 */
[----:B------:R1:W-:Y:S02]  /*0a00*/  STG.E.U16 desc[UR4][R6.64], R8 ;  /* 0x0000000806007986 */ /* 0x0003e4000c101504 */
.L_x_21385:
[----:B------:R-:W-:-:S13]  /*0a10*/  ISETP.GE.AND P0, PT, R24, R5, PT ;  /* 0x000000051800720c */ /* 0x000fda0003f06270 */
[----:B------:R-:W-:Y:S05]  /*0a20*/  @P0 BRA `(.L_x_21387) ;  /* 0x0000000000340947 */ /* 0x000fea0003800000 */
[----:B01----:R-:W0:Y:S01]  /*0a30*/  LDC.64 R6, c[0x0][0x218] ;  /* 0x00008600ff067b82 */ /* 0x003e220000000a00 */
[----:B------:R-:W-:Y:S01]  /*0a40*/  IADD3 R13, R3, R24, RZ ;  /* 0x00000018030d7210 */ /* 0x000fe20007ffe0ff */
[----:B------:R-:W-:-:S04]  /*0a50*/  VIADD R24, R24, 0x80 ;  /* 0x0000008018187836 */ /* 0x000fc80000000000 */
[----:B0-----:R-:W-:-:S05]  /*0a60*/  IMAD.WIDE.U32 R6, R13, 0x2, R6 ;  /* 0x000000020d067825 */ /* 0x001fca00078e0006 */
[----:B------:R1:W-:Y:S02]  /*0a70*/  STG.E.U16 desc[UR4][R6.64], R9 ;  /* 0x0000000906007986 */ /* 0x0003e4000c101504 */
.L_x_21386:
        /* <DEDUP_REMOVED lines=8> */
.L_x_21387:
[----:B------:R-:W-:Y:S05]  /*0b00*/  BSYNC B1 ;  /* 0x0000000000017941 */ /* 0x000fea0003800000 */
.L_x_21383:
[----:B------:R-:W-:-:S13]  /*0b10*/  ISETP.GE.AND P0, PT, R24, R5, PT ;  /* 0x000000051800720c */ /* 0x000fda0003f06270 */
[----:B012---:R-:W0:Y:S01]  /*0b20*/  @!P0 LDC.64 R6, c[0x0][0x218] ;  /* 0x00008600ff068b82 */ /* 0x007e220000000a00 */
[----:B------:R-:W-:Y:S01]  /*0b30*/  @!P0 IADD3 R9, R3, R24, RZ ;  /* 0x0000001803098210 */ /* 0x000fe20007ffe0ff */
[----:B------:R-:W-:-:S04]  /*0b40*/  @!P0 VIADD R24, R24, 0x80 ;  /* 0x0000008018188836 */ /* 0x000fc80000000000 */
[----:B0-----:R-:W-:-:S05]  /*0b50*/  @!P0 IMAD.WIDE.U32 R6, R9, 0x2, R6 ;  /* 0x0000000209068825 */ /* 0x001fca00078e0006 */
[----:B------:R2:W-:Y:S02]  /*0b60*/  @!P0 STG.E.U16 desc[UR4][R6.64], R11 ;  /* 0x0000000b06008986 */ /* 0x0005e4000c101504 */
.L_x_21388:
[----:B------:R-:W-:Y:S05]  /*0b70*/  BSYNC B0 ;  /* 0x0000000000007941 */ /* 0x000fea0003800000 */
.L_x_21382:
        /* <DEDUP_REMOVED lines=8> */
.L_x_21389:
        /* <DEDUP_REMOVED lines=16> */
.L_x_36360:


//--------------------- .text._ZN2at6native18elementwise_kernelILi128ELi4EZNS0_15gpu_kernel_implIZZZNS0_16sqrt_kernel_cudaERNS_18TensorIteratorBaseEENKUlvE0_clEvENKUlvE0_clEvEUlfE_EEvS4_RKT_EUliE_EEviT1_ --------------------------
	.section	.text._ZN2at6native18elementwise_kernelILi128ELi4EZNS0_15gpu_kernel_implIZZZNS0_16sqrt_kernel_cudaERNS_18TensorIteratorBaseEENKUlvE0_clEvENKUlvE0_clEvEUlfE_EEvS4_RKT_EUliE_EEviT1_,"ax",@progbits
	.align	128
        .global         _ZN2at6native18elementwise_kernelILi128ELi4EZNS0_15gpu_kernel_implIZZZNS0_16sqrt_kernel_cudaERNS_18TensorIteratorBaseEENKUlvE0_clEvENKUlvE0_clEvEUlfE_EEvS4_RKT_EUliE_EEviT1_
        .type           _ZN2at6native18elementwise_kernelILi128ELi4EZNS0_15gpu_kernel_implIZZZNS0_16sqrt_kernel_cudaERNS_18TensorIteratorBaseEENKUlvE0_clEvENKUlvE0_clEvEUlfE_EEvS4_RKT_EUliE_EEviT1_,@function
        .size           _ZN2at6native18elementwise_kernelILi128ELi4EZNS0_15gpu_kernel_implIZZZNS0_16sqrt_kernel_cudaERNS_18TensorIteratorBaseEENKUlvE0_clEvENKUlvE0_clEvEUlfE_EEvS4_RKT_EUliE_EEviT1_,(.L_x_36361 - _ZN2at6native18elementwise_kernelILi128ELi4EZNS0_15gpu_kernel_implIZZZNS0_16sqrt_kernel_cudaERNS_18TensorIteratorBaseEENKUlvE0_clEvENKUlvE0_clEvEUlfE_EEvS4_RKT_EUliE_EEviT1_)
        .other          _ZN2at6native18elementwise_kernelILi128ELi4EZNS0_15gpu_kernel_implIZZZNS0_16sqrt_kernel_cudaERNS_18TensorIteratorBaseEENKUlvE0_clEvENKUlvE0_clEvEUlfE_EEvS4_RKT_EUliE_EEviT1_,@"STO_CUDA_ENTRY STV_DEFAULT"
_ZN2at6native18elementwise_kernelILi128ELi4EZNS0_15gpu_kernel_implIZZZNS0_16sqrt_kernel_cudaERNS_18TensorIteratorBaseEENKUlvE0_clEvENKUlvE0_clEvEUlfE_EEvS4_RKT_EUliE_EEviT1_:
.text._ZN2at6native18elementwise_kernelILi128ELi4EZNS0_15gpu_kernel_implIZZZNS0_16sqrt_kernel_cudaERNS_18TensorIteratorBaseEENKUlvE0_clEvENKUlvE0_clEvEUlfE_EEvS4_RKT_EUliE_EEviT1_:
        /* <DEDUP_REMOVED lines=313> */
.L_x_21392:
        /* <DEDUP_REMOVED lines=22> */
.L_x_21397:
[----:B------:R-:W2:Y:S02]  /*14f0*/  LDG.E.U8 R0, desc[UR36][R2.64] ;  /* 0x0000002402007981 */ /* 0x000ea4000c1e1100 */
[----:B--2---:R-:W-:Y:S01]  /*1500*/  I2FP.F32.U32 R0, R0 ;  /* 0x0000000000007245 */ /* 0x004fe20000201000 */
[----:B------:R-:W-:Y:S06]  /*1510*/  BRA `(.L_x_21399) ;  /* 0x0000000c002c7947 */ /* 0x000fec0003800000 */
.L_x_21396:
        /* <DEDUP_REMOVED lines=9> */
.L_x_21401:
[----:B------:R-:W2:Y:S02]  /*15b0*/  LDG.E R0, desc[UR36][R2.64] ;  /* 0x0000002402007981 */ /* 0x000ea4000c1e1900 */
[----:B--2---:R-:W-:Y:S01]  /*15c0*/  I2FP.F32.S32 R0, R0 ;  /* 0x0000000000007245 */ /* 0x004fe20000201400 */
[----:B------:R-:W-:Y:S06]  /*15d0*/  BRA `(.L_x_21399) ;  /* 0x0000000800fc7947 */ /* 0x000fec0003800000 */
.L_x_21400:
[----:B------:R-:W2:Y:S02]  /*15e0*/  LDG.E.U16 R0, desc[UR36][R2.64] ;  /* 0x0000002402007981 */ /* 0x000ea4000c1e1500 */
[----:B--2---:R-:W0:Y:S01]  /*15f0*/  I2F.S16 R0, R0 ;  /* 0x0000000000007306 */ /* 0x004e220000101400 */
[----:B------:R-:W-:Y:S05]  /*1600*/  BRA `(.L_x_21399) ;  /* 0x0000000800f07947 */ /* 0x000fea0003800000 */
.L_x_21395:
        /* <DEDUP_REMOVED lines=8> */
.L_x_21403:
[----:B------:R-:W2:Y:S02]  /*1690*/  LDG.E.U16 R0, desc[UR36][R2.64] ;  /* 0x0000002402007981 */ /* 0x000ea4000c1e1500 */
[----:B--2---:R-:W-:Y:S01]  /*16a0*/  HADD2.F32 R0, -RZ, R0.H0_H0 ;  /* 0x20000000ff007230 */ /* 0x004fe20000004100 */
[----:B------:R-:W-:Y:S06]  /*16b0*/  BRA `(.L_x_21399) ;  /* 0x0000000800c47947 */ /* 0x000fec0003800000 */
.L_x_21402:
        /* <DEDUP_REMOVED lines=8> */
.L_x_21405:
[----:B------:R-:W2:Y:S02]  /*1740*/  LDG.E.U16 R0, desc[UR36][R2.64] ;  /* 0x0000002402007981 */ /* 0x000ea4000c1e1500 */
[----:B--2---:R-:W-:Y:S01]  /*1750*/  HADD2.F32 R0, -RZ, R0.H0_H0 ;  /* 0x20000000ff007230 */ /* 0x004fe20000004100 */
[----:B------:R-:W-:Y:S06]  /*1760*/  BRA `(.L_x_21399) ;  /* 0x0000000800987947 */ /* 0x000fec0003800000 */
.L_x_21404:
[----:B------:R-:W2:Y:S01]  /*1770*/  LDG.E.64 R2, desc[UR36][R2.64] ;  /* 0x0000002402027981 */ /* 0x000ea2000c1e1b00 */
[----:B------:R-:W-:Y:S01]  /*1780*/  UMOV UR4, 0xf0000000 ;  /* 0xf000000000047882 */ /* 0x000fe20000000000 */
[----:B------:R-:W-:Y:S01]  /*1790*/  UMOV UR5, 0x380fffff ;  /* 0x380fffff00057882 */ /* 0x000fe20000000000 */
[----:B--2---:R-:W0:Y:S01]  /*17a0*/  F2F.F32.F64 R0, R2 ;  /* 0x0000000200007310 */ /* 0x004e220000301000 */
[----:B------:R-:W-:-:S14]  /*17b0*/  DSETP.GEU.AND P0, PT, |R2|, UR4, PT ;  /* 0x0000000402007e2a */ /* 0x000fdc000bf0e200 */
[----:B0-----:R-:W-:Y:S01]  /*17c0*/  @!P0 FMUL R0, R0, 1.175494350822287508e-38 ;  /* 0x0080000000008820 */ /* 0x001fe20000400000 */
[----:B------:R-:W-:Y:S06]  /*17d0*/  BRA `(.L_x_21399) ;  /* 0x00000008007c7947 */ /* 0x000fec0003800000 */
.L_x_21394:
        /* <DEDUP_REMOVED lines=12> */
.L_x_21408:
[----:B------:R-:W2:Y:S01]  /*18a0*/  LDG.E.64 R2, desc[UR36][R2.64] ;  /* 0x0000002402027981 */ /* 0x000ea2000c1e1b00 */
[----:B------:R-:W-:Y:S01]  /*18b0*/  UMOV UR4, 0xf0000000 ;  /* 0xf000000000047882 */ /* 0x000fe20000000000 */
[----:B------:R-:W-:Y:S01]  /*18c0*/  UMOV UR5, 0x380fffff ;  /* 0x380fffff00057882 */ /* 0x000fe20000000000 */
[----:B--2---:R-:W0:Y:S01]  /*18d0*/  F2F.F32.F64 R0, R2 ;  /* 0x0000000200007310 */ /* 0x004e220000301000 */
[----:B------:R-:W-:-:S14]  /*18e0*/  DSETP.GEU.AND P0, PT, |R2|, UR4, PT ;  /* 0x0000000402007e2a */ /* 0x000fdc000bf0e200 */
[----:B0-----:R-:W-:Y:S01]  /*18f0*/  @!P0 FMUL R0, R0, 1.175494350822287508e-38 ;  /* 0x0080000000008820 */ /* 0x001fe20000400000 */
[----:B------:R-:W-:Y:S06]  /*1900*/  BRA `(.L_x_21399) ;  /* 0x0000000800307947 */ /* 0x000fec0003800000 */
.L_x_21407:
        /* <DEDUP_REMOVED lines=26> */
.L_x_21410:
        /* <DEDUP_REMOVED lines=13> */
.L_x_21409:
[----:B------:R-:W2:Y:S02]  /*1b80*/  LDG.E.U16 R0, desc[UR36][R2.64] ;  /* 0x0000002402007981 */ /* 0x000ea4000c1e1500 */
[----:B--2---:R-:W-:Y:S01]  /*1b90*/  IMAD.U32 R0, R0, 0x10000, RZ ;  /* 0x0001000000007824 */ /* 0x004fe200078e00ff */
[----:B------:R-:W-:Y:S06]  /*1ba0*/  BRA `(.L_x_21399) ;  /* 0x0000000400887947 */ /* 0x000fec0003800000 */
.L_x_21406:
        /* <DEDUP_REMOVED lines=11> */
.L_x_21413:
        /* <DEDUP_REMOVED lines=20> */
.L_x_21415:
[----:B------:R-:W-:Y:S05]  /*1da0*/  BSYNC B0 ;  /* 0x0000000000007941 */ /* 0x000fea0003800000 */
.L_x_21414:
[----:B------:R-:W-:Y:S01]  /*1db0*/  LEA R3, R0, 0x3b800000, 0x17 ;  /* 0x3b80000000037811 */ /* 0x000fe200078eb8ff */
[----:B------:R-:W-:-:S05]  /*1dc0*/  IMAD.SHL.U32 R0, R2, 0x100000, RZ ;  /* 0x0010000002007824 */ /* 0x000fca00078e00ff */
[----:B------:R-:W-:Y:S01]  /*1dd0*/  LOP3.LUT R0, R3, R0, R4, 0xfe, !PT ;  /* 0x0000000003007212 */ /* 0x000fe200078efe04 */
[----:B------:R-:W-:Y:S06]  /*1de0*/  BRA `(.L_x_21399) ;  /* 0x0000000000f87947 */ /* 0x000fec0003800000 */
.L_x_21412:
        /* <DEDUP_REMOVED lines=20> */
.L_x_21417:
[----:B------:R-:W-:Y:S05]  /*1f30*/  BSYNC B0 ;  /* 0x0000000000007941 */ /* 0x000fea0003800000 */
.L_x_21416:
[----:B------:R-:W-:Y:S01]  /*1f40*/  LEA R3, R0, 0x37800000, 0x17 ;  /* 0x3780000000037811 */ /* 0x000fe200078eb8ff */
[----:B------:R-:W-:-:S05]  /*1f50*/  IMAD.SHL.U32 R0, R2, 0x200000, RZ ;  /* 0x0020000002007824 */ /* 0x000fca00078e00ff */
[----:B------:R-:W-:Y:S01]  /*1f60*/  LOP3.LUT R0, R3, R0, R4, 0xfe, !PT ;  /* 0x0000000003007212 */ /* 0x000fe200078efe04 */
[----:B------:R-:W-:Y:S06]  /*1f70*/  BRA `(.L_x_21399) ;  /* 0x0000000000947947 */ /* 0x000fec0003800000 */
.L_x_21411:
        /* <DEDUP_REMOVED lines=14> */
.L_x_21398:
        /* <DEDUP_REMOVED lines=16> */
.L_x_21420:
[----:B------:R-:W-:Y:S01]  /*2160*/  IMAD.MOV.U32 R0, RZ, RZ, RZ ;  /* 0x000000ffff007224 */ /* 0x000fe200078e00ff */
[----:B------:R-:W-:Y:S06]  /*2170*/  BRA `(.L_x_21399) ;  /* 0x0000000000147947 */ /* 0x000fec0003800000 */
.L_x_21419:
[----:B------:R-:W2:Y:S02]  /*2180*/  LDG.E.64 R2, desc[UR36][R2.64] ;  /* 0x0000002402027981 */ /* 0x000ea4000c1e1b00 */
[----:B--2---:R0:W1:Y:S01]  /*2190*/  I2F.U64 R0, R2 ;  /* 0x0000000200007312 */ /* 0x0040620000301000 */
[----:B------:R-:W-:Y:S05]  /*21a0*/  BRA `(.L_x_21399) ;  /* 0x0000000000087947 */ /* 0x000fea0003800000 */
.L_x_21418:
[----:B------:R-:W2:Y:S02]  /*21b0*/  LDG.E R0, desc[UR36][R2.64] ;  /* 0x0000002402007981 */ /* 0x000ea4000c1e1900 */
[----:B--2---:R-:W-:-:S07]  /*21c0*/  I2FP.F32.U32 R0, R0 ;  /* 0x0000000000007245 */ /* 0x004fce0000201000 */
.L_x_21399:
[----:B------:R-:W-:Y:S05]  /*21d0*/  BSYNC B6 ;  /* 0x0000000000067941 */ /* 0x000fea0003800000 */
.L_x_21393:
[----:B------:R-:W0:Y:S02]  /*21e0*/  LDC.U8 R4, c[0x0][0x421] ;  /* 0x00010840ff047b82 */ /* 0x000e240000000000 */
[----:B012345:R0:W1:Y:S01]  /*21f0*/  MUFU.SQRT R2, R0 ;  /* 0x0000000000027308 */ /* 0x03f0620000002000 */
[----:B------:R-:W-:-:S04]  /*2200*/  PRMT R3, R4, 0x9910, RZ ;  /* 0x0000991004037816 */ /* 0x000fc800000000ff */
[----:B------:R-:W-:-:S13]  /*2210*/  ISETP.GT.AND P0, PT, R3, 0x9, PT ;  /* 0x000000090300780c */ /* 0x000fda0003f04270 */
[----:B01----:R-:W-:Y:S05]  /*2220*/  @P0 BRA `(.L_x_21421) ;  /* 0x0000000000e80947 */ /* 0x003fea0003800000 */
        /* <DEDUP_REMOVED lines=11> */
.L_x_21424:
[----:B------:R-:W0:Y:S02]  /*22e0*/  F2I.S64.TRUNC R2, R2 ;  /* 0x0000000200027311 */ /* 0x000e24000020d900 */
[----:B0-----:R-:W-:-:S05]  /*22f0*/  IMAD.MOV.U32 R5, RZ, RZ, R2 ;  /* 0x000000ffff057224 */ /* 0x001fca00078e0002 */
[----:B------:R0:W-:Y:S01]  /*2300*/  STG.E.U8 desc[UR36][R16.64], R5 ;  /* 0x0000000510007986 */ /* 0x0001e2000c101124 */
[----:B------:R-:W-:Y:S05]  /*2310*/  BRA `(.L_x_21426) ;  /* 0x0000000c00407947 */ /* 0x000fea0003800000 */
.L_x_21423:
        /* <DEDUP_REMOVED lines=9> */
.L_x_21428:
[----:B------:R-:W0:Y:S02]  /*23b0*/  F2I.FTZ.TRUNC.NTZ R3, R2 ;  /* 0x0000000200037305 */ /* 0x000e24000021f100 */
[----:B0-----:R0:W-:Y:S01]  /*23c0*/  STG.E desc[UR36][R16.64], R3 ;  /* 0x0000000310007986 */ /* 0x0011e2000c101924 */
[----:B------:R-:W-:Y:S05]  /*23d0*/  BRA `(.L_x_21426) ;  /* 0x0000000c00107947 */ /* 0x000fea0003800000 */
.L_x_21427:
[----:B------:R-:W0:Y:S02]  /*23e0*/  F2I.FTZ.TRUNC.NTZ R3, R2 ;  /* 0x0000000200037305 */ /* 0x000e24000021f100 */
[----:B0-----:R0:W-:Y:S01]  /*23f0*/  STG.E.U16 desc[UR36][R16.64], R3 ;  /* 0x0000000310007986 */ /* 0x0011e2000c101524 */
[----:B------:R-:W-:Y:S05]  /*2400*/  BRA `(.L_x_21426) ;  /* 0x0000000c00047947 */ /* 0x000fea0003800000 */
.L_x_21422:
        /* <DEDUP_REMOVED lines=8> */
.L_x_21430:
[----:B------:R-:W-:-:S05]  /*2490*/  F2FP.F16.F32.PACK_AB R2, RZ, R2 ;  /* 0x00000002ff02723e */ /* 0x000fca00000000ff */
[----:B------:R0:W-:Y:S01]  /*24a0*/  STG.E.U16 desc[UR36][R16.64], R2 ;  /* 0x0000000210007986 */ /* 0x0001e2000c101524 */
[----:B------:R-:W-:Y:S05]  /*24b0*/  BRA `(.L_x_21426) ;  /* 0x0000000800d87947 */ /* 0x000fea0003800000 */
.L_x_21429:
        /* <DEDUP_REMOVED lines=9> */
.L_x_21432:
[----:B------:R-:W-:-:S04]  /*2550*/  F2FP.F16.F32.PACK_AB R3, RZ, R2 ;  /* 0x00000002ff03723e */ /* 0x000fc800000000ff */
[----:B------:R-:W-:-:S05]  /*2560*/  PRMT R3, R3, 0x5410, RZ ;  /* 0x0000541003037816 */ /* 0x000fca00000000ff */
[----:B------:R0:W-:Y:S01]  /*2570*/  STG.E desc[UR36][R16.64], R3 ;  /* 0x0000000310007986 */ /* 0x0001e2000c101924 */
[----:B------:R-:W-:Y:S05]  /*2580*/  BRA `(.L_x_21426) ;  /* 0x0000000800a47947 */ /* 0x000fea0003800000 */
.L_x_21431:
[----:B------:R-:W-:-:S06]  /*2590*/  FMUL.FTZ R2, R2, 1 ;  /* 0x3f80000002027820 */ /* 0x000fcc0000410000 */
[----:B------:R-:W0:Y:S02]  /*25a0*/  F2F.F64.F32 R2, R2 ;  /* 0x0000000200027310 */ /* 0x000e240000201800 */
[----:B0-----:R0:W-:Y:S01]  /*25b0*/  STG.E.64 desc[UR36][R16.64], R2 ;  /* 0x0000000210007986 */ /* 0x0011e2000c101b24 */
[----:B------:R-:W-:Y:S05]  /*25c0*/  BRA `(.L_x_21426) ;  /* 0x0000000800947947 */ /* 0x000fea0003800000 */
.L_x_21421:
        /* <DEDUP_REMOVED lines=12> */
.L_x_21435:
[----:B------:R-:W-:Y:S01]  /*2690*/  FMUL.FTZ R4, R2, 1 ;  /* 0x3f80000002047820 */ /* 0x000fe20000410000 */
[----:B------:R-:W-:-:S05]  /*26a0*/  CS2R R6, SRZ ;  /* 0x0000000000067805 */ /* 0x000fca000001ff00 */
[----:B------:R-:W0:Y:S02]  /*26b0*/  F2F.F64.F32 R4, R4 ;  /* 0x0000000400047310 */ /* 0x000e240000201800 */
[----:B0-----:R0:W-:Y:S01]  /*26c0*/  STG.E.128 desc[UR36][R16.64], R4 ;  /* 0x0000000410007986 */ /* 0x0011e2000c101d24 */
[----:B------:R-:W-:Y:S05]  /*26d0*/  BRA `(.L_x_21426) ;  /* 0x0000000800507947 */ /* 0x000fea0003800000 */
.L_x_21434:
        /* <DEDUP_REMOVED lines=20> */
.L_x_21439:
[----:B------:R-:W-:Y:S05]  /*2820*/  BSYNC B0 ;  /* 0x0000000000007941 */ /* 0x000fea0003800000 */
.L_x_21438:
[----:B------:R-:W-:-:S05]  /*2830*/  LOP3.LUT R5, R0, R5, RZ, 0xfc, !PT ;  /* 0x0000000500057212 */ /* 0x000fca00078efcff */
[----:B------:R0:W-:Y:S01]  /*2840*/  STG.E.U8 desc[UR36][R16.64], R5 ;  /* 0x0000000510007986 */ /* 0x0001e2000c101124 */
[----:B------:R-:W-:Y:S05]  /*2850*/  BRA `(.L_x_21426) ;  /* 0x0000000400f07947 */ /* 0x000fea0003800000 */
.L_x_21437:
        /* <DEDUP_REMOVED lines=12> */
.L_x_21441:
[----:B------:R-:W-:Y:S01]  /*2920*/  IMAD.MOV.U32 R0, RZ, RZ, 0x7f ;  /* 0x0000007fff007424 */ /* 0x000fe200078e00ff */
[----:B------:R-:W-:-:S04]  /*2930*/  ISETP.GT.U32.AND P0, PT, R4, 0x7f800000, PT ;  /* 0x7f8000000400780c */ /* 0x000fc80003f04070 */
[----:B------:R-:W-:-:S09]  /*2940*/  SEL R0, R0, 0x7c, P0 ;  /* 0x0000007c00007807 */ /* 0x000fd20000000000 */
.L_x_21442:
[----:B------:R-:W-:Y:S05]  /*2950*/  BSYNC B0 ;  /* 0x0000000000007941 */ /* 0x000fea0003800000 */
.L_x_21440:
[----:B------:R-:W-:-:S04]  /*2960*/  LOP3.LUT R2, R2, 0x80000000, RZ, 0xc0, !PT ;  /* 0x8000000002027812 */ /* 0x000fc800078ec0ff */
[----:B------:R-:W-:-:S04]  /*2970*/  SHF.R.U32.HI R3, RZ, 0x18, R2 ;  /* 0x00000018ff037819 */ /* 0x000fc80000011602 */
[----:B------:R-:W-:-:S05]  /*2980*/  LOP3.LUT R3, R0, R3, RZ, 0xfc, !PT ;  /* 0x0000000300037212 */ /* 0x000fca00078efcff */
[----:B------:R0:W-:Y:S01]  /*2990*/  STG.E.U8 desc[UR36][R16.64], R3 ;  /* 0x0000000310007986 */ /* 0x0001e2000c101124 */
[----:B------:R-:W-:Y:S05]  /*29a0*/  BRA `(.L_x_21426) ;  /* 0x00000004009c7947 */ /* 0x000fea0003800000 */
.L_x_21436:
[----:B------:R-:W-:-:S05]  /*29b0*/  F2FP.BF16.F32.PACK_AB R2, RZ, R2 ;  /* 0x00000002ff02723e */ /* 0x000fca00000010ff */
[----:B------:R0:W-:Y:S01]  /*29c0*/  STG.E.U16 desc[UR36][R16.64], R2 ;  /* 0x0000000210007986 */ /* 0x0001e2000c101524 */
[----:B------:R-:W-:Y:S05]  /*29d0*/  BRA `(.L_x_21426) ;  /* 0x0000000400907947 */ /* 0x000fea0003800000 */
.L_x_21433:
        /* <DEDUP_REMOVED lines=11> */
.L_x_21445:
        /* <DEDUP_REMOVED lines=16> */
.L_x_21448:
[----:B------:R-:W-:-:S04]  /*2b90*/  LOP3.LUT R2, R2, 0x80000000, RZ, 0xc0, !PT ;  /* 0x8000000002027812 */ /* 0x000fc800078ec0ff */
[----:B------:R-:W-:-:S04]  /*2ba0*/  SHF.R.U32.HI R3, RZ, 0x18, R2 ;  /* 0x00000018ff037819 */ /* 0x000fc80000011602 */
[----:B------:R-:W-:-:S04]  /*2bb0*/  LOP3.LUT R0, R0, R3, RZ, 0xfc, !PT ;  /* 0x0000000300007212 */ /* 0x000fc800078efcff */
[----:B------:R-:W-:-:S07]  /*2bc0*/  PRMT R8, R0, 0x7610, R8 ;  /* 0x0000761000087816 */ /* 0x000fce0000000008 */
.L_x_21447:
[----:B------:R-:W-:Y:S05]  /*2bd0*/  BSYNC B0 ;  /* 0x0000000000007941 */ /* 0x000fea0003800000 */
.L_x_21446:
[----:B------:R0:W-:Y:S01]  /*2be0*/  STG.E.U8 desc[UR36][R16.64], R8 ;  /* 0x0000000810007986 */ /* 0x0001e2000c101124 */
[----:B------:R-:W-:Y:S05]  /*2bf0*/  BRA `(.L_x_21426) ;  /* 0x0000000400087947 */ /* 0x000fea0003800000 */
.L_x_21444:
        /* <DEDUP_REMOVED lines=16> */
.L_x_21451:
[----:B------:R-:W-:-:S04]  /*2d00*/  LOP3.LUT R2, R2, 0x80000000, RZ, 0xc0, !PT ;  /* 0x8000000002027812 */ /* 0x000fc800078ec0ff */
[----:B------:R-:W-:-:S04]  /*2d10*/  SHF.R.U32.HI R3, RZ, 0x18, R2 ;  /* 0x00000018ff037819 */ /* 0x000fc80000011602 */
[----:B------:R-:W-:-:S04]  /*2d20*/  LOP3.LUT R0, R0, R3, RZ, 0xfc, !PT ;  /* 0x0000000300007212 */ /* 0x000fc800078efcff */
[----:B------:R-:W-:-:S07]  /*2d30*/  PRMT R8, R0, 0x7610, R8 ;  /* 0x0000761000087816 */ /* 0x000fce0000000008 */
.L_x_21450:
[----:B------:R-:W-:Y:S05]  /*2d40*/  BSYNC B0 ;  /* 0x0000000000007941 */ /* 0x000fea0003800000 */
.L_x_21449:
[----:B------:R3:W-:Y:S01]  /*2d50*/  STG.E.U8 desc[UR36][R16.64], R8 ;  /* 0x0000000810007986 */ /* 0x0007e2000c101124 */
[----:B------:R-:W-:Y:S05]  /*2d60*/  BRA `(.L_x_21426) ;  /* 0x0000000000ac7947 */ /* 0x000fea0003800000 */
.L_x_21443:
        /* <DEDUP_REMOVED lines=21> */
.L_x_21425:
        /* <DEDUP_REMOVED lines=16> */
.L_x_21454:
[----:B------:R-:W-:Y:S05]  /*2fc0*/  BRA `(.L_x_21426) ;  /* 0x0000000000147947 */ /* 0x000fea0003800000 */
.L_x_21453:
[----:B------:R-:W0:Y:S02]  /*2fd0*/  F2I.U64.TRUNC R2, R2 ;  /* 0x0000000200027311 */ /* 0x000e24000020d800 */
[----:B0-----:R2:W-:Y:S01]  /*2fe0*/  STG.E.64 desc[UR36][R16.64], R2 ;  /* 0x0000000210007986 */ /* 0x0015e2000c101b24 */
[----:B------:R-:W-:Y:S05]  /*2ff0*/  BRA `(.L_x_21426) ;  /* 0x0000000000087947 */ /* 0x000fea0003800000 */
.L_x_21452:
[----:B------:R-:W0:Y:S02]  /*3000*/  F2I.FTZ.U32.TRUNC.NTZ R3, R2 ;  /* 0x0000000200037305 */ /* 0x000e24000021f000 */
[----:B0-----:R0:W-:Y:S02]  /*3010*/  STG.E desc[UR36][R16.64], R3 ;  /* 0x0000000310007986 */ /* 0x0011e4000c101924 */
.L_x_21426:
[----:B------:R-:W-:-:S04]  /*3020*/  IMAD R18, R23, 0x200, R18 ;  /* 0x0000020017127824 */ /* 0x000fc800078e0212 */
[----:B------:R-:W-:-:S07]  /*3030*/  VIADD R19, R18, 0x80 ;  /* 0x0000008012137836 */ /* 0x000fce0000000000 */
.L_x_21391:
[----:B------:R-:W-:Y:S05]  /*3040*/  BSYNC B7 ;  /* 0x0000000000077941 */ /* 0x000fea0003800000 */
.L_x_21390:
        /* <DEDUP_REMOVED lines=307> */
.L_x_21457:
        /* <DEDUP_REMOVED lines=22> */
.L_x_21462:
[----:B------:R-:W2:Y:S02]  /*44e0*/  LDG.E.U8 R0, desc[UR36][R2.64] ;  /* 0x0000002402007981 */ /* 0x000ea4000c1e1100 */
[----:B--2---:R-:W-:Y:S01]  /*44f0*/  I2FP.F32.U32 R0, R0 ;  /* 0x0000000000007245 */ /* 0x004fe20000201000 */
[----:B------:R-:W-:Y:S06]  /*4500*/  BRA `(.L_x_21464) ;  /* 0x0000000c002c7947 */ /* 0x000fec0003800000 */
.L_x_21461:
        /* <DEDUP_REMOVED lines=9> */
.L_x_21466:
[----:B------:R-:W2:Y:S02]  /*45a0*/  LDG.E R0, desc[UR36][R2.64] ;  /* 0x0000002402007981 */ /* 0x000ea4000c1e1900 */
[----:B--2---:R-:W-:Y:S01]  /*45b0*/  I2FP.F32.S32 R0, R0 ;  /* 0x0000000000007245 */ /* 0x004fe20000201400 */
[----:B------:R-:W-:Y:S06]  /*45c0*/  BRA `(.L_x_21464) ;  /* 0x0000000800fc7947 */ /* 0x000fec0003800000 */
.L_x_21465:
[----:B------:R-:W2:Y:S02]  /*45d0*/  LDG.E.U16 R0, desc[UR36][R2.64] ;  /* 0x0000002402007981 */ /* 0x000ea4000c1e1500 */
[----:B--2---:R-:W1:Y:S01]  /*45e0*/  I2F.S16 R0, R0 ;  /* 0x0000000000007306 */ /* 0x004e620000101400 */
[----:B------:R-:W-:Y:S05]  /*45f0*/  BRA `(.L_x_21464) ;  /* 0x0000000800f07947 */ /* 0x000fea0003800000 */
.L_x_21460:
        /* <DEDUP_REMOVED lines=8> */
.L_x_21468:
[----:B------:R-:W2:Y:S02]  /*4680*/  LDG.E.U16 R0, desc[UR36][R2.64] ;  /* 0x0000002402007981 */ /* 0x000ea4000c1e1500 */
[----:B--2---:R-:W-:Y:S01]  /*4690*/  HADD2.F32 R0, -RZ, R0.H0_H0 ;  /* 0x20000000ff007230 */ /* 0x004fe20000004100 */
[----:B------:R-:W-:Y:S06]  /*46a0*/  BRA `(.L_x_21464) ;  /* 0x0000000800c47947 */ /* 0x000fec0003800000 */
.L_x_21467:
        /* <DEDUP_REMOVED lines=8> */
.L_x_21470:
[----:B------:R-:W2:Y:S02]  /*4730*/  LDG.E.U16 R0, desc[UR36][R2.64] ;  /* 0x0000002402007981 */ /* 0x000ea4000c1e1500 */
[----:B--2---:R-:W-:Y:S01]  /*4740*/  HADD2.F32 R0, -RZ, R0.H0_H0 ;  /* 0x20000000ff007230 */ /* 0x004fe20000004100 */
[----:B------:R-:W-:Y:S06]  /*4750*/  BRA `(.L_x_21464) ;  /* 0x0000000800987947 */ /* 0x000fec0003800000 */
.L_x_21469:
[----:B------:R-:W2:Y:S01]  /*4760*/  LDG.E.64 R2, desc[UR36][R2.64] ;  /* 0x0000002402027981 */ /* 0x000ea2000c1e1b00 */
[----:B------:R-:W-:Y:S01]  /*4770*/  UMOV UR4, 0xf0000000 ;  /* 0xf000000000047882 */ /* 0x000fe20000000000 */
[----:B------:R-:W-:Y:S01]  /*4780*/  UMOV UR5, 0x380fffff ;  /* 0x380fffff00057882 */ /* 0x000fe20000000000 */
[----:B--2---:R-:W0:Y:S01]  /*4790*/  F2F.F32.F64 R0, R2 ;  /* 0x0000000200007310 */ /* 0x004e220000301000 */
[----:B------:R-:W-:-:S14]  /*47a0*/  DSETP.GEU.AND P0, PT, |R2|, UR4, PT ;  /* 0x0000000402007e2a */ /* 0x000fdc000bf0e200 */
[----:B0-----:R-:W-:Y:S01]  /*47b0*/  @!P0 FMUL R0, R0, 1.175494350822287508e-38 ;  /* 0x0080000000008820 */ /* 0x001fe20000400000 */
[----:B------:R-:W-:Y:S06]  /*47c0*/  BRA `(.L_x_21464) ;  /* 0x00000008007c7947 */ /* 0x000fec0003800000 */
.L_x_21459:
        /* <DEDUP_REMOVED lines=12> */
.L_x_21473:
[----:B------:R-:W2:Y:S01]  /*4890*/  LDG.E.64 R2, desc[UR36][R2.64] ;  /* 0x0000002402027981 */ /* 0x000ea2000c1e1b00 */
[----:B------:R-:W-:Y:S01]  /*48a0*/  UMOV UR4, 0xf0000000 ;  /* 0xf000000000047882 */ /* 0x000fe20000000000 */
[----:B------:R-:W-:Y:S01]  /*48b0*/  UMOV UR5, 0x380fffff ;  /* 0x380fffff00057882 */ /* 0x000fe20000000000 */
[----:B--2---:R-:W0:Y:S01]  /*48c0*/  F2F.F32.F64 R0, R2 ;  /* 0x0000000200007310 */ /* 0x004e220000301000 */
[----:B------:R-:W-:-:S14]  /*48d0*/  DSETP.GEU.AND P0, PT, |R2|, UR4, PT ;  /* 0x0000000402007e2a */ /* 0x000fdc000bf0e200 */
[----:B0-----:R-:W-:Y:S01]  /*48e0*/  @!P0 FMUL R0, R0, 1.175494350822287508e-38 ;  /* 0x0080000000008820 */ /* 0x001fe20000400000 */
[----:B------:R-:W-:Y:S06]  /*48f0*/  BRA `(.L_x_21464) ;  /* 0x0000000800307947 */ /* 0x000fec0003800000 */
.L_x_21472:
        /* <DEDUP_REMOVED lines=26> */
.L_x_21475:
        /* <DEDUP_REMOVED lines=13> */
.L_x_21474:
[----:B------:R-:W2:Y:S02]  /*4b70*/  LDG.E.U16 R0, desc[UR36][R2.64] ;  /* 0x0000002402007981 */ /* 0x000ea4000c1e1500 */
[----:B--2---:R-:W-:Y:S01]  /*4b80*/  IMAD.U32 R0, R0, 0x10000, RZ ;  /* 0x0001000000007824 */ /* 0x004fe200078e00ff */
[----:B------:R-:W-:Y:S06]  /*4b90*/  BRA `(.L_x_21464) ;  /* 0x0000000400887947 */ /* 0x000fec0003800000 */
.L_x_21471:
        /* <DEDUP_REMOVED lines=11> */
.L_x_21478:
        /* <DEDUP_REMOVED lines=20> */
.L_x_21480:
[----:B------:R-:W-:Y:S05]  /*4d90*/  BSYNC B0 ;  /* 0x0000000000007941 */ /* 0x000fea0003800000 */
.L_x_21479:
[----:B------:R-:W-:Y:S01]  /*4da0*/  LEA R3, R0, 0x3b800000, 0x17 ;  /* 0x3b80000000037811 */ /* 0x000fe200078eb8ff */
[----:B------:R-:W-:-:S05]  /*4db0*/  IMAD.SHL.U32 R0, R2, 0x100000, RZ ;  /* 0x0010000002007824 */ /* 0x000fca00078e00ff */
[----:B------:R-:W-:Y:S01]  /*4dc0*/  LOP3.LUT R0, R3, R0, R4, 0xfe, !PT ;  /* 0x0000000003007212 */ /* 0x000fe200078efe04 */
[----:B------:R-:W-:Y:S06]  /*4dd0*/  BRA `(.L_x_21464) ;  /* 0x0000000000f87947 */ /* 0x000fec0003800000 */
.L_x_21477:
        /* <DEDUP_REMOVED lines=20> */
.L_x_21482:
[----:B------:R-:W-:Y:S05]  /*4f20*/  BSYNC B0 ;  /* 0x0000000000007941 */ /* 0x000fea0003800000 */
.L_x_21481:
[----:B------:R-:W-:Y:S01]  /*4f30*/  LEA R3, R0, 0x37800000, 0x17 ;  /* 0x3780000000037811 */ /* 0x000fe200078eb8ff */
[----:B------:R-:W-:-:S05]  /*4f40*/  IMAD.SHL.U32 R0, R2, 0x200000, RZ ;  /* 0x0020000002007824 */ /* 0x000fca00078e00ff */
[----:B------:R-:W-:Y:S01]  /*4f50*/  LOP3.LUT R0, R3, R0, R4, 0xfe, !PT ;  /* 0x0000000003007212 */ /* 0x000fe200078efe04 */
[----:B------:R-:W-:Y:S06]  /*4f60*/  BRA `(.L_x_21464) ;  /* 0x0000000000947947 */ /* 0x000fec0003800000 */
.L_x_21476:
        /* <DEDUP_REMOVED lines=14> */
.L_x_21463:
        /* <DEDUP_REMOVED lines=16> */
.L_x_21485:
[----:B------:R-:W-:Y:S01]  /*5150*/  IMAD.MOV.U32 R0, RZ, RZ, RZ ;  /* 0x000000ffff007224 */ /* 0x000fe200078e00ff */
[----:B------:R-:W-:Y:S06]  /*5160*/  BRA `(.L_x_21464) ;  /* 0x0000000000147947 */ /* 0x000fec0003800000 */
.L_x_21484:
[----:B------:R-:W2:Y:S02]  /*5170*/  LDG.E.64 R2, desc[UR36][R2.64] ;  /* 0x0000002402027981 */ /* 0x000ea4000c1e1b00 */
[----:B--2---:R0:W1:Y:S01]  /*5180*/  I2F.U64 R0, R2 ;  /* 0x0000000200007312 */ /* 0x0040620000301000 */
[----:B------:R-:W-:Y:S05]  /*5190*/  BRA `(.L_x_21464) ;  /* 0x0000000000087947 */ /* 0x000fea0003800000 */
.L_x_21483:
[----:B------:R-:W2:Y:S02]  /*51a0*/  LDG.E R0, desc[UR36][R2.64] ;  /* 0x0000002402007981 */ /* 0x000ea4000c1e1900 */
[----:B--2---:R-:W-:-:S07]  /*51b0*/  I2FP.F32.U32 R0, R0 ;  /* 0x0000000000007245 */ /* 0x004fce0000201000 */
.L_x_21464:
[----:B------:R-:W-:Y:S05]  /*51c0*/  BSYNC B6 ;  /* 0x0000000000067941 */ /* 0x000fea0003800000 */
.L_x_21458:
        /* <DEDUP_REMOVED lines=16> */
.L_x_21489:
[----:B------:R-:W0:Y:S02]  /*52d0*/  F2I.S64.TRUNC R2, R2 ;  /* 0x0000000200027311 */ /* 0x000e24000020d900 */
[----:B0-----:R-:W-:-:S05]  /*52e0*/  IMAD.MOV.U32 R5, RZ, RZ, R2 ;  /* 0x000000ffff057224 */ /* 0x001fca00078e0002 */
[----:B------:R4:W-:Y:S01]  /*52f0*/  STG.E.U8 desc[UR36][R16.64], R5 ;  /* 0x0000000510007986 */ /* 0x0009e2000c101124 */
[----:B------:R-:W-:Y:S05]  /*5300*/  BRA `(.L_x_21491) ;  /* 0x0000000c00407947 */ /* 0x000fea0003800000 */
.L_x_21488:
        /* <DEDUP_REMOVED lines=9> */
.L_x_21493:
[----:B------:R-:W0:Y:S02]  /*53a0*/  F2I.FTZ.TRUNC.NTZ R3, R2 ;  /* 0x0000000200037305 */ /* 0x000e24000021f100 */
[----:B0-----:R2:W-:Y:S01]  /*53b0*/  STG.E desc[UR36][R16.64], R3 ;  /* 0x0000000310007986 */ /* 0x0015e2000c101924 */
[----:B------:R-:W-:Y:S05]  /*53c0*/  BRA `(.L_x_21491) ;  /* 0x0000000c00107947 */ /* 0x000fea0003800000 */
.L_x_21492:
[----:B------:R-:W0:Y:S02]  /*53d0*/  F2I.FTZ.TRUNC.NTZ R3, R2 ;  /* 0x0000000200037305 */ /* 0x000e24000021f100 */
[----:B0-----:R0:W-:Y:S01]  /*53e0*/  STG.E.U16 desc[UR36][R16.64], R3 ;  /* 0x0000000310007986 */ /* 0x0011e2000c101524 */
[----:B------:R-:W-:Y:S05]  /*53f0*/  BRA `(.L_x_21491) ;  /* 0x0000000c00047947 */ /* 0x000fea0003800000 */
.L_x_21487:
        /* <DEDUP_REMOVED lines=8> */
.L_x_21495:
[----:B------:R-:W-:-:S05]  /*5480*/  F2FP.F16.F32.PACK_AB R2, RZ, R2 ;  /* 0x00000002ff02723e */ /* 0x000fca00000000ff */
[----:B------:R0:W-:Y:S01]  /*5490*/  STG.E.U16 desc[UR36][R16.64], R2 ;  /* 0x0000000210007986 */ /* 0x0001e2000c101524 */
[----:B------:R-:W-:Y:S05]  /*54a0*/  BRA `(.L_x_21491) ;  /* 0x0000000800d87947 */ /* 0x000fea0003800000 */
.L_x_21494:
        /* <DEDUP_REMOVED lines=9> */
.L_x_21497:
[----:B------:R-:W-:-:S04]  /*5540*/  F2FP.F16.F32.PACK_AB R3, RZ, R2 ;  /* 0x00000002ff03723e */ /* 0x000fc800000000ff */
[----:B------:R-:W-:-:S05]  /*5550*/  PRMT R3, R3, 0x5410, RZ ;  /* 0x0000541003037816 */ /* 0x000fca00000000ff */
[----:B------:R0:W-:Y:S01]  /*5560*/  STG.E desc[UR36][R16.64], R3 ;  /* 0x0000000310007986 */ /* 0x0001e2000c101924 */
[----:B------:R-:W-:Y:S05]  /*5570*/  BRA `(.L_x_21491) ;  /* 0x0000000800a47947 */ /* 0x000fea0003800000 */
.L_x_21496:
[----:B------:R-:W-:-:S06]  /*5580*/  FMUL.FTZ R2, R2, 1 ;  /* 0x3f80000002027820 */ /* 0x000fcc0000410000 */
[----:B------:R-:W0:Y:S02]  /*5590*/  F2F.F64.F32 R2, R2 ;  /* 0x0000000200027310 */ /* 0x000e240000201800 */
[----:B0-----:R0:W-:Y:S01]  /*55a0*/  STG.E.64 desc[UR36][R16.64], R2 ;  /* 0x0000000210007986 */ /* 0x0011e2000c101b24 */
[----:B------:R-:W-:Y:S05]  /*55b0*/  BRA `(.L_x_21491) ;  /* 0x0000000800947947 */ /* 0x000fea0003800000 */
.L_x_21486:
        /* <DEDUP_REMOVED lines=12> */
.L_x_21500:
[----:B------:R-:W-:Y:S01]  /*5680*/  FMUL.FTZ R4, R2, 1 ;  /* 0x3f80000002047820 */ /* 0x000fe20000410000 */
[----:B------:R-:W-:-:S05]  /*5690*/  CS2R R6, SRZ ;  /* 0x0000000000067805 */ /* 0x000fca000001ff00 */
[----:B------:R-:W0:Y:S02]  /*56a0*/  F2F.F64.F32 R4, R4 ;  /* 0x0000000400047310 */ /* 0x000e240000201800 */
[----:B0-----:R0:W-:Y:S01]  /*56b0*/  STG.E.128 desc[UR36][R16.64], R4 ;  /* 0x0000000410007986 */ /* 0x0011e2000c101d24 */
[----:B------:R-:W-:Y:S05]  /*56c0*/  BRA `(.L_x_21491) ;  /* 0x0000000800507947 */ /* 0x000fea0003800000 */
.L_x_21499:
        /* <DEDUP_REMOVED lines=20> */
.L_x_21504:
[----:B------:R-:W-:Y:S05]  /*5810*/  BSYNC B0 ;  /* 0x0000000000007941 */ /* 0x000fea0003800000 */
.L_x_21503:
[----:B------:R-:W-:-:S05]  /*5820*/  LOP3.LUT R5, R0, R5, RZ, 0xfc, !PT ;  /* 0x0000000500057212 */ /* 0x000fca00078efcff */
[----:B------:R0:W-:Y:S01]  /*5830*/  STG.E.U8 desc[UR36][R16.64], R5 ;  /* 0x0000000510007986 */ /* 0x0001e2000c101124 */
[----:B------:R-:W-:Y:S05]  /*5840*/  BRA `(.L_x_21491) ;  /* 0x0000000400f07947 */ /* 0x000fea0003800000 */
.L_x_21502:
        /* <DEDUP_REMOVED lines=12> */
.L_x_21506:
[----:B------:R-:W-:Y:S01]  /*5910*/  IMAD.MOV.U32 R0, RZ, RZ, 0x7f ;  /* 0x0000007fff007424 */ /* 0x000fe200078e00ff */
[----:B------:R-:W-:-:S04]  /*5920*/  ISETP.GT.U32.AND P0, PT, R4, 0x7f800000, PT ;  /* 0x7f8000000400780c */ /* 0x000fc80003f04070 */
[----:B------:R-:W-:-:S09]  /*5930*/  SEL R0, R0, 0x7c, P0 ;  /* 0x0000007c00007807 */ /* 0x000fd20000000000 */
.L_x_21507:
[----:B------:R-:W-:Y:S05]  /*5940*/  BSYNC B0 ;  /* 0x0000000000007941 */ /* 0x000fea0003800000 */
.L_x_21505:
[----:B------:R-:W-:-:S04]  /*5950*/  LOP3.LUT R2, R2, 0x80000000, RZ, 0xc0, !PT ;  /* 0x8000000002027812 */ /* 0x000fc800078ec0ff */
[----:B------:R-:W-:-:S04]  /*5960*/  SHF.R.U32.HI R3, RZ, 0x18, R2 ;  /* 0x00000018ff037819 */ /* 0x000fc80000011602 */
[----:B------:R-:W-:-:S05]  /*5970*/  LOP3.LUT R3, R0, R3, RZ, 0xfc, !PT ;  /* 0x0000000300037212 */ /* 0x000fca00078efcff */
[----:B------:R0:W-:Y:S01]  /*5980*/  STG.E.U8 desc[UR36][R16.64], R3 ;  /* 0x0000000310007986 */ /* 0x0001e2000c101124 */
[----:B------:R-:W-:Y:S05]  /*5990*/  BRA `(.L_x_21491) ;  /* 0x00000004009c7947 */ /* 0x000fea0003800000 */
.L_x_21501:
[----:B------:R-:W-:-:S05]  /*59a0*/  F2FP.BF16.F32.PACK_AB R2, RZ, R2 ;  /* 0x00000002ff02723e */ /* 0x000fca00000010ff */
[----:B------:R0:W-:Y:S01]  /*59b0*/  STG.E.U16 desc[UR36][R16.64], R2 ;  /* 0x0000000210007986 */ /* 0x0001e2000c101524 */
[----:B------:R-:W-:Y:S05]  /*59c0*/  BRA `(.L_x_21491) ;  /* 0x0000000400907947 */ /* 0x000fea0003800000 */
.L_x_21498:
        /* <DEDUP_REMOVED lines=11> */
.L_x_21510:
        /* <DEDUP_REMOVED lines=16> */
.L_x_21513:
[----:B------:R-:W-:-:S04]  /*5b80*/  LOP3.LUT R2, R2, 0x80000000, RZ, 0xc0, !PT ;  /* 0x8000000002027812 */ /* 0x000fc800078ec0ff */
[----:B------:R-:W-:-:S04]  /*5b90*/  SHF.R.U32.HI R3, RZ, 0x18, R2 ;  /* 0x00000018ff037819 */ /* 0x000fc80000011602 */
[----:B------:R-:W-:-:S04]  /*5ba0*/  LOP3.LUT R0, R0, R3, RZ, 0xfc, !PT ;  /* 0x0000000300007212 */ /* 0x000fc800078efcff */
[----:B------:R-:W-:-:S07]  /*5bb0*/  PRMT R8, R0, 0x7610, R8 ;  /* 0x0000761000087816 */ /* 0x000fce0000000008 */
.L_x_21512:
[----:B------:R-:W-:Y:S05]  /*5bc0*/  BSYNC B0 ;  /* 0x0000000000007941 */ /* 0x000fea0003800000 */
.L_x_21511:
[----:B------:R0:W-:Y:S01]  /*5bd0*/  STG.E.U8 desc[UR36][R16.64], R8 ;  /* 0x0000000810007986 */ /* 0x0001e2000c101124 */
[----:B------:R-:W-:Y:S05]  /*5be0*/  BRA `(.L_x_21491) ;  /* 0x0000000400087947 */ /* 0x000fea0003800000 */
.L_x_21509:
        /* <DEDUP_REMOVED lines=16> */
.L_x_21516:
[----:B------:R-:W-:-:S04]  /*5cf0*/  LOP3.LUT R2, R2, 0x80000000, RZ, 0xc0, !PT ;  /* 0x8000000002027812 */ /* 0x000fc800078ec0ff */
[----:B------:R-:W-:-:S04]  /*5d00*/  SHF.R.U32.HI R3, RZ, 0x18, R2 ;  /* 0x00000018ff037819 */ /* 0x000fc80000011602 */
[----:B------:R-:W-:-:S04]  /*5d10*/  LOP3.LUT R0, R0, R3, RZ, 0xfc, !PT ;  /* 0x0000000300007212 */ /* 0x000fc800078efcff */
[----:B------:R-:W-:-:S07]  /*5d20*/  PRMT R8, R0, 0x7610, R8 ;  /* 0x0000761000087816 */ /* 0x000fce0000000008 */
.L_x_21515:
[----:B------:R-:W-:Y:S05]  /*5d30*/  BSYNC B0 ;  /* 0x0000000000007941 */ /* 0x000fea0003800000 */
.L_x_21514:
[----:B------:R0:W-:Y:S01]  /*5d40*/  STG.E.U8 desc[UR36][R16.64], R8 ;  /* 0x0000000810007986 */ /* 0x0001e2000c101124 */
[----:B------:R-:W-:Y:S05]  /*5d50*/  BRA `(.L_x_21491) ;  /* 0x0000000000ac7947 */ /* 0x000fea0003800000 */
.L_x_21508:
        /* <DEDUP_REMOVED lines=21> */
.L_x_21490:
        /* <DEDUP_REMOVED lines=16> */
.L_x_21519:
[----:B------:R-:W-:Y:S05]  /*5fb0*/  BRA `(.L_x_21491) ;  /* 0x0000000000147947 */ /* 0x000fea0003800000 */
.L_x_21518:
[----:B------:R-:W0:Y:S02]  /*5fc0*/  F2I.U64.TRUNC R2, R2 ;  /* 0x0000000200027311 */ /* 0x000e24000020d800 */
[----:B0-----:R0:W-:Y:S01]  /*5fd0*/  STG.E.64 desc[UR36][R16.64], R2 ;  /* 0x0000000210007986 */ /* 0x0011e2000c101b24 */
[----:B------:R-:W-:Y:S05]  /*5fe0*/  BRA `(.L_x_21491) ;  /* 0x0000000000087947 */ /* 0x000fea0003800000 */
.L_x_21517:
[----:B------:R-:W0:Y:S02]  /*5ff0*/  F2I.FTZ.U32.TRUNC.NTZ R3, R2 ;  /* 0x0000000200037305 */ /* 0x000e24000021f000 */
[----:B0-----:R0:W-:Y:S02]  /*6000*/  STG.E desc[UR36][R16.64], R3 ;  /* 0x0000000310007986 */ /* 0x0011e4000c101924 */
.L_x_21491:
[----:B------:R-:W-:-:S07]  /*6010*/  VIADD R19, R19, 0x80 ;  /* 0x0000008013137836 */ /* 0x000fce0000000000 */
.L_x_21456:
[----:B------:R-:W-:Y:S05]  /*6020*/  BSYNC B7 ;  /* 0x0000000000077941 */ /* 0x000fea0003800000 */
.L_x_21455:
        /* <DEDUP_REMOVED lines=307> */
.L_x_21522:
        /* <DEDUP_REMOVED lines=22> */
.L_x_21527:
[----:B------:R-:W2:Y:S02]  /*74c0*/  LDG.E.U8 R0, desc[UR36][R2.64] ;  /* 0x0000002402007981 */ /* 0x000ea4000c1e1100 */
[----:B--2---:R-:W-:Y:S01]  /*74d0*/  I2FP.F32.U32 R0, R0 ;  /* 0x0000000000007245 */ /* 0x004fe20000201000 */
[----:B------:R-:W-:Y:S06]  /*74e0*/  BRA `(.L_x_21529) ;  /* 0x0000000c002c7947 */ /* 0x000fec0003800000 */
.L_x_21526:
        /* <DEDUP_REMOVED lines=9> */
.L_x_21531:
[----:B------:R-:W2:Y:S02]  /*7580*/  LDG.E R0, desc[UR36][R2.64] ;  /* 0x0000002402007981 */ /* 0x000ea4000c1e1900 */
[----:B--2---:R-:W-:Y:S01]  /*7590*/  I2FP.F32.S32 R0, R0 ;  /* 0x0000000000007245 */ /* 0x004fe20000201400 */
[----:B------:R-:W-:Y:S06]  /*75a0*/  BRA `(.L_x_21529) ;  /* 0x0000000800fc7947 */ /* 0x000fec0003800000 */
.L_x_21530:
[----:B------:R-:W2:Y:S02]  /*75b0*/  LDG.E.U16 R0, desc[UR36][R2.64] ;  /* 0x0000002402007981 */ /* 0x000ea4000c1e1500 */
[----:B--2---:R-:W0:Y:S01]  /*75c0*/  I2F.S16 R0, R0 ;  /* 0x0000000000007306 */ /* 0x004e220000101400 */
[----:B------:R-:W-:Y:S05]  /*75d0*/  BRA `(.L_x_21529) ;  /* 0x0000000800f07947 */ /* 0x000fea0003800000 */
.L_x_21525:
        /* <DEDUP_REMOVED lines=8> */
.L_x_21533:
[----:B------:R-:W2:Y:S02]  /*7660*/  LDG.E.U16 R0, desc[UR36][R2.64] ;  /* 0x0000002402007981 */ /* 0x000ea4000c1e1500 */
[----:B--2---:R-:W-:Y:S01]  /*7670*/  HADD2.F32 R0, -RZ, R0.H0_H0 ;  /* 0x20000000ff007230 */ /* 0x004fe20000004100 */
[----:B------:R-:W-:Y:S06]  /*7680*/  BRA `(.L_x_21529) ;  /* 0x0000000800c47947 */ /* 0x000fec0003800000 */
.L_x_21532:
        /* <DEDUP_REMOVED lines=8> */
.L_x_21535:
[----:B------:R-:W2:Y:S02]  /*7710*/  LDG.E.U16 R0, desc[UR36][R2.64] ;  /* 0x0000002402007981 */ /* 0x000ea4000c1e1500 */
[----:B--2---:R-:W-:Y:S01]  /*7720*/  HADD2.F32 R0, -RZ, R0.H0_H0 ;  /* 0x20000000ff007230 */ /* 0x004fe20000004100 */
[----:B------:R-:W-:Y:S06]  /*7730*/  BRA `(.L_x_21529) ;  /* 0x0000000800987947 */ /* 0x000fec0003800000 */
.L_x_21534:
[----:B------:R-:W2:Y:S01]  /*7740*/  LDG.E.64 R2, desc[UR36][R2.64] ;  /* 0x0000002402027981 */ /* 0x000ea2000c1e1b00 */
[----:B------:R-:W-:Y:S01]  /*7750*/  UMOV UR4, 0xf0000000 ;  /* 0xf000000000047882 */ /* 0x000fe20000000000 */
[----:B------:R-:W-:Y:S01]  /*7760*/  UMOV UR5, 0x380fffff ;  /* 0x380fffff00057882 */ /* 0x000fe20000000000 */
[----:B--2---:R-:W0:Y:S01]  /*7770*/  F2F.F32.F64 R0, R2 ;  /* 0x0000000200007310 */ /* 0x004e220000301000 */
[----:B------:R-:W-:-:S14]  /*7780*/  DSETP.GEU.AND P0, PT, |R2|, UR4, PT ;  /* 0x0000000402007e2a */ /* 0x000fdc000bf0e200 */
[----:B0-----:R-:W-:Y:S01]  /*7790*/  @!P0 FMUL R0, R0, 1.175494350822287508e-38 ;  /* 0x0080000000008820 */ /* 0x001fe20000400000 */
[----:B------:R-:W-:Y:S06]  /*77a0*/  BRA `(.L_x_21529) ;  /* 0x00000008007c7947 */ /* 0x000fec0003800000 */
.L_x_21524:
        /* <DEDUP_REMOVED lines=12> */
.L_x_21538:
[----:B------:R-:W2:Y:S01]  /*7870*/  LDG.E.64 R2, desc[UR36][R2.64] ;  /* 0x0000002402027981 */ /* 0x000ea2000c1e1b00 */
[----:B------:R-:W-:Y:S01]  /*7880*/  UMOV UR4, 0xf0000000 ;  /* 0xf000000000047882 */ /* 0x000fe20000000000 */
[----:B------:R-:W-:Y:S01]  /*7890*/  UMOV UR5, 0x380fffff ;  /* 0x380fffff00057882 */ /* 0x000fe20000000000 */
[----:B--2---:R-:W0:Y:S01]  /*78a0*/  F2F.F32.F64 R0, R2 ;  /* 0x0000000200007310 */ /* 0x004e220000301000 */
[----:B------:R-:W-:-:S14]  /*78b0*/  DSETP.GEU.AND P0, PT, |R2|, UR4, PT ;  /* 0x0000000402007e2a */ /* 0x000fdc000bf0e200 */
[----:B0-----:R-:W-:Y:S01]  /*78c0*/  @!P0 FMUL R0, R0, 1.175494350822287508e-38 ;  /* 0x0080000000008820 */ /* 0x001fe20000400000 */
[----:B------:R-:W-:Y:S06]  /*78d0*/  BRA `(.L_x_21529) ;  /* 0x0000000800307947 */ /* 0x000fec0003800000 */
.L_x_21537:
        /* <DEDUP_REMOVED lines=26> */
.L_x_21540:
        /* <DEDUP_REMOVED lines=13> */
.L_x_21539:
[----:B------:R-:W2:Y:S02]  /*7b50*/  LDG.E.U16 R0, desc[UR36][R2.64] ;  /* 0x0000002402007981 */ /* 0x000ea4000c1e1500 */
[----:B--2---:R-:W-:Y:S01]  /*7b60*/  IMAD.U32 R0, R0, 0x10000, RZ ;  /* 0x0001000000007824 */ /* 0x004fe200078e00ff */
[----:B------:R-:W-:Y:S06]  /*7b70*/  BRA `(.L_x_21529) ;  /* 0x0000000400887947 */ /* 0x000fec0003800000 */
.L_x_21536:
        /* <DEDUP_REMOVED lines=11> */
.L_x_21543:
        /* <DEDUP_REMOVED lines=20> */
.L_x_21545:
[----:B------:R-:W-:Y:S05]  /*7d70*/  BSYNC B0 ;  /* 0x0000000000007941 */ /* 0x000fea0003800000 */
.L_x_21544:
[----:B------:R-:W-:Y:S01]  /*7d80*/  LEA R3, R0, 0x3b800000, 0x17 ;  /* 0x3b80000000037811 */ /* 0x000fe200078eb8ff */
[----:B------:R-:W-:-:S05]  /*7d90*/  IMAD.SHL.U32 R0, R2, 0x100000, RZ ;  /* 0x0010000002007824 */ /* 0x000fca00078e00ff */
[----:B------:R-:W-:Y:S01]  /*7da0*/  LOP3.LUT R0, R3, R0, R4, 0xfe, !PT ;  /* 0x0000000003007212 */ /* 0x000fe200078efe04 */
[----:B------:R-:W-:Y:S06]  /*7db0*/  BRA `(.L_x_21529) ;  /* 0x0000000000f87947 */ /* 0x000fec0003800000 */
.L_x_21542:
        /* <DEDUP_REMOVED lines=20> */
.L_x_21547:
[----:B------:R-:W-:Y:S05]  /*7f00*/  BSYNC B0 ;  /* 0x0000000000007941 */ /* 0x000fea0003800000 */
.L_x_21546:
[----:B------:R-:W-:Y:S01]  /*7f10*/  LEA R3, R0, 0x37800000, 0x17 ;  /* 0x3780000000037811 */ /* 0x000fe200078eb8ff */
[----:B------:R-:W-:-:S05]  /*7f20*/  IMAD.SHL.U32 R0, R2, 0x200000, RZ ;  /* 0x0020000002007824 */ /* 0x000fca00078e00ff */
[----:B------:R-:W-:Y:S01]  /*7f30*/  LOP3.LUT R0, R3, R0, R4, 0xfe, !PT ;  /* 0x0000000003007212 */ /* 0x000fe200078efe04 */
[----:B------:R-:W-:Y:S06]  /*7f40*/  BRA `(.L_x_21529) ;  /* 0x0000000000947947 */ /* 0x000fec0003800000 */
.L_x_21541:
        /* <DEDUP_REMOVED lines=14> */
.L_x_21528:
        /* <DEDUP_REMOVED lines=16> */
.L_x_21550:
[----:B------:R-:W-:Y:S01]  /*8130*/  IMAD.MOV.U32 R0, RZ, RZ, RZ ;  /* 0x000000ffff007224 */ /* 0x000fe200078e00ff */
[----:B------:R-:W-:Y:S06]  /*8140*/  BRA `(.L_x_21529) ;  /* 0x0000000000147947 */ /* 0x000fec0003800000 */
.L_x_21549:
[----:B------:R-:W2:Y:S02]  /*8150*/  LDG.E.64 R2, desc[UR36][R2.64] ;  /* 0x0000002402027981 */ /* 0x000ea4000c1e1b00 */
[----:B--2---:R0:W1:Y:S01]  /*8160*/  I2F.U64 R0, R2 ;  /* 0x0000000200007312 */ /* 0x0040620000301000 */
[----:B------:R-:W-:Y:S05]  /*8170*/  BRA `(.L_x_21529) ;  /* 0x0000000000087947 */ /* 0x000fea0003800000 */
.L_x_21548:
[----:B------:R-:W2:Y:S02]  /*8180*/  LDG.E R0, desc[UR36][R2.64] ;  /* 0x0000002402007981 */ /* 0x000ea4000c1e1900 */
[----:B--2---:R-:W-:-:S07]  /*8190*/  I2FP.F32.U32 R0, R0 ;  /* 0x0000000000007245 */ /* 0x004fce0000201000 */
.L_x_21529:
[----:B------:R-:W-:Y:S05]  /*81a0*/  BSYNC B6 ;  /* 0x0000000000067941 */ /* 0x000fea0003800000 */
.L_x_21523:
        /* <DEDUP_REMOVED lines=16> */
.L_x_21554:
[----:B------:R-:W0:Y:S02]  /*82b0*/  F2I.S64.TRUNC R2, R2 ;  /* 0x0000000200027311 */ /* 0x000e24000020d900 */
[----:B0-----:R-:W-:-:S05]  /*82c0*/  IMAD.MOV.U32 R5, RZ, RZ, R2 ;  /* 0x000000ffff057224 */ /* 0x001fca00078e0002 */
[----:B------:R0:W-:Y:S01]  /*82d0*/  STG.E.U8 desc[UR36][R16.64], R5 ;  /* 0x0000000510007986 */ /* 0x0001e2000c101124 */
[----:B------:R-:W-:Y:S05]  /*82e0*/  BRA `(.L_x_21556) ;  /* 0x0000000c00407947 */ /* 0x000fea0003800000 */
.L_x_21553:
        /* <DEDUP_REMOVED lines=9> */
.L_x_21558:
[----:B------:R-:W0:Y:S02]  /*8380*/  F2I.FTZ.TRUNC.NTZ R3, R2 ;  /* 0x0000000200037305 */ /* 0x000e24000021f100 */
[----:B0-----:R0:W-:Y:S01]  /*8390*/  STG.E desc[UR36][R16.64], R3 ;  /* 0x0000000310007986 */ /* 0x0011e2000c101924 */
[----:B------:R-:W-:Y:S05]  /*83a0*/  BRA `(.L_x_21556) ;  /* 0x0000000c00107947 */ /* 0x000fea0003800000 */
.L_x_21557:
[----:B------:R-:W0:Y:S02]  /*83b0*/  F2I.FTZ.TRUNC.NTZ R3, R2 ;  /* 0x0000000200037305 */ /* 0x000e24000021f100 */
[----:B0-----:R0:W-:Y:S01]  /*83c0*/  STG.E.U16 desc[UR36][R16.64], R3 ;  /* 0x0000000310007986 */ /* 0x0011e2000c101524 */
[----:B------:R-:W-:Y:S05]  /*83d0*/  BRA `(.L_x_21556) ;  /* 0x0000000c00047947 */ /* 0x000fea0003800000 */
.L_x_21552:
        /* <DEDUP_REMOVED lines=8> */
.L_x_21560:
[----:B------:R-:W-:-:S05]  /*8460*/  F2FP.F16.F32.PACK_AB R2, RZ, R2 ;  /* 0x00000002ff02723e */ /* 0x000fca00000000ff */
[----:B------:R0:W-:Y:S01]  /*8470*/  STG.E.U16 desc[UR36][R16.64], R2 ;  /* 0x0000000210007986 */ /* 0x0001e2000c101524 */
[----:B------:R-:W-:Y:S05]  /*8480*/  BRA `(.L_x_21556) ;  /* 0x0000000800d87947 */ /* 0x000fea0003800000 */
.L_x_21559:
        /* <DEDUP_REMOVED lines=9> */
.L_x_21562:
[----:B------:R-:W-:-:S04]  /*8520*/  F2FP.F16.F32.PACK_AB R3, RZ, R2 ;  /* 0x00000002ff03723e */ /* 0x000fc800000000ff */
[----:B------:R-:W-:-:S05]  /*8530*/  PRMT R3, R3, 0x5410, RZ ;  /* 0x0000541003037816 */ /* 0x000fca00000000ff */
[----:B------:R0:W-:Y:S01]  /*8540*/  STG.E desc[UR36][R16.64], R3 ;  /* 0x0000000310007986 */ /* 0x0001e2000c101924 */
[----:B------:R-:W-:Y:S05]  /*8550*/  BRA `(.L_x_21556) ;  /* 0x0000000800a47947 */ /* 0x000fea0003800000 */
.L_x_21561:
[----:B------:R-:W-:-:S06]  /*8560*/  FMUL.FTZ R2, R2, 1 ;  /* 0x3f80000002027820 */ /* 0x000fcc0000410000 */
[----:B------:R-:W0:Y:S02]  /*8570*/  F2F.F64.F32 R2, R2 ;  /* 0x0000000200027310 */ /* 0x000e240000201800 */
[----:B0-----:R0:W-:Y:S01]  /*8580*/  STG.E.64 desc[UR36][R16.64], R2 ;  /* 0x0000000210007986 */ /* 0x0011e2000c101b24 */
[----:B------:R-:W-:Y:S05]  /*8590*/  BRA `(.L_x_21556) ;  /* 0x0000000800947947 */ /* 0x000fea0003800000 */
.L_x_21551:
        /* <DEDUP_REMOVED lines=12> */
.L_x_21565:
[----:B------:R-:W-:Y:S01]  /*8660*/  FMUL.FTZ R4, R2, 1 ;  /* 0x3f80000002047820 */ /* 0x000fe20000410000 */
[----:B------:R-:W-:-:S05]  /*8670*/  CS2R R6, SRZ ;  /* 0x0000000000067805 */ /* 0x000fca000001ff00 */
[----:B------:R-:W0:Y:S02]  /*8680*/  F2F.F64.F32 R4, R4 ;  /* 0x0000000400047310 */ /* 0x000e240000201800 */
[----:B0-----:R0:W-:Y:S01]  /*8690*/  STG.E.128 desc[UR36][R16.64], R4 ;  /* 0x0000000410007986 */ /* 0x0011e2000c101d24 */
[----:B------:R-:W-:Y:S05]  /*86a0*/  BRA `(.L_x_21556) ;  /* 0x0000000800507947 */ /* 0x000fea0003800000 */
.L_x_21564:
        /* <DEDUP_REMOVED lines=20> */
.L_x_21569:
[----:B------:R-:W-:Y:S05]  /*87f0*/  BSYNC B0 ;  /* 0x0000000000007941 */ /* 0x000fea0003800000 */
.L_x_21568:
[----:B------:R-:W-:-:S05]  /*8800*/  LOP3.LUT R5, R0, R5, RZ, 0xfc, !PT ;  /* 0x0000000500057212 */ /* 0x000fca00078efcff */
[----:B------:R0:W-:Y:S01]  /*8810*/  STG.E.U8 desc[UR36][R16.64], R5 ;  /* 0x0000000510007986 */ /* 0x0001e2000c101124 */
[----:B------:R-:W-:Y:S05]  /*8820*/  BRA `(.L_x_21556) ;  /* 0x0000000400f07947 */ /* 0x000fea0003800000 */
.L_x_21567:
        /* <DEDUP_REMOVED lines=12> */
.L_x_21571:
[----:B------:R-:W-:Y:S01]  /*88f0*/  IMAD.MOV.U32 R0, RZ, RZ, 0x7f ;  /* 0x0000007fff007424 */ /* 0x000fe200078e00ff */
[----:B------:R-:W-:-:S04]  /*8900*/  ISETP.GT.U32.AND P0, PT, R4, 0x7f800000, PT ;  /* 0x7f8000000400780c */ /* 0x000fc80003f04070 */
[----:B------:R-:W-:-:S09]  /*8910*/  SEL R0, R0, 0x7c, P0 ;  /* 0x0000007c00007807 */ /* 0x000fd20000000000 */
.L_x_21572:
[----:B------:R-:W-:Y:S05]  /*8920*/  BSYNC B0 ;  /* 0x0000000000007941 */ /* 0x000fea0003800000 */
.L_x_21570:
[----:B------:R-:W-:-:S04]  /*8930*/  LOP3.LUT R2, R2, 0x80000000, RZ, 0xc0, !PT ;  /* 0x8000000002027812 */ /* 0x000fc800078ec0ff */
[----:B------:R-:W-:-:S04]  /*8940*/  SHF.R.U32.HI R3, RZ, 0x18, R2 ;  /* 0x00000018ff037819 */ /* 0x000fc80000011602 */
[----:B------:R-:W-:-:S05]  /*8950*/  LOP3.LUT R3, R0, R3, RZ, 0xfc, !PT ;  /* 0x0000000300037212 */ /* 0x000fca00078efcff */
[----:B------:R0:W-:Y:S01]  /*8960*/  STG.E.U8 desc[UR36][R16.64], R3 ;  /* 0x0000000310007986 */ /* 0x0001e2000c101124 */
[----:B------:R-:W-:Y:S05]  /*8970*/  BRA `(.L_x_21556) ;  /* 0x00000004009c7947 */ /* 0x000fea0003800000 */
.L_x_21566:
[----:B------:R-:W-:-:S05]  /*8980*/  F2FP.BF16.F32.PACK_AB R2, RZ, R2 ;  /* 0x00000002ff02723e */ /* 0x000fca00000010ff */
[----:B------:R0:W-:Y:S01]  /*8990*/  STG.E.U16 desc[UR36][R16.64], R2 ;  /* 0x0000000210007986 */ /* 0x0001e2000c101524 */
[----:B------:R-:W-:Y:S05]  /*89a0*/  BRA `(.L_x_21556) ;  /* 0x0000000400907947 */ /* 0x000fea0003800000 */
.L_x_21563:
        /* <DEDUP_REMOVED lines=11> */
.L_x_21575:
        /* <DEDUP_REMOVED lines=16> */
.L_x_21578:
[----:B------:R-:W-:-:S04]  /*8b60*/  LOP3.LUT R2, R2, 0x80000000, RZ, 0xc0, !PT ;  /* 0x8000000002027812 */ /* 0x000fc800078ec0ff */
[----:B------:R-:W-:-:S04]  /*8b70*/  SHF.R.U32.HI R3, RZ, 0x18, R2 ;  /* 0x00000018ff037819 */ /* 0x000fc80000011602 */
[----:B------:R-:W-:-:S04]  /*8b80*/  LOP3.LUT R0, R0, R3, RZ, 0xfc, !PT ;  /* 0x0000000300007212 */ /* 0x000fc800078efcff */
[----:B------:R-:W-:-:S07]  /*8b90*/  PRMT R8, R0, 0x7610, R8 ;  /* 0x0000761000087816 */ /* 0x000fce0000000008 */
.L_x_21577:
[----:B------:R-:W-:Y:S05]  /*8ba0*/  BSYNC B0 ;  /* 0x0000000000007941 */ /* 0x000fea0003800000 */
.L_x_21576:
[----:B------:R3:W-:Y:S01]  /*8bb0*/  STG.E.U8 desc[UR36][R16.64], R8 ;  /* 0x0000000810007986 */ /* 0x0007e2000c101124 */
[----:B------:R-:W-:Y:S05]  /*8bc0*/  BRA `(.L_x_21556) ;  /* 0x0000000400087947 */ /* 0x000fea0003800000 */
.L_x_21574:
        /* <DEDUP_REMOVED lines=16> */
.L_x_21581:
[----:B------:R-:W-:-:S04]  /*8cd0*/  LOP3.LUT R2, R2, 0x80000000, RZ, 0xc0, !PT ;  /* 0x8000000002027812 */ /* 0x000fc800078ec0ff */
[----:B------:R-:W-:-:S04]  /*8ce0*/  SHF.R.U32.HI R3, RZ, 0x18, R2 ;  /* 0x00000018ff037819 */ /* 0x000fc80000011602 */
[----:B------:R-:W-:-:S04]  /*8cf0*/  LOP3.LUT R0, R0, R3, RZ, 0xfc, !PT ;  /* 0x0000000300007212 */ /* 0x000fc800078efcff */
[----:B------:R-:W-:-:S07]  /*8d00*/  PRMT R8, R0, 0x7610, R8 ;  /* 0x0000761000087816 */ /* 0x000fce0000000008 */
.L_x_21580:
[----:B------:R-:W-:Y:S05]  /*8d10*/  BSYNC B0 ;  /* 0x0000000000007941 */ /* 0x000fea0003800000 */
.L_x_21579:
[----:B------:R0:W-:Y:S01]  /*8d20*/  STG.E.U8 desc[UR36][R16.64], R8 ;  /* 0x0000000810007986 */ /* 0x0001e2000c101124 */
[----:B------:R-:W-:Y:S05]  /*8d30*/  BRA `(.L_x_21556) ;  /* 0x0000000000ac7947 */ /* 0x000fea0003800000 */
.L_x_21573:
        /* <DEDUP_REMOVED lines=21> */
.L_x_21555:
        /* <DEDUP_REMOVED lines=16> */
.L_x_21584:
[----:B------:R-:W-:Y:S05]  /*8f90*/  BRA `(.L_x_21556) ;  /* 0x0000000000147947 */ /* 0x000fea0003800000 */
.L_x_21583:
[----:B------:R-:W0:Y:S02]  /*8fa0*/  F2I.U64.TRUNC R2, R2 ;  /* 0x0000000200027311 */ /* 0x000e24000020d800 */
[----:B0-----:R2:W-:Y:S01]  /*8fb0*/  STG.E.64 desc[UR36][R16.64], R2 ;  /* 0x0000000210007986 */ /* 0x0015e2000c101b24 */
[----:B------:R-:W-:Y:S05]  /*8fc0*/  BRA `(.L_x_21556) ;  /* 0x0000000000087947 */ /* 0x000fea0003800000 */
.L_x_21582:
[----:B------:R-:W0:Y:S02]  /*8fd0*/  F2I.FTZ.U32.TRUNC.NTZ R3, R2 ;  /* 0x0000000200037305 */ /* 0x000e24000021f000 */
[----:B0-----:R0:W-:Y:S02]  /*8fe0*/  STG.E desc[UR36][R16.64], R3 ;  /* 0x0000000310007986 */ /* 0x0011e4000c101924 */
.L_x_21556:
[----:B------:R-:W-:-:S07]  /*8ff0*/  VIADD R19, R19, 0x80 ;  /* 0x0000008013137836 */ /* 0x000fce0000000000 */
.L_x_21521:
[----:B------:R-:W-:Y:S05]  /*9000*/  BSYNC B7 ;  /* 0x0000000000077941 */ /* 0x000fea0003800000 */
.L_x_21520:
        /* <DEDUP_REMOVED lines=306> */
.L_x_21585:
        /* <DEDUP_REMOVED lines=22> */
.L_x_21590:
[----:B------:R-:W2:Y:S02]  /*a490*/  LDG.E.U8 R0, desc[UR36][R2.64] ;  /* 0x0000002402007981 */ /* 0x000ea4000c1e1100 */
[----:B--2---:R-:W-:Y:S01]  /*a4a0*/  I2FP.F32.U32 R0, R0 ;  /* 0x0000000000007245 */ /* 0x004fe20000201000 */
[----:B------:R-:W-:Y:S06]  /*a4b0*/  BRA `(.L_x_21592) ;  /* 0x0000000c002c7947 */ /* 0x000fec0003800000 */
.L_x_21589:
        /* <DEDUP_REMOVED lines=9> */
.L_x_21594:
[----:B------:R-:W2:Y:S02]  /*a550*/  LDG.E R0, desc[UR36][R2.64] ;  /* 0x0000002402007981 */ /* 0x000ea4000c1e1900 */
[----:B--2---:R-:W-:Y:S01]  /*a560*/  I2FP.F32.S32 R0, R0 ;  /* 0x0000000000007245 */ /* 0x004fe20000201400 */
[----:B------:R-:W-:Y:S06]  /*a570*/  BRA `(.L_x_21592) ;  /* 0x0000000800fc7947 */ /* 0x000fec0003800000 */
.L_x_21593:
[----:B------:R-:W2:Y:S02]  /*a580*/  LDG.E.U16 R0, desc[UR36][R2.64] ;  /* 0x0000002402007981 */ /* 0x000ea4000c1e1500 */
[----:B--2---:R-:W0:Y:S01]  /*a590*/  I2F.S16 R0, R0 ;  /* 0x0000000000007306 */ /* 0x004e220000101400 */
[----:B------:R-:W-:Y:S05]  /*a5a0*/  BRA `(.L_x_21592) ;  /* 0x0000000800f07947 */ /* 0x000fea0003800000 */
.L_x_21588:
        /* <DEDUP_REMOVED lines=8> */
.L_x_21596:
[----:B------:R-:W2:Y:S02]  /*a630*/  LDG.E.U16 R0, desc[UR36][R2.64] ;  /* 0x0000002402007981 */ /* 0x000ea4000c1e1500 */
[----:B--2---:R-:W-:Y:S01]  /*a640*/  HADD2.F32 R0, -RZ, R0.H0_H0 ;  /* 0x20000000ff007230 */ /* 0x004fe20000004100 */
[----:B------:R-:W-:Y:S06]  /*a650*/  BRA `(.L_x_21592) ;  /* 0x0000000800c47947 */ /* 0x000fec0003800000 */
.L_x_21595:
        /* <DEDUP_REMOVED lines=8> */
.L_x_21598:
[----:B------:R-:W2:Y:S02]  /*a6e0*/  LDG.E.U16 R0, desc[UR36][R2.64] ;  /* 0x0000002402007981 */ /* 0x000ea4000c1e1500 */
[----:B--2---:R-:W-:Y:S01]  /*a6f0*/  HADD2.F32 R0, -RZ, R0.H0_H0 ;  /* 0x20000000ff007230 */ /* 0x004fe20000004100 */
[----:B------:R-:W-:Y:S06]  /*a700*/  BRA `(.L_x_21592) ;  /* 0x0000000800987947 */ /* 0x000fec0003800000 */
.L_x_21597:
[----:B------:R-:W2:Y:S01]  /*a710*/  LDG.E.64 R2, desc[UR36][R2.64] ;  /* 0x0000002402027981 */ /* 0x000ea2000c1e1b00 */
[----:B------:R-:W-:Y:S01]  /*a720*/  UMOV UR4, 0xf0000000 ;  /* 0xf000000000047882 */ /* 0x000fe20000000000 */
[----:B------:R-:W-:Y:S01]  /*a730*/  UMOV UR5, 0x380fffff ;  /* 0x380fffff00057882 */ /* 0x000fe20000000000 */
[----:B--2---:R-:W0:Y:S01]  /*a740*/  F2F.F32.F64 R0, R2 ;  /* 0x0000000200007310 */ /* 0x004e220000301000 */
[----:B------:R-:W-:-:S14]  /*a750*/  DSETP.GEU.AND P0, PT, |R2|, UR4, PT ;  /* 0x0000000402007e2a */ /* 0x000fdc000bf0e200 */
[----:B0-----:R-:W-:Y:S01]  /*a760*/  @!P0 FMUL R0, R0, 1.175494350822287508e-38 ;  /* 0x0080000000008820 */ /* 0x001fe20000400000 */
[----:B------:R-:W-:Y:S06]  /*a770*/  BRA `(.L_x_21592) ;  /* 0x00000008007c7947 */ /* 0x000fec0003800000 */
.L_x_21587:
        /* <DEDUP_REMOVED lines=12> */
.L_x_21601:
[----:B------:R-:W2:Y:S01]  /*a840*/  LDG.E.64 R2, desc[UR36][R2.64] ;  /* 0x0000002402027981 */ /* 0x000ea2000c1e1b00 */
[----:B------:R-:W-:Y:S01]  /*a850*/  UMOV UR4, 0xf0000000 ;  /* 0xf000000000047882 */ /* 0x000fe20000000000 */
[----:B------:R-:W-:Y:S01]  /*a860*/  UMOV UR5, 0x380fffff ;  /* 0x380fffff00057882 */ /* 0x000fe20000000000 */
[----:B--2---:R-:W0:Y:S01]  /*a870*/  F2F.F32.F64 R0, R2 ;  /* 0x0000000200007310 */ /* 0x004e220000301000 */
[----:B------:R-:W-:-:S14]  /*a880*/  DSETP.GEU.AND P0, PT, |R2|, UR4, PT ;  /* 0x0000000402007e2a */ /* 0x000fdc000bf0e200 */
[----:B0-----:R-:W-:Y:S01]  /*a890*/  @!P0 FMUL R0, R0, 1.175494350822287508e-38 ;  /* 0x0080000000008820 */ /* 0x001fe20000400000 */
[----:B------:R-:W-:Y:S06]  /*a8a0*/  BRA `(.L_x_21592) ;  /* 0x0000000800307947 */ /* 0x000fec0003800000 */
.L_x_21600:
        /* <DEDUP_REMOVED lines=26> */
.L_x_21603:
        /* <DEDUP_REMOVED lines=13> */
.L_x_21602:
[----:B------:R-:W2:Y:S02]  /*ab20*/  LDG.E.U16 R0, desc[UR36][R2.64] ;  /* 0x0000002402007981 */ /* 0x000ea4000c1e1500 */
[----:B--2---:R-:W-:Y:S01]  /*ab30*/  IMAD.U32 R0, R0, 0x10000, RZ ;  /* 0x0001000000007824 */ /* 0x004fe200078e00ff */
[----:B------:R-:W-:Y:S06]  /*ab40*/  BRA `(.L_x_21592) ;  /* 0x0000000400887947 */ /* 0x000fec0003800000 */
.L_x_21599:
        /* <DEDUP_REMOVED lines=11> */
.L_x_21606:
        /* <DEDUP_REMOVED lines=20> */
.L_x_21608:
[----:B------:R-:W-:Y:S05]  /*ad40*/  BSYNC B0 ;  /* 0x0000000000007941 */ /* 0x000fea0003800000 */
.L_x_21607:
[----:B------:R-:W-:Y:S01]  /*ad50*/  LEA R3, R0, 0x3b800000, 0x17 ;  /* 0x3b80000000037811 */ /* 0x000fe200078eb8ff */
[----:B------:R-:W-:-:S05]  /*ad60*/  IMAD.SHL.U32 R0, R2, 0x100000, RZ ;  /* 0x0010000002007824 */ /* 0x000fca00078e00ff */
[----:B------:R-:W-:Y:S01]  /*ad70*/  LOP3.LUT R0, R3, R0, R4, 0xfe, !PT ;  /* 0x0000000003007212 */ /* 0x000fe200078efe04 */
[----:B------:R-:W-:Y:S06]  /*ad80*/  BRA `(.L_x_21592) ;  /* 0x0000000000f87947 */ /* 0x000fec0003800000 */
.L_x_21605:
        /* <DEDUP_REMOVED lines=20> */
.L_x_21610:
[----:B------:R-:W-:Y:S05]  /*aed0*/  BSYNC B0 ;  /* 0x0000000000007941 */ /* 0x000fea0003800000 */
.L_x_21609:
[----:B------:R-:W-:Y:S01]  /*aee0*/  LEA R3, R0, 0x37800000, 0x17 ;  /* 0x3780000000037811 */ /* 0x000fe200078eb8ff */
[----:B------:R-:W-:-:S05]  /*aef0*/  IMAD.SHL.U32 R0, R2, 0x200000, RZ ;  /* 0x0020000002007824 */ /* 0x000fca00078e00ff */
[----:B------:R-:W-:Y:S01]  /*af00*/  LOP3.LUT R0, R3, R0, R4, 0xfe, !PT ;  /* 0x0000000003007212 */ /* 0x000fe200078efe04 */
[----:B------:R-:W-:Y:S06]  /*af10*/  BRA `(.L_x_21592) ;  /* 0x0000000000947947 */ /* 0x000fec0003800000 */
.L_x_21604:
        /* <DEDUP_REMOVED lines=14> */
.L_x_21591:
        /* <DEDUP_REMOVED lines=16> */
.L_x_21613:
[----:B------:R-:W-:Y:S01]  /*b100*/  IMAD.MOV.U32 R0, RZ, RZ, RZ ;  /* 0x000000ffff007224 */ /* 0x000fe200078e00ff */
[----:B------:R-:W-:Y:S06]  /*b110*/  BRA `(.L_x_21592) ;  /* 0x0000000000147947 */ /* 0x000fec0003800000 */
.L_x_21612:
[----:B------:R-:W2:Y:S02]  /*b120*/  LDG.E.64 R2, desc[UR36][R2.64] ;  /* 0x0000002402027981 */ /* 0x000ea4000c1e1b00 */
[----:B--2---:R0:W1:Y:S01]  /*b130*/  I2F.U64 R0, R2 ;  /* 0x0000000200007312 */ /* 0x0040620000301000 */
[----:B------:R-:W-:Y:S05]  /*b140*/  BRA `(.L_x_21592) ;  /* 0x0000000000087947 */ /* 0x000fea0003800000 */
.L_x_21611:
[----:B------:R-:W2:Y:S02]  /*b150*/  LDG.E R0, desc[UR36][R2.64] ;  /* 0x0000002402007981 */ /* 0x000ea4000c1e1900 */
[----:B--2---:R-:W-:-:S07]  /*b160*/  I2FP.F32.U32 R0, R0 ;  /* 0x0000000000007245 */ /* 0x004fce0000201000 */
.L_x_21592:
[----:B------:R-:W-:Y:S05]  /*b170*/  BSYNC B6 ;  /* 0x0000000000067941 */ /* 0x000fea0003800000 */
.L_x_21586:
        /* <DEDUP_REMOVED lines=16> */
.L_x_21617:
[----:B------:R-:W0:Y:S02]  /*b280*/  F2I.S64.TRUNC R2, R2 ;  /* 0x0000000200027311 */ /* 0x000e24000020d900 */
[----:B0-----:R-:W-:-:S05]  /*b290*/  IMAD.MOV.U32 R5, RZ, RZ, R2 ;  /* 0x000000ffff057224 */ /* 0x001fca00078e0002 */
[----:B------:R-:W-:Y:S01]  /*b2a0*/  STG.E.U8 desc[UR36][R16.64], R5 ;  /* 0x0000000510007986 */ /* 0x000fe2000c101124 */
[----:B------:R-:W-:Y:S05]  /*b2b0*/  EXIT ;  /* 0x000000000000794d */ /* 0x000fea0003800000 */
.L_x_21616:
        /* <DEDUP_REMOVED lines=9> */
.L_x_21620:
[----:B------:R-:W0:Y:S02]  /*b350*/  F2I.FTZ.TRUNC.NTZ R3, R2 ;  /* 0x0000000200037305 */ /* 0x000e24000021f100 */
[----:B0-----:R-:W-:Y:S01]  /*b360*/  STG.E desc[UR36][R16.64], R3 ;  /* 0x0000000310007986 */ /* 0x001fe2000c101924 */
[----:B------:R-:W-:Y:S05]  /*b370*/  EXIT ;  /* 0x000000000000794d */ /* 0x000fea0003800000 */
.L_x_21619:
[----:B------:R-:W0:Y:S02]  /*b380*/  F2I.FTZ.TRUNC.NTZ R3, R2 ;  /* 0x0000000200037305 */ /* 0x000e24000021f100 */
[----:B0-----:R-:W-:Y:S01]  /*b390*/  STG.E.U16 desc[UR36][R16.64], R3 ;  /* 0x0000000310007986 */ /* 0x001fe2000c101524 */
[----:B------:R-:W-:Y:S05]  /*b3a0*/  EXIT ;  /* 0x000000000000794d */ /* 0x000fea0003800000 */
.L_x_21615:
        /* <DEDUP_REMOVED lines=8> */
.L_x_21622:
[----:B------:R-:W-:-:S05]  /*b430*/  F2FP.F16.F32.PACK_AB R2, RZ, R2 ;  /* 0x00000002ff02723e */ /* 0x000fca00000000ff */
[----:B------:R-:W-:Y:S01]  /*b440*/  STG.E.U16 desc[UR36][R16.64], R2 ;  /* 0x0000000210007986 */ /* 0x000fe2000c101524 */
[----:B------:R-:W-:Y:S05]  /*b450*/  EXIT ;  /* 0x000000000000794d */ /* 0x000fea0003800000 */
.L_x_21621:
        /* <DEDUP_REMOVED lines=9> */
.L_x_21624:
[----:B------:R-:W-:-:S04]  /*b4f0*/  F2FP.F16.F32.PACK_AB R3, RZ, R2 ;  /* 0x00000002ff03723e */ /* 0x000fc800000000ff */
[----:B------:R-:W-:-:S05]  /*b500*/  PRMT R3, R3, 0x5410, RZ ;  /* 0x0000541003037816 */ /* 0x000fca00000000ff */
[----:B------:R-:W-:Y:S01]  /*b510*/  STG.E desc[UR36][R16.64], R3 ;  /* 0x0000000310007986 */ /* 0x000fe2000c101924 */
[----:B------:R-:W-:Y:S05]  /*b520*/  EXIT ;  /* 0x000000000000794d */ /* 0x000fea0003800000 */
.L_x_21623:
[----:B------:R-:W-:-:S06]  /*b530*/  FMUL.FTZ R2, R2, 1 ;  /* 0x3f80000002027820 */ /* 0x000fcc0000410000 */
[----:B------:R-:W0:Y:S02]  /*b540*/  F2F.F64.F32 R2, R2 ;  /* 0x0000000200027310 */ /* 0x000e240000201800 */
[----:B0-----:R-:W-:Y:S01]  /*b550*/  STG.E.64 desc[UR36][R16.64], R2 ;  /* 0x0000000210007986 */ /* 0x001fe2000c101b24 */
[----:B------:R-:W-:Y:S05]  /*b560*/  EXIT ;  /* 0x000000000000794d */ /* 0x000fea0003800000 */
.L_x_21614:
        /* <DEDUP_REMOVED lines=12> */
.L_x_21627:
[----:B------:R-:W-:Y:S01]  /*b630*/  FMUL.FTZ R4, R2, 1 ;  /* 0x3f80000002047820 */ /* 0x000fe20000410000 */
[----:B------:R-:W-:-:S05]  /*b640*/  CS2R R6, SRZ ;  /* 0x0000000000067805 */ /* 0x000fca000001ff00 */
[----:B------:R-:W0:Y:S02]  /*b650*/  F2F.F64.F32 R4, R4 ;  /* 0x0000000400047310 */ /* 0x000e240000201800 */
[----:B0-----:R-:W-:Y:S01]  /*b660*/  STG.E.128 desc[UR36][R16.64], R4 ;  /* 0x0000000410007986 */ /* 0x001fe2000c101d24 */
[----:B------:R-:W-:Y:S05]  /*b670*/  EXIT ;  /* 0x000000000000794d */ /* 0x000fea0003800000 */
.L_x_21626:
        /* <DEDUP_REMOVED lines=20> */
.L_x_21631:
[----:B------:R-:W-:Y:S05]  /*b7c0*/  BSYNC B0 ;  /* 0x0000000000007941 */ /* 0x000fea0003800000 */
.L_x_21630:
[----:B------:R-:W-:-:S05]  /*b7d0*/  LOP3.LUT R5, R0, R5, RZ, 0xfc, !PT ;  /* 0x0000000500057212 */ /* 0x000fca00078efcff */
[----:B------:R-:W-:Y:S01]  /*b7e0*/  STG.E.U8 desc[UR36][R16.64], R5 ;  /* 0x0000000510007986 */ /* 0x000fe2000c101124 */
[----:B------:R-:W-:Y:S05]  /*b7f0*/  EXIT ;  /* 0x000000000000794d */ /* 0x000fea0003800000 */
.L_x_21629:
        /* <DEDUP_REMOVED lines=12> */
.L_x_21633:
[----:B------:R-:W-:Y:S01]  /*b8c0*/  IMAD.MOV.U32 R0, RZ, RZ, 0x7f ;  /* 0x0000007fff007424 */ /* 0x000fe200078e00ff */
[----:B------:R-:W-:-:S04]  /*b8d0*/  ISETP.GT.U32.AND P0, PT, R4, 0x7f800000, PT ;  /* 0x7f8000000400780c */ /* 0x000fc80003f04070 */
[----:B------:R-:W-:-:S09]  /*b8e0*/  SEL R0, R0, 0x7c, P0 ;  /* 0x0000007c00007807 */ /* 0x000fd20000000000 */
.L_x_21634:
[----:B------:R-:W-:Y:S05]  /*b8f0*/  BSYNC B0 ;  /* 0x0000000000007941 */ /* 0x000fea0003800000 */
.L_x_21632:
[----:B------:R-:W-:-:S04]  /*b900*/  LOP3.LUT R2, R2, 0x80000000, RZ, 0xc0, !PT ;  /* 0x8000000002027812 */ /* 0x000fc800078ec0ff */
[----:B------:R-:W-:-:S04]  /*b910*/  SHF.R.U32.HI R3, RZ, 0x18, R2 ;  /* 0x00000018ff037819 */ /* 0x000fc80000011602 */
[----:B------:R-:W-:-:S05]  /*b920*/  LOP3.LUT R3, R0, R3, RZ, 0xfc, !PT ;  /* 0x0000000300037212 */ /* 0x000fca00078efcff */
[----:B------:R-:W-:Y:S01]  /*b930*/  STG.E.U8 desc[UR36][R16.64], R3 ;  /* 0x0000000310007986 */ /* 0x000fe2000c101124 */
[----:B------:R-:W-:Y:S05]  /*b940*/  EXIT ;  /* 0x000000000000794d */ /* 0x000fea0003800000 */
.L_x_21628:
[----:B------:R-:W-:-:S05]  /*b950*/  F2FP.BF16.F32.PACK_AB R2, RZ, R2 ;  /* 0x00000002ff02723e */ /* 0x000fca00000010ff */
[----:B------:R-:W-:Y:S01]  /*b960*/  STG.E.U16 desc[UR36][R16.64], R2 ;  /* 0x0000000210007986 */ /* 0x000fe2000c101524 */
[----:B------:R-:W-:Y:S05]  /*b970*/  EXIT ;  /* 0x000000000000794d */ /* 0x000fea0003800000 */
.L_x_21625:
        /* <DEDUP_REMOVED lines=11> */
.L_x_21637:
        /* <DEDUP_REMOVED lines=16> */
.L_x_21640:
[----:B------:R-:W-:-:S04]  /*bb30*/  LOP3.LUT R2, R2, 0x80000000, RZ, 0xc0, !PT ;  /* 0x8000000002027812 */ /* 0x000fc800078ec0ff */
[----:B------:R-:W-:-:S04]  /*bb40*/  SHF.R.U32.HI R3, RZ, 0x18, R2 ;  /* 0x00000018ff037819 */ /* 0x000fc80000011602 */
[----:B------:R-:W-:-:S04]  /*bb50*/  LOP3.LUT R0, R0, R3, RZ, 0xfc, !PT ;  /* 0x0000000300007212 */ /* 0x000fc800078efcff */
[----:B------:R-:W-:-:S07]  /*bb60*/  PRMT R8, R0, 0x7610, R8 ;  /* 0x0000761000087816 */ /* 0x000fce0000000008 */
.L_x_21639:
[----:B------:R-:W-:Y:S05]  /*bb70*/  BSYNC B0 ;  /* 0x0000000000007941 */ /* 0x000fea0003800000 */
.L_x_21638:
[----:B------:R-:W-:Y:S01]  /*bb80*/  STG.E.U8 desc[UR36][R16.64], R8 ;  /* 0x0000000810007986 */ /* 0x000fe2000c101124 */
[----:B------:R-:W-:Y:S05]  /*bb90*/  EXIT ;  /* 0x000000000000794d */ /* 0x000fea0003800000 */
.L_x_21636:
        /* <DEDUP_REMOVED lines=16> */
.L_x_21643:
[----:B------:R-:W-:-:S04]  /*bca0*/  LOP3.LUT R2, R2, 0x80000000, RZ, 0xc0, !PT ;  /* 0x8000000002027812 */ /* 0x000fc800078ec0ff */
[----:B------:R-:W-:-:S04]  /*bcb0*/  SHF.R.U32.HI R3, RZ, 0x18, R2 ;  /* 0x00000018ff037819 */ /* 0x000fc80000011602 */
[----:B------:R-:W-:-:S04]  /*bcc0*/  LOP3.LUT R0, R0, R3, RZ, 0xfc, !PT ;  /* 0x0000000300007212 */ /* 0x000fc800078efcff */
[----:B------:R-:W-:-:S07]  /*bcd0*/  PRMT R8, R0, 0x7610, R8 ;  /* 0x0000761000087816 */ /* 0x000fce0000000008 */
.L_x_21642:
[----:B------:R-:W-:Y:S05]  /*bce0*/  BSYNC B0 ;  /* 0x0000000000007941 */ /* 0x000fea0003800000 */
.L_x_21641:
[----:B------:R-:W-:Y:S01]  /*bcf0*/  STG.E.U8 desc[UR36][R16.64], R8 ;  /* 0x0000000810007986 */ /* 0x000fe2000c101124 */
[----:B------:R-:W-:Y:S05]  /*bd00*/  EXIT ;  /* 0x000000000000794d */ /* 0x000fea0003800000 */
.L_x_21635:
        /* <DEDUP_REMOVED lines=21> */
.L_x_21618:
        /* <DEDUP_REMOVED lines=16> */
.L_x_21646:
[----:B------:R-:W-:Y:S05]  /*bf60*/  EXIT ;  /* 0x000000000000794d */ /* 0x000fea0003800000 */
.L_x_21645:
[----:B------:R-:W0:Y:S02]  /*bf70*/  F2I.U64.TRUNC R2, R2 ;  /* 0x0000000200027311 */ /* 0x000e24000020d800 */
[----:B0-----:R-:W-:Y:S01]  /*bf80*/  STG.E.64 desc[UR36][R16.64], R2 ;  /* 0x0000000210007986 */ /* 0x001fe2000c101b24 */
[----:B------:R-:W-:Y:S05]  /*bf90*/  EXIT ;  /* 0x000000000000794d */ /* 0x000fea0003800000 */
.L_x_21644:
[----:B------:R-:W0:Y:S02]  /*bfa0*/  F2I.FTZ.U32.TRUNC.NTZ R3, R2 ;  /* 0x0000000200037305 */ /* 0x000e24000021f000 */
[----:B0-----:R-:W-:Y:S01]  /*bfb0*/  STG.E desc[UR36][R16.64], R3 ;  /* 0x0000000310007986 */ /* 0x001fe2000c101924 */
[----:B------:R-:W-:Y:S05]  /*bfc0*/  EXIT ;  /* 0x000000000000794d */ /* 0x000fea0003800000 */
.L_x_21647:
        /* <DEDUP_REMOVED lines=11> */
.L_x_36361:


//--------------------- .text._ZN2at6native27unrolled_elementwise_kernelIZZZNS0_16sqrt_kernel_cudaERNS_18TensorIteratorBaseEENKUlvE0_clEvENKUlvE0_clEvEUlfE_St5arrayIPcLm2EELi4E23TrivialOffsetCalculatorILi1EjESB_NS0_6memory12LoadWithCastILi1EEENSC_13StoreWithCastILi1EEEEEviT_T0_T2_T3_T4_T5_ --------------------------
	.section	.text._ZN2at6native27unrolled_elementwise_kernelIZZZNS0_16sqrt_kernel_cudaERNS_18TensorIteratorBaseEENKUlvE0_clEvENKUlvE0_clEvEUlfE_St5arrayIPcLm2EELi4E23TrivialOffsetCalculatorILi1EjESB_NS0_6memory12LoadWithCastILi1EEENSC_13StoreWithCastILi1EEEEEviT_T0_T2_T3_T4_T5_,"ax",@progbits
	.align	128
        .global         _ZN2at6native27unrolled_elementwise_kernelIZZZNS0_16sqrt_kernel_cudaERNS_18TensorIteratorBaseEENKUlvE0_clEvENKUlvE0_clEvEUlfE_St5arrayIPcLm2EELi4E23TrivialOffsetCalculatorILi1EjESB_NS0_6memory12LoadWithCastILi1EEENSC_13StoreWithCastILi1EEEEEviT_T0_T2_T3_T4_T5_
        .type           _ZN2at6native27unrolled_elementwise_kernelIZZZNS0_16sqrt_kernel_cudaERNS_18TensorIteratorBaseEENKUlvE0_clEvENKUlvE0_clEvEUlfE_St5arrayIPcLm2EELi4E23TrivialOffsetCalculatorILi1EjESB_NS0_6memory12LoadWithCastILi1EEENSC_13StoreWithCastILi1EEEEEviT_T0_T2_T3_T4_T5_,@function
        .size           _ZN2at6native27unrolled_elementwise_kernelIZZZNS0_16sqrt_kernel_cudaERNS_18TensorIteratorBaseEENKUlvE0_clEvENKUlvE0_clEvEUlfE_St5arrayIPcLm2EELi4E23TrivialOffsetCalculatorILi1EjESB_NS0_6memory12LoadWithCastILi1EEENSC_13StoreWithCastILi1EEEEEviT_T0_T2_T3_T4_T5_,(.L_x_36362 - _ZN2at6native27unrolled_elementwise_kernelIZZZNS0_16sqrt_kernel_cudaERNS_18TensorIteratorBaseEENKUlvE0_clEvENKUlvE0_clEvEUlfE_St5arrayIPcLm2EELi4E23TrivialOffsetCalculatorILi1EjESB_NS0_6memory12LoadWithCastILi1EEENSC_13StoreWithCastILi1EEEEEviT_T0_T2_T3_T4_T5_)
        .other          _ZN2at6native27unrolled_elementwise_kernelIZZZNS0_16sqrt_kernel_cudaERNS_18TensorIteratorBaseEENKUlvE0_clEvENKUlvE0_clEvEUlfE_St5arrayIPcLm2EELi4E23TrivialOffsetCalculatorILi1EjESB_NS0_6memory12LoadWithCastILi1EEENSC_13StoreWithCastILi1EEEEEviT_T0_T2_T3_T4_T5_,@"STO_CUDA_ENTRY STV_DEFAULT"
_ZN2at6native27unrolled_elementwise_kernelIZZZNS0_16sqrt_kernel_cudaERNS_18TensorIteratorBaseEENKUlvE0_clEvENKUlvE0_clEvEUlfE_St5arrayIPcLm2EELi4E23TrivialOffsetCalculatorILi1EjESB_NS0_6memory12LoadWithCastILi1EEENSC_13StoreWithCastILi1EEEEEviT_T0_T2_T3_T4_T5_:
.text._ZN2at6native27unrolled_elementwise_kernelIZZZNS0_16sqrt_kernel_cudaERNS_18TensorIteratorBaseEENKUlvE0_clEvENKUlvE0_clEvEUlfE_St5arrayIPcLm2EELi4E23TrivialOffsetCalculatorILi1EjESB_NS0_6memory12LoadWithCastILi1EEENSC_13StoreWithCastILi1EEEEEviT_T0_T2_T3_T4_T5_:
        /* <DEDUP_REMOVED lines=33> */
.L_x_21654:
[----:B------:R-:W2:Y:S02]  /*0210*/  LDG.E.U8 R4, desc[UR36][R4.64] ;  /* 0x0000002404047981 */ /* 0x000ea4000c1e1100 */
[----:B--2---:R-:W-:Y:S01]  /*0220*/  I2FP.F32.U32 R23, R4 ;  /* 0x0000000400177245 */ /* 0x004fe20000201000 */
[----:B------:R-:W-:Y:S06]  /*0230*/  BRA `(.L_x_21656) ;  /* 0x0000000c00307947 */ /* 0x000fec0003800000 */
.L_x_21653:
        /* <DEDUP_REMOVED lines=9> */
.L_x_21658:
[----:B------:R-:W2:Y:S02]  /*02d0*/  LDG.E R4, desc[UR36][R4.64] ;  /* 0x0000002404047981 */ /* 0x000ea4000c1e1900 */
[----:B--2---:R-:W-:Y:S01]  /*02e0*/  I2FP.F32.S32 R23, R4 ;  /* 0x0000000400177245 */ /* 0x004fe20000201400 */
[----:B------:R-:W-:Y:S06]  /*02f0*/  BRA `(.L_x_21656) ;  /* 0x0000000c00007947 */ /* 0x000fec0003800000 */
.L_x_21657:
[----:B------:R-:W2:Y:S02]  /*0300*/  LDG.E.U16 R4, desc[UR36][R4.64] ;  /* 0x0000002404047981 */ /* 0x000ea4000c1e1500 */
[----:B--2---:R2:W3:Y:S01]  /*0310*/  I2F.S16 R23, R4 ;  /* 0x0000000400177306 */ /* 0x0044e20000101400 */
[----:B------:R-:W-:Y:S05]  /*0320*/  BRA `(.L_x_21656) ;  /* 0x0000000800f47947 */ /* 0x000fea0003800000 */
.L_x_21652:
        /* <DEDUP_REMOVED lines=8> */
.L_x_21660:
[----:B------:R-:W2:Y:S02]  /*03b0*/  LDG.E.U16 R4, desc[UR36][R4.64] ;  /* 0x0000002404047981 */ /* 0x000ea4000c1e1500 */
[----:B--2---:R-:W-:Y:S01]  /*03c0*/  HADD2.F32 R23, -RZ, R4.H0_H0 ;  /* 0x20000004ff177230 */ /* 0x004fe20000004100 */
[----:B------:R-:W-:Y:S06]  /*03d0*/  BRA `(.L_x_21656) ;  /* 0x0000000800c87947 */ /* 0x000fec0003800000 */
.L_x_21659:
        /* <DEDUP_REMOVED lines=8> */
.L_x_21662:
[----:B------:R-:W2:Y:S02]  /*0460*/  LDG.E.U16 R4, desc[UR36][R4.64] ;  /* 0x0000002404047981 */ /* 0x000ea4000c1e1500 */
[----:B--2---:R-:W-:Y:S01]  /*0470*/  HADD2.F32 R23, -RZ, R4.H0_H0 ;  /* 0x20000004ff177230 */ /* 0x004fe20000004100 */
[----:B------:R-:W-:Y:S06]  /*0480*/  BRA `(.L_x_21656) ;  /* 0x00000008009c7947 */ /* 0x000fec0003800000 */
.L_x_21661:
[----:B------:R-:W2:Y:S01]  /*0490*/  LDG.E.64 R4, desc[UR36][R4.64] ;  /* 0x0000002404047981 */ /* 0x000ea2000c1e1b00 */
[----:B------:R-:W-:Y:S01]  /*04a0*/  UMOV UR4, 0xf0000000 ;  /* 0xf000000000047882 */ /* 0x000fe20000000000 */
[----:B------:R-:W-:Y:S01]  /*04b0*/  UMOV UR5, 0x380fffff ;  /* 0x380fffff00057882 */ /* 0x000fe20000000000 */
[----:B--2---:R-:W0:Y:S01]  /*04c0*/  F2F.F32.F64 R23, R4 ;  /* 0x0000000400177310 */ /* 0x004e220000301000 */
[----:B------:R-:W-:-:S14]  /*04d0*/  DSETP.GEU.AND P0, PT, |R4|, UR4, PT ;  /* 0x0000000404007e2a */ /* 0x000fdc000bf0e200 */
[----:B0-----:R-:W-:Y:S01]  /*04e0*/  @!P0 FMUL R23, R23, 1.175494350822287508e-38 ;  /* 0x0080000017178820 */ /* 0x001fe20000400000 */
[----:B------:R-:W-:Y:S06]  /*04f0*/  BRA `(.L_x_21656) ;  /* 0x0000000800807947 */ /* 0x000fec0003800000 */
.L_x_21651:
        /* <DEDUP_REMOVED lines=12> */
.L_x_21665:
[----:B------:R-:W2:Y:S01]  /*05c0*/  LDG.E.64 R4, desc[UR36][R4.64] ;  /* 0x0000002404047981 */ /* 0x000ea2000c1e1b00 */
[----:B------:R-:W-:Y:S01]  /*05d0*/  UMOV UR4, 0xf0000000 ;  /* 0xf000000000047882 */ /* 0x000fe20000000000 */
[----:B------:R-:W-:Y:S01]  /*05e0*/  UMOV UR5, 0x380fffff ;  /* 0x380fffff00057882 */ /* 0x000fe20000000000 */
[----:B--2---:R-:W0:Y:S01]  /*05f0*/  F2F.F32.F64 R23, R4 ;  /* 0x0000000400177310 */ /* 0x004e220000301000 */
[----:B------:R-:W-:-:S14]  /*0600*/  DSETP.GEU.AND P0, PT, |R4|, UR4, PT ;  /* 0x0000000404007e2a */ /* 0x000fdc000bf0e200 */
[----:B0-----:R-:W-:Y:S01]  /*0610*/  @!P0 FMUL R23, R23, 1.175494350822287508e-38 ;  /* 0x0080000017178820 */ /* 0x001fe20000400000 */
[----:B------:R-:W-:Y:S06]  /*0620*/  BRA `(.L_x_21656) ;  /* 0x0000000800347947 */ /* 0x000fec0003800000 */
.L_x_21664:
        /* <DEDUP_REMOVED lines=26> */
.L_x_21667:
        /* <DEDUP_REMOVED lines=14> */
.L_x_21666:
[----:B------:R-:W2:Y:S02]  /*08b0*/  LDG.E.U16 R4, desc[UR36][R4.64] ;  /* 0x0000002404047981 */ /* 0x000ea4000c1e1500 */
[----:B--2---:R-:W-:Y:S01]  /*08c0*/  IMAD.U32 R23, R4, 0x10000, RZ ;  /* 0x0001000004177824 */ /* 0x004fe200078e00ff */
[----:B------:R-:W-:Y:S06]  /*08d0*/  BRA `(.L_x_21656) ;  /* 0x0000000400887947 */ /* 0x000fec0003800000 */
.L_x_21663:
        /* <DEDUP_REMOVED lines=11> */
.L_x_21670:
        /* <DEDUP_REMOVED lines=20> */
.L_x_21672:
[----:B------:R-:W-:Y:S05]  /*0ad0*/  BSYNC B0 ;  /* 0x0000000000007941 */ /* 0x000fea0003800000 */
.L_x_21671:
[----:B------:R-:W-:Y:S01]  /*0ae0*/  IMAD.SHL.U32 R3, R3, 0x100000, RZ ;  /* 0x0010000003037824 */ /* 0x000fe200078e00ff */
[----:B------:R-:W-:-:S04]  /*0af0*/  LEA R0, R0, 0x3b800000, 0x17 ;  /* 0x3b80000000007811 */ /* 0x000fc800078eb8ff */
[----:B------:R-:W-:Y:S01]  /*0b00*/  LOP3.LUT R23, R0, R3, R23, 0xfe, !PT ;  /* 0x0000000300177212 */ /* 0x000fe200078efe17 */
[----:B------:R-:W-:Y:S06]  /*0b10*/  BRA `(.L_x_21656) ;  /* 0x0000000000f87947 */ /* 0x000fec0003800000 */
.L_x_21669:
        /* <DEDUP_REMOVED lines=20> */
.L_x_21674:
[----:B------:R-:W-:Y:S05]  /*0c60*/  BSYNC B0 ;  /* 0x0000000000007941 */ /* 0x000fea0003800000 */
.L_x_21673:
[----:B------:R-:W-:Y:S01]  /*0c70*/  IMAD.SHL.U32 R3, R3, 0x200000, RZ ;  /* 0x0020000003037824 */ /* 0x000fe200078e00ff */
[----:B------:R-:W-:-:S04]  /*0c80*/  LEA R0, R0, 0x37800000, 0x17 ;  /* 0x3780000000007811 */ /* 0x000fc800078eb8ff */
[----:B------:R-:W-:Y:S01]  /*0c90*/  LOP3.LUT R23, R0, R3, R23, 0xfe, !PT ;  /* 0x0000000300177212 */ /* 0x000fe200078efe17 */
[----:B------:R-:W-:Y:S06]  /*0ca0*/  BRA `(.L_x_21656) ;  /* 0x0000000000947947 */ /* 0x000fec0003800000 */
.L_x_21668:
        /* <DEDUP_REMOVED lines=14> */
.L_x_21655:
        /* <DEDUP_REMOVED lines=16> */
.L_x_21677:
[----:B------:R-:W-:Y:S01]  /*0e90*/  IMAD.MOV.U32 R23, RZ, RZ, RZ ;  /* 0x000000ffff177224 */ /* 0x000fe200078e00ff */
[----:B------:R-:W-:Y:S06]  /*0ea0*/  BRA `(.L_x_21656) ;  /* 0x0000000000147947 */ /* 0x000fec0003800000 */
.L_x_21676:
[----:B------:R-:W2:Y:S02]  /*0eb0*/  LDG.E.64 R4, desc[UR36][R4.64] ;  /* 0x0000002404047981 */ /* 0x000ea4000c1e1b00 */
[----:B--2---:R0:W1:Y:S01]  /*0ec0*/  I2F.U64 R23, R4 ;  /* 0x0000000400177312 */ /* 0x0040620000301000 */
[----:B------:R-:W-:Y:S05]  /*0ed0*/  BRA `(.L_x_21656) ;  /* 0x0000000000087947 */ /* 0x000fea0003800000 */
.L_x_21675:
[----:B------:R-:W2:Y:S02]  /*0ee0*/  LDG.E R4, desc[UR36][R4.64] ;  /* 0x0000002404047981 */ /* 0x000ea4000c1e1900 */
[----:B--2---:R-:W-:-:S07]  /*0ef0*/  I2FP.F32.U32 R23, R4 ;  /* 0x0000000400177245 */ /* 0x004fce0000201000 */
.L_x_21656:
[----:B------:R-:W-:Y:S05]  /*0f00*/  BSYNC B6 ;  /* 0x0000000000067941 */ /* 0x000fea0003800000 */
.L_x_21650:
[----:B------:R-:W2:Y:S02]  /*0f10*/  S2R R16, SR_TID.X ;  /* 0x0000000000107919 */ /* 0x000ea40000002100 */
[----:B--2---:R-:W-:-:S07]  /*0f20*/  VIADD R16, R16, 0x80 ;  /* 0x0000008010107836 */ /* 0x004fce0000000000 */
.L_x_21649:
[----:B------:R-:W-:Y:S05]  /*0f30*/  BSYNC B7 ;  /* 0x0000000000077941 */ /* 0x000fea0003800000 */
.L_x_21648:
        /* <DEDUP_REMOVED lines=25> */
.L_x_21684:
[----:B------:R-:W2:Y:S02]  /*10d0*/  LDG.E.U8 R4, desc[UR36][R4.64] ;  /* 0x0000002404047981 */ /* 0x000ea4000c1e1100 */
[----:B--2---:R-:W-:Y:S01]  /*10e0*/  I2FP.F32.U32 R18, R4 ;  /* 0x0000000400127245 */ /* 0x004fe20000201000 */
[----:B------:R-:W-:Y:S06]  /*10f0*/  BRA `(.L_x_21686) ;  /* 0x0000000c002c7947 */ /* 0x000fec0003800000 */
.L_x_21683:
        /* <DEDUP_REMOVED lines=9> */
.L_x_21688:
[----:B------:R-:W2:Y:S02]  /*1190*/  LDG.E R4, desc[UR36][R4.64] ;  /* 0x0000002404047981 */ /* 0x000ea4000c1e1900 */
[----:B--2---:R-:W-:Y:S01]  /*11a0*/  I2FP.F32.S32 R18, R4 ;  /* 0x0000000400127245 */ /* 0x004fe20000201400 */
[----:B------:R-:W-:Y:S06]  /*11b0*/  BRA `(.L_x_21686) ;  /* 0x0000000800fc7947 */ /* 0x000fec0003800000 */
.L_x_21687:
[----:B------:R-:W2:Y:S02]  /*11c0*/  LDG.E.U16 R4, desc[UR36][R4.64] ;  /* 0x0000002404047981 */ /* 0x000ea4000c1e1500 */
[----:B--2---:R0:W2:Y:S01]  /*11d0*/  I2F.S16 R18, R4 ;  /* 0x0000000400127306 */ /* 0x0040a20000101400 */
[----:B------:R-:W-:Y:S05]  /*11e0*/  BRA `(.L_x_21686) ;  /* 0x0000000800f07947 */ /* 0x000fea0003800000 */
.L_x_21682:
        /* <DEDUP_REMOVED lines=8> */
.L_x_21690:
[----:B------:R-:W2:Y:S02]  /*1270*/  LDG.E.U16 R4, desc[UR36][R4.64] ;  /* 0x0000002404047981 */ /* 0x000ea4000c1e1500 */
[----:B--2---:R-:W-:Y:S01]  /*1280*/  HADD2.F32 R18, -RZ, R4.H0_H0 ;  /* 0x20000004ff127230 */ /* 0x004fe20000004100 */
[----:B------:R-:W-:Y:S06]  /*1290*/  BRA `(.L_x_21686) ;  /* 0x0000000800c47947 */ /* 0x000fec0003800000 */
.L_x_21689:
        /* <DEDUP_REMOVED lines=8> */
.L_x_21692:
[----:B------:R-:W2:Y:S02]  /*1320*/  LDG.E.U16 R4, desc[UR36][R4.64] ;  /* 0x0000002404047981 */ /* 0x000ea4000c1e1500 */
[----:B--2---:R-:W-:Y:S01]  /*1330*/  HADD2.F32 R18, -RZ, R4.H0_H0 ;  /* 0x20000004ff127230 */ /* 0x004fe20000004100 */
[----:B------:R-:W-:Y:S06]  /*1340*/  BRA `(.L_x_21686) ;  /* 0x0000000800987947 */ /* 0x000fec0003800000 */
.L_x_21691:
[----:B------:R-:W2:Y:S01]  /*1350*/  LDG.E.64 R4, desc[UR36][R4.64] ;  /* 0x0000002404047981 */ /* 0x000ea2000c1e1b00 */
[----:B------:R-:W-:Y:S01]  /*1360*/  UMOV UR4, 0xf0000000 ;  /* 0xf000000000047882 */ /* 0x000fe20000000000 */
[----:B------:R-:W-:Y:S01]  /*1370*/  UMOV UR5, 0x380fffff ;  /* 0x380fffff00057882 */ /* 0x000fe20000000000 */
[----:B--2---:R-:W0:Y:S01]  /*1380*/  F2F.F32.F64 R18, R4 ;  /* 0x0000000400127310 */ /* 0x004e220000301000 */
[----:B------:R-:W-:-:S14]  /*1390*/  DSETP.GEU.AND P0, PT, |R4|, UR4, PT ;  /* 0x0000000404007e2a */ /* 0x000fdc000bf0e200 */
[----:B0-----:R-:W-:Y:S01]  /*13a0*/  @!P0 FMUL R18, R18, 1.175494350822287508e-38 ;  /* 0x0080000012128820 */ /* 0x001fe20000400000 */
[----:B------:R-:W-:Y:S06]  /*13b0*/  BRA `(.L_x_21686) ;  /* 0x00000008007c7947 */ /* 0x000fec0003800000 */
.L_x_21681:
        /* <DEDUP_REMOVED lines=12> */
.L_x_21695:
[----:B------:R-:W2:Y:S01]  /*1480*/  LDG.E.64 R4, desc[UR36][R4.64] ;  /* 0x0000002404047981 */ /* 0x000ea2000c1e1b00 */
[----:B------:R-:W-:Y:S01]  /*1490*/  UMOV UR4, 0xf0000000 ;  /* 0xf000000000047882 */ /* 0x000fe20000000000 */
[----:B------:R-:W-:Y:S01]  /*14a0*/  UMOV UR5, 0x380fffff ;  /* 0x380fffff00057882 */ /* 0x000fe20000000000 */
[----:B--2---:R-:W0:Y:S01]  /*14b0*/  F2F.F32.F64 R18, R4 ;  /* 0x0000000400127310 */ /* 0x004e220000301000 */
[----:B------:R-:W-:-:S14]  /*14c0*/  DSETP.GEU.AND P0, PT, |R4|, UR4, PT ;  /* 0x0000000404007e2a */ /* 0x000fdc000bf0e200 */
[----:B0-----:R-:W-:Y:S01]  /*14d0*/  @!P0 FMUL R18, R18, 1.175494350822287508e-38 ;  /* 0x0080000012128820 */ /* 0x001fe20000400000 */
[----:B------:R-:W-:Y:S06]  /*14e0*/  BRA `(.L_x_21686) ;  /* 0x0000000800307947 */ /* 0x000fec0003800000 */
.L_x_21694:
        /* <DEDUP_REMOVED lines=26> */
.L_x_21697:
        /* <DEDUP_REMOVED lines=13> */
.L_x_21696:
[----:B------:R-:W2:Y:S02]  /*1760*/  LDG.E.U16 R4, desc[UR36][R4.64] ;  /* 0x0000002404047981 */ /* 0x000ea4000c1e1500 */
[----:B--2---:R-:W-:Y:S01]  /*1770*/  IMAD.U32 R18, R4, 0x10000, RZ ;  /* 0x0001000004127824 */ /* 0x004fe200078e00ff */
[----:B------:R-:W-:Y:S06]  /*1780*/  BRA `(.L_x_21686) ;  /* 0x0000000400887947 */ /* 0x000fec0003800000 */
.L_x_21693:
        /* <DEDUP_REMOVED lines=11> */
.L_x_21700:
        /* <DEDUP_REMOVED lines=20> */
.L_x_21702:
[----:B------:R-:W-:Y:S05]  /*1980*/  BSYNC B0 ;  /* 0x0000000000007941 */ /* 0x000fea0003800000 */
.L_x_21701:
[----:B------:R-:W-:Y:S01]  /*1990*/  IMAD.SHL.U32 R3, R3, 0x100000, RZ ;  /* 0x0010000003037824 */ /* 0x000fe200078e00ff */
[----:B------:R-:W-:-:S04]  /*19a0*/  LEA R5, R0, 0x3b800000, 0x17 ;  /* 0x3b80000000057811 */ /* 0x000fc800078eb8ff */
[----:B------:R-:W-:Y:S01]  /*19b0*/  LOP3.LUT R18, R5, R3, R18, 0xfe, !PT ;  /* 0x0000000305127212 */ /* 0x000fe200078efe12 */
[----:B------:R-:W-:Y:S06]  /*19c0*/  BRA `(.L_x_21686) ;  /* 0x0000000000f87947 */ /* 0x000fec0003800000 */
.L_x_21699:
        /* <DEDUP_REMOVED lines=20> */
.L_x_21704:
[----:B------:R-:W-:Y:S05]  /*1b10*/  BSYNC B0 ;  /* 0x0000000000007941 */ /* 0x000fea0003800000 */
.L_x_21703:
[----:B------:R-:W-:Y:S01]  /*1b20*/  IMAD.SHL.U32 R3, R3, 0x200000, RZ ;  /* 0x0020000003037824 */ /* 0x000fe200078e00ff */
[----:B------:R-:W-:-:S04]  /*1b30*/  LEA R5, R0, 0x37800000, 0x17 ;  /* 0x3780000000057811 */ /* 0x000fc800078eb8ff */
[----:B------:R-:W-:Y:S01]  /*1b40*/  LOP3.LUT R18, R5, R3, R18, 0xfe, !PT ;  /* 0x0000000305127212 */ /* 0x000fe200078efe12 */
[----:B------:R-:W-:Y:S06]  /*1b50*/  BRA `(.L_x_21686) ;  /* 0x0000000000947947 */ /* 0x000fec0003800000 */
.L_x_21698:
        /* <DEDUP_REMOVED lines=14> */
.L_x_21685:
        /* <DEDUP_REMOVED lines=16> */
.L_x_21707:
[----:B------:R-:W-:Y:S01]  /*1d40*/  IMAD.MOV.U32 R18, RZ, RZ, RZ ;  /* 0x000000ffff127224 */ /* 0x000fe200078e00ff */
[----:B------:R-:W-:Y:S06]  /*1d50*/  BRA `(.L_x_21686) ;  /* 0x0000000000147947 */ /* 0x000fec0003800000 */
.L_x_21706:
[----:B------:R-:W2:Y:S02]  /*1d60*/  LDG.E.64 R18, desc[UR36][R4.64] ;  /* 0x0000002404127981 */ /* 0x000ea4000c1e1b00 */
[----:B--2---:R0:W2:Y:S01]  /*1d70*/  I2F.U64 R18, R18 ;  /* 0x0000001200127312 */ /* 0x0040a20000301000 */
[----:B------:R-:W-:Y:S05]  /*1d80*/  BRA `(.L_x_21686) ;  /* 0x0000000000087947 */ /* 0x000fea0003800000 */
.L_x_21705:
[----:B------:R-:W2:Y:S02]  /*1d90*/  LDG.E R4, desc[UR36][R4.64] ;  /* 0x0000002404047981 */ /* 0x000ea4000c1e1900 */
[----:B--2---:R-:W-:-:S07]  /*1da0*/  I2FP.F32.U32 R18, R4 ;  /* 0x0000000400127245 */ /* 0x004fce0000201000 */
.L_x_21686:
[----:B------:R-:W-:Y:S05]  /*1db0*/  BSYNC B6 ;  /* 0x0000000000067941 */ /* 0x000fea0003800000 */
.L_x_21680:
[----:B------:R-:W-:-:S07]  /*1dc0*/  VIADD R16, R16, 0x80 ;  /* 0x0000008010107836 */ /* 0x000fce0000000000 */
.L_x_21679:
[----:B------:R-:W-:Y:S05]  /*1dd0*/  BSYNC B7 ;  /* 0x0000000000077941 */ /* 0x000fea0003800000 */
.L_x_21678:
[----:B------:R-:W-:Y:S01]  /*1de0*/  ISETP.GE.AND P0, PT, R16, R17, PT ;  /* 0x000000111000720c */ /* 0x000fe20003f06270 */
[----:B------:R-:W-:Y:S01]  /*1df0*/  BSSY B7, `(.L_x_21708) ;  /* 0x00000ea000077945 */ /* 0x000fe20003800000 */
[----:B0-----:R-:W-:Y:S02]  /*1e00*/  IMAD.MOV.U32 R19, RZ, RZ, RZ ;  /* 0x000000ffff137224 */ /* 0x001fe400078e00ff */
[----:B------:R-:W-:-:S09]  /*1e10*/  IMAD.MOV.U32 R22, RZ, RZ, RZ ;  /* 0x000000ffff167224 */ /* 0x000fd200078e00ff */
[----:B------:R-:W-:Y:S05]  /*1e20*/  @P0 BRA `(.L_x_21709) ;  /* 0x0000000c00980947 */ /* 0x000fea0003800000 */
[----:B--2-4-:R-:W0:Y:S01]  /*1e30*/  LDC.64 R4, c[0x0][0x220] ;  /* 0x00008800ff047b82 */ /* 0x014e220000000a00 */
        /* <DEDUP_REMOVED lines=21> */
.L_x_21714:
[----:B------:R-:W2:Y:S02]  /*1f90*/  LDG.E.U8 R4, desc[UR36][R4.64] ;  /* 0x0000002404047981 */ /* 0x000ea4000c1e1100 */
[----:B--2---:R-:W-:Y:S01]  /*1fa0*/  I2FP.F32.U32 R22, R4 ;  /* 0x0000000400167245 */ /* 0x004fe20000201000 */
[----:B------:R-:W-:Y:S06]  /*1fb0*/  BRA `(.L_x_21716) ;  /* 0x0000000c002c7947 */ /* 0x000fec0003800000 */
.L_x_21713:
        /* <DEDUP_REMOVED lines=9> */
.L_x_21718:
[----:B------:R-:W2:Y:S02]  /*2050*/  LDG.E R4, desc[UR36][R4.64] ;  /* 0x0000002404047981 */ /* 0x000ea4000c1e1900 */
[----:B--2---:R-:W-:Y:S01]  /*2060*/  I2FP.F32.S32 R22, R4 ;  /* 0x0000000400167245 */ /* 0x004fe20000201400 */
[----:B------:R-:W-:Y:S06]  /*2070*/  BRA `(.L_x_21716) ;  /* 0x0000000800fc7947 */ /* 0x000fec0003800000 */
.L_x_21717:
[----:B------:R-:W2:Y:S02]  /*2080*/  LDG.E.U16 R4, desc[UR36][R4.64] ;  /* 0x0000002404047981 */ /* 0x000ea4000c1e1500 */
[----:B--2---:R4:W0:Y:S01]  /*2090*/  I2F.S16 R22, R4 ;  /* 0x0000000400167306 */ /* 0x0048220000101400 */
[----:B------:R-:W-:Y:S05]  /*20a0*/  BRA `(.L_x_21716) ;  /* 0x0000000800f07947 */ /* 0x000fea0003800000 */
.L_x_21712:
        /* <DEDUP_REMOVED lines=8> */
.L_x_21720:
[----:B------:R-:W2:Y:S02]  /*2130*/  LDG.E.U16 R4, desc[UR36][R4.64] ;  /* 0x0000002404047981 */ /* 0x000ea4000c1e1500 */
[----:B--2---:R-:W-:Y:S01]  /*2140*/  HADD2.F32 R22, -RZ, R4.H0_H0 ;  /* 0x20000004ff167230 */ /* 0x004fe20000004100 */
[----:B------:R-:W-:Y:S06]  /*2150*/  BRA `(.L_x_21716) ;  /* 0x0000000800c47947 */ /* 0x000fec0003800000 */
.L_x_21719:
        /* <DEDUP_REMOVED lines=8> */
.L_x_21722:
[----:B------:R-:W2:Y:S02]  /*21e0*/  LDG.E.U16 R4, desc[UR36][R4.64] ;  /* 0x0000002404047981 */ /* 0x000ea4000c1e1500 */
[----:B--2---:R-:W-:Y:S01]  /*21f0*/  HADD2.F32 R22, -RZ, R4.H0_H0 ;  /* 0x20000004ff167230 */ /* 0x004fe20000004100 */
[----:B------:R-:W-:Y:S06]  /*2200*/  BRA `(.L_x_21716) ;  /* 0x0000000800987947 */ /* 0x000fec0003800000 */
.L_x_21721:
[----:B------:R-:W2:Y:S01]  /*2210*/  LDG.E.64 R4, desc[UR36][R4.64] ;  /* 0x0000002404047981 */ /* 0x000ea2000c1e1b00 */
[----:B------:R-:W-:Y:S01]  /*2220*/  UMOV UR4, 0xf0000000 ;  /* 0xf000000000047882 */ /* 0x000fe20000000000 */
[----:B------:R-:W-:Y:S01]  /*2230*/  UMOV UR5, 0x380fffff ;  /* 0x380fffff00057882 */ /* 0x000fe20000000000 */
[----:B--2---:R-:W0:Y:S01]  /*2240*/  F2F.F32.F64 R22, R4 ;  /* 0x0000000400167310 */ /* 0x004e220000301000 */
[----:B------:R-:W-:-:S14]  /*2250*/  DSETP.GEU.AND P0, PT, |R4|, UR4, PT ;  /* 0x0000000404007e2a */ /* 0x000fdc000bf0e200 */
[----:B0-----:R-:W-:Y:S01]  /*2260*/  @!P0 FMUL R22, R22, 1.175494350822287508e-38 ;  /* 0x0080000016168820 */ /* 0x001fe20000400000 */
[----:B------:R-:W-:Y:S06]  /*2270*/  BRA `(.L_x_21716) ;  /* 0x00000008007c7947 */ /* 0x000fec0003800000 */
.L_x_21711:
        /* <DEDUP_REMOVED lines=12> */
.L_x_21725:
[----:B------:R-:W2:Y:S01]  /*2340*/  LDG.E.64 R4, desc[UR36][R4.64] ;  /* 0x0000002404047981 */ /* 0x000ea2000c1e1b00 */
[----:B------:R-:W-:Y:S01]  /*2350*/  UMOV UR4, 0xf0000000 ;  /* 0xf000000000047882 */ /* 0x000fe20000000000 */
[----:B------:R-:W-:Y:S01]  /*2360*/  UMOV UR5, 0x380fffff ;  /* 0x380fffff00057882 */ /* 0x000fe20000000000 */
[----:B--2---:R-:W0:Y:S01]  /*2370*/  F2F.F32.F64 R22, R4 ;  /* 0x0000000400167310 */ /* 0x004e220000301000 */
[----:B------:R-:W-:-:S14]  /*2380*/  DSETP.GEU.AND P0, PT, |R4|, UR4, PT ;  /* 0x0000000404007e2a */ /* 0x000fdc000bf0e200 */
[----:B0-----:R-:W-:Y:S01]  /*2390*/  @!P0 FMUL R22, R22, 1.175494350822287508e-38 ;  /* 0x0080000016168820 */ /* 0x001fe20000400000 */
[----:B------:R-:W-:Y:S06]  /*23a0*/  BRA `(.L_x_21716) ;  /* 0x0000000800307947 */ /* 0x000fec0003800000 */
.L_x_21724:
        /* <DEDUP_REMOVED lines=26> */
.L_x_21727:
        /* <DEDUP_REMOVED lines=13> */
.L_x_21726:
[----:B------:R-:W2:Y:S02]  /*2620*/  LDG.E.U16 R4, desc[UR36][R4.64] ;  /* 0x0000002404047981 */ /* 0x000ea4000c1e1500 */
[----:B--2---:R-:W-:Y:S01]  /*2630*/  IMAD.U32 R22, R4, 0x10000, RZ ;  /* 0x0001000004167824 */ /* 0x004fe200078e00ff */
[----:B------:R-:W-:Y:S06]  /*2640*/  BRA `(.L_x_21716) ;  /* 0x0000000400887947 */ /* 0x000fec0003800000 */
.L_x_21723:
        /* <DEDUP_REMOVED lines=11> */
.L_x_21730:
        /* <DEDUP_REMOVED lines=20> */
.L_x_21732:
[----:B------:R-:W-:Y:S05]  /*2840*/  BSYNC B0 ;  /* 0x0000000000007941 */ /* 0x000fea0003800000 */
.L_x_21731:
[----:B------:R-:W-:Y:S01]  /*2850*/  IMAD.SHL.U32 R3, R3, 0x100000, RZ ;  /* 0x0010000003037824 */ /* 0x000fe200078e00ff */
[----:B------:R-:W-:-:S04]  /*2860*/  LEA R5, R0, 0x3b800000, 0x17 ;  /* 0x3b80000000057811 */ /* 0x000fc800078eb8ff */
[----:B------:R-:W-:Y:S01]  /*2870*/  LOP3.LUT R22, R5, R3, R22, 0xfe, !PT ;  /* 0x0000000305167212 */ /* 0x000fe200078efe16 */
[----:B------:R-:W-:Y:S06]  /*2880*/  BRA `(.L_x_21716) ;  /* 0x0000000000f87947 */ /* 0x000fec0003800000 */
.L_x_21729:
        /* <DEDUP_REMOVED lines=20> */
.L_x_21734:
[----:B------:R-:W-:Y:S05]  /*29d0*/  BSYNC B0 ;  /* 0x0000000000007941 */ /* 0x000fea0003800000 */
.L_x_21733:
[----:B------:R-:W-:Y:S01]  /*29e0*/  IMAD.SHL.U32 R3, R3, 0x200000, RZ ;  /* 0x0020000003037824 */ /* 0x000fe200078e00ff */
[----:B------:R-:W-:-:S04]  /*29f0*/  LEA R5, R0, 0x37800000, 0x17 ;  /* 0x3780000000057811 */ /* 0x000fc800078eb8ff */
[----:B------:R-:W-:Y:S01]  /*2a00*/  LOP3.LUT R22, R5, R3, R22, 0xfe, !PT ;  /* 0x0000000305167212 */ /* 0x000fe200078efe16 */
[----:B------:R-:W-:Y:S06]  /*2a10*/  BRA `(.L_x_21716) ;  /* 0x0000000000947947 */ /* 0x000fec0003800000 */
.L_x_21728:
        /* <DEDUP_REMOVED lines=14> */
.L_x_21715:
        /* <DEDUP_REMOVED lines=16> */
.L_x_21737:
[----:B------:R-:W-:Y:S01]  /*2c00*/  IMAD.MOV.U32 R22, RZ, RZ, RZ ;  /* 0x000000ffff167224 */ /* 0x000fe200078e00ff */
[----:B------:R-:W-:Y:S06]  /*2c10*/  BRA `(.L_x_21716) ;  /* 0x0000000000147947 */ /* 0x000fec0003800000 */
.L_x_21736:
[----:B------:R-:W2:Y:S02]  /*2c20*/  LDG.E.64 R4, desc[UR36][R4.64] ;  /* 0x0000002404047981 */ /* 0x000ea4000c1e1b00 */
[----:B--2---:R0:W2:Y:S01]  /*2c30*/  I2F.U64 R22, R4 ;  /* 0x0000000400167312 */ /* 0x0040a20000301000 */
[----:B------:R-:W-:Y:S05]  /*2c40*/  BRA `(.L_x_21716) ;  /* 0x0000000000087947 */ /* 0x000fea0003800000 */
.L_x_21735:
[----:B------:R-:W2:Y:S02]  /*2c50*/  LDG.E R4, desc[UR36][R4.64] ;  /* 0x0000002404047981 */ /* 0x000ea4000c1e1900 */
[----:B--2---:R-:W-:-:S07]  /*2c60*/  I2FP.F32.U32 R22, R4 ;  /* 0x0000000400167245 */ /* 0x004fce0000201000 */
.L_x_21716:
[----:B------:R-:W-:Y:S05]  /*2c70*/  BSYNC B6 ;  /* 0x0000000000067941 */ /* 0x000fea0003800000 */
.L_x_21710:
[----:B------:R-:W-:-:S07]  /*2c80*/  VIADD R16, R16, 0x80 ;  /* 0x0000008010107836 */ /* 0x000fce0000000000 */
.L_x_21709:
[----:B------:R-:W-:Y:S05]  /*2c90*/  BSYNC B7 ;  /* 0x0000000000077941 */ /* 0x000fea0003800000 */
.L_x_21708:
        /* <DEDUP_REMOVED lines=23> */
.L_x_21743:
[----:B------:R-:W2:Y:S02]  /*2e10*/  LDG.E.U8 R4, desc[UR36][R4.64] ;  /* 0x0000002404047981 */ /* 0x000ea4000c1e1100 */
[----:B--2---:R-:W-:Y:S01]  /*2e20*/  I2FP.F32.U32 R19, R4 ;  /* 0x0000000400137245 */ /* 0x004fe20000201000 */
[----:B------:R-:W-:Y:S06]  /*2e30*/  BRA `(.L_x_21739) ;  /* 0x0000000c00207947 */ /* 0x000fec0003800000 */
.L_x_21742:
        /* <DEDUP_REMOVED lines=9> */
.L_x_21746:
[----:B------:R-:W2:Y:S02]  /*2ed0*/  LDG.E R4, desc[UR36][R4.64] ;  /* 0x0000002404047981 */ /* 0x000ea4000c1e1900 */
[----:B--2---:R-:W-:Y:S01]  /*2ee0*/  I2FP.F32.S32 R19, R4 ;  /* 0x0000000400137245 */ /* 0x004fe20000201400 */
[----:B------:R-:W-:Y:S06]  /*2ef0*/  BRA `(.L_x_21739) ;  /* 0x0000000800f07947 */ /* 0x000fec0003800000 */
.L_x_21745:
[----:B------:R-:W2:Y:S02]  /*2f00*/  LDG.E.U16 R4, desc[UR36][R4.64] ;  /* 0x0000002404047981 */ /* 0x000ea4000c1e1500 */
[----:B--2---:R0:W2:Y:S01]  /*2f10*/  I2F.S16 R19, R4 ;  /* 0x0000000400137306 */ /* 0x0040a20000101400 */
[----:B------:R-:W-:Y:S05]  /*2f20*/  BRA `(.L_x_21739) ;  /* 0x0000000800e47947 */ /* 0x000fea0003800000 */
.L_x_21741:
        /* <DEDUP_REMOVED lines=8> */
.L_x_21748:
[----:B------:R-:W2:Y:S02]  /*2fb0*/  LDG.E.U16 R4, desc[UR36][R4.64] ;  /* 0x0000002404047981 */ /* 0x000ea4000c1e1500 */
[----:B--2---:R-:W-:Y:S01]  /*2fc0*/  HADD2.F32 R19, -RZ, R4.H0_H0 ;  /* 0x20000004ff137230 */ /* 0x004fe20000004100 */
[----:B------:R-:W-:Y:S06]  /*2fd0*/  BRA `(.L_x_21739) ;  /* 0x0000000800b87947 */ /* 0x000fec0003800000 */
.L_x_21747:
        /* <DEDUP_REMOVED lines=8> */
.L_x_21750:
[----:B------:R-:W2:Y:S02]  /*3060*/  LDG.E.U16 R4, desc[UR36][R4.64] ;  /* 0x0000002404047981 */ /* 0x000ea4000c1e1500 */
[----:B--2---:R-:W-:Y:S01]  /*3070*/  HADD2.F32 R19, -RZ, R4.H0_H0 ;  /* 0x20000004ff137230 */ /* 0x004fe20000004100 */
[----:B------:R-:W-:Y:S06]  /*3080*/  BRA `(.L_x_21739) ;  /* 0x00000008008c7947 */ /* 0x000fec0003800000 */
.L_x_21749:
[----:B------:R-:W2:Y:S01]  /*3090*/  LDG.E.64 R4, desc[UR36][R4.64] ;  /* 0x0000002404047981 */ /* 0x000ea2000c1e1b00 */
[----:B------:R-:W-:Y:S01]  /*30a0*/  UMOV UR4, 0xf0000000 ;  /* 0xf000000000047882 */ /* 0x000fe20000000000 */
[----:B------:R-:W-:Y:S01]  /*30b0*/  UMOV UR5, 0x380fffff ;  /* 0x380fffff00057882 */ /* 0x000fe20000000000 */
[----:B--2---:R-:W0:Y:S01]  /*30c0*/  F2F.F32.F64 R19, R4 ;  /* 0x0000000400137310 */ /* 0x004e220000301000 */
[----:B------:R-:W-:-:S14]  /*30d0*/  DSETP.GEU.AND P0, PT, |R4|, UR4, PT ;  /* 0x0000000404007e2a */ /* 0x000fdc000bf0e200 */
[----:B0-----:R-:W-:Y:S01]  /*30e0*/  @!P0 FMUL R19, R19, 1.175494350822287508e-38 ;  /* 0x0080000013138820 */ /* 0x001fe20000400000 */
[----:B------:R-:W-:Y:S06]  /*30f0*/  BRA `(.L_x_21739) ;  /* 0x0000000800707947 */ /* 0x000fec0003800000 */
.L_x_21740:
        /* <DEDUP_REMOVED lines=12> */
.L_x_21753:
[----:B------:R-:W2:Y:S01]  /*31c0*/  LDG.E.64 R4, desc[UR36][R4.64] ;  /* 0x0000002404047981 */ /* 0x000ea2000c1e1b00 */
[----:B------:R-:W-:Y:S01]  /*31d0*/  UMOV UR4, 0xf0000000 ;  /* 0xf000000000047882 */ /* 0x000fe20000000000 */
[----:B------:R-:W-:Y:S01]  /*31e0*/  UMOV UR5, 0x380fffff ;  /* 0x380fffff00057882 */ /* 0x000fe20000000000 */
[----:B--2---:R-:W0:Y:S01]  /*31f0*/  F2F.F32.F64 R19, R4 ;  /* 0x0000000400137310 */ /* 0x004e220000301000 */
[----:B------:R-:W-:-:S14]  /*3200*/  DSETP.GEU.AND P0, PT, |R4|, UR4, PT ;  /* 0x0000000404007e2a */ /* 0x000fdc000bf0e200 */
[----:B0-----:R-:W-:Y:S01]  /*3210*/  @!P0 FMUL R19, R19, 1.175494350822287508e-38 ;  /* 0x0080000013138820 */ /* 0x001fe20000400000 */
[----:B------:R-:W-:Y:S06]  /*3220*/  BRA `(.L_x_21739) ;  /* 0x0000000800247947 */ /* 0x000fec0003800000 */
.L_x_21752:
        /* <DEDUP_REMOVED lines=26> */
.L_x_21755:
        /* <DEDUP_REMOVED lines=13> */
.L_x_21754:
[----:B------:R-:W2:Y:S02]  /*34a0*/  LDG.E.U16 R4, desc[UR36][R4.64] ;  /* 0x0000002404047981 */ /* 0x000ea4000c1e1500 */
[----:B--2---:R-:W-:Y:S01]  /*34b0*/  IMAD.U32 R19, R4, 0x10000, RZ ;  /* 0x0001000004137824 */ /* 0x004fe200078e00ff */
[----:B------:R-:W-:Y:S06]  /*34c0*/  BRA `(.L_x_21739) ;  /* 0x00000004007c7947 */ /* 0x000fec0003800000 */
.L_x_21751:
        /* <DEDUP_REMOVED lines=11> */
.L_x_21758:
        /* <DEDUP_REMOVED lines=19> */
.L_x_21760:
[----:B------:R-:W-:Y:S05]  /*36b0*/  BSYNC B0 ;  /* 0x0000000000007941 */ /* 0x000fea0003800000 */
.L_x_21759:
[----:B------:R-:W-:Y:S01]  /*36c0*/  IMAD.SHL.U32 R3, R3, 0x100000, RZ ;  /* 0x0010000003037824 */ /* 0x000fe200078e00ff */
[----:B------:R-:W-:-:S04]  /*36d0*/  LEA R0, R0, 0x3b800000, 0x17 ;  /* 0x3b80000000007811 */ /* 0x000fc800078eb8ff */
[----:B------:R-:W-:Y:S01]  /*36e0*/  LOP3.LUT R19, R0, R3, R19, 0xfe, !PT ;  /* 0x0000000300137212 */ /* 0x000fe200078efe13 */
[----:B------:R-:W-:Y:S06]  /*36f0*/  BRA `(.L_x_21739) ;  /* 0x0000000000f07947 */ /* 0x000fec0003800000 */
.L_x_21757:
        /* <DEDUP_REMOVED lines=19> */
.L_x_21762:
[----:B------:R-:W-:Y:S05]  /*3830*/  BSYNC B0 ;  /* 0x0000000000007941 */ /* 0x000fea0003800000 */
.L_x_21761:
[----:B------:R-:W-:Y:S01]  /*3840*/  IMAD.SHL.U32 R3, R3, 0x200000, RZ ;  /* 0x0020000003037824 */ /* 0x000fe200078e00ff */
[----:B------:R-:W-:-:S04]  /*3850*/  LEA R0, R0, 0x37800000, 0x17 ;  /* 0x3780000000007811 */ /* 0x000fc800078eb8ff */
[----:B------:R-:W-:Y:S01]  /*3860*/  LOP3.LUT R19, R0, R3, R19, 0xfe, !PT ;  /* 0x0000000300137212 */ /* 0x000fe200078efe13 */
[----:B------:R-:W-:Y:S06]  /*3870*/  BRA `(.L_x_21739) ;  /* 0x0000000000907947 */ /* 0x000fec0003800000 */
.L_x_21756:
        /* <DEDUP_REMOVED lines=14> */
.L_x_21744:
        /* <DEDUP_REMOVED lines=16> */
.L_x_21765:
[----:B------:R-:W-:Y:S05]  /*3a60*/  BRA `(.L_x_21739) ;  /* 0x0000000000147947 */ /* 0x000fea0003800000 */
.L_x_21764:
[----:B------:R-:W2:Y:S02]  /*3a70*/  LDG.E.64 R4, desc[UR36][R4.64] ;  /* 0x0000002404047981 */ /* 0x000ea4000c1e1b00 */
[----:B--2---:R0:W2:Y:S01]  /*3a80*/  I2F.U64 R19, R4 ;  /* 0x0000000400137312 */ /* 0x0040a20000301000 */
[----:B------:R-:W-:Y:S05]  /*3a90*/  BRA `(.L_x_21739) ;  /* 0x0000000000087947 */ /* 0x000fea0003800000 */
.L_x_21763:
[----:B------:R-:W2:Y:S02]  /*3aa0*/  LDG.E R4, desc[UR36][R4.64] ;  /* 0x0000002404047981 */ /* 0x000ea4000c1e1900 */
[----:B--2---:R-:W-:-:S07]  /*3ab0*/  I2FP.F32.U32 R19, R4 ;  /* 0x0000000400137245 */ /* 0x004fce0000201000 */
.L_x_21739:
[----:B------:R-:W-:Y:S05]  /*3ac0*/  BSYNC B6 ;  /* 0x0000000000067941 */ /* 0x000fea0003800000 */
.L_x_21738:
[----:B------:R-:W0:Y:S01]  /*3ad0*/  S2R R25, SR_TID.X ;  /* 0x0000000000197919 */ /* 0x000e220000002100 */
[----:B------:R-:W1:Y:S01]  /*3ae0*/  LDC.U8 R16, c[0x0][0x234] ;  /* 0x00008d00ff107b82 */ /* 0x000e620000000000 */
[----:B------:R-:W-:Y:S01]  /*3af0*/  BSSY B6, `(.L_x_21766) ;  /* 0x000010c000067945 */ /* 0x000fe20003800000 */
[C---:B0-----:R-:W-:Y:S01]  /*3b00*/  VIADD R0, R25.reuse, 0x100 ;  /* 0x0000010019007836 */ /* 0x041fe20000000000 */
[C---:B------:R-:W-:Y:S01]  /*3b10*/  ISETP.GE.AND P0, PT, R25.reuse, R17, PT ;  /* 0x000000111900720c */ /* 0x040fe20003f06270 */
[----:B------:R-:W-:-:S03]  /*3b20*/  VIADD R26, R25, 0x80 ;  /* 0x00000080191a7836 */ /* 0x000fc60000000000 */
[----:B------:R-:W-:Y:S01]  /*3b30*/  ISETP.GE.AND P2, PT, R0, R17, PT ;  /* 0x000000110000720c */ /* 0x000fe20003f46270 */
[----:B------:R-:W-:-:S05]  /*3b40*/  VIADD R0, R25, 0x180 ;  /* 0x0000018019007836 */ /* 0x000fca0000000000 */
[----:B------:R-:W-:-:S03]  /*3b50*/  ISETP.GE.AND P1, PT, R0, R17, PT ;  /* 0x000000110000720c */ /* 0x000fc60003f26270 */
[----:B-12345:R0:W1:Y:S08]  /*3b60*/  @!P0 MUFU.SQRT R4, R23 ;  /* 0x0000001700048308 */ /* 0x03e0700000002000 */
[----:B------:R-:W2:Y:S01]  /*3b70*/  @!P2 MUFU.SQRT R22, R22 ;  /* 0x000000160016a308 */ /* 0x000ea20000002000 */
[----:B------:R-:W-:-:S07]  /*3b80*/  ISETP.GE.AND P2, PT, R26, R17, PT ;  /* 0x000000111a00720c */ /* 0x000fce0003f46270 */
[----:B------:R0:W3:Y:S08]  /*3b90*/  @!P1 MUFU.SQRT R24, R19 ;  /* 0x0000001300189308 */ /* 0x0000f00000002000 */
[----:B------:R-:W4:Y:S01]  /*3ba0*/  @!P2 MUFU.SQRT R18, R18 ;  /* 0x000000120012a308 */ /* 0x000f220000002000 */
[----:B012---:R-:W-:Y:S05]  /*3bb0*/  @P0 BRA `(.L_x_21767) ;  /* 0x0000000c00fc0947 */ /* 0x007fea0003800000 */
        /* <DEDUP_REMOVED lines=22> */
.L_x_21771:
[----:B------:R-:W0:Y:S01]  /*3d20*/  F2I.S64.TRUNC R4, R4 ;  /* 0x0000000400047311 */ /* 0x000e22000020d900 */
[----:B------:R-:W-:Y:S02]  /*3d30*/  IMAD.MOV.U32 R25, RZ, RZ, R26 ;  /* 0x000000ffff197224 */ /* 0x000fe400078e001a */
[----:B0-----:R-:W-:-:S05]  /*3d40*/  IMAD.MOV.U32 R3, RZ, RZ, R4 ;  /* 0x000000ffff037224 */ /* 0x001fca00078e0004 */
[----:B------:R0:W-:Y:S01]  /*3d50*/  STG.E.U8 desc[UR36][R8.64], R3 ;  /* 0x0000000308007986 */ /* 0x0001e2000c101124 */
[----:B------:R-:W-:Y:S05]  /*3d60*/  BRA `(.L_x_21767) ;  /* 0x0000000c00907947 */ /* 0x000fea0003800000 */
.L_x_21770:
        /* <DEDUP_REMOVED lines=10> */
.L_x_21774:
[----:B------:R-:W0:Y:S01]  /*3e10*/  F2I.FTZ.TRUNC.NTZ R3, R4 ;  /* 0x0000000400037305 */ /* 0x000e22000021f100 */
[----:B------:R-:W-:Y:S01]  /*3e20*/  IMAD.MOV.U32 R25, RZ, RZ, R26 ;  /* 0x000000ffff197224 */ /* 0x000fe200078e001a */
[----:B0-----:R0:W-:Y:S01]  /*3e30*/  STG.E desc[UR36][R8.64], R3 ;  /* 0x0000000308007986 */ /* 0x0011e2000c101924 */
[----:B------:R-:W-:Y:S05]  /*3e40*/  BRA `(.L_x_21767) ;  /* 0x0000000c00587947 */ /* 0x000fea0003800000 */
.L_x_21773:
[----:B------:R-:W0:Y:S01]  /*3e50*/  F2I.FTZ.TRUNC.NTZ R3, R4 ;  /* 0x0000000400037305 */ /* 0x000e22000021f100 */
[----:B------:R-:W-:Y:S01]  /*3e60*/  IMAD.MOV.U32 R25, RZ, RZ, R26 ;  /* 0x000000ffff197224 */ /* 0x000fe200078e001a */
[----:B0-----:R0:W-:Y:S01]  /*3e70*/  STG.E.U16 desc[UR36][R8.64], R3 ;  /* 0x0000000308007986 */ /* 0x0011e2000c101524 */
[----:B------:R-:W-:Y:S05]  /*3e80*/  BRA `(.L_x_21767) ;  /* 0x0000000c00487947 */ /* 0x000fea0003800000 */
.L_x_21769:
        /* <DEDUP_REMOVED lines=9> */
.L_x_21776:
[----:B------:R-:W-:Y:S01]  /*3f20*/  F2FP.F16.F32.PACK_AB R4, RZ, R4 ;  /* 0x00000004ff04723e */ /* 0x000fe200000000ff */
[----:B------:R-:W-:-:S04]  /*3f30*/  IMAD.MOV.U32 R25, RZ, RZ, R26 ;  /* 0x000000ffff197224 */ /* 0x000fc800078e001a */
[----:B------:R0:W-:Y:S01]  /*3f40*/  STG.E.U16 desc[UR36][R8.64], R4 ;  /* 0x0000000408007986 */ /* 0x0001e2000c101524 */
[----:B------:R-:W-:Y:S05]  /*3f50*/  BRA `(.L_x_21767) ;  /* 0x0000000c00147947 */ /* 0x000fea0003800000 */
.L_x_21775:
        /* <DEDUP_REMOVED lines=10> */
.L_x_21778:
[----:B------:R-:W-:Y:S01]  /*4000*/  F2FP.F16.F32.PACK_AB R3, RZ, R4 ;  /* 0x00000004ff03723e */ /* 0x000fe200000000ff */
[----:B------:R-:W-:-:S03]  /*4010*/  IMAD.MOV.U32 R25, RZ, RZ, R26 ;  /* 0x000000ffff197224 */ /* 0x000fc600078e001a */
[----:B------:R-:W-:-:S05]  /*4020*/  PRMT R3, R3, 0x5410, RZ ;  /* 0x0000541003037816 */ /* 0x000fca00000000ff */
[----:B------:R0:W-:Y:S01]  /*4030*/  STG.E desc[UR36][R8.64], R3 ;  /* 0x0000000308007986 */ /* 0x0001e2000c101924 */
[----:B------:R-:W-:Y:S05]  /*4040*/  BRA `(.L_x_21767) ;  /* 0x0000000800d87947 */ /* 0x000fea0003800000 */
.L_x_21777:
[----:B------:R-:W-:Y:S01]  /*4050*/  FMUL.FTZ R4, R4, 1 ;  /* 0x3f80000004047820 */ /* 0x000fe20000410000 */
[----:B------:R-:W-:-:S05]  /*4060*/  IMAD.MOV.U32 R25, RZ, RZ, R26 ;  /* 0x000000ffff197224 */ /* 0x000fca00078e001a */
[----:B------:R-:W0:Y:S02]  /*4070*/  F2F.F64.F32 R4, R4 ;  /* 0x0000000400047310 */ /* 0x000e240000201800 */
[----:B0-----:R0:W-:Y:S01]  /*4080*/  STG.E.64 desc[UR36][R8.64], R4 ;  /* 0x0000000408007986 */ /* 0x0011e2000c101b24 */
[----:B------:R-:W-:Y:S05]  /*4090*/  BRA `(.L_x_21767) ;  /* 0x0000000800c47947 */ /* 0x000fea0003800000 */
.L_x_21768:
        /* <DEDUP_REMOVED lines=13> */
.L_x_21781:
[----:B------:R-:W-:Y:S01]  /*4170*/  FMUL.FTZ R4, R4, 1 ;  /* 0x3f80000004047820 */ /* 0x000fe20000410000 */
[----:B------:R-:W-:Y:S01]  /*4180*/  CS2R R6, SRZ ;  /* 0x0000000000067805 */ /* 0x000fe2000001ff00 */
[----:B------:R-:W-:-:S04]  /*4190*/  IMAD.MOV.U32 R25, RZ, RZ, R26 ;  /* 0x000000ffff197224 */ /* 0x000fc800078e001a */
[----:B------:R-:W0:Y:S02]  /*41a0*/  F2F.F64.F32 R4, R4 ;  /* 0x0000000400047310 */ /* 0x000e240000201800 */
[----:B0-----:R0:W-:Y:S01]  /*41b0*/  STG.E.128 desc[UR36][R8.64], R4 ;  /* 0x0000000408007986 */ /* 0x0011e2000c101d24 */
[----:B------:R-:W-:Y:S05]  /*41c0*/  BRA `(.L_x_21767) ;  /* 0x0000000800787947 */ /* 0x000fea0003800000 */
.L_x_21780:
        /* <DEDUP_REMOVED lines=20> */
.L_x_21785:
[----:B------:R-:W-:Y:S05]  /*4310*/  BSYNC B0 ;  /* 0x0000000000007941 */ /* 0x000fea0003800000 */
.L_x_21784:
[----:B------:R-:W-:Y:S01]  /*4320*/  LOP3.LUT R5, R0, R5, RZ, 0xfc, !PT ;  /* 0x0000000500057212 */ /* 0x000fe200078efcff */
[----:B------:R-:W-:-:S04]  /*4330*/  IMAD.MOV.U32 R25, RZ, RZ, R26 ;  /* 0x000000ffff197224 */ /* 0x000fc800078e001a */
[----:B------:R0:W-:Y:S01]  /*4340*/  STG.E.U8 desc[UR36][R8.64], R5 ;  /* 0x0000000508007986 */ /* 0x0001e2000c101124 */
[----:B------:R-:W-:Y:S05]  /*4350*/  BRA `(.L_x_21767) ;  /* 0x0000000800147947 */ /* 0x000fea0003800000 */
.L_x_21783:
        /* <DEDUP_REMOVED lines=12> */
.L_x_21787:
[----:B------:R-:W-:Y:S01]  /*4420*/  IMAD.MOV.U32 R0, RZ, RZ, 0x7f ;  /* 0x0000007fff007424 */ /* 0x000fe200078e00ff */
[----:B------:R-:W-:-:S04]  /*4430*/  ISETP.GT.U32.AND P0, PT, R5, 0x7f800000, PT ;  /* 0x7f8000000500780c */ /* 0x000fc80003f04070 */
[----:B------:R-:W-:-:S09]  /*4440*/  SEL R0, R0, 0x7c, P0 ;  /* 0x0000007c00007807 */ /* 0x000fd20000000000 */
.L_x_21788:
[----:B------:R-:W-:Y:S05]  /*4450*/  BSYNC B0 ;  /* 0x0000000000007941 */ /* 0x000fea0003800000 */
.L_x_21786:
[----:B------:R-:W-:Y:S01]  /*4460*/  LOP3.LUT R4, R4, 0x80000000, RZ, 0xc0, !PT ;  /* 0x8000000004047812 */ /* 0x000fe200078ec0ff */
[----:B------:R-:W-:-:S03]  /*4470*/  IMAD.MOV.U32 R25, RZ, RZ, R26 ;  /* 0x000000ffff197224 */ /* 0x000fc600078e001a */
[----:B------:R-:W-:-:S04]  /*4480*/  SHF.R.U32.HI R3, RZ, 0x18, R4 ;  /* 0x00000018ff037819 */ /* 0x000fc80000011604 */
[----:B------:R-:W-:-:S05]  /*4490*/  LOP3.LUT R3, R0, R3, RZ, 0xfc, !PT ;  /* 0x0000000300037212 */ /* 0x000fca00078efcff */
[----:B------:R0:W-:Y:S01]  /*44a0*/  STG.E.U8 desc[UR36][R8.64], R3 ;  /* 0x0000000308007986 */ /* 0x0001e2000c101124 */
[----:B------:R-:W-:Y:S05]  /*44b0*/  BRA `(.L_x_21767) ;  /* 0x0000000400bc7947 */ /* 0x000fea0003800000 */
.L_x_21782:
[----:B------:R-:W-:Y:S01]  /*44c0*/  F2FP.BF16.F32.PACK_AB R4, RZ, R4 ;  /* 0x00000004ff04723e */ /* 0x000fe200000010ff */
[----:B------:R-:W-:-:S04]  /*44d0*/  IMAD.MOV.U32 R25, RZ, RZ, R26 ;  /* 0x000000ffff197224 */ /* 0x000fc800078e001a */
[----:B------:R0:W-:Y:S01]  /*44e0*/  STG.E.U16 desc[UR36][R8.64], R4 ;  /* 0x0000000408007986 */ /* 0x0001e2000c101524 */
[----:B------:R-:W-:Y:S05]  /*44f0*/  BRA `(.L_x_21767) ;  /* 0x0000000400ac7947 */ /* 0x000fea0003800000 */
.L_x_21779:
        /* <DEDUP_REMOVED lines=12> */
.L_x_21791:
        /* <DEDUP_REMOVED lines=16> */
.L_x_21794:
[----:B------:R-:W-:-:S04]  /*46c0*/  LOP3.LUT R4, R4, 0x80000000, RZ, 0xc0, !PT ;  /* 0x8000000004047812 */ /* 0x000fc800078ec0ff */
[----:B------:R-:W-:-:S04]  /*46d0*/  SHF.R.U32.HI R4, RZ, 0x18, R4 ;  /* 0x00000018ff047819 */ /* 0x000fc80000011604 */
[----:B------:R-:W-:-:S04]  /*46e0*/  LOP3.LUT R3, R3, R4, RZ, 0xfc, !PT ;  /* 0x0000000403037212 */ /* 0x000fc800078efcff */
[----:B------:R-:W-:-:S07]  /*46f0*/  PRMT R0, R3, 0x7610, R0 ;  /* 0x0000761003007816 */ /* 0x000fce0000000000 */
.L_x_21793:
[----:B------:R-:W-:Y:S05]  /*4700*/  BSYNC B0 ;  /* 0x0000000000007941 */ /* 0x000fea0003800000 */
.L_x_21792:
[----:B------:R0:W-:Y:S01]  /*4710*/  STG.E.U8 desc[UR36][R8.64], R0 ;  /* 0x0000000008007986 */ /* 0x0001e2000c101124 */
[----:B------:R-:W-:Y:S01]  /*4720*/  IMAD.MOV.U32 R25, RZ, RZ, R26 ;  /* 0x000000ffff197224 */ /* 0x000fe200078e001a */
[----:B------:R-:W-:Y:S06]  /*4730*/  BRA `(.L_x_21767) ;  /* 0x00000004001c7947 */ /* 0x000fec0003800000 */
.L_x_21790:
        /* <DEDUP_REMOVED lines=16> */
.L_x_21797:
[----:B------:R-:W-:-:S04]  /*4840*/  LOP3.LUT R4, R4, 0x80000000, RZ, 0xc0, !PT ;  /* 0x8000000004047812 */ /* 0x000fc800078ec0ff */
[----:B------:R-:W-:-:S04]  /*4850*/  SHF.R.U32.HI R4, RZ, 0x18, R4 ;  /* 0x00000018ff047819 */ /* 0x000fc80000011604 */
[----:B------:R-:W-:-:S04]  /*4860*/  LOP3.LUT R3, R3, R4, RZ, 0xfc, !PT ;  /* 0x0000000403037212 */ /* 0x000fc800078efcff */
[----:B------:R-:W-:-:S07]  /*4870*/  PRMT R0, R3, 0x7610, R0 ;  /* 0x0000761003007816 */ /* 0x000fce0000000000 */
.L_x_21796:
[----:B------:R-:W-:Y:S05]  /*4880*/  BSYNC B0 ;  /* 0x0000000000007941 */ /* 0x000fea0003800000 */
.L_x_21795:
[----:B------:R0:W-:Y:S01]  /*4890*/  STG.E.U8 desc[UR36][R8.64], R0 ;  /* 0x0000000008007986 */ /* 0x0001e2000c101124 */
[----:B------:R-:W-:Y:S01]  /*48a0*/  IMAD.MOV.U32 R25, RZ, RZ, R26 ;  /* 0x000000ffff197224 */ /* 0x000fe200078e001a */
[----:B------:R-:W-:Y:S06]  /*48b0*/  BRA `(.L_x_21767) ;  /* 0x0000000000bc7947 */ /* 0x000fec0003800000 */
.L_x_21789:
        /* <DEDUP_REMOVED lines=22> */
.L_x_21772:
        /* <DEDUP_REMOVED lines=16> */
.L_x_21800:
[----:B------:R-:W-:Y:S01]  /*4b20*/  IMAD.MOV.U32 R25, RZ, RZ, R26 ;  /* 0x000000ffff197224 */ /* 0x000fe200078e001a */
[----:B------:R-:W-:Y:S06]  /*4b30*/  BRA `(.L_x_21767) ;  /* 0x00000000001c7947 */ /* 0x000fec0003800000 */
.L_x_21799:
[----:B------:R-:W0:Y:S01]  /*4b40*/  F2I.U64.TRUNC R4, R4 ;  /* 0x0000000400047311 */ /* 0x000e22000020d800 */
[----:B------:R-:W-:Y:S01]  /*4b50*/  IMAD.MOV.U32 R25, RZ, RZ, R26 ;  /* 0x000000ffff197224 */ /* 0x000fe200078e001a */
[----:B0-----:R2:W-:Y:S01]  /*4b60*/  STG.E.64 desc[UR36][R8.64], R4 ;  /* 0x0000000408007986 */ /* 0x0015e2000c101b24 */
[----:B------:R-:W-:Y:S05]  /*4b70*/  BRA `(.L_x_21767) ;  /* 0x00000000000c7947 */ /* 0x000fea0003800000 */
.L_x_21798:
[----:B------:R-:W0:Y:S01]  /*4b80*/  F2I.FTZ.U32.TRUNC.NTZ R3, R4 ;  /* 0x0000000400037305 */ /* 0x000e22000021f000 */
[----:B------:R-:W-:Y:S01]  /*4b90*/  IMAD.MOV.U32 R25, RZ, RZ, R26 ;  /* 0x000000ffff197224 */ /* 0x000fe200078e001a */
[----:B0-----:R0:W-:Y:S06]  /*4ba0*/  STG.E desc[UR36][R8.64], R3 ;  /* 0x0000000308007986 */ /* 0x0011ec000c101924 */
.L_x_21767:
[----:B------:R-:W-:Y:S05]  /*4bb0*/  BSYNC B6 ;  /* 0x0000000000067941 */ /* 0x000fea0003800000 */
.L_x_21766:
[----:B------:R-:W-:Y:S01]  /*4bc0*/  ISETP.GE.AND P0, PT, R25, R17, PT ;  /* 0x000000111900720c */ /* 0x000fe20003f06270 */
[----:B------:R-:W-:-:S12]  /*4bd0*/  BSSY B6, `(.L_x_21801) ;  /* 0x00001d8000067945 */ /* 0x000fd80003800000 */
[----:B------:R-:W-:Y:S05]  /*4be0*/  @P0 BRA `(.L_x_21802) ;  /* 0x0000001c00580947 */ /* 0x000fea0003800000 */
[----:B012---:R-:W0:Y:S01]  /*4bf0*/  LDC.64 R8, c[0x0][0x218] ;  /* 0x00008600ff087b82 */ /* 0x007e220000000a00 */
        /* <DEDUP_REMOVED lines=17> */
[----:B----4-:R-:W0:Y:S02]  /*4d10*/  F2I.FTZ.TRUNC.NTZ R3, R18 ;  /* 0x0000001200037305 */ /* 0x010e24000021f100 */
[----:B0-----:R0:W-:Y:S01]  /*4d20*/  STG.E.U8 desc[UR36][R8.64], R3 ;  /* 0x0000000308007986 */ /* 0x0011e2000c101124 */
[----:B------:R-:W-:Y:S05]  /*4d30*/  BRA `(.L_x_21808) ;  /* 0x0000000c00507947 */ /* 0x000fea0003800000 */
.L_x_21806:
[----:B----4-:R-:W0:Y:S02]  /*4d40*/  F2I.S64.TRUNC R18, R18 ;  /* 0x0000001200127311 */ /* 0x010e24000020d900 */
[----:B0-----:R-:W-:-:S05]  /*4d50*/  IMAD.MOV.U32 R3, RZ, RZ, R18 ;  /* 0x000000ffff037224 */ /* 0x001fca00078e0012 */
[----:B------:R0:W-:Y:S01]  /*4d60*/  STG.E.U8 desc[UR36][R8.64], R3 ;  /* 0x0000000308007986 */ /* 0x0001e2000c101124 */
[----:B------:R-:W-:Y:S05]  /*4d70*/  BRA `(.L_x_21808) ;  /* 0x0000000c00407947 */ /* 0x000fea0003800000 */
.L_x_21805:
[----:B------:R-:W-:-:S13]  /*4d80*/  ISETP.NE.AND P0, PT, R0, 0x2, PT ;  /* 0x000000020000780c */ /* 0x000fda0003f05270 */
[----:B------:R-:W-:Y:S05]  /*4d90*/  @!P0 BRA `(.L_x_21809) ;  /* 0x0000000000288947 */ /* 0x000fea0003800000 */
[----:B------:R-:W-:-:S13]  /*4da0*/  ISETP.NE.AND P0, PT, R0, 0x3, PT ;  /* 0x000000030000780c */ /* 0x000fda0003f05270 */
[----:B------:R-:W-:Y:S05]  /*4db0*/  @!P0 BRA `(.L_x_21810) ;  /* 0x0000000000148947 */ /* 0x000fea0003800000 */
[----:B------:R-:W-:-:S13]  /*4dc0*/  ISETP.NE.AND P0, PT, R0, 0x4, PT ;  /* 0x000000040000780c */ /* 0x000fda0003f05270 */
[----:B------:R-:W-:Y:S05]  /*4dd0*/  @P0 BRA `(.L_x_21807) ;  /* 0x0000000800d00947 */ /* 0x000fea0003800000 */
[----:B----4-:R-:W0:Y:S02]  /*4de0*/  F2I.S64.TRUNC R18, R18 ;  /* 0x0000001200127311 */ /* 0x010e24000020d900 */
[----:B0-----:R0:W-:Y:S01]  /*4df0*/  STG.E.64 desc[UR36][R8.64], R18 ;  /* 0x0000001208007986 */ /* 0x0011e2000c101b24 */
[----:B------:R-:W-:Y:S05]  /*4e00*/  BRA `(.L_x_21808) ;  /* 0x0000000c001c7947 */ /* 0x000fea0003800000 */
.L_x_21810:
[----:B----4-:R-:W0:Y:S02]  /*4e10*/  F2I.FTZ.TRUNC.NTZ R3, R18 ;  /* 0x0000001200037305 */ /* 0x010e24000021f100 */
[----:B0-----:R0:W-:Y:S01]  /*4e20*/  STG.E desc[UR36][R8.64], R3 ;  /* 0x0000000308007986 */ /* 0x0011e2000c101924 */
[----:B------:R-:W-:Y:S05]  /*4e30*/  BRA `(.L_x_21808) ;  /* 0x0000000c00107947 */ /* 0x000fea0003800000 */
.L_x_21809:
[----:B----4-:R-:W0:Y:S02]  /*4e40*/  F2I.FTZ.TRUNC.NTZ R3, R18 ;  /* 0x0000001200037305 */ /* 0x010e24000021f100 */
[----:B0-----:R0:W-:Y:S01]  /*4e50*/  STG.E.U16 desc[UR36][R8.64], R3 ;  /* 0x0000000308007986 */ /* 0x0011e2000c101524 */
[----:B------:R-:W-:Y:S05]  /*4e60*/  BRA `(.L_x_21808) ;  /* 0x0000000c00047947 */ /* 0x000fea0003800000 */
.L_x_21804:
[----:B------:R-:W-:-:S13]  /*4e70*/  ISETP.GT.AND P0, PT, R0, 0x6, PT ;  /* 0x000000060000780c */ /* 0x000fda0003f04270 */
[----:B------:R-:W-:Y:S05]  /*4e80*/  @P0 BRA `(.L_x_21811) ;  /* 0x0000000000240947 */ /* 0x000fea0003800000 */
[----:B------:R-:W-:-:S13]  /*4e90*/  ISETP.NE.AND P0, PT, R0, 0x5, PT ;  /* 0x000000050000780c */ /* 0x000fda0003f05270 */
[----:B------:R-:W-:Y:S05]  /*4ea0*/  @!P0 BRA `(.L_x_21812) ;  /* 0x0000000000108947 */ /* 0x000fea0003800000 */
[----:B------:R-:W-:-:S13]  /*4eb0*/  ISETP.NE.AND P0, PT, R0, 0x6, PT ;  /* 0x000000060000780c */ /* 0x000fda0003f05270 */
[----:B------:R-:W-:Y:S05]  /*4ec0*/  @P0 BRA `(.L_x_21807) ;  /* 0x0000000800940947 */ /* 0x000fea0003800000 */
[----:B----4-:R0:W-:Y:S01]  /*4ed0*/  STG.E desc[UR36][R8.64], R18 ;  /* 0x0000001208007986 */ /* 0x0101e2000c101924 */
[----:B------:R-:W-:Y:S05]  /*4ee0*/  BRA `(.L_x_21808) ;  /* 0x0000000800e47947 */ /* 0x000fea0003800000 */
.L_x_21812:
[----:B----4-:R-:W-:-:S05]  /*4ef0*/  F2FP.F16.F32.PACK_AB R18, RZ, R18 ;  /* 0x00000012ff12723e */ /* 0x010fca00000000ff */
[----:B------:R0:W-:Y:S01]  /*4f00*/  STG.E.U16 desc[UR36][R8.64], R18 ;  /* 0x0000001208007986 */ /* 0x0001e2000c101524 */
[----:B------:R-:W-:Y:S05]  /*4f10*/  BRA `(.L_x_21808) ;  /* 0x0000000800d87947 */ /* 0x000fea0003800000 */
.L_x_21811:
[----:B------:R-:W-:-:S13]  /*4f20*/  ISETP.NE.AND P0, PT, R0, 0x7, PT ;  /* 0x000000070000780c */ /* 0x000fda0003f05270 */
[----:B------:R-:W-:Y:S05]  /*4f30*/  @!P0 BRA `(.L_x_21813) ;  /* 0x00000000002c8947 */ /* 0x000fea0003800000 */
[----:B------:R-:W-:-:S13]  /*4f40*/  ISETP.NE.AND P0, PT, R0, 0x8, PT ;  /* 0x000000080000780c */ /* 0x000fda0003f05270 */
[----:B------:R-:W-:Y:S05]  /*4f50*/  @!P0 BRA `(.L_x_21814) ;  /* 0x0000000000148947 */ /* 0x000fea0003800000 */
[----:B------:R-:W-:-:S13]  /*4f60*/  ISETP.NE.AND P0, PT, R0, 0x9, PT ;  /* 0x000000090000780c */ /* 0x000fda0003f05270 */
[----:B------:R-:W-:Y:S05]  /*4f70*/  @P0 BRA `(.L_x_21807) ;  /* 0x0000000800680947 */ /* 0x000fea0003800000 */
[----:B------:R-:W-:-:S05]  /*4f80*/  IMAD.MOV.U32 R19, RZ, RZ, RZ ;  /* 0x000000ffff137224 */ /* 0x000fca00078e00ff */
[----:B----4-:R0:W-:Y:S01]  /*4f90*/  STG.E.64 desc[UR36][R8.64], R18 ;  /* 0x0000001208007986 */ /* 0x0101e2000c101b24 */
[----:B------:R-:W-:Y:S05]  /*4fa0*/  BRA `(.L_x_21808) ;  /* 0x0000000800b47947 */ /* 0x000fea0003800000 */
.L_x_21814:
[----:B----4-:R-:W-:-:S04]  /*4fb0*/  F2FP.F16.F32.PACK_AB R3, RZ, R18 ;  /* 0x00000012ff03723e */ /* 0x010fc800000000ff */
[----:B------:R-:W-:-:S05]  /*4fc0*/  PRMT R3, R3, 0x5410, RZ ;  /* 0x0000541003037816 */ /* 0x000fca00000000ff */
[----:B------:R0:W-:Y:S01]  /*4fd0*/  STG.E desc[UR36][R8.64], R3 ;  /* 0x0000000308007986 */ /* 0x0001e2000c101924 */
[----:B------:R-:W-:Y:S05]  /*4fe0*/  BRA `(.L_x_21808) ;  /* 0x0000000800a47947 */ /* 0x000fea0003800000 */
.L_x_21813:
[----:B----4-:R-:W-:-:S06]  /*4ff0*/  FMUL.FTZ R4, R18, 1 ;  /* 0x3f80000012047820 */ /* 0x010fcc0000410000 */
[----:B------:R-:W0:Y:S02]  /*5000*/  F2F.F64.F32 R4, R4 ;  /* 0x0000000400047310 */ /* 0x000e240000201800 */
[----:B0-----:R0:W-:Y:S01]  /*5010*/  STG.E.64 desc[UR36][R8.64], R4 ;  /* 0x0000000408007986 */ /* 0x0011e2000c101b24 */
[----:B------:R-:W-:Y:S05]  /*5020*/  BRA `(.L_x_21808) ;  /* 0x0000000800947947 */ /* 0x000fea0003800000 */
.L_x_21803:
        /* <DEDUP_REMOVED lines=8> */
[----:B----4-:R-:W-:-:S04]  /*50b0*/  FSETP.NEU.FTZ.AND P0, PT, R18, RZ, PT ;  /* 0x000000ff1200720b */ /* 0x010fc80003f1d000 */
[----:B------:R-:W-:-:S05]  /*50c0*/  SEL R3, RZ, 0x1, !P0 ;  /* 0x00000001ff037807 */ /* 0x000fca0004000000 */
[----:B------:R0:W-:Y:S01]  /*50d0*/  STG.E.U8 desc[UR36][R8.64], R3 ;  /* 0x0000000308007986 */ /* 0x0001e2000c101124 */
[----:B------:R-:W-:Y:S05]  /*50e0*/  BRA `(.L_x_21808) ;  /* 0x0000000800647947 */ /* 0x000fea0003800000 */
.L_x_21817:
[----:B----4-:R-:W-:Y:S01]  /*50f0*/  FMUL.FTZ R4, R18, 1 ;  /* 0x3f80000012047820 */ /* 0x010fe20000410000 */
[----:B------:R-:W-:-:S05]  /*5100*/  CS2R R6, SRZ ;  /* 0x0000000000067805 */ /* 0x000fca000001ff00 */
[----:B------:R-:W0:Y:S02]  /*5110*/  F2F.F64.F32 R4, R4 ;  /* 0x0000000400047310 */ /* 0x000e240000201800 */
[----:B0-----:R0:W-:Y:S01]  /*5120*/  STG.E.128 desc[UR36][R8.64], R4 ;  /* 0x0000000408007986 */ /* 0x0011e2000c101d24 */
[----:B------:R-:W-:Y:S05]  /*5130*/  BRA `(.L_x_21808) ;  /* 0x0000000800507947 */ /* 0x000fea0003800000 */
.L_x_21816:
[----:B------:R-:W-:-:S13]  /*5140*/  ISETP.NE.AND P0, PT, R0, 0xf, PT ;  /* 0x0000000f0000780c */ /* 0x000fda0003f05270 */
[----:B------:R-:W-:Y:S05]  /*5150*/  @!P0 BRA `(.L_x_21818) ;  /* 0x0000000000ac8947 */ /* 0x000fea0003800000 */
[----:B------:R-:W-:-:S13]  /*5160*/  ISETP.NE.AND P0, PT, R0, 0x17, PT ;  /* 0x000000170000780c */ /* 0x000fda0003f05270 */
[----:B------:R-:W-:Y:S05]  /*5170*/  @!P0 BRA `(.L_x_21819) ;  /* 0x0000000000508947 */ /* 0x000fea0003800000 */
[----:B------:R-:W-:-:S13]  /*5180*/  ISETP.NE.AND P0, PT, R0, 0x18, PT ;  /* 0x000000180000780c */ /* 0x000fda0003f05270 */
[----:B------:R-:W-:Y:S05]  /*5190*/  @P0 BRA `(.L_x_21807) ;  /* 0x0000000400e00947 */ /* 0x000fea0003800000 */
[C---:B----4-:R-:W-:Y:S01]  /*51a0*/  LOP3.LUT R4, R18.reuse, 0x7fffffff, RZ, 0xc0, !PT ;  /* 0x7fffffff12047812 */ /* 0x050fe200078ec0ff */
        /* <DEDUP_REMOVED lines=13> */
.L_x_21821:
[----:B------:R-:W-:Y:S05]  /*5280*/  BSYNC B0 ;  /* 0x0000000000007941 */ /* 0x000fea0003800000 */
.L_x_21820:
[----:B------:R-:W-:-:S05]  /*5290*/  LOP3.LUT R5, R0, R5, RZ, 0xfc, !PT ;  /* 0x0000000500057212 */ /* 0x000fca00078efcff */
[----:B------:R0:W-:Y:S01]  /*52a0*/  STG.E.U8 desc[UR36][R8.64], R5 ;  /* 0x0000000508007986 */ /* 0x0001e2000c101124 */
[----:B------:R-:W-:Y:S05]  /*52b0*/  BRA `(.L_x_21808) ;  /* 0x0000000400f07947 */ /* 0x000fea0003800000 */
.L_x_21819:
[----:B----4-:R-:W-:Y:S01]  /*52c0*/  LOP3.LUT R4, R18, 0x7fffffff, RZ, 0xc0, !PT ;  /* 0x7fffffff12047812 */ /* 0x010fe200078ec0ff */
        /* <DEDUP_REMOVED lines=11> */
.L_x_21823:
[----:B------:R-:W-:Y:S01]  /*5380*/  IMAD.MOV.U32 R0, RZ, RZ, 0x7f ;  /* 0x0000007fff007424 */ /* 0x000fe200078e00ff */
[----:B------:R-:W-:-:S04]  /*5390*/  ISETP.GT.U32.AND P0, PT, R4, 0x7f800000, PT ;  /* 0x7f8000000400780c */ /* 0x000fc80003f04070 */
[----:B------:R-:W-:-:S09]  /*53a0*/  SEL R0, R0, 0x7c, P0 ;  /* 0x0000007c00007807 */ /* 0x000fd20000000000 */
.L_x_21824:
[----:B------:R-:W-:Y:S05]  /*53b0*/  BSYNC B0 ;  /* 0x0000000000007941 */ /* 0x000fea0003800000 */
.L_x_21822:
[----:B------:R-:W-:-:S04]  /*53c0*/  LOP3.LUT R18, R18, 0x80000000, RZ, 0xc0, !PT ;  /* 0x8000000012127812 */ /* 0x000fc800078ec0ff */
[----:B------:R-:W-:-:S04]  /*53d0*/  SHF.R.U32.HI R3, RZ, 0x18, R18 ;  /* 0x00000018ff037819 */ /* 0x000fc80000011612 */
[----:B------:R-:W-:-:S05]  /*53e0*/  LOP3.LUT R3, R0, R3, RZ, 0xfc, !PT ;  /* 0x0000000300037212 */ /* 0x000fca00078efcff */
[----:B------:R0:W-:Y:S01]  /*53f0*/  STG.E.U8 desc[UR36][R8.64], R3 ;  /* 0x0000000308007986 */ /* 0x0001e2000c101124 */
[----:B------:R-:W-:Y:S05]  /*5400*/  BRA `(.L_x_21808) ;  /* 0x00000004009c7947 */ /* 0x000fea0003800000 */
.L_x_21818:
[----:B----4-:R-:W-:-:S05]  /*5410*/  F2FP.BF16.F32.PACK_AB R18, RZ, R18 ;  /* 0x00000012ff12723e */ /* 0x010fca00000010ff */
[----:B------:R0:W-:Y:S01]  /*5420*/  STG.E.U16 desc[UR36][R8.64], R18 ;  /* 0x0000001208007986 */ /* 0x0001e2000c101524 */
[----:B------:R-:W-:Y:S05]  /*5430*/  BRA `(.L_x_21808) ;  /* 0x0000000400907947 */ /* 0x000fea0003800000 */
.L_x_21815:
        /* <DEDUP_REMOVED lines=8> */
[----:B----4-:R-:W0:Y:S02]  /*54c0*/  F2I.FTZ.U32.TRUNC.NTZ R3, R18 ;  /* 0x0000001200037305 */ /* 0x010e24000021f000 */
[----:B0-----:R0:W-:Y:S01]  /*54d0*/  STG.E.U16 desc[UR36][R8.64], R3 ;  /* 0x0000000308007986 */ /* 0x0011e2000c101524 */
[----:B------:R-:W-:Y:S05]  /*54e0*/  BRA `(.L_x_21808) ;  /* 0x0000000400647947 */ /* 0x000fea0003800000 */
.L_x_21827:
[----:B----4-:R-:W-:Y:S01]  /*54f0*/  LOP3.LUT R3, R18, 0x7fffffff, RZ, 0xc0, !PT ;  /* 0x7fffffff12037812 */ /* 0x010fe200078ec0ff */
        /* <DEDUP_REMOVED lines=15> */
.L_x_21830:
[----:B------:R-:W-:-:S04]  /*55f0*/  LOP3.LUT R18, R18, 0x80000000, RZ, 0xc0, !PT ;  /* 0x8000000012127812 */ /* 0x000fc800078ec0ff */
[----:B------:R-:W-:-:S04]  /*5600*/  SHF.R.U32.HI R3, RZ, 0x18, R18 ;  /* 0x00000018ff037819 */ /* 0x000fc80000011612 */
[----:B------:R-:W-:-:S04]  /*5610*/  LOP3.LUT R0, R0, R3, RZ, 0xfc, !PT ;  /* 0x0000000300007212 */ /* 0x000fc800078efcff */
[----:B------:R-:W-:-:S07]  /*5620*/  PRMT R4, R0, 0x7610, R4 ;  /* 0x0000761000047816 */ /* 0x000fce0000000004 */
.L_x_21829:
[----:B------:R-:W-:Y:S05]  /*5630*/  BSYNC B0 ;  /* 0x0000000000007941 */ /* 0x000fea0003800000 */
.L_x_21828:
[----:B------:R4:W-:Y:S01]  /*5640*/  STG.E.U8 desc[UR36][R8.64], R4 ;  /* 0x0000000408007986 */ /* 0x0009e2000c101124 */
[----:B------:R-:W-:Y:S05]  /*5650*/  BRA `(.L_x_21808) ;  /* 0x0000000400087947 */ /* 0x000fea0003800000 */
.L_x_21826:
        /* <DEDUP_REMOVED lines=16> */
.L_x_21833:
[----:B------:R-:W-:-:S04]  /*5760*/  LOP3.LUT R18, R18, 0x80000000, RZ, 0xc0, !PT ;  /* 0x8000000012127812 */ /* 0x000fc800078ec0ff */
[----:B------:R-:W-:-:S04]  /*5770*/  SHF.R.U32.HI R3, RZ, 0x18, R18 ;  /* 0x00000018ff037819 */ /* 0x000fc80000011612 */
[----:B------:R-:W-:-:S04]  /*5780*/  LOP3.LUT R0, R0, R3, RZ, 0xfc, !PT ;  /* 0x0000000300007212 */ /* 0x000fc800078efcff */
[----:B------:R-:W-:-:S07]  /*5790*/  PRMT R4, R0, 0x7610, R4 ;  /* 0x0000761000047816 */ /* 0x000fce0000000004 */
.L_x_21832:
[----:B------:R-:W-:Y:S05]  /*57a0*/  BSYNC B0 ;  /* 0x0000000000007941 */ /* 0x000fea0003800000 */
.L_x_21831:
[----:B------:R0:W-:Y:S01]  /*57b0*/  STG.E.U8 desc[UR36][R8.64], R4 ;  /* 0x0000000408007986 */ /* 0x0001e2000c101124 */
[----:B------:R-:W-:Y:S05]  /*57c0*/  BRA `(.L_x_21808) ;  /* 0x0000000000ac7947 */ /* 0x000fea0003800000 */
.L_x_21825:
[----:B------:R-:W-:-:S13]  /*57d0*/  ISETP.NE.AND P0, PT, R0, 0x1c, PT ;  /* 0x0000001c0000780c */ /* 0x000fda0003f05270 */
[----:B------:R-:W-:Y:S05]  /*57e0*/  @!P0 BRA `(.L_x_21834) ;  /* 0x00000000009c8947 */ /* 0x000fea0003800000 */
[----:B------:R-:W-:-:S13]  /*57f0*/  ISETP.NE.AND P0, PT, R0, 0x1d, PT ;  /* 0x0000001d0000780c */ /* 0x000fda0003f05270 */
[----:B------:R-:W-:Y:S05]  /*5800*/  @!P0 BRA `(.L_x_21835) ;  /* 0x0000000000888947 */ /* 0x000fea0003800000 */
[----:B------:R-:W-:-:S13]  /*5810*/  ISETP.NE.AND P0, PT, R0, 0x2c, PT ;  /* 0x0000002c0000780c */ /* 0x000fda0003f05270 */
[----:B------:R-:W-:Y:S05]  /*5820*/  @P0 BRA `(.L_x_21807) ;  /* 0x00000000003c0947 */ /* 0x000fea0003800000 */
[----:B----4-:R-:W-:-:S04]  /*5830*/  SHF.R.U32.HI R4, RZ, 0x17, R18 ;  /* 0x00000017ff047819 */ /* 0x010fc80000011612 */
        /* <DEDUP_REMOVED lines=14> */
.L_x_21807:
        /* <DEDUP_REMOVED lines=16> */
.L_x_21836:
[----:B------:R-:W-:Y:S05]  /*5a20*/  BRA `(.L_x_21808) ;  /* 0x0000000000147947 */ /* 0x000fea0003800000 */
.L_x_21835:
[----:B----4-:R-:W0:Y:S02]  /*5a30*/  F2I.U64.TRUNC R18, R18 ;  /* 0x0000001200127311 */ /* 0x010e24000020d800 */
[----:B0-----:R2:W-:Y:S01]  /*5a40*/  STG.E.64 desc[UR36][R8.64], R18 ;  /* 0x0000001208007986 */ /* 0x0015e2000c101b24 */
[----:B------:R-:W-:Y:S05]  /*5a50*/  BRA `(.L_x_21808) ;  /* 0x0000000000087947 */ /* 0x000fea0003800000 */
.L_x_21834:
[----:B----4-:R-:W0:Y:S02]  /*5a60*/  F2I.FTZ.U32.TRUNC.NTZ R3, R18 ;  /* 0x0000001200037305 */ /* 0x010e24000021f000 */
[----:B0-----:R0:W-:Y:S02]  /*5a70*/  STG.E desc[UR36][R8.64], R3 ;  /* 0x0000000308007986 */ /* 0x0011e4000c101924 */
.L_x_21808:
        /* <DEDUP_REMOVED lines=24> */
.L_x_21840:
[----:B------:R-:W0:Y:S02]  /*5c00*/  F2I.S64.TRUNC R22, R22 ;  /* 0x0000001600167311 */ /* 0x000e24000020d900 */
[----:B0-----:R-:W-:-:S05]  /*5c10*/  IMAD.MOV.U32 R3, RZ, RZ, R22 ;  /* 0x000000ffff037224 */ /* 0x001fca00078e0016 */
[----:B------:R0:W-:Y:S01]  /*5c20*/  STG.E.U8 desc[UR36][R8.64], R3 ;  /* 0x0000000308007986 */ /* 0x0001e2000c101124 */
[----:B------:R-:W-:Y:S05]  /*5c30*/  BRA `(.L_x_21842) ;  /* 0x0000000c00407947 */ /* 0x000fea0003800000 */
.L_x_21839:
        /* <DEDUP_REMOVED lines=9> */
.L_x_21844:
[----:B------:R-:W0:Y:S02]  /*5cd0*/  F2I.FTZ.TRUNC.NTZ R3, R22 ;  /* 0x0000001600037305 */ /* 0x000e24000021f100 */
[----:B0-----:R4:W-:Y:S01]  /*5ce0*/  STG.E desc[UR36][R8.64], R3 ;  /* 0x0000000308007986 */ /* 0x0019e2000c101924 */
[----:B------:R-:W-:Y:S05]  /*5cf0*/  BRA `(.L_x_21842) ;  /* 0x0000000c00107947 */ /* 0x000fea0003800000 */
.L_x_21843:
[----:B------:R-:W0:Y:S02]  /*5d00*/  F2I.FTZ.TRUNC.NTZ R3, R22 ;  /* 0x0000001600037305 */ /* 0x000e24000021f100 */
[----:B0-----:R2:W-:Y:S01]  /*5d10*/  STG.E.U16 desc[UR36][R8.64], R3 ;  /* 0x0000000308007986 */ /* 0x0015e2000c101524 */
[----:B------:R-:W-:Y:S05]  /*5d20*/  BRA `(.L_x_21842) ;  /* 0x0000000c00047947 */ /* 0x000fea0003800000 */
.L_x_21838:
        /* <DEDUP_REMOVED lines=8> */
.L_x_21846:
[----:B------:R-:W-:-:S05]  /*5db0*/  F2FP.F16.F32.PACK_AB R22, RZ, R22 ;  /* 0x00000016ff16723e */ /* 0x000fca00000000ff */
[----:B------:R0:W-:Y:S01]  /*5dc0*/  STG.E.U16 desc[UR36][R8.64], R22 ;  /* 0x0000001608007986 */ /* 0x0001e2000c101524 */
[----:B------:R-:W-:Y:S05]  /*5dd0*/  BRA `(.L_x_21842) ;  /* 0x0000000800d87947 */ /* 0x000fea0003800000 */
.L_x_21845:
        /* <DEDUP_REMOVED lines=9> */
.L_x_21848:
[----:B------:R-:W-:-:S04]  /*5e70*/  F2FP.F16.F32.PACK_AB R3, RZ, R22 ;  /* 0x00000016ff03723e */ /* 0x000fc800000000ff */
[----:B------:R-:W-:-:S05]  /*5e80*/  PRMT R3, R3, 0x5410, RZ ;  /* 0x0000541003037816 */ /* 0x000fca00000000ff */
[----:B------:R0:W-:Y:S01]  /*5e90*/  STG.E desc[UR36][R8.64], R3 ;  /* 0x0000000308007986 */ /* 0x0001e2000c101924 */
[----:B------:R-:W-:Y:S05]  /*5ea0*/  BRA `(.L_x_21842) ;  /* 0x0000000800a47947 */ /* 0x000fea0003800000 */
.L_x_21847:
[----:B------:R-:W-:-:S06]  /*5eb0*/  FMUL.FTZ R4, R22, 1 ;  /* 0x3f80000016047820 */ /* 0x000fcc0000410000 */
[----:B------:R-:W0:Y:S02]  /*5ec0*/  F2F.F64.F32 R4, R4 ;  /* 0x0000000400047310 */ /* 0x000e240000201800 */
[----:B0-----:R0:W-:Y:S01]  /*5ed0*/  STG.E.64 desc[UR36][R8.64], R4 ;  /* 0x0000000408007986 */ /* 0x0011e2000c101b24 */
[----:B------:R-:W-:Y:S05]  /*5ee0*/  BRA `(.L_x_21842) ;  /* 0x0000000800947947 */ /* 0x000fea0003800000 */
.L_x_21837:
        /* <DEDUP_REMOVED lines=12> */
.L_x_21851:
[----:B------:R-:W-:Y:S01]  /*5fb0*/  FMUL.FTZ R4, R22, 1 ;  /* 0x3f80000016047820 */ /* 0x000fe20000410000 */
[----:B------:R-:W-:-:S05]  /*5fc0*/  CS2R R6, SRZ ;  /* 0x0000000000067805 */ /* 0x000fca000001ff00 */
[----:B------:R-:W0:Y:S02]  /*5fd0*/  F2F.F64.F32 R4, R4 ;  /* 0x0000000400047310 */ /* 0x000e240000201800 */
[----:B0-----:R0:W-:Y:S01]  /*5fe0*/  STG.E.128 desc[UR36][R8.64], R4 ;  /* 0x0000000408007986 */ /* 0x0011e2000c101d24 */
[----:B------:R-:W-:Y:S05]  /*5ff0*/  BRA `(.L_x_21842) ;  /* 0x0000000800507947 */ /* 0x000fea0003800000 */
.L_x_21850:
        /* <DEDUP_REMOVED lines=20> */
.L_x_21855:
[----:B------:R-:W-:Y:S05]  /*6140*/  BSYNC B0 ;  /* 0x0000000000007941 */ /* 0x000fea0003800000 */
.L_x_21854:
[----:B------:R-:W-:-:S05]  /*6150*/  LOP3.LUT R5, R0, R5, RZ, 0xfc, !PT ;  /* 0x0000000500057212 */ /* 0x000fca00078efcff */
[----:B------:R0:W-:Y:S01]  /*6160*/  STG.E.U8 desc[UR36][R8.64], R5 ;  /* 0x0000000508007986 */ /* 0x0001e2000c101124 */
[----:B------:R-:W-:Y:S05]  /*6170*/  BRA `(.L_x_21842) ;  /* 0x0000000400f07947 */ /* 0x000fea0003800000 */
.L_x_21853:
        /* <DEDUP_REMOVED lines=12> */
.L_x_21857:
[----:B------:R-:W-:Y:S01]  /*6240*/  IMAD.MOV.U32 R0, RZ, RZ, 0x7f ;  /* 0x0000007fff007424 */ /* 0x000fe200078e00ff */
[----:B------:R-:W-:-:S04]  /*6250*/  ISETP.GT.U32.AND P0, PT, R4, 0x7f800000, PT ;  /* 0x7f8000000400780c */ /* 0x000fc80003f04070 */
[----:B------:R-:W-:-:S09]  /*6260*/  SEL R0, R0, 0x7c, P0 ;  /* 0x0000007c00007807 */ /* 0x000fd20000000000 */
.L_x_21858:
[----:B------:R-:W-:Y:S05]  /*6270*/  BSYNC B0 ;  /* 0x0000000000007941 */ /* 0x000fea0003800000 */
.L_x_21856:
[----:B------:R-:W-:-:S04]  /*6280*/  LOP3.LUT R22, R22, 0x80000000, RZ, 0xc0, !PT ;  /* 0x8000000016167812 */ /* 0x000fc800078ec0ff */
[----:B------:R-:W-:-:S04]  /*6290*/  SHF.R.U32.HI R3, RZ, 0x18, R22 ;  /* 0x00000018ff037819 */ /* 0x000fc80000011616 */
[----:B------:R-:W-:-:S05]  /*62a0*/  LOP3.LUT R3, R0, R3, RZ, 0xfc, !PT ;  /* 0x0000000300037212 */ /* 0x000fca00078efcff */
[----:B------:R0:W-:Y:S01]  /*62b0*/  STG.E.U8 desc[UR36][R8.64], R3 ;  /* 0x0000000308007986 */ /* 0x0001e2000c101124 */
[----:B------:R-:W-:Y:S05]  /*62c0*/  BRA `(.L_x_21842) ;  /* 0x00000004009c7947 */ /* 0x000fea0003800000 */
.L_x_21852:
[----:B------:R-:W-:-:S05]  /*62d0*/  F2FP.BF16.F32.PACK_AB R22, RZ, R22 ;  /* 0x00000016ff16723e */ /* 0x000fca00000010ff */
[----:B------:R0:W-:Y:S01]  /*62e0*/  STG.E.U16 desc[UR36][R8.64], R22 ;  /* 0x0000001608007986 */ /* 0x0001e2000c101524 */
[----:B------:R-:W-:Y:S05]  /*62f0*/  BRA `(.L_x_21842) ;  /* 0x0000000400907947 */ /* 0x000fea0003800000 */
.L_x_21849:
        /* <DEDUP_REMOVED lines=11> */
.L_x_21861:
        /* <DEDUP_REMOVED lines=16> */
.L_x_21864:
[----:B------:R-:W-:-:S04]  /*64b0*/  LOP3.LUT R22, R22, 0x80000000, RZ, 0xc0, !PT ;  /* 0x8000000016167812 */ /* 0x000fc800078ec0ff */
[----:B------:R-:W-:-:S04]  /*64c0*/  SHF.R.U32.HI R3, RZ, 0x18, R22 ;  /* 0x00000018ff037819 */ /* 0x000fc80000011616 */
[----:B------:R-:W-:-:S04]  /*64d0*/  LOP3.LUT R0, R0, R3, RZ, 0xfc, !PT ;  /* 0x0000000300007212 */ /* 0x000fc800078efcff */
[----:B------:R-:W-:-:S07]  /*64e0*/  PRMT R4, R0, 0x7610, R4 ;  /* 0x0000761000047816 */ /* 0x000fce0000000004 */
.L_x_21863:
[----:B------:R-:W-:Y:S05]  /*64f0*/  BSYNC B0 ;  /* 0x0000000000007941 */ /* 0x000fea0003800000 */
.L_x_21862:
[----:B------:R0:W-:Y:S01]  /*6500*/  STG.E.U8 desc[UR36][R8.64], R4 ;  /* 0x0000000408007986 */ /* 0x0001e2000c101124 */
[----:B------:R-:W-:Y:S05]  /*6510*/  BRA `(.L_x_21842) ;  /* 0x0000000400087947 */ /* 0x000fea0003800000 */
.L_x_21860:
        /* <DEDUP_REMOVED lines=16> */
.L_x_21867:
[----:B------:R-:W-:-:S04]  /*6620*/  LOP3.LUT R22, R22, 0x80000000, RZ, 0xc0, !PT ;  /* 0x8000000016167812 */ /* 0x000fc800078ec0ff */
[----:B------:R-:W-:-:S04]  /*6630*/  SHF.R.U32.HI R3, RZ, 0x18, R22 ;  /* 0x00000018ff037819 */ /* 0x000fc80000011616 */
[----:B------:R-:W-:-:S04]  /*6640*/  LOP3.LUT R0, R0, R3, RZ, 0xfc, !PT ;  /* 0x0000000300007212 */ /* 0x000fc800078efcff */
[----:B------:R-:W-:-:S07]  /*6650*/  PRMT R4, R0, 0x7610, R4 ;  /* 0x0000761000047816 */ /* 0x000fce0000000004 */
.L_x_21866:
[----:B------:R-:W-:Y:S05]  /*6660*/  BSYNC B0 ;  /* 0x0000000000007941 */ /* 0x000fea0003800000 */
.L_x_21865:
[----:B------:R0:W-:Y:S01]  /*6670*/  STG.E.U8 desc[UR36][R8.64], R4 ;  /* 0x0000000408007986 */ /* 0x0001e2000c101124 */
[----:B------:R-:W-:Y:S05]  /*6680*/  BRA `(.L_x_21842) ;  /* 0x0000000000ac7947 */ /* 0x000fea0003800000 */
.L_x_21859:
        /* <DEDUP_REMOVED lines=21> */
.L_x_21841:
        /* <DEDUP_REMOVED lines=16> */
.L_x_21870:
[----:B------:R-:W-:Y:S05]  /*68e0*/  BRA `(.L_x_21842) ;  /* 0x0000000000147947 */ /* 0x000fea0003800000 */
.L_x_21869:
[----:B------:R-:W0:Y:S02]  /*68f0*/  F2I.U64.TRUNC R22, R22 ;  /* 0x0000001600167311 */ /* 0x000e24000020d800 */
[----:B0-----:R0:W-:Y:S01]  /*6900*/  STG.E.64 desc[UR36][R8.64], R22 ;  /* 0x0000001608007986 */ /* 0x0011e2000c101b24 */
[----:B------:R-:W-:Y:S05]  /*6910*/  BRA `(.L_x_21842) ;  /* 0x0000000000087947 */ /* 0x000fea0003800000 */
.L_x_21868:
[----:B------:R-:W0:Y:S02]  /*6920*/  F2I.FTZ.U32.TRUNC.NTZ R3, R22 ;  /* 0x0000001600037305 */ /* 0x000e24000021f000 */
[----:B0-----:R0:W-:Y:S02]  /*6930*/  STG.E desc[UR36][R8.64], R3 ;  /* 0x0000000308007986 */ /* 0x0011e4000c101924 */
.L_x_21842:
[----:B------:R-:W-:-:S07]  /*6940*/  VIADD R25, R25, 0x80 ;  /* 0x0000008019197836 */ /* 0x000fce0000000000 */
.L_x_21802:
[----:B------:R-:W-:Y:S05]  /*6950*/  BSYNC B6 ;  /* 0x0000000000067941 */ /* 0x000fea0003800000 */
.L_x_21801:
[----:B------:R-:W-:-:S13]  /*6960*/  ISETP.GE.AND P0, PT, R25, R17, PT ;  /* 0x000000111900720c */ /* 0x000fda0003f06270 */
[----:B------:R-:W-:Y:S05]  /*6970*/  @P0 EXIT ;  /* 0x000000000000094d */ /* 0x000fea0003800000 */
[----:B0-2-4-:R-:W0:Y:S01]  /*6980*/  LDC.64 R4, c[0x0][0x218] ;  /* 0x00008600ff047b82 */ /* 0x015e220000000a00 */
[----:B------:R-:W-:Y:S01]  /*6990*/  PRMT R0, R16, 0x9910, RZ ;  /* 0x0000991010007816 */ /* 0x000fe200000000ff */
        /* <DEDUP_REMOVED lines=15> */
[----:B---3--:R-:W0:Y:S02]  /*6a90*/  F2I.FTZ.TRUNC.NTZ R5, R24 ;  /* 0x0000001800057305 */ /* 0x008e24000021f100 */
[----:B0-----:R-:W-:Y:S01]  /*6aa0*/  STG.E.U8 desc[UR36][R2.64], R5 ;  /* 0x0000000502007986 */ /* 0x001fe2000c101124 */
[----:B------:R-:W-:Y:S05]  /*6ab0*/  EXIT ;  /* 0x000000000000794d */ /* 0x000fea0003800000 */
.L_x_21874:
[----:B---3--:R-:W0:Y:S02]  /*6ac0*/  F2I.S64.TRUNC R24, R24 ;  /* 0x0000001800187311 */ /* 0x008e24000020d900 */
[----:B0-----:R-:W-:-:S05]  /*6ad0*/  IMAD.MOV.U32 R5, RZ, RZ, R24 ;  /* 0x000000ffff057224 */ /* 0x001fca00078e0018 */
[----:B------:R-:W-:Y:S01]  /*6ae0*/  STG.E.U8 desc[UR36][R2.64], R5 ;  /* 0x0000000502007986 */ /* 0x000fe2000c101124 */
[----:B------:R-:W-:Y:S05]  /*6af0*/  EXIT ;  /* 0x000000000000794d */ /* 0x000fea0003800000 */
.L_x_21873:
[----:B------:R-:W-:-:S13]  /*6b00*/  ISETP.NE.AND P0, PT, R0, 0x2, PT ;  /* 0x000000020000780c */ /* 0x000fda0003f05270 */
[----:B------:R-:W-:Y:S05]  /*6b10*/  @!P0 BRA `(.L_x_21876) ;  /* 0x0000000000288947 */ /* 0x000fea0003800000 */
[----:B------:R-:W-:-:S13]  /*6b20*/  ISETP.NE.AND P0, PT, R0, 0x3, PT ;  /* 0x000000030000780c */ /* 0x000fda0003f05270 */
[----:B------:R-:W-:Y:S05]  /*6b30*/  @!P0 BRA `(.L_x_21877) ;  /* 0x0000000000148947 */ /* 0x000fea0003800000 */
[----:B------:R-:W-:-:S13]  /*6b40*/  ISETP.NE.AND P0, PT, R0, 0x4, PT ;  /* 0x000000040000780c */ /* 0x000fda0003f05270 */
[----:B------:R-:W-:Y:S05]  /*6b50*/  @P0 BRA `(.L_x_21875) ;  /* 0x0000000800d00947 */ /* 0x000fea0003800000 */
[----:B---3--:R-:W0:Y:S02]  /*6b60*/  F2I.S64.TRUNC R24, R24 ;  /* 0x0000001800187311 */ /* 0x008e24000020d900 */
[----:B0-----:R-:W-:Y:S01]  /*6b70*/  STG.E.64 desc[UR36][R2.64], R24 ;  /* 0x0000001802007986 */ /* 0x001fe2000c101b24 */
[----:B------:R-:W-:Y:S05]  /*6b80*/  EXIT ;  /* 0x000000000000794d */ /* 0x000fea0003800000 */
.L_x_21877:
[----:B---3--:R-:W0:Y:S02]  /*6b90*/  F2I.FTZ.TRUNC.NTZ R5, R24 ;  /* 0x0000001800057305 */ /* 0x008e24000021f100 */
[----:B0-----:R-:W-:Y:S01]  /*6ba0*/  STG.E desc[UR36][R2.64], R5 ;  /* 0x0000000502007986 */ /* 0x001fe2000c101924 */
[----:B------:R-:W-:Y:S05]  /*6bb0*/  EXIT ;  /* 0x000000000000794d */ /* 0x000fea0003800000 */
.L_x_21876:
[----:B---3--:R-:W0:Y:S02]  /*6bc0*/  F2I.FTZ.TRUNC.NTZ R5, R24 ;  /* 0x0000001800057305 */ /* 0x008e24000021f100 */
[----:B0-----:R-:W-:Y:S01]  /*6bd0*/  STG.E.U16 desc[UR36][R2.64], R5 ;  /* 0x0000000502007986 */ /* 0x001fe2000c101524 */
[----:B------:R-:W-:Y:S05]  /*6be0*/  EXIT ;  /* 0x000000000000794d */ /* 0x000fea0003800000 */
.L_x_21872:
[----:B------:R-:W-:-:S13]  /*6bf0*/  ISETP.GT.AND P0, PT, R0, 0x6, PT ;  /* 0x000000060000780c */ /* 0x000fda0003f04270 */
[----:B------:R-:W-:Y:S05]  /*6c00*/  @P0 BRA `(.L_x_21878) ;  /* 0x0000000000240947 */ /* 0x000fea0003800000 */
[----:B------:R-:W-:-:S13]  /*6c10*/  ISETP.NE.AND P0, PT, R0, 0x5, PT ;  /* 0x000000050000780c */ /* 0x000fda0003f05270 */
[----:B------:R-:W-:Y:S05]  /*6c20*/  @!P0 BRA `(.L_x_21879) ;  /* 0x0000000000108947 */ /* 0x000fea0003800000 */
[----:B------:R-:W-:-:S13]  /*6c30*/  ISETP.NE.AND P0, PT, R0, 0x6, PT ;  /* 0x000000060000780c */ /* 0x000fda0003f05270 */
[----:B------:R-:W-:Y:S05]  /*6c40*/  @P0 BRA `(.L_x_21875) ;  /* 0x0000000800940947 */ /* 0x000fea0003800000 */
[----:B---3--:R-:W-:Y:S01]  /*6c50*/  STG.E desc[UR36][R2.64], R24 ;  /* 0x0000001802007986 */ /* 0x008fe2000c101924 */
[----:B------:R-:W-:Y:S05]  /*6c60*/  EXIT ;  /* 0x000000000000794d */ /* 0x000fea0003800000 */
.L_x_21879:
[----:B---3--:R-:W-:-:S05]  /*6c70*/  F2FP.F16.F32.PACK_AB R24, RZ, R24 ;  /* 0x00000018ff18723e */ /* 0x008fca00000000ff */
[----:B------:R-:W-:Y:S01]  /*6c80*/  STG.E.U16 desc[UR36][R2.64], R24 ;  /* 0x0000001802007986 */ /* 0x000fe2000c101524 */
[----:B------:R-:W-:Y:S05]  /*6c90*/  EXIT ;  /* 0x000000000000794d */ /* 0x000fea0003800000 */
.L_x_21878:
[----:B------:R-:W-:-:S13]  /*6ca0*/  ISETP.NE.AND P0, PT, R0, 0x7, PT ;  /* 0x000000070000780c */ /* 0x000fda0003f05270 */
[----:B------:R-:W-:Y:S05]  /*6cb0*/  @!P0 BRA `(.L_x_21880) ;  /* 0x00000000002c8947 */ /* 0x000fea0003800000 */
[----:B------:R-:W-:-:S13]  /*6cc0*/  ISETP.NE.AND P0, PT, R0, 0x8, PT ;  /* 0x000000080000780c */ /* 0x000fda0003f05270 */
[----:B------:R-:W-:Y:S05]  /*6cd0*/  @!P0 BRA `(.L_x_21881) ;  /* 0x0000000000148947 */ /* 0x000fea0003800000 */
[----:B------:R-:W-:-:S13]  /*6ce0*/  ISETP.NE.AND P0, PT, R0, 0x9, PT ;  /* 0x000000090000780c */ /* 0x000fda0003f05270 */
[----:B------:R-:W-:Y:S05]  /*6cf0*/  @P0 BRA `(.L_x_21875) ;  /* 0x0000000800680947 */ /* 0x000fea0003800000 */
[----:B------:R-:W-:-:S05]  /*6d00*/  IMAD.MOV.U32 R25, RZ, RZ, RZ ;  /* 0x000000ffff197224 */ /* 0x000fca00078e00ff */
[----:B---3--:R-:W-:Y:S01]  /*6d10*/  STG.E.64 desc[UR36][R2.64], R24 ;  /* 0x0000001802007986 */ /* 0x008fe2000c101b24 */
[----:B------:R-:W-:Y:S05]  /*6d20*/  EXIT ;  /* 0x000000000000794d */ /* 0x000fea0003800000 */
.L_x_21881:
[----:B---3--:R-:W-:-:S04]  /*6d30*/  F2FP.F16.F32.PACK_AB R5, RZ, R24 ;  /* 0x00000018ff05723e */ /* 0x008fc800000000ff */
[----:B------:R-:W-:-:S05]  /*6d40*/  PRMT R5, R5, 0x5410, RZ ;  /* 0x0000541005057816 */ /* 0x000fca00000000ff */
[----:B------:R-:W-:Y:S01]  /*6d50*/  STG.E desc[UR36][R2.64], R5 ;  /* 0x0000000502007986 */ /* 0x000fe2000c101924 */
[----:B------:R-:W-:Y:S05]  /*6d60*/  EXIT ;  /* 0x000000000000794d */ /* 0x000fea0003800000 */
.L_x_21880:
[----:B---3--:R-:W-:-:S06]  /*6d70*/  FMUL.FTZ R4, R24, 1 ;  /* 0x3f80000018047820 */ /* 0x008fcc0000410000 */
[----:B------:R-:W0:Y:S02]  /*6d80*/  F2F.F64.F32 R4, R4 ;  /* 0x0000000400047310 */ /* 0x000e240000201800 */
[----:B0-----:R-:W-:Y:S01]  /*6d90*/  STG.E.64 desc[UR36][R2.64], R4 ;  /* 0x0000000402007986 */ /* 0x001fe2000c101b24 */
[----:B------:R-:W-:Y:S05]  /*6da0*/  EXIT ;  /* 0x000000000000794d */ /* 0x000fea0003800000 */
.L_x_21871:
        /* <DEDUP_REMOVED lines=8> */
[----:B---3--:R-:W-:-:S04]  /*6e30*/  FSETP.NEU.FTZ.AND P0, PT, R24, RZ, PT ;  /* 0x000000ff1800720b */ /* 0x008fc80003f1d000 */
[----:B------:R-:W-:-:S05]  /*6e40*/  SEL R5, RZ, 0x1, !P0 ;  /* 0x00000001ff057807 */ /* 0x000fca0004000000 */
[----:B------:R-:W-:Y:S01]  /*6e50*/  STG.E.U8 desc[UR36][R2.64], R5 ;  /* 0x0000000502007986 */ /* 0x000fe2000c101124 */
[----:B------:R-:W-:Y:S05]  /*6e60*/  EXIT ;  /* 0x000000000000794d */ /* 0x000fea0003800000 */
.L_x_21884:
[----:B---3--:R-:W-:Y:S01]  /*6e70*/  FMUL.FTZ R4, R24, 1 ;  /* 0x3f80000018047820 */ /* 0x008fe20000410000 */
[----:B------:R-:W-:-:S05]  /*6e80*/  CS2R R6, SRZ ;  /* 0x0000000000067805 */ /* 0x000fca000001ff00 */
[----:B------:R-:W0:Y:S02]  /*6e90*/  F2F.F64.F32 R4, R4 ;  /* 0x0000000400047310 */ /* 0x000e240000201800 */
[----:B0-----:R-:W-:Y:S01]  /*6ea0*/  STG.E.128 desc[UR36][R2.64], R4 ;  /* 0x0000000402007986 */ /* 0x001fe2000c101d24 */
[----:B------:R-:W-:Y:S05]  /*6eb0*/  EXIT ;  /* 0x000000000000794d */ /* 0x000fea0003800000 */
.L_x_21883:
[----:B------:R-:W-:-:S13]  /*6ec0*/  ISETP.NE.AND P0, PT, R0, 0xf, PT ;  /* 0x0000000f0000780c */ /* 0x000fda0003f05270 */
[----:B------:R-:W-:Y:S05]  /*6ed0*/  @!P0 BRA `(.L_x_21885) ;  /* 0x0000000000ac8947 */ /* 0x000fea0003800000 */
[----:B------:R-:W-:-:S13]  /*6ee0*/  ISETP.NE.AND P0, PT, R0, 0x17, PT ;  /* 0x000000170000780c */ /* 0x000fda0003f05270 */
[----:B------:R-:W-:Y:S05]  /*6ef0*/  @!P0 BRA `(.L_x_21886) ;  /* 0x0000000000508947 */ /* 0x000fea0003800000 */
[----:B------:R-:W-:-:S13]  /*6f00*/  ISETP.NE.AND P0, PT, R0, 0x18, PT ;  /* 0x000000180000780c */ /* 0x000fda0003f05270 */
[----:B------:R-:W-:Y:S05]  /*6f10*/  @P0 BRA `(.L_x_21875) ;  /* 0x0000000400e00947 */ /* 0x000fea0003800000 */
[C---:B---3--:R-:W-:Y:S01]  /*6f20*/  LOP3.LUT R4, R24.reuse, 0x7fffffff, RZ, 0xc0, !PT ;  /* 0x7fffffff18047812 */ /* 0x048fe200078ec0ff */
        /* <DEDUP_REMOVED lines=13> */
.L_x_21888:
[----:B------:R-:W-:Y:S05]  /*7000*/  BSYNC B0 ;  /* 0x0000000000007941 */ /* 0x000fea0003800000 */
.L_x_21887:
[----:B------:R-:W-:-:S05]  /*7010*/  LOP3.LUT R7, R0, R7, RZ, 0xfc, !PT ;  /* 0x0000000700077212 */ /* 0x000fca00078efcff */
[----:B------:R-:W-:Y:S01]  /*7020*/  STG.E.U8 desc[UR36][R2.64], R7 ;  /* 0x0000000702007986 */ /* 0x000fe2000c101124 */
[----:B------:R-:W-:Y:S05]  /*7030*/  EXIT ;  /* 0x000000000000794d */ /* 0x000fea0003800000 */
.L_x_21886:
[----:B---3--:R-:W-:Y:S01]  /*7040*/  LOP3.LUT R4, R24, 0x7fffffff, RZ, 0xc0, !PT ;  /* 0x7fffffff18047812 */ /* 0x008fe200078ec0ff */
        /* <DEDUP_REMOVED lines=11> */
.L_x_21890:
[----:B------:R-:W-:Y:S01]  /*7100*/  IMAD.MOV.U32 R0, RZ, RZ, 0x7f ;  /* 0x0000007fff007424 */ /* 0x000fe200078e00ff */
[----:B------:R-:W-:-:S04]  /*7110*/  ISETP.GT.U32.AND P0, PT, R4, 0x7f800000, PT ;  /* 0x7f8000000400780c */ /* 0x000fc80003f04070 */
[----:B------:R-:W-:-:S09]  /*7120*/  SEL R0, R0, 0x7c, P0 ;  /* 0x0000007c00007807 */ /* 0x000fd20000000000 */
.L_x_21891:
[----:B------:R-:W-:Y:S05]  /*7130*/  BSYNC B0 ;  /* 0x0000000000007941 */ /* 0x000fea0003800000 */
.L_x_21889:
[----:B------:R-:W-:-:S04]  /*7140*/  LOP3.LUT R24, R24, 0x80000000, RZ, 0xc0, !PT ;  /* 0x8000000018187812 */ /* 0x000fc800078ec0ff */
[----:B------:R-:W-:-:S04]  /*7150*/  SHF.R.U32.HI R5, RZ, 0x18, R24 ;  /* 0x00000018ff057819 */ /* 0x000fc80000011618 */
[----:B------:R-:W-:-:S05]  /*7160*/  LOP3.LUT R5, R0, R5, RZ, 0xfc, !PT ;  /* 0x0000000500057212 */ /* 0x000fca00078efcff */
[----:B------:R-:W-:Y:S01]  /*7170*/  STG.E.U8 desc[UR36][R2.64], R5 ;  /* 0x0000000502007986 */ /* 0x000fe2000c101124 */
[----:B------:R-:W-:Y:S05]  /*7180*/  EXIT ;  /* 0x000000000000794d */ /* 0x000fea0003800000 */
.L_x_21885:
[----:B---3--:R-:W-:-:S05]  /*7190*/  F2FP.BF16.F32.PACK_AB R24, RZ, R24 ;  /* 0x00000018ff18723e */ /* 0x008fca00000010ff */
[----:B------:R-:W-:Y:S01]  /*71a0*/  STG.E.U16 desc[UR36][R2.64], R24 ;  /* 0x0000001802007986 */ /* 0x000fe2000c101524 */
[----:B------:R-:W-:Y:S05]  /*71b0*/  EXIT ;  /* 0x000000000000794d */ /* 0x000fea0003800000 */
.L_x_21882:
        /* <DEDUP_REMOVED lines=8> */
[----:B---3--:R-:W0:Y:S02]  /*7240*/  F2I.FTZ.U32.TRUNC.NTZ R5, R24 ;  /* 0x0000001800057305 */ /* 0x008e24000021f000 */
[----:B0-----:R-:W-:Y:S01]  /*7250*/  STG.E.U16 desc[UR36][R2.64], R5 ;  /* 0x0000000502007986 */ /* 0x001fe2000c101524 */
[----:B------:R-:W-:Y:S05]  /*7260*/  EXIT ;  /* 0x000000000000794d */ /* 0x000fea0003800000 */
.L_x_21894:
[----:B---3--:R-:W-:Y:S01]  /*7270*/  LOP3.LUT R5, R24, 0x7fffffff, RZ, 0xc0, !PT ;  /* 0x7fffffff18057812 */ /* 0x008fe200078ec0ff */
        /* <DEDUP_REMOVED lines=15> */
.L_x_21897:
[----:B------:R-:W-:-:S04]  /*7370*/  LOP3.LUT R24, R24, 0x80000000, RZ, 0xc0, !PT ;  /* 0x8000000018187812 */ /* 0x000fc800078ec0ff */
[----:B------:R-:W-:-:S04]  /*7380*/  SHF.R.U32.HI R5, RZ, 0x18, R24 ;  /* 0x00000018ff057819 */ /* 0x000fc80000011618 */
[----:B------:R-:W-:-:S04]  /*7390*/  LOP3.LUT R4, R4, R5, RZ, 0xfc, !PT ;  /* 0x0000000504047212 */ /* 0x000fc800078efcff */
[----:B------:R-:W-:-:S07]  /*73a0*/  PRMT R0, R4, 0x7610, R0 ;  /* 0x0000761004007816 */ /* 0x000fce0000000000 */
.L_x_21896:
[----:B------:R-:W-:Y:S05]  /*73b0*/  BSYNC B0 ;  /* 0x0000000000007941 */ /* 0x000fea0003800000 */
.L_x_21895:
[----:B------:R-:W-:Y:S01]  /*73c0*/  STG.E.U8 desc[UR36][R2.64], R0 ;  /* 0x0000000002007986 */ /* 0x000fe2000c101124 */
[----:B------:R-:W-:Y:S05]  /*73d0*/  EXIT ;  /* 0x000000000000794d */ /* 0x000fea0003800000 */
.L_x_21893:
        /* <DEDUP_REMOVED lines=16> */
.L_x_21900:
[----:B------:R-:W-:-:S04]  /*74e0*/  LOP3.LUT R24, R24, 0x80000000, RZ, 0xc0, !PT ;  /* 0x8000000018187812 */ /* 0x000fc800078ec0ff */
[----:B------:R-:W-:-:S04]  /*74f0*/  SHF.R.U32.HI R5, RZ, 0x18, R24 ;  /* 0x00000018ff057819 */ /* 0x000fc80000011618 */
[----:B------:R-:W-:-:S04]  /*7500*/  LOP3.LUT R4, R4, R5, RZ, 0xfc, !PT ;  /* 0x0000000504047212 */ /* 0x000fc800078efcff */
[----:B------:R-:W-:-:S07]  /*7510*/  PRMT R0, R4, 0x7610, R0 ;  /* 0x0000761004007816 */ /* 0x000fce0000000000 */
.L_x_21899:
[----:B------:R-:W-:Y:S05]  /*7520*/  BSYNC B0 ;  /* 0x0000000000007941 */ /* 0x000fea0003800000 */
.L_x_21898:
[----:B------:R-:W-:Y:S01]  /*7530*/  STG.E.U8 desc[UR36][R2.64], R0 ;  /* 0x0000000002007986 */ /* 0x000fe2000c101124 */
[----:B------:R-:W-:Y:S05]  /*7540*/  EXIT ;  /* 0x000000000000794d */ /* 0x000fea0003800000 */
.L_x_21892:
[----:B------:R-:W-:-:S13]  /*7550*/  ISETP.NE.AND P0, PT, R0, 0x1c, PT ;  /* 0x0000001c0000780c */ /* 0x000fda0003f05270 */
[----:B------:R-:W-:Y:S05]  /*7560*/  @!P0 BRA `(.L_x_21901) ;  /* 0x00000000009c8947 */ /* 0x000fea0003800000 */
[----:B------:R-:W-:-:S13]  /*7570*/  ISETP.NE.AND P0, PT, R0, 0x1d, PT ;  /* 0x0000001d0000780c */ /* 0x000fda0003f05270 */
[----:B------:R-:W-:Y:S05]  /*7580*/  @!P0 BRA `(.L_x_21902) ;  /* 0x0000000000888947 */ /* 0x000fea0003800000 */
[----:B------:R-:W-:-:S13]  /*7590*/  ISETP.NE.AND P0, PT, R0, 0x2c, PT ;  /* 0x0000002c0000780c */ /* 0x000fda0003f05270 */
[----:B------:R-:W-:Y:S05]  /*75a0*/  @P0 BRA `(.L_x_21875) ;  /* 0x00000000003c0947 */ /* 0x000fea0003800000 */
[----:B---3--:R-:W-:-:S04]  /*75b0*/  SHF.R.U32.HI R4, RZ, 0x17, R24 ;  /* 0x00000017ff047819 */ /* 0x008fc80000011618 */
        /* <DEDUP_REMOVED lines=14> */
.L_x_21875:
        /* <DEDUP_REMOVED lines=16> */
.L_x_21903:
[----:B------:R-:W-:Y:S05]  /*77a0*/  EXIT ;  /* 0x000000000000794d */ /* 0x000fea0003800000 */
.L_x_21902:
[----:B---3--:R-:W0:Y:S02]  /*77b0*/  F2I.U64.TRUNC R24, R24 ;  /* 0x0000001800187311 */ /* 0x008e24000020d800 */
[----:B0-----:R-:W-:Y:S01]  /*77c0*/  STG.E.64 desc[UR36][R2.64], R24 ;  /* 0x0000001802007986 */ /* 0x001fe2000c101b24 */
[----:B------:R-:W-:Y:S05]  /*77d0*/  EXIT ;  /* 0x000000000000794d */ /* 0x000fea0003800000 */
.L_x_21901:
[----:B---3--:R-:W0:Y:S02]  /*77e0*/  F2I.FTZ.U32.TRUNC.NTZ R5, R24 ;  /* 0x0000001800057305 */ /* 0x008e24000021f000 */
[----:B0-----:R-:W-:Y:S01]  /*77f0*/  STG.E desc[UR36][R2.64], R5 ;  /* 0x0000000502007986 */ /* 0x001fe2000c101924 */
[----:B------:R-:W-:Y:S05]  /*7800*/  EXIT ;  /* 0x000000000000794d */ /* 0x000fea0003800000 */
.L_x_21904:
        /* <DEDUP_REMOVED lines=15> */
.L_x_36362:


//--------------------- .text._ZN2at6native18elementwise_kernelILi128ELi2EZNS0_22gpu_kernel_impl_nocastIZZZNS0_16sqrt_kernel_cudaERNS_18TensorIteratorBaseEENKUlvE0_clEvENKUlvE0_clEvEUlfE_EEvS4_RKT_EUliE_EEviT1_ --------------------------
	.section	.text._ZN2at6native18elementwise_kernelILi128ELi2EZNS0_22gpu_kernel_impl_nocastIZZZNS0_16sqrt_kernel_cudaERNS_18TensorIteratorBaseEENKUlvE0_clEvENKUlvE0_clEvEUlfE_EEvS4_RKT_EUliE_EEviT1_,"ax",@progbits
	.align	128
        .global         _ZN2at6native18elementwise_kernelILi128ELi2EZNS0_22gpu_kernel_impl_nocastIZZZNS0_16sqrt_kernel_cudaERNS_18TensorIteratorBaseEENKUlvE0_clEvENKUlvE0_clEvEUlfE_EEvS4_RKT_EUliE_EEviT1_
        .type           _ZN2at6native18elementwise_kernelILi128ELi2EZNS0_22gpu_kernel_impl_nocastIZZZNS0_16sqrt_kernel_cudaERNS_18TensorIteratorBaseEENKUlvE0_clEvENKUlvE0_clEvEUlfE_EEvS4_RKT_EUliE_EEviT1_,@function
        .size           _ZN2at6native18elementwise_kernelILi128ELi2EZNS0_22gpu_kernel_impl_nocastIZZZNS0_16sqrt_kernel_cudaERNS_18TensorIteratorBaseEENKUlvE0_clEvENKUlvE0_clEvEUlfE_EEvS4_RKT_EUliE_EEviT1_,(.L_x_36363 - _ZN2at6native18elementwise_kernelILi128ELi2EZNS0_22gpu_kernel_impl_nocastIZZZNS0_16sqrt_kernel_cudaERNS_18TensorIteratorBaseEENKUlvE0_clEvENKUlvE0_clEvEUlfE_EEvS4_RKT_EUliE_EEviT1_)
        .other          _ZN2at6native18elementwise_kernelILi128ELi2EZNS0_22gpu_kernel_impl_nocastIZZZNS0_16sqrt_kernel_cudaERNS_18TensorIteratorBaseEENKUlvE0_clEvENKUlvE0_clEvEUlfE_EEvS4_RKT_EUliE_EEviT1_,@"STO_CUDA_ENTRY STV_DEFAULT"
_ZN2at6native18elementwise_kernelILi128ELi2EZNS0_22gpu_kernel_impl_nocastIZZZNS0_16sqrt_kernel_cudaERNS_18TensorIteratorBaseEENKUlvE0_clEvENKUlvE0_clEvEUlfE_EEvS4_RKT_EUliE_EEviT1_:
.text._ZN2at6native18elementwise_kernelILi128ELi2EZNS0_22gpu_kernel_impl_nocastIZZZNS0_16sqrt_kernel_cudaERNS_18TensorIteratorBaseEENKUlvE0_clEvENKUlvE0_clEvEUlfE_EEvS4_RKT_EUliE_EEviT1_:
        /* <DEDUP_REMOVED lines=312> */
.L_x_21907:
[----:B------:R-:W-:Y:S02]  /*1380*/  ULDC.64 UR8, c[0x0][0x418] ;  /* 0x0001060000087ab9 */ /* 0x000fe40000000a00 */
[----:B------:R-:W-:-:S04]  /*1390*/  IADD3 R4, P0, R2, UR8, RZ ;  /* 0x0000000802047c10 */ /* 0x000fc8000ff1e0ff */
[----:B------:R-:W-:Y:S01]  /*13a0*/  IADD3.X R5, RZ, UR9, RZ, P0, !PT ;  /* 0x00000009ff057c10 */ /* 0x000fe200087fe4ff */
[----:B------:R-:W-:-:S04]  /*13b0*/  ULDC.64 UR8, c[0x0][0x410] ;  /* 0x0001040000087ab9 */ /* 0x000fc80000000a00 */
[----:B------:R-:W2:Y:S01]  /*13c0*/  LDG.E R4, desc[UR4][R4.64] ;  /* 0x0000000404047981 */ /* 0x000ea2000c1e1900 */
[----:B------:R-:W-:Y:S01]  /*13d0*/  IADD3 R2, P0, R3, UR8, RZ ;  /* 0x0000000803027c10 */ /* 0x000fe2000ff1e0ff */
[----:B------:R-:W-:-:S03]  /*13e0*/  VIADD R7, R0, 0x80 ;  /* 0x0000008000077836 */ /* 0x000fc60000000000 */
[----:B------:R-:W-:Y:S01]  /*13f0*/  IADD3.X R3, RZ, UR9, RZ, P0, !PT ;  /* 0x00000009ff037c10 */ /* 0x000fe200087fe4ff */
[----:B--2---:R-:W0:Y:S04]  /*1400*/  MUFU.SQRT R9, R4 ;  /* 0x0000000400097308 */ /* 0x004e280000002000 */
[----:B0-----:R0:W-:Y:S04]  /*1410*/  STG.E desc[UR4][R2.64], R9 ;  /* 0x0000000902007986 */ /* 0x0011e8000c101904 */
.L_x_21906:
[----:B------:R-:W-:Y:S05]  /*1420*/  BSYNC B0 ;  /* 0x0000000000007941 */ /* 0x000fea0003800000 */
.L_x_21905:
        /* <DEDUP_REMOVED lines=305> */
.L_x_21908:
[----:B------:R-:W-:Y:S02]  /*2740*/  ULDC.64 UR6, c[0x0][0x418] ;  /* 0x0001060000067ab9 */ /* 0x000fe40000000a00 */
[----:B------:R-:W-:-:S04]  /*2750*/  IADD3 R4, P0, R0, UR6, RZ ;  /* 0x0000000600047c10 */ /* 0x000fc8000ff1e0ff */
[----:B------:R-:W-:Y:S01]  /*2760*/  IADD3.X R5, RZ, UR7, RZ, P0, !PT ;  /* 0x00000007ff057c10 */ /* 0x000fe200087fe4ff */
[----:B------:R-:W-:-:S04]  /*2770*/  ULDC.64 UR6, c[0x0][0x410] ;  /* 0x0001040000067ab9 */ /* 0x000fc80000000a00 */
[----:B------:R-:W2:Y:S01]  /*2780*/  LDG.E R4, desc[UR4][R4.64] ;  /* 0x0000000404047981 */ /* 0x000ea2000c1e1900 */
[----:B------:R-:W-:-:S04]  /*2790*/  IADD3 R2, P0, R3, UR6, RZ ;  /* 0x0000000603027c10 */ /* 0x000fc8000ff1e0ff */
[----:B------:R-:W-:Y:S01]  /*27a0*/  IADD3.X R3, RZ, UR7, RZ, P0, !PT ;  /* 0x00000007ff037c10 */ /* 0x000fe200087fe4ff */
[----:B--2---:R-:W0:Y:S04]  /*27b0*/  MUFU.SQRT R7, R4 ;  /* 0x0000000400077308 */ /* 0x004e280000002000 */
[----:B0-----:R-:W-:Y:S01]  /*27c0*/  STG.E desc[UR4][R2.64], R7 ;  /* 0x0000000702007986 */ /* 0x001fe2000c101904 */
[----:B------:R-:W-:Y:S05]  /*27d0*/  EXIT ;  /* 0x000000000000794d */ /* 0x000fea0003800000 */
.L_x_21909:
        /* <DEDUP_REMOVED lines=10> */
.L_x_36363:


//--------------------- .text._ZN2at6native27unrolled_elementwise_kernelIZZZNS0_16sqrt_kernel_cudaERNS_18TensorIteratorBaseEENKUlvE0_clEvENKUlvE0_clEvEUlfE_St5arrayIPcLm2EELi4E23TrivialOffsetCalculatorILi1EjESB_NS0_6memory15LoadWithoutCastENSC_16StoreWithoutCastEEEviT_T0_T2_T3_T4_T5_ --------------------------
	.section	.text._ZN2at6native27unrolled_elementwise_kernelIZZZNS0_16sqrt_kernel_cudaERNS_18TensorIteratorBaseEENKUlvE0_clEvENKUlvE0_clEvEUlfE_St5arrayIPcLm2EELi4E23TrivialOffsetCalculatorILi1EjESB_NS0_6memory15LoadWithoutCastENSC_16StoreWithoutCastEEEviT_T0_T2_T3_T4_T5_,"ax",@progbits
	.align	128
        .global         _ZN2at6native27unrolled_elementwise_kernelIZZZNS0_16sqrt_kernel_cudaERNS_18TensorIteratorBaseEENKUlvE0_clEvENKUlvE0_clEvEUlfE_St5arrayIPcLm2EELi4E23TrivialOffsetCalculatorILi1EjESB_NS0_6memory15LoadWithoutCastENSC_16StoreWithoutCastEEEviT_T0_T2_T3_T4_T5_
        .type           _ZN2at6native27unrolled_elementwise_kernelIZZZNS0_16sqrt_kernel_cudaERNS_18TensorIteratorBaseEENKUlvE0_clEvENKUlvE0_clEvEUlfE_St5arrayIPcLm2EELi4E23TrivialOffsetCalculatorILi1EjESB_NS0_6memory15LoadWithoutCastENSC_16StoreWithoutCastEEEviT_T0_T2_T3_T4_T5_,@function
        .size           _ZN2at6native27unrolled_elementwise_kernelIZZZNS0_16sqrt_kernel_cudaERNS_18TensorIteratorBaseEENKUlvE0_clEvENKUlvE0_clEvEUlfE_St5arrayIPcLm2EELi4E23TrivialOffsetCalculatorILi1EjESB_NS0_6memory15LoadWithoutCastENSC_16StoreWithoutCastEEEviT_T0_T2_T3_T4_T5_,(.L_x_36364 - _ZN2at6native27unrolled_elementwise_kernelIZZZNS0_16sqrt_kernel_cudaERNS_18TensorIteratorBaseEENKUlvE0_clEvENKUlvE0_clEvEUlfE_St5arrayIPcLm2EELi4E23TrivialOffsetCalculatorILi1EjESB_NS0_6memory15LoadWithoutCastENSC_16StoreWithoutCastEEEviT_T0_T2_T3_T4_T5_)
        .other          _ZN2at6native27unrolled_elementwise_kernelIZZZNS0_16sqrt_kernel_cudaERNS_18TensorIteratorBaseEENKUlvE0_clEvENKUlvE0_clEvEUlfE_St5arrayIPcLm2EELi4E23TrivialOffsetCalculatorILi1EjESB_NS0_6memory15LoadWithoutCastENSC_16StoreWithoutCastEEEviT_T0_T2_T3_T4_T5_,@"STO_CUDA_ENTRY STV_DEFAULT"
_ZN2at6native27unrolled_elementwise_kernelIZZZNS0_16sqrt_kernel_cudaERNS_18TensorIteratorBaseEENKUlvE0_clEvENKUlvE0_clEvEUlfE_St5arrayIPcLm2EELi4E23TrivialOffsetCalculatorILi1EjESB_NS0_6memory15LoadWithoutCastENSC_16StoreWithoutCastEEEviT_T0_T2_T3_T4_T5_:
.text._ZN2at6native27unrolled_elementwise_kernelIZZZNS0_16sqrt_kernel_cudaERNS_18TensorIteratorBaseEENKUlvE0_clEvENKUlvE0_clEvEUlfE_St5arrayIPcLm2EELi4E23TrivialOffsetCalculatorILi1EjESB_NS0_6memory15LoadWithoutCastENSC_16StoreWithoutCastEEEviT_T0_T2_T3_T4_T5_:
        /* <DEDUP_REMOVED lines=9> */
[----:B------:R-:W-:Y:S01]  /*0090*/  @!P0 IADD3 R21, R9, 0x80, RZ ;  /* 0x0000008009158810 */ /* 0x000fe20007ffe0ff */
[----:B------:R-:W0:Y:S01]  /*00a0*/  @!P0 LDC.64 R12, c[0x0][0x220] ;  /* 0x00008800ff0c8b82 */ /* 0x000e220000000a00 */
[----:B------:R-:W-:Y:S02]  /*00b0*/  @!P0 IMAD R11, R0, 0x200, R9 ;  /* 0x00000200000b8824 */ /* 0x000fe400078e0209 */
[----:B------:R-:W-:-:S13]  /*00c0*/  ISETP.GE.AND P2, PT, R21, R2, PT ;  /* 0x000000021500720c */ /* 0x000fda0003f46270 */
[----:B------:R-:W-:Y:S01]  /*00d0*/  @!P2 IMAD R17, R0, 0x200, R21 ;  /* 0x000002000011a824 */ /* 0x000fe200078e0215 */
[----:B------:R-:W-:Y:S01]  /*00e0*/  @!P2 IADD3 R21, R21, 0x80, RZ ;  /* 0x000000801515a810 */ /* 0x000fe20007ffe0ff */
[----:B------:R-:W1:Y:S03]  /*00f0*/  @!P2 LDC.64 R14, c[0x0][0x220] ;  /* 0x00008800ff0eab82 */ /* 0x000e660000000a00 */
[----:B------:R-:W-:Y:S01]  /*0100*/  ISETP.GE.AND P1, PT, R21, R2, PT ;  /* 0x000000021500720c */ /* 0x000fe20003f26270 */
[----:B0-----:R-:W-:-:S05]  /*0110*/  @!P0 IMAD.WIDE.U32 R12, R11, 0x4, R12 ;  /* 0x000000040b0c8825 */ /* 0x001fca00078e000c */
[----:B------:R0:W2:Y:S07]  /*0120*/  @!P0 LDG.E R8, desc[UR4][R12.64] ;  /* 0x000000040c088981 */ /* 0x0000ae000c1e1900 */
[----:B------:R-:W3:Y:S01]  /*0130*/  @!P1 LDC.64 R6, c[0x0][0x220] ;  /* 0x00008800ff069b82 */ /* 0x000ee20000000a00 */
[----:B------:R-:W-:Y:S01]  /*0140*/  CS2R R10, SRZ ;  /* 0x00000000000a7805 */ /* 0x000fe2000001ff00 */
[----:B------:R-:W-:Y:S02]  /*0150*/  @!P1 IMAD R19, R0, 0x200, R21 ;  /* 0x0000020000139824 */ /* 0x000fe400078e0215 */
[----:B------:R-:W-:-:S02]  /*0160*/  IMAD.MOV.U32 R20, RZ, RZ, RZ ;  /* 0x000000ffff147224 */ /* 0x000fc400078e00ff */
[----:B-1----:R-:W-:-:S05]  /*0170*/  @!P2 IMAD.WIDE.U32 R14, R17, 0x4, R14 ;  /* 0x00000004110ea825 */ /* 0x002fca00078e000e */
[----:B------:R1:W4:Y:S01]  /*0180*/  @!P2 LDG.E R11, desc[UR4][R14.64] ;  /* 0x000000040e0ba981 */ /* 0x000322000c1e1900 */
[----:B---3--:R-:W-:-:S05]  /*0190*/  @!P1 IMAD.WIDE.U32 R18, R19, 0x4, R6 ;  /* 0x0000000413129825 */ /* 0x008fca00078e0006 */
[----:B------:R-:W3:Y:S01]  /*01a0*/  @!P1 LDG.E R20, desc[UR4][R18.64] ;  /* 0x0000000412149981 */ /* 0x000ee2000c1e1900 */
[----:B------:R-:W-:-:S04]  /*01b0*/  @!P1 IADD3 R21, R21, 0x80, RZ ;  /* 0x0000008015159810 */ /* 0x000fc80007ffe0ff */
[----:B------:R-:W-:-:S13]  /*01c0*/  ISETP.GE.AND P2, PT, R21, R2, PT ;  /* 0x000000021500720c */ /* 0x000fda0003f46270 */
[----:B------:R-:W1:Y:S01]  /*01d0*/  @!P2 LDC.64 R16, c[0x0][0x220] ;  /* 0x00008800ff10ab82 */ /* 0x000e620000000a00 */
[C---:B------:R-:W-:Y:S01]  /*01e0*/  @!P2 LEA R7, R0.reuse, R21, 0x9 ;  /* 0x000000150007a211 */ /* 0x040fe200078e48ff */
[----:B0-----:R-:W-:Y:S01]  /*01f0*/  IMAD.MOV.U32 R13, RZ, RZ, R9 ;  /* 0x000000ffff0d7224 */ /* 0x001fe200078e0009 */
[----:B------:R-:W-:-:S04]  /*0200*/  @!P0 LEA R9, R0, R9, 0x9 ;  /* 0x0000000900098211 */ /* 0x000fc800078e48ff */
[----:B------:R-:W-:Y:S01]  /*0210*/  IADD3 R21, R13, 0x80, RZ ;  /* 0x000000800d157810 */ /* 0x000fe20007ffe0ff */
[----:B-1----:R-:W-:Y:S02]  /*0220*/  @!P2 IMAD.WIDE.U32 R16, R7, 0x4, R16 ;  /* 0x000000040710a825 */ /* 0x002fe400078e0010 */
[----:B------:R-:W0:Y:S02]  /*0230*/  @!P0 LDC.64 R6, c[0x0][0x218] ;  /* 0x00008600ff068b82 */ /* 0x000e240000000a00 */
[----:B------:R-:W-:Y:S01]  /*0240*/  VIADD R15, R13, 0x100 ;  /* 0x000001000d0f7836 */ /* 0x000fe20000000000 */
[----:B------:R1:W5:Y:S01]  /*0250*/  @!P2 LDG.E R10, desc[UR4][R16.64] ;  /* 0x00000004100aa981 */ /* 0x000362000c1e1900 */
[----:B------:R-:W-:-:S03]  /*0260*/  ISETP.GE.AND P2, PT, R21, R2, PT ;  /* 0x000000021500720c */ /* 0x000fc60003f46270 */
[-C--:B------:R-:W-:Y:S02]  /*0270*/  ISETP.GE.AND P1, PT, R15, R2.reuse, PT ;  /* 0x000000020f00720c */ /* 0x080fe40003f26270 */
[----:B------:R-:W-:Y:S01]  /*0280*/  IADD3 R15, R13, 0x180, RZ ;  /* 0x000001800d0f7810 */ /* 0x000fe20007ffe0ff */
[----:B------:R-:W-:Y:S02]  /*0290*/  @!P0 IMAD.MOV.U32 R13, RZ, RZ, R21 ;  /* 0x000000ffff0d8224 */ /* 0x000fe400078e0015 */
[----:B0-----:R-:W-:Y:S01]  /*02a0*/  @!P0 IMAD.WIDE.U32 R6, R9, 0x4, R6 ;  /* 0x0000000409068825 */ /* 0x001fe200078e0006 */
[----:B------:R-:W-:Y:S01]  /*02b0*/  BSSY B0, `(.L_x_21910) ;  /* 0x0000011000007945 */ /* 0x000fe20003800000 */
[----:B--2---:R-:W0:Y:S03]  /*02c0*/  @!P0 MUFU.SQRT R5, R8 ;  /* 0x0000000800058308 */ /* 0x004e260000002000 */
[----:B0-----:R1:W-:Y:S05]  /*02d0*/  @!P0 STG.E desc[UR4][R6.64], R5 ;  /* 0x0000000506008986 */ /* 0x0013ea000c101904 */
[----:B----4-:R1:W0:Y:S01]  /*02e0*/  @!P2 MUFU.SQRT R3, R11 ;  /* 0x0000000b0003a308 */ /* 0x0102220000002000 */
[----:B------:R-:W-:-:S07]  /*02f0*/  ISETP.GE.AND P2, PT, R13, R2, PT ;  /* 0x000000020d00720c */ /* 0x000fce0003f46270 */
[----:B---3--:R1:W2:Y:S06]  /*0300*/  @!P1 MUFU.SQRT R4, R20 ;  /* 0x0000001400049308 */ /* 0x0082ac0000002000 */
[----:B0-----:R-:W-:Y:S05]  /*0310*/  @P2 BRA `(.L_x_21911) ;  /* 0x0000000000282947 */ /* 0x001fea0003800000 */
[----:B------:R-:W0:Y:S01]  /*0320*/  LDC.64 R8, c[0x0][0x218] ;  /* 0x00008600ff087b82 */ /* 0x000e220000000a00 */
[----:B-1----:R-:W-:Y:S01]  /*0330*/  IMAD R7, R0, 0x200, R13 ;  /* 0x0000020000077824 */ /* 0x002fe200078e020d */
[----:B------:R-:W-:-:S04]  /*0340*/  IADD3 R13, R13, 0x80, RZ ;  /* 0x000000800d0d7810 */ /* 0x000fc80007ffe0ff */
[----:B------:R-:W-:-:S13]  /*0350*/  ISETP.GE.AND P0, PT, R13, R2, PT ;  /* 0x000000020d00720c */ /* 0x000fda0003f06270 */
[----:B------:R-:W-:Y:S01]  /*0360*/  @!P0 IMAD R5, R0, 0x200, R13 ;  /* 0x0000020000058824 */ /* 0x000fe200078e020d */
[----:B------:R-:W-:Y:S01]  /*0370*/  @!P0 IADD3 R13, R13, 0x80, RZ ;  /* 0x000000800d0d8810 */ /* 0x000fe20007ffe0ff */
[----:B0-----:R-:W-:-:S04]  /*0380*/  IMAD.WIDE.U32 R6, R7, 0x4, R8 ;  /* 0x0000000407067825 */ /* 0x001fc800078e0008 */
[----:B------:R-:W-:Y:S01]  /*0390*/  @!P0 IMAD.WIDE.U32 R8, R5, 0x4, R8 ;  /* 0x0000000405088825 */ /* 0x000fe200078e0008 */
[----:B------:R0:W-:Y:S04]  /*03a0*/  STG.E desc[UR4][R6.64], R3 ;  /* 0x0000000306007986 */ /* 0x0001e8000c101904 */
[----:B--2---:R0:W-:Y:S02]  /*03b0*/  @!P0 STG.E desc[UR4][R8.64], R4 ;  /* 0x0000000408008986 */ /* 0x0041e4000c101904 */
.L_x_21911:
[----:B------:R-:W-:Y:S05]  /*03c0*/  BSYNC B0 ;  /* 0x0000000000007941 */ /* 0x000fea0003800000 */
.L_x_21910:
[-C--:B------:R-:W-:Y:S02]  /*03d0*/  ISETP.GE.AND P1, PT, R13, R2.reuse, PT ;  /* 0x000000020d00720c */ /* 0x080fe40003f26270 */
[----:B------:R-:W-:-:S11]  /*03e0*/  ISETP.GE.AND P0, PT, R15, R2, PT ;  /* 0x000000020f00720c */ /* 0x000fd60003f06270 */
[----:B------:R-:W-:Y:S05]  /*03f0*/  @P1 EXIT ;  /* 0x000000000000194d */ /* 0x000fea0003800000 */
[----:B0-----:R-:W0:Y:S01]  /*0400*/  LDC.64 R2, c[0x0][0x218] ;  /* 0x00008600ff027b82 */ /* 0x001e220000000a00 */
[----:B-1---5:R-:W1:Y:S01]  /*0410*/  @!P0 MUFU.SQRT R5, R10 ;  /* 0x0000000a00058308 */ /* 0x022e620000002000 */
[----:B------:R-:W-:-:S04]  /*0420*/  IMAD R13, R0, 0x200, R13 ;  /* 0x00000200000d7824 */ /* 0x000fc800078e020d */
[----:B0-----:R-:W-:-:S05]  /*0430*/  IMAD.WIDE.U32 R2, R13, 0x4, R2 ;  /* 0x000000040d027825 */ /* 0x001fca00078e0002 */
[----:B-1----:R-:W-:Y:S01]  /*0440*/  STG.E desc[UR4][R2.64], R5 ;  /* 0x0000000502007986 */ /* 0x002fe2000c101904 */
[----:B------:R-:W-:Y:S05]  /*0450*/  EXIT ;  /* 0x000000000000794d */ /* 0x000fea0003800000 */
.L_x_21912:
        /* <DEDUP_REMOVED lines=10> */
.L_x_36364:


//--------------------- .text._ZN2at6native29vectorized_elementwise_kernelILi2EZZZNS0_16sqrt_kernel_cudaERNS_18TensorIteratorBaseEENKUlvE0_clEvENKUlvE0_clEvEUlfE_St5arrayIPcLm2EEEEviT0_T1_ --------------------------
	.section	.text._ZN2at6native29vectorized_elementwise_kernelILi2EZZZNS0_16sqrt_kernel_cudaERNS_18TensorIteratorBaseEENKUlvE0_clEvENKUlvE0_clEvEUlfE_St5arrayIPcLm2EEEEviT0_T1_,"ax",@progbits
	.align	128
        .global         _ZN2at6native29vectorized_elementwise_kernelILi2EZZZNS0_16sqrt_kernel_cudaERNS_18TensorIteratorBaseEENKUlvE0_clEvENKUlvE0_clEvEUlfE_St5arrayIPcLm2EEEEviT0_T1_
        .type           _ZN2at6native29vectorized_elementwise_kernelILi2EZZZNS0_16sqrt_kernel_cudaERNS_18TensorIteratorBaseEENKUlvE0_clEvENKUlvE0_clEvEUlfE_St5arrayIPcLm2EEEEviT0_T1_,@function
        .size           _ZN2at6native29vectorized_elementwise_kernelILi2EZZZNS0_16sqrt_kernel_cudaERNS_18TensorIteratorBaseEENKUlvE0_clEvENKUlvE0_clEvEUlfE_St5arrayIPcLm2EEEEviT0_T1_,(.L_x_36365 - _ZN2at6native29vectorized_elementwise_kernelILi2EZZZNS0_16sqrt_kernel_cudaERNS_18TensorIteratorBaseEENKUlvE0_clEvENKUlvE0_clEvEUlfE_St5arrayIPcLm2EEEEviT0_T1_)
        .other          _ZN2at6native29vectorized_elementwise_kernelILi2EZZZNS0_16sqrt_kernel_cudaERNS_18TensorIteratorBaseEENKUlvE0_clEvENKUlvE0_clEvEUlfE_St5arrayIPcLm2EEEEviT0_T1_,@"STO_CUDA_ENTRY STV_DEFAULT"
_ZN2at6native29vectorized_elementwise_kernelILi2EZZZNS0_16sqrt_kernel_cudaERNS_18TensorIteratorBaseEENKUlvE0_clEvENKUlvE0_clEvEUlfE_St5arrayIPcLm2EEEEviT0_T1_:
.text._ZN2at6native29vectorized_elementwise_kernelILi2EZZZNS0_16sqrt_kernel_cudaERNS_18TensorIteratorBaseEENKUlvE0_clEvENKUlvE0_clEvEUlfE_St5arrayIPcLm2EEEEviT0_T1_:
        /* <DEDUP_REMOVED lines=19> */
[----:B---3--:R-:W-:Y:S08]  /*0130*/  MUFU.SQRT R7, R7 ;  /* 0x0000000700077308 */ /* 0x008ff00000002000 */
[----:B------:R-:W0:Y:S08]  /*0140*/  MUFU.SQRT R6, R6 ;  /* 0x0000000600067308 */ /* 0x000e300000002000 */
[----:B----4-:R-:W-:Y:S08]  /*0150*/  MUFU.SQRT R9, R9 ;  /* 0x0000000900097308 */ /* 0x010ff00000002000 */
[----:B------:R-:W1:Y:S01]  /*0160*/  MUFU.SQRT R8, R8 ;  /* 0x0000000800087308 */ /* 0x000e620000002000 */
[----:B0-----:R-:W-:Y:S07]  /*0170*/  STG.E.64 desc[UR4][R4.64], R6 ;  /* 0x0000000604007986 */ /* 0x001fee000c101b04 */
[----:B-----5:R-:W-:Y:S08]  /*0180*/  MUFU.SQRT R11, R11 ;  /* 0x0000000b000b7308 */ /* 0x020ff00000002000 */
[----:B------:R-:W0:Y:S01]  /*0190*/  MUFU.SQRT R10, R10 ;  /* 0x0000000a000a7308 */ /* 0x000e220000002000 */
[----:B-1----:R-:W-:Y:S07]  /*01a0*/  STG.E.64 desc[UR4][R4.64+0x400], R8 ;  /* 0x0004000804007986 */ /* 0x002fee000c101b04 */
[----:B------:R-:W-:Y:S08]  /*01b0*/  MUFU.SQRT R13, R13 ;  /* 0x0000000d000d7308 */ /* 0x000ff00000002000 */
[----:B------:R-:W1:Y:S01]  /*01c0*/  MUFU.SQRT R12, R12 ;  /* 0x0000000c000c7308 */ /* 0x000e620000002000 */
[----:B0-----:R-:W-:Y:S04]  /*01d0*/  STG.E.64 desc[UR4][R4.64+0x800], R10 ;  /* 0x0008000a04007986 */ /* 0x001fe8000c101b04 */
[----:B-1----:R-:W-:Y:S01]  /*01e0*/  STG.E.64 desc[UR4][R4.64+0xc00], R12 ;  /* 0x000c000c04007986 */ /* 0x002fe2000c101b04 */
[----:B------:R-:W-:Y:S05]  /*01f0*/  EXIT ;  /* 0x000000000000794d */ /* 0x000fea0003800000 */
.L_x_21913:
[----:B------:R-:W0:Y:S02]  /*0200*/  S2R R23, SR_TID.X ;  /* 0x0000000000177919 */ /* 0x000e240000002100 */
[----:B0-----:R-:W-:Y:S01]  /*0210*/  ISETP.GE.AND P0, PT, R23, R2, PT ;  /* 0x000000021700720c */ /* 0x001fe20003f06270 */
[----:B------:R-:W-:-:S12]  /*0220*/  IMAD.MOV.U32 R21, RZ, RZ, R23 ;  /* 0x000000ffff157224 */ /* 0x000fd800078e0017 */
[----:B------:R-:W-:Y:S01]  /*0230*/  @!P0 IADD3 R21, R23, 0x80, RZ ;  /* 0x0000008017158810 */ /* 0x000fe20007ffe0ff */
[----:B------:R-:W0:Y:S01]  /*0240*/  @!P0 LDC.64 R26, c[0x0][0x220] ;  /* 0x00008800ff1a8b82 */ /* 0x000e220000000a00 */
[----:B------:R-:W-:Y:S02]  /*0250*/  @!P0 IMAD.IADD R11, R0, 0x1, R23 ;  /* 0x00000001000b8824 */ /* 0x000fe400078e0217 */
[----:B------:R-:W-:-:S13]  /*0260*/  ISETP.GE.AND P5, PT, R21, R2, PT ;  /* 0x000000021500720c */ /* 0x000fda0003fa6270 */
[----:B------:R-:W-:Y:S01]  /*0270*/  @!P5 IMAD.IADD R22, R0, 0x1, R21 ;  /* 0x000000010016d824 */ /* 0x000fe200078e0215 */
[----:B------:R-:W-:Y:S01]  /*0280*/  @!P5 IADD3 R21, R21, 0x80, RZ ;  /* 0x000000801515d810 */ /* 0x000fe20007ffe0ff */
[----:B------:R-:W1:Y:S03]  /*0290*/  @!P5 LDC.64 R14, c[0x0][0x220] ;  /* 0x00008800ff0edb82 */ /* 0x000e660000000a00 */
[----:B------:R-:W-:Y:S01]  /*02a0*/  ISETP.GE.AND P6, PT, R21, R2, PT ;  /* 0x000000021500720c */ /* 0x000fe20003fc6270 */
[----:B0-----:R-:W-:Y:S01]  /*02b0*/  @!P0 IMAD.WIDE.U32 R26, R11, 0x4, R26 ;  /* 0x000000040b1a8825 */ /* 0x001fe200078e001a */
[----:B------:R-:W-:-:S11]  /*02c0*/  HFMA2.MMA R11, -RZ, RZ, 0, 0 ;  /* 0x00000000ff0b7435 */ /* 0x000fd600000001ff */
[----:B------:R-:W-:Y:S01]  /*02d0*/  @!P6 IMAD.IADD R3, R0, 0x1, R21 ;  /* 0x000000010003e824 */ /* 0x000fe200078e0215 */
[----:B------:R-:W-:Y:S01]  /*02e0*/  @!P6 IADD3 R21, R21, 0x80, RZ ;  /* 0x000000801515e810 */ /* 0x000fe20007ffe0ff */
[----:B------:R-:W0:Y:S01]  /*02f0*/  @!P6 LDC.64 R12, c[0x0][0x220] ;  /* 0x00008800ff0ceb82 */ /* 0x000e220000000a00 */
[----:B------:R2:W3:Y:S02]  /*0300*/  @!P0 LDG.E R11, desc[UR4][R26.64] ;  /* 0x000000041a0b8981 */ /* 0x0004e4000c1e1900 */
[----:B------:R-:W-:-:S13]  /*0310*/  ISETP.GE.AND P1, PT, R21, R2, PT ;  /* 0x000000021500720c */ /* 0x000fda0003f26270 */
[----:B------:R-:W-:Y:S01]  /*0320*/  @!P1 IMAD.IADD R18, R0, 0x1, R21 ;  /* 0x0000000100129824 */ /* 0x000fe200078e0215 */
[----:B------:R-:W-:Y:S01]  /*0330*/  @!P1 IADD3 R21, R21, 0x80, RZ ;  /* 0x0000008015159810 */ /* 0x000fe20007ffe0ff */
[----:B------:R-:W4:Y:S03]  /*0340*/  @!P1 LDC.64 R28, c[0x0][0x220] ;  /* 0x00008800ff1c9b82 */ /* 0x000f260000000a00 */
[----:B------:R-:W-:-:S13]  /*0350*/  ISETP.GE.AND P2, PT, R21, R2, PT ;  /* 0x000000021500720c */ /* 0x000fda0003f46270 */
[----:B------:R-:W-:Y:S01]  /*0360*/  @!P2 IMAD.IADD R19, R0, 0x1, R21 ;  /* 0x000000010013a824 */ /* 0x000fe200078e0215 */
[----:B------:R-:W-:Y:S01]  /*0370*/  @!P2 IADD3 R21, R21, 0x80, RZ ;  /* 0x000000801515a810 */ /* 0x000fe20007ffe0ff */
[----:B------:R-:W5:Y:S03]  /*0380*/  @!P2 LDC.64 R16, c[0x0][0x220] ;  /* 0x00008800ff10ab82 */ /* 0x000f660000000a00 */
[----:B------:R-:W-:-:S13]  /*0390*/  ISETP.GE.AND P3, PT, R21, R2, PT ;  /* 0x000000021500720c */ /* 0x000fda0003f66270 */
[----:B------:R-:W-:Y:S01]  /*03a0*/  @!P3 IMAD.IADD R25, R0, 0x1, R21 ;  /* 0x000000010019b824 */ /* 0x000fe200078e0215 */
[----:B------:R-:W-:-:S04]  /*03b0*/  @!P3 IADD3 R21, R21, 0x80, RZ ;  /* 0x000000801515b810 */ /* 0x000fc80007ffe0ff */
[----:B------:R-:W-:Y:S01]  /*03c0*/  ISETP.GE.AND P4, PT, R21, R2, PT ;  /* 0x000000021500720c */ /* 0x000fe20003f86270 */
[----:B0-----:R-:W-:-:S04]  /*03d0*/  @!P6 IMAD.WIDE.U32 R12, R3, 0x4, R12 ;  /* 0x00000004030ce825 */ /* 0x001fc800078e000c */
[----:B------:R-:W-:Y:S02]  /*03e0*/  IMAD.MOV.U32 R3, RZ, RZ, RZ ;  /* 0x000000ffff037224 */ /* 0x000fe400078e00ff */
[----:B-1----:R-:W-:-:S05]  /*03f0*/  @!P5 IMAD.WIDE.U32 R14, R22, 0x4, R14 ;  /* 0x00000004160ed825 */ /* 0x002fca00078e000e */
[----:B------:R0:W3:Y:S01]  /*0400*/  @!P5 LDG.E R3, desc[UR4][R14.64] ;  /* 0x000000040e03d981 */ /* 0x0000e2000c1e1900 */
[----:B--2---:R-:W-:Y:S01]  /*0410*/  @!P4 IMAD.IADD R27, R0, 0x1, R21 ;  /* 0x00000001001bc824 */ /* 0x004fe200078e0215 */
[----:B------:R-:W-:-:S04]  /*0420*/  @!P4 IADD3 R21, R21, 0x80, RZ ;  /* 0x000000801515c810 */ /* 0x000fc80007ffe0ff */
[----:B------:R-:W-:Y:S01]  /*0430*/  ISETP.GE.AND P5, PT, R21, R2, PT ;  /* 0x000000021500720c */ /* 0x000fe20003fa6270 */
[----:B0-----:R-:W0:Y:S01]  /*0440*/  @!P3 LDC.64 R14, c[0x0][0x220] ;  /* 0x00008800ff0ebb82 */ /* 0x001e220000000a00 */
[----:B------:R-:W-:Y:S01]  /*0450*/  MOV R22, RZ ;  /* 0x000000ff00167202 */ /* 0x000fe20000000f00 */
[----:B----4-:R-:W-:-:S04]  /*0460*/  @!P1 IMAD.WIDE.U32 R28, R18, 0x4, R28 ;  /* 0x00000004121c9825 */ /* 0x010fc800078e001c */
[----:B-----5:R-:W-:Y:S01]  /*0470*/  @!P2 IMAD.WIDE.U32 R16, R19, 0x4, R16 ;  /* 0x000000041310a825 */ /* 0x020fe200078e0010 */
[----:B------:R1:W2:Y:S05]  /*0480*/  @!P6 LDG.E R22, desc[UR4][R12.64] ;  /* 0x000000040c16e981 */ /* 0x0002aa000c1e1900 */
[----:B------:R-:W4:Y:S01]  /*0490*/  @!P5 LDC.64 R18, c[0x0][0x220] ;  /* 0x00008800ff12db82 */ /* 0x000f220000000a00 */
[----:B------:R-:W-:Y:S01]  /*04a0*/  IMAD.MOV.U32 R24, RZ, RZ, RZ ;  /* 0x000000ffff187224 */ /* 0x000fe200078e00ff */
[----:B------:R-:W-:-:S05]  /*04b0*/  HFMA2.MMA R26, -RZ, RZ, 0, 0 ;  /* 0x00000000ff1a7435 */ /* 0x000fca00000001ff */
[----:B------:R-:W5:Y:S01]  /*04c0*/  @!P1 LDG.E R24, desc[UR4][R28.64] ;  /* 0x000000041c189981 */ /* 0x000f62000c1e1900 */
[----:B-1----:R-:W1:Y:S01]  /*04d0*/  @!P4 LDC.64 R12, c[0x0][0x220] ;  /* 0x00008800ff0ccb82 */ /* 0x002e620000000a00 */
[----:B------:R-:W-:-:S03]  /*04e0*/  @!P5 IMAD.IADD R21, R0, 0x1, R21 ;  /* 0x000000010015d824 */ /* 0x000fc600078e0215 */
[----:B------:R1:W5:Y:S01]  /*04f0*/  @!P2 LDG.E R26, desc[UR4][R16.64] ;  /* 0x00000004101aa981 */ /* 0x000362000c1e1900 */
[----:B0-----:R-:W-:-:S04]  /*0500*/  @!P3 IMAD.WIDE.U32 R14, R25, 0x4, R14 ;  /* 0x00000004190eb825 */ /* 0x001fc800078e000e */
[----:B------:R-:W-:-:S06]  /*0510*/  IMAD.MOV.U32 R25, RZ, RZ, RZ ;  /* 0x000000ffff197224 */ /* 0x000fcc00078e00ff */
[----:B------:R0:W5:Y:S01]  /*0520*/  @!P3 LDG.E R25, desc[UR4][R14.64] ;  /* 0x000000040e19b981 */ /* 0x000162000c1e1900 */
[----:B----4-:R-:W-:Y:S01]  /*0530*/  @!P5 IMAD.WIDE.U32 R18, R21, 0x4, R18 ;  /* 0x000000041512d825 */ /* 0x010fe200078e0012 */
[----:B------:R-:W-:-:S03]  /*0540*/  HFMA2.MMA R21, -RZ, RZ, 0, 0 ;  /* 0x00000000ff157435 */ /* 0x000fc600000001ff */
[----:B-1----:R-:W-:Y:S01]  /*0550*/  @!P4 IMAD.WIDE.U32 R12, R27, 0x4, R12 ;  /* 0x000000041b0cc825 */ /* 0x002fe200078e000c */
[----:B------:R-:W-:-:S06]  /*0560*/  MOV R27, RZ ;  /* 0x000000ff001b7202 */ /* 0x000fcc0000000f00 */
[----:B------:R-:W4:Y:S04]  /*0570*/  @!P5 LDG.E R21, desc[UR4][R18.64] ;  /* 0x000000041215d981 */ /* 0x000f28000c1e1900 */
[----:B------:R1:W4:Y:S01]  /*0580*/  @!P4 LDG.E R27, desc[UR4][R12.64] ;  /* 0x000000040c1bc981 */ /* 0x000322000c1e1900 */
[C---:B------:R-:W-:Y:S01]  /*0590*/  VIADD R17, R23.reuse, 0x80 ;  /* 0x0000008017117836 */ /* 0x040fe20000000000 */
[----:B0-----:R-:W-:-:S04]  /*05a0*/  IADD3 R15, R23, 0x100, RZ ;  /* 0x00000100170f7810 */ /* 0x001fc80007ffe0ff */
[-C--:B------:R-:W-:Y:S02]  /*05b0*/  ISETP.GE.AND P1, PT, R17, R2.reuse, PT ;  /* 0x000000021100720c */ /* 0x080fe40003f26270 */
[----:B------:R-:W-:Y:S01]  /*05c0*/  ISETP.GE.AND P2, PT, R15, R2, PT ;  /* 0x000000020f00720c */ /* 0x000fe20003f46270 */
[C---:B-1----:R-:W-:Y:S01]  /*05d0*/  VIADD R13, R23.reuse, 0x180 ;  /* 0x00000180170d7836 */ /* 0x042fe20000000000 */
[C---:B------:R-:W-:Y:S01]  /*05e0*/  IADD3 R15, R23.reuse, 0x200, RZ ;  /* 0x00000200170f7810 */ /* 0x040fe20007ffe0ff */
[----:B------:R-:W-:Y:S04]  /*05f0*/  BSSY B0, `(.L_x_21914) ;  /* 0x0000042000007945 */ /* 0x000fe80003800000 */
[----:B------:R-:W-:Y:S01]  /*0600*/  BSSY B1, `(.L_x_21915) ;  /* 0x000003a000017945 */ /* 0x000fe20003800000 */
[----:B---3--:R0:W1:Y:S02]  /*0610*/  @!P0 MUFU.SQRT R20, R11 ;  /* 0x0000000b00148308 */ /* 0x0080640000002000 */
[----:B0-----:R-:W-:-:S06]  /*0620*/  IADD3 R11, R23, 0x300, RZ ;  /* 0x00000300170b7810 */ /* 0x001fcc0007ffe0ff */
[----:B------:R0:W3:Y:S01]  /*0630*/  @!P1 MUFU.SQRT R4, R3 ;  /* 0x0000000300049308 */ /* 0x0000e20000002000 */
[-C--:B------:R-:W-:Y:S02]  /*0640*/  ISETP.GE.AND P1, PT, R13, R2.reuse, PT ;  /* 0x000000020d00720c */ /* 0x080fe40003f26270 */
[----:B------:R-:W1:Y:S05]  /*0650*/  @!P0 LDC.64 R12, c[0x0][0x218] ;  /* 0x00008600ff0c8b82 */ /* 0x000e6a0000000a00 */
[----:B--2---:R2:W1:Y:S01]  /*0660*/  @!P2 MUFU.SQRT R5, R22 ;  /* 0x000000160005a308 */ /* 0x0044620000002000 */
[----:B------:R-:W-:Y:S01]  /*0670*/  ISETP.GE.AND P2, PT, R15, R2, PT ;  /* 0x000000020f00720c */ /* 0x000fe20003f46270 */
[----:B------:R-:W-:-:S06]  /*0680*/  VIADD R15, R23, 0x280 ;  /* 0x00000280170f7836 */ /* 0x000fcc0000000000 */
[----:B-----5:R2:W1:Y:S01]  /*0690*/  @!P1 MUFU.SQRT R6, R24 ;  /* 0x0000001800069308 */ /* 0x0204620000002000 */
[----:B------:R-:W-:Y:S02]  /*06a0*/  ISETP.GE.AND P1, PT, R15, R2, PT ;  /* 0x000000020f00720c */ /* 0x000fe40003f26270 */
[----:B0-----:R-:W-:-:S05]  /*06b0*/  IADD3 R3, R23, 0x380, RZ ;  /* 0x0000038017037810 */ /* 0x001fca0007ffe0ff */
[----:B------:R2:W0:Y:S01]  /*06c0*/  @!P2 MUFU.SQRT R7, R26 ;  /* 0x0000001a0007a308 */ /* 0x0004220000002000 */
[----:B------:R-:W-:Y:S01]  /*06d0*/  ISETP.GE.AND P2, PT, R11, R2, PT ;  /* 0x000000020b00720c */ /* 0x000fe20003f46270 */
[----:B------:R-:W-:Y:S02]  /*06e0*/  @!P0 IMAD.IADD R11, R0, 0x1, R23 ;  /* 0x00000001000b8824 */ /* 0x000fe400078e0217 */
[----:B------:R-:W-:-:S04]  /*06f0*/  @!P0 IMAD.MOV.U32 R23, RZ, RZ, R17 ;  /* 0x000000ffff178224 */ /* 0x000fc800078e0011 */
[----:B------:R2:W0:Y:S01]  /*0700*/  @!P1 MUFU.SQRT R8, R25 ;  /* 0x0000001900089308 */ /* 0x0004220000002000 */
[----:B------:R-:W-:Y:S01]  /*0710*/  ISETP.GE.AND P1, PT, R3, R2, PT ;  /* 0x000000020300720c */ /* 0x000fe20003f26270 */
[----:B-1----:R-:W-:-:S05]  /*0720*/  @!P0 IMAD.WIDE.U32 R12, R11, 0x4, R12 ;  /* 0x000000040b0c8825 */ /* 0x002fca00078e000c */
[----:B------:R2:W-:Y:S01]  /*0730*/  @!P0 STG.E desc[UR4][R12.64], R20 ;  /* 0x000000140c008986 */ /* 0x0005e2000c101904 */
[----:B------:R-:W-:-:S06]  /*0740*/  ISETP.GE.AND P0, PT, R23, R2, PT ;  /* 0x000000021700720c */ /* 0x000fcc0003f06270 */
[----:B----4-:R2:W1:Y:S08]  /*0750*/  @!P1 MUFU.SQRT R10, R21 ;  /* 0x00000015000a9308 */ /* 0x0104700000002000 */
[----:B------:R2:W4:Y:S01]  /*0760*/  @!P2 MUFU.SQRT R9, R27 ;  /* 0x0000001b0009a308 */ /* 0x0005220000002000 */
[----:B0--3--:R-:W-:Y:S05]  /*0770*/  @P0 BRA `(.L_x_21916) ;  /* 0x0000000000300947 */ /* 0x009fea0003800000 */
[----:B--2---:R-:W0:Y:S01]  /*0780*/  LDC.64 R12, c[0x0][0x218] ;  /* 0x00008600ff0c7b82 */ /* 0x004e220000000a00 */
[----:B------:R-:W-:Y:S01]  /*0790*/  IADD3 R3, R0, R23, RZ ;  /* 0x0000001700037210 */ /* 0x000fe20007ffe0ff */
[----:B------:R-:W-:-:S05]  /*07a0*/  VIADD R23, R23, 0x80 ;  /* 0x0000008017177836 */ /* 0x000fca0000000000 */
[----:B------:R-:W-:Y:S01]  /*07b0*/  ISETP.GE.AND P0, PT, R23, R2, PT ;  /* 0x000000021700720c */ /* 0x000fe20003f06270 */
[----:B0-----:R-:W-:-:S05]  /*07c0*/  IMAD.WIDE.U32 R12, R3, 0x4, R12 ;  /* 0x00000004030c7825 */ /* 0x001fca00078e000c */
[----:B------:R0:W-:Y:S07]  /*07d0*/  STG.E desc[UR4][R12.64], R4 ;  /* 0x000000040c007986 */ /* 0x0001ee000c101904 */
[----:B------:R-:W-:Y:S05]  /*07e0*/  @P0 BRA `(.L_x_21917) ;  /* 0x0000000000300947 */ /* 0x000fea0003800000 */
[----:B0-----:R-:W0:Y:S01]  /*07f0*/  LDC.64 R12, c[0x0][0x218] ;  /* 0x00008600ff0c7b82 */ /* 0x001e220000000a00 */
[----:B------:R-:W-:Y:S01]  /*0800*/  IADD3 R3, R0, R23, RZ ;  /* 0x0000001700037210 */ /* 0x000fe20007ffe0ff */
[----:B------:R-:W-:-:S04]  /*0810*/  VIADD R23, R23, 0x80 ;  /* 0x0000008017177836 */ /* 0x000fc80000000000 */
[----:B0-----:R-:W-:-:S05]  /*0820*/  IMAD.WIDE.U32 R12, R3, 0x4, R12 ;  /* 0x00000004030c7825 */ /* 0x001fca00078e000c */
[----:B------:R0:W-:Y:S02]  /*0830*/  STG.E desc[UR4][R12.64], R5 ;  /* 0x000000050c007986 */ /* 0x0001e4000c101904 */
.L_x_21916:
[----:B------:R-:W-:-:S13]  /*0840*/  ISETP.GE.AND P0, PT, R23, R2, PT ;  /* 0x000000021700720c */ /* 0x000fda0003f06270 */
[----:B------:R-:W-:Y:S05]  /*0850*/  @P0 BRA `(.L_x_21918) ;  /* 0x0000000000300947 */ /* 0x000fea0003800000 */
[----:B0-----:R-:W0:Y:S01]  /*0860*/  LDC.64 R4, c[0x0][0x218] ;  /* 0x00008600ff047b82 */ /* 0x001e220000000a00 */
[----:B------:R-:W-:Y:S01]  /*0870*/  IADD3 R3, R0, R23, RZ ;  /* 0x0000001700037210 */ /* 0x000fe20007ffe0ff */
[----:B------:R-:W-:-:S04]  /*0880*/  VIADD R23, R23, 0x80 ;  /* 0x0000008017177836 */ /* 0x000fc80000000000 */
[----:B0-----:R-:W-:-:S05]  /*0890*/  IMAD.WIDE.U32 R4, R3, 0x4, R4 ;  /* 0x0000000403047825 */ /* 0x001fca00078e0004 */
[----:B------:R3:W-:Y:S02]  /*08a0*/  STG.E desc[UR4][R4.64], R6 ;  /* 0x0000000604007986 */ /* 0x0007e4000c101904 */
.L_x_21917:
[----:B------:R-:W-:-:S13]  /*08b0*/  ISETP.GE.AND P0, PT, R23, R2, PT ;  /* 0x000000021700720c */ /* 0x000fda0003f06270 */
[----:B------:R-:W-:Y:S05]  /*08c0*/  @P0 BRA `(.L_x_21919) ;  /* 0x0000000000340947 */ /* 0x000fea0003800000 */
[----:B0--3--:R-:W0:Y:S01]  /*08d0*/  LDC.64 R4, c[0x0][0x218] ;  /* 0x00008600ff047b82 */ /* 0x009e220000000a00 */
[----:B------:R-:W-:Y:S01]  /*08e0*/  IADD3 R3, R0, R23, RZ ;  /* 0x0000001700037210 */ /* 0x000fe20007ffe0ff */
[----:B------:R-:W-:-:S04]  /*08f0*/  VIADD R23, R23, 0x80 ;  /* 0x0000008017177836 */ /* 0x000fc80000000000 */
[----:B0-----:R-:W-:-:S05]  /*0900*/  IMAD.WIDE.U32 R4, R3, 0x4, R4 ;  /* 0x0000000403047825 */ /* 0x001fca00078e0004 */
[----:B------:R3:W-:Y:S02]  /*0910*/  STG.E desc[UR4][R4.64], R7 ;  /* 0x0000000704007986 */ /* 0x0007e4000c101904 */
.L_x_21918:
[----:B------:R-:W-:-:S13]  /*0920*/  ISETP.GE.AND P0, PT, R23, R2, PT ;  /* 0x000000021700720c */ /* 0x000fda0003f06270 */
[----:B------:R-:W-:Y:S05]  /*0930*/  @P0 BREAK B1 ;  /* 0x0000000000010942 */ /* 0x000fea0003800000 */
[----:B------:R-:W-:Y:S05]  /*0940*/  @P0 BRA `(.L_x_21920) ;  /* 0x0000000000300947 */ /* 0x000fea0003800000 */
[----:B0--3--:R-:W0:Y:S01]  /*0950*/  LDC.64 R4, c[0x0][0x218] ;  /* 0x00008600ff047b82 */ /* 0x009e220000000a00 */
[----:B------:R-:W-:Y:S01]  /*0960*/  IADD3 R3, R0, R23, RZ ;  /* 0x0000001700037210 */ /* 0x000fe20007ffe0ff */
[----:B------:R-:W-:-:S04]  /*0970*/  VIADD R23, R23, 0x80 ;  /* 0x0000008017177836 */ /* 0x000fc80000000000 */
[----:B0-----:R-:W-:-:S05]  /*0980*/  IMAD.WIDE.U32 R4, R3, 0x4, R4 ;  /* 0x0000000403047825 */ /* 0x001fca00078e0004 */
[----:B------:R0:W-:Y:S02]  /*0990*/  STG.E desc[UR4][R4.64], R8 ;  /* 0x0000000804007986 */ /* 0x0001e4000c101904 */
.L_x_21919:
[----:B------:R-:W-:Y:S05]  /*09a0*/  BSYNC B1 ;  /* 0x0000000000017941 */ /* 0x000fea0003800000 */
.L_x_21915:
[----:B------:R-:W-:-:S13]  /*09b0*/  ISETP.GE.AND P0, PT, R23, R2, PT ;  /* 0x000000021700720c */ /* 0x000fda0003f06270 */
[----:B0--3--:R-:W0:Y:S01]  /*09c0*/  @!P0 LDC.64 R4, c[0x0][0x218] ;  /* 0x00008600ff048b82 */ /* 0x009e220000000a00 */
[----:B------:R-:W-:Y:S01]  /*09d0*/  @!P0 IADD3 R3, R0, R23, RZ ;  /* 0x0000001700038210 */ /* 0x000fe20007ffe0ff */
[----:B------:R-:W-:-:S04]  /*09e0*/  @!P0 VIADD R23, R23, 0x80 ;  /* 0x0000008017178836 */ /* 0x000fc80000000000 */
[----:B0-----:R-:W-:-:S05]  /*09f0*/  @!P0 IMAD.WIDE.U32 R4, R3, 0x4, R4 ;  /* 0x0000000403048825 */ /* 0x001fca00078e0004 */
[----:B----4-:R0:W-:Y:S02]  /*0a00*/  @!P0 STG.E desc[UR4][R4.64], R9 ;  /* 0x0000000904008986 */ /* 0x0101e4000c101904 */
.L_x_21920:
[----:B------:R-:W-:Y:S05]  /*0a10*/  BSYNC B0 ;  /* 0x0000000000007941 */ /* 0x000fea0003800000 */
.L_x_21914:
[----:B------:R-:W-:Y:S05]  /*0a20*/  WARPSYNC.ALL ;  /* 0x0000000000007948 */ /* 0x000fea0003800000 */
[----:B------:R-:W-:-:S13]  /*0a30*/  ISETP.GE.AND P0, PT, R23, R2, PT ;  /* 0x000000021700720c */ /* 0x000fda0003f06270 */
[----:B------:R-:W-:Y:S05]  /*0a40*/  @P0 EXIT ;  /* 0x000000000000094d */ /* 0x000fea0003800000 */
[----:B------:R-:W5:Y:S01]  /*0a50*/  LDC.64 R2, c[0x0][0x218] ;  /* 0x00008600ff027b82 */ /* 0x000f620000000a00 */
[----:B------:R-:W-:-:S05]  /*0a60*/  IADD3 R23, R0, R23, RZ ;  /* 0x0000001700177210 */ /* 0x000fca0007ffe0ff */
[----:B-----5:R-:W-:-:S05]  /*0a70*/  IMAD.WIDE.U32 R2, R23, 0x4, R2 ;  /* 0x0000000417027825 */ /* 0x020fca00078e0002 */
[----:B-1----:R-:W-:Y:S01]  /*0a80*/  STG.E desc[UR4][R2.64], R10 ;  /* 0x0000000a02007986 */ /* 0x002fe2000c101904 */
[----:B------:R-:W-:Y:S05]  /*0a90*/  EXIT ;  /* 0x000000000000794d */ /* 0x000fea0003800000 */
.L_x_21921:
        /* <DEDUP_REMOVED lines=14> */
.L_x_36365:


//--------------------- .text._ZN2at6native29vectorized_elementwise_kernelILi4EZZZNS0_16sqrt_kernel_cudaERNS_18TensorIteratorBaseEENKUlvE0_clEvENKUlvE0_clEvEUlfE_St5arrayIPcLm2EEEEviT0_T1_ --------------------------
	.section	.text._ZN2at6native29vectorized_elementwise_kernelILi4EZZZNS0_16sqrt_kernel_cudaERNS_18TensorIteratorBaseEENKUlvE0_clEvENKUlvE0_clEvEUlfE_St5arrayIPcLm2EEEEviT0_T1_,"ax",@progbits
	.align	128
        .global         _ZN2at6native29vectorized_elementwise_kernelILi4EZZZNS0_16sqrt_kernel_cudaERNS_18TensorIteratorBaseEENKUlvE0_clEvENKUlvE0_clEvEUlfE_St5arrayIPcLm2EEEEviT0_T1_
        .type           _ZN2at6native29vectorized_elementwise_kernelILi4EZZZNS0_16sqrt_kernel_cudaERNS_18TensorIteratorBaseEENKUlvE0_clEvENKUlvE0_clEvEUlfE_St5arrayIPcLm2EEEEviT0_T1_,@function
        .size           _ZN2at6native29vectorized_elementwise_kernelILi4EZZZNS0_16sqrt_kernel_cudaERNS_18TensorIteratorBaseEENKUlvE0_clEvENKUlvE0_clEvEUlfE_St5arrayIPcLm2EEEEviT0_T1_,(.L_x_36366 - _ZN2at6native29vectorized_elementwise_kernelILi4EZZZNS0_16sqrt_kernel_cudaERNS_18TensorIteratorBaseEENKUlvE0_clEvENKUlvE0_clEvEUlfE_St5arrayIPcLm2EEEEviT0_T1_)
        .other          _ZN2at6native29vectorized_elementwise_kernelILi4EZZZNS0_16sqrt_kernel_cudaERNS_18TensorIteratorBaseEENKUlvE0_clEvENKUlvE0_clEvEUlfE_St5arrayIPcLm2EEEEviT0_T1_,@"STO_CUDA_ENTRY STV_DEFAULT"
_ZN2at6native29vectorized_elementwise_kernelILi4EZZZNS0_16sqrt_kernel_cudaERNS_18TensorIteratorBaseEENKUlvE0_clEvENKUlvE0_clEvEUlfE_St5arrayIPcLm2EEEEviT0_T1_:
.text._ZN2at6native29vectorized_elementwise_kernelILi4EZZZNS0_16sqrt_kernel_cudaERNS_18TensorIteratorBaseEENKUlvE0_clEvENKUlvE0_clEvEUlfE_St5arrayIPcLm2EEEEviT0_T1_:
        /* <DEDUP_REMOVED lines=17> */
[----:B---3--:R-:W-:Y:S08]  /*0110*/  MUFU.SQRT R7, R7 ;  /* 0x0000000700077308 */ /* 0x008ff00000002000 */
[----:B------:R-:W-:Y:S08]  /*0120*/  MUFU.SQRT R6, R6 ;  /* 0x0000000600067308 */ /* 0x000ff00000002000 */
[----:B------:R-:W-:Y:S08]  /*0130*/  MUFU.SQRT R5, R5 ;  /* 0x0000000500057308 */ /* 0x000ff00000002000 */
[----:B------:R-:W0:Y:S08]  /*0140*/  MUFU.SQRT R4, R4 ;  /* 0x0000000400047308 */ /* 0x000e300000002000 */
[----:B----4-:R-:W-:Y:S08]  /*0150*/  MUFU.SQRT R11, R11 ;  /* 0x0000000b000b7308 */ /* 0x010ff00000002000 */
[----:B------:R-:W-:Y:S01]  /*0160*/  MUFU.SQRT R10, R10 ;  /* 0x0000000a000a7308 */ /* 0x000fe20000002000 */
[----:B0-----:R-:W-:Y:S07]  /*0170*/  STG.E.128 desc[UR4][R12.64], R4 ;  /* 0x000000040c007986 */ /* 0x001fee000c101d04 */
[----:B------:R-:W-:Y:S08]  /*0180*/  MUFU.SQRT R9, R9 ;  /* 0x0000000900097308 */ /* 0x000ff00000002000 */
[----:B------:R-:W0:Y:S02]  /*0190*/  MUFU.SQRT R8, R8 ;  /* 0x0000000800087308 */ /* 0x000e240000002000 */
[----:B0-----:R-:W-:Y:S01]  /*01a0*/  STG.E.128 desc[UR4][R12.64+0x800], R8 ;  /* 0x000800080c007986 */ /* 0x001fe2000c101d04 */
[----:B------:R-:W-:Y:S05]  /*01b0*/  EXIT ;  /* 0x000000000000794d */ /* 0x000fea0003800000 */
.L_x_21922:
        /* <DEDUP_REMOVED lines=100> */
.L_x_21925:
[----:B------:R-:W-:-:S13]  /*0800*/  ISETP.GE.AND P0, PT, R23, R2, PT ;  /* 0x000000021700720c */ /* 0x000fda0003f06270 */
[----:B------:R-:W-:Y:S05]  /*0810*/  @P0 BRA `(.L_x_21927) ;  /* 0x0000000000300947 */ /* 0x000fea0003800000 */
[----:B0-----:R-:W0:Y:S01]  /*0820*/  LDC.64 R4, c[0x0][0x218] ;  /* 0x00008600ff047b82 */ /* 0x001e220000000a00 */
[----:B------:R-:W-:Y:S01]  /*0830*/  IADD3 R3, R0, R23, RZ ;  /* 0x0000001700037210 */ /* 0x000fe20007ffe0ff */
[----:B------:R-:W-:-:S04]  /*0840*/  VIADD R23, R23, 0x80 ;  /* 0x0000008017177836 */ /* 0x000fc80000000000 */
[----:B0-----:R-:W-:-:S05]  /*0850*/  IMAD.WIDE.U32 R4, R3, 0x4, R4 ;  /* 0x0000000403047825 */ /* 0x001fca00078e0004 */
[----:B------:R3:W-:Y:S02]  /*0860*/  STG.E desc[UR4][R4.64], R6 ;  /* 0x0000000604007986 */ /* 0x0007e4000c101904 */
.L_x_21926:
[----:B------:R-:W-:-:S13]  /*0870*/  ISETP.GE.AND P0, PT, R23, R2, PT ;  /* 0x000000021700720c */ /* 0x000fda0003f06270 */
[----:B------:R-:W-:Y:S05]  /*0880*/  @P0 BRA `(.L_x_21928) ;  /* 0x0000000000340947 */ /* 0x000fea0003800000 */
[----:B0--3--:R-:W0:Y:S01]  /*0890*/  LDC.64 R4, c[0x0][0x218] ;  /* 0x00008600ff047b82 */ /* 0x009e220000000a00 */
[----:B------:R-:W-:Y:S01]  /*08a0*/  IADD3 R3, R0, R23, RZ ;  /* 0x0000001700037210 */ /* 0x000fe20007ffe0ff */
[----:B------:R-:W-:-:S04]  /*08b0*/  VIADD R23, R23, 0x80 ;  /* 0x0000008017177836 */ /* 0x000fc80000000000 */
[----:B0-----:R-:W-:-:S05]  /*08c0*/  IMAD.WIDE.U32 R4, R3, 0x4, R4 ;  /* 0x0000000403047825 */ /* 0x001fca00078e0004 */
[----:B------:R3:W-:Y:S02]  /*08d0*/  STG.E desc[UR4][R4.64], R7 ;  /* 0x0000000704007986 */ /* 0x0007e4000c101904 */
.L_x_21927:
        /* <DEDUP_REMOVED lines=8> */
.L_x_21928:
[----:B------:R-:W-:Y:S05]  /*0960*/  BSYNC B1 ;  /* 0x0000000000017941 */ /* 0x000fea0003800000 */
.L_x_21924:
[----:B------:R-:W-:-:S13]  /*0970*/  ISETP.GE.AND P0, PT, R23, R2, PT ;  /* 0x000000021700720c */ /* 0x000fda0003f06270 */
[----:B0--3--:R-:W0:Y:S01]  /*0980*/  @!P0 LDC.64 R4, c[0x0][0x218] ;  /* 0x00008600ff048b82 */ /* 0x009e220000000a00 */
[----:B------:R-:W-:Y:S01]  /*0990*/  @!P0 IADD3 R3, R0, R23, RZ ;  /* 0x0000001700038210 */ /* 0x000fe20007ffe0ff */
[----:B------:R-:W-:-:S04]  /*09a0*/  @!P0 VIADD R23, R23, 0x80 ;  /* 0x0000008017178836 */ /* 0x000fc80000000000 */
[----:B0-----:R-:W-:-:S05]  /*09b0*/  @!P0 IMAD.WIDE.U32 R4, R3, 0x4, R4 ;  /* 0x0000000403048825 */ /* 0x001fca00078e0004 */
[----:B----4-:R0:W-:Y:S02]  /*09c0*/  @!P0 STG.E desc[UR4][R4.64], R9 ;  /* 0x0000000904008986 */ /* 0x0101e4000c101904 */
.L_x_21929:
[----:B------:R-:W-:Y:S05]  /*09d0*/  BSYNC B0 ;  /* 0x0000000000007941 */ /* 0x000fea0003800000 */
.L_x_21923:
        /* <DEDUP_REMOVED lines=8> */
.L_x_21930:
        /* <DEDUP_REMOVED lines=10> */
.L_x_36366:


//--------------------- .text._ZN2at6native29vectorized_elementwise_kernelILi8EZZZNS0_16sqrt_kernel_cudaERNS_18TensorIteratorBaseEENKUlvE0_clEvENKUlvE0_clEvEUlfE_St5arrayIPcLm2EEEEviT0_T1_ --------------------------
	.section	.text._ZN2at6native29vectorized_elementwise_kernelILi8EZZZNS0_16sqrt_kernel_cudaERNS_18TensorIteratorBaseEENKUlvE0_clEvENKUlvE0_clEvEUlfE_St5arrayIPcLm2EEEEviT0_T1_,"ax",@progbits
	.align	128
        .global         _ZN2at6native29vectorized_elementwise_kernelILi8EZZZNS0_16sqrt_kernel_cudaERNS_18TensorIteratorBaseEENKUlvE0_clEvENKUlvE0_clEvEUlfE_St5arrayIPcLm2EEEEviT0_T1_
        .type           _ZN2at6native29vectorized_elementwise_kernelILi8EZZZNS0_16sqrt_kernel_cudaERNS_18TensorIteratorBaseEENKUlvE0_clEvENKUlvE0_clEvEUlfE_St5arrayIPcLm2EEEEviT0_T1_,@function
        .size           _ZN2at6native29vectorized_elementwise_kernelILi8EZZZNS0_16sqrt_kernel_cudaERNS_18TensorIteratorBaseEENKUlvE0_clEvENKUlvE0_clEvEUlfE_St5arrayIPcLm2EEEEviT0_T1_,(.L_x_36367 - _ZN2at6native29vectorized_elementwise_kernelILi8EZZZNS0_16sqrt_kernel_cudaERNS_18TensorIteratorBaseEENKUlvE0_clEvENKUlvE0_clEvEUlfE_St5arrayIPcLm2EEEEviT0_T1_)
        .other          _ZN2at6native29vectorized_elementwise_kernelILi8EZZZNS0_16sqrt_kernel_cudaERNS_18TensorIteratorBaseEENKUlvE0_clEvENKUlvE0_clEvEUlfE_St5arrayIPcLm2EEEEviT0_T1_,@"STO_CUDA_ENTRY STV_DEFAULT"
_ZN2at6native29vectorized_elementwise_kernelILi8EZZZNS0_16sqrt_kernel_cudaERNS_18TensorIteratorBaseEENKUlvE0_clEvENKUlvE0_clEvEUlfE_St5arrayIPcLm2EEEEviT0_T1_:
.text._ZN2at6native29vectorized_elementwise_kernelILi8EZZZNS0_16sqrt_kernel_cudaERNS_18TensorIteratorBaseEENKUlvE0_clEvENKUlvE0_clEvEUlfE_St5arrayIPcLm2EEEEviT0_T1_:
        /* <DEDUP_REMOVED lines=28> */
.L_x_21931:
        /* <DEDUP_REMOVED lines=100> */
.L_x_21934:
[----:B------:R-:W-:-:S13]  /*0800*/  ISETP.GE.AND P0, PT, R23, R2, PT ;  /* 0x000000021700720c */ /* 0x000fda0003f06270 */
[----:B------:R-:W-:Y:S05]  /*0810*/  @P0 BRA `(.L_x_21936) ;  /* 0x0000000000300947 */ /* 0x000fea0003800000 */
[----:B0-----:R-:W0:Y:S01]  /*0820*/  LDC.64 R4, c[0x0][0x218] ;  /* 0x00008600ff047b82 */ /* 0x001e220000000a00 */
[----:B------:R-:W-:Y:S01]  /*0830*/  IADD3 R3, R0, R23, RZ ;  /* 0x0000001700037210 */ /* 0x000fe20007ffe0ff */
[----:B------:R-:W-:-:S04]  /*0840*/  VIADD R23, R23, 0x80 ;  /* 0x0000008017177836 */ /* 0x000fc80000000000 */
[----:B0-----:R-:W-:-:S05]  /*0850*/  IMAD.WIDE.U32 R4, R3, 0x4, R4 ;  /* 0x0000000403047825 */ /* 0x001fca00078e0004 */
[----:B------:R3:W-:Y:S02]  /*0860*/  STG.E desc[UR4][R4.64], R6 ;  /* 0x0000000604007986 */ /* 0x0007e4000c101904 */
.L_x_21935:
[----:B------:R-:W-:-:S13]  /*0870*/  ISETP.GE.AND P0, PT, R23, R2, PT ;  /* 0x000000021700720c */ /* 0x000fda0003f06270 */
[----:B------:R-:W-:Y:S05]  /*0880*/  @P0 BRA `(.L_x_21937) ;  /* 0x0000000000340947 */ /* 0x000fea0003800000 */
[----:B0--3--:R-:W0:Y:S01]  /*0890*/  LDC.64 R4, c[0x0][0x218] ;  /* 0x00008600ff047b82 */ /* 0x009e220000000a00 */
[----:B------:R-:W-:Y:S01]  /*08a0*/  IADD3 R3, R0, R23, RZ ;  /* 0x0000001700037210 */ /* 0x000fe20007ffe0ff */
[----:B------:R-:W-:-:S04]  /*08b0*/  VIADD R23, R23, 0x80 ;  /* 0x0000008017177836 */ /* 0x000fc80000000000 */
[----:B0-----:R-:W-:-:S05]  /*08c0*/  IMAD.WIDE.U32 R4, R3, 0x4, R4 ;  /* 0x0000000403047825 */ /* 0x001fca00078e0004 */
[----:B------:R3:W-:Y:S02]  /*08d0*/  STG.E desc[UR4][R4.64], R7 ;  /* 0x0000000704007986 */ /* 0x0007e4000c101904 */
.L_x_21936:
        /* <DEDUP_REMOVED lines=8> */
.L_x_21937:
[----:B------:R-:W-:Y:S05]  /*0960*/  BSYNC B1 ;  /* 0x0000000000017941 */ /* 0x000fea0003800000 */
.L_x_21933:
[----:B------:R-:W-:-:S13]  /*0970*/  ISETP.GE.AND P0, PT, R23, R2, PT ;  /* 0x000000021700720c */ /* 0x000fda0003f06270 */
[----:B0--3--:R-:W0:Y:S01]  /*0980*/  @!P0 LDC.64 R4, c[0x0][0x218] ;  /* 0x00008600ff048b82 */ /* 0x009e220000000a00 */
[----:B------:R-:W-:Y:S01]  /*0990*/  @!P0 IADD3 R3, R0, R23, RZ ;  /* 0x0000001700038210 */ /* 0x000fe20007ffe0ff */
[----:B------:R-:W-:-:S04]  /*09a0*/  @!P0 VIADD R23, R23, 0x80 ;  /* 0x0000008017178836 */ /* 0x000fc80000000000 */
[----:B0-----:R-:W-:-:S05]  /*09b0*/  @!P0 IMAD.WIDE.U32 R4, R3, 0x4, R4 ;  /* 0x0000000403048825 */ /* 0x001fca00078e0004 */
[----:B----4-:R0:W-:Y:S02]  /*09c0*/  @!P0 STG.E desc[UR4][R4.64], R9 ;  /* 0x0000000904008986 */ /* 0x0101e4000c101904 */
.L_x_21938:
[----:B------:R-:W-:Y:S05]  /*09d0*/  BSYNC B0 ;  /* 0x0000000000007941 */ /* 0x000fea0003800000 */
.L_x_21932:
        /* <DEDUP_REMOVED lines=8> */
.L_x_21939:
        /* <DEDUP_REMOVED lines=10> */
.L_x_36367:


//--------------------- .text._ZN2at6native18elementwise_kernelILi128ELi4EZNS0_15gpu_kernel_implIZZZNS0_16sqrt_kernel_cudaERNS_18TensorIteratorBaseEENKUlvE0_clEvENKUlvE_clEvEUldE_EEvS4_RKT_EUliE_EEviT1_ --------------------------
	.section	.text._ZN2at6native18elementwise_kernelILi128ELi4EZNS0_15gpu_kernel_implIZZZNS0_16sqrt_kernel_cudaERNS_18TensorIteratorBaseEENKUlvE0_clEvENKUlvE_clEvEUldE_EEvS4_RKT_EUliE_EEviT1_,"ax",@progbits
	.align	128
        .global         _ZN2at6native18elementwise_kernelILi128ELi4EZNS0_15gpu_kernel_implIZZZNS0_16sqrt_kernel_cudaERNS_18TensorIteratorBaseEENKUlvE0_clEvENKUlvE_clEvEUldE_EEvS4_RKT_EUliE_EEviT1_
        .type           _ZN2at6native18elementwise_kernelILi128ELi4EZNS0_15gpu_kernel_implIZZZNS0_16sqrt_kernel_cudaERNS_18TensorIteratorBaseEENKUlvE0_clEvENKUlvE_clEvEUldE_EEvS4_RKT_EUliE_EEviT1_,@function
        .size           _ZN2at6native18elementwise_kernelILi128ELi4EZNS0_15gpu_kernel_implIZZZNS0_16sqrt_kernel_cudaERNS_18TensorIteratorBaseEENKUlvE0_clEvENKUlvE_clEvEUldE_EEvS4_RKT_EUliE_EEviT1_,(.L_x_36095 - _ZN2at6native18elementwise_kernelILi128ELi4EZNS0_15gpu_kernel_implIZZZNS0_16sqrt_kernel_cudaERNS_18TensorIteratorBaseEENKUlvE0_clEvENKUlvE_clEvEUldE_EEvS4_RKT_EUliE_EEviT1_)
        .other          _ZN2at6native18elementwise_kernelILi128ELi4EZNS0_15gpu_kernel_implIZZZNS0_16sqrt_kernel_cudaERNS_18TensorIteratorBaseEENKUlvE0_clEvENKUlvE_clEvEUldE_EEvS4_RKT_EUliE_EEviT1_,@"STO_CUDA_ENTRY STV_DEFAULT"
_ZN2at6native18elementwise_kernelILi128ELi4EZNS0_15gpu_kernel_implIZZZNS0_16sqrt_kernel_cudaERNS_18TensorIteratorBaseEENKUlvE0_clEvENKUlvE_clEvEUldE_EEvS4_RKT_EUliE_EEviT1_:
.text._ZN2at6native18elementwise_kernelILi128ELi4EZNS0_15gpu_kernel_implIZZZNS0_16sqrt_kernel_cudaERNS_18TensorIteratorBaseEENKUlvE0_clEvENKUlvE_clEvEUldE_EEvS4_RKT_EUliE_EEviT1_:
        /* <DEDUP_REMOVED lines=313> */
.L_x_21942:
        /* <DEDUP_REMOVED lines=21> */
.L_x_21946:
[----:B------:R-:W2:Y:S02]  /*14e0*/  LDG.E.U8 R2, desc[UR36][R4.64] ;  /* 0x0000002404027981 */ /* 0x000ea4000c1e1100 */
[----:B--2---:R-:W0:Y:S01]  /*14f0*/  I2F.F64.U16 R2, R2 ;  /* 0x0000000200027312 */ /* 0x004e220000101800 */
[----:B------:R-:W-:Y:S05]  /*1500*/  BRA `(.L_x_21948) ;  /* 0x0000000c00707947 */ /* 0x000fea0003800000 */
.L_x_21945:
        /* <DEDUP_REMOVED lines=9> */
.L_x_21950:
[----:B------:R-:W2:Y:S02]  /*15a0*/  LDG.E R2, desc[UR36][R4.64] ;  /* 0x0000002404027981 */ /* 0x000ea4000c1e1900 */
[----:B--2---:R-:W0:Y:S01]  /*15b0*/  I2F.F64 R2, R2 ;  /* 0x0000000200027312 */ /* 0x004e220000201c00 */
[----:B------:R-:W-:Y:S05]  /*15c0*/  BRA `(.L_x_21948) ;  /* 0x0000000c00407947 */ /* 0x000fea0003800000 */
.L_x_21949:
[----:B------:R-:W2:Y:S02]  /*15d0*/  LDG.E.U16 R2, desc[UR36][R4.64] ;  /* 0x0000002404027981 */ /* 0x000ea4000c1e1500 */
[----:B--2---:R-:W0:Y:S01]  /*15e0*/  I2F.F64.S16 R2, R2 ;  /* 0x0000000200027312 */ /* 0x004e220000101c00 */
[----:B------:R-:W-:Y:S05]  /*15f0*/  BRA `(.L_x_21948) ;  /* 0x0000000c00347947 */ /* 0x000fea0003800000 */
.L_x_21944:
        /* <DEDUP_REMOVED lines=10> */
.L_x_21952:
[----:B------:R-:W2:Y:S02]  /*16a0*/  LDG.E.U16 R0, desc[UR36][R4.64] ;  /* 0x0000002404007981 */ /* 0x000ea4000c1e1500 */
[----:B--2---:R-:W-:-:S05]  /*16b0*/  HADD2.F32 R0, -RZ, R0.H0_H0 ;  /* 0x20000000ff007230 */ /* 0x004fca0000004100 */
[----:B------:R-:W-:-:S04]  /*16c0*/  FMUL.FTZ R0, R0, 1 ;  /* 0x3f80000000007820 */ /* 0x000fc80000410000 */
[----:B------:R0:W1:Y:S01]  /*16d0*/  F2F.F64.F32 R2, R0 ;  /* 0x0000000000027310 */ /* 0x0000620000201800 */
[----:B------:R-:W-:Y:S05]  /*16e0*/  BRA `(.L_x_21948) ;  /* 0x0000000800f87947 */ /* 0x000fea0003800000 */
.L_x_21951:
        /* <DEDUP_REMOVED lines=10> */
.L_x_21954:
[----:B------:R-:W2:Y:S02]  /*1790*/  LDG.E.U16 R4, desc[UR36][R4.64] ;  /* 0x0000002404047981 */ /* 0x000ea4000c1e1500 */
[----:B--2---:R-:W-:-:S05]  /*17a0*/  HADD2.F32 R0, -RZ, R4.H0_H0 ;  /* 0x20000004ff007230 */ /* 0x004fca0000004100 */
[----:B------:R-:W-:-:S04]  /*17b0*/  FMUL.FTZ R0, R0, 1 ;  /* 0x3f80000000007820 */ /* 0x000fc80000410000 */
[----:B------:R0:W1:Y:S01]  /*17c0*/  F2F.F64.F32 R2, R0 ;  /* 0x0000000000027310 */ /* 0x0000620000201800 */
[----:B------:R-:W-:Y:S05]  /*17d0*/  BRA `(.L_x_21948) ;  /* 0x0000000800bc7947 */ /* 0x000fea0003800000 */
.L_x_21953:
[----:B------:R0:W5:Y:S01]  /*17e0*/  LDG.E.64 R2, desc[UR36][R4.64] ;  /* 0x0000002404027981 */ /* 0x000162000c1e1b00 */
[----:B------:R-:W-:Y:S05]  /*17f0*/  BRA `(.L_x_21948) ;  /* 0x0000000800b47947 */ /* 0x000fea0003800000 */
.L_x_21943:
        /* <DEDUP_REMOVED lines=13> */
.L_x_21957:
[----:B------:R0:W5:Y:S01]  /*18d0*/  LDG.E.64 R2, desc[UR36][R4.64] ;  /* 0x0000002404027981 */ /* 0x000162000c1e1b00 */
[----:B------:R-:W-:Y:S05]  /*18e0*/  BRA `(.L_x_21948) ;  /* 0x0000000800787947 */ /* 0x000fea0003800000 */
.L_x_21956:
[----:B------:R-:W-:-:S13]  /*18f0*/  ISETP.NE.AND P0, PT, R2, 0xf, PT ;  /* 0x0000000f0200780c */ /* 0x000fda0003f05270 */
[----:B------:R-:W-:Y:S05]  /*1900*/  @!P0 BRA `(.L_x_21958) ;  /* 0x0000000000a48947 */ /* 0x000fea0003800000 */
[----:B------:R-:W-:-:S13]  /*1910*/  ISETP.NE.AND P0, PT, R2, 0x17, PT ;  /* 0x000000170200780c */ /* 0x000fda0003f05270 */
[----:B------:R-:W-:Y:S05]  /*1920*/  @!P0 BRA `(.L_x_21959) ;  /* 0x0000000000608947 */ /* 0x000fea0003800000 */
[----:B------:R-:W-:-:S13]  /*1930*/  ISETP.NE.AND P0, PT, R2, 0x18, PT ;  /* 0x000000180200780c */ /* 0x000fda0003f05270 */
[----:B------:R-:W-:Y:S05]  /*1940*/  @P0 BRA `(.L_x_21947) ;  /* 0x0000000800040947 */ /* 0x000fea0003800000 */
[----:B------:R-:W2:Y:S01]  /*1950*/  LDG.E.U8 R0, desc[UR36][R4.64] ;  /* 0x0000002404007981 */ /* 0x000ea2000c1e1100 */
[----:B------:R-:W-:Y:S01]  /*1960*/  MOV R8, 0xff800000 ;  /* 0xff80000000087802 */ /* 0x000fe20000000f00 */
        /* <DEDUP_REMOVED lines=20> */
.L_x_21959:
        /* <DEDUP_REMOVED lines=15> */
.L_x_21958:
[----:B------:R-:W2:Y:S02]  /*1ba0*/  LDG.E.U16 R0, desc[UR36][R4.64] ;  /* 0x0000002404007981 */ /* 0x000ea4000c1e1500 */
[----:B--2---:R-:W-:-:S04]  /*1bb0*/  IMAD.U32 R0, R0, 0x10000, RZ ;  /* 0x0001000000007824 */ /* 0x004fc800078e00ff */
[----:B------:R-:W-:-:S04]  /*1bc0*/  FMUL.FTZ R0, R0, 1 ;  /* 0x3f80000000007820 */ /* 0x000fc80000410000 */
[----:B------:R0:W1:Y:S01]  /*1bd0*/  F2F.F64.F32 R2, R0 ;  /* 0x0000000000027310 */ /* 0x0000620000201800 */
[----:B------:R-:W-:Y:S05]  /*1be0*/  BRA `(.L_x_21948) ;  /* 0x0000000400b87947 */ /* 0x000fea0003800000 */
.L_x_21955:
        /* <DEDUP_REMOVED lines=11> */
.L_x_21962:
        /* <DEDUP_REMOVED lines=21> */
.L_x_21966:
[----:B------:R-:W-:Y:S05]  /*1df0*/  BSYNC B1 ;  /* 0x0000000000017941 */ /* 0x000fea0003800000 */
.L_x_21965:
[----:B------:R-:W-:Y:S01]  /*1e00*/  LEA R3, R0, 0x3b800000, 0x17 ;  /* 0x3b80000000037811 */ /* 0x000fe200078eb8ff */
[----:B------:R-:W-:-:S05]  /*1e10*/  IMAD.SHL.U32 R0, R2, 0x100000, RZ ;  /* 0x0010000002007824 */ /* 0x000fca00078e00ff */
[----:B------:R-:W-:-:S07]  /*1e20*/  LOP3.LUT R0, R3, R0, R4, 0xfe, !PT ;  /* 0x0000000003007212 */ /* 0x000fce00078efe04 */
.L_x_21964:
[----:B------:R-:W-:Y:S05]  /*1e30*/  BSYNC B0 ;  /* 0x0000000000007941 */ /* 0x000fea0003800000 */
.L_x_21963:
[----:B------:R-:W-:-:S04]  /*1e40*/  FMUL.FTZ R0, R0, 1 ;  /* 0x3f80000000007820 */ /* 0x000fc80000410000 */
[----:B------:R1:W2:Y:S01]  /*1e50*/  F2F.F64.F32 R2, R0 ;  /* 0x0000000000027310 */ /* 0x0002a20000201800 */
[----:B------:R-:W-:Y:S05]  /*1e60*/  BRA `(.L_x_21948) ;  /* 0x0000000400187947 */ /* 0x000fea0003800000 */
.L_x_21961:
        /* <DEDUP_REMOVED lines=21> */
.L_x_21970:
[----:B------:R-:W-:Y:S05]  /*1fc0*/  BSYNC B1 ;  /* 0x0000000000017941 */ /* 0x000fea0003800000 */
.L_x_21969:
[----:B------:R-:W-:Y:S01]  /*1fd0*/  LEA R3, R0, 0x37800000, 0x17 ;  /* 0x3780000000037811 */ /* 0x000fe200078eb8ff */
[----:B------:R-:W-:-:S05]  /*1fe0*/  IMAD.SHL.U32 R0, R2, 0x200000, RZ ;  /* 0x0020000002007824 */ /* 0x000fca00078e00ff */
[----:B------:R-:W-:-:S07]  /*1ff0*/  LOP3.LUT R0, R3, R0, R4, 0xfe, !PT ;  /* 0x0000000003007212 */ /* 0x000fce00078efe04 */
.L_x_21968:
[----:B------:R-:W-:Y:S05]  /*2000*/  BSYNC B0 ;  /* 0x0000000000007941 */ /* 0x000fea0003800000 */
.L_x_21967:
[----:B------:R-:W-:-:S04]  /*2010*/  FMUL.FTZ R0, R0, 1 ;  /* 0x3f80000000007820 */ /* 0x000fc80000410000 */
[----:B------:R3:W4:Y:S01]  /*2020*/  F2F.F64.F32 R2, R0 ;  /* 0x0000000000027310 */ /* 0x0007220000201800 */
[----:B------:R-:W-:Y:S05]  /*2030*/  BRA `(.L_x_21948) ;  /* 0x0000000000a47947 */ /* 0x000fea0003800000 */
.L_x_21960:
        /* <DEDUP_REMOVED lines=14> */
.L_x_21974:
[----:B------:R-:W-:Y:S05]  /*2120*/  BSYNC B0 ;  /* 0x0000000000007941 */ /* 0x000fea0003800000 */
.L_x_21973:
[----:B------:R-:W-:-:S04]  /*2130*/  FMUL.FTZ R0, R0, 1 ;  /* 0x3f80000000007820 */ /* 0x000fc80000410000 */
[----:B------:R0:W1:Y:S01]  /*2140*/  F2F.F64.F32 R2, R0 ;  /* 0x0000000000027310 */ /* 0x0000620000201800 */
[----:B------:R-:W-:Y:S05]  /*2150*/  BRA `(.L_x_21948) ;  /* 0x00000000005c7947 */ /* 0x000fea0003800000 */
.L_x_21947:
        /* <DEDUP_REMOVED lines=16> */
.L_x_21975:
[----:B------:R-:W-:Y:S01]  /*2260*/  CS2R R2, SRZ ;  /* 0x0000000000027805 */ /* 0x000fe2000001ff00 */
[----:B------:R-:W-:Y:S06]  /*2270*/  BRA `(.L_x_21948) ;  /* 0x0000000000147947 */ /* 0x000fec0003800000 */
.L_x_21972:
[----:B------:R-:W2:Y:S02]  /*2280*/  LDG.E.64 R2, desc[UR36][R4.64] ;  /* 0x0000002404027981 */ /* 0x000ea4000c1e1b00 */
[----:B--2---:R-:W0:Y:S01]  /*2290*/  I2F.F64.U64 R2, R2 ;  /* 0x0000000200027312 */ /* 0x004e220000301800 */
[----:B------:R-:W-:Y:S05]  /*22a0*/  BRA `(.L_x_21948) ;  /* 0x0000000000087947 */ /* 0x000fea0003800000 */
.L_x_21971:
[----:B------:R-:W2:Y:S02]  /*22b0*/  LDG.E R2, desc[UR36][R4.64] ;  /* 0x0000002404027981 */ /* 0x000ea4000c1e1900 */
[----:B--2---:R-:W0:Y:S02]  /*22c0*/  I2F.F64.U32 R2, R2 ;  /* 0x0000000200027312 */ /* 0x004e240000201800 */
.L_x_21948:
[----:B012-45:R-:W0:Y:S01]  /*22d0*/  MUFU.RSQ64H R9, R3 ;  /* 0x0000000300097308 */ /* 0x037e220000001c00 */
[----:B------:R-:W-:Y:S01]  /*22e0*/  IADD3 R8, R3, -0x3500000, RZ ;  /* 0xfcb0000003087810 */ /* 0x000fe20007ffe0ff */
[----:B------:R-:W-:Y:S01]  /*22f0*/  IMAD.MOV.U32 R6, RZ, RZ, 0x0 ;  /* 0x00000000ff067424 */ /* 0x000fe200078e00ff */
[----:B------:R-:W-:Y:S01]  /*2300*/  BSSY B0, `(.L_x_21976) ;  /* 0x0000019000007945 */ /* 0x000fe20003800000 */
[----:B------:R-:W-:Y:S01]  /*2310*/  IMAD.MOV.U32 R7, RZ, RZ, 0x3fd80000 ;  /* 0x3fd80000ff077424 */ /* 0x000fe200078e00ff */
[----:B------:R-:W-:Y:S02]  /*2320*/  ISETP.GE.U32.AND P0, PT, R8, 0x7ca00000, PT ;  /* 0x7ca000000800780c */ /* 0x000fe40003f06070 */
[----:B0-----:R-:W-:-:S08]  /*2330*/  DMUL R4, R8, R8 ;  /* 0x0000000808047228 */ /* 0x001fd00000000000 */
[----:B------:R-:W-:-:S08]  /*2340*/  DFMA R4, -R4, R2, 1 ;  /* 0x3ff000000404742b */ /* 0x000fd00000000102 */
[----:B------:R-:W-:Y:S02]  /*2350*/  DFMA R6, R4, R6, 0.5 ;  /* 0x3fe000000406742b */ /* 0x000fe40000000006 */
[----:B------:R-:W-:-:S08]  /*2360*/  DMUL R4, R8, R4 ;  /* 0x0000000408047228 */ /* 0x000fd00000000000 */
[----:B------:R-:W-:-:S08]  /*2370*/  DFMA R12, R6, R4, R8 ;  /* 0x00000004060c722b */ /* 0x000fd00000000008 */
[----:B------:R-:W-:Y:S02]  /*2380*/  DMUL R10, R12, R2 ;  /* 0x000000020c0a7228 */ /* 0x000fe40000000000 */
[----:B------:R-:W-:Y:S02]  /*2390*/  VIADD R7, R13, 0xfff00000 ;  /* 0xfff000000d077836 */ /* 0x000fe40000000000 */
[----:B------:R-:W-:-:S04]  /*23a0*/  IMAD.MOV.U32 R6, RZ, RZ, R12 ;  /* 0x000000ffff067224 */ /* 0x000fc800078e000c */
[----:B------:R-:W-:-:S08]  /*23b0*/  DFMA R14, R10, -R10, R2 ;  /* 0x8000000a0a0e722b */ /* 0x000fd00000000002 */
[----:B------:R-:W-:Y:S01]  /*23c0*/  DFMA R4, R14, R6, R10 ;  /* 0x000000060e04722b */ /* 0x000fe2000000000a */
[----:B------:R-:W-:Y:S10]  /*23d0*/  @!P0 BRA `(.L_x_21977) ;  /* 0x00000000002c8947 */ /* 0x000ff40003800000 */
[----:B------:R-:W-:Y:S01]  /*23e0*/  IMAD.MOV.U32 R6, RZ, RZ, R2 ;  /* 0x000000ffff067224 */ /* 0x000fe200078e0002 */
[----:B------:R-:W-:Y:S01]  /*23f0*/  MOV R2, R10 ;  /* 0x0000000a00027202 */ /* 0x000fe20000000f00 */
[----:B------:R-:W-:Y:S02]  /*2400*/  IMAD.MOV.U32 R9, RZ, RZ, R3 ;  /* 0x000000ffff097224 */ /* 0x000fe400078e0003 */
[----:B------:R-:W-:Y:S02]  /*2410*/  IMAD.MOV.U32 R3, RZ, RZ, R11 ;  /* 0x000000ffff037224 */ /* 0x000fe400078e000b */
[----:B------:R-:W-:Y:S01]  /*2420*/  IMAD.MOV.U32 R10, RZ, RZ, R8 ;  /* 0x000000ffff0a7224 */ /* 0x000fe200078e0008 */
[----:B------:R-:W-:Y:S01]  /*2430*/  MOV R8, 0x2490 ;  /* 0x0000249000087802 */ /* 0x000fe20000000f00 */
[----:B---3--:R-:W-:Y:S02]  /*2440*/  IMAD.MOV.U32 R0, RZ, RZ, R12 ;  /* 0x000000ffff007224 */ /* 0x008fe400078e000c */
[----:B------:R-:W-:-:S02]  /*2450*/  IMAD.MOV.U32 R4, RZ, RZ, R14 ;  /* 0x000000ffff047224 */ /* 0x000fc400078e000e */
[----:B------:R-:W-:Y:S02]  /*2460*/  IMAD.MOV.U32 R5, RZ, RZ, R15 ;  /* 0x000000ffff057224 */ /* 0x000fe400078e000f */
[----:B------:R-:W-:-:S07]  /*2470*/  IMAD.MOV.U32 R11, RZ, RZ, R7 ;  /* 0x000000ffff0b7224 */ /* 0x000fce00078e0007 */
[----:B------:R-:W-:Y:S05]  /*2480*/  CALL.REL.NOINC `($__internal_0_$__cuda_sm20_dsqrt_rn_f64_mediumpath_v1) ;  /* 0x000000b000507944 */ /* 0x000fea0003c00000 */
.L_x_21977:
[----:B------:R-:W-:Y:S05]  /*2490*/  BSYNC B0 ;  /* 0x0000000000007941 */ /* 0x000fea0003800000 */
.L_x_21976:
[----:B------:R-:W3:Y:S02]  /*24a0*/  LDC.U8 R2, c[0x0][0x421] ;  /* 0x00010840ff027b82 */ /* 0x000ee40000000000 */
[----:B---3--:R-:W-:-:S04]  /*24b0*/  PRMT R0, R2, 0x9910, RZ ;  /* 0x0000991002007816 */ /* 0x008fc800000000ff */
        /* <DEDUP_REMOVED lines=13> */
.L_x_21981:
[----:B------:R-:W0:Y:S02]  /*2590*/  F2I.S64.F64.TRUNC R4, R4 ;  /* 0x0000000400047311 */ /* 0x000e24000030d900 */
[----:B0-----:R-:W-:-:S05]  /*25a0*/  IMAD.MOV.U32 R3, RZ, RZ, R4 ;  /* 0x000000ffff037224 */ /* 0x001fca00078e0004 */
[----:B------:R0:W-:Y:S01]  /*25b0*/  STG.E.U8 desc[UR36][R16.64], R3 ;  /* 0x0000000310007986 */ /* 0x0001e2000c101124 */
[----:B------:R-:W-:Y:S05]  /*25c0*/  BRA `(.L_x_21983) ;  /* 0x0000000c00f87947 */ /* 0x000fea0003800000 */
.L_x_21980:
        /* <DEDUP_REMOVED lines=9> */
.L_x_21985:
[----:B------:R-:W0:Y:S02]  /*2660*/  F2I.F64.TRUNC R5, R4 ;  /* 0x0000000400057311 */ /* 0x000e24000030d100 */
[----:B0-----:R0:W-:Y:S01]  /*2670*/  STG.E desc[UR36][R16.64], R5 ;  /* 0x0000000510007986 */ /* 0x0011e2000c101924 */
[----:B------:R-:W-:Y:S05]  /*2680*/  BRA `(.L_x_21983) ;  /* 0x0000000c00c87947 */ /* 0x000fea0003800000 */
.L_x_21984:
[----:B------:R-:W0:Y:S02]  /*2690*/  F2I.F64.TRUNC R5, R4 ;  /* 0x0000000400057311 */ /* 0x000e24000030d100 */
[----:B0-----:R0:W-:Y:S01]  /*26a0*/  STG.E.U16 desc[UR36][R16.64], R5 ;  /* 0x0000000510007986 */ /* 0x0011e2000c101524 */
[----:B------:R-:W-:Y:S05]  /*26b0*/  BRA `(.L_x_21983) ;  /* 0x0000000c00bc7947 */ /* 0x000fea0003800000 */
.L_x_21979:
        /* <DEDUP_REMOVED lines=13> */
.L_x_21987:
        /* <DEDUP_REMOVED lines=8> */
.L_x_21986:
        /* <DEDUP_REMOVED lines=14> */
.L_x_21989:
        /* <DEDUP_REMOVED lines=9> */
.L_x_21988:
[----:B------:R4:W-:Y:S01]  /*2980*/  STG.E.64 desc[UR36][R16.64], R4 ;  /* 0x0000000410007986 */ /* 0x0009e2000c101b24 */
[----:B------:R-:W-:Y:S05]  /*2990*/  BRA `(.L_x_21983) ;  /* 0x0000000c00047947 */ /* 0x000fea0003800000 */
.L_x_21978:
        /* <DEDUP_REMOVED lines=12> */
.L_x_21992:
[----:B------:R-:W-:-:S05]  /*2a60*/  CS2R R6, SRZ ;  /* 0x0000000000067805 */ /* 0x000fca000001ff00 */
[----:B------:R0:W-:Y:S01]  /*2a70*/  STG.E.128 desc[UR36][R16.64], R4 ;  /* 0x0000000410007986 */ /* 0x0001e2000c101d24 */
[----:B------:R-:W-:Y:S05]  /*2a80*/  BRA `(.L_x_21983) ;  /* 0x0000000800c87947 */ /* 0x000fea0003800000 */
.L_x_21991:
        /* <DEDUP_REMOVED lines=25> */
.L_x_21996:
[----:B------:R-:W-:Y:S05]  /*2c20*/  BSYNC B0 ;  /* 0x0000000000007941 */ /* 0x000fea0003800000 */
.L_x_21995:
[----:B------:R-:W-:-:S05]  /*2c30*/  LOP3.LUT R3, R0, R3, RZ, 0xfc, !PT ;  /* 0x0000000300037212 */ /* 0x000fca00078efcff */
[----:B------:R0:W-:Y:S01]  /*2c40*/  STG.E.U8 desc[UR36][R16.64], R3 ;  /* 0x0000000310007986 */ /* 0x0001e2000c101124 */
[----:B------:R-:W-:Y:S05]  /*2c50*/  BRA `(.L_x_21983) ;  /* 0x0000000800547947 */ /* 0x000fea0003800000 */
.L_x_21994:
        /* <DEDUP_REMOVED lines=17> */
.L_x_21998:
[----:B------:R-:W-:Y:S02]  /*2d70*/  ISETP.GT.U32.AND P0, PT, R2, 0x7f800000, PT ;  /* 0x7f8000000200780c */ /* 0x000fe40003f04070 */
[----:B------:R-:W-:-:S04]  /*2d80*/  MOV R0, 0x7f ;  /* 0x0000007f00007802 */ /* 0x000fc80000000f00 */
[----:B------:R-:W-:-:S07]  /*2d90*/  SEL R0, R0, 0x7c, P0 ;  /* 0x0000007c00007807 */ /* 0x000fce0000000000 */
.L_x_21999:
[----:B------:R-:W-:Y:S05]  /*2da0*/  BSYNC B0 ;  /* 0x0000000000007941 */ /* 0x000fea0003800000 */
.L_x_21997:
[----:B------:R-:W-:-:S04]  /*2db0*/  LOP3.LUT R2, R3, 0x80000000, RZ, 0xc0, !PT ;  /* 0x8000000003027812 */ /* 0x000fc800078ec0ff */
[----:B------:R-:W-:-:S04]  /*2dc0*/  SHF.R.U32.HI R3, RZ, 0x18, R2 ;  /* 0x00000018ff037819 */ /* 0x000fc80000011602 */
[----:B------:R-:W-:-:S05]  /*2dd0*/  LOP3.LUT R3, R0, R3, RZ, 0xfc, !PT ;  /* 0x0000000300037212 */ /* 0x000fca00078efcff */
[----:B------:R0:W-:Y:S01]  /*2de0*/  STG.E.U8 desc[UR36][R16.64], R3 ;  /* 0x0000000310007986 */ /* 0x0001e2000c101124 */
[----:B------:R-:W-:Y:S05]  /*2df0*/  BRA `(.L_x_21983) ;  /* 0x0000000400ec7947 */ /* 0x000fea0003800000 */
.L_x_21993:
        /* <DEDUP_REMOVED lines=8> */
.L_x_21990:
        /* <DEDUP_REMOVED lines=11> */
.L_x_22002:
        /* <DEDUP_REMOVED lines=21> */
.L_x_22005:
[----:B------:R-:W-:-:S04]  /*3080*/  LOP3.LUT R2, R3, 0x80000000, RZ, 0xc0, !PT ;  /* 0x8000000003027812 */ /* 0x000fc800078ec0ff */
[----:B------:R-:W-:-:S04]  /*3090*/  SHF.R.U32.HI R3, RZ, 0x18, R2 ;  /* 0x00000018ff037819 */ /* 0x000fc80000011602 */
[----:B------:R-:W-:-:S04]  /*30a0*/  LOP3.LUT R0, R0, R3, RZ, 0xfc, !PT ;  /* 0x0000000300007212 */ /* 0x000fc800078efcff */
[----:B------:R-:W-:-:S07]  /*30b0*/  PRMT R8, R0, 0x7610, R8 ;  /* 0x0000761000087816 */ /* 0x000fce0000000008 */
.L_x_22004:
[----:B------:R-:W-:Y:S05]  /*30c0*/  BSYNC B0 ;  /* 0x0000000000007941 */ /* 0x000fea0003800000 */
.L_x_22003:
[----:B------:R0:W-:Y:S01]  /*30d0*/  STG.E.U8 desc[UR36][R16.64], R8 ;  /* 0x0000000810007986 */ /* 0x0001e2000c101124 */
[----:B------:R-:W-:Y:S05]  /*30e0*/  BRA `(.L_x_21983) ;  /* 0x0000000400307947 */ /* 0x000fea0003800000 */
.L_x_22001:
        /* <DEDUP_REMOVED lines=21> */
.L_x_22008:
[----:B------:R-:W-:-:S04]  /*3240*/  LOP3.LUT R2, R3, 0x80000000, RZ, 0xc0, !PT ;  /* 0x8000000003027812 */ /* 0x000fc800078ec0ff */
[----:B------:R-:W-:-:S04]  /*3250*/  SHF.R.U32.HI R3, RZ, 0x18, R2 ;  /* 0x00000018ff037819 */ /* 0x000fc80000011602 */
[----:B------:R-:W-:-:S04]  /*3260*/  LOP3.LUT R0, R0, R3, RZ, 0xfc, !PT ;  /* 0x0000000300007212 */ /* 0x000fc800078efcff */
[----:B------:R-:W-:-:S07]  /*3270*/  PRMT R8, R0, 0x7610, R8 ;  /* 0x0000761000087816 */ /* 0x000fce0000000008 */
.L_x_22007:
[----:B------:R-:W-:Y:S05]  /*3280*/  BSYNC B0 ;  /* 0x0000000000007941 */ /* 0x000fea0003800000 */
.L_x_22006:
[----:B------:R0:W-:Y:S01]  /*3290*/  STG.E.U8 desc[UR36][R16.64], R8 ;  /* 0x0000000810007986 */ /* 0x0001e2000c101124 */
[----:B------:R-:W-:Y:S05]  /*32a0*/  BRA `(.L_x_21983) ;  /* 0x0000000000c07947 */ /* 0x000fea0003800000 */
.L_x_22000:
        /* <DEDUP_REMOVED lines=26> */
.L_x_21982:
        /* <DEDUP_REMOVED lines=16> */
.L_x_22011:
[----:B------:R-:W-:Y:S05]  /*3550*/  BRA `(.L_x_21983) ;  /* 0x0000000000147947 */ /* 0x000fea0003800000 */
.L_x_22010:
[----:B------:R-:W0:Y:S02]  /*3560*/  F2I.U64.F64.TRUNC R4, R4 ;  /* 0x0000000400047311 */ /* 0x000e24000030d800 */
[----:B0-----:R0:W-:Y:S01]  /*3570*/  STG.E.64 desc[UR36][R16.64], R4 ;  /* 0x0000000410007986 */ /* 0x0011e2000c101b24 */
[----:B------:R-:W-:Y:S05]  /*3580*/  BRA `(.L_x_21983) ;  /* 0x0000000000087947 */ /* 0x000fea0003800000 */
.L_x_22009:
[----:B------:R-:W0:Y:S02]  /*3590*/  F2I.U32.F64.TRUNC R5, R4 ;  /* 0x0000000400057311 */ /* 0x000e24000030d000 */
[----:B0-----:R0:W-:Y:S02]  /*35a0*/  STG.E desc[UR36][R16.64], R5 ;  /* 0x0000000510007986 */ /* 0x0011e4000c101924 */
.L_x_21983:
[----:B------:R-:W-:-:S04]  /*35b0*/  IMAD R18, R23, 0x200, R18 ;  /* 0x0000020017127824 */ /* 0x000fc800078e0212 */
[----:B------:R-:W-:-:S07]  /*35c0*/  VIADD R19, R18, 0x80 ;  /* 0x0000008012137836 */ /* 0x000fce0000000000 */
.L_x_21941:
[----:B------:R-:W-:Y:S05]  /*35d0*/  BSYNC B6 ;  /* 0x0000000000067941 */ /* 0x000fea0003800000 */
.L_x_21940:
        /* <DEDUP_REMOVED lines=307> */
.L_x_22014:
        /* <DEDUP_REMOVED lines=21> */
.L_x_22018:
[----:B------:R-:W2:Y:S02]  /*4a60*/  LDG.E.U8 R2, desc[UR36][R2.64] ;  /* 0x0000002402027981 */ /* 0x000ea4000c1e1100 */
[----:B--2---:R0:W1:Y:S01]  /*4a70*/  I2F.F64.U16 R10, R2 ;  /* 0x00000002000a7312 */ /* 0x0040620000101800 */
[----:B------:R-:W-:Y:S05]  /*4a80*/  BRA `(.L_x_22020) ;  /* 0x0000000c00707947 */ /* 0x000fea0003800000 */
.L_x_22017:
        /* <DEDUP_REMOVED lines=9> */
.L_x_22022:
[----:B------:R-:W2:Y:S02]  /*4b20*/  LDG.E R2, desc[UR36][R2.64] ;  /* 0x0000002402027981 */ /* 0x000ea4000c1e1900 */
[----:B--2---:R0:W1:Y:S01]  /*4b30*/  I2F.F64 R10, R2 ;  /* 0x00000002000a7312 */ /* 0x0040620000201c00 */
[----:B------:R-:W-:Y:S05]  /*4b40*/  BRA `(.L_x_22020) ;  /* 0x0000000c00407947 */ /* 0x000fea0003800000 */
.L_x_22021:
[----:B------:R-:W2:Y:S02]  /*4b50*/  LDG.E.U16 R2, desc[UR36][R2.64] ;  /* 0x0000002402027981 */ /* 0x000ea4000c1e1500 */
[----:B--2---:R0:W1:Y:S01]  /*4b60*/  I2F.F64.S16 R10, R2 ;  /* 0x00000002000a7312 */ /* 0x0040620000101c00 */
[----:B------:R-:W-:Y:S05]  /*4b70*/  BRA `(.L_x_22020) ;  /* 0x0000000c00347947 */ /* 0x000fea0003800000 */
.L_x_22016:
        /* <DEDUP_REMOVED lines=10> */
.L_x_22024:
[----:B------:R-:W2:Y:S02]  /*4c20*/  LDG.E.U16 R0, desc[UR36][R2.64] ;  /* 0x0000002402007981 */ /* 0x000ea4000c1e1500 */
[----:B--2---:R-:W-:-:S05]  /*4c30*/  HADD2.F32 R0, -RZ, R0.H0_H0 ;  /* 0x20000000ff007230 */ /* 0x004fca0000004100 */
[----:B------:R-:W-:-:S04]  /*4c40*/  FMUL.FTZ R0, R0, 1 ;  /* 0x3f80000000007820 */ /* 0x000fc80000410000 */
[----:B------:R0:W1:Y:S01]  /*4c50*/  F2F.F64.F32 R10, R0 ;  /* 0x00000000000a7310 */ /* 0x0000620000201800 */
[----:B------:R-:W-:Y:S05]  /*4c60*/  BRA `(.L_x_22020) ;  /* 0x0000000800f87947 */ /* 0x000fea0003800000 */
.L_x_22023:
        /* <DEDUP_REMOVED lines=10> */
.L_x_22026:
[----:B------:R-:W2:Y:S02]  /*4d10*/  LDG.E.U16 R2, desc[UR36][R2.64] ;  /* 0x0000002402027981 */ /* 0x000ea4000c1e1500 */
[----:B--2---:R-:W-:-:S05]  /*4d20*/  HADD2.F32 R0, -RZ, R2.H0_H0 ;  /* 0x20000002ff007230 */ /* 0x004fca0000004100 */
[----:B------:R-:W-:-:S04]  /*4d30*/  FMUL.FTZ R0, R0, 1 ;  /* 0x3f80000000007820 */ /* 0x000fc80000410000 */
[----:B------:R0:W1:Y:S01]  /*4d40*/  F2F.F64.F32 R10, R0 ;  /* 0x00000000000a7310 */ /* 0x0000620000201800 */
[----:B------:R-:W-:Y:S05]  /*4d50*/  BRA `(.L_x_22020) ;  /* 0x0000000800bc7947 */ /* 0x000fea0003800000 */
.L_x_22025:
[----:B------:R0:W5:Y:S01]  /*4d60*/  LDG.E.64 R10, desc[UR36][R2.64] ;  /* 0x00000024020a7981 */ /* 0x000162000c1e1b00 */
[----:B------:R-:W-:Y:S05]  /*4d70*/  BRA `(.L_x_22020) ;  /* 0x0000000800b47947 */ /* 0x000fea0003800000 */
.L_x_22015:
        /* <DEDUP_REMOVED lines=13> */
.L_x_22029:
[----:B------:R0:W5:Y:S01]  /*4e50*/  LDG.E.64 R10, desc[UR36][R2.64] ;  /* 0x00000024020a7981 */ /* 0x000162000c1e1b00 */
[----:B------:R-:W-:Y:S05]  /*4e60*/  BRA `(.L_x_22020) ;  /* 0x0000000800787947 */ /* 0x000fea0003800000 */
.L_x_22028:
        /* <DEDUP_REMOVED lines=28> */
.L_x_22031:
        /* <DEDUP_REMOVED lines=12> */
[----:B------:R-:W-:-:S04]  /*50f0*/  FMUL.FTZ R4, R4, 1 ;  /* 0x3f80000004047820 */ /* 0x000fc80000410000 */
[----:B------:R3:W4:Y:S01]  /*5100*/  F2F.F64.F32 R10, R4 ;  /* 0x00000004000a7310 */ /* 0x0007220000201800 */
[----:B------:R-:W-:Y:S05]  /*5110*/  BRA `(.L_x_22020) ;  /* 0x0000000400cc7947 */ /* 0x000fea0003800000 */
.L_x_22030:
[----:B------:R-:W2:Y:S02]  /*5120*/  LDG.E.U16 R0, desc[UR36][R2.64] ;  /* 0x0000002402007981 */ /* 0x000ea4000c1e1500 */
[----:B--2---:R-:W-:-:S04]  /*5130*/  IMAD.U32 R0, R0, 0x10000, RZ ;  /* 0x0001000000007824 */ /* 0x004fc800078e00ff */
[----:B------:R-:W-:-:S04]  /*5140*/  FMUL.FTZ R0, R0, 1 ;  /* 0x3f80000000007820 */ /* 0x000fc80000410000 */
[----:B------:R1:W2:Y:S01]  /*5150*/  F2F.F64.F32 R10, R0 ;  /* 0x00000000000a7310 */ /* 0x0002a20000201800 */
[----:B------:R-:W-:Y:S05]  /*5160*/  BRA `(.L_x_22020) ;  /* 0x0000000400b87947 */ /* 0x000fea0003800000 */
.L_x_22027:
        /* <DEDUP_REMOVED lines=11> */
.L_x_22034:
        /* <DEDUP_REMOVED lines=21> */
.L_x_22038:
[----:B------:R-:W-:Y:S05]  /*5370*/  BSYNC B1 ;  /* 0x0000000000017941 */ /* 0x000fea0003800000 */
.L_x_22037:
[----:B------:R-:W-:Y:S01]  /*5380*/  LEA R3, R0, 0x3b800000, 0x17 ;  /* 0x3b80000000037811 */ /* 0x000fe200078eb8ff */
[----:B------:R-:W-:-:S05]  /*5390*/  IMAD.SHL.U32 R0, R2, 0x100000, RZ ;  /* 0x0010000002007824 */ /* 0x000fca00078e00ff */
[----:B------:R-:W-:-:S07]  /*53a0*/  LOP3.LUT R0, R3, R0, R4, 0xfe, !PT ;  /* 0x0000000003007212 */ /* 0x000fce00078efe04 */
.L_x_22036:
[----:B------:R-:W-:Y:S05]  /*53b0*/  BSYNC B0 ;  /* 0x0000000000007941 */ /* 0x000fea0003800000 */
.L_x_22035:
[----:B------:R-:W-:-:S04]  /*53c0*/  FMUL.FTZ R0, R0, 1 ;  /* 0x3f80000000007820 */ /* 0x000fc80000410000 */
[----:B------:R0:W1:Y:S01]  /*53d0*/  F2F.F64.F32 R10, R0 ;  /* 0x00000000000a7310 */ /* 0x0000620000201800 */
[----:B------:R-:W-:Y:S05]  /*53e0*/  BRA `(.L_x_22020) ;  /* 0x0000000400187947 */ /* 0x000fea0003800000 */
.L_x_22033:
        /* <DEDUP_REMOVED lines=21> */
.L_x_22042:
[----:B------:R-:W-:Y:S05]  /*5540*/  BSYNC B1 ;  /* 0x0000000000017941 */ /* 0x000fea0003800000 */
.L_x_22041:
[----:B------:R-:W-:Y:S01]  /*5550*/  LEA R3, R0, 0x37800000, 0x17 ;  /* 0x3780000000037811 */ /* 0x000fe200078eb8ff */
[----:B------:R-:W-:-:S05]  /*5560*/  IMAD.SHL.U32 R0, R2, 0x200000, RZ ;  /* 0x0020000002007824 */ /* 0x000fca00078e00ff */
[----:B------:R-:W-:-:S07]  /*5570*/  LOP3.LUT R0, R3, R0, R4, 0xfe, !PT ;  /* 0x0000000003007212 */ /* 0x000fce00078efe04 */
.L_x_22040:
[----:B------:R-:W-:Y:S05]  /*5580*/  BSYNC B0 ;  /* 0x0000000000007941 */ /* 0x000fea0003800000 */
.L_x_22039:
[----:B------:R-:W-:-:S04]  /*5590*/  FMUL.FTZ R0, R0, 1 ;  /* 0x3f80000000007820 */ /* 0x000fc80000410000 */
[----:B------:R0:W1:Y:S01]  /*55a0*/  F2F.F64.F32 R10, R0 ;  /* 0x00000000000a7310 */ /* 0x0000620000201800 */
[----:B------:R-:W-:Y:S05]  /*55b0*/  BRA `(.L_x_22020) ;  /* 0x0000000000a47947 */ /* 0x000fea0003800000 */
.L_x_22032:
        /* <DEDUP_REMOVED lines=14> */
.L_x_22046:
[----:B------:R-:W-:Y:S05]  /*56a0*/  BSYNC B0 ;  /* 0x0000000000007941 */ /* 0x000fea0003800000 */
.L_x_22045:
[----:B------:R-:W-:-:S04]  /*56b0*/  FMUL.FTZ R0, R0, 1 ;  /* 0x3f80000000007820 */ /* 0x000fc80000410000 */
[----:B------:R0:W1:Y:S01]  /*56c0*/  F2F.F64.F32 R10, R0 ;  /* 0x00000000000a7310 */ /* 0x0000620000201800 */
[----:B------:R-:W-:Y:S05]  /*56d0*/  BRA `(.L_x_22020) ;  /* 0x00000000005c7947 */ /* 0x000fea0003800000 */
.L_x_22019:
[----:B------:R-:W-:Y:S01]  /*56e0*/  MOV R2, 0x1c0 ;  /* 0x000001c000027802 */ /* 0x000fe20000000f00 */
[----:B------:R-:W-:Y:S01]  /*56f0*/  ULDC.64 UR4, c[0x4][0x1a0] ;  /* 0x0100680000047ab9 */ /* 0x000fe20000000a00 */
[----:B------:R-:W-:Y:S01]  /*5700*/  ULDC.64 UR6, c[0x4][0x60] ;  /* 0x0100180000067ab9 */ /* 0x000fe20000000a00 */
[----:B------:R-:W-:Y:S02]  /*5710*/  IMAD.U32 R4, RZ, RZ, UR4 ;  /* 0x00000004ff047e24 */ /* 0x000fe4000f8e00ff */
[----:B------:R-:W-:Y:S01]  /*5720*/  IMAD.U32 R5, RZ, RZ, UR5 ;  /* 0x00000005ff057e24 */ /* 0x000fe2000f8e00ff */
[----:B------:R-:W0:Y:S01]  /*5730*/  LDC.64 R2, c[0x4][R2] ;  /* 0x0100000002027b82 */ /* 0x000e220000000a00 */
[----:B------:R-:W-:Y:S01]  /*5740*/  ULDC.64 UR4, c[0x4][0x1a8] ;  /* 0x01006a0000047ab9 */ /* 0x000fe20000000a00 */
[----:B------:R-:W-:Y:S01]  /*5750*/  IMAD.U32 R10, RZ, RZ, UR6 ;  /* 0x00000006ff0a7e24 */ /* 0x000fe2000f8e00ff */
[----:B------:R-:W-:Y:S01]  /*5760*/  MOV R7, UR5 ;  /* 0x0000000500077c02 */ /* 0x000fe20008000f00 */
[----:B------:R-:W-:-:S02]  /*5770*/  IMAD.U32 R6, RZ, RZ, UR4 ;  /* 0x00000004ff067e24 */ /* 0x000fc4000f8e00ff */
[----:B------:R-:W-:Y:S02]  /*5780*/  IMAD.U32 R11, RZ, RZ, UR7 ;  /* 0x00000007ff0b7e24 */ /* 0x000fe4000f8e00ff */
[----:B------:R-:W-:Y:S02]  /*5790*/  IMAD.MOV.U32 R8, RZ, RZ, 0x4e ;  /* 0x0000004eff087424 */ /* 0x000fe400078e00ff */
[----:B------:R-:W-:Y:S02]  /*57a0*/  IMAD.MOV.U32 R12, RZ, RZ, 0x1 ;  /* 0x00000001ff0c7424 */ /* 0x000fe400078e00ff */
[----:B------:R-:W-:-:S07]  /*57b0*/  IMAD.MOV.U32 R13, RZ, RZ, RZ ;  /* 0x000000ffff0d7224 */ /* 0x000fce00078e00ff */
[----:B------:R-:W-:-:S07]  /*57c0*/  LEPC R20, `(.L_x_22047) ;  /* 0x000000001014794e */ /* 0x000fce0000000000 */
[----:B0-----:R-:W-:Y:S05]  /*57d0*/  CALL.ABS.NOINC R2 ;  /* 0x0000000002007343 */ /* 0x001fea0003c00000 */
.L_x_22047:
[----:B------:R-:W-:Y:S01]  /*57e0*/  CS2R R10, SRZ ;  /* 0x00000000000a7805 */ /* 0x000fe2000001ff00 */
[----:B------:R-:W-:Y:S06]  /*57f0*/  BRA `(.L_x_22020) ;  /* 0x0000000000147947 */ /* 0x000fec0003800000 */
.L_x_22044:
[----:B------:R-:W2:Y:S02]  /*5800*/  LDG.E.64 R10, desc[UR36][R2.64] ;  /* 0x00000024020a7981 */ /* 0x000ea4000c1e1b00 */
[----:B--2---:R-:W0:Y:S01]  /*5810*/  I2F.F64.U64 R10, R10 ;  /* 0x0000000a000a7312 */ /* 0x004e220000301800 */
[----:B------:R-:W-:Y:S05]  /*5820*/  BRA `(.L_x_22020) ;  /* 0x0000000000087947 */ /* 0x000fea0003800000 */
.L_x_22043:
[----:B------:R-:W2:Y:S02]  /*5830*/  LDG.E R2, desc[UR36][R2.64] ;  /* 0x0000002402027981 */ /* 0x000ea4000c1e1900 */
[----:B--2---:R0:W1:Y:S02]  /*5840*/  I2F.F64.U32 R10, R2 ;  /* 0x00000002000a7312 */ /* 0x0040640000201800 */
.L_x_22020:
[----:B012-45:R-:W0:Y:S01]  /*5850*/  MUFU.RSQ64H R9, R11 ;  /* 0x0000000b00097308 */ /* 0x037e220000001c00 */
[----:B------:R-:W-:Y:S01]  /*5860*/  VIADD R8, R11, 0xfcb00000 ;  /* 0xfcb000000b087836 */ /* 0x000fe20000000000 */
[----:B------:R-:W-:Y:S01]  /*5870*/  BSSY B0, `(.L_x_22048) ;  /* 0x0000018000007945 */ /* 0x000fe20003800000 */
[----:B---3--:R-:W-:Y:S02]  /*5880*/  IMAD.MOV.U32 R4, RZ, RZ, 0x0 ;  /* 0x00000000ff047424 */ /* 0x008fe400078e00ff */
[----:B------:R-:W-:Y:S01]  /*5890*/  IMAD.MOV.U32 R5, RZ, RZ, 0x3fd80000 ;  /* 0x3fd80000ff057424 */ /* 0x000fe200078e00ff */
[----:B------:R-:W-:Y:S01]  /*58a0*/  ISETP.GE.U32.AND P0, PT, R8, 0x7ca00000, PT ;  /* 0x7ca000000800780c */ /* 0x000fe20003f06070 */
[----:B0-----:R-:W-:-:S08]  /*58b0*/  DMUL R2, R8, R8 ;  /* 0x0000000808027228 */ /* 0x001fd00000000000 */
[----:B------:R-:W-:-:S08]  /*58c0*/  DFMA R2, -R2, R10, 1 ;  /* 0x3ff000000202742b */ /* 0x000fd0000000010a */
[----:B------:R-:W-:Y:S02]  /*58d0*/  DFMA R4, R2, R4, 0.5 ;  /* 0x3fe000000204742b */ /* 0x000fe40000000004 */
[----:B------:R-:W-:-:S08]  /*58e0*/  DMUL R2, R8, R2 ;  /* 0x0000000208027228 */ /* 0x000fd00000000000 */
[----:B------:R-:W-:-:S08]  /*58f0*/  DFMA R12, R4, R2, R8 ;  /* 0x00000002040c722b */ /* 0x000fd00000000008 */
[----:B------:R-:W-:Y:S02]  /*5900*/  DMUL R2, R12, R10 ;  /* 0x0000000a0c027228 */ /* 0x000fe40000000000 */
[----:B------:R-:W-:Y:S01]  /*5910*/  IADD3 R7, R13, -0x100000, RZ ;  /* 0xfff000000d077810 */ /* 0x000fe20007ffe0ff */
[----:B------:R-:W-:-:S05]  /*5920*/  IMAD.MOV.U32 R6, RZ, RZ, R12 ;  /* 0x000000ffff067224 */ /* 0x000fca00078e000c */
[----:B------:R-:W-:-:S08]  /*5930*/  DFMA R14, R2, -R2, R10 ;  /* 0x80000002020e722b */ /* 0x000fd0000000000a */
[----:B------:R-:W-:Y:S01]  /*5940*/  DFMA R4, R14, R6, R2 ;  /* 0x000000060e04722b */ /* 0x000fe20000000002 */
[----:B------:R-:W-:Y:S10]  /*5950*/  @!P0 BRA `(.L_x_22049) ;  /* 0x0000000000248947 */ /* 0x000ff40003800000 */
[----:B------:R-:W-:Y:S02]  /*5960*/  IMAD.MOV.U32 R6, RZ, RZ, R10 ;  /* 0x000000ffff067224 */ /* 0x000fe400078e000a */
[----:B------:R-:W-:Y:S02]  /*5970*/  IMAD.MOV.U32 R9, RZ, RZ, R11 ;  /* 0x000000ffff097224 */ /* 0x000fe400078e000b */
[----:B------:R-:W-:Y:S01]  /*5980*/  IMAD.MOV.U32 R10, RZ, RZ, R8 ;  /* 0x000000ffff0a7224 */ /* 0x000fe200078e0008 */
[----:B------:R-:W-:Y:S01]  /*5990*/  MOV R8, 0x59f0 ;  /* 0x000059f000087802 */ /* 0x000fe20000000f00 */
[----:B------:R-:W-:Y:S02]  /*59a0*/  IMAD.MOV.U32 R0, RZ, RZ, R12 ;  /* 0x000000ffff007224 */ /* 0x000fe400078e000c */
[----:B------:R-:W-:Y:S02]  /*59b0*/  IMAD.MOV.U32 R4, RZ, RZ, R14 ;  /* 0x000000ffff047224 */ /* 0x000fe400078e000e */
[----:B------:R-:W-:-:S02]  /*59c0*/  IMAD.MOV.U32 R5, RZ, RZ, R15 ;  /* 0x000000ffff057224 */ /* 0x000fc400078e000f */
[----:B------:R-:W-:-:S07]  /*59d0*/  IMAD.MOV.U32 R11, RZ, RZ, R7 ;  /* 0x000000ffff0b7224 */ /* 0x000fce00078e0007 */
[----:B------:R-:W-:Y:S05]  /*59e0*/  CALL.REL.NOINC `($__internal_0_$__cuda_sm20_dsqrt_rn_f64_mediumpath_v1) ;  /* 0x0000007800f87944 */ /* 0x000fea0003c00000 */
.L_x_22049:
[----:B------:R-:W-:Y:S05]  /*59f0*/  BSYNC B0 ;  /* 0x0000000000007941 */ /* 0x000fea0003800000 */
.L_x_22048:
[----:B------:R-:W0:Y:S02]  /*5a00*/  LDC.U8 R2, c[0x0][0x421] ;  /* 0x00010840ff027b82 */ /* 0x000e240000000000 */
        /* <DEDUP_REMOVED lines=14> */
.L_x_22053:
[----:B------:R-:W0:Y:S02]  /*5af0*/  F2I.S64.F64.TRUNC R4, R4 ;  /* 0x0000000400047311 */ /* 0x000e24000030d900 */
[----:B0-----:R-:W-:-:S05]  /*5b00*/  MOV R3, R4 ;  /* 0x0000000400037202 */ /* 0x001fca0000000f00 */
[----:B------:R0:W-:Y:S01]  /*5b10*/  STG.E.U8 desc[UR36][R16.64], R3 ;  /* 0x0000000310007986 */ /* 0x0001e2000c101124 */
[----:B------:R-:W-:Y:S05]  /*5b20*/  BRA `(.L_x_22055) ;  /* 0x0000000c00f87947 */ /* 0x000fea0003800000 */
.L_x_22052:
        /* <DEDUP_REMOVED lines=9> */
.L_x_22057:
[----:B------:R-:W0:Y:S02]  /*5bc0*/  F2I.F64.TRUNC R5, R4 ;  /* 0x0000000400057311 */ /* 0x000e24000030d100 */
[----:B0-----:R0:W-:Y:S01]  /*5bd0*/  STG.E desc[UR36][R16.64], R5 ;  /* 0x0000000510007986 */ /* 0x0011e2000c101924 */
[----:B------:R-:W-:Y:S05]  /*5be0*/  BRA `(.L_x_22055) ;  /* 0x0000000c00c87947 */ /* 0x000fea0003800000 */
.L_x_22056:
[----:B------:R-:W0:Y:S02]  /*5bf0*/  F2I.F64.TRUNC R5, R4 ;  /* 0x0000000400057311 */ /* 0x000e24000030d100 */
[----:B0-----:R0:W-:Y:S01]  /*5c00*/  STG.E.U16 desc[UR36][R16.64], R5 ;  /* 0x0000000510007986 */ /* 0x0011e2000c101524 */
[----:B------:R-:W-:Y:S05]  /*5c10*/  BRA `(.L_x_22055) ;  /* 0x0000000c00bc7947 */ /* 0x000fea0003800000 */
.L_x_22051:
        /* <DEDUP_REMOVED lines=13> */
.L_x_22059:
        /* <DEDUP_REMOVED lines=8> */
.L_x_22058:
        /* <DEDUP_REMOVED lines=14> */
.L_x_22061:
        /* <DEDUP_REMOVED lines=9> */
.L_x_22060:
[----:B------:R0:W-:Y:S01]  /*5ee0*/  STG.E.64 desc[UR36][R16.64], R4 ;  /* 0x0000000410007986 */ /* 0x0001e2000c101b24 */
[----:B------:R-:W-:Y:S05]  /*5ef0*/  BRA `(.L_x_22055) ;  /* 0x0000000c00047947 */ /* 0x000fea0003800000 */
.L_x_22050:
        /* <DEDUP_REMOVED lines=12> */
.L_x_22064:
[----:B------:R-:W-:-:S05]  /*5fc0*/  CS2R R6, SRZ ;  /* 0x0000000000067805 */ /* 0x000fca000001ff00 */
[----:B------:R0:W-:Y:S01]  /*5fd0*/  STG.E.128 desc[UR36][R16.64], R4 ;  /* 0x0000000410007986 */ /* 0x0001e2000c101d24 */
[----:B------:R-:W-:Y:S05]  /*5fe0*/  BRA `(.L_x_22055) ;  /* 0x0000000800c87947 */ /* 0x000fea0003800000 */
.L_x_22063:
        /* <DEDUP_REMOVED lines=25> */
.L_x_22068:
[----:B------:R-:W-:Y:S05]  /*6180*/  BSYNC B0 ;  /* 0x0000000000007941 */ /* 0x000fea0003800000 */
.L_x_22067:
[----:B------:R-:W-:-:S05]  /*6190*/  LOP3.LUT R3, R0, R3, RZ, 0xfc, !PT ;  /* 0x0000000300037212 */ /* 0x000fca00078efcff */
[----:B------:R0:W-:Y:S01]  /*61a0*/  STG.E.U8 desc[UR36][R16.64], R3 ;  /* 0x0000000310007986 */ /* 0x0001e2000c101124 */
[----:B------:R-:W-:Y:S05]  /*61b0*/  BRA `(.L_x_22055) ;  /* 0x0000000800547947 */ /* 0x000fea0003800000 */
.L_x_22066:
        /* <DEDUP_REMOVED lines=17> */
.L_x_22070:
[----:B------:R-:W-:Y:S01]  /*62d0*/  IMAD.MOV.U32 R0, RZ, RZ, 0x7f ;  /* 0x0000007fff007424 */ /* 0x000fe200078e00ff */
[----:B------:R-:W-:-:S04]  /*62e0*/  ISETP.GT.U32.AND P0, PT, R2, 0x7f800000, PT ;  /* 0x7f8000000200780c */ /* 0x000fc80003f04070 */
[----:B------:R-:W-:-:S09]  /*62f0*/  SEL R0, R0, 0x7c, P0 ;  /* 0x0000007c00007807 */ /* 0x000fd20000000000 */
.L_x_22071:
[----:B------:R-:W-:Y:S05]  /*6300*/  BSYNC B0 ;  /* 0x0000000000007941 */ /* 0x000fea0003800000 */
.L_x_22069:
[----:B------:R-:W-:-:S04]  /*6310*/  LOP3.LUT R2, R3, 0x80000000, RZ, 0xc0, !PT ;  /* 0x8000000003027812 */ /* 0x000fc800078ec0ff */
[----:B------:R-:W-:-:S04]  /*6320*/  SHF.R.U32.HI R3, RZ, 0x18, R2 ;  /* 0x00000018ff037819 */ /* 0x000fc80000011602 */
[----:B------:R-:W-:-:S05]  /*6330*/  LOP3.LUT R3, R0, R3, RZ, 0xfc, !PT ;  /* 0x0000000300037212 */ /* 0x000fca00078efcff */
[----:B------:R0:W-:Y:S01]  /*6340*/  STG.E.U8 desc[UR36][R16.64], R3 ;  /* 0x0000000310007986 */ /* 0x0001e2000c101124 */
[----:B------:R-:W-:Y:S05]  /*6350*/  BRA `(.L_x_22055) ;  /* 0x0000000400ec7947 */ /* 0x000fea0003800000 */
.L_x_22065:
        /* <DEDUP_REMOVED lines=8> */
.L_x_22062:
        /* <DEDUP_REMOVED lines=11> */
.L_x_22074:
        /* <DEDUP_REMOVED lines=21> */
.L_x_22077:
[----:B------:R-:W-:-:S04]  /*65e0*/  LOP3.LUT R2, R3, 0x80000000, RZ, 0xc0, !PT ;  /* 0x8000000003027812 */ /* 0x000fc800078ec0ff */
[----:B------:R-:W-:-:S04]  /*65f0*/  SHF.R.U32.HI R3, RZ, 0x18, R2 ;  /* 0x00000018ff037819 */ /* 0x000fc80000011602 */
[----:B------:R-:W-:-:S04]  /*6600*/  LOP3.LUT R0, R0, R3, RZ, 0xfc, !PT ;  /* 0x0000000300007212 */ /* 0x000fc800078efcff */
[----:B------:R-:W-:-:S07]  /*6610*/  PRMT R8, R0, 0x7610, R8 ;  /* 0x0000761000087816 */ /* 0x000fce0000000008 */
.L_x_22076:
[----:B------:R-:W-:Y:S05]  /*6620*/  BSYNC B0 ;  /* 0x0000000000007941 */ /* 0x000fea0003800000 */
.L_x_22075:
[----:B------:R3:W-:Y:S01]  /*6630*/  STG.E.U8 desc[UR36][R16.64], R8 ;  /* 0x0000000810007986 */ /* 0x0007e2000c101124 */
[----:B------:R-:W-:Y:S05]  /*6640*/  BRA `(.L_x_22055) ;  /* 0x0000000400307947 */ /* 0x000fea0003800000 */
.L_x_22073:
        /* <DEDUP_REMOVED lines=21> */
.L_x_22080:
[----:B------:R-:W-:-:S04]  /*67a0*/  LOP3.LUT R2, R3, 0x80000000, RZ, 0xc0, !PT ;  /* 0x8000000003027812 */ /* 0x000fc800078ec0ff */
[----:B------:R-:W-:-:S04]  /*67b0*/  SHF.R.U32.HI R3, RZ, 0x18, R2 ;  /* 0x00000018ff037819 */ /* 0x000fc80000011602 */
[----:B------:R-:W-:-:S04]  /*67c0*/  LOP3.LUT R0, R0, R3, RZ, 0xfc, !PT ;  /* 0x0000000300007212 */ /* 0x000fc800078efcff */
[----:B------:R-:W-:-:S07]  /*67d0*/  PRMT R8, R0, 0x7610, R8 ;  /* 0x0000761000087816 */ /* 0x000fce0000000008 */
.L_x_22079:
[----:B------:R-:W-:Y:S05]  /*67e0*/  BSYNC B0 ;  /* 0x0000000000007941 */ /* 0x000fea0003800000 */
.L_x_22078:
[----:B------:R0:W-:Y:S01]  /*67f0*/  STG.E.U8 desc[UR36][R16.64], R8 ;  /* 0x0000000810007986 */ /* 0x0001e2000c101124 */
[----:B------:R-:W-:Y:S05]  /*6800*/  BRA `(.L_x_22055) ;  /* 0x0000000000c07947 */ /* 0x000fea0003800000 */
.L_x_22072:
        /* <DEDUP_REMOVED lines=18> */
[----:B------:R-:W-:Y:S02]  /*6930*/  @P1 ISETP.EQ.U32.AND P2, PT, R0, 0x1, P0 ;  /* 0x000000010000180c */ /* 0x000fe40000742070 */
[----:B------:R-:W-:Y:S02]  /*6940*/  PLOP3.LUT P0, PT, PT, PT, PT, 0x80, 0x0 ;  /* 0x000000000000781c */ /* 0x000fe40003f0f070 */
[----:B------:R-:W-:Y:S02]  /*6950*/  @P1 PLOP3.LUT P0, PT, P2, PT, PT, 0x80, 0x0 ;  /* 0x000000000000181c */ /* 0x000fe4000170f070 */
[----:B------:R-:W-:-:S11]  /*6960*/  @P1 IADD3 R0, R2, 0x1, RZ ;  /* 0x0000000102001810 */ /* 0x000fd60007ffe0ff */
[----:B------:R-:W-:-:S04]  /*6970*/  @!P0 IMAD.MOV R0, RZ, RZ, R2 ;  /* 0x000000ffff008224 */ /* 0x000fc800078e0202 */
[----:B------:R-:W-:-:S05]  /*6980*/  @P1 IMAD.MOV.U32 R3, RZ, RZ, R0 ;  /* 0x000000ffff031224 */ /* 0x000fca00078e0000 */
[----:B------:R1:W-:Y:S01]  /*6990*/  STG.E.U8 desc[UR36][R16.64], R3 ;  /* 0x0000000310007986 */ /* 0x0003e2000c101124 */
[----:B------:R-:W-:Y:S05]  /*69a0*/  BRA `(.L_x_22055) ;  /* 0x0000000000587947 */ /* 0x000fea0003800000 */
.L_x_22054:
[----:B------:R-:W-:Y:S01]  /*69b0*/  MOV R0, 0x1c0 ;  /* 0x000001c000007802 */ /* 0x000fe20000000f00 */
[----:B------:R-:W-:Y:S01]  /*69c0*/  ULDC.64 UR4, c[0x4][0x1a0] ;  /* 0x0100680000047ab9 */ /* 0x000fe20000000a00 */
[----:B------:R-:W-:Y:S01]  /*69d0*/  ULDC.64 UR6, c[0x4][0x68] ;  /* 0x01001a0000067ab9 */ /* 0x000fe20000000a00 */
[----:B------:R-:W-:Y:S01]  /*69e0*/  IMAD.U32 R4, RZ, RZ, UR4 ;  /* 0x00000004ff047e24 */ /* 0x000fe2000f8e00ff */
[----:B------:R0:W1:Y:S01]  /*69f0*/  LDC.64 R2, c[0x4][R0] ;  /* 0x0100000000027b82 */ /* 0x0000620000000a00 */
[----:B------:R-:W-:Y:S01]  /*6a00*/  IMAD.U32 R5, RZ, RZ, UR5 ;  /* 0x00000005ff057e24 */ /* 0x000fe2000f8e00ff */
[----:B------:R-:W-:Y:S01]  /*6a10*/  ULDC.64 UR4, c[0x4][0x1a8] ;  /* 0x01006a0000047ab9 */ /* 0x000fe20000000a00 */
[----:B------:R-:W-:Y:S01]  /*6a20*/  HFMA2.MMA R8, -RZ, RZ, 0, 6.020069122314453125e-06 ;  /* 0x00000065ff087435 */ /* 0x000fe200000001ff */
        /* <DEDUP_REMOVED lines=8> */
.L_x_22083:
[----:B------:R-:W-:Y:S05]  /*6ab0*/  BRA `(.L_x_22055) ;  /* 0x0000000000147947 */ /* 0x000fea0003800000 */
.L_x_22082:
[----:B------:R-:W0:Y:S02]  /*6ac0*/  F2I.U64.F64.TRUNC R4, R4 ;  /* 0x0000000400047311 */ /* 0x000e24000030d800 */
[----:B0-----:R2:W-:Y:S01]  /*6ad0*/  STG.E.64 desc[UR36][R16.64], R4 ;  /* 0x0000000410007986 */ /* 0x0015e2000c101b24 */
[----:B------:R-:W-:Y:S05]  /*6ae0*/  BRA `(.L_x_22055) ;  /* 0x0000000000087947 */ /* 0x000fea0003800000 */
.L_x_22081:
[----:B------:R-:W0:Y:S02]  /*6af0*/  F2I.U32.F64.TRUNC R5, R4 ;  /* 0x0000000400057311 */ /* 0x000e24000030d000 */
[----:B0-----:R0:W-:Y:S02]  /*6b00*/  STG.E desc[UR36][R16.64], R5 ;  /* 0x0000000510007986 */ /* 0x0011e4000c101924 */
.L_x_22055:
[----:B------:R-:W-:-:S07]  /*6b10*/  VIADD R19, R19, 0x80 ;  /* 0x0000008013137836 */ /* 0x000fce0000000000 */
.L_x_22013:
[----:B------:R-:W-:Y:S05]  /*6b20*/  BSYNC B6 ;  /* 0x0000000000067941 */ /* 0x000fea0003800000 */
.L_x_22012:
        /* <DEDUP_REMOVED lines=298> */
[----:B------:R-:W-:-:S04]  /*7dd0*/  ULDC.64 UR4, c[0x0][0x340] ;  /* 0x0000d00000047ab9 */ /* 0x000fc80000000a00 */
        /* <DEDUP_REMOVED lines=8> */
.L_x_22086:
        /* <DEDUP_REMOVED lines=21> */
.L_x_22090:
[----:B------:R-:W2:Y:S02]  /*7fb0*/  LDG.E.U8 R2, desc[UR36][R2.64] ;  /* 0x0000002402027981 */ /* 0x000ea4000c1e1100 */
[----:B--2---:R0:W1:Y:S01]  /*7fc0*/  I2F.F64.U16 R10, R2 ;  /* 0x00000002000a7312 */ /* 0x0040620000101800 */
[----:B------:R-:W-:Y:S05]  /*7fd0*/  BRA `(.L_x_22092) ;  /* 0x0000000c00707947 */ /* 0x000fea0003800000 */
.L_x_22089:
        /* <DEDUP_REMOVED lines=9> */
.L_x_22094:
[----:B------:R-:W2:Y:S02]  /*8070*/  LDG.E R2, desc[UR36][R2.64] ;  /* 0x0000002402027981 */ /* 0x000ea4000c1e1900 */
[----:B--2---:R0:W1:Y:S01]  /*8080*/  I2F.F64 R10, R2 ;  /* 0x00000002000a7312 */ /* 0x0040620000201c00 */
[----:B------:R-:W-:Y:S05]  /*8090*/  BRA `(.L_x_22092) ;  /* 0x0000000c00407947 */ /* 0x000fea0003800000 */
.L_x_22093:
[----:B------:R-:W2:Y:S02]  /*80a0*/  LDG.E.U16 R2, desc[UR36][R2.64] ;  /* 0x0000002402027981 */ /* 0x000ea4000c1e1500 */
[----:B--2---:R0:W1:Y:S01]  /*80b0*/  I2F.F64.S16 R10, R2 ;  /* 0x00000002000a7312 */ /* 0x0040620000101c00 */
[----:B------:R-:W-:Y:S05]  /*80c0*/  BRA `(.L_x_22092) ;  /* 0x0000000c00347947 */ /* 0x000fea0003800000 */
.L_x_22088:
        /* <DEDUP_REMOVED lines=10> */
.L_x_22096:
[----:B------:R-:W2:Y:S02]  /*8170*/  LDG.E.U16 R0, desc[UR36][R2.64] ;  /* 0x0000002402007981 */ /* 0x000ea4000c1e1500 */
[----:B--2---:R-:W-:-:S05]  /*8180*/  HADD2.F32 R0, -RZ, R0.H0_H0 ;  /* 0x20000000ff007230 */ /* 0x004fca0000004100 */
[----:B------:R-:W-:-:S04]  /*8190*/  FMUL.FTZ R0, R0, 1 ;  /* 0x3f80000000007820 */ /* 0x000fc80000410000 */
[----:B------:R0:W1:Y:S01]  /*81a0*/  F2F.F64.F32 R10, R0 ;  /* 0x00000000000a7310 */ /* 0x0000620000201800 */
[----:B------:R-:W-:Y:S05]  /*81b0*/  BRA `(.L_x_22092) ;  /* 0x0000000800f87947 */ /* 0x000fea0003800000 */
.L_x_22095:
        /* <DEDUP_REMOVED lines=10> */
.L_x_22098:
[----:B------:R-:W2:Y:S02]  /*8260*/  LDG.E.U16 R2, desc[UR36][R2.64] ;  /* 0x0000002402027981 */ /* 0x000ea4000c1e1500 */
[----:B--2---:R-:W-:-:S05]  /*8270*/  HADD2.F32 R0, -RZ, R2.H0_H0 ;  /* 0x20000002ff007230 */ /* 0x004fca0000004100 */
[----:B------:R-:W-:-:S04]  /*8280*/  FMUL.FTZ R0, R0, 1 ;  /* 0x3f80000000007820 */ /* 0x000fc80000410000 */
[----:B------:R0:W1:Y:S01]  /*8290*/  F2F.F64.F32 R10, R0 ;  /* 0x00000000000a7310 */ /* 0x0000620000201800 */
[----:B------:R-:W-:Y:S05]  /*82a0*/  BRA `(.L_x_22092) ;  /* 0x0000000800bc7947 */ /* 0x000fea0003800000 */
.L_x_22097:
[----:B------:R0:W5:Y:S01]  /*82b0*/  LDG.E.64 R10, desc[UR36][R2.64] ;  /* 0x00000024020a7981 */ /* 0x000162000c1e1b00 */
[----:B------:R-:W-:Y:S05]  /*82c0*/  BRA `(.L_x_22092) ;  /* 0x0000000800b47947 */ /* 0x000fea0003800000 */
.L_x_22087:
        /* <DEDUP_REMOVED lines=13> */
.L_x_22101:
[----:B------:R0:W5:Y:S01]  /*83a0*/  LDG.E.64 R10, desc[UR36][R2.64] ;  /* 0x00000024020a7981 */ /* 0x000162000c1e1b00 */
[----:B------:R-:W-:Y:S05]  /*83b0*/  BRA `(.L_x_22092) ;  /* 0x0000000800787947 */ /* 0x000fea0003800000 */
.L_x_22100:
        /* <DEDUP_REMOVED lines=11> */
[C---:B------:R-:W-:Y:S01]  /*8470*/  VIADD R6, R4.reuse, 0x1000000 ;  /* 0x0100000004067836 */ /* 0x040fe20000000000 */
[----:B------:R-:W-:-:S04]  /*8480*/  IADD3 R2, R4, -0x1, RZ ;  /* 0xffffffff04027810 */ /* 0x000fc80007ffe0ff */
        /* <DEDUP_REMOVED lines=15> */
.L_x_22103:
        /* <DEDUP_REMOVED lines=15> */
.L_x_22102:
[----:B------:R-:W2:Y:S02]  /*8670*/  LDG.E.U16 R0, desc[UR36][R2.64] ;  /* 0x0000002402007981 */ /* 0x000ea4000c1e1500 */
[----:B--2---:R-:W-:-:S04]  /*8680*/  IMAD.U32 R0, R0, 0x10000, RZ ;  /* 0x0001000000007824 */ /* 0x004fc800078e00ff */
[----:B------:R-:W-:-:S04]  /*8690*/  FMUL.FTZ R0, R0, 1 ;  /* 0x3f80000000007820 */ /* 0x000fc80000410000 */
[----:B------:R0:W1:Y:S01]  /*86a0*/  F2F.F64.F32 R10, R0 ;  /* 0x00000000000a7310 */ /* 0x0000620000201800 */
[----:B------:R-:W-:Y:S05]  /*86b0*/  BRA `(.L_x_22092) ;  /* 0x0000000400b87947 */ /* 0x000fea0003800000 */
.L_x_22099:
        /* <DEDUP_REMOVED lines=11> */
.L_x_22106:
        /* <DEDUP_REMOVED lines=21> */
.L_x_22110:
[----:B------:R-:W-:Y:S05]  /*88c0*/  BSYNC B1 ;  /* 0x0000000000017941 */ /* 0x000fea0003800000 */
.L_x_22109:
[----:B------:R-:W-:Y:S01]  /*88d0*/  LEA R3, R0, 0x3b800000, 0x17 ;  /* 0x3b80000000037811 */ /* 0x000fe200078eb8ff */
[----:B------:R-:W-:-:S05]  /*88e0*/  IMAD.SHL.U32 R0, R2, 0x100000, RZ ;  /* 0x0010000002007824 */ /* 0x000fca00078e00ff */
[----:B------:R-:W-:-:S07]  /*88f0*/  LOP3.LUT R0, R3, R0, R4, 0xfe, !PT ;  /* 0x0000000003007212 */ /* 0x000fce00078efe04 */
.L_x_22108:
[----:B------:R-:W-:Y:S05]  /*8900*/  BSYNC B0 ;  /* 0x0000000000007941 */ /* 0x000fea0003800000 */
.L_x_22107:
[----:B------:R-:W-:-:S04]  /*8910*/  FMUL.FTZ R0, R0, 1 ;  /* 0x3f80000000007820 */ /* 0x000fc80000410000 */
[----:B------:R2:W3:Y:S01]  /*8920*/  F2F.F64.F32 R10, R0 ;  /* 0x00000000000a7310 */ /* 0x0004e20000201800 */
[----:B------:R-:W-:Y:S05]  /*8930*/  BRA `(.L_x_22092) ;  /* 0x0000000400187947 */ /* 0x000fea0003800000 */
.L_x_22105:
        /* <DEDUP_REMOVED lines=21> */
.L_x_22114:
[----:B------:R-:W-:Y:S05]  /*8a90*/  BSYNC B1 ;  /* 0x0000000000017941 */ /* 0x000fea0003800000 */
.L_x_22113:
[----:B------:R-:W-:Y:S01]  /*8aa0*/  LEA R3, R0, 0x37800000, 0x17 ;  /* 0x3780000000037811 */ /* 0x000fe200078eb8ff */
[----:B------:R-:W-:-:S05]  /*8ab0*/  IMAD.SHL.U32 R0, R2, 0x200000, RZ ;  /* 0x0020000002007824 */ /* 0x000fca00078e00ff */
[----:B------:R-:W-:-:S07]  /*8ac0*/  LOP3.LUT R0, R3, R0, R4, 0xfe, !PT ;  /* 0x0000000003007212 */ /* 0x000fce00078efe04 */
.L_x_22112:
[----:B------:R-:W-:Y:S05]  /*8ad0*/  BSYNC B0 ;  /* 0x0000000000007941 */ /* 0x000fea0003800000 */
.L_x_22111:
[----:B------:R-:W-:-:S04]  /*8ae0*/  FMUL.FTZ R0, R0, 1 ;  /* 0x3f80000000007820 */ /* 0x000fc80000410000 */
[----:B------:R4:W0:Y:S01]  /*8af0*/  F2F.F64.F32 R10, R0 ;  /* 0x00000000000a7310 */ /* 0x0008220000201800 */
[----:B------:R-:W-:Y:S05]  /*8b00*/  BRA `(.L_x_22092) ;  /* 0x0000000000a47947 */ /* 0x000fea0003800000 */
.L_x_22104:
        /* <DEDUP_REMOVED lines=14> */
.L_x_22118:
[----:B------:R-:W-:Y:S05]  /*8bf0*/  BSYNC B0 ;  /* 0x0000000000007941 */ /* 0x000fea0003800000 */
.L_x_22117:
[----:B------:R-:W-:-:S04]  /*8c00*/  FMUL.FTZ R0, R0, 1 ;  /* 0x3f80000000007820 */ /* 0x000fc80000410000 */
[----:B------:R0:W1:Y:S01]  /*8c10*/  F2F.F64.F32 R10, R0 ;  /* 0x00000000000a7310 */ /* 0x0000620000201800 */
[----:B------:R-:W-:Y:S05]  /*8c20*/  BRA `(.L_x_22092) ;  /* 0x00000000005c7947 */ /* 0x000fea0003800000 */
.L_x_22091:
[----:B------:R-:W-:Y:S01]  /*8c30*/  MOV R2, 0x1c0 ;  /* 0x000001c000027802 */ /* 0x000fe20000000f00 */
[----:B------:R-:W-:Y:S01]  /*8c40*/  ULDC.64 UR4, c[0x4][0x1a0] ;  /* 0x0100680000047ab9 */ /* 0x000fe20000000a00 */
[----:B------:R-:W-:Y:S01]  /*8c50*/  ULDC.64 UR6, c[0x4][0x60] ;  /* 0x0100180000067ab9 */ /* 0x000fe20000000a00 */
[----:B------:R-:W-:Y:S01]  /*8c60*/  IMAD.U32 R4, RZ, RZ, UR4 ;  /* 0x00000004ff047e24 */ /* 0x000fe2000f8e00ff */
[----:B------:R-:W-:Y:S01]  /*8c70*/  HFMA2.MMA R13, -RZ, RZ, 0, 0 ;  /* 0x00000000ff0d7435 */ /* 0x000fe200000001ff */
        /* <DEDUP_REMOVED lines=8> */
[----:B------:R-:W-:-:S07]  /*8d00*/  IMAD.MOV.U32 R12, RZ, RZ, 0x1 ;  /* 0x00000001ff0c7424 */ /* 0x000fce00078e00ff */
[----:B------:R-:W-:-:S07]  /*8d10*/  LEPC R20, `(.L_x_22119) ;  /* 0x000000001014794e */ /* 0x000fce0000000000 */
[----:B0-----:R-:W-:Y:S05]  /*8d20*/  CALL.ABS.NOINC R2 ;  /* 0x0000000002007343 */ /* 0x001fea0003c00000 */
.L_x_22119:
[----:B------:R-:W-:Y:S01]  /*8d30*/  CS2R R10, SRZ ;  /* 0x00000000000a7805 */ /* 0x000fe2000001ff00 */
[----:B------:R-:W-:Y:S06]  /*8d40*/  BRA `(.L_x_22092) ;  /* 0x0000000000147947 */ /* 0x000fec0003800000 */
.L_x_22116:
[----:B------:R-:W2:Y:S02]  /*8d50*/  LDG.E.64 R10, desc[UR36][R2.64] ;  /* 0x00000024020a7981 */ /* 0x000ea4000c1e1b00 */
[----:B--2---:R-:W0:Y:S01]  /*8d60*/  I2F.F64.U64 R10, R10 ;  /* 0x0000000a000a7312 */ /* 0x004e220000301800 */
[----:B------:R-:W-:Y:S05]  /*8d70*/  BRA `(.L_x_22092) ;  /* 0x0000000000087947 */ /* 0x000fea0003800000 */
.L_x_22115:
[----:B------:R-:W2:Y:S02]  /*8d80*/  LDG.E R2, desc[UR36][R2.64] ;  /* 0x0000002402027981 */ /* 0x000ea4000c1e1900 */
[----:B--2---:R0:W1:Y:S02]  /*8d90*/  I2F.F64.U32 R10, R2 ;  /* 0x00000002000a7312 */ /* 0x0040640000201800 */
.L_x_22092:
[----:B01-3-5:R-:W0:Y:S01]  /*8da0*/  MUFU.RSQ64H R9, R11 ;  /* 0x0000000b00097308 */ /* 0x02be220000001c00 */
[----:B------:R-:W-:Y:S01]  /*8db0*/  VIADD R8, R11, 0xfcb00000 ;  /* 0xfcb000000b087836 */ /* 0x000fe20000000000 */
[----:B------:R-:W-:Y:S01]  /*8dc0*/  BSSY B0, `(.L_x_22120) ;  /* 0x0000018000007945 */ /* 0x000fe20003800000 */
[----:B------:R-:W-:Y:S02]  /*8dd0*/  IMAD.MOV.U32 R4, RZ, RZ, 0x0 ;  /* 0x00000000ff047424 */ /* 0x000fe400078e00ff */
        /* <DEDUP_REMOVED lines=16> */
[----:B------:R-:W-:Y:S01]  /*8ee0*/  IMAD.MOV.U32 R10, RZ, RZ, R8 ;  /* 0x000000ffff0a7224 */ /* 0x000fe200078e0008 */
[----:B------:R-:W-:Y:S01]  /*8ef0*/  MOV R8, 0x8f40 ;  /* 0x00008f4000087802 */ /* 0x000fe20000000f00 */
[----:B--2-4-:R-:W-:Y:S02]  /*8f00*/  IMAD.MOV.U32 R0, RZ, RZ, R12 ;  /* 0x000000ffff007224 */ /* 0x014fe400078e000c */
[----:B------:R-:W-:Y:S02]  /*8f10*/  IMAD.MOV.U32 R5, RZ, RZ, R15 ;  /* 0x000000ffff057224 */ /* 0x000fe400078e000f */
[----:B------:R-:W-:-:S07]  /*8f20*/  IMAD.MOV.U32 R11, RZ, RZ, R7 ;  /* 0x000000ffff0b7224 */ /* 0x000fce00078e0007 */
[----:B------:R-:W-:Y:S05]  /*8f30*/  CALL.REL.NOINC `($__internal_0_$__cuda_sm20_dsqrt_rn_f64_mediumpath_v1) ;  /* 0x0000004400a47944 */ /* 0x000fea0003c00000 */
.L_x_22121:
[----:B------:R-:W-:Y:S05]  /*8f40*/  BSYNC B0 ;  /* 0x0000000000007941 */ /* 0x000fea0003800000 */
.L_x_22120:
[----:B------:R-:W2:Y:S02]  /*8f50*/  LDC.U8 R2, c[0x0][0x421] ;  /* 0x00010840ff027b82 */ /* 0x000ea40000000000 */
[----:B--2-4-:R-:W-:-:S04]  /*8f60*/  PRMT R0, R2, 0x9910, RZ ;  /* 0x0000991002007816 */ /* 0x014fc800000000ff */
        /* <DEDUP_REMOVED lines=13> */
.L_x_22125:
[----:B------:R-:W0:Y:S02]  /*9040*/  F2I.S64.F64.TRUNC R4, R4 ;  /* 0x0000000400047311 */ /* 0x000e24000030d900 */
[----:B0-----:R-:W-:-:S05]  /*9050*/  IMAD.MOV.U32 R3, RZ, RZ, R4 ;  /* 0x000000ffff037224 */ /* 0x001fca00078e0004 */
[----:B------:R0:W-:Y:S01]  /*9060*/  STG.E.U8 desc[UR36][R16.64], R3 ;  /* 0x0000000310007986 */ /* 0x0001e2000c101124 */
[----:B------:R-:W-:Y:S05]  /*9070*/  BRA `(.L_x_22127) ;  /* 0x0000000c00f87947 */ /* 0x000fea0003800000 */
.L_x_22124:
        /* <DEDUP_REMOVED lines=9> */
.L_x_22129:
[----:B------:R-:W0:Y:S02]  /*9110*/  F2I.F64.TRUNC R5, R4 ;  /* 0x0000000400057311 */ /* 0x000e24000030d100 */
[----:B0-----:R0:W-:Y:S01]  /*9120*/  STG.E desc[UR36][R16.64], R5 ;  /* 0x0000000510007986 */ /* 0x0011e2000c101924 */
[----:B------:R-:W-:Y:S05]  /*9130*/  BRA `(.L_x_22127) ;  /* 0x0000000c00c87947 */ /* 0x000fea0003800000 */
.L_x_22128:
[----:B------:R-:W0:Y:S02]  /*9140*/  F2I.F64.TRUNC R5, R4 ;  /* 0x0000000400057311 */ /* 0x000e24000030d100 */
[----:B0-----:R0:W-:Y:S01]  /*9150*/  STG.E.U16 desc[UR36][R16.64], R5 ;  /* 0x0000000510007986 */ /* 0x0011e2000c101524 */
[----:B------:R-:W-:Y:S05]  /*9160*/  BRA `(.L_x_22127) ;  /* 0x0000000c00bc7947 */ /* 0x000fea0003800000 */
.L_x_22123:
        /* <DEDUP_REMOVED lines=13> */
.L_x_22131:
        /* <DEDUP_REMOVED lines=8> */
.L_x_22130:
        /* <DEDUP_REMOVED lines=14> */
.L_x_22133:
        /* <DEDUP_REMOVED lines=9> */
.L_x_22132:
[----:B------:R0:W-:Y:S01]  /*9430*/  STG.E.64 desc[UR36][R16.64], R4 ;  /* 0x0000000410007986 */ /* 0x0001e2000c101b24 */
[----:B------:R-:W-:Y:S05]  /*9440*/  BRA `(.L_x_22127) ;  /* 0x0000000c00047947 */ /* 0x000fea0003800000 */
.L_x_22122:
        /* <DEDUP_REMOVED lines=12> */
.L_x_22136:
[----:B------:R-:W-:-:S05]  /*9510*/  CS2R R6, SRZ ;  /* 0x0000000000067805 */ /* 0x000fca000001ff00 */
[----:B------:R0:W-:Y:S01]  /*9520*/  STG.E.128 desc[UR36][R16.64], R4 ;  /* 0x0000000410007986 */ /* 0x0001e2000c101d24 */
[----:B------:R-:W-:Y:S05]  /*9530*/  BRA `(.L_x_22127) ;  /* 0x0000000800c87947 */ /* 0x000fea0003800000 */
.L_x_22135:
        /* <DEDUP_REMOVED lines=25> */
.L_x_22140:
[----:B------:R-:W-:Y:S05]  /*96d0*/  BSYNC B0 ;  /* 0x0000000000007941 */ /* 0x000fea0003800000 */
.L_x_22139:
[----:B------:R-:W-:-:S05]  /*96e0*/  LOP3.LUT R3, R0, R3, RZ, 0xfc, !PT ;  /* 0x0000000300037212 */ /* 0x000fca00078efcff */
[----:B------:R0:W-:Y:S01]  /*96f0*/  STG.E.U8 desc[UR36][R16.64], R3 ;  /* 0x0000000310007986 */ /* 0x0001e2000c101124 */
[----:B------:R-:W-:Y:S05]  /*9700*/  BRA `(.L_x_22127) ;  /* 0x0000000800547947 */ /* 0x000fea0003800000 */
.L_x_22138:
        /* <DEDUP_REMOVED lines=17> */
.L_x_22142:
[----:B------:R-:W-:Y:S02]  /*9820*/  ISETP.GT.U32.AND P0, PT, R2, 0x7f800000, PT ;  /* 0x7f8000000200780c */ /* 0x000fe40003f04070 */
[----:B------:R-:W-:-:S04]  /*9830*/  MOV R0, 0x7f ;  /* 0x0000007f00007802 */ /* 0x000fc80000000f00 */
[----:B------:R-:W-:-:S07]  /*9840*/  SEL R0, R0, 0x7c, P0 ;  /* 0x0000007c00007807 */ /* 0x000fce0000000000 */
.L_x_22143:
[----:B------:R-:W-:Y:S05]  /*9850*/  BSYNC B0 ;  /* 0x0000000000007941 */ /* 0x000fea0003800000 */
.L_x_22141:
[----:B------:R-:W-:-:S04]  /*9860*/  LOP3.LUT R2, R3, 0x80000000, RZ, 0xc0, !PT ;  /* 0x8000000003027812 */ /* 0x000fc800078ec0ff */
[----:B------:R-:W-:-:S04]  /*9870*/  SHF.R.U32.HI R3, RZ, 0x18, R2 ;  /* 0x00000018ff037819 */ /* 0x000fc80000011602 */
[----:B------:R-:W-:-:S05]  /*9880*/  LOP3.LUT R3, R0, R3, RZ, 0xfc, !PT ;  /* 0x0000000300037212 */ /* 0x000fca00078efcff */
[----:B------:R0:W-:Y:S01]  /*9890*/  STG.E.U8 desc[UR36][R16.64], R3 ;  /* 0x0000000310007986 */ /* 0x0001e2000c101124 */
[----:B------:R-:W-:Y:S05]  /*98a0*/  BRA `(.L_x_22127) ;  /* 0x0000000400ec7947 */ /* 0x000fea0003800000 */
.L_x_22137:
        /* <DEDUP_REMOVED lines=8> */
.L_x_22134:
        /* <DEDUP_REMOVED lines=11> */
.L_x_22146:
        /* <DEDUP_REMOVED lines=21> */
.L_x_22149:
[----:B------:R-:W-:-:S04]  /*9b30*/  LOP3.LUT R2, R3, 0x80000000, RZ, 0xc0, !PT ;  /* 0x8000000003027812 */ /* 0x000fc800078ec0ff */
[----:B------:R-:W-:-:S04]  /*9b40*/  SHF.R.U32.HI R3, RZ, 0x18, R2 ;  /* 0x00000018ff037819 */ /* 0x000fc80000011602 */
[----:B------:R-:W-:-:S04]  /*9b50*/  LOP3.LUT R0, R0, R3, RZ, 0xfc, !PT ;  /* 0x0000000300007212 */ /* 0x000fc800078efcff */
[----:B------:R-:W-:-:S07]  /*9b60*/  PRMT R8, R0, 0x7610, R8 ;  /* 0x0000761000087816 */ /* 0x000fce0000000008 */
.L_x_22148:
[----:B------:R-:W-:Y:S05]  /*9b70*/  BSYNC B0 ;  /* 0x0000000000007941 */ /* 0x000fea0003800000 */
.L_x_22147:
[----:B------:R3:W-:Y:S01]  /*9b80*/  STG.E.U8 desc[UR36][R16.64], R8 ;  /* 0x0000000810007986 */ /* 0x0007e2000c101124 */
[----:B------:R-:W-:Y:S05]  /*9b90*/  BRA `(.L_x_22127) ;  /* 0x0000000400307947 */ /* 0x000fea0003800000 */
.L_x_22145:
        /* <DEDUP_REMOVED lines=21> */
.L_x_22152:
[----:B------:R-:W-:-:S04]  /*9cf0*/  LOP3.LUT R2, R3, 0x80000000, RZ, 0xc0, !PT ;  /* 0x8000000003027812 */ /* 0x000fc800078ec0ff */
[----:B------:R-:W-:-:S04]  /*9d00*/  SHF.R.U32.HI R3, RZ, 0x18, R2 ;  /* 0x00000018ff037819 */ /* 0x000fc80000011602 */
[----:B------:R-:W-:-:S04]  /*9d10*/  LOP3.LUT R0, R0, R3, RZ, 0xfc, !PT ;  /* 0x0000000300007212 */ /* 0x000fc800078efcff */
[----:B------:R-:W-:-:S07]  /*9d20*/  PRMT R8, R0, 0x7610, R8 ;  /* 0x0000761000087816 */ /* 0x000fce0000000008 */
.L_x_22151:
[----:B------:R-:W-:Y:S05]  /*9d30*/  BSYNC B0 ;  /* 0x0000000000007941 */ /* 0x000fea0003800000 */
.L_x_22150:
[----:B------:R0:W-:Y:S01]  /*9d40*/  STG.E.U8 desc[UR36][R16.64], R8 ;  /* 0x0000000810007986 */ /* 0x0001e2000c101124 */
[----:B------:R-:W-:Y:S05]  /*9d50*/  BRA `(.L_x_22127) ;  /* 0x0000000000c07947 */ /* 0x000fea0003800000 */
.L_x_22144:
        /* <DEDUP_REMOVED lines=26> */
.L_x_22126:
[----:B------:R-:W-:Y:S01]  /*9f00*/  MOV R0, 0x1c0 ;  /* 0x000001c000007802 */ /* 0x000fe20000000f00 */
[----:B------:R-:W-:Y:S01]  /*9f10*/  ULDC.64 UR4, c[0x4][0x1a0] ;  /* 0x0100680000047ab9 */ /* 0x000fe20000000a00 */
[----:B------:R-:W-:Y:S01]  /*9f20*/  ULDC.64 UR6, c[0x4][0x68] ;  /* 0x01001a0000067ab9 */ /* 0x000fe20000000a00 */
[----:B------:R-:W-:Y:S01]  /*9f30*/  IMAD.U32 R4, RZ, RZ, UR4 ;  /* 0x00000004ff047e24 */ /* 0x000fe2000f8e00ff */
[----:B------:R0:W1:Y:S01]  /*9f40*/  LDC.64 R2, c[0x4][R0] ;  /* 0x0100000000027b82 */ /* 0x0000620000000a00 */
[----:B------:R-:W-:Y:S01]  /*9f50*/  IMAD.U32 R5, RZ, RZ, UR5 ;  /* 0x00000005ff057e24 */ /* 0x000fe2000f8e00ff */
        /* <DEDUP_REMOVED lines=9> */
[----:B-1----:R-:W-:Y:S05]  /*9ff0*/  CALL.ABS.NOINC R2 ;  /* 0x0000000002007343 */ /* 0x002fea0003c00000 */
.L_x_22155:
[----:B------:R-:W-:Y:S05]  /*a000*/  BRA `(.L_x_22127) ;  /* 0x0000000000147947 */ /* 0x000fea0003800000 */
.L_x_22154:
[----:B------:R-:W0:Y:S02]  /*a010*/  F2I.U64.F64.TRUNC R4, R4 ;  /* 0x0000000400047311 */ /* 0x000e24000030d800 */
[----:B0-----:R1:W-:Y:S01]  /*a020*/  STG.E.64 desc[UR36][R16.64], R4 ;  /* 0x0000000410007986 */ /* 0x0013e2000c101b24 */
[----:B------:R-:W-:Y:S05]  /*a030*/  BRA `(.L_x_22127) ;  /* 0x0000000000087947 */ /* 0x000fea0003800000 */
.L_x_22153:
[----:B------:R-:W0:Y:S02]  /*a040*/  F2I.U32.F64.TRUNC R5, R4 ;  /* 0x0000000400057311 */ /* 0x000e24000030d000 */
[----:B0-----:R2:W-:Y:S02]  /*a050*/  STG.E desc[UR36][R16.64], R5 ;  /* 0x0000000510007986 */ /* 0x0015e4000c101924 */
.L_x_22127:
[----:B------:R-:W-:-:S07]  /*a060*/  VIADD R19, R19, 0x80 ;  /* 0x0000008013137836 */ /* 0x000fce0000000000 */
.L_x_22085:
[----:B------:R-:W-:Y:S05]  /*a070*/  BSYNC B6 ;  /* 0x0000000000067941 */ /* 0x000fea0003800000 */
.L_x_22084:
[----:B------:R-:W-:Y:S02]  /*a080*/  ULDC UR4, c[0x0][0x210] ;  /* 0x0000840000047ab9 */ /* 0x000fe40000000800 */
[----:B------:R-:W-:-:S13]  /*a090*/  ISETP.GE.AND P0, PT, R19, UR4, PT ;  /* 0x0000000413007c0c */ /* 0x000fda000bf06270 */
[----:B------:R-:W-:Y:S05]  /*a0a0*/  @P0 EXIT ;  /* 0x000000000000094d */ /* 0x000fea0003800000 */
[----:B0-----:R-:W0:Y:S01]  /*a0b0*/  LDC R6, c[0x0][0x218] ;  /* 0x00008600ff067b82 */ /* 0x001e220000000800 */
[----:B-1234-:R-:W-:Y:S01]  /*a0c0*/  HFMA2.MMA R16, -RZ, RZ, 0, 0 ;  /* 0x00000000ff107435 */ /* 0x01efe200000001ff */
[----:B------:R-:W-:Y:S01]  /*a0d0*/  IMAD.MOV.U32 R0, RZ, RZ, RZ ;  /* 0x000000ffff007224 */ /* 0x000fe200078e00ff */
        /* <DEDUP_REMOVED lines=300> */
.L_x_22156:
        /* <DEDUP_REMOVED lines=21> */
.L_x_22160:
[----:B------:R-:W2:Y:S02]  /*b4f0*/  LDG.E.U8 R2, desc[UR36][R4.64] ;  /* 0x0000002404027981 */ /* 0x000ea4000c1e1100 */
[----:B--2---:R-:W0:Y:S01]  /*b500*/  I2F.F64.U16 R2, R2 ;  /* 0x0000000200027312 */ /* 0x004e220000101800 */
[----:B------:R-:W-:Y:S05]  /*b510*/  BRA `(.L_x_22162) ;  /* 0x0000000c00707947 */ /* 0x000fea0003800000 */
.L_x_22159:
        /* <DEDUP_REMOVED lines=9> */
.L_x_22164:
[----:B------:R-:W2:Y:S02]  /*b5b0*/  LDG.E R2, desc[UR36][R4.64] ;  /* 0x0000002404027981 */ /* 0x000ea4000c1e1900 */
[----:B--2---:R-:W0:Y:S01]  /*b5c0*/  I2F.F64 R2, R2 ;  /* 0x0000000200027312 */ /* 0x004e220000201c00 */
[----:B------:R-:W-:Y:S05]  /*b5d0*/  BRA `(.L_x_22162) ;  /* 0x0000000c00407947 */ /* 0x000fea0003800000 */
.L_x_22163:
[----:B------:R-:W2:Y:S02]  /*b5e0*/  LDG.E.U16 R2, desc[UR36][R4.64] ;  /* 0x0000002404027981 */ /* 0x000ea4000c1e1500 */
[----:B--2---:R-:W0:Y:S01]  /*b5f0*/  I2F.F64.S16 R2, R2 ;  /* 0x0000000200027312 */ /* 0x004e220000101c00 */
[----:B------:R-:W-:Y:S05]  /*b600*/  BRA `(.L_x_22162) ;  /* 0x0000000c00347947 */ /* 0x000fea0003800000 */
.L_x_22158:
        /* <DEDUP_REMOVED lines=10> */
.L_x_22166:
[----:B------:R-:W2:Y:S02]  /*b6b0*/  LDG.E.U16 R0, desc[UR36][R4.64] ;  /* 0x0000002404007981 */ /* 0x000ea4000c1e1500 */
[----:B--2---:R-:W-:-:S05]  /*b6c0*/  HADD2.F32 R0, -RZ, R0.H0_H0 ;  /* 0x20000000ff007230 */ /* 0x004fca0000004100 */
[----:B------:R-:W-:-:S04]  /*b6d0*/  FMUL.FTZ R0, R0, 1 ;  /* 0x3f80000000007820 */ /* 0x000fc80000410000 */
[----:B------:R0:W1:Y:S01]  /*b6e0*/  F2F.F64.F32 R2, R0 ;  /* 0x0000000000027310 */ /* 0x0000620000201800 */
[----:B------:R-:W-:Y:S05]  /*b6f0*/  BRA `(.L_x_22162) ;  /* 0x0000000800f87947 */ /* 0x000fea0003800000 */
.L_x_22165:
        /* <DEDUP_REMOVED lines=10> */
.L_x_22168:
[----:B------:R-:W2:Y:S02]  /*b7a0*/  LDG.E.U16 R4, desc[UR36][R4.64] ;  /* 0x0000002404047981 */ /* 0x000ea4000c1e1500 */
[----:B--2---:R-:W-:-:S05]  /*b7b0*/  HADD2.F32 R0, -RZ, R4.H0_H0 ;  /* 0x20000004ff007230 */ /* 0x004fca0000004100 */
[----:B------:R-:W-:-:S04]  /*b7c0*/  FMUL.FTZ R0, R0, 1 ;  /* 0x3f80000000007820 */ /* 0x000fc80000410000 */
[----:B------:R0:W1:Y:S01]  /*b7d0*/  F2F.F64.F32 R2, R0 ;  /* 0x0000000000027310 */ /* 0x0000620000201800 */
[----:B------:R-:W-:Y:S05]  /*b7e0*/  BRA `(.L_x_22162) ;  /* 0x0000000800bc7947 */ /* 0x000fea0003800000 */
.L_x_22167:
[----:B------:R0:W5:Y:S01]  /*b7f0*/  LDG.E.64 R2, desc[UR36][R4.64] ;  /* 0x0000002404027981 */ /* 0x000162000c1e1b00 */
[----:B------:R-:W-:Y:S05]  /*b800*/  BRA `(.L_x_22162) ;  /* 0x0000000800b47947 */ /* 0x000fea0003800000 */
.L_x_22157:
        /* <DEDUP_REMOVED lines=13> */
.L_x_22171:
[----:B------:R0:W5:Y:S01]  /*b8e0*/  LDG.E.64 R2, desc[UR36][R4.64] ;  /* 0x0000002404027981 */ /* 0x000162000c1e1b00 */
[----:B------:R-:W-:Y:S05]  /*b8f0*/  BRA `(.L_x_22162) ;  /* 0x0000000800787947 */ /* 0x000fea0003800000 */
.L_x_22170:
        /* <DEDUP_REMOVED lines=8> */
[----:B--2---:R-:W-:-:S04]  /*b980*/  SHF.L.U32 R0, R0, 0x18, RZ ;  /* 0x0000001800007819 */ /* 0x004fc800000006ff */
        /* <DEDUP_REMOVED lines=19> */
.L_x_22173:
        /* <DEDUP_REMOVED lines=15> */
.L_x_22172:
[----:B------:R-:W2:Y:S02]  /*bbb0*/  LDG.E.U16 R0, desc[UR36][R4.64] ;  /* 0x0000002404007981 */ /* 0x000ea4000c1e1500 */
[----:B--2---:R-:W-:-:S05]  /*bbc0*/  SHF.L.U32 R0, R0, 0x10, RZ ;  /* 0x0000001000007819 */ /* 0x004fca00000006ff */
[----:B------:R-:W-:-:S04]  /*bbd0*/  FMUL.FTZ R0, R0, 1 ;  /* 0x3f80000000007820 */ /* 0x000fc80000410000 */
[----:B------:R0:W1:Y:S01]  /*bbe0*/  F2F.F64.F32 R2, R0 ;  /* 0x0000000000027310 */ /* 0x0000620000201800 */
[----:B------:R-:W-:Y:S05]  /*bbf0*/  BRA `(.L_x_22162) ;  /* 0x0000000400b87947 */ /* 0x000fea0003800000 */
.L_x_22169:
        /* <DEDUP_REMOVED lines=11> */
.L_x_22176:
        /* <DEDUP_REMOVED lines=21> */
.L_x_22180:
[----:B------:R-:W-:Y:S05]  /*be00*/  BSYNC B1 ;  /* 0x0000000000017941 */ /* 0x000fea0003800000 */
.L_x_22179:
[----:B------:R-:W-:Y:S01]  /*be10*/  LEA R3, R0, 0x3b800000, 0x17 ;  /* 0x3b80000000037811 */ /* 0x000fe200078eb8ff */
[----:B------:R-:W-:-:S05]  /*be20*/  IMAD.SHL.U32 R0, R2, 0x100000, RZ ;  /* 0x0010000002007824 */ /* 0x000fca00078e00ff */
[----:B------:R-:W-:-:S07]  /*be30*/  LOP3.LUT R0, R3, R0, R4, 0xfe, !PT ;  /* 0x0000000003007212 */ /* 0x000fce00078efe04 */
.L_x_22178:
[----:B------:R-:W-:Y:S05]  /*be40*/  BSYNC B0 ;  /* 0x0000000000007941 */ /* 0x000fea0003800000 */
.L_x_22177:
[----:B------:R-:W-:-:S04]  /*be50*/  FMUL.FTZ R0, R0, 1 ;  /* 0x3f80000000007820 */ /* 0x000fc80000410000 */
[----:B------:R1:W2:Y:S01]  /*be60*/  F2F.F64.F32 R2, R0 ;  /* 0x0000000000027310 */ /* 0x0002a20000201800 */
[----:B------:R-:W-:Y:S05]  /*be70*/  BRA `(.L_x_22162) ;  /* 0x0000000400187947 */ /* 0x000fea0003800000 */
.L_x_22175:
        /* <DEDUP_REMOVED lines=21> */
.L_x_22184:
[----:B------:R-:W-:Y:S05]  /*bfd0*/  BSYNC B1 ;  /* 0x0000000000017941 */ /* 0x000fea0003800000 */
.L_x_22183:
[----:B------:R-:W-:Y:S01]  /*bfe0*/  LEA R3, R0, 0x37800000, 0x17 ;  /* 0x3780000000037811 */ /* 0x000fe200078eb8ff */
[----:B------:R-:W-:-:S05]  /*bff0*/  IMAD.SHL.U32 R0, R2, 0x200000, RZ ;  /* 0x0020000002007824 */ /* 0x000fca00078e00ff */
[----:B------:R-:W-:-:S07]  /*c000*/  LOP3.LUT R0, R3, R0, R4, 0xfe, !PT ;  /* 0x0000000003007212 */ /* 0x000fce00078efe04 */
.L_x_22182:
[----:B------:R-:W-:Y:S05]  /*c010*/  BSYNC B0 ;  /* 0x0000000000007941 */ /* 0x000fea0003800000 */
.L_x_22181:
[----:B------:R-:W-:-:S04]  /*c020*/  FMUL.FTZ R0, R0, 1 ;  /* 0x3f80000000007820 */ /* 0x000fc80000410000 */
[----:B------:R3:W4:Y:S01]  /*c030*/  F2F.F64.F32 R2, R0 ;  /* 0x0000000000027310 */ /* 0x0007220000201800 */
[----:B------:R-:W-:Y:S05]  /*c040*/  BRA `(.L_x_22162) ;  /* 0x0000000000a47947 */ /* 0x000fea0003800000 */
.L_x_22174:
        /* <DEDUP_REMOVED lines=14> */
.L_x_22188:
[----:B------:R-:W-:Y:S05]  /*c130*/  BSYNC B0 ;  /* 0x0000000000007941 */ /* 0x000fea0003800000 */
.L_x_22187:
[----:B------:R-:W-:-:S04]  /*c140*/  FMUL.FTZ R0, R0, 1 ;  /* 0x3f80000000007820 */ /* 0x000fc80000410000 */
[----:B------:R0:W1:Y:S01]  /*c150*/  F2F.F64.F32 R2, R0 ;  /* 0x0000000000027310 */ /* 0x0000620000201800 */
[----:B------:R-:W-:Y:S05]  /*c160*/  BRA `(.L_x_22162) ;  /* 0x00000000005c7947 */ /* 0x000fea0003800000 */
.L_x_22161:
        /* <DEDUP_REMOVED lines=16> */
.L_x_22189:
[----:B------:R-:W-:Y:S01]  /*c270*/  CS2R R2, SRZ ;  /* 0x0000000000027805 */ /* 0x000fe2000001ff00 */
[----:B------:R-:W-:Y:S06]  /*c280*/  BRA `(.L_x_22162) ;  /* 0x0000000000147947 */ /* 0x000fec0003800000 */
.L_x_22186:
[----:B------:R-:W2:Y:S02]  /*c290*/  LDG.E.64 R2, desc[UR36][R4.64] ;  /* 0x0000002404027981 */ /* 0x000ea4000c1e1b00 */
[----:B--2---:R-:W0:Y:S01]  /*c2a0*/  I2F.F64.U64 R2, R2 ;  /* 0x0000000200027312 */ /* 0x004e220000301800 */
[----:B------:R-:W-:Y:S05]  /*c2b0*/  BRA `(.L_x_22162) ;  /* 0x0000000000087947 */ /* 0x000fea0003800000 */
.L_x_22185:
[----:B------:R-:W2:Y:S02]  /*c2c0*/  LDG.E R2, desc[UR36][R4.64] ;  /* 0x0000002404027981 */ /* 0x000ea4000c1e1900 */
[----:B--2---:R-:W0:Y:S02]  /*c2d0*/  I2F.F64.U32 R2, R2 ;  /* 0x0000000200027312 */ /* 0x004e240000201800 */
.L_x_22162:
[----:B012-45:R-:W0:Y:S01]  /*c2e0*/  MUFU.RSQ64H R9, R3 ;  /* 0x0000000300097308 */ /* 0x037e220000001c00 */
        /* <DEDUP_REMOVED lines=11> */
[----:B------:R-:W-:Y:S01]  /*c3a0*/  VIADD R7, R11, 0xfff00000 ;  /* 0xfff000000b077836 */ /* 0x000fe20000000000 */
[----:B------:R-:W-:-:S05]  /*c3b0*/  MOV R6, R10 ;  /* 0x0000000a00067202 */ /* 0x000fca0000000f00 */
[----:B------:R-:W-:-:S08]  /*c3c0*/  DFMA R14, R12, -R12, R2 ;  /* 0x8000000c0c0e722b */ /* 0x000fd00000000002 */
[----:B------:R-:W-:Y:S01]  /*c3d0*/  DFMA R4, R14, R6, R12 ;  /* 0x000000060e04722b */ /* 0x000fe2000000000c */
[----:B------:R-:W-:Y:S10]  /*c3e0*/  @!P0 BRA `(.L_x_22191) ;  /* 0x00000000002c8947 */ /* 0x000ff40003800000 */
[----:B---3--:R-:W-:Y:S01]  /*c3f0*/  IMAD.MOV.U32 R0, RZ, RZ, R10 ;  /* 0x000000ffff007224 */ /* 0x008fe200078e000a */
[----:B------:R-:W-:Y:S01]  /*c400*/  MOV R11, R7 ;  /* 0x00000007000b7202 */ /* 0x000fe20000000f00 */
[----:B------:R-:W-:Y:S02]  /*c410*/  IMAD.MOV.U32 R6, RZ, RZ, R2 ;  /* 0x000000ffff067224 */ /* 0x000fe400078e0002 */
[----:B------:R-:W-:Y:S02]  /*c420*/  IMAD.MOV.U32 R9, RZ, RZ, R3 ;  /* 0x000000ffff097224 */ /* 0x000fe400078e0003 */
[----:B------:R-:W-:Y:S01]  /*c430*/  IMAD.MOV.U32 R10, RZ, RZ, R8 ;  /* 0x000000ffff0a7224 */ /* 0x000fe200078e0008 */
[----:B------:R-:W-:Y:S01]  /*c440*/  MOV R8, 0xc4a0 ;  /* 0x0000c4a000087802 */ /* 0x000fe20000000f00 */
[----:B------:R-:W-:Y:S02]  /*c450*/  IMAD.MOV.U32 R4, RZ, RZ, R14 ;  /* 0x000000ffff047224 */ /* 0x000fe400078e000e */
[----:B------:R-:W-:-:S02]  /*c460*/  IMAD.MOV.U32 R5, RZ, RZ, R15 ;  /* 0x000000ffff057224 */ /* 0x000fc400078e000f */
[----:B------:R-:W-:Y:S02]  /*c470*/  IMAD.MOV.U32 R2, RZ, RZ, R12 ;  /* 0x000000ffff027224 */ /* 0x000fe400078e000c */
[----:B------:R-:W-:-:S07]  /*c480*/  IMAD.MOV.U32 R3, RZ, RZ, R13 ;  /* 0x000000ffff037224 */ /* 0x000fce00078e000d */
[----:B------:R-:W-:Y:S05]  /*c490*/  CALL.REL.NOINC `($__internal_0_$__cuda_sm20_dsqrt_rn_f64_mediumpath_v1) ;  /* 0x00000010004c7944 */ /* 0x000fea0003c00000 */
.L_x_22191:
[----:B------:R-:W-:Y:S05]  /*c4a0*/  BSYNC B0 ;  /* 0x0000000000007941 */ /* 0x000fea0003800000 */
.L_x_22190:
        /* <DEDUP_REMOVED lines=15> */
.L_x_22195:
[----:B------:R-:W0:Y:S02]  /*c5a0*/  F2I.S64.F64.TRUNC R4, R4 ;  /* 0x0000000400047311 */ /* 0x000e24000030d900 */
[----:B0-----:R-:W-:-:S05]  /*c5b0*/  IMAD.MOV.U32 R3, RZ, RZ, R4 ;  /* 0x000000ffff037224 */ /* 0x001fca00078e0004 */
[----:B------:R-:W-:Y:S01]  /*c5c0*/  STG.E.U8 desc[UR36][R16.64], R3 ;  /* 0x0000000310007986 */ /* 0x000fe2000c101124 */
[----:B------:R-:W-:Y:S05]  /*c5d0*/  EXIT ;  /* 0x000000000000794d */ /* 0x000fea0003800000 */
.L_x_22194:
        /* <DEDUP_REMOVED lines=9> */
.L_x_22198:
[----:B------:R-:W0:Y:S02]  /*c670*/  F2I.F64.TRUNC R5, R4 ;  /* 0x0000000400057311 */ /* 0x000e24000030d100 */
[----:B0-----:R-:W-:Y:S01]  /*c680*/  STG.E desc[UR36][R16.64], R5 ;  /* 0x0000000510007986 */ /* 0x001fe2000c101924 */
[----:B------:R-:W-:Y:S05]  /*c690*/  EXIT ;  /* 0x000000000000794d */ /* 0x000fea0003800000 */
.L_x_22197:
[----:B------:R-:W0:Y:S02]  /*c6a0*/  F2I.F64.TRUNC R5, R4 ;  /* 0x0000000400057311 */ /* 0x000e24000030d100 */
[----:B0-----:R-:W-:Y:S01]  /*c6b0*/  STG.E.U16 desc[UR36][R16.64], R5 ;  /* 0x0000000510007986 */ /* 0x001fe2000c101524 */
[----:B------:R-:W-:Y:S05]  /*c6c0*/  EXIT ;  /* 0x000000000000794d */ /* 0x000fea0003800000 */
.L_x_22193:
        /* <DEDUP_REMOVED lines=13> */
.L_x_22200:
        /* <DEDUP_REMOVED lines=8> */
.L_x_22199:
        /* <DEDUP_REMOVED lines=14> */
.L_x_22202:
        /* <DEDUP_REMOVED lines=9> */
.L_x_22201:
[----:B------:R-:W-:Y:S01]  /*c990*/  STG.E.64 desc[UR36][R16.64], R4 ;  /* 0x0000000410007986 */ /* 0x000fe2000c101b24 */
[----:B------:R-:W-:Y:S05]  /*c9a0*/  EXIT ;  /* 0x000000000000794d */ /* 0x000fea0003800000 */
.L_x_22192:
        /* <DEDUP_REMOVED lines=12> */
.L_x_22205:
[----:B------:R-:W-:-:S05]  /*ca70*/  CS2R R6, SRZ ;  /* 0x0000000000067805 */ /* 0x000fca000001ff00 */
[----:B------:R-:W-:Y:S01]  /*ca80*/  STG.E.128 desc[UR36][R16.64], R4 ;  /* 0x0000000410007986 */ /* 0x000fe2000c101d24 */
[----:B------:R-:W-:Y:S05]  /*ca90*/  EXIT ;  /* 0x000000000000794d */ /* 0x000fea0003800000 */
.L_x_22204:
        /* <DEDUP_REMOVED lines=25> */
.L_x_22209:
[----:B------:R-:W-:Y:S05]  /*cc30*/  BSYNC B0 ;  /* 0x0000000000007941 */ /* 0x000fea0003800000 */
.L_x_22208:
[----:B------:R-:W-:-:S05]  /*cc40*/  LOP3.LUT R3, R0, R3, RZ, 0xfc, !PT ;  /* 0x0000000300037212 */ /* 0x000fca00078efcff */
[----:B------:R-:W-:Y:S01]  /*cc50*/  STG.E.U8 desc[UR36][R16.64], R3 ;  /* 0x0000000310007986 */ /* 0x000fe2000c101124 */
[----:B------:R-:W-:Y:S05]  /*cc60*/  EXIT ;  /* 0x000000000000794d */ /* 0x000fea0003800000 */
.L_x_22207:
        /* <DEDUP_REMOVED lines=17> */
.L_x_22211:
[----:B------:R-:W-:Y:S01]  /*cd80*/  IMAD.MOV.U32 R0, RZ, RZ, 0x7f ;  /* 0x0000007fff007424 */ /* 0x000fe200078e00ff */
[----:B------:R-:W-:-:S04]  /*cd90*/  ISETP.GT.U32.AND P0, PT, R2, 0x7f800000, PT ;  /* 0x7f8000000200780c */ /* 0x000fc80003f04070 */
[----:B------:R-:W-:-:S09]  /*cda0*/  SEL R0, R0, 0x7c, P0 ;  /* 0x0000007c00007807 */ /* 0x000fd20000000000 */
.L_x_22212:
[----:B------:R-:W-:Y:S05]  /*cdb0*/  BSYNC B0 ;  /* 0x0000000000007941 */ /* 0x000fea0003800000 */
.L_x_22210:
[----:B------:R-:W-:-:S04]  /*cdc0*/  LOP3.LUT R2, R3, 0x80000000, RZ, 0xc0, !PT ;  /* 0x8000000003027812 */ /* 0x000fc800078ec0ff */
[----:B------:R-:W-:-:S04]  /*cdd0*/  SHF.R.U32.HI R3, RZ, 0x18, R2 ;  /* 0x00000018ff037819 */ /* 0x000fc80000011602 */
[----:B------:R-:W-:-:S05]  /*cde0*/  LOP3.LUT R3, R0, R3, RZ, 0xfc, !PT ;  /* 0x0000000300037212 */ /* 0x000fca00078efcff */
[----:B------:R-:W-:Y:S01]  /*cdf0*/  STG.E.U8 desc[UR36][R16.64], R3 ;  /* 0x0000000310007986 */ /* 0x000fe2000c101124 */
[----:B------:R-:W-:Y:S05]  /*ce00*/  EXIT ;  /* 0x000000000000794d */ /* 0x000fea0003800000 */
.L_x_22206:
        /* <DEDUP_REMOVED lines=8> */
.L_x_22203:
        /* <DEDUP_REMOVED lines=11> */
.L_x_22215:
        /* <DEDUP_REMOVED lines=21> */
.L_x_22218:
[----:B------:R-:W-:-:S04]  /*d090*/  LOP3.LUT R2, R3, 0x80000000, RZ, 0xc0, !PT ;  /* 0x8000000003027812 */ /* 0x000fc800078ec0ff */
[----:B------:R-:W-:-:S04]  /*d0a0*/  SHF.R.U32.HI R3, RZ, 0x18, R2 ;  /* 0x00000018ff037819 */ /* 0x000fc80000011602 */
[----:B------:R-:W-:-:S04]  /*d0b0*/  LOP3.LUT R0, R0, R3, RZ, 0xfc, !PT ;  /* 0x0000000300007212 */ /* 0x000fc800078efcff */
[----:B------:R-:W-:-:S07]  /*d0c0*/  PRMT R8, R0, 0x7610, R8 ;  /* 0x0000761000087816 */ /* 0x000fce0000000008 */
.L_x_22217:
[----:B------:R-:W-:Y:S05]  /*d0d0*/  BSYNC B0 ;  /* 0x0000000000007941 */ /* 0x000fea0003800000 */
.L_x_22216:
[----:B------:R-:W-:Y:S01]  /*d0e0*/  STG.E.U8 desc[UR36][R16.64], R8 ;  /* 0x0000000810007986 */ /* 0x000fe2000c101124 */
[----:B------:R-:W-:Y:S05]  /*d0f0*/  EXIT ;  /* 0x000000000000794d */ /* 0x000fea0003800000 */
.L_x_22214:
        /* <DEDUP_REMOVED lines=21> */
.L_x_22221:
[----:B------:R-:W-:-:S04]  /*d250*/  LOP3.LUT R2, R3, 0x80000000, RZ, 0xc0, !PT ;  /* 0x8000000003027812 */ /* 0x000fc800078ec0ff */
[----:B------:R-:W-:-:S04]  /*d260*/  SHF.R.U32.HI R3, RZ, 0x18, R2 ;  /* 0x00000018ff037819 */ /* 0x000fc80000011602 */
[----:B------:R-:W-:-:S04]  /*d270*/  LOP3.LUT R0, R0, R3, RZ, 0xfc, !PT ;  /* 0x0000000300007212 */ /* 0x000fc800078efcff */
[----:B------:R-:W-:-:S07]  /*d280*/  PRMT R8, R0, 0x7610, R8 ;  /* 0x0000761000087816 */ /* 0x000fce0000000008 */
.L_x_22220:
[----:B------:R-:W-:Y:S05]  /*d290*/  BSYNC B0 ;  /* 0x0000000000007941 */ /* 0x000fea0003800000 */
.L_x_22219:
[----:B------:R-:W-:Y:S01]  /*d2a0*/  STG.E.U8 desc[UR36][R16.64], R8 ;  /* 0x0000000810007986 */ /* 0x000fe2000c101124 */
[----:B------:R-:W-:Y:S05]  /*d2b0*/  EXIT ;  /* 0x000000000000794d */ /* 0x000fea0003800000 */
.L_x_22213:
        /* <DEDUP_REMOVED lines=26> */
.L_x_22196:
        /* <DEDUP_REMOVED lines=16> */
.L_x_22224:
[----:B------:R-:W-:Y:S05]  /*d560*/  EXIT ;  /* 0x000000000000794d */ /* 0x000fea0003800000 */
.L_x_22223:
[----:B------:R-:W0:Y:S02]  /*d570*/  F2I.U64.F64.TRUNC R4, R4 ;  /* 0x0000000400047311 */ /* 0x000e24000030d800 */
[----:B0-----:R-:W-:Y:S01]  /*d580*/  STG.E.64 desc[UR36][R16.64], R4 ;  /* 0x0000000410007986 */ /* 0x001fe2000c101b24 */
[----:B------:R-:W-:Y:S05]  /*d590*/  EXIT ;  /* 0x000000000000794d */ /* 0x000fea0003800000 */
.L_x_22222:
[----:B------:R-:W0:Y:S02]  /*d5a0*/  F2I.U32.F64.TRUNC R5, R4 ;  /* 0x0000000400057311 */ /* 0x000e24000030d000 */
[----:B0-----:R-:W-:Y:S01]  /*d5b0*/  STG.E desc[UR36][R16.64], R5 ;  /* 0x0000000510007986 */ /* 0x001fe2000c101924 */
[----:B------:R-:W-:Y:S05]  /*d5c0*/  EXIT ;  /* 0x000000000000794d */ /* 0x000fea0003800000 */
        .weak           $__internal_0_$__cuda_sm20_dsqrt_rn_f64_mediumpath_v1
        .type           $__internal_0_$__cuda_sm20_dsqrt_rn_f64_mediumpath_v1,@function
        .size           $__internal_0_$__cuda_sm20_dsqrt_rn_f64_mediumpath_v1,(.L_x_36095 - $__internal_0_$__cuda_sm20_dsqrt_rn_f64_mediumpath_v1)
$__internal_0_$__cuda_sm20_dsqrt_rn_f64_mediumpath_v1:
[----:B------:R-:W-:Y:S01]  /*d5d0*/  ISETP.GE.U32.AND P0, PT, R10, -0x3400000, PT ;  /* 0xfcc000000a00780c */ /* 0x000fe20003f06070 */
[----:B------:R-:W-:Y:S01]  /*d5e0*/  BSSY B1, `(.L_x_22225) ;  /* 0x0000025000017945 */ /* 0x000fe20003800000 */
[----:B------:R-:W-:Y:S02]  /*d5f0*/  IMAD.MOV.U32 R7, RZ, RZ, R9 ;  /* 0x000000ffff077224 */ /* 0x000fe400078e0009 */
[----:B------:R-:W-:-:S09]  /*d600*/  IMAD.MOV.U32 R10, RZ, RZ, R0 ;  /* 0x000000ffff0a7224 */ /* 0x000fd200078e0000 */
[----:B------:R-:W-:Y:S05]  /*d610*/  @!P0 BRA `(.L_x_22226) ;  /* 0x0000000000208947 */ /* 0x000fea0003800000 */
[----:B------:R-:W-:-:S10]  /*d620*/  DFMA.RM R4, R4, R10, R2 ;  /* 0x0000000a0404722b */ /* 0x000fd40000004002 */
[----:B------:R-:W-:-:S05]  /*d630*/  IADD3 R2, P0, R4, 0x1, RZ ;  /* 0x0000000104027810 */ /* 0x000fca0007f1e0ff */
[----:B------:R-:W-:-:S06]  /*d640*/  IMAD.X R3, RZ, RZ, R5, P0 ;  /* 0x000000ffff037224 */ /* 0x000fcc00000e0605 */
[----:B------:R-:W-:-:S08]  /*d650*/  DFMA.RP R6, -R4, R2, R6 ;  /* 0x000000020406722b */ /* 0x000fd00000008106 */
[----:B------:R-:W-:-:S06]  /*d660*/  DSETP.GT.AND P0, PT, R6, RZ, PT ;  /* 0x000000ff0600722a */ /* 0x000fcc0003f04000 */
[----:B------:R-:W-:Y:S02]  /*d670*/  FSEL R2, R2, R4, P0 ;  /* 0x0000000402027208 */ /* 0x000fe40000000000 */
[----:B------:R-:W-:Y:S01]  /*d680*/  FSEL R3, R3, R5, P0 ;  /* 0x0000000503037208 */ /* 0x000fe20000000000 */
[----:B------:R-:W-:Y:S06]  /*d690*/  BRA `(.L_x_22227) ;  /* 0x0000000000647947 */ /* 0x000fec0003800000 */
.L_x_22226:
[----:B------:R-:W-:-:S14]  /*d6a0*/  DSETP.NE.AND P0, PT, R6, RZ, PT ;  /* 0x000000ff0600722a */ /* 0x000fdc0003f05000 */
[----:B------:R-:W-:Y:S05]  /*d6b0*/  @!P0 BRA `(.L_x_22228) ;  /* 0x0000000000588947 */ /* 0x000fea0003800000 */
[----:B------:R-:W-:-:S13]  /*d6c0*/  ISETP.GE.AND P0, PT, R7, RZ, PT ;  /* 0x000000ff0700720c */ /* 0x000fda0003f06270 */
[----:B------:R-:W-:Y:S02]  /*d6d0*/  @!P0 IMAD.MOV.U32 R2, RZ, RZ, 0x0 ;  /* 0x00000000ff028424 */ /* 0x000fe400078e00ff */
[----:B------:R-:W-:Y:S01]  /*d6e0*/  @!P0 IMAD.MOV.U32 R3, RZ, RZ, -0x80000 ;  /* 0xfff80000ff038424 */ /* 0x000fe200078e00ff */
[----:B------:R-:W-:Y:S06]  /*d6f0*/  @!P0 BRA `(.L_x_22227) ;  /* 0x00000000004c8947 */ /* 0x000fec0003800000 */
[----:B------:R-:W-:-:S13]  /*d700*/  ISETP.GT.AND P0, PT, R7, 0x7fefffff, PT ;  /* 0x7fefffff0700780c */ /* 0x000fda0003f04270 */
[----:B------:R-:W-:Y:S05]  /*d710*/  @P0 BRA `(.L_x_22228) ;  /* 0x0000000000400947 */ /* 0x000fea0003800000 */
[----:B------:R-:W-:Y:S01]  /*d720*/  DMUL R6, R6, 8.11296384146066816958e+31 ;  /* 0x4690000006067828 */ /* 0x000fe20000000000 */
[----:B------:R-:W-:Y:S01]  /*d730*/  MOV R2, RZ ;  /* 0x000000ff00027202 */ /* 0x000fe20000000f00 */
[----:B------:R-:W-:Y:S02]  /*d740*/  IMAD.MOV.U32 R10, RZ, RZ, 0x0 ;  /* 0x00000000ff0a7424 */ /* 0x000fe400078e00ff */
[----:B------:R-:W-:Y:S02]  /*d750*/  IMAD.MOV.U32 R11, RZ, RZ, 0x3fd80000 ;  /* 0x3fd80000ff0b7424 */ /* 0x000fe400078e00ff */
[----:B------:R-:W0:Y:S02]  /*d760*/  MUFU.RSQ64H R3, R7 ;  /* 0x0000000700037308 */ /* 0x000e240000001c00 */
[----:B0-----:R-:W-:-:S08]  /*d770*/  DMUL R4, R2, R2 ;  /* 0x0000000202047228 */ /* 0x001fd00000000000 */
[----:B------:R-:W-:-:S08]  /*d780*/  DFMA R4, R6, -R4, 1 ;  /* 0x3ff000000604742b */ /* 0x000fd00000000804 */
[----:B------:R-:W-:Y:S02]  /*d790*/  DFMA R10, R4, R10, 0.5 ;  /* 0x3fe00000040a742b */ /* 0x000fe4000000000a */
[----:B------:R-:W-:-:S08]  /*d7a0*/  DMUL R4, R2, R4 ;  /* 0x0000000402047228 */ /* 0x000fd00000000000 */
[----:B------:R-:W-:-:S08]  /*d7b0*/  DFMA R4, R10, R4, R2 ;  /* 0x000000040a04722b */ /* 0x000fd00000000002 */
[----:B------:R-:W-:Y:S02]  /*d7c0*/  DMUL R2, R6, R4 ;  /* 0x0000000406027228 */ /* 0x000fe40000000000 */
[----:B------:R-:W-:-:S06]  /*d7d0*/  VIADD R5, R5, 0xfff00000 ;  /* 0xfff0000005057836 */ /* 0x000fcc0000000000 */
[----:B------:R-:W-:-:S08]  /*d7e0*/  DFMA R10, R2, -R2, R6 ;  /* 0x80000002020a722b */ /* 0x000fd00000000006 */
[----:B------:R-:W-:-:S10]  /*d7f0*/  DFMA R2, R4, R10, R2 ;  /* 0x0000000a0402722b */ /* 0x000fd40000000002 */
[----:B------:R-:W-:Y:S01]  /*d800*/  VIADD R3, R3, 0xfcb00000 ;  /* 0xfcb0000003037836 */ /* 0x000fe20000000000 */
[----:B------:R-:W-:Y:S06]  /*d810*/  BRA `(.L_x_22227) ;  /* 0x0000000000047947 */ /* 0x000fec0003800000 */
.L_x_22228:
[----:B------:R-:W-:-:S11]  /*d820*/  DADD R2, R6, R6 ;  /* 0x0000000006027229 */ /* 0x000fd60000000006 */
.L_x_22227:
[----:B------:R-:W-:Y:S05]  /*d830*/  BSYNC B1 ;  /* 0x0000000000017941 */ /* 0x000fea0003800000 */
.L_x_22225:
[----:B------:R-:W-:Y:S02]  /*d840*/  IMAD.MOV.U32 R9, RZ, RZ, 0x0 ;  /* 0x00000000ff097424 */ /* 0x000fe400078e00ff */
[----:B------:R-:W-:Y:S02]  /*d850*/  IMAD.MOV.U32 R4, RZ, RZ, R2 ;  /* 0x000000ffff047224 */ /* 0x000fe400078e0002 */
[----:B------:R-:W-:Y:S01]  /*d860*/  IMAD.MOV.U32 R5, RZ, RZ, R3 ;  /* 0x000000ffff057224 */ /* 0x000fe200078e0003 */
[----:B------:R-:W-:Y:S06]  /*d870*/  RET.REL.NODEC R8 `(_ZN2at6native18elementwise_kernelILi128ELi4EZNS0_15gpu_kernel_implIZZZNS0_16sqrt_kernel_cudaERNS_18TensorIteratorBaseEENKUlvE0_clEvENKUlvE_clEvEUldE_EEvS4_RKT_EUliE_EEviT1_) ;  /* 0xffffff2408e07950 */ /* 0x000fec0003c3ffff */
.L_x_22229:
        /* <DEDUP_REMOVED lines=16> */
.L_x_36095:


//--------------------- .text._ZN2at6native27unrolled_elementwise_kernelIZZZNS0_16sqrt_kernel_cudaERNS_18TensorIteratorBaseEENKUlvE0_clEvENKUlvE_clEvEUldE_St5arrayIPcLm2EELi4E23TrivialOffsetCalculatorILi1EjESB_NS0_6memory12LoadWithCastILi1EEENSC_13StoreWithCastILi1EEEEEviT_T0_T2_T3_T4_T5_ --------------------------
	.section	.text._ZN2at6native27unrolled_elementwise_kernelIZZZNS0_16sqrt_kernel_cudaERNS_18TensorIteratorBaseEENKUlvE0_clEvENKUlvE_clEvEUldE_St5arrayIPcLm2EELi4E23TrivialOffsetCalculatorILi1EjESB_NS0_6memory12LoadWithCastILi1EEENSC_13StoreWithCastILi1EEEEEviT_T0_T2_T3_T4_T5_,"ax",@progbits
	.align	128
        .global         _ZN2at6native27unrolled_elementwise_kernelIZZZNS0_16sqrt_kernel_cudaERNS_18TensorIteratorBaseEENKUlvE0_clEvENKUlvE_clEvEUldE_St5arrayIPcLm2EELi4E23TrivialOffsetCalculatorILi1EjESB_NS0_6memory12LoadWithCastILi1EEENSC_13StoreWithCastILi1EEEEEviT_T0_T2_T3_T4_T5_
        .type           _ZN2at6native27unrolled_elementwise_kernelIZZZNS0_16sqrt_kernel_cudaERNS_18TensorIteratorBaseEENKUlvE0_clEvENKUlvE_clEvEUldE_St5arrayIPcLm2EELi4E23TrivialOffsetCalculatorILi1EjESB_NS0_6memory12LoadWithCastILi1EEENSC_13StoreWithCastILi1EEEEEviT_T0_T2_T3_T4_T5_,@function
        .size           _ZN2at6native27unrolled_elementwise_kernelIZZZNS0_16sqrt_kernel_cudaERNS_18TensorIteratorBaseEENKUlvE0_clEvENKUlvE_clEvEUldE_St5arrayIPcLm2EELi4E23TrivialOffsetCalculatorILi1EjESB_NS0_6memory12LoadWithCastILi1EEENSC_13StoreWithCastILi1EEEEEviT_T0_T2_T3_T4_T5_,(.L_x_36096 - _ZN2at6native27unrolled_elementwise_kernelIZZZNS0_16sqrt_kernel_cudaERNS_18TensorIteratorBaseEENKUlvE0_clEvENKUlvE_clEvEUldE_St5arrayIPcLm2EELi4E23TrivialOffsetCalculatorILi1EjESB_NS0_6memory12LoadWithCastILi1EEENSC_13StoreWithCastILi1EEEEEviT_T0_T2_T3_T4_T5_)
        .other          _ZN2at6native27unrolled_elementwise_kernelIZZZNS0_16sqrt_kernel_cudaERNS_18TensorIteratorBaseEENKUlvE0_clEvENKUlvE_clEvEUldE_St5arrayIPcLm2EELi4E23TrivialOffsetCalculatorILi1EjESB_NS0_6memory12LoadWithCastILi1EEENSC_13StoreWithCastILi1EEEEEviT_T0_T2_T3_T4_T5_,@"STO_CUDA_ENTRY STV_DEFAULT"
_ZN2at6native27unrolled_elementwise_kernelIZZZNS0_16sqrt_kernel_cudaERNS_18TensorIteratorBaseEENKUlvE0_clEvENKUlvE_clEvEUldE_St5arrayIPcLm2EELi4E23TrivialOffsetCalculatorILi1EjESB_NS0_6memory12LoadWithCastILi1EEENSC_13StoreWithCastILi1EEEEEviT_T0_T2_T3_T4_T5_:
.text._ZN2at6native27unrolled_elementwise_kernelIZZZNS0_16sqrt_kernel_cudaERNS_18TensorIteratorBaseEENKUlvE0_clEvENKUlvE_clEvEUldE_St5arrayIPcLm2EELi4E23TrivialOffsetCalculatorILi1EjESB_NS0_6memory12LoadWithCastILi1EEENSC_13StoreWithCastILi1EEEEEviT_T0_T2_T3_T4_T5_:
        /* <DEDUP_REMOVED lines=32> */
.L_x_22235:
[----:B------:R-:W2:Y:S02]  /*0200*/  LDG.E.U8 R4, desc[UR36][R4.64] ;  /* 0x0000002404047981 */ /* 0x000ea4000c1e1100 */
[----:B--2---:R0:W1:Y:S01]  /*0210*/  I2F.F64.U16 R26, R4 ;  /* 0x00000004001a7312 */ /* 0x0040620000101800 */
[----:B------:R-:W-:Y:S05]  /*0220*/  BRA `(.L_x_22237) ;  /* 0x0000000c00747947 */ /* 0x000fea0003800000 */
.L_x_22234:
        /* <DEDUP_REMOVED lines=9> */
.L_x_22239:
[----:B------:R-:W2:Y:S02]  /*02c0*/  LDG.E R4, desc[UR36][R4.64] ;  /* 0x0000002404047981 */ /* 0x000ea4000c1e1900 */
[----:B--2---:R1:W2:Y:S01]  /*02d0*/  I2F.F64 R26, R4 ;  /* 0x00000004001a7312 */ /* 0x0042a20000201c00 */
[----:B------:R-:W-:Y:S05]  /*02e0*/  BRA `(.L_x_22237) ;  /* 0x0000000c00447947 */ /* 0x000fea0003800000 */
.L_x_22238:
[----:B------:R-:W2:Y:S02]  /*02f0*/  LDG.E.U16 R4, desc[UR36][R4.64] ;  /* 0x0000002404047981 */ /* 0x000ea4000c1e1500 */
[----:B--2---:R3:W4:Y:S01]  /*0300*/  I2F.F64.S16 R26, R4 ;  /* 0x00000004001a7312 */ /* 0x0047220000101c00 */
[----:B------:R-:W-:Y:S05]  /*0310*/  BRA `(.L_x_22237) ;  /* 0x0000000c00387947 */ /* 0x000fea0003800000 */
.L_x_22233:
        /* <DEDUP_REMOVED lines=10> */
.L_x_22241:
[----:B------:R-:W2:Y:S02]  /*03c0*/  LDG.E.U16 R0, desc[UR36][R4.64] ;  /* 0x0000002404007981 */ /* 0x000ea4000c1e1500 */
[----:B--2---:R-:W-:-:S05]  /*03d0*/  HADD2.F32 R0, -RZ, R0.H0_H0 ;  /* 0x20000000ff007230 */ /* 0x004fca0000004100 */
[----:B------:R-:W-:-:S04]  /*03e0*/  FMUL.FTZ R0, R0, 1 ;  /* 0x3f80000000007820 */ /* 0x000fc80000410000 */
[----:B------:R0:W1:Y:S01]  /*03f0*/  F2F.F64.F32 R26, R0 ;  /* 0x00000000001a7310 */ /* 0x0000620000201800 */
[----:B------:R-:W-:Y:S05]  /*0400*/  BRA `(.L_x_22237) ;  /* 0x0000000800fc7947 */ /* 0x000fea0003800000 */
.L_x_22240:
        /* <DEDUP_REMOVED lines=10> */
.L_x_22243:
[----:B------:R-:W2:Y:S02]  /*04b0*/  LDG.E.U16 R4, desc[UR36][R4.64] ;  /* 0x0000002404047981 */ /* 0x000ea4000c1e1500 */
[----:B--2---:R-:W-:-:S05]  /*04c0*/  HADD2.F32 R0, -RZ, R4.H0_H0 ;  /* 0x20000004ff007230 */ /* 0x004fca0000004100 */
[----:B------:R-:W-:-:S04]  /*04d0*/  FMUL.FTZ R0, R0, 1 ;  /* 0x3f80000000007820 */ /* 0x000fc80000410000 */
[----:B------:R0:W1:Y:S01]  /*04e0*/  F2F.F64.F32 R26, R0 ;  /* 0x00000000001a7310 */ /* 0x0000620000201800 */
[----:B------:R-:W-:Y:S05]  /*04f0*/  BRA `(.L_x_22237) ;  /* 0x0000000800c07947 */ /* 0x000fea0003800000 */
.L_x_22242:
[----:B------:R0:W5:Y:S01]  /*0500*/  LDG.E.64 R26, desc[UR36][R4.64] ;  /* 0x00000024041a7981 */ /* 0x000162000c1e1b00 */
[----:B------:R-:W-:Y:S05]  /*0510*/  BRA `(.L_x_22237) ;  /* 0x0000000800b87947 */ /* 0x000fea0003800000 */
.L_x_22232:
        /* <DEDUP_REMOVED lines=13> */
.L_x_22246:
[----:B------:R0:W5:Y:S01]  /*05f0*/  LDG.E.64 R26, desc[UR36][R4.64] ;  /* 0x00000024041a7981 */ /* 0x000162000c1e1b00 */
[----:B------:R-:W-:Y:S05]  /*0600*/  BRA `(.L_x_22237) ;  /* 0x00000008007c7947 */ /* 0x000fea0003800000 */
.L_x_22245:
        /* <DEDUP_REMOVED lines=28> */
.L_x_22248:
        /* <DEDUP_REMOVED lines=16> */
.L_x_22247:
[----:B------:R-:W2:Y:S02]  /*08d0*/  LDG.E.U16 R0, desc[UR36][R4.64] ;  /* 0x0000002404007981 */ /* 0x000ea4000c1e1500 */
[----:B--2---:R-:W-:-:S04]  /*08e0*/  IMAD.U32 R0, R0, 0x10000, RZ ;  /* 0x0001000000007824 */ /* 0x004fc800078e00ff */
[----:B------:R-:W-:-:S04]  /*08f0*/  FMUL.FTZ R0, R0, 1 ;  /* 0x3f80000000007820 */ /* 0x000fc80000410000 */
[----:B------:R0:W1:Y:S01]  /*0900*/  F2F.F64.F32 R26, R0 ;  /* 0x00000000001a7310 */ /* 0x0000620000201800 */
[----:B------:R-:W-:Y:S05]  /*0910*/  BRA `(.L_x_22237) ;  /* 0x0000000400b87947 */ /* 0x000fea0003800000 */
.L_x_22244:
        /* <DEDUP_REMOVED lines=11> */
.L_x_22251:
        /* <DEDUP_REMOVED lines=21> */
.L_x_22255:
[----:B------:R-:W-:Y:S05]  /*0b20*/  BSYNC B1 ;  /* 0x0000000000017941 */ /* 0x000fea0003800000 */
.L_x_22254:
[----:B------:R-:W-:Y:S01]  /*0b30*/  LEA R5, R0, 0x3b800000, 0x17 ;  /* 0x3b80000000057811 */ /* 0x000fe200078eb8ff */
[----:B------:R-:W-:-:S05]  /*0b40*/  IMAD.SHL.U32 R0, R3, 0x100000, RZ ;  /* 0x0010000003007824 */ /* 0x000fca00078e00ff */
[----:B------:R-:W-:-:S07]  /*0b50*/  LOP3.LUT R0, R5, R0, R6, 0xfe, !PT ;  /* 0x0000000005007212 */ /* 0x000fce00078efe06 */
.L_x_22253:
[----:B------:R-:W-:Y:S05]  /*0b60*/  BSYNC B0 ;  /* 0x0000000000007941 */ /* 0x000fea0003800000 */
.L_x_22252:
[----:B------:R-:W-:-:S04]  /*0b70*/  FMUL.FTZ R0, R0, 1 ;  /* 0x3f80000000007820 */ /* 0x000fc80000410000 */
[----:B------:R0:W1:Y:S01]  /*0b80*/  F2F.F64.F32 R26, R0 ;  /* 0x00000000001a7310 */ /* 0x0000620000201800 */
[----:B------:R-:W-:Y:S05]  /*0b90*/  BRA `(.L_x_22237) ;  /* 0x0000000400187947 */ /* 0x000fea0003800000 */
.L_x_22250:
        /* <DEDUP_REMOVED lines=21> */
.L_x_22259:
[----:B------:R-:W-:Y:S05]  /*0cf0*/  BSYNC B1 ;  /* 0x0000000000017941 */ /* 0x000fea0003800000 */
.L_x_22258:
[----:B------:R-:W-:Y:S01]  /*0d00*/  LEA R5, R0, 0x37800000, 0x17 ;  /* 0x3780000000057811 */ /* 0x000fe200078eb8ff */
[----:B------:R-:W-:-:S05]  /*0d10*/  IMAD.SHL.U32 R0, R3, 0x200000, RZ ;  /* 0x0020000003007824 */ /* 0x000fca00078e00ff */
[----:B------:R-:W-:-:S07]  /*0d20*/  LOP3.LUT R0, R5, R0, R6, 0xfe, !PT ;  /* 0x0000000005007212 */ /* 0x000fce00078efe06 */
.L_x_22257:
[----:B------:R-:W-:Y:S05]  /*0d30*/  BSYNC B0 ;  /* 0x0000000000007941 */ /* 0x000fea0003800000 */
.L_x_22256:
[----:B------:R-:W-:-:S04]  /*0d40*/  FMUL.FTZ R0, R0, 1 ;  /* 0x3f80000000007820 */ /* 0x000fc80000410000 */
[----:B------:R0:W1:Y:S01]  /*0d50*/  F2F.F64.F32 R26, R0 ;  /* 0x00000000001a7310 */ /* 0x0000620000201800 */
[----:B------:R-:W-:Y:S05]  /*0d60*/  BRA `(.L_x_22237) ;  /* 0x0000000000a47947 */ /* 0x000fea0003800000 */
.L_x_22249:
        /* <DEDUP_REMOVED lines=14> */
.L_x_22263:
[----:B------:R-:W-:Y:S05]  /*0e50*/  BSYNC B0 ;  /* 0x0000000000007941 */ /* 0x000fea0003800000 */
.L_x_22262:
[----:B------:R-:W-:-:S04]  /*0e60*/  FMUL.FTZ R0, R0, 1 ;  /* 0x3f80000000007820 */ /* 0x000fc80000410000 */
[----:B------:R0:W1:Y:S01]  /*0e70*/  F2F.F64.F32 R26, R0 ;  /* 0x00000000001a7310 */ /* 0x0000620000201800 */
[----:B------:R-:W-:Y:S05]  /*0e80*/  BRA `(.L_x_22237) ;  /* 0x00000000005c7947 */ /* 0x000fea0003800000 */
.L_x_22236:
        /* <DEDUP_REMOVED lines=16> */
.L_x_22264:
[----:B------:R-:W-:Y:S01]  /*0f90*/  CS2R R26, SRZ ;  /* 0x00000000001a7805 */ /* 0x000fe2000001ff00 */
[----:B------:R-:W-:Y:S06]  /*0fa0*/  BRA `(.L_x_22237) ;  /* 0x0000000000147947 */ /* 0x000fec0003800000 */
.L_x_22261:
[----:B------:R-:W2:Y:S02]  /*0fb0*/  LDG.E.64 R26, desc[UR36][R4.64] ;  /* 0x00000024041a7981 */ /* 0x000ea4000c1e1b00 */
[----:B--2---:R-:W0:Y:S01]  /*0fc0*/  I2F.F64.U64 R26, R26 ;  /* 0x0000001a001a7312 */ /* 0x004e220000301800 */
[----:B------:R-:W-:Y:S05]  /*0fd0*/  BRA `(.L_x_22237) ;  /* 0x0000000000087947 */ /* 0x000fea0003800000 */
.L_x_22260:
[----:B------:R-:W2:Y:S02]  /*0fe0*/  LDG.E R4, desc[UR36][R4.64] ;  /* 0x0000002404047981 */ /* 0x000ea4000c1e1900 */
[----:B--2---:R0:W1:Y:S02]  /*0ff0*/  I2F.F64.U32 R26, R4 ;  /* 0x00000004001a7312 */ /* 0x0040640000201800 */
.L_x_22237:
[----:B------:R-:W3:Y:S02]  /*1000*/  S2R R22, SR_TID.X ;  /* 0x0000000000167919 */ /* 0x000ee40000002100 */
[----:B---3--:R-:W-:-:S07]  /*1010*/  VIADD R22, R22, 0x80 ;  /* 0x0000008016167836 */ /* 0x008fce0000000000 */
.L_x_22231:
[----:B------:R-:W-:Y:S05]  /*1020*/  BSYNC B6 ;  /* 0x0000000000067941 */ /* 0x000fea0003800000 */
.L_x_22230:
        /* <DEDUP_REMOVED lines=24> */
.L_x_22270:
[----:B------:R-:W3:Y:S02]  /*11b0*/  LDG.E.U8 R4, desc[UR36][R4.64] ;  /* 0x0000002404047981 */ /* 0x000ee4000c1e1100 */
[----:B---3--:R0:W1:Y:S01]  /*11c0*/  I2F.F64.U16 R24, R4 ;  /* 0x0000000400187312 */ /* 0x0080620000101800 */
[----:B------:R-:W-:Y:S05]  /*11d0*/  BRA `(.L_x_22272) ;  /* 0x0000000c00707947 */ /* 0x000fea0003800000 */
.L_x_22269:
        /* <DEDUP_REMOVED lines=9> */
.L_x_22274:
[----:B------:R-:W3:Y:S02]  /*1270*/  LDG.E R4, desc[UR36][R4.64] ;  /* 0x0000002404047981 */ /* 0x000ee4000c1e1900 */
[----:B---3--:R0:W1:Y:S01]  /*1280*/  I2F.F64 R24, R4 ;  /* 0x0000000400187312 */ /* 0x0080620000201c00 */
[----:B------:R-:W-:Y:S05]  /*1290*/  BRA `(.L_x_22272) ;  /* 0x0000000c00407947 */ /* 0x000fea0003800000 */
.L_x_22273:
[----:B------:R-:W3:Y:S02]  /*12a0*/  LDG.E.U16 R4, desc[UR36][R4.64] ;  /* 0x0000002404047981 */ /* 0x000ee4000c1e1500 */
[----:B---3--:R0:W1:Y:S01]  /*12b0*/  I2F.F64.S16 R24, R4 ;  /* 0x0000000400187312 */ /* 0x0080620000101c00 */
[----:B------:R-:W-:Y:S05]  /*12c0*/  BRA `(.L_x_22272) ;  /* 0x0000000c00347947 */ /* 0x000fea0003800000 */
.L_x_22268:
        /* <DEDUP_REMOVED lines=10> */
.L_x_22276:
[----:B------:R-:W3:Y:S02]  /*1370*/  LDG.E.U16 R0, desc[UR36][R4.64] ;  /* 0x0000002404007981 */ /* 0x000ee4000c1e1500 */
[----:B---3--:R-:W-:-:S05]  /*1380*/  HADD2.F32 R0, -RZ, R0.H0_H0 ;  /* 0x20000000ff007230 */ /* 0x008fca0000004100 */
[----:B------:R-:W-:-:S04]  /*1390*/  FMUL.FTZ R0, R0, 1 ;  /* 0x3f80000000007820 */ /* 0x000fc80000410000 */
[----:B------:R0:W1:Y:S01]  /*13a0*/  F2F.F64.F32 R24, R0 ;  /* 0x0000000000187310 */ /* 0x0000620000201800 */
[----:B------:R-:W-:Y:S05]  /*13b0*/  BRA `(.L_x_22272) ;  /* 0x0000000800f87947 */ /* 0x000fea0003800000 */
.L_x_22275:
        /* <DEDUP_REMOVED lines=10> */
.L_x_22278:
[----:B------:R-:W3:Y:S02]  /*1460*/  LDG.E.U16 R4, desc[UR36][R4.64] ;  /* 0x0000002404047981 */ /* 0x000ee4000c1e1500 */
[----:B---3--:R-:W-:-:S05]  /*1470*/  HADD2.F32 R0, -RZ, R4.H0_H0 ;  /* 0x20000004ff007230 */ /* 0x008fca0000004100 */
[----:B------:R-:W-:-:S04]  /*1480*/  FMUL.FTZ R0, R0, 1 ;  /* 0x3f80000000007820 */ /* 0x000fc80000410000 */
[----:B------:R0:W1:Y:S01]  /*1490*/  F2F.F64.F32 R24, R0 ;  /* 0x0000000000187310 */ /* 0x0000620000201800 */
[----:B------:R-:W-:Y:S05]  /*14a0*/  BRA `(.L_x_22272) ;  /* 0x0000000800bc7947 */ /* 0x000fea0003800000 */
.L_x_22277:
[----:B------:R0:W5:Y:S01]  /*14b0*/  LDG.E.64 R24, desc[UR36][R4.64] ;  /* 0x0000002404187981 */ /* 0x000162000c1e1b00 */
[----:B------:R-:W-:Y:S05]  /*14c0*/  BRA `(.L_x_22272) ;  /* 0x0000000800b47947 */ /* 0x000fea0003800000 */
.L_x_22267:
        /* <DEDUP_REMOVED lines=13> */
.L_x_22281:
[----:B------:R0:W5:Y:S01]  /*15a0*/  LDG.E.64 R24, desc[UR36][R4.64] ;  /* 0x0000002404187981 */ /* 0x000162000c1e1b00 */
[----:B------:R-:W-:Y:S05]  /*15b0*/  BRA `(.L_x_22272) ;  /* 0x0000000800787947 */ /* 0x000fea0003800000 */
.L_x_22280:
        /* <DEDUP_REMOVED lines=28> */
.L_x_22283:
        /* <DEDUP_REMOVED lines=15> */
.L_x_22282:
[----:B------:R-:W3:Y:S02]  /*1870*/  LDG.E.U16 R0, desc[UR36][R4.64] ;  /* 0x0000002404007981 */ /* 0x000ee4000c1e1500 */
[----:B---3--:R-:W-:-:S04]  /*1880*/  IMAD.U32 R0, R0, 0x10000, RZ ;  /* 0x0001000000007824 */ /* 0x008fc800078e00ff */
[----:B------:R-:W-:-:S04]  /*1890*/  FMUL.FTZ R0, R0, 1 ;  /* 0x3f80000000007820 */ /* 0x000fc80000410000 */
[----:B------:R0:W1:Y:S01]  /*18a0*/  F2F.F64.F32 R24, R0 ;  /* 0x0000000000187310 */ /* 0x0000620000201800 */
[----:B------:R-:W-:Y:S05]  /*18b0*/  BRA `(.L_x_22272) ;  /* 0x0000000400b87947 */ /* 0x000fea0003800000 */
.L_x_22279:
        /* <DEDUP_REMOVED lines=11> */
.L_x_22286:
        /* <DEDUP_REMOVED lines=21> */
.L_x_22290:
[----:B------:R-:W-:Y:S05]  /*1ac0*/  BSYNC B1 ;  /* 0x0000000000017941 */ /* 0x000fea0003800000 */
.L_x_22289:
[----:B------:R-:W-:Y:S01]  /*1ad0*/  LEA R5, R0, 0x3b800000, 0x17 ;  /* 0x3b80000000057811 */ /* 0x000fe200078eb8ff */
[----:B------:R-:W-:-:S05]  /*1ae0*/  IMAD.SHL.U32 R0, R3, 0x100000, RZ ;  /* 0x0010000003007824 */ /* 0x000fca00078e00ff */
[----:B------:R-:W-:-:S07]  /*1af0*/  LOP3.LUT R0, R5, R0, R6, 0xfe, !PT ;  /* 0x0000000005007212 */ /* 0x000fce00078efe06 */
.L_x_22288:
[----:B------:R-:W-:Y:S05]  /*1b00*/  BSYNC B0 ;  /* 0x0000000000007941 */ /* 0x000fea0003800000 */
.L_x_22287:
[----:B------:R-:W-:-:S04]  /*1b10*/  FMUL.FTZ R0, R0, 1 ;  /* 0x3f80000000007820 */ /* 0x000fc80000410000 */
[----:B------:R0:W1:Y:S01]  /*1b20*/  F2F.F64.F32 R24, R0 ;  /* 0x0000000000187310 */ /* 0x0000620000201800 */
[----:B------:R-:W-:Y:S05]  /*1b30*/  BRA `(.L_x_22272) ;  /* 0x0000000400187947 */ /* 0x000fea0003800000 */
.L_x_22285:
        /* <DEDUP_REMOVED lines=21> */
.L_x_22294:
[----:B------:R-:W-:Y:S05]  /*1c90*/  BSYNC B1 ;  /* 0x0000000000017941 */ /* 0x000fea0003800000 */
.L_x_22293:
[----:B------:R-:W-:Y:S01]  /*1ca0*/  LEA R5, R0, 0x37800000, 0x17 ;  /* 0x3780000000057811 */ /* 0x000fe200078eb8ff */
[----:B------:R-:W-:-:S05]  /*1cb0*/  IMAD.SHL.U32 R0, R3, 0x200000, RZ ;  /* 0x0020000003007824 */ /* 0x000fca00078e00ff */
[----:B------:R-:W-:-:S07]  /*1cc0*/  LOP3.LUT R0, R5, R0, R6, 0xfe, !PT ;  /* 0x0000000005007212 */ /* 0x000fce00078efe06 */
.L_x_22292:
[----:B------:R-:W-:Y:S05]  /*1cd0*/  BSYNC B0 ;  /* 0x0000000000007941 */ /* 0x000fea0003800000 */
.L_x_22291:
[----:B------:R-:W-:-:S04]  /*1ce0*/  FMUL.FTZ R0, R0, 1 ;  /* 0x3f80000000007820 */ /* 0x000fc80000410000 */
[----:B------:R0:W1:Y:S01]  /*1cf0*/  F2F.F64.F32 R24, R0 ;  /* 0x0000000000187310 */ /* 0x0000620000201800 */
[----:B------:R-:W-:Y:S05]  /*1d00*/  BRA `(.L_x_22272) ;  /* 0x0000000000a47947 */ /* 0x000fea0003800000 */
.L_x_22284:
        /* <DEDUP_REMOVED lines=14> */
.L_x_22298:
[----:B------:R-:W-:Y:S05]  /*1df0*/  BSYNC B0 ;  /* 0x0000000000007941 */ /* 0x000fea0003800000 */
.L_x_22297:
[----:B------:R-:W-:-:S04]  /*1e00*/  FMUL.FTZ R0, R0, 1 ;  /* 0x3f80000000007820 */ /* 0x000fc80000410000 */
[----:B------:R0:W1:Y:S01]  /*1e10*/  F2F.F64.F32 R24, R0 ;  /* 0x0000000000187310 */ /* 0x0000620000201800 */
[----:B------:R-:W-:Y:S05]  /*1e20*/  BRA `(.L_x_22272) ;  /* 0x00000000005c7947 */ /* 0x000fea0003800000 */
.L_x_22271:
        /* <DEDUP_REMOVED lines=16> */
.L_x_22299:
[----:B------:R-:W-:Y:S01]  /*1f30*/  CS2R R24, SRZ ;  /* 0x0000000000187805 */ /* 0x000fe2000001ff00 */
[----:B------:R-:W-:Y:S06]  /*1f40*/  BRA `(.L_x_22272) ;  /* 0x0000000000147947 */ /* 0x000fec0003800000 */
.L_x_22296:
[----:B------:R-:W3:Y:S02]  /*1f50*/  LDG.E.64 R24, desc[UR36][R4.64] ;  /* 0x0000002404187981 */ /* 0x000ee4000c1e1b00 */
[----:B---3--:R-:W0:Y:S01]  /*1f60*/  I2F.F64.U64 R24, R24 ;  /* 0x0000001800187312 */ /* 0x008e220000301800 */
[----:B------:R-:W-:Y:S05]  /*1f70*/  BRA `(.L_x_22272) ;  /* 0x0000000000087947 */ /* 0x000fea0003800000 */
.L_x_22295:
[----:B------:R-:W3:Y:S02]  /*1f80*/  LDG.E R4, desc[UR36][R4.64] ;  /* 0x0000002404047981 */ /* 0x000ee4000c1e1900 */
[----:B---3--:R0:W1:Y:S02]  /*1f90*/  I2F.F64.U32 R24, R4 ;  /* 0x0000000400187312 */ /* 0x0080640000201800 */
.L_x_22272:
[----:B------:R-:W-:-:S07]  /*1fa0*/  VIADD R22, R22, 0x80 ;  /* 0x0000008016167836 */ /* 0x000fce0000000000 */
.L_x_22266:
[----:B------:R-:W-:Y:S05]  /*1fb0*/  BSYNC B6 ;  /* 0x0000000000067941 */ /* 0x000fea0003800000 */
.L_x_22265:
        /* <DEDUP_REMOVED lines=26> */
.L_x_22305:
[----:B------:R-:W3:Y:S02]  /*2160*/  LDG.E.U8 R4, desc[UR36][R4.64] ;  /* 0x0000002404047981 */ /* 0x000ee4000c1e1100 */
[----:B---3--:R0:W1:Y:S01]  /*2170*/  I2F.F64.U16 R16, R4 ;  /* 0x0000000400107312 */ /* 0x0080620000101800 */
[----:B------:R-:W-:Y:S05]  /*2180*/  BRA `(.L_x_22307) ;  /* 0x0000000c00707947 */ /* 0x000fea0003800000 */
.L_x_22304:
        /* <DEDUP_REMOVED lines=9> */
.L_x_22309:
[----:B------:R-:W3:Y:S02]  /*2220*/  LDG.E R4, desc[UR36][R4.64] ;  /* 0x0000002404047981 */ /* 0x000ee4000c1e1900 */
[----:B---3--:R0:W1:Y:S01]  /*2230*/  I2F.F64 R16, R4 ;  /* 0x0000000400107312 */ /* 0x0080620000201c00 */
[----:B------:R-:W-:Y:S05]  /*2240*/  BRA `(.L_x_22307) ;  /* 0x0000000c00407947 */ /* 0x000fea0003800000 */
.L_x_22308:
[----:B------:R-:W3:Y:S02]  /*2250*/  LDG.E.U16 R4, desc[UR36][R4.64] ;  /* 0x0000002404047981 */ /* 0x000ee4000c1e1500 */
[----:B---3--:R0:W1:Y:S01]  /*2260*/  I2F.F64.S16 R16, R4 ;  /* 0x0000000400107312 */ /* 0x0080620000101c00 */
[----:B------:R-:W-:Y:S05]  /*2270*/  BRA `(.L_x_22307) ;  /* 0x0000000c00347947 */ /* 0x000fea0003800000 */
.L_x_22303:
        /* <DEDUP_REMOVED lines=10> */
.L_x_22311:
[----:B------:R-:W3:Y:S02]  /*2320*/  LDG.E.U16 R0, desc[UR36][R4.64] ;  /* 0x0000002404007981 */ /* 0x000ee4000c1e1500 */
[----:B---3--:R-:W-:-:S05]  /*2330*/  HADD2.F32 R0, -RZ, R0.H0_H0 ;  /* 0x20000000ff007230 */ /* 0x008fca0000004100 */
[----:B------:R-:W-:-:S04]  /*2340*/  FMUL.FTZ R0, R0, 1 ;  /* 0x3f80000000007820 */ /* 0x000fc80000410000 */
[----:B------:R0:W1:Y:S01]  /*2350*/  F2F.F64.F32 R16, R0 ;  /* 0x0000000000107310 */ /* 0x0000620000201800 */
[----:B------:R-:W-:Y:S05]  /*2360*/  BRA `(.L_x_22307) ;  /* 0x0000000800f87947 */ /* 0x000fea0003800000 */
.L_x_22310:
        /* <DEDUP_REMOVED lines=10> */
.L_x_22313:
[----:B------:R-:W3:Y:S02]  /*2410*/  LDG.E.U16 R4, desc[UR36][R4.64] ;  /* 0x0000002404047981 */ /* 0x000ee4000c1e1500 */
[----:B---3--:R-:W-:-:S05]  /*2420*/  HADD2.F32 R0, -RZ, R4.H0_H0 ;  /* 0x20000004ff007230 */ /* 0x008fca0000004100 */
[----:B------:R-:W-:-:S04]  /*2430*/  FMUL.FTZ R0, R0, 1 ;  /* 0x3f80000000007820 */ /* 0x000fc80000410000 */
[----:B------:R0:W1:Y:S01]  /*2440*/  F2F.F64.F32 R16, R0 ;  /* 0x0000000000107310 */ /* 0x0000620000201800 */
[----:B------:R-:W-:Y:S05]  /*2450*/  BRA `(.L_x_22307) ;  /* 0x0000000800bc7947 */ /* 0x000fea0003800000 */
.L_x_22312:
[----:B------:R0:W5:Y:S01]  /*2460*/  LDG.E.64 R16, desc[UR36][R4.64] ;  /* 0x0000002404107981 */ /* 0x000162000c1e1b00 */
[----:B------:R-:W-:Y:S05]  /*2470*/  BRA `(.L_x_22307) ;  /* 0x0000000800b47947 */ /* 0x000fea0003800000 */
.L_x_22302:
        /* <DEDUP_REMOVED lines=13> */
.L_x_22316:
[----:B------:R0:W5:Y:S01]  /*2550*/  LDG.E.64 R16, desc[UR36][R4.64] ;  /* 0x0000002404107981 */ /* 0x000162000c1e1b00 */
[----:B------:R-:W-:Y:S05]  /*2560*/  BRA `(.L_x_22307) ;  /* 0x0000000800787947 */ /* 0x000fea0003800000 */
.L_x_22315:
        /* <DEDUP_REMOVED lines=28> */
.L_x_22318:
        /* <DEDUP_REMOVED lines=15> */
.L_x_22317:
[----:B------:R-:W3:Y:S02]  /*2820*/  LDG.E.U16 R0, desc[UR36][R4.64] ;  /* 0x0000002404007981 */ /* 0x000ee4000c1e1500 */
[----:B---3--:R-:W-:-:S04]  /*2830*/  IMAD.U32 R0, R0, 0x10000, RZ ;  /* 0x0001000000007824 */ /* 0x008fc800078e00ff */
[----:B------:R-:W-:-:S04]  /*2840*/  FMUL.FTZ R0, R0, 1 ;  /* 0x3f80000000007820 */ /* 0x000fc80000410000 */
[----:B------:R0:W1:Y:S01]  /*2850*/  F2F.F64.F32 R16, R0 ;  /* 0x0000000000107310 */ /* 0x0000620000201800 */
[----:B------:R-:W-:Y:S05]  /*2860*/  BRA `(.L_x_22307) ;  /* 0x0000000400b87947 */ /* 0x000fea0003800000 */
.L_x_22314:
        /* <DEDUP_REMOVED lines=11> */
.L_x_22321:
        /* <DEDUP_REMOVED lines=21> */
.L_x_22325:
[----:B------:R-:W-:Y:S05]  /*2a70*/  BSYNC B1 ;  /* 0x0000000000017941 */ /* 0x000fea0003800000 */
.L_x_22324:
[----:B------:R-:W-:Y:S01]  /*2a80*/  LEA R5, R0, 0x3b800000, 0x17 ;  /* 0x3b80000000057811 */ /* 0x000fe200078eb8ff */
[----:B------:R-:W-:-:S05]  /*2a90*/  IMAD.SHL.U32 R0, R3, 0x100000, RZ ;  /* 0x0010000003007824 */ /* 0x000fca00078e00ff */
[----:B------:R-:W-:-:S07]  /*2aa0*/  LOP3.LUT R0, R5, R0, R6, 0xfe, !PT ;  /* 0x0000000005007212 */ /* 0x000fce00078efe06 */
.L_x_22323:
[----:B------:R-:W-:Y:S05]  /*2ab0*/  BSYNC B0 ;  /* 0x0000000000007941 */ /* 0x000fea0003800000 */
.L_x_22322:
[----:B------:R-:W-:-:S04]  /*2ac0*/  FMUL.FTZ R0, R0, 1 ;  /* 0x3f80000000007820 */ /* 0x000fc80000410000 */
[----:B------:R3:W0:Y:S01]  /*2ad0*/  F2F.F64.F32 R16, R0 ;  /* 0x0000000000107310 */ /* 0x0006220000201800 */
[----:B------:R-:W-:Y:S05]  /*2ae0*/  BRA `(.L_x_22307) ;  /* 0x0000000400187947 */ /* 0x000fea0003800000 */
.L_x_22320:
        /* <DEDUP_REMOVED lines=21> */
.L_x_22329:
[----:B------:R-:W-:Y:S05]  /*2c40*/  BSYNC B1 ;  /* 0x0000000000017941 */ /* 0x000fea0003800000 */
.L_x_22328:
[----:B------:R-:W-:Y:S01]  /*2c50*/  LEA R5, R0, 0x37800000, 0x17 ;  /* 0x3780000000057811 */ /* 0x000fe200078eb8ff */
[----:B------:R-:W-:-:S05]  /*2c60*/  IMAD.SHL.U32 R0, R3, 0x200000, RZ ;  /* 0x0020000003007824 */ /* 0x000fca00078e00ff */
[----:B------:R-:W-:-:S07]  /*2c70*/  LOP3.LUT R0, R5, R0, R6, 0xfe, !PT ;  /* 0x0000000005007212 */ /* 0x000fce00078efe06 */
.L_x_22327:
[----:B------:R-:W-:Y:S05]  /*2c80*/  BSYNC B0 ;  /* 0x0000000000007941 */ /* 0x000fea0003800000 */
.L_x_22326:
[----:B------:R-:W-:-:S04]  /*2c90*/  FMUL.FTZ R0, R0, 1 ;  /* 0x3f80000000007820 */ /* 0x000fc80000410000 */
[----:B------:R0:W1:Y:S01]  /*2ca0*/  F2F.F64.F32 R16, R0 ;  /* 0x0000000000107310 */ /* 0x0000620000201800 */
[----:B------:R-:W-:Y:S05]  /*2cb0*/  BRA `(.L_x_22307) ;  /* 0x0000000000a47947 */ /* 0x000fea0003800000 */
.L_x_22319:
        /* <DEDUP_REMOVED lines=14> */
.L_x_22333:
[----:B------:R-:W-:Y:S05]  /*2da0*/  BSYNC B0 ;  /* 0x0000000000007941 */ /* 0x000fea0003800000 */
.L_x_22332:
[----:B------:R-:W-:-:S04]  /*2db0*/  FMUL.FTZ R0, R0, 1 ;  /* 0x3f80000000007820 */ /* 0x000fc80000410000 */
[----:B------:R0:W1:Y:S01]  /*2dc0*/  F2F.F64.F32 R16, R0 ;  /* 0x0000000000107310 */ /* 0x0000620000201800 */
[----:B------:R-:W-:Y:S05]  /*2dd0*/  BRA `(.L_x_22307) ;  /* 0x00000000005c7947 */ /* 0x000fea0003800000 */
.L_x_22306:
        /* <DEDUP_REMOVED lines=16> */
.L_x_22334:
[----:B------:R-:W-:Y:S01]  /*2ee0*/  CS2R R16, SRZ ;  /* 0x0000000000107805 */ /* 0x000fe2000001ff00 */
[----:B------:R-:W-:Y:S06]  /*2ef0*/  BRA `(.L_x_22307) ;  /* 0x0000000000147947 */ /* 0x000fec0003800000 */
.L_x_22331:
[----:B------:R-:W3:Y:S02]  /*2f00*/  LDG.E.64 R16, desc[UR36][R4.64] ;  /* 0x0000002404107981 */ /* 0x000ee4000c1e1b00 */
[----:B---3--:R-:W0:Y:S01]  /*2f10*/  I2F.F64.U64 R16, R16 ;  /* 0x0000001000107312 */ /* 0x008e220000301800 */
[----:B------:R-:W-:Y:S05]  /*2f20*/  BRA `(.L_x_22307) ;  /* 0x0000000000087947 */ /* 0x000fea0003800000 */
.L_x_22330:
[----:B------:R-:W3:Y:S02]  /*2f30*/  LDG.E R4, desc[UR36][R4.64] ;  /* 0x0000002404047981 */ /* 0x000ee4000c1e1900 */
[----:B---3--:R0:W1:Y:S02]  /*2f40*/  I2F.F64.U32 R16, R4 ;  /* 0x0000000400107312 */ /* 0x0080640000201800 */
.L_x_22307:
[----:B------:R-:W-:-:S07]  /*2f50*/  VIADD R22, R22, 0x80 ;  /* 0x0000008016167836 */ /* 0x000fce0000000000 */
.L_x_22301:
[----:B------:R-:W-:Y:S05]  /*2f60*/  BSYNC B6 ;  /* 0x0000000000067941 */ /* 0x000fea0003800000 */
.L_x_22300:
        /* <DEDUP_REMOVED lines=23> */
.L_x_22340:
[----:B------:R-:W3:Y:S02]  /*30e0*/  LDG.E.U8 R4, desc[UR36][R4.64] ;  /* 0x0000002404047981 */ /* 0x000ee4000c1e1100 */
[----:B---3--:R0:W1:Y:S01]  /*30f0*/  I2F.F64.U16 R30, R4 ;  /* 0x00000004001e7312 */ /* 0x0080620000101800 */
[----:B------:R-:W-:Y:S05]  /*3100*/  BRA `(.L_x_22336) ;  /* 0x0000000c006c7947 */ /* 0x000fea0003800000 */
.L_x_22339:
        /* <DEDUP_REMOVED lines=9> */
.L_x_22343:
[----:B------:R-:W3:Y:S02]  /*31a0*/  LDG.E R4, desc[UR36][R4.64] ;  /* 0x0000002404047981 */ /* 0x000ee4000c1e1900 */
[----:B---3--:R0:W1:Y:S01]  /*31b0*/  I2F.F64 R30, R4 ;  /* 0x00000004001e7312 */ /* 0x0080620000201c00 */
[----:B------:R-:W-:Y:S05]  /*31c0*/  BRA `(.L_x_22336) ;  /* 0x0000000c003c7947 */ /* 0x000fea0003800000 */
.L_x_22342:
[----:B------:R-:W3:Y:S02]  /*31d0*/  LDG.E.U16 R4, desc[UR36][R4.64] ;  /* 0x0000002404047981 */ /* 0x000ee4000c1e1500 */
[----:B---3--:R0:W1:Y:S01]  /*31e0*/  I2F.F64.S16 R30, R4 ;  /* 0x00000004001e7312 */ /* 0x0080620000101c00 */
[----:B------:R-:W-:Y:S05]  /*31f0*/  BRA `(.L_x_22336) ;  /* 0x0000000c00307947 */ /* 0x000fea0003800000 */
.L_x_22338:
        /* <DEDUP_REMOVED lines=10> */
.L_x_22345:
[----:B------:R-:W3:Y:S02]  /*32a0*/  LDG.E.U16 R0, desc[UR36][R4.64] ;  /* 0x0000002404007981 */ /* 0x000ee4000c1e1500 */
[----:B---3--:R-:W-:-:S05]  /*32b0*/  HADD2.F32 R0, -RZ, R0.H0_H0 ;  /* 0x20000000ff007230 */ /* 0x008fca0000004100 */
[----:B------:R-:W-:-:S04]  /*32c0*/  FMUL.FTZ R0, R0, 1 ;  /* 0x3f80000000007820 */ /* 0x000fc80000410000 */
[----:B------:R0:W1:Y:S01]  /*32d0*/  F2F.F64.F32 R30, R0 ;  /* 0x00000000001e7310 */ /* 0x0000620000201800 */
[----:B------:R-:W-:Y:S05]  /*32e0*/  BRA `(.L_x_22336) ;  /* 0x0000000800f47947 */ /* 0x000fea0003800000 */
.L_x_22344:
        /* <DEDUP_REMOVED lines=10> */
.L_x_22347:
[----:B------:R-:W3:Y:S02]  /*3390*/  LDG.E.U16 R4, desc[UR36][R4.64] ;  /* 0x0000002404047981 */ /* 0x000ee4000c1e1500 */
[----:B---3--:R-:W-:-:S05]  /*33a0*/  HADD2.F32 R0, -RZ, R4.H0_H0 ;  /* 0x20000004ff007230 */ /* 0x008fca0000004100 */
[----:B------:R-:W-:-:S04]  /*33b0*/  FMUL.FTZ R0, R0, 1 ;  /* 0x3f80000000007820 */ /* 0x000fc80000410000 */
[----:B------:R0:W1:Y:S01]  /*33c0*/  F2F.F64.F32 R30, R0 ;  /* 0x00000000001e7310 */ /* 0x0000620000201800 */
[----:B------:R-:W-:Y:S05]  /*33d0*/  BRA `(.L_x_22336) ;  /* 0x0000000800b87947 */ /* 0x000fea0003800000 */
.L_x_22346:
[----:B------:R0:W5:Y:S01]  /*33e0*/  LDG.E.64 R30, desc[UR36][R4.64] ;  /* 0x00000024041e7981 */ /* 0x000162000c1e1b00 */
[----:B------:R-:W-:Y:S05]  /*33f0*/  BRA `(.L_x_22336) ;  /* 0x0000000800b07947 */ /* 0x000fea0003800000 */
.L_x_22337:
        /* <DEDUP_REMOVED lines=13> */
.L_x_22350:
[----:B------:R0:W5:Y:S01]  /*34d0*/  LDG.E.64 R30, desc[UR36][R4.64] ;  /* 0x00000024041e7981 */ /* 0x000162000c1e1b00 */
[----:B------:R-:W-:Y:S05]  /*34e0*/  BRA `(.L_x_22336) ;  /* 0x0000000800747947 */ /* 0x000fea0003800000 */
.L_x_22349:
        /* <DEDUP_REMOVED lines=28> */
.L_x_22352:
        /* <DEDUP_REMOVED lines=15> */
.L_x_22351:
[----:B------:R-:W3:Y:S02]  /*37a0*/  LDG.E.U16 R0, desc[UR36][R4.64] ;  /* 0x0000002404007981 */ /* 0x000ee4000c1e1500 */
[----:B---3--:R-:W-:-:S04]  /*37b0*/  IMAD.U32 R0, R0, 0x10000, RZ ;  /* 0x0001000000007824 */ /* 0x008fc800078e00ff */
[----:B------:R-:W-:-:S04]  /*37c0*/  FMUL.FTZ R0, R0, 1 ;  /* 0x3f80000000007820 */ /* 0x000fc80000410000 */
[----:B------:R0:W1:Y:S01]  /*37d0*/  F2F.F64.F32 R30, R0 ;  /* 0x00000000001e7310 */ /* 0x0000620000201800 */
[----:B------:R-:W-:Y:S05]  /*37e0*/  BRA `(.L_x_22336) ;  /* 0x0000000400b47947 */ /* 0x000fea0003800000 */
.L_x_22348:
        /* <DEDUP_REMOVED lines=11> */
.L_x_22355:
        /* <DEDUP_REMOVED lines=21> */
.L_x_22359:
[----:B------:R-:W-:Y:S05]  /*39f0*/  BSYNC B1 ;  /* 0x0000000000017941 */ /* 0x000fea0003800000 */
.L_x_22358:
[----:B------:R-:W-:Y:S01]  /*3a00*/  LEA R3, R0, 0x3b800000, 0x17 ;  /* 0x3b80000000037811 */ /* 0x000fe200078eb8ff */
[----:B------:R-:W-:-:S05]  /*3a10*/  IMAD.SHL.U32 R0, R2, 0x100000, RZ ;  /* 0x0010000002007824 */ /* 0x000fca00078e00ff */
[----:B------:R-:W-:-:S07]  /*3a20*/  LOP3.LUT R0, R3, R0, R4, 0xfe, !PT ;  /* 0x0000000003007212 */ /* 0x000fce00078efe04 */
.L_x_22357:
[----:B------:R-:W-:Y:S05]  /*3a30*/  BSYNC B0 ;  /* 0x0000000000007941 */ /* 0x000fea0003800000 */
.L_x_22356:
[----:B------:R-:W-:-:S04]  /*3a40*/  FMUL.FTZ R0, R0, 1 ;  /* 0x3f80000000007820 */ /* 0x000fc80000410000 */
[----:B------:R0:W1:Y:S01]  /*3a50*/  F2F.F64.F32 R30, R0 ;  /* 0x00000000001e7310 */ /* 0x0000620000201800 */
[----:B------:R-:W-:Y:S05]  /*3a60*/  BRA `(.L_x_22336) ;  /* 0x0000000400147947 */ /* 0x000fea0003800000 */
.L_x_22354:
        /* <DEDUP_REMOVED lines=21> */
.L_x_22363:
[----:B------:R-:W-:Y:S05]  /*3bc0*/  BSYNC B1 ;  /* 0x0000000000017941 */ /* 0x000fea0003800000 */
.L_x_22362:
[----:B------:R-:W-:Y:S01]  /*3bd0*/  LEA R3, R0, 0x37800000, 0x17 ;  /* 0x3780000000037811 */ /* 0x000fe200078eb8ff */
[----:B------:R-:W-:-:S05]  /*3be0*/  IMAD.SHL.U32 R0, R2, 0x200000, RZ ;  /* 0x0020000002007824 */ /* 0x000fca00078e00ff */
[----:B------:R-:W-:-:S07]  /*3bf0*/  LOP3.LUT R0, R3, R0, R4, 0xfe, !PT ;  /* 0x0000000003007212 */ /* 0x000fce00078efe04 */
.L_x_22361:
[----:B------:R-:W-:Y:S05]  /*3c00*/  BSYNC B0 ;  /* 0x0000000000007941 */ /* 0x000fea0003800000 */
.L_x_22360:
[----:B------:R-:W-:-:S04]  /*3c10*/  FMUL.FTZ R0, R0, 1 ;  /* 0x3f80000000007820 */ /* 0x000fc80000410000 */
[----:B------:R0:W1:Y:S01]  /*3c20*/  F2F.F64.F32 R30, R0 ;  /* 0x00000000001e7310 */ /* 0x0000620000201800 */
[----:B------:R-:W-:Y:S05]  /*3c30*/  BRA `(.L_x_22336) ;  /* 0x0000000000a07947 */ /* 0x000fea0003800000 */
.L_x_22353:
        /* <DEDUP_REMOVED lines=14> */
.L_x_22367:
[----:B------:R-:W-:Y:S05]  /*3d20*/  BSYNC B0 ;  /* 0x0000000000007941 */ /* 0x000fea0003800000 */
.L_x_22366:
[----:B------:R-:W-:-:S04]  /*3d30*/  FMUL.FTZ R0, R0, 1 ;  /* 0x3f80000000007820 */ /* 0x000fc80000410000 */
[----:B------:R0:W1:Y:S01]  /*3d40*/  F2F.F64.F32 R30, R0 ;  /* 0x00000000001e7310 */ /* 0x0000620000201800 */
[----:B------:R-:W-:Y:S05]  /*3d50*/  BRA `(.L_x_22336) ;  /* 0x0000000000587947 */ /* 0x000fea0003800000 */
.L_x_22341:
        /* <DEDUP_REMOVED lines=16> */
.L_x_22368:
[----:B------:R-:W-:Y:S05]  /*3e60*/  BRA `(.L_x_22336) ;  /* 0x0000000000147947 */ /* 0x000fea0003800000 */
.L_x_22365:
[----:B------:R-:W3:Y:S02]  /*3e70*/  LDG.E.64 R30, desc[UR36][R4.64] ;  /* 0x00000024041e7981 */ /* 0x000ee4000c1e1b00 */
[----:B---3--:R-:W0:Y:S01]  /*3e80*/  I2F.F64.U64 R30, R30 ;  /* 0x0000001e001e7312 */ /* 0x008e220000301800 */
[----:B------:R-:W-:Y:S05]  /*3e90*/  BRA `(.L_x_22336) ;  /* 0x0000000000087947 */ /* 0x000fea0003800000 */
.L_x_22364:
[----:B------:R-:W3:Y:S02]  /*3ea0*/  LDG.E R4, desc[UR36][R4.64] ;  /* 0x0000002404047981 */ /* 0x000ee4000c1e1900 */
[----:B---3--:R0:W1:Y:S02]  /*3eb0*/  I2F.F64.U32 R30, R4 ;  /* 0x00000004001e7312 */ /* 0x0080640000201800 */
.L_x_22336:
[----:B------:R-:W-:Y:S05]  /*3ec0*/  BSYNC B6 ;  /* 0x0000000000067941 */ /* 0x000fea0003800000 */
.L_x_22335:
[----:B------:R-:W2:Y:S01]  /*3ed0*/  S2R R22, SR_TID.X ;  /* 0x0000000000167919 */ /* 0x000ea20000002100 */
[----:B------:R-:W-:Y:S01]  /*3ee0*/  BSSY B0, `(.L_x_22369) ;  /* 0x000001a000007945 */ /* 0x000fe20003800000 */
[----:B--2---:R-:W-:-:S13]  /*3ef0*/  ISETP.GE.AND P0, PT, R22, R19, PT ;  /* 0x000000131600720c */ /* 0x004fda0003f06270 */
[----:B------:R-:W-:Y:S05]  /*3f00*/  @P0 BRA `(.L_x_22370) ;  /* 0x00000000005c0947 */ /* 0x000fea0003800000 */
[----:B01--45:R-:W0:Y:S01]  /*3f10*/  MUFU.RSQ64H R7, R27 ;  /* 0x0000001b00077308 */ /* 0x033e220000001c00 */
[----:B------:R-:W-:Y:S02]  /*3f20*/  VIADD R6, R27, 0xfcb00000 ;  /* 0xfcb000001b067836 */ /* 0x000fe40000000000 */
        /* <DEDUP_REMOVED lines=14> */
[----:B---3--:R-:W-:Y:S01]  /*4010*/  IMAD.MOV.U32 R0, RZ, RZ, R12 ;  /* 0x000000ffff007224 */ /* 0x008fe200078e000c */
[----:B------:R-:W-:Y:S01]  /*4020*/  MOV R12, 0x4060 ;  /* 0x00004060000c7802 */ /* 0x000fe20000000f00 */
[----:B------:R-:W-:Y:S02]  /*4030*/  IMAD.MOV.U32 R8, RZ, RZ, R26 ;  /* 0x000000ffff087224 */ /* 0x000fe400078e001a */
[----:B------:R-:W-:-:S07]  /*4040*/  IMAD.MOV.U32 R7, RZ, RZ, R27 ;  /* 0x000000ffff077224 */ /* 0x000fce00078e001b */
[----:B------:R-:W-:Y:S05]  /*4050*/  CALL.REL.NOINC `($__internal_1_$__cuda_sm20_dsqrt_rn_f64_mediumpath_v1) ;  /* 0x0000004c00487944 */ /* 0x000fea0003c00000 */
[----:B------:R-:W-:Y:S02]  /*4060*/  IMAD.MOV.U32 R4, RZ, RZ, R2 ;  /* 0x000000ffff047224 */ /* 0x000fe400078e0002 */
[----:B------:R-:W-:-:S07]  /*4070*/  IMAD.MOV.U32 R5, RZ, RZ, R3 ;  /* 0x000000ffff057224 */ /* 0x000fce00078e0003 */
.L_x_22370:
[----:B------:R-:W-:Y:S05]  /*4080*/  BSYNC B0 ;  /* 0x0000000000007941 */ /* 0x000fea0003800000 */
.L_x_22369:
[----:B01--45:R-:W-:Y:S01]  /*4090*/  VIADD R26, R22, 0x80 ;  /* 0x00000080161a7836 */ /* 0x033fe20000000000 */
[----:B------:R-:W-:Y:S04]  /*40a0*/  BSSY B0, `(.L_x_22371) ;  /* 0x000001a000007945 */ /* 0x000fe80003800000 */
[----:B------:R-:W-:-:S13]  /*40b0*/  ISETP.GE.AND P1, PT, R26, R19, PT ;  /* 0x000000131a00720c */ /* 0x000fda0003f26270 */
[----:B------:R-:W-:Y:S05]  /*40c0*/  @P1 BRA `(.L_x_22372) ;  /* 0x00000000005c1947 */ /* 0x000fea0003800000 */
[----:B------:R-:W0:Y:S01]  /*40d0*/  MUFU.RSQ64H R7, R25 ;  /* 0x0000001900077308 */ /* 0x000e220000001c00 */
        /* <DEDUP_REMOVED lines=22> */
.L_x_22372:
[----:B------:R-:W-:Y:S05]  /*4240*/  BSYNC B0 ;  /* 0x0000000000007941 */ /* 0x000fea0003800000 */
.L_x_22371:
[----:B---3--:R-:W-:Y:S01]  /*4250*/  VIADD R0, R22, 0x100 ;  /* 0x0000010016007836 */ /* 0x008fe20000000000 */
        /* <DEDUP_REMOVED lines=20> */
[----:B------:R-:W-:Y:S01]  /*43a0*/  MOV R12, 0x43e0 ;  /* 0x000043e0000c7802 */ /* 0x000fe20000000f00 */
[----:B------:R-:W-:Y:S02]  /*43b0*/  IMAD.MOV.U32 R8, RZ, RZ, R16 ;  /* 0x000000ffff087224 */ /* 0x000fe400078e0010 */
[----:B------:R-:W-:-:S07]  /*43c0*/  IMAD.MOV.U32 R7, RZ, RZ, R17 ;  /* 0x000000ffff077224 */ /* 0x000fce00078e0011 */
[----:B------:R-:W-:Y:S05]  /*43d0*/  CALL.REL.NOINC `($__internal_1_$__cuda_sm20_dsqrt_rn_f64_mediumpath_v1) ;  /* 0x0000004800687944 */ /* 0x000fea0003c00000 */
[----:B------:R-:W-:Y:S02]  /*43e0*/  IMAD.MOV.U32 R24, RZ, RZ, R2 ;  /* 0x000000ffff187224 */ /* 0x000fe400078e0002 */
[----:B------:R-:W-:-:S07]  /*43f0*/  IMAD.MOV.U32 R25, RZ, RZ, R3 ;  /* 0x000000ffff197224 */ /* 0x000fce00078e0003 */
.L_x_22374:
[----:B------:R-:W-:Y:S05]  /*4400*/  BSYNC B0 ;  /* 0x0000000000007941 */ /* 0x000fea0003800000 */
.L_x_22373:
[----:B------:R-:W-:Y:S01]  /*4410*/  VIADD R0, R22, 0x180 ;  /* 0x0000018016007836 */ /* 0x000fe20000000000 */
        /* <DEDUP_REMOVED lines=26> */
.L_x_22376:
[----:B------:R-:W-:Y:S05]  /*45c0*/  BSYNC B0 ;  /* 0x0000000000007941 */ /* 0x000fea0003800000 */
.L_x_22375:
[----:B------:R-:W0:Y:S01]  /*45d0*/  LDC.U8 R2, c[0x0][0x234] ;  /* 0x00008d00ff027b82 */ /* 0x000e220000000000 */
[----:B------:R-:W-:Y:S04]  /*45e0*/  BSSY B6, `(.L_x_22377) ;  /* 0x000012e000067945 */ /* 0x000fe80003800000 */
[----:B------:R-:W-:Y:S05]  /*45f0*/  @P0 BRA `(.L_x_22378) ;  /* 0x0000001000b00947 */ /* 0x000fea0003800000 */
[----:B------:R-:W1:Y:S01]  /*4600*/  S2R R3, SR_TID.X ;  /* 0x0000000000037919 */ /* 0x000e620000002100 */
[----:B------:R-:W2:Y:S01]  /*4610*/  LDC.64 R8, c[0x0][0x218] ;  /* 0x00008600ff087b82 */ /* 0x000ea20000000a00 */
[----:B0-----:R-:W-:Y:S01]  /*4620*/  PRMT R6, R2, 0x9910, RZ ;  /* 0x0000991002067816 */ /* 0x001fe200000000ff */
[----:B------:R-:W-:Y:S01]  /*4630*/  ULDC UR4, c[0x0][0x238] ;  /* 0x00008e0000047ab9 */ /* 0x000fe20000000800 */
[----:B-1----:R-:W-:-:S04]  /*4640*/  IMAD R0, R18, 0x200, R3 ;  /* 0x0000020012007824 */ /* 0x002fc800078e0203 */
[----:B------:R-:W-:Y:S02]  /*4650*/  IMAD R3, R0, UR4, RZ ;  /* 0x0000000400037c24 */ /* 0x000fe4000f8e02ff */
[----:B------:R-:W-:-:S03]  /*4660*/  IMAD.MOV.U32 R0, RZ, RZ, R6 ;  /* 0x000000ffff007224 */ /* 0x000fc600078e0006 */
[----:B--2---:R-:W-:Y:S02]  /*4670*/  IADD3 R8, P1, R3, R8, RZ ;  /* 0x0000000803087210 */ /* 0x004fe40007f3e0ff */
[----:B------:R-:W-:-:S03]  /*4680*/  ISETP.GT.AND P0, PT, R0, 0x9, PT ;  /* 0x000000090000780c */ /* 0x000fc60003f04270 */
[----:B------:R-:W-:-:S10]  /*4690*/  IMAD.X R9, RZ, RZ, R9, P1 ;  /* 0x000000ffff097224 */ /* 0x000fd400008e0609 */
        /* <DEDUP_REMOVED lines=13> */
.L_x_22382:
[----:B------:R-:W0:Y:S01]  /*4770*/  F2I.S64.F64.TRUNC R4, R4 ;  /* 0x0000000400047311 */ /* 0x000e22000030d900 */
[----:B------:R-:W-:Y:S02]  /*4780*/  IMAD.MOV.U32 R22, RZ, RZ, R26 ;  /* 0x000000ffff167224 */ /* 0x000fe400078e001a */
[----:B0-----:R-:W-:-:S05]  /*4790*/  IMAD.MOV.U32 R3, RZ, RZ, R4 ;  /* 0x000000ffff037224 */ /* 0x001fca00078e0004 */
[----:B------:R0:W-:Y:S01]  /*47a0*/  STG.E.U8 desc[UR36][R8.64], R3 ;  /* 0x0000000308007986 */ /* 0x0001e2000c101124 */
[----:B------:R-:W-:Y:S05]  /*47b0*/  BRA `(.L_x_22378) ;  /* 0x0000001000407947 */ /* 0x000fea0003800000 */
.L_x_22381:
        /* <DEDUP_REMOVED lines=10> */
.L_x_22385:
[----:B------:R-:W0:Y:S01]  /*4860*/  F2I.F64.TRUNC R5, R4 ;  /* 0x0000000400057311 */ /* 0x000e22000030d100 */
[----:B------:R-:W-:Y:S01]  /*4870*/  IMAD.MOV.U32 R22, RZ, RZ, R26 ;  /* 0x000000ffff167224 */ /* 0x000fe200078e001a */
[----:B0-----:R0:W-:Y:S01]  /*4880*/  STG.E desc[UR36][R8.64], R5 ;  /* 0x0000000508007986 */ /* 0x0011e2000c101924 */
[----:B------:R-:W-:Y:S05]  /*4890*/  BRA `(.L_x_22378) ;  /* 0x0000001000087947 */ /* 0x000fea0003800000 */
.L_x_22384:
[----:B------:R-:W0:Y:S01]  /*48a0*/  F2I.F64.TRUNC R5, R4 ;  /* 0x0000000400057311 */ /* 0x000e22000030d100 */
[----:B------:R-:W-:Y:S01]  /*48b0*/  IMAD.MOV.U32 R22, RZ, RZ, R26 ;  /* 0x000000ffff167224 */ /* 0x000fe200078e001a */
[----:B0-----:R0:W-:Y:S01]  /*48c0*/  STG.E.U16 desc[UR36][R8.64], R5 ;  /* 0x0000000508007986 */ /* 0x0011e2000c101524 */
[----:B------:R-:W-:Y:S05]  /*48d0*/  BRA `(.L_x_22378) ;  /* 0x0000000c00f87947 */ /* 0x000fea0003800000 */
.L_x_22380:
        /* <DEDUP_REMOVED lines=14> */
.L_x_22387:
        /* <DEDUP_REMOVED lines=9> */
.L_x_22386:
        /* <DEDUP_REMOVED lines=15> */
.L_x_22389:
        /* <DEDUP_REMOVED lines=10> */
.L_x_22388:
[----:B------:R0:W-:Y:S01]  /*4be0*/  STG.E.64 desc[UR36][R8.64], R4 ;  /* 0x0000000408007986 */ /* 0x0001e2000c101b24 */
[----:B------:R-:W-:Y:S01]  /*4bf0*/  IMAD.MOV.U32 R22, RZ, RZ, R26 ;  /* 0x000000ffff167224 */ /* 0x000fe200078e001a */
[----:B------:R-:W-:Y:S06]  /*4c00*/  BRA `(.L_x_22378) ;  /* 0x0000000c002c7947 */ /* 0x000fec0003800000 */
.L_x_22379:
        /* <DEDUP_REMOVED lines=13> */
.L_x_22392:
[----:B------:R-:W-:Y:S01]  /*4ce0*/  CS2R R6, SRZ ;  /* 0x0000000000067805 */ /* 0x000fe2000001ff00 */
[----:B------:R-:W-:-:S04]  /*4cf0*/  IMAD.MOV.U32 R22, RZ, RZ, R26 ;  /* 0x000000ffff167224 */ /* 0x000fc800078e001a */
[----:B------:R0:W-:Y:S01]  /*4d00*/  STG.E.128 desc[UR36][R8.64], R4 ;  /* 0x0000000408007986 */ /* 0x0001e2000c101d24 */
[----:B------:R-:W-:Y:S05]  /*4d10*/  BRA `(.L_x_22378) ;  /* 0x0000000800e87947 */ /* 0x000fea0003800000 */
.L_x_22391:
        /* <DEDUP_REMOVED lines=25> */
.L_x_22396:
[----:B------:R-:W-:Y:S05]  /*4eb0*/  BSYNC B0 ;  /* 0x0000000000007941 */ /* 0x000fea0003800000 */
.L_x_22395:
[----:B------:R-:W-:Y:S01]  /*4ec0*/  LOP3.LUT R7, R0, R7, RZ, 0xfc, !PT ;  /* 0x0000000700077212 */ /* 0x000fe200078efcff */
[----:B------:R-:W-:-:S04]  /*4ed0*/  IMAD.MOV.U32 R22, RZ, RZ, R26 ;  /* 0x000000ffff167224 */ /* 0x000fc800078e001a */
[----:B------:R0:W-:Y:S01]  /*4ee0*/  STG.E.U8 desc[UR36][R8.64], R7 ;  /* 0x0000000708007986 */ /* 0x0001e2000c101124 */
[----:B------:R-:W-:Y:S05]  /*4ef0*/  BRA `(.L_x_22378) ;  /* 0x0000000800707947 */ /* 0x000fea0003800000 */
.L_x_22394:
        /* <DEDUP_REMOVED lines=17> */
.L_x_22398:
[----:B------:R-:W-:Y:S01]  /*5010*/  IMAD.MOV.U32 R0, RZ, RZ, 0x7f ;  /* 0x0000007fff007424 */ /* 0x000fe200078e00ff */
[----:B------:R-:W-:-:S04]  /*5020*/  ISETP.GT.U32.AND P0, PT, R3, 0x7f800000, PT ;  /* 0x7f8000000300780c */ /* 0x000fc80003f04070 */
[----:B------:R-:W-:-:S09]  /*5030*/  SEL R0, R0, 0x7c, P0 ;  /* 0x0000007c00007807 */ /* 0x000fd20000000000 */
.L_x_22399:
[----:B------:R-:W-:Y:S05]  /*5040*/  BSYNC B0 ;  /* 0x0000000000007941 */ /* 0x000fea0003800000 */
.L_x_22397:
[----:B------:R-:W-:Y:S01]  /*5050*/  LOP3.LUT R3, R7, 0x80000000, RZ, 0xc0, !PT ;  /* 0x8000000007037812 */ /* 0x000fe200078ec0ff */
[----:B------:R-:W-:-:S03]  /*5060*/  IMAD.MOV.U32 R22, RZ, RZ, R26 ;  /* 0x000000ffff167224 */ /* 0x000fc600078e001a */
[----:B------:R-:W-:-:S04]  /*5070*/  SHF.R.U32.HI R3, RZ, 0x18, R3 ;  /* 0x00000018ff037819 */ /* 0x000fc80000011603 */
[----:B------:R-:W-:-:S05]  /*5080*/  LOP3.LUT R3, R0, R3, RZ, 0xfc, !PT ;  /* 0x0000000300037212 */ /* 0x000fca00078efcff */
[----:B------:R0:W-:Y:S01]  /*5090*/  STG.E.U8 desc[UR36][R8.64], R3 ;  /* 0x0000000308007986 */ /* 0x0001e2000c101124 */
[----:B------:R-:W-:Y:S05]  /*50a0*/  BRA `(.L_x_22378) ;  /* 0x0000000800047947 */ /* 0x000fea0003800000 */
.L_x_22393:
        /* <DEDUP_REMOVED lines=9> */
.L_x_22390:
        /* <DEDUP_REMOVED lines=12> */
.L_x_22402:
        /* <DEDUP_REMOVED lines=21> */
.L_x_22405:
[----:B------:R-:W-:-:S04]  /*5350*/  LOP3.LUT R0, R7, 0x80000000, RZ, 0xc0, !PT ;  /* 0x8000000007007812 */ /* 0x000fc800078ec0ff */
[----:B------:R-:W-:-:S04]  /*5360*/  SHF.R.U32.HI R0, RZ, 0x18, R0 ;  /* 0x00000018ff007819 */ /* 0x000fc80000011600 */
[----:B------:R-:W-:-:S07]  /*5370*/  LOP3.LUT R0, R3, R0, RZ, 0xfc, !PT ;  /* 0x0000000003007212 */ /* 0x000fce00078efcff */
.L_x_22404:
[----:B------:R-:W-:Y:S05]  /*5380*/  BSYNC B0 ;  /* 0x0000000000007941 */ /* 0x000fea0003800000 */
.L_x_22403:
[----:B------:R4:W-:Y:S01]  /*5390*/  STG.E.U8 desc[UR36][R8.64], R0 ;  /* 0x0000000008007986 */ /* 0x0009e2000c101124 */
[----:B------:R-:W-:Y:S01]  /*53a0*/  IMAD.MOV.U32 R22, RZ, RZ, R26 ;  /* 0x000000ffff167224 */ /* 0x000fe200078e001a */
[----:B------:R-:W-:Y:S06]  /*53b0*/  BRA `(.L_x_22378) ;  /* 0x0000000400407947 */ /* 0x000fec0003800000 */
.L_x_22401:
        /* <DEDUP_REMOVED lines=21> */
.L_x_22408:
[----:B------:R-:W-:-:S04]  /*5510*/  LOP3.LUT R0, R7, 0x80000000, RZ, 0xc0, !PT ;  /* 0x8000000007007812 */ /* 0x000fc800078ec0ff */
[----:B------:R-:W-:-:S04]  /*5520*/  SHF.R.U32.HI R0, RZ, 0x18, R0 ;  /* 0x00000018ff007819 */ /* 0x000fc80000011600 */
[----:B------:R-:W-:-:S07]  /*5530*/  LOP3.LUT R0, R3, R0, RZ, 0xfc, !PT ;  /* 0x0000000003007212 */ /* 0x000fce00078efcff */
.L_x_22407:
[----:B------:R-:W-:Y:S05]  /*5540*/  BSYNC B0 ;  /* 0x0000000000007941 */ /* 0x000fea0003800000 */
.L_x_22406:
[----:B------:R0:W-:Y:S01]  /*5550*/  STG.E.U8 desc[UR36][R8.64], R0 ;  /* 0x0000000008007986 */ /* 0x0001e2000c101124 */
[----:B------:R-:W-:Y:S01]  /*5560*/  IMAD.MOV.U32 R22, RZ, RZ, R26 ;  /* 0x000000ffff167224 */ /* 0x000fe200078e001a */
[----:B------:R-:W-:Y:S06]  /*5570*/  BRA `(.L_x_22378) ;  /* 0x0000000000d07947 */ /* 0x000fec0003800000 */
.L_x_22400:
        /* <DEDUP_REMOVED lines=27> */
.L_x_22383:
        /* <DEDUP_REMOVED lines=16> */
.L_x_22411:
[----:B------:R-:W-:Y:S01]  /*5830*/  IMAD.MOV.U32 R22, RZ, RZ, R26 ;  /* 0x000000ffff167224 */ /* 0x000fe200078e001a */
[----:B------:R-:W-:Y:S06]  /*5840*/  BRA `(.L_x_22378) ;  /* 0x00000000001c7947 */ /* 0x000fec0003800000 */
.L_x_22410:
[----:B------:R-:W0:Y:S01]  /*5850*/  F2I.U64.F64.TRUNC R4, R4 ;  /* 0x0000000400047311 */ /* 0x000e22000030d800 */
[----:B------:R-:W-:Y:S01]  /*5860*/  IMAD.MOV.U32 R22, RZ, RZ, R26 ;  /* 0x000000ffff167224 */ /* 0x000fe200078e001a */
[----:B0-----:R3:W-:Y:S01]  /*5870*/  STG.E.64 desc[UR36][R8.64], R4 ;  /* 0x0000000408007986 */ /* 0x0017e2000c101b24 */
[----:B------:R-:W-:Y:S05]  /*5880*/  BRA `(.L_x_22378) ;  /* 0x00000000000c7947 */ /* 0x000fea0003800000 */
.L_x_22409:
[----:B------:R-:W0:Y:S01]  /*5890*/  F2I.U32.F64.TRUNC R5, R4 ;  /* 0x0000000400057311 */ /* 0x000e22000030d000 */
[----:B------:R-:W-:Y:S01]  /*58a0*/  IMAD.MOV.U32 R22, RZ, RZ, R26 ;  /* 0x000000ffff167224 */ /* 0x000fe200078e001a */
[----:B0-----:R1:W-:Y:S06]  /*58b0*/  STG.E desc[UR36][R8.64], R5 ;  /* 0x0000000508007986 */ /* 0x0013ec000c101924 */
.L_x_22378:
[----:B------:R-:W-:Y:S05]  /*58c0*/  BSYNC B6 ;  /* 0x0000000000067941 */ /* 0x000fea0003800000 */
.L_x_22377:
[----:B------:R-:W-:Y:S01]  /*58d0*/  ISETP.GE.AND P0, PT, R22, R19, PT ;  /* 0x000000131600720c */ /* 0x000fe20003f06270 */
[----:B------:R-:W-:-:S12]  /*58e0*/  BSSY B6, `(.L_x_22412) ;  /* 0x0000230000067945 */ /* 0x000fd80003800000 */
[----:B------:R-:W-:Y:S05]  /*58f0*/  @P0 BRA `(.L_x_22413) ;  /* 0x0000002000b80947 */ /* 0x000fea0003800000 */
[----:B01-3--:R-:W0:Y:S01]  /*5900*/  LDC.64 R4, c[0x0][0x218] ;  /* 0x00008600ff047b82 */ /* 0x00be220000000a00 */
[----:B----4-:R-:W-:Y:S01]  /*5910*/  IMAD R0, R18, 0x200, R22 ;  /* 0x0000020012007824 */ /* 0x010fe200078e0216 */
[----:B------:R-:W-:Y:S01]  /*5920*/  PRMT R6, R2, 0x9910, RZ ;  /* 0x0000991002067816 */ /* 0x000fe200000000ff */
[----:B------:R-:W-:Y:S02]  /*5930*/  ULDC UR4, c[0x0][0x238] ;  /* 0x00008e0000047ab9 */ /* 0x000fe40000000800 */
[----:B--2---:R-:W-:Y:S02]  /*5940*/  IMAD R3, R0, UR4, RZ ;  /* 0x0000000400037c24 */ /* 0x004fe4000f8e02ff */
        /* <DEDUP_REMOVED lines=16> */
.L_x_22417:
[----:B------:R-:W0:Y:S02]  /*5a50*/  F2I.S64.F64.TRUNC R28, R28 ;  /* 0x0000001c001c7311 */ /* 0x000e24000030d900 */
[----:B0-----:R-:W-:-:S05]  /*5a60*/  IMAD.MOV.U32 R3, RZ, RZ, R28 ;  /* 0x000000ffff037224 */ /* 0x001fca00078e001c */
[----:B------:R0:W-:Y:S01]  /*5a70*/  STG.E.U8 desc[UR36][R4.64], R3 ;  /* 0x0000000304007986 */ /* 0x0001e2000c101124 */
[----:B------:R-:W-:Y:S05]  /*5a80*/  BRA `(.L_x_22419) ;  /* 0x0000000c00f07947 */ /* 0x000fea0003800000 */
.L_x_22416:
        /* <DEDUP_REMOVED lines=9> */
.L_x_22421:
[----:B------:R-:W0:Y:S02]  /*5b20*/  F2I.F64.TRUNC R29, R28 ;  /* 0x0000001c001d7311 */ /* 0x000e24000030d100 */
[----:B0-----:R0:W-:Y:S01]  /*5b30*/  STG.E desc[UR36][R4.64], R29 ;  /* 0x0000001d04007986 */ /* 0x0011e2000c101924 */
[----:B------:R-:W-:Y:S05]  /*5b40*/  BRA `(.L_x_22419) ;  /* 0x0000000c00c07947 */ /* 0x000fea0003800000 */
.L_x_22420:
[----:B------:R-:W0:Y:S02]  /*5b50*/  F2I.F64.TRUNC R29, R28 ;  /* 0x0000001c001d7311 */ /* 0x000e24000030d100 */
[----:B0-----:R0:W-:Y:S01]  /*5b60*/  STG.E.U16 desc[UR36][R4.64], R29 ;  /* 0x0000001d04007986 */ /* 0x0011e2000c101524 */
[----:B------:R-:W-:Y:S05]  /*5b70*/  BRA `(.L_x_22419) ;  /* 0x0000000c00b47947 */ /* 0x000fea0003800000 */
.L_x_22415:
        /* <DEDUP_REMOVED lines=13> */
.L_x_22423:
        /* <DEDUP_REMOVED lines=8> */
.L_x_22422:
        /* <DEDUP_REMOVED lines=14> */
.L_x_22425:
        /* <DEDUP_REMOVED lines=9> */
.L_x_22424:
[----:B------:R0:W-:Y:S01]  /*5e40*/  STG.E.64 desc[UR36][R4.64], R28 ;  /* 0x0000001c04007986 */ /* 0x0001e2000c101b24 */
[----:B------:R-:W-:Y:S05]  /*5e50*/  BRA `(.L_x_22419) ;  /* 0x0000000800fc7947 */ /* 0x000fea0003800000 */
.L_x_22414:
        /* <DEDUP_REMOVED lines=12> */
.L_x_22428:
[----:B------:R-:W-:-:S05]  /*5f20*/  CS2R R30, SRZ ;  /* 0x00000000001e7805 */ /* 0x000fca000001ff00 */
[----:B------:R0:W-:Y:S01]  /*5f30*/  STG.E.128 desc[UR36][R4.64], R28 ;  /* 0x0000001c04007986 */ /* 0x0001e2000c101d24 */
[----:B------:R-:W-:Y:S05]  /*5f40*/  BRA `(.L_x_22419) ;  /* 0x0000000800c07947 */ /* 0x000fea0003800000 */
.L_x_22427:
        /* <DEDUP_REMOVED lines=25> */
.L_x_22432:
[----:B------:R-:W-:Y:S05]  /*60e0*/  BSYNC B0 ;  /* 0x0000000000007941 */ /* 0x000fea0003800000 */
.L_x_22431:
[----:B------:R-:W-:-:S05]  /*60f0*/  LOP3.LUT R7, R0, R7, RZ, 0xfc, !PT ;  /* 0x0000000700077212 */ /* 0x000fca00078efcff */
[----:B------:R0:W-:Y:S01]  /*6100*/  STG.E.U8 desc[UR36][R4.64], R7 ;  /* 0x0000000704007986 */ /* 0x0001e2000c101124 */
[----:B------:R-:W-:Y:S05]  /*6110*/  BRA `(.L_x_22419) ;  /* 0x00000008004c7947 */ /* 0x000fea0003800000 */
.L_x_22430:
        /* <DEDUP_REMOVED lines=17> */
.L_x_22434:
[----:B------:R-:W-:Y:S01]  /*6230*/  IMAD.MOV.U32 R0, RZ, RZ, 0x7f ;  /* 0x0000007fff007424 */ /* 0x000fe200078e00ff */
[----:B------:R-:W-:-:S04]  /*6240*/  ISETP.GT.U32.AND P0, PT, R3, 0x7f800000, PT ;  /* 0x7f8000000300780c */ /* 0x000fc80003f04070 */
[----:B------:R-:W-:-:S09]  /*6250*/  SEL R0, R0, 0x7c, P0 ;  /* 0x0000007c00007807 */ /* 0x000fd20000000000 */
.L_x_22435:
[----:B------:R-:W-:Y:S05]  /*6260*/  BSYNC B0 ;  /* 0x0000000000007941 */ /* 0x000fea0003800000 */
.L_x_22433:
[----:B------:R-:W-:-:S04]  /*6270*/  LOP3.LUT R3, R7, 0x80000000, RZ, 0xc0, !PT ;  /* 0x8000000007037812 */ /* 0x000fc800078ec0ff */
[----:B------:R-:W-:-:S04]  /*6280*/  SHF.R.U32.HI R3, RZ, 0x18, R3 ;  /* 0x00000018ff037819 */ /* 0x000fc80000011603 */
[----:B------:R-:W-:-:S05]  /*6290*/  LOP3.LUT R3, R0, R3, RZ, 0xfc, !PT ;  /* 0x0000000300037212 */ /* 0x000fca00078efcff */
[----:B------:R0:W-:Y:S01]  /*62a0*/  STG.E.U8 desc[UR36][R4.64], R3 ;  /* 0x0000000304007986 */ /* 0x0001e2000c101124 */
[----:B------:R-:W-:Y:S05]  /*62b0*/  BRA `(.L_x_22419) ;  /* 0x0000000400e47947 */ /* 0x000fea0003800000 */
.L_x_22429:
        /* <DEDUP_REMOVED lines=8> */
.L_x_22426:
        /* <DEDUP_REMOVED lines=11> */
.L_x_22438:
        /* <DEDUP_REMOVED lines=21> */
.L_x_22441:
[----:B------:R-:W-:-:S04]  /*6540*/  LOP3.LUT R0, R7, 0x80000000, RZ, 0xc0, !PT ;  /* 0x8000000007007812 */ /* 0x000fc800078ec0ff */
[----:B------:R-:W-:-:S04]  /*6550*/  SHF.R.U32.HI R0, RZ, 0x18, R0 ;  /* 0x00000018ff007819 */ /* 0x000fc80000011600 */
[----:B------:R-:W-:-:S07]  /*6560*/  LOP3.LUT R0, R3, R0, RZ, 0xfc, !PT ;  /* 0x0000000003007212 */ /* 0x000fce00078efcff */
.L_x_22440:
[----:B------:R-:W-:Y:S05]  /*6570*/  BSYNC B0 ;  /* 0x0000000000007941 */ /* 0x000fea0003800000 */
.L_x_22439:
[----:B------:R3:W-:Y:S01]  /*6580*/  STG.E.U8 desc[UR36][R4.64], R0 ;  /* 0x0000000004007986 */ /* 0x0007e2000c101124 */
[----:B------:R-:W-:Y:S05]  /*6590*/  BRA `(.L_x_22419) ;  /* 0x00000004002c7947 */ /* 0x000fea0003800000 */
.L_x_22437:
        /* <DEDUP_REMOVED lines=21> */
.L_x_22444:
[----:B------:R-:W-:-:S04]  /*66f0*/  LOP3.LUT R0, R7, 0x80000000, RZ, 0xc0, !PT ;  /* 0x8000000007007812 */ /* 0x000fc800078ec0ff */
[----:B------:R-:W-:-:S04]  /*6700*/  SHF.R.U32.HI R0, RZ, 0x18, R0 ;  /* 0x00000018ff007819 */ /* 0x000fc80000011600 */
[----:B------:R-:W-:-:S07]  /*6710*/  LOP3.LUT R0, R3, R0, RZ, 0xfc, !PT ;  /* 0x0000000003007212 */ /* 0x000fce00078efcff */
.L_x_22443:
[----:B------:R-:W-:Y:S05]  /*6720*/  BSYNC B0 ;  /* 0x0000000000007941 */ /* 0x000fea0003800000 */
.L_x_22442:
[----:B------:R0:W-:Y:S01]  /*6730*/  STG.E.U8 desc[UR36][R4.64], R0 ;  /* 0x0000000004007986 */ /* 0x0001e2000c101124 */
[----:B------:R-:W-:Y:S05]  /*6740*/  BRA `(.L_x_22419) ;  /* 0x0000000000c07947 */ /* 0x000fea0003800000 */
.L_x_22436:
        /* <DEDUP_REMOVED lines=26> */
.L_x_22418:
        /* <DEDUP_REMOVED lines=16> */
.L_x_22447:
[----:B------:R-:W-:Y:S05]  /*69f0*/  BRA `(.L_x_22419) ;  /* 0x0000000000147947 */ /* 0x000fea0003800000 */
.L_x_22446:
[----:B------:R-:W0:Y:S02]  /*6a00*/  F2I.U64.F64.TRUNC R28, R28 ;  /* 0x0000001c001c7311 */ /* 0x000e24000030d800 */
[----:B0-----:R2:W-:Y:S01]  /*6a10*/  STG.E.64 desc[UR36][R4.64], R28 ;  /* 0x0000001c04007986 */ /* 0x0015e2000c101b24 */
[----:B------:R-:W-:Y:S05]  /*6a20*/  BRA `(.L_x_22419) ;  /* 0x0000000000087947 */ /* 0x000fea0003800000 */
.L_x_22445:
[----:B------:R-:W0:Y:S02]  /*6a30*/  F2I.U32.F64.TRUNC R29, R28 ;  /* 0x0000001c001d7311 */ /* 0x000e24000030d000 */
[----:B0-----:R0:W-:Y:S02]  /*6a40*/  STG.E desc[UR36][R4.64], R29 ;  /* 0x0000001d04007986 */ /* 0x0011e4000c101924 */
.L_x_22419:
        /* <DEDUP_REMOVED lines=24> */
.L_x_22451:
[----:B------:R-:W0:Y:S02]  /*6bd0*/  F2I.S64.F64.TRUNC R24, R24 ;  /* 0x0000001800187311 */ /* 0x000e24000030d900 */
[----:B0-----:R-:W-:-:S05]  /*6be0*/  IMAD.MOV.U32 R3, RZ, RZ, R24 ;  /* 0x000000ffff037224 */ /* 0x001fca00078e0018 */
[----:B------:R3:W-:Y:S01]  /*6bf0*/  STG.E.U8 desc[UR36][R4.64], R3 ;  /* 0x0000000304007986 */ /* 0x0007e2000c101124 */
[----:B------:R-:W-:Y:S05]  /*6c00*/  BRA `(.L_x_22453) ;  /* 0x0000000c00f07947 */ /* 0x000fea0003800000 */
.L_x_22450:
        /* <DEDUP_REMOVED lines=9> */
.L_x_22455:
[----:B------:R-:W0:Y:S02]  /*6ca0*/  F2I.F64.TRUNC R25, R24 ;  /* 0x0000001800197311 */ /* 0x000e24000030d100 */
[----:B0-----:R2:W-:Y:S01]  /*6cb0*/  STG.E desc[UR36][R4.64], R25 ;  /* 0x0000001904007986 */ /* 0x0015e2000c101924 */
[----:B------:R-:W-:Y:S05]  /*6cc0*/  BRA `(.L_x_22453) ;  /* 0x0000000c00c07947 */ /* 0x000fea0003800000 */
.L_x_22454:
[----:B------:R-:W0:Y:S02]  /*6cd0*/  F2I.F64.TRUNC R25, R24 ;  /* 0x0000001800197311 */ /* 0x000e24000030d100 */
[----:B0-----:R0:W-:Y:S01]  /*6ce0*/  STG.E.U16 desc[UR36][R4.64], R25 ;  /* 0x0000001904007986 */ /* 0x0011e2000c101524 */
[----:B------:R-:W-:Y:S05]  /*6cf0*/  BRA `(.L_x_22453) ;  /* 0x0000000c00b47947 */ /* 0x000fea0003800000 */
.L_x_22449:
        /* <DEDUP_REMOVED lines=13> */
.L_x_22457:
        /* <DEDUP_REMOVED lines=8> */
.L_x_22456:
        /* <DEDUP_REMOVED lines=14> */
.L_x_22459:
        /* <DEDUP_REMOVED lines=9> */
.L_x_22458:
[----:B------:R0:W-:Y:S01]  /*6fc0*/  STG.E.64 desc[UR36][R4.64], R24 ;  /* 0x0000001804007986 */ /* 0x0001e2000c101b24 */
[----:B------:R-:W-:Y:S05]  /*6fd0*/  BRA `(.L_x_22453) ;  /* 0x0000000800fc7947 */ /* 0x000fea0003800000 */
.L_x_22448:
        /* <DEDUP_REMOVED lines=12> */
.L_x_22462:
[----:B------:R-:W-:-:S05]  /*70a0*/  CS2R R26, SRZ ;  /* 0x00000000001a7805 */ /* 0x000fca000001ff00 */
[----:B------:R0:W-:Y:S01]  /*70b0*/  STG.E.128 desc[UR36][R4.64], R24 ;  /* 0x0000001804007986 */ /* 0x0001e2000c101d24 */
[----:B------:R-:W-:Y:S05]  /*70c0*/  BRA `(.L_x_22453) ;  /* 0x0000000800c07947 */ /* 0x000fea0003800000 */
.L_x_22461:
        /* <DEDUP_REMOVED lines=25> */
.L_x_22466:
[----:B------:R-:W-:Y:S05]  /*7260*/  BSYNC B0 ;  /* 0x0000000000007941 */ /* 0x000fea0003800000 */
.L_x_22465:
[----:B------:R-:W-:-:S05]  /*7270*/  LOP3.LUT R7, R0, R7, RZ, 0xfc, !PT ;  /* 0x0000000700077212 */ /* 0x000fca00078efcff */
[----:B------:R0:W-:Y:S01]  /*7280*/  STG.E.U8 desc[UR36][R4.64], R7 ;  /* 0x0000000704007986 */ /* 0x0001e2000c101124 */
[----:B------:R-:W-:Y:S05]  /*7290*/  BRA `(.L_x_22453) ;  /* 0x00000008004c7947 */ /* 0x000fea0003800000 */
.L_x_22464:
        /* <DEDUP_REMOVED lines=17> */
.L_x_22468:
[----:B------:R-:W-:Y:S01]  /*73b0*/  IMAD.MOV.U32 R0, RZ, RZ, 0x7f ;  /* 0x0000007fff007424 */ /* 0x000fe200078e00ff */
[----:B------:R-:W-:-:S04]  /*73c0*/  ISETP.GT.U32.AND P0, PT, R3, 0x7f800000, PT ;  /* 0x7f8000000300780c */ /* 0x000fc80003f04070 */
[----:B------:R-:W-:-:S09]  /*73d0*/  SEL R0, R0, 0x7c, P0 ;  /* 0x0000007c00007807 */ /* 0x000fd20000000000 */
.L_x_22469:
[----:B------:R-:W-:Y:S05]  /*73e0*/  BSYNC B0 ;  /* 0x0000000000007941 */ /* 0x000fea0003800000 */
.L_x_22467:
[----:B------:R-:W-:-:S04]  /*73f0*/  LOP3.LUT R3, R7, 0x80000000, RZ, 0xc0, !PT ;  /* 0x8000000007037812 */ /* 0x000fc800078ec0ff */
[----:B------:R-:W-:-:S04]  /*7400*/  SHF.R.U32.HI R3, RZ, 0x18, R3 ;  /* 0x00000018ff037819 */ /* 0x000fc80000011603 */
[----:B------:R-:W-:-:S05]  /*7410*/  LOP3.LUT R3, R0, R3, RZ, 0xfc, !PT ;  /* 0x0000000300037212 */ /* 0x000fca00078efcff */
[----:B------:R0:W-:Y:S01]  /*7420*/  STG.E.U8 desc[UR36][R4.64], R3 ;  /* 0x0000000304007986 */ /* 0x0001e2000c101124 */
[----:B------:R-:W-:Y:S05]  /*7430*/  BRA `(.L_x_22453) ;  /* 0x0000000400e47947 */ /* 0x000fea0003800000 */
.L_x_22463:
        /* <DEDUP_REMOVED lines=8> */
.L_x_22460:
        /* <DEDUP_REMOVED lines=11> */
.L_x_22472:
        /* <DEDUP_REMOVED lines=21> */
.L_x_22475:
[----:B------:R-:W-:-:S04]  /*76c0*/  LOP3.LUT R0, R7, 0x80000000, RZ, 0xc0, !PT ;  /* 0x8000000007007812 */ /* 0x000fc800078ec0ff */
[----:B------:R-:W-:-:S04]  /*76d0*/  SHF.R.U32.HI R0, RZ, 0x18, R0 ;  /* 0x00000018ff007819 */ /* 0x000fc80000011600 */
[----:B------:R-:W-:-:S07]  /*76e0*/  LOP3.LUT R0, R3, R0, RZ, 0xfc, !PT ;  /* 0x0000000003007212 */ /* 0x000fce00078efcff */
.L_x_22474:
[----:B------:R-:W-:Y:S05]  /*76f0*/  BSYNC B0 ;  /* 0x0000000000007941 */ /* 0x000fea0003800000 */
.L_x_22473:
[----:B------:R0:W-:Y:S01]  /*7700*/  STG.E.U8 desc[UR36][R4.64], R0 ;  /* 0x0000000004007986 */ /* 0x0001e2000c101124 */
[----:B------:R-:W-:Y:S05]  /*7710*/  BRA `(.L_x_22453) ;  /* 0x00000004002c7947 */ /* 0x000fea0003800000 */
.L_x_22471:
        /* <DEDUP_REMOVED lines=21> */
.L_x_22478:
[----:B------:R-:W-:-:S04]  /*7870*/  LOP3.LUT R0, R7, 0x80000000, RZ, 0xc0, !PT ;  /* 0x8000000007007812 */ /* 0x000fc800078ec0ff */
[----:B------:R-:W-:-:S04]  /*7880*/  SHF.R.U32.HI R0, RZ, 0x18, R0 ;  /* 0x00000018ff007819 */ /* 0x000fc80000011600 */
[----:B------:R-:W-:-:S07]  /*7890*/  LOP3.LUT R0, R3, R0, RZ, 0xfc, !PT ;  /* 0x0000000003007212 */ /* 0x000fce00078efcff */
.L_x_22477:
[----:B------:R-:W-:Y:S05]  /*78a0*/  BSYNC B0 ;  /* 0x0000000000007941 */ /* 0x000fea0003800000 */
.L_x_22476:
[----:B------:R0:W-:Y:S01]  /*78b0*/  STG.E.U8 desc[UR36][R4.64], R0 ;  /* 0x0000000004007986 */ /* 0x0001e2000c101124 */
[----:B------:R-:W-:Y:S05]  /*78c0*/  BRA `(.L_x_22453) ;  /* 0x0000000000c07947 */ /* 0x000fea0003800000 */
.L_x_22470:
        /* <DEDUP_REMOVED lines=26> */
.L_x_22452:
        /* <DEDUP_REMOVED lines=16> */
.L_x_22481:
[----:B------:R-:W-:Y:S05]  /*7b70*/  BRA `(.L_x_22453) ;  /* 0x0000000000147947 */ /* 0x000fea0003800000 */
.L_x_22480:
[----:B------:R-:W0:Y:S02]  /*7b80*/  F2I.U64.F64.TRUNC R24, R24 ;  /* 0x0000001800187311 */ /* 0x000e24000030d800 */
[----:B0-----:R0:W-:Y:S01]  /*7b90*/  STG.E.64 desc[UR36][R4.64], R24 ;  /* 0x0000001804007986 */ /* 0x0011e2000c101b24 */
[----:B------:R-:W-:Y:S05]  /*7ba0*/  BRA `(.L_x_22453) ;  /* 0x0000000000087947 */ /* 0x000fea0003800000 */
.L_x_22479:
[----:B------:R-:W0:Y:S02]  /*7bb0*/  F2I.U32.F64.TRUNC R25, R24 ;  /* 0x0000001800197311 */ /* 0x000e24000030d000 */
[----:B0-----:R0:W-:Y:S02]  /*7bc0*/  STG.E desc[UR36][R4.64], R25 ;  /* 0x0000001904007986 */ /* 0x0011e4000c101924 */
.L_x_22453:
[----:B------:R-:W-:-:S07]  /*7bd0*/  VIADD R22, R22, 0x80 ;  /* 0x0000008016167836 */ /* 0x000fce0000000000 */
.L_x_22413:
[----:B------:R-:W-:Y:S05]  /*7be0*/  BSYNC B6 ;  /* 0x0000000000067941 */ /* 0x000fea0003800000 */
.L_x_22412:
        /* <DEDUP_REMOVED lines=22> */
.L_x_22485:
[----:B------:R-:W0:Y:S02]  /*7d50*/  F2I.S64.F64.TRUNC R16, R16 ;  /* 0x0000001000107311 */ /* 0x000e24000030d900 */
[----:B0-----:R-:W-:-:S05]  /*7d60*/  IMAD.MOV.U32 R3, RZ, RZ, R16 ;  /* 0x000000ffff037224 */ /* 0x001fca00078e0010 */
[----:B------:R-:W-:Y:S01]  /*7d70*/  STG.E.U8 desc[UR36][R4.64], R3 ;  /* 0x0000000304007986 */ /* 0x000fe2000c101124 */
[----:B------:R-:W-:Y:S05]  /*7d80*/  EXIT ;  /* 0x000000000000794d */ /* 0x000fea0003800000 */
.L_x_22484:
        /* <DEDUP_REMOVED lines=9> */
.L_x_22488:
[----:B------:R-:W0:Y:S02]  /*7e20*/  F2I.F64.TRUNC R17, R16 ;  /* 0x0000001000117311 */ /* 0x000e24000030d100 */
[----:B0-----:R-:W-:Y:S01]  /*7e30*/  STG.E desc[UR36][R4.64], R17 ;  /* 0x0000001104007986 */ /* 0x001fe2000c101924 */
[----:B------:R-:W-:Y:S05]  /*7e40*/  EXIT ;  /* 0x000000000000794d */ /* 0x000fea0003800000 */
.L_x_22487:
[----:B------:R-:W0:Y:S02]  /*7e50*/  F2I.F64.TRUNC R17, R16 ;  /* 0x0000001000117311 */ /* 0x000e24000030d100 */
[----:B0-----:R-:W-:Y:S01]  /*7e60*/  STG.E.U16 desc[UR36][R4.64], R17 ;  /* 0x0000001104007986 */ /* 0x001fe2000c101524 */
[----:B------:R-:W-:Y:S05]  /*7e70*/  EXIT ;  /* 0x000000000000794d */ /* 0x000fea0003800000 */
.L_x_22483:
        /* <DEDUP_REMOVED lines=13> */
.L_x_22490:
        /* <DEDUP_REMOVED lines=8> */
.L_x_22489:
        /* <DEDUP_REMOVED lines=14> */
.L_x_22492:
        /* <DEDUP_REMOVED lines=9> */
.L_x_22491:
[----:B------:R-:W-:Y:S01]  /*8140*/  STG.E.64 desc[UR36][R4.64], R16 ;  /* 0x0000001004007986 */ /* 0x000fe2000c101b24 */
[----:B------:R-:W-:Y:S05]  /*8150*/  EXIT ;  /* 0x000000000000794d */ /* 0x000fea0003800000 */
.L_x_22482:
        /* <DEDUP_REMOVED lines=12> */
.L_x_22495:
[----:B------:R-:W-:-:S05]  /*8220*/  CS2R R18, SRZ ;  /* 0x0000000000127805 */ /* 0x000fca000001ff00 */
[----:B------:R-:W-:Y:S01]  /*8230*/  STG.E.128 desc[UR36][R4.64], R16 ;  /* 0x0000001004007986 */ /* 0x000fe2000c101d24 */
[----:B------:R-:W-:Y:S05]  /*8240*/  EXIT ;  /* 0x000000000000794d */ /* 0x000fea0003800000 */
.L_x_22494:
        /* <DEDUP_REMOVED lines=25> */
.L_x_22499:
[----:B------:R-:W-:Y:S05]  /*83e0*/  BSYNC B0 ;  /* 0x0000000000007941 */ /* 0x000fea0003800000 */
.L_x_22498:
[----:B------:R-:W-:-:S05]  /*83f0*/  LOP3.LUT R3, R0, R3, RZ, 0xfc, !PT ;  /* 0x0000000300037212 */ /* 0x000fca00078efcff */
[----:B------:R-:W-:Y:S01]  /*8400*/  STG.E.U8 desc[UR36][R4.64], R3 ;  /* 0x0000000304007986 */ /* 0x000fe2000c101124 */
[----:B------:R-:W-:Y:S05]  /*8410*/  EXIT ;  /* 0x000000000000794d */ /* 0x000fea0003800000 */
.L_x_22497:
        /* <DEDUP_REMOVED lines=17> */
.L_x_22501:
[----:B------:R-:W-:Y:S01]  /*8530*/  IMAD.MOV.U32 R0, RZ, RZ, 0x7f ;  /* 0x0000007fff007424 */ /* 0x000fe200078e00ff */
[----:B------:R-:W-:-:S04]  /*8540*/  ISETP.GT.U32.AND P0, PT, R2, 0x7f800000, PT ;  /* 0x7f8000000200780c */ /* 0x000fc80003f04070 */
[----:B------:R-:W-:-:S09]  /*8550*/  SEL R0, R0, 0x7c, P0 ;  /* 0x0000007c00007807 */ /* 0x000fd20000000000 */
.L_x_22502:
[----:B------:R-:W-:Y:S05]  /*8560*/  BSYNC B0 ;  /* 0x0000000000007941 */ /* 0x000fea0003800000 */
.L_x_22500:
[----:B------:R-:W-:-:S04]  /*8570*/  LOP3.LUT R2, R3, 0x80000000, RZ, 0xc0, !PT ;  /* 0x8000000003027812 */ /* 0x000fc800078ec0ff */
[----:B------:R-:W-:-:S04]  /*8580*/  SHF.R.U32.HI R3, RZ, 0x18, R2 ;  /* 0x00000018ff037819 */ /* 0x000fc80000011602 */
[----:B------:R-:W-:-:S05]  /*8590*/  LOP3.LUT R3, R0, R3, RZ, 0xfc, !PT ;  /* 0x0000000300037212 */ /* 0x000fca00078efcff */
[----:B------:R-:W-:Y:S01]  /*85a0*/  STG.E.U8 desc[UR36][R4.64], R3 ;  /* 0x0000000304007986 */ /* 0x000fe2000c101124 */
[----:B------:R-:W-:Y:S05]  /*85b0*/  EXIT ;  /* 0x000000000000794d */ /* 0x000fea0003800000 */
.L_x_22496:
        /* <DEDUP_REMOVED lines=8> */
.L_x_22493:
        /* <DEDUP_REMOVED lines=11> */
.L_x_22505:
        /* <DEDUP_REMOVED lines=21> */
.L_x_22508:
[----:B------:R-:W-:-:S04]  /*8840*/  LOP3.LUT R2, R7, 0x80000000, RZ, 0xc0, !PT ;  /* 0x8000000007027812 */ /* 0x000fc800078ec0ff */
[----:B------:R-:W-:-:S04]  /*8850*/  SHF.R.U32.HI R3, RZ, 0x18, R2 ;  /* 0x00000018ff037819 */ /* 0x000fc80000011602 */
[----:B------:R-:W-:-:S04]  /*8860*/  LOP3.LUT R0, R0, R3, RZ, 0xfc, !PT ;  /* 0x0000000300007212 */ /* 0x000fc800078efcff */
[----:B------:R-:W-:-:S07]  /*8870*/  PRMT R2, R0, 0x7610, R2 ;  /* 0x0000761000027816 */ /* 0x000fce0000000002 */
.L_x_22507:
[----:B------:R-:W-:Y:S05]  /*8880*/  BSYNC B0 ;  /* 0x0000000000007941 */ /* 0x000fea0003800000 */
.L_x_22506:
[----:B------:R-:W-:Y:S01]  /*8890*/  STG.E.U8 desc[UR36][R4.64], R2 ;  /* 0x0000000204007986 */ /* 0x000fe2000c101124 */
[----:B------:R-:W-:Y:S05]  /*88a0*/  EXIT ;  /* 0x000000000000794d */ /* 0x000fea0003800000 */
.L_x_22504:
        /* <DEDUP_REMOVED lines=21> */
.L_x_22511:
[----:B------:R-:W-:-:S04]  /*8a00*/  LOP3.LUT R2, R7, 0x80000000, RZ, 0xc0, !PT ;  /* 0x8000000007027812 */ /* 0x000fc800078ec0ff */
[----:B------:R-:W-:-:S04]  /*8a10*/  SHF.R.U32.HI R3, RZ, 0x18, R2 ;  /* 0x00000018ff037819 */ /* 0x000fc80000011602 */
[----:B------:R-:W-:-:S04]  /*8a20*/  LOP3.LUT R0, R0, R3, RZ, 0xfc, !PT ;  /* 0x0000000300007212 */ /* 0x000fc800078efcff */
[----:B------:R-:W-:-:S07]  /*8a30*/  PRMT R2, R0, 0x7610, R2 ;  /* 0x0000761000027816 */ /* 0x000fce0000000002 */
.L_x_22510:
[----:B------:R-:W-:Y:S05]  /*8a40*/  BSYNC B0 ;  /* 0x0000000000007941 */ /* 0x000fea0003800000 */
.L_x_22509:
[----:B------:R-:W-:Y:S01]  /*8a50*/  STG.E.U8 desc[UR36][R4.64], R2 ;  /* 0x0000000204007986 */ /* 0x000fe2000c101124 */
[----:B------:R-:W-:Y:S05]  /*8a60*/  EXIT ;  /* 0x000000000000794d */ /* 0x000fea0003800000 */
.L_x_22503:
        /* <DEDUP_REMOVED lines=26> */
.L_x_22486:
        /* <DEDUP_REMOVED lines=16> */
.L_x_22514:
[----:B------:R-:W-:Y:S05]  /*8d10*/  EXIT ;  /* 0x000000000000794d */ /* 0x000fea0003800000 */
.L_x_22513:
[----:B------:R-:W0:Y:S02]  /*8d20*/  F2I.U64.F64.TRUNC R16, R16 ;  /* 0x0000001000107311 */ /* 0x000e24000030d800 */
[----:B0-----:R-:W-:Y:S01]  /*8d30*/  STG.E.64 desc[UR36][R4.64], R16 ;  /* 0x0000001004007986 */ /* 0x001fe2000c101b24 */
[----:B------:R-:W-:Y:S05]  /*8d40*/  EXIT ;  /* 0x000000000000794d */ /* 0x000fea0003800000 */
.L_x_22512:
[----:B------:R-:W0:Y:S02]  /*8d50*/  F2I.U32.F64.TRUNC R17, R16 ;  /* 0x0000001000117311 */ /* 0x000e24000030d000 */
[----:B0-----:R-:W-:Y:S01]  /*8d60*/  STG.E desc[UR36][R4.64], R17 ;  /* 0x0000001104007986 */ /* 0x001fe2000c101924 */
[----:B------:R-:W-:Y:S05]  /*8d70*/  EXIT ;  /* 0x000000000000794d */ /* 0x000fea0003800000 */
        .weak           $__internal_1_$__cuda_sm20_dsqrt_rn_f64_mediumpath_v1
        .type           $__internal_1_$__cuda_sm20_dsqrt_rn_f64_mediumpath_v1,@function
        .size           $__internal_1_$__cuda_sm20_dsqrt_rn_f64_mediumpath_v1,(.L_x_36096 - $__internal_1_$__cuda_sm20_dsqrt_rn_f64_mediumpath_v1)
$__internal_1_$__cuda_sm20_dsqrt_rn_f64_mediumpath_v1:
        /* <DEDUP_REMOVED lines=13> */
.L_x_22516:
        /* <DEDUP_REMOVED lines=9> */
[----:B------:R-:W-:Y:S02]  /*8ee0*/  IMAD.MOV.U32 R8, RZ, RZ, RZ ;  /* 0x000000ffff087224 */ /* 0x000fe400078e00ff */
[----:B------:R-:W-:Y:S02]  /*8ef0*/  IMAD.MOV.U32 R6, RZ, RZ, 0x0 ;  /* 0x00000000ff067424 */ /* 0x000fe400078e00ff */
[----:B------:R-:W-:Y:S01]  /*8f00*/  IMAD.MOV.U32 R7, RZ, RZ, 0x3fd80000 ;  /* 0x3fd80000ff077424 */ /* 0x000fe200078e00ff */
        /* <DEDUP_REMOVED lines=12> */
.L_x_22518:
[----:B------:R-:W-:-:S11]  /*8fd0*/  DADD R2, R6, R6 ;  /* 0x0000000006027229 */ /* 0x000fd60000000006 */
.L_x_22517:
[----:B------:R-:W-:Y:S05]  /*8fe0*/  BSYNC B1 ;  /* 0x0000000000017941 */ /* 0x000fea0003800000 */
.L_x_22515:
[----:B------:R-:W-:-:S04]  /*8ff0*/  IMAD.MOV.U32 R13, RZ, RZ, 0x0 ;  /* 0x00000000ff0d7424 */ /* 0x000fc800078e00ff */
[----:B------:R-:W-:Y:S05]  /*9000*/  RET.REL.NODEC R12 `(_ZN2at6native27unrolled_elementwise_kernelIZZZNS0_16sqrt_kernel_cudaERNS_18TensorIteratorBaseEENKUlvE0_clEvENKUlvE_clEvEUldE_St5arrayIPcLm2EELi4E23TrivialOffsetCalculatorILi1EjESB_NS0_6memory12LoadWithCastILi1EEENSC_13StoreWithCastILi1EEEEEviT_T0_T2_T3_T4_T5_) ;  /* 0xffffff6c0cfc7950 */ /* 0x000fea0003c3ffff */
.L_x_22519:
        /* <DEDUP_REMOVED lines=15> */
.L_x_36096:


//--------------------- .text._ZN2at6native18elementwise_kernelILi128ELi2EZNS0_22gpu_kernel_impl_nocastIZZZNS0_16sqrt_kernel_cudaERNS_18TensorIteratorBaseEENKUlvE0_clEvENKUlvE_clEvEUldE_EEvS4_RKT_EUliE_EEviT1_ --------------------------
	.section	.text._ZN2at6native18elementwise_kernelILi128ELi2EZNS0_22gpu_kernel_impl_nocastIZZZNS0_16sqrt_kernel_cudaERNS_18TensorIteratorBaseEENKUlvE0_clEvENKUlvE_clEvEUldE_EEvS4_RKT_EUliE_EEviT1_,"ax",@progbits
	.align	128
        .global         _ZN2at6native18elementwise_kernelILi128ELi2EZNS0_22gpu_kernel_impl_nocastIZZZNS0_16sqrt_kernel_cudaERNS_18TensorIteratorBaseEENKUlvE0_clEvENKUlvE_clEvEUldE_EEvS4_RKT_EUliE_EEviT1_
        .type           _ZN2at6native18elementwise_kernelILi128ELi2EZNS0_22gpu_kernel_impl_nocastIZZZNS0_16sqrt_kernel_cudaERNS_18TensorIteratorBaseEENKUlvE0_clEvENKUlvE_clEvEUldE_EEvS4_RKT_EUliE_EEviT1_,@function
        .size           _ZN2at6native18elementwise_kernelILi128ELi2EZNS0_22gpu_kernel_impl_nocastIZZZNS0_16sqrt_kernel_cudaERNS_18TensorIteratorBaseEENKUlvE0_clEvENKUlvE_clEvEUldE_EEvS4_RKT_EUliE_EEviT1_,(.L_x_36097 - _ZN2at6native18elementwise_kernelILi128ELi2EZNS0_22gpu_kernel_impl_nocastIZZZNS0_16sqrt_kernel_cudaERNS_18TensorIteratorBaseEENKUlvE0_clEvENKUlvE_clEvEUldE_EEvS4_RKT_EUliE_EEviT1_)
        .other          _ZN2at6native18elementwise_kernelILi128ELi2EZNS0_22gpu_kernel_impl_nocastIZZZNS0_16sqrt_kernel_cudaERNS_18TensorIteratorBaseEENKUlvE0_clEvENKUlvE_clEvEUldE_EEvS4_RKT_EUliE_EEviT1_,@"STO_CUDA_ENTRY STV_DEFAULT"
_ZN2at6native18elementwise_kernelILi128ELi2EZNS0_22gpu_kernel_impl_nocastIZZZNS0_16sqrt_kernel_cudaERNS_18TensorIteratorBaseEENKUlvE0_clEvENKUlvE_clEvEUldE_EEvS4_RKT_EUliE_EEviT1_:
.text._ZN2at6native18elementwise_kernelILi128ELi2EZNS0_22gpu_kernel_impl_nocastIZZZNS0_16sqrt_kernel_cudaERNS_18TensorIteratorBaseEENKUlvE0_clEvENKUlvE_clEvEUldE_EEvS4_RKT_EUliE_EEviT1_:
[----:B------:R-:W-:Y:S01]  /*0000*/  LDC R1, c[0x0][0x28] ;  /* 0x00000a00ff017b82 */ /* 0x000fe20000000800 */
[----:B------:R-:W0:Y:S01]  /*0010*/  S2R R9, SR_CTAID.X ;  /* 0x0000000000097919 */ /* 0x000e220000002500 */
[----:B------:R-:W-:Y:S01]  /*0020*/  ULDC UR4, c[0x0][0x210] ;  /* 0x0000840000047ab9 */ /* 0x000fe20000000800 */
[----:B------:R-:W-:Y:S01]  /*0030*/  BSSY B0, `(.L_x_22520) ;  /* 0x0000159000007945 */ /* 0x000fe20003800000 */
[----:B------:R-:W0:Y:S02]  /*0040*/  S2R R12, SR_TID.X ;  /* 0x00000000000c7919 */ /* 0x000e240000002100 */
[----:B0-----:R-:W-:-:S04]  /*0050*/  LEA R11, R9, R12, 0x8 ;  /* 0x0000000c090b7211 */ /* 0x001fc800078e40ff */
[----:B------:R-:W-:Y:S01]  /*0060*/  ISETP.GE.AND P0, PT, R11, UR4, PT ;  /* 0x000000040b007c0c */ /* 0x000fe2000bf06270 */
[----:B------:R-:W-:-:S12]  /*0070*/  ULDC.64 UR4, c[0x0][0x208] ;  /* 0x0000820000047ab9 */ /* 0x000fd80000000a00 */
[----:B------:R-:W-:Y:S05]  /*0080*/  @P0 BRA `(.L_x_22521) ;  /* 0x00000014004c0947 */ /* 0x000fea0003800000 */
[----:B------:R-:W0:Y:S01]  /*0090*/  LDC R4, c[0x0][0x218] ;  /* 0x00008600ff047b82 */ /* 0x000e220000000800 */
[----:B------:R-:W-:Y:S01]  /*00a0*/  HFMA2.MMA R0, -RZ, RZ, 0, 0 ;  /* 0x00000000ff007435 */ /* 0x000fe200000001ff */
[----:B------:R-:W-:Y:S02]  /*00b0*/  MOV R5, RZ ;  /* 0x000000ff00057202 */ /* 0x000fe40000000f00 */
        /* <DEDUP_REMOVED lines=300> */
.L_x_22522:
[----:B------:R-:W-:Y:S02]  /*1380*/  ULDC.64 UR6, c[0x0][0x418] ;  /* 0x0001060000067ab9 */ /* 0x000fe40000000a00 */
[----:B------:R-:W-:-:S04]  /*1390*/  IADD3 R14, P0, R0, UR6, RZ ;  /* 0x00000006000e7c10 */ /* 0x000fc8000ff1e0ff */
[----:B------:R-:W-:Y:S01]  /*13a0*/  IADD3.X R15, RZ, UR7, RZ, P0, !PT ;  /* 0x00000007ff0f7c10 */ /* 0x000fe200087fe4ff */
[----:B------:R-:W-:-:S05]  /*13b0*/  ULDC.64 UR6, c[0x0][0x410] ;  /* 0x0001040000067ab9 */ /* 0x000fca0000000a00 */
[----:B------:R-:W2:Y:S01]  /*13c0*/  LDG.E.64 R14, desc[UR4][R14.64] ;  /* 0x000000040e0e7981 */ /* 0x000ea2000c1e1b00 */
[----:B------:R-:W-:Y:S01]  /*13d0*/  MOV R10, 0x0 ;  /* 0x00000000000a7802 */ /* 0x000fe20000000f00 */
[----:B------:R-:W-:Y:S01]  /*13e0*/  BSSY B1, `(.L_x_22523) ;  /* 0x000001a000017945 */ /* 0x000fe20003800000 */
[----:B------:R-:W-:Y:S02]  /*13f0*/  MOV R11, 0x3fd80000 ;  /* 0x3fd80000000b7802 */ /* 0x000fe40000000f00 */
[----:B------:R-:W-:-:S04]  /*1400*/  IADD3 R4, P1, R5, UR6, RZ ;  /* 0x0000000605047c10 */ /* 0x000fc8000ff3e0ff */
[----:B------:R-:W-:Y:S01]  /*1410*/  IADD3.X R5, RZ, UR7, RZ, P1, !PT ;  /* 0x00000007ff057c10 */ /* 0x000fe20008ffe4ff */
[----:B--2---:R-:W0:Y:S01]  /*1420*/  MUFU.RSQ64H R7, R15 ;  /* 0x0000000f00077308 */ /* 0x004e220000001c00 */
[----:B------:R-:W-:-:S05]  /*1430*/  VIADD R6, R15, 0xfcb00000 ;  /* 0xfcb000000f067836 */ /* 0x000fca0000000000 */
[----:B------:R-:W-:Y:S01]  /*1440*/  ISETP.GE.U32.AND P0, PT, R6, 0x7ca00000, PT ;  /* 0x7ca000000600780c */ /* 0x000fe20003f06070 */
[----:B0-----:R-:W-:-:S08]  /*1450*/  DMUL R2, R6, R6 ;  /* 0x0000000606027228 */ /* 0x001fd00000000000 */
[----:B------:R-:W-:-:S08]  /*1460*/  DFMA R2, R14, -R2, 1 ;  /* 0x3ff000000e02742b */ /* 0x000fd00000000802 */
        /* <DEDUP_REMOVED lines=9> */
[----:B------:R-:W-:Y:S01]  /*1500*/  MOV R2, R14 ;  /* 0x0000000e00027202 */ /* 0x000fe20000000f00 */
[----:B------:R-:W-:Y:S01]  /*1510*/  IMAD.MOV.U32 R8, RZ, RZ, R16 ;  /* 0x000000ffff087224 */ /* 0x000fe200078e0010 */
[----:B------:R-:W-:Y:S02]  /*1520*/  MOV R14, R10 ;  /* 0x0000000a000e7202 */ /* 0x000fe40000000f00 */
[----:B------:R-:W-:Y:S02]  /*1530*/  MOV R0, R20 ;  /* 0x0000001400007202 */ /* 0x000fe40000000f00 */
[----:B------:R-:W-:Y:S02]  /*1540*/  MOV R13, R6 ;  /* 0x00000006000d7202 */ /* 0x000fe40000000f00 */
[----:B------:R-:W-:Y:S02]  /*1550*/  MOV R19, R3 ;  /* 0x0000000300137202 */ /* 0x000fe40000000f00 */
[----:B------:R-:W-:-:S07]  /*1560*/  MOV R10, 0x1580 ;  /* 0x00001580000a7802 */ /* 0x000fce0000000f00 */
[----:B------:R-:W-:Y:S05]  /*1570*/  CALL.REL.NOINC `($__internal_2_$__cuda_sm20_dsqrt_rn_f64_mediumpath_v1) ;  /* 0x0000001400747944 */ /* 0x000fea0003c00000 */
.L_x_22524:
[----:B------:R-:W-:Y:S05]  /*1580*/  BSYNC B1 ;  /* 0x0000000000017941 */ /* 0x000fea0003800000 */
.L_x_22523:
[----:B------:R0:W-:Y:S01]  /*1590*/  STG.E.64 desc[UR4][R4.64], R18 ;  /* 0x0000001204007986 */ /* 0x0001e2000c101b04 */
[----:B------:R-:W-:-:S05]  /*15a0*/  IMAD R9, R9, 0x100, R12 ;  /* 0x0000010009097824 */ /* 0x000fca00078e020c */
[----:B------:R-:W-:-:S07]  /*15b0*/  IADD3 R11, R9, 0x80, RZ ;  /* 0x00000080090b7810 */ /* 0x000fce0007ffe0ff */
.L_x_22521:
[----:B------:R-:W-:Y:S05]  /*15c0*/  BSYNC B0 ;  /* 0x0000000000007941 */ /* 0x000fea0003800000 */
.L_x_22520:
[----:B------:R-:W-:Y:S02]  /*15d0*/  ULDC UR6, c[0x0][0x210] ;  /* 0x0000840000067ab9 */ /* 0x000fe40000000800 */
[----:B------:R-:W-:-:S13]  /*15e0*/  ISETP.GE.AND P0, PT, R11, UR6, PT ;  /* 0x000000060b007c0c */ /* 0x000fda000bf06270 */
[----:B------:R-:W-:Y:S05]  /*15f0*/  @P0 EXIT ;  /* 0x000000000000094d */ /* 0x000fea0003800000 */
[----:B------:R-:W1:Y:S01]  /*1600*/  LDC R6, c[0x0][0x218] ;  /* 0x00008600ff067b82 */ /* 0x000e620000000800 */
[----:B------:R-:W-:Y:S01]  /*1610*/  HFMA2.MMA R7, -RZ, RZ, 0, 0 ;  /* 0x00000000ff077435 */ /* 0x000fe200000001ff */
        /* <DEDUP_REMOVED lines=20> */
[----:B0-----:R-:W-:-:S05]  /*1760*/  IMAD.HI.U32 R4, R3, UR9, R2 ;  /* 0x0000000903047c27 */ /* 0x001fca000f8e0002 */
        /* <DEDUP_REMOVED lines=280> */
.L_x_22525:
[----:B------:R-:W-:Y:S02]  /*28f0*/  ULDC.64 UR6, c[0x0][0x418] ;  /* 0x0001060000067ab9 */ /* 0x000fe40000000a00 */
[----:B------:R-:W-:-:S04]  /*2900*/  IADD3 R8, P0, R0, UR6, RZ ;  /* 0x0000000600087c10 */ /* 0x000fc8000ff1e0ff */
[----:B------:R-:W-:Y:S01]  /*2910*/  IADD3.X R9, RZ, UR7, RZ, P0, !PT ;  /* 0x00000007ff097c10 */ /* 0x000fe200087fe4ff */
[----:B------:R-:W-:-:S05]  /*2920*/  ULDC.64 UR6, c[0x0][0x410] ;  /* 0x0001040000067ab9 */ /* 0x000fca0000000a00 */
[----:B------:R-:W0:Y:S01]  /*2930*/  LDG.E.64 R8, desc[UR4][R8.64] ;  /* 0x0000000408087981 */ /* 0x000e22000c1e1b00 */
[----:B------:R-:W-:Y:S01]  /*2940*/  MOV R10, 0x0 ;  /* 0x00000000000a7802 */ /* 0x000fe20000000f00 */
[----:B------:R-:W-:Y:S01]  /*2950*/  BSSY B0, `(.L_x_22526) ;  /* 0x000001d000007945 */ /* 0x000fe20003800000 */
[----:B------:R-:W-:Y:S02]  /*2960*/  MOV R11, 0x3fd80000 ;  /* 0x3fd80000000b7802 */ /* 0x000fe40000000f00 */
[----:B------:R-:W-:-:S05]  /*2970*/  IADD3 R6, P1, R7, UR6, RZ ;  /* 0x0000000607067c10 */ /* 0x000fca000ff3e0ff */
[----:B------:R-:W-:Y:S01]  /*2980*/  IMAD.X R7, RZ, RZ, UR7, P1 ;  /* 0x00000007ff077e24 */ /* 0x000fe200088e06ff */
[----:B0-----:R-:W0:Y:S01]  /*2990*/  MUFU.RSQ64H R5, R9 ;  /* 0x0000000900057308 */ /* 0x001e220000001c00 */
        /* <DEDUP_REMOVED lines=8> */
[----:B------:R-:W-:Y:S02]  /*2a20*/  IADD3 R3, R15, -0x100000, RZ ;  /* 0xfff000000f037810 */ /* 0x000fe40007ffe0ff */
[----:B------:R-:W-:-:S04]  /*2a30*/  MOV R2, R14 ;  /* 0x0000000e00027202 */ /* 0x000fc80000000f00 */
        /* <DEDUP_REMOVED lines=9> */
[----:B------:R-:W-:-:S02]  /*2ad0*/  MOV R19, R3 ;  /* 0x0000000300137202 */ /* 0x000fc40000000f00 */
[----:B------:R-:W-:-:S07]  /*2ae0*/  MOV R10, 0x2b00 ;  /* 0x00002b00000a7802 */ /* 0x000fce0000000f00 */
[----:B------:R-:W-:Y:S05]  /*2af0*/  CALL.REL.NOINC `($__internal_2_$__cuda_sm20_dsqrt_rn_f64_mediumpath_v1) ;  /* 0x0000000000147944 */ /* 0x000fea0003c00000 */
[----:B------:R-:W-:Y:S02]  /*2b00*/  MOV R12, R18 ;  /* 0x00000012000c7202 */ /* 0x000fe40000000f00 */
[----:B------:R-:W-:-:S07]  /*2b10*/  MOV R13, R19 ;  /* 0x00000013000d7202 */ /* 0x000fce0000000f00 */
.L_x_22527:
[----:B------:R-:W-:Y:S05]  /*2b20*/  BSYNC B0 ;  /* 0x0000000000007941 */ /* 0x000fea0003800000 */
.L_x_22526:
[----:B------:R-:W-:Y:S01]  /*2b30*/  STG.E.64 desc[UR4][R6.64], R12 ;  /* 0x0000000c06007986 */ /* 0x000fe2000c101b04 */
[----:B------:R-:W-:Y:S05]  /*2b40*/  EXIT ;  /* 0x000000000000794d */ /* 0x000fea0003800000 */
        .weak           $__internal_2_$__cuda_sm20_dsqrt_rn_f64_mediumpath_v1
        .type           $__internal_2_$__cuda_sm20_dsqrt_rn_f64_mediumpath_v1,@function
        .size           $__internal_2_$__cuda_sm20_dsqrt_rn_f64_mediumpath_v1,(.L_x_36097 - $__internal_2_$__cuda_sm20_dsqrt_rn_f64_mediumpath_v1)
$__internal_2_$__cuda_sm20_dsqrt_rn_f64_mediumpath_v1:
[----:B------:R-:W-:Y:S01]  /*2b50*/  ISETP.GE.U32.AND P0, PT, R13, -0x3400000, PT ;  /* 0xfcc000000d00780c */ /* 0x000fe20003f06070 */
[----:B------:R-:W-:Y:S01]  /*2b60*/  BSSY B2, `(.L_x_22528) ;  /* 0x0000027000027945 */ /* 0x000fe20003800000 */
[----:B------:R-:W-:Y:S01]  /*2b70*/  IMAD.MOV.U32 R3, RZ, RZ, R15 ;  /* 0x000000ffff037224 */ /* 0x000fe200078e000f */
[----:B------:R-:W-:Y:S02]  /*2b80*/  MOV R16, R8 ;  /* 0x0000000800107202 */ /* 0x000fe40000000f00 */
[----:B------:R-:W-:Y:S02]  /*2b90*/  MOV R18, R0 ;  /* 0x0000000000127202 */ /* 0x000fe40000000f00 */
[----:B------:R-:W-:-:S06]  /*2ba0*/  MOV R15, R11 ;  /* 0x0000000b000f7202 */ /* 0x000fcc0000000f00 */
[----:B------:R-:W-:Y:S05]  /*2bb0*/  @!P0 BRA `(.L_x_22529) ;  /* 0x0000000000208947 */ /* 0x000fea0003800000 */
[----:B------:R-:W-:-:S10]  /*2bc0*/  DFMA.RM R14, R16, R18, R14 ;  /* 0x00000012100e722b */ /* 0x000fd4000000400e */
[----:B------:R-:W-:-:S04]  /*2bd0*/  IADD3 R16, P0, R14, 0x1, RZ ;  /* 0x000000010e107810 */ /* 0x000fc80007f1e0ff */
[----:B------:R-:W-:-:S06]  /*2be0*/  IADD3.X R17, RZ, R15, RZ, P0, !PT ;  /* 0x0000000fff117210 */ /* 0x000fcc00007fe4ff */
[----:B------:R-:W-:-:S08]  /*2bf0*/  DFMA.RP R2, -R14, R16, R2 ;  /* 0x000000100e02722b */ /* 0x000fd00000008102 */
[----:B------:R-:W-:-:S06]  /*2c00*/  DSETP.GT.AND P0, PT, R2, RZ, PT ;  /* 0x000000ff0200722a */ /* 0x000fcc0003f04000 */
[----:B------:R-:W-:Y:S02]  /*2c10*/  FSEL R14, R16, R14, P0 ;  /* 0x0000000e100e7208 */ /* 0x000fe40000000000 */
[----:B------:R-:W-:Y:S01]  /*2c20*/  FSEL R15, R17, R15, P0 ;  /* 0x0000000f110f7208 */ /* 0x000fe20000000000 */
[----:B------:R-:W-:Y:S06]  /*2c30*/  BRA `(.L_x_22530) ;  /* 0x0000000000647947 */ /* 0x000fec0003800000 */
.L_x_22529:
[----:B------:R-:W-:-:S14]  /*2c40*/  DSETP.NE.AND P0, PT, R2, RZ, PT ;  /* 0x000000ff0200722a */ /* 0x000fdc0003f05000 */
[----:B------:R-:W-:Y:S05]  /*2c50*/  @!P0 BRA `(.L_x_22531) ;  /* 0x0000000000588947 */ /* 0x000fea0003800000 */
[----:B------:R-:W-:-:S13]  /*2c60*/  ISETP.GE.AND P0, PT, R3, RZ, PT ;  /* 0x000000ff0300720c */ /* 0x000fda0003f06270 */
[----:B------:R-:W-:Y:S01]  /*2c70*/  @!P0 IMAD.MOV.U32 R14, RZ, RZ, 0x0 ;  /* 0x00000000ff0e8424 */ /* 0x000fe200078e00ff */
[----:B------:R-:W-:Y:S01]  /*2c80*/  @!P0 MOV R15, 0xfff80000 ;  /* 0xfff80000000f8802 */ /* 0x000fe20000000f00 */
[----:B------:R-:W-:Y:S06]  /*2c90*/  @!P0 BRA `(.L_x_22530) ;  /* 0x00000000004c8947 */ /* 0x000fec0003800000 */
[----:B------:R-:W-:-:S13]  /*2ca0*/  ISETP.GT.AND P0, PT, R3, 0x7fefffff, PT ;  /* 0x7fefffff0300780c */ /* 0x000fda0003f04270 */
[----:B------:R-:W-:Y:S05]  /*2cb0*/  @P0 BRA `(.L_x_22531) ;  /* 0x0000000000400947 */ /* 0x000fea0003800000 */
[----:B------:R-:W-:Y:S01]  /*2cc0*/  DMUL R2, R2, 8.11296384146066816958e+31 ;  /* 0x4690000002027828 */ /* 0x000fe20000000000 */
[----:B------:R-:W-:Y:S01]  /*2cd0*/  MOV R14, RZ ;  /* 0x000000ff000e7202 */ /* 0x000fe20000000f00 */
[----:B------:R-:W-:Y:S01]  /*2ce0*/  HFMA2.MMA R19, -RZ, RZ, 1.9609375, 0 ;  /* 0x3fd80000ff137435 */ /* 0x000fe200000001ff */
[----:B------:R-:W-:-:S03]  /*2cf0*/  MOV R18, 0x0 ;  /* 0x0000000000127802 */ /* 0x000fc60000000f00 */
        /* <DEDUP_REMOVED lines=10> */
[----:B------:R-:W-:Y:S01]  /*2da0*/  IADD3 R15, R15, -0x3500000, RZ ;  /* 0xfcb000000f0f7810 */ /* 0x000fe20007ffe0ff */
[----:B------:R-:W-:Y:S06]  /*2db0*/  BRA `(.L_x_22530) ;  /* 0x0000000000047947 */ /* 0x000fec0003800000 */
.L_x_22531:
[----:B------:R-:W-:-:S11]  /*2dc0*/  DADD R14, R2, R2 ;  /* 0x00000000020e7229 */ /* 0x000fd60000000002 */
.L_x_22530:
[----:B------:R-:W-:Y:S05]  /*2dd0*/  BSYNC B2 ;  /* 0x0000000000027941 */ /* 0x000fea0003800000 */
.L_x_22528:
[----:B------:R-:W-:Y:S01]  /*2de0*/  HFMA2.MMA R11, -RZ, RZ, 0, 0 ;  /* 0x00000000ff0b7435 */ /* 0x000fe200000001ff */
[----:B------:R-:W-:Y:S02]  /*2df0*/  MOV R18, R14 ;  /* 0x0000000e00127202 */ /* 0x000fe40000000f00 */
[----:B------:R-:W-:-:S03]  /*2e00*/  MOV R19, R15 ;  /* 0x0000000f00137202 */ /* 0x000fc60000000f00 */
[----:B------:R-:W-:Y:S05]  /*2e10*/  RET.REL.NODEC R10 `(_ZN2at6native18elementwise_kernelILi128ELi2EZNS0_22gpu_kernel_impl_nocastIZZZNS0_16sqrt_kernel_cudaERNS_18TensorIteratorBaseEENKUlvE0_clEvENKUlvE_clEvEUldE_EEvS4_RKT_EUliE_EEviT1_) ;  /* 0xffffffd00a787950 */ /* 0x000fea0003c3ffff */
.L_x_22532:
        /* <DEDUP_REMOVED lines=14> */
.L_x_36097:


//--------------------- .text._ZN2at6native27unrolled_elementwise_kernelIZZZNS0_16sqrt_kernel_cudaERNS_18TensorIteratorBaseEENKUlvE0_clEvENKUlvE_clEvEUldE_St5arrayIPcLm2EELi4E23TrivialOffsetCalculatorILi1EjESB_NS0_6memory15LoadWithoutCastENSC_16StoreWithoutCastEEEviT_T0_T2_T3_T4_T5_ --------------------------
	.section	.text._ZN2at6native27unrolled_elementwise_kernelIZZZNS0_16sqrt_kernel_cudaERNS_18TensorIteratorBaseEENKUlvE0_clEvENKUlvE_clEvEUldE_St5arrayIPcLm2EELi4E23TrivialOffsetCalculatorILi1EjESB_NS0_6memory15LoadWithoutCastENSC_16StoreWithoutCastEEEviT_T0_T2_T3_T4_T5_,"ax",@progbits
	.align	128
        .global         _ZN2at6native27unrolled_elementwise_kernelIZZZNS0_16sqrt_kernel_cudaERNS_18TensorIteratorBaseEENKUlvE0_clEvENKUlvE_clEvEUldE_St5arrayIPcLm2EELi4E23TrivialOffsetCalculatorILi1EjESB_NS0_6memory15LoadWithoutCastENSC_16StoreWithoutCastEEEviT_T0_T2_T3_T4_T5_
        .type           _ZN2at6native27unrolled_elementwise_kernelIZZZNS0_16sqrt_kernel_cudaERNS_18TensorIteratorBaseEENKUlvE0_clEvENKUlvE_clEvEUldE_St5arrayIPcLm2EELi4E23TrivialOffsetCalculatorILi1EjESB_NS0_6memory15LoadWithoutCastENSC_16StoreWithoutCastEEEviT_T0_T2_T3_T4_T5_,@function
        .size           _ZN2at6native27unrolled_elementwise_kernelIZZZNS0_16sqrt_kernel_cudaERNS_18TensorIteratorBaseEENKUlvE0_clEvENKUlvE_clEvEUldE_St5arrayIPcLm2EELi4E23TrivialOffsetCalculatorILi1EjESB_NS0_6memory15LoadWithoutCastENSC_16StoreWithoutCastEEEviT_T0_T2_T3_T4_T5_,(.L_x_36098 - _ZN2at6native27unrolled_elementwise_kernelIZZZNS0_16sqrt_kernel_cudaERNS_18TensorIteratorBaseEENKUlvE0_clEvENKUlvE_clEvEUldE_St5arrayIPcLm2EELi4E23TrivialOffsetCalculatorILi1EjESB_NS0_6memory15LoadWithoutCastENSC_16StoreWithoutCastEEEviT_T0_T2_T3_T4_T5_)
        .other          _ZN2at6native27unrolled_elementwise_kernelIZZZNS0_16sqrt_kernel_cudaERNS_18TensorIteratorBaseEENKUlvE0_clEvENKUlvE_clEvEUldE_St5arrayIPcLm2EELi4E23TrivialOffsetCalculatorILi1EjESB_NS0_6memory15LoadWithoutCastENSC_16StoreWithoutCastEEEviT_T0_T2_T3_T4_T5_,@"STO_CUDA_ENTRY STV_DEFAULT"
_ZN2at6native27unrolled_elementwise_kernelIZZZNS0_16sqrt_kernel_cudaERNS_18TensorIteratorBaseEENKUlvE0_clEvENKUlvE_clEvEUldE_St5arrayIPcLm2EELi4E23TrivialOffsetCalculatorILi1EjESB_NS0_6memory15LoadWithoutCastENSC_16StoreWithoutCastEEEviT_T0_T2_T3_T4_T5_:
.text._ZN2at6native27unrolled_elementwise_kernelIZZZNS0_16sqrt_kernel_cudaERNS_18TensorIteratorBaseEENKUlvE0_clEvENKUlvE_clEvEUldE_St5arrayIPcLm2EELi4E23TrivialOffsetCalculatorILi1EjESB_NS0_6memory15LoadWithoutCastENSC_16StoreWithoutCastEEEviT_T0_T2_T3_T4_T5_:
        /* <DEDUP_REMOVED lines=18> */
[----:B------:R-:W-:-:S11]  /*0120*/  CS2R R10, SRZ ;  /* 0x00000000000a7805 */ /* 0x000fd6000001ff00 */
[----:B------:R-:W-:Y:S01]  /*0130*/  @!P3 IMAD R15, R25, 0x200, R0 ;  /* 0x00000200190fb824 */ /* 0x000fe200078e0200 */
[----:B------:R-:W-:Y:S01]  /*0140*/  @!P3 IADD3 R0, R0, 0x80, RZ ;  /* 0x000000800000b810 */ /* 0x000fe20007ffe0ff */
[----:B------:R-:W0:Y:S03]  /*0150*/  @!P3 LDC.64 R8, c[0x0][0x220] ;  /* 0x00008800ff08bb82 */ /* 0x000e260000000a00 */
[----:B------:R-:W-:Y:S01]  /*0160*/  ISETP.GE.AND P2, PT, R0, R23, PT ;  /* 0x000000170000720c */ /* 0x000fe20003f46270 */
[----:B-1----:R-:W-:Y:S01]  /*0170*/  @!P1 IMAD.WIDE.U32 R2, R13, 0x8, R2 ;  /* 0x000000080d029825 */ /* 0x002fe200078e0002 */
[----:B------:R-:W-:-:S04]  /*0180*/  CS2R R12, SRZ ;  /* 0x00000000000c7805 */ /* 0x000fc8000001ff00 */
[----:B------:R1:W5:Y:S07]  /*0190*/  @!P1 LDG.E.64 R20, desc[UR4][R2.64] ;  /* 0x0000000402149981 */ /* 0x00036e000c1e1b00 */
[----:B------:R-:W2:Y:S01]  /*01a0*/  @!P2 LDC.64 R4, c[0x0][0x220] ;  /* 0x00008800ff04ab82 */ /* 0x000ea20000000a00 */
[----:B------:R-:W-:Y:S02]  /*01b0*/  @!P2 IMAD R17, R25, 0x200, R0 ;  /* 0x000002001911a824 */ /* 0x000fe400078e0200 */
[----:B0-----:R-:W-:-:S05]  /*01c0*/  @!P3 IMAD.WIDE.U32 R14, R15, 0x8, R8 ;  /* 0x000000080f0eb825 */ /* 0x001fca00078e0008 */
[----:B------:R1:W5:Y:S01]  /*01d0*/  @!P3 LDG.E.64 R12, desc[UR4][R14.64] ;  /* 0x000000040e0cb981 */ /* 0x000362000c1e1b00 */
[----:B--2---:R-:W-:Y:S01]  /*01e0*/  @!P2 IMAD.WIDE.U32 R8, R17, 0x8, R4 ;  /* 0x000000081108a825 */ /* 0x004fe200078e0004 */
[----:B------:R-:W-:-:S04]  /*01f0*/  CS2R R4, SRZ ;  /* 0x0000000000047805 */ /* 0x000fc8000001ff00 */
[----:B------:R1:W5:Y:S04]  /*0200*/  @!P2 LDG.E.64 R10, desc[UR4][R8.64] ;  /* 0x00000004080aa981 */ /* 0x000368000c1e1b00 */
[----:B------:R1:W5:Y:S01]  /*0210*/  @!P0 LDG.E.64 R4, desc[UR4][R6.64] ;  /* 0x0000000406048981 */ /* 0x000362000c1e1b00 */
[----:B------:R-:W-:Y:S04]  /*0220*/  BSSY B0, `(.L_x_22533) ;  /* 0x0000018000007945 */ /* 0x000fe80003800000 */
[----:B------:R-:W-:Y:S05]  /*0230*/  @P0 BRA `(.L_x_22534) ;  /* 0x0000000000580947 */ /* 0x000fea0003800000 */
[----:B-----5:R-:W0:Y:S01]  /*0240*/  MUFU.RSQ64H R17, R5 ;  /* 0x0000000500117308 */ /* 0x020e220000001c00 */
[----:B------:R-:W-:Y:S01]  /*0250*/  IADD3 R16, R5, -0x3500000, RZ ;  /* 0xfcb0000005107810 */ /* 0x000fe20007ffe0ff */
[----:B-1----:R-:W-:Y:S02]  /*0260*/  IMAD.MOV.U32 R6, RZ, RZ, 0x0 ;  /* 0x00000000ff067424 */ /* 0x002fe400078e00ff */
        /* <DEDUP_REMOVED lines=15> */
[----:B------:R-:W-:-:S07]  /*0360*/  MOV R18, 0x380 ;  /* 0x0000038000127802 */ /* 0x000fce0000000f00 */
[----:B------:R-:W-:Y:S05]  /*0370*/  CALL.REL.NOINC `($__internal_3_$__cuda_sm20_dsqrt_rn_f64_mediumpath_v1) ;  /* 0x0000000400d47944 */ /* 0x000fea0003c00000 */
[----:B------:R-:W-:Y:S02]  /*0380*/  IMAD.MOV.U32 R8, RZ, RZ, R2 ;  /* 0x000000ffff087224 */ /* 0x000fe400078e0002 */
[----:B------:R-:W-:-:S07]  /*0390*/  IMAD.MOV.U32 R9, RZ, RZ, R3 ;  /* 0x000000ffff097224 */ /* 0x000fce00078e0003 */
.L_x_22534:
[----:B------:R-:W-:Y:S05]  /*03a0*/  BSYNC B0 ;  /* 0x0000000000007941 */ /* 0x000fea0003800000 */
.L_x_22533:
[----:B------:R-:W-:Y:S01]  /*03b0*/  IADD3 R22, R24, 0x80, RZ ;  /* 0x0000008018167810 */ /* 0x000fe20007ffe0ff */
[----:B------:R-:W-:Y:S03]  /*03c0*/  BSSY B0, `(.L_x_22535) ;  /* 0x000001b000007945 */ /* 0x000fe60003800000 */
[----:B------:R-:W-:-:S13]  /*03d0*/  ISETP.GE.AND P1, PT, R22, R23, PT ;  /* 0x000000171600720c */ /* 0x000fda0003f26270 */
[----:B------:R-:W-:Y:S05]  /*03e0*/  @P1 BRA `(.L_x_22536) ;  /* 0x0000000000601947 */ /* 0x000fea0003800000 */
[----:B-----5:R-:W1:Y:S01]  /*03f0*/  MUFU.RSQ64H R17, R21 ;  /* 0x0000001500117308 */ /* 0x020e620000001c00 */
[----:B------:R-:W-:Y:S01]  /*0400*/  VIADD R16, R21, 0xfcb00000 ;  /* 0xfcb0000015107836 */ /* 0x000fe20000000000 */
[----:B------:R-:W-:Y:S01]  /*0410*/  MOV R5, 0x3fd80000 ;  /* 0x3fd8000000057802 */ /* 0x000fe20000000f00 */
[----:B------:R-:W-:-:S03]  /*0420*/  IMAD.MOV.U32 R4, RZ, RZ, 0x0 ;  /* 0x00000000ff047424 */ /* 0x000fc600078e00ff */
[----:B------:R-:W-:Y:S01]  /*0430*/  ISETP.GE.U32.AND P1, PT, R16, 0x7ca00000, PT ;  /* 0x7ca000001000780c */ /* 0x000fe20003f26070 */
[----:B-1----:R-:W-:-:S08]  /*0440*/  DMUL R2, R16, R16 ;  /* 0x0000001010027228 */ /* 0x002fd00000000000 */
        /* <DEDUP_REMOVED lines=10> */
[----:B------:R-:W-:Y:S01]  /*04f0*/  MOV R6, R4 ;  /* 0x0000000400067202 */ /* 0x000fe20000000f00 */
[----:B------:R-:W-:Y:S01]  /*0500*/  IMAD.MOV.U32 R4, RZ, RZ, R20 ;  /* 0x000000ffff047224 */ /* 0x000fe200078e0014 */
[----:B------:R-:W-:Y:S01]  /*0510*/  MOV R0, R18 ;  /* 0x0000001200007202 */ /* 0x000fe20000000f00 */
[----:B------:R-:W-:Y:S01]  /*0520*/  IMAD.MOV.U32 R5, RZ, RZ, R21 ;  /* 0x000000ffff057224 */ /* 0x000fe200078e0015 */
[----:B------:R-:W-:-:S07]  /*0530*/  MOV R18, 0x550 ;  /* 0x0000055000127802 */ /* 0x000fce0000000f00 */
[----:B------:R-:W-:Y:S05]  /*0540*/  CALL.REL.NOINC `($__internal_3_$__cuda_sm20_dsqrt_rn_f64_mediumpath_v1) ;  /* 0x0000000400607944 */ /* 0x000fea0003c00000 */
[----:B------:R-:W-:Y:S02]  /*0550*/  IMAD.MOV.U32 R14, RZ, RZ, R2 ;  /* 0x000000ffff0e7224 */ /* 0x000fe400078e0002 */
[----:B------:R-:W-:-:S07]  /*0560*/  IMAD.MOV.U32 R15, RZ, RZ, R3 ;  /* 0x000000ffff0f7224 */ /* 0x000fce00078e0003 */
.L_x_22536:
[----:B------:R-:W-:Y:S05]  /*0570*/  BSYNC B0 ;  /* 0x0000000000007941 */ /* 0x000fea0003800000 */
.L_x_22535:
        /* <DEDUP_REMOVED lines=28> */
.L_x_22538:
[----:B------:R-:W-:Y:S05]  /*0740*/  BSYNC B0 ;  /* 0x0000000000007941 */ /* 0x000fea0003800000 */
.L_x_22537:
        /* <DEDUP_REMOVED lines=26> */
[----:B------:R-:W-:Y:S01]  /*08f0*/  IMAD.MOV.U32 R12, RZ, RZ, R2 ;  /* 0x000000ffff0c7224 */ /* 0x000fe200078e0002 */
[----:B------:R-:W-:-:S07]  /*0900*/  MOV R13, R3 ;  /* 0x00000003000d7202 */ /* 0x000fce0000000f00 */
.L_x_22540:
[----:B------:R-:W-:Y:S05]  /*0910*/  BSYNC B0 ;  /* 0x0000000000007941 */ /* 0x000fea0003800000 */
.L_x_22539:
[----:B------:R-:W0:Y:S01]  /*0920*/  @!P0 S2R R0, SR_TID.X ;  /* 0x0000000000008919 */ /* 0x000e220000002100 */
[----:B-1----:R-:W1:Y:S01]  /*0930*/  @!P0 LDC.64 R2, c[0x0][0x218] ;  /* 0x00008600ff028b82 */ /* 0x002e620000000a00 */
[----:B------:R-:W-:Y:S01]  /*0940*/  @!P0 IMAD.MOV.U32 R24, RZ, RZ, R22 ;  /* 0x000000ffff188224 */ /* 0x000fe200078e0016 */
[----:B------:R-:W-:Y:S04]  /*0950*/  BSSY B0, `(.L_x_22541) ;  /* 0x0000010000007945 */ /* 0x000fe80003800000 */
[----:B------:R-:W-:Y:S02]  /*0960*/  ISETP.GE.AND P1, PT, R24, R23, PT ;  /* 0x000000171800720c */ /* 0x000fe40003f26270 */
[----:B0----5:R-:W-:-:S05]  /*0970*/  @!P0 LEA R5, R25, R0, 0x9 ;  /* 0x0000000019058211 */ /* 0x021fca00078e48ff */
[----:B-1----:R-:W-:-:S05]  /*0980*/  @!P0 IMAD.WIDE.U32 R2, R5, 0x8, R2 ;  /* 0x0000000805028825 */ /* 0x002fca00078e0002 */
[----:B------:R0:W-:Y:S01]  /*0990*/  @!P0 STG.E.64 desc[UR4][R2.64], R8 ;  /* 0x0000000802008986 */ /* 0x0001e2000c101b04 */
[----:B------:R-:W-:Y:S05]  /*09a0*/  @P1 BRA `(.L_x_22542) ;  /* 0x0000000000281947 */ /* 0x000fea0003800000 */
[----:B------:R-:W1:Y:S01]  /*09b0*/  LDC.64 R4, c[0x0][0x218] ;  /* 0x00008600ff047b82 */ /* 0x000e620000000a00 */
[----:B0-----:R-:W-:Y:S01]  /*09c0*/  IMAD R3, R25, 0x200, R24 ;  /* 0x0000020019037824 */ /* 0x001fe200078e0218 */
[----:B------:R-:W-:-:S04]  /*09d0*/  IADD3 R24, R24, 0x80, RZ ;  /* 0x0000008018187810 */ /* 0x000fc80007ffe0ff */
[----:B------:R-:W-:-:S13]  /*09e0*/  ISETP.GE.AND P0, PT, R24, R23, PT ;  /* 0x000000171800720c */ /* 0x000fda0003f06270 */
[----:B------:R-:W-:Y:S01]  /*09f0*/  @!P0 IMAD R7, R25, 0x200, R24 ;  /* 0x0000020019078824 */ /* 0x000fe200078e0218 */
[----:B------:R-:W-:Y:S01]  /*0a00*/  @!P0 IADD3 R24, R24, 0x80, RZ ;  /* 0x0000008018188810 */ /* 0x000fe20007ffe0ff */
[----:B-1----:R-:W-:-:S04]  /*0a10*/  IMAD.WIDE.U32 R2, R3, 0x8, R4 ;  /* 0x0000000803027825 */ /* 0x002fc800078e0004 */
[----:B------:R-:W-:Y:S01]  /*0a20*/  @!P0 IMAD.WIDE.U32 R4, R7, 0x8, R4 ;  /* 0x0000000807048825 */ /* 0x000fe200078e0004 */
[----:B------:R1:W-:Y:S04]  /*0a30*/  STG.E.64 desc[UR4][R2.64], R14 ;  /* 0x0000000e02007986 */ /* 0x0003e8000c101b04 */
[----:B------:R1:W-:Y:S02]  /*0a40*/  @!P0 STG.E.64 desc[UR4][R4.64], R20 ;  /* 0x0000001404008986 */ /* 0x0003e4000c101b04 */
.L_x_22542:
[----:B------:R-:W-:Y:S05]  /*0a50*/  BSYNC B0 ;  /* 0x0000000000007941 */ /* 0x000fea0003800000 */
.L_x_22541:
[----:B------:R-:W-:-:S13]  /*0a60*/  ISETP.GE.AND P0, PT, R24, R23, PT ;  /* 0x000000171800720c */ /* 0x000fda0003f06270 */
[----:B------:R-:W-:Y:S05]  /*0a70*/  @P0 EXIT ;  /* 0x000000000000094d */ /* 0x000fea0003800000 */
[----:B01----:R-:W0:Y:S01]  /*0a80*/  LDC.64 R2, c[0x0][0x218] ;  /* 0x00008600ff027b82 */ /* 0x003e220000000a00 */
[----:B------:R-:W-:-:S04]  /*0a90*/  IMAD R25, R25, 0x200, R24 ;  /* 0x0000020019197824 */ /* 0x000fc800078e0218 */
[----:B0-----:R-:W-:-:S05]  /*0aa0*/  IMAD.WIDE.U32 R2, R25, 0x8, R2 ;  /* 0x0000000819027825 */ /* 0x001fca00078e0002 */
[----:B------:R-:W-:Y:S01]  /*0ab0*/  STG.E.64 desc[UR4][R2.64], R12 ;  /* 0x0000000c02007986 */ /* 0x000fe2000c101b04 */
[----:B------:R-:W-:Y:S05]  /*0ac0*/  EXIT ;  /* 0x000000000000794d */ /* 0x000fea0003800000 */
        .weak           $__internal_3_$__cuda_sm20_dsqrt_rn_f64_mediumpath_v1
        .type           $__internal_3_$__cuda_sm20_dsqrt_rn_f64_mediumpath_v1,@function
        .size           $__internal_3_$__cuda_sm20_dsqrt_rn_f64_mediumpath_v1,(.L_x_36098 - $__internal_3_$__cuda_sm20_dsqrt_rn_f64_mediumpath_v1)
$__internal_3_$__cuda_sm20_dsqrt_rn_f64_mediumpath_v1:
[----:B------:R-:W-:Y:S01]  /*0ad0*/  ISETP.GE.U32.AND P1, PT, R16, -0x3400000, PT ;  /* 0xfcc000001000780c */ /* 0x000fe20003f26070 */
[----:B------:R-:W-:Y:S01]  /*0ae0*/  BSSY B1, `(.L_x_22543) ;  /* 0x0000025000017945 */ /* 0x000fe20003800000 */
[----:B------:R-:W-:Y:S01]  /*0af0*/  MOV R16, R0 ;  /* 0x0000000000107202 */ /* 0x000fe20000000f00 */
[----:B------:R-:W-:-:S10]  /*0b00*/  IMAD.MOV.U32 R17, RZ, RZ, R19 ;  /* 0x000000ffff117224 */ /* 0x000fd400078e0013 */
        /* <DEDUP_REMOVED lines=9> */
.L_x_22544:
        /* <DEDUP_REMOVED lines=9> */
[----:B------:R-:W-:Y:S01]  /*0c30*/  IMAD.MOV.U32 R6, RZ, RZ, RZ ;  /* 0x000000ffff067224 */ /* 0x000fe200078e00ff */
[----:B------:R-:W-:Y:S01]  /*0c40*/  MOV R4, 0x0 ;  /* 0x0000000000047802 */ /* 0x000fe20000000f00 */
[----:B------:R-:W-:-:S03]  /*0c50*/  IMAD.MOV.U32 R5, RZ, RZ, 0x3fd80000 ;  /* 0x3fd80000ff057424 */ /* 0x000fc600078e00ff */
[----:B------:R-:W0:Y:S02]  /*0c60*/  MUFU.RSQ64H R7, R17 ;  /* 0x0000001100077308 */ /* 0x000e240000001c00 */
[----:B0-----:R-:W-:-:S08]  /*0c70*/  DMUL R2, R6, R6 ;  /* 0x0000000606027228 */ /* 0x001fd00000000000 */
[----:B------:R-:W-:-:S08]  /*0c80*/  DFMA R2, R16, -R2, 1 ;  /* 0x3ff000001002742b */ /* 0x000fd00000000802 */
[----:B------:R-:W-:Y:S02]  /*0c90*/  DFMA R4, R2, R4, 0.5 ;  /* 0x3fe000000204742b */ /* 0x000fe40000000004 */
[----:B------:R-:W-:-:S08]  /*0ca0*/  DMUL R2, R6, R2 ;  /* 0x0000000206027228 */ /* 0x000fd00000000000 */
[----:B------:R-:W-:-:S08]  /*0cb0*/  DFMA R4, R4, R2, R6 ;  /* 0x000000020404722b */ /* 0x000fd00000000006 */
[----:B------:R-:W-:Y:S02]  /*0cc0*/  DMUL R2, R16, R4 ;  /* 0x0000000410027228 */ /* 0x000fe40000000000 */
[----:B------:R-:W-:-:S06]  /*0cd0*/  IADD3 R5, R5, -0x100000, RZ ;  /* 0xfff0000005057810 */ /* 0x000fcc0007ffe0ff */
[----:B------:R-:W-:-:S08]  /*0ce0*/  DFMA R6, R2, -R2, R16 ;  /* 0x800000020206722b */ /* 0x000fd00000000010 */
[----:B------:R-:W-:-:S10]  /*0cf0*/  DFMA R2, R4, R6, R2 ;  /* 0x000000060402722b */ /* 0x000fd40000000002 */
[----:B------:R-:W-:Y:S01]  /*0d00*/  VIADD R3, R3, 0xfcb00000 ;  /* 0xfcb0000003037836 */ /* 0x000fe20000000000 */
[----:B------:R-:W-:Y:S06]  /*0d10*/  BRA `(.L_x_22545) ;  /* 0x0000000000047947 */ /* 0x000fec0003800000 */
.L_x_22546:
[----:B------:R-:W-:-:S11]  /*0d20*/  DADD R2, R4, R4 ;  /* 0x0000000004027229 */ /* 0x000fd60000000004 */
.L_x_22545:
[----:B------:R-:W-:Y:S05]  /*0d30*/  BSYNC B1 ;  /* 0x0000000000017941 */ /* 0x000fea0003800000 */
.L_x_22543:
[----:B------:R-:W-:-:S04]  /*0d40*/  MOV R19, 0x0 ;  /* 0x0000000000137802 */ /* 0x000fc80000000f00 */
[----:B------:R-:W-:Y:S05]  /*0d50*/  RET.REL.NODEC R18 `(_ZN2at6native27unrolled_elementwise_kernelIZZZNS0_16sqrt_kernel_cudaERNS_18TensorIteratorBaseEENKUlvE0_clEvENKUlvE_clEvEUldE_St5arrayIPcLm2EELi4E23TrivialOffsetCalculatorILi1EjESB_NS0_6memory15LoadWithoutCastENSC_16StoreWithoutCastEEEviT_T0_T2_T3_T4_T5_) ;  /* 0xfffffff012a87950 */ /* 0x000fea0003c3ffff */
.L_x_22547:
        /* <DEDUP_REMOVED lines=10> */
.L_x_36098:


//--------------------- .text._ZN2at6native29vectorized_elementwise_kernelILi2EZZZNS0_16sqrt_kernel_cudaERNS_18TensorIteratorBaseEENKUlvE0_clEvENKUlvE_clEvEUldE_St5arrayIPcLm2EEEEviT0_T1_ --------------------------
	.section	.text._ZN2at6native29vectorized_elementwise_kernelILi2EZZZNS0_16sqrt_kernel_cudaERNS_18TensorIteratorBaseEENKUlvE0_clEvENKUlvE_clEvEUldE_St5arrayIPcLm2EEEEviT0_T1_,"ax",@progbits
	.align	128
        .global         _ZN2at6native29vectorized_elementwise_kernelILi2EZZZNS0_16sqrt_kernel_cudaERNS_18TensorIteratorBaseEENKUlvE0_clEvENKUlvE_clEvEUldE_St5arrayIPcLm2EEEEviT0_T1_
        .type           _ZN2at6native29vectorized_elementwise_kernelILi2EZZZNS0_16sqrt_kernel_cudaERNS_18TensorIteratorBaseEENKUlvE0_clEvENKUlvE_clEvEUldE_St5arrayIPcLm2EEEEviT0_T1_,@function
        .size           _ZN2at6native29vectorized_elementwise_kernelILi2EZZZNS0_16sqrt_kernel_cudaERNS_18TensorIteratorBaseEENKUlvE0_clEvENKUlvE_clEvEUldE_St5arrayIPcLm2EEEEviT0_T1_,(.L_x_36099 - _ZN2at6native29vectorized_elementwise_kernelILi2EZZZNS0_16sqrt_kernel_cudaERNS_18TensorIteratorBaseEENKUlvE0_clEvENKUlvE_clEvEUldE_St5arrayIPcLm2EEEEviT0_T1_)
        .other          _ZN2at6native29vectorized_elementwise_kernelILi2EZZZNS0_16sqrt_kernel_cudaERNS_18TensorIteratorBaseEENKUlvE0_clEvENKUlvE_clEvEUldE_St5arrayIPcLm2EEEEviT0_T1_,@"STO_CUDA_ENTRY STV_DEFAULT"
_ZN2at6native29vectorized_elementwise_kernelILi2EZZZNS0_16sqrt_kernel_cudaERNS_18TensorIteratorBaseEENKUlvE0_clEvENKUlvE_clEvEUldE_St5arrayIPcLm2EEEEviT0_T1_:
.text._ZN2at6native29vectorized_elementwise_kernelILi2EZZZNS0_16sqrt_kernel_cudaERNS_18TensorIteratorBaseEENKUlvE0_clEvENKUlvE_clEvEUldE_St5arrayIPcLm2EEEEviT0_T1_:
        /* <DEDUP_REMOVED lines=10> */
[----:B------:R-:W-:Y:S01]  /*00a0*/  MOV R24, 0x0 ;  /* 0x0000000000187802 */ /* 0x000fe20000000f00 */
[----:B------:R-:W-:-:S06]  /*00b0*/  IMAD.MOV.U32 R25, RZ, RZ, 0x3fd80000 ;  /* 0x3fd80000ff197424 */ /* 0x000fcc00078e00ff */
[----:B------:R-:W2:Y:S01]  /*00c0*/  LDC.64 R36, c[0x0][0x218] ;  /* 0x00008600ff247b82 */ /* 0x000ea20000000a00 */
[----:B-1----:R-:W-:-:S04]  /*00d0*/  IMAD.WIDE R2, R27, 0x8, R2 ;  /* 0x000000081b027825 */ /* 0x002fc800078e0202 */
[----:B0-----:R-:W-:-:S05]  /*00e0*/  IMAD.WIDE.U32 R6, R32, 0x10, R2 ;  /* 0x0000001020067825 */ /* 0x001fca00078e0002 */
[----:B------:R-:W3:Y:S04]  /*00f0*/  LDG.E.128 R20, desc[UR4][R6.64] ;  /* 0x0000000406147981 */ /* 0x000ee8000c1e1d00 */
[----:B------:R-:W5:Y:S04]  /*0100*/  LDG.E.128 R16, desc[UR4][R6.64+0x800] ;  /* 0x0008000406107981 */ /* 0x000f68000c1e1d00 */
[----:B------:R-:W5:Y:S04]  /*0110*/  LDG.E.128 R12, desc[UR4][R6.64+0x1000] ;  /* 0x00100004060c7981 */ /* 0x000f68000c1e1d00 */
[----:B------:R2:W5:Y:S01]  /*0120*/  LDG.E.128 R8, desc[UR4][R6.64+0x1800] ;  /* 0x0018000406087981 */ /* 0x000562000c1e1d00 */
[----:B------:R-:W-:Y:S01]  /*0130*/  BSSY B1, `(.L_x_22549) ;  /* 0x000001e000017945 */ /* 0x000fe20003800000 */
[----:B--2---:R-:W-:-:S04]  /*0140*/  IMAD.WIDE.U32 R6, R27, 0x8, R36 ;  /* 0x000000081b067825 */ /* 0x004fc800078e0024 */
[----:B------:R-:W-:Y:S01]  /*0150*/  IMAD.WIDE R32, R32, 0x10, R6 ;  /* 0x0000001020207825 */ /* 0x000fe200078e0206 */
[----:B---3--:R-:W0:Y:S03]  /*0160*/  MUFU.RSQ64H R3, R23 ;  /* 0x0000001700037308 */ /* 0x008e260000001c00 */
        /* <DEDUP_REMOVED lines=13> */
[----:B------:R-:W-:Y:S01]  /*0240*/  IMAD.MOV.U32 R0, RZ, RZ, R4 ;  /* 0x000000ffff007224 */ /* 0x000fe200078e0004 */
[----:B------:R-:W-:Y:S01]  /*0250*/  MOV R25, R23 ;  /* 0x0000001700197202 */ /* 0x000fe20000000f00 */
[----:B------:R-:W-:Y:S01]  /*0260*/  IMAD.MOV.U32 R4, RZ, RZ, R22 ;  /* 0x000000ffff047224 */ /* 0x000fe200078e0016 */
[----:B------:R-:W-:Y:S01]  /*0270*/  MOV R5, R30 ;  /* 0x0000001e00057202 */ /* 0x000fe20000000f00 */
[----:B------:R-:W-:Y:S01]  /*0280*/  IMAD.MOV.U32 R23, RZ, RZ, R2 ;  /* 0x000000ffff177224 */ /* 0x000fe200078e0002 */
[----:B------:R-:W-:Y:S01]  /*0290*/  MOV R2, R29 ;  /* 0x0000001d00027202 */ /* 0x000fe20000000f00 */
[----:B------:R-:W-:Y:S01]  /*02a0*/  IMAD.MOV.U32 R7, RZ, RZ, R34 ;  /* 0x000000ffff077224 */ /* 0x000fe200078e0022 */
[----:B------:R-:W-:Y:S01]  /*02b0*/  MOV R22, 0x2f0 ;  /* 0x000002f000167802 */ /* 0x000fe20000000f00 */
[----:B------:R-:W-:Y:S02]  /*02c0*/  IMAD.MOV.U32 R6, RZ, RZ, R35 ;  /* 0x000000ffff067224 */ /* 0x000fe400078e0023 */
[----:B------:R-:W-:-:S07]  /*02d0*/  IMAD.MOV.U32 R3, RZ, RZ, R31 ;  /* 0x000000ffff037224 */ /* 0x000fce00078e001f */
[----:B-----5:R-:W-:Y:S05]  /*02e0*/  CALL.REL.NOINC `($__internal_4_$__cuda_sm20_dsqrt_rn_f64_mediumpath_v1) ;  /* 0x00000024008c7944 */ /* 0x020fea0003c00000 */
[----:B------:R-:W-:Y:S02]  /*02f0*/  IMAD.MOV.U32 R26, RZ, RZ, R0 ;  /* 0x000000ffff1a7224 */ /* 0x000fe400078e0000 */
[----:B------:R-:W-:-:S07]  /*0300*/  IMAD.MOV.U32 R27, RZ, RZ, R3 ;  /* 0x000000ffff1b7224 */ /* 0x000fce00078e0003 */
.L_x_22550:
[----:B------:R-:W-:Y:S05]  /*0310*/  BSYNC B1 ;  /* 0x0000000000017941 */ /* 0x000fea0003800000 */
.L_x_22549:
[----:B------:R-:W0:Y:S01]  /*0320*/  MUFU.RSQ64H R3, R21 ;  /* 0x0000001500037308 */ /* 0x000e220000001c00 */
[----:B------:R-:W-:Y:S01]  /*0330*/  IADD3 R2, R21, -0x3500000, RZ ;  /* 0xfcb0000015027810 */ /* 0x000fe20007ffe0ff */
[----:B------:R-:W-:Y:S01]  /*0340*/  IMAD.MOV.U32 R6, RZ, RZ, 0x0 ;  /* 0x00000000ff067424 */ /* 0x000fe200078e00ff */
[----:B------:R-:W-:Y:S01]  /*0350*/  BSSY B1, `(.L_x_22551) ;  /* 0x000001b000017945 */ /* 0x000fe20003800000 */
[----:B------:R-:W-:Y:S01]  /*0360*/  IMAD.MOV.U32 R7, RZ, RZ, 0x3fd80000 ;  /* 0x3fd80000ff077424 */ /* 0x000fe200078e00ff */
[----:B------:R-:W-:Y:S02]  /*0370*/  ISETP.GE.U32.AND P0, PT, R2, 0x7ca00000, PT ;  /* 0x7ca000000200780c */ /* 0x000fe40003f06070 */
        /* <DEDUP_REMOVED lines=22> */
[----:B------:R-:W-:Y:S01]  /*04e0*/  IMAD.MOV.U32 R24, RZ, RZ, R0 ;  /* 0x000000ffff187224 */ /* 0x000fe200078e0000 */
[----:B------:R-:W-:-:S07]  /*04f0*/  MOV R25, R3 ;  /* 0x0000000300197202 */ /* 0x000fce0000000f00 */
.L_x_22552:
[----:B------:R-:W-:Y:S05]  /*0500*/  BSYNC B1 ;  /* 0x0000000000017941 */ /* 0x000fea0003800000 */
.L_x_22551:
[----:B-----5:R-:W0:Y:S01]  /*0510*/  MUFU.RSQ64H R3, R19 ;  /* 0x0000001300037308 */ /* 0x020e220000001c00 */
[----:B------:R-:W-:Y:S01]  /*0520*/  VIADD R2, R19, 0xfcb00000 ;  /* 0xfcb0000013027836 */ /* 0x000fe20000000000 */
[----:B------:R-:W-:Y:S01]  /*0530*/  MOV R7, 0x3fd80000 ;  /* 0x3fd8000000077802 */ /* 0x000fe20000000f00 */
[----:B------:R-:W-:Y:S01]  /*0540*/  IMAD.MOV.U32 R6, RZ, RZ, 0x0 ;  /* 0x00000000ff067424 */ /* 0x000fe200078e00ff */
[----:B------:R1:W-:Y:S01]  /*0550*/  STG.E.128 desc[UR4][R32.64], R24 ;  /* 0x0000001820007986 */ /* 0x0003e2000c101d04 */
[----:B------:R-:W-:Y:S01]  /*0560*/  BSSY B1, `(.L_x_22553) ;  /* 0x000001a000017945 */ /* 0x000fe20003800000 */
[----:B------:R-:W-:Y:S01]  /*0570*/  ISETP.GE.U32.AND P0, PT, R2, 0x7ca00000, PT ;  /* 0x7ca000000200780c */ /* 0x000fe20003f06070 */
[----:B0-----:R-:W-:-:S08]  /*0580*/  DMUL R4, R2, R2 ;  /* 0x0000000202047228 */ /* 0x001fd00000000000 */
[----:B------:R-:W-:-:S08]  /*0590*/  DFMA R4, R18, -R4, 1 ;  /* 0x3ff000001204742b */ /* 0x000fd00000000804 */
[----:B------:R-:W-:Y:S02]  /*05a0*/  DFMA R6, R4, R6, 0.5 ;  /* 0x3fe000000406742b */ /* 0x000fe40000000006 */
[----:B------:R-:W-:-:S08]  /*05b0*/  DMUL R4, R2, R4 ;  /* 0x0000000402047228 */ /* 0x000fd00000000000 */
[----:B------:R-:W-:-:S08]  /*05c0*/  DFMA R4, R6, R4, R2 ;  /* 0x000000040604722b */ /* 0x000fd00000000002 */
[----:B------:R-:W-:Y:S02]  /*05d0*/  DMUL R20, R18, R4 ;  /* 0x0000000412147228 */ /* 0x000fe40000000000 */
[----:B------:R-:W-:Y:S02]  /*05e0*/  VIADD R29, R5, 0xfff00000 ;  /* 0xfff00000051d7836 */ /* 0x000fe40000000000 */
[----:B------:R-:W-:-:S04]  /*05f0*/  IMAD.MOV.U32 R28, RZ, RZ, R4 ;  /* 0x000000ffff1c7224 */ /* 0x000fc800078e0004 */
[----:B------:R-:W-:-:S08]  /*0600*/  DFMA R22, R20, -R20, R18 ;  /* 0x800000141416722b */ /* 0x000fd00000000012 */
[----:B-1----:R-:W-:Y:S01]  /*0610*/  DFMA R26, R22, R28, R20 ;  /* 0x0000001c161a722b */ /* 0x002fe20000000014 */
        /* <DEDUP_REMOVED lines=11> */
[----:B------:R-:W-:Y:S05]  /*06d0*/  CALL.REL.NOINC `($__internal_4_$__cuda_sm20_dsqrt_rn_f64_mediumpath_v1) ;  /* 0x0000002000907944 */ /* 0x000fea0003c00000 */
[----:B------:R-:W-:Y:S01]  /*06e0*/  MOV R26, R0 ;  /* 0x00000000001a7202 */ /* 0x000fe20000000f00 */
[----:B------:R-:W-:-:S07]  /*06f0*/  IMAD.MOV.U32 R27, RZ, RZ, R3 ;  /* 0x000000ffff1b7224 */ /* 0x000fce00078e0003 */
.L_x_22554:
[----:B------:R-:W-:Y:S05]  /*0700*/  BSYNC B1 ;  /* 0x0000000000017941 */ /* 0x000fea0003800000 */
.L_x_22553:
[----:B------:R-:W0:Y:S01]  /*0710*/  MUFU.RSQ64H R3, R17 ;  /* 0x0000001100037308 */ /* 0x000e220000001c00 */
[----:B------:R-:W-:Y:S01]  /*0720*/  VIADD R2, R17, 0xfcb00000 ;  /* 0xfcb0000011027836 */ /* 0x000fe20000000000 */
[----:B------:R-:W-:Y:S01]  /*0730*/  MOV R6, 0x0 ;  /* 0x0000000000067802 */ /* 0x000fe20000000f00 */
[----:B------:R-:W-:Y:S01]  /*0740*/  IMAD.MOV.U32 R7, RZ, RZ, 0x3fd80000 ;  /* 0x3fd80000ff077424 */ /* 0x000fe200078e00ff */
[----:B------:R-:W-:Y:S02]  /*0750*/  BSSY B1, `(.L_x_22555) ;  /* 0x000001a000017945 */ /* 0x000fe40003800000 */
        /* <DEDUP_REMOVED lines=17> */
[----:B------:R-:W-:Y:S01]  /*0870*/  MOV R22, 0x8d0 ;  /* 0x000008d000167802 */ /* 0x000fe20000000f00 */
[----:B------:R-:W-:Y:S01]  /*0880*/  IMAD.MOV.U32 R23, RZ, RZ, R2 ;  /* 0x000000ffff177224 */ /* 0x000fe200078e0002 */
[----:B------:R-:W-:Y:S01]  /*0890*/  MOV R2, R19 ;  /* 0x0000001300027202 */ /* 0x000fe20000000f00 */
[----:B------:R-:W-:Y:S02]  /*08a0*/  IMAD.MOV.U32 R4, RZ, RZ, R16 ;  /* 0x000000ffff047224 */ /* 0x000fe400078e0010 */
[----:B------:R-:W-:-:S07]  /*08b0*/  IMAD.MOV.U32 R3, RZ, RZ, R21 ;  /* 0x000000ffff037224 */ /* 0x000fce00078e0015 */
[----:B------:R-:W-:Y:S05]  /*08c0*/  CALL.REL.NOINC `($__internal_4_$__cuda_sm20_dsqrt_rn_f64_mediumpath_v1) ;  /* 0x0000002000147944 */ /* 0x000fea0003c00000 */
[----:B------:R-:W-:Y:S02]  /*08d0*/  IMAD.MOV.U32 R24, RZ, RZ, R0 ;  /* 0x000000ffff187224 */ /* 0x000fe400078e0000 */
[----:B------:R-:W-:-:S07]  /*08e0*/  IMAD.MOV.U32 R25, RZ, RZ, R3 ;  /* 0x000000ffff197224 */ /* 0x000fce00078e0003 */
.L_x_22556:
[----:B------:R-:W-:Y:S05]  /*08f0*/  BSYNC B1 ;  /* 0x0000000000017941 */ /* 0x000fea0003800000 */
.L_x_22555:
[----:B------:R-:W0:Y:S01]  /*0900*/  MUFU.RSQ64H R3, R15 ;  /* 0x0000000f00037308 */ /* 0x000e220000001c00 */
[----:B------:R-:W-:Y:S01]  /*0910*/  IADD3 R2, R15, -0x3500000, RZ ;  /* 0xfcb000000f027810 */ /* 0x000fe20007ffe0ff */
[----:B------:R-:W-:Y:S01]  /*0920*/  IMAD.MOV.U32 R6, RZ, RZ, 0x0 ;  /* 0x00000000ff067424 */ /* 0x000fe200078e00ff */
[----:B------:R1:W-:Y:S01]  /*0930*/  STG.E.128 desc[UR4][R32.64+0x800], R24 ;  /* 0x0008001820007986 */ /* 0x0003e2000c101d04 */
[----:B------:R-:W-:Y:S01]  /*0940*/  IMAD.MOV.U32 R7, RZ, RZ, 0x3fd80000 ;  /* 0x3fd80000ff077424 */ /* 0x000fe200078e00ff */
[----:B------:R-:W-:Y:S01]  /*0950*/  ISETP.GE.U32.AND P0, PT, R2, 0x7ca00000, PT ;  /* 0x7ca000000200780c */ /* 0x000fe20003f06070 */
[----:B------:R-:W-:Y:S01]  /*0960*/  BSSY B1, `(.L_x_22557) ;  /* 0x0000019000017945 */ /* 0x000fe20003800000 */
        /* <DEDUP_REMOVED lines=10> */
[----:B-1----:R-:W-:Y:S10]  /*0a10*/  @!P0 BRA `(.L_x_22558) ;  /* 0x0000000000348947 */ /* 0x002ff40003800000 */
        /* <DEDUP_REMOVED lines=8> */
[----:B------:R-:W-:Y:S02]  /*0aa0*/  IMAD.MOV.U32 R3, RZ, RZ, R17 ;  /* 0x000000ffff037224 */ /* 0x000fe400078e0011 */
[----:B------:R-:W-:-:S07]  /*0ab0*/  IMAD.MOV.U32 R2, RZ, RZ, R21 ;  /* 0x000000ffff027224 */ /* 0x000fce00078e0015 */
[----:B------:R-:W-:Y:S05]  /*0ac0*/  CALL.REL.NOINC `($__internal_4_$__cuda_sm20_dsqrt_rn_f64_mediumpath_v1) ;  /* 0x0000001c00947944 */ /* 0x000fea0003c00000 */
[----:B------:R-:W-:Y:S01]  /*0ad0*/  IMAD.MOV.U32 R18, RZ, RZ, R0 ;  /* 0x000000ffff127224 */ /* 0x000fe200078e0000 */
[----:B------:R-:W-:-:S07]  /*0ae0*/  MOV R19, R3 ;  /* 0x0000000300137202 */ /* 0x000fce0000000f00 */
.L_x_22558:
[----:B------:R-:W-:Y:S05]  /*0af0*/  BSYNC B1 ;  /* 0x0000000000017941 */ /* 0x000fea0003800000 */
.L_x_22557:
        /* <DEDUP_REMOVED lines=30> */
.L_x_22560:
[----:B------:R-:W-:Y:S05]  /*0ce0*/  BSYNC B1 ;  /* 0x0000000000017941 */ /* 0x000fea0003800000 */
.L_x_22559:
[----:B------:R-:W0:Y:S01]  /*0cf0*/  MUFU.RSQ64H R3, R11 ;  /* 0x0000000b00037308 */ /* 0x000e220000001c00 */
        /* <DEDUP_REMOVED lines=16> */
[----:B-1----:R-:W-:Y:S10]  /*0e00*/  @!P0 BRA `(.L_x_22562) ;  /* 0x0000000000348947 */ /* 0x002ff40003800000 */
        /* <DEDUP_REMOVED lines=11> */
[----:B------:R-:W-:Y:S02]  /*0ec0*/  IMAD.MOV.U32 R14, RZ, RZ, R0 ;  /* 0x000000ffff0e7224 */ /* 0x000fe400078e0000 */
[----:B------:R-:W-:-:S07]  /*0ed0*/  IMAD.MOV.U32 R15, RZ, RZ, R3 ;  /* 0x000000ffff0f7224 */ /* 0x000fce00078e0003 */
.L_x_22562:
[----:B------:R-:W-:Y:S05]  /*0ee0*/  BSYNC B1 ;  /* 0x0000000000017941 */ /* 0x000fea0003800000 */
.L_x_22561:
        /* <DEDUP_REMOVED lines=28> */
[----:B------:R-:W-:Y:S01]  /*10b0*/  IMAD.MOV.U32 R12, RZ, RZ, R0 ;  /* 0x000000ffff0c7224 */ /* 0x000fe200078e0000 */
[----:B------:R-:W-:-:S07]  /*10c0*/  MOV R13, R3 ;  /* 0x00000003000d7202 */ /* 0x000fce0000000f00 */
.L_x_22564:
[----:B------:R-:W-:Y:S05]  /*10d0*/  BSYNC B1 ;  /* 0x0000000000017941 */ /* 0x000fea0003800000 */
.L_x_22563:
[----:B------:R-:W-:Y:S01]  /*10e0*/  STG.E.128 desc[UR4][R32.64+0x1800], R12 ;  /* 0x0018000c20007986 */ /* 0x000fe2000c101d04 */
[----:B------:R-:W-:Y:S05]  /*10f0*/  EXIT ;  /* 0x000000000000794d */ /* 0x000fea0003800000 */
.L_x_22548:
[----:B------:R-:W0:Y:S01]  /*1100*/  S2R R26, SR_TID.X ;  /* 0x00000000001a7919 */ /* 0x000e220000002100 */
[----:B------:R-:W-:Y:S02]  /*1110*/  CS2R R20, SRZ ;  /* 0x0000000000147805 */ /* 0x000fe4000001ff00 */
[----:B0-----:R-:W-:Y:S01]  /*1120*/  ISETP.GE.AND P0, PT, R26, R36, PT ;  /* 0x000000241a00720c */ /* 0x001fe20003f06270 */
[----:B------:R-:W-:-:S12]  /*1130*/  IMAD.MOV.U32 R0, RZ, RZ, R26 ;  /* 0x000000ffff007224 */ /* 0x000fd800078e001a */
[----:B------:R-:W-:Y:S01]  /*1140*/  @!P0 VIADD R0, R26, 0x80 ;  /* 0x000000801a008836 */ /* 0x000fe20000000000 */
[----:B------:R-:W0:Y:S04]  /*1150*/  @!P0 LDC.64 R4, c[0x0][0x220] ;  /* 0x00008800ff048b82 */ /* 0x000e280000000a00 */
[----:B------:R-:W-:-:S13]  /*1160*/  ISETP.GE.AND P6, PT, R0, R36, PT ;  /* 0x000000240000720c */ /* 0x000fda0003fc6270 */
[----:B------:R-:W-:Y:S01]  /*1170*/  @!P6 IADD3 R3, R27, R0, RZ ;  /* 0x000000001b03e210 */ /* 0x000fe20007ffe0ff */
[----:B------:R-:W-:Y:S01]  /*1180*/  @!P6 VIADD R0, R0, 0x80 ;  /* 0x000000800000e836 */ /* 0x000fe20000000000 */
[----:B------:R-:W1:Y:S04]  /*1190*/  @!P6 LDC.64 R16, c[0x0][0x220] ;  /* 0x00008800ff10eb82 */ /* 0x000e680000000a00 */
[----:B------:R-:W-:-:S13]  /*11a0*/  ISETP.GE.AND P5, PT, R0, R36, PT ;  /* 0x000000240000720c */ /* 0x000fda0003fa6270 */
[----:B------:R-:W-:Y:S01]  /*11b0*/  @!P5 IMAD.IADD R25, R27, 0x1, R0 ;  /* 0x000000011b19d824 */ /* 0x000fe200078e0200 */
[----:B------:R-:W-:Y:S01]  /*11c0*/  @!P5 IADD3 R0, R0, 0x80, RZ ;  /* 0x000000800000d810 */ /* 0x000fe20007ffe0ff */
[----:B------:R-:W2:Y:S03]  /*11d0*/  @!P5 LDC.64 R28, c[0x0][0x220] ;  /* 0x00008800ff1cdb82 */ /* 0x000ea60000000a00 */
[----:B------:R-:W-:Y:S01]  /*11e0*/  ISETP.GE.AND P4, PT, R0, R36, PT ;  /* 0x000000240000720c */ /* 0x000fe20003f86270 */
[----:B-1----:R-:W-:-:S05]  /*11f0*/  @!P6 IMAD.WIDE.U32 R16, R3, 0x8, R16 ;  /* 0x000000080310e825 */ /* 0x002fca00078e0010 */
[----:B------:R1:W5:Y:S07]  /*1200*/  @!P6 LDG.E.64 R20, desc[UR4][R16.64] ;  /* 0x000000041014e981 */ /* 0x00036e000c1e1b00 */
[----:B------:R-:W-:Y:S01]  /*1210*/  @!P4 IMAD.IADD R33, R27, 0x1, R0 ;  /* 0x000000011b21c824 */ /* 0x000fe200078e0200 */
[----:B------:R-:W3:Y:S01]  /*1220*/  @!P4 LDC.64 R18, c[0x0][0x220] ;  /* 0x00008800ff12cb82 */ /* 0x000ee20000000a00 */
[----:B------:R-:W-:-:S05]  /*1230*/  @!P4 VIADD R0, R0, 0x80 ;  /* 0x000000800000c836 */ /* 0x000fca0000000000 */
[----:B------:R-:W-:-:S13]  /*1240*/  ISETP.GE.AND P3, PT, R0, R36, PT ;  /* 0x000000240000720c */ /* 0x000fda0003f66270 */
[----:B------:R-:W-:Y:S01]  /*1250*/  @!P3 IADD3 R15, R27, R0, RZ ;  /* 0x000000001b0fb210 */ /* 0x000fe20007ffe0ff */
[----:B------:R-:W-:Y:S01]  /*1260*/  @!P3 VIADD R0, R0, 0x80 ;  /* 0x000000800000b836 */ /* 0x000fe20000000000 */
[----:B------:R-:W4:Y:S04]  /*1270*/  @!P3 LDC.64 R2, c[0x0][0x220] ;  /* 0x00008800ff02bb82 */ /* 0x000f280000000a00 */
[----:B------:R-:W-:-:S13]  /*1280*/  ISETP.GE.AND P2, PT, R0, R36, PT ;  /* 0x000000240000720c */ /* 0x000fda0003f46270 */
[----:B------:R-:W-:Y:S01]  /*1290*/  @!P2 IMAD.IADD R13, R27, 0x1, R0 ;  /* 0x000000011b0da824 */ /* 0x000fe200078e0200 */
[----:B------:R-:W-:Y:S01]  /*12a0*/  @!P2 IADD3 R0, R0, 0x80, RZ ;  /* 0x000000800000a810 */ /* 0x000fe20007ffe0ff */
[----:B------:R-:W0:Y:S03]  /*12b0*/  @!P2 LDC.64 R22, c[0x0][0x220] ;  /* 0x00008800ff16ab82 */ /* 0x000e260000000a00 */
[----:B------:R-:W-:-:S13]  /*12c0*/  ISETP.GE.AND P1, PT, R0, R36, PT ;  /* 0x000000240000720c */ /* 0x000fda0003f26270 */
[----:B------:R-:W-:Y:S01]  /*12d0*/  @!P1 IMAD.IADD R11, R27, 0x1, R0 ;  /* 0x000000011b0b9824 */ /* 0x000fe200078e0200 */
[----:B------:R-:W-:Y:S01]  /*12e0*/  @!P1 IADD3 R0, R0, 0x80, RZ ;  /* 0x0000008000009810 */ /* 0x000fe20007ffe0ff */
[----:B------:R-:W0:Y:S03]  /*12f0*/  @!P1 LDC.64 R8, c[0x0][0x220] ;  /* 0x00008800ff089b82 */ /* 0x000e260000000a00 */
[----:B------:R-:W-:-:S13]  /*1300*/  ISETP.GE.AND P6, PT, R0, R36, PT ;  /* 0x000000240000720c */ /* 0x000fda0003fc6270 */
[----:B------:R-:W0:Y:S01]  /*1310*/  @!P6 LDC.64 R6, c[0x0][0x220] ;  /* 0x00008800ff06eb82 */ /* 0x000e220000000a00 */
[C---:B------:R-:W-:Y:S01]  /*1320*/  @!P6 IMAD.IADD R31, R27.reuse, 0x1, R0 ;  /* 0x000000011b1fe824 */ /* 0x040fe200078e0200 */
[----:B------:R-:W-:Y:S01]  /*1330*/  @!P0 IADD3 R35, R27, R26, RZ ;  /* 0x0000001a1b238210 */ /* 0x000fe20007ffe0ff */
[----:B--2---:R-:W-:Y:S01]  /*1340*/  @!P5 IMAD.WIDE.U32 R28, R25, 0x8, R28 ;  /* 0x00000008191cd825 */ /* 0x004fe200078e001c */
[----:B-1----:R-:W-:-:S03]  /*1350*/  CS2R R16, SRZ ;  /* 0x0000000000107805 */ /* 0x002fc6000001ff00 */
[----:B---3--:R-:W-:Y:S01]  /*1360*/  @!P4 IMAD.WIDE.U32 R32, R33, 0x8, R18 ;  /* 0x000000082120c825 */ /* 0x008fe200078e0012 */
[----:B------:R-:W-:-:S03]  /*1370*/  CS2R R18, SRZ ;  /* 0x0000000000127805 */ /* 0x000fc6000001ff00 */
[----:B----4-:R-:W-:Y:S01]  /*1380*/  @!P3 IMAD.WIDE.U32 R2, R15, 0x8, R2 ;  /* 0x000000080f02b825 */ /* 0x010fe200078e0002 */
[----:B------:R-:W-:Y:S01]  /*1390*/  CS2R R14, SRZ ;  /* 0x00000000000e7805 */ /* 0x000fe2000001ff00 */
[----:B------:R1:W5:Y:S02]  /*13a0*/  @!P4 LDG.E.64 R16, desc[UR4][R32.64] ;  /* 0x000000042010c981 */ /* 0x000364000c1e1b00 */
[----:B0-----:R-:W-:Y:S01]  /*13b0*/  @!P2 IMAD.WIDE.U32 R22, R13, 0x8, R22 ;  /* 0x000000080d16a825 */ /* 0x001fe200078e0016 */
[----:B------:R-:W-:Y:S01]  /*13c0*/  CS2R R12, SRZ ;  /* 0x00000000000c7805 */ /* 0x000fe2000001ff00 */
[----:B------:R1:W5:Y:S02]  /*13d0*/  @!P5 LDG.E.64 R18, desc[UR4][R28.64] ;  /* 0x000000041c12d981 */ /* 0x000364000c1e1b00 */
[----:B------:R-:W-:Y:S01]  /*13e0*/  @!P1 IMAD.WIDE.U32 R24, R11, 0x8, R8 ;  /* 0x000000080b189825 */ /* 0x000fe200078e0008 */
[----:B------:R-:W-:Y:S02]  /*13f0*/  CS2R R10, SRZ ;  /* 0x00000000000a7805 */ /* 0x000fe4000001ff00 */
[----:B------:R-:W-:Y:S01]  /*1400*/  CS2R R8, SRZ ;  /* 0x0000000000087805 */ /* 0x000fe2000001ff00 */
[----:B------:R1:W5:Y:S01]  /*1410*/  @!P3 LDG.E.64 R14, desc[UR4][R2.64] ;  /* 0x00000004020eb981 */ /* 0x000362000c1e1b00 */
[----:B------:R-:W-:-:S03]  /*1420*/  @!P6 IMAD.WIDE.U32 R30, R31, 0x8, R6 ;  /* 0x000000081f1ee825 */ /* 0x000fc600078e0006 */
[----:B------:R1:W5:Y:S01]  /*1430*/  @!P2 LDG.E.64 R12, desc[UR4][R22.64] ;  /* 0x00000004160ca981 */ /* 0x000362000c1e1b00 */
[----:B------:R-:W-:Y:S01]  /*1440*/  @!P0 IMAD.WIDE.U32 R6, R35, 0x8, R4 ;  /* 0x0000000823068825 */ /* 0x000fe200078e0004 */
[----:B------:R-:W-:Y:S02]  /*1450*/  CS2R R4, SRZ ;  /* 0x0000000000047805 */ /* 0x000fe4000001ff00 */
[----:B------:R1:W5:Y:S04]  /*1460*/  @!P1 LDG.E.64 R10, desc[UR4][R24.64] ;  /* 0x00000004180a9981 */ /* 0x000368000c1e1b00 */
[----:B------:R1:W5:Y:S04]  /*1470*/  @!P6 LDG.E.64 R8, desc[UR4][R30.64] ;  /* 0x000000041e08e981 */ /* 0x000368000c1e1b00 */
[----:B------:R1:W5:Y:S01]  /*1480*/  @!P0 LDG.E.64 R4, desc[UR4][R6.64] ;  /* 0x0000000406048981 */ /* 0x000362000c1e1b00 */
[----:B------:R-:W-:Y:S04]  /*1490*/  BSSY B1, `(.L_x_22565) ;  /* 0x000001e000017945 */ /* 0x000fe80003800000 */
[----:B------:R-:W-:Y:S05]  /*14a0*/  @P0 BRA `(.L_x_22566) ;  /* 0x0000000000700947 */ /* 0x000fea0003800000 */
[----:B-1---5:R-:W0:Y:S01]  /*14b0*/  MUFU.RSQ64H R3, R5 ;  /* 0x0000000500037308 */ /* 0x022e220000001c00 */
[----:B------:R-:W-:Y:S01]  /*14c0*/  VIADD R2, R5, 0xfcb00000 ;  /* 0xfcb0000005027836 */ /* 0x000fe20000000000 */
[----:B------:R-:W-:Y:S01]  /*14d0*/  MOV R22, 0x0 ;  /* 0x0000000000167802 */ /* 0x000fe20000000f00 */
[----:B------:R-:W-:-:S03]  /*14e0*/  IMAD.MOV.U32 R23, RZ, RZ, 0x3fd80000 ;  /* 0x3fd80000ff177424 */ /* 0x000fc600078e00ff */
        /* <DEDUP_REMOVED lines=19> */
[----:B------:R-:W-:Y:S02]  /*1620*/  MOV R7, R30 ;  /* 0x0000001e00077202 */ /* 0x000fe40000000f00 */
[----:B------:R-:W-:-:S07]  /*1630*/  MOV R22, 0x1650 ;  /* 0x0000165000167802 */ /* 0x000fce0000000f00 */
[----:B------:R-:W-:Y:S05]  /*1640*/  CALL.REL.NOINC `($__internal_4_$__cuda_sm20_dsqrt_rn_f64_mediumpath_v1) ;  /* 0x0000001000b47944 */ /* 0x000fea0003c00000 */
[----:B------:R-:W-:Y:S01]  /*1650*/  MOV R32, R0 ;  /* 0x0000000000207202 */ /* 0x000fe20000000f00 */
[----:B------:R-:W-:-:S07]  /*1660*/  IMAD.MOV.U32 R33, RZ, RZ, R3 ;  /* 0x000000ffff217224 */ /* 0x000fce00078e0003 */
.L_x_22566:
[----:B------:R-:W-:Y:S05]  /*1670*/  BSYNC B1 ;  /* 0x0000000000017941 */ /* 0x000fea0003800000 */
.L_x_22565:
[----:B------:R-:W-:Y:S01]  /*1680*/  IADD3 R37, R26, 0x80, RZ ;  /* 0x000000801a257810 */ /* 0x000fe20007ffe0ff */
[----:B------:R-:W-:Y:S03]  /*1690*/  BSSY B1, `(.L_x_22567) ;  /* 0x0000020000017945 */ /* 0x000fe60003800000 */
[----:B------:R-:W-:-:S13]  /*16a0*/  ISETP.GE.AND P1, PT, R37, R36, PT ;  /* 0x000000242500720c */ /* 0x000fda0003f26270 */
        /* <DEDUP_REMOVED lines=28> */
[----:B------:R-:W-:Y:S01]  /*1870*/  IMAD.MOV.U32 R28, RZ, RZ, R0 ;  /* 0x000000ffff1c7224 */ /* 0x000fe200078e0000 */
[----:B------:R-:W-:-:S07]  /*1880*/  MOV R29, R3 ;  /* 0x00000003001d7202 */ /* 0x000fce0000000f00 */
.L_x_22568:
[----:B------:R-:W-:Y:S05]  /*1890*/  BSYNC B1 ;  /* 0x0000000000017941 */ /* 0x000fea0003800000 */
.L_x_22567:
[----:B-1----:R-:W-:Y:S01]  /*18a0*/  VIADD R3, R26, 0x100 ;  /* 0x000001001a037836 */ /* 0x002fe20000000000 */
[----:B------:R-:W-:Y:S04]  /*18b0*/  BSSY B1, `(.L_x_22569) ;  /* 0x0000020000017945 */ /* 0x000fe80003800000 */
[----:B------:R-:W-:-:S13]  /*18c0*/  ISETP.GE.AND P1, PT, R3, R36, PT ;  /* 0x000000240300720c */ /* 0x000fda0003f26270 */
[----:B------:R-:W-:Y:S05]  /*18d0*/  @P1 BRA `(.L_x_22570) ;  /* 0x0000000000741947 */ /* 0x000fea0003800000 */
[----:B-----5:R-:W0:Y:S01]  /*18e0*/  MUFU.RSQ64H R3, R19 ;  /* 0x0000001300037308 */ /* 0x020e220000001c00 */
[----:B------:R-:W-:Y:S01]  /*18f0*/  IADD3 R2, R19, -0x3500000, RZ ;  /* 0xfcb0000013027810 */ /* 0x000fe20007ffe0ff */
[----:B------:R-:W-:Y:S01]  /*1900*/  IMAD.MOV.U32 R6, RZ, RZ, 0x0 ;  /* 0x00000000ff067424 */ /* 0x000fe200078e00ff */
[----:B------:R-:W-:Y:S02]  /*1910*/  MOV R7, 0x3fd80000 ;  /* 0x3fd8000000077802 */ /* 0x000fe40000000f00 */
[----:B------:R-:W-:Y:S02]  /*1920*/  ISETP.GE.U32.AND P1, PT, R2, 0x7ca00000, PT ;  /* 0x7ca000000200780c */ /* 0x000fe40003f26070 */
        /* <DEDUP_REMOVED lines=20> */
[----:B------:R-:W-:-:S07]  /*1a70*/  MOV R22, 0x1a90 ;  /* 0x00001a9000167802 */ /* 0x000fce0000000f00 */
[----:B------:R-:W-:Y:S05]  /*1a80*/  CALL.REL.NOINC `($__internal_4_$__cuda_sm20_dsqrt_rn_f64_mediumpath_v1) ;  /* 0x0000000c00a47944 */ /* 0x000fea0003c00000 */
[----:B------:R-:W-:Y:S01]  /*1a90*/  MOV R20, R0 ;  /* 0x0000000000147202 */ /* 0x000fe20000000f00 */
[----:B------:R-:W-:-:S07]  /*1aa0*/  IMAD.MOV.U32 R21, RZ, RZ, R3 ;  /* 0x000000ffff157224 */ /* 0x000fce00078e0003 */
.L_x_22570:
[----:B------:R-:W-:Y:S05]  /*1ab0*/  BSYNC B1 ;  /* 0x0000000000017941 */ /* 0x000fea0003800000 */
.L_x_22569:
[----:B------:R-:W-:Y:S01]  /*1ac0*/  IADD3 R3, R26, 0x180, RZ ;  /* 0x000001801a037810 */ /* 0x000fe20007ffe0ff */
[----:B------:R-:W-:Y:S03]  /*1ad0*/  BSSY B1, `(.L_x_22571) ;  /* 0x0000020000017945 */ /* 0x000fe60003800000 */
[----:B------:R-:W-:-:S13]  /*1ae0*/  ISETP.GE.AND P1, PT, R3, R36, PT ;  /* 0x000000240300720c */ /* 0x000fda0003f26270 */
[----:B------:R-:W-:Y:S05]  /*1af0*/  @P1 BRA `(.L_x_22572) ;  /* 0x0000000000741947 */ /* 0x000fea0003800000 */
[----:B-----5:R-:W0:Y:S01]  /*1b00*/  MUFU.RSQ64H R3, R17 ;  /* 0x0000001100037308 */ /* 0x020e220000001c00 */
        /* <DEDUP_REMOVED lines=28> */
.L_x_22572:
[----:B------:R-:W-:Y:S05]  /*1cd0*/  BSYNC B1 ;  /* 0x0000000000017941 */ /* 0x000fea0003800000 */
.L_x_22571:
[----:B------:R-:W-:Y:S01]  /*1ce0*/  VIADD R3, R26, 0x200 ;  /* 0x000002001a037836 */ /* 0x000fe20000000000 */
        /* <DEDUP_REMOVED lines=32> */
.L_x_22574:
[----:B------:R-:W-:Y:S05]  /*1ef0*/  BSYNC B1 ;  /* 0x0000000000017941 */ /* 0x000fea0003800000 */
.L_x_22573:
        /* <DEDUP_REMOVED lines=33> */
.L_x_22576:
[----:B------:R-:W-:Y:S05]  /*2110*/  BSYNC B1 ;  /* 0x0000000000017941 */ /* 0x000fea0003800000 */
.L_x_22575:
        /* <DEDUP_REMOVED lines=33> */
.L_x_22578:
[----:B------:R-:W-:Y:S05]  /*2330*/  BSYNC B1 ;  /* 0x0000000000017941 */ /* 0x000fea0003800000 */
.L_x_22577:
        /* <DEDUP_REMOVED lines=33> */
.L_x_22580:
[----:B------:R-:W-:Y:S05]  /*2550*/  BSYNC B1 ;  /* 0x0000000000017941 */ /* 0x000fea0003800000 */
.L_x_22579:
[----:B------:R-:W0:Y:S01]  /*2560*/  @!P0 S2R R0, SR_TID.X ;  /* 0x0000000000008919 */ /* 0x000e220000002100 */
[----:B------:R-:W1:Y:S01]  /*2570*/  @!P0 LDC.64 R2, c[0x0][0x218] ;  /* 0x00008600ff028b82 */ /* 0x000e620000000a00 */
[----:B------:R-:W-:Y:S01]  /*2580*/  @!P0 MOV R26, R37 ;  /* 0x00000025001a8202 */ /* 0x000fe20000000f00 */
[----:B------:R-:W-:Y:S04]  /*2590*/  BSSY B0, `(.L_x_22581) ;  /* 0x0000030000007945 */ /* 0x000fe80003800000 */
[----:B------:R-:W-:Y:S01]  /*25a0*/  BSSY B1, `(.L_x_22582) ;  /* 0x0000028000017945 */ /* 0x000fe20003800000 */
[----:B0----5:R-:W-:-:S04]  /*25b0*/  @!P0 IMAD.IADD R5, R27, 0x1, R0 ;  /* 0x000000011b058824 */ /* 0x021fc800078e0200 */
[----:B-1----:R-:W-:-:S05]  /*25c0*/  @!P0 IMAD.WIDE.U32 R2, R5, 0x8, R2 ;  /* 0x0000000805028825 */ /* 0x002fca00078e0002 */
[----:B------:R0:W-:Y:S01]  /*25d0*/  @!P0 STG.E.64 desc[UR4][R2.64], R32 ;  /* 0x0000002002008986 */ /* 0x0001e2000c101b04 */
[----:B------:R-:W-:-:S13]  /*25e0*/  ISETP.GE.AND P0, PT, R26, R36, PT ;  /* 0x000000241a00720c */ /* 0x000fda0003f06270 */
[----:B0-----:R-:W-:Y:S05]  /*25f0*/  @P0 BRA `(.L_x_22583) ;  /* 0x0000000000300947 */ /* 0x001fea0003800000 */
[----:B------:R-:W0:Y:S01]  /*2600*/  LDC.64 R2, c[0x0][0x218] ;  /* 0x00008600ff027b82 */ /* 0x000e220000000a00 */
[----:B------:R-:W-:Y:S01]  /*2610*/  IMAD.IADD R5, R27, 0x1, R26 ;  /* 0x000000011b057824 */ /* 0x000fe200078e021a */
[----:B------:R-:W-:-:S04]  /*2620*/  IADD3 R26, R26, 0x80, RZ ;  /* 0x000000801a1a7810 */ /* 0x000fc80007ffe0ff */
[----:B------:R-:W-:Y:S01]  /*2630*/  ISETP.GE.AND P0, PT, R26, R36, PT ;  /* 0x000000241a00720c */ /* 0x000fe20003f06270 */
[----:B0-----:R-:W-:-:S05]  /*2640*/  IMAD.WIDE.U32 R2, R5, 0x8, R2 ;  /* 0x0000000805027825 */ /* 0x001fca00078e0002 */
[----:B------:R0:W-:Y:S07]  /*2650*/  STG.E.64 desc[UR4][R2.64], R28 ;  /* 0x0000001c02007986 */ /* 0x0001ee000c101b04 */
[----:B------:R-:W-:Y:S05]  /*2660*/  @P0 BRA `(.L_x_22584) ;  /* 0x0000000000300947 */ /* 0x000fea0003800000 */
[----:B0-----:R-:W0:Y:S01]  /*2670*/  LDC.64 R2, c[0x0][0x218] ;  /* 0x00008600ff027b82 */ /* 0x001e220000000a00 */
[----:B------:R-:W-:Y:S01]  /*2680*/  IMAD.IADD R5, R27, 0x1, R26 ;  /* 0x000000011b057824 */ /* 0x000fe200078e021a */
[----:B------:R-:W-:-:S03]  /*2690*/  IADD3 R26, R26, 0x80, RZ ;  /* 0x000000801a1a7810 */ /* 0x000fc60007ffe0ff */
[----:B0-----:R-:W-:-:S05]  /*26a0*/  IMAD.WIDE.U32 R2, R5, 0x8, R2 ;  /* 0x0000000805027825 */ /* 0x001fca00078e0002 */
[----:B------:R0:W-:Y:S02]  /*26b0*/  STG.E.64 desc[UR4][R2.64], R20 ;  /* 0x0000001402007986 */ /* 0x0001e4000c101b04 */
.L_x_22583:
[----:B------:R-:W-:-:S13]  /*26c0*/  ISETP.GE.AND P0, PT, R26, R36, PT ;  /* 0x000000241a00720c */ /* 0x000fda0003f06270 */
[----:B------:R-:W-:Y:S05]  /*26d0*/  @P0 BRA `(.L_x_22585) ;  /* 0x0000000000300947 */ /* 0x000fea0003800000 */
[----:B0-----:R-:W0:Y:S01]  /*26e0*/  LDC.64 R2, c[0x0][0x218] ;  /* 0x00008600ff027b82 */ /* 0x001e220000000a00 */
[----:B------:R-:W-:Y:S01]  /*26f0*/  IMAD.IADD R5, R27, 0x1, R26 ;  /* 0x000000011b057824 */ /* 0x000fe200078e021a */
[----:B------:R-:W-:-:S03]  /*2700*/  IADD3 R26, R26, 0x80, RZ ;  /* 0x000000801a1a7810 */ /* 0x000fc60007ffe0ff */
[----:B0-----:R-:W-:-:S05]  /*2710*/  IMAD.WIDE.U32 R2, R5, 0x8, R2 ;  /* 0x0000000805027825 */ /* 0x001fca00078e0002 */
[----:B------:R1:W-:Y:S02]  /*2720*/  STG.E.64 desc[UR4][R2.64], R18 ;  /* 0x0000001202007986 */ /* 0x0003e4000c101b04 */
.L_x_22584:
[----:B------:R-:W-:-:S13]  /*2730*/  ISETP.GE.AND P0, PT, R26, R36, PT ;  /* 0x000000241a00720c */ /* 0x000fda0003f06270 */
[----:B------:R-:W-:Y:S05]  /*2740*/  @P0 BRA `(.L_x_22586) ;  /* 0x0000000000340947 */ /* 0x000fea0003800000 */
[----:B01----:R-:W0:Y:S01]  /*2750*/  LDC.64 R2, c[0x0][0x218] ;  /* 0x00008600ff027b82 */ /* 0x003e220000000a00 */
[----:B------:R-:W-:Y:S01]  /*2760*/  IMAD.IADD R5, R27, 0x1, R26 ;  /* 0x000000011b057824 */ /* 0x000fe200078e021a */
[----:B------:R-:W-:-:S03]  /*2770*/  IADD3 R26, R26, 0x80, RZ ;  /* 0x000000801a1a7810 */ /* 0x000fc60007ffe0ff */
[----:B0-----:R-:W-:-:S05]  /*2780*/  IMAD.WIDE.U32 R2, R5, 0x8, R2 ;  /* 0x0000000805027825 */ /* 0x001fca00078e0002 */
[----:B------:R1:W-:Y:S02]  /*2790*/  STG.E.64 desc[UR4][R2.64], R16 ;  /* 0x0000001002007986 */ /* 0x0003e4000c101b04 */
.L_x_22585:
        /* <DEDUP_REMOVED lines=8> */
.L_x_22586:
[----:B------:R-:W-:Y:S05]  /*2820*/  BSYNC B1 ;  /* 0x0000000000017941 */ /* 0x000fea0003800000 */
.L_x_22582:
[----:B------:R-:W-:-:S13]  /*2830*/  ISETP.GE.AND P0, PT, R26, R36, PT ;  /* 0x000000241a00720c */ /* 0x000fda0003f06270 */
[----:B012---:R-:W0:Y:S01]  /*2840*/  @!P0 LDC.64 R2, c[0x0][0x218] ;  /* 0x00008600ff028b82 */ /* 0x007e220000000a00 */
[----:B------:R-:W-:Y:S01]  /*2850*/  @!P0 IMAD.IADD R5, R27, 0x1, R26 ;  /* 0x000000011b058824 */ /* 0x000fe200078e021a */
[----:B------:R-:W-:-:S03]  /*2860*/  @!P0 IADD3 R26, R26, 0x80, RZ ;  /* 0x000000801a1a8810 */ /* 0x000fc60007ffe0ff */
[----:B0-----:R-:W-:-:S05]  /*2870*/  @!P0 IMAD.WIDE.U32 R2, R5, 0x8, R2 ;  /* 0x0000000805028825 */ /* 0x001fca00078e0002 */
[----:B------:R2:W-:Y:S02]  /*2880*/  @!P0 STG.E.64 desc[UR4][R2.64], R12 ;  /* 0x0000000c02008986 */ /* 0x0005e4000c101b04 */
.L_x_22587:
[----:B------:R-:W-:Y:S05]  /*2890*/  BSYNC B0 ;  /* 0x0000000000007941 */ /* 0x000fea0003800000 */
.L_x_22581:
        /* <DEDUP_REMOVED lines=8> */
        .weak           $__internal_4_$__cuda_sm20_dsqrt_rn_f64_mediumpath_v1
        .type           $__internal_4_$__cuda_sm20_dsqrt_rn_f64_mediumpath_v1,@function
        .size           $__internal_4_$__cuda_sm20_dsqrt_rn_f64_mediumpath_v1,(.L_x_36099 - $__internal_4_$__cuda_sm20_dsqrt_rn_f64_mediumpath_v1)
$__internal_4_$__cuda_sm20_dsqrt_rn_f64_mediumpath_v1:
[----:B------:R-:W-:Y:S01]  /*2920*/  ISETP.GE.U32.AND P1, PT, R23, -0x3400000, PT ;  /* 0xfcc000001700780c */ /* 0x000fe20003f26070 */
[----:B------:R-:W-:Y:S01]  /*2930*/  BSSY B0, `(.L_x_22588) ;  /* 0x000002a000007945 */ /* 0x000fe20003800000 */
[----:B------:R-:W-:Y:S01]  /*2940*/  MOV R24, R4 ;  /* 0x0000000400187202 */ /* 0x000fe20000000f00 */
[----:B------:R-:W-:Y:S01]  /*2950*/  IMAD.MOV.U32 R4, RZ, RZ, R5 ;  /* 0x000000ffff047224 */ /* 0x000fe200078e0005 */
[----:B------:R-:W-:Y:S01]  /*2960*/  MOV R35, R6 ;  /* 0x0000000600237202 */ /* 0x000fe20000000f00 */
[----:B------:R-:W-:Y:S01]  /*2970*/  IMAD.MOV.U32 R34, RZ, RZ, R7 ;  /* 0x000000ffff227224 */ /* 0x000fe200078e0007 */
[----:B------:R-:W-:Y:S01]  /*2980*/  MOV R31, R2 ;  /* 0x00000002001f7202 */ /* 0x000fe20000000f00 */
[----:B------:R-:W-:Y:S01]  /*2990*/  IMAD.MOV.U32 R30, RZ, RZ, R0 ;  /* 0x000000ffff1e7224 */ /* 0x000fe200078e0000 */
[----:B------:R-:W-:-:S05]  /*29a0*/  MOV R5, R3 ;  /* 0x0000000300057202 */ /* 0x000fca0000000f00 */
        /* <DEDUP_REMOVED lines=9> */
.L_x_22589:
[----:B------:R-:W-:-:S14]  /*2a40*/  DSETP.NE.AND P1, PT, R24, RZ, PT ;  /* 0x000000ff1800722a */ /* 0x000fdc0003f25000 */
[----:B------:R-:W-:Y:S05]  /*2a50*/  @!P1 BRA `(.L_x_22591) ;  /* 0x0000000000589947 */ /* 0x000fea0003800000 */
[----:B------:R-:W-:-:S13]  /*2a60*/  ISETP.GE.AND P1, PT, R25, RZ, PT ;  /* 0x000000ff1900720c */ /* 0x000fda0003f26270 */
[----:B------:R-:W-:Y:S01]  /*2a70*/  @!P1 MOV R2, 0x0 ;  /* 0x0000000000029802 */ /* 0x000fe20000000f00 */
[----:B------:R-:W-:Y:S01]  /*2a80*/  @!P1 IMAD.MOV.U32 R3, RZ, RZ, -0x80000 ;  /* 0xfff80000ff039424 */ /* 0x000fe200078e00ff */
[----:B------:R-:W-:Y:S06]  /*2a90*/  @!P1 BRA `(.L_x_22590) ;  /* 0x00000000004c9947 */ /* 0x000fec0003800000 */
[----:B------:R-:W-:-:S13]  /*2aa0*/  ISETP.GT.AND P1, PT, R25, 0x7fefffff, PT ;  /* 0x7fefffff1900780c */ /* 0x000fda0003f24270 */
[----:B------:R-:W-:Y:S05]  /*2ab0*/  @P1 BRA `(.L_x_22591) ;  /* 0x0000000000401947 */ /* 0x000fea0003800000 */
[----:B------:R-:W-:Y:S01]  /*2ac0*/  DMUL R24, R24, 8.11296384146066816958e+31 ;  /* 0x4690000018187828 */ /* 0x000fe20000000000 */
[----:B------:R-:W-:Y:S01]  /*2ad0*/  MOV R2, RZ ;  /* 0x000000ff00027202 */ /* 0x000fe20000000f00 */
[----:B------:R-:W-:Y:S01]  /*2ae0*/  IMAD.MOV.U32 R30, RZ, RZ, 0x0 ;  /* 0x00000000ff1e7424 */ /* 0x000fe200078e00ff */
        /* <DEDUP_REMOVED lines=13> */
.L_x_22591:
[----:B------:R-:W-:-:S11]  /*2bc0*/  DADD R2, R24, R24 ;  /* 0x0000000018027229 */ /* 0x000fd60000000018 */
.L_x_22590:
[----:B------:R-:W-:Y:S05]  /*2bd0*/  BSYNC B0 ;  /* 0x0000000000007941 */ /* 0x000fea0003800000 */
.L_x_22588:
[----:B------:R-:W-:Y:S01]  /*2be0*/  MOV R23, 0x0 ;  /* 0x0000000000177802 */ /* 0x000fe20000000f00 */
[----:B------:R-:W-:-:S03]  /*2bf0*/  IMAD.MOV.U32 R0, RZ, RZ, R2 ;  /* 0x000000ffff007224 */ /* 0x000fc600078e0002 */
[----:B------:R-:W-:Y:S05]  /*2c00*/  RET.REL.NODEC R22 `(_ZN2at6native29vectorized_elementwise_kernelILi2EZZZNS0_16sqrt_kernel_cudaERNS_18TensorIteratorBaseEENKUlvE0_clEvENKUlvE_clEvEUldE_St5arrayIPcLm2EEEEviT0_T1_) ;  /* 0xffffffd016fc7950 */ /* 0x000fea0003c3ffff */
.L_x_22592:
        /* <DEDUP_REMOVED lines=15> */
.L_x_36099:


//--------------------- .text._ZN2at6native29vectorized_elementwise_kernelILi4EZZZNS0_16sqrt_kernel_cudaERNS_18TensorIteratorBaseEENKUlvE0_clEvENKUlvE_clEvEUldE_St5arrayIPcLm2EEEEviT0_T1_ --------------------------
	.section	.text._ZN2at6native29vectorized_elementwise_kernelILi4EZZZNS0_16sqrt_kernel_cudaERNS_18TensorIteratorBaseEENKUlvE0_clEvENKUlvE_clEvEUldE_St5arrayIPcLm2EEEEviT0_T1_,"ax",@progbits
	.align	128
        .global         _ZN2at6native29vectorized_elementwise_kernelILi4EZZZNS0_16sqrt_kernel_cudaERNS_18TensorIteratorBaseEENKUlvE0_clEvENKUlvE_clEvEUldE_St5arrayIPcLm2EEEEviT0_T1_
        .type           _ZN2at6native29vectorized_elementwise_kernelILi4EZZZNS0_16sqrt_kernel_cudaERNS_18TensorIteratorBaseEENKUlvE0_clEvENKUlvE_clEvEUldE_St5arrayIPcLm2EEEEviT0_T1_,@function
        .size           _ZN2at6native29vectorized_elementwise_kernelILi4EZZZNS0_16sqrt_kernel_cudaERNS_18TensorIteratorBaseEENKUlvE0_clEvENKUlvE_clEvEUldE_St5arrayIPcLm2EEEEviT0_T1_,(.L_x_36100 - _ZN2at6native29vectorized_elementwise_kernelILi4EZZZNS0_16sqrt_kernel_cudaERNS_18TensorIteratorBaseEENKUlvE0_clEvENKUlvE_clEvEUldE_St5arrayIPcLm2EEEEviT0_T1_)
        .other          _ZN2at6native29vectorized_elementwise_kernelILi4EZZZNS0_16sqrt_kernel_cudaERNS_18TensorIteratorBaseEENKUlvE0_clEvENKUlvE_clEvEUldE_St5arrayIPcLm2EEEEviT0_T1_,@"STO_CUDA_ENTRY STV_DEFAULT"
_ZN2at6native29vectorized_elementwise_kernelILi4EZZZNS0_16sqrt_kernel_cudaERNS_18TensorIteratorBaseEENKUlvE0_clEvENKUlvE_clEvEUldE_St5arrayIPcLm2EEEEviT0_T1_:
.text._ZN2at6native29vectorized_elementwise_kernelILi4EZZZNS0_16sqrt_kernel_cudaERNS_18TensorIteratorBaseEENKUlvE0_clEvENKUlvE_clEvEUldE_St5arrayIPcLm2EEEEviT0_T1_:
        /* <DEDUP_REMOVED lines=46> */
[----:B-----5:R-:W-:Y:S05]  /*02e0*/  CALL.REL.NOINC `($__internal_5_$__cuda_sm20_dsqrt_rn_f64_mediumpath_v1) ;  /* 0x00000024008c7944 */ /* 0x020fea0003c00000 */
[----:B------:R-:W-:Y:S02]  /*02f0*/  IMAD.MOV.U32 R26, RZ, RZ, R0 ;  /* 0x000000ffff1a7224 */ /* 0x000fe400078e0000 */
[----:B------:R-:W-:-:S07]  /*0300*/  IMAD.MOV.U32 R27, RZ, RZ, R3 ;  /* 0x000000ffff1b7224 */ /* 0x000fce00078e0003 */
.L_x_22595:
[----:B------:R-:W-:Y:S05]  /*0310*/  BSYNC B1 ;  /* 0x0000000000017941 */ /* 0x000fea0003800000 */
.L_x_22594:
        /* <DEDUP_REMOVED lines=28> */
[----:B------:R-:W-:Y:S01]  /*04e0*/  IMAD.MOV.U32 R24, RZ, RZ, R0 ;  /* 0x000000ffff187224 */ /* 0x000fe200078e0000 */
[----:B------:R-:W-:-:S07]  /*04f0*/  MOV R25, R3 ;  /* 0x0000000300197202 */ /* 0x000fce0000000f00 */
.L_x_22597:
[----:B------:R-:W-:Y:S05]  /*0500*/  BSYNC B1 ;  /* 0x0000000000017941 */ /* 0x000fea0003800000 */
.L_x_22596:
        /* <DEDUP_REMOVED lines=28> */
[----:B------:R-:W-:Y:S05]  /*06d0*/  CALL.REL.NOINC `($__internal_5_$__cuda_sm20_dsqrt_rn_f64_mediumpath_v1) ;  /* 0x0000002000907944 */ /* 0x000fea0003c00000 */
[----:B------:R-:W-:Y:S01]  /*06e0*/  MOV R26, R0 ;  /* 0x00000000001a7202 */ /* 0x000fe20000000f00 */
[----:B------:R-:W-:-:S07]  /*06f0*/  IMAD.MOV.U32 R27, RZ, RZ, R3 ;  /* 0x000000ffff1b7224 */ /* 0x000fce00078e0003 */
.L_x_22599:
[----:B------:R-:W-:Y:S05]  /*0700*/  BSYNC B1 ;  /* 0x0000000000017941 */ /* 0x000fea0003800000 */
.L_x_22598:
        /* <DEDUP_REMOVED lines=27> */
[----:B------:R-:W-:Y:S05]  /*08c0*/  CALL.REL.NOINC `($__internal_5_$__cuda_sm20_dsqrt_rn_f64_mediumpath_v1) ;  /* 0x0000002000147944 */ /* 0x000fea0003c00000 */
[----:B------:R-:W-:Y:S02]  /*08d0*/  IMAD.MOV.U32 R24, RZ, RZ, R0 ;  /* 0x000000ffff187224 */ /* 0x000fe400078e0000 */
[----:B------:R-:W-:-:S07]  /*08e0*/  IMAD.MOV.U32 R25, RZ, RZ, R3 ;  /* 0x000000ffff197224 */ /* 0x000fce00078e0003 */
.L_x_22601:
[----:B------:R-:W-:Y:S05]  /*08f0*/  BSYNC B1 ;  /* 0x0000000000017941 */ /* 0x000fea0003800000 */
.L_x_22600:
        /* <DEDUP_REMOVED lines=28> */
[----:B------:R-:W-:Y:S05]  /*0ac0*/  CALL.REL.NOINC `($__internal_5_$__cuda_sm20_dsqrt_rn_f64_mediumpath_v1) ;  /* 0x0000001c00947944 */ /* 0x000fea0003c00000 */
[----:B------:R-:W-:Y:S01]  /*0ad0*/  IMAD.MOV.U32 R18, RZ, RZ, R0 ;  /* 0x000000ffff127224 */ /* 0x000fe200078e0000 */
[----:B------:R-:W-:-:S07]  /*0ae0*/  MOV R19, R3 ;  /* 0x0000000300137202 */ /* 0x000fce0000000f00 */
.L_x_22603:
[----:B------:R-:W-:Y:S05]  /*0af0*/  BSYNC B1 ;  /* 0x0000000000017941 */ /* 0x000fea0003800000 */
.L_x_22602:
        /* <DEDUP_REMOVED lines=30> */
.L_x_22605:
[----:B------:R-:W-:Y:S05]  /*0ce0*/  BSYNC B1 ;  /* 0x0000000000017941 */ /* 0x000fea0003800000 */
.L_x_22604:
        /* <DEDUP_REMOVED lines=29> */
[----:B------:R-:W-:Y:S02]  /*0ec0*/  IMAD.MOV.U32 R14, RZ, RZ, R0 ;  /* 0x000000ffff0e7224 */ /* 0x000fe400078e0000 */
[----:B------:R-:W-:-:S07]  /*0ed0*/  IMAD.MOV.U32 R15, RZ, RZ, R3 ;  /* 0x000000ffff0f7224 */ /* 0x000fce00078e0003 */
.L_x_22607:
[----:B------:R-:W-:Y:S05]  /*0ee0*/  BSYNC B1 ;  /* 0x0000000000017941 */ /* 0x000fea0003800000 */
.L_x_22606:
        /* <DEDUP_REMOVED lines=28> */
[----:B------:R-:W-:Y:S01]  /*10b0*/  IMAD.MOV.U32 R12, RZ, RZ, R0 ;  /* 0x000000ffff0c7224 */ /* 0x000fe200078e0000 */
[----:B------:R-:W-:-:S07]  /*10c0*/  MOV R13, R3 ;  /* 0x00000003000d7202 */ /* 0x000fce0000000f00 */
.L_x_22609:
[----:B------:R-:W-:Y:S05]  /*10d0*/  BSYNC B1 ;  /* 0x0000000000017941 */ /* 0x000fea0003800000 */
.L_x_22608:
[----:B------:R-:W-:Y:S01]  /*10e0*/  STG.E.128 desc[UR4][R32.64+0x1010], R12 ;  /* 0x0010100c20007986 */ /* 0x000fe2000c101d04 */
[----:B------:R-:W-:Y:S05]  /*10f0*/  EXIT ;  /* 0x000000000000794d */ /* 0x000fea0003800000 */
.L_x_22593:
        /* <DEDUP_REMOVED lines=84> */
[----:B------:R-:W-:Y:S05]  /*1640*/  CALL.REL.NOINC `($__internal_5_$__cuda_sm20_dsqrt_rn_f64_mediumpath_v1) ;  /* 0x0000001000b47944 */ /* 0x000fea0003c00000 */
[----:B------:R-:W-:Y:S01]  /*1650*/  MOV R32, R0 ;  /* 0x0000000000207202 */ /* 0x000fe20000000f00 */
[----:B------:R-:W-:-:S07]  /*1660*/  IMAD.MOV.U32 R33, RZ, RZ, R3 ;  /* 0x000000ffff217224 */ /* 0x000fce00078e0003 */
.L_x_22611:
[----:B------:R-:W-:Y:S05]  /*1670*/  BSYNC B1 ;  /* 0x0000000000017941 */ /* 0x000fea0003800000 */
.L_x_22610:
        /* <DEDUP_REMOVED lines=31> */
[----:B------:R-:W-:Y:S01]  /*1870*/  IMAD.MOV.U32 R28, RZ, RZ, R0 ;  /* 0x000000ffff1c7224 */ /* 0x000fe200078e0000 */
[----:B------:R-:W-:-:S07]  /*1880*/  MOV R29, R3 ;  /* 0x00000003001d7202 */ /* 0x000fce0000000f00 */
.L_x_22613:
[----:B------:R-:W-:Y:S05]  /*1890*/  BSYNC B1 ;  /* 0x0000000000017941 */ /* 0x000fea0003800000 */
.L_x_22612:
        /* <DEDUP_REMOVED lines=30> */
[----:B------:R-:W-:Y:S05]  /*1a80*/  CALL.REL.NOINC `($__internal_5_$__cuda_sm20_dsqrt_rn_f64_mediumpath_v1) ;  /* 0x0000000c00a47944 */ /* 0x000fea0003c00000 */
[----:B------:R-:W-:Y:S01]  /*1a90*/  MOV R20, R0 ;  /* 0x0000000000147202 */ /* 0x000fe20000000f00 */
[----:B------:R-:W-:-:S07]  /*1aa0*/  IMAD.MOV.U32 R21, RZ, RZ, R3 ;  /* 0x000000ffff157224 */ /* 0x000fce00078e0003 */
.L_x_22615:
[----:B------:R-:W-:Y:S05]  /*1ab0*/  BSYNC B1 ;  /* 0x0000000000017941 */ /* 0x000fea0003800000 */
.L_x_22614:
        /* <DEDUP_REMOVED lines=33> */
.L_x_22617:
[----:B------:R-:W-:Y:S05]  /*1cd0*/  BSYNC B1 ;  /* 0x0000000000017941 */ /* 0x000fea0003800000 */
.L_x_22616:
        /* <DEDUP_REMOVED lines=33> */
.L_x_22619:
[----:B------:R-:W-:Y:S05]  /*1ef0*/  BSYNC B1 ;  /* 0x0000000000017941 */ /* 0x000fea0003800000 */
.L_x_22618:
        /* <DEDUP_REMOVED lines=33> */
.L_x_22621:
[----:B------:R-:W-:Y:S05]  /*2110*/  BSYNC B1 ;  /* 0x0000000000017941 */ /* 0x000fea0003800000 */
.L_x_22620:
        /* <DEDUP_REMOVED lines=33> */
.L_x_22623:
[----:B------:R-:W-:Y:S05]  /*2330*/  BSYNC B1 ;  /* 0x0000000000017941 */ /* 0x000fea0003800000 */
.L_x_22622:
        /* <DEDUP_REMOVED lines=33> */
.L_x_22625:
[----:B------:R-:W-:Y:S05]  /*2550*/  BSYNC B1 ;  /* 0x0000000000017941 */ /* 0x000fea0003800000 */
.L_x_22624:
        /* <DEDUP_REMOVED lines=22> */
.L_x_22628:
[----:B------:R-:W-:-:S13]  /*26c0*/  ISETP.GE.AND P0, PT, R26, R36, PT ;  /* 0x000000241a00720c */ /* 0x000fda0003f06270 */
[----:B------:R-:W-:Y:S05]  /*26d0*/  @P0 BRA `(.L_x_22630) ;  /* 0x0000000000300947 */ /* 0x000fea0003800000 */
[----:B0-----:R-:W0:Y:S01]  /*26e0*/  LDC.64 R2, c[0x0][0x218] ;  /* 0x00008600ff027b82 */ /* 0x001e220000000a00 */
[----:B------:R-:W-:Y:S01]  /*26f0*/  IMAD.IADD R5, R27, 0x1, R26 ;  /* 0x000000011b057824 */ /* 0x000fe200078e021a */
[----:B------:R-:W-:-:S03]  /*2700*/  IADD3 R26, R26, 0x80, RZ ;  /* 0x000000801a1a7810 */ /* 0x000fc60007ffe0ff */
[----:B0-----:R-:W-:-:S05]  /*2710*/  IMAD.WIDE.U32 R2, R5, 0x8, R2 ;  /* 0x0000000805027825 */ /* 0x001fca00078e0002 */
[----:B------:R1:W-:Y:S02]  /*2720*/  STG.E.64 desc[UR4][R2.64], R18 ;  /* 0x0000001202007986 */ /* 0x0003e4000c101b04 */
.L_x_22629:
[----:B------:R-:W-:-:S13]  /*2730*/  ISETP.GE.AND P0, PT, R26, R36, PT ;  /* 0x000000241a00720c */ /* 0x000fda0003f06270 */
[----:B------:R-:W-:Y:S05]  /*2740*/  @P0 BRA `(.L_x_22631) ;  /* 0x0000000000340947 */ /* 0x000fea0003800000 */
[----:B01----:R-:W0:Y:S01]  /*2750*/  LDC.64 R2, c[0x0][0x218] ;  /* 0x00008600ff027b82 */ /* 0x003e220000000a00 */
[----:B------:R-:W-:Y:S01]  /*2760*/  IMAD.IADD R5, R27, 0x1, R26 ;  /* 0x000000011b057824 */ /* 0x000fe200078e021a */
[----:B------:R-:W-:-:S03]  /*2770*/  IADD3 R26, R26, 0x80, RZ ;  /* 0x000000801a1a7810 */ /* 0x000fc60007ffe0ff */
[----:B0-----:R-:W-:-:S05]  /*2780*/  IMAD.WIDE.U32 R2, R5, 0x8, R2 ;  /* 0x0000000805027825 */ /* 0x001fca00078e0002 */
[----:B------:R1:W-:Y:S02]  /*2790*/  STG.E.64 desc[UR4][R2.64], R16 ;  /* 0x0000001002007986 */ /* 0x0003e4000c101b04 */
.L_x_22630:
        /* <DEDUP_REMOVED lines=8> */
.L_x_22631:
[----:B------:R-:W-:Y:S05]  /*2820*/  BSYNC B1 ;  /* 0x0000000000017941 */ /* 0x000fea0003800000 */
.L_x_22627:
[----:B------:R-:W-:-:S13]  /*2830*/  ISETP.GE.AND P0, PT, R26, R36, PT ;  /* 0x000000241a00720c */ /* 0x000fda0003f06270 */
[----:B012---:R-:W0:Y:S01]  /*2840*/  @!P0 LDC.64 R2, c[0x0][0x218] ;  /* 0x00008600ff028b82 */ /* 0x007e220000000a00 */
[----:B------:R-:W-:Y:S01]  /*2850*/  @!P0 IMAD.IADD R5, R27, 0x1, R26 ;  /* 0x000000011b058824 */ /* 0x000fe200078e021a */
[----:B------:R-:W-:-:S03]  /*2860*/  @!P0 IADD3 R26, R26, 0x80, RZ ;  /* 0x000000801a1a8810 */ /* 0x000fc60007ffe0ff */
[----:B0-----:R-:W-:-:S05]  /*2870*/  @!P0 IMAD.WIDE.U32 R2, R5, 0x8, R2 ;  /* 0x0000000805028825 */ /* 0x001fca00078e0002 */
[----:B------:R2:W-:Y:S02]  /*2880*/  @!P0 STG.E.64 desc[UR4][R2.64], R12 ;  /* 0x0000000c02008986 */ /* 0x0005e4000c101b04 */
.L_x_22632:
[----:B------:R-:W-:Y:S05]  /*2890*/  BSYNC B0 ;  /* 0x0000000000007941 */ /* 0x000fea0003800000 */
.L_x_22626:
        /* <DEDUP_REMOVED lines=8> */
        .weak           $__internal_5_$__cuda_sm20_dsqrt_rn_f64_mediumpath_v1
        .type           $__internal_5_$__cuda_sm20_dsqrt_rn_f64_mediumpath_v1,@function
        .size           $__internal_5_$__cuda_sm20_dsqrt_rn_f64_mediumpath_v1,(.L_x_36100 - $__internal_5_$__cuda_sm20_dsqrt_rn_f64_mediumpath_v1)
$__internal_5_$__cuda_sm20_dsqrt_rn_f64_mediumpath_v1:
        /* <DEDUP_REMOVED lines=18> */
.L_x_22634:
        /* <DEDUP_REMOVED lines=24> */
.L_x_22636:
[----:B------:R-:W-:-:S11]  /*2bc0*/  DADD R2, R24, R24 ;  /* 0x0000000018027229 */ /* 0x000fd60000000018 */
.L_x_22635:
[----:B------:R-:W-:Y:S05]  /*2bd0*/  BSYNC B0 ;  /* 0x0000000000007941 */ /* 0x000fea0003800000 */
.L_x_22633:
[----:B------:R-:W-:Y:S01]  /*2be0*/  MOV R23, 0x0 ;  /* 0x0000000000177802 */ /* 0x000fe20000000f00 */
[----:B------:R-:W-:-:S03]  /*2bf0*/  IMAD.MOV.U32 R0, RZ, RZ, R2 ;  /* 0x000000ffff007224 */ /* 0x000fc600078e0002 */
[----:B------:R-:W-:Y:S05]  /*2c00*/  RET.REL.NODEC R22 `(_ZN2at6native29vectorized_elementwise_kernelILi4EZZZNS0_16sqrt_kernel_cudaERNS_18TensorIteratorBaseEENKUlvE0_clEvENKUlvE_clEvEUldE_St5arrayIPcLm2EEEEviT0_T1_) ;  /* 0xffffffd016fc7950 */ /* 0x000fea0003c3ffff */
.L_x_22637:
        /* <DEDUP_REMOVED lines=15> */
.L_x_36100:


//--------------------- .text._ZN2at6native29vectorized_elementwise_kernelILi8EZZZNS0_16sqrt_kernel_cudaERNS_18TensorIteratorBaseEENKUlvE0_clEvENKUlvE_clEvEUldE_St5arrayIPcLm2EEEEviT0_T1_ --------------------------
	.section	.text._ZN2at6native29vectorized_elementwise_kernelILi8EZZZNS0_16sqrt_kernel_cudaERNS_18TensorIteratorBaseEENKUlvE0_clEvENKUlvE_clEvEUldE_St5arrayIPcLm2EEEEviT0_T1_,"ax",@progbits
	.align	128
        .global         _ZN2at6native29vectorized_elementwise_kernelILi8EZZZNS0_16sqrt_kernel_cudaERNS_18TensorIteratorBaseEENKUlvE0_clEvENKUlvE_clEvEUldE_St5arrayIPcLm2EEEEviT0_T1_
        .type           _ZN2at6native29vectorized_elementwise_kernelILi8EZZZNS0_16sqrt_kernel_cudaERNS_18TensorIteratorBaseEENKUlvE0_clEvENKUlvE_clEvEUldE_St5arrayIPcLm2EEEEviT0_T1_,@function
        .size           _ZN2at6native29vectorized_elementwise_kernelILi8EZZZNS0_16sqrt_kernel_cudaERNS_18TensorIteratorBaseEENKUlvE0_clEvENKUlvE_clEvEUldE_St5arrayIPcLm2EEEEviT0_T1_,(.L_x_36101 - _ZN2at6native29vectorized_elementwise_kernelILi8EZZZNS0_16sqrt_kernel_cudaERNS_18TensorIteratorBaseEENKUlvE0_clEvENKUlvE_clEvEUldE_St5arrayIPcLm2EEEEviT0_T1_)
        .other          _ZN2at6native29vectorized_elementwise_kernelILi8EZZZNS0_16sqrt_kernel_cudaERNS_18TensorIteratorBaseEENKUlvE0_clEvENKUlvE_clEvEUldE_St5arrayIPcLm2EEEEviT0_T1_,@"STO_CUDA_ENTRY STV_DEFAULT"
_ZN2at6native29vectorized_elementwise_kernelILi8EZZZNS0_16sqrt_kernel_cudaERNS_18TensorIteratorBaseEENKUlvE0_clEvENKUlvE_clEvEUldE_St5arrayIPcLm2EEEEviT0_T1_:
.text._ZN2at6native29vectorized_elementwise_kernelILi8EZZZNS0_16sqrt_kernel_cudaERNS_18TensorIteratorBaseEENKUlvE0_clEvENKUlvE_clEvEUldE_St5arrayIPcLm2EEEEviT0_T1_:
        /* <DEDUP_REMOVED lines=46> */
[----:B-----5:R-:W-:Y:S05]  /*02e0*/  CALL.REL.NOINC `($__internal_6_$__cuda_sm20_dsqrt_rn_f64_mediumpath_v1) ;  /* 0x00000024008c7944 */ /* 0x020fea0003c00000 */
[----:B------:R-:W-:Y:S02]  /*02f0*/  IMAD.MOV.U32 R26, RZ, RZ, R0 ;  /* 0x000000ffff1a7224 */ /* 0x000fe400078e0000 */
[----:B------:R-:W-:-:S07]  /*0300*/  IMAD.MOV.U32 R27, RZ, RZ, R3 ;  /* 0x000000ffff1b7224 */ /* 0x000fce00078e0003 */
.L_x_22640:
[----:B------:R-:W-:Y:S05]  /*0310*/  BSYNC B1 ;  /* 0x0000000000017941 */ /* 0x000fea0003800000 */
.L_x_22639:
        /* <DEDUP_REMOVED lines=28> */
[----:B------:R-:W-:Y:S01]  /*04e0*/  IMAD.MOV.U32 R24, RZ, RZ, R0 ;  /* 0x000000ffff187224 */ /* 0x000fe200078e0000 */
[----:B------:R-:W-:-:S07]  /*04f0*/  MOV R25, R3 ;  /* 0x0000000300197202 */ /* 0x000fce0000000f00 */
.L_x_22642:
[----:B------:R-:W-:Y:S05]  /*0500*/  BSYNC B1 ;  /* 0x0000000000017941 */ /* 0x000fea0003800000 */
.L_x_22641:
        /* <DEDUP_REMOVED lines=28> */
[----:B------:R-:W-:Y:S05]  /*06d0*/  CALL.REL.NOINC `($__internal_6_$__cuda_sm20_dsqrt_rn_f64_mediumpath_v1) ;  /* 0x0000002000907944 */ /* 0x000fea0003c00000 */
[----:B------:R-:W-:Y:S01]  /*06e0*/  MOV R26, R0 ;  /* 0x00000000001a7202 */ /* 0x000fe20000000f00 */
[----:B------:R-:W-:-:S07]  /*06f0*/  IMAD.MOV.U32 R27, RZ, RZ, R3 ;  /* 0x000000ffff1b7224 */ /* 0x000fce00078e0003 */
.L_x_22644:
[----:B------:R-:W-:Y:S05]  /*0700*/  BSYNC B1 ;  /* 0x0000000000017941 */ /* 0x000fea0003800000 */
.L_x_22643:
        /* <DEDUP_REMOVED lines=27> */
[----:B------:R-:W-:Y:S05]  /*08c0*/  CALL.REL.NOINC `($__internal_6_$__cuda_sm20_dsqrt_rn_f64_mediumpath_v1) ;  /* 0x0000002000147944 */ /* 0x000fea0003c00000 */
[----:B------:R-:W-:Y:S02]  /*08d0*/  IMAD.MOV.U32 R24, RZ, RZ, R0 ;  /* 0x000000ffff187224 */ /* 0x000fe400078e0000 */
[----:B------:R-:W-:-:S07]  /*08e0*/  IMAD.MOV.U32 R25, RZ, RZ, R3 ;  /* 0x000000ffff197224 */ /* 0x000fce00078e0003 */
.L_x_22646:
[----:B------:R-:W-:Y:S05]  /*08f0*/  BSYNC B1 ;  /* 0x0000000000017941 */ /* 0x000fea0003800000 */
.L_x_22645:
        /* <DEDUP_REMOVED lines=28> */
[----:B------:R-:W-:Y:S05]  /*0ac0*/  CALL.REL.NOINC `($__internal_6_$__cuda_sm20_dsqrt_rn_f64_mediumpath_v1) ;  /* 0x0000001c00947944 */ /* 0x000fea0003c00000 */
[----:B------:R-:W-:Y:S01]  /*0ad0*/  IMAD.MOV.U32 R18, RZ, RZ, R0 ;  /* 0x000000ffff127224 */ /* 0x000fe200078e0000 */
[----:B------:R-:W-:-:S07]  /*0ae0*/  MOV R19, R3 ;  /* 0x0000000300137202 */ /* 0x000fce0000000f00 */
.L_x_22648:
[----:B------:R-:W-:Y:S05]  /*0af0*/  BSYNC B1 ;  /* 0x0000000000017941 */ /* 0x000fea0003800000 */
.L_x_22647:
        /* <DEDUP_REMOVED lines=30> */
.L_x_22650:
[----:B------:R-:W-:Y:S05]  /*0ce0*/  BSYNC B1 ;  /* 0x0000000000017941 */ /* 0x000fea0003800000 */
.L_x_22649:
        /* <DEDUP_REMOVED lines=29> */
[----:B------:R-:W-:Y:S02]  /*0ec0*/  IMAD.MOV.U32 R14, RZ, RZ, R0 ;  /* 0x000000ffff0e7224 */ /* 0x000fe400078e0000 */
[----:B------:R-:W-:-:S07]  /*0ed0*/  IMAD.MOV.U32 R15, RZ, RZ, R3 ;  /* 0x000000ffff0f7224 */ /* 0x000fce00078e0003 */
.L_x_22652:
[----:B------:R-:W-:Y:S05]  /*0ee0*/  BSYNC B1 ;  /* 0x0000000000017941 */ /* 0x000fea0003800000 */
.L_x_22651:
        /* <DEDUP_REMOVED lines=28> */
[----:B------:R-:W-:Y:S01]  /*10b0*/  IMAD.MOV.U32 R12, RZ, RZ, R0 ;  /* 0x000000ffff0c7224 */ /* 0x000fe200078e0000 */
[----:B------:R-:W-:-:S07]  /*10c0*/  MOV R13, R3 ;  /* 0x00000003000d7202 */ /* 0x000fce0000000f00 */
.L_x_22654:
[----:B------:R-:W-:Y:S05]  /*10d0*/  BSYNC B1 ;  /* 0x0000000000017941 */ /* 0x000fea0003800000 */
.L_x_22653:
[----:B------:R-:W-:Y:S01]  /*10e0*/  STG.E.128 desc[UR4][R32.64+0x30], R12 ;  /* 0x0000300c20007986 */ /* 0x000fe2000c101d04 */
[----:B------:R-:W-:Y:S05]  /*10f0*/  EXIT ;  /* 0x000000000000794d */ /* 0x000fea0003800000 */
.L_x_22638:
        /* <DEDUP_REMOVED lines=84> */
[----:B------:R-:W-:Y:S05]  /*1640*/  CALL.REL.NOINC `($__internal_6_$__cuda_sm20_dsqrt_rn_f64_mediumpath_v1) ;  /* 0x0000001000b47944 */ /* 0x000fea0003c00000 */
[----:B------:R-:W-:Y:S01]  /*1650*/  MOV R32, R0 ;  /* 0x0000000000207202 */ /* 0x000fe20000000f00 */
[----:B------:R-:W-:-:S07]  /*1660*/  IMAD.MOV.U32 R33, RZ, RZ, R3 ;  /* 0x000000ffff217224 */ /* 0x000fce00078e0003 */
.L_x_22656:
[----:B------:R-:W-:Y:S05]  /*1670*/  BSYNC B1 ;  /* 0x0000000000017941 */ /* 0x000fea0003800000 */
.L_x_22655:
        /* <DEDUP_REMOVED lines=31> */
[----:B------:R-:W-:Y:S01]  /*1870*/  IMAD.MOV.U32 R28, RZ, RZ, R0 ;  /* 0x000000ffff1c7224 */ /* 0x000fe200078e0000 */
[----:B------:R-:W-:-:S07]  /*1880*/  MOV R29, R3 ;  /* 0x00000003001d7202 */ /* 0x000fce0000000f00 */
.L_x_22658:
[----:B------:R-:W-:Y:S05]  /*1890*/  BSYNC B1 ;  /* 0x0000000000017941 */ /* 0x000fea0003800000 */
.L_x_22657:
        /* <DEDUP_REMOVED lines=30> */
[----:B------:R-:W-:Y:S05]  /*1a80*/  CALL.REL.NOINC `($__internal_6_$__cuda_sm20_dsqrt_rn_f64_mediumpath_v1) ;  /* 0x0000000c00a47944 */ /* 0x000fea0003c00000 */
[----:B------:R-:W-:Y:S01]  /*1a90*/  MOV R20, R0 ;  /* 0x0000000000147202 */ /* 0x000fe20000000f00 */
[----:B------:R-:W-:-:S07]  /*1aa0*/  IMAD.MOV.U32 R21, RZ, RZ, R3 ;  /* 0x000000ffff157224 */ /* 0x000fce00078e0003 */
.L_x_22660:
[----:B------:R-:W-:Y:S05]  /*1ab0*/  BSYNC B1 ;  /* 0x0000000000017941 */ /* 0x000fea0003800000 */
.L_x_22659:
        /* <DEDUP_REMOVED lines=33> */
.L_x_22662:
[----:B------:R-:W-:Y:S05]  /*1cd0*/  BSYNC B1 ;  /* 0x0000000000017941 */ /* 0x000fea0003800000 */
.L_x_22661:
        /* <DEDUP_REMOVED lines=33> */
.L_x_22664:
[----:B------:R-:W-:Y:S05]  /*1ef0*/  BSYNC B1 ;  /* 0x0000000000017941 */ /* 0x000fea0003800000 */
.L_x_22663:
        /* <DEDUP_REMOVED lines=33> */
.L_x_22666:
[----:B------:R-:W-:Y:S05]  /*2110*/  BSYNC B1 ;  /* 0x0000000000017941 */ /* 0x000fea0003800000 */
.L_x_22665:
        /* <DEDUP_REMOVED lines=33> */
.L_x_22668:
[----:B------:R-:W-:Y:S05]  /*2330*/  BSYNC B1 ;  /* 0x0000000000017941 */ /* 0x000fea0003800000 */
.L_x_22667:
        /* <DEDUP_REMOVED lines=33> */
.L_x_22670:
[----:B------:R-:W-:Y:S05]  /*2550*/  BSYNC B1 ;  /* 0x0000000000017941 */ /* 0x000fea0003800000 */
.L_x_22669:
        /* <DEDUP_REMOVED lines=22> */
.L_x_22673:
[----:B------:R-:W-:-:S13]  /*26c0*/  ISETP.GE.AND P0, PT, R26, R36, PT ;  /* 0x000000241a00720c */ /* 0x000fda0003f06270 */
[----:B------:R-:W-:Y:S05]  /*26d0*/  @P0 BRA `(.L_x_22675) ;  /* 0x0000000000300947 */ /* 0x000fea0003800000 */
[----:B0-----:R-:W0:Y:S01]  /*26e0*/  LDC.64 R2, c[0x0][0x218] ;  /* 0x00008600ff027b82 */ /* 0x001e220000000a00 */
[----:B------:R-:W-:Y:S01]  /*26f0*/  IMAD.IADD R5, R27, 0x1, R26 ;  /* 0x000000011b057824 */ /* 0x000fe200078e021a */
[----:B------:R-:W-:-:S03]  /*2700*/  IADD3 R26, R26, 0x80, RZ ;  /* 0x000000801a1a7810 */ /* 0x000fc60007ffe0ff */
[----:B0-----:R-:W-:-:S05]  /*2710*/  IMAD.WIDE.U32 R2, R5, 0x8, R2 ;  /* 0x0000000805027825 */ /* 0x001fca00078e0002 */
[----:B------:R1:W-:Y:S02]  /*2720*/  STG.E.64 desc[UR4][R2.64], R18 ;  /* 0x0000001202007986 */ /* 0x0003e4000c101b04 */
.L_x_22674:
[----:B------:R-:W-:-:S13]  /*2730*/  ISETP.GE.AND P0, PT, R26, R36, PT ;  /* 0x000000241a00720c */ /* 0x000fda0003f06270 */
[----:B------:R-:W-:Y:S05]  /*2740*/  @P0 BRA `(.L_x_22676) ;  /* 0x0000000000340947 */ /* 0x000fea0003800000 */
[----:B01----:R-:W0:Y:S01]  /*2750*/  LDC.64 R2, c[0x0][0x218] ;  /* 0x00008600ff027b82 */ /* 0x003e220000000a00 */
[----:B------:R-:W-:Y:S01]  /*2760*/  IMAD.IADD R5, R27, 0x1, R26 ;  /* 0x000000011b057824 */ /* 0x000fe200078e021a */
[----:B------:R-:W-:-:S03]  /*2770*/  IADD3 R26, R26, 0x80, RZ ;  /* 0x000000801a1a7810 */ /* 0x000fc60007ffe0ff */
[----:B0-----:R-:W-:-:S05]  /*2780*/  IMAD.WIDE.U32 R2, R5, 0x8, R2 ;  /* 0x0000000805027825 */ /* 0x001fca00078e0002 */
[----:B------:R1:W-:Y:S02]  /*2790*/  STG.E.64 desc[UR4][R2.64], R16 ;  /* 0x0000001002007986 */ /* 0x0003e4000c101b04 */
.L_x_22675:
        /* <DEDUP_REMOVED lines=8> */
.L_x_22676:
[----:B------:R-:W-:Y:S05]  /*2820*/  BSYNC B1 ;  /* 0x0000000000017941 */ /* 0x000fea0003800000 */
.L_x_22672:
[----:B------:R-:W-:-:S13]  /*2830*/  ISETP.GE.AND P0, PT, R26, R36, PT ;  /* 0x000000241a00720c */ /* 0x000fda0003f06270 */
[----:B012---:R-:W0:Y:S01]  /*2840*/  @!P0 LDC.64 R2, c[0x0][0x218] ;  /* 0x00008600ff028b82 */ /* 0x007e220000000a00 */
[----:B------:R-:W-:Y:S01]  /*2850*/  @!P0 IMAD.IADD R5, R27, 0x1, R26 ;  /* 0x000000011b058824 */ /* 0x000fe200078e021a */
[----:B------:R-:W-:-:S03]  /*2860*/  @!P0 IADD3 R26, R26, 0x80, RZ ;  /* 0x000000801a1a8810 */ /* 0x000fc60007ffe0ff */
[----:B0-----:R-:W-:-:S05]  /*2870*/  @!P0 IMAD.WIDE.U32 R2, R5, 0x8, R2 ;  /* 0x0000000805028825 */ /* 0x001fca00078e0002 */
[----:B------:R2:W-:Y:S02]  /*2880*/  @!P0 STG.E.64 desc[UR4][R2.64], R12 ;  /* 0x0000000c02008986 */ /* 0x0005e4000c101b04 */
.L_x_22677:
[----:B------:R-:W-:Y:S05]  /*2890*/  BSYNC B0 ;  /* 0x0000000000007941 */ /* 0x000fea0003800000 */
.L_x_22671:
        /* <DEDUP_REMOVED lines=8> */
        .weak           $__internal_6_$__cuda_sm20_dsqrt_rn_f64_mediumpath_v1
        .type           $__internal_6_$__cuda_sm20_dsqrt_rn_f64_mediumpath_v1,@function
        .size           $__internal_6_$__cuda_sm20_dsqrt_rn_f64_mediumpath_v1,(.L_x_36101 - $__internal_6_$__cuda_sm20_dsqrt_rn_f64_mediumpath_v1)
$__internal_6_$__cuda_sm20_dsqrt_rn_f64_mediumpath_v1:
        /* <DEDUP_REMOVED lines=18> */
.L_x_22679:
        /* <DEDUP_REMOVED lines=24> */
.L_x_22681:
[----:B------:R-:W-:-:S11]  /*2bc0*/  DADD R2, R24, R24 ;  /* 0x0000000018027229 */ /* 0x000fd60000000018 */
.L_x_22680:
[----:B------:R-:W-:Y:S05]  /*2bd0*/  BSYNC B0 ;  /* 0x0000000000007941 */ /* 0x000fea0003800000 */
.L_x_22678:
[----:B------:R-:W-:Y:S01]  /*2be0*/  MOV R23, 0x0 ;  /* 0x0000000000177802 */ /* 0x000fe20000000f00 */
[----:B------:R-:W-:-:S03]  /*2bf0*/  IMAD.MOV.U32 R0, RZ, RZ, R2 ;  /* 0x000000ffff007224 */ /* 0x000fc600078e0002 */
[----:B------:R-:W-:Y:S05]  /*2c00*/  RET.REL.NODEC R22 `(_ZN2at6native29vectorized_elementwise_kernelILi8EZZZNS0_16sqrt_kernel_cudaERNS_18TensorIteratorBaseEENKUlvE0_clEvENKUlvE_clEvEUldE_St5arrayIPcLm2EEEEviT0_T1_) ;  /* 0xffffffd016fc7950 */ /* 0x000fea0003c3ffff */
.L_x_22682:
        /* <DEDUP_REMOVED lines=15> */
.L_x_36101:


//--------------------- .text._ZN2at6native18elementwise_kernelILi128ELi4EZNS0_15gpu_kernel_implIZZZNS0_17rsqrt_kernel_cudaERNS_18TensorIteratorBaseEENKUlvE0_clEvENKUlvE2_clEvEUlN3c104HalfEE_EEvS4_RKT_EUliE_EEviT1_ --------------------------
	.section	.text._ZN2at6native18elementwise_kernelILi128ELi4EZNS0_15gpu_kernel_implIZZZNS0_17rsqrt_kernel_cudaERNS_18TensorIteratorBaseEENKUlvE0_clEvENKUlvE2_clEvEUlN3c104HalfEE_EEvS4_RKT_EUliE_EEviT1_,"ax",@progbits
	.align	128
        .global         _ZN2at6native18elementwise_kernelILi128ELi4EZNS0_15gpu_kernel_implIZZZNS0_17rsqrt_kernel_cudaERNS_18TensorIteratorBaseEENKUlvE0_clEvENKUlvE2_clEvEUlN3c104HalfEE_EEvS4_RKT_EUliE_EEviT1_
        .type           _ZN2at6native18elementwise_kernelILi128ELi4EZNS0_15gpu_kernel_implIZZZNS0_17rsqrt_kernel_cudaERNS_18TensorIteratorBaseEENKUlvE0_clEvENKUlvE2_clEvEUlN3c104HalfEE_EEvS4_RKT_EUliE_EEviT1_,@function
        .size           _ZN2at6native18elementwise_kernelILi128ELi4EZNS0_15gpu_kernel_implIZZZNS0_17rsqrt_kernel_cudaERNS_18TensorIteratorBaseEENKUlvE0_clEvENKUlvE2_clEvEUlN3c104HalfEE_EEvS4_RKT_EUliE_EEviT1_,(.L_x_36375 - _ZN2at6native18elementwise_kernelILi128ELi4EZNS0_15gpu_kernel_implIZZZNS0_17rsqrt_kernel_cudaERNS_18TensorIteratorBaseEENKUlvE0_clEvENKUlvE2_clEvEUlN3c104HalfEE_EEvS4_RKT_EUliE_EEviT1_)
        .other          _ZN2at6native18elementwise_kernelILi128ELi4EZNS0_15gpu_kernel_implIZZZNS0_17rsqrt_kernel_cudaERNS_18TensorIteratorBaseEENKUlvE0_clEvENKUlvE2_clEvEUlN3c104HalfEE_EEvS4_RKT_EUliE_EEviT1_,@"STO_CUDA_ENTRY STV_DEFAULT"
_ZN2at6native18elementwise_kernelILi128ELi4EZNS0_15gpu_kernel_implIZZZNS0_17rsqrt_kernel_cudaERNS_18TensorIteratorBaseEENKUlvE0_clEvENKUlvE2_clEvEUlN3c104HalfEE_EEvS4_RKT_EUliE_EEviT1_:
.text._ZN2at6native18elementwise_kernelILi128ELi4EZNS0_15gpu_kernel_implIZZZNS0_17rsqrt_kernel_cudaERNS_18TensorIteratorBaseEENKUlvE0_clEvENKUlvE2_clEvEUlN3c104HalfEE_EEvS4_RKT_EUliE_EEviT1_:
        /* <DEDUP_REMOVED lines=313> */
.L_x_22685:
        /* <DEDUP_REMOVED lines=22> */
.L_x_22689:
[----:B------:R-:W2:Y:S02]  /*14f0*/  LDG.E.U8 R2, desc[UR36][R2.64] ;  /* 0x0000002402027981 */ /* 0x000ea4000c1e1100 */
[----:B--2---:R-:W-:-:S04]  /*1500*/  I2FP.F32.U32 R0, R2 ;  /* 0x0000000200007245 */ /* 0x004fc80000201000 */
[----:B------:R-:W-:Y:S01]  /*1510*/  F2FP.F16.F32.PACK_AB R0, RZ, R0 ;  /* 0x00000000ff00723e */ /* 0x000fe200000000ff */
[----:B------:R-:W-:Y:S06]  /*1520*/  BRA `(.L_x_22691) ;  /* 0x0000000c00887947 */ /* 0x000fec0003800000 */
.L_x_22688:
        /* <DEDUP_REMOVED lines=10> */
.L_x_22693:
[----:B------:R-:W2:Y:S02]  /*15d0*/  LDG.E R2, desc[UR36][R2.64] ;  /* 0x0000002402027981 */ /* 0x000ea4000c1e1900 */
[----:B--2---:R-:W-:-:S04]  /*15e0*/  I2FP.F32.S32 R0, R2 ;  /* 0x0000000200007245 */ /* 0x004fc80000201400 */
[----:B------:R-:W-:Y:S01]  /*15f0*/  F2FP.F16.F32.PACK_AB R0, RZ, R0 ;  /* 0x00000000ff00723e */ /* 0x000fe200000000ff */
[----:B------:R-:W-:Y:S06]  /*1600*/  BRA `(.L_x_22691) ;  /* 0x0000000c00507947 */ /* 0x000fec0003800000 */
.L_x_22692:
[----:B------:R-:W2:Y:S02]  /*1610*/  LDG.E.U16 R2, desc[UR36][R2.64] ;  /* 0x0000002402027981 */ /* 0x000ea4000c1e1500 */
[----:B--2---:R-:W0:Y:S02]  /*1620*/  I2F.S16 R0, R2 ;  /* 0x0000000200007306 */ /* 0x004e240000101400 */
[----:B0-----:R-:W-:Y:S01]  /*1630*/  F2FP.F16.F32.PACK_AB R0, RZ, R0 ;  /* 0x00000000ff00723e */ /* 0x001fe200000000ff */
[----:B------:R-:W-:Y:S06]  /*1640*/  BRA `(.L_x_22691) ;  /* 0x0000000c00407947 */ /* 0x000fec0003800000 */
.L_x_22687:
        /* <DEDUP_REMOVED lines=9> */
.L_x_22695:
[----:B------:R0:W5:Y:S01]  /*16e0*/  LDG.E.U16 R0, desc[UR36][R2.64] ;  /* 0x0000002402007981 */ /* 0x000162000c1e1500 */
[----:B------:R-:W-:Y:S05]  /*16f0*/  BRA `(.L_x_22691) ;  /* 0x0000000c00147947 */ /* 0x000fea0003800000 */
.L_x_22694:
        /* <DEDUP_REMOVED lines=9> */
.L_x_22697:
[----:B------:R1:W5:Y:S01]  /*1790*/  LDG.E.U16 R0, desc[UR36][R2.64] ;  /* 0x0000002402007981 */ /* 0x000362000c1e1500 */
[----:B------:R-:W-:Y:S05]  /*17a0*/  BRA `(.L_x_22691) ;  /* 0x0000000800e87947 */ /* 0x000fea0003800000 */
.L_x_22696:
        /* <DEDUP_REMOVED lines=8> */
.L_x_22686:
        /* <DEDUP_REMOVED lines=13> */
.L_x_22700:
        /* <DEDUP_REMOVED lines=8> */
.L_x_22699:
        /* <DEDUP_REMOVED lines=28> */
.L_x_22702:
        /* <DEDUP_REMOVED lines=15> */
.L_x_22701:
[----:B------:R-:W2:Y:S02]  /*1c30*/  LDG.E.U16 R0, desc[UR36][R2.64] ;  /* 0x0000002402007981 */ /* 0x000ea4000c1e1500 */
[----:B--2---:R-:W-:-:S05]  /*1c40*/  IMAD.U32 R0, R0, 0x10000, RZ ;  /* 0x0001000000007824 */ /* 0x004fca00078e00ff */
[----:B------:R-:W-:Y:S01]  /*1c50*/  F2FP.F16.F32.PACK_AB R0, RZ, R0 ;  /* 0x00000000ff00723e */ /* 0x000fe200000000ff */
[----:B------:R-:W-:Y:S06]  /*1c60*/  BRA `(.L_x_22691) ;  /* 0x0000000400b87947 */ /* 0x000fec0003800000 */
.L_x_22698:
        /* <DEDUP_REMOVED lines=12> */
.L_x_22705:
        /* <DEDUP_REMOVED lines=21> */
.L_x_22709:
[----:B------:R-:W-:Y:S05]  /*1e80*/  BSYNC B1 ;  /* 0x0000000000017941 */ /* 0x000fea0003800000 */
.L_x_22708:
[----:B------:R-:W-:Y:S01]  /*1e90*/  LEA R3, R0, 0x3b800000, 0x17 ;  /* 0x3b80000000037811 */ /* 0x000fe200078eb8ff */
[----:B------:R-:W-:-:S05]  /*1ea0*/  IMAD.SHL.U32 R0, R2, 0x100000, RZ ;  /* 0x0010000002007824 */ /* 0x000fca00078e00ff */
[----:B------:R-:W-:-:S07]  /*1eb0*/  LOP3.LUT R0, R3, R0, R4, 0xfe, !PT ;  /* 0x0000000003007212 */ /* 0x000fce00078efe04 */
.L_x_22707:
[----:B------:R-:W-:Y:S05]  /*1ec0*/  BSYNC B0 ;  /* 0x0000000000007941 */ /* 0x000fea0003800000 */
.L_x_22706:
[----:B------:R-:W-:Y:S01]  /*1ed0*/  F2FP.F16.F32.PACK_AB R0, RZ, R0 ;  /* 0x00000000ff00723e */ /* 0x000fe200000000ff */
[----:B------:R-:W-:Y:S06]  /*1ee0*/  BRA `(.L_x_22691) ;  /* 0x0000000400187947 */ /* 0x000fec0003800000 */
.L_x_22704:
        /* <DEDUP_REMOVED lines=21> */
.L_x_22713:
[----:B------:R-:W-:Y:S05]  /*2040*/  BSYNC B1 ;  /* 0x0000000000017941 */ /* 0x000fea0003800000 */
.L_x_22712:
[----:B------:R-:W-:Y:S01]  /*2050*/  LEA R3, R0, 0x37800000, 0x17 ;  /* 0x3780000000037811 */ /* 0x000fe200078eb8ff */
[----:B------:R-:W-:-:S05]  /*2060*/  IMAD.SHL.U32 R0, R2, 0x200000, RZ ;  /* 0x0020000002007824 */ /* 0x000fca00078e00ff */
[----:B------:R-:W-:-:S07]  /*2070*/  LOP3.LUT R0, R3, R0, R4, 0xfe, !PT ;  /* 0x0000000003007212 */ /* 0x000fce00078efe04 */
.L_x_22711:
[----:B------:R-:W-:Y:S05]  /*2080*/  BSYNC B0 ;  /* 0x0000000000007941 */ /* 0x000fea0003800000 */
.L_x_22710:
[----:B------:R-:W-:Y:S01]  /*2090*/  F2FP.F16.F32.PACK_AB R0, RZ, R0 ;  /* 0x00000000ff00723e */ /* 0x000fe200000000ff */
[----:B------:R-:W-:Y:S06]  /*20a0*/  BRA `(.L_x_22691) ;  /* 0x0000000000a87947 */ /* 0x000fec0003800000 */
.L_x_22703:
        /* <DEDUP_REMOVED lines=14> */
.L_x_22717:
[----:B------:R-:W-:Y:S05]  /*2190*/  BSYNC B0 ;  /* 0x0000000000007941 */ /* 0x000fea0003800000 */
.L_x_22716:
[----:B------:R-:W-:Y:S01]  /*21a0*/  F2FP.F16.F32.PACK_AB R0, RZ, R0 ;  /* 0x00000000ff00723e */ /* 0x000fe200000000ff */
[----:B------:R-:W-:Y:S06]  /*21b0*/  BRA `(.L_x_22691) ;  /* 0x0000000000647947 */ /* 0x000fec0003800000 */
.L_x_22690:
        /* <DEDUP_REMOVED lines=16> */
.L_x_22718:
[----:B------:R-:W-:Y:S01]  /*22c0*/  PRMT R0, RZ, 0x7610, R0 ;  /* 0x00007610ff007816 */ /* 0x000fe20000000000 */
[----:B------:R-:W-:Y:S06]  /*22d0*/  BRA `(.L_x_22691) ;  /* 0x00000000001c7947 */ /* 0x000fec0003800000 */
.L_x_22715:
[----:B------:R-:W2:Y:S02]  /*22e0*/  LDG.E.64 R2, desc[UR36][R2.64] ;  /* 0x0000002402027981 */ /* 0x000ea4000c1e1b00 */
[----:B--2---:R-:W0:Y:S02]  /*22f0*/  I2F.U64 R0, R2 ;  /* 0x0000000200007312 */ /* 0x004e240000301000 */
[----:B0-----:R-:W-:Y:S01]  /*2300*/  F2FP.F16.F32.PACK_AB R0, RZ, R0 ;  /* 0x00000000ff00723e */ /* 0x001fe200000000ff */
[----:B------:R-:W-:Y:S06]  /*2310*/  BRA `(.L_x_22691) ;  /* 0x00000000000c7947 */ /* 0x000fec0003800000 */
.L_x_22714:
[----:B------:R-:W2:Y:S02]  /*2320*/  LDG.E R2, desc[UR36][R2.64] ;  /* 0x0000002402027981 */ /* 0x000ea4000c1e1900 */
[----:B--2---:R-:W-:-:S04]  /*2330*/  I2FP.F32.U32 R0, R2 ;  /* 0x0000000200007245 */ /* 0x004fc80000201000 */
[----:B------:R-:W-:-:S07]  /*2340*/  F2FP.F16.F32.PACK_AB R0, RZ, R0 ;  /* 0x00000000ff00723e */ /* 0x000fce00000000ff */
.L_x_22691:
[----:B------:R-:W0:Y:S01]  /*2350*/  LDC.U8 R4, c[0x0][0x421] ;  /* 0x00010840ff047b82 */ /* 0x000e220000000000 */
[----:B-----5:R-:W-:-:S06]  /*2360*/  HADD2.F32 R0, -RZ, R0.H0_H0 ;  /* 0x20000000ff007230 */ /* 0x020fcc0000004100 */
[----:B------:R-:W2:Y:S01]  /*2370*/  MUFU.RSQ R0, R0 ;  /* 0x0000000000007308 */ /* 0x000ea20000001400 */
        /* <DEDUP_REMOVED lines=16> */
.L_x_22722:
[----:B------:R-:W-:-:S06]  /*2480*/  HADD2.F32 R3, -RZ, R3.H0_H0 ;  /* 0x20000003ff037230 */ /* 0x000fcc0000004100 */
[----:B------:R-:W0:Y:S02]  /*2490*/  F2I.S64.TRUNC R2, R3 ;  /* 0x0000000300027311 */ /* 0x000e24000020d900 */
[----:B0-----:R3:W-:Y:S01]  /*24a0*/  STG.E.U8 desc[UR36][R16.64], R2 ;  /* 0x0000000210007986 */ /* 0x0017e2000c101124 */
[----:B------:R-:W-:Y:S05]  /*24b0*/  BRA `(.L_x_22724) ;  /* 0x0000000c00847947 */ /* 0x000fea0003800000 */
.L_x_22721:
        /* <DEDUP_REMOVED lines=10> */
.L_x_22726:
[----:B------:R-:W-:-:S06]  /*2560*/  HADD2.F32 R3, -RZ, R3.H0_H0 ;  /* 0x20000003ff037230 */ /* 0x000fcc0000004100 */
[----:B------:R-:W0:Y:S02]  /*2570*/  F2I.FTZ.TRUNC.NTZ R3, R3 ;  /* 0x0000000300037305 */ /* 0x000e24000021f100 */
[----:B0-----:R1:W-:Y:S01]  /*2580*/  STG.E desc[UR36][R16.64], R3 ;  /* 0x0000000310007986 */ /* 0x0013e2000c101924 */
[----:B------:R-:W-:Y:S05]  /*2590*/  BRA `(.L_x_22724) ;  /* 0x0000000c004c7947 */ /* 0x000fea0003800000 */
.L_x_22725:
[----:B------:R-:W-:-:S06]  /*25a0*/  HADD2.F32 R3, -RZ, R3.H0_H0 ;  /* 0x20000003ff037230 */ /* 0x000fcc0000004100 */
[----:B------:R-:W0:Y:S02]  /*25b0*/  F2I.FTZ.TRUNC.NTZ R3, R3 ;  /* 0x0000000300037305 */ /* 0x000e24000021f100 */
[----:B0-----:R2:W-:Y:S01]  /*25c0*/  STG.E.U16 desc[UR36][R16.64], R3 ;  /* 0x0000000310007986 */ /* 0x0015e2000c101524 */
[----:B------:R-:W-:Y:S05]  /*25d0*/  BRA `(.L_x_22724) ;  /* 0x0000000c003c7947 */ /* 0x000fea0003800000 */
.L_x_22720:
        /* <DEDUP_REMOVED lines=9> */
.L_x_22728:
[----:B------:R0:W-:Y:S01]  /*2670*/  STG.E.U16 desc[UR36][R16.64], R3 ;  /* 0x0000000310007986 */ /* 0x0001e2000c101524 */
[----:B------:R-:W-:Y:S05]  /*2680*/  BRA `(.L_x_22724) ;  /* 0x0000000c00107947 */ /* 0x000fea0003800000 */
.L_x_22727:
        /* <DEDUP_REMOVED lines=10> */
.L_x_22730:
[----:B------:R-:W-:-:S05]  /*2730*/  HADD2.F32 R0, -RZ, R3.H0_H0 ;  /* 0x20000003ff007230 */ /* 0x000fca0000004100 */
[----:B------:R-:W-:-:S04]  /*2740*/  F2FP.F16.F32.PACK_AB R0, RZ, R0 ;  /* 0x00000000ff00723e */ /* 0x000fc800000000ff */
[----:B------:R-:W-:-:S05]  /*2750*/  PRMT R0, R0, 0x5410, RZ ;  /* 0x0000541000007816 */ /* 0x000fca00000000ff */
[----:B------:R0:W-:Y:S01]  /*2760*/  STG.E desc[UR36][R16.64], R0 ;  /* 0x0000000010007986 */ /* 0x0001e2000c101924 */
[----:B------:R-:W-:Y:S05]  /*2770*/  BRA `(.L_x_22724) ;  /* 0x0000000800d47947 */ /* 0x000fea0003800000 */
.L_x_22729:
[----:B------:R-:W-:-:S05]  /*2780*/  HADD2.F32 R2, -RZ, R3.H0_H0 ;  /* 0x20000003ff027230 */ /* 0x000fca0000004100 */
[----:B------:R-:W-:-:S06]  /*2790*/  FMUL.FTZ R2, R2, 1 ;  /* 0x3f80000002027820 */ /* 0x000fcc0000410000 */
[----:B------:R-:W0:Y:S02]  /*27a0*/  F2F.F64.F32 R2, R2 ;  /* 0x0000000200027310 */ /* 0x000e240000201800 */
[----:B0-----:R0:W-:Y:S01]  /*27b0*/  STG.E.64 desc[UR36][R16.64], R2 ;  /* 0x0000000210007986 */ /* 0x0011e2000c101b24 */
[----:B------:R-:W-:Y:S05]  /*27c0*/  BRA `(.L_x_22724) ;  /* 0x0000000800c07947 */ /* 0x000fea0003800000 */
.L_x_22719:
        /* <DEDUP_REMOVED lines=13> */
.L_x_22733:
[----:B------:R-:W-:Y:S01]  /*28a0*/  HADD2.F32 R3, -RZ, R3.H0_H0 ;  /* 0x20000003ff037230 */ /* 0x000fe20000004100 */
[----:B------:R-:W-:-:S04]  /*28b0*/  CS2R R6, SRZ ;  /* 0x0000000000067805 */ /* 0x000fc8000001ff00 */
[----:B------:R-:W-:-:S04]  /*28c0*/  FMUL.FTZ R3, R3, 1 ;  /* 0x3f80000003037820 */ /* 0x000fc80000410000 */
[----:B------:R-:W0:Y:S02]  /*28d0*/  F2F.F64.F32 R4, R3 ;  /* 0x0000000300047310 */ /* 0x000e240000201800 */
[----:B0-----:R0:W-:Y:S01]  /*28e0*/  STG.E.128 desc[UR36][R16.64], R4 ;  /* 0x0000000410007986 */ /* 0x0011e2000c101d24 */
[----:B------:R-:W-:Y:S05]  /*28f0*/  BRA `(.L_x_22724) ;  /* 0x0000000800747947 */ /* 0x000fea0003800000 */
.L_x_22732:
        /* <DEDUP_REMOVED lines=21> */
.L_x_22737:
[----:B------:R-:W-:Y:S05]  /*2a50*/  BSYNC B0 ;  /* 0x0000000000007941 */ /* 0x000fea0003800000 */
.L_x_22736:
[----:B------:R-:W-:-:S05]  /*2a60*/  LOP3.LUT R3, R0, R3, RZ, 0xfc, !PT ;  /* 0x0000000300037212 */ /* 0x000fca00078efcff */
[----:B------:R0:W-:Y:S01]  /*2a70*/  STG.E.U8 desc[UR36][R16.64], R3 ;  /* 0x0000000310007986 */ /* 0x0001e2000c101124 */
[----:B------:R-:W-:Y:S05]  /*2a80*/  BRA `(.L_x_22724) ;  /* 0x0000000800107947 */ /* 0x000fea0003800000 */
.L_x_22735:
        /* <DEDUP_REMOVED lines=13> */
.L_x_22739:
[----:B------:R-:W-:Y:S01]  /*2b60*/  IMAD.MOV.U32 R0, RZ, RZ, 0x7f ;  /* 0x0000007fff007424 */ /* 0x000fe200078e00ff */
[----:B------:R-:W-:-:S04]  /*2b70*/  ISETP.GT.U32.AND P0, PT, R2, 0x7f800000, PT ;  /* 0x7f8000000200780c */ /* 0x000fc80003f04070 */
[----:B------:R-:W-:-:S09]  /*2b80*/  SEL R0, R0, 0x7c, P0 ;  /* 0x0000007c00007807 */ /* 0x000fd20000000000 */
.L_x_22740:
[----:B------:R-:W-:Y:S05]  /*2b90*/  BSYNC B0 ;  /* 0x0000000000007941 */ /* 0x000fea0003800000 */
.L_x_22738:
[----:B------:R-:W-:-:S04]  /*2ba0*/  LOP3.LUT R2, R3, 0x80000000, RZ, 0xc0, !PT ;  /* 0x8000000003027812 */ /* 0x000fc800078ec0ff */
[----:B------:R-:W-:-:S04]  /*2bb0*/  SHF.R.U32.HI R3, RZ, 0x18, R2 ;  /* 0x00000018ff037819 */ /* 0x000fc80000011602 */
[----:B------:R-:W-:-:S05]  /*2bc0*/  LOP3.LUT R3, R0, R3, RZ, 0xfc, !PT ;  /* 0x0000000300037212 */ /* 0x000fca00078efcff */
[----:B------:R0:W-:Y:S01]  /*2bd0*/  STG.E.U8 desc[UR36][R16.64], R3 ;  /* 0x0000000310007986 */ /* 0x0001e2000c101124 */
[----:B------:R-:W-:Y:S05]  /*2be0*/  BRA `(.L_x_22724) ;  /* 0x0000000400b87947 */ /* 0x000fea0003800000 */
.L_x_22734:
[----:B------:R-:W-:-:S05]  /*2bf0*/  HADD2.F32 R0, -RZ, R3.H0_H0 ;  /* 0x20000003ff007230 */ /* 0x000fca0000004100 */
[----:B------:R-:W-:-:S05]  /*2c00*/  F2FP.BF16.F32.PACK_AB R0, RZ, R0 ;  /* 0x00000000ff00723e */ /* 0x000fca00000010ff */
[----:B------:R0:W-:Y:S01]  /*2c10*/  STG.E.U16 desc[UR36][R16.64], R0 ;  /* 0x0000000010007986 */ /* 0x0001e2000c101524 */
[----:B------:R-:W-:Y:S05]  /*2c20*/  BRA `(.L_x_22724) ;  /* 0x0000000400a87947 */ /* 0x000fea0003800000 */
.L_x_22731:
        /* <DEDUP_REMOVED lines=12> */
.L_x_22743:
        /* <DEDUP_REMOVED lines=17> */
.L_x_22746:
[----:B------:R-:W-:-:S04]  /*2e00*/  LOP3.LUT R2, R3, 0x80000000, RZ, 0xc0, !PT ;  /* 0x8000000003027812 */ /* 0x000fc800078ec0ff */
[----:B------:R-:W-:-:S04]  /*2e10*/  SHF.R.U32.HI R3, RZ, 0x18, R2 ;  /* 0x00000018ff037819 */ /* 0x000fc80000011602 */
[----:B------:R-:W-:-:S04]  /*2e20*/  LOP3.LUT R0, R0, R3, RZ, 0xfc, !PT ;  /* 0x0000000300007212 */ /* 0x000fc800078efcff */
[----:B------:R-:W-:-:S07]  /*2e30*/  PRMT R8, R0, 0x7610, R8 ;  /* 0x0000761000087816 */ /* 0x000fce0000000008 */
.L_x_22745:
[----:B------:R-:W-:Y:S05]  /*2e40*/  BSYNC B0 ;  /* 0x0000000000007941 */ /* 0x000fea0003800000 */
.L_x_22744:
[----:B------:R0:W-:Y:S01]  /*2e50*/  STG.E.U8 desc[UR36][R16.64], R8 ;  /* 0x0000000810007986 */ /* 0x0001e2000c101124 */
[----:B------:R-:W-:Y:S05]  /*2e60*/  BRA `(.L_x_22724) ;  /* 0x0000000400187947 */ /* 0x000fea0003800000 */
.L_x_22742:
        /* <DEDUP_REMOVED lines=17> */
.L_x_22749:
[----:B------:R-:W-:-:S04]  /*2f80*/  LOP3.LUT R2, R3, 0x80000000, RZ, 0xc0, !PT ;  /* 0x8000000003027812 */ /* 0x000fc800078ec0ff */
[----:B------:R-:W-:-:S04]  /*2f90*/  SHF.R.U32.HI R3, RZ, 0x18, R2 ;  /* 0x00000018ff037819 */ /* 0x000fc80000011602 */
[----:B------:R-:W-:-:S04]  /*2fa0*/  LOP3.LUT R0, R0, R3, RZ, 0xfc, !PT ;  /* 0x0000000300007212 */ /* 0x000fc800078efcff */
[----:B------:R-:W-:-:S07]  /*2fb0*/  PRMT R8, R0, 0x7610, R8 ;  /* 0x0000761000087816 */ /* 0x000fce0000000008 */
.L_x_22748:
[----:B------:R-:W-:Y:S05]  /*2fc0*/  BSYNC B0 ;  /* 0x0000000000007941 */ /* 0x000fea0003800000 */
.L_x_22747:
[----:B------:R0:W-:Y:S01]  /*2fd0*/  STG.E.U8 desc[UR36][R16.64], R8 ;  /* 0x0000000810007986 */ /* 0x0001e2000c101124 */
[----:B------:R-:W-:Y:S05]  /*2fe0*/  BRA `(.L_x_22724) ;  /* 0x0000000000b87947 */ /* 0x000fea0003800000 */
.L_x_22741:
        /* <DEDUP_REMOVED lines=22> */
.L_x_22723:
        /* <DEDUP_REMOVED lines=16> */
.L_x_22752:
[----:B------:R-:W-:Y:S05]  /*3250*/  BRA `(.L_x_22724) ;  /* 0x00000000001c7947 */ /* 0x000fea0003800000 */
.L_x_22751:
[----:B------:R-:W-:-:S06]  /*3260*/  HADD2.F32 R3, -RZ, R3.H0_H0 ;  /* 0x20000003ff037230 */ /* 0x000fcc0000004100 */
[----:B------:R-:W0:Y:S02]  /*3270*/  F2I.U64.TRUNC R2, R3 ;  /* 0x0000000300027311 */ /* 0x000e24000020d800 */
[----:B0-----:R0:W-:Y:S01]  /*3280*/  STG.E.64 desc[UR36][R16.64], R2 ;  /* 0x0000000210007986 */ /* 0x0011e2000c101b24 */
[----:B------:R-:W-:Y:S05]  /*3290*/  BRA `(.L_x_22724) ;  /* 0x00000000000c7947 */ /* 0x000fea0003800000 */
.L_x_22750:
[----:B------:R-:W-:-:S06]  /*32a0*/  HADD2.F32 R3, -RZ, R3.H0_H0 ;  /* 0x20000003ff037230 */ /* 0x000fcc0000004100 */
[----:B------:R-:W0:Y:S02]  /*32b0*/  F2I.FTZ.U32.TRUNC.NTZ R3, R3 ;  /* 0x0000000300037305 */ /* 0x000e24000021f000 */
[----:B0-----:R0:W-:Y:S02]  /*32c0*/  STG.E desc[UR36][R16.64], R3 ;  /* 0x0000000310007986 */ /* 0x0011e4000c101924 */
.L_x_22724:
[----:B------:R-:W-:-:S04]  /*32d0*/  IMAD R18, R23, 0x200, R18 ;  /* 0x0000020017127824 */ /* 0x000fc800078e0212 */
[----:B------:R-:W-:-:S07]  /*32e0*/  VIADD R19, R18, 0x80 ;  /* 0x0000008012137836 */ /* 0x000fce0000000000 */
.L_x_22684:
[----:B------:R-:W-:Y:S05]  /*32f0*/  BSYNC B6 ;  /* 0x0000000000067941 */ /* 0x000fea0003800000 */
.L_x_22683:
        /* <DEDUP_REMOVED lines=307> */
.L_x_22755:
        /* <DEDUP_REMOVED lines=22> */
.L_x_22759:
[----:B------:R-:W2:Y:S02]  /*4790*/  LDG.E.U8 R2, desc[UR36][R2.64] ;  /* 0x0000002402027981 */ /* 0x000ea4000c1e1100 */
[----:B--2---:R-:W-:-:S04]  /*47a0*/  I2FP.F32.U32 R0, R2 ;  /* 0x0000000200007245 */ /* 0x004fc80000201000 */
[----:B------:R-:W-:Y:S01]  /*47b0*/  F2FP.F16.F32.PACK_AB R0, RZ, R0 ;  /* 0x00000000ff00723e */ /* 0x000fe200000000ff */
[----:B------:R-:W-:Y:S06]  /*47c0*/  BRA `(.L_x_22761) ;  /* 0x0000000c00887947 */ /* 0x000fec0003800000 */
.L_x_22758:
        /* <DEDUP_REMOVED lines=10> */
.L_x_22763:
[----:B------:R-:W2:Y:S02]  /*4870*/  LDG.E R2, desc[UR36][R2.64] ;  /* 0x0000002402027981 */ /* 0x000ea4000c1e1900 */
[----:B--2---:R-:W-:-:S04]  /*4880*/  I2FP.F32.S32 R0, R2 ;  /* 0x0000000200007245 */ /* 0x004fc80000201400 */
[----:B------:R-:W-:Y:S01]  /*4890*/  F2FP.F16.F32.PACK_AB R0, RZ, R0 ;  /* 0x00000000ff00723e */ /* 0x000fe200000000ff */
[----:B------:R-:W-:Y:S06]  /*48a0*/  BRA `(.L_x_22761) ;  /* 0x0000000c00507947 */ /* 0x000fec0003800000 */
.L_x_22762:
[----:B------:R-:W2:Y:S02]  /*48b0*/  LDG.E.U16 R2, desc[UR36][R2.64] ;  /* 0x0000002402027981 */ /* 0x000ea4000c1e1500 */
[----:B--2---:R-:W0:Y:S02]  /*48c0*/  I2F.S16 R0, R2 ;  /* 0x0000000200007306 */ /* 0x004e240000101400 */
[----:B0-----:R-:W-:Y:S01]  /*48d0*/  F2FP.F16.F32.PACK_AB R0, RZ, R0 ;  /* 0x00000000ff00723e */ /* 0x001fe200000000ff */
[----:B------:R-:W-:Y:S06]  /*48e0*/  BRA `(.L_x_22761) ;  /* 0x0000000c00407947 */ /* 0x000fec0003800000 */
.L_x_22757:
        /* <DEDUP_REMOVED lines=9> */
.L_x_22765:
[----:B------:R0:W5:Y:S01]  /*4980*/  LDG.E.U16 R0, desc[UR36][R2.64] ;  /* 0x0000002402007981 */ /* 0x000162000c1e1500 */
[----:B------:R-:W-:Y:S05]  /*4990*/  BRA `(.L_x_22761) ;  /* 0x0000000c00147947 */ /* 0x000fea0003800000 */
.L_x_22764:
        /* <DEDUP_REMOVED lines=9> */
.L_x_22767:
[----:B------:R1:W5:Y:S01]  /*4a30*/  LDG.E.U16 R0, desc[UR36][R2.64] ;  /* 0x0000002402007981 */ /* 0x000362000c1e1500 */
[----:B------:R-:W-:Y:S05]  /*4a40*/  BRA `(.L_x_22761) ;  /* 0x0000000800e87947 */ /* 0x000fea0003800000 */
.L_x_22766:
        /* <DEDUP_REMOVED lines=8> */
.L_x_22756:
        /* <DEDUP_REMOVED lines=13> */
.L_x_22770:
        /* <DEDUP_REMOVED lines=8> */
.L_x_22769:
        /* <DEDUP_REMOVED lines=28> */
.L_x_22772:
        /* <DEDUP_REMOVED lines=15> */
.L_x_22771:
[----:B------:R-:W2:Y:S02]  /*4ed0*/  LDG.E.U16 R0, desc[UR36][R2.64] ;  /* 0x0000002402007981 */ /* 0x000ea4000c1e1500 */
[----:B--2---:R-:W-:-:S05]  /*4ee0*/  IMAD.U32 R0, R0, 0x10000, RZ ;  /* 0x0001000000007824 */ /* 0x004fca00078e00ff */
[----:B------:R-:W-:Y:S01]  /*4ef0*/  F2FP.F16.F32.PACK_AB R0, RZ, R0 ;  /* 0x00000000ff00723e */ /* 0x000fe200000000ff */
[----:B------:R-:W-:Y:S06]  /*4f00*/  BRA `(.L_x_22761) ;  /* 0x0000000400b87947 */ /* 0x000fec0003800000 */
.L_x_22768:
        /* <DEDUP_REMOVED lines=12> */
.L_x_22775:
        /* <DEDUP_REMOVED lines=21> */
.L_x_22779:
[----:B------:R-:W-:Y:S05]  /*5120*/  BSYNC B1 ;  /* 0x0000000000017941 */ /* 0x000fea0003800000 */
.L_x_22778:
[----:B------:R-:W-:Y:S01]  /*5130*/  LEA R3, R0, 0x3b800000, 0x17 ;  /* 0x3b80000000037811 */ /* 0x000fe200078eb8ff */
[----:B------:R-:W-:-:S05]  /*5140*/  IMAD.SHL.U32 R0, R2, 0x100000, RZ ;  /* 0x0010000002007824 */ /* 0x000fca00078e00ff */
[----:B------:R-:W-:-:S07]  /*5150*/  LOP3.LUT R0, R3, R0, R4, 0xfe, !PT ;  /* 0x0000000003007212 */ /* 0x000fce00078efe04 */
.L_x_22777:
[----:B------:R-:W-:Y:S05]  /*5160*/  BSYNC B0 ;  /* 0x0000000000007941 */ /* 0x000fea0003800000 */
.L_x_22776:
[----:B------:R-:W-:Y:S01]  /*5170*/  F2FP.F16.F32.PACK_AB R0, RZ, R0 ;  /* 0x00000000ff00723e */ /* 0x000fe200000000ff */
[----:B------:R-:W-:Y:S06]  /*5180*/  BRA `(.L_x_22761) ;  /* 0x0000000400187947 */ /* 0x000fec0003800000 */
.L_x_22774:
        /* <DEDUP_REMOVED lines=21> */
.L_x_22783:
[----:B------:R-:W-:Y:S05]  /*52e0*/  BSYNC B1 ;  /* 0x0000000000017941 */ /* 0x000fea0003800000 */
.L_x_22782:
[----:B------:R-:W-:Y:S01]  /*52f0*/  LEA R3, R0, 0x37800000, 0x17 ;  /* 0x3780000000037811 */ /* 0x000fe200078eb8ff */
[----:B------:R-:W-:-:S05]  /*5300*/  IMAD.SHL.U32 R0, R2, 0x200000, RZ ;  /* 0x0020000002007824 */ /* 0x000fca00078e00ff */
[----:B------:R-:W-:-:S07]  /*5310*/  LOP3.LUT R0, R3, R0, R4, 0xfe, !PT ;  /* 0x0000000003007212 */ /* 0x000fce00078efe04 */
.L_x_22781:
[----:B------:R-:W-:Y:S05]  /*5320*/  BSYNC B0 ;  /* 0x0000000000007941 */ /* 0x000fea0003800000 */
.L_x_22780:
[----:B------:R-:W-:Y:S01]  /*5330*/  F2FP.F16.F32.PACK_AB R0, RZ, R0 ;  /* 0x00000000ff00723e */ /* 0x000fe200000000ff */
[----:B------:R-:W-:Y:S06]  /*5340*/  BRA `(.L_x_22761) ;  /* 0x0000000000a87947 */ /* 0x000fec0003800000 */
.L_x_22773:
        /* <DEDUP_REMOVED lines=14> */
.L_x_22787:
[----:B------:R-:W-:Y:S05]  /*5430*/  BSYNC B0 ;  /* 0x0000000000007941 */ /* 0x000fea0003800000 */
.L_x_22786:
[----:B------:R-:W-:Y:S01]  /*5440*/  F2FP.F16.F32.PACK_AB R0, RZ, R0 ;  /* 0x00000000ff00723e */ /* 0x000fe200000000ff */
[----:B------:R-:W-:Y:S06]  /*5450*/  BRA `(.L_x_22761) ;  /* 0x0000000000647947 */ /* 0x000fec0003800000 */
.L_x_22760:
        /* <DEDUP_REMOVED lines=16> */
.L_x_22788:
[----:B------:R-:W-:Y:S01]  /*5560*/  PRMT R0, RZ, 0x7610, R0 ;  /* 0x00007610ff007816 */ /* 0x000fe20000000000 */
[----:B------:R-:W-:Y:S06]  /*5570*/  BRA `(.L_x_22761) ;  /* 0x00000000001c7947 */ /* 0x000fec0003800000 */
.L_x_22785:
[----:B------:R-:W2:Y:S02]  /*5580*/  LDG.E.64 R2, desc[UR36][R2.64] ;  /* 0x0000002402027981 */ /* 0x000ea4000c1e1b00 */
[----:B--2---:R-:W0:Y:S02]  /*5590*/  I2F.U64 R0, R2 ;  /* 0x0000000200007312 */ /* 0x004e240000301000 */
[----:B0-----:R-:W-:Y:S01]  /*55a0*/  F2FP.F16.F32.PACK_AB R0, RZ, R0 ;  /* 0x00000000ff00723e */ /* 0x001fe200000000ff */
[----:B------:R-:W-:Y:S06]  /*55b0*/  BRA `(.L_x_22761) ;  /* 0x00000000000c7947 */ /* 0x000fec0003800000 */
.L_x_22784:
[----:B------:R-:W2:Y:S02]  /*55c0*/  LDG.E R2, desc[UR36][R2.64] ;  /* 0x0000002402027981 */ /* 0x000ea4000c1e1900 */
[----:B--2---:R-:W-:-:S04]  /*55d0*/  I2FP.F32.U32 R0, R2 ;  /* 0x0000000200007245 */ /* 0x004fc80000201000 */
[----:B------:R-:W-:-:S07]  /*55e0*/  F2FP.F16.F32.PACK_AB R0, RZ, R0 ;  /* 0x00000000ff00723e */ /* 0x000fce00000000ff */
.L_x_22761:
        /* <DEDUP_REMOVED lines=19> */
.L_x_22792:
[----:B------:R-:W-:-:S06]  /*5720*/  HADD2.F32 R3, -RZ, R2.H0_H0 ;  /* 0x20000002ff037230 */ /* 0x000fcc0000004100 */
[----:B------:R-:W0:Y:S02]  /*5730*/  F2I.S64.TRUNC R2, R3 ;  /* 0x0000000300027311 */ /* 0x000e24000020d900 */
[----:B0-----:R0:W-:Y:S01]  /*5740*/  STG.E.U8 desc[UR36][R16.64], R2 ;  /* 0x0000000210007986 */ /* 0x0011e2000c101124 */
[----:B------:R-:W-:Y:S05]  /*5750*/  BRA `(.L_x_22794) ;  /* 0x0000000c00847947 */ /* 0x000fea0003800000 */
.L_x_22791:
        /* <DEDUP_REMOVED lines=10> */
.L_x_22796:
[----:B------:R-:W-:-:S04]  /*5800*/  HADD2.F32 R2, -RZ, R2.H0_H0 ;  /* 0x20000002ff027230 */ /* 0x000fc80000004100 */
[----:B------:R-:W0:Y:S02]  /*5810*/  F2I.FTZ.TRUNC.NTZ R3, R2 ;  /* 0x0000000200037305 */ /* 0x000e24000021f100 */
[----:B0-----:R0:W-:Y:S01]  /*5820*/  STG.E desc[UR36][R16.64], R3 ;  /* 0x0000000310007986 */ /* 0x0011e2000c101924 */
[----:B------:R-:W-:Y:S05]  /*5830*/  BRA `(.L_x_22794) ;  /* 0x0000000c004c7947 */ /* 0x000fea0003800000 */
.L_x_22795:
[----:B------:R-:W-:-:S04]  /*5840*/  HADD2.F32 R2, -RZ, R2.H0_H0 ;  /* 0x20000002ff027230 */ /* 0x000fc80000004100 */
[----:B------:R-:W0:Y:S02]  /*5850*/  F2I.FTZ.TRUNC.NTZ R3, R2 ;  /* 0x0000000200037305 */ /* 0x000e24000021f100 */
[----:B0-----:R0:W-:Y:S01]  /*5860*/  STG.E.U16 desc[UR36][R16.64], R3 ;  /* 0x0000000310007986 */ /* 0x0011e2000c101524 */
[----:B------:R-:W-:Y:S05]  /*5870*/  BRA `(.L_x_22794) ;  /* 0x0000000c003c7947 */ /* 0x000fea0003800000 */
.L_x_22790:
        /* <DEDUP_REMOVED lines=9> */
.L_x_22798:
[----:B------:R0:W-:Y:S01]  /*5910*/  STG.E.U16 desc[UR36][R16.64], R2 ;  /* 0x0000000210007986 */ /* 0x0001e2000c101524 */
[----:B------:R-:W-:Y:S05]  /*5920*/  BRA `(.L_x_22794) ;  /* 0x0000000c00107947 */ /* 0x000fea0003800000 */
.L_x_22797:
        /* <DEDUP_REMOVED lines=10> */
.L_x_22800:
[----:B------:R-:W-:-:S05]  /*59d0*/  HADD2.F32 R0, -RZ, R2.H0_H0 ;  /* 0x20000002ff007230 */ /* 0x000fca0000004100 */
[----:B------:R-:W-:-:S04]  /*59e0*/  F2FP.F16.F32.PACK_AB R0, RZ, R0 ;  /* 0x00000000ff00723e */ /* 0x000fc800000000ff */
[----:B------:R-:W-:-:S05]  /*59f0*/  PRMT R0, R0, 0x5410, RZ ;  /* 0x0000541000007816 */ /* 0x000fca00000000ff */
[----:B------:R0:W-:Y:S01]  /*5a00*/  STG.E desc[UR36][R16.64], R0 ;  /* 0x0000000010007986 */ /* 0x0001e2000c101924 */
[----:B------:R-:W-:Y:S05]  /*5a10*/  BRA `(.L_x_22794) ;  /* 0x0000000800d47947 */ /* 0x000fea0003800000 */
.L_x_22799:
[----:B------:R-:W-:-:S05]  /*5a20*/  HADD2.F32 R2, -RZ, R2.H0_H0 ;  /* 0x20000002ff027230 */ /* 0x000fca0000004100 */
[----:B------:R-:W-:-:S06]  /*5a30*/  FMUL.FTZ R2, R2, 1 ;  /* 0x3f80000002027820 */ /* 0x000fcc0000410000 */
[----:B------:R-:W0:Y:S02]  /*5a40*/  F2F.F64.F32 R2, R2 ;  /* 0x0000000200027310 */ /* 0x000e240000201800 */
[----:B0-----:R0:W-:Y:S01]  /*5a50*/  STG.E.64 desc[UR36][R16.64], R2 ;  /* 0x0000000210007986 */ /* 0x0011e2000c101b24 */
[----:B------:R-:W-:Y:S05]  /*5a60*/  BRA `(.L_x_22794) ;  /* 0x0000000800c07947 */ /* 0x000fea0003800000 */
.L_x_22789:
        /* <DEDUP_REMOVED lines=13> */
.L_x_22803:
[----:B------:R-:W-:Y:S01]  /*5b40*/  HADD2.F32 R2, -RZ, R2.H0_H0 ;  /* 0x20000002ff027230 */ /* 0x000fe20000004100 */
[----:B------:R-:W-:-:S04]  /*5b50*/  CS2R R6, SRZ ;  /* 0x0000000000067805 */ /* 0x000fc8000001ff00 */
[----:B------:R-:W-:-:S04]  /*5b60*/  FMUL.FTZ R2, R2, 1 ;  /* 0x3f80000002027820 */ /* 0x000fc80000410000 */
[----:B------:R-:W0:Y:S02]  /*5b70*/  F2F.F64.F32 R4, R2 ;  /* 0x0000000200047310 */ /* 0x000e240000201800 */
[----:B0-----:R0:W-:Y:S01]  /*5b80*/  STG.E.128 desc[UR36][R16.64], R4 ;  /* 0x0000000410007986 */ /* 0x0011e2000c101d24 */
[----:B------:R-:W-:Y:S05]  /*5b90*/  BRA `(.L_x_22794) ;  /* 0x0000000800747947 */ /* 0x000fea0003800000 */
.L_x_22802:
        /* <DEDUP_REMOVED lines=21> */
.L_x_22807:
[----:B------:R-:W-:Y:S05]  /*5cf0*/  BSYNC B0 ;  /* 0x0000000000007941 */ /* 0x000fea0003800000 */
.L_x_22806:
[----:B------:R-:W-:-:S05]  /*5d00*/  LOP3.LUT R3, R0, R3, RZ, 0xfc, !PT ;  /* 0x0000000300037212 */ /* 0x000fca00078efcff */
[----:B------:R0:W-:Y:S01]  /*5d10*/  STG.E.U8 desc[UR36][R16.64], R3 ;  /* 0x0000000310007986 */ /* 0x0001e2000c101124 */
[----:B------:R-:W-:Y:S05]  /*5d20*/  BRA `(.L_x_22794) ;  /* 0x0000000800107947 */ /* 0x000fea0003800000 */
.L_x_22805:
        /* <DEDUP_REMOVED lines=13> */
.L_x_22809:
[----:B------:R-:W-:Y:S01]  /*5e00*/  IMAD.MOV.U32 R0, RZ, RZ, 0x7f ;  /* 0x0000007fff007424 */ /* 0x000fe200078e00ff */
[----:B------:R-:W-:-:S04]  /*5e10*/  ISETP.GT.U32.AND P0, PT, R2, 0x7f800000, PT ;  /* 0x7f8000000200780c */ /* 0x000fc80003f04070 */
[----:B------:R-:W-:-:S09]  /*5e20*/  SEL R0, R0, 0x7c, P0 ;  /* 0x0000007c00007807 */ /* 0x000fd20000000000 */
.L_x_22810:
[----:B------:R-:W-:Y:S05]  /*5e30*/  BSYNC B0 ;  /* 0x0000000000007941 */ /* 0x000fea0003800000 */
.L_x_22808:
[----:B------:R-:W-:-:S04]  /*5e40*/  LOP3.LUT R2, R3, 0x80000000, RZ, 0xc0, !PT ;  /* 0x8000000003027812 */ /* 0x000fc800078ec0ff */
[----:B------:R-:W-:-:S04]  /*5e50*/  SHF.R.U32.HI R3, RZ, 0x18, R2 ;  /* 0x00000018ff037819 */ /* 0x000fc80000011602 */
[----:B------:R-:W-:-:S05]  /*5e60*/  LOP3.LUT R3, R0, R3, RZ, 0xfc, !PT ;  /* 0x0000000300037212 */ /* 0x000fca00078efcff */
[----:B------:R0:W-:Y:S01]  /*5e70*/  STG.E.U8 desc[UR36][R16.64], R3 ;  /* 0x0000000310007986 */ /* 0x0001e2000c101124 */
[----:B------:R-:W-:Y:S05]  /*5e80*/  BRA `(.L_x_22794) ;  /* 0x0000000400b87947 */ /* 0x000fea0003800000 */
.L_x_22804:
[----:B------:R-:W-:-:S05]  /*5e90*/  HADD2.F32 R0, -RZ, R2.H0_H0 ;  /* 0x20000002ff007230 */ /* 0x000fca0000004100 */
[----:B------:R-:W-:-:S05]  /*5ea0*/  F2FP.BF16.F32.PACK_AB R0, RZ, R0 ;  /* 0x00000000ff00723e */ /* 0x000fca00000010ff */
[----:B------:R0:W-:Y:S01]  /*5eb0*/  STG.E.U16 desc[UR36][R16.64], R0 ;  /* 0x0000000010007986 */ /* 0x0001e2000c101524 */
[----:B------:R-:W-:Y:S05]  /*5ec0*/  BRA `(.L_x_22794) ;  /* 0x0000000400a87947 */ /* 0x000fea0003800000 */
.L_x_22801:
        /* <DEDUP_REMOVED lines=12> */
.L_x_22813:
        /* <DEDUP_REMOVED lines=17> */
.L_x_22816:
[----:B------:R-:W-:-:S04]  /*60a0*/  LOP3.LUT R2, R3, 0x80000000, RZ, 0xc0, !PT ;  /* 0x8000000003027812 */ /* 0x000fc800078ec0ff */
[----:B------:R-:W-:-:S04]  /*60b0*/  SHF.R.U32.HI R3, RZ, 0x18, R2 ;  /* 0x00000018ff037819 */ /* 0x000fc80000011602 */
[----:B------:R-:W-:-:S04]  /*60c0*/  LOP3.LUT R0, R0, R3, RZ, 0xfc, !PT ;  /* 0x0000000300007212 */ /* 0x000fc800078efcff */
[----:B------:R-:W-:-:S07]  /*60d0*/  PRMT R8, R0, 0x7610, R8 ;  /* 0x0000761000087816 */ /* 0x000fce0000000008 */
.L_x_22815:
[----:B------:R-:W-:Y:S05]  /*60e0*/  BSYNC B0 ;  /* 0x0000000000007941 */ /* 0x000fea0003800000 */
.L_x_22814:
[----:B------:R3:W-:Y:S01]  /*60f0*/  STG.E.U8 desc[UR36][R16.64], R8 ;  /* 0x0000000810007986 */ /* 0x0007e2000c101124 */
[----:B------:R-:W-:Y:S05]  /*6100*/  BRA `(.L_x_22794) ;  /* 0x0000000400187947 */ /* 0x000fea0003800000 */
.L_x_22812:
        /* <DEDUP_REMOVED lines=17> */
.L_x_22819:
[----:B------:R-:W-:-:S04]  /*6220*/  LOP3.LUT R2, R3, 0x80000000, RZ, 0xc0, !PT ;  /* 0x8000000003027812 */ /* 0x000fc800078ec0ff */
[----:B------:R-:W-:-:S04]  /*6230*/  SHF.R.U32.HI R3, RZ, 0x18, R2 ;  /* 0x00000018ff037819 */ /* 0x000fc80000011602 */
[----:B------:R-:W-:-:S04]  /*6240*/  LOP3.LUT R0, R0, R3, RZ, 0xfc, !PT ;  /* 0x0000000300007212 */ /* 0x000fc800078efcff */
[----:B------:R-:W-:-:S07]  /*6250*/  PRMT R8, R0, 0x7610, R8 ;  /* 0x0000761000087816 */ /* 0x000fce0000000008 */
.L_x_22818:
[----:B------:R-:W-:Y:S05]  /*6260*/  BSYNC B0 ;  /* 0x0000000000007941 */ /* 0x000fea0003800000 */
.L_x_22817:
[----:B------:R0:W-:Y:S01]  /*6270*/  STG.E.U8 desc[UR36][R16.64], R8 ;  /* 0x0000000810007986 */ /* 0x0001e2000c101124 */
[----:B------:R-:W-:Y:S05]  /*6280*/  BRA `(.L_x_22794) ;  /* 0x0000000000b87947 */ /* 0x000fea0003800000 */
.L_x_22811:
        /* <DEDUP_REMOVED lines=22> */
.L_x_22793:
        /* <DEDUP_REMOVED lines=16> */
.L_x_22822:
[----:B------:R-:W-:Y:S05]  /*64f0*/  BRA `(.L_x_22794) ;  /* 0x00000000001c7947 */ /* 0x000fea0003800000 */
.L_x_22821:
[----:B------:R-:W-:-:S06]  /*6500*/  HADD2.F32 R2, -RZ, R2.H0_H0 ;  /* 0x20000002ff027230 */ /* 0x000fcc0000004100 */
[----:B------:R-:W0:Y:S02]  /*6510*/  F2I.U64.TRUNC R2, R2 ;  /* 0x0000000200027311 */ /* 0x000e24000020d800 */
[----:B0-----:R2:W-:Y:S01]  /*6520*/  STG.E.64 desc[UR36][R16.64], R2 ;  /* 0x0000000210007986 */ /* 0x0015e2000c101b24 */
[----:B------:R-:W-:Y:S05]  /*6530*/  BRA `(.L_x_22794) ;  /* 0x00000000000c7947 */ /* 0x000fea0003800000 */
.L_x_22820:
[----:B------:R-:W-:-:S04]  /*6540*/  HADD2.F32 R2, -RZ, R2.H0_H0 ;  /* 0x20000002ff027230 */ /* 0x000fc80000004100 */
[----:B------:R-:W0:Y:S02]  /*6550*/  F2I.FTZ.U32.TRUNC.NTZ R3, R2 ;  /* 0x0000000200037305 */ /* 0x000e24000021f000 */
[----:B0-----:R0:W-:Y:S02]  /*6560*/  STG.E desc[UR36][R16.64], R3 ;  /* 0x0000000310007986 */ /* 0x0011e4000c101924 */
.L_x_22794:
[----:B------:R-:W-:-:S07]  /*6570*/  VIADD R19, R19, 0x80 ;  /* 0x0000008013137836 */ /* 0x000fce0000000000 */
.L_x_22754:
[----:B------:R-:W-:Y:S05]  /*6580*/  BSYNC B6 ;  /* 0x0000000000067941 */ /* 0x000fea0003800000 */
.L_x_22753:
        /* <DEDUP_REMOVED lines=307> */
.L_x_22825:
        /* <DEDUP_REMOVED lines=22> */
.L_x_22829:
[----:B------:R-:W2:Y:S02]  /*7a20*/  LDG.E.U8 R2, desc[UR36][R2.64] ;  /* 0x0000002402027981 */ /* 0x000ea4000c1e1100 */
[----:B--2---:R-:W-:-:S04]  /*7a30*/  I2FP.F32.U32 R0, R2 ;  /* 0x0000000200007245 */ /* 0x004fc80000201000 */
[----:B------:R-:W-:Y:S01]  /*7a40*/  F2FP.F16.F32.PACK_AB R0, RZ, R0 ;  /* 0x00000000ff00723e */ /* 0x000fe200000000ff */
[----:B------:R-:W-:Y:S06]  /*7a50*/  BRA `(.L_x_22831) ;  /* 0x0000000c00887947 */ /* 0x000fec0003800000 */
.L_x_22828:
        /* <DEDUP_REMOVED lines=10> */
.L_x_22833:
[----:B------:R-:W2:Y:S02]  /*7b00*/  LDG.E R2, desc[UR36][R2.64] ;  /* 0x0000002402027981 */ /* 0x000ea4000c1e1900 */
[----:B--2---:R-:W-:-:S04]  /*7b10*/  I2FP.F32.S32 R0, R2 ;  /* 0x0000000200007245 */ /* 0x004fc80000201400 */
[----:B------:R-:W-:Y:S01]  /*7b20*/  F2FP.F16.F32.PACK_AB R0, RZ, R0 ;  /* 0x00000000ff00723e */ /* 0x000fe200000000ff */
[----:B------:R-:W-:Y:S06]  /*7b30*/  BRA `(.L_x_22831) ;  /* 0x0000000c00507947 */ /* 0x000fec0003800000 */
.L_x_22832:
[----:B------:R-:W2:Y:S02]  /*7b40*/  LDG.E.U16 R2, desc[UR36][R2.64] ;  /* 0x0000002402027981 */ /* 0x000ea4000c1e1500 */
[----:B--2---:R-:W0:Y:S02]  /*7b50*/  I2F.S16 R0, R2 ;  /* 0x0000000200007306 */ /* 0x004e240000101400 */
[----:B0-----:R-:W-:Y:S01]  /*7b60*/  F2FP.F16.F32.PACK_AB R0, RZ, R0 ;  /* 0x00000000ff00723e */ /* 0x001fe200000000ff */
[----:B------:R-:W-:Y:S06]  /*7b70*/  BRA `(.L_x_22831) ;  /* 0x0000000c00407947 */ /* 0x000fec0003800000 */
.L_x_22827:
        /* <DEDUP_REMOVED lines=9> */
.L_x_22835:
[----:B------:R1:W5:Y:S01]  /*7c10*/  LDG.E.U16 R0, desc[UR36][R2.64] ;  /* 0x0000002402007981 */ /* 0x000362000c1e1500 */
[----:B------:R-:W-:Y:S05]  /*7c20*/  BRA `(.L_x_22831) ;  /* 0x0000000c00147947 */ /* 0x000fea0003800000 */
.L_x_22834:
        /* <DEDUP_REMOVED lines=9> */
.L_x_22837:
[----:B------:R0:W5:Y:S01]  /*7cc0*/  LDG.E.U16 R0, desc[UR36][R2.64] ;  /* 0x0000002402007981 */ /* 0x000162000c1e1500 */
[----:B------:R-:W-:Y:S05]  /*7cd0*/  BRA `(.L_x_22831) ;  /* 0x0000000800e87947 */ /* 0x000fea0003800000 */
.L_x_22836:
        /* <DEDUP_REMOVED lines=8> */
.L_x_22826:
        /* <DEDUP_REMOVED lines=13> */
.L_x_22840:
        /* <DEDUP_REMOVED lines=8> */
.L_x_22839:
        /* <DEDUP_REMOVED lines=28> */
.L_x_22842:
        /* <DEDUP_REMOVED lines=15> */
.L_x_22841:
[----:B------:R-:W2:Y:S02]  /*8160*/  LDG.E.U16 R0, desc[UR36][R2.64] ;  /* 0x0000002402007981 */ /* 0x000ea4000c1e1500 */
[----:B--2---:R-:W-:-:S05]  /*8170*/  IMAD.U32 R0, R0, 0x10000, RZ ;  /* 0x0001000000007824 */ /* 0x004fca00078e00ff */
[----:B------:R-:W-:Y:S01]  /*8180*/  F2FP.F16.F32.PACK_AB R0, RZ, R0 ;  /* 0x00000000ff00723e */ /* 0x000fe200000000ff */
[----:B------:R-:W-:Y:S06]  /*8190*/  BRA `(.L_x_22831) ;  /* 0x0000000400b87947 */ /* 0x000fec0003800000 */
.L_x_22838:
        /* <DEDUP_REMOVED lines=12> */
.L_x_22845:
        /* <DEDUP_REMOVED lines=21> */
.L_x_22849:
[----:B------:R-:W-:Y:S05]  /*83b0*/  BSYNC B1 ;  /* 0x0000000000017941 */ /* 0x000fea0003800000 */
.L_x_22848:
[----:B------:R-:W-:Y:S01]  /*83c0*/  LEA R3, R0, 0x3b800000, 0x17 ;  /* 0x3b80000000037811 */ /* 0x000fe200078eb8ff */
[----:B------:R-:W-:-:S05]  /*83d0*/  IMAD.SHL.U32 R0, R2, 0x100000, RZ ;  /* 0x0010000002007824 */ /* 0x000fca00078e00ff */
[----:B------:R-:W-:-:S07]  /*83e0*/  LOP3.LUT R0, R3, R0, R4, 0xfe, !PT ;  /* 0x0000000003007212 */ /* 0x000fce00078efe04 */
.L_x_22847:
[----:B------:R-:W-:Y:S05]  /*83f0*/  BSYNC B0 ;  /* 0x0000000000007941 */ /* 0x000fea0003800000 */
.L_x_22846:
[----:B------:R-:W-:Y:S01]  /*8400*/  F2FP.F16.F32.PACK_AB R0, RZ, R0 ;  /* 0x00000000ff00723e */ /* 0x000fe200000000ff */
[----:B------:R-:W-:Y:S06]  /*8410*/  BRA `(.L_x_22831) ;  /* 0x0000000400187947 */ /* 0x000fec0003800000 */
.L_x_22844:
        /* <DEDUP_REMOVED lines=21> */
.L_x_22853:
[----:B------:R-:W-:Y:S05]  /*8570*/  BSYNC B1 ;  /* 0x0000000000017941 */ /* 0x000fea0003800000 */
.L_x_22852:
[----:B------:R-:W-:Y:S01]  /*8580*/  LEA R3, R0, 0x37800000, 0x17 ;  /* 0x3780000000037811 */ /* 0x000fe200078eb8ff */
[----:B------:R-:W-:-:S05]  /*8590*/  IMAD.SHL.U32 R0, R2, 0x200000, RZ ;  /* 0x0020000002007824 */ /* 0x000fca00078e00ff */
[----:B------:R-:W-:-:S07]  /*85a0*/  LOP3.LUT R0, R3, R0, R4, 0xfe, !PT ;  /* 0x0000000003007212 */ /* 0x000fce00078efe04 */
.L_x_22851:
[----:B------:R-:W-:Y:S05]  /*85b0*/  BSYNC B0 ;  /* 0x0000000000007941 */ /* 0x000fea0003800000 */
.L_x_22850:
[----:B------:R-:W-:Y:S01]  /*85c0*/  F2FP.F16.F32.PACK_AB R0, RZ, R0 ;  /* 0x00000000ff00723e */ /* 0x000fe200000000ff */
[----:B------:R-:W-:Y:S06]  /*85d0*/  BRA `(.L_x_22831) ;  /* 0x0000000000a87947 */ /* 0x000fec0003800000 */
.L_x_22843:
        /* <DEDUP_REMOVED lines=14> */
.L_x_22857:
[----:B------:R-:W-:Y:S05]  /*86c0*/  BSYNC B0 ;  /* 0x0000000000007941 */ /* 0x000fea0003800000 */
.L_x_22856:
[----:B------:R-:W-:Y:S01]  /*86d0*/  F2FP.F16.F32.PACK_AB R0, RZ, R0 ;  /* 0x00000000ff00723e */ /* 0x000fe200000000ff */
[----:B------:R-:W-:Y:S06]  /*86e0*/  BRA `(.L_x_22831) ;  /* 0x0000000000647947 */ /* 0x000fec0003800000 */
.L_x_22830:
        /* <DEDUP_REMOVED lines=16> */
.L_x_22858:
[----:B------:R-:W-:Y:S01]  /*87f0*/  PRMT R0, RZ, 0x7610, R0 ;  /* 0x00007610ff007816 */ /* 0x000fe20000000000 */
[----:B------:R-:W-:Y:S06]  /*8800*/  BRA `(.L_x_22831) ;  /* 0x00000000001c7947 */ /* 0x000fec0003800000 */
.L_x_22855:
[----:B------:R-:W2:Y:S02]  /*8810*/  LDG.E.64 R2, desc[UR36][R2.64] ;  /* 0x0000002402027981 */ /* 0x000ea4000c1e1b00 */
[----:B--2---:R-:W0:Y:S02]  /*8820*/  I2F.U64 R0, R2 ;  /* 0x0000000200007312 */ /* 0x004e240000301000 */
[----:B0-----:R-:W-:Y:S01]  /*8830*/  F2FP.F16.F32.PACK_AB R0, RZ, R0 ;  /* 0x00000000ff00723e */ /* 0x001fe200000000ff */
[----:B------:R-:W-:Y:S06]  /*8840*/  BRA `(.L_x_22831) ;  /* 0x00000000000c7947 */ /* 0x000fec0003800000 */
.L_x_22854:
[----:B------:R-:W2:Y:S02]  /*8850*/  LDG.E R2, desc[UR36][R2.64] ;  /* 0x0000002402027981 */ /* 0x000ea4000c1e1900 */
[----:B--2---:R-:W-:-:S04]  /*8860*/  I2FP.F32.U32 R0, R2 ;  /* 0x0000000200007245 */ /* 0x004fc80000201000 */
[----:B------:R-:W-:-:S07]  /*8870*/  F2FP.F16.F32.PACK_AB R0, RZ, R0 ;  /* 0x00000000ff00723e */ /* 0x000fce00000000ff */
.L_x_22831:
        /* <DEDUP_REMOVED lines=19> */
.L_x_22862:
[----:B------:R-:W-:-:S06]  /*89b0*/  HADD2.F32 R3, -RZ, R2.H0_H0 ;  /* 0x20000002ff037230 */ /* 0x000fcc0000004100 */
[----:B------:R-:W0:Y:S02]  /*89c0*/  F2I.S64.TRUNC R2, R3 ;  /* 0x0000000300027311 */ /* 0x000e24000020d900 */
[----:B0-----:R3:W-:Y:S01]  /*89d0*/  STG.E.U8 desc[UR36][R16.64], R2 ;  /* 0x0000000210007986 */ /* 0x0017e2000c101124 */
[----:B------:R-:W-:Y:S05]  /*89e0*/  BRA `(.L_x_22864) ;  /* 0x0000000c00847947 */ /* 0x000fea0003800000 */
.L_x_22861:
        /* <DEDUP_REMOVED lines=10> */
.L_x_22866:
[----:B------:R-:W-:-:S04]  /*8a90*/  HADD2.F32 R2, -RZ, R2.H0_H0 ;  /* 0x20000002ff027230 */ /* 0x000fc80000004100 */
[----:B------:R-:W0:Y:S02]  /*8aa0*/  F2I.FTZ.TRUNC.NTZ R3, R2 ;  /* 0x0000000200037305 */ /* 0x000e24000021f100 */
[----:B0-----:R2:W-:Y:S01]  /*8ab0*/  STG.E desc[UR36][R16.64], R3 ;  /* 0x0000000310007986 */ /* 0x0015e2000c101924 */
[----:B------:R-:W-:Y:S05]  /*8ac0*/  BRA `(.L_x_22864) ;  /* 0x0000000c004c7947 */ /* 0x000fea0003800000 */
.L_x_22865:
[----:B------:R-:W-:-:S04]  /*8ad0*/  HADD2.F32 R2, -RZ, R2.H0_H0 ;  /* 0x20000002ff027230 */ /* 0x000fc80000004100 */
[----:B------:R-:W0:Y:S02]  /*8ae0*/  F2I.FTZ.TRUNC.NTZ R3, R2 ;  /* 0x0000000200037305 */ /* 0x000e24000021f100 */
[----:B0-----:R0:W-:Y:S01]  /*8af0*/  STG.E.U16 desc[UR36][R16.64], R3 ;  /* 0x0000000310007986 */ /* 0x0011e2000c101524 */
[----:B------:R-:W-:Y:S05]  /*8b00*/  BRA `(.L_x_22864) ;  /* 0x0000000c003c7947 */ /* 0x000fea0003800000 */
.L_x_22860:
        /* <DEDUP_REMOVED lines=9> */
.L_x_22868:
[----:B------:R0:W-:Y:S01]  /*8ba0*/  STG.E.U16 desc[UR36][R16.64], R2 ;  /* 0x0000000210007986 */ /* 0x0001e2000c101524 */
[----:B------:R-:W-:Y:S05]  /*8bb0*/  BRA `(.L_x_22864) ;  /* 0x0000000c00107947 */ /* 0x000fea0003800000 */
.L_x_22867:
        /* <DEDUP_REMOVED lines=10> */
.L_x_22870:
[----:B------:R-:W-:-:S05]  /*8c60*/  HADD2.F32 R0, -RZ, R2.H0_H0 ;  /* 0x20000002ff007230 */ /* 0x000fca0000004100 */
[----:B------:R-:W-:-:S04]  /*8c70*/  F2FP.F16.F32.PACK_AB R0, RZ, R0 ;  /* 0x00000000ff00723e */ /* 0x000fc800000000ff */
[----:B------:R-:W-:-:S05]  /*8c80*/  PRMT R0, R0, 0x5410, RZ ;  /* 0x0000541000007816 */ /* 0x000fca00000000ff */
[----:B------:R0:W-:Y:S01]  /*8c90*/  STG.E desc[UR36][R16.64], R0 ;  /* 0x0000000010007986 */ /* 0x0001e2000c101924 */
[----:B------:R-:W-:Y:S05]  /*8ca0*/  BRA `(.L_x_22864) ;  /* 0x0000000800d47947 */ /* 0x000fea0003800000 */
.L_x_22869:
[----:B------:R-:W-:-:S05]  /*8cb0*/  HADD2.F32 R2, -RZ, R2.H0_H0 ;  /* 0x20000002ff027230 */ /* 0x000fca0000004100 */
[----:B------:R-:W-:-:S06]  /*8cc0*/  FMUL.FTZ R2, R2, 1 ;  /* 0x3f80000002027820 */ /* 0x000fcc0000410000 */
[----:B------:R-:W0:Y:S02]  /*8cd0*/  F2F.F64.F32 R2, R2 ;  /* 0x0000000200027310 */ /* 0x000e240000201800 */
[----:B0-----:R0:W-:Y:S01]  /*8ce0*/  STG.E.64 desc[UR36][R16.64], R2 ;  /* 0x0000000210007986 */ /* 0x0011e2000c101b24 */
[----:B------:R-:W-:Y:S05]  /*8cf0*/  BRA `(.L_x_22864) ;  /* 0x0000000800c07947 */ /* 0x000fea0003800000 */
.L_x_22859:
        /* <DEDUP_REMOVED lines=13> */
.L_x_22873:
[----:B------:R-:W-:Y:S01]  /*8dd0*/  HADD2.F32 R2, -RZ, R2.H0_H0 ;  /* 0x20000002ff027230 */ /* 0x000fe20000004100 */
[----:B------:R-:W-:-:S04]  /*8de0*/  CS2R R6, SRZ ;  /* 0x0000000000067805 */ /* 0x000fc8000001ff00 */
[----:B------:R-:W-:-:S04]  /*8df0*/  FMUL.FTZ R2, R2, 1 ;  /* 0x3f80000002027820 */ /* 0x000fc80000410000 */
[----:B------:R-:W0:Y:S02]  /*8e00*/  F2F.F64.F32 R4, R2 ;  /* 0x0000000200047310 */ /* 0x000e240000201800 */
[----:B0-----:R0:W-:Y:S01]  /*8e10*/  STG.E.128 desc[UR36][R16.64], R4 ;  /* 0x0000000410007986 */ /* 0x0011e2000c101d24 */
[----:B------:R-:W-:Y:S05]  /*8e20*/  BRA `(.L_x_22864) ;  /* 0x0000000800747947 */ /* 0x000fea0003800000 */
.L_x_22872:
        /* <DEDUP_REMOVED lines=21> */
.L_x_22877:
[----:B------:R-:W-:Y:S05]  /*8f80*/  BSYNC B0 ;  /* 0x0000000000007941 */ /* 0x000fea0003800000 */
.L_x_22876:
[----:B------:R-:W-:-:S05]  /*8f90*/  LOP3.LUT R3, R0, R3, RZ, 0xfc, !PT ;  /* 0x0000000300037212 */ /* 0x000fca00078efcff */
[----:B------:R0:W-:Y:S01]  /*8fa0*/  STG.E.U8 desc[UR36][R16.64], R3 ;  /* 0x0000000310007986 */ /* 0x0001e2000c101124 */
[----:B------:R-:W-:Y:S05]  /*8fb0*/  BRA `(.L_x_22864) ;  /* 0x0000000800107947 */ /* 0x000fea0003800000 */
.L_x_22875:
        /* <DEDUP_REMOVED lines=13> */
.L_x_22879:
[----:B------:R-:W-:Y:S01]  /*9090*/  IMAD.MOV.U32 R0, RZ, RZ, 0x7f ;  /* 0x0000007fff007424 */ /* 0x000fe200078e00ff */
[----:B------:R-:W-:-:S04]  /*90a0*/  ISETP.GT.U32.AND P0, PT, R2, 0x7f800000, PT ;  /* 0x7f8000000200780c */ /* 0x000fc80003f04070 */
[----:B------:R-:W-:-:S09]  /*90b0*/  SEL R0, R0, 0x7c, P0 ;  /* 0x0000007c00007807 */ /* 0x000fd20000000000 */
.L_x_22880:
[----:B------:R-:W-:Y:S05]  /*90c0*/  BSYNC B0 ;  /* 0x0000000000007941 */ /* 0x000fea0003800000 */
.L_x_22878:
[----:B------:R-:W-:-:S04]  /*90d0*/  LOP3.LUT R2, R3, 0x80000000, RZ, 0xc0, !PT ;  /* 0x8000000003027812 */ /* 0x000fc800078ec0ff */
[----:B------:R-:W-:-:S04]  /*90e0*/  SHF.R.U32.HI R3, RZ, 0x18, R2 ;  /* 0x00000018ff037819 */ /* 0x000fc80000011602 */
[----:B------:R-:W-:-:S05]  /*90f0*/  LOP3.LUT R3, R0, R3, RZ, 0xfc, !PT ;  /* 0x0000000300037212 */ /* 0x000fca00078efcff */
[----:B------:R0:W-:Y:S01]  /*9100*/  STG.E.U8 desc[UR36][R16.64], R3 ;  /* 0x0000000310007986 */ /* 0x0001e2000c101124 */
[----:B------:R-:W-:Y:S05]  /*9110*/  BRA `(.L_x_22864) ;  /* 0x0000000400b87947 */ /* 0x000fea0003800000 */
.L_x_22874:
[----:B------:R-:W-:-:S05]  /*9120*/  HADD2.F32 R0, -RZ, R2.H0_H0 ;  /* 0x20000002ff007230 */ /* 0x000fca0000004100 */
[----:B------:R-:W-:-:S05]  /*9130*/  F2FP.BF16.F32.PACK_AB R0, RZ, R0 ;  /* 0x00000000ff00723e */ /* 0x000fca00000010ff */
[----:B------:R0:W-:Y:S01]  /*9140*/  STG.E.U16 desc[UR36][R16.64], R0 ;  /* 0x0000000010007986 */ /* 0x0001e2000c101524 */
[----:B------:R-:W-:Y:S05]  /*9150*/  BRA `(.L_x_22864) ;  /* 0x0000000400a87947 */ /* 0x000fea0003800000 */
.L_x_22871:
        /* <DEDUP_REMOVED lines=12> */
.L_x_22883:
        /* <DEDUP_REMOVED lines=17> */
.L_x_22886:
[----:B------:R-:W-:-:S04]  /*9330*/  LOP3.LUT R2, R3, 0x80000000, RZ, 0xc0, !PT ;  /* 0x8000000003027812 */ /* 0x000fc800078ec0ff */
[----:B------:R-:W-:-:S04]  /*9340*/  SHF.R.U32.HI R3, RZ, 0x18, R2 ;  /* 0x00000018ff037819 */ /* 0x000fc80000011602 */
[----:B------:R-:W-:-:S04]  /*9350*/  LOP3.LUT R0, R0, R3, RZ, 0xfc, !PT ;  /* 0x0000000300007212 */ /* 0x000fc800078efcff */
[----:B------:R-:W-:-:S07]  /*9360*/  PRMT R8, R0, 0x7610, R8 ;  /* 0x0000761000087816 */ /* 0x000fce0000000008 */
.L_x_22885:
[----:B------:R-:W-:Y:S05]  /*9370*/  BSYNC B0 ;  /* 0x0000000000007941 */ /* 0x000fea0003800000 */
.L_x_22884:
[----:B------:R0:W-:Y:S01]  /*9380*/  STG.E.U8 desc[UR36][R16.64], R8 ;  /* 0x0000000810007986 */ /* 0x0001e2000c101124 */
[----:B------:R-:W-:Y:S05]  /*9390*/  BRA `(.L_x_22864) ;  /* 0x0000000400187947 */ /* 0x000fea0003800000 */
.L_x_22882:
        /* <DEDUP_REMOVED lines=17> */
.L_x_22889:
[----:B------:R-:W-:-:S04]  /*94b0*/  LOP3.LUT R2, R3, 0x80000000, RZ, 0xc0, !PT ;  /* 0x8000000003027812 */ /* 0x000fc800078ec0ff */
[----:B------:R-:W-:-:S04]  /*94c0*/  SHF.R.U32.HI R3, RZ, 0x18, R2 ;  /* 0x00000018ff037819 */ /* 0x000fc80000011602 */
[----:B------:R-:W-:-:S04]  /*94d0*/  LOP3.LUT R0, R0, R3, RZ, 0xfc, !PT ;  /* 0x0000000300007212 */ /* 0x000fc800078efcff */
[----:B------:R-:W-:-:S07]  /*94e0*/  PRMT R8, R0, 0x7610, R8 ;  /* 0x0000761000087816 */ /* 0x000fce0000000008 */
.L_x_22888:
[----:B------:R-:W-:Y:S05]  /*94f0*/  BSYNC B0 ;  /* 0x0000000000007941 */ /* 0x000fea0003800000 */
.L_x_22887:
[----:B------:R0:W-:Y:S01]  /*9500*/  STG.E.U8 desc[UR36][R16.64], R8 ;  /* 0x0000000810007986 */ /* 0x0001e2000c101124 */
[----:B------:R-:W-:Y:S05]  /*9510*/  BRA `(.L_x_22864) ;  /* 0x0000000000b87947 */ /* 0x000fea0003800000 */
.L_x_22881:
        /* <DEDUP_REMOVED lines=22> */
.L_x_22863:
        /* <DEDUP_REMOVED lines=16> */
.L_x_22892:
[----:B------:R-:W-:Y:S05]  /*9780*/  BRA `(.L_x_22864) ;  /* 0x00000000001c7947 */ /* 0x000fea0003800000 */
.L_x_22891:
[----:B------:R-:W-:-:S06]  /*9790*/  HADD2.F32 R2, -RZ, R2.H0_H0 ;  /* 0x20000002ff027230 */ /* 0x000fcc0000004100 */
[----:B------:R-:W0:Y:S02]  /*97a0*/  F2I.U64.TRUNC R2, R2 ;  /* 0x0000000200027311 */ /* 0x000e24000020d800 */
[----:B0-----:R0:W-:Y:S01]  /*97b0*/  STG.E.64 desc[UR36][R16.64], R2 ;  /* 0x0000000210007986 */ /* 0x0011e2000c101b24 */
[----:B------:R-:W-:Y:S05]  /*97c0*/  BRA `(.L_x_22864) ;  /* 0x00000000000c7947 */ /* 0x000fea0003800000 */
.L_x_22890:
[----:B------:R-:W-:-:S04]  /*97d0*/  HADD2.F32 R2, -RZ, R2.H0_H0 ;  /* 0x20000002ff027230 */ /* 0x000fc80000004100 */
[----:B------:R-:W0:Y:S02]  /*97e0*/  F2I.FTZ.U32.TRUNC.NTZ R3, R2 ;  /* 0x0000000200037305 */ /* 0x000e24000021f000 */
[----:B0-----:R0:W-:Y:S02]  /*97f0*/  STG.E desc[UR36][R16.64], R3 ;  /* 0x0000000310007986 */ /* 0x0011e4000c101924 */
.L_x_22864:
[----:B------:R-:W-:-:S07]  /*9800*/  VIADD R19, R19, 0x80 ;  /* 0x0000008013137836 */ /* 0x000fce0000000000 */
.L_x_22824:
[----:B------:R-:W-:Y:S05]  /*9810*/  BSYNC B6 ;  /* 0x0000000000067941 */ /* 0x000fea0003800000 */
.L_x_22823:
        /* <DEDUP_REMOVED lines=306> */
.L_x_22893:
        /* <DEDUP_REMOVED lines=22> */
.L_x_22897:
[----:B------:R-:W2:Y:S02]  /*aca0*/  LDG.E.U8 R2, desc[UR36][R2.64] ;  /* 0x0000002402027981 */ /* 0x000ea4000c1e1100 */
[----:B--2---:R-:W-:-:S04]  /*acb0*/  I2FP.F32.U32 R0, R2 ;  /* 0x0000000200007245 */ /* 0x004fc80000201000 */
[----:B------:R-:W-:Y:S01]  /*acc0*/  F2FP.F16.F32.PACK_AB R0, RZ, R0 ;  /* 0x00000000ff00723e */ /* 0x000fe200000000ff */
[----:B------:R-:W-:Y:S06]  /*acd0*/  BRA `(.L_x_22899) ;  /* 0x0000000c00887947 */ /* 0x000fec0003800000 */
.L_x_22896:
        /* <DEDUP_REMOVED lines=10> */
.L_x_22901:
[----:B------:R-:W2:Y:S02]  /*ad80*/  LDG.E R2, desc[UR36][R2.64] ;  /* 0x0000002402027981 */ /* 0x000ea4000c1e1900 */
[----:B--2---:R-:W-:-:S04]  /*ad90*/  I2FP.F32.S32 R0, R2 ;  /* 0x0000000200007245 */ /* 0x004fc80000201400 */
[----:B------:R-:W-:Y:S01]  /*ada0*/  F2FP.F16.F32.PACK_AB R0, RZ, R0 ;  /* 0x00000000ff00723e */ /* 0x000fe200000000ff */
[----:B------:R-:W-:Y:S06]  /*adb0*/  BRA `(.L_x_22899) ;  /* 0x0000000c00507947 */ /* 0x000fec0003800000 */
.L_x_22900:
[----:B------:R-:W2:Y:S02]  /*adc0*/  LDG.E.U16 R2, desc[UR36][R2.64] ;  /* 0x0000002402027981 */ /* 0x000ea4000c1e1500 */
[----:B--2---:R-:W0:Y:S02]  /*add0*/  I2F.S16 R0, R2 ;  /* 0x0000000200007306 */ /* 0x004e240000101400 */
[----:B0-----:R-:W-:Y:S01]  /*ade0*/  F2FP.F16.F32.PACK_AB R0, RZ, R0 ;  /* 0x00000000ff00723e */ /* 0x001fe200000000ff */
[----:B------:R-:W-:Y:S06]  /*adf0*/  BRA `(.L_x_22899) ;  /* 0x0000000c00407947 */ /* 0x000fec0003800000 */
.L_x_22895:
        /* <DEDUP_REMOVED lines=9> */
.L_x_22903:
[----:B------:R1:W5:Y:S01]  /*ae90*/  LDG.E.U16 R0, desc[UR36][R2.64] ;  /* 0x0000002402007981 */ /* 0x000362000c1e1500 */
[----:B------:R-:W-:Y:S05]  /*aea0*/  BRA `(.L_x_22899) ;  /* 0x0000000c00147947 */ /* 0x000fea0003800000 */
.L_x_22902:
        /* <DEDUP_REMOVED lines=9> */
.L_x_22905:
[----:B------:R0:W5:Y:S01]  /*af40*/  LDG.E.U16 R0, desc[UR36][R2.64] ;  /* 0x0000002402007981 */ /* 0x000162000c1e1500 */
[----:B------:R-:W-:Y:S05]  /*af50*/  BRA `(.L_x_22899) ;  /* 0x0000000800e87947 */ /* 0x000fea0003800000 */
.L_x_22904:
        /* <DEDUP_REMOVED lines=8> */
.L_x_22894:
        /* <DEDUP_REMOVED lines=13> */
.L_x_22908:
        /* <DEDUP_REMOVED lines=8> */
.L_x_22907:
        /* <DEDUP_REMOVED lines=28> */
.L_x_22910:
        /* <DEDUP_REMOVED lines=15> */
.L_x_22909:
[----:B------:R-:W2:Y:S02]  /*b3e0*/  LDG.E.U16 R0, desc[UR36][R2.64] ;  /* 0x0000002402007981 */ /* 0x000ea4000c1e1500 */
[----:B--2---:R-:W-:-:S05]  /*b3f0*/  IMAD.U32 R0, R0, 0x10000, RZ ;  /* 0x0001000000007824 */ /* 0x004fca00078e00ff */
[----:B------:R-:W-:Y:S01]  /*b400*/  F2FP.F16.F32.PACK_AB R0, RZ, R0 ;  /* 0x00000000ff00723e */ /* 0x000fe200000000ff */
[----:B------:R-:W-:Y:S06]  /*b410*/  BRA `(.L_x_22899) ;  /* 0x0000000400b87947 */ /* 0x000fec0003800000 */
.L_x_22906:
        /* <DEDUP_REMOVED lines=12> */
.L_x_22913:
        /* <DEDUP_REMOVED lines=21> */
.L_x_22917:
[----:B------:R-:W-:Y:S05]  /*b630*/  BSYNC B1 ;  /* 0x0000000000017941 */ /* 0x000fea0003800000 */
.L_x_22916:
[----:B------:R-:W-:Y:S01]  /*b640*/  LEA R3, R0, 0x3b800000, 0x17 ;  /* 0x3b80000000037811 */ /* 0x000fe200078eb8ff */
[----:B------:R-:W-:-:S05]  /*b650*/  IMAD.SHL.U32 R0, R2, 0x100000, RZ ;  /* 0x0010000002007824 */ /* 0x000fca00078e00ff */
[----:B------:R-:W-:-:S07]  /*b660*/  LOP3.LUT R0, R3, R0, R4, 0xfe, !PT ;  /* 0x0000000003007212 */ /* 0x000fce00078efe04 */
.L_x_22915:
[----:B------:R-:W-:Y:S05]  /*b670*/  BSYNC B0 ;  /* 0x0000000000007941 */ /* 0x000fea0003800000 */
.L_x_22914:
[----:B------:R-:W-:Y:S01]  /*b680*/  F2FP.F16.F32.PACK_AB R0, RZ, R0 ;  /* 0x00000000ff00723e */ /* 0x000fe200000000ff */
[----:B------:R-:W-:Y:S06]  /*b690*/  BRA `(.L_x_22899) ;  /* 0x0000000400187947 */ /* 0x000fec0003800000 */
.L_x_22912:
        /* <DEDUP_REMOVED lines=21> */
.L_x_22921:
[----:B------:R-:W-:Y:S05]  /*b7f0*/  BSYNC B1 ;  /* 0x0000000000017941 */ /* 0x000fea0003800000 */
.L_x_22920:
[----:B------:R-:W-:Y:S01]  /*b800*/  LEA R3, R0, 0x37800000, 0x17 ;  /* 0x3780000000037811 */ /* 0x000fe200078eb8ff */
[----:B------:R-:W-:-:S05]  /*b810*/  IMAD.SHL.U32 R0, R2, 0x200000, RZ ;  /* 0x0020000002007824 */ /* 0x000fca00078e00ff */
[----:B------:R-:W-:-:S07]  /*b820*/  LOP3.LUT R0, R3, R0, R4, 0xfe, !PT ;  /* 0x0000000003007212 */ /* 0x000fce00078efe04 */
.L_x_22919:
[----:B------:R-:W-:Y:S05]  /*b830*/  BSYNC B0 ;  /* 0x0000000000007941 */ /* 0x000fea0003800000 */
.L_x_22918:
[----:B------:R-:W-:Y:S01]  /*b840*/  F2FP.F16.F32.PACK_AB R0, RZ, R0 ;  /* 0x00000000ff00723e */ /* 0x000fe200000000ff */
[----:B------:R-:W-:Y:S06]  /*b850*/  BRA `(.L_x_22899) ;  /* 0x0000000000a87947 */ /* 0x000fec0003800000 */
.L_x_22911:
        /* <DEDUP_REMOVED lines=14> */
.L_x_22925:
[----:B------:R-:W-:Y:S05]  /*b940*/  BSYNC B0 ;  /* 0x0000000000007941 */ /* 0x000fea0003800000 */
.L_x_22924:
[----:B------:R-:W-:Y:S01]  /*b950*/  F2FP.F16.F32.PACK_AB R0, RZ, R0 ;  /* 0x00000000ff00723e */ /* 0x000fe200000000ff */
[----:B------:R-:W-:Y:S06]  /*b960*/  BRA `(.L_x_22899) ;  /* 0x0000000000647947 */ /* 0x000fec0003800000 */
.L_x_22898:
        /* <DEDUP_REMOVED lines=16> */
.L_x_22926:
[----:B------:R-:W-:Y:S01]  /*ba70*/  PRMT R0, RZ, 0x7610, R0 ;  /* 0x00007610ff007816 */ /* 0x000fe20000000000 */
[----:B------:R-:W-:Y:S06]  /*ba80*/  BRA `(.L_x_22899) ;  /* 0x00000000001c7947 */ /* 0x000fec0003800000 */
.L_x_22923:
[----:B------:R-:W2:Y:S02]  /*ba90*/  LDG.E.64 R2, desc[UR36][R2.64] ;  /* 0x0000002402027981 */ /* 0x000ea4000c1e1b00 */
[----:B--2---:R-:W0:Y:S02]  /*baa0*/  I2F.U64 R0, R2 ;  /* 0x0000000200007312 */ /* 0x004e240000301000 */
[----:B0-----:R-:W-:Y:S01]  /*bab0*/  F2FP.F16.F32.PACK_AB R0, RZ, R0 ;  /* 0x00000000ff00723e */ /* 0x001fe200000000ff */
[----:B------:R-:W-:Y:S06]  /*bac0*/  BRA `(.L_x_22899) ;  /* 0x00000000000c7947 */ /* 0x000fec0003800000 */
.L_x_22922:
[----:B------:R-:W2:Y:S02]  /*bad0*/  LDG.E R2, desc[UR36][R2.64] ;  /* 0x0000002402027981 */ /* 0x000ea4000c1e1900 */
[----:B--2---:R-:W-:-:S04]  /*bae0*/  I2FP.F32.U32 R0, R2 ;  /* 0x0000000200007245 */ /* 0x004fc80000201000 */
[----:B------:R-:W-:-:S07]  /*baf0*/  F2FP.F16.F32.PACK_AB R0, RZ, R0 ;  /* 0x00000000ff00723e */ /* 0x000fce00000000ff */
.L_x_22899:
        /* <DEDUP_REMOVED lines=19> */
.L_x_22930:
[----:B------:R-:W-:-:S06]  /*bc30*/  HADD2.F32 R3, -RZ, R2.H0_H0 ;  /* 0x20000002ff037230 */ /* 0x000fcc0000004100 */
[----:B------:R-:W0:Y:S02]  /*bc40*/  F2I.S64.TRUNC R2, R3 ;  /* 0x0000000300027311 */ /* 0x000e24000020d900 */
[----:B0-----:R-:W-:Y:S01]  /*bc50*/  STG.E.U8 desc[UR36][R16.64], R2 ;  /* 0x0000000210007986 */ /* 0x001fe2000c101124 */
[----:B------:R-:W-:Y:S05]  /*bc60*/  EXIT ;  /* 0x000000000000794d */ /* 0x000fea0003800000 */
.L_x_22929:
        /* <DEDUP_REMOVED lines=10> */
.L_x_22933:
[----:B------:R-:W-:-:S04]  /*bd10*/  HADD2.F32 R2, -RZ, R2.H0_H0 ;  /* 0x20000002ff027230 */ /* 0x000fc80000004100 */
[----:B------:R-:W0:Y:S02]  /*bd20*/  F2I.FTZ.TRUNC.NTZ R3, R2 ;  /* 0x0000000200037305 */ /* 0x000e24000021f100 */
[----:B0-----:R-:W-:Y:S01]  /*bd30*/  STG.E desc[UR36][R16.64], R3 ;  /* 0x0000000310007986 */ /* 0x001fe2000c101924 */
[----:B------:R-:W-:Y:S05]  /*bd40*/  EXIT ;  /* 0x000000000000794d */ /* 0x000fea0003800000 */
.L_x_22932:
[----:B------:R-:W-:-:S04]  /*bd50*/  HADD2.F32 R2, -RZ, R2.H0_H0 ;  /* 0x20000002ff027230 */ /* 0x000fc80000004100 */
[----:B------:R-:W0:Y:S02]  /*bd60*/  F2I.FTZ.TRUNC.NTZ R3, R2 ;  /* 0x0000000200037305 */ /* 0x000e24000021f100 */
[----:B0-----:R-:W-:Y:S01]  /*bd70*/  STG.E.U16 desc[UR36][R16.64], R3 ;  /* 0x0000000310007986 */ /* 0x001fe2000c101524 */
[----:B------:R-:W-:Y:S05]  /*bd80*/  EXIT ;  /* 0x000000000000794d */ /* 0x000fea0003800000 */
.L_x_22928:
        /* <DEDUP_REMOVED lines=9> */
.L_x_22935:
[----:B------:R-:W-:Y:S01]  /*be20*/  STG.E.U16 desc[UR36][R16.64], R2 ;  /* 0x0000000210007986 */ /* 0x000fe2000c101524 */
[----:B------:R-:W-:Y:S05]  /*be30*/  EXIT ;  /* 0x000000000000794d */ /* 0x000fea0003800000 */
.L_x_22934:
        /* <DEDUP_REMOVED lines=10> */
.L_x_22937:
[----:B------:R-:W-:-:S05]  /*bee0*/  HADD2.F32 R0, -RZ, R2.H0_H0 ;  /* 0x20000002ff007230 */ /* 0x000fca0000004100 */
[----:B------:R-:W-:-:S04]  /*bef0*/  F2FP.F16.F32.PACK_AB R0, RZ, R0 ;  /* 0x00000000ff00723e */ /* 0x000fc800000000ff */
[----:B------:R-:W-:-:S05]  /*bf00*/  PRMT R0, R0, 0x5410, RZ ;  /* 0x0000541000007816 */ /* 0x000fca00000000ff */
[----:B------:R-:W-:Y:S01]  /*bf10*/  STG.E desc[UR36][R16.64], R0 ;  /* 0x0000000010007986 */ /* 0x000fe2000c101924 */
[----:B------:R-:W-:Y:S05]  /*bf20*/  EXIT ;  /* 0x000000000000794d */ /* 0x000fea0003800000 */
.L_x_22936:
[----:B------:R-:W-:-:S05]  /*bf30*/  HADD2.F32 R2, -RZ, R2.H0_H0 ;  /* 0x20000002ff027230 */ /* 0x000fca0000004100 */
[----:B------:R-:W-:-:S06]  /*bf40*/  FMUL.FTZ R2, R2, 1 ;  /* 0x3f80000002027820 */ /* 0x000fcc0000410000 */
[----:B------:R-:W0:Y:S02]  /*bf50*/  F2F.F64.F32 R2, R2 ;  /* 0x0000000200027310 */ /* 0x000e240000201800 */
[----:B0-----:R-:W-:Y:S01]  /*bf60*/  STG.E.64 desc[UR36][R16.64], R2 ;  /* 0x0000000210007986 */ /* 0x001fe2000c101b24 */
[----:B------:R-:W-:Y:S05]  /*bf70*/  EXIT ;  /* 0x000000000000794d */ /* 0x000fea0003800000 */
.L_x_22927:
        /* <DEDUP_REMOVED lines=13> */
.L_x_22940:
[----:B------:R-:W-:Y:S01]  /*c050*/  HADD2.F32 R2, -RZ, R2.H0_H0 ;  /* 0x20000002ff027230 */ /* 0x000fe20000004100 */
[----:B------:R-:W-:-:S04]  /*c060*/  CS2R R6, SRZ ;  /* 0x0000000000067805 */ /* 0x000fc8000001ff00 */
[----:B------:R-:W-:-:S04]  /*c070*/  FMUL.FTZ R2, R2, 1 ;  /* 0x3f80000002027820 */ /* 0x000fc80000410000 */
[----:B------:R-:W0:Y:S02]  /*c080*/  F2F.F64.F32 R4, R2 ;  /* 0x0000000200047310 */ /* 0x000e240000201800 */
[----:B0-----:R-:W-:Y:S01]  /*c090*/  STG.E.128 desc[UR36][R16.64], R4 ;  /* 0x0000000410007986 */ /* 0x001fe2000c101d24 */
[----:B------:R-:W-:Y:S05]  /*c0a0*/  EXIT ;  /* 0x000000000000794d */ /* 0x000fea0003800000 */
.L_x_22939:
        /* <DEDUP_REMOVED lines=21> */
.L_x_22944:
[----:B------:R-:W-:Y:S05]  /*c200*/  BSYNC B0 ;  /* 0x0000000000007941 */ /* 0x000fea0003800000 */
.L_x_22943:
[----:B------:R-:W-:-:S05]  /*c210*/  LOP3.LUT R3, R0, R3, RZ, 0xfc, !PT ;  /* 0x0000000300037212 */ /* 0x000fca00078efcff */
[----:B------:R-:W-:Y:S01]  /*c220*/  STG.E.U8 desc[UR36][R16.64], R3 ;  /* 0x0000000310007986 */ /* 0x000fe2000c101124 */
[----:B------:R-:W-:Y:S05]  /*c230*/  EXIT ;  /* 0x000000000000794d */ /* 0x000fea0003800000 */
.L_x_22942:
        /* <DEDUP_REMOVED lines=13> */
.L_x_22946:
[----:B------:R-:W-:Y:S01]  /*c310*/  IMAD.MOV.U32 R0, RZ, RZ, 0x7f ;  /* 0x0000007fff007424 */ /* 0x000fe200078e00ff */
[----:B------:R-:W-:-:S04]  /*c320*/  ISETP.GT.U32.AND P0, PT, R2, 0x7f800000, PT ;  /* 0x7f8000000200780c */ /* 0x000fc80003f04070 */
[----:B------:R-:W-:-:S09]  /*c330*/  SEL R0, R0, 0x7c, P0 ;  /* 0x0000007c00007807 */ /* 0x000fd20000000000 */
.L_x_22947:
[----:B------:R-:W-:Y:S05]  /*c340*/  BSYNC B0 ;  /* 0x0000000000007941 */ /* 0x000fea0003800000 */
.L_x_22945:
[----:B------:R-:W-:-:S04]  /*c350*/  LOP3.LUT R2, R3, 0x80000000, RZ, 0xc0, !PT ;  /* 0x8000000003027812 */ /* 0x000fc800078ec0ff */
[----:B------:R-:W-:-:S04]  /*c360*/  SHF.R.U32.HI R3, RZ, 0x18, R2 ;  /* 0x00000018ff037819 */ /* 0x000fc80000011602 */
[----:B------:R-:W-:-:S05]  /*c370*/  LOP3.LUT R3, R0, R3, RZ, 0xfc, !PT ;  /* 0x0000000300037212 */ /* 0x000fca00078efcff */
[----:B------:R-:W-:Y:S01]  /*c380*/  STG.E.U8 desc[UR36][R16.64], R3 ;  /* 0x0000000310007986 */ /* 0x000fe2000c101124 */
[----:B------:R-:W-:Y:S05]  /*c390*/  EXIT ;  /* 0x000000000000794d */ /* 0x000fea0003800000 */
.L_x_22941:
[----:B------:R-:W-:-:S05]  /*c3a0*/  HADD2.F32 R0, -RZ, R2.H0_H0 ;  /* 0x20000002ff007230 */ /* 0x000fca0000004100 */
[----:B------:R-:W-:-:S05]  /*c3b0*/  F2FP.BF16.F32.PACK_AB R0, RZ, R0 ;  /* 0x00000000ff00723e */ /* 0x000fca00000010ff */
[----:B------:R-:W-:Y:S01]  /*c3c0*/  STG.E.U16 desc[UR36][R16.64], R0 ;  /* 0x0000000010007986 */ /* 0x000fe2000c101524 */
[----:B------:R-:W-:Y:S05]  /*c3d0*/  EXIT ;  /* 0x000000000000794d */ /* 0x000fea0003800000 */
.L_x_22938:
        /* <DEDUP_REMOVED lines=12> */
.L_x_22950:
        /* <DEDUP_REMOVED lines=17> */
.L_x_22953:
[----:B------:R-:W-:-:S04]  /*c5b0*/  LOP3.LUT R2, R3, 0x80000000, RZ, 0xc0, !PT ;  /* 0x8000000003027812 */ /* 0x000fc800078ec0ff */
[----:B------:R-:W-:-:S04]  /*c5c0*/  SHF.R.U32.HI R3, RZ, 0x18, R2 ;  /* 0x00000018ff037819 */ /* 0x000fc80000011602 */
[----:B------:R-:W-:-:S04]  /*c5d0*/  LOP3.LUT R0, R0, R3, RZ, 0xfc, !PT ;  /* 0x0000000300007212 */ /* 0x000fc800078efcff */
[----:B------:R-:W-:-:S07]  /*c5e0*/  PRMT R8, R0, 0x7610, R8 ;  /* 0x0000761000087816 */ /* 0x000fce0000000008 */
.L_x_22952:
[----:B------:R-:W-:Y:S05]  /*c5f0*/  BSYNC B0 ;  /* 0x0000000000007941 */ /* 0x000fea0003800000 */
.L_x_22951:
[----:B------:R-:W-:Y:S01]  /*c600*/  STG.E.U8 desc[UR36][R16.64], R8 ;  /* 0x0000000810007986 */ /* 0x000fe2000c101124 */
[----:B------:R-:W-:Y:S05]  /*c610*/  EXIT ;  /* 0x000000000000794d */ /* 0x000fea0003800000 */
.L_x_22949:
        /* <DEDUP_REMOVED lines=17> */
.L_x_22956:
[----:B------:R-:W-:-:S04]  /*c730*/  LOP3.LUT R2, R3, 0x80000000, RZ, 0xc0, !PT ;  /* 0x8000000003027812 */ /* 0x000fc800078ec0ff */
[----:B------:R-:W-:-:S04]  /*c740*/  SHF.R.U32.HI R3, RZ, 0x18, R2 ;  /* 0x00000018ff037819 */ /* 0x000fc80000011602 */
[----:B------:R-:W-:-:S04]  /*c750*/  LOP3.LUT R0, R0, R3, RZ, 0xfc, !PT ;  /* 0x0000000300007212 */ /* 0x000fc800078efcff */
[----:B------:R-:W-:-:S07]  /*c760*/  PRMT R8, R0, 0x7610, R8 ;  /* 0x0000761000087816 */ /* 0x000fce0000000008 */
.L_x_22955:
[----:B------:R-:W-:Y:S05]  /*c770*/  BSYNC B0 ;  /* 0x0000000000007941 */ /* 0x000fea0003800000 */
.L_x_22954:
[----:B------:R-:W-:Y:S01]  /*c780*/  STG.E.U8 desc[UR36][R16.64], R8 ;  /* 0x0000000810007986 */ /* 0x000fe2000c101124 */
[----:B------:R-:W-:Y:S05]  /*c790*/  EXIT ;  /* 0x000000000000794d */ /* 0x000fea0003800000 */
.L_x_22948:
        /* <DEDUP_REMOVED lines=22> */
.L_x_22931:
        /* <DEDUP_REMOVED lines=16> */
.L_x_22959:
[----:B------:R-:W-:Y:S05]  /*ca00*/  EXIT ;  /* 0x000000000000794d */ /* 0x000fea0003800000 */
.L_x_22958:
[----:B------:R-:W-:-:S06]  /*ca10*/  HADD2.F32 R2, -RZ, R2.H0_H0 ;  /* 0x20000002ff027230 */ /* 0x000fcc0000004100 */
[----:B------:R-:W0:Y:S02]  /*ca20*/  F2I.U64.TRUNC R2, R2 ;  /* 0x0000000200027311 */ /* 0x000e24000020d800 */
[----:B0-----:R-:W-:Y:S01]  /*ca30*/  STG.E.64 desc[UR36][R16.64], R2 ;  /* 0x0000000210007986 */ /* 0x001fe2000c101b24 */
[----:B------:R-:W-:Y:S05]  /*ca40*/  EXIT ;  /* 0x000000000000794d */ /* 0x000fea0003800000 */
.L_x_22957:
[----:B------:R-:W-:-:S04]  /*ca50*/  HADD2.F32 R2, -RZ, R2.H0_H0 ;  /* 0x20000002ff027230 */ /* 0x000fc80000004100 */
[----:B------:R-:W0:Y:S02]  /*ca60*/  F2I.FTZ.U32.TRUNC.NTZ R3, R2 ;  /* 0x0000000200037305 */ /* 0x000e24000021f000 */
[----:B0-----:R-:W-:Y:S01]  /*ca70*/  STG.E desc[UR36][R16.64], R3 ;  /* 0x0000000310007986 */ /* 0x001fe2000c101924 */
[----:B------:R-:W-:Y:S05]  /*ca80*/  EXIT ;  /* 0x000000000000794d */ /* 0x000fea0003800000 */
.L_x_22960:
        /* <DEDUP_REMOVED lines=15> */
.L_x_36375:


//--------------------- .text._ZN2at6native27unrolled_elementwise_kernelIZZZNS0_17rsqrt_kernel_cudaERNS_18TensorIteratorBaseEENKUlvE0_clEvENKUlvE2_clEvEUlN3c104HalfEE_St5arrayIPcLm2EELi4E23TrivialOffsetCalculatorILi1EjESD_NS0_6memory12LoadWithCastILi1EEENSE_13StoreWithCastILi1EEEEEviT_T0_T2_T3_T4_T5_ --------------------------
	.section	.text._ZN2at6native27unrolled_elementwise_kernelIZZZNS0_17rsqrt_kernel_cudaERNS_18TensorIteratorBaseEENKUlvE0_clEvENKUlvE2_clEvEUlN3c104HalfEE_St5arrayIPcLm2EELi4E23TrivialOffsetCalculatorILi1EjESD_NS0_6memory12LoadWithCastILi1EEENSE_13StoreWithCastILi1EEEEEviT_T0_T2_T3_T4_T5_,"ax",@progbits
	.align	128
        .global         _ZN2at6native27unrolled_elementwise_kernelIZZZNS0_17rsqrt_kernel_cudaERNS_18TensorIteratorBaseEENKUlvE0_clEvENKUlvE2_clEvEUlN3c104HalfEE_St5arrayIPcLm2EELi4E23TrivialOffsetCalculatorILi1EjESD_NS0_6memory12LoadWithCastILi1EEENSE_13StoreWithCastILi1EEEEEviT_T0_T2_T3_T4_T5_
        .type           _ZN2at6native27unrolled_elementwise_kernelIZZZNS0_17rsqrt_kernel_cudaERNS_18TensorIteratorBaseEENKUlvE0_clEvENKUlvE2_clEvEUlN3c104HalfEE_St5arrayIPcLm2EELi4E23TrivialOffsetCalculatorILi1EjESD_NS0_6memory12LoadWithCastILi1EEENSE_13StoreWithCastILi1EEEEEviT_T0_T2_T3_T4_T5_,@function
        .size           _ZN2at6native27unrolled_elementwise_kernelIZZZNS0_17rsqrt_kernel_cudaERNS_18TensorIteratorBaseEENKUlvE0_clEvENKUlvE2_clEvEUlN3c104HalfEE_St5arrayIPcLm2EELi4E23TrivialOffsetCalculatorILi1EjESD_NS0_6memory12LoadWithCastILi1EEENSE_13StoreWithCastILi1EEEEEviT_T0_T2_T3_T4_T5_,(.L_x_36376 - _ZN2at6native27unrolled_elementwise_kernelIZZZNS0_17rsqrt_kernel_cudaERNS_18TensorIteratorBaseEENKUlvE0_clEvENKUlvE2_clEvEUlN3c104HalfEE_St5arrayIPcLm2EELi4E23TrivialOffsetCalculatorILi1EjESD_NS0_6memory12LoadWithCastILi1EEENSE_13StoreWithCastILi1EEEEEviT_T0_T2_T3_T4_T5_)
        .other          _ZN2at6native27unrolled_elementwise_kernelIZZZNS0_17rsqrt_kernel_cudaERNS_18TensorIteratorBaseEENKUlvE0_clEvENKUlvE2_clEvEUlN3c104HalfEE_St5arrayIPcLm2EELi4E23TrivialOffsetCalculatorILi1EjESD_NS0_6memory12LoadWithCastILi1EEENSE_13StoreWithCastILi1EEEEEviT_T0_T2_T3_T4_T5_,@"STO_CUDA_ENTRY STV_DEFAULT"
_ZN2at6native27unrolled_elementwise_kernelIZZZNS0_17rsqrt_kernel_cudaERNS_18TensorIteratorBaseEENKUlvE0_clEvENKUlvE2_clEvEUlN3c104HalfEE_St5arrayIPcLm2EELi4E23TrivialOffsetCalculatorILi1EjESD_NS0_6memory12LoadWithCastILi1EEENSE_13StoreWithCastILi1EEEEEviT_T0_T2_T3_T4_T5_:
.text._ZN2at6native27unrolled_elementwise_kernelIZZZNS0_17rsqrt_kernel_cudaERNS_18TensorIteratorBaseEENKUlvE0_clEvENKUlvE2_clEvEUlN3c104HalfEE_St5arrayIPcLm2EELi4E23TrivialOffsetCalculatorILi1EjESD_NS0_6memory12LoadWithCastILi1EEENSE_13StoreWithCastILi1EEEEEviT_T0_T2_T3_T4_T5_:
        /* <DEDUP_REMOVED lines=34> */
.L_x_22966:
[----:B------:R-:W2:Y:S02]  /*0220*/  LDG.E.U8 R2, desc[UR36][R2.64] ;  /* 0x0000002402027981 */ /* 0x000ea4000c1e1100 */
[----:B--2---:R-:W-:-:S04]  /*0230*/  I2FP.F32.U32 R0, R2 ;  /* 0x0000000200007245 */ /* 0x004fc80000201000 */
[----:B------:R-:W-:-:S04]  /*0240*/  F2FP.F16.F32.PACK_AB R0, RZ, R0 ;  /* 0x00000000ff00723e */ /* 0x000fc800000000ff */
[----:B------:R-:W-:Y:S01]  /*0250*/  PRMT R22, R0, 0x7610, R22 ;  /* 0x0000761000167816 */ /* 0x000fe20000000016 */
[----:B------:R-:W-:Y:S06]  /*0260*/  BRA `(.L_x_22968) ;  /* 0x0000000c00c07947 */ /* 0x000fec0003800000 */
.L_x_22965:
        /* <DEDUP_REMOVED lines=11> */
.L_x_22970:
[----:B------:R-:W2:Y:S02]  /*0320*/  LDG.E R2, desc[UR36][R2.64] ;  /* 0x0000002402027981 */ /* 0x000ea4000c1e1900 */
[----:B--2---:R-:W-:-:S04]  /*0330*/  I2FP.F32.S32 R0, R2 ;  /* 0x0000000200007245 */ /* 0x004fc80000201400 */
[----:B------:R-:W-:-:S04]  /*0340*/  F2FP.F16.F32.PACK_AB R0, RZ, R0 ;  /* 0x00000000ff00723e */ /* 0x000fc800000000ff */
[----:B------:R-:W-:Y:S01]  /*0350*/  PRMT R22, R0, 0x7610, R22 ;  /* 0x0000761000167816 */ /* 0x000fe20000000016 */
[----:B------:R-:W-:Y:S06]  /*0360*/  BRA `(.L_x_22968) ;  /* 0x0000000c00807947 */ /* 0x000fec0003800000 */
.L_x_22969:
[----:B------:R-:W2:Y:S02]  /*0370*/  LDG.E.U16 R2, desc[UR36][R2.64] ;  /* 0x0000002402027981 */ /* 0x000ea4000c1e1500 */
[----:B--2---:R-:W0:Y:S02]  /*0380*/  I2F.S16 R0, R2 ;  /* 0x0000000200007306 */ /* 0x004e240000101400 */
[----:B0-----:R-:W-:-:S04]  /*0390*/  F2FP.F16.F32.PACK_AB R0, RZ, R0 ;  /* 0x00000000ff00723e */ /* 0x001fc800000000ff */
[----:B------:R-:W-:Y:S01]  /*03a0*/  PRMT R22, R0, 0x7610, R22 ;  /* 0x0000761000167816 */ /* 0x000fe20000000016 */
[----:B------:R-:W-:Y:S06]  /*03b0*/  BRA `(.L_x_22968) ;  /* 0x0000000c006c7947 */ /* 0x000fec0003800000 */
.L_x_22964:
        /* <DEDUP_REMOVED lines=9> */
.L_x_22972:
[----:B------:R1:W5:Y:S01]  /*0450*/  LDG.E.U16 R22, desc[UR36][R2.64] ;  /* 0x0000002402167981 */ /* 0x000362000c1e1500 */
[----:B------:R-:W-:Y:S05]  /*0460*/  BRA `(.L_x_22968) ;  /* 0x0000000c00407947 */ /* 0x000fea0003800000 */
.L_x_22971:
        /* <DEDUP_REMOVED lines=9> */
.L_x_22974:
[----:B------:R0:W5:Y:S01]  /*0500*/  LDG.E.U16 R22, desc[UR36][R2.64] ;  /* 0x0000002402167981 */ /* 0x000162000c1e1500 */
[----:B------:R-:W-:Y:S05]  /*0510*/  BRA `(.L_x_22968) ;  /* 0x0000000c00147947 */ /* 0x000fea0003800000 */
.L_x_22973:
        /* <DEDUP_REMOVED lines=9> */
.L_x_22963:
        /* <DEDUP_REMOVED lines=14> */
.L_x_22977:
        /* <DEDUP_REMOVED lines=9> */
.L_x_22976:
        /* <DEDUP_REMOVED lines=28> */
.L_x_22979:
        /* <DEDUP_REMOVED lines=16> */
.L_x_22978:
[----:B------:R-:W2:Y:S02]  /*09e0*/  LDG.E.U16 R0, desc[UR36][R2.64] ;  /* 0x0000002402007981 */ /* 0x000ea4000c1e1500 */
[----:B--2---:R-:W-:-:S05]  /*09f0*/  IMAD.U32 R0, R0, 0x10000, RZ ;  /* 0x0001000000007824 */ /* 0x004fca00078e00ff */
[----:B------:R-:W-:-:S04]  /*0a00*/  F2FP.F16.F32.PACK_AB R0, RZ, R0 ;  /* 0x00000000ff00723e */ /* 0x000fc800000000ff */
[----:B------:R-:W-:Y:S01]  /*0a10*/  PRMT R22, R0, 0x7610, R22 ;  /* 0x0000761000167816 */ /* 0x000fe20000000016 */
[----:B------:R-:W-:Y:S06]  /*0a20*/  BRA `(.L_x_22968) ;  /* 0x0000000400d07947 */ /* 0x000fec0003800000 */
.L_x_22975:
        /* <DEDUP_REMOVED lines=13> */
.L_x_22982:
        /* <DEDUP_REMOVED lines=21> */
.L_x_22986:
[----:B------:R-:W-:Y:S05]  /*0c50*/  BSYNC B1 ;  /* 0x0000000000017941 */ /* 0x000fea0003800000 */
.L_x_22985:
[----:B------:R-:W-:Y:S01]  /*0c60*/  LEA R3, R0, 0x3b800000, 0x17 ;  /* 0x3b80000000037811 */ /* 0x000fe200078eb8ff */
[----:B------:R-:W-:-:S05]  /*0c70*/  IMAD.SHL.U32 R0, R2, 0x100000, RZ ;  /* 0x0010000002007824 */ /* 0x000fca00078e00ff */
[----:B------:R-:W-:-:S07]  /*0c80*/  LOP3.LUT R0, R3, R0, R4, 0xfe, !PT ;  /* 0x0000000003007212 */ /* 0x000fce00078efe04 */
.L_x_22984:
[----:B------:R-:W-:Y:S05]  /*0c90*/  BSYNC B0 ;  /* 0x0000000000007941 */ /* 0x000fea0003800000 */
.L_x_22983:
[----:B------:R-:W-:-:S04]  /*0ca0*/  F2FP.F16.F32.PACK_AB R0, RZ, R0 ;  /* 0x00000000ff00723e */ /* 0x000fc800000000ff */
[----:B------:R-:W-:Y:S01]  /*0cb0*/  PRMT R22, R0, 0x7610, R22 ;  /* 0x0000761000167816 */ /* 0x000fe20000000016 */
[----:B------:R-:W-:Y:S06]  /*0cc0*/  BRA `(.L_x_22968) ;  /* 0x0000000400287947 */ /* 0x000fec0003800000 */
.L_x_22981:
        /* <DEDUP_REMOVED lines=21> */
.L_x_22990:
[----:B------:R-:W-:Y:S05]  /*0e20*/  BSYNC B1 ;  /* 0x0000000000017941 */ /* 0x000fea0003800000 */
.L_x_22989:
[----:B------:R-:W-:Y:S01]  /*0e30*/  LEA R3, R0, 0x37800000, 0x17 ;  /* 0x3780000000037811 */ /* 0x000fe200078eb8ff */
[----:B------:R-:W-:-:S05]  /*0e40*/  IMAD.SHL.U32 R0, R2, 0x200000, RZ ;  /* 0x0020000002007824 */ /* 0x000fca00078e00ff */
[----:B------:R-:W-:-:S07]  /*0e50*/  LOP3.LUT R0, R3, R0, R4, 0xfe, !PT ;  /* 0x0000000003007212 */ /* 0x000fce00078efe04 */
.L_x_22988:
[----:B------:R-:W-:Y:S05]  /*0e60*/  BSYNC B0 ;  /* 0x0000000000007941 */ /* 0x000fea0003800000 */
.L_x_22987:
[----:B------:R-:W-:-:S04]  /*0e70*/  F2FP.F16.F32.PACK_AB R0, RZ, R0 ;  /* 0x00000000ff00723e */ /* 0x000fc800000000ff */
[----:B------:R-:W-:Y:S01]  /*0e80*/  PRMT R22, R0, 0x7610, R22 ;  /* 0x0000761000167816 */ /* 0x000fe20000000016 */
[----:B------:R-:W-:Y:S06]  /*0e90*/  BRA `(.L_x_22968) ;  /* 0x0000000000b47947 */ /* 0x000fec0003800000 */
.L_x_22980:
        /* <DEDUP_REMOVED lines=14> */
.L_x_22994:
[----:B------:R-:W-:Y:S05]  /*0f80*/  BSYNC B0 ;  /* 0x0000000000007941 */ /* 0x000fea0003800000 */
.L_x_22993:
[----:B------:R-:W-:-:S04]  /*0f90*/  F2FP.F16.F32.PACK_AB R0, RZ, R0 ;  /* 0x00000000ff00723e */ /* 0x000fc800000000ff */
[----:B------:R-:W-:Y:S01]  /*0fa0*/  PRMT R22, R0, 0x7610, R22 ;  /* 0x0000761000167816 */ /* 0x000fe20000000016 */
[----:B------:R-:W-:Y:S06]  /*0fb0*/  BRA `(.L_x_22968) ;  /* 0x00000000006c7947 */ /* 0x000fec0003800000 */
.L_x_22967:
        /* <DEDUP_REMOVED lines=16> */
.L_x_22995:
[----:B------:R-:W-:Y:S01]  /*10c0*/  PRMT R22, RZ, 0x7610, R22 ;  /* 0x00007610ff167816 */ /* 0x000fe20000000016 */
[----:B------:R-:W-:Y:S06]  /*10d0*/  BRA `(.L_x_22968) ;  /* 0x0000000000247947 */ /* 0x000fec0003800000 */
.L_x_22992:
[----:B------:R-:W2:Y:S02]  /*10e0*/  LDG.E.64 R2, desc[UR36][R2.64] ;  /* 0x0000002402027981 */ /* 0x000ea4000c1e1b00 */
[----:B--2---:R-:W0:Y:S02]  /*10f0*/  I2F.U64 R0, R2 ;  /* 0x0000000200007312 */ /* 0x004e240000301000 */
[----:B0-----:R-:W-:-:S04]  /*1100*/  F2FP.F16.F32.PACK_AB R0, RZ, R0 ;  /* 0x00000000ff00723e */ /* 0x001fc800000000ff */
[----:B------:R-:W-:Y:S01]  /*1110*/  PRMT R22, R0, 0x7610, R22 ;  /* 0x0000761000167816 */ /* 0x000fe20000000016 */
[----:B------:R-:W-:Y:S06]  /*1120*/  BRA `(.L_x_22968) ;  /* 0x0000000000107947 */ /* 0x000fec0003800000 */
.L_x_22991:
[----:B------:R-:W2:Y:S02]  /*1130*/  LDG.E R2, desc[UR36][R2.64] ;  /* 0x0000002402027981 */ /* 0x000ea4000c1e1900 */
[----:B--2---:R-:W-:-:S04]  /*1140*/  I2FP.F32.U32 R0, R2 ;  /* 0x0000000200007245 */ /* 0x004fc80000201000 */
[----:B------:R-:W-:-:S04]  /*1150*/  F2FP.F16.F32.PACK_AB R0, RZ, R0 ;  /* 0x00000000ff00723e */ /* 0x000fc800000000ff */
[----:B------:R-:W-:-:S07]  /*1160*/  PRMT R22, R0, 0x7610, R22 ;  /* 0x0000761000167816 */ /* 0x000fce0000000016 */
.L_x_22968:
[----:B------:R-:W2:Y:S02]  /*1170*/  S2R R19, SR_TID.X ;  /* 0x0000000000137919 */ /* 0x000ea40000002100 */
[----:B--2---:R-:W-:-:S07]  /*1180*/  VIADD R19, R19, 0x80 ;  /* 0x0000008013137836 */ /* 0x004fce0000000000 */
.L_x_22962:
[----:B------:R-:W-:Y:S05]  /*1190*/  BSYNC B6 ;  /* 0x0000000000067941 */ /* 0x000fea0003800000 */
.L_x_22961:
        /* <DEDUP_REMOVED lines=26> */
.L_x_23001:
[----:B------:R-:W2:Y:S02]  /*1340*/  LDG.E.U8 R2, desc[UR36][R2.64] ;  /* 0x0000002402027981 */ /* 0x000ea4000c1e1100 */
[----:B--2---:R-:W-:-:S04]  /*1350*/  I2FP.F32.U32 R0, R2 ;  /* 0x0000000200007245 */ /* 0x004fc80000201000 */
[----:B------:R-:W-:-:S04]  /*1360*/  F2FP.F16.F32.PACK_AB R0, RZ, R0 ;  /* 0x00000000ff00723e */ /* 0x000fc800000000ff */
[----:B------:R-:W-:Y:S01]  /*1370*/  PRMT R23, R0, 0x7610, R23 ;  /* 0x0000761000177816 */ /* 0x000fe20000000017 */
[----:B------:R-:W-:Y:S06]  /*1380*/  BRA `(.L_x_23003) ;  /* 0x0000000c00bc7947 */ /* 0x000fec0003800000 */
.L_x_23000:
        /* <DEDUP_REMOVED lines=11> */
.L_x_23005:
[----:B------:R-:W2:Y:S02]  /*1440*/  LDG.E R2, desc[UR36][R2.64] ;  /* 0x0000002402027981 */ /* 0x000ea4000c1e1900 */
[----:B--2---:R-:W-:-:S04]  /*1450*/  I2FP.F32.S32 R0, R2 ;  /* 0x0000000200007245 */ /* 0x004fc80000201400 */
[----:B------:R-:W-:-:S04]  /*1460*/  F2FP.F16.F32.PACK_AB R0, RZ, R0 ;  /* 0x00000000ff00723e */ /* 0x000fc800000000ff */
[----:B------:R-:W-:Y:S01]  /*1470*/  PRMT R23, R0, 0x7610, R23 ;  /* 0x0000761000177816 */ /* 0x000fe20000000017 */
[----:B------:R-:W-:Y:S06]  /*1480*/  BRA `(.L_x_23003) ;  /* 0x0000000c007c7947 */ /* 0x000fec0003800000 */
.L_x_23004:
[----:B------:R-:W2:Y:S02]  /*1490*/  LDG.E.U16 R2, desc[UR36][R2.64] ;  /* 0x0000002402027981 */ /* 0x000ea4000c1e1500 */
[----:B--2---:R-:W0:Y:S02]  /*14a0*/  I2F.S16 R0, R2 ;  /* 0x0000000200007306 */ /* 0x004e240000101400 */
[----:B0-----:R-:W-:-:S04]  /*14b0*/  F2FP.F16.F32.PACK_AB R0, RZ, R0 ;  /* 0x00000000ff00723e */ /* 0x001fc800000000ff */
[----:B------:R-:W-:Y:S01]  /*14c0*/  PRMT R23, R0, 0x7610, R23 ;  /* 0x0000761000177816 */ /* 0x000fe20000000017 */
[----:B------:R-:W-:Y:S06]  /*14d0*/  BRA `(.L_x_23003) ;  /* 0x0000000c00687947 */ /* 0x000fec0003800000 */
.L_x_22999:
        /* <DEDUP_REMOVED lines=9> */
.L_x_23007:
[----:B------:R0:W5:Y:S01]  /*1570*/  LDG.E.U16 R23, desc[UR36][R2.64] ;  /* 0x0000002402177981 */ /* 0x000162000c1e1500 */
[----:B------:R-:W-:Y:S05]  /*1580*/  BRA `(.L_x_23003) ;  /* 0x0000000c003c7947 */ /* 0x000fea0003800000 */
.L_x_23006:
        /* <DEDUP_REMOVED lines=9> */
.L_x_23009:
[----:B------:R1:W5:Y:S01]  /*1620*/  LDG.E.U16 R23, desc[UR36][R2.64] ;  /* 0x0000002402177981 */ /* 0x000362000c1e1500 */
[----:B------:R-:W-:Y:S05]  /*1630*/  BRA `(.L_x_23003) ;  /* 0x0000000c00107947 */ /* 0x000fea0003800000 */
.L_x_23008:
        /* <DEDUP_REMOVED lines=9> */
.L_x_22998:
        /* <DEDUP_REMOVED lines=14> */
.L_x_23012:
        /* <DEDUP_REMOVED lines=9> */
.L_x_23011:
        /* <DEDUP_REMOVED lines=28> */
.L_x_23014:
        /* <DEDUP_REMOVED lines=15> */
.L_x_23013:
[----:B------:R-:W2:Y:S02]  /*1af0*/  LDG.E.U16 R0, desc[UR36][R2.64] ;  /* 0x0000002402007981 */ /* 0x000ea4000c1e1500 */
[----:B--2---:R-:W-:-:S05]  /*1b00*/  IMAD.U32 R0, R0, 0x10000, RZ ;  /* 0x0001000000007824 */ /* 0x004fca00078e00ff */
[----:B------:R-:W-:-:S04]  /*1b10*/  F2FP.F16.F32.PACK_AB R0, RZ, R0 ;  /* 0x00000000ff00723e */ /* 0x000fc800000000ff */
[----:B------:R-:W-:Y:S01]  /*1b20*/  PRMT R23, R0, 0x7610, R23 ;  /* 0x0000761000177816 */ /* 0x000fe20000000017 */
[----:B------:R-:W-:Y:S06]  /*1b30*/  BRA `(.L_x_23003) ;  /* 0x0000000400d07947 */ /* 0x000fec0003800000 */
.L_x_23010:
        /* <DEDUP_REMOVED lines=13> */
.L_x_23017:
        /* <DEDUP_REMOVED lines=21> */
.L_x_23021:
[----:B------:R-:W-:Y:S05]  /*1d60*/  BSYNC B1 ;  /* 0x0000000000017941 */ /* 0x000fea0003800000 */
.L_x_23020:
[----:B------:R-:W-:Y:S01]  /*1d70*/  LEA R3, R0, 0x3b800000, 0x17 ;  /* 0x3b80000000037811 */ /* 0x000fe200078eb8ff */
[----:B------:R-:W-:-:S05]  /*1d80*/  IMAD.SHL.U32 R0, R2, 0x100000, RZ ;  /* 0x0010000002007824 */ /* 0x000fca00078e00ff */
[----:B------:R-:W-:-:S07]  /*1d90*/  LOP3.LUT R0, R3, R0, R4, 0xfe, !PT ;  /* 0x0000000003007212 */ /* 0x000fce00078efe04 */
.L_x_23019:
[----:B------:R-:W-:Y:S05]  /*1da0*/  BSYNC B0 ;  /* 0x0000000000007941 */ /* 0x000fea0003800000 */
.L_x_23018:
[----:B------:R-:W-:-:S04]  /*1db0*/  F2FP.F16.F32.PACK_AB R0, RZ, R0 ;  /* 0x00000000ff00723e */ /* 0x000fc800000000ff */
[----:B------:R-:W-:Y:S01]  /*1dc0*/  PRMT R23, R0, 0x7610, R23 ;  /* 0x0000761000177816 */ /* 0x000fe20000000017 */
[----:B------:R-:W-:Y:S06]  /*1dd0*/  BRA `(.L_x_23003) ;  /* 0x0000000400287947 */ /* 0x000fec0003800000 */
.L_x_23016:
        /* <DEDUP_REMOVED lines=21> */
.L_x_23025:
[----:B------:R-:W-:Y:S05]  /*1f30*/  BSYNC B1 ;  /* 0x0000000000017941 */ /* 0x000fea0003800000 */
.L_x_23024:
[----:B------:R-:W-:Y:S01]  /*1f40*/  LEA R3, R0, 0x37800000, 0x17 ;  /* 0x3780000000037811 */ /* 0x000fe200078eb8ff */
[----:B------:R-:W-:-:S05]  /*1f50*/  IMAD.SHL.U32 R0, R2, 0x200000, RZ ;  /* 0x0020000002007824 */ /* 0x000fca00078e00ff */
[----:B------:R-:W-:-:S07]  /*1f60*/  LOP3.LUT R0, R3, R0, R4, 0xfe, !PT ;  /* 0x0000000003007212 */ /* 0x000fce00078efe04 */
.L_x_23023:
[----:B------:R-:W-:Y:S05]  /*1f70*/  BSYNC B0 ;  /* 0x0000000000007941 */ /* 0x000fea0003800000 */
.L_x_23022:
[----:B------:R-:W-:-:S04]  /*1f80*/  F2FP.F16.F32.PACK_AB R0, RZ, R0 ;  /* 0x00000000ff00723e */ /* 0x000fc800000000ff */
[----:B------:R-:W-:Y:S01]  /*1f90*/  PRMT R23, R0, 0x7610, R23 ;  /* 0x0000761000177816 */ /* 0x000fe20000000017 */
[----:B------:R-:W-:Y:S06]  /*1fa0*/  BRA `(.L_x_23003) ;  /* 0x0000000000b47947 */ /* 0x000fec0003800000 */
.L_x_23015:
        /* <DEDUP_REMOVED lines=14> */
.L_x_23029:
[----:B------:R-:W-:Y:S05]  /*2090*/  BSYNC B0 ;  /* 0x0000000000007941 */ /* 0x000fea0003800000 */
.L_x_23028:
[----:B------:R-:W-:-:S04]  /*20a0*/  F2FP.F16.F32.PACK_AB R0, RZ, R0 ;  /* 0x00000000ff00723e */ /* 0x000fc800000000ff */
[----:B------:R-:W-:Y:S01]  /*20b0*/  PRMT R23, R0, 0x7610, R23 ;  /* 0x0000761000177816 */ /* 0x000fe20000000017 */
[----:B------:R-:W-:Y:S06]  /*20c0*/  BRA `(.L_x_23003) ;  /* 0x00000000006c7947 */ /* 0x000fec0003800000 */
.L_x_23002:
        /* <DEDUP_REMOVED lines=16> */
.L_x_23030:
[----:B------:R-:W-:Y:S01]  /*21d0*/  PRMT R23, RZ, 0x7610, R23 ;  /* 0x00007610ff177816 */ /* 0x000fe20000000017 */
[----:B------:R-:W-:Y:S06]  /*21e0*/  BRA `(.L_x_23003) ;  /* 0x0000000000247947 */ /* 0x000fec0003800000 */
.L_x_23027:
[----:B------:R-:W2:Y:S02]  /*21f0*/  LDG.E.64 R2, desc[UR36][R2.64] ;  /* 0x0000002402027981 */ /* 0x000ea4000c1e1b00 */
[----:B--2---:R-:W0:Y:S02]  /*2200*/  I2F.U64 R0, R2 ;  /* 0x0000000200007312 */ /* 0x004e240000301000 */
[----:B0-----:R-:W-:-:S04]  /*2210*/  F2FP.F16.F32.PACK_AB R0, RZ, R0 ;  /* 0x00000000ff00723e */ /* 0x001fc800000000ff */
[----:B------:R-:W-:Y:S01]  /*2220*/  PRMT R23, R0, 0x7610, R23 ;  /* 0x0000761000177816 */ /* 0x000fe20000000017 */
[----:B------:R-:W-:Y:S06]  /*2230*/  BRA `(.L_x_23003) ;  /* 0x0000000000107947 */ /* 0x000fec0003800000 */
.L_x_23026:
[----:B------:R-:W2:Y:S02]  /*2240*/  LDG.E R2, desc[UR36][R2.64] ;  /* 0x0000002402027981 */ /* 0x000ea4000c1e1900 */
[----:B--2---:R-:W-:-:S04]  /*2250*/  I2FP.F32.U32 R0, R2 ;  /* 0x0000000200007245 */ /* 0x004fc80000201000 */
[----:B------:R-:W-:-:S04]  /*2260*/  F2FP.F16.F32.PACK_AB R0, RZ, R0 ;  /* 0x00000000ff00723e */ /* 0x000fc800000000ff */
[----:B------:R-:W-:-:S07]  /*2270*/  PRMT R23, R0, 0x7610, R23 ;  /* 0x0000761000177816 */ /* 0x000fce0000000017 */
.L_x_23003:
[----:B------:R-:W-:-:S07]  /*2280*/  VIADD R19, R19, 0x80 ;  /* 0x0000008013137836 */ /* 0x000fce0000000000 */
.L_x_22997:
[----:B------:R-:W-:Y:S05]  /*2290*/  BSYNC B6 ;  /* 0x0000000000067941 */ /* 0x000fea0003800000 */
.L_x_22996:
        /* <DEDUP_REMOVED lines=28> */
.L_x_23036:
[----:B------:R-:W2:Y:S02]  /*2460*/  LDG.E.U8 R2, desc[UR36][R2.64] ;  /* 0x0000002402027981 */ /* 0x000ea4000c1e1100 */
[----:B--2---:R-:W-:-:S04]  /*2470*/  I2FP.F32.U32 R0, R2 ;  /* 0x0000000200007245 */ /* 0x004fc80000201000 */
[----:B------:R-:W-:-:S04]  /*2480*/  F2FP.F16.F32.PACK_AB R0, RZ, R0 ;  /* 0x00000000ff00723e */ /* 0x000fc800000000ff */
[----:B------:R-:W-:Y:S01]  /*2490*/  PRMT R25, R0, 0x7610, R25 ;  /* 0x0000761000197816 */ /* 0x000fe20000000019 */
[----:B------:R-:W-:Y:S06]  /*24a0*/  BRA `(.L_x_23038) ;  /* 0x0000000c00bc7947 */ /* 0x000fec0003800000 */
.L_x_23035:
        /* <DEDUP_REMOVED lines=11> */
.L_x_23040:
[----:B------:R-:W2:Y:S02]  /*2560*/  LDG.E R2, desc[UR36][R2.64] ;  /* 0x0000002402027981 */ /* 0x000ea4000c1e1900 */
[----:B--2---:R-:W-:-:S04]  /*2570*/  I2FP.F32.S32 R0, R2 ;  /* 0x0000000200007245 */ /* 0x004fc80000201400 */
[----:B------:R-:W-:-:S04]  /*2580*/  F2FP.F16.F32.PACK_AB R0, RZ, R0 ;  /* 0x00000000ff00723e */ /* 0x000fc800000000ff */
[----:B------:R-:W-:Y:S01]  /*2590*/  PRMT R25, R0, 0x7610, R25 ;  /* 0x0000761000197816 */ /* 0x000fe20000000019 */
[----:B------:R-:W-:Y:S06]  /*25a0*/  BRA `(.L_x_23038) ;  /* 0x0000000c007c7947 */ /* 0x000fec0003800000 */
.L_x_23039:
[----:B------:R-:W2:Y:S02]  /*25b0*/  LDG.E.U16 R2, desc[UR36][R2.64] ;  /* 0x0000002402027981 */ /* 0x000ea4000c1e1500 */
[----:B--2---:R-:W0:Y:S02]  /*25c0*/  I2F.S16 R0, R2 ;  /* 0x0000000200007306 */ /* 0x004e240000101400 */
[----:B0-----:R-:W-:-:S04]  /*25d0*/  F2FP.F16.F32.PACK_AB R0, RZ, R0 ;  /* 0x00000000ff00723e */ /* 0x001fc800000000ff */
[----:B------:R-:W-:Y:S01]  /*25e0*/  PRMT R25, R0, 0x7610, R25 ;  /* 0x0000761000197816 */ /* 0x000fe20000000019 */
[----:B------:R-:W-:Y:S06]  /*25f0*/  BRA `(.L_x_23038) ;  /* 0x0000000c00687947 */ /* 0x000fec0003800000 */
.L_x_23034:
        /* <DEDUP_REMOVED lines=9> */
.L_x_23042:
[----:B------:R0:W5:Y:S01]  /*2690*/  LDG.E.U16 R25, desc[UR36][R2.64] ;  /* 0x0000002402197981 */ /* 0x000162000c1e1500 */
[----:B------:R-:W-:Y:S05]  /*26a0*/  BRA `(.L_x_23038) ;  /* 0x0000000c003c7947 */ /* 0x000fea0003800000 */
.L_x_23041:
        /* <DEDUP_REMOVED lines=9> */
.L_x_23044:
[----:B------:R1:W5:Y:S01]  /*2740*/  LDG.E.U16 R25, desc[UR36][R2.64] ;  /* 0x0000002402197981 */ /* 0x000362000c1e1500 */
[----:B------:R-:W-:Y:S05]  /*2750*/  BRA `(.L_x_23038) ;  /* 0x0000000c00107947 */ /* 0x000fea0003800000 */
.L_x_23043:
        /* <DEDUP_REMOVED lines=9> */
.L_x_23033:
        /* <DEDUP_REMOVED lines=14> */
.L_x_23047:
        /* <DEDUP_REMOVED lines=9> */
.L_x_23046:
        /* <DEDUP_REMOVED lines=28> */
.L_x_23049:
        /* <DEDUP_REMOVED lines=15> */
.L_x_23048:
[----:B------:R-:W2:Y:S02]  /*2c10*/  LDG.E.U16 R0, desc[UR36][R2.64] ;  /* 0x0000002402007981 */ /* 0x000ea4000c1e1500 */
[----:B--2---:R-:W-:-:S05]  /*2c20*/  IMAD.U32 R0, R0, 0x10000, RZ ;  /* 0x0001000000007824 */ /* 0x004fca00078e00ff */
[----:B------:R-:W-:-:S04]  /*2c30*/  F2FP.F16.F32.PACK_AB R0, RZ, R0 ;  /* 0x00000000ff00723e */ /* 0x000fc800000000ff */
[----:B------:R-:W-:Y:S01]  /*2c40*/  PRMT R25, R0, 0x7610, R25 ;  /* 0x0000761000197816 */ /* 0x000fe20000000019 */
[----:B------:R-:W-:Y:S06]  /*2c50*/  BRA `(.L_x_23038) ;  /* 0x0000000400d07947 */ /* 0x000fec0003800000 */
.L_x_23045:
        /* <DEDUP_REMOVED lines=13> */
.L_x_23052:
        /* <DEDUP_REMOVED lines=21> */
.L_x_23056:
[----:B------:R-:W-:Y:S05]  /*2e80*/  BSYNC B1 ;  /* 0x0000000000017941 */ /* 0x000fea0003800000 */
.L_x_23055:
[----:B------:R-:W-:Y:S01]  /*2e90*/  LEA R3, R0, 0x3b800000, 0x17 ;  /* 0x3b80000000037811 */ /* 0x000fe200078eb8ff */
[----:B------:R-:W-:-:S05]  /*2ea0*/  IMAD.SHL.U32 R0, R2, 0x100000, RZ ;  /* 0x0010000002007824 */ /* 0x000fca00078e00ff */
[----:B------:R-:W-:-:S07]  /*2eb0*/  LOP3.LUT R0, R3, R0, R4, 0xfe, !PT ;  /* 0x0000000003007212 */ /* 0x000fce00078efe04 */
.L_x_23054:
[----:B------:R-:W-:Y:S05]  /*2ec0*/  BSYNC B0 ;  /* 0x0000000000007941 */ /* 0x000fea0003800000 */
.L_x_23053:
[----:B------:R-:W-:-:S04]  /*2ed0*/  F2FP.F16.F32.PACK_AB R0, RZ, R0 ;  /* 0x00000000ff00723e */ /* 0x000fc800000000ff */
[----:B------:R-:W-:Y:S01]  /*2ee0*/  PRMT R25, R0, 0x7610, R25 ;  /* 0x0000761000197816 */ /* 0x000fe20000000019 */
[----:B------:R-:W-:Y:S06]  /*2ef0*/  BRA `(.L_x_23038) ;  /* 0x0000000400287947 */ /* 0x000fec0003800000 */
.L_x_23051:
        /* <DEDUP_REMOVED lines=21> */
.L_x_23060:
[----:B------:R-:W-:Y:S05]  /*3050*/  BSYNC B1 ;  /* 0x0000000000017941 */ /* 0x000fea0003800000 */
.L_x_23059:
[----:B------:R-:W-:Y:S01]  /*3060*/  LEA R3, R0, 0x37800000, 0x17 ;  /* 0x3780000000037811 */ /* 0x000fe200078eb8ff */
[----:B------:R-:W-:-:S05]  /*3070*/  IMAD.SHL.U32 R0, R2, 0x200000, RZ ;  /* 0x0020000002007824 */ /* 0x000fca00078e00ff */
[----:B------:R-:W-:-:S07]  /*3080*/  LOP3.LUT R0, R3, R0, R4, 0xfe, !PT ;  /* 0x0000000003007212 */ /* 0x000fce00078efe04 */
.L_x_23058:
[----:B------:R-:W-:Y:S05]  /*3090*/  BSYNC B0 ;  /* 0x0000000000007941 */ /* 0x000fea0003800000 */
.L_x_23057:
[----:B------:R-:W-:-:S04]  /*30a0*/  F2FP.F16.F32.PACK_AB R0, RZ, R0 ;  /* 0x00000000ff00723e */ /* 0x000fc800000000ff */
[----:B------:R-:W-:Y:S01]  /*30b0*/  PRMT R25, R0, 0x7610, R25 ;  /* 0x0000761000197816 */ /* 0x000fe20000000019 */
[----:B------:R-:W-:Y:S06]  /*30c0*/  BRA `(.L_x_23038) ;  /* 0x0000000000b47947 */ /* 0x000fec0003800000 */
.L_x_23050:
        /* <DEDUP_REMOVED lines=14> */
.L_x_23064:
[----:B------:R-:W-:Y:S05]  /*31b0*/  BSYNC B0 ;  /* 0x0000000000007941 */ /* 0x000fea0003800000 */
.L_x_23063:
[----:B------:R-:W-:-:S04]  /*31c0*/  F2FP.F16.F32.PACK_AB R0, RZ, R0 ;  /* 0x00000000ff00723e */ /* 0x000fc800000000ff */
[----:B------:R-:W-:Y:S01]  /*31d0*/  PRMT R25, R0, 0x7610, R25 ;  /* 0x0000761000197816 */ /* 0x000fe20000000019 */
[----:B------:R-:W-:Y:S06]  /*31e0*/  BRA `(.L_x_23038) ;  /* 0x00000000006c7947 */ /* 0x000fec0003800000 */
.L_x_23037:
        /* <DEDUP_REMOVED lines=16> */
.L_x_23065:
[----:B------:R-:W-:Y:S01]  /*32f0*/  PRMT R25, RZ, 0x7610, R25 ;  /* 0x00007610ff197816 */ /* 0x000fe20000000019 */
[----:B------:R-:W-:Y:S06]  /*3300*/  BRA `(.L_x_23038) ;  /* 0x0000000000247947 */ /* 0x000fec0003800000 */
.L_x_23062:
[----:B------:R-:W2:Y:S02]  /*3310*/  LDG.E.64 R2, desc[UR36][R2.64] ;  /* 0x0000002402027981 */ /* 0x000ea4000c1e1b00 */
[----:B--2---:R-:W0:Y:S02]  /*3320*/  I2F.U64 R0, R2 ;  /* 0x0000000200007312 */ /* 0x004e240000301000 */
[----:B0-----:R-:W-:-:S04]  /*3330*/  F2FP.F16.F32.PACK_AB R0, RZ, R0 ;  /* 0x00000000ff00723e */ /* 0x001fc800000000ff */
[----:B------:R-:W-:Y:S01]  /*3340*/  PRMT R25, R0, 0x7610, R25 ;  /* 0x0000761000197816 */ /* 0x000fe20000000019 */
[----:B------:R-:W-:Y:S06]  /*3350*/  BRA `(.L_x_23038) ;  /* 0x0000000000107947 */ /* 0x000fec0003800000 */
.L_x_23061:
[----:B------:R-:W2:Y:S02]  /*3360*/  LDG.E R2, desc[UR36][R2.64] ;  /* 0x0000002402027981 */ /* 0x000ea4000c1e1900 */
[----:B--2---:R-:W-:-:S04]  /*3370*/  I2FP.F32.U32 R0, R2 ;  /* 0x0000000200007245 */ /* 0x004fc80000201000 */
[----:B------:R-:W-:-:S04]  /*3380*/  F2FP.F16.F32.PACK_AB R0, RZ, R0 ;  /* 0x00000000ff00723e */ /* 0x000fc800000000ff */
[----:B------:R-:W-:-:S07]  /*3390*/  PRMT R25, R0, 0x7610, R25 ;  /* 0x0000761000197816 */ /* 0x000fce0000000019 */
.L_x_23038:
[----:B------:R-:W-:-:S07]  /*33a0*/  VIADD R19, R19, 0x80 ;  /* 0x0000008013137836 */ /* 0x000fce0000000000 */
.L_x_23032:
[----:B------:R-:W-:Y:S05]  /*33b0*/  BSYNC B6 ;  /* 0x0000000000067941 */ /* 0x000fea0003800000 */
.L_x_23031:
        /* <DEDUP_REMOVED lines=25> */
.L_x_23071:
[----:B------:R-:W2:Y:S02]  /*3550*/  LDG.E.U8 R2, desc[UR36][R2.64] ;  /* 0x0000002402027981 */ /* 0x000ea4000c1e1100 */
[----:B--2---:R-:W-:-:S04]  /*3560*/  I2FP.F32.U32 R0, R2 ;  /* 0x0000000200007245 */ /* 0x004fc80000201000 */
[----:B------:R-:W-:-:S04]  /*3570*/  F2FP.F16.F32.PACK_AB R0, RZ, R0 ;  /* 0x00000000ff00723e */ /* 0x000fc800000000ff */
[----:B------:R-:W-:Y:S01]  /*3580*/  PRMT R24, R0, 0x7610, R24 ;  /* 0x0000761000187816 */ /* 0x000fe20000000018 */
[----:B------:R-:W-:Y:S06]  /*3590*/  BRA `(.L_x_23067) ;  /* 0x0000000c00bc7947 */ /* 0x000fec0003800000 */
.L_x_23070:
        /* <DEDUP_REMOVED lines=11> */
.L_x_23074:
[----:B------:R-:W2:Y:S02]  /*3650*/  LDG.E R2, desc[UR36][R2.64] ;  /* 0x0000002402027981 */ /* 0x000ea4000c1e1900 */
[----:B--2---:R-:W-:-:S04]  /*3660*/  I2FP.F32.S32 R0, R2 ;  /* 0x0000000200007245 */ /* 0x004fc80000201400 */
[----:B------:R-:W-:-:S04]  /*3670*/  F2FP.F16.F32.PACK_AB R0, RZ, R0 ;  /* 0x00000000ff00723e */ /* 0x000fc800000000ff */
[----:B------:R-:W-:Y:S01]  /*3680*/  PRMT R24, R0, 0x7610, R24 ;  /* 0x0000761000187816 */ /* 0x000fe20000000018 */
[----:B------:R-:W-:Y:S06]  /*3690*/  BRA `(.L_x_23067) ;  /* 0x0000000c007c7947 */ /* 0x000fec0003800000 */
.L_x_23073:
[----:B------:R-:W2:Y:S02]  /*36a0*/  LDG.E.U16 R2, desc[UR36][R2.64] ;  /* 0x0000002402027981 */ /* 0x000ea4000c1e1500 */
[----:B--2---:R-:W0:Y:S02]  /*36b0*/  I2F.S16 R0, R2 ;  /* 0x0000000200007306 */ /* 0x004e240000101400 */
[----:B0-----:R-:W-:-:S04]  /*36c0*/  F2FP.F16.F32.PACK_AB R0, RZ, R0 ;  /* 0x00000000ff00723e */ /* 0x001fc800000000ff */
[----:B------:R-:W-:Y:S01]  /*36d0*/  PRMT R24, R0, 0x7610, R24 ;  /* 0x0000761000187816 */ /* 0x000fe20000000018 */
[----:B------:R-:W-:Y:S06]  /*36e0*/  BRA `(.L_x_23067) ;  /* 0x0000000c00687947 */ /* 0x000fec0003800000 */
.L_x_23069:
        /* <DEDUP_REMOVED lines=9> */
.L_x_23076:
[----:B------:R2:W5:Y:S01]  /*3780*/  LDG.E.U16 R24, desc[UR36][R2.64] ;  /* 0x0000002402187981 */ /* 0x000562000c1e1500 */
[----:B------:R-:W-:Y:S05]  /*3790*/  BRA `(.L_x_23067) ;  /* 0x0000000c003c7947 */ /* 0x000fea0003800000 */
.L_x_23075:
        /* <DEDUP_REMOVED lines=9> */
.L_x_23078:
[----:B------:R3:W5:Y:S01]  /*3830*/  LDG.E.U16 R24, desc[UR36][R2.64] ;  /* 0x0000002402187981 */ /* 0x000762000c1e1500 */
[----:B------:R-:W-:Y:S05]  /*3840*/  BRA `(.L_x_23067) ;  /* 0x0000000c00107947 */ /* 0x000fea0003800000 */
.L_x_23077:
        /* <DEDUP_REMOVED lines=9> */
.L_x_23068:
        /* <DEDUP_REMOVED lines=14> */
.L_x_23081:
        /* <DEDUP_REMOVED lines=9> */
.L_x_23080:
        /* <DEDUP_REMOVED lines=28> */
.L_x_23083:
        /* <DEDUP_REMOVED lines=15> */
.L_x_23082:
[----:B------:R-:W2:Y:S02]  /*3d00*/  LDG.E.U16 R0, desc[UR36][R2.64] ;  /* 0x0000002402007981 */ /* 0x000ea4000c1e1500 */
[----:B--2---:R-:W-:-:S05]  /*3d10*/  IMAD.U32 R0, R0, 0x10000, RZ ;  /* 0x0001000000007824 */ /* 0x004fca00078e00ff */
[----:B------:R-:W-:-:S04]  /*3d20*/  F2FP.F16.F32.PACK_AB R0, RZ, R0 ;  /* 0x00000000ff00723e */ /* 0x000fc800000000ff */
[----:B------:R-:W-:Y:S01]  /*3d30*/  PRMT R24, R0, 0x7610, R24 ;  /* 0x0000761000187816 */ /* 0x000fe20000000018 */
[----:B------:R-:W-:Y:S06]  /*3d40*/  BRA `(.L_x_23067) ;  /* 0x0000000400d07947 */ /* 0x000fec0003800000 */
.L_x_23079:
        /* <DEDUP_REMOVED lines=13> */
.L_x_23086:
        /* <DEDUP_REMOVED lines=21> */
.L_x_23090:
[----:B------:R-:W-:Y:S05]  /*3f70*/  BSYNC B1 ;  /* 0x0000000000017941 */ /* 0x000fea0003800000 */
.L_x_23089:
[----:B------:R-:W-:Y:S01]  /*3f80*/  LEA R3, R0, 0x3b800000, 0x17 ;  /* 0x3b80000000037811 */ /* 0x000fe200078eb8ff */
[----:B------:R-:W-:-:S05]  /*3f90*/  IMAD.SHL.U32 R0, R2, 0x100000, RZ ;  /* 0x0010000002007824 */ /* 0x000fca00078e00ff */
[----:B------:R-:W-:-:S07]  /*3fa0*/  LOP3.LUT R0, R3, R0, R4, 0xfe, !PT ;  /* 0x0000000003007212 */ /* 0x000fce00078efe04 */
.L_x_23088:
[----:B------:R-:W-:Y:S05]  /*3fb0*/  BSYNC B0 ;  /* 0x0000000000007941 */ /* 0x000fea0003800000 */
.L_x_23087:
[----:B------:R-:W-:-:S04]  /*3fc0*/  F2FP.F16.F32.PACK_AB R0, RZ, R0 ;  /* 0x00000000ff00723e */ /* 0x000fc800000000ff */
[----:B------:R-:W-:Y:S01]  /*3fd0*/  PRMT R24, R0, 0x7610, R24 ;  /* 0x0000761000187816 */ /* 0x000fe20000000018 */
[----:B------:R-:W-:Y:S06]  /*3fe0*/  BRA `(.L_x_23067) ;  /* 0x0000000400287947 */ /* 0x000fec0003800000 */
.L_x_23085:
        /* <DEDUP_REMOVED lines=21> */
.L_x_23094:
[----:B------:R-:W-:Y:S05]  /*4140*/  BSYNC B1 ;  /* 0x0000000000017941 */ /* 0x000fea0003800000 */
.L_x_23093:
[----:B------:R-:W-:Y:S01]  /*4150*/  LEA R3, R0, 0x37800000, 0x17 ;  /* 0x3780000000037811 */ /* 0x000fe200078eb8ff */
[----:B------:R-:W-:-:S05]  /*4160*/  IMAD.SHL.U32 R0, R2, 0x200000, RZ ;  /* 0x0020000002007824 */ /* 0x000fca00078e00ff */
[----:B------:R-:W-:-:S07]  /*4170*/  LOP3.LUT R0, R3, R0, R4, 0xfe, !PT ;  /* 0x0000000003007212 */ /* 0x000fce00078efe04 */
.L_x_23092:
[----:B------:R-:W-:Y:S05]  /*4180*/  BSYNC B0 ;  /* 0x0000000000007941 */ /* 0x000fea0003800000 */
.L_x_23091:
[----:B------:R-:W-:-:S04]  /*4190*/  F2FP.F16.F32.PACK_AB R0, RZ, R0 ;  /* 0x00000000ff00723e */ /* 0x000fc800000000ff */
[----:B------:R-:W-:Y:S01]  /*41a0*/  PRMT R24, R0, 0x7610, R24 ;  /* 0x0000761000187816 */ /* 0x000fe20000000018 */
[----:B------:R-:W-:Y:S06]  /*41b0*/  BRA `(.L_x_23067) ;  /* 0x0000000000b47947 */ /* 0x000fec0003800000 */
.L_x_23084:
        /* <DEDUP_REMOVED lines=14> */
.L_x_23098:
[----:B------:R-:W-:Y:S05]  /*42a0*/  BSYNC B0 ;  /* 0x0000000000007941 */ /* 0x000fea0003800000 */
.L_x_23097:
[----:B------:R-:W-:-:S04]  /*42b0*/  F2FP.F16.F32.PACK_AB R0, RZ, R0 ;  /* 0x00000000ff00723e */ /* 0x000fc800000000ff */
[----:B------:R-:W-:Y:S01]  /*42c0*/  PRMT R24, R0, 0x7610, R24 ;  /* 0x0000761000187816 */ /* 0x000fe20000000018 */
[----:B------:R-:W-:Y:S06]  /*42d0*/  BRA `(.L_x_23067) ;  /* 0x00000000006c7947 */ /* 0x000fec0003800000 */
.L_x_23072:
        /* <DEDUP_REMOVED lines=16> */
.L_x_23099:
[----:B------:R-:W-:Y:S01]  /*43e0*/  PRMT R24, RZ, 0x7610, R24 ;  /* 0x00007610ff187816 */ /* 0x000fe20000000018 */
[----:B------:R-:W-:Y:S06]  /*43f0*/  BRA `(.L_x_23067) ;  /* 0x0000000000247947 */ /* 0x000fec0003800000 */
.L_x_23096:
[----:B------:R-:W2:Y:S02]  /*4400*/  LDG.E.64 R2, desc[UR36][R2.64] ;  /* 0x0000002402027981 */ /* 0x000ea4000c1e1b00 */
[----:B--2---:R-:W0:Y:S02]  /*4410*/  I2F.U64 R0, R2 ;  /* 0x0000000200007312 */ /* 0x004e240000301000 */
[----:B0-----:R-:W-:-:S04]  /*4420*/  F2FP.F16.F32.PACK_AB R0, RZ, R0 ;  /* 0x00000000ff00723e */ /* 0x001fc800000000ff */
[----:B------:R-:W-:Y:S01]  /*4430*/  PRMT R24, R0, 0x7610, R24 ;  /* 0x0000761000187816 */ /* 0x000fe20000000018 */
[----:B------:R-:W-:Y:S06]  /*4440*/  BRA `(.L_x_23067) ;  /* 0x0000000000107947 */ /* 0x000fec0003800000 */
.L_x_23095:
[----:B------:R-:W2:Y:S02]  /*4450*/  LDG.E R2, desc[UR36][R2.64] ;  /* 0x0000002402027981 */ /* 0x000ea4000c1e1900 */
[----:B--2---:R-:W-:-:S04]  /*4460*/  I2FP.F32.U32 R0, R2 ;  /* 0x0000000200007245 */ /* 0x004fc80000201000 */
[----:B------:R-:W-:-:S04]  /*4470*/  F2FP.F16.F32.PACK_AB R0, RZ, R0 ;  /* 0x00000000ff00723e */ /* 0x000fc800000000ff */
[----:B------:R-:W-:-:S07]  /*4480*/  PRMT R24, R0, 0x7610, R24 ;  /* 0x0000761000187816 */ /* 0x000fce0000000018 */
.L_x_23067:
[----:B------:R-:W-:Y:S05]  /*4490*/  BSYNC B6 ;  /* 0x0000000000067941 */ /* 0x000fea0003800000 */
.L_x_23066:
        /* <DEDUP_REMOVED lines=13> */
[----:B------:R-:W0:Y:S03]  /*4570*/  @!P3 MUFU.RSQ R0, R0 ;  /* 0x000000000000b308 */ /* 0x000e260000001400 */
[----:B------:R-:W-:-:S05]  /*4580*/  @!P2 HADD2.F32 R3, -RZ, R24.H0_H0 ;  /* 0x20000018ff03a230 */ /* 0x000fca0000004100 */
[----:B------:R-:W1:Y:S08]  /*4590*/  @!P1 MUFU.RSQ R25, R25 ;  /* 0x0000001900199308 */ /* 0x000e700000001400 */
[----:B------:R-:W2:Y:S01]  /*45a0*/  @!P2 MUFU.RSQ R3, R3 ;  /* 0x000000030003a308 */ /* 0x000ea20000001400 */
[----:B0-----:R-:W-:-:S07]  /*45b0*/  @!P3 F2FP.F16.F32.PACK_AB R4, RZ, R0 ;  /* 0x00000000ff04b23e */ /* 0x001fce00000000ff */
[----:B------:R-:W0:Y:S01]  /*45c0*/  @!P0 MUFU.RSQ R2, R2 ;  /* 0x0000000200028308 */ /* 0x000e220000001400 */
        /* <DEDUP_REMOVED lines=27> */
.L_x_23105:
[----:B------:R-:W-:Y:S02]  /*4780*/  HADD2.F32 R5, -RZ, R4.H0_H0 ;  /* 0x20000004ff057230 */ /* 0x000fe40000004100 */
[----:B------:R-:W-:-:S04]  /*4790*/  IMAD.MOV.U32 R17, RZ, RZ, R27 ;  /* 0x000000ffff117224 */ /* 0x000fc800078e001b */
[----:B------:R-:W0:Y:S02]  /*47a0*/  F2I.S64.TRUNC R4, R5 ;  /* 0x0000000500047311 */ /* 0x000e24000020d900 */
[----:B0-----:R0:W-:Y:S01]  /*47b0*/  STG.E.U8 desc[UR36][R2.64], R4 ;  /* 0x0000000402007986 */ /* 0x0011e2000c101124 */
[----:B------:R-:W-:Y:S05]  /*47c0*/  BRA `(.L_x_23101) ;  /* 0x0000000c00d47947 */ /* 0x000fea0003800000 */
.L_x_23104:
        /* <DEDUP_REMOVED lines=11> */
.L_x_23108:
[----:B------:R-:W-:Y:S02]  /*4880*/  HADD2.F32 R4, -RZ, R4.H0_H0 ;  /* 0x20000004ff047230 */ /* 0x000fe40000004100 */
[----:B------:R-:W-:Y:S02]  /*4890*/  IMAD.MOV.U32 R17, RZ, RZ, R27 ;  /* 0x000000ffff117224 */ /* 0x000fe400078e001b */
[----:B------:R-:W0:Y:S02]  /*48a0*/  F2I.FTZ.TRUNC.NTZ R5, R4 ;  /* 0x0000000400057305 */ /* 0x000e24000021f100 */
[----:B0-----:R0:W-:Y:S01]  /*48b0*/  STG.E desc[UR36][R2.64], R5 ;  /* 0x0000000502007986 */ /* 0x0011e2000c101924 */
[----:B------:R-:W-:Y:S05]  /*48c0*/  BRA `(.L_x_23101) ;  /* 0x0000000c00947947 */ /* 0x000fea0003800000 */
.L_x_23107:
[----:B------:R-:W-:Y:S02]  /*48d0*/  HADD2.F32 R4, -RZ, R4.H0_H0 ;  /* 0x20000004ff047230 */ /* 0x000fe40000004100 */
[----:B------:R-:W-:Y:S02]  /*48e0*/  IMAD.MOV.U32 R17, RZ, RZ, R27 ;  /* 0x000000ffff117224 */ /* 0x000fe400078e001b */
[----:B------:R-:W0:Y:S02]  /*48f0*/  F2I.FTZ.TRUNC.NTZ R5, R4 ;  /* 0x0000000400057305 */ /* 0x000e24000021f100 */
[----:B0-----:R0:W-:Y:S01]  /*4900*/  STG.E.U16 desc[UR36][R2.64], R5 ;  /* 0x0000000502007986 */ /* 0x0011e2000c101524 */
[----:B------:R-:W-:Y:S05]  /*4910*/  BRA `(.L_x_23101) ;  /* 0x0000000c00807947 */ /* 0x000fea0003800000 */
.L_x_23103:
        /* <DEDUP_REMOVED lines=10> */
.L_x_23110:
[----:B------:R0:W-:Y:S01]  /*49c0*/  STG.E.U16 desc[UR36][R2.64], R4 ;  /* 0x0000000402007986 */ /* 0x0001e2000c101524 */
[----:B------:R-:W-:Y:S01]  /*49d0*/  IMAD.MOV.U32 R17, RZ, RZ, R27 ;  /* 0x000000ffff117224 */ /* 0x000fe200078e001b */
[----:B------:R-:W-:Y:S06]  /*49e0*/  BRA `(.L_x_23101) ;  /* 0x0000000c004c7947 */ /* 0x000fec0003800000 */
.L_x_23109:
        /* <DEDUP_REMOVED lines=11> */
.L_x_23112:
[----:B------:R-:W-:Y:S02]  /*4aa0*/  HADD2.F32 R0, -RZ, R4.H0_H0 ;  /* 0x20000004ff007230 */ /* 0x000fe40000004100 */
[----:B------:R-:W-:-:S03]  /*4ab0*/  IMAD.MOV.U32 R17, RZ, RZ, R27 ;  /* 0x000000ffff117224 */ /* 0x000fc600078e001b */
[----:B------:R-:W-:-:S04]  /*4ac0*/  F2FP.F16.F32.PACK_AB R0, RZ, R0 ;  /* 0x00000000ff00723e */ /* 0x000fc800000000ff */
[----:B------:R-:W-:-:S05]  /*4ad0*/  PRMT R0, R0, 0x5410, RZ ;  /* 0x0000541000007816 */ /* 0x000fca00000000ff */
[----:B------:R0:W-:Y:S01]  /*4ae0*/  STG.E desc[UR36][R2.64], R0 ;  /* 0x0000000002007986 */ /* 0x0001e2000c101924 */
[----:B------:R-:W-:Y:S05]  /*4af0*/  BRA `(.L_x_23101) ;  /* 0x0000000c00087947 */ /* 0x000fea0003800000 */
.L_x_23111:
[----:B------:R-:W-:Y:S02]  /*4b00*/  HADD2.F32 R4, -RZ, R4.H0_H0 ;  /* 0x20000004ff047230 */ /* 0x000fe40000004100 */
[----:B------:R-:W-:-:S03]  /*4b10*/  IMAD.MOV.U32 R17, RZ, RZ, R27 ;  /* 0x000000ffff117224 */ /* 0x000fc600078e001b */
[----:B------:R-:W-:-:S06]  /*4b20*/  FMUL.FTZ R4, R4, 1 ;  /* 0x3f80000004047820 */ /* 0x000fcc0000410000 */
[----:B------:R-:W0:Y:S02]  /*4b30*/  F2F.F64.F32 R4, R4 ;  /* 0x0000000400047310 */ /* 0x000e240000201800 */
[----:B0-----:R0:W-:Y:S01]  /*4b40*/  STG.E.64 desc[UR36][R2.64], R4 ;  /* 0x0000000402007986 */ /* 0x0011e2000c101b24 */
[----:B------:R-:W-:Y:S05]  /*4b50*/  BRA `(.L_x_23101) ;  /* 0x0000000800f07947 */ /* 0x000fea0003800000 */
.L_x_23102:
        /* <DEDUP_REMOVED lines=14> */
.L_x_23115:
[----:B------:R-:W-:Y:S01]  /*4c40*/  HADD2.F32 R4, -RZ, R4.H0_H0 ;  /* 0x20000004ff047230 */ /* 0x000fe20000004100 */
[----:B------:R-:W-:Y:S01]  /*4c50*/  CS2R R6, SRZ ;  /* 0x0000000000067805 */ /* 0x000fe2000001ff00 */
[----:B------:R-:W-:-:S03]  /*4c60*/  IMAD.MOV.U32 R17, RZ, RZ, R27 ;  /* 0x000000ffff117224 */ /* 0x000fc600078e001b */
[----:B------:R-:W-:-:S06]  /*4c70*/  FMUL.FTZ R4, R4, 1 ;  /* 0x3f80000004047820 */ /* 0x000fcc0000410000 */
[----:B------:R-:W0:Y:S02]  /*4c80*/  F2F.F64.F32 R4, R4 ;  /* 0x0000000400047310 */ /* 0x000e240000201800 */
[----:B0-----:R0:W-:Y:S01]  /*4c90*/  STG.E.128 desc[UR36][R2.64], R4 ;  /* 0x0000000402007986 */ /* 0x0011e2000c101d24 */
[----:B------:R-:W-:Y:S05]  /*4ca0*/  BRA `(.L_x_23101) ;  /* 0x00000008009c7947 */ /* 0x000fea0003800000 */
.L_x_23114:
        /* <DEDUP_REMOVED lines=21> */
.L_x_23119:
[----:B------:R-:W-:Y:S05]  /*4e00*/  BSYNC B0 ;  /* 0x0000000000007941 */ /* 0x000fea0003800000 */
.L_x_23118:
[----:B------:R-:W-:Y:S01]  /*4e10*/  LOP3.LUT R5, R0, R5, RZ, 0xfc, !PT ;  /* 0x0000000500057212 */ /* 0x000fe200078efcff */
[----:B------:R-:W-:-:S04]  /*4e20*/  IMAD.MOV.U32 R17, RZ, RZ, R27 ;  /* 0x000000ffff117224 */ /* 0x000fc800078e001b */
[----:B------:R0:W-:Y:S01]  /*4e30*/  STG.E.U8 desc[UR36][R2.64], R5 ;  /* 0x0000000502007986 */ /* 0x0001e2000c101124 */
[----:B------:R-:W-:Y:S05]  /*4e40*/  BRA `(.L_x_23101) ;  /* 0x0000000800347947 */ /* 0x000fea0003800000 */
.L_x_23117:
        /* <DEDUP_REMOVED lines=13> */
.L_x_23121:
[----:B------:R-:W-:Y:S01]  /*4f20*/  IMAD.MOV.U32 R0, RZ, RZ, 0x7f ;  /* 0x0000007fff007424 */ /* 0x000fe200078e00ff */
[----:B------:R-:W-:-:S04]  /*4f30*/  ISETP.GT.U32.AND P0, PT, R4, 0x7f800000, PT ;  /* 0x7f8000000400780c */ /* 0x000fc80003f04070 */
[----:B------:R-:W-:-:S09]  /*4f40*/  SEL R0, R0, 0x7c, P0 ;  /* 0x0000007c00007807 */ /* 0x000fd20000000000 */
.L_x_23122:
[----:B------:R-:W-:Y:S05]  /*4f50*/  BSYNC B0 ;  /* 0x0000000000007941 */ /* 0x000fea0003800000 */
.L_x_23120:
[----:B------:R-:W-:Y:S01]  /*4f60*/  LOP3.LUT R4, R5, 0x80000000, RZ, 0xc0, !PT ;  /* 0x8000000005047812 */ /* 0x000fe200078ec0ff */
[----:B------:R-:W-:-:S03]  /*4f70*/  IMAD.MOV.U32 R17, RZ, RZ, R27 ;  /* 0x000000ffff117224 */ /* 0x000fc600078e001b */
[----:B------:R-:W-:-:S04]  /*4f80*/  SHF.R.U32.HI R5, RZ, 0x18, R4 ;  /* 0x00000018ff057819 */ /* 0x000fc80000011604 */
[----:B------:R-:W-:-:S05]  /*4f90*/  LOP3.LUT R5, R0, R5, RZ, 0xfc, !PT ;  /* 0x0000000500057212 */ /* 0x000fca00078efcff */
[----:B------:R0:W-:Y:S01]  /*4fa0*/  STG.E.U8 desc[UR36][R2.64], R5 ;  /* 0x0000000502007986 */ /* 0x0001e2000c101124 */
[----:B------:R-:W-:Y:S05]  /*4fb0*/  BRA `(.L_x_23101) ;  /* 0x0000000400d87947 */ /* 0x000fea0003800000 */
.L_x_23116:
[----:B------:R-:W-:Y:S02]  /*4fc0*/  HADD2.F32 R0, -RZ, R4.H0_H0 ;  /* 0x20000004ff007230 */ /* 0x000fe40000004100 */
[----:B------:R-:W-:-:S03]  /*4fd0*/  IMAD.MOV.U32 R17, RZ, RZ, R27 ;  /* 0x000000ffff117224 */ /* 0x000fc600078e001b */
[----:B------:R-:W-:-:S05]  /*4fe0*/  F2FP.BF16.F32.PACK_AB R0, RZ, R0 ;  /* 0x00000000ff00723e */ /* 0x000fca00000010ff */
[----:B------:R0:W-:Y:S01]  /*4ff0*/  STG.E.U16 desc[UR36][R2.64], R0 ;  /* 0x0000000002007986 */ /* 0x0001e2000c101524 */
[----:B------:R-:W-:Y:S05]  /*5000*/  BRA `(.L_x_23101) ;  /* 0x0000000400c47947 */ /* 0x000fea0003800000 */
.L_x_23113:
        /* <DEDUP_REMOVED lines=13> */
.L_x_23125:
        /* <DEDUP_REMOVED lines=17> */
.L_x_23128:
[----:B------:R-:W-:-:S04]  /*51f0*/  LOP3.LUT R0, R7, 0x80000000, RZ, 0xc0, !PT ;  /* 0x8000000007007812 */ /* 0x000fc800078ec0ff */
[----:B------:R-:W-:-:S04]  /*5200*/  SHF.R.U32.HI R5, RZ, 0x18, R0 ;  /* 0x00000018ff057819 */ /* 0x000fc80000011600 */
[----:B------:R-:W-:-:S04]  /*5210*/  LOP3.LUT R4, R4, R5, RZ, 0xfc, !PT ;  /* 0x0000000504047212 */ /* 0x000fc800078efcff */
[----:B------:R-:W-:-:S07]  /*5220*/  PRMT R0, R4, 0x7610, R0 ;  /* 0x0000761004007816 */ /* 0x000fce0000000000 */
.L_x_23127:
[----:B------:R-:W-:Y:S05]  /*5230*/  BSYNC B0 ;  /* 0x0000000000007941 */ /* 0x000fea0003800000 */
.L_x_23126:
[----:B------:R3:W-:Y:S01]  /*5240*/  STG.E.U8 desc[UR36][R2.64], R0 ;  /* 0x0000000002007986 */ /* 0x0007e2000c101124 */
[----:B------:R-:W-:Y:S01]  /*5250*/  IMAD.MOV.U32 R17, RZ, RZ, R27 ;  /* 0x000000ffff117224 */ /* 0x000fe200078e001b */
[----:B------:R-:W-:Y:S06]  /*5260*/  BRA `(.L_x_23101) ;  /* 0x00000004002c7947 */ /* 0x000fec0003800000 */
.L_x_23124:
        /* <DEDUP_REMOVED lines=17> */
.L_x_23131:
[----:B------:R-:W-:-:S04]  /*5380*/  LOP3.LUT R0, R7, 0x80000000, RZ, 0xc0, !PT ;  /* 0x8000000007007812 */ /* 0x000fc800078ec0ff */
[----:B------:R-:W-:-:S04]  /*5390*/  SHF.R.U32.HI R5, RZ, 0x18, R0 ;  /* 0x00000018ff057819 */ /* 0x000fc80000011600 */
[----:B------:R-:W-:-:S04]  /*53a0*/  LOP3.LUT R4, R4, R5, RZ, 0xfc, !PT ;  /* 0x0000000504047212 */ /* 0x000fc800078efcff */
[----:B------:R-:W-:-:S07]  /*53b0*/  PRMT R0, R4, 0x7610, R0 ;  /* 0x0000761004007816 */ /* 0x000fce0000000000 */
.L_x_23130:
[----:B------:R-:W-:Y:S05]  /*53c0*/  BSYNC B0 ;  /* 0x0000000000007941 */ /* 0x000fea0003800000 */
.L_x_23129:
[----:B------:R0:W-:Y:S01]  /*53d0*/  STG.E.U8 desc[UR36][R2.64], R0 ;  /* 0x0000000002007986 */ /* 0x0001e2000c101124 */
[----:B------:R-:W-:Y:S01]  /*53e0*/  IMAD.MOV.U32 R17, RZ, RZ, R27 ;  /* 0x000000ffff117224 */ /* 0x000fe200078e001b */
[----:B------:R-:W-:Y:S06]  /*53f0*/  BRA `(.L_x_23101) ;  /* 0x0000000000c87947 */ /* 0x000fec0003800000 */
.L_x_23123:
        /* <DEDUP_REMOVED lines=23> */
.L_x_23106:
        /* <DEDUP_REMOVED lines=16> */
.L_x_23134:
[----:B------:R-:W-:Y:S01]  /*5670*/  IMAD.MOV.U32 R17, RZ, RZ, R27 ;  /* 0x000000ffff117224 */ /* 0x000fe200078e001b */
[----:B------:R-:W-:Y:S06]  /*5680*/  BRA `(.L_x_23101) ;  /* 0x0000000000247947 */ /* 0x000fec0003800000 */
.L_x_23133:
[----:B------:R-:W-:Y:S02]  /*5690*/  HADD2.F32 R4, -RZ, R4.H0_H0 ;  /* 0x20000004ff047230 */ /* 0x000fe40000004100 */
[----:B------:R-:W-:-:S04]  /*56a0*/  IMAD.MOV.U32 R17, RZ, RZ, R27 ;  /* 0x000000ffff117224 */ /* 0x000fc800078e001b */
[----:B------:R-:W0:Y:S02]  /*56b0*/  F2I.U64.TRUNC R4, R4 ;  /* 0x0000000400047311 */ /* 0x000e24000020d800 */
[----:B0-----:R2:W-:Y:S01]  /*56c0*/  STG.E.64 desc[UR36][R2.64], R4 ;  /* 0x0000000402007986 */ /* 0x0015e2000c101b24 */
[----:B------:R-:W-:Y:S05]  /*56d0*/  BRA `(.L_x_23101) ;  /* 0x0000000000107947 */ /* 0x000fea0003800000 */
.L_x_23132:
[----:B------:R-:W-:Y:S02]  /*56e0*/  HADD2.F32 R4, -RZ, R4.H0_H0 ;  /* 0x20000004ff047230 */ /* 0x000fe40000004100 */
[----:B------:R-:W-:Y:S02]  /*56f0*/  IMAD.MOV.U32 R17, RZ, RZ, R27 ;  /* 0x000000ffff117224 */ /* 0x000fe400078e001b */
[----:B------:R-:W0:Y:S02]  /*5700*/  F2I.FTZ.U32.TRUNC.NTZ R5, R4 ;  /* 0x0000000400057305 */ /* 0x000e24000021f000 */
[----:B0-----:R0:W-:Y:S03]  /*5710*/  STG.E desc[UR36][R2.64], R5 ;  /* 0x0000000502007986 */ /* 0x0011e6000c101924 */
.L_x_23101:
[----:B------:R-:W-:Y:S05]  /*5720*/  BSYNC B6 ;  /* 0x0000000000067941 */ /* 0x000fea0003800000 */
.L_x_23100:
        /* <DEDUP_REMOVED lines=25> */
.L_x_23140:
[----:B------:R-:W-:-:S06]  /*58c0*/  HADD2.F32 R5, -RZ, R24.H0_H0 ;  /* 0x20000018ff057230 */ /* 0x000fcc0000004100 */
[----:B------:R-:W0:Y:S02]  /*58d0*/  F2I.S64.TRUNC R4, R5 ;  /* 0x0000000500047311 */ /* 0x000e24000020d900 */
[----:B0-----:R0:W-:Y:S01]  /*58e0*/  STG.E.U8 desc[UR36][R2.64], R4 ;  /* 0x0000000402007986 */ /* 0x0011e2000c101124 */
[----:B------:R-:W-:Y:S05]  /*58f0*/  BRA `(.L_x_23142) ;  /* 0x0000000c00847947 */ /* 0x000fea0003800000 */
.L_x_23139:
        /* <DEDUP_REMOVED lines=10> */
.L_x_23144:
[----:B------:R-:W-:-:S04]  /*59a0*/  HADD2.F32 R24, -RZ, R24.H0_H0 ;  /* 0x20000018ff187230 */ /* 0x000fc80000004100 */
[----:B------:R-:W0:Y:S02]  /*59b0*/  F2I.FTZ.TRUNC.NTZ R5, R24 ;  /* 0x0000001800057305 */ /* 0x000e24000021f100 */
[----:B0-----:R0:W-:Y:S01]  /*59c0*/  STG.E desc[UR36][R2.64], R5 ;  /* 0x0000000502007986 */ /* 0x0011e2000c101924 */
[----:B------:R-:W-:Y:S05]  /*59d0*/  BRA `(.L_x_23142) ;  /* 0x0000000c004c7947 */ /* 0x000fea0003800000 */
.L_x_23143:
[----:B------:R-:W-:-:S04]  /*59e0*/  HADD2.F32 R24, -RZ, R24.H0_H0 ;  /* 0x20000018ff187230 */ /* 0x000fc80000004100 */
[----:B------:R-:W0:Y:S02]  /*59f0*/  F2I.FTZ.TRUNC.NTZ R5, R24 ;  /* 0x0000001800057305 */ /* 0x000e24000021f100 */
[----:B0-----:R0:W-:Y:S01]  /*5a00*/  STG.E.U16 desc[UR36][R2.64], R5 ;  /* 0x0000000502007986 */ /* 0x0011e2000c101524 */
[----:B------:R-:W-:Y:S05]  /*5a10*/  BRA `(.L_x_23142) ;  /* 0x0000000c003c7947 */ /* 0x000fea0003800000 */
.L_x_23138:
        /* <DEDUP_REMOVED lines=9> */
.L_x_23146:
[----:B------:R0:W-:Y:S01]  /*5ab0*/  STG.E.U16 desc[UR36][R2.64], R24 ;  /* 0x0000001802007986 */ /* 0x0001e2000c101524 */
[----:B------:R-:W-:Y:S05]  /*5ac0*/  BRA `(.L_x_23142) ;  /* 0x0000000c00107947 */ /* 0x000fea0003800000 */
.L_x_23145:
        /* <DEDUP_REMOVED lines=10> */
.L_x_23148:
[----:B------:R-:W-:-:S05]  /*5b70*/  HADD2.F32 R0, -RZ, R24.H0_H0 ;  /* 0x20000018ff007230 */ /* 0x000fca0000004100 */
[----:B------:R-:W-:-:S04]  /*5b80*/  F2FP.F16.F32.PACK_AB R0, RZ, R0 ;  /* 0x00000000ff00723e */ /* 0x000fc800000000ff */
[----:B------:R-:W-:-:S05]  /*5b90*/  PRMT R0, R0, 0x5410, RZ ;  /* 0x0000541000007816 */ /* 0x000fca00000000ff */
[----:B------:R0:W-:Y:S01]  /*5ba0*/  STG.E desc[UR36][R2.64], R0 ;  /* 0x0000000002007986 */ /* 0x0001e2000c101924 */
[----:B------:R-:W-:Y:S05]  /*5bb0*/  BRA `(.L_x_23142) ;  /* 0x0000000800d47947 */ /* 0x000fea0003800000 */
.L_x_23147:
[----:B------:R-:W-:-:S05]  /*5bc0*/  HADD2.F32 R4, -RZ, R24.H0_H0 ;  /* 0x20000018ff047230 */ /* 0x000fca0000004100 */
[----:B------:R-:W-:-:S06]  /*5bd0*/  FMUL.FTZ R4, R4, 1 ;  /* 0x3f80000004047820 */ /* 0x000fcc0000410000 */
[----:B------:R-:W0:Y:S02]  /*5be0*/  F2F.F64.F32 R4, R4 ;  /* 0x0000000400047310 */ /* 0x000e240000201800 */
[----:B0-----:R0:W-:Y:S01]  /*5bf0*/  STG.E.64 desc[UR36][R2.64], R4 ;  /* 0x0000000402007986 */ /* 0x0011e2000c101b24 */
[----:B------:R-:W-:Y:S05]  /*5c00*/  BRA `(.L_x_23142) ;  /* 0x0000000800c07947 */ /* 0x000fea0003800000 */
.L_x_23137:
        /* <DEDUP_REMOVED lines=13> */
.L_x_23151:
[----:B------:R-:W-:Y:S01]  /*5ce0*/  HADD2.F32 R24, -RZ, R24.H0_H0 ;  /* 0x20000018ff187230 */ /* 0x000fe20000004100 */
[----:B------:R-:W-:-:S04]  /*5cf0*/  CS2R R6, SRZ ;  /* 0x0000000000067805 */ /* 0x000fc8000001ff00 */
[----:B------:R-:W-:-:S06]  /*5d00*/  FMUL.FTZ R4, R24, 1 ;  /* 0x3f80000018047820 */ /* 0x000fcc0000410000 */
[----:B------:R-:W0:Y:S02]  /*5d10*/  F2F.F64.F32 R4, R4 ;  /* 0x0000000400047310 */ /* 0x000e240000201800 */
[----:B0-----:R0:W-:Y:S01]  /*5d20*/  STG.E.128 desc[UR36][R2.64], R4 ;  /* 0x0000000402007986 */ /* 0x0011e2000c101d24 */
[----:B------:R-:W-:Y:S05]  /*5d30*/  BRA `(.L_x_23142) ;  /* 0x0000000800747947 */ /* 0x000fea0003800000 */
.L_x_23150:
        /* <DEDUP_REMOVED lines=21> */
.L_x_23155:
[----:B------:R-:W-:Y:S05]  /*5e90*/  BSYNC B0 ;  /* 0x0000000000007941 */ /* 0x000fea0003800000 */
.L_x_23154:
[----:B------:R-:W-:-:S05]  /*5ea0*/  LOP3.LUT R5, R0, R5, RZ, 0xfc, !PT ;  /* 0x0000000500057212 */ /* 0x000fca00078efcff */
[----:B------:R0:W-:Y:S01]  /*5eb0*/  STG.E.U8 desc[UR36][R2.64], R5 ;  /* 0x0000000502007986 */ /* 0x0001e2000c101124 */
[----:B------:R-:W-:Y:S05]  /*5ec0*/  BRA `(.L_x_23142) ;  /* 0x0000000800107947 */ /* 0x000fea0003800000 */
.L_x_23153:
        /* <DEDUP_REMOVED lines=13> */
.L_x_23157:
[----:B------:R-:W-:Y:S01]  /*5fa0*/  IMAD.MOV.U32 R0, RZ, RZ, 0x7f ;  /* 0x0000007fff007424 */ /* 0x000fe200078e00ff */
[----:B------:R-:W-:-:S04]  /*5fb0*/  ISETP.GT.U32.AND P0, PT, R4, 0x7f800000, PT ;  /* 0x7f8000000400780c */ /* 0x000fc80003f04070 */
[----:B------:R-:W-:-:S09]  /*5fc0*/  SEL R0, R0, 0x7c, P0 ;  /* 0x0000007c00007807 */ /* 0x000fd20000000000 */
.L_x_23158:
[----:B------:R-:W-:Y:S05]  /*5fd0*/  BSYNC B0 ;  /* 0x0000000000007941 */ /* 0x000fea0003800000 */
.L_x_23156:
[----:B------:R-:W-:-:S04]  /*5fe0*/  LOP3.LUT R4, R5, 0x80000000, RZ, 0xc0, !PT ;  /* 0x8000000005047812 */ /* 0x000fc800078ec0ff */
[----:B------:R-:W-:-:S04]  /*5ff0*/  SHF.R.U32.HI R5, RZ, 0x18, R4 ;  /* 0x00000018ff057819 */ /* 0x000fc80000011604 */
[----:B------:R-:W-:-:S05]  /*6000*/  LOP3.LUT R5, R0, R5, RZ, 0xfc, !PT ;  /* 0x0000000500057212 */ /* 0x000fca00078efcff */
[----:B------:R0:W-:Y:S01]  /*6010*/  STG.E.U8 desc[UR36][R2.64], R5 ;  /* 0x0000000502007986 */ /* 0x0001e2000c101124 */
[----:B------:R-:W-:Y:S05]  /*6020*/  BRA `(.L_x_23142) ;  /* 0x0000000400b87947 */ /* 0x000fea0003800000 */
.L_x_23152:
[----:B------:R-:W-:-:S05]  /*6030*/  HADD2.F32 R0, -RZ, R24.H0_H0 ;  /* 0x20000018ff007230 */ /* 0x000fca0000004100 */
[----:B------:R-:W-:-:S05]  /*6040*/  F2FP.BF16.F32.PACK_AB R0, RZ, R0 ;  /* 0x00000000ff00723e */ /* 0x000fca00000010ff */
[----:B------:R0:W-:Y:S01]  /*6050*/  STG.E.U16 desc[UR36][R2.64], R0 ;  /* 0x0000000002007986 */ /* 0x0001e2000c101524 */
[----:B------:R-:W-:Y:S05]  /*6060*/  BRA `(.L_x_23142) ;  /* 0x0000000400a87947 */ /* 0x000fea0003800000 */
.L_x_23149:
        /* <DEDUP_REMOVED lines=12> */
.L_x_23161:
        /* <DEDUP_REMOVED lines=17> */
.L_x_23164:
[----:B------:R-:W-:-:S04]  /*6240*/  LOP3.LUT R0, R7, 0x80000000, RZ, 0xc0, !PT ;  /* 0x8000000007007812 */ /* 0x000fc800078ec0ff */
[----:B------:R-:W-:-:S04]  /*6250*/  SHF.R.U32.HI R5, RZ, 0x18, R0 ;  /* 0x00000018ff057819 */ /* 0x000fc80000011600 */
[----:B------:R-:W-:-:S04]  /*6260*/  LOP3.LUT R4, R4, R5, RZ, 0xfc, !PT ;  /* 0x0000000504047212 */ /* 0x000fc800078efcff */
[----:B------:R-:W-:-:S07]  /*6270*/  PRMT R0, R4, 0x7610, R0 ;  /* 0x0000761004007816 */ /* 0x000fce0000000000 */
.L_x_23163:
[----:B------:R-:W-:Y:S05]  /*6280*/  BSYNC B0 ;  /* 0x0000000000007941 */ /* 0x000fea0003800000 */
.L_x_23162:
[----:B------:R3:W-:Y:S01]  /*6290*/  STG.E.U8 desc[UR36][R2.64], R0 ;  /* 0x0000000002007986 */ /* 0x0007e2000c101124 */
[----:B------:R-:W-:Y:S05]  /*62a0*/  BRA `(.L_x_23142) ;  /* 0x0000000400187947 */ /* 0x000fea0003800000 */
.L_x_23160:
        /* <DEDUP_REMOVED lines=17> */
.L_x_23167:
[----:B------:R-:W-:-:S04]  /*63c0*/  LOP3.LUT R0, R7, 0x80000000, RZ, 0xc0, !PT ;  /* 0x8000000007007812 */ /* 0x000fc800078ec0ff */
[----:B------:R-:W-:-:S04]  /*63d0*/  SHF.R.U32.HI R5, RZ, 0x18, R0 ;  /* 0x00000018ff057819 */ /* 0x000fc80000011600 */
[----:B------:R-:W-:-:S04]  /*63e0*/  LOP3.LUT R4, R4, R5, RZ, 0xfc, !PT ;  /* 0x0000000504047212 */ /* 0x000fc800078efcff */
[----:B------:R-:W-:-:S07]  /*63f0*/  PRMT R0, R4, 0x7610, R0 ;  /* 0x0000761004007816 */ /* 0x000fce0000000000 */
.L_x_23166:
[----:B------:R-:W-:Y:S05]  /*6400*/  BSYNC B0 ;  /* 0x0000000000007941 */ /* 0x000fea0003800000 */
.L_x_23165:
[----:B------:R0:W-:Y:S01]  /*6410*/  STG.E.U8 desc[UR36][R2.64], R0 ;  /* 0x0000000002007986 */ /* 0x0001e2000c101124 */
[----:B------:R-:W-:Y:S05]  /*6420*/  BRA `(.L_x_23142) ;  /* 0x0000000000b87947 */ /* 0x000fea0003800000 */
.L_x_23159:
        /* <DEDUP_REMOVED lines=22> */
.L_x_23141:
        /* <DEDUP_REMOVED lines=16> */
.L_x_23170:
[----:B------:R-:W-:Y:S05]  /*6690*/  BRA `(.L_x_23142) ;  /* 0x00000000001c7947 */ /* 0x000fea0003800000 */
.L_x_23169:
[----:B------:R-:W-:-:S06]  /*66a0*/  HADD2.F32 R4, -RZ, R24.H0_H0 ;  /* 0x20000018ff047230 */ /* 0x000fcc0000004100 */
[----:B------:R-:W0:Y:S02]  /*66b0*/  F2I.U64.TRUNC R4, R4 ;  /* 0x0000000400047311 */ /* 0x000e24000020d800 */
[----:B0-----:R2:W-:Y:S01]  /*66c0*/  STG.E.64 desc[UR36][R2.64], R4 ;  /* 0x0000000402007986 */ /* 0x0015e2000c101b24 */
[----:B------:R-:W-:Y:S05]  /*66d0*/  BRA `(.L_x_23142) ;  /* 0x00000000000c7947 */ /* 0x000fea0003800000 */
.L_x_23168:
[----:B------:R-:W-:-:S04]  /*66e0*/  HADD2.F32 R24, -RZ, R24.H0_H0 ;  /* 0x20000018ff187230 */ /* 0x000fc80000004100 */
[----:B------:R-:W0:Y:S02]  /*66f0*/  F2I.FTZ.U32.TRUNC.NTZ R5, R24 ;  /* 0x0000001800057305 */ /* 0x000e24000021f000 */
[----:B0-----:R0:W-:Y:S02]  /*6700*/  STG.E desc[UR36][R2.64], R5 ;  /* 0x0000000502007986 */ /* 0x0011e4000c101924 */
.L_x_23142:
        /* <DEDUP_REMOVED lines=25> */
.L_x_23174:
[----:B------:R-:W-:-:S06]  /*68a0*/  HADD2.F32 R5, -RZ, R23.H0_H0 ;  /* 0x20000017ff057230 */ /* 0x000fcc0000004100 */
[----:B------:R-:W0:Y:S02]  /*68b0*/  F2I.S64.TRUNC R4, R5 ;  /* 0x0000000500047311 */ /* 0x000e24000020d900 */
[----:B0-----:R3:W-:Y:S01]  /*68c0*/  STG.E.U8 desc[UR36][R2.64], R4 ;  /* 0x0000000402007986 */ /* 0x0017e2000c101124 */
[----:B------:R-:W-:Y:S05]  /*68d0*/  BRA `(.L_x_23176) ;  /* 0x0000000c00847947 */ /* 0x000fea0003800000 */
.L_x_23173:
        /* <DEDUP_REMOVED lines=10> */
.L_x_23178:
[----:B------:R-:W-:-:S06]  /*6980*/  HADD2.F32 R23, -RZ, R23.H0_H0 ;  /* 0x20000017ff177230 */ /* 0x000fcc0000004100 */
[----:B------:R-:W0:Y:S02]  /*6990*/  F2I.FTZ.TRUNC.NTZ R23, R23 ;  /* 0x0000001700177305 */ /* 0x000e24000021f100 */
[----:B0-----:R2:W-:Y:S01]  /*69a0*/  STG.E desc[UR36][R2.64], R23 ;  /* 0x0000001702007986 */ /* 0x0015e2000c101924 */
[----:B------:R-:W-:Y:S05]  /*69b0*/  BRA `(.L_x_23176) ;  /* 0x0000000c004c7947 */ /* 0x000fea0003800000 */
.L_x_23177:
[----:B------:R-:W-:-:S06]  /*69c0*/  HADD2.F32 R23, -RZ, R23.H0_H0 ;  /* 0x20000017ff177230 */ /* 0x000fcc0000004100 */
[----:B------:R-:W0:Y:S02]  /*69d0*/  F2I.FTZ.TRUNC.NTZ R23, R23 ;  /* 0x0000001700177305 */ /* 0x000e24000021f100 */
[----:B0-----:R0:W-:Y:S01]  /*69e0*/  STG.E.U16 desc[UR36][R2.64], R23 ;  /* 0x0000001702007986 */ /* 0x0011e2000c101524 */
[----:B------:R-:W-:Y:S05]  /*69f0*/  BRA `(.L_x_23176) ;  /* 0x0000000c003c7947 */ /* 0x000fea0003800000 */
.L_x_23172:
        /* <DEDUP_REMOVED lines=9> */
.L_x_23180:
[----:B------:R0:W-:Y:S01]  /*6a90*/  STG.E.U16 desc[UR36][R2.64], R23 ;  /* 0x0000001702007986 */ /* 0x0001e2000c101524 */
[----:B------:R-:W-:Y:S05]  /*6aa0*/  BRA `(.L_x_23176) ;  /* 0x0000000c00107947 */ /* 0x000fea0003800000 */
.L_x_23179:
        /* <DEDUP_REMOVED lines=10> */
.L_x_23182:
[----:B------:R-:W-:-:S05]  /*6b50*/  HADD2.F32 R0, -RZ, R23.H0_H0 ;  /* 0x20000017ff007230 */ /* 0x000fca0000004100 */
[----:B------:R-:W-:-:S04]  /*6b60*/  F2FP.F16.F32.PACK_AB R0, RZ, R0 ;  /* 0x00000000ff00723e */ /* 0x000fc800000000ff */
[----:B------:R-:W-:-:S05]  /*6b70*/  PRMT R0, R0, 0x5410, RZ ;  /* 0x0000541000007816 */ /* 0x000fca00000000ff */
[----:B------:R0:W-:Y:S01]  /*6b80*/  STG.E desc[UR36][R2.64], R0 ;  /* 0x0000000002007986 */ /* 0x0001e2000c101924 */
[----:B------:R-:W-:Y:S05]  /*6b90*/  BRA `(.L_x_23176) ;  /* 0x0000000800d47947 */ /* 0x000fea0003800000 */
.L_x_23181:
[----:B------:R-:W-:-:S05]  /*6ba0*/  HADD2.F32 R4, -RZ, R23.H0_H0 ;  /* 0x20000017ff047230 */ /* 0x000fca0000004100 */
[----:B------:R-:W-:-:S06]  /*6bb0*/  FMUL.FTZ R4, R4, 1 ;  /* 0x3f80000004047820 */ /* 0x000fcc0000410000 */
[----:B------:R-:W0:Y:S02]  /*6bc0*/  F2F.F64.F32 R4, R4 ;  /* 0x0000000400047310 */ /* 0x000e240000201800 */
[----:B0-----:R0:W-:Y:S01]  /*6bd0*/  STG.E.64 desc[UR36][R2.64], R4 ;  /* 0x0000000402007986 */ /* 0x0011e2000c101b24 */
[----:B------:R-:W-:Y:S05]  /*6be0*/  BRA `(.L_x_23176) ;  /* 0x0000000800c07947 */ /* 0x000fea0003800000 */
.L_x_23171:
        /* <DEDUP_REMOVED lines=13> */
.L_x_23185:
[----:B------:R-:W-:Y:S01]  /*6cc0*/  HADD2.F32 R23, -RZ, R23.H0_H0 ;  /* 0x20000017ff177230 */ /* 0x000fe20000004100 */
[----:B------:R-:W-:-:S04]  /*6cd0*/  CS2R R6, SRZ ;  /* 0x0000000000067805 */ /* 0x000fc8000001ff00 */
[----:B------:R-:W-:-:S06]  /*6ce0*/  FMUL.FTZ R4, R23, 1 ;  /* 0x3f80000017047820 */ /* 0x000fcc0000410000 */
[----:B------:R-:W0:Y:S02]  /*6cf0*/  F2F.F64.F32 R4, R4 ;  /* 0x0000000400047310 */ /* 0x000e240000201800 */
[----:B0-----:R0:W-:Y:S01]  /*6d00*/  STG.E.128 desc[UR36][R2.64], R4 ;  /* 0x0000000402007986 */ /* 0x0011e2000c101d24 */
[----:B------:R-:W-:Y:S05]  /*6d10*/  BRA `(.L_x_23176) ;  /* 0x0000000800747947 */ /* 0x000fea0003800000 */
.L_x_23184:
        /* <DEDUP_REMOVED lines=21> */
.L_x_23189:
[----:B------:R-:W-:Y:S05]  /*6e70*/  BSYNC B0 ;  /* 0x0000000000007941 */ /* 0x000fea0003800000 */
.L_x_23188:
[----:B------:R-:W-:-:S05]  /*6e80*/  LOP3.LUT R5, R0, R5, RZ, 0xfc, !PT ;  /* 0x0000000500057212 */ /* 0x000fca00078efcff */
[----:B------:R0:W-:Y:S01]  /*6e90*/  STG.E.U8 desc[UR36][R2.64], R5 ;  /* 0x0000000502007986 */ /* 0x0001e2000c101124 */
[----:B------:R-:W-:Y:S05]  /*6ea0*/  BRA `(.L_x_23176) ;  /* 0x0000000800107947 */ /* 0x000fea0003800000 */
.L_x_23187:
        /* <DEDUP_REMOVED lines=13> */
.L_x_23191:
[----:B------:R-:W-:Y:S01]  /*6f80*/  IMAD.MOV.U32 R0, RZ, RZ, 0x7f ;  /* 0x0000007fff007424 */ /* 0x000fe200078e00ff */
[----:B------:R-:W-:-:S04]  /*6f90*/  ISETP.GT.U32.AND P0, PT, R4, 0x7f800000, PT ;  /* 0x7f8000000400780c */ /* 0x000fc80003f04070 */
[----:B------:R-:W-:-:S09]  /*6fa0*/  SEL R0, R0, 0x7c, P0 ;  /* 0x0000007c00007807 */ /* 0x000fd20000000000 */
.L_x_23192:
[----:B------:R-:W-:Y:S05]  /*6fb0*/  BSYNC B0 ;  /* 0x0000000000007941 */ /* 0x000fea0003800000 */
.L_x_23190:
[----:B------:R-:W-:-:S04]  /*6fc0*/  LOP3.LUT R4, R23, 0x80000000, RZ, 0xc0, !PT ;  /* 0x8000000017047812 */ /* 0x000fc800078ec0ff */
[----:B------:R-:W-:-:S04]  /*6fd0*/  SHF.R.U32.HI R5, RZ, 0x18, R4 ;  /* 0x00000018ff057819 */ /* 0x000fc80000011604 */
[----:B------:R-:W-:-:S05]  /*6fe0*/  LOP3.LUT R5, R0, R5, RZ, 0xfc, !PT ;  /* 0x0000000500057212 */ /* 0x000fca00078efcff */
[----:B------:R0:W-:Y:S01]  /*6ff0*/  STG.E.U8 desc[UR36][R2.64], R5 ;  /* 0x0000000502007986 */ /* 0x0001e2000c101124 */
[----:B------:R-:W-:Y:S05]  /*7000*/  BRA `(.L_x_23176) ;  /* 0x0000000400b87947 */ /* 0x000fea0003800000 */
.L_x_23186:
[----:B------:R-:W-:-:S05]  /*7010*/  HADD2.F32 R0, -RZ, R23.H0_H0 ;  /* 0x20000017ff007230 */ /* 0x000fca0000004100 */
[----:B------:R-:W-:-:S05]  /*7020*/  F2FP.BF16.F32.PACK_AB R0, RZ, R0 ;  /* 0x00000000ff00723e */ /* 0x000fca00000010ff */
[----:B------:R0:W-:Y:S01]  /*7030*/  STG.E.U16 desc[UR36][R2.64], R0 ;  /* 0x0000000002007986 */ /* 0x0001e2000c101524 */
[----:B------:R-:W-:Y:S05]  /*7040*/  BRA `(.L_x_23176) ;  /* 0x0000000400a87947 */ /* 0x000fea0003800000 */
.L_x_23183:
        /* <DEDUP_REMOVED lines=12> */
.L_x_23195:
        /* <DEDUP_REMOVED lines=17> */
.L_x_23198:
[----:B------:R-:W-:-:S04]  /*7220*/  LOP3.LUT R0, R23, 0x80000000, RZ, 0xc0, !PT ;  /* 0x8000000017007812 */ /* 0x000fc800078ec0ff */
[----:B------:R-:W-:-:S04]  /*7230*/  SHF.R.U32.HI R5, RZ, 0x18, R0 ;  /* 0x00000018ff057819 */ /* 0x000fc80000011600 */
[----:B------:R-:W-:-:S04]  /*7240*/  LOP3.LUT R4, R4, R5, RZ, 0xfc, !PT ;  /* 0x0000000504047212 */ /* 0x000fc800078efcff */
[----:B------:R-:W-:-:S07]  /*7250*/  PRMT R0, R4, 0x7610, R0 ;  /* 0x0000761004007816 */ /* 0x000fce0000000000 */
.L_x_23197:
[----:B------:R-:W-:Y:S05]  /*7260*/  BSYNC B0 ;  /* 0x0000000000007941 */ /* 0x000fea0003800000 */
.L_x_23196:
[----:B------:R0:W-:Y:S01]  /*7270*/  STG.E.U8 desc[UR36][R2.64], R0 ;  /* 0x0000000002007986 */ /* 0x0001e2000c101124 */
[----:B------:R-:W-:Y:S05]  /*7280*/  BRA `(.L_x_23176) ;  /* 0x0000000400187947 */ /* 0x000fea0003800000 */
.L_x_23194:
        /* <DEDUP_REMOVED lines=17> */
.L_x_23201:
[----:B------:R-:W-:-:S04]  /*73a0*/  LOP3.LUT R0, R23, 0x80000000, RZ, 0xc0, !PT ;  /* 0x8000000017007812 */ /* 0x000fc800078ec0ff */
[----:B------:R-:W-:-:S04]  /*73b0*/  SHF.R.U32.HI R5, RZ, 0x18, R0 ;  /* 0x00000018ff057819 */ /* 0x000fc80000011600 */
[----:B------:R-:W-:-:S04]  /*73c0*/  LOP3.LUT R4, R4, R5, RZ, 0xfc, !PT ;  /* 0x0000000504047212 */ /* 0x000fc800078efcff */
[----:B------:R-:W-:-:S07]  /*73d0*/  PRMT R0, R4, 0x7610, R0 ;  /* 0x0000761004007816 */ /* 0x000fce0000000000 */
.L_x_23200:
[----:B------:R-:W-:Y:S05]  /*73e0*/  BSYNC B0 ;  /* 0x0000000000007941 */ /* 0x000fea0003800000 */
.L_x_23199:
[----:B------:R0:W-:Y:S01]  /*73f0*/  STG.E.U8 desc[UR36][R2.64], R0 ;  /* 0x0000000002007986 */ /* 0x0001e2000c101124 */
[----:B------:R-:W-:Y:S05]  /*7400*/  BRA `(.L_x_23176) ;  /* 0x0000000000b87947 */ /* 0x000fea0003800000 */
.L_x_23193:
        /* <DEDUP_REMOVED lines=22> */
.L_x_23175:
        /* <DEDUP_REMOVED lines=16> */
.L_x_23204:
[----:B------:R-:W-:Y:S05]  /*7670*/  BRA `(.L_x_23176) ;  /* 0x00000000001c7947 */ /* 0x000fea0003800000 */
.L_x_23203:
[----:B------:R-:W-:-:S06]  /*7680*/  HADD2.F32 R4, -RZ, R23.H0_H0 ;  /* 0x20000017ff047230 */ /* 0x000fcc0000004100 */
[----:B------:R-:W0:Y:S02]  /*7690*/  F2I.U64.TRUNC R4, R4 ;  /* 0x0000000400047311 */ /* 0x000e24000020d800 */
[----:B0-----:R0:W-:Y:S01]  /*76a0*/  STG.E.64 desc[UR36][R2.64], R4 ;  /* 0x0000000402007986 */ /* 0x0011e2000c101b24 */
[----:B------:R-:W-:Y:S05]  /*76b0*/  BRA `(.L_x_23176) ;  /* 0x00000000000c7947 */ /* 0x000fea0003800000 */
.L_x_23202:
[----:B------:R-:W-:-:S06]  /*76c0*/  HADD2.F32 R23, -RZ, R23.H0_H0 ;  /* 0x20000017ff177230 */ /* 0x000fcc0000004100 */
[----:B------:R-:W0:Y:S02]  /*76d0*/  F2I.FTZ.U32.TRUNC.NTZ R23, R23 ;  /* 0x0000001700177305 */ /* 0x000e24000021f000 */
[----:B0-----:R0:W-:Y:S02]  /*76e0*/  STG.E desc[UR36][R2.64], R23 ;  /* 0x0000001702007986 */ /* 0x0011e4000c101924 */
.L_x_23176:
[----:B------:R-:W-:-:S07]  /*76f0*/  VIADD R17, R17, 0x80 ;  /* 0x0000008011117836 */ /* 0x000fce0000000000 */
.L_x_23136:
[----:B------:R-:W-:Y:S05]  /*7700*/  BSYNC B6 ;  /* 0x0000000000067941 */ /* 0x000fea0003800000 */
.L_x_23135:
        /* <DEDUP_REMOVED lines=23> */
.L_x_23208:
[----:B------:R-:W-:-:S06]  /*7880*/  HADD2.F32 R5, -RZ, R22.H0_H0 ;  /* 0x20000016ff057230 */ /* 0x000fcc0000004100 */
[----:B------:R-:W0:Y:S02]  /*7890*/  F2I.S64.TRUNC R4, R5 ;  /* 0x0000000500047311 */ /* 0x000e24000020d900 */
[----:B0-----:R-:W-:Y:S01]  /*78a0*/  STG.E.U8 desc[UR36][R2.64], R4 ;  /* 0x0000000402007986 */ /* 0x001fe2000c101124 */
[----:B------:R-:W-:Y:S05]  /*78b0*/  EXIT ;  /* 0x000000000000794d */ /* 0x000fea0003800000 */
.L_x_23207:
        /* <DEDUP_REMOVED lines=10> */
.L_x_23211:
[----:B------:R-:W-:-:S04]  /*7960*/  HADD2.F32 R22, -RZ, R22.H0_H0 ;  /* 0x20000016ff167230 */ /* 0x000fc80000004100 */
[----:B------:R-:W0:Y:S02]  /*7970*/  F2I.FTZ.TRUNC.NTZ R5, R22 ;  /* 0x0000001600057305 */ /* 0x000e24000021f100 */
[----:B0-----:R-:W-:Y:S01]  /*7980*/  STG.E desc[UR36][R2.64], R5 ;  /* 0x0000000502007986 */ /* 0x001fe2000c101924 */
[----:B------:R-:W-:Y:S05]  /*7990*/  EXIT ;  /* 0x000000000000794d */ /* 0x000fea0003800000 */
.L_x_23210:
[----:B------:R-:W-:-:S04]  /*79a0*/  HADD2.F32 R22, -RZ, R22.H0_H0 ;  /* 0x20000016ff167230 */ /* 0x000fc80000004100 */
[----:B------:R-:W0:Y:S02]  /*79b0*/  F2I.FTZ.TRUNC.NTZ R5, R22 ;  /* 0x0000001600057305 */ /* 0x000e24000021f100 */
[----:B0-----:R-:W-:Y:S01]  /*79c0*/  STG.E.U16 desc[UR36][R2.64], R5 ;  /* 0x0000000502007986 */ /* 0x001fe2000c101524 */
[----:B------:R-:W-:Y:S05]  /*79d0*/  EXIT ;  /* 0x000000000000794d */ /* 0x000fea0003800000 */
.L_x_23206:
        /* <DEDUP_REMOVED lines=9> */
.L_x_23213:
[----:B------:R-:W-:Y:S01]  /*7a70*/  STG.E.U16 desc[UR36][R2.64], R22 ;  /* 0x0000001602007986 */ /* 0x000fe2000c101524 */
[----:B------:R-:W-:Y:S05]  /*7a80*/  EXIT ;  /* 0x000000000000794d */ /* 0x000fea0003800000 */
.L_x_23212:
        /* <DEDUP_REMOVED lines=10> */
.L_x_23215:
[----:B------:R-:W-:-:S05]  /*7b30*/  HADD2.F32 R0, -RZ, R22.H0_H0 ;  /* 0x20000016ff007230 */ /* 0x000fca0000004100 */
[----:B------:R-:W-:-:S04]  /*7b40*/  F2FP.F16.F32.PACK_AB R0, RZ, R0 ;  /* 0x00000000ff00723e */ /* 0x000fc800000000ff */
[----:B------:R-:W-:-:S05]  /*7b50*/  PRMT R0, R0, 0x5410, RZ ;  /* 0x0000541000007816 */ /* 0x000fca00000000ff */
[----:B------:R-:W-:Y:S01]  /*7b60*/  STG.E desc[UR36][R2.64], R0 ;  /* 0x0000000002007986 */ /* 0x000fe2000c101924 */
[----:B------:R-:W-:Y:S05]  /*7b70*/  EXIT ;  /* 0x000000000000794d */ /* 0x000fea0003800000 */
.L_x_23214:
[----:B------:R-:W-:-:S05]  /*7b80*/  HADD2.F32 R4, -RZ, R22.H0_H0 ;  /* 0x20000016ff047230 */ /* 0x000fca0000004100 */
[----:B------:R-:W-:-:S06]  /*7b90*/  FMUL.FTZ R4, R4, 1 ;  /* 0x3f80000004047820 */ /* 0x000fcc0000410000 */
[----:B------:R-:W0:Y:S02]  /*7ba0*/  F2F.F64.F32 R4, R4 ;  /* 0x0000000400047310 */ /* 0x000e240000201800 */
[----:B0-----:R-:W-:Y:S01]  /*7bb0*/  STG.E.64 desc[UR36][R2.64], R4 ;  /* 0x0000000402007986 */ /* 0x001fe2000c101b24 */
[----:B------:R-:W-:Y:S05]  /*7bc0*/  EXIT ;  /* 0x000000000000794d */ /* 0x000fea0003800000 */
.L_x_23205:
        /* <DEDUP_REMOVED lines=13> */
.L_x_23218:
[----:B------:R-:W-:Y:S01]  /*7ca0*/  HADD2.F32 R22, -RZ, R22.H0_H0 ;  /* 0x20000016ff167230 */ /* 0x000fe20000004100 */
[----:B------:R-:W-:-:S04]  /*7cb0*/  CS2R R6, SRZ ;  /* 0x0000000000067805 */ /* 0x000fc8000001ff00 */
[----:B------:R-:W-:-:S06]  /*7cc0*/  FMUL.FTZ R4, R22, 1 ;  /* 0x3f80000016047820 */ /* 0x000fcc0000410000 */
[----:B------:R-:W0:Y:S02]  /*7cd0*/  F2F.F64.F32 R4, R4 ;  /* 0x0000000400047310 */ /* 0x000e240000201800 */
[----:B0-----:R-:W-:Y:S01]  /*7ce0*/  STG.E.128 desc[UR36][R2.64], R4 ;  /* 0x0000000402007986 */ /* 0x001fe2000c101d24 */
[----:B------:R-:W-:Y:S05]  /*7cf0*/  EXIT ;  /* 0x000000000000794d */ /* 0x000fea0003800000 */
.L_x_23217:
        /* <DEDUP_REMOVED lines=21> */
.L_x_23222:
[----:B------:R-:W-:Y:S05]  /*7e50*/  BSYNC B0 ;  /* 0x0000000000007941 */ /* 0x000fea0003800000 */
.L_x_23221:
[----:B------:R-:W-:-:S05]  /*7e60*/  LOP3.LUT R5, R0, R5, RZ, 0xfc, !PT ;  /* 0x0000000500057212 */ /* 0x000fca00078efcff */
[----:B------:R-:W-:Y:S01]  /*7e70*/  STG.E.U8 desc[UR36][R2.64], R5 ;  /* 0x0000000502007986 */ /* 0x000fe2000c101124 */
[----:B------:R-:W-:Y:S05]  /*7e80*/  EXIT ;  /* 0x000000000000794d */ /* 0x000fea0003800000 */
.L_x_23220:
        /* <DEDUP_REMOVED lines=13> */
.L_x_23224:
[----:B------:R-:W-:Y:S01]  /*7f60*/  IMAD.MOV.U32 R0, RZ, RZ, 0x7f ;  /* 0x0000007fff007424 */ /* 0x000fe200078e00ff */
[----:B------:R-:W-:-:S04]  /*7f70*/  ISETP.GT.U32.AND P0, PT, R4, 0x7f800000, PT ;  /* 0x7f8000000400780c */ /* 0x000fc80003f04070 */
[----:B------:R-:W-:-:S09]  /*7f80*/  SEL R0, R0, 0x7c, P0 ;  /* 0x0000007c00007807 */ /* 0x000fd20000000000 */
.L_x_23225:
[----:B------:R-:W-:Y:S05]  /*7f90*/  BSYNC B0 ;  /* 0x0000000000007941 */ /* 0x000fea0003800000 */
.L_x_23223:
[----:B------:R-:W-:-:S04]  /*7fa0*/  LOP3.LUT R4, R5, 0x80000000, RZ, 0xc0, !PT ;  /* 0x8000000005047812 */ /* 0x000fc800078ec0ff */
[----:B------:R-:W-:-:S04]  /*7fb0*/  SHF.R.U32.HI R5, RZ, 0x18, R4 ;  /* 0x00000018ff057819 */ /* 0x000fc80000011604 */
[----:B------:R-:W-:-:S05]  /*7fc0*/  LOP3.LUT R5, R0, R5, RZ, 0xfc, !PT ;  /* 0x0000000500057212 */ /* 0x000fca00078efcff */
[----:B------:R-:W-:Y:S01]  /*7fd0*/  STG.E.U8 desc[UR36][R2.64], R5 ;  /* 0x0000000502007986 */ /* 0x000fe2000c101124 */
[----:B------:R-:W-:Y:S05]  /*7fe0*/  EXIT ;  /* 0x000000000000794d */ /* 0x000fea0003800000 */
.L_x_23219:
[----:B------:R-:W-:-:S05]  /*7ff0*/  HADD2.F32 R0, -RZ, R22.H0_H0 ;  /* 0x20000016ff007230 */ /* 0x000fca0000004100 */
[----:B------:R-:W-:-:S05]  /*8000*/  F2FP.BF16.F32.PACK_AB R0, RZ, R0 ;  /* 0x00000000ff00723e */ /* 0x000fca00000010ff */
[----:B------:R-:W-:Y:S01]  /*8010*/  STG.E.U16 desc[UR36][R2.64], R0 ;  /* 0x0000000002007986 */ /* 0x000fe2000c101524 */
[----:B------:R-:W-:Y:S05]  /*8020*/  EXIT ;  /* 0x000000000000794d */ /* 0x000fea0003800000 */
.L_x_23216:
        /* <DEDUP_REMOVED lines=12> */
.L_x_23228:
        /* <DEDUP_REMOVED lines=17> */
.L_x_23231:
[----:B------:R-:W-:-:S04]  /*8200*/  LOP3.LUT R0, R7, 0x80000000, RZ, 0xc0, !PT ;  /* 0x8000000007007812 */ /* 0x000fc800078ec0ff */
[----:B------:R-:W-:-:S04]  /*8210*/  SHF.R.U32.HI R5, RZ, 0x18, R0 ;  /* 0x00000018ff057819 */ /* 0x000fc80000011600 */
[----:B------:R-:W-:-:S04]  /*8220*/  LOP3.LUT R4, R4, R5, RZ, 0xfc, !PT ;  /* 0x0000000504047212 */ /* 0x000fc800078efcff */
[----:B------:R-:W-:-:S07]  /*8230*/  PRMT R0, R4, 0x7610, R0 ;  /* 0x0000761004007816 */ /* 0x000fce0000000000 */
.L_x_23230:
[----:B------:R-:W-:Y:S05]  /*8240*/  BSYNC B0 ;  /* 0x0000000000007941 */ /* 0x000fea0003800000 */
.L_x_23229:
[----:B------:R-:W-:Y:S01]  /*8250*/  STG.E.U8 desc[UR36][R2.64], R0 ;  /* 0x0000000002007986 */ /* 0x000fe2000c101124 */
[----:B------:R-:W-:Y:S05]  /*8260*/  EXIT ;  /* 0x000000000000794d */ /* 0x000fea0003800000 */
.L_x_23227:
        /* <DEDUP_REMOVED lines=17> */
.L_x_23234:
[----:B------:R-:W-:-:S04]  /*8380*/  LOP3.LUT R0, R7, 0x80000000, RZ, 0xc0, !PT ;  /* 0x8000000007007812 */ /* 0x000fc800078ec0ff */
[----:B------:R-:W-:-:S04]  /*8390*/  SHF.R.U32.HI R5, RZ, 0x18, R0 ;  /* 0x00000018ff057819 */ /* 0x000fc80000011600 */
[----:B------:R-:W-:-:S04]  /*83a0*/  LOP3.LUT R4, R4, R5, RZ, 0xfc, !PT ;  /* 0x0000000504047212 */ /* 0x000fc800078efcff */
[----:B------:R-:W-:-:S07]  /*83b0*/  PRMT R0, R4, 0x7610, R0 ;  /* 0x0000761004007816 */ /* 0x000fce0000000000 */
.L_x_23233:
[----:B------:R-:W-:Y:S05]  /*83c0*/  BSYNC B0 ;  /* 0x0000000000007941 */ /* 0x000fea0003800000 */
.L_x_23232:
[----:B------:R-:W-:Y:S01]  /*83d0*/  STG.E.U8 desc[UR36][R2.64], R0 ;  /* 0x0000000002007986 */ /* 0x000fe2000c101124 */
[----:B------:R-:W-:Y:S05]  /*83e0*/  EXIT ;  /* 0x000000000000794d */ /* 0x000fea0003800000 */
.L_x_23226:
        /* <DEDUP_REMOVED lines=22> */
.L_x_23209:
        /* <DEDUP_REMOVED lines=16> */
.L_x_23237:
[----:B------:R-:W-:Y:S05]  /*8650*/  EXIT ;  /* 0x000000000000794d */ /* 0x000fea0003800000 */
.L_x_23236:
[----:B------:R-:W-:-:S06]  /*8660*/  HADD2.F32 R4, -RZ, R22.H0_H0 ;  /* 0x20000016ff047230 */ /* 0x000fcc0000004100 */
[----:B------:R-:W0:Y:S02]  /*8670*/  F2I.U64.TRUNC R4, R4 ;  /* 0x0000000400047311 */ /* 0x000e24000020d800 */
[----:B0-----:R-:W-:Y:S01]  /*8680*/  STG.E.64 desc[UR36][R2.64], R4 ;  /* 0x0000000402007986 */ /* 0x001fe2000c101b24 */
[----:B------:R-:W-:Y:S05]  /*8690*/  EXIT ;  /* 0x000000000000794d */ /* 0x000fea0003800000 */
.L_x_23235:
[----:B------:R-:W-:-:S04]  /*86a0*/  HADD2.F32 R22, -RZ, R22.H0_H0 ;  /* 0x20000016ff167230 */ /* 0x000fc80000004100 */
[----:B------:R-:W0:Y:S02]  /*86b0*/  F2I.FTZ.U32.TRUNC.NTZ R5, R22 ;  /* 0x0000001600057305 */ /* 0x000e24000021f000 */
[----:B0-----:R-:W-:Y:S01]  /*86c0*/  STG.E desc[UR36][R2.64], R5 ;  /* 0x0000000502007986 */ /* 0x001fe2000c101924 */
[----:B------:R-:W-:Y:S05]  /*86d0*/  EXIT ;  /* 0x000000000000794d */ /* 0x000fea0003800000 */
.L_x_23238:
        /* <DEDUP_REMOVED lines=10> */
.L_x_36376:


//--------------------- .text._ZN2at6native18elementwise_kernelILi128ELi4EZNS0_22gpu_kernel_impl_nocastIZZZNS0_17rsqrt_kernel_cudaERNS_18TensorIteratorBaseEENKUlvE0_clEvENKUlvE2_clEvEUlN3c104HalfEE_EEvS4_RKT_EUliE_EEviT1_ --------------------------
	.section	.text._ZN2at6native18elementwise_kernelILi128ELi4EZNS0_22gpu_kernel_impl_nocastIZZZNS0_17rsqrt_kernel_cudaERNS_18TensorIteratorBaseEENKUlvE0_clEvENKUlvE2_clEvEUlN3c104HalfEE_EEvS4_RKT_EUliE_EEviT1_,"ax",@progbits
	.align	128
        .global         _ZN2at6native18elementwise_kernelILi128ELi4EZNS0_22gpu_kernel_impl_nocastIZZZNS0_17rsqrt_kernel_cudaERNS_18TensorIteratorBaseEENKUlvE0_clEvENKUlvE2_clEvEUlN3c104HalfEE_EEvS4_RKT_EUliE_EEviT1_
        .type           _ZN2at6native18elementwise_kernelILi128ELi4EZNS0_22gpu_kernel_impl_nocastIZZZNS0_17rsqrt_kernel_cudaERNS_18TensorIteratorBaseEENKUlvE0_clEvENKUlvE2_clEvEUlN3c104HalfEE_EEvS4_RKT_EUliE_EEviT1_,@function
        .size           _ZN2at6native18elementwise_kernelILi128ELi4EZNS0_22gpu_kernel_impl_nocastIZZZNS0_17rsqrt_kernel_cudaERNS_18TensorIteratorBaseEENKUlvE0_clEvENKUlvE2_clEvEUlN3c104HalfEE_EEvS4_RKT_EUliE_EEviT1_,(.L_x_36377 - _ZN2at6native18elementwise_kernelILi128ELi4EZNS0_22gpu_kernel_impl_nocastIZZZNS0_17rsqrt_kernel_cudaERNS_18TensorIteratorBaseEENKUlvE0_clEvENKUlvE2_clEvEUlN3c104HalfEE_EEvS4_RKT_EUliE_EEviT1_)
        .other          _ZN2at6native18elementwise_kernelILi128ELi4EZNS0_22gpu_kernel_impl_nocastIZZZNS0_17rsqrt_kernel_cudaERNS_18TensorIteratorBaseEENKUlvE0_clEvENKUlvE2_clEvEUlN3c104HalfEE_EEvS4_RKT_EUliE_EEviT1_,@"STO_CUDA_ENTRY STV_DEFAULT"
_ZN2at6native18elementwise_kernelILi128ELi4EZNS0_22gpu_kernel_impl_nocastIZZZNS0_17rsqrt_kernel_cudaERNS_18TensorIteratorBaseEENKUlvE0_clEvENKUlvE2_clEvEUlN3c104HalfEE_EEvS4_RKT_EUliE_EEviT1_:
.text._ZN2at6native18elementwise_kernelILi128ELi4EZNS0_22gpu_kernel_impl_nocastIZZZNS0_17rsqrt_kernel_cudaERNS_18TensorIteratorBaseEENKUlvE0_clEvENKUlvE2_clEvEUlN3c104HalfEE_EEvS4_RKT_EUliE_EEviT1_:
        /* <DEDUP_REMOVED lines=311> */
.L_x_23241:
        /* <DEDUP_REMOVED lines=9> */
[----:B------:R-:W0:Y:S02]  /*1400*/  MUFU.RSQ R6, R6 ;  /* 0x0000000600067308 */ /* 0x000e240000001400 */
[----:B0-----:R-:W-:-:S05]  /*1410*/  F2FP.F16.F32.PACK_AB R5, RZ, R6 ;  /* 0x00000006ff05723e */ /* 0x001fca00000000ff */
[----:B------:R0:W-:Y:S02]  /*1420*/  STG.E.U16 desc[UR4][R2.64], R5 ;  /* 0x0000000502007986 */ /* 0x0001e4000c101504 */
.L_x_23240:
[----:B------:R-:W-:Y:S05]  /*1430*/  BSYNC B0 ;  /* 0x0000000000007941 */ /* 0x000fea0003800000 */
.L_x_23239:
        /* <DEDUP_REMOVED lines=305> */
.L_x_23244:
        /* <DEDUP_REMOVED lines=10> */
[----:B------:R-:W0:Y:S02]  /*27f0*/  MUFU.RSQ R6, R6 ;  /* 0x0000000600067308 */ /* 0x000e240000001400 */
        /* <DEDUP_REMOVED lines=305> */
.L_x_23245:
        /* <DEDUP_REMOVED lines=12> */
.L_x_23243:
[----:B------:R-:W-:Y:S05]  /*3bd0*/  BSYNC B0 ;  /* 0x0000000000007941 */ /* 0x000fea0003800000 */
.L_x_23242:
        /* <DEDUP_REMOVED lines=304> */
.L_x_23246:
        /* <DEDUP_REMOVED lines=8> */
[----:B------:R-:W0:Y:S02]  /*4f60*/  MUFU.RSQ R0, R0 ;  /* 0x0000000000007308 */ /* 0x000e240000001400 */
[----:B0-----:R-:W-:-:S05]  /*4f70*/  F2FP.F16.F32.PACK_AB R5, RZ, R0 ;  /* 0x00000000ff05723e */ /* 0x001fca00000000ff */
[----:B------:R-:W-:Y:S01]  /*4f80*/  STG.E.U16 desc[UR4][R2.64], R5 ;  /* 0x0000000502007986 */ /* 0x000fe2000c101504 */
[----:B------:R-:W-:Y:S05]  /*4f90*/  EXIT ;  /* 0x000000000000794d */ /* 0x000fea0003800000 */
.L_x_23247:
        /* <DEDUP_REMOVED lines=14> */
.L_x_36377:


//--------------------- .text._ZN2at6native27unrolled_elementwise_kernelIZZZNS0_17rsqrt_kernel_cudaERNS_18TensorIteratorBaseEENKUlvE0_clEvENKUlvE2_clEvEUlN3c104HalfEE_St5arrayIPcLm2EELi4E23TrivialOffsetCalculatorILi1EjESD_NS0_6memory15LoadWithoutCastENSE_16StoreWithoutCastEEEviT_T0_T2_T3_T4_T5_ --------------------------
	.section	.text._ZN2at6native27unrolled_elementwise_kernelIZZZNS0_17rsqrt_kernel_cudaERNS_18TensorIteratorBaseEENKUlvE0_clEvENKUlvE2_clEvEUlN3c104HalfEE_St5arrayIPcLm2EELi4E23TrivialOffsetCalculatorILi1EjESD_NS0_6memory15LoadWithoutCastENSE_16StoreWithoutCastEEEviT_T0_T2_T3_T4_T5_,"ax",@progbits
	.align	128
        .global         _ZN2at6native27unrolled_elementwise_kernelIZZZNS0_17rsqrt_kernel_cudaERNS_18TensorIteratorBaseEENKUlvE0_clEvENKUlvE2_clEvEUlN3c104HalfEE_St5arrayIPcLm2EELi4E23TrivialOffsetCalculatorILi1EjESD_NS0_6memory15LoadWithoutCastENSE_16StoreWithoutCastEEEviT_T0_T2_T3_T4_T5_
        .type           _ZN2at6native27unrolled_elementwise_kernelIZZZNS0_17rsqrt_kernel_cudaERNS_18TensorIteratorBaseEENKUlvE0_clEvENKUlvE2_clEvEUlN3c104HalfEE_St5arrayIPcLm2EELi4E23TrivialOffsetCalculatorILi1EjESD_NS0_6memory15LoadWithoutCastENSE_16StoreWithoutCastEEEviT_T0_T2_T3_T4_T5_,@function
        .size           _ZN2at6native27unrolled_elementwise_kernelIZZZNS0_17rsqrt_kernel_cudaERNS_18TensorIteratorBaseEENKUlvE0_clEvENKUlvE2_clEvEUlN3c104HalfEE_St5arrayIPcLm2EELi4E23TrivialOffsetCalculatorILi1EjESD_NS0_6memory15LoadWithoutCastENSE_16StoreWithoutCastEEEviT_T0_T2_T3_T4_T5_,(.L_x_36378 - _ZN2at6native27unrolled_elementwise_kernelIZZZNS0_17rsqrt_kernel_cudaERNS_18TensorIteratorBaseEENKUlvE0_clEvENKUlvE2_clEvEUlN3c104HalfEE_St5arrayIPcLm2EELi4E23TrivialOffsetCalculatorILi1EjESD_NS0_6memory15LoadWithoutCastENSE_16StoreWithoutCastEEEviT_T0_T2_T3_T4_T5_)
        .other          _ZN2at6native27unrolled_elementwise_kernelIZZZNS0_17rsqrt_kernel_cudaERNS_18TensorIteratorBaseEENKUlvE0_clEvENKUlvE2_clEvEUlN3c104HalfEE_St5arrayIPcLm2EELi4E23TrivialOffsetCalculatorILi1EjESD_NS0_6memory15LoadWithoutCastENSE_16StoreWithoutCastEEEviT_T0_T2_T3_T4_T5_,@"STO_CUDA_ENTRY STV_DEFAULT"
_ZN2at6native27unrolled_elementwise_kernelIZZZNS0_17rsqrt_kernel_cudaERNS_18TensorIteratorBaseEENKUlvE0_clEvENKUlvE2_clEvEUlN3c104HalfEE_St5arrayIPcLm2EELi4E23TrivialOffsetCalculatorILi1EjESD_NS0_6memory15LoadWithoutCastENSE_16StoreWithoutCastEEEviT_T0_T2_T3_T4_T5_:
.text._ZN2at6native27unrolled_elementwise_kernelIZZZNS0_17rsqrt_kernel_cudaERNS_18TensorIteratorBaseEENKUlvE0_clEvENKUlvE2_clEvEUlN3c104HalfEE_St5arrayIPcLm2EELi4E23TrivialOffsetCalculatorILi1EjESD_NS0_6memory15LoadWithoutCastENSE_16StoreWithoutCastEEEviT_T0_T2_T3_T4_T5_:
        /* <DEDUP_REMOVED lines=47> */
[----:B------:R-:W0:Y:S01]  /*02f0*/  @!P0 MUFU.RSQ R11, R11 ;  /* 0x0000000b000b8308 */ /* 0x000e220000001400 */
[----:B---3--:R-:W-:Y:S01]  /*0300*/  @!P2 HADD2.F32 R8, -RZ, R8.H0_H0 ;  /* 0x20000008ff08a230 */ /* 0x008fe20000004100 */
[----:B0-----:R-:W-:-:S06]  /*0310*/  @!P0 F2FP.F16.F32.PACK_AB R5, RZ, R11 ;  /* 0x0000000bff05823e */ /* 0x001fcc00000000ff */
[----:B------:R-:W0:Y:S01]  /*0320*/  @!P2 MUFU.RSQ R8, R8 ;  /* 0x000000080008a308 */ /* 0x000e220000001400 */
[----:B------:R1:W-:Y:S01]  /*0330*/  @!P0 STG.E.U16 desc[UR4][R6.64], R5 ;  /* 0x0000000506008986 */ /* 0x0003e2000c101504 */
[----:B----4-:R-:W-:-:S06]  /*0340*/  @!P3 HADD2.F32 R18, -RZ, R18.H0_H0 ;  /* 0x20000012ff12b230 */ /* 0x010fcc0000004100 */
[----:B------:R-:W2:Y:S01]  /*0350*/  @!P3 MUFU.RSQ R18, R18 ;  /* 0x000000120012b308 */ /* 0x000ea20000001400 */
        /* <DEDUP_REMOVED lines=14> */
.L_x_23249:
[----:B------:R-:W-:Y:S05]  /*0440*/  BSYNC B0 ;  /* 0x0000000000007941 */ /* 0x000fea0003800000 */
.L_x_23248:
[----:B------:R-:W-:Y:S01]  /*0450*/  ISETP.GE.AND P0, PT, R9, R2, PT ;  /* 0x000000020900720c */ /* 0x000fe20003f06270 */
[----:B-----5:R-:W-:-:S12]  /*0460*/  @!P1 HADD2.F32 R10, -RZ, R10.H0_H0 ;  /* 0x2000000aff0a9230 */ /* 0x020fd80000004100 */
[----:B------:R-:W-:Y:S05]  /*0470*/  @P0 EXIT ;  /* 0x000000000000094d */ /* 0x000fea0003800000 */
[----:B0-----:R-:W0:Y:S01]  /*0480*/  LDC.64 R2, c[0x0][0x218] ;  /* 0x00008600ff027b82 */ /* 0x001e220000000a00 */
[----:B------:R-:W1:Y:S01]  /*0490*/  @!P1 MUFU.RSQ R10, R10 ;  /* 0x0000000a000a9308 */ /* 0x000e620000001400 */
[----:B------:R-:W-:Y:S02]  /*04a0*/  LEA R9, R0, R9, 0x9 ;  /* 0x0000000900097211 */ /* 0x000fe400078e48ff */
[----:B-1----:R-:W-:-:S03]  /*04b0*/  @!P1 F2FP.F16.F32.PACK_AB R4, RZ, R10 ;  /* 0x0000000aff04923e */ /* 0x002fc600000000ff */
[----:B0-----:R-:W-:-:S05]  /*04c0*/  IMAD.WIDE.U32 R2, R9, 0x2, R2 ;  /* 0x0000000209027825 */ /* 0x001fca00078e0002 */
[----:B------:R-:W-:Y:S01]  /*04d0*/  STG.E.U16 desc[UR4][R2.64], R4 ;  /* 0x0000000402007986 */ /* 0x000fe2000c101504 */
[----:B------:R-:W-:Y:S05]  /*04e0*/  EXIT ;  /* 0x000000000000794d */ /* 0x000fea0003800000 */
.L_x_23250:
        /* <DEDUP_REMOVED lines=9> */
.L_x_36378:


//--------------------- .text._ZN2at6native29vectorized_elementwise_kernelILi2EZZZNS0_17rsqrt_kernel_cudaERNS_18TensorIteratorBaseEENKUlvE0_clEvENKUlvE2_clEvEUlN3c104HalfEE_St5arrayIPcLm2EEEEviT0_T1_ --------------------------
	.section	.text._ZN2at6native29vectorized_elementwise_kernelILi2EZZZNS0_17rsqrt_kernel_cudaERNS_18TensorIteratorBaseEENKUlvE0_clEvENKUlvE2_clEvEUlN3c104HalfEE_St5arrayIPcLm2EEEEviT0_T1_,"ax",@progbits
	.align	128
        .global         _ZN2at6native29vectorized_elementwise_kernelILi2EZZZNS0_17rsqrt_kernel_cudaERNS_18TensorIteratorBaseEENKUlvE0_clEvENKUlvE2_clEvEUlN3c104HalfEE_St5arrayIPcLm2EEEEviT0_T1_
        .type           _ZN2at6native29vectorized_elementwise_kernelILi2EZZZNS0_17rsqrt_kernel_cudaERNS_18TensorIteratorBaseEENKUlvE0_clEvENKUlvE2_clEvEUlN3c104HalfEE_St5arrayIPcLm2EEEEviT0_T1_,@function
        .size           _ZN2at6native29vectorized_elementwise_kernelILi2EZZZNS0_17rsqrt_kernel_cudaERNS_18TensorIteratorBaseEENKUlvE0_clEvENKUlvE2_clEvEUlN3c104HalfEE_St5arrayIPcLm2EEEEviT0_T1_,(.L_x_36379 - _ZN2at6native29vectorized_elementwise_kernelILi2EZZZNS0_17rsqrt_kernel_cudaERNS_18TensorIteratorBaseEENKUlvE0_clEvENKUlvE2_clEvEUlN3c104HalfEE_St5arrayIPcLm2EEEEviT0_T1_)
        .other          _ZN2at6native29vectorized_elementwise_kernelILi2EZZZNS0_17rsqrt_kernel_cudaERNS_18TensorIteratorBaseEENKUlvE0_clEvENKUlvE2_clEvEUlN3c104HalfEE_St5arrayIPcLm2EEEEviT0_T1_,@"STO_CUDA_ENTRY STV_DEFAULT"
_ZN2at6native29vectorized_elementwise_kernelILi2EZZZNS0_17rsqrt_kernel_cudaERNS_18TensorIteratorBaseEENKUlvE0_clEvENKUlvE2_clEvEUlN3c104HalfEE_St5arrayIPcLm2EEEEviT0_T1_:
.text._ZN2at6native29vectorized_elementwise_kernelILi2EZZZNS0_17rsqrt_kernel_cudaERNS_18TensorIteratorBaseEENKUlvE0_clEvENKUlvE2_clEvEUlN3c104HalfEE_St5arrayIPcLm2EEEEviT0_T1_:
        /* <DEDUP_REMOVED lines=23> */
[----:B------:R0:W-:Y:S01]  /*0170*/  MUFU.RSQ R7, R6 ;  /* 0x0000000600077308 */ /* 0x0001e20000001400 */
[--C-:B----4-:R-:W-:Y:S02]  /*0180*/  HADD2.F32 R10, -RZ, R11.reuse.H0_H0 ;  /* 0x2000000bff0a7230 */ /* 0x110fe40000004100 */
[----:B------:R-:W-:-:S02]  /*0190*/  HADD2.F32 R11, -RZ, R11.H1_H1 ;  /* 0x3000000bff0b7230 */ /* 0x000fc40000004100 */
[----:B-----5:R-:W-:-:S03]  /*01a0*/  HADD2.F32 R12, -RZ, R13.H0_H0 ;  /* 0x2000000dff0c7230 */ /* 0x020fc60000004100 */
[----:B------:R-:W1:Y:S01]  /*01b0*/  MUFU.RSQ R2, R2 ;  /* 0x0000000200027308 */ /* 0x000e620000001400 */
[----:B0-----:R-:W-:-:S07]  /*01c0*/  HADD2.F32 R6, -RZ, R13.H1_H1 ;  /* 0x3000000dff067230 */ /* 0x001fce0000004100 */
[----:B------:R-:W-:Y:S08]  /*01d0*/  MUFU.RSQ R8, R8 ;  /* 0x0000000800087308 */ /* 0x000ff00000001400 */
[----:B------:R-:W0:Y:S01]  /*01e0*/  MUFU.RSQ R9, R9 ;  /* 0x0000000900097308 */ /* 0x000e220000001400 */
[----:B-1----:R-:W-:-:S05]  /*01f0*/  F2FP.F16.F32.PACK_AB R7, R7, R2 ;  /* 0x000000020707723e */ /* 0x002fca00000000ff */
[----:B------:R-:W-:Y:S02]  /*0200*/  STG.E desc[UR4][R4.64], R7 ;  /* 0x0000000704007986 */ /* 0x000fe4000c101904 */
[----:B------:R-:W-:Y:S08]  /*0210*/  MUFU.RSQ R10, R10 ;  /* 0x0000000a000a7308 */ /* 0x000ff00000001400 */
[----:B------:R-:W1:Y:S01]  /*0220*/  MUFU.RSQ R11, R11 ;  /* 0x0000000b000b7308 */ /* 0x000e620000001400 */
[----:B0-----:R-:W-:-:S05]  /*0230*/  F2FP.F16.F32.PACK_AB R9, R9, R8 ;  /* 0x000000080909723e */ /* 0x001fca00000000ff */
[----:B------:R-:W-:Y:S02]  /*0240*/  STG.E desc[UR4][R4.64+0x200], R9 ;  /* 0x0002000904007986 */ /* 0x000fe4000c101904 */
[----:B------:R-:W-:Y:S08]  /*0250*/  MUFU.RSQ R12, R12 ;  /* 0x0000000c000c7308 */ /* 0x000ff00000001400 */
[----:B------:R-:W0:Y:S01]  /*0260*/  MUFU.RSQ R13, R6 ;  /* 0x00000006000d7308 */ /* 0x000e220000001400 */
[----:B-1----:R-:W-:-:S05]  /*0270*/  F2FP.F16.F32.PACK_AB R3, R11, R10 ;  /* 0x0000000a0b03723e */ /* 0x002fca00000000ff */
[----:B------:R-:W-:Y:S01]  /*0280*/  STG.E desc[UR4][R4.64+0x400], R3 ;  /* 0x0004000304007986 */ /* 0x000fe2000c101904 */
[----:B0-----:R-:W-:-:S05]  /*0290*/  F2FP.F16.F32.PACK_AB R13, R13, R12 ;  /* 0x0000000c0d0d723e */ /* 0x001fca00000000ff */
[----:B------:R-:W-:Y:S01]  /*02a0*/  STG.E desc[UR4][R4.64+0x600], R13 ;  /* 0x0006000d04007986 */ /* 0x000fe2000c101904 */
[----:B------:R-:W-:Y:S05]  /*02b0*/  EXIT ;  /* 0x000000000000794d */ /* 0x000fea0003800000 */
.L_x_23251:
        /* <DEDUP_REMOVED lines=77> */
[----:B------:R-:W0:Y:S02]  /*0790*/  @!P0 MUFU.RSQ R2, R2 ;  /* 0x0000000200028308 */ /* 0x000e240000001400 */
[----:B0-----:R-:W-:Y:S01]  /*07a0*/  @!P0 F2FP.F16.F32.PACK_AB R26, RZ, R2 ;  /* 0x00000002ff1a823e */ /* 0x001fe200000000ff */
[----:B-----5:R-:W-:-:S05]  /*07b0*/  @!P5 HADD2.F32 R28, -RZ, R28.H0_H0 ;  /* 0x2000001cff1cd230 */ /* 0x020fca0000004100 */
[----:B---3--:R-:W0:Y:S01]  /*07c0*/  @!P5 MUFU.RSQ R16, R28 ;  /* 0x0000001c0010d308 */ /* 0x008e220000001400 */
[----:B----4-:R-:W-:Y:S01]  /*07d0*/  @!P1 HADD2.F32 R15, -RZ, R27.H0_H0 ;  /* 0x2000001bff0f9230 */ /* 0x010fe20000004100 */
[----:B0-----:R-:W-:Y:S02]  /*07e0*/  @!P5 F2FP.F16.F32.PACK_AB R6, RZ, R16 ;  /* 0x00000010ff06d23e */ /* 0x001fe400000000ff */
[----:B------:R-:W-:Y:S01]  /*07f0*/  ISETP.GE.AND P5, PT, R20, R5, PT ;  /* 0x000000051400720c */ /* 0x000fe20003fa6270 */
[----:B------:R-:W-:-:S03]  /*0800*/  @!P2 HADD2.F32 R4, -RZ, R4.H0_H0 ;  /* 0x20000004ff04a230 */ /* 0x000fc60000004100 */
[----:B------:R-:W0:Y:S01]  /*0810*/  @!P1 MUFU.RSQ R15, R15 ;  /* 0x0000000f000f9308 */ /* 0x000e220000001400 */
[----:B------:R1:W-:Y:S01]  /*0820*/  @!P0 STG.E.U16 desc[UR4][R12.64], R26 ;  /* 0x0000001a0c008986 */ /* 0x0003e2000c101504 */
[----:B------:R-:W-:-:S06]  /*0830*/  ISETP.GE.AND P0, PT, R24, R5, PT ;  /* 0x000000051800720c */ /* 0x000fcc0003f06270 */
[----:B------:R-:W2:Y:S01]  /*0840*/  @!P2 MUFU.RSQ R4, R4 ;  /* 0x000000040004a308 */ /* 0x000ea20000001400 */
[----:B------:R-:W-:Y:S02]  /*0850*/  @!P4 HADD2.F32 R17, -RZ, R18.H0_H0 ;  /* 0x20000012ff11c230 */ /* 0x000fe40000004100 */
[----:B------:R-:W-:Y:S02]  /*0860*/  @!P3 HADD2.F32 R16, -RZ, R23.H0_H0 ;  /* 0x20000017ff10b230 */ /* 0x000fe40000004100 */
[----:B------:R-:W-:-:S03]  /*0870*/  @!P6 HADD2.F32 R19, -RZ, R19.H0_H0 ;  /* 0x20000013ff13e230 */ /* 0x000fc60000004100 */
[----:B------:R-:W-:Y:S01]  /*0880*/  @!P4 MUFU.RSQ R17, R17 ;  /* 0x000000110011c308 */ /* 0x000fe20000001400 */
[----:B------:R-:W-:-:S07]  /*0890*/  @!P5 HADD2.F32 R0, -RZ, R0.H0_H0 ;  /* 0x20000000ff00d230 */ /* 0x000fce0000004100 */
[----:B------:R-:W3:Y:S08]  /*08a0*/  @!P3 MUFU.RSQ R16, R16 ;  /* 0x000000100010b308 */ /* 0x000ef00000001400 */
[----:B------:R-:W4:Y:S08]  /*08b0*/  @!P6 MUFU.RSQ R19, R19 ;  /* 0x000000130013e308 */ /* 0x000f300000001400 */
[----:B------:R-:W5:Y:S01]  /*08c0*/  @!P5 MUFU.RSQ R0, R0 ;  /* 0x000000000000d308 */ /* 0x000f620000001400 */
        /* <DEDUP_REMOVED lines=19> */
.L_x_23254:
[----:B------:R-:W-:-:S13]  /*0a00*/  ISETP.GE.AND P0, PT, R24, R5, PT ;  /* 0x000000051800720c */ /* 0x000fda0003f06270 */
[----:B------:R-:W-:Y:S05]  /*0a10*/  @P0 BRA `(.L_x_23256) ;  /* 0x0000000000300947 */ /* 0x000fea0003800000 */
[----:B0-----:R-:W0:Y:S01]  /*0a20*/  LDC.64 R6, c[0x0][0x218] ;  /* 0x00008600ff067b82 */ /* 0x001e220000000a00 */
[----:B------:R-:W-:Y:S01]  /*0a30*/  IADD3 R13, R3, R24, RZ ;  /* 0x00000018030d7210 */ /* 0x000fe20007ffe0ff */
[----:B------:R-:W-:-:S04]  /*0a40*/  VIADD R24, R24, 0x80 ;  /* 0x0000008018187836 */ /* 0x000fc80000000000 */
[----:B0-----:R-:W-:-:S05]  /*0a50*/  IMAD.WIDE.U32 R6, R13, 0x2, R6 ;  /* 0x000000020d067825 */ /* 0x001fca00078e0006 */
[----:B------:R1:W-:Y:S02]  /*0a60*/  STG.E.U16 desc[UR4][R6.64], R8 ;  /* 0x0000000806007986 */ /* 0x0003e4000c101504 */
.L_x_23255:
[----:B------:R-:W-:-:S13]  /*0a70*/  ISETP.GE.AND P0, PT, R24, R5, PT ;  /* 0x000000051800720c */ /* 0x000fda0003f06270 */
[----:B------:R-:W-:Y:S05]  /*0a80*/  @P0 BRA `(.L_x_23257) ;  /* 0x0000000000340947 */ /* 0x000fea0003800000 */
[----:B01----:R-:W0:Y:S01]  /*0a90*/  LDC.64 R6, c[0x0][0x218] ;  /* 0x00008600ff067b82 */ /* 0x003e220000000a00 */
[----:B------:R-:W-:Y:S01]  /*0aa0*/  IADD3 R13, R3, R24, RZ ;  /* 0x00000018030d7210 */ /* 0x000fe20007ffe0ff */
[----:B------:R-:W-:-:S04]  /*0ab0*/  VIADD R24, R24, 0x80 ;  /* 0x0000008018187836 */ /* 0x000fc80000000000 */
[----:B0-----:R-:W-:-:S05]  /*0ac0*/  IMAD.WIDE.U32 R6, R13, 0x2, R6 ;  /* 0x000000020d067825 */ /* 0x001fca00078e0006 */
[----:B------:R1:W-:Y:S02]  /*0ad0*/  STG.E.U16 desc[UR4][R6.64], R9 ;  /* 0x0000000906007986 */ /* 0x0003e4000c101504 */
.L_x_23256:
        /* <DEDUP_REMOVED lines=8> */
.L_x_23257:
[----:B------:R-:W-:Y:S05]  /*0b60*/  BSYNC B1 ;  /* 0x0000000000017941 */ /* 0x000fea0003800000 */
.L_x_23253:
[----:B------:R-:W-:-:S13]  /*0b70*/  ISETP.GE.AND P0, PT, R24, R5, PT ;  /* 0x000000051800720c */ /* 0x000fda0003f06270 */
[----:B012---:R-:W0:Y:S01]  /*0b80*/  @!P0 LDC.64 R6, c[0x0][0x218] ;  /* 0x00008600ff068b82 */ /* 0x007e220000000a00 */
[----:B------:R-:W-:Y:S01]  /*0b90*/  @!P0 IADD3 R9, R3, R24, RZ ;  /* 0x0000001803098210 */ /* 0x000fe20007ffe0ff */
[----:B------:R-:W-:-:S04]  /*0ba0*/  @!P0 VIADD R24, R24, 0x80 ;  /* 0x0000008018188836 */ /* 0x000fc80000000000 */
[----:B0-----:R-:W-:-:S05]  /*0bb0*/  @!P0 IMAD.WIDE.U32 R6, R9, 0x2, R6 ;  /* 0x0000000209068825 */ /* 0x001fca00078e0006 */
[----:B------:R2:W-:Y:S02]  /*0bc0*/  @!P0 STG.E.U16 desc[UR4][R6.64], R11 ;  /* 0x0000000b06008986 */ /* 0x0005e4000c101504 */
.L_x_23258:
[----:B------:R-:W-:Y:S05]  /*0bd0*/  BSYNC B0 ;  /* 0x0000000000007941 */ /* 0x000fea0003800000 */
.L_x_23252:
        /* <DEDUP_REMOVED lines=8> */
.L_x_23259:
        /* <DEDUP_REMOVED lines=10> */
.L_x_36379:


//--------------------- .text._ZN2at6native29vectorized_elementwise_kernelILi4EZZZNS0_17rsqrt_kernel_cudaERNS_18TensorIteratorBaseEENKUlvE0_clEvENKUlvE2_clEvEUlN3c104HalfEE_St5arrayIPcLm2EEEEviT0_T1_ --------------------------
	.section	.text._ZN2at6native29vectorized_elementwise_kernelILi4EZZZNS0_17rsqrt_kernel_cudaERNS_18TensorIteratorBaseEENKUlvE0_clEvENKUlvE2_clEvEUlN3c104HalfEE_St5arrayIPcLm2EEEEviT0_T1_,"ax",@progbits
	.align	128
        .global         _ZN2at6native29vectorized_elementwise_kernelILi4EZZZNS0_17rsqrt_kernel_cudaERNS_18TensorIteratorBaseEENKUlvE0_clEvENKUlvE2_clEvEUlN3c104HalfEE_St5arrayIPcLm2EEEEviT0_T1_
        .type           _ZN2at6native29vectorized_elementwise_kernelILi4EZZZNS0_17rsqrt_kernel_cudaERNS_18TensorIteratorBaseEENKUlvE0_clEvENKUlvE2_clEvEUlN3c104HalfEE_St5arrayIPcLm2EEEEviT0_T1_,@function
        .size           _ZN2at6native29vectorized_elementwise_kernelILi4EZZZNS0_17rsqrt_kernel_cudaERNS_18TensorIteratorBaseEENKUlvE0_clEvENKUlvE2_clEvEUlN3c104HalfEE_St5arrayIPcLm2EEEEviT0_T1_,(.L_x_36380 - _ZN2at6native29vectorized_elementwise_kernelILi4EZZZNS0_17rsqrt_kernel_cudaERNS_18TensorIteratorBaseEENKUlvE0_clEvENKUlvE2_clEvEUlN3c104HalfEE_St5arrayIPcLm2EEEEviT0_T1_)
        .other          _ZN2at6native29vectorized_elementwise_kernelILi4EZZZNS0_17rsqrt_kernel_cudaERNS_18TensorIteratorBaseEENKUlvE0_clEvENKUlvE2_clEvEUlN3c104HalfEE_St5arrayIPcLm2EEEEviT0_T1_,@"STO_CUDA_ENTRY STV_DEFAULT"
_ZN2at6native29vectorized_elementwise_kernelILi4EZZZNS0_17rsqrt_kernel_cudaERNS_18TensorIteratorBaseEENKUlvE0_clEvENKUlvE2_clEvEUlN3c104HalfEE_St5arrayIPcLm2EEEEviT0_T1_:
.text._ZN2at6native29vectorized_elementwise_kernelILi4EZZZNS0_17rsqrt_kernel_cudaERNS_18TensorIteratorBaseEENKUlvE0_clEvENKUlvE2_clEvEUlN3c104HalfEE_St5arrayIPcLm2EEEEviT0_T1_:
        /* <DEDUP_REMOVED lines=21> */
[----:B------:R-:W-:Y:S01]  /*0150*/  MUFU.RSQ R2, R2 ;  /* 0x0000000200027308 */ /* 0x000fe20000001400 */
[----:B------:R-:W-:Y:S02]  /*0160*/  HADD2.F32 R14, -RZ, R5.H0_H0 ;  /* 0x20000005ff0e7230 */ /* 0x000fe40000004100 */
[----:B------:R-:W-:-:S02]  /*0170*/  HADD2.F32 R11, -RZ, R11.H1_H1 ;  /* 0x3000000bff0b7230 */ /* 0x000fc40000004100 */
[----:B------:R-:W-:Y:S02]  /*0180*/  HADD2.F32 R5, -RZ, R5.H1_H1 ;  /* 0x30000005ff057230 */ /* 0x000fe40000004100 */
[----:B------:R-:W-:Y:S01]  /*0190*/  HADD2.F32 R4, -RZ, R4.H1_H1 ;  /* 0x30000004ff047230 */ /* 0x000fe20000004100 */
[----:B------:R-:W-:Y:S08]  /*01a0*/  MUFU.RSQ R12, R12 ;  /* 0x0000000c000c7308 */ /* 0x000ff00000001400 */
[----:B------:R-:W0:Y:S08]  /*01b0*/  MUFU.RSQ R13, R4 ;  /* 0x00000004000d7308 */ /* 0x000e300000001400 */
[----:B------:R-:W1:Y:S08]  /*01c0*/  MUFU.RSQ R9, R8 ;  /* 0x0000000800097308 */ /* 0x000e700000001400 */
[----:B------:R-:W-:Y:S01]  /*01d0*/  MUFU.RSQ R10, R10 ;  /* 0x0000000a000a7308 */ /* 0x000fe20000001400 */
[----:B0-----:R-:W-:-:S07]  /*01e0*/  F2FP.F16.F32.PACK_AB R12, R13, R12 ;  /* 0x0000000c0d0c723e */ /* 0x001fce00000000ff */
[----:B------:R-:W0:Y:S01]  /*01f0*/  MUFU.RSQ R11, R11 ;  /* 0x0000000b000b7308 */ /* 0x000e220000001400 */
[----:B-1----:R-:W-:-:S07]  /*0200*/  F2FP.F16.F32.PACK_AB R2, R9, R2 ;  /* 0x000000020902723e */ /* 0x002fce00000000ff */
[----:B------:R-:W-:Y:S08]  /*0210*/  MUFU.RSQ R14, R14 ;  /* 0x0000000e000e7308 */ /* 0x000ff00000001400 */
[----:B------:R-:W1:Y:S01]  /*0220*/  MUFU.RSQ R5, R5 ;  /* 0x0000000500057308 */ /* 0x000e620000001400 */
[----:B0-----:R-:W-:-:S05]  /*0230*/  F2FP.F16.F32.PACK_AB R3, R11, R10 ;  /* 0x0000000a0b03723e */ /* 0x001fca00000000ff */
[----:B------:R-:W-:Y:S01]  /*0240*/  STG.E.64 desc[UR4][R6.64], R2 ;  /* 0x0000000206007986 */ /* 0x000fe2000c101b04 */
[----:B-1----:R-:W-:-:S05]  /*0250*/  F2FP.F16.F32.PACK_AB R13, R5, R14 ;  /* 0x0000000e050d723e */ /* 0x002fca00000000ff */
[----:B------:R-:W-:Y:S01]  /*0260*/  STG.E.64 desc[UR4][R6.64+0x400], R12 ;  /* 0x0004000c06007986 */ /* 0x000fe2000c101b04 */
[----:B------:R-:W-:Y:S05]  /*0270*/  EXIT ;  /* 0x000000000000794d */ /* 0x000fea0003800000 */
.L_x_23260:
        /* <DEDUP_REMOVED lines=116> */
.L_x_23263:
[----:B------:R-:W-:-:S13]  /*09c0*/  ISETP.GE.AND P0, PT, R24, R5, PT ;  /* 0x000000051800720c */ /* 0x000fda0003f06270 */
[----:B------:R-:W-:Y:S05]  /*09d0*/  @P0 BRA `(.L_x_23265) ;  /* 0x0000000000300947 */ /* 0x000fea0003800000 */
[----:B0-----:R-:W0:Y:S01]  /*09e0*/  LDC.64 R6, c[0x0][0x218] ;  /* 0x00008600ff067b82 */ /* 0x001e220000000a00 */
[----:B------:R-:W-:Y:S01]  /*09f0*/  IADD3 R13, R3, R24, RZ ;  /* 0x00000018030d7210 */ /* 0x000fe20007ffe0ff */
[----:B------:R-:W-:-:S04]  /*0a00*/  VIADD R24, R24, 0x80 ;  /* 0x0000008018187836 */ /* 0x000fc80000000000 */
[----:B0-----:R-:W-:-:S05]  /*0a10*/  IMAD.WIDE.U32 R6, R13, 0x2, R6 ;  /* 0x000000020d067825 */ /* 0x001fca00078e0006 */
[----:B------:R1:W-:Y:S02]  /*0a20*/  STG.E.U16 desc[UR4][R6.64], R8 ;  /* 0x0000000806007986 */ /* 0x0003e4000c101504 */
.L_x_23264:
[----:B------:R-:W-:-:S13]  /*0a30*/  ISETP.GE.AND P0, PT, R24, R5, PT ;  /* 0x000000051800720c */ /* 0x000fda0003f06270 */
[----:B------:R-:W-:Y:S05]  /*0a40*/  @P0 BRA `(.L_x_23266) ;  /* 0x0000000000340947 */ /* 0x000fea0003800000 */
[----:B01----:R-:W0:Y:S01]  /*0a50*/  LDC.64 R6, c[0x0][0x218] ;  /* 0x00008600ff067b82 */ /* 0x003e220000000a00 */
[----:B------:R-:W-:Y:S01]  /*0a60*/  IADD3 R13, R3, R24, RZ ;  /* 0x00000018030d7210 */ /* 0x000fe20007ffe0ff */
[----:B------:R-:W-:-:S04]  /*0a70*/  VIADD R24, R24, 0x80 ;  /* 0x0000008018187836 */ /* 0x000fc80000000000 */
[----:B0-----:R-:W-:-:S05]  /*0a80*/  IMAD.WIDE.U32 R6, R13, 0x2, R6 ;  /* 0x000000020d067825 */ /* 0x001fca00078e0006 */
[----:B------:R1:W-:Y:S02]  /*0a90*/  STG.E.U16 desc[UR4][R6.64], R9 ;  /* 0x0000000906007986 */ /* 0x0003e4000c101504 */
.L_x_23265:
        /* <DEDUP_REMOVED lines=8> */
.L_x_23266:
[----:B------:R-:W-:Y:S05]  /*0b20*/  BSYNC B1 ;  /* 0x0000000000017941 */ /* 0x000fea0003800000 */
.L_x_23262:
[----:B------:R-:W-:-:S13]  /*0b30*/  ISETP.GE.AND P0, PT, R24, R5, PT ;  /* 0x000000051800720c */ /* 0x000fda0003f06270 */
[----:B012---:R-:W0:Y:S01]  /*0b40*/  @!P0 LDC.64 R6, c[0x0][0x218] ;  /* 0x00008600ff068b82 */ /* 0x007e220000000a00 */
[----:B------:R-:W-:Y:S01]  /*0b50*/  @!P0 IADD3 R9, R3, R24, RZ ;  /* 0x0000001803098210 */ /* 0x000fe20007ffe0ff */
[----:B------:R-:W-:-:S04]  /*0b60*/  @!P0 VIADD R24, R24, 0x80 ;  /* 0x0000008018188836 */ /* 0x000fc80000000000 */
[----:B0-----:R-:W-:-:S05]  /*0b70*/  @!P0 IMAD.WIDE.U32 R6, R9, 0x2, R6 ;  /* 0x0000000209068825 */ /* 0x001fca00078e0006 */
[----:B------:R2:W-:Y:S02]  /*0b80*/  @!P0 STG.E.U16 desc[UR4][R6.64], R11 ;  /* 0x0000000b06008986 */ /* 0x0005e4000c101504 */
.L_x_23267:
[----:B------:R-:W-:Y:S05]  /*0b90*/  BSYNC B0 ;  /* 0x0000000000007941 */ /* 0x000fea0003800000 */
.L_x_23261:
        /* <DEDUP_REMOVED lines=8> */
.L_x_23268:
        /* <DEDUP_REMOVED lines=14> */
.L_x_36380:


//--------------------- .text._ZN2at6native29vectorized_elementwise_kernelILi8EZZZNS0_17rsqrt_kernel_cudaERNS_18TensorIteratorBaseEENKUlvE0_clEvENKUlvE2_clEvEUlN3c104HalfEE_St5arrayIPcLm2EEEEviT0_T1_ --------------------------
	.section	.text._ZN2at6native29vectorized_elementwise_kernelILi8EZZZNS0_17rsqrt_kernel_cudaERNS_18TensorIteratorBaseEENKUlvE0_clEvENKUlvE2_clEvEUlN3c104HalfEE_St5arrayIPcLm2EEEEviT0_T1_,"ax",@progbits
	.align	128
        .global         _ZN2at6native29vectorized_elementwise_kernelILi8EZZZNS0_17rsqrt_kernel_cudaERNS_18TensorIteratorBaseEENKUlvE0_clEvENKUlvE2_clEvEUlN3c104HalfEE_St5arrayIPcLm2EEEEviT0_T1_
        .type           _ZN2at6native29vectorized_elementwise_kernelILi8EZZZNS0_17rsqrt_kernel_cudaERNS_18TensorIteratorBaseEENKUlvE0_clEvENKUlvE2_clEvEUlN3c104HalfEE_St5arrayIPcLm2EEEEviT0_T1_,@function
        .size           _ZN2at6native29vectorized_elementwise_kernelILi8EZZZNS0_17rsqrt_kernel_cudaERNS_18TensorIteratorBaseEENKUlvE0_clEvENKUlvE2_clEvEUlN3c104HalfEE_St5arrayIPcLm2EEEEviT0_T1_,(.L_x_36381 - _ZN2at6native29vectorized_elementwise_kernelILi8EZZZNS0_17rsqrt_kernel_cudaERNS_18TensorIteratorBaseEENKUlvE0_clEvENKUlvE2_clEvEUlN3c104HalfEE_St5arrayIPcLm2EEEEviT0_T1_)
        .other          _ZN2at6native29vectorized_elementwise_kernelILi8EZZZNS0_17rsqrt_kernel_cudaERNS_18TensorIteratorBaseEENKUlvE0_clEvENKUlvE2_clEvEUlN3c104HalfEE_St5arrayIPcLm2EEEEviT0_T1_,@"STO_CUDA_ENTRY STV_DEFAULT"
_ZN2at6native29vectorized_elementwise_kernelILi8EZZZNS0_17rsqrt_kernel_cudaERNS_18TensorIteratorBaseEENKUlvE0_clEvENKUlvE2_clEvEUlN3c104HalfEE_St5arrayIPcLm2EEEEviT0_T1_:
.text._ZN2at6native29vectorized_elementwise_kernelILi8EZZZNS0_17rsqrt_kernel_cudaERNS_18TensorIteratorBaseEENKUlvE0_clEvENKUlvE2_clEvEUlN3c104HalfEE_St5arrayIPcLm2EEEEviT0_T1_:
        /* <DEDUP_REMOVED lines=16> */
[----:B------:R0:W-:Y:S01]  /*0100*/  MUFU.RSQ R8, R2 ;  /* 0x0000000200087308 */ /* 0x0001e20000001400 */
[----:B------:R-:W-:Y:S02]  /*0110*/  HADD2.F32 R11, -RZ, R5.H1_H1 ;  /* 0x30000005ff0b7230 */ /* 0x000fe40000004100 */
[----:B------:R-:W1:Y:S01]  /*0120*/  LDC.64 R4, c[0x0][0x218] ;  /* 0x00008600ff047b82 */ /* 0x000e620000000a00 */
[----:B------:R-:W-:-:S02]  /*0130*/  HADD2.F32 R12, -RZ, R6.H0_H0 ;  /* 0x20000006ff0c7230 */ /* 0x000fc40000004100 */
[----:B------:R-:W-:Y:S02]  /*0140*/  HADD2.F32 R13, -RZ, R6.H1_H1 ;  /* 0x30000006ff0d7230 */ /* 0x000fe40000004100 */
[--C-:B------:R-:W-:Y:S01]  /*0150*/  HADD2.F32 R14, -RZ, R7.reuse.H0_H0 ;  /* 0x20000007ff0e7230 */ /* 0x100fe20000004100 */
[----:B------:R-:W2:Y:S01]  /*0160*/  MUFU.RSQ R9, R9 ;  /* 0x0000000900097308 */ /* 0x000ea20000001400 */
[----:B------:R-:W-:-:S07]  /*0170*/  HADD2.F32 R15, -RZ, R7.H1_H1 ;  /* 0x30000007ff0f7230 */ /* 0x000fce0000004100 */
[----:B------:R-:W-:Y:S08]  /*0180*/  MUFU.RSQ R10, R10 ;  /* 0x0000000a000a7308 */ /* 0x000ff00000001400 */
[----:B------:R-:W3:Y:S01]  /*0190*/  MUFU.RSQ R11, R11 ;  /* 0x0000000b000b7308 */ /* 0x000ee20000001400 */
[----:B-1----:R-:W-:-:S07]  /*01a0*/  IMAD.WIDE.U32 R4, R3, 0x2, R4 ;  /* 0x0000000203047825 */ /* 0x002fce00078e0004 */
[----:B------:R-:W-:Y:S01]  /*01b0*/  MUFU.RSQ R12, R12 ;  /* 0x0000000c000c7308 */ /* 0x000fe20000001400 */
[----:B0-----:R-:W-:Y:S01]  /*01c0*/  IMAD.WIDE R2, R0, 0x10, R4 ;  /* 0x0000001000027825 */ /* 0x001fe200078e0204 */
[----:B--2---:R-:W-:-:S06]  /*01d0*/  F2FP.F16.F32.PACK_AB R4, R9, R8 ;  /* 0x000000080904723e */ /* 0x004fcc00000000ff */
[----:B------:R-:W0:Y:S01]  /*01e0*/  MUFU.RSQ R13, R13 ;  /* 0x0000000d000d7308 */ /* 0x000e220000001400 */
[----:B---3--:R-:W-:-:S07]  /*01f0*/  F2FP.F16.F32.PACK_AB R5, R11, R10 ;  /* 0x0000000a0b05723e */ /* 0x008fce00000000ff */
[----:B------:R-:W-:Y:S08]  /*0200*/  MUFU.RSQ R14, R14 ;  /* 0x0000000e000e7308 */ /* 0x000ff00000001400 */
[----:B------:R-:W1:Y:S01]  /*0210*/  MUFU.RSQ R7, R15 ;  /* 0x0000000f00077308 */ /* 0x000e620000001400 */
[----:B0-----:R-:W-:Y:S02]  /*0220*/  F2FP.F16.F32.PACK_AB R6, R13, R12 ;  /* 0x0000000c0d06723e */ /* 0x001fe400000000ff */
[----:B-1----:R-:W-:-:S05]  /*0230*/  F2FP.F16.F32.PACK_AB R7, R7, R14 ;  /* 0x0000000e0707723e */ /* 0x002fca00000000ff */
[----:B------:R-:W-:Y:S01]  /*0240*/  STG.E.128 desc[UR4][R2.64], R4 ;  /* 0x0000000402007986 */ /* 0x000fe2000c101d04 */
[----:B------:R-:W-:Y:S05]  /*0250*/  EXIT ;  /* 0x000000000000794d */ /* 0x000fea0003800000 */
.L_x_23269:
        /* <DEDUP_REMOVED lines=116> */
.L_x_23272:
[----:B------:R-:W-:-:S13]  /*09a0*/  ISETP.GE.AND P0, PT, R24, R5, PT ;  /* 0x000000051800720c */ /* 0x000fda0003f06270 */
[----:B------:R-:W-:Y:S05]  /*09b0*/  @P0 BRA `(.L_x_23274) ;  /* 0x0000000000300947 */ /* 0x000fea0003800000 */
[----:B0-----:R-:W0:Y:S01]  /*09c0*/  LDC.64 R6, c[0x0][0x218] ;  /* 0x00008600ff067b82 */ /* 0x001e220000000a00 */
[----:B------:R-:W-:Y:S01]  /*09d0*/  IADD3 R13, R3, R24, RZ ;  /* 0x00000018030d7210 */ /* 0x000fe20007ffe0ff */
[----:B------:R-:W-:-:S04]  /*09e0*/  VIADD R24, R24, 0x80 ;  /* 0x0000008018187836 */ /* 0x000fc80000000000 */
[----:B0-----:R-:W-:-:S05]  /*09f0*/  IMAD.WIDE.U32 R6, R13, 0x2, R6 ;  /* 0x000000020d067825 */ /* 0x001fca00078e0006 */
[----:B------:R1:W-:Y:S02]  /*0a00*/  STG.E.U16 desc[UR4][R6.64], R8 ;  /* 0x0000000806007986 */ /* 0x0003e4000c101504 */
.L_x_23273:
[----:B------:R-:W-:-:S13]  /*0a10*/  ISETP.GE.AND P0, PT, R24, R5, PT ;  /* 0x000000051800720c */ /* 0x000fda0003f06270 */
[----:B------:R-:W-:Y:S05]  /*0a20*/  @P0 BRA `(.L_x_23275) ;  /* 0x0000000000340947 */ /* 0x000fea0003800000 */
[----:B01----:R-:W0:Y:S01]  /*0a30*/  LDC.64 R6, c[0x0][0x218] ;  /* 0x00008600ff067b82 */ /* 0x003e220000000a00 */
[----:B------:R-:W-:Y:S01]  /*0a40*/  IADD3 R13, R3, R24, RZ ;  /* 0x00000018030d7210 */ /* 0x000fe20007ffe0ff */
[----:B------:R-:W-:-:S04]  /*0a50*/  VIADD R24, R24, 0x80 ;  /* 0x0000008018187836 */ /* 0x000fc80000000000 */
[----:B0-----:R-:W-:-:S05]  /*0a60*/  IMAD.WIDE.U32 R6, R13, 0x2, R6 ;  /* 0x000000020d067825 */ /* 0x001fca00078e0006 */
[----:B------:R1:W-:Y:S02]  /*0a70*/  STG.E.U16 desc[UR4][R6.64], R9 ;  /* 0x0000000906007986 */ /* 0x0003e4000c101504 */
.L_x_23274:
        /* <DEDUP_REMOVED lines=8> */
.L_x_23275:
[----:B------:R-:W-:Y:S05]  /*0b00*/  BSYNC B1 ;  /* 0x0000000000017941 */ /* 0x000fea0003800000 */
.L_x_23271:
[----:B------:R-:W-:-:S13]  /*0b10*/  ISETP.GE.AND P0, PT, R24, R5, PT ;  /* 0x000000051800720c */ /* 0x000fda0003f06270 */
[----:B012---:R-:W0:Y:S01]  /*0b20*/  @!P0 LDC.64 R6, c[0x0][0x218] ;  /* 0x00008600ff068b82 */ /* 0x007e220000000a00 */
[----:B------:R-:W-:Y:S01]  /*0b30*/  @!P0 IADD3 R9, R3, R24, RZ ;  /* 0x0000001803098210 */ /* 0x000fe20007ffe0ff */
[----:B------:R-:W-:-:S04]  /*0b40*/  @!P0 VIADD R24, R24, 0x80 ;  /* 0x0000008018188836 */ /* 0x000fc80000000000 */
[----:B0-----:R-:W-:-:S05]  /*0b50*/  @!P0 IMAD.WIDE.U32 R6, R9, 0x2, R6 ;  /* 0x0000000209068825 */ /* 0x001fca00078e0006 */
[----:B------:R2:W-:Y:S02]  /*0b60*/  @!P0 STG.E.U16 desc[UR4][R6.64], R11 ;  /* 0x0000000b06008986 */ /* 0x0005e4000c101504 */
.L_x_23276:
[----:B------:R-:W-:Y:S05]  /*0b70*/  BSYNC B0 ;  /* 0x0000000000007941 */ /* 0x000fea0003800000 */
.L_x_23270:
        /* <DEDUP_REMOVED lines=8> */
.L_x_23277:
        /* <DEDUP_REMOVED lines=16> */
.L_x_36381:


//--------------------- .text._ZN2at6native18elementwise_kernelILi128ELi4EZNS0_15gpu_kernel_implIZZZNS0_17rsqrt_kernel_cudaERNS_18TensorIteratorBaseEENKUlvE0_clEvENKUlvE1_clEvEUlN3c108BFloat16EE_EEvS4_RKT_EUliE_EEviT1_ --------------------------
	.section	.text._ZN2at6native18elementwise_kernelILi128ELi4EZNS0_15gpu_kernel_implIZZZNS0_17rsqrt_kernel_cudaERNS_18TensorIteratorBaseEENKUlvE0_clEvENKUlvE1_clEvEUlN3c108BFloat16EE_EEvS4_RKT_EUliE_EEviT1_,"ax",@progbits
	.align	128
        .global         _ZN2at6native18elementwise_kernelILi128ELi4EZNS0_15gpu_kernel_implIZZZNS0_17rsqrt_kernel_cudaERNS_18TensorIteratorBaseEENKUlvE0_clEvENKUlvE1_clEvEUlN3c108BFloat16EE_EEvS4_RKT_EUliE_EEviT1_
        .type           _ZN2at6native18elementwise_kernelILi128ELi4EZNS0_15gpu_kernel_implIZZZNS0_17rsqrt_kernel_cudaERNS_18TensorIteratorBaseEENKUlvE0_clEvENKUlvE1_clEvEUlN3c108BFloat16EE_EEvS4_RKT_EUliE_EEviT1_,@function
        .size           _ZN2at6native18elementwise_kernelILi128ELi4EZNS0_15gpu_kernel_implIZZZNS0_17rsqrt_kernel_cudaERNS_18TensorIteratorBaseEENKUlvE0_clEvENKUlvE1_clEvEUlN3c108BFloat16EE_EEvS4_RKT_EUliE_EEviT1_,(.L_x_36382 - _ZN2at6native18elementwise_kernelILi128ELi4EZNS0_15gpu_kernel_implIZZZNS0_17rsqrt_kernel_cudaERNS_18TensorIteratorBaseEENKUlvE0_clEvENKUlvE1_clEvEUlN3c108BFloat16EE_EEvS4_RKT_EUliE_EEviT1_)
        .other          _ZN2at6native18elementwise_kernelILi128ELi4EZNS0_15gpu_kernel_implIZZZNS0_17rsqrt_kernel_cudaERNS_18TensorIteratorBaseEENKUlvE0_clEvENKUlvE1_clEvEUlN3c108BFloat16EE_EEvS4_RKT_EUliE_EEviT1_,@"STO_CUDA_ENTRY STV_DEFAULT"
_ZN2at6native18elementwise_kernelILi128ELi4EZNS0_15gpu_kernel_implIZZZNS0_17rsqrt_kernel_cudaERNS_18TensorIteratorBaseEENKUlvE0_clEvENKUlvE1_clEvEUlN3c108BFloat16EE_EEvS4_RKT_EUliE_EEviT1_:
.text._ZN2at6native18elementwise_kernelILi128ELi4EZNS0_15gpu_kernel_implIZZZNS0_17rsqrt_kernel_cudaERNS_18TensorIteratorBaseEENKUlvE0_clEvENKUlvE1_clEvEUlN3c108BFloat16EE_EEvS4_RKT_EUliE_EEviT1_:
        /* <DEDUP_REMOVED lines=313> */
.L_x_23280:
        /* <DEDUP_REMOVED lines=22> */
.L_x_23284:
[----:B------:R-:W2:Y:S02]  /*14f0*/  LDG.E.U8 R2, desc[UR36][R2.64] ;  /* 0x0000002402027981 */ /* 0x000ea4000c1e1100 */
[----:B--2---:R-:W-:-:S04]  /*1500*/  I2FP.F32.U32 R0, R2 ;  /* 0x0000000200007245 */ /* 0x004fc80000201000 */
[----:B------:R-:W-:Y:S01]  /*1510*/  F2FP.BF16.F32.PACK_AB R0, RZ, R0 ;  /* 0x00000000ff00723e */ /* 0x000fe200000010ff */
[----:B------:R-:W-:Y:S06]  /*1520*/  BRA `(.L_x_23286) ;  /* 0x0000000c00907947 */ /* 0x000fec0003800000 */
.L_x_23283:
        /* <DEDUP_REMOVED lines=10> */
.L_x_23288:
[----:B------:R-:W2:Y:S02]  /*15d0*/  LDG.E R2, desc[UR36][R2.64] ;  /* 0x0000002402027981 */ /* 0x000ea4000c1e1900 */
[----:B--2---:R-:W-:-:S04]  /*15e0*/  I2FP.F32.S32 R0, R2 ;  /* 0x0000000200007245 */ /* 0x004fc80000201400 */
[----:B------:R-:W-:Y:S01]  /*15f0*/  F2FP.BF16.F32.PACK_AB R0, RZ, R0 ;  /* 0x00000000ff00723e */ /* 0x000fe200000010ff */
[----:B------:R-:W-:Y:S06]  /*1600*/  BRA `(.L_x_23286) ;  /* 0x0000000c00587947 */ /* 0x000fec0003800000 */
.L_x_23287:
[----:B------:R-:W2:Y:S02]  /*1610*/  LDG.E.U16 R2, desc[UR36][R2.64] ;  /* 0x0000002402027981 */ /* 0x000ea4000c1e1500 */
[----:B--2---:R-:W0:Y:S02]  /*1620*/  I2F.S16 R0, R2 ;  /* 0x0000000200007306 */ /* 0x004e240000101400 */
[----:B0-----:R-:W-:Y:S01]  /*1630*/  F2FP.BF16.F32.PACK_AB R0, RZ, R0 ;  /* 0x00000000ff00723e */ /* 0x001fe200000010ff */
[----:B------:R-:W-:Y:S06]  /*1640*/  BRA `(.L_x_23286) ;  /* 0x0000000c00487947 */ /* 0x000fec0003800000 */
.L_x_23282:
        /* <DEDUP_REMOVED lines=9> */
.L_x_23290:
[----:B------:R-:W2:Y:S02]  /*16e0*/  LDG.E.U16 R0, desc[UR36][R2.64] ;  /* 0x0000002402007981 */ /* 0x000ea4000c1e1500 */
[----:B--2---:R-:W-:-:S05]  /*16f0*/  HADD2.F32 R0, -RZ, R0.H0_H0 ;  /* 0x20000000ff007230 */ /* 0x004fca0000004100 */
[----:B------:R-:W-:Y:S01]  /*1700*/  F2FP.BF16.F32.PACK_AB R0, RZ, R0 ;  /* 0x00000000ff00723e */ /* 0x000fe200000010ff */
[----:B------:R-:W-:Y:S06]  /*1710*/  BRA `(.L_x_23286) ;  /* 0x0000000c00147947 */ /* 0x000fec0003800000 */
.L_x_23289:
        /* <DEDUP_REMOVED lines=9> */
.L_x_23292:
[----:B------:R-:W2:Y:S02]  /*17b0*/  LDG.E.U16 R2, desc[UR36][R2.64] ;  /* 0x0000002402027981 */ /* 0x000ea4000c1e1500 */
[----:B--2---:R-:W-:-:S05]  /*17c0*/  HADD2.F32 R0, -RZ, R2.H0_H0 ;  /* 0x20000002ff007230 */ /* 0x004fca0000004100 */
[----:B------:R-:W-:Y:S01]  /*17d0*/  F2FP.BF16.F32.PACK_AB R0, RZ, R0 ;  /* 0x00000000ff00723e */ /* 0x000fe200000010ff */
[----:B------:R-:W-:Y:S06]  /*17e0*/  BRA `(.L_x_23286) ;  /* 0x0000000800e07947 */ /* 0x000fec0003800000 */
.L_x_23291:
        /* <DEDUP_REMOVED lines=8> */
.L_x_23281:
        /* <DEDUP_REMOVED lines=13> */
.L_x_23295:
        /* <DEDUP_REMOVED lines=8> */
.L_x_23294:
        /* <DEDUP_REMOVED lines=28> */
.L_x_23297:
        /* <DEDUP_REMOVED lines=15> */
.L_x_23296:
[----:B------:R0:W5:Y:S01]  /*1c70*/  LDG.E.U16 R0, desc[UR36][R2.64] ;  /* 0x0000002402007981 */ /* 0x000162000c1e1500 */
[----:B------:R-:W-:Y:S05]  /*1c80*/  BRA `(.L_x_23286) ;  /* 0x0000000400b87947 */ /* 0x000fea0003800000 */
.L_x_23293:
        /* <DEDUP_REMOVED lines=12> */
.L_x_23300:
        /* <DEDUP_REMOVED lines=21> */
.L_x_23304:
[----:B------:R-:W-:Y:S05]  /*1ea0*/  BSYNC B1 ;  /* 0x0000000000017941 */ /* 0x000fea0003800000 */
.L_x_23303:
[----:B------:R-:W-:Y:S01]  /*1eb0*/  LEA R3, R0, 0x3b800000, 0x17 ;  /* 0x3b80000000037811 */ /* 0x000fe200078eb8ff */
[----:B------:R-:W-:-:S05]  /*1ec0*/  IMAD.SHL.U32 R0, R2, 0x100000, RZ ;  /* 0x0010000002007824 */ /* 0x000fca00078e00ff */
[----:B------:R-:W-:-:S07]  /*1ed0*/  LOP3.LUT R0, R3, R0, R4, 0xfe, !PT ;  /* 0x0000000003007212 */ /* 0x000fce00078efe04 */
.L_x_23302:
[----:B------:R-:W-:Y:S05]  /*1ee0*/  BSYNC B0 ;  /* 0x0000000000007941 */ /* 0x000fea0003800000 */
.L_x_23301:
[----:B------:R-:W-:Y:S01]  /*1ef0*/  F2FP.BF16.F32.PACK_AB R0, RZ, R0 ;  /* 0x00000000ff00723e */ /* 0x000fe200000010ff */
[----:B------:R-:W-:Y:S06]  /*1f00*/  BRA `(.L_x_23286) ;  /* 0x0000000400187947 */ /* 0x000fec0003800000 */
.L_x_23299:
        /* <DEDUP_REMOVED lines=21> */
.L_x_23308:
[----:B------:R-:W-:Y:S05]  /*2060*/  BSYNC B1 ;  /* 0x0000000000017941 */ /* 0x000fea0003800000 */
.L_x_23307:
[----:B------:R-:W-:Y:S01]  /*2070*/  LEA R3, R0, 0x37800000, 0x17 ;  /* 0x3780000000037811 */ /* 0x000fe200078eb8ff */
[----:B------:R-:W-:-:S05]  /*2080*/  IMAD.SHL.U32 R0, R2, 0x200000, RZ ;  /* 0x0020000002007824 */ /* 0x000fca00078e00ff */
[----:B------:R-:W-:-:S07]  /*2090*/  LOP3.LUT R0, R3, R0, R4, 0xfe, !PT ;  /* 0x0000000003007212 */ /* 0x000fce00078efe04 */
.L_x_23306:
[----:B------:R-:W-:Y:S05]  /*20a0*/  BSYNC B0 ;  /* 0x0000000000007941 */ /* 0x000fea0003800000 */
.L_x_23305:
[----:B------:R-:W-:Y:S01]  /*20b0*/  F2FP.BF16.F32.PACK_AB R0, RZ, R0 ;  /* 0x00000000ff00723e */ /* 0x000fe200000010ff */
[----:B------:R-:W-:Y:S06]  /*20c0*/  BRA `(.L_x_23286) ;  /* 0x0000000000a87947 */ /* 0x000fec0003800000 */
.L_x_23298:
        /* <DEDUP_REMOVED lines=14> */
.L_x_23312:
[----:B------:R-:W-:Y:S05]  /*21b0*/  BSYNC B0 ;  /* 0x0000000000007941 */ /* 0x000fea0003800000 */
.L_x_23311:
[----:B------:R-:W-:Y:S01]  /*21c0*/  F2FP.BF16.F32.PACK_AB R0, RZ, R0 ;  /* 0x00000000ff00723e */ /* 0x000fe200000010ff */
[----:B------:R-:W-:Y:S06]  /*21d0*/  BRA `(.L_x_23286) ;  /* 0x0000000000647947 */ /* 0x000fec0003800000 */
.L_x_23285:
        /* <DEDUP_REMOVED lines=16> */
.L_x_23313:
[----:B------:R-:W-:Y:S01]  /*22e0*/  PRMT R0, RZ, 0x7610, R0 ;  /* 0x00007610ff007816 */ /* 0x000fe20000000000 */
[----:B------:R-:W-:Y:S06]  /*22f0*/  BRA `(.L_x_23286) ;  /* 0x00000000001c7947 */ /* 0x000fec0003800000 */
.L_x_23310:
[----:B------:R-:W2:Y:S02]  /*2300*/  LDG.E.64 R2, desc[UR36][R2.64] ;  /* 0x0000002402027981 */ /* 0x000ea4000c1e1b00 */
[----:B--2---:R-:W0:Y:S02]  /*2310*/  I2F.U64 R0, R2 ;  /* 0x0000000200007312 */ /* 0x004e240000301000 */
[----:B0-----:R-:W-:Y:S01]  /*2320*/  F2FP.BF16.F32.PACK_AB R0, RZ, R0 ;  /* 0x00000000ff00723e */ /* 0x001fe200000010ff */
[----:B------:R-:W-:Y:S06]  /*2330*/  BRA `(.L_x_23286) ;  /* 0x00000000000c7947 */ /* 0x000fec0003800000 */
.L_x_23309:
[----:B------:R-:W2:Y:S02]  /*2340*/  LDG.E R2, desc[UR36][R2.64] ;  /* 0x0000002402027981 */ /* 0x000ea4000c1e1900 */
[----:B--2---:R-:W-:-:S04]  /*2350*/  I2FP.F32.U32 R0, R2 ;  /* 0x0000000200007245 */ /* 0x004fc80000201000 */
[----:B------:R-:W-:-:S07]  /*2360*/  F2FP.BF16.F32.PACK_AB R0, RZ, R0 ;  /* 0x00000000ff00723e */ /* 0x000fce00000010ff */
.L_x_23286:
[----:B------:R-:W0:Y:S01]  /*2370*/  LDC.U8 R4, c[0x0][0x421] ;  /* 0x00010840ff047b82 */ /* 0x000e220000000000 */
[----:B-----5:R-:W-:-:S06]  /*2380*/  IMAD.U32 R0, R0, 0x10000, RZ ;  /* 0x0001000000007824 */ /* 0x020fcc00078e00ff */
[----:B------:R-:W1:Y:S01]  /*2390*/  MUFU.RSQ R0, R0 ;  /* 0x0000000000007308 */ /* 0x000e620000001400 */
        /* <DEDUP_REMOVED lines=16> */
.L_x_23317:
[----:B-1----:R-:W-:-:S06]  /*24a0*/  IMAD.U32 R3, R3, 0x10000, RZ ;  /* 0x0001000003037824 */ /* 0x002fcc00078e00ff */
[----:B------:R-:W0:Y:S02]  /*24b0*/  F2I.S64.TRUNC R2, R3 ;  /* 0x0000000300027311 */ /* 0x000e24000020d900 */
[----:B0-----:R3:W-:Y:S01]  /*24c0*/  STG.E.U8 desc[UR36][R16.64], R2 ;  /* 0x0000000210007986 */ /* 0x0017e2000c101124 */
[----:B------:R-:W-:Y:S05]  /*24d0*/  BRA `(.L_x_23319) ;  /* 0x0000000c00847947 */ /* 0x000fea0003800000 */
.L_x_23316:
        /* <DEDUP_REMOVED lines=10> */
.L_x_23321:
[----:B-1----:R-:W-:-:S06]  /*2580*/  IMAD.U32 R3, R3, 0x10000, RZ ;  /* 0x0001000003037824 */ /* 0x002fcc00078e00ff */
[----:B------:R-:W0:Y:S02]  /*2590*/  F2I.FTZ.TRUNC.NTZ R3, R3 ;  /* 0x0000000300037305 */ /* 0x000e24000021f100 */
[----:B0-----:R1:W-:Y:S01]  /*25a0*/  STG.E desc[UR36][R16.64], R3 ;  /* 0x0000000310007986 */ /* 0x0013e2000c101924 */
[----:B------:R-:W-:Y:S05]  /*25b0*/  BRA `(.L_x_23319) ;  /* 0x0000000c004c7947 */ /* 0x000fea0003800000 */
.L_x_23320:
[----:B-1----:R-:W-:-:S06]  /*25c0*/  IMAD.U32 R3, R3, 0x10000, RZ ;  /* 0x0001000003037824 */ /* 0x002fcc00078e00ff */
[----:B------:R-:W0:Y:S02]  /*25d0*/  F2I.FTZ.TRUNC.NTZ R3, R3 ;  /* 0x0000000300037305 */ /* 0x000e24000021f100 */
[----:B0-----:R2:W-:Y:S01]  /*25e0*/  STG.E.U16 desc[UR36][R16.64], R3 ;  /* 0x0000000310007986 */ /* 0x0015e2000c101524 */
[----:B------:R-:W-:Y:S05]  /*25f0*/  BRA `(.L_x_23319) ;  /* 0x0000000c003c7947 */ /* 0x000fea0003800000 */
.L_x_23315:
        /* <DEDUP_REMOVED lines=9> */
.L_x_23323:
[----:B-1----:R-:W-:-:S05]  /*2690*/  IMAD.U32 R0, R3, 0x10000, RZ ;  /* 0x0001000003007824 */ /* 0x002fca00078e00ff */
[----:B------:R-:W-:-:S05]  /*26a0*/  F2FP.F16.F32.PACK_AB R0, RZ, R0 ;  /* 0x00000000ff00723e */ /* 0x000fca00000000ff */
[----:B------:R0:W-:Y:S01]  /*26b0*/  STG.E.U16 desc[UR36][R16.64], R0 ;  /* 0x0000000010007986 */ /* 0x0001e2000c101524 */
[----:B------:R-:W-:Y:S05]  /*26c0*/  BRA `(.L_x_23319) ;  /* 0x0000000c00087947 */ /* 0x000fea0003800000 */
.L_x_23322:
        /* <DEDUP_REMOVED lines=10> */
.L_x_23325:
[----:B-1----:R-:W-:-:S05]  /*2770*/  IMAD.U32 R3, R3, 0x10000, RZ ;  /* 0x0001000003037824 */ /* 0x002fca00078e00ff */
[----:B------:R-:W-:-:S04]  /*2780*/  F2FP.F16.F32.PACK_AB R3, RZ, R3 ;  /* 0x00000003ff03723e */ /* 0x000fc800000000ff */
[----:B------:R-:W-:-:S05]  /*2790*/  PRMT R3, R3, 0x5410, RZ ;  /* 0x0000541003037816 */ /* 0x000fca00000000ff */
[----:B------:R0:W-:Y:S01]  /*27a0*/  STG.E desc[UR36][R16.64], R3 ;  /* 0x0000000310007986 */ /* 0x0001e2000c101924 */
[----:B------:R-:W-:Y:S05]  /*27b0*/  BRA `(.L_x_23319) ;  /* 0x0000000800cc7947 */ /* 0x000fea0003800000 */
.L_x_23324:
[----:B-1----:R-:W-:-:S04]  /*27c0*/  IMAD.U32 R2, R3, 0x10000, RZ ;  /* 0x0001000003027824 */ /* 0x002fc800078e00ff */
[----:B------:R-:W-:-:S06]  /*27d0*/  FMUL.FTZ R2, R2, 1 ;  /* 0x3f80000002027820 */ /* 0x000fcc0000410000 */
[----:B------:R-:W0:Y:S02]  /*27e0*/  F2F.F64.F32 R2, R2 ;  /* 0x0000000200027310 */ /* 0x000e240000201800 */
[----:B0-----:R0:W-:Y:S01]  /*27f0*/  STG.E.64 desc[UR36][R16.64], R2 ;  /* 0x0000000210007986 */ /* 0x0011e2000c101b24 */
[----:B------:R-:W-:Y:S05]  /*2800*/  BRA `(.L_x_23319) ;  /* 0x0000000800b87947 */ /* 0x000fea0003800000 */
.L_x_23314:
        /* <DEDUP_REMOVED lines=13> */
.L_x_23328:
[----:B-1----:R-:W-:Y:S01]  /*28e0*/  IMAD.U32 R3, R3, 0x10000, RZ ;  /* 0x0001000003037824 */ /* 0x002fe200078e00ff */
[----:B------:R-:W-:-:S03]  /*28f0*/  CS2R R6, SRZ ;  /* 0x0000000000067805 */ /* 0x000fc6000001ff00 */
[----:B------:R-:W-:-:S04]  /*2900*/  FMUL.FTZ R3, R3, 1 ;  /* 0x3f80000003037820 */ /* 0x000fc80000410000 */
[----:B------:R-:W0:Y:S02]  /*2910*/  F2F.F64.F32 R4, R3 ;  /* 0x0000000300047310 */ /* 0x000e240000201800 */
[----:B0-----:R0:W-:Y:S01]  /*2920*/  STG.E.128 desc[UR36][R16.64], R4 ;  /* 0x0000000410007986 */ /* 0x0011e2000c101d24 */
[----:B------:R-:W-:Y:S05]  /*2930*/  BRA `(.L_x_23319) ;  /* 0x00000008006c7947 */ /* 0x000fea0003800000 */
.L_x_23327:
        /* <DEDUP_REMOVED lines=21> */
.L_x_23332:
[----:B------:R-:W-:Y:S05]  /*2a90*/  BSYNC B0 ;  /* 0x0000000000007941 */ /* 0x000fea0003800000 */
.L_x_23331:
[----:B------:R-:W-:-:S05]  /*2aa0*/  LOP3.LUT R3, R0, R3, RZ, 0xfc, !PT ;  /* 0x0000000300037212 */ /* 0x000fca00078efcff */
[----:B------:R0:W-:Y:S01]  /*2ab0*/  STG.E.U8 desc[UR36][R16.64], R3 ;  /* 0x0000000310007986 */ /* 0x0001e2000c101124 */
[----:B------:R-:W-:Y:S05]  /*2ac0*/  BRA `(.L_x_23319) ;  /* 0x0000000800087947 */ /* 0x000fea0003800000 */
.L_x_23330:
        /* <DEDUP_REMOVED lines=13> */
.L_x_23334:
[----:B------:R-:W-:Y:S01]  /*2ba0*/  IMAD.MOV.U32 R0, RZ, RZ, 0x7f ;  /* 0x0000007fff007424 */ /* 0x000fe200078e00ff */
[----:B------:R-:W-:-:S04]  /*2bb0*/  ISETP.GT.U32.AND P0, PT, R2, 0x7f800000, PT ;  /* 0x7f8000000200780c */ /* 0x000fc80003f04070 */
[----:B------:R-:W-:-:S09]  /*2bc0*/  SEL R0, R0, 0x7c, P0 ;  /* 0x0000007c00007807 */ /* 0x000fd20000000000 */
.L_x_23335:
[----:B------:R-:W-:Y:S05]  /*2bd0*/  BSYNC B0 ;  /* 0x0000000000007941 */ /* 0x000fea0003800000 */
.L_x_23333:
[----:B------:R-:W-:-:S04]  /*2be0*/  LOP3.LUT R2, R3, 0x80000000, RZ, 0xc0, !PT ;  /* 0x8000000003027812 */ /* 0x000fc800078ec0ff */
[----:B------:R-:W-:-:S04]  /*2bf0*/  SHF.R.U32.HI R3, RZ, 0x18, R2 ;  /* 0x00000018ff037819 */ /* 0x000fc80000011602 */
[----:B------:R-:W-:-:S05]  /*2c00*/  LOP3.LUT R3, R0, R3, RZ, 0xfc, !PT ;  /* 0x0000000300037212 */ /* 0x000fca00078efcff */
[----:B------:R0:W-:Y:S01]  /*2c10*/  STG.E.U8 desc[UR36][R16.64], R3 ;  /* 0x0000000310007986 */ /* 0x0001e2000c101124 */
[----:B------:R-:W-:Y:S05]  /*2c20*/  BRA `(.L_x_23319) ;  /* 0x0000000400b07947 */ /* 0x000fea0003800000 */
.L_x_23329:
[----:B-1----:R0:W-:Y:S01]  /*2c30*/  STG.E.U16 desc[UR36][R16.64], R3 ;  /* 0x0000000310007986 */ /* 0x0021e2000c101524 */
[----:B------:R-:W-:Y:S05]  /*2c40*/  BRA `(.L_x_23319) ;  /* 0x0000000400a87947 */ /* 0x000fea0003800000 */
.L_x_23326:
        /* <DEDUP_REMOVED lines=12> */
.L_x_23338:
        /* <DEDUP_REMOVED lines=17> */
.L_x_23341:
[----:B------:R-:W-:-:S04]  /*2e20*/  LOP3.LUT R2, R3, 0x80000000, RZ, 0xc0, !PT ;  /* 0x8000000003027812 */ /* 0x000fc800078ec0ff */
[----:B------:R-:W-:-:S04]  /*2e30*/  SHF.R.U32.HI R3, RZ, 0x18, R2 ;  /* 0x00000018ff037819 */ /* 0x000fc80000011602 */
[----:B------:R-:W-:-:S04]  /*2e40*/  LOP3.LUT R0, R0, R3, RZ, 0xfc, !PT ;  /* 0x0000000300007212 */ /* 0x000fc800078efcff */
[----:B------:R-:W-:-:S07]  /*2e50*/  PRMT R8, R0, 0x7610, R8 ;  /* 0x0000761000087816 */ /* 0x000fce0000000008 */
.L_x_23340:
[----:B------:R-:W-:Y:S05]  /*2e60*/  BSYNC B0 ;  /* 0x0000000000007941 */ /* 0x000fea0003800000 */
.L_x_23339:
[----:B------:R0:W-:Y:S01]  /*2e70*/  STG.E.U8 desc[UR36][R16.64], R8 ;  /* 0x0000000810007986 */ /* 0x0001e2000c101124 */
[----:B------:R-:W-:Y:S05]  /*2e80*/  BRA `(.L_x_23319) ;  /* 0x0000000400187947 */ /* 0x000fea0003800000 */
.L_x_23337:
        /* <DEDUP_REMOVED lines=17> */
.L_x_23344:
[----:B------:R-:W-:-:S04]  /*2fa0*/  LOP3.LUT R2, R3, 0x80000000, RZ, 0xc0, !PT ;  /* 0x8000000003027812 */ /* 0x000fc800078ec0ff */
[----:B------:R-:W-:-:S04]  /*2fb0*/  SHF.R.U32.HI R3, RZ, 0x18, R2 ;  /* 0x00000018ff037819 */ /* 0x000fc80000011602 */
[----:B------:R-:W-:-:S04]  /*2fc0*/  LOP3.LUT R0, R0, R3, RZ, 0xfc, !PT ;  /* 0x0000000300007212 */ /* 0x000fc800078efcff */
[----:B------:R-:W-:-:S07]  /*2fd0*/  PRMT R8, R0, 0x7610, R8 ;  /* 0x0000761000087816 */ /* 0x000fce0000000008 */
.L_x_23343:
[----:B------:R-:W-:Y:S05]  /*2fe0*/  BSYNC B0 ;  /* 0x0000000000007941 */ /* 0x000fea0003800000 */
.L_x_23342:
[----:B------:R0:W-:Y:S01]  /*2ff0*/  STG.E.U8 desc[UR36][R16.64], R8 ;  /* 0x0000000810007986 */ /* 0x0001e2000c101124 */
[----:B------:R-:W-:Y:S05]  /*3000*/  BRA `(.L_x_23319) ;  /* 0x0000000000b87947 */ /* 0x000fea0003800000 */
.L_x_23336:
        /* <DEDUP_REMOVED lines=22> */
.L_x_23318:
        /* <DEDUP_REMOVED lines=16> */
.L_x_23347:
[----:B------:R-:W-:Y:S05]  /*3270*/  BRA `(.L_x_23319) ;  /* 0x00000000001c7947 */ /* 0x000fea0003800000 */
.L_x_23346:
[----:B-1----:R-:W-:-:S06]  /*3280*/  IMAD.U32 R3, R3, 0x10000, RZ ;  /* 0x0001000003037824 */ /* 0x002fcc00078e00ff */
[----:B------:R-:W0:Y:S02]  /*3290*/  F2I.U64.TRUNC R2, R3 ;  /* 0x0000000300027311 */ /* 0x000e24000020d800 */
[----:B0-----:R0:W-:Y:S01]  /*32a0*/  STG.E.64 desc[UR36][R16.64], R2 ;  /* 0x0000000210007986 */ /* 0x0011e2000c101b24 */
[----:B------:R-:W-:Y:S05]  /*32b0*/  BRA `(.L_x_23319) ;  /* 0x00000000000c7947 */ /* 0x000fea0003800000 */
.L_x_23345:
[----:B-1----:R-:W-:-:S06]  /*32c0*/  IMAD.U32 R3, R3, 0x10000, RZ ;  /* 0x0001000003037824 */ /* 0x002fcc00078e00ff */
[----:B------:R-:W0:Y:S02]  /*32d0*/  F2I.FTZ.U32.TRUNC.NTZ R3, R3 ;  /* 0x0000000300037305 */ /* 0x000e24000021f000 */
[----:B0-----:R0:W-:Y:S02]  /*32e0*/  STG.E desc[UR36][R16.64], R3 ;  /* 0x0000000310007986 */ /* 0x0011e4000c101924 */
.L_x_23319:
[----:B------:R-:W-:-:S04]  /*32f0*/  IMAD R18, R23, 0x200, R18 ;  /* 0x0000020017127824 */ /* 0x000fc800078e0212 */
[----:B------:R-:W-:-:S07]  /*3300*/  VIADD R19, R18, 0x80 ;  /* 0x0000008012137836 */ /* 0x000fce0000000000 */
.L_x_23279:
[----:B------:R-:W-:Y:S05]  /*3310*/  BSYNC B6 ;  /* 0x0000000000067941 */ /* 0x000fea0003800000 */
.L_x_23278:
        /* <DEDUP_REMOVED lines=307> */
.L_x_23350:
        /* <DEDUP_REMOVED lines=22> */
.L_x_23354:
[----:B------:R-:W2:Y:S02]  /*47b0*/  LDG.E.U8 R2, desc[UR36][R2.64] ;  /* 0x0000002402027981 */ /* 0x000ea4000c1e1100 */
[----:B--2---:R-:W-:-:S04]  /*47c0*/  I2FP.F32.U32 R0, R2 ;  /* 0x0000000200007245 */ /* 0x004fc80000201000 */
[----:B------:R-:W-:Y:S01]  /*47d0*/  F2FP.BF16.F32.PACK_AB R0, RZ, R0 ;  /* 0x00000000ff00723e */ /* 0x000fe200000010ff */
[----:B------:R-:W-:Y:S06]  /*47e0*/  BRA `(.L_x_23356) ;  /* 0x0000000c00907947 */ /* 0x000fec0003800000 */
.L_x_23353:
        /* <DEDUP_REMOVED lines=10> */
.L_x_23358:
[----:B------:R-:W2:Y:S02]  /*4890*/  LDG.E R2, desc[UR36][R2.64] ;  /* 0x0000002402027981 */ /* 0x000ea4000c1e1900 */
[----:B--2---:R-:W-:-:S04]  /*48a0*/  I2FP.F32.S32 R0, R2 ;  /* 0x0000000200007245 */ /* 0x004fc80000201400 */
[----:B------:R-:W-:Y:S01]  /*48b0*/  F2FP.BF16.F32.PACK_AB R0, RZ, R0 ;  /* 0x00000000ff00723e */ /* 0x000fe200000010ff */
[----:B------:R-:W-:Y:S06]  /*48c0*/  BRA `(.L_x_23356) ;  /* 0x0000000c00587947 */ /* 0x000fec0003800000 */
.L_x_23357:
[----:B------:R-:W2:Y:S02]  /*48d0*/  LDG.E.U16 R2, desc[UR36][R2.64] ;  /* 0x0000002402027981 */ /* 0x000ea4000c1e1500 */
[----:B--2---:R-:W0:Y:S02]  /*48e0*/  I2F.S16 R0, R2 ;  /* 0x0000000200007306 */ /* 0x004e240000101400 */
[----:B0-----:R-:W-:Y:S01]  /*48f0*/  F2FP.BF16.F32.PACK_AB R0, RZ, R0 ;  /* 0x00000000ff00723e */ /* 0x001fe200000010ff */
[----:B------:R-:W-:Y:S06]  /*4900*/  BRA `(.L_x_23356) ;  /* 0x0000000c00487947 */ /* 0x000fec0003800000 */
.L_x_23352:
        /* <DEDUP_REMOVED lines=9> */
.L_x_23360:
[----:B------:R-:W2:Y:S02]  /*49a0*/  LDG.E.U16 R0, desc[UR36][R2.64] ;  /* 0x0000002402007981 */ /* 0x000ea4000c1e1500 */
[----:B--2---:R-:W-:-:S05]  /*49b0*/  HADD2.F32 R0, -RZ, R0.H0_H0 ;  /* 0x20000000ff007230 */ /* 0x004fca0000004100 */
[----:B------:R-:W-:Y:S01]  /*49c0*/  F2FP.BF16.F32.PACK_AB R0, RZ, R0 ;  /* 0x00000000ff00723e */ /* 0x000fe200000010ff */
[----:B------:R-:W-:Y:S06]  /*49d0*/  BRA `(.L_x_23356) ;  /* 0x0000000c00147947 */ /* 0x000fec0003800000 */
.L_x_23359:
        /* <DEDUP_REMOVED lines=9> */
.L_x_23362:
[----:B------:R-:W2:Y:S02]  /*4a70*/  LDG.E.U16 R2, desc[UR36][R2.64] ;  /* 0x0000002402027981 */ /* 0x000ea4000c1e1500 */
[----:B--2---:R-:W-:-:S05]  /*4a80*/  HADD2.F32 R0, -RZ, R2.H0_H0 ;  /* 0x20000002ff007230 */ /* 0x004fca0000004100 */
[----:B------:R-:W-:Y:S01]  /*4a90*/  F2FP.BF16.F32.PACK_AB R0, RZ, R0 ;  /* 0x00000000ff00723e */ /* 0x000fe200000010ff */
[----:B------:R-:W-:Y:S06]  /*4aa0*/  BRA `(.L_x_23356) ;  /* 0x0000000800e07947 */ /* 0x000fec0003800000 */
.L_x_23361:
        /* <DEDUP_REMOVED lines=8> */
.L_x_23351:
        /* <DEDUP_REMOVED lines=13> */
.L_x_23365:
        /* <DEDUP_REMOVED lines=8> */
.L_x_23364:
        /* <DEDUP_REMOVED lines=28> */
.L_x_23367:
        /* <DEDUP_REMOVED lines=15> */
.L_x_23366:
[----:B------:R0:W5:Y:S01]  /*4f30*/  LDG.E.U16 R0, desc[UR36][R2.64] ;  /* 0x0000002402007981 */ /* 0x000162000c1e1500 */
[----:B------:R-:W-:Y:S05]  /*4f40*/  BRA `(.L_x_23356) ;  /* 0x0000000400b87947 */ /* 0x000fea0003800000 */
.L_x_23363:
        /* <DEDUP_REMOVED lines=12> */
.L_x_23370:
        /* <DEDUP_REMOVED lines=21> */
.L_x_23374:
[----:B------:R-:W-:Y:S05]  /*5160*/  BSYNC B1 ;  /* 0x0000000000017941 */ /* 0x000fea0003800000 */
.L_x_23373:
[----:B------:R-:W-:Y:S01]  /*5170*/  LEA R3, R0, 0x3b800000, 0x17 ;  /* 0x3b80000000037811 */ /* 0x000fe200078eb8ff */
[----:B------:R-:W-:-:S05]  /*5180*/  IMAD.SHL.U32 R0, R2, 0x100000, RZ ;  /* 0x0010000002007824 */ /* 0x000fca00078e00ff */
[----:B------:R-:W-:-:S07]  /*5190*/  LOP3.LUT R0, R3, R0, R4, 0xfe, !PT ;  /* 0x0000000003007212 */ /* 0x000fce00078efe04 */
.L_x_23372:
[----:B------:R-:W-:Y:S05]  /*51a0*/  BSYNC B0 ;  /* 0x0000000000007941 */ /* 0x000fea0003800000 */
.L_x_23371:
[----:B------:R-:W-:Y:S01]  /*51b0*/  F2FP.BF16.F32.PACK_AB R0, RZ, R0 ;  /* 0x00000000ff00723e */ /* 0x000fe200000010ff */
[----:B------:R-:W-:Y:S06]  /*51c0*/  BRA `(.L_x_23356) ;  /* 0x0000000400187947 */ /* 0x000fec0003800000 */
.L_x_23369:
        /* <DEDUP_REMOVED lines=21> */
.L_x_23378:
[----:B------:R-:W-:Y:S05]  /*5320*/  BSYNC B1 ;  /* 0x0000000000017941 */ /* 0x000fea0003800000 */
.L_x_23377:
[----:B------:R-:W-:Y:S01]  /*5330*/  LEA R3, R0, 0x37800000, 0x17 ;  /* 0x3780000000037811 */ /* 0x000fe200078eb8ff */
[----:B------:R-:W-:-:S05]  /*5340*/  IMAD.SHL.U32 R0, R2, 0x200000, RZ ;  /* 0x0020000002007824 */ /* 0x000fca00078e00ff */
[----:B------:R-:W-:-:S07]  /*5350*/  LOP3.LUT R0, R3, R0, R4, 0xfe, !PT ;  /* 0x0000000003007212 */ /* 0x000fce00078efe04 */
.L_x_23376:
[----:B------:R-:W-:Y:S05]  /*5360*/  BSYNC B0 ;  /* 0x0000000000007941 */ /* 0x000fea0003800000 */
.L_x_23375:
[----:B------:R-:W-:Y:S01]  /*5370*/  F2FP.BF16.F32.PACK_AB R0, RZ, R0 ;  /* 0x00000000ff00723e */ /* 0x000fe200000010ff */
[----:B------:R-:W-:Y:S06]  /*5380*/  BRA `(.L_x_23356) ;  /* 0x0000000000a87947 */ /* 0x000fec0003800000 */
.L_x_23368:
        /* <DEDUP_REMOVED lines=14> */
.L_x_23382:
[----:B------:R-:W-:Y:S05]  /*5470*/  BSYNC B0 ;  /* 0x0000000000007941 */ /* 0x000fea0003800000 */
.L_x_23381:
[----:B------:R-:W-:Y:S01]  /*5480*/  F2FP.BF16.F32.PACK_AB R0, RZ, R0 ;  /* 0x00000000ff00723e */ /* 0x000fe200000010ff */
[----:B------:R-:W-:Y:S06]  /*5490*/  BRA `(.L_x_23356) ;  /* 0x0000000000647947 */ /* 0x000fec0003800000 */
.L_x_23355:
        /* <DEDUP_REMOVED lines=16> */
.L_x_23383:
[----:B------:R-:W-:Y:S01]  /*55a0*/  PRMT R0, RZ, 0x7610, R0 ;  /* 0x00007610ff007816 */ /* 0x000fe20000000000 */
[----:B------:R-:W-:Y:S06]  /*55b0*/  BRA `(.L_x_23356) ;  /* 0x00000000001c7947 */ /* 0x000fec0003800000 */
.L_x_23380:
[----:B------:R-:W2:Y:S02]  /*55c0*/  LDG.E.64 R2, desc[UR36][R2.64] ;  /* 0x0000002402027981 */ /* 0x000ea4000c1e1b00 */
[----:B--2---:R-:W0:Y:S02]  /*55d0*/  I2F.U64 R0, R2 ;  /* 0x0000000200007312 */ /* 0x004e240000301000 */
[----:B0-----:R-:W-:Y:S01]  /*55e0*/  F2FP.BF16.F32.PACK_AB R0, RZ, R0 ;  /* 0x00000000ff00723e */ /* 0x001fe200000010ff */
[----:B------:R-:W-:Y:S06]  /*55f0*/  BRA `(.L_x_23356) ;  /* 0x00000000000c7947 */ /* 0x000fec0003800000 */
.L_x_23379:
[----:B------:R-:W2:Y:S02]  /*5600*/  LDG.E R2, desc[UR36][R2.64] ;  /* 0x0000002402027981 */ /* 0x000ea4000c1e1900 */
[----:B--2---:R-:W-:-:S04]  /*5610*/  I2FP.F32.U32 R0, R2 ;  /* 0x0000000200007245 */ /* 0x004fc80000201000 */
[----:B------:R-:W-:-:S07]  /*5620*/  F2FP.BF16.F32.PACK_AB R0, RZ, R0 ;  /* 0x00000000ff00723e */ /* 0x000fce00000010ff */
.L_x_23356:
        /* <DEDUP_REMOVED lines=19> */
.L_x_23387:
[----:B-1----:R-:W-:-:S06]  /*5760*/  IMAD.U32 R3, R3, 0x10000, RZ ;  /* 0x0001000003037824 */ /* 0x002fcc00078e00ff */
[----:B------:R-:W0:Y:S02]  /*5770*/  F2I.S64.TRUNC R2, R3 ;  /* 0x0000000300027311 */ /* 0x000e24000020d900 */
[----:B0-----:R0:W-:Y:S01]  /*5780*/  STG.E.U8 desc[UR36][R16.64], R2 ;  /* 0x0000000210007986 */ /* 0x0011e2000c101124 */
[----:B------:R-:W-:Y:S05]  /*5790*/  BRA `(.L_x_23389) ;  /* 0x0000000c00847947 */ /* 0x000fea0003800000 */
.L_x_23386:
        /* <DEDUP_REMOVED lines=10> */
.L_x_23391:
[----:B-1----:R-:W-:-:S06]  /*5840*/  IMAD.U32 R3, R3, 0x10000, RZ ;  /* 0x0001000003037824 */ /* 0x002fcc00078e00ff */
[----:B------:R-:W0:Y:S02]  /*5850*/  F2I.FTZ.TRUNC.NTZ R3, R3 ;  /* 0x0000000300037305 */ /* 0x000e24000021f100 */
[----:B0-----:R0:W-:Y:S01]  /*5860*/  STG.E desc[UR36][R16.64], R3 ;  /* 0x0000000310007986 */ /* 0x0011e2000c101924 */
[----:B------:R-:W-:Y:S05]  /*5870*/  BRA `(.L_x_23389) ;  /* 0x0000000c004c7947 */ /* 0x000fea0003800000 */
.L_x_23390:
[----:B-1----:R-:W-:-:S06]  /*5880*/  IMAD.U32 R3, R3, 0x10000, RZ ;  /* 0x0001000003037824 */ /* 0x002fcc00078e00ff */
[----:B------:R-:W0:Y:S02]  /*5890*/  F2I.FTZ.TRUNC.NTZ R3, R3 ;  /* 0x0000000300037305 */ /* 0x000e24000021f100 */
[----:B0-----:R0:W-:Y:S01]  /*58a0*/  STG.E.U16 desc[UR36][R16.64], R3 ;  /* 0x0000000310007986 */ /* 0x0011e2000c101524 */
[----:B------:R-:W-:Y:S05]  /*58b0*/  BRA `(.L_x_23389) ;  /* 0x0000000c003c7947 */ /* 0x000fea0003800000 */
.L_x_23385:
        /* <DEDUP_REMOVED lines=9> */
.L_x_23393:
[----:B-1----:R-:W-:-:S05]  /*5950*/  IMAD.U32 R0, R3, 0x10000, RZ ;  /* 0x0001000003007824 */ /* 0x002fca00078e00ff */
[----:B------:R-:W-:-:S05]  /*5960*/  F2FP.F16.F32.PACK_AB R0, RZ, R0 ;  /* 0x00000000ff00723e */ /* 0x000fca00000000ff */
[----:B------:R0:W-:Y:S01]  /*5970*/  STG.E.U16 desc[UR36][R16.64], R0 ;  /* 0x0000000010007986 */ /* 0x0001e2000c101524 */
[----:B------:R-:W-:Y:S05]  /*5980*/  BRA `(.L_x_23389) ;  /* 0x0000000c00087947 */ /* 0x000fea0003800000 */
.L_x_23392:
        /* <DEDUP_REMOVED lines=10> */
.L_x_23395:
[----:B-1----:R-:W-:-:S05]  /*5a30*/  IMAD.U32 R3, R3, 0x10000, RZ ;  /* 0x0001000003037824 */ /* 0x002fca00078e00ff */
[----:B------:R-:W-:-:S04]  /*5a40*/  F2FP.F16.F32.PACK_AB R3, RZ, R3 ;  /* 0x00000003ff03723e */ /* 0x000fc800000000ff */
[----:B------:R-:W-:-:S05]  /*5a50*/  PRMT R3, R3, 0x5410, RZ ;  /* 0x0000541003037816 */ /* 0x000fca00000000ff */
[----:B------:R0:W-:Y:S01]  /*5a60*/  STG.E desc[UR36][R16.64], R3 ;  /* 0x0000000310007986 */ /* 0x0001e2000c101924 */
[----:B------:R-:W-:Y:S05]  /*5a70*/  BRA `(.L_x_23389) ;  /* 0x0000000800cc7947 */ /* 0x000fea0003800000 */
.L_x_23394:
[----:B-1----:R-:W-:-:S04]  /*5a80*/  IMAD.U32 R2, R3, 0x10000, RZ ;  /* 0x0001000003027824 */ /* 0x002fc800078e00ff */
[----:B------:R-:W-:-:S06]  /*5a90*/  FMUL.FTZ R2, R2, 1 ;  /* 0x3f80000002027820 */ /* 0x000fcc0000410000 */
[----:B------:R-:W0:Y:S02]  /*5aa0*/  F2F.F64.F32 R2, R2 ;  /* 0x0000000200027310 */ /* 0x000e240000201800 */
[----:B0-----:R0:W-:Y:S01]  /*5ab0*/  STG.E.64 desc[UR36][R16.64], R2 ;  /* 0x0000000210007986 */ /* 0x0011e2000c101b24 */
[----:B------:R-:W-:Y:S05]  /*5ac0*/  BRA `(.L_x_23389) ;  /* 0x0000000800b87947 */ /* 0x000fea0003800000 */
.L_x_23384:
        /* <DEDUP_REMOVED lines=13> */
.L_x_23398:
[----:B-1----:R-:W-:Y:S01]  /*5ba0*/  IMAD.U32 R3, R3, 0x10000, RZ ;  /* 0x0001000003037824 */ /* 0x002fe200078e00ff */
[----:B------:R-:W-:-:S03]  /*5bb0*/  CS2R R6, SRZ ;  /* 0x0000000000067805 */ /* 0x000fc6000001ff00 */
[----:B------:R-:W-:-:S04]  /*5bc0*/  FMUL.FTZ R3, R3, 1 ;  /* 0x3f80000003037820 */ /* 0x000fc80000410000 */
[----:B------:R-:W0:Y:S02]  /*5bd0*/  F2F.F64.F32 R4, R3 ;  /* 0x0000000300047310 */ /* 0x000e240000201800 */
[----:B0-----:R0:W-:Y:S01]  /*5be0*/  STG.E.128 desc[UR36][R16.64], R4 ;  /* 0x0000000410007986 */ /* 0x0011e2000c101d24 */
[----:B------:R-:W-:Y:S05]  /*5bf0*/  BRA `(.L_x_23389) ;  /* 0x00000008006c7947 */ /* 0x000fea0003800000 */
.L_x_23397:
        /* <DEDUP_REMOVED lines=21> */
.L_x_23402:
[----:B------:R-:W-:Y:S05]  /*5d50*/  BSYNC B0 ;  /* 0x0000000000007941 */ /* 0x000fea0003800000 */
.L_x_23401:
[----:B------:R-:W-:-:S05]  /*5d60*/  LOP3.LUT R3, R0, R3, RZ, 0xfc, !PT ;  /* 0x0000000300037212 */ /* 0x000fca00078efcff */
[----:B------:R0:W-:Y:S01]  /*5d70*/  STG.E.U8 desc[UR36][R16.64], R3 ;  /* 0x0000000310007986 */ /* 0x0001e2000c101124 */
[----:B------:R-:W-:Y:S05]  /*5d80*/  BRA `(.L_x_23389) ;  /* 0x0000000800087947 */ /* 0x000fea0003800000 */
.L_x_23400:
        /* <DEDUP_REMOVED lines=13> */
.L_x_23404:
[----:B------:R-:W-:Y:S01]  /*5e60*/  IMAD.MOV.U32 R0, RZ, RZ, 0x7f ;  /* 0x0000007fff007424 */ /* 0x000fe200078e00ff */
[----:B------:R-:W-:-:S04]  /*5e70*/  ISETP.GT.U32.AND P0, PT, R2, 0x7f800000, PT ;  /* 0x7f8000000200780c */ /* 0x000fc80003f04070 */
[----:B------:R-:W-:-:S09]  /*5e80*/  SEL R0, R0, 0x7c, P0 ;  /* 0x0000007c00007807 */ /* 0x000fd20000000000 */
.L_x_23405:
[----:B------:R-:W-:Y:S05]  /*5e90*/  BSYNC B0 ;  /* 0x0000000000007941 */ /* 0x000fea0003800000 */
.L_x_23403:
[----:B------:R-:W-:-:S04]  /*5ea0*/  LOP3.LUT R2, R3, 0x80000000, RZ, 0xc0, !PT ;  /* 0x8000000003027812 */ /* 0x000fc800078ec0ff */
[----:B------:R-:W-:-:S04]  /*5eb0*/  SHF.R.U32.HI R3, RZ, 0x18, R2 ;  /* 0x00000018ff037819 */ /* 0x000fc80000011602 */
[----:B------:R-:W-:-:S05]  /*5ec0*/  LOP3.LUT R3, R0, R3, RZ, 0xfc, !PT ;  /* 0x0000000300037212 */ /* 0x000fca00078efcff */
[----:B------:R0:W-:Y:S01]  /*5ed0*/  STG.E.U8 desc[UR36][R16.64], R3 ;  /* 0x0000000310007986 */ /* 0x0001e2000c101124 */
[----:B------:R-:W-:Y:S05]  /*5ee0*/  BRA `(.L_x_23389) ;  /* 0x0000000400b07947 */ /* 0x000fea0003800000 */
.L_x_23399:
[----:B-1----:R0:W-:Y:S01]  /*5ef0*/  STG.E.U16 desc[UR36][R16.64], R3 ;  /* 0x0000000310007986 */ /* 0x0021e2000c101524 */
[----:B------:R-:W-:Y:S05]  /*5f00*/  BRA `(.L_x_23389) ;  /* 0x0000000400a87947 */ /* 0x000fea0003800000 */
.L_x_23396:
        /* <DEDUP_REMOVED lines=12> */
.L_x_23408:
        /* <DEDUP_REMOVED lines=17> */
.L_x_23411:
[----:B------:R-:W-:-:S04]  /*60e0*/  LOP3.LUT R2, R3, 0x80000000, RZ, 0xc0, !PT ;  /* 0x8000000003027812 */ /* 0x000fc800078ec0ff */
[----:B------:R-:W-:-:S04]  /*60f0*/  SHF.R.U32.HI R3, RZ, 0x18, R2 ;  /* 0x00000018ff037819 */ /* 0x000fc80000011602 */
[----:B------:R-:W-:-:S04]  /*6100*/  LOP3.LUT R0, R0, R3, RZ, 0xfc, !PT ;  /* 0x0000000300007212 */ /* 0x000fc800078efcff */
[----:B------:R-:W-:-:S07]  /*6110*/  PRMT R8, R0, 0x7610, R8 ;  /* 0x0000761000087816 */ /* 0x000fce0000000008 */
.L_x_23410:
[----:B------:R-:W-:Y:S05]  /*6120*/  BSYNC B0 ;  /* 0x0000000000007941 */ /* 0x000fea0003800000 */
.L_x_23409:
[----:B------:R3:W-:Y:S01]  /*6130*/  STG.E.U8 desc[UR36][R16.64], R8 ;  /* 0x0000000810007986 */ /* 0x0007e2000c101124 */
[----:B------:R-:W-:Y:S05]  /*6140*/  BRA `(.L_x_23389) ;  /* 0x0000000400187947 */ /* 0x000fea0003800000 */
.L_x_23407:
        /* <DEDUP_REMOVED lines=17> */
.L_x_23414:
[----:B------:R-:W-:-:S04]  /*6260*/  LOP3.LUT R2, R3, 0x80000000, RZ, 0xc0, !PT ;  /* 0x8000000003027812 */ /* 0x000fc800078ec0ff */
[----:B------:R-:W-:-:S04]  /*6270*/  SHF.R.U32.HI R3, RZ, 0x18, R2 ;  /* 0x00000018ff037819 */ /* 0x000fc80000011602 */
[----:B------:R-:W-:-:S04]  /*6280*/  LOP3.LUT R0, R0, R3, RZ, 0xfc, !PT ;  /* 0x0000000300007212 */ /* 0x000fc800078efcff */
[----:B------:R-:W-:-:S07]  /*6290*/  PRMT R8, R0, 0x7610, R8 ;  /* 0x0000761000087816 */ /* 0x000fce0000000008 */
.L_x_23413:
[----:B------:R-:W-:Y:S05]  /*62a0*/  BSYNC B0 ;  /* 0x0000000000007941 */ /* 0x000fea0003800000 */
.L_x_23412:
[----:B------:R0:W-:Y:S01]  /*62b0*/  STG.E.U8 desc[UR36][R16.64], R8 ;  /* 0x0000000810007986 */ /* 0x0001e2000c101124 */
[----:B------:R-:W-:Y:S05]  /*62c0*/  BRA `(.L_x_23389) ;  /* 0x0000000000b87947 */ /* 0x000fea0003800000 */
.L_x_23406:
        /* <DEDUP_REMOVED lines=22> */
.L_x_23388:
        /* <DEDUP_REMOVED lines=16> */
.L_x_23417:
[----:B------:R-:W-:Y:S05]  /*6530*/  BRA `(.L_x_23389) ;  /* 0x00000000001c7947 */ /* 0x000fea0003800000 */
.L_x_23416:
[----:B-1----:R-:W-:-:S06]  /*6540*/  IMAD.U32 R3, R3, 0x10000, RZ ;  /* 0x0001000003037824 */ /* 0x002fcc00078e00ff */
[----:B------:R-:W0:Y:S02]  /*6550*/  F2I.U64.TRUNC R2, R3 ;  /* 0x0000000300027311 */ /* 0x000e24000020d800 */
[----:B0-----:R2:W-:Y:S01]  /*6560*/  STG.E.64 desc[UR36][R16.64], R2 ;  /* 0x0000000210007986 */ /* 0x0015e2000c101b24 */
[----:B------:R-:W-:Y:S05]  /*6570*/  BRA `(.L_x_23389) ;  /* 0x00000000000c7947 */ /* 0x000fea0003800000 */
.L_x_23415:
[----:B-1----:R-:W-:-:S06]  /*6580*/  IMAD.U32 R3, R3, 0x10000, RZ ;  /* 0x0001000003037824 */ /* 0x002fcc00078e00ff */
[----:B------:R-:W0:Y:S02]  /*6590*/  F2I.FTZ.U32.TRUNC.NTZ R3, R3 ;  /* 0x0000000300037305 */ /* 0x000e24000021f000 */
[----:B0-----:R0:W-:Y:S02]  /*65a0*/  STG.E desc[UR36][R16.64], R3 ;  /* 0x0000000310007986 */ /* 0x0011e4000c101924 */
.L_x_23389:
[----:B------:R-:W-:-:S07]  /*65b0*/  VIADD R19, R19, 0x80 ;  /* 0x0000008013137836 */ /* 0x000fce0000000000 */
.L_x_23349:
[----:B------:R-:W-:Y:S05]  /*65c0*/  BSYNC B6 ;  /* 0x0000000000067941 */ /* 0x000fea0003800000 */
.L_x_23348:
        /* <DEDUP_REMOVED lines=307> */
.L_x_23420:
        /* <DEDUP_REMOVED lines=22> */
.L_x_23424:
[----:B------:R-:W2:Y:S02]  /*7a60*/  LDG.E.U8 R2, desc[UR36][R2.64] ;  /* 0x0000002402027981 */ /* 0x000ea4000c1e1100 */
[----:B--2---:R-:W-:-:S04]  /*7a70*/  I2FP.F32.U32 R0, R2 ;  /* 0x0000000200007245 */ /* 0x004fc80000201000 */
[----:B------:R-:W-:Y:S01]  /*7a80*/  F2FP.BF16.F32.PACK_AB R0, RZ, R0 ;  /* 0x00000000ff00723e */ /* 0x000fe200000010ff */
[----:B------:R-:W-:Y:S06]  /*7a90*/  BRA `(.L_x_23426) ;  /* 0x0000000c00907947 */ /* 0x000fec0003800000 */
.L_x_23423:
        /* <DEDUP_REMOVED lines=10> */
.L_x_23428:
[----:B------:R-:W2:Y:S02]  /*7b40*/  LDG.E R2, desc[UR36][R2.64] ;  /* 0x0000002402027981 */ /* 0x000ea4000c1e1900 */
[----:B--2---:R-:W-:-:S04]  /*7b50*/  I2FP.F32.S32 R0, R2 ;  /* 0x0000000200007245 */ /* 0x004fc80000201400 */
[----:B------:R-:W-:Y:S01]  /*7b60*/  F2FP.BF16.F32.PACK_AB R0, RZ, R0 ;  /* 0x00000000ff00723e */ /* 0x000fe200000010ff */
[----:B------:R-:W-:Y:S06]  /*7b70*/  BRA `(.L_x_23426) ;  /* 0x0000000c00587947 */ /* 0x000fec0003800000 */
.L_x_23427:
[----:B------:R-:W2:Y:S02]  /*7b80*/  LDG.E.U16 R2, desc[UR36][R2.64] ;  /* 0x0000002402027981 */ /* 0x000ea4000c1e1500 */
[----:B--2---:R-:W0:Y:S02]  /*7b90*/  I2F.S16 R0, R2 ;  /* 0x0000000200007306 */ /* 0x004e240000101400 */
[----:B0-----:R-:W-:Y:S01]  /*7ba0*/  F2FP.BF16.F32.PACK_AB R0, RZ, R0 ;  /* 0x00000000ff00723e */ /* 0x001fe200000010ff */
[----:B------:R-:W-:Y:S06]  /*7bb0*/  BRA `(.L_x_23426) ;  /* 0x0000000c00487947 */ /* 0x000fec0003800000 */
.L_x_23422:
        /* <DEDUP_REMOVED lines=9> */
.L_x_23430:
[----:B------:R-:W2:Y:S02]  /*7c50*/  LDG.E.U16 R0, desc[UR36][R2.64] ;  /* 0x0000002402007981 */ /* 0x000ea4000c1e1500 */
[----:B--2---:R-:W-:-:S05]  /*7c60*/  HADD2.F32 R0, -RZ, R0.H0_H0 ;  /* 0x20000000ff007230 */ /* 0x004fca0000004100 */
[----:B------:R-:W-:Y:S01]  /*7c70*/  F2FP.BF16.F32.PACK_AB R0, RZ, R0 ;  /* 0x00000000ff00723e */ /* 0x000fe200000010ff */
[----:B------:R-:W-:Y:S06]  /*7c80*/  BRA `(.L_x_23426) ;  /* 0x0000000c00147947 */ /* 0x000fec0003800000 */
.L_x_23429:
        /* <DEDUP_REMOVED lines=9> */
.L_x_23432:
[----:B------:R-:W2:Y:S02]  /*7d20*/  LDG.E.U16 R2, desc[UR36][R2.64] ;  /* 0x0000002402027981 */ /* 0x000ea4000c1e1500 */
[----:B--2---:R-:W-:-:S05]  /*7d30*/  HADD2.F32 R0, -RZ, R2.H0_H0 ;  /* 0x20000002ff007230 */ /* 0x004fca0000004100 */
[----:B------:R-:W-:Y:S01]  /*7d40*/  F2FP.BF16.F32.PACK_AB R0, RZ, R0 ;  /* 0x00000000ff00723e */ /* 0x000fe200000010ff */
[----:B------:R-:W-:Y:S06]  /*7d50*/  BRA `(.L_x_23426) ;  /* 0x0000000800e07947 */ /* 0x000fec0003800000 */
.L_x_23431:
        /* <DEDUP_REMOVED lines=8> */
.L_x_23421:
        /* <DEDUP_REMOVED lines=13> */
.L_x_23435:
        /* <DEDUP_REMOVED lines=8> */
.L_x_23434:
        /* <DEDUP_REMOVED lines=28> */
.L_x_23437:
        /* <DEDUP_REMOVED lines=15> */
.L_x_23436:
[----:B------:R0:W5:Y:S01]  /*81e0*/  LDG.E.U16 R0, desc[UR36][R2.64] ;  /* 0x0000002402007981 */ /* 0x000162000c1e1500 */
[----:B------:R-:W-:Y:S05]  /*81f0*/  BRA `(.L_x_23426) ;  /* 0x0000000400b87947 */ /* 0x000fea0003800000 */
.L_x_23433:
        /* <DEDUP_REMOVED lines=12> */
.L_x_23440:
        /* <DEDUP_REMOVED lines=21> */
.L_x_23444:
[----:B------:R-:W-:Y:S05]  /*8410*/  BSYNC B1 ;  /* 0x0000000000017941 */ /* 0x000fea0003800000 */
.L_x_23443:
[----:B------:R-:W-:Y:S01]  /*8420*/  LEA R3, R0, 0x3b800000, 0x17 ;  /* 0x3b80000000037811 */ /* 0x000fe200078eb8ff */
[----:B------:R-:W-:-:S05]  /*8430*/  IMAD.SHL.U32 R0, R2, 0x100000, RZ ;  /* 0x0010000002007824 */ /* 0x000fca00078e00ff */
[----:B------:R-:W-:-:S07]  /*8440*/  LOP3.LUT R0, R3, R0, R4, 0xfe, !PT ;  /* 0x0000000003007212 */ /* 0x000fce00078efe04 */
.L_x_23442:
[----:B------:R-:W-:Y:S05]  /*8450*/  BSYNC B0 ;  /* 0x0000000000007941 */ /* 0x000fea0003800000 */
.L_x_23441:
[----:B------:R-:W-:Y:S01]  /*8460*/  F2FP.BF16.F32.PACK_AB R0, RZ, R0 ;  /* 0x00000000ff00723e */ /* 0x000fe200000010ff */
[----:B------:R-:W-:Y:S06]  /*8470*/  BRA `(.L_x_23426) ;  /* 0x0000000400187947 */ /* 0x000fec0003800000 */
.L_x_23439:
        /* <DEDUP_REMOVED lines=21> */
.L_x_23448:
[----:B------:R-:W-:Y:S05]  /*85d0*/  BSYNC B1 ;  /* 0x0000000000017941 */ /* 0x000fea0003800000 */
.L_x_23447:
[----:B------:R-:W-:Y:S01]  /*85e0*/  LEA R3, R0, 0x37800000, 0x17 ;  /* 0x3780000000037811 */ /* 0x000fe200078eb8ff */
[----:B------:R-:W-:-:S05]  /*85f0*/  IMAD.SHL.U32 R0, R2, 0x200000, RZ ;  /* 0x0020000002007824 */ /* 0x000fca00078e00ff */
[----:B------:R-:W-:-:S07]  /*8600*/  LOP3.LUT R0, R3, R0, R4, 0xfe, !PT ;  /* 0x0000000003007212 */ /* 0x000fce00078efe04 */
.L_x_23446:
[----:B------:R-:W-:Y:S05]  /*8610*/  BSYNC B0 ;  /* 0x0000000000007941 */ /* 0x000fea0003800000 */
.L_x_23445:
[----:B------:R-:W-:Y:S01]  /*8620*/  F2FP.BF16.F32.PACK_AB R0, RZ, R0 ;  /* 0x00000000ff00723e */ /* 0x000fe200000010ff */
[----:B------:R-:W-:Y:S06]  /*8630*/  BRA `(.L_x_23426) ;  /* 0x0000000000a87947 */ /* 0x000fec0003800000 */
.L_x_23438:
        /* <DEDUP_REMOVED lines=14> */
.L_x_23452:
[----:B------:R-:W-:Y:S05]  /*8720*/  BSYNC B0 ;  /* 0x0000000000007941 */ /* 0x000fea0003800000 */
.L_x_23451:
[----:B------:R-:W-:Y:S01]  /*8730*/  F2FP.BF16.F32.PACK_AB R0, RZ, R0 ;  /* 0x00000000ff00723e */ /* 0x000fe200000010ff */
[----:B------:R-:W-:Y:S06]  /*8740*/  BRA `(.L_x_23426) ;  /* 0x0000000000647947 */ /* 0x000fec0003800000 */
.L_x_23425:
        /* <DEDUP_REMOVED lines=16> */
.L_x_23453:
[----:B------:R-:W-:Y:S01]  /*8850*/  PRMT R0, RZ, 0x7610, R0 ;  /* 0x00007610ff007816 */ /* 0x000fe20000000000 */
[----:B------:R-:W-:Y:S06]  /*8860*/  BRA `(.L_x_23426) ;  /* 0x00000000001c7947 */ /* 0x000fec0003800000 */
.L_x_23450:
[----:B------:R-:W2:Y:S02]  /*8870*/  LDG.E.64 R2, desc[UR36][R2.64] ;  /* 0x0000002402027981 */ /* 0x000ea4000c1e1b00 */
[----:B--2---:R-:W0:Y:S02]  /*8880*/  I2F.U64 R0, R2 ;  /* 0x0000000200007312 */ /* 0x004e240000301000 */
[----:B0-----:R-:W-:Y:S01]  /*8890*/  F2FP.BF16.F32.PACK_AB R0, RZ, R0 ;  /* 0x00000000ff00723e */ /* 0x001fe200000010ff */
[----:B------:R-:W-:Y:S06]  /*88a0*/  BRA `(.L_x_23426) ;  /* 0x00000000000c7947 */ /* 0x000fec0003800000 */
.L_x_23449:
[----:B------:R-:W2:Y:S02]  /*88b0*/  LDG.E R2, desc[UR36][R2.64] ;  /* 0x0000002402027981 */ /* 0x000ea4000c1e1900 */
[----:B--2---:R-:W-:-:S04]  /*88c0*/  I2FP.F32.U32 R0, R2 ;  /* 0x0000000200007245 */ /* 0x004fc80000201000 */
[----:B------:R-:W-:-:S07]  /*88d0*/  F2FP.BF16.F32.PACK_AB R0, RZ, R0 ;  /* 0x00000000ff00723e */ /* 0x000fce00000010ff */
.L_x_23426:
        /* <DEDUP_REMOVED lines=19> */
.L_x_23457:
[----:B-1----:R-:W-:-:S06]  /*8a10*/  IMAD.U32 R3, R3, 0x10000, RZ ;  /* 0x0001000003037824 */ /* 0x002fcc00078e00ff */
[----:B------:R-:W0:Y:S02]  /*8a20*/  F2I.S64.TRUNC R2, R3 ;  /* 0x0000000300027311 */ /* 0x000e24000020d900 */
[----:B0-----:R3:W-:Y:S01]  /*8a30*/  STG.E.U8 desc[UR36][R16.64], R2 ;  /* 0x0000000210007986 */ /* 0x0017e2000c101124 */
[----:B------:R-:W-:Y:S05]  /*8a40*/  BRA `(.L_x_23459) ;  /* 0x0000000c00847947 */ /* 0x000fea0003800000 */
.L_x_23456:
        /* <DEDUP_REMOVED lines=10> */
.L_x_23461:
[----:B-1----:R-:W-:-:S06]  /*8af0*/  IMAD.U32 R3, R3, 0x10000, RZ ;  /* 0x0001000003037824 */ /* 0x002fcc00078e00ff */
[----:B------:R-:W0:Y:S02]  /*8b00*/  F2I.FTZ.TRUNC.NTZ R3, R3 ;  /* 0x0000000300037305 */ /* 0x000e24000021f100 */
[----:B0-----:R2:W-:Y:S01]  /*8b10*/  STG.E desc[UR36][R16.64], R3 ;  /* 0x0000000310007986 */ /* 0x0015e2000c101924 */
[----:B------:R-:W-:Y:S05]  /*8b20*/  BRA `(.L_x_23459) ;  /* 0x0000000c004c7947 */ /* 0x000fea0003800000 */
.L_x_23460:
[----:B-1----:R-:W-:-:S06]  /*8b30*/  IMAD.U32 R3, R3, 0x10000, RZ ;  /* 0x0001000003037824 */ /* 0x002fcc00078e00ff */
[----:B------:R-:W0:Y:S02]  /*8b40*/  F2I.FTZ.TRUNC.NTZ R3, R3 ;  /* 0x0000000300037305 */ /* 0x000e24000021f100 */
[----:B0-----:R0:W-:Y:S01]  /*8b50*/  STG.E.U16 desc[UR36][R16.64], R3 ;  /* 0x0000000310007986 */ /* 0x0011e2000c101524 */
[----:B------:R-:W-:Y:S05]  /*8b60*/  BRA `(.L_x_23459) ;  /* 0x0000000c003c7947 */ /* 0x000fea0003800000 */
.L_x_23455:
        /* <DEDUP_REMOVED lines=9> */
.L_x_23463:
[----:B-1----:R-:W-:-:S05]  /*8c00*/  IMAD.U32 R0, R3, 0x10000, RZ ;  /* 0x0001000003007824 */ /* 0x002fca00078e00ff */
[----:B------:R-:W-:-:S05]  /*8c10*/  F2FP.F16.F32.PACK_AB R0, RZ, R0 ;  /* 0x00000000ff00723e */ /* 0x000fca00000000ff */
[----:B------:R0:W-:Y:S01]  /*8c20*/  STG.E.U16 desc[UR36][R16.64], R0 ;  /* 0x0000000010007986 */ /* 0x0001e2000c101524 */
[----:B------:R-:W-:Y:S05]  /*8c30*/  BRA `(.L_x_23459) ;  /* 0x0000000c00087947 */ /* 0x000fea0003800000 */
.L_x_23462:
        /* <DEDUP_REMOVED lines=10> */
.L_x_23465:
[----:B-1----:R-:W-:-:S05]  /*8ce0*/  IMAD.U32 R3, R3, 0x10000, RZ ;  /* 0x0001000003037824 */ /* 0x002fca00078e00ff */
[----:B------:R-:W-:-:S04]  /*8cf0*/  F2FP.F16.F32.PACK_AB R3, RZ, R3 ;  /* 0x00000003ff03723e */ /* 0x000fc800000000ff */
[----:B------:R-:W-:-:S05]  /*8d00*/  PRMT R3, R3, 0x5410, RZ ;  /* 0x0000541003037816 */ /* 0x000fca00000000ff */
[----:B------:R0:W-:Y:S01]  /*8d10*/  STG.E desc[UR36][R16.64], R3 ;  /* 0x0000000310007986 */ /* 0x0001e2000c101924 */
[----:B------:R-:W-:Y:S05]  /*8d20*/  BRA `(.L_x_23459) ;  /* 0x0000000800cc7947 */ /* 0x000fea0003800000 */
.L_x_23464:
[----:B-1----:R-:W-:-:S04]  /*8d30*/  IMAD.U32 R2, R3, 0x10000, RZ ;  /* 0x0001000003027824 */ /* 0x002fc800078e00ff */
[----:B------:R-:W-:-:S06]  /*8d40*/  FMUL.FTZ R2, R2, 1 ;  /* 0x3f80000002027820 */ /* 0x000fcc0000410000 */
[----:B------:R-:W0:Y:S02]  /*8d50*/  F2F.F64.F32 R2, R2 ;  /* 0x0000000200027310 */ /* 0x000e240000201800 */
[----:B0-----:R0:W-:Y:S01]  /*8d60*/  STG.E.64 desc[UR36][R16.64], R2 ;  /* 0x0000000210007986 */ /* 0x0011e2000c101b24 */
[----:B------:R-:W-:Y:S05]  /*8d70*/  BRA `(.L_x_23459) ;  /* 0x0000000800b87947 */ /* 0x000fea0003800000 */
.L_x_23454:
        /* <DEDUP_REMOVED lines=13> */
.L_x_23468:
[----:B-1----:R-:W-:Y:S01]  /*8e50*/  IMAD.U32 R3, R3, 0x10000, RZ ;  /* 0x0001000003037824 */ /* 0x002fe200078e00ff */
[----:B------:R-:W-:-:S03]  /*8e60*/  CS2R R6, SRZ ;  /* 0x0000000000067805 */ /* 0x000fc6000001ff00 */
[----:B------:R-:W-:-:S04]  /*8e70*/  FMUL.FTZ R3, R3, 1 ;  /* 0x3f80000003037820 */ /* 0x000fc80000410000 */
[----:B------:R-:W0:Y:S02]  /*8e80*/  F2F.F64.F32 R4, R3 ;  /* 0x0000000300047310 */ /* 0x000e240000201800 */
[----:B0-----:R0:W-:Y:S01]  /*8e90*/  STG.E.128 desc[UR36][R16.64], R4 ;  /* 0x0000000410007986 */ /* 0x0011e2000c101d24 */
[----:B------:R-:W-:Y:S05]  /*8ea0*/  BRA `(.L_x_23459) ;  /* 0x00000008006c7947 */ /* 0x000fea0003800000 */
.L_x_23467:
        /* <DEDUP_REMOVED lines=21> */
.L_x_23472:
[----:B------:R-:W-:Y:S05]  /*9000*/  BSYNC B0 ;  /* 0x0000000000007941 */ /* 0x000fea0003800000 */
.L_x_23471:
[----:B------:R-:W-:-:S05]  /*9010*/  LOP3.LUT R3, R0, R3, RZ, 0xfc, !PT ;  /* 0x0000000300037212 */ /* 0x000fca00078efcff */
[----:B------:R0:W-:Y:S01]  /*9020*/  STG.E.U8 desc[UR36][R16.64], R3 ;  /* 0x0000000310007986 */ /* 0x0001e2000c101124 */
[----:B------:R-:W-:Y:S05]  /*9030*/  BRA `(.L_x_23459) ;  /* 0x0000000800087947 */ /* 0x000fea0003800000 */
.L_x_23470:
        /* <DEDUP_REMOVED lines=13> */
.L_x_23474:
[----:B------:R-:W-:Y:S01]  /*9110*/  IMAD.MOV.U32 R0, RZ, RZ, 0x7f ;  /* 0x0000007fff007424 */ /* 0x000fe200078e00ff */
[----:B------:R-:W-:-:S04]  /*9120*/  ISETP.GT.U32.AND P0, PT, R2, 0x7f800000, PT ;  /* 0x7f8000000200780c */ /* 0x000fc80003f04070 */
[----:B------:R-:W-:-:S09]  /*9130*/  SEL R0, R0, 0x7c, P0 ;  /* 0x0000007c00007807 */ /* 0x000fd20000000000 */
.L_x_23475:
[----:B------:R-:W-:Y:S05]  /*9140*/  BSYNC B0 ;  /* 0x0000000000007941 */ /* 0x000fea0003800000 */
.L_x_23473:
[----:B------:R-:W-:-:S04]  /*9150*/  LOP3.LUT R2, R3, 0x80000000, RZ, 0xc0, !PT ;  /* 0x8000000003027812 */ /* 0x000fc800078ec0ff */
[----:B------:R-:W-:-:S04]  /*9160*/  SHF.R.U32.HI R3, RZ, 0x18, R2 ;  /* 0x00000018ff037819 */ /* 0x000fc80000011602 */
[----:B------:R-:W-:-:S05]  /*9170*/  LOP3.LUT R3, R0, R3, RZ, 0xfc, !PT ;  /* 0x0000000300037212 */ /* 0x000fca00078efcff */
[----:B------:R0:W-:Y:S01]  /*9180*/  STG.E.U8 desc[UR36][R16.64], R3 ;  /* 0x0000000310007986 */ /* 0x0001e2000c101124 */
[----:B------:R-:W-:Y:S05]  /*9190*/  BRA `(.L_x_23459) ;  /* 0x0000000400b07947 */ /* 0x000fea0003800000 */
.L_x_23469:
[----:B-1----:R0:W-:Y:S01]  /*91a0*/  STG.E.U16 desc[UR36][R16.64], R3 ;  /* 0x0000000310007986 */ /* 0x0021e2000c101524 */
[----:B------:R-:W-:Y:S05]  /*91b0*/  BRA `(.L_x_23459) ;  /* 0x0000000400a87947 */ /* 0x000fea0003800000 */
.L_x_23466:
        /* <DEDUP_REMOVED lines=12> */
.L_x_23478:
        /* <DEDUP_REMOVED lines=17> */
.L_x_23481:
[----:B------:R-:W-:-:S04]  /*9390*/  LOP3.LUT R2, R3, 0x80000000, RZ, 0xc0, !PT ;  /* 0x8000000003027812 */ /* 0x000fc800078ec0ff */
[----:B------:R-:W-:-:S04]  /*93a0*/  SHF.R.U32.HI R3, RZ, 0x18, R2 ;  /* 0x00000018ff037819 */ /* 0x000fc80000011602 */
[----:B------:R-:W-:-:S04]  /*93b0*/  LOP3.LUT R0, R0, R3, RZ, 0xfc, !PT ;  /* 0x0000000300007212 */ /* 0x000fc800078efcff */
[----:B------:R-:W-:-:S07]  /*93c0*/  PRMT R8, R0, 0x7610, R8 ;  /* 0x0000761000087816 */ /* 0x000fce0000000008 */
.L_x_23480:
[----:B------:R-:W-:Y:S05]  /*93d0*/  BSYNC B0 ;  /* 0x0000000000007941 */ /* 0x000fea0003800000 */
.L_x_23479:
[----:B------:R0:W-:Y:S01]  /*93e0*/  STG.E.U8 desc[UR36][R16.64], R8 ;  /* 0x0000000810007986 */ /* 0x0001e2000c101124 */
[----:B------:R-:W-:Y:S05]  /*93f0*/  BRA `(.L_x_23459) ;  /* 0x0000000400187947 */ /* 0x000fea0003800000 */
.L_x_23477:
        /* <DEDUP_REMOVED lines=17> */
.L_x_23484:
[----:B------:R-:W-:-:S04]  /*9510*/  LOP3.LUT R2, R3, 0x80000000, RZ, 0xc0, !PT ;  /* 0x8000000003027812 */ /* 0x000fc800078ec0ff */
[----:B------:R-:W-:-:S04]  /*9520*/  SHF.R.U32.HI R3, RZ, 0x18, R2 ;  /* 0x00000018ff037819 */ /* 0x000fc80000011602 */
[----:B------:R-:W-:-:S04]  /*9530*/  LOP3.LUT R0, R0, R3, RZ, 0xfc, !PT ;  /* 0x0000000300007212 */ /* 0x000fc800078efcff */
[----:B------:R-:W-:-:S07]  /*9540*/  PRMT R8, R0, 0x7610, R8 ;  /* 0x0000761000087816 */ /* 0x000fce0000000008 */
.L_x_23483:
[----:B------:R-:W-:Y:S05]  /*9550*/  BSYNC B0 ;  /* 0x0000000000007941 */ /* 0x000fea0003800000 */
.L_x_23482:
[----:B------:R0:W-:Y:S01]  /*9560*/  STG.E.U8 desc[UR36][R16.64], R8 ;  /* 0x0000000810007986 */ /* 0x0001e2000c101124 */
[----:B------:R-:W-:Y:S05]  /*9570*/  BRA `(.L_x_23459) ;  /* 0x0000000000b87947 */ /* 0x000fea0003800000 */
.L_x_23476:
        /* <DEDUP_REMOVED lines=22> */
.L_x_23458:
        /* <DEDUP_REMOVED lines=16> */
.L_x_23487:
[----:B------:R-:W-:Y:S05]  /*97e0*/  BRA `(.L_x_23459) ;  /* 0x00000000001c7947 */ /* 0x000fea0003800000 */
.L_x_23486:
[----:B-1----:R-:W-:-:S06]  /*97f0*/  IMAD.U32 R3, R3, 0x10000, RZ ;  /* 0x0001000003037824 */ /* 0x002fcc00078e00ff */
[----:B------:R-:W0:Y:S02]  /*9800*/  F2I.U64.TRUNC R2, R3 ;  /* 0x0000000300027311 */ /* 0x000e24000020d800 */
[----:B0-----:R0:W-:Y:S01]  /*9810*/  STG.E.64 desc[UR36][R16.64], R2 ;  /* 0x0000000210007986 */ /* 0x0011e2000c101b24 */
[----:B------:R-:W-:Y:S05]  /*9820*/  BRA `(.L_x_23459) ;  /* 0x00000000000c7947 */ /* 0x000fea0003800000 */
.L_x_23485:
[----:B-1----:R-:W-:-:S06]  /*9830*/  IMAD.U32 R3, R3, 0x10000, RZ ;  /* 0x0001000003037824 */ /* 0x002fcc00078e00ff */
[----:B------:R-:W0:Y:S02]  /*9840*/  F2I.FTZ.U32.TRUNC.NTZ R3, R3 ;  /* 0x0000000300037305 */ /* 0x000e24000021f000 */
[----:B0-----:R0:W-:Y:S02]  /*9850*/  STG.E desc[UR36][R16.64], R3 ;  /* 0x0000000310007986 */ /* 0x0011e4000c101924 */
.L_x_23459:
[----:B------:R-:W-:-:S07]  /*9860*/  VIADD R19, R19, 0x80 ;  /* 0x0000008013137836 */ /* 0x000fce0000000000 */
.L_x_23419:
[----:B------:R-:W-:Y:S05]  /*9870*/  BSYNC B6 ;  /* 0x0000000000067941 */ /* 0x000fea0003800000 */
.L_x_23418:
        /* <DEDUP_REMOVED lines=306> */
.L_x_23488:
        /* <DEDUP_REMOVED lines=22> */
.L_x_23492:
[----:B------:R-:W2:Y:S02]  /*ad00*/  LDG.E.U8 R2, desc[UR36][R2.64] ;  /* 0x0000002402027981 */ /* 0x000ea4000c1e1100 */
[----:B--2---:R-:W-:-:S04]  /*ad10*/  I2FP.F32.U32 R0, R2 ;  /* 0x0000000200007245 */ /* 0x004fc80000201000 */
[----:B------:R-:W-:Y:S01]  /*ad20*/  F2FP.BF16.F32.PACK_AB R0, RZ, R0 ;  /* 0x00000000ff00723e */ /* 0x000fe200000010ff */
[----:B------:R-:W-:Y:S06]  /*ad30*/  BRA `(.L_x_23494) ;  /* 0x0000000c00907947 */ /* 0x000fec0003800000 */
.L_x_23491:
        /* <DEDUP_REMOVED lines=10> */
.L_x_23496:
[----:B------:R-:W2:Y:S02]  /*ade0*/  LDG.E R2, desc[UR36][R2.64] ;  /* 0x0000002402027981 */ /* 0x000ea4000c1e1900 */
[----:B--2---:R-:W-:-:S04]  /*adf0*/  I2FP.F32.S32 R0, R2 ;  /* 0x0000000200007245 */ /* 0x004fc80000201400 */
[----:B------:R-:W-:Y:S01]  /*ae00*/  F2FP.BF16.F32.PACK_AB R0, RZ, R0 ;  /* 0x00000000ff00723e */ /* 0x000fe200000010ff */
[----:B------:R-:W-:Y:S06]  /*ae10*/  BRA `(.L_x_23494) ;  /* 0x0000000c00587947 */ /* 0x000fec0003800000 */
.L_x_23495:
[----:B------:R-:W2:Y:S02]  /*ae20*/  LDG.E.U16 R2, desc[UR36][R2.64] ;  /* 0x0000002402027981 */ /* 0x000ea4000c1e1500 */
[----:B--2---:R-:W0:Y:S02]  /*ae30*/  I2F.S16 R0, R2 ;  /* 0x0000000200007306 */ /* 0x004e240000101400 */
[----:B0-----:R-:W-:Y:S01]  /*ae40*/  F2FP.BF16.F32.PACK_AB R0, RZ, R0 ;  /* 0x00000000ff00723e */ /* 0x001fe200000010ff */
[----:B------:R-:W-:Y:S06]  /*ae50*/  BRA `(.L_x_23494) ;  /* 0x0000000c00487947 */ /* 0x000fec0003800000 */
.L_x_23490:
        /* <DEDUP_REMOVED lines=9> */
.L_x_23498:
[----:B------:R-:W2:Y:S02]  /*aef0*/  LDG.E.U16 R0, desc[UR36][R2.64] ;  /* 0x0000002402007981 */ /* 0x000ea4000c1e1500 */
[----:B--2---:R-:W-:-:S05]  /*af00*/  HADD2.F32 R0, -RZ, R0.H0_H0 ;  /* 0x20000000ff007230 */ /* 0x004fca0000004100 */
[----:B------:R-:W-:Y:S01]  /*af10*/  F2FP.BF16.F32.PACK_AB R0, RZ, R0 ;  /* 0x00000000ff00723e */ /* 0x000fe200000010ff */
[----:B------:R-:W-:Y:S06]  /*af20*/  BRA `(.L_x_23494) ;  /* 0x0000000c00147947 */ /* 0x000fec0003800000 */
.L_x_23497:
        /* <DEDUP_REMOVED lines=9> */
.L_x_23500:
[----:B------:R-:W2:Y:S02]  /*afc0*/  LDG.E.U16 R2, desc[UR36][R2.64] ;  /* 0x0000002402027981 */ /* 0x000ea4000c1e1500 */
[----:B--2---:R-:W-:-:S05]  /*afd0*/  HADD2.F32 R0, -RZ, R2.H0_H0 ;  /* 0x20000002ff007230 */ /* 0x004fca0000004100 */
[----:B------:R-:W-:Y:S01]  /*afe0*/  F2FP.BF16.F32.PACK_AB R0, RZ, R0 ;  /* 0x00000000ff00723e */ /* 0x000fe200000010ff */
[----:B------:R-:W-:Y:S06]  /*aff0*/  BRA `(.L_x_23494) ;  /* 0x0000000800e07947 */ /* 0x000fec0003800000 */
.L_x_23499:
        /* <DEDUP_REMOVED lines=8> */
.L_x_23489:
        /* <DEDUP_REMOVED lines=13> */
.L_x_23503:
        /* <DEDUP_REMOVED lines=8> */
.L_x_23502:
        /* <DEDUP_REMOVED lines=28> */
.L_x_23505:
        /* <DEDUP_REMOVED lines=15> */
.L_x_23504:
[----:B------:R0:W5:Y:S01]  /*b480*/  LDG.E.U16 R0, desc[UR36][R2.64] ;  /* 0x0000002402007981 */ /* 0x000162000c1e1500 */
[----:B------:R-:W-:Y:S05]  /*b490*/  BRA `(.L_x_23494) ;  /* 0x0000000400b87947 */ /* 0x000fea0003800000 */
.L_x_23501:
        /* <DEDUP_REMOVED lines=12> */
.L_x_23508:
        /* <DEDUP_REMOVED lines=21> */
.L_x_23512:
[----:B------:R-:W-:Y:S05]  /*b6b0*/  BSYNC B1 ;  /* 0x0000000000017941 */ /* 0x000fea0003800000 */
.L_x_23511:
[----:B------:R-:W-:Y:S01]  /*b6c0*/  LEA R3, R0, 0x3b800000, 0x17 ;  /* 0x3b80000000037811 */ /* 0x000fe200078eb8ff */
[----:B------:R-:W-:-:S05]  /*b6d0*/  IMAD.SHL.U32 R0, R2, 0x100000, RZ ;  /* 0x0010000002007824 */ /* 0x000fca00078e00ff */
[----:B------:R-:W-:-:S07]  /*b6e0*/  LOP3.LUT R0, R3, R0, R4, 0xfe, !PT ;  /* 0x0000000003007212 */ /* 0x000fce00078efe04 */
.L_x_23510:
[----:B------:R-:W-:Y:S05]  /*b6f0*/  BSYNC B0 ;  /* 0x0000000000007941 */ /* 0x000fea0003800000 */
.L_x_23509:
[----:B------:R-:W-:Y:S01]  /*b700*/  F2FP.BF16.F32.PACK_AB R0, RZ, R0 ;  /* 0x00000000ff00723e */ /* 0x000fe200000010ff */
[----:B------:R-:W-:Y:S06]  /*b710*/  BRA `(.L_x_23494) ;  /* 0x0000000400187947 */ /* 0x000fec0003800000 */
.L_x_23507:
        /* <DEDUP_REMOVED lines=21> */
.L_x_23516:
[----:B------:R-:W-:Y:S05]  /*b870*/  BSYNC B1 ;  /* 0x0000000000017941 */ /* 0x000fea0003800000 */
.L_x_23515:
[----:B------:R-:W-:Y:S01]  /*b880*/  LEA R3, R0, 0x37800000, 0x17 ;  /* 0x3780000000037811 */ /* 0x000fe200078eb8ff */
[----:B------:R-:W-:-:S05]  /*b890*/  IMAD.SHL.U32 R0, R2, 0x200000, RZ ;  /* 0x0020000002007824 */ /* 0x000fca00078e00ff */
[----:B------:R-:W-:-:S07]  /*b8a0*/  LOP3.LUT R0, R3, R0, R4, 0xfe, !PT ;  /* 0x0000000003007212 */ /* 0x000fce00078efe04 */
.L_x_23514:
[----:B------:R-:W-:Y:S05]  /*b8b0*/  BSYNC B0 ;  /* 0x0000000000007941 */ /* 0x000fea0003800000 */
.L_x_23513:
[----:B------:R-:W-:Y:S01]  /*b8c0*/  F2FP.BF16.F32.PACK_AB R0, RZ, R0 ;  /* 0x00000000ff00723e */ /* 0x000fe200000010ff */
[----:B------:R-:W-:Y:S06]  /*b8d0*/  BRA `(.L_x_23494) ;  /* 0x0000000000a87947 */ /* 0x000fec0003800000 */
.L_x_23506:
        /* <DEDUP_REMOVED lines=14> */
.L_x_23520:
[----:B------:R-:W-:Y:S05]  /*b9c0*/  BSYNC B0 ;  /* 0x0000000000007941 */ /* 0x000fea0003800000 */
.L_x_23519:
[----:B------:R-:W-:Y:S01]  /*b9d0*/  F2FP.BF16.F32.PACK_AB R0, RZ, R0 ;  /* 0x00000000ff00723e */ /* 0x000fe200000010ff */
[----:B------:R-:W-:Y:S06]  /*b9e0*/  BRA `(.L_x_23494) ;  /* 0x0000000000647947 */ /* 0x000fec0003800000 */
.L_x_23493:
        /* <DEDUP_REMOVED lines=16> */
.L_x_23521:
[----:B------:R-:W-:Y:S01]  /*baf0*/  PRMT R0, RZ, 0x7610, R0 ;  /* 0x00007610ff007816 */ /* 0x000fe20000000000 */
[----:B------:R-:W-:Y:S06]  /*bb00*/  BRA `(.L_x_23494) ;  /* 0x00000000001c7947 */ /* 0x000fec0003800000 */
.L_x_23518:
[----:B------:R-:W2:Y:S02]  /*bb10*/  LDG.E.64 R2, desc[UR36][R2.64] ;  /* 0x0000002402027981 */ /* 0x000ea4000c1e1b00 */
[----:B--2---:R-:W0:Y:S02]  /*bb20*/  I2F.U64 R0, R2 ;  /* 0x0000000200007312 */ /* 0x004e240000301000 */
[----:B0-----:R-:W-:Y:S01]  /*bb30*/  F2FP.BF16.F32.PACK_AB R0, RZ, R0 ;  /* 0x00000000ff00723e */ /* 0x001fe200000010ff */
[----:B------:R-:W-:Y:S06]  /*bb40*/  BRA `(.L_x_23494) ;  /* 0x00000000000c7947 */ /* 0x000fec0003800000 */
.L_x_23517:
[----:B------:R-:W2:Y:S02]  /*bb50*/  LDG.E R2, desc[UR36][R2.64] ;  /* 0x0000002402027981 */ /* 0x000ea4000c1e1900 */
[----:B--2---:R-:W-:-:S04]  /*bb60*/  I2FP.F32.U32 R0, R2 ;  /* 0x0000000200007245 */ /* 0x004fc80000201000 */
[----:B------:R-:W-:-:S07]  /*bb70*/  F2FP.BF16.F32.PACK_AB R0, RZ, R0 ;  /* 0x00000000ff00723e */ /* 0x000fce00000010ff */
.L_x_23494:
        /* <DEDUP_REMOVED lines=19> */
.L_x_23525:
[----:B-1----:R-:W-:-:S06]  /*bcb0*/  IMAD.U32 R3, R3, 0x10000, RZ ;  /* 0x0001000003037824 */ /* 0x002fcc00078e00ff */
[----:B------:R-:W0:Y:S02]  /*bcc0*/  F2I.S64.TRUNC R2, R3 ;  /* 0x0000000300027311 */ /* 0x000e24000020d900 */
[----:B0-----:R-:W-:Y:S01]  /*bcd0*/  STG.E.U8 desc[UR36][R16.64], R2 ;  /* 0x0000000210007986 */ /* 0x001fe2000c101124 */
[----:B------:R-:W-:Y:S05]  /*bce0*/  EXIT ;  /* 0x000000000000794d */ /* 0x000fea0003800000 */
.L_x_23524:
        /* <DEDUP_REMOVED lines=10> */
.L_x_23528:
[----:B-1----:R-:W-:-:S06]  /*bd90*/  IMAD.U32 R3, R3, 0x10000, RZ ;  /* 0x0001000003037824 */ /* 0x002fcc00078e00ff */
[----:B------:R-:W0:Y:S02]  /*bda0*/  F2I.FTZ.TRUNC.NTZ R3, R3 ;  /* 0x0000000300037305 */ /* 0x000e24000021f100 */
[----:B0-----:R-:W-:Y:S01]  /*bdb0*/  STG.E desc[UR36][R16.64], R3 ;  /* 0x0000000310007986 */ /* 0x001fe2000c101924 */
[----:B------:R-:W-:Y:S05]  /*bdc0*/  EXIT ;  /* 0x000000000000794d */ /* 0x000fea0003800000 */
.L_x_23527:
[----:B-1----:R-:W-:-:S06]  /*bdd0*/  IMAD.U32 R3, R3, 0x10000, RZ ;  /* 0x0001000003037824 */ /* 0x002fcc00078e00ff */
[----:B------:R-:W0:Y:S02]  /*bde0*/  F2I.FTZ.TRUNC.NTZ R3, R3 ;  /* 0x0000000300037305 */ /* 0x000e24000021f100 */
[----:B0-----:R-:W-:Y:S01]  /*bdf0*/  STG.E.U16 desc[UR36][R16.64], R3 ;  /* 0x0000000310007986 */ /* 0x001fe2000c101524 */
[----:B------:R-:W-:Y:S05]  /*be00*/  EXIT ;  /* 0x000000000000794d */ /* 0x000fea0003800000 */
.L_x_23523:
        /* <DEDUP_REMOVED lines=9> */
.L_x_23530:
[----:B-1----:R-:W-:-:S05]  /*bea0*/  IMAD.U32 R0, R3, 0x10000, RZ ;  /* 0x0001000003007824 */ /* 0x002fca00078e00ff */
[----:B------:R-:W-:-:S05]  /*beb0*/  F2FP.F16.F32.PACK_AB R0, RZ, R0 ;  /* 0x00000000ff00723e */ /* 0x000fca00000000ff */
[----:B------:R-:W-:Y:S01]  /*bec0*/  STG.E.U16 desc[UR36][R16.64], R0 ;  /* 0x0000000010007986 */ /* 0x000fe2000c101524 */
[----:B------:R-:W-:Y:S05]  /*bed0*/  EXIT ;  /* 0x000000000000794d */ /* 0x000fea0003800000 */
.L_x_23529:
        /* <DEDUP_REMOVED lines=10> */
.L_x_23532:
[----:B-1----:R-:W-:-:S05]  /*bf80*/  IMAD.U32 R3, R3, 0x10000, RZ ;  /* 0x0001000003037824 */ /* 0x002fca00078e00ff */
[----:B------:R-:W-:-:S04]  /*bf90*/  F2FP.F16.F32.PACK_AB R3, RZ, R3 ;  /* 0x00000003ff03723e */ /* 0x000fc800000000ff */
[----:B------:R-:W-:-:S05]  /*bfa0*/  PRMT R3, R3, 0x5410, RZ ;  /* 0x0000541003037816 */ /* 0x000fca00000000ff */
[----:B------:R-:W-:Y:S01]  /*bfb0*/  STG.E desc[UR36][R16.64], R3 ;  /* 0x0000000310007986 */ /* 0x000fe2000c101924 */
[----:B------:R-:W-:Y:S05]  /*bfc0*/  EXIT ;  /* 0x000000000000794d */ /* 0x000fea0003800000 */
.L_x_23531:
[----:B-1----:R-:W-:-:S04]  /*bfd0*/  IMAD.U32 R2, R3, 0x10000, RZ ;  /* 0x0001000003027824 */ /* 0x002fc800078e00ff */
[----:B------:R-:W-:-:S06]  /*bfe0*/  FMUL.FTZ R2, R2, 1 ;  /* 0x3f80000002027820 */ /* 0x000fcc0000410000 */
[----:B------:R-:W0:Y:S02]  /*bff0*/  F2F.F64.F32 R2, R2 ;  /* 0x0000000200027310 */ /* 0x000e240000201800 */
[----:B0-----:R-:W-:Y:S01]  /*c000*/  STG.E.64 desc[UR36][R16.64], R2 ;  /* 0x0000000210007986 */ /* 0x001fe2000c101b24 */
[----:B------:R-:W-:Y:S05]  /*c010*/  EXIT ;  /* 0x000000000000794d */ /* 0x000fea0003800000 */
.L_x_23522:
        /* <DEDUP_REMOVED lines=13> */
.L_x_23535:
[----:B-1----:R-:W-:Y:S01]  /*c0f0*/  IMAD.U32 R3, R3, 0x10000, RZ ;  /* 0x0001000003037824 */ /* 0x002fe200078e00ff */
[----:B------:R-:W-:-:S03]  /*c100*/  CS2R R6, SRZ ;  /* 0x0000000000067805 */ /* 0x000fc6000001ff00 */
[----:B------:R-:W-:-:S04]  /*c110*/  FMUL.FTZ R3, R3, 1 ;  /* 0x3f80000003037820 */ /* 0x000fc80000410000 */
[----:B------:R-:W0:Y:S02]  /*c120*/  F2F.F64.F32 R4, R3 ;  /* 0x0000000300047310 */ /* 0x000e240000201800 */
[----:B0-----:R-:W-:Y:S01]  /*c130*/  STG.E.128 desc[UR36][R16.64], R4 ;  /* 0x0000000410007986 */ /* 0x001fe2000c101d24 */
[----:B------:R-:W-:Y:S05]  /*c140*/  EXIT ;  /* 0x000000000000794d */ /* 0x000fea0003800000 */
.L_x_23534:
        /* <DEDUP_REMOVED lines=21> */
.L_x_23539:
[----:B------:R-:W-:Y:S05]  /*c2a0*/  BSYNC B0 ;  /* 0x0000000000007941 */ /* 0x000fea0003800000 */
.L_x_23538:
[----:B------:R-:W-:-:S05]  /*c2b0*/  LOP3.LUT R3, R0, R3, RZ, 0xfc, !PT ;  /* 0x0000000300037212 */ /* 0x000fca00078efcff */
[----:B------:R-:W-:Y:S01]  /*c2c0*/  STG.E.U8 desc[UR36][R16.64], R3 ;  /* 0x0000000310007986 */ /* 0x000fe2000c101124 */
[----:B------:R-:W-:Y:S05]  /*c2d0*/  EXIT ;  /* 0x000000000000794d */ /* 0x000fea0003800000 */
.L_x_23537:
        /* <DEDUP_REMOVED lines=13> */
.L_x_23541:
[----:B------:R-:W-:Y:S01]  /*c3b0*/  IMAD.MOV.U32 R0, RZ, RZ, 0x7f ;  /* 0x0000007fff007424 */ /* 0x000fe200078e00ff */
[----:B------:R-:W-:-:S04]  /*c3c0*/  ISETP.GT.U32.AND P0, PT, R2, 0x7f800000, PT ;  /* 0x7f8000000200780c */ /* 0x000fc80003f04070 */
[----:B------:R-:W-:-:S09]  /*c3d0*/  SEL R0, R0, 0x7c, P0 ;  /* 0x0000007c00007807 */ /* 0x000fd20000000000 */
.L_x_23542:
[----:B------:R-:W-:Y:S05]  /*c3e0*/  BSYNC B0 ;  /* 0x0000000000007941 */ /* 0x000fea0003800000 */
.L_x_23540:
[----:B------:R-:W-:-:S04]  /*c3f0*/  LOP3.LUT R2, R3, 0x80000000, RZ, 0xc0, !PT ;  /* 0x8000000003027812 */ /* 0x000fc800078ec0ff */
[----:B------:R-:W-:-:S04]  /*c400*/  SHF.R.U32.HI R3, RZ, 0x18, R2 ;  /* 0x00000018ff037819 */ /* 0x000fc80000011602 */
[----:B------:R-:W-:-:S05]  /*c410*/  LOP3.LUT R3, R0, R3, RZ, 0xfc, !PT ;  /* 0x0000000300037212 */ /* 0x000fca00078efcff */
[----:B------:R-:W-:Y:S01]  /*c420*/  STG.E.U8 desc[UR36][R16.64], R3 ;  /* 0x0000000310007986 */ /* 0x000fe2000c101124 */
[----:B------:R-:W-:Y:S05]  /*c430*/  EXIT ;  /* 0x000000000000794d */ /* 0x000fea0003800000 */
.L_x_23536:
[----:B-1----:R-:W-:Y:S01]  /*c440*/  STG.E.U16 desc[UR36][R16.64], R3 ;  /* 0x0000000310007986 */ /* 0x002fe2000c101524 */
[----:B------:R-:W-:Y:S05]  /*c450*/  EXIT ;  /* 0x000000000000794d */ /* 0x000fea0003800000 */
.L_x_23533:
        /* <DEDUP_REMOVED lines=12> */
.L_x_23545:
        /* <DEDUP_REMOVED lines=17> */
.L_x_23548:
[----:B------:R-:W-:-:S04]  /*c630*/  LOP3.LUT R2, R3, 0x80000000, RZ, 0xc0, !PT ;  /* 0x8000000003027812 */ /* 0x000fc800078ec0ff */
[----:B------:R-:W-:-:S04]  /*c640*/  SHF.R.U32.HI R3, RZ, 0x18, R2 ;  /* 0x00000018ff037819 */ /* 0x000fc80000011602 */
[----:B------:R-:W-:-:S04]  /*c650*/  LOP3.LUT R0, R0, R3, RZ, 0xfc, !PT ;  /* 0x0000000300007212 */ /* 0x000fc800078efcff */
[----:B------:R-:W-:-:S07]  /*c660*/  PRMT R8, R0, 0x7610, R8 ;  /* 0x0000761000087816 */ /* 0x000fce0000000008 */
.L_x_23547:
[----:B------:R-:W-:Y:S05]  /*c670*/  BSYNC B0 ;  /* 0x0000000000007941 */ /* 0x000fea0003800000 */
.L_x_23546:
[----:B------:R-:W-:Y:S01]  /*c680*/  STG.E.U8 desc[UR36][R16.64], R8 ;  /* 0x0000000810007986 */ /* 0x000fe2000c101124 */
[----:B------:R-:W-:Y:S05]  /*c690*/  EXIT ;  /* 0x000000000000794d */ /* 0x000fea0003800000 */
.L_x_23544:
        /* <DEDUP_REMOVED lines=17> */
.L_x_23551:
[----:B------:R-:W-:-:S04]  /*c7b0*/  LOP3.LUT R2, R3, 0x80000000, RZ, 0xc0, !PT ;  /* 0x8000000003027812 */ /* 0x000fc800078ec0ff */
[----:B------:R-:W-:-:S04]  /*c7c0*/  SHF.R.U32.HI R3, RZ, 0x18, R2 ;  /* 0x00000018ff037819 */ /* 0x000fc80000011602 */
[----:B------:R-:W-:-:S04]  /*c7d0*/  LOP3.LUT R0, R0, R3, RZ, 0xfc, !PT ;  /* 0x0000000300007212 */ /* 0x000fc800078efcff */
[----:B------:R-:W-:-:S07]  /*c7e0*/  PRMT R8, R0, 0x7610, R8 ;  /* 0x0000761000087816 */ /* 0x000fce0000000008 */
.L_x_23550:
[----:B------:R-:W-:Y:S05]  /*c7f0*/  BSYNC B0 ;  /* 0x0000000000007941 */ /* 0x000fea0003800000 */
.L_x_23549:
[----:B------:R-:W-:Y:S01]  /*c800*/  STG.E.U8 desc[UR36][R16.64], R8 ;  /* 0x0000000810007986 */ /* 0x000fe2000c101124 */
[----:B------:R-:W-:Y:S05]  /*c810*/  EXIT ;  /* 0x000000000000794d */ /* 0x000fea0003800000 */
.L_x_23543:
        /* <DEDUP_REMOVED lines=22> */
.L_x_23526:
        /* <DEDUP_REMOVED lines=16> */
.L_x_23554:
[----:B------:R-:W-:Y:S05]  /*ca80*/  EXIT ;  /* 0x000000000000794d */ /* 0x000fea0003800000 */
.L_x_23553:
[----:B-1----:R-:W-:-:S06]  /*ca90*/  IMAD.U32 R3, R3, 0x10000, RZ ;  /* 0x0001000003037824 */ /* 0x002fcc00078e00ff */
[----:B------:R-:W0:Y:S02]  /*caa0*/  F2I.U64.TRUNC R2, R3 ;  /* 0x0000000300027311 */ /* 0x000e24000020d800 */
[----:B0-----:R-:W-:Y:S01]  /*cab0*/  STG.E.64 desc[UR36][R16.64], R2 ;  /* 0x0000000210007986 */ /* 0x001fe2000c101b24 */
[----:B------:R-:W-:Y:S05]  /*cac0*/  EXIT ;  /* 0x000000000000794d */ /* 0x000fea0003800000 */
.L_x_23552:
[----:B-1----:R-:W-:-:S06]  /*cad0*/  IMAD.U32 R3, R3, 0x10000, RZ ;  /* 0x0001000003037824 */ /* 0x002fcc00078e00ff */
[----:B------:R-:W0:Y:S02]  /*cae0*/  F2I.FTZ.U32.TRUNC.NTZ R3, R3 ;  /* 0x0000000300037305 */ /* 0x000e24000021f000 */
[----:B0-----:R-:W-:Y:S01]  /*caf0*/  STG.E desc[UR36][R16.64], R3 ;  /* 0x0000000310007986 */ /* 0x001fe2000c101924 */
[----:B------:R-:W-:Y:S05]  /*cb00*/  EXIT ;  /* 0x000000000000794d */ /* 0x000fea0003800000 */
.L_x_23555:
        /* <DEDUP_REMOVED lines=15> */
.L_x_36382:


//--------------------- .text._ZN2at6native27unrolled_elementwise_kernelIZZZNS0_17rsqrt_kernel_cudaERNS_18TensorIteratorBaseEENKUlvE0_clEvENKUlvE1_clEvEUlN3c108BFloat16EE_St5arrayIPcLm2EELi4E23TrivialOffsetCalculatorILi1EjESD_NS0_6memory12LoadWithCastILi1EEENSE_13StoreWithCastILi1EEEEEviT_T0_T2_T3_T4_T5_ --------------------------
	.section	.text._ZN2at6native27unrolled_elementwise_kernelIZZZNS0_17rsqrt_kernel_cudaERNS_18TensorIteratorBaseEENKUlvE0_clEvENKUlvE1_clEvEUlN3c108BFloat16EE_St5arrayIPcLm2EELi4E23TrivialOffsetCalculatorILi1EjESD_NS0_6memory12LoadWithCastILi1EEENSE_13StoreWithCastILi1EEEEEviT_T0_T2_T3_T4_T5_,"ax",@progbits
	.align	128
        .global         _ZN2at6native27unrolled_elementwise_kernelIZZZNS0_17rsqrt_kernel_cudaERNS_18TensorIteratorBaseEENKUlvE0_clEvENKUlvE1_clEvEUlN3c108BFloat16EE_St5arrayIPcLm2EELi4E23TrivialOffsetCalculatorILi1EjESD_NS0_6memory12LoadWithCastILi1EEENSE_13StoreWithCastILi1EEEEEviT_T0_T2_T3_T4_T5_
        .type           _ZN2at6native27unrolled_elementwise_kernelIZZZNS0_17rsqrt_kernel_cudaERNS_18TensorIteratorBaseEENKUlvE0_clEvENKUlvE1_clEvEUlN3c108BFloat16EE_St5arrayIPcLm2EELi4E23TrivialOffsetCalculatorILi1EjESD_NS0_6memory12LoadWithCastILi1EEENSE_13StoreWithCastILi1EEEEEviT_T0_T2_T3_T4_T5_,@function
        .size           _ZN2at6native27unrolled_elementwise_kernelIZZZNS0_17rsqrt_kernel_cudaERNS_18TensorIteratorBaseEENKUlvE0_clEvENKUlvE1_clEvEUlN3c108BFloat16EE_St5arrayIPcLm2EELi4E23TrivialOffsetCalculatorILi1EjESD_NS0_6memory12LoadWithCastILi1EEENSE_13StoreWithCastILi1EEEEEviT_T0_T2_T3_T4_T5_,(.L_x_36383 - _ZN2at6native27unrolled_elementwise_kernelIZZZNS0_17rsqrt_kernel_cudaERNS_18TensorIteratorBaseEENKUlvE0_clEvENKUlvE1_clEvEUlN3c108BFloat16EE_St5arrayIPcLm2EELi4E23TrivialOffsetCalculatorILi1EjESD_NS0_6memory12LoadWithCastILi1EEENSE_13StoreWithCastILi1EEEEEviT_T0_T2_T3_T4_T5_)
        .other          _ZN2at6native27unrolled_elementwise_kernelIZZZNS0_17rsqrt_kernel_cudaERNS_18TensorIteratorBaseEENKUlvE0_clEvENKUlvE1_clEvEUlN3c108BFloat16EE_St5arrayIPcLm2EELi4E23TrivialOffsetCalculatorILi1EjESD_NS0_6memory12LoadWithCastILi1EEENSE_13StoreWithCastILi1EEEEEviT_T0_T2_T3_T4_T5_,@"STO_CUDA_ENTRY STV_DEFAULT"
_ZN2at6native27unrolled_elementwise_kernelIZZZNS0_17rsqrt_kernel_cudaERNS_18TensorIteratorBaseEENKUlvE0_clEvENKUlvE1_clEvEUlN3c108BFloat16EE_St5arrayIPcLm2EELi4E23TrivialOffsetCalculatorILi1EjESD_NS0_6memory12LoadWithCastILi1EEENSE_13StoreWithCastILi1EEEEEviT_T0_T2_T3_T4_T5_:
.text._ZN2at6native27unrolled_elementwise_kernelIZZZNS0_17rsqrt_kernel_cudaERNS_18TensorIteratorBaseEENKUlvE0_clEvENKUlvE1_clEvEUlN3c108BFloat16EE_St5arrayIPcLm2EELi4E23TrivialOffsetCalculatorILi1EjESD_NS0_6memory12LoadWithCastILi1EEENSE_13StoreWithCastILi1EEEEEviT_T0_T2_T3_T4_T5_:
        /* <DEDUP_REMOVED lines=34> */
.L_x_23561:
[----:B------:R-:W2:Y:S02]  /*0220*/  LDG.E.U8 R4, desc[UR36][R4.64] ;  /* 0x0000002404047981 */ /* 0x000ea4000c1e1100 */
[----:B--2---:R-:W-:-:S04]  /*0230*/  I2FP.F32.U32 R0, R4 ;  /* 0x0000000400007245 */ /* 0x004fc80000201000 */
[----:B------:R-:W-:-:S04]  /*0240*/  F2FP.BF16.F32.PACK_AB R0, RZ, R0 ;  /* 0x00000000ff00723e */ /* 0x000fc800000010ff */
[----:B------:R-:W-:Y:S01]  /*0250*/  PRMT R19, R0, 0x7610, R19 ;  /* 0x0000761000137816 */ /* 0x000fe20000000013 */
[----:B------:R-:W-:Y:S06]  /*0260*/  BRA `(.L_x_23563) ;  /* 0x0000000c00cc7947 */ /* 0x000fec0003800000 */
.L_x_23560:
        /* <DEDUP_REMOVED lines=11> */
.L_x_23565:
[----:B------:R-:W2:Y:S02]  /*0320*/  LDG.E R4, desc[UR36][R4.64] ;  /* 0x0000002404047981 */ /* 0x000ea4000c1e1900 */
[----:B--2---:R-:W-:-:S04]  /*0330*/  I2FP.F32.S32 R0, R4 ;  /* 0x0000000400007245 */ /* 0x004fc80000201400 */
[----:B------:R-:W-:-:S04]  /*0340*/  F2FP.BF16.F32.PACK_AB R0, RZ, R0 ;  /* 0x00000000ff00723e */ /* 0x000fc800000010ff */
[----:B------:R-:W-:Y:S01]  /*0350*/  PRMT R19, R0, 0x7610, R19 ;  /* 0x0000761000137816 */ /* 0x000fe20000000013 */
[----:B------:R-:W-:Y:S06]  /*0360*/  BRA `(.L_x_23563) ;  /* 0x0000000c008c7947 */ /* 0x000fec0003800000 */
.L_x_23564:
[----:B------:R-:W2:Y:S02]  /*0370*/  LDG.E.U16 R4, desc[UR36][R4.64] ;  /* 0x0000002404047981 */ /* 0x000ea4000c1e1500 */
[----:B--2---:R-:W0:Y:S02]  /*0380*/  I2F.S16 R0, R4 ;  /* 0x0000000400007306 */ /* 0x004e240000101400 */
[----:B0-----:R-:W-:-:S04]  /*0390*/  F2FP.BF16.F32.PACK_AB R0, RZ, R0 ;  /* 0x00000000ff00723e */ /* 0x001fc800000010ff */
[----:B------:R-:W-:Y:S01]  /*03a0*/  PRMT R19, R0, 0x7610, R19 ;  /* 0x0000761000137816 */ /* 0x000fe20000000013 */
[----:B------:R-:W-:Y:S06]  /*03b0*/  BRA `(.L_x_23563) ;  /* 0x0000000c00787947 */ /* 0x000fec0003800000 */
.L_x_23559:
        /* <DEDUP_REMOVED lines=9> */
.L_x_23567:
[----:B------:R-:W2:Y:S02]  /*0450*/  LDG.E.U16 R0, desc[UR36][R4.64] ;  /* 0x0000002404007981 */ /* 0x000ea4000c1e1500 */
[----:B--2---:R-:W-:-:S05]  /*0460*/  HADD2.F32 R0, -RZ, R0.H0_H0 ;  /* 0x20000000ff007230 */ /* 0x004fca0000004100 */
[----:B------:R-:W-:-:S04]  /*0470*/  F2FP.BF16.F32.PACK_AB R0, RZ, R0 ;  /* 0x00000000ff00723e */ /* 0x000fc800000010ff */
[----:B------:R-:W-:Y:S01]  /*0480*/  PRMT R19, R0, 0x7610, R19 ;  /* 0x0000761000137816 */ /* 0x000fe20000000013 */
[----:B------:R-:W-:Y:S06]  /*0490*/  BRA `(.L_x_23563) ;  /* 0x0000000c00407947 */ /* 0x000fec0003800000 */
.L_x_23566:
        /* <DEDUP_REMOVED lines=9> */
.L_x_23569:
[----:B------:R-:W2:Y:S02]  /*0530*/  LDG.E.U16 R4, desc[UR36][R4.64] ;  /* 0x0000002404047981 */ /* 0x000ea4000c1e1500 */
[----:B--2---:R-:W-:-:S05]  /*0540*/  HADD2.F32 R0, -RZ, R4.H0_H0 ;  /* 0x20000004ff007230 */ /* 0x004fca0000004100 */
[----:B------:R-:W-:-:S04]  /*0550*/  F2FP.BF16.F32.PACK_AB R0, RZ, R0 ;  /* 0x00000000ff00723e */ /* 0x000fc800000010ff */
[----:B------:R-:W-:Y:S01]  /*0560*/  PRMT R19, R0, 0x7610, R19 ;  /* 0x0000761000137816 */ /* 0x000fe20000000013 */
[----:B------:R-:W-:Y:S06]  /*0570*/  BRA `(.L_x_23563) ;  /* 0x0000000c00087947 */ /* 0x000fec0003800000 */
.L_x_23568:
        /* <DEDUP_REMOVED lines=9> */
.L_x_23558:
        /* <DEDUP_REMOVED lines=14> */
.L_x_23572:
        /* <DEDUP_REMOVED lines=9> */
.L_x_23571:
        /* <DEDUP_REMOVED lines=28> */
.L_x_23574:
        /* <DEDUP_REMOVED lines=16> */
.L_x_23573:
[----:B------:R0:W5:Y:S01]  /*0a40*/  LDG.E.U16 R19, desc[UR36][R4.64] ;  /* 0x0000002404137981 */ /* 0x000162000c1e1500 */
[----:B------:R-:W-:Y:S05]  /*0a50*/  BRA `(.L_x_23563) ;  /* 0x0000000400d07947 */ /* 0x000fea0003800000 */
.L_x_23570:
        /* <DEDUP_REMOVED lines=13> */
.L_x_23577:
        /* <DEDUP_REMOVED lines=21> */
.L_x_23581:
[----:B------:R-:W-:Y:S05]  /*0c80*/  BSYNC B1 ;  /* 0x0000000000017941 */ /* 0x000fea0003800000 */
.L_x_23580:
[----:B------:R-:W-:Y:S01]  /*0c90*/  LEA R5, R0, 0x3b800000, 0x17 ;  /* 0x3b80000000057811 */ /* 0x000fe200078eb8ff */
[----:B------:R-:W-:-:S05]  /*0ca0*/  IMAD.SHL.U32 R0, R3, 0x100000, RZ ;  /* 0x0010000003007824 */ /* 0x000fca00078e00ff */
[----:B------:R-:W-:-:S07]  /*0cb0*/  LOP3.LUT R0, R5, R0, R6, 0xfe, !PT ;  /* 0x0000000005007212 */ /* 0x000fce00078efe06 */
.L_x_23579:
[----:B------:R-:W-:Y:S05]  /*0cc0*/  BSYNC B0 ;  /* 0x0000000000007941 */ /* 0x000fea0003800000 */
.L_x_23578:
[----:B------:R-:W-:-:S04]  /*0cd0*/  F2FP.BF16.F32.PACK_AB R0, RZ, R0 ;  /* 0x00000000ff00723e */ /* 0x000fc800000010ff */
[----:B------:R-:W-:Y:S01]  /*0ce0*/  PRMT R19, R0, 0x7610, R19 ;  /* 0x0000761000137816 */ /* 0x000fe20000000013 */
[----:B------:R-:W-:Y:S06]  /*0cf0*/  BRA `(.L_x_23563) ;  /* 0x0000000400287947 */ /* 0x000fec0003800000 */
.L_x_23576:
        /* <DEDUP_REMOVED lines=21> */
.L_x_23585:
[----:B------:R-:W-:Y:S05]  /*0e50*/  BSYNC B1 ;  /* 0x0000000000017941 */ /* 0x000fea0003800000 */
.L_x_23584:
[----:B------:R-:W-:Y:S01]  /*0e60*/  LEA R5, R0, 0x37800000, 0x17 ;  /* 0x3780000000057811 */ /* 0x000fe200078eb8ff */
[----:B------:R-:W-:-:S05]  /*0e70*/  IMAD.SHL.U32 R0, R3, 0x200000, RZ ;  /* 0x0020000003007824 */ /* 0x000fca00078e00ff */
[----:B------:R-:W-:-:S07]  /*0e80*/  LOP3.LUT R0, R5, R0, R6, 0xfe, !PT ;  /* 0x0000000005007212 */ /* 0x000fce00078efe06 */
.L_x_23583:
[----:B------:R-:W-:Y:S05]  /*0e90*/  BSYNC B0 ;  /* 0x0000000000007941 */ /* 0x000fea0003800000 */
.L_x_23582:
[----:B------:R-:W-:-:S04]  /*0ea0*/  F2FP.BF16.F32.PACK_AB R0, RZ, R0 ;  /* 0x00000000ff00723e */ /* 0x000fc800000010ff */
[----:B------:R-:W-:Y:S01]  /*0eb0*/  PRMT R19, R0, 0x7610, R19 ;  /* 0x0000761000137816 */ /* 0x000fe20000000013 */
[----:B------:R-:W-:Y:S06]  /*0ec0*/  BRA `(.L_x_23563) ;  /* 0x0000000000b47947 */ /* 0x000fec0003800000 */
.L_x_23575:
        /* <DEDUP_REMOVED lines=14> */
.L_x_23589:
[----:B------:R-:W-:Y:S05]  /*0fb0*/  BSYNC B0 ;  /* 0x0000000000007941 */ /* 0x000fea0003800000 */
.L_x_23588:
[----:B------:R-:W-:-:S04]  /*0fc0*/  F2FP.BF16.F32.PACK_AB R0, RZ, R0 ;  /* 0x00000000ff00723e */ /* 0x000fc800000010ff */
[----:B------:R-:W-:Y:S01]  /*0fd0*/  PRMT R19, R0, 0x7610, R19 ;  /* 0x0000761000137816 */ /* 0x000fe20000000013 */
[----:B------:R-:W-:Y:S06]  /*0fe0*/  BRA `(.L_x_23563) ;  /* 0x00000000006c7947 */ /* 0x000fec0003800000 */
.L_x_23562:
        /* <DEDUP_REMOVED lines=16> */
.L_x_23590:
[----:B------:R-:W-:Y:S01]  /*10f0*/  PRMT R19, RZ, 0x7610, R19 ;  /* 0x00007610ff137816 */ /* 0x000fe20000000013 */
[----:B------:R-:W-:Y:S06]  /*1100*/  BRA `(.L_x_23563) ;  /* 0x0000000000247947 */ /* 0x000fec0003800000 */
.L_x_23587:
[----:B------:R-:W2:Y:S02]  /*1110*/  LDG.E.64 R4, desc[UR36][R4.64] ;  /* 0x0000002404047981 */ /* 0x000ea4000c1e1b00 */
[----:B--2---:R-:W0:Y:S02]  /*1120*/  I2F.U64 R0, R4 ;  /* 0x0000000400007312 */ /* 0x004e240000301000 */
[----:B0-----:R-:W-:-:S04]  /*1130*/  F2FP.BF16.F32.PACK_AB R0, RZ, R0 ;  /* 0x00000000ff00723e */ /* 0x001fc800000010ff */
[----:B------:R-:W-:Y:S01]  /*1140*/  PRMT R19, R0, 0x7610, R19 ;  /* 0x0000761000137816 */ /* 0x000fe20000000013 */
[----:B------:R-:W-:Y:S06]  /*1150*/  BRA `(.L_x_23563) ;  /* 0x0000000000107947 */ /* 0x000fec0003800000 */
.L_x_23586:
[----:B------:R-:W2:Y:S02]  /*1160*/  LDG.E R4, desc[UR36][R4.64] ;  /* 0x0000002404047981 */ /* 0x000ea4000c1e1900 */
[----:B--2---:R-:W-:-:S04]  /*1170*/  I2FP.F32.U32 R0, R4 ;  /* 0x0000000400007245 */ /* 0x004fc80000201000 */
[----:B------:R-:W-:-:S04]  /*1180*/  F2FP.BF16.F32.PACK_AB R0, RZ, R0 ;  /* 0x00000000ff00723e */ /* 0x000fc800000010ff */
[----:B------:R-:W-:-:S07]  /*1190*/  PRMT R19, R0, 0x7610, R19 ;  /* 0x0000761000137816 */ /* 0x000fce0000000013 */
.L_x_23563:
[----:B------:R-:W1:Y:S02]  /*11a0*/  S2R R23, SR_TID.X ;  /* 0x0000000000177919 */ /* 0x000e640000002100 */
[----:B-1----:R-:W-:-:S07]  /*11b0*/  VIADD R23, R23, 0x80 ;  /* 0x0000008017177836 */ /* 0x002fce0000000000 */
.L_x_23557:
[----:B------:R-:W-:Y:S05]  /*11c0*/  BSYNC B6 ;  /* 0x0000000000067941 */ /* 0x000fea0003800000 */
.L_x_23556:
        /* <DEDUP_REMOVED lines=26> */
.L_x_23596:
[----:B------:R-:W2:Y:S02]  /*1370*/  LDG.E.U8 R4, desc[UR36][R4.64] ;  /* 0x0000002404047981 */ /* 0x000ea4000c1e1100 */
[----:B--2---:R-:W-:-:S04]  /*1380*/  I2FP.F32.U32 R0, R4 ;  /* 0x0000000400007245 */ /* 0x004fc80000201000 */
[----:B------:R-:W-:-:S04]  /*1390*/  F2FP.BF16.F32.PACK_AB R0, RZ, R0 ;  /* 0x00000000ff00723e */ /* 0x000fc800000010ff */
[----:B------:R-:W-:Y:S01]  /*13a0*/  PRMT R17, R0, 0x7610, R17 ;  /* 0x0000761000117816 */ /* 0x000fe20000000011 */
[----:B------:R-:W-:Y:S06]  /*13b0*/  BRA `(.L_x_23598) ;  /* 0x0000000c00c87947 */ /* 0x000fec0003800000 */
.L_x_23595:
        /* <DEDUP_REMOVED lines=11> */
.L_x_23600:
[----:B------:R-:W2:Y:S02]  /*1470*/  LDG.E R4, desc[UR36][R4.64] ;  /* 0x0000002404047981 */ /* 0x000ea4000c1e1900 */
[----:B--2---:R-:W-:-:S04]  /*1480*/  I2FP.F32.S32 R0, R4 ;  /* 0x0000000400007245 */ /* 0x004fc80000201400 */
[----:B------:R-:W-:-:S04]  /*1490*/  F2FP.BF16.F32.PACK_AB R0, RZ, R0 ;  /* 0x00000000ff00723e */ /* 0x000fc800000010ff */
[----:B------:R-:W-:Y:S01]  /*14a0*/  PRMT R17, R0, 0x7610, R17 ;  /* 0x0000761000117816 */ /* 0x000fe20000000011 */
[----:B------:R-:W-:Y:S06]  /*14b0*/  BRA `(.L_x_23598) ;  /* 0x0000000c00887947 */ /* 0x000fec0003800000 */
.L_x_23599:
[----:B------:R-:W2:Y:S02]  /*14c0*/  LDG.E.U16 R4, desc[UR36][R4.64] ;  /* 0x0000002404047981 */ /* 0x000ea4000c1e1500 */
[----:B--2---:R-:W0:Y:S02]  /*14d0*/  I2F.S16 R0, R4 ;  /* 0x0000000400007306 */ /* 0x004e240000101400 */
[----:B0-----:R-:W-:-:S04]  /*14e0*/  F2FP.BF16.F32.PACK_AB R0, RZ, R0 ;  /* 0x00000000ff00723e */ /* 0x001fc800000010ff */
[----:B------:R-:W-:Y:S01]  /*14f0*/  PRMT R17, R0, 0x7610, R17 ;  /* 0x0000761000117816 */ /* 0x000fe20000000011 */
[----:B------:R-:W-:Y:S06]  /*1500*/  BRA `(.L_x_23598) ;  /* 0x0000000c00747947 */ /* 0x000fec0003800000 */
.L_x_23594:
        /* <DEDUP_REMOVED lines=9> */
.L_x_23602:
[----:B------:R-:W2:Y:S02]  /*15a0*/  LDG.E.U16 R0, desc[UR36][R4.64] ;  /* 0x0000002404007981 */ /* 0x000ea4000c1e1500 */
[----:B--2---:R-:W-:-:S05]  /*15b0*/  HADD2.F32 R0, -RZ, R0.H0_H0 ;  /* 0x20000000ff007230 */ /* 0x004fca0000004100 */
[----:B------:R-:W-:-:S04]  /*15c0*/  F2FP.BF16.F32.PACK_AB R0, RZ, R0 ;  /* 0x00000000ff00723e */ /* 0x000fc800000010ff */
[----:B------:R-:W-:Y:S01]  /*15d0*/  PRMT R17, R0, 0x7610, R17 ;  /* 0x0000761000117816 */ /* 0x000fe20000000011 */
[----:B------:R-:W-:Y:S06]  /*15e0*/  BRA `(.L_x_23598) ;  /* 0x0000000c003c7947 */ /* 0x000fec0003800000 */
.L_x_23601:
        /* <DEDUP_REMOVED lines=9> */
.L_x_23604:
[----:B------:R-:W2:Y:S02]  /*1680*/  LDG.E.U16 R4, desc[UR36][R4.64] ;  /* 0x0000002404047981 */ /* 0x000ea4000c1e1500 */
[----:B--2---:R-:W-:-:S05]  /*1690*/  HADD2.F32 R0, -RZ, R4.H0_H0 ;  /* 0x20000004ff007230 */ /* 0x004fca0000004100 */
[----:B------:R-:W-:-:S04]  /*16a0*/  F2FP.BF16.F32.PACK_AB R0, RZ, R0 ;  /* 0x00000000ff00723e */ /* 0x000fc800000010ff */
[----:B------:R-:W-:Y:S01]  /*16b0*/  PRMT R17, R0, 0x7610, R17 ;  /* 0x0000761000117816 */ /* 0x000fe20000000011 */
[----:B------:R-:W-:Y:S06]  /*16c0*/  BRA `(.L_x_23598) ;  /* 0x0000000c00047947 */ /* 0x000fec0003800000 */
.L_x_23603:
        /* <DEDUP_REMOVED lines=9> */
.L_x_23593:
        /* <DEDUP_REMOVED lines=14> */
.L_x_23607:
        /* <DEDUP_REMOVED lines=9> */
.L_x_23606:
        /* <DEDUP_REMOVED lines=28> */
.L_x_23609:
        /* <DEDUP_REMOVED lines=15> */
.L_x_23608:
[----:B------:R0:W5:Y:S01]  /*1b80*/  LDG.E.U16 R17, desc[UR36][R4.64] ;  /* 0x0000002404117981 */ /* 0x000162000c1e1500 */
[----:B------:R-:W-:Y:S05]  /*1b90*/  BRA `(.L_x_23598) ;  /* 0x0000000400d07947 */ /* 0x000fea0003800000 */
.L_x_23605:
        /* <DEDUP_REMOVED lines=13> */
.L_x_23612:
        /* <DEDUP_REMOVED lines=21> */
.L_x_23616:
[----:B------:R-:W-:Y:S05]  /*1dc0*/  BSYNC B1 ;  /* 0x0000000000017941 */ /* 0x000fea0003800000 */
.L_x_23615:
[----:B------:R-:W-:Y:S01]  /*1dd0*/  LEA R5, R0, 0x3b800000, 0x17 ;  /* 0x3b80000000057811 */ /* 0x000fe200078eb8ff */
[----:B------:R-:W-:-:S05]  /*1de0*/  IMAD.SHL.U32 R0, R3, 0x100000, RZ ;  /* 0x0010000003007824 */ /* 0x000fca00078e00ff */
[----:B------:R-:W-:-:S07]  /*1df0*/  LOP3.LUT R0, R5, R0, R6, 0xfe, !PT ;  /* 0x0000000005007212 */ /* 0x000fce00078efe06 */
.L_x_23614:
[----:B------:R-:W-:Y:S05]  /*1e00*/  BSYNC B0 ;  /* 0x0000000000007941 */ /* 0x000fea0003800000 */
.L_x_23613:
[----:B------:R-:W-:-:S04]  /*1e10*/  F2FP.BF16.F32.PACK_AB R0, RZ, R0 ;  /* 0x00000000ff00723e */ /* 0x000fc800000010ff */
[----:B------:R-:W-:Y:S01]  /*1e20*/  PRMT R17, R0, 0x7610, R17 ;  /* 0x0000761000117816 */ /* 0x000fe20000000011 */
[----:B------:R-:W-:Y:S06]  /*1e30*/  BRA `(.L_x_23598) ;  /* 0x0000000400287947 */ /* 0x000fec0003800000 */
.L_x_23611:
        /* <DEDUP_REMOVED lines=21> */
.L_x_23620:
[----:B------:R-:W-:Y:S05]  /*1f90*/  BSYNC B1 ;  /* 0x0000000000017941 */ /* 0x000fea0003800000 */
.L_x_23619:
[----:B------:R-:W-:Y:S01]  /*1fa0*/  LEA R5, R0, 0x37800000, 0x17 ;  /* 0x3780000000057811 */ /* 0x000fe200078eb8ff */
[----:B------:R-:W-:-:S05]  /*1fb0*/  IMAD.SHL.U32 R0, R3, 0x200000, RZ ;  /* 0x0020000003007824 */ /* 0x000fca00078e00ff */
[----:B------:R-:W-:-:S07]  /*1fc0*/  LOP3.LUT R0, R5, R0, R6, 0xfe, !PT ;  /* 0x0000000005007212 */ /* 0x000fce00078efe06 */
.L_x_23618:
[----:B------:R-:W-:Y:S05]  /*1fd0*/  BSYNC B0 ;  /* 0x0000000000007941 */ /* 0x000fea0003800000 */
.L_x_23617:
[----:B------:R-:W-:-:S04]  /*1fe0*/  F2FP.BF16.F32.PACK_AB R0, RZ, R0 ;  /* 0x00000000ff00723e */ /* 0x000fc800000010ff */
[----:B------:R-:W-:Y:S01]  /*1ff0*/  PRMT R17, R0, 0x7610, R17 ;  /* 0x0000761000117816 */ /* 0x000fe20000000011 */
[----:B------:R-:W-:Y:S06]  /*2000*/  BRA `(.L_x_23598) ;  /* 0x0000000000b47947 */ /* 0x000fec0003800000 */
.L_x_23610:
        /* <DEDUP_REMOVED lines=14> */
.L_x_23624:
[----:B------:R-:W-:Y:S05]  /*20f0*/  BSYNC B0 ;  /* 0x0000000000007941 */ /* 0x000fea0003800000 */
.L_x_23623:
[----:B------:R-:W-:-:S04]  /*2100*/  F2FP.BF16.F32.PACK_AB R0, RZ, R0 ;  /* 0x00000000ff00723e */ /* 0x000fc800000010ff */
[----:B------:R-:W-:Y:S01]  /*2110*/  PRMT R17, R0, 0x7610, R17 ;  /* 0x0000761000117816 */ /* 0x000fe20000000011 */
[----:B------:R-:W-:Y:S06]  /*2120*/  BRA `(.L_x_23598) ;  /* 0x00000000006c7947 */ /* 0x000fec0003800000 */
.L_x_23597:
        /* <DEDUP_REMOVED lines=16> */
.L_x_23625:
[----:B------:R-:W-:Y:S01]  /*2230*/  PRMT R17, RZ, 0x7610, R17 ;  /* 0x00007610ff117816 */ /* 0x000fe20000000011 */
[----:B------:R-:W-:Y:S06]  /*2240*/  BRA `(.L_x_23598) ;  /* 0x0000000000247947 */ /* 0x000fec0003800000 */
.L_x_23622:
[----:B------:R-:W2:Y:S02]  /*2250*/  LDG.E.64 R4, desc[UR36][R4.64] ;  /* 0x0000002404047981 */ /* 0x000ea4000c1e1b00 */
[----:B--2---:R-:W0:Y:S02]  /*2260*/  I2F.U64 R0, R4 ;  /* 0x0000000400007312 */ /* 0x004e240000301000 */
[----:B0-----:R-:W-:-:S04]  /*2270*/  F2FP.BF16.F32.PACK_AB R0, RZ, R0 ;  /* 0x00000000ff00723e */ /* 0x001fc800000010ff */
[----:B------:R-:W-:Y:S01]  /*2280*/  PRMT R17, R0, 0x7610, R17 ;  /* 0x0000761000117816 */ /* 0x000fe20000000011 */
[----:B------:R-:W-:Y:S06]  /*2290*/  BRA `(.L_x_23598) ;  /* 0x0000000000107947 */ /* 0x000fec0003800000 */
.L_x_23621:
[----:B------:R-:W2:Y:S02]  /*22a0*/  LDG.E R4, desc[UR36][R4.64] ;  /* 0x0000002404047981 */ /* 0x000ea4000c1e1900 */
[----:B--2---:R-:W-:-:S04]  /*22b0*/  I2FP.F32.U32 R0, R4 ;  /* 0x0000000400007245 */ /* 0x004fc80000201000 */
[----:B------:R-:W-:-:S04]  /*22c0*/  F2FP.BF16.F32.PACK_AB R0, RZ, R0 ;  /* 0x00000000ff00723e */ /* 0x000fc800000010ff */
[----:B------:R-:W-:-:S07]  /*22d0*/  PRMT R17, R0, 0x7610, R17 ;  /* 0x0000761000117816 */ /* 0x000fce0000000011 */
.L_x_23598:
[----:B------:R-:W-:-:S07]  /*22e0*/  VIADD R23, R23, 0x80 ;  /* 0x0000008017177836 */ /* 0x000fce0000000000 */
.L_x_23592:
[----:B------:R-:W-:Y:S05]  /*22f0*/  BSYNC B6 ;  /* 0x0000000000067941 */ /* 0x000fea0003800000 */
.L_x_23591:
        /* <DEDUP_REMOVED lines=28> */
.L_x_23631:
[----:B------:R-:W2:Y:S02]  /*24c0*/  LDG.E.U8 R4, desc[UR36][R4.64] ;  /* 0x0000002404047981 */ /* 0x000ea4000c1e1100 */
[----:B--2---:R-:W-:-:S04]  /*24d0*/  I2FP.F32.U32 R0, R4 ;  /* 0x0000000400007245 */ /* 0x004fc80000201000 */
[----:B------:R-:W-:-:S04]  /*24e0*/  F2FP.BF16.F32.PACK_AB R0, RZ, R0 ;  /* 0x00000000ff00723e */ /* 0x000fc800000010ff */
[----:B------:R-:W-:Y:S01]  /*24f0*/  PRMT R24, R0, 0x7610, R24 ;  /* 0x0000761000187816 */ /* 0x000fe20000000018 */
[----:B------:R-:W-:Y:S06]  /*2500*/  BRA `(.L_x_23633) ;  /* 0x0000000c00c87947 */ /* 0x000fec0003800000 */
.L_x_23630:
        /* <DEDUP_REMOVED lines=11> */
.L_x_23635:
[----:B------:R-:W2:Y:S02]  /*25c0*/  LDG.E R4, desc[UR36][R4.64] ;  /* 0x0000002404047981 */ /* 0x000ea4000c1e1900 */
[----:B--2---:R-:W-:-:S04]  /*25d0*/  I2FP.F32.S32 R0, R4 ;  /* 0x0000000400007245 */ /* 0x004fc80000201400 */
[----:B------:R-:W-:-:S04]  /*25e0*/  F2FP.BF16.F32.PACK_AB R0, RZ, R0 ;  /* 0x00000000ff00723e */ /* 0x000fc800000010ff */
[----:B------:R-:W-:Y:S01]  /*25f0*/  PRMT R24, R0, 0x7610, R24 ;  /* 0x0000761000187816 */ /* 0x000fe20000000018 */
[----:B------:R-:W-:Y:S06]  /*2600*/  BRA `(.L_x_23633) ;  /* 0x0000000c00887947 */ /* 0x000fec0003800000 */
.L_x_23634:
[----:B------:R-:W2:Y:S02]  /*2610*/  LDG.E.U16 R4, desc[UR36][R4.64] ;  /* 0x0000002404047981 */ /* 0x000ea4000c1e1500 */
[----:B--2---:R-:W0:Y:S02]  /*2620*/  I2F.S16 R0, R4 ;  /* 0x0000000400007306 */ /* 0x004e240000101400 */
[----:B0-----:R-:W-:-:S04]  /*2630*/  F2FP.BF16.F32.PACK_AB R0, RZ, R0 ;  /* 0x00000000ff00723e */ /* 0x001fc800000010ff */
[----:B------:R-:W-:Y:S01]  /*2640*/  PRMT R24, R0, 0x7610, R24 ;  /* 0x0000761000187816 */ /* 0x000fe20000000018 */
[----:B------:R-:W-:Y:S06]  /*2650*/  BRA `(.L_x_23633) ;  /* 0x0000000c00747947 */ /* 0x000fec0003800000 */
.L_x_23629:
        /* <DEDUP_REMOVED lines=9> */
.L_x_23637:
[----:B------:R-:W2:Y:S02]  /*26f0*/  LDG.E.U16 R0, desc[UR36][R4.64] ;  /* 0x0000002404007981 */ /* 0x000ea4000c1e1500 */
[----:B--2---:R-:W-:-:S05]  /*2700*/  HADD2.F32 R0, -RZ, R0.H0_H0 ;  /* 0x20000000ff007230 */ /* 0x004fca0000004100 */
[----:B------:R-:W-:-:S04]  /*2710*/  F2FP.BF16.F32.PACK_AB R0, RZ, R0 ;  /* 0x00000000ff00723e */ /* 0x000fc800000010ff */
[----:B------:R-:W-:Y:S01]  /*2720*/  PRMT R24, R0, 0x7610, R24 ;  /* 0x0000761000187816 */ /* 0x000fe20000000018 */
[----:B------:R-:W-:Y:S06]  /*2730*/  BRA `(.L_x_23633) ;  /* 0x0000000c003c7947 */ /* 0x000fec0003800000 */
.L_x_23636:
        /* <DEDUP_REMOVED lines=9> */
.L_x_23639:
[----:B------:R-:W2:Y:S02]  /*27d0*/  LDG.E.U16 R4, desc[UR36][R4.64] ;  /* 0x0000002404047981 */ /* 0x000ea4000c1e1500 */
[----:B--2---:R-:W-:-:S05]  /*27e0*/  HADD2.F32 R0, -RZ, R4.H0_H0 ;  /* 0x20000004ff007230 */ /* 0x004fca0000004100 */
[----:B------:R-:W-:-:S04]  /*27f0*/  F2FP.BF16.F32.PACK_AB R0, RZ, R0 ;  /* 0x00000000ff00723e */ /* 0x000fc800000010ff */
[----:B------:R-:W-:Y:S01]  /*2800*/  PRMT R24, R0, 0x7610, R24 ;  /* 0x0000761000187816 */ /* 0x000fe20000000018 */
[----:B------:R-:W-:Y:S06]  /*2810*/  BRA `(.L_x_23633) ;  /* 0x0000000c00047947 */ /* 0x000fec0003800000 */
.L_x_23638:
        /* <DEDUP_REMOVED lines=9> */
.L_x_23628:
        /* <DEDUP_REMOVED lines=14> */
.L_x_23642:
        /* <DEDUP_REMOVED lines=9> */
.L_x_23641:
        /* <DEDUP_REMOVED lines=28> */
.L_x_23644:
        /* <DEDUP_REMOVED lines=15> */
.L_x_23643:
[----:B------:R0:W5:Y:S01]  /*2cd0*/  LDG.E.U16 R24, desc[UR36][R4.64] ;  /* 0x0000002404187981 */ /* 0x000162000c1e1500 */
[----:B------:R-:W-:Y:S05]  /*2ce0*/  BRA `(.L_x_23633) ;  /* 0x0000000400d07947 */ /* 0x000fea0003800000 */
.L_x_23640:
        /* <DEDUP_REMOVED lines=13> */
.L_x_23647:
        /* <DEDUP_REMOVED lines=21> */
.L_x_23651:
[----:B------:R-:W-:Y:S05]  /*2f10*/  BSYNC B1 ;  /* 0x0000000000017941 */ /* 0x000fea0003800000 */
.L_x_23650:
[----:B------:R-:W-:Y:S01]  /*2f20*/  LEA R5, R0, 0x3b800000, 0x17 ;  /* 0x3b80000000057811 */ /* 0x000fe200078eb8ff */
[----:B------:R-:W-:-:S05]  /*2f30*/  IMAD.SHL.U32 R0, R3, 0x100000, RZ ;  /* 0x0010000003007824 */ /* 0x000fca00078e00ff */
[----:B------:R-:W-:-:S07]  /*2f40*/  LOP3.LUT R0, R5, R0, R6, 0xfe, !PT ;  /* 0x0000000005007212 */ /* 0x000fce00078efe06 */
.L_x_23649:
[----:B------:R-:W-:Y:S05]  /*2f50*/  BSYNC B0 ;  /* 0x0000000000007941 */ /* 0x000fea0003800000 */
.L_x_23648:
[----:B------:R-:W-:-:S04]  /*2f60*/  F2FP.BF16.F32.PACK_AB R0, RZ, R0 ;  /* 0x00000000ff00723e */ /* 0x000fc800000010ff */
[----:B------:R-:W-:Y:S01]  /*2f70*/  PRMT R24, R0, 0x7610, R24 ;  /* 0x0000761000187816 */ /* 0x000fe20000000018 */
[----:B------:R-:W-:Y:S06]  /*2f80*/  BRA `(.L_x_23633) ;  /* 0x0000000400287947 */ /* 0x000fec0003800000 */
.L_x_23646:
        /* <DEDUP_REMOVED lines=21> */
.L_x_23655:
[----:B------:R-:W-:Y:S05]  /*30e0*/  BSYNC B1 ;  /* 0x0000000000017941 */ /* 0x000fea0003800000 */
.L_x_23654:
[----:B------:R-:W-:Y:S01]  /*30f0*/  LEA R5, R0, 0x37800000, 0x17 ;  /* 0x3780000000057811 */ /* 0x000fe200078eb8ff */
[----:B------:R-:W-:-:S05]  /*3100*/  IMAD.SHL.U32 R0, R3, 0x200000, RZ ;  /* 0x0020000003007824 */ /* 0x000fca00078e00ff */
[----:B------:R-:W-:-:S07]  /*3110*/  LOP3.LUT R0, R5, R0, R6, 0xfe, !PT ;  /* 0x0000000005007212 */ /* 0x000fce00078efe06 */
.L_x_23653:
[----:B------:R-:W-:Y:S05]  /*3120*/  BSYNC B0 ;  /* 0x0000000000007941 */ /* 0x000fea0003800000 */
.L_x_23652:
[----:B------:R-:W-:-:S04]  /*3130*/  F2FP.BF16.F32.PACK_AB R0, RZ, R0 ;  /* 0x00000000ff00723e */ /* 0x000fc800000010ff */
[----:B------:R-:W-:Y:S01]  /*3140*/  PRMT R24, R0, 0x7610, R24 ;  /* 0x0000761000187816 */ /* 0x000fe20000000018 */
[----:B------:R-:W-:Y:S06]  /*3150*/  BRA `(.L_x_23633) ;  /* 0x0000000000b47947 */ /* 0x000fec0003800000 */
.L_x_23645:
        /* <DEDUP_REMOVED lines=14> */
.L_x_23659:
[----:B------:R-:W-:Y:S05]  /*3240*/  BSYNC B0 ;  /* 0x0000000000007941 */ /* 0x000fea0003800000 */
.L_x_23658:
[----:B------:R-:W-:-:S04]  /*3250*/  F2FP.BF16.F32.PACK_AB R0, RZ, R0 ;  /* 0x00000000ff00723e */ /* 0x000fc800000010ff */
[----:B------:R-:W-:Y:S01]  /*3260*/  PRMT R24, R0, 0x7610, R24 ;  /* 0x0000761000187816 */ /* 0x000fe20000000018 */
[----:B------:R-:W-:Y:S06]  /*3270*/  BRA `(.L_x_23633) ;  /* 0x00000000006c7947 */ /* 0x000fec0003800000 */
.L_x_23632:
        /* <DEDUP_REMOVED lines=16> */
.L_x_23660:
[----:B------:R-:W-:Y:S01]  /*3380*/  PRMT R24, RZ, 0x7610, R24 ;  /* 0x00007610ff187816 */ /* 0x000fe20000000018 */
[----:B------:R-:W-:Y:S06]  /*3390*/  BRA `(.L_x_23633) ;  /* 0x0000000000247947 */ /* 0x000fec0003800000 */
.L_x_23657:
[----:B------:R-:W2:Y:S02]  /*33a0*/  LDG.E.64 R4, desc[UR36][R4.64] ;  /* 0x0000002404047981 */ /* 0x000ea4000c1e1b00 */
[----:B--2---:R-:W0:Y:S02]  /*33b0*/  I2F.U64 R0, R4 ;  /* 0x0000000400007312 */ /* 0x004e240000301000 */
[----:B0-----:R-:W-:-:S04]  /*33c0*/  F2FP.BF16.F32.PACK_AB R0, RZ, R0 ;  /* 0x00000000ff00723e */ /* 0x001fc800000010ff */
[----:B------:R-:W-:Y:S01]  /*33d0*/  PRMT R24, R0, 0x7610, R24 ;  /* 0x0000761000187816 */ /* 0x000fe20000000018 */
[----:B------:R-:W-:Y:S06]  /*33e0*/  BRA `(.L_x_23633) ;  /* 0x0000000000107947 */ /* 0x000fec0003800000 */
.L_x_23656:
[----:B------:R-:W2:Y:S02]  /*33f0*/  LDG.E R4, desc[UR36][R4.64] ;  /* 0x0000002404047981 */ /* 0x000ea4000c1e1900 */
[----:B--2---:R-:W-:-:S04]  /*3400*/  I2FP.F32.U32 R0, R4 ;  /* 0x0000000400007245 */ /* 0x004fc80000201000 */
[----:B------:R-:W-:-:S04]  /*3410*/  F2FP.BF16.F32.PACK_AB R0, RZ, R0 ;  /* 0x00000000ff00723e */ /* 0x000fc800000010ff */
[----:B------:R-:W-:-:S07]  /*3420*/  PRMT R24, R0, 0x7610, R24 ;  /* 0x0000761000187816 */ /* 0x000fce0000000018 */
.L_x_23633:
[----:B------:R-:W-:-:S07]  /*3430*/  VIADD R23, R23, 0x80 ;  /* 0x0000008017177836 */ /* 0x000fce0000000000 */
.L_x_23627:
[----:B------:R-:W-:Y:S05]  /*3440*/  BSYNC B6 ;  /* 0x0000000000067941 */ /* 0x000fea0003800000 */
.L_x_23626:
        /* <DEDUP_REMOVED lines=25> */
.L_x_23666:
[----:B------:R-:W2:Y:S02]  /*35e0*/  LDG.E.U8 R4, desc[UR36][R4.64] ;  /* 0x0000002404047981 */ /* 0x000ea4000c1e1100 */
[----:B--2---:R-:W-:-:S04]  /*35f0*/  I2FP.F32.U32 R0, R4 ;  /* 0x0000000400007245 */ /* 0x004fc80000201000 */
[----:B------:R-:W-:-:S04]  /*3600*/  F2FP.BF16.F32.PACK_AB R0, RZ, R0 ;  /* 0x00000000ff00723e */ /* 0x000fc800000010ff */
[----:B------:R-:W-:Y:S01]  /*3610*/  PRMT R18, R0, 0x7610, R18 ;  /* 0x0000761000127816 */ /* 0x000fe20000000012 */
[----:B------:R-:W-:Y:S06]  /*3620*/  BRA `(.L_x_23662) ;  /* 0x0000000c00c87947 */ /* 0x000fec0003800000 */
.L_x_23665:
        /* <DEDUP_REMOVED lines=11> */
.L_x_23669:
[----:B------:R-:W2:Y:S02]  /*36e0*/  LDG.E R4, desc[UR36][R4.64] ;  /* 0x0000002404047981 */ /* 0x000ea4000c1e1900 */
[----:B--2---:R-:W-:-:S04]  /*36f0*/  I2FP.F32.S32 R0, R4 ;  /* 0x0000000400007245 */ /* 0x004fc80000201400 */
[----:B------:R-:W-:-:S04]  /*3700*/  F2FP.BF16.F32.PACK_AB R0, RZ, R0 ;  /* 0x00000000ff00723e */ /* 0x000fc800000010ff */
[----:B------:R-:W-:Y:S01]  /*3710*/  PRMT R18, R0, 0x7610, R18 ;  /* 0x0000761000127816 */ /* 0x000fe20000000012 */
[----:B------:R-:W-:Y:S06]  /*3720*/  BRA `(.L_x_23662) ;  /* 0x0000000c00887947 */ /* 0x000fec0003800000 */
.L_x_23668:
[----:B------:R-:W2:Y:S02]  /*3730*/  LDG.E.U16 R4, desc[UR36][R4.64] ;  /* 0x0000002404047981 */ /* 0x000ea4000c1e1500 */
[----:B--2---:R-:W0:Y:S02]  /*3740*/  I2F.S16 R0, R4 ;  /* 0x0000000400007306 */ /* 0x004e240000101400 */
[----:B0-----:R-:W-:-:S04]  /*3750*/  F2FP.BF16.F32.PACK_AB R0, RZ, R0 ;  /* 0x00000000ff00723e */ /* 0x001fc800000010ff */
[----:B------:R-:W-:Y:S01]  /*3760*/  PRMT R18, R0, 0x7610, R18 ;  /* 0x0000761000127816 */ /* 0x000fe20000000012 */
[----:B------:R-:W-:Y:S06]  /*3770*/  BRA `(.L_x_23662) ;  /* 0x0000000c00747947 */ /* 0x000fec0003800000 */
.L_x_23664:
        /* <DEDUP_REMOVED lines=9> */
.L_x_23671:
[----:B------:R-:W2:Y:S02]  /*3810*/  LDG.E.U16 R0, desc[UR36][R4.64] ;  /* 0x0000002404007981 */ /* 0x000ea4000c1e1500 */
[----:B--2---:R-:W-:-:S05]  /*3820*/  HADD2.F32 R0, -RZ, R0.H0_H0 ;  /* 0x20000000ff007230 */ /* 0x004fca0000004100 */
[----:B------:R-:W-:-:S04]  /*3830*/  F2FP.BF16.F32.PACK_AB R0, RZ, R0 ;  /* 0x00000000ff00723e */ /* 0x000fc800000010ff */
[----:B------:R-:W-:Y:S01]  /*3840*/  PRMT R18, R0, 0x7610, R18 ;  /* 0x0000761000127816 */ /* 0x000fe20000000012 */
[----:B------:R-:W-:Y:S06]  /*3850*/  BRA `(.L_x_23662) ;  /* 0x0000000c003c7947 */ /* 0x000fec0003800000 */
.L_x_23670:
        /* <DEDUP_REMOVED lines=9> */
.L_x_23673:
[----:B------:R-:W2:Y:S02]  /*38f0*/  LDG.E.U16 R4, desc[UR36][R4.64] ;  /* 0x0000002404047981 */ /* 0x000ea4000c1e1500 */
[----:B--2---:R-:W-:-:S05]  /*3900*/  HADD2.F32 R0, -RZ, R4.H0_H0 ;  /* 0x20000004ff007230 */ /* 0x004fca0000004100 */
[----:B------:R-:W-:-:S04]  /*3910*/  F2FP.BF16.F32.PACK_AB R0, RZ, R0 ;  /* 0x00000000ff00723e */ /* 0x000fc800000010ff */
[----:B------:R-:W-:Y:S01]  /*3920*/  PRMT R18, R0, 0x7610, R18 ;  /* 0x0000761000127816 */ /* 0x000fe20000000012 */
[----:B------:R-:W-:Y:S06]  /*3930*/  BRA `(.L_x_23662) ;  /* 0x0000000c00047947 */ /* 0x000fec0003800000 */
.L_x_23672:
        /* <DEDUP_REMOVED lines=9> */
.L_x_23663:
        /* <DEDUP_REMOVED lines=14> */
.L_x_23676:
        /* <DEDUP_REMOVED lines=9> */
.L_x_23675:
        /* <DEDUP_REMOVED lines=28> */
.L_x_23678:
        /* <DEDUP_REMOVED lines=15> */
.L_x_23677:
[----:B------:R1:W5:Y:S01]  /*3df0*/  LDG.E.U16 R18, desc[UR36][R4.64] ;  /* 0x0000002404127981 */ /* 0x000362000c1e1500 */
[----:B------:R-:W-:Y:S05]  /*3e00*/  BRA `(.L_x_23662) ;  /* 0x0000000400d07947 */ /* 0x000fea0003800000 */
.L_x_23674:
        /* <DEDUP_REMOVED lines=13> */
.L_x_23681:
        /* <DEDUP_REMOVED lines=21> */
.L_x_23685:
[----:B------:R-:W-:Y:S05]  /*4030*/  BSYNC B1 ;  /* 0x0000000000017941 */ /* 0x000fea0003800000 */
.L_x_23684:
[----:B------:R-:W-:Y:S01]  /*4040*/  LEA R5, R0, 0x3b800000, 0x17 ;  /* 0x3b80000000057811 */ /* 0x000fe200078eb8ff */
[----:B------:R-:W-:-:S05]  /*4050*/  IMAD.SHL.U32 R0, R3, 0x100000, RZ ;  /* 0x0010000003007824 */ /* 0x000fca00078e00ff */
[----:B------:R-:W-:-:S07]  /*4060*/  LOP3.LUT R0, R5, R0, R6, 0xfe, !PT ;  /* 0x0000000005007212 */ /* 0x000fce00078efe06 */
.L_x_23683:
[----:B------:R-:W-:Y:S05]  /*4070*/  BSYNC B0 ;  /* 0x0000000000007941 */ /* 0x000fea0003800000 */
.L_x_23682:
[----:B------:R-:W-:-:S04]  /*4080*/  F2FP.BF16.F32.PACK_AB R0, RZ, R0 ;  /* 0x00000000ff00723e */ /* 0x000fc800000010ff */
[----:B------:R-:W-:Y:S01]  /*4090*/  PRMT R18, R0, 0x7610, R18 ;  /* 0x0000761000127816 */ /* 0x000fe20000000012 */
[----:B------:R-:W-:Y:S06]  /*40a0*/  BRA `(.L_x_23662) ;  /* 0x0000000400287947 */ /* 0x000fec0003800000 */
.L_x_23680:
        /* <DEDUP_REMOVED lines=21> */
.L_x_23689:
[----:B------:R-:W-:Y:S05]  /*4200*/  BSYNC B1 ;  /* 0x0000000000017941 */ /* 0x000fea0003800000 */
.L_x_23688:
[----:B------:R-:W-:Y:S01]  /*4210*/  LEA R5, R0, 0x37800000, 0x17 ;  /* 0x3780000000057811 */ /* 0x000fe200078eb8ff */
[----:B------:R-:W-:-:S05]  /*4220*/  IMAD.SHL.U32 R0, R3, 0x200000, RZ ;  /* 0x0020000003007824 */ /* 0x000fca00078e00ff */
[----:B------:R-:W-:-:S07]  /*4230*/  LOP3.LUT R0, R5, R0, R6, 0xfe, !PT ;  /* 0x0000000005007212 */ /* 0x000fce00078efe06 */
.L_x_23687:
[----:B------:R-:W-:Y:S05]  /*4240*/  BSYNC B0 ;  /* 0x0000000000007941 */ /* 0x000fea0003800000 */
.L_x_23686:
[----:B------:R-:W-:-:S04]  /*4250*/  F2FP.BF16.F32.PACK_AB R0, RZ, R0 ;  /* 0x00000000ff00723e */ /* 0x000fc800000010ff */
[----:B------:R-:W-:Y:S01]  /*4260*/  PRMT R18, R0, 0x7610, R18 ;  /* 0x0000761000127816 */ /* 0x000fe20000000012 */
[----:B------:R-:W-:Y:S06]  /*4270*/  BRA `(.L_x_23662) ;  /* 0x0000000000b47947 */ /* 0x000fec0003800000 */
.L_x_23679:
        /* <DEDUP_REMOVED lines=14> */
.L_x_23693:
[----:B------:R-:W-:Y:S05]  /*4360*/  BSYNC B0 ;  /* 0x0000000000007941 */ /* 0x000fea0003800000 */
.L_x_23692:
[----:B------:R-:W-:-:S04]  /*4370*/  F2FP.BF16.F32.PACK_AB R0, RZ, R0 ;  /* 0x00000000ff00723e */ /* 0x000fc800000010ff */
[----:B------:R-:W-:Y:S01]  /*4380*/  PRMT R18, R0, 0x7610, R18 ;  /* 0x0000761000127816 */ /* 0x000fe20000000012 */
[----:B------:R-:W-:Y:S06]  /*4390*/  BRA `(.L_x_23662) ;  /* 0x00000000006c7947 */ /* 0x000fec0003800000 */
.L_x_23667:
        /* <DEDUP_REMOVED lines=16> */
.L_x_23694:
[----:B------:R-:W-:Y:S01]  /*44a0*/  PRMT R18, RZ, 0x7610, R18 ;  /* 0x00007610ff127816 */ /* 0x000fe20000000012 */
[----:B------:R-:W-:Y:S06]  /*44b0*/  BRA `(.L_x_23662) ;  /* 0x0000000000247947 */ /* 0x000fec0003800000 */
.L_x_23691:
[----:B------:R-:W2:Y:S02]  /*44c0*/  LDG.E.64 R4, desc[UR36][R4.64] ;  /* 0x0000002404047981 */ /* 0x000ea4000c1e1b00 */
[----:B--2---:R-:W0:Y:S02]  /*44d0*/  I2F.U64 R0, R4 ;  /* 0x0000000400007312 */ /* 0x004e240000301000 */
[----:B0-----:R-:W-:-:S04]  /*44e0*/  F2FP.BF16.F32.PACK_AB R0, RZ, R0 ;  /* 0x00000000ff00723e */ /* 0x001fc800000010ff */
[----:B------:R-:W-:Y:S01]  /*44f0*/  PRMT R18, R0, 0x7610, R18 ;  /* 0x0000761000127816 */ /* 0x000fe20000000012 */
[----:B------:R-:W-:Y:S06]  /*4500*/  BRA `(.L_x_23662) ;  /* 0x0000000000107947 */ /* 0x000fec0003800000 */
.L_x_23690:
[----:B------:R-:W2:Y:S02]  /*4510*/  LDG.E R4, desc[UR36][R4.64] ;  /* 0x0000002404047981 */ /* 0x000ea4000c1e1900 */
[----:B--2---:R-:W-:-:S04]  /*4520*/  I2FP.F32.U32 R0, R4 ;  /* 0x0000000400007245 */ /* 0x004fc80000201000 */
[----:B------:R-:W-:-:S04]  /*4530*/  F2FP.BF16.F32.PACK_AB R0, RZ, R0 ;  /* 0x00000000ff00723e */ /* 0x000fc800000010ff */
[----:B------:R-:W-:-:S07]  /*4540*/  PRMT R18, R0, 0x7610, R18 ;  /* 0x0000761000127816 */ /* 0x000fce0000000012 */
.L_x_23662:
[----:B------:R-:W-:Y:S05]  /*4550*/  BSYNC B6 ;  /* 0x0000000000067941 */ /* 0x000fea0003800000 */
.L_x_23661:
        /* <DEDUP_REMOVED lines=12> */
[----:B------:R-:W0:Y:S03]  /*4620*/  @!P3 MUFU.RSQ R0, R0 ;  /* 0x000000000000b308 */ /* 0x000e260000001400 */
[----:B------:R-:W-:Y:S02]  /*4630*/  @!P2 IMAD.U32 R5, R18, 0x10000, RZ ;  /* 0x000100001205a824 */ /* 0x000fe400078e00ff */
[----:B------:R-:W1:Y:S03]  /*4640*/  LDC.U8 R18, c[0x0][0x234] ;  /* 0x00008d00ff127b82 */ /* 0x000e660000000000 */
[----:B------:R-:W2:Y:S08]  /*4650*/  @!P1 MUFU.RSQ R24, R24 ;  /* 0x0000001800189308 */ /* 0x000eb00000001400 */
[----:B------:R-:W3:Y:S08]  /*4660*/  @!P2 MUFU.RSQ R5, R5 ;  /* 0x000000050005a308 */ /* 0x000ef00000001400 */
[----:B------:R-:W4:Y:S08]  /*4670*/  @!P0 MUFU.RSQ R4, R4 ;  /* 0x0000000400048308 */ /* 0x000f300000001400 */
        /* <DEDUP_REMOVED lines=28> */
.L_x_23700:
[----:B------:R-:W-:Y:S02]  /*4840*/  IMAD.U32 R5, R3, 0x10000, RZ ;  /* 0x0001000003057824 */ /* 0x000fe400078e00ff */
[----:B------:R-:W-:-:S04]  /*4850*/  IMAD.MOV.U32 R25, RZ, RZ, R23 ;  /* 0x000000ffff197224 */ /* 0x000fc800078e0017 */
[----:B------:R-:W0:Y:S02]  /*4860*/  F2I.S64.TRUNC R4, R5 ;  /* 0x0000000500047311 */ /* 0x000e24000020d900 */
[----:B0-----:R0:W-:Y:S01]  /*4870*/  STG.E.U8 desc[UR36][R8.64], R4 ;  /* 0x0000000408007986 */ /* 0x0011e2000c101124 */
[----:B------:R-:W-:Y:S05]  /*4880*/  BRA `(.L_x_23696) ;  /* 0x0000000c00d47947 */ /* 0x000fea0003800000 */
.L_x_23699:
        /* <DEDUP_REMOVED lines=11> */
.L_x_23703:
[----:B------:R-:W-:Y:S02]  /*4940*/  IMAD.U32 R3, R3, 0x10000, RZ ;  /* 0x0001000003037824 */ /* 0x000fe400078e00ff */
[----:B------:R-:W-:-:S04]  /*4950*/  IMAD.MOV.U32 R25, RZ, RZ, R23 ;  /* 0x000000ffff197224 */ /* 0x000fc800078e0017 */
[----:B------:R-:W0:Y:S02]  /*4960*/  F2I.FTZ.TRUNC.NTZ R3, R3 ;  /* 0x0000000300037305 */ /* 0x000e24000021f100 */
[----:B0-----:R0:W-:Y:S01]  /*4970*/  STG.E desc[UR36][R8.64], R3 ;  /* 0x0000000308007986 */ /* 0x0011e2000c101924 */
[----:B------:R-:W-:Y:S05]  /*4980*/  BRA `(.L_x_23696) ;  /* 0x0000000c00947947 */ /* 0x000fea0003800000 */
.L_x_23702:
[----:B------:R-:W-:Y:S02]  /*4990*/  IMAD.U32 R3, R3, 0x10000, RZ ;  /* 0x0001000003037824 */ /* 0x000fe400078e00ff */
[----:B------:R-:W-:-:S04]  /*49a0*/  IMAD.MOV.U32 R25, RZ, RZ, R23 ;  /* 0x000000ffff197224 */ /* 0x000fc800078e0017 */
[----:B------:R-:W0:Y:S02]  /*49b0*/  F2I.FTZ.TRUNC.NTZ R3, R3 ;  /* 0x0000000300037305 */ /* 0x000e24000021f100 */
[----:B0-----:R0:W-:Y:S01]  /*49c0*/  STG.E.U16 desc[UR36][R8.64], R3 ;  /* 0x0000000308007986 */ /* 0x0011e2000c101524 */
[----:B------:R-:W-:Y:S05]  /*49d0*/  BRA `(.L_x_23696) ;  /* 0x0000000c00807947 */ /* 0x000fea0003800000 */
.L_x_23698:
        /* <DEDUP_REMOVED lines=10> */
.L_x_23705:
[----:B------:R-:W-:Y:S02]  /*4a80*/  IMAD.U32 R0, R3, 0x10000, RZ ;  /* 0x0001000003007824 */ /* 0x000fe400078e00ff */
[----:B------:R-:W-:-:S03]  /*4a90*/  IMAD.MOV.U32 R25, RZ, RZ, R23 ;  /* 0x000000ffff197224 */ /* 0x000fc600078e0017 */
[----:B------:R-:W-:-:S05]  /*4aa0*/  F2FP.F16.F32.PACK_AB R0, RZ, R0 ;  /* 0x00000000ff00723e */ /* 0x000fca00000000ff */
[----:B------:R0:W-:Y:S01]  /*4ab0*/  STG.E.U16 desc[UR36][R8.64], R0 ;  /* 0x0000000008007986 */ /* 0x0001e2000c101524 */
[----:B------:R-:W-:Y:S05]  /*4ac0*/  BRA `(.L_x_23696) ;  /* 0x0000000c00447947 */ /* 0x000fea0003800000 */
.L_x_23704:
        /* <DEDUP_REMOVED lines=11> */
.L_x_23707:
[----:B------:R-:W-:Y:S02]  /*4b80*/  IMAD.U32 R3, R3, 0x10000, RZ ;  /* 0x0001000003037824 */ /* 0x000fe400078e00ff */
[----:B------:R-:W-:-:S03]  /*4b90*/  IMAD.MOV.U32 R25, RZ, RZ, R23 ;  /* 0x000000ffff197224 */ /* 0x000fc600078e0017 */
[----:B------:R-:W-:-:S04]  /*4ba0*/  F2FP.F16.F32.PACK_AB R3, RZ, R3 ;  /* 0x00000003ff03723e */ /* 0x000fc800000000ff */
[----:B------:R-:W-:-:S05]  /*4bb0*/  PRMT R3, R3, 0x5410, RZ ;  /* 0x0000541003037816 */ /* 0x000fca00000000ff */
[----:B------:R0:W-:Y:S01]  /*4bc0*/  STG.E desc[UR36][R8.64], R3 ;  /* 0x0000000308007986 */ /* 0x0001e2000c101924 */
[----:B------:R-:W-:Y:S05]  /*4bd0*/  BRA `(.L_x_23696) ;  /* 0x0000000c00007947 */ /* 0x000fea0003800000 */
.L_x_23706:
[----:B------:R-:W-:Y:S02]  /*4be0*/  IMAD.U32 R4, R3, 0x10000, RZ ;  /* 0x0001000003047824 */ /* 0x000fe400078e00ff */
[----:B------:R-:W-:Y:S02]  /*4bf0*/  IMAD.MOV.U32 R25, RZ, RZ, R23 ;  /* 0x000000ffff197224 */ /* 0x000fe400078e0017 */
[----:B------:R-:W-:-:S06]  /*4c00*/  FMUL.FTZ R4, R4, 1 ;  /* 0x3f80000004047820 */ /* 0x000fcc0000410000 */
[----:B------:R-:W0:Y:S02]  /*4c10*/  F2F.F64.F32 R4, R4 ;  /* 0x0000000400047310 */ /* 0x000e240000201800 */
[----:B0-----:R0:W-:Y:S01]  /*4c20*/  STG.E.64 desc[UR36][R8.64], R4 ;  /* 0x0000000408007986 */ /* 0x0011e2000c101b24 */
[----:B------:R-:W-:Y:S05]  /*4c30*/  BRA `(.L_x_23696) ;  /* 0x0000000800e87947 */ /* 0x000fea0003800000 */
.L_x_23697:
        /* <DEDUP_REMOVED lines=14> */
.L_x_23710:
[----:B------:R-:W-:Y:S01]  /*4d20*/  IMAD.U32 R3, R3, 0x10000, RZ ;  /* 0x0001000003037824 */ /* 0x000fe200078e00ff */
[----:B------:R-:W-:Y:S01]  /*4d30*/  CS2R R6, SRZ ;  /* 0x0000000000067805 */ /* 0x000fe2000001ff00 */
[----:B------:R-:W-:Y:S02]  /*4d40*/  IMAD.MOV.U32 R25, RZ, RZ, R23 ;  /* 0x000000ffff197224 */ /* 0x000fe400078e0017 */
[----:B------:R-:W-:-:S04]  /*4d50*/  FMUL.FTZ R3, R3, 1 ;  /* 0x3f80000003037820 */ /* 0x000fc80000410000 */
[----:B------:R-:W0:Y:S02]  /*4d60*/  F2F.F64.F32 R4, R3 ;  /* 0x0000000300047310 */ /* 0x000e240000201800 */
[----:B0-----:R0:W-:Y:S01]  /*4d70*/  STG.E.128 desc[UR36][R8.64], R4 ;  /* 0x0000000408007986 */ /* 0x0011e2000c101d24 */
[----:B------:R-:W-:Y:S05]  /*4d80*/  BRA `(.L_x_23696) ;  /* 0x0000000800947947 */ /* 0x000fea0003800000 */
.L_x_23709:
        /* <DEDUP_REMOVED lines=21> */
.L_x_23714:
[----:B------:R-:W-:Y:S05]  /*4ee0*/  BSYNC B0 ;  /* 0x0000000000007941 */ /* 0x000fea0003800000 */
.L_x_23713:
[----:B------:R-:W-:Y:S01]  /*4ef0*/  LOP3.LUT R5, R0, R5, RZ, 0xfc, !PT ;  /* 0x0000000500057212 */ /* 0x000fe200078efcff */
[----:B------:R-:W-:-:S04]  /*4f00*/  IMAD.MOV.U32 R25, RZ, RZ, R23 ;  /* 0x000000ffff197224 */ /* 0x000fc800078e0017 */
[----:B------:R0:W-:Y:S01]  /*4f10*/  STG.E.U8 desc[UR36][R8.64], R5 ;  /* 0x0000000508007986 */ /* 0x0001e2000c101124 */
[----:B------:R-:W-:Y:S05]  /*4f20*/  BRA `(.L_x_23696) ;  /* 0x00000008002c7947 */ /* 0x000fea0003800000 */
.L_x_23712:
        /* <DEDUP_REMOVED lines=13> */
.L_x_23716:
[----:B------:R-:W-:Y:S01]  /*5000*/  IMAD.MOV.U32 R0, RZ, RZ, 0x7f ;  /* 0x0000007fff007424 */ /* 0x000fe200078e00ff */
[----:B------:R-:W-:-:S04]  /*5010*/  ISETP.GT.U32.AND P0, PT, R3, 0x7f800000, PT ;  /* 0x7f8000000300780c */ /* 0x000fc80003f04070 */
[----:B------:R-:W-:-:S09]  /*5020*/  SEL R0, R0, 0x7c, P0 ;  /* 0x0000007c00007807 */ /* 0x000fd20000000000 */
.L_x_23717:
[----:B------:R-:W-:Y:S05]  /*5030*/  BSYNC B0 ;  /* 0x0000000000007941 */ /* 0x000fea0003800000 */
.L_x_23715:
[----:B------:R-:W-:Y:S01]  /*5040*/  LOP3.LUT R3, R5, 0x80000000, RZ, 0xc0, !PT ;  /* 0x8000000005037812 */ /* 0x000fe200078ec0ff */
[----:B------:R-:W-:-:S03]  /*5050*/  IMAD.MOV.U32 R25, RZ, RZ, R23 ;  /* 0x000000ffff197224 */ /* 0x000fc600078e0017 */
[----:B------:R-:W-:-:S04]  /*5060*/  SHF.R.U32.HI R3, RZ, 0x18, R3 ;  /* 0x00000018ff037819 */ /* 0x000fc80000011603 */
[----:B------:R-:W-:-:S05]  /*5070*/  LOP3.LUT R3, R0, R3, RZ, 0xfc, !PT ;  /* 0x0000000300037212 */ /* 0x000fca00078efcff */
[----:B------:R0:W-:Y:S01]  /*5080*/  STG.E.U8 desc[UR36][R8.64], R3 ;  /* 0x0000000308007986 */ /* 0x0001e2000c101124 */
[----:B------:R-:W-:Y:S05]  /*5090*/  BRA `(.L_x_23696) ;  /* 0x0000000400d07947 */ /* 0x000fea0003800000 */
.L_x_23711:
[----:B------:R0:W-:Y:S01]  /*50a0*/  STG.E.U16 desc[UR36][R8.64], R3 ;  /* 0x0000000308007986 */ /* 0x0001e2000c101524 */
[----:B------:R-:W-:Y:S01]  /*50b0*/  IMAD.MOV.U32 R25, RZ, RZ, R23 ;  /* 0x000000ffff197224 */ /* 0x000fe200078e0017 */
[----:B------:R-:W-:Y:S06]  /*50c0*/  BRA `(.L_x_23696) ;  /* 0x0000000400c47947 */ /* 0x000fec0003800000 */
.L_x_23708:
        /* <DEDUP_REMOVED lines=13> */
.L_x_23720:
        /* <DEDUP_REMOVED lines=17> */
.L_x_23723:
[----:B------:R-:W-:-:S04]  /*52b0*/  LOP3.LUT R3, R5, 0x80000000, RZ, 0xc0, !PT ;  /* 0x8000000005037812 */ /* 0x000fc800078ec0ff */
[----:B------:R-:W-:-:S04]  /*52c0*/  SHF.R.U32.HI R3, RZ, 0x18, R3 ;  /* 0x00000018ff037819 */ /* 0x000fc80000011603 */
[----:B------:R-:W-:-:S04]  /*52d0*/  LOP3.LUT R0, R0, R3, RZ, 0xfc, !PT ;  /* 0x0000000300007212 */ /* 0x000fc800078efcff */
[----:B------:R-:W-:-:S07]  /*52e0*/  PRMT R4, R0, 0x7610, R4 ;  /* 0x0000761000047816 */ /* 0x000fce0000000004 */
.L_x_23722:
[----:B------:R-:W-:Y:S05]  /*52f0*/  BSYNC B0 ;  /* 0x0000000000007941 */ /* 0x000fea0003800000 */
.L_x_23721:
[----:B------:R0:W-:Y:S01]  /*5300*/  STG.E.U8 desc[UR36][R8.64], R4 ;  /* 0x0000000408007986 */ /* 0x0001e2000c101124 */
[----:B------:R-:W-:Y:S01]  /*5310*/  IMAD.MOV.U32 R25, RZ, RZ, R23 ;  /* 0x000000ffff197224 */ /* 0x000fe200078e0017 */
[----:B------:R-:W-:Y:S06]  /*5320*/  BRA `(.L_x_23696) ;  /* 0x00000004002c7947 */ /* 0x000fec0003800000 */
.L_x_23719:
        /* <DEDUP_REMOVED lines=17> */
.L_x_23726:
[----:B------:R-:W-:-:S04]  /*5440*/  LOP3.LUT R3, R5, 0x80000000, RZ, 0xc0, !PT ;  /* 0x8000000005037812 */ /* 0x000fc800078ec0ff */
[----:B------:R-:W-:-:S04]  /*5450*/  SHF.R.U32.HI R3, RZ, 0x18, R3 ;  /* 0x00000018ff037819 */ /* 0x000fc80000011603 */
[----:B------:R-:W-:-:S04]  /*5460*/  LOP3.LUT R0, R0, R3, RZ, 0xfc, !PT ;  /* 0x0000000300007212 */ /* 0x000fc800078efcff */
[----:B------:R-:W-:-:S07]  /*5470*/  PRMT R4, R0, 0x7610, R4 ;  /* 0x0000761000047816 */ /* 0x000fce0000000004 */
.L_x_23725:
[----:B------:R-:W-:Y:S05]  /*5480*/  BSYNC B0 ;  /* 0x0000000000007941 */ /* 0x000fea0003800000 */
.L_x_23724:
[----:B------:R0:W-:Y:S01]  /*5490*/  STG.E.U8 desc[UR36][R8.64], R4 ;  /* 0x0000000408007986 */ /* 0x0001e2000c101124 */
[----:B------:R-:W-:Y:S01]  /*54a0*/  IMAD.MOV.U32 R25, RZ, RZ, R23 ;  /* 0x000000ffff197224 */ /* 0x000fe200078e0017 */
[----:B------:R-:W-:Y:S06]  /*54b0*/  BRA `(.L_x_23696) ;  /* 0x0000000000c87947 */ /* 0x000fec0003800000 */
.L_x_23718:
        /* <DEDUP_REMOVED lines=23> */
.L_x_23701:
        /* <DEDUP_REMOVED lines=16> */
.L_x_23729:
[----:B------:R-:W-:Y:S01]  /*5730*/  IMAD.MOV.U32 R25, RZ, RZ, R23 ;  /* 0x000000ffff197224 */ /* 0x000fe200078e0017 */
[----:B------:R-:W-:Y:S06]  /*5740*/  BRA `(.L_x_23696) ;  /* 0x0000000000247947 */ /* 0x000fec0003800000 */
.L_x_23728:
[----:B------:R-:W-:Y:S02]  /*5750*/  IMAD.U32 R4, R3, 0x10000, RZ ;  /* 0x0001000003047824 */ /* 0x000fe400078e00ff */
[----:B------:R-:W-:-:S04]  /*5760*/  IMAD.MOV.U32 R25, RZ, RZ, R23 ;  /* 0x000000ffff197224 */ /* 0x000fc800078e0017 */
[----:B------:R-:W0:Y:S02]  /*5770*/  F2I.U64.TRUNC R4, R4 ;  /* 0x0000000400047311 */ /* 0x000e24000020d800 */
[----:B0-----:R0:W-:Y:S01]  /*5780*/  STG.E.64 desc[UR36][R8.64], R4 ;  /* 0x0000000408007986 */ /* 0x0011e2000c101b24 */
[----:B------:R-:W-:Y:S05]  /*5790*/  BRA `(.L_x_23696) ;  /* 0x0000000000107947 */ /* 0x000fea0003800000 */
.L_x_23727:
[----:B------:R-:W-:Y:S02]  /*57a0*/  IMAD.U32 R3, R3, 0x10000, RZ ;  /* 0x0001000003037824 */ /* 0x000fe400078e00ff */
[----:B------:R-:W-:-:S04]  /*57b0*/  IMAD.MOV.U32 R25, RZ, RZ, R23 ;  /* 0x000000ffff197224 */ /* 0x000fc800078e0017 */
[----:B------:R-:W0:Y:S02]  /*57c0*/  F2I.FTZ.U32.TRUNC.NTZ R3, R3 ;  /* 0x0000000300037305 */ /* 0x000e24000021f000 */
[----:B0-----:R0:W-:Y:S02]  /*57d0*/  STG.E desc[UR36][R8.64], R3 ;  /* 0x0000000308007986 */ /* 0x0011e4000c101924 */
.L_x_23696:
[----:B------:R-:W-:Y:S05]  /*57e0*/  BSYNC B6 ;  /* 0x0000000000067941 */ /* 0x000fea0003800000 */
.L_x_23695:
        /* <DEDUP_REMOVED lines=25> */
.L_x_23735:
[----:B----4-:R-:W-:-:S06]  /*5980*/  IMAD.U32 R5, R22, 0x10000, RZ ;  /* 0x0001000016057824 */ /* 0x010fcc00078e00ff */
[----:B------:R-:W0:Y:S02]  /*5990*/  F2I.S64.TRUNC R4, R5 ;  /* 0x0000000500047311 */ /* 0x000e24000020d900 */
[----:B0-----:R0:W-:Y:S01]  /*59a0*/  STG.E.U8 desc[UR36][R8.64], R4 ;  /* 0x0000000408007986 */ /* 0x0011e2000c101124 */
[----:B------:R-:W-:Y:S05]  /*59b0*/  BRA `(.L_x_23737) ;  /* 0x0000000c00847947 */ /* 0x000fea0003800000 */
.L_x_23734:
        /* <DEDUP_REMOVED lines=10> */
.L_x_23739:
[----:B----4-:R-:W-:-:S04]  /*5a60*/  IMAD.U32 R22, R22, 0x10000, RZ ;  /* 0x0001000016167824 */ /* 0x010fc800078e00ff */
[----:B------:R-:W0:Y:S02]  /*5a70*/  F2I.FTZ.TRUNC.NTZ R3, R22 ;  /* 0x0000001600037305 */ /* 0x000e24000021f100 */
[----:B0-----:R0:W-:Y:S01]  /*5a80*/  STG.E desc[UR36][R8.64], R3 ;  /* 0x0000000308007986 */ /* 0x0011e2000c101924 */
[----:B------:R-:W-:Y:S05]  /*5a90*/  BRA `(.L_x_23737) ;  /* 0x0000000c004c7947 */ /* 0x000fea0003800000 */
.L_x_23738:
[----:B----4-:R-:W-:-:S04]  /*5aa0*/  IMAD.U32 R22, R22, 0x10000, RZ ;  /* 0x0001000016167824 */ /* 0x010fc800078e00ff */
[----:B------:R-:W0:Y:S02]  /*5ab0*/  F2I.FTZ.TRUNC.NTZ R3, R22 ;  /* 0x0000001600037305 */ /* 0x000e24000021f100 */
[----:B0-----:R0:W-:Y:S01]  /*5ac0*/  STG.E.U16 desc[UR36][R8.64], R3 ;  /* 0x0000000308007986 */ /* 0x0011e2000c101524 */
[----:B------:R-:W-:Y:S05]  /*5ad0*/  BRA `(.L_x_23737) ;  /* 0x0000000c003c7947 */ /* 0x000fea0003800000 */
.L_x_23733:
        /* <DEDUP_REMOVED lines=9> */
.L_x_23741:
[----:B----4-:R-:W-:-:S05]  /*5b70*/  IMAD.U32 R0, R22, 0x10000, RZ ;  /* 0x0001000016007824 */ /* 0x010fca00078e00ff */
[----:B------:R-:W-:-:S05]  /*5b80*/  F2FP.F16.F32.PACK_AB R0, RZ, R0 ;  /* 0x00000000ff00723e */ /* 0x000fca00000000ff */
[----:B------:R0:W-:Y:S01]  /*5b90*/  STG.E.U16 desc[UR36][R8.64], R0 ;  /* 0x0000000008007986 */ /* 0x0001e2000c101524 */
[----:B------:R-:W-:Y:S05]  /*5ba0*/  BRA `(.L_x_23737) ;  /* 0x0000000c00087947 */ /* 0x000fea0003800000 */
.L_x_23740:
        /* <DEDUP_REMOVED lines=10> */
.L_x_23743:
[----:B----4-:R-:W-:-:S05]  /*5c50*/  IMAD.U32 R22, R22, 0x10000, RZ ;  /* 0x0001000016167824 */ /* 0x010fca00078e00ff */
[----:B------:R-:W-:-:S04]  /*5c60*/  F2FP.F16.F32.PACK_AB R3, RZ, R22 ;  /* 0x00000016ff03723e */ /* 0x000fc800000000ff */
[----:B------:R-:W-:-:S05]  /*5c70*/  PRMT R3, R3, 0x5410, RZ ;  /* 0x0000541003037816 */ /* 0x000fca00000000ff */
[----:B------:R0:W-:Y:S01]  /*5c80*/  STG.E desc[UR36][R8.64], R3 ;  /* 0x0000000308007986 */ /* 0x0001e2000c101924 */
[----:B------:R-:W-:Y:S05]  /*5c90*/  BRA `(.L_x_23737) ;  /* 0x0000000800cc7947 */ /* 0x000fea0003800000 */
.L_x_23742:
[----:B----4-:R-:W-:-:S04]  /*5ca0*/  IMAD.U32 R4, R22, 0x10000, RZ ;  /* 0x0001000016047824 */ /* 0x010fc800078e00ff */
[----:B------:R-:W-:-:S06]  /*5cb0*/  FMUL.FTZ R4, R4, 1 ;  /* 0x3f80000004047820 */ /* 0x000fcc0000410000 */
[----:B------:R-:W0:Y:S02]  /*5cc0*/  F2F.F64.F32 R4, R4 ;  /* 0x0000000400047310 */ /* 0x000e240000201800 */
[----:B0-----:R0:W-:Y:S01]  /*5cd0*/  STG.E.64 desc[UR36][R8.64], R4 ;  /* 0x0000000408007986 */ /* 0x0011e2000c101b24 */
[----:B------:R-:W-:Y:S05]  /*5ce0*/  BRA `(.L_x_23737) ;  /* 0x0000000800b87947 */ /* 0x000fea0003800000 */
.L_x_23732:
        /* <DEDUP_REMOVED lines=13> */
.L_x_23746:
[----:B----4-:R-:W-:Y:S01]  /*5dc0*/  IMAD.U32 R22, R22, 0x10000, RZ ;  /* 0x0001000016167824 */ /* 0x010fe200078e00ff */
[----:B------:R-:W-:-:S03]  /*5dd0*/  CS2R R6, SRZ ;  /* 0x0000000000067805 */ /* 0x000fc6000001ff00 */
[----:B------:R-:W-:-:S06]  /*5de0*/  FMUL.FTZ R4, R22, 1 ;  /* 0x3f80000016047820 */ /* 0x000fcc0000410000 */
[----:B------:R-:W0:Y:S02]  /*5df0*/  F2F.F64.F32 R4, R4 ;  /* 0x0000000400047310 */ /* 0x000e240000201800 */
[----:B0-----:R0:W-:Y:S01]  /*5e00*/  STG.E.128 desc[UR36][R8.64], R4 ;  /* 0x0000000408007986 */ /* 0x0011e2000c101d24 */
[----:B------:R-:W-:Y:S05]  /*5e10*/  BRA `(.L_x_23737) ;  /* 0x00000008006c7947 */ /* 0x000fea0003800000 */
.L_x_23745:
        /* <DEDUP_REMOVED lines=21> */
.L_x_23750:
[----:B------:R-:W-:Y:S05]  /*5f70*/  BSYNC B0 ;  /* 0x0000000000007941 */ /* 0x000fea0003800000 */
.L_x_23749:
[----:B------:R-:W-:-:S05]  /*5f80*/  LOP3.LUT R5, R0, R5, RZ, 0xfc, !PT ;  /* 0x0000000500057212 */ /* 0x000fca00078efcff */
[----:B------:R0:W-:Y:S01]  /*5f90*/  STG.E.U8 desc[UR36][R8.64], R5 ;  /* 0x0000000508007986 */ /* 0x0001e2000c101124 */
[----:B------:R-:W-:Y:S05]  /*5fa0*/  BRA `(.L_x_23737) ;  /* 0x0000000800087947 */ /* 0x000fea0003800000 */
.L_x_23748:
        /* <DEDUP_REMOVED lines=13> */
.L_x_23752:
[----:B------:R-:W-:Y:S01]  /*6080*/  IMAD.MOV.U32 R0, RZ, RZ, 0x7f ;  /* 0x0000007fff007424 */ /* 0x000fe200078e00ff */
[----:B------:R-:W-:-:S04]  /*6090*/  ISETP.GT.U32.AND P0, PT, R3, 0x7f800000, PT ;  /* 0x7f8000000300780c */ /* 0x000fc80003f04070 */
[----:B------:R-:W-:-:S09]  /*60a0*/  SEL R0, R0, 0x7c, P0 ;  /* 0x0000007c00007807 */ /* 0x000fd20000000000 */
.L_x_23753:
[----:B------:R-:W-:Y:S05]  /*60b0*/  BSYNC B0 ;  /* 0x0000000000007941 */ /* 0x000fea0003800000 */
.L_x_23751:
[----:B------:R-:W-:-:S04]  /*60c0*/  LOP3.LUT R3, R5, 0x80000000, RZ, 0xc0, !PT ;  /* 0x8000000005037812 */ /* 0x000fc800078ec0ff */
[----:B------:R-:W-:-:S04]  /*60d0*/  SHF.R.U32.HI R3, RZ, 0x18, R3 ;  /* 0x00000018ff037819 */ /* 0x000fc80000011603 */
[----:B------:R-:W-:-:S05]  /*60e0*/  LOP3.LUT R3, R0, R3, RZ, 0xfc, !PT ;  /* 0x0000000300037212 */ /* 0x000fca00078efcff */
[----:B------:R0:W-:Y:S01]  /*60f0*/  STG.E.U8 desc[UR36][R8.64], R3 ;  /* 0x0000000308007986 */ /* 0x0001e2000c101124 */
[----:B------:R-:W-:Y:S05]  /*6100*/  BRA `(.L_x_23737) ;  /* 0x0000000400b07947 */ /* 0x000fea0003800000 */
.L_x_23747:
[----:B----4-:R0:W-:Y:S01]  /*6110*/  STG.E.U16 desc[UR36][R8.64], R22 ;  /* 0x0000001608007986 */ /* 0x0101e2000c101524 */
[----:B------:R-:W-:Y:S05]  /*6120*/  BRA `(.L_x_23737) ;  /* 0x0000000400a87947 */ /* 0x000fea0003800000 */
.L_x_23744:
        /* <DEDUP_REMOVED lines=12> */
.L_x_23756:
        /* <DEDUP_REMOVED lines=17> */
.L_x_23759:
[----:B------:R-:W-:-:S04]  /*6300*/  LOP3.LUT R3, R5, 0x80000000, RZ, 0xc0, !PT ;  /* 0x8000000005037812 */ /* 0x000fc800078ec0ff */
[----:B------:R-:W-:-:S04]  /*6310*/  SHF.R.U32.HI R3, RZ, 0x18, R3 ;  /* 0x00000018ff037819 */ /* 0x000fc80000011603 */
[----:B------:R-:W-:-:S04]  /*6320*/  LOP3.LUT R0, R0, R3, RZ, 0xfc, !PT ;  /* 0x0000000300007212 */ /* 0x000fc800078efcff */
[----:B------:R-:W-:-:S07]  /*6330*/  PRMT R4, R0, 0x7610, R4 ;  /* 0x0000761000047816 */ /* 0x000fce0000000004 */
.L_x_23758:
[----:B------:R-:W-:Y:S05]  /*6340*/  BSYNC B0 ;  /* 0x0000000000007941 */ /* 0x000fea0003800000 */
.L_x_23757:
[----:B------:R4:W-:Y:S01]  /*6350*/  STG.E.U8 desc[UR36][R8.64], R4 ;  /* 0x0000000408007986 */ /* 0x0009e2000c101124 */
[----:B------:R-:W-:Y:S05]  /*6360*/  BRA `(.L_x_23737) ;  /* 0x0000000400187947 */ /* 0x000fea0003800000 */
.L_x_23755:
        /* <DEDUP_REMOVED lines=17> */
.L_x_23762:
[----:B------:R-:W-:-:S04]  /*6480*/  LOP3.LUT R3, R5, 0x80000000, RZ, 0xc0, !PT ;  /* 0x8000000005037812 */ /* 0x000fc800078ec0ff */
[----:B------:R-:W-:-:S04]  /*6490*/  SHF.R.U32.HI R3, RZ, 0x18, R3 ;  /* 0x00000018ff037819 */ /* 0x000fc80000011603 */
[----:B------:R-:W-:-:S04]  /*64a0*/  LOP3.LUT R0, R0, R3, RZ, 0xfc, !PT ;  /* 0x0000000300007212 */ /* 0x000fc800078efcff */
[----:B------:R-:W-:-:S07]  /*64b0*/  PRMT R4, R0, 0x7610, R4 ;  /* 0x0000761000047816 */ /* 0x000fce0000000004 */
.L_x_23761:
[----:B------:R-:W-:Y:S05]  /*64c0*/  BSYNC B0 ;  /* 0x0000000000007941 */ /* 0x000fea0003800000 */
.L_x_23760:
[----:B------:R0:W-:Y:S01]  /*64d0*/  STG.E.U8 desc[UR36][R8.64], R4 ;  /* 0x0000000408007986 */ /* 0x0001e2000c101124 */
[----:B------:R-:W-:Y:S05]  /*64e0*/  BRA `(.L_x_23737) ;  /* 0x0000000000b87947 */ /* 0x000fea0003800000 */
.L_x_23754:
        /* <DEDUP_REMOVED lines=22> */
.L_x_23736:
        /* <DEDUP_REMOVED lines=16> */
.L_x_23765:
[----:B------:R-:W-:Y:S05]  /*6750*/  BRA `(.L_x_23737) ;  /* 0x00000000001c7947 */ /* 0x000fea0003800000 */
.L_x_23764:
[----:B----4-:R-:W-:-:S06]  /*6760*/  IMAD.U32 R4, R22, 0x10000, RZ ;  /* 0x0001000016047824 */ /* 0x010fcc00078e00ff */
[----:B------:R-:W0:Y:S02]  /*6770*/  F2I.U64.TRUNC R4, R4 ;  /* 0x0000000400047311 */ /* 0x000e24000020d800 */
[----:B0-----:R2:W-:Y:S01]  /*6780*/  STG.E.64 desc[UR36][R8.64], R4 ;  /* 0x0000000408007986 */ /* 0x0015e2000c101b24 */
[----:B------:R-:W-:Y:S05]  /*6790*/  BRA `(.L_x_23737) ;  /* 0x00000000000c7947 */ /* 0x000fea0003800000 */
.L_x_23763:
[----:B----4-:R-:W-:-:S04]  /*67a0*/  IMAD.U32 R22, R22, 0x10000, RZ ;  /* 0x0001000016167824 */ /* 0x010fc800078e00ff */
[----:B------:R-:W0:Y:S02]  /*67b0*/  F2I.FTZ.U32.TRUNC.NTZ R3, R22 ;  /* 0x0000001600037305 */ /* 0x000e24000021f000 */
[----:B0-----:R0:W-:Y:S02]  /*67c0*/  STG.E desc[UR36][R8.64], R3 ;  /* 0x0000000308007986 */ /* 0x0011e4000c101924 */
.L_x_23737:
        /* <DEDUP_REMOVED lines=25> */
.L_x_23769:
[----:B------:R-:W-:-:S06]  /*6960*/  IMAD.U32 R5, R17, 0x10000, RZ ;  /* 0x0001000011057824 */ /* 0x000fcc00078e00ff */
[----:B------:R-:W0:Y:S02]  /*6970*/  F2I.S64.TRUNC R4, R5 ;  /* 0x0000000500047311 */ /* 0x000e24000020d900 */
[----:B0-----:R4:W-:Y:S01]  /*6980*/  STG.E.U8 desc[UR36][R8.64], R4 ;  /* 0x0000000408007986 */ /* 0x0019e2000c101124 */
[----:B------:R-:W-:Y:S05]  /*6990*/  BRA `(.L_x_23771) ;  /* 0x0000000c00847947 */ /* 0x000fea0003800000 */
.L_x_23768:
        /* <DEDUP_REMOVED lines=10> */
.L_x_23773:
[----:B------:R-:W-:-:S06]  /*6a40*/  IMAD.U32 R17, R17, 0x10000, RZ ;  /* 0x0001000011117824 */ /* 0x000fcc00078e00ff */
[----:B------:R-:W0:Y:S02]  /*6a50*/  F2I.FTZ.TRUNC.NTZ R17, R17 ;  /* 0x0000001100117305 */ /* 0x000e24000021f100 */
[----:B0-----:R2:W-:Y:S01]  /*6a60*/  STG.E desc[UR36][R8.64], R17 ;  /* 0x0000001108007986 */ /* 0x0015e2000c101924 */
[----:B------:R-:W-:Y:S05]  /*6a70*/  BRA `(.L_x_23771) ;  /* 0x0000000c004c7947 */ /* 0x000fea0003800000 */
.L_x_23772:
[----:B------:R-:W-:-:S06]  /*6a80*/  IMAD.U32 R17, R17, 0x10000, RZ ;  /* 0x0001000011117824 */ /* 0x000fcc00078e00ff */
[----:B------:R-:W0:Y:S02]  /*6a90*/  F2I.FTZ.TRUNC.NTZ R17, R17 ;  /* 0x0000001100117305 */ /* 0x000e24000021f100 */
[----:B0-----:R0:W-:Y:S01]  /*6aa0*/  STG.E.U16 desc[UR36][R8.64], R17 ;  /* 0x0000001108007986 */ /* 0x0011e2000c101524 */
[----:B------:R-:W-:Y:S05]  /*6ab0*/  BRA `(.L_x_23771) ;  /* 0x0000000c003c7947 */ /* 0x000fea0003800000 */
.L_x_23767:
        /* <DEDUP_REMOVED lines=9> */
.L_x_23775:
[----:B------:R-:W-:-:S05]  /*6b50*/  IMAD.U32 R0, R17, 0x10000, RZ ;  /* 0x0001000011007824 */ /* 0x000fca00078e00ff */
[----:B------:R-:W-:-:S05]  /*6b60*/  F2FP.F16.F32.PACK_AB R0, RZ, R0 ;  /* 0x00000000ff00723e */ /* 0x000fca00000000ff */
[----:B------:R0:W-:Y:S01]  /*6b70*/  STG.E.U16 desc[UR36][R8.64], R0 ;  /* 0x0000000008007986 */ /* 0x0001e2000c101524 */
[----:B------:R-:W-:Y:S05]  /*6b80*/  BRA `(.L_x_23771) ;  /* 0x0000000c00087947 */ /* 0x000fea0003800000 */
.L_x_23774:
        /* <DEDUP_REMOVED lines=10> */
.L_x_23777:
[----:B------:R-:W-:-:S05]  /*6c30*/  IMAD.U32 R17, R17, 0x10000, RZ ;  /* 0x0001000011117824 */ /* 0x000fca00078e00ff */
[----:B------:R-:W-:-:S04]  /*6c40*/  F2FP.F16.F32.PACK_AB R3, RZ, R17 ;  /* 0x00000011ff03723e */ /* 0x000fc800000000ff */
[----:B------:R-:W-:-:S05]  /*6c50*/  PRMT R3, R3, 0x5410, RZ ;  /* 0x0000541003037816 */ /* 0x000fca00000000ff */
[----:B------:R0:W-:Y:S01]  /*6c60*/  STG.E desc[UR36][R8.64], R3 ;  /* 0x0000000308007986 */ /* 0x0001e2000c101924 */
[----:B------:R-:W-:Y:S05]  /*6c70*/  BRA `(.L_x_23771) ;  /* 0x0000000800cc7947 */ /* 0x000fea0003800000 */
.L_x_23776:
[----:B------:R-:W-:-:S04]  /*6c80*/  IMAD.U32 R4, R17, 0x10000, RZ ;  /* 0x0001000011047824 */ /* 0x000fc800078e00ff */
[----:B------:R-:W-:-:S06]  /*6c90*/  FMUL.FTZ R4, R4, 1 ;  /* 0x3f80000004047820 */ /* 0x000fcc0000410000 */
[----:B------:R-:W0:Y:S02]  /*6ca0*/  F2F.F64.F32 R4, R4 ;  /* 0x0000000400047310 */ /* 0x000e240000201800 */
[----:B0-----:R0:W-:Y:S01]  /*6cb0*/  STG.E.64 desc[UR36][R8.64], R4 ;  /* 0x0000000408007986 */ /* 0x0011e2000c101b24 */
[----:B------:R-:W-:Y:S05]  /*6cc0*/  BRA `(.L_x_23771) ;  /* 0x0000000800b87947 */ /* 0x000fea0003800000 */
.L_x_23766:
        /* <DEDUP_REMOVED lines=13> */
.L_x_23780:
[----:B------:R-:W-:Y:S01]  /*6da0*/  IMAD.U32 R17, R17, 0x10000, RZ ;  /* 0x0001000011117824 */ /* 0x000fe200078e00ff */
[----:B------:R-:W-:-:S03]  /*6db0*/  CS2R R6, SRZ ;  /* 0x0000000000067805 */ /* 0x000fc6000001ff00 */
[----:B------:R-:W-:-:S06]  /*6dc0*/  FMUL.FTZ R4, R17, 1 ;  /* 0x3f80000011047820 */ /* 0x000fcc0000410000 */
[----:B------:R-:W0:Y:S02]  /*6dd0*/  F2F.F64.F32 R4, R4 ;  /* 0x0000000400047310 */ /* 0x000e240000201800 */
[----:B0-----:R0:W-:Y:S01]  /*6de0*/  STG.E.128 desc[UR36][R8.64], R4 ;  /* 0x0000000408007986 */ /* 0x0011e2000c101d24 */
[----:B------:R-:W-:Y:S05]  /*6df0*/  BRA `(.L_x_23771) ;  /* 0x00000008006c7947 */ /* 0x000fea0003800000 */
.L_x_23779:
        /* <DEDUP_REMOVED lines=21> */
.L_x_23784:
[----:B------:R-:W-:Y:S05]  /*6f50*/  BSYNC B0 ;  /* 0x0000000000007941 */ /* 0x000fea0003800000 */
.L_x_23783:
[----:B------:R-:W-:-:S05]  /*6f60*/  LOP3.LUT R5, R0, R5, RZ, 0xfc, !PT ;  /* 0x0000000500057212 */ /* 0x000fca00078efcff */
[----:B------:R0:W-:Y:S01]  /*6f70*/  STG.E.U8 desc[UR36][R8.64], R5 ;  /* 0x0000000508007986 */ /* 0x0001e2000c101124 */
[----:B------:R-:W-:Y:S05]  /*6f80*/  BRA `(.L_x_23771) ;  /* 0x0000000800087947 */ /* 0x000fea0003800000 */
.L_x_23782:
        /* <DEDUP_REMOVED lines=13> */
.L_x_23786:
[----:B------:R-:W-:Y:S01]  /*7060*/  IMAD.MOV.U32 R0, RZ, RZ, 0x7f ;  /* 0x0000007fff007424 */ /* 0x000fe200078e00ff */
[----:B------:R-:W-:-:S04]  /*7070*/  ISETP.GT.U32.AND P0, PT, R3, 0x7f800000, PT ;  /* 0x7f8000000300780c */ /* 0x000fc80003f04070 */
[----:B------:R-:W-:-:S09]  /*7080*/  SEL R0, R0, 0x7c, P0 ;  /* 0x0000007c00007807 */ /* 0x000fd20000000000 */
.L_x_23787:
[----:B------:R-:W-:Y:S05]  /*7090*/  BSYNC B0 ;  /* 0x0000000000007941 */ /* 0x000fea0003800000 */
.L_x_23785:
[----:B------:R-:W-:-:S04]  /*70a0*/  LOP3.LUT R3, R17, 0x80000000, RZ, 0xc0, !PT ;  /* 0x8000000011037812 */ /* 0x000fc800078ec0ff */
[----:B------:R-:W-:-:S04]  /*70b0*/  SHF.R.U32.HI R3, RZ, 0x18, R3 ;  /* 0x00000018ff037819 */ /* 0x000fc80000011603 */
[----:B------:R-:W-:-:S05]  /*70c0*/  LOP3.LUT R3, R0, R3, RZ, 0xfc, !PT ;  /* 0x0000000300037212 */ /* 0x000fca00078efcff */
[----:B------:R0:W-:Y:S01]  /*70d0*/  STG.E.U8 desc[UR36][R8.64], R3 ;  /* 0x0000000308007986 */ /* 0x0001e2000c101124 */
[----:B------:R-:W-:Y:S05]  /*70e0*/  BRA `(.L_x_23771) ;  /* 0x0000000400b07947 */ /* 0x000fea0003800000 */
.L_x_23781:
[----:B------:R0:W-:Y:S01]  /*70f0*/  STG.E.U16 desc[UR36][R8.64], R17 ;  /* 0x0000001108007986 */ /* 0x0001e2000c101524 */
[----:B------:R-:W-:Y:S05]  /*7100*/  BRA `(.L_x_23771) ;  /* 0x0000000400a87947 */ /* 0x000fea0003800000 */
.L_x_23778:
        /* <DEDUP_REMOVED lines=12> */
.L_x_23790:
        /* <DEDUP_REMOVED lines=17> */
.L_x_23793:
[----:B------:R-:W-:-:S04]  /*72e0*/  LOP3.LUT R3, R17, 0x80000000, RZ, 0xc0, !PT ;  /* 0x8000000011037812 */ /* 0x000fc800078ec0ff */
[----:B------:R-:W-:-:S04]  /*72f0*/  SHF.R.U32.HI R3, RZ, 0x18, R3 ;  /* 0x00000018ff037819 */ /* 0x000fc80000011603 */
[----:B------:R-:W-:-:S04]  /*7300*/  LOP3.LUT R0, R0, R3, RZ, 0xfc, !PT ;  /* 0x0000000300007212 */ /* 0x000fc800078efcff */
[----:B------:R-:W-:-:S07]  /*7310*/  PRMT R4, R0, 0x7610, R4 ;  /* 0x0000761000047816 */ /* 0x000fce0000000004 */
.L_x_23792:
[----:B------:R-:W-:Y:S05]  /*7320*/  BSYNC B0 ;  /* 0x0000000000007941 */ /* 0x000fea0003800000 */
.L_x_23791:
[----:B------:R0:W-:Y:S01]  /*7330*/  STG.E.U8 desc[UR36][R8.64], R4 ;  /* 0x0000000408007986 */ /* 0x0001e2000c101124 */
[----:B------:R-:W-:Y:S05]  /*7340*/  BRA `(.L_x_23771) ;  /* 0x0000000400187947 */ /* 0x000fea0003800000 */
.L_x_23789:
        /* <DEDUP_REMOVED lines=17> */
.L_x_23796:
[----:B------:R-:W-:-:S04]  /*7460*/  LOP3.LUT R3, R17, 0x80000000, RZ, 0xc0, !PT ;  /* 0x8000000011037812 */ /* 0x000fc800078ec0ff */
[----:B------:R-:W-:-:S04]  /*7470*/  SHF.R.U32.HI R3, RZ, 0x18, R3 ;  /* 0x00000018ff037819 */ /* 0x000fc80000011603 */
[----:B------:R-:W-:-:S04]  /*7480*/  LOP3.LUT R0, R0, R3, RZ, 0xfc, !PT ;  /* 0x0000000300007212 */ /* 0x000fc800078efcff */
[----:B------:R-:W-:-:S07]  /*7490*/  PRMT R4, R0, 0x7610, R4 ;  /* 0x0000761000047816 */ /* 0x000fce0000000004 */
.L_x_23795:
[----:B------:R-:W-:Y:S05]  /*74a0*/  BSYNC B0 ;  /* 0x0000000000007941 */ /* 0x000fea0003800000 */
.L_x_23794:
[----:B------:R0:W-:Y:S01]  /*74b0*/  STG.E.U8 desc[UR36][R8.64], R4 ;  /* 0x0000000408007986 */ /* 0x0001e2000c101124 */
[----:B------:R-:W-:Y:S05]  /*74c0*/  BRA `(.L_x_23771) ;  /* 0x0000000000b87947 */ /* 0x000fea0003800000 */
.L_x_23788:
        /* <DEDUP_REMOVED lines=22> */
.L_x_23770:
        /* <DEDUP_REMOVED lines=16> */
.L_x_23799:
[----:B------:R-:W-:Y:S05]  /*7730*/  BRA `(.L_x_23771) ;  /* 0x00000000001c7947 */ /* 0x000fea0003800000 */
.L_x_23798:
[----:B------:R-:W-:-:S06]  /*7740*/  IMAD.U32 R4, R17, 0x10000, RZ ;  /* 0x0001000011047824 */ /* 0x000fcc00078e00ff */
[----:B------:R-:W0:Y:S02]  /*7750*/  F2I.U64.TRUNC R4, R4 ;  /* 0x0000000400047311 */ /* 0x000e24000020d800 */
[----:B0-----:R0:W-:Y:S01]  /*7760*/  STG.E.64 desc[UR36][R8.64], R4 ;  /* 0x0000000408007986 */ /* 0x0011e2000c101b24 */
[----:B------:R-:W-:Y:S05]  /*7770*/  BRA `(.L_x_23771) ;  /* 0x00000000000c7947 */ /* 0x000fea0003800000 */
.L_x_23797:
[----:B------:R-:W-:-:S06]  /*7780*/  IMAD.U32 R17, R17, 0x10000, RZ ;  /* 0x0001000011117824 */ /* 0x000fcc00078e00ff */
[----:B------:R-:W0:Y:S02]  /*7790*/  F2I.FTZ.U32.TRUNC.NTZ R17, R17 ;  /* 0x0000001100117305 */ /* 0x000e24000021f000 */
[----:B0-----:R0:W-:Y:S02]  /*77a0*/  STG.E desc[UR36][R8.64], R17 ;  /* 0x0000001108007986 */ /* 0x0011e4000c101924 */
.L_x_23771:
[----:B------:R-:W-:-:S07]  /*77b0*/  VIADD R25, R25, 0x80 ;  /* 0x0000008019197836 */ /* 0x000fce0000000000 */
.L_x_23731:
[----:B------:R-:W-:Y:S05]  /*77c0*/  BSYNC B6 ;  /* 0x0000000000067941 */ /* 0x000fea0003800000 */
.L_x_23730:
        /* <DEDUP_REMOVED lines=23> */
.L_x_23803:
[----:B---3--:R-:W-:-:S06]  /*7940*/  IMAD.U32 R5, R19, 0x10000, RZ ;  /* 0x0001000013057824 */ /* 0x008fcc00078e00ff */
[----:B------:R-:W0:Y:S02]  /*7950*/  F2I.S64.TRUNC R4, R5 ;  /* 0x0000000500047311 */ /* 0x000e24000020d900 */
[----:B0-----:R-:W-:Y:S01]  /*7960*/  STG.E.U8 desc[UR36][R2.64], R4 ;  /* 0x0000000402007986 */ /* 0x001fe2000c101124 */
[----:B------:R-:W-:Y:S05]  /*7970*/  EXIT ;  /* 0x000000000000794d */ /* 0x000fea0003800000 */
.L_x_23802:
        /* <DEDUP_REMOVED lines=10> */
.L_x_23806:
[----:B---3--:R-:W-:-:S06]  /*7a20*/  IMAD.U32 R19, R19, 0x10000, RZ ;  /* 0x0001000013137824 */ /* 0x008fcc00078e00ff */
[----:B------:R-:W0:Y:S02]  /*7a30*/  F2I.FTZ.TRUNC.NTZ R19, R19 ;  /* 0x0000001300137305 */ /* 0x000e24000021f100 */
[----:B0-----:R-:W-:Y:S01]  /*7a40*/  STG.E desc[UR36][R2.64], R19 ;  /* 0x0000001302007986 */ /* 0x001fe2000c101924 */
[----:B------:R-:W-:Y:S05]  /*7a50*/  EXIT ;  /* 0x000000000000794d */ /* 0x000fea0003800000 */
.L_x_23805:
[----:B---3--:R-:W-:-:S06]  /*7a60*/  IMAD.U32 R19, R19, 0x10000, RZ ;  /* 0x0001000013137824 */ /* 0x008fcc00078e00ff */
[----:B------:R-:W0:Y:S02]  /*7a70*/  F2I.FTZ.TRUNC.NTZ R19, R19 ;  /* 0x0000001300137305 */ /* 0x000e24000021f100 */
[----:B0-----:R-:W-:Y:S01]  /*7a80*/  STG.E.U16 desc[UR36][R2.64], R19 ;  /* 0x0000001302007986 */ /* 0x001fe2000c101524 */
[----:B------:R-:W-:Y:S05]  /*7a90*/  EXIT ;  /* 0x000000000000794d */ /* 0x000fea0003800000 */
.L_x_23801:
        /* <DEDUP_REMOVED lines=9> */
.L_x_23808:
[----:B---3--:R-:W-:-:S05]  /*7b30*/  IMAD.U32 R0, R19, 0x10000, RZ ;  /* 0x0001000013007824 */ /* 0x008fca00078e00ff */
[----:B------:R-:W-:-:S05]  /*7b40*/  F2FP.F16.F32.PACK_AB R0, RZ, R0 ;  /* 0x00000000ff00723e */ /* 0x000fca00000000ff */
[----:B------:R-:W-:Y:S01]  /*7b50*/  STG.E.U16 desc[UR36][R2.64], R0 ;  /* 0x0000000002007986 */ /* 0x000fe2000c101524 */
[----:B------:R-:W-:Y:S05]  /*7b60*/  EXIT ;  /* 0x000000000000794d */ /* 0x000fea0003800000 */
.L_x_23807:
        /* <DEDUP_REMOVED lines=10> */
.L_x_23810:
[----:B---3--:R-:W-:-:S05]  /*7c10*/  IMAD.U32 R19, R19, 0x10000, RZ ;  /* 0x0001000013137824 */ /* 0x008fca00078e00ff */
[----:B------:R-:W-:-:S04]  /*7c20*/  F2FP.F16.F32.PACK_AB R5, RZ, R19 ;  /* 0x00000013ff05723e */ /* 0x000fc800000000ff */
[----:B------:R-:W-:-:S05]  /*7c30*/  PRMT R5, R5, 0x5410, RZ ;  /* 0x0000541005057816 */ /* 0x000fca00000000ff */
[----:B------:R-:W-:Y:S01]  /*7c40*/  STG.E desc[UR36][R2.64], R5 ;  /* 0x0000000502007986 */ /* 0x000fe2000c101924 */
[----:B------:R-:W-:Y:S05]  /*7c50*/  EXIT ;  /* 0x000000000000794d */ /* 0x000fea0003800000 */
.L_x_23809:
[----:B---3--:R-:W-:-:S04]  /*7c60*/  IMAD.U32 R4, R19, 0x10000, RZ ;  /* 0x0001000013047824 */ /* 0x008fc800078e00ff */
[----:B------:R-:W-:-:S06]  /*7c70*/  FMUL.FTZ R4, R4, 1 ;  /* 0x3f80000004047820 */ /* 0x000fcc0000410000 */
[----:B------:R-:W0:Y:S02]  /*7c80*/  F2F.F64.F32 R4, R4 ;  /* 0x0000000400047310 */ /* 0x000e240000201800 */
[----:B0-----:R-:W-:Y:S01]  /*7c90*/  STG.E.64 desc[UR36][R2.64], R4 ;  /* 0x0000000402007986 */ /* 0x001fe2000c101b24 */
[----:B------:R-:W-:Y:S05]  /*7ca0*/  EXIT ;  /* 0x000000000000794d */ /* 0x000fea0003800000 */
.L_x_23800:
        /* <DEDUP_REMOVED lines=13> */
.L_x_23813:
[----:B---3--:R-:W-:Y:S01]  /*7d80*/  IMAD.U32 R19, R19, 0x10000, RZ ;  /* 0x0001000013137824 */ /* 0x008fe200078e00ff */
[----:B------:R-:W-:-:S03]  /*7d90*/  CS2R R6, SRZ ;  /* 0x0000000000067805 */ /* 0x000fc6000001ff00 */
[----:B------:R-:W-:-:S06]  /*7da0*/  FMUL.FTZ R4, R19, 1 ;  /* 0x3f80000013047820 */ /* 0x000fcc0000410000 */
[----:B------:R-:W0:Y:S02]  /*7db0*/  F2F.F64.F32 R4, R4 ;  /* 0x0000000400047310 */ /* 0x000e240000201800 */
[----:B0-----:R-:W-:Y:S01]  /*7dc0*/  STG.E.128 desc[UR36][R2.64], R4 ;  /* 0x0000000402007986 */ /* 0x001fe2000c101d24 */
[----:B------:R-:W-:Y:S05]  /*7dd0*/  EXIT ;  /* 0x000000000000794d */ /* 0x000fea0003800000 */
.L_x_23812:
        /* <DEDUP_REMOVED lines=21> */
.L_x_23817:
[----:B------:R-:W-:Y:S05]  /*7f30*/  BSYNC B0 ;  /* 0x0000000000007941 */ /* 0x000fea0003800000 */
.L_x_23816:
[----:B------:R-:W-:-:S05]  /*7f40*/  LOP3.LUT R5, R0, R5, RZ, 0xfc, !PT ;  /* 0x0000000500057212 */ /* 0x000fca00078efcff */
[----:B------:R-:W-:Y:S01]  /*7f50*/  STG.E.U8 desc[UR36][R2.64], R5 ;  /* 0x0000000502007986 */ /* 0x000fe2000c101124 */
[----:B------:R-:W-:Y:S05]  /*7f60*/  EXIT ;  /* 0x000000000000794d */ /* 0x000fea0003800000 */
.L_x_23815:
        /* <DEDUP_REMOVED lines=13> */
.L_x_23819:
[----:B------:R-:W-:Y:S01]  /*8040*/  IMAD.MOV.U32 R0, RZ, RZ, 0x7f ;  /* 0x0000007fff007424 */ /* 0x000fe200078e00ff */
[----:B------:R-:W-:-:S04]  /*8050*/  ISETP.GT.U32.AND P0, PT, R4, 0x7f800000, PT ;  /* 0x7f8000000400780c */ /* 0x000fc80003f04070 */
[----:B------:R-:W-:-:S09]  /*8060*/  SEL R0, R0, 0x7c, P0 ;  /* 0x0000007c00007807 */ /* 0x000fd20000000000 */
.L_x_23820:
[----:B------:R-:W-:Y:S05]  /*8070*/  BSYNC B0 ;  /* 0x0000000000007941 */ /* 0x000fea0003800000 */
.L_x_23818:
[----:B------:R-:W-:-:S04]  /*8080*/  LOP3.LUT R4, R19, 0x80000000, RZ, 0xc0, !PT ;  /* 0x8000000013047812 */ /* 0x000fc800078ec0ff */
[----:B------:R-:W-:-:S04]  /*8090*/  SHF.R.U32.HI R5, RZ, 0x18, R4 ;  /* 0x00000018ff057819 */ /* 0x000fc80000011604 */
[----:B------:R-:W-:-:S05]  /*80a0*/  LOP3.LUT R5, R0, R5, RZ, 0xfc, !PT ;  /* 0x0000000500057212 */ /* 0x000fca00078efcff */
[----:B------:R-:W-:Y:S01]  /*80b0*/  STG.E.U8 desc[UR36][R2.64], R5 ;  /* 0x0000000502007986 */ /* 0x000fe2000c101124 */
[----:B------:R-:W-:Y:S05]  /*80c0*/  EXIT ;  /* 0x000000000000794d */ /* 0x000fea0003800000 */
.L_x_23814:
[----:B---3--:R-:W-:Y:S01]  /*80d0*/  STG.E.U16 desc[UR36][R2.64], R19 ;  /* 0x0000001302007986 */ /* 0x008fe2000c101524 */
[----:B------:R-:W-:Y:S05]  /*80e0*/  EXIT ;  /* 0x000000000000794d */ /* 0x000fea0003800000 */
.L_x_23811:
        /* <DEDUP_REMOVED lines=12> */
.L_x_23823:
        /* <DEDUP_REMOVED lines=17> */
.L_x_23826:
[----:B------:R-:W-:-:S04]  /*82c0*/  LOP3.LUT R0, R19, 0x80000000, RZ, 0xc0, !PT ;  /* 0x8000000013007812 */ /* 0x000fc800078ec0ff */
[----:B------:R-:W-:-:S04]  /*82d0*/  SHF.R.U32.HI R5, RZ, 0x18, R0 ;  /* 0x00000018ff057819 */ /* 0x000fc80000011600 */
[----:B------:R-:W-:-:S04]  /*82e0*/  LOP3.LUT R4, R4, R5, RZ, 0xfc, !PT ;  /* 0x0000000504047212 */ /* 0x000fc800078efcff */
[----:B------:R-:W-:-:S07]  /*82f0*/  PRMT R0, R4, 0x7610, R0 ;  /* 0x0000761004007816 */ /* 0x000fce0000000000 */
.L_x_23825:
[----:B------:R-:W-:Y:S05]  /*8300*/  BSYNC B0 ;  /* 0x0000000000007941 */ /* 0x000fea0003800000 */
.L_x_23824:
[----:B------:R-:W-:Y:S01]  /*8310*/  STG.E.U8 desc[UR36][R2.64], R0 ;  /* 0x0000000002007986 */ /* 0x000fe2000c101124 */
[----:B------:R-:W-:Y:S05]  /*8320*/  EXIT ;  /* 0x000000000000794d */ /* 0x000fea0003800000 */
.L_x_23822:
        /* <DEDUP_REMOVED lines=17> */
.L_x_23829:
[----:B------:R-:W-:-:S04]  /*8440*/  LOP3.LUT R0, R19, 0x80000000, RZ, 0xc0, !PT ;  /* 0x8000000013007812 */ /* 0x000fc800078ec0ff */
[----:B------:R-:W-:-:S04]  /*8450*/  SHF.R.U32.HI R5, RZ, 0x18, R0 ;  /* 0x00000018ff057819 */ /* 0x000fc80000011600 */
[----:B------:R-:W-:-:S04]  /*8460*/  LOP3.LUT R4, R4, R5, RZ, 0xfc, !PT ;  /* 0x0000000504047212 */ /* 0x000fc800078efcff */
[----:B------:R-:W-:-:S07]  /*8470*/  PRMT R0, R4, 0x7610, R0 ;  /* 0x0000761004007816 */ /* 0x000fce0000000000 */
.L_x_23828:
[----:B------:R-:W-:Y:S05]  /*8480*/  BSYNC B0 ;  /* 0x0000000000007941 */ /* 0x000fea0003800000 */
.L_x_23827:
[----:B------:R-:W-:Y:S01]  /*8490*/  STG.E.U8 desc[UR36][R2.64], R0 ;  /* 0x0000000002007986 */ /* 0x000fe2000c101124 */
[----:B------:R-:W-:Y:S05]  /*84a0*/  EXIT ;  /* 0x000000000000794d */ /* 0x000fea0003800000 */
.L_x_23821:
        /* <DEDUP_REMOVED lines=22> */
.L_x_23804:
        /* <DEDUP_REMOVED lines=16> */
.L_x_23832:
[----:B------:R-:W-:Y:S05]  /*8710*/  EXIT ;  /* 0x000000000000794d */ /* 0x000fea0003800000 */
.L_x_23831:
[----:B---3--:R-:W-:-:S06]  /*8720*/  IMAD.U32 R4, R19, 0x10000, RZ ;  /* 0x0001000013047824 */ /* 0x008fcc00078e00ff */
[----:B------:R-:W0:Y:S02]  /*8730*/  F2I.U64.TRUNC R4, R4 ;  /* 0x0000000400047311 */ /* 0x000e24000020d800 */
[----:B0-----:R-:W-:Y:S01]  /*8740*/  STG.E.64 desc[UR36][R2.64], R4 ;  /* 0x0000000402007986 */ /* 0x001fe2000c101b24 */
[----:B------:R-:W-:Y:S05]  /*8750*/  EXIT ;  /* 0x000000000000794d */ /* 0x000fea0003800000 */
.L_x_23830:
[----:B---3--:R-:W-:-:S06]  /*8760*/  IMAD.U32 R19, R19, 0x10000, RZ ;  /* 0x0001000013137824 */ /* 0x008fcc00078e00ff */
[----:B------:R-:W0:Y:S02]  /*8770*/  F2I.FTZ.U32.TRUNC.NTZ R19, R19 ;  /* 0x0000001300137305 */ /* 0x000e24000021f000 */
[----:B0-----:R-:W-:Y:S01]  /*8780*/  STG.E desc[UR36][R2.64], R19 ;  /* 0x0000001302007986 */ /* 0x001fe2000c101924 */
[----:B------:R-:W-:Y:S05]  /*8790*/  EXIT ;  /* 0x000000000000794d */ /* 0x000fea0003800000 */
.L_x_23833:
        /* <DEDUP_REMOVED lines=14> */
.L_x_36383:


//--------------------- .text._ZN2at6native18elementwise_kernelILi128ELi4EZNS0_22gpu_kernel_impl_nocastIZZZNS0_17rsqrt_kernel_cudaERNS_18TensorIteratorBaseEENKUlvE0_clEvENKUlvE1_clEvEUlN3c108BFloat16EE_EEvS4_RKT_EUliE_EEviT1_ --------------------------
	.section	.text._ZN2at6native18elementwise_kernelILi128ELi4EZNS0_22gpu_kernel_impl_nocastIZZZNS0_17rsqrt_kernel_cudaERNS_18TensorIteratorBaseEENKUlvE0_clEvENKUlvE1_clEvEUlN3c108BFloat16EE_EEvS4_RKT_EUliE_EEviT1_,"ax",@progbits
	.align	128
        .global         _ZN2at6native18elementwise_kernelILi128ELi4EZNS0_22gpu_kernel_impl_nocastIZZZNS0_17rsqrt_kernel_cudaERNS_18TensorIteratorBaseEENKUlvE0_clEvENKUlvE1_clEvEUlN3c108BFloat16EE_EEvS4_RKT_EUliE_EEviT1_
        .type           _ZN2at6native18elementwise_kernelILi128ELi4EZNS0_22gpu_kernel_impl_nocastIZZZNS0_17rsqrt_kernel_cudaERNS_18TensorIteratorBaseEENKUlvE0_clEvENKUlvE1_clEvEUlN3c108BFloat16EE_EEvS4_RKT_EUliE_EEviT1_,@function
        .size           _ZN2at6native18elementwise_kernelILi128ELi4EZNS0_22gpu_kernel_impl_nocastIZZZNS0_17rsqrt_kernel_cudaERNS_18TensorIteratorBaseEENKUlvE0_clEvENKUlvE1_clEvEUlN3c108BFloat16EE_EEvS4_RKT_EUliE_EEviT1_,(.L_x_36384 - _ZN2at6native18elementwise_kernelILi128ELi4EZNS0_22gpu_kernel_impl_nocastIZZZNS0_17rsqrt_kernel_cudaERNS_18TensorIteratorBaseEENKUlvE0_clEvENKUlvE1_clEvEUlN3c108BFloat16EE_EEvS4_RKT_EUliE_EEviT1_)
        .other          _ZN2at6native18elementwise_kernelILi128ELi4EZNS0_22gpu_kernel_impl_nocastIZZZNS0_17rsqrt_kernel_cudaERNS_18TensorIteratorBaseEENKUlvE0_clEvENKUlvE1_clEvEUlN3c108BFloat16EE_EEvS4_RKT_EUliE_EEviT1_,@"STO_CUDA_ENTRY STV_DEFAULT"
_ZN2at6native18elementwise_kernelILi128ELi4EZNS0_22gpu_kernel_impl_nocastIZZZNS0_17rsqrt_kernel_cudaERNS_18TensorIteratorBaseEENKUlvE0_clEvENKUlvE1_clEvEUlN3c108BFloat16EE_EEvS4_RKT_EUliE_EEviT1_:
.text._ZN2at6native18elementwise_kernelILi128ELi4EZNS0_22gpu_kernel_impl_nocastIZZZNS0_17rsqrt_kernel_cudaERNS_18TensorIteratorBaseEENKUlvE0_clEvENKUlvE1_clEvEUlN3c108BFloat16EE_EEvS4_RKT_EUliE_EEviT1_:
        /* <DEDUP_REMOVED lines=311> */
.L_x_23836:
        /* <DEDUP_REMOVED lines=9> */
[----:B------:R-:W0:Y:S02]  /*1400*/  MUFU.RSQ R6, R6 ;  /* 0x0000000600067308 */ /* 0x000e240000001400 */
[----:B0-----:R-:W-:-:S05]  /*1410*/  F2FP.BF16.F32.PACK_AB R5, RZ, R6 ;  /* 0x00000006ff05723e */ /* 0x001fca00000010ff */
[----:B------:R0:W-:Y:S02]  /*1420*/  STG.E.U16 desc[UR4][R2.64], R5 ;  /* 0x0000000502007986 */ /* 0x0001e4000c101504 */
.L_x_23835:
[----:B------:R-:W-:Y:S05]  /*1430*/  BSYNC B0 ;  /* 0x0000000000007941 */ /* 0x000fea0003800000 */
.L_x_23834:
        /* <DEDUP_REMOVED lines=305> */
.L_x_23839:
        /* <DEDUP_REMOVED lines=10> */
[----:B------:R-:W0:Y:S02]  /*27f0*/  MUFU.RSQ R6, R6 ;  /* 0x0000000600067308 */ /* 0x000e240000001400 */
        /* <DEDUP_REMOVED lines=305> */
.L_x_23840:
        /* <DEDUP_REMOVED lines=9> */
[----:B------:R-:W0:Y:S02]  /*3ba0*/  MUFU.RSQ R6, R6 ;  /* 0x0000000600067308 */ /* 0x000e240000001400 */
[----:B0-----:R-:W-:-:S05]  /*3bb0*/  F2FP.BF16.F32.PACK_AB R5, RZ, R6 ;  /* 0x00000006ff05723e */ /* 0x001fca00000010ff */
[----:B------:R2:W-:Y:S02]  /*3bc0*/  STG.E.U16 desc[UR4][R2.64], R5 ;  /* 0x0000000502007986 */ /* 0x0005e4000c101504 */
.L_x_23838:
[----:B------:R-:W-:Y:S05]  /*3bd0*/  BSYNC B0 ;  /* 0x0000000000007941 */ /* 0x000fea0003800000 */
.L_x_23837:
        /* <DEDUP_REMOVED lines=304> */
.L_x_23841:
        /* <DEDUP_REMOVED lines=8> */
[----:B------:R-:W0:Y:S02]  /*4f60*/  MUFU.RSQ R0, R0 ;  /* 0x0000000000007308 */ /* 0x000e240000001400 */
[----:B0-----:R-:W-:-:S05]  /*4f70*/  F2FP.BF16.F32.PACK_AB R5, RZ, R0 ;  /* 0x00000000ff05723e */ /* 0x001fca00000010ff */
[----:B------:R-:W-:Y:S01]  /*4f80*/  STG.E.U16 desc[UR4][R2.64], R5 ;  /* 0x0000000502007986 */ /* 0x000fe2000c101504 */
[----:B------:R-:W-:Y:S05]  /*4f90*/  EXIT ;  /* 0x000000000000794d */ /* 0x000fea0003800000 */
.L_x_23842:
        /* <DEDUP_REMOVED lines=14> */
.L_x_36384:


//--------------------- .text._ZN2at6native27unrolled_elementwise_kernelIZZZNS0_17rsqrt_kernel_cudaERNS_18TensorIteratorBaseEENKUlvE0_clEvENKUlvE1_clEvEUlN3c108BFloat16EE_St5arrayIPcLm2EELi4E23TrivialOffsetCalculatorILi1EjESD_NS0_6memory15LoadWithoutCastENSE_16StoreWithoutCastEEEviT_T0_T2_T3_T4_T5_ --------------------------
	.section	.text._ZN2at6native27unrolled_elementwise_kernelIZZZNS0_17rsqrt_kernel_cudaERNS_18TensorIteratorBaseEENKUlvE0_clEvENKUlvE1_clEvEUlN3c108BFloat16EE_St5arrayIPcLm2EELi4E23TrivialOffsetCalculatorILi1EjESD_NS0_6memory15LoadWithoutCastENSE_16StoreWithoutCastEEEviT_T0_T2_T3_T4_T5_,"ax",@progbits
	.align	128
        .global         _ZN2at6native27unrolled_elementwise_kernelIZZZNS0_17rsqrt_kernel_cudaERNS_18TensorIteratorBaseEENKUlvE0_clEvENKUlvE1_clEvEUlN3c108BFloat16EE_St5arrayIPcLm2EELi4E23TrivialOffsetCalculatorILi1EjESD_NS0_6memory15LoadWithoutCastENSE_16StoreWithoutCastEEEviT_T0_T2_T3_T4_T5_
        .type           _ZN2at6native27unrolled_elementwise_kernelIZZZNS0_17rsqrt_kernel_cudaERNS_18TensorIteratorBaseEENKUlvE0_clEvENKUlvE1_clEvEUlN3c108BFloat16EE_St5arrayIPcLm2EELi4E23TrivialOffsetCalculatorILi1EjESD_NS0_6memory15LoadWithoutCastENSE_16StoreWithoutCastEEEviT_T0_T2_T3_T4_T5_,@function
        .size           _ZN2at6native27unrolled_elementwise_kernelIZZZNS0_17rsqrt_kernel_cudaERNS_18TensorIteratorBaseEENKUlvE0_clEvENKUlvE1_clEvEUlN3c108BFloat16EE_St5arrayIPcLm2EELi4E23TrivialOffsetCalculatorILi1EjESD_NS0_6memory15LoadWithoutCastENSE_16StoreWithoutCastEEEviT_T0_T2_T3_T4_T5_,(.L_x_36385 - _ZN2at6native27unrolled_elementwise_kernelIZZZNS0_17rsqrt_kernel_cudaERNS_18TensorIteratorBaseEENKUlvE0_clEvENKUlvE1_clEvEUlN3c108BFloat16EE_St5arrayIPcLm2EELi4E23TrivialOffsetCalculatorILi1EjESD_NS0_6memory15LoadWithoutCastENSE_16StoreWithoutCastEEEviT_T0_T2_T3_T4_T5_)
        .other          _ZN2at6native27unrolled_elementwise_kernelIZZZNS0_17rsqrt_kernel_cudaERNS_18TensorIteratorBaseEENKUlvE0_clEvENKUlvE1_clEvEUlN3c108BFloat16EE_St5arrayIPcLm2EELi4E23TrivialOffsetCalculatorILi1EjESD_NS0_6memory15LoadWithoutCastENSE_16StoreWithoutCastEEEviT_T0_T2_T3_T4_T5_,@"STO_CUDA_ENTRY STV_DEFAULT"
_ZN2at6native27unrolled_elementwise_kernelIZZZNS0_17rsqrt_kernel_cudaERNS_18TensorIteratorBaseEENKUlvE0_clEvENKUlvE1_clEvEUlN3c108BFloat16EE_St5arrayIPcLm2EELi4E23TrivialOffsetCalculatorILi1EjESD_NS0_6memory15LoadWithoutCastENSE_16StoreWithoutCastEEEviT_T0_T2_T3_T4_T5_:
.text._ZN2at6native27unrolled_elementwise_kernelIZZZNS0_17rsqrt_kernel_cudaERNS_18TensorIteratorBaseEENKUlvE0_clEvENKUlvE1_clEvEUlN3c108BFloat16EE_St5arrayIPcLm2EELi4E23TrivialOffsetCalculatorILi1EjESD_NS0_6memory15LoadWithoutCastENSE_16StoreWithoutCastEEEviT_T0_T2_T3_T4_T5_:
        /* <DEDUP_REMOVED lines=47> */
[----:B------:R-:W0:Y:S01]  /*02f0*/  @!P0 MUFU.RSQ R11, R11 ;  /* 0x0000000b000b8308 */ /* 0x000e220000001400 */
[----:B---3--:R-:W-:Y:S01]  /*0300*/  @!P2 IMAD.U32 R8, R8, 0x10000, RZ ;  /* 0x000100000808a824 */ /* 0x008fe200078e00ff */
[----:B0-----:R-:W-:-:S06]  /*0310*/  @!P0 F2FP.BF16.F32.PACK_AB R5, RZ, R11 ;  /* 0x0000000bff05823e */ /* 0x001fcc00000010ff */
[----:B------:R-:W0:Y:S01]  /*0320*/  @!P2 MUFU.RSQ R8, R8 ;  /* 0x000000080008a308 */ /* 0x000e220000001400 */
[----:B------:R1:W-:Y:S01]  /*0330*/  @!P0 STG.E.U16 desc[UR4][R6.64], R5 ;  /* 0x0000000506008986 */ /* 0x0003e2000c101504 */
[----:B----4-:R-:W-:-:S06]  /*0340*/  @!P3 SHF.L.U32 R18, R18, 0x10, RZ ;  /* 0x000000101212b819 */ /* 0x010fcc00000006ff */
[----:B------:R-:W2:Y:S01]  /*0350*/  @!P3 MUFU.RSQ R18, R18 ;  /* 0x000000120012b308 */ /* 0x000ea20000001400 */
        /* <DEDUP_REMOVED lines=14> */
.L_x_23844:
[----:B------:R-:W-:Y:S05]  /*0440*/  BSYNC B0 ;  /* 0x0000000000007941 */ /* 0x000fea0003800000 */
.L_x_23843:
[----:B------:R-:W-:Y:S01]  /*0450*/  ISETP.GE.AND P0, PT, R9, R2, PT ;  /* 0x000000020900720c */ /* 0x000fe20003f06270 */
[----:B-----5:R-:W-:-:S12]  /*0460*/  @!P1 IMAD.U32 R10, R10, 0x10000, RZ ;  /* 0x000100000a0a9824 */ /* 0x020fd800078e00ff */
[----:B------:R-:W-:Y:S05]  /*0470*/  @P0 EXIT ;  /* 0x000000000000094d */ /* 0x000fea0003800000 */
[----:B0-----:R-:W0:Y:S01]  /*0480*/  LDC.64 R2, c[0x0][0x218] ;  /* 0x00008600ff027b82 */ /* 0x001e220000000a00 */
[----:B------:R-:W1:Y:S01]  /*0490*/  @!P1 MUFU.RSQ R10, R10 ;  /* 0x0000000a000a9308 */ /* 0x000e620000001400 */
[----:B------:R-:W-:Y:S02]  /*04a0*/  LEA R9, R0, R9, 0x9 ;  /* 0x0000000900097211 */ /* 0x000fe400078e48ff */
[----:B-1----:R-:W-:-:S03]  /*04b0*/  @!P1 F2FP.BF16.F32.PACK_AB R4, RZ, R10 ;  /* 0x0000000aff04923e */ /* 0x002fc600000010ff */
[----:B0-----:R-:W-:-:S05]  /*04c0*/  IMAD.WIDE.U32 R2, R9, 0x2, R2 ;  /* 0x0000000209027825 */ /* 0x001fca00078e0002 */
[----:B------:R-:W-:Y:S01]  /*04d0*/  STG.E.U16 desc[UR4][R2.64], R4 ;  /* 0x0000000402007986 */ /* 0x000fe2000c101504 */
[----:B------:R-:W-:Y:S05]  /*04e0*/  EXIT ;  /* 0x000000000000794d */ /* 0x000fea0003800000 */
.L_x_23845:
        /* <DEDUP_REMOVED lines=9> */
.L_x_36385:


//--------------------- .text._ZN2at6native29vectorized_elementwise_kernelILi2EZZZNS0_17rsqrt_kernel_cudaERNS_18TensorIteratorBaseEENKUlvE0_clEvENKUlvE1_clEvEUlN3c108BFloat16EE_St5arrayIPcLm2EEEEviT0_T1_ --------------------------
	.section	.text._ZN2at6native29vectorized_elementwise_kernelILi2EZZZNS0_17rsqrt_kernel_cudaERNS_18TensorIteratorBaseEENKUlvE0_clEvENKUlvE1_clEvEUlN3c108BFloat16EE_St5arrayIPcLm2EEEEviT0_T1_,"ax",@progbits
	.align	128
        .global         _ZN2at6native29vectorized_elementwise_kernelILi2EZZZNS0_17rsqrt_kernel_cudaERNS_18TensorIteratorBaseEENKUlvE0_clEvENKUlvE1_clEvEUlN3c108BFloat16EE_St5arrayIPcLm2EEEEviT0_T1_
        .type           _ZN2at6native29vectorized_elementwise_kernelILi2EZZZNS0_17rsqrt_kernel_cudaERNS_18TensorIteratorBaseEENKUlvE0_clEvENKUlvE1_clEvEUlN3c108BFloat16EE_St5arrayIPcLm2EEEEviT0_T1_,@function
        .size           _ZN2at6native29vectorized_elementwise_kernelILi2EZZZNS0_17rsqrt_kernel_cudaERNS_18TensorIteratorBaseEENKUlvE0_clEvENKUlvE1_clEvEUlN3c108BFloat16EE_St5arrayIPcLm2EEEEviT0_T1_,(.L_x_36386 - _ZN2at6native29vectorized_elementwise_kernelILi2EZZZNS0_17rsqrt_kernel_cudaERNS_18TensorIteratorBaseEENKUlvE0_clEvENKUlvE1_clEvEUlN3c108BFloat16EE_St5arrayIPcLm2EEEEviT0_T1_)
        .other          _ZN2at6native29vectorized_elementwise_kernelILi2EZZZNS0_17rsqrt_kernel_cudaERNS_18TensorIteratorBaseEENKUlvE0_clEvENKUlvE1_clEvEUlN3c108BFloat16EE_St5arrayIPcLm2EEEEviT0_T1_,@"STO_CUDA_ENTRY STV_DEFAULT"
_ZN2at6native29vectorized_elementwise_kernelILi2EZZZNS0_17rsqrt_kernel_cudaERNS_18TensorIteratorBaseEENKUlvE0_clEvENKUlvE1_clEvEUlN3c108BFloat16EE_St5arrayIPcLm2EEEEviT0_T1_:
.text._ZN2at6native29vectorized_elementwise_kernelILi2EZZZNS0_17rsqrt_kernel_cudaERNS_18TensorIteratorBaseEENKUlvE0_clEvENKUlvE1_clEvEUlN3c108BFloat16EE_St5arrayIPcLm2EEEEviT0_T1_:
        /* <DEDUP_REMOVED lines=24> */
[----:B------:R-:W-:Y:S01]  /*0180*/  MUFU.RSQ R2, R2 ;  /* 0x0000000200027308 */ /* 0x000fe20000001400 */
[----:B----4-:R-:W-:-:S03]  /*0190*/  SHF.L.U32 R7, R13, 0x10, RZ ;  /* 0x000000100d077819 */ /* 0x010fc600000006ff */
[----:B------:R-:W-:Y:S01]  /*01a0*/  IMAD.U32 R12, R9, 0x10000, RZ ;  /* 0x00010000090c7824 */ /* 0x000fe200078e00ff */
[----:B------:R-:W-:Y:S01]  /*01b0*/  PRMT R9, R13, 0x7632, R9 ;  /* 0x000076320d097816 */ /* 0x000fe20000000009 */
[----:B-----5:R-:W-:Y:S02]  /*01c0*/  IMAD.U32 R8, R15, 0x10000, RZ ;  /* 0x000100000f087824 */ /* 0x020fe400078e00ff */
[----:B------:R-:W-:Y:S01]  /*01d0*/  MUFU.RSQ R6, R6 ;  /* 0x0000000600067308 */ /* 0x000fe20000001400 */
[----:B------:R-:W-:Y:S02]  /*01e0*/  SHF.L.U32 R14, R9, 0x10, RZ ;  /* 0x00000010090e7819 */ /* 0x000fe400000006ff */
[----:B------:R-:W-:-:S05]  /*01f0*/  PRMT R9, R15, 0x7632, R9 ;  /* 0x000076320f097816 */ /* 0x000fca0000000009 */
[----:B------:R-:W-:Y:S01]  /*0200*/  IMAD.U32 R9, R9, 0x10000, RZ ;  /* 0x0001000009097824 */ /* 0x000fe200078e00ff */
[----:B------:R-:W-:Y:S08]  /*0210*/  MUFU.RSQ R7, R7 ;  /* 0x0000000700077308 */ /* 0x000ff00000001400 */
[----:B------:R-:W-:Y:S08]  /*0220*/  MUFU.RSQ R8, R8 ;  /* 0x0000000800087308 */ /* 0x000ff00000001400 */
[----:B------:R-:W0:Y:S08]  /*0230*/  MUFU.RSQ R11, R10 ;  /* 0x0000000a000b7308 */ /* 0x000e300000001400 */
[----:B------:R-:W1:Y:S08]  /*0240*/  MUFU.RSQ R13, R12 ;  /* 0x0000000c000d7308 */ /* 0x000e700000001400 */
[----:B------:R-:W2:Y:S01]  /*0250*/  MUFU.RSQ R14, R14 ;  /* 0x0000000e000e7308 */ /* 0x000ea20000001400 */
[----:B0-----:R-:W-:-:S05]  /*0260*/  F2FP.BF16.F32.PACK_AB R11, R11, R2 ;  /* 0x000000020b0b723e */ /* 0x001fca00000010ff */
[----:B------:R-:W-:Y:S02]  /*0270*/  STG.E desc[UR4][R4.64], R11 ;  /* 0x0000000b04007986 */ /* 0x000fe4000c101904 */
[----:B------:R-:W0:Y:S01]  /*0280*/  MUFU.RSQ R9, R9 ;  /* 0x0000000900097308 */ /* 0x000e220000001400 */
[----:B-1----:R-:W-:-:S05]  /*0290*/  F2FP.BF16.F32.PACK_AB R13, R13, R6 ;  /* 0x000000060d0d723e */ /* 0x002fca00000010ff */
[----:B------:R-:W-:Y:S01]  /*02a0*/  STG.E desc[UR4][R4.64+0x200], R13 ;  /* 0x0002000d04007986 */ /* 0x000fe2000c101904 */
[----:B--2---:R-:W-:-:S05]  /*02b0*/  F2FP.BF16.F32.PACK_AB R7, R14, R7 ;  /* 0x000000070e07723e */ /* 0x004fca00000010ff */
[----:B------:R-:W-:Y:S01]  /*02c0*/  STG.E desc[UR4][R4.64+0x400], R7 ;  /* 0x0004000704007986 */ /* 0x000fe2000c101904 */
[----:B0-----:R-:W-:-:S05]  /*02d0*/  F2FP.BF16.F32.PACK_AB R3, R9, R8 ;  /* 0x000000080903723e */ /* 0x001fca00000010ff */
[----:B------:R-:W-:Y:S01]  /*02e0*/  STG.E desc[UR4][R4.64+0x600], R3 ;  /* 0x0006000304007986 */ /* 0x000fe2000c101904 */
[----:B------:R-:W-:Y:S05]  /*02f0*/  EXIT ;  /* 0x000000000000794d */ /* 0x000fea0003800000 */
.L_x_23846:
        /* <DEDUP_REMOVED lines=77> */
[----:B------:R-:W0:Y:S02]  /*07d0*/  @!P0 MUFU.RSQ R2, R2 ;  /* 0x0000000200028308 */ /* 0x000e240000001400 */
[----:B0-----:R-:W-:Y:S01]  /*07e0*/  @!P0 F2FP.BF16.F32.PACK_AB R26, RZ, R2 ;  /* 0x00000002ff1a823e */ /* 0x001fe200000010ff */
[----:B-----5:R-:W-:-:S05]  /*07f0*/  @!P5 IMAD.U32 R28, R28, 0x10000, RZ ;  /* 0x000100001c1cd824 */ /* 0x020fca00078e00ff */
[----:B-1----:R-:W0:Y:S01]  /*0800*/  @!P5 MUFU.RSQ R16, R28 ;  /* 0x0000001c0010d308 */ /* 0x002e220000001400 */
[----:B----4-:R-:W-:Y:S02]  /*0810*/  @!P1 SHF.L.U32 R15, R27, 0x10, RZ ;  /* 0x000000101b0f9819 */ /* 0x010fe400000006ff */
[----:B0-----:R-:W-:Y:S02]  /*0820*/  @!P5 F2FP.BF16.F32.PACK_AB R6, RZ, R16 ;  /* 0x00000010ff06d23e */ /* 0x001fe400000010ff */
[-C--:B------:R-:W-:Y:S01]  /*0830*/  ISETP.GE.AND P5, PT, R20, R5.reuse, PT ;  /* 0x000000051400720c */ /* 0x080fe20003fa6270 */
[----:B------:R-:W-:Y:S02]  /*0840*/  @!P2 IMAD.U32 R4, R4, 0x10000, RZ ;  /* 0x000100000404a824 */ /* 0x000fe400078e00ff */
[----:B------:R-:W0:Y:S01]  /*0850*/  @!P1 MUFU.RSQ R15, R15 ;  /* 0x0000000f000f9308 */ /* 0x000e220000001400 */
[----:B------:R1:W-:Y:S01]  /*0860*/  @!P0 STG.E.U16 desc[UR4][R12.64], R26 ;  /* 0x0000001a0c008986 */ /* 0x0003e2000c101504 */
[----:B------:R-:W-:-:S06]  /*0870*/  ISETP.GE.AND P0, PT, R24, R5, PT ;  /* 0x000000051800720c */ /* 0x000fcc0003f06270 */
[----:B------:R-:W2:Y:S01]  /*0880*/  @!P2 MUFU.RSQ R4, R4 ;  /* 0x000000040004a308 */ /* 0x000ea20000001400 */
[----:B---3--:R-:W-:Y:S01]  /*0890*/  @!P4 IMAD.U32 R17, R18, 0x10000, RZ ;  /* 0x000100001211c824 */ /* 0x008fe200078e00ff */
[----:B------:R-:W-:Y:S01]  /*08a0*/  @!P3 SHF.L.U32 R16, R23, 0x10, RZ ;  /* 0x000000101710b819 */ /* 0x000fe200000006ff */
[----:B------:R-:W-:-:S05]  /*08b0*/  @!P6 IMAD.U32 R19, R19, 0x10000, RZ ;  /* 0x000100001313e824 */ /* 0x000fca00078e00ff */
[----:B------:R-:W-:Y:S01]  /*08c0*/  @!P4 MUFU.RSQ R17, R17 ;  /* 0x000000110011c308 */ /* 0x000fe20000001400 */
[----:B------:R-:W-:-:S07]  /*08d0*/  @!P5 IMAD.U32 R0, R0, 0x10000, RZ ;  /* 0x000100000000d824 */ /* 0x000fce00078e00ff */
[----:B------:R-:W3:Y:S08]  /*08e0*/  @!P3 MUFU.RSQ R16, R16 ;  /* 0x000000100010b308 */ /* 0x000ef00000001400 */
[----:B------:R-:W4:Y:S08]  /*08f0*/  @!P6 MUFU.RSQ R19, R19 ;  /* 0x000000130013e308 */ /* 0x000f300000001400 */
[----:B------:R-:W5:Y:S01]  /*0900*/  @!P5 MUFU.RSQ R0, R0 ;  /* 0x000000000000d308 */ /* 0x000f620000001400 */
        /* <DEDUP_REMOVED lines=19> */
.L_x_23849:
[----:B------:R-:W-:-:S13]  /*0a40*/  ISETP.GE.AND P0, PT, R24, R5, PT ;  /* 0x000000051800720c */ /* 0x000fda0003f06270 */
[----:B------:R-:W-:Y:S05]  /*0a50*/  @P0 BRA `(.L_x_23851) ;  /* 0x0000000000300947 */ /* 0x000fea0003800000 */
[----:B0-----:R-:W0:Y:S01]  /*0a60*/  LDC.64 R6, c[0x0][0x218] ;  /* 0x00008600ff067b82 */ /* 0x001e220000000a00 */
[----:B------:R-:W-:Y:S01]  /*0a70*/  IMAD.IADD R13, R3, 0x1, R24 ;  /* 0x00000001030d7824 */ /* 0x000fe200078e0218 */
[----:B------:R-:W-:-:S03]  /*0a80*/  IADD3 R24, R24, 0x80, RZ ;  /* 0x0000008018187810 */ /* 0x000fc60007ffe0ff */
[----:B0-----:R-:W-:-:S05]  /*0a90*/  IMAD.WIDE.U32 R6, R13, 0x2, R6 ;  /* 0x000000020d067825 */ /* 0x001fca00078e0006 */
[----:B------:R1:W-:Y:S02]  /*0aa0*/  STG.E.U16 desc[UR4][R6.64], R8 ;  /* 0x0000000806007986 */ /* 0x0003e4000c101504 */
.L_x_23850:
[----:B------:R-:W-:-:S13]  /*0ab0*/  ISETP.GE.AND P0, PT, R24, R5, PT ;  /* 0x000000051800720c */ /* 0x000fda0003f06270 */
[----:B------:R-:W-:Y:S05]  /*0ac0*/  @P0 BRA `(.L_x_23852) ;  /* 0x0000000000340947 */ /* 0x000fea0003800000 */
[----:B01----:R-:W0:Y:S01]  /*0ad0*/  LDC.64 R6, c[0x0][0x218] ;  /* 0x00008600ff067b82 */ /* 0x003e220000000a00 */
[----:B------:R-:W-:Y:S02]  /*0ae0*/  IMAD.IADD R13, R3, 0x1, R24 ;  /* 0x00000001030d7824 */ /* 0x000fe400078e0218 */
[----:B------:R-:W-:Y:S02]  /*0af0*/  VIADD R24, R24, 0x80 ;  /* 0x0000008018187836 */ /* 0x000fe40000000000 */
[----:B0-----:R-:W-:-:S05]  /*0b00*/  IMAD.WIDE.U32 R6, R13, 0x2, R6 ;  /* 0x000000020d067825 */ /* 0x001fca00078e0006 */
[----:B------:R1:W-:Y:S02]  /*0b10*/  STG.E.U16 desc[UR4][R6.64], R9 ;  /* 0x0000000906007986 */ /* 0x0003e4000c101504 */
.L_x_23851:
        /* <DEDUP_REMOVED lines=8> */
.L_x_23852:
[----:B------:R-:W-:Y:S05]  /*0ba0*/  BSYNC B1 ;  /* 0x0000000000017941 */ /* 0x000fea0003800000 */
.L_x_23848:
[----:B------:R-:W-:-:S13]  /*0bb0*/  ISETP.GE.AND P0, PT, R24, R5, PT ;  /* 0x000000051800720c */ /* 0x000fda0003f06270 */
[----:B012---:R-:W0:Y:S01]  /*0bc0*/  @!P0 LDC.64 R6, c[0x0][0x218] ;  /* 0x00008600ff068b82 */ /* 0x007e220000000a00 */
[----:B------:R-:W-:Y:S01]  /*0bd0*/  @!P0 IMAD.IADD R9, R3, 0x1, R24 ;  /* 0x0000000103098824 */ /* 0x000fe200078e0218 */
[----:B------:R-:W-:-:S03]  /*0be0*/  @!P0 IADD3 R24, R24, 0x80, RZ ;  /* 0x0000008018188810 */ /* 0x000fc60007ffe0ff */
[----:B0-----:R-:W-:-:S05]  /*0bf0*/  @!P0 IMAD.WIDE.U32 R6, R9, 0x2, R6 ;  /* 0x0000000209068825 */ /* 0x001fca00078e0006 */
[----:B------:R2:W-:Y:S02]  /*0c00*/  @!P0 STG.E.U16 desc[UR4][R6.64], R11 ;  /* 0x0000000b06008986 */ /* 0x0005e4000c101504 */
.L_x_23853:
[----:B------:R-:W-:Y:S05]  /*0c10*/  BSYNC B0 ;  /* 0x0000000000007941 */ /* 0x000fea0003800000 */
.L_x_23847:
        /* <DEDUP_REMOVED lines=8> */
.L_x_23854:
        /* <DEDUP_REMOVED lines=14> */
.L_x_36386:


//--------------------- .text._ZN2at6native29vectorized_elementwise_kernelILi4EZZZNS0_17rsqrt_kernel_cudaERNS_18TensorIteratorBaseEENKUlvE0_clEvENKUlvE1_clEvEUlN3c108BFloat16EE_St5arrayIPcLm2EEEEviT0_T1_ --------------------------
	.section	.text._ZN2at6native29vectorized_elementwise_kernelILi4EZZZNS0_17rsqrt_kernel_cudaERNS_18TensorIteratorBaseEENKUlvE0_clEvENKUlvE1_clEvEUlN3c108BFloat16EE_St5arrayIPcLm2EEEEviT0_T1_,"ax",@progbits
	.align	128
        .global         _ZN2at6native29vectorized_elementwise_kernelILi4EZZZNS0_17rsqrt_kernel_cudaERNS_18TensorIteratorBaseEENKUlvE0_clEvENKUlvE1_clEvEUlN3c108BFloat16EE_St5arrayIPcLm2EEEEviT0_T1_
        .type           _ZN2at6native29vectorized_elementwise_kernelILi4EZZZNS0_17rsqrt_kernel_cudaERNS_18TensorIteratorBaseEENKUlvE0_clEvENKUlvE1_clEvEUlN3c108BFloat16EE_St5arrayIPcLm2EEEEviT0_T1_,@function
        .size           _ZN2at6native29vectorized_elementwise_kernelILi4EZZZNS0_17rsqrt_kernel_cudaERNS_18TensorIteratorBaseEENKUlvE0_clEvENKUlvE1_clEvEUlN3c108BFloat16EE_St5arrayIPcLm2EEEEviT0_T1_,(.L_x_36387 - _ZN2at6native29vectorized_elementwise_kernelILi4EZZZNS0_17rsqrt_kernel_cudaERNS_18TensorIteratorBaseEENKUlvE0_clEvENKUlvE1_clEvEUlN3c108BFloat16EE_St5arrayIPcLm2EEEEviT0_T1_)
        .other          _ZN2at6native29vectorized_elementwise_kernelILi4EZZZNS0_17rsqrt_kernel_cudaERNS_18TensorIteratorBaseEENKUlvE0_clEvENKUlvE1_clEvEUlN3c108BFloat16EE_St5arrayIPcLm2EEEEviT0_T1_,@"STO_CUDA_ENTRY STV_DEFAULT"
_ZN2at6native29vectorized_elementwise_kernelILi4EZZZNS0_17rsqrt_kernel_cudaERNS_18TensorIteratorBaseEENKUlvE0_clEvENKUlvE1_clEvEUlN3c108BFloat16EE_St5arrayIPcLm2EEEEviT0_T1_:
.text._ZN2at6native29vectorized_elementwise_kernelILi4EZZZNS0_17rsqrt_kernel_cudaERNS_18TensorIteratorBaseEENKUlvE0_clEvENKUlvE1_clEvEUlN3c108BFloat16EE_St5arrayIPcLm2EEEEviT0_T1_:
        /* <DEDUP_REMOVED lines=29> */
[----:B------:R-:W-:Y:S08]  /*01d0*/  MUFU.RSQ R13, R12 ;  /* 0x0000000c000d7308 */ /* 0x000ff00000001400 */
[----:B------:R-:W0:Y:S08]  /*01e0*/  MUFU.RSQ R8, R8 ;  /* 0x0000000800087308 */ /* 0x000e300000001400 */
[----:B------:R-:W-:Y:S08]  /*01f0*/  MUFU.RSQ R9, R9 ;  /* 0x0000000900097308 */ /* 0x000ff00000001400 */
[----:B------:R-:W1:Y:S08]  /*0200*/  MUFU.RSQ R4, R4 ;  /* 0x0000000400047308 */ /* 0x000e700000001400 */
[----:B------:R-:W-:Y:S08]  /*0210*/  MUFU.RSQ R2, R2 ;  /* 0x0000000200027308 */ /* 0x000ff00000001400 */
[----:B------:R-:W-:Y:S08]  /*0220*/  MUFU.RSQ R10, R10 ;  /* 0x0000000a000a7308 */ /* 0x000ff00000001400 */
[----:B------:R-:W2:Y:S08]  /*0230*/  MUFU.RSQ R11, R11 ;  /* 0x0000000b000b7308 */ /* 0x000eb00000001400 */
[----:B------:R-:W3:Y:S01]  /*0240*/  MUFU.RSQ R5, R5 ;  /* 0x0000000500057308 */ /* 0x000ee20000001400 */
[----:B0-----:R-:W-:-:S02]  /*0250*/  F2FP.BF16.F32.PACK_AB R3, R13, R8 ;  /* 0x000000080d03723e */ /* 0x001fc400000010ff */
[----:B-1----:R-:W-:Y:S02]  /*0260*/  F2FP.BF16.F32.PACK_AB R8, R4, R9 ;  /* 0x000000090408723e */ /* 0x002fe400000010ff */
[----:B--2---:R-:W-:Y:S02]  /*0270*/  F2FP.BF16.F32.PACK_AB R2, R11, R2 ;  /* 0x000000020b02723e */ /* 0x004fe400000010ff */
[----:B---3--:R-:W-:-:S03]  /*0280*/  F2FP.BF16.F32.PACK_AB R9, R5, R10 ;  /* 0x0000000a0509723e */ /* 0x008fc600000010ff */
[----:B------:R-:W-:Y:S04]  /*0290*/  STG.E.64 desc[UR4][R6.64], R2 ;  /* 0x0000000206007986 */ /* 0x000fe8000c101b04 */
[----:B------:R-:W-:Y:S01]  /*02a0*/  STG.E.64 desc[UR4][R6.64+0x400], R8 ;  /* 0x0004000806007986 */ /* 0x000fe2000c101b04 */
[----:B------:R-:W-:Y:S05]  /*02b0*/  EXIT ;  /* 0x000000000000794d */ /* 0x000fea0003800000 */
.L_x_23855:
        /* <DEDUP_REMOVED lines=116> */
.L_x_23858:
[----:B------:R-:W-:-:S13]  /*0a00*/  ISETP.GE.AND P0, PT, R24, R5, PT ;  /* 0x000000051800720c */ /* 0x000fda0003f06270 */
[----:B------:R-:W-:Y:S05]  /*0a10*/  @P0 BRA `(.L_x_23860) ;  /* 0x0000000000300947 */ /* 0x000fea0003800000 */
[----:B0-----:R-:W0:Y:S01]  /*0a20*/  LDC.64 R6, c[0x0][0x218] ;  /* 0x00008600ff067b82 */ /* 0x001e220000000a00 */
[----:B------:R-:W-:Y:S01]  /*0a30*/  IMAD.IADD R13, R3, 0x1, R24 ;  /* 0x00000001030d7824 */ /* 0x000fe200078e0218 */
[----:B------:R-:W-:-:S03]  /*0a40*/  IADD3 R24, R24, 0x80, RZ ;  /* 0x0000008018187810 */ /* 0x000fc60007ffe0ff */
[----:B0-----:R-:W-:-:S05]  /*0a50*/  IMAD.WIDE.U32 R6, R13, 0x2, R6 ;  /* 0x000000020d067825 */ /* 0x001fca00078e0006 */
[----:B------:R1:W-:Y:S02]  /*0a60*/  STG.E.U16 desc[UR4][R6.64], R8 ;  /* 0x0000000806007986 */ /* 0x0003e4000c101504 */
.L_x_23859:
[----:B------:R-:W-:-:S13]  /*0a70*/  ISETP.GE.AND P0, PT, R24, R5, PT ;  /* 0x000000051800720c */ /* 0x000fda0003f06270 */
[----:B------:R-:W-:Y:S05]  /*0a80*/  @P0 BRA `(.L_x_23861) ;  /* 0x0000000000340947 */ /* 0x000fea0003800000 */
[----:B01----:R-:W0:Y:S01]  /*0a90*/  LDC.64 R6, c[0x0][0x218] ;  /* 0x00008600ff067b82 */ /* 0x003e220000000a00 */
[----:B------:R-:W-:Y:S02]  /*0aa0*/  IMAD.IADD R13, R3, 0x1, R24 ;  /* 0x00000001030d7824 */ /* 0x000fe400078e0218 */
[----:B------:R-:W-:Y:S02]  /*0ab0*/  VIADD R24, R24, 0x80 ;  /* 0x0000008018187836 */ /* 0x000fe40000000000 */
[----:B0-----:R-:W-:-:S05]  /*0ac0*/  IMAD.WIDE.U32 R6, R13, 0x2, R6 ;  /* 0x000000020d067825 */ /* 0x001fca00078e0006 */
[----:B------:R1:W-:Y:S02]  /*0ad0*/  STG.E.U16 desc[UR4][R6.64], R9 ;  /* 0x0000000906007986 */ /* 0x0003e4000c101504 */
.L_x_23860:
        /* <DEDUP_REMOVED lines=8> */
.L_x_23861:
[----:B------:R-:W-:Y:S05]  /*0b60*/  BSYNC B1 ;  /* 0x0000000000017941 */ /* 0x000fea0003800000 */
.L_x_23857:
[----:B------:R-:W-:-:S13]  /*0b70*/  ISETP.GE.AND P0, PT, R24, R5, PT ;  /* 0x000000051800720c */ /* 0x000fda0003f06270 */
[----:B012---:R-:W0:Y:S01]  /*0b80*/  @!P0 LDC.64 R6, c[0x0][0x218] ;  /* 0x00008600ff068b82 */ /* 0x007e220000000a00 */
[----:B------:R-:W-:Y:S01]  /*0b90*/  @!P0 IMAD.IADD R9, R3, 0x1, R24 ;  /* 0x0000000103098824 */ /* 0x000fe200078e0218 */
[----:B------:R-:W-:-:S03]  /*0ba0*/  @!P0 IADD3 R24, R24, 0x80, RZ ;  /* 0x0000008018188810 */ /* 0x000fc60007ffe0ff */
[----:B0-----:R-:W-:-:S05]  /*0bb0*/  @!P0 IMAD.WIDE.U32 R6, R9, 0x2, R6 ;  /* 0x0000000209068825 */ /* 0x001fca00078e0006 */
[----:B------:R2:W-:Y:S02]  /*0bc0*/  @!P0 STG.E.U16 desc[UR4][R6.64], R11 ;  /* 0x0000000b06008986 */ /* 0x0005e4000c101504 */
.L_x_23862:
[----:B------:R-:W-:Y:S05]  /*0bd0*/  BSYNC B0 ;  /* 0x0000000000007941 */ /* 0x000fea0003800000 */
.L_x_23856:
        /* <DEDUP_REMOVED lines=8> */
.L_x_23863:
        /* <DEDUP_REMOVED lines=10> */
.L_x_36387:


//--------------------- .text._ZN2at6native29vectorized_elementwise_kernelILi8EZZZNS0_17rsqrt_kernel_cudaERNS_18TensorIteratorBaseEENKUlvE0_clEvENKUlvE1_clEvEUlN3c108BFloat16EE_St5arrayIPcLm2EEEEviT0_T1_ --------------------------
	.section	.text._ZN2at6native29vectorized_elementwise_kernelILi8EZZZNS0_17rsqrt_kernel_cudaERNS_18TensorIteratorBaseEENKUlvE0_clEvENKUlvE1_clEvEUlN3c108BFloat16EE_St5arrayIPcLm2EEEEviT0_T1_,"ax",@progbits
	.align	128
        .global         _ZN2at6native29vectorized_elementwise_kernelILi8EZZZNS0_17rsqrt_kernel_cudaERNS_18TensorIteratorBaseEENKUlvE0_clEvENKUlvE1_clEvEUlN3c108BFloat16EE_St5arrayIPcLm2EEEEviT0_T1_
        .type           _ZN2at6native29vectorized_elementwise_kernelILi8EZZZNS0_17rsqrt_kernel_cudaERNS_18TensorIteratorBaseEENKUlvE0_clEvENKUlvE1_clEvEUlN3c108BFloat16EE_St5arrayIPcLm2EEEEviT0_T1_,@function
        .size           _ZN2at6native29vectorized_elementwise_kernelILi8EZZZNS0_17rsqrt_kernel_cudaERNS_18TensorIteratorBaseEENKUlvE0_clEvENKUlvE1_clEvEUlN3c108BFloat16EE_St5arrayIPcLm2EEEEviT0_T1_,(.L_x_36388 - _ZN2at6native29vectorized_elementwise_kernelILi8EZZZNS0_17rsqrt_kernel_cudaERNS_18TensorIteratorBaseEENKUlvE0_clEvENKUlvE1_clEvEUlN3c108BFloat16EE_St5arrayIPcLm2EEEEviT0_T1_)
        .other          _ZN2at6native29vectorized_elementwise_kernelILi8EZZZNS0_17rsqrt_kernel_cudaERNS_18TensorIteratorBaseEENKUlvE0_clEvENKUlvE1_clEvEUlN3c108BFloat16EE_St5arrayIPcLm2EEEEviT0_T1_,@"STO_CUDA_ENTRY STV_DEFAULT"
_ZN2at6native29vectorized_elementwise_kernelILi8EZZZNS0_17rsqrt_kernel_cudaERNS_18TensorIteratorBaseEENKUlvE0_clEvENKUlvE1_clEvEUlN3c108BFloat16EE_St5arrayIPcLm2EEEEviT0_T1_:
.text._ZN2at6native29vectorized_elementwise_kernelILi8EZZZNS0_17rsqrt_kernel_cudaERNS_18TensorIteratorBaseEENKUlvE0_clEvENKUlvE1_clEvEUlN3c108BFloat16EE_St5arrayIPcLm2EEEEviT0_T1_:
        /* <DEDUP_REMOVED lines=21> */
[----:B------:R-:W-:Y:S01]  /*0150*/  MUFU.RSQ R9, R9 ;  /* 0x0000000900097308 */ /* 0x000fe20000001400 */
[----:B------:R-:W0:Y:S01]  /*0160*/  LDC.64 R4, c[0x0][0x218] ;  /* 0x00008600ff047b82 */ /* 0x000e220000000a00 */
[----:B------:R-:W-:-:S02]  /*0170*/  IMAD.U32 R18, R7, 0x10000, RZ ;  /* 0x0001000007127824 */ /* 0x000fc400078e00ff */
[C---:B------:R-:W-:Y:S01]  /*0180*/  IMAD.U32 R15, R6.reuse, 0x10000, RZ ;  /* 0x00010000060f7824 */ /* 0x040fe200078e00ff */
[----:B------:R-:W-:-:S03]  /*0190*/  PRMT R6, R6, 0x7632, R6 ;  /* 0x0000763206067816 */ /* 0x000fc60000000006 */
[----:B------:R-:W-:Y:S01]  /*01a0*/  MUFU.RSQ R8, R8 ;  /* 0x0000000800087308 */ /* 0x000fe20000001400 */
[----:B------:R-:W-:-:S07]  /*01b0*/  SHF.L.U32 R16, R6, 0x10, RZ ;  /* 0x0000001006107819 */ /* 0x000fce00000006ff */
[----:B------:R-:W-:Y:S08]  /*01c0*/  MUFU.RSQ R2, R2 ;  /* 0x0000000200027308 */ /* 0x000ff00000001400 */
[----:B------:R-:W-:Y:S01]  /*01d0*/  MUFU.RSQ R10, R10 ;  /* 0x0000000a000a7308 */ /* 0x000fe20000001400 */
[----:B0-----:R-:W-:-:S04]  /*01e0*/  IMAD.WIDE.U32 R4, R3, 0x2, R4 ;  /* 0x0000000203047825 */ /* 0x001fc800078e0004 */
[----:B------:R-:W-:-:S03]  /*01f0*/  IMAD.WIDE R12, R0, 0x10, R4 ;  /* 0x00000010000c7825 */ /* 0x000fc600078e0204 */
[----:B------:R-:W0:Y:S08]  /*0200*/  MUFU.RSQ R14, R11 ;  /* 0x0000000b000e7308 */ /* 0x000e300000001400 */
[----:B------:R-:W1:Y:S08]  /*0210*/  MUFU.RSQ R15, R15 ;  /* 0x0000000f000f7308 */ /* 0x000e700000001400 */
[----:B------:R-:W2:Y:S01]  /*0220*/  MUFU.RSQ R17, R16 ;  /* 0x0000001000117308 */ /* 0x000ea20000001400 */
[----:B0-----:R-:W-:-:S07]  /*0230*/  F2FP.BF16.F32.PACK_AB R4, R14, R9 ;  /* 0x000000090e04723e */ /* 0x001fce00000010ff */
[----:B------:R-:W0:Y:S01]  /*0240*/  MUFU.RSQ R7, R18 ;  /* 0x0000001200077308 */ /* 0x000e220000001400 */
[----:B-1----:R-:W-:Y:S02]  /*0250*/  F2FP.BF16.F32.PACK_AB R5, R15, R8 ;  /* 0x000000080f05723e */ /* 0x002fe400000010ff */
[----:B--2---:R-:W-:Y:S02]  /*0260*/  F2FP.BF16.F32.PACK_AB R6, R17, R2 ;  /* 0x000000021106723e */ /* 0x004fe400000010ff */
[----:B0-----:R-:W-:-:S05]  /*0270*/  F2FP.BF16.F32.PACK_AB R7, R7, R10 ;  /* 0x0000000a0707723e */ /* 0x001fca00000010ff */
[----:B------:R-:W-:Y:S01]  /*0280*/  STG.E.128 desc[UR4][R12.64], R4 ;  /* 0x000000040c007986 */ /* 0x000fe2000c101d04 */
[----:B------:R-:W-:Y:S05]  /*0290*/  EXIT ;  /* 0x000000000000794d */ /* 0x000fea0003800000 */
.L_x_23864:
        /* <DEDUP_REMOVED lines=116> */
.L_x_23867:
[----:B------:R-:W-:-:S13]  /*09e0*/  ISETP.GE.AND P0, PT, R24, R5, PT ;  /* 0x000000051800720c */ /* 0x000fda0003f06270 */
[----:B------:R-:W-:Y:S05]  /*09f0*/  @P0 BRA `(.L_x_23869) ;  /* 0x0000000000300947 */ /* 0x000fea0003800000 */
[----:B0-----:R-:W0:Y:S01]  /*0a00*/  LDC.64 R6, c[0x0][0x218] ;  /* 0x00008600ff067b82 */ /* 0x001e220000000a00 */
[----:B------:R-:W-:Y:S01]  /*0a10*/  IMAD.IADD R13, R3, 0x1, R24 ;  /* 0x00000001030d7824 */ /* 0x000fe200078e0218 */
[----:B------:R-:W-:-:S03]  /*0a20*/  IADD3 R24, R24, 0x80, RZ ;  /* 0x0000008018187810 */ /* 0x000fc60007ffe0ff */
[----:B0-----:R-:W-:-:S05]  /*0a30*/  IMAD.WIDE.U32 R6, R13, 0x2, R6 ;  /* 0x000000020d067825 */ /* 0x001fca00078e0006 */
[----:B------:R1:W-:Y:S02]  /*0a40*/  STG.E.U16 desc[UR4][R6.64], R8 ;  /* 0x0000000806007986 */ /* 0x0003e4000c101504 */
.L_x_23868:
[----:B------:R-:W-:-:S13]  /*0a50*/  ISETP.GE.AND P0, PT, R24, R5, PT ;  /* 0x000000051800720c */ /* 0x000fda0003f06270 */
[----:B------:R-:W-:Y:S05]  /*0a60*/  @P0 BRA `(.L_x_23870) ;  /* 0x0000000000340947 */ /* 0x000fea0003800000 */
[----:B01----:R-:W0:Y:S01]  /*0a70*/  LDC.64 R6, c[0x0][0x218] ;  /* 0x00008600ff067b82 */ /* 0x003e220000000a00 */
[----:B------:R-:W-:Y:S02]  /*0a80*/  IMAD.IADD R13, R3, 0x1, R24 ;  /* 0x00000001030d7824 */ /* 0x000fe400078e0218 */
[----:B------:R-:W-:Y:S02]  /*0a90*/  VIADD R24, R24, 0x80 ;  /* 0x0000008018187836 */ /* 0x000fe40000000000 */
[----:B0-----:R-:W-:-:S05]  /*0aa0*/  IMAD.WIDE.U32 R6, R13, 0x2, R6 ;  /* 0x000000020d067825 */ /* 0x001fca00078e0006 */
[----:B------:R1:W-:Y:S02]  /*0ab0*/  STG.E.U16 desc[UR4][R6.64], R9 ;  /* 0x0000000906007986 */ /* 0x0003e4000c101504 */
.L_x_23869:
        /* <DEDUP_REMOVED lines=8> */
.L_x_23870:
[----:B------:R-:W-:Y:S05]  /*0b40*/  BSYNC B1 ;  /* 0x0000000000017941 */ /* 0x000fea0003800000 */
.L_x_23866:
[----:B------:R-:W-:-:S13]  /*0b50*/  ISETP.GE.AND P0, PT, R24, R5, PT ;  /* 0x000000051800720c */ /* 0x000fda0003f06270 */
[----:B012---:R-:W0:Y:S01]  /*0b60*/  @!P0 LDC.64 R6, c[0x0][0x218] ;  /* 0x00008600ff068b82 */ /* 0x007e220000000a00 */
[----:B------:R-:W-:Y:S01]  /*0b70*/  @!P0 IMAD.IADD R9, R3, 0x1, R24 ;  /* 0x0000000103098824 */ /* 0x000fe200078e0218 */
[----:B------:R-:W-:-:S03]  /*0b80*/  @!P0 IADD3 R24, R24, 0x80, RZ ;  /* 0x0000008018188810 */ /* 0x000fc60007ffe0ff */
[----:B0-----:R-:W-:-:S05]  /*0b90*/  @!P0 IMAD.WIDE.U32 R6, R9, 0x2, R6 ;  /* 0x0000000209068825 */ /* 0x001fca00078e0006 */
[----:B------:R2:W-:Y:S02]  /*0ba0*/  @!P0 STG.E.U16 desc[UR4][R6.64], R11 ;  /* 0x0000000b06008986 */ /* 0x0005e4000c101504 */
.L_x_23871:
[----:B------:R-:W-:Y:S05]  /*0bb0*/  BSYNC B0 ;  /* 0x0000000000007941 */ /* 0x000fea0003800000 */
.L_x_23865:
        /* <DEDUP_REMOVED lines=8> */
.L_x_23872:
        /* <DEDUP_REMOVED lines=12> */
.L_x_36388:


//--------------------- .text._ZN2at6native18elementwise_kernelILi128ELi4EZNS0_15gpu_kernel_implIZZZNS0_17rsqrt_kernel_cudaERNS_18TensorIteratorBaseEENKUlvE0_clEvENKUlvE0_clEvEUlfE_EEvS4_RKT_EUliE_EEviT1_ --------------------------
	.section	.text._ZN2at6native18elementwise_kernelILi128ELi4EZNS0_15gpu_kernel_implIZZZNS0_17rsqrt_kernel_cudaERNS_18TensorIteratorBaseEENKUlvE0_clEvENKUlvE0_clEvEUlfE_EEvS4_RKT_EUliE_EEviT1_,"ax",@progbits
	.align	128
        .global         _ZN2at6native18elementwise_kernelILi128ELi4EZNS0_15gpu_kernel_implIZZZNS0_17rsqrt_kernel_cudaERNS_18TensorIteratorBaseEENKUlvE0_clEvENKUlvE0_clEvEUlfE_EEvS4_RKT_EUliE_EEviT1_
        .type           _ZN2at6native18elementwise_kernelILi128ELi4EZNS0_15gpu_kernel_implIZZZNS0_17rsqrt_kernel_cudaERNS_18TensorIteratorBaseEENKUlvE0_clEvENKUlvE0_clEvEUlfE_EEvS4_RKT_EUliE_EEviT1_,@function
        .size           _ZN2at6native18elementwise_kernelILi128ELi4EZNS0_15gpu_kernel_implIZZZNS0_17rsqrt_kernel_cudaERNS_18TensorIteratorBaseEENKUlvE0_clEvENKUlvE0_clEvEUlfE_EEvS4_RKT_EUliE_EEviT1_,(.L_x_36389 - _ZN2at6native18elementwise_kernelILi128ELi4EZNS0_15gpu_kernel_implIZZZNS0_17rsqrt_kernel_cudaERNS_18TensorIteratorBaseEENKUlvE0_clEvENKUlvE0_clEvEUlfE_EEvS4_RKT_EUliE_EEviT1_)
        .other          _ZN2at6native18elementwise_kernelILi128ELi4EZNS0_15gpu_kernel_implIZZZNS0_17rsqrt_kernel_cudaERNS_18TensorIteratorBaseEENKUlvE0_clEvENKUlvE0_clEvEUlfE_EEvS4_RKT_EUliE_EEviT1_,@"STO_CUDA_ENTRY STV_DEFAULT"
_ZN2at6native18elementwise_kernelILi128ELi4EZNS0_15gpu_kernel_implIZZZNS0_17rsqrt_kernel_cudaERNS_18TensorIteratorBaseEENKUlvE0_clEvENKUlvE0_clEvEUlfE_EEvS4_RKT_EUliE_EEviT1_:
.text._ZN2at6native18elementwise_kernelILi128ELi4EZNS0_15gpu_kernel_implIZZZNS0_17rsqrt_kernel_cudaERNS_18TensorIteratorBaseEENKUlvE0_clEvENKUlvE0_clEvEUlfE_EEvS4_RKT_EUliE_EEviT1_:
        /* <DEDUP_REMOVED lines=313> */
.L_x_23875:
        /* <DEDUP_REMOVED lines=22> */
.L_x_23880:
[----:B------:R-:W2:Y:S02]  /*14f0*/  LDG.E.U8 R0, desc[UR36][R2.64] ;  /* 0x0000002402007981 */ /* 0x000ea4000c1e1100 */
[----:B--2---:R-:W-:Y:S01]  /*1500*/  I2FP.F32.U32 R0, R0 ;  /* 0x0000000000007245 */ /* 0x004fe20000201000 */
[----:B------:R-:W-:Y:S06]  /*1510*/  BRA `(.L_x_23882) ;  /* 0x0000000c002c7947 */ /* 0x000fec0003800000 */
.L_x_23879:
        /* <DEDUP_REMOVED lines=9> */
.L_x_23884:
[----:B------:R-:W2:Y:S02]  /*15b0*/  LDG.E R0, desc[UR36][R2.64] ;  /* 0x0000002402007981 */ /* 0x000ea4000c1e1900 */
[----:B--2---:R-:W-:Y:S01]  /*15c0*/  I2FP.F32.S32 R0, R0 ;  /* 0x0000000000007245 */ /* 0x004fe20000201400 */
[----:B------:R-:W-:Y:S06]  /*15d0*/  BRA `(.L_x_23882) ;  /* 0x0000000800fc7947 */ /* 0x000fec0003800000 */
.L_x_23883:
[----:B------:R-:W2:Y:S02]  /*15e0*/  LDG.E.U16 R0, desc[UR36][R2.64] ;  /* 0x0000002402007981 */ /* 0x000ea4000c1e1500 */
[----:B--2---:R-:W0:Y:S01]  /*15f0*/  I2F.S16 R0, R0 ;  /* 0x0000000000007306 */ /* 0x004e220000101400 */
[----:B------:R-:W-:Y:S05]  /*1600*/  BRA `(.L_x_23882) ;  /* 0x0000000800f07947 */ /* 0x000fea0003800000 */
.L_x_23878:
        /* <DEDUP_REMOVED lines=8> */
.L_x_23886:
[----:B------:R-:W2:Y:S02]  /*1690*/  LDG.E.U16 R0, desc[UR36][R2.64] ;  /* 0x0000002402007981 */ /* 0x000ea4000c1e1500 */
[----:B--2---:R-:W-:Y:S01]  /*16a0*/  HADD2.F32 R0, -RZ, R0.H0_H0 ;  /* 0x20000000ff007230 */ /* 0x004fe20000004100 */
[----:B------:R-:W-:Y:S06]  /*16b0*/  BRA `(.L_x_23882) ;  /* 0x0000000800c47947 */ /* 0x000fec0003800000 */
.L_x_23885:
        /* <DEDUP_REMOVED lines=8> */
.L_x_23888:
[----:B------:R-:W2:Y:S02]  /*1740*/  LDG.E.U16 R0, desc[UR36][R2.64] ;  /* 0x0000002402007981 */ /* 0x000ea4000c1e1500 */
[----:B--2---:R-:W-:Y:S01]  /*1750*/  HADD2.F32 R0, -RZ, R0.H0_H0 ;  /* 0x20000000ff007230 */ /* 0x004fe20000004100 */
[----:B------:R-:W-:Y:S06]  /*1760*/  BRA `(.L_x_23882) ;  /* 0x0000000800987947 */ /* 0x000fec0003800000 */
.L_x_23887:
[----:B------:R-:W2:Y:S01]  /*1770*/  LDG.E.64 R2, desc[UR36][R2.64] ;  /* 0x0000002402027981 */ /* 0x000ea2000c1e1b00 */
[----:B------:R-:W-:Y:S01]  /*1780*/  UMOV UR4, 0xf0000000 ;  /* 0xf000000000047882 */ /* 0x000fe20000000000 */
[----:B------:R-:W-:Y:S01]  /*1790*/  UMOV UR5, 0x380fffff ;  /* 0x380fffff00057882 */ /* 0x000fe20000000000 */
[----:B--2---:R-:W0:Y:S01]  /*17a0*/  F2F.F32.F64 R0, R2 ;  /* 0x0000000200007310 */ /* 0x004e220000301000 */
[----:B------:R-:W-:-:S14]  /*17b0*/  DSETP.GEU.AND P0, PT, |R2|, UR4, PT ;  /* 0x0000000402007e2a */ /* 0x000fdc000bf0e200 */
[----:B0-----:R-:W-:Y:S01]  /*17c0*/  @!P0 FMUL R0, R0, 1.175494350822287508e-38 ;  /* 0x0080000000008820 */ /* 0x001fe20000400000 */
[----:B------:R-:W-:Y:S06]  /*17d0*/  BRA `(.L_x_23882) ;  /* 0x00000008007c7947 */ /* 0x000fec0003800000 */
.L_x_23877:
        /* <DEDUP_REMOVED lines=12> */
.L_x_23891:
[----:B------:R-:W2:Y:S01]  /*18a0*/  LDG.E.64 R2, desc[UR36][R2.64] ;  /* 0x0000002402027981 */ /* 0x000ea2000c1e1b00 */
[----:B------:R-:W-:Y:S01]  /*18b0*/  UMOV UR4, 0xf0000000 ;  /* 0xf000000000047882 */ /* 0x000fe20000000000 */
[----:B------:R-:W-:Y:S01]  /*18c0*/  UMOV UR5, 0x380fffff ;  /* 0x380fffff00057882 */ /* 0x000fe20000000000 */
[----:B--2---:R-:W0:Y:S01]  /*18d0*/  F2F.F32.F64 R0, R2 ;  /* 0x0000000200007310 */ /* 0x004e220000301000 */
[----:B------:R-:W-:-:S14]  /*18e0*/  DSETP.GEU.AND P0, PT, |R2|, UR4, PT ;  /* 0x0000000402007e2a */ /* 0x000fdc000bf0e200 */
[----:B0-----:R-:W-:Y:S01]  /*18f0*/  @!P0 FMUL R0, R0, 1.175494350822287508e-38 ;  /* 0x0080000000008820 */ /* 0x001fe20000400000 */
[----:B------:R-:W-:Y:S06]  /*1900*/  BRA `(.L_x_23882) ;  /* 0x0000000800307947 */ /* 0x000fec0003800000 */
.L_x_23890:
        /* <DEDUP_REMOVED lines=26> */
.L_x_23893:
        /* <DEDUP_REMOVED lines=13> */
.L_x_23892:
[----:B------:R-:W2:Y:S02]  /*1b80*/  LDG.E.U16 R0, desc[UR36][R2.64] ;  /* 0x0000002402007981 */ /* 0x000ea4000c1e1500 */
[----:B--2---:R-:W-:Y:S01]  /*1b90*/  IMAD.U32 R0, R0, 0x10000, RZ ;  /* 0x0001000000007824 */ /* 0x004fe200078e00ff */
[----:B------:R-:W-:Y:S06]  /*1ba0*/  BRA `(.L_x_23882) ;  /* 0x0000000400887947 */ /* 0x000fec0003800000 */
.L_x_23889:
        /* <DEDUP_REMOVED lines=11> */
.L_x_23896:
        /* <DEDUP_REMOVED lines=20> */
.L_x_23898:
[----:B------:R-:W-:Y:S05]  /*1da0*/  BSYNC B0 ;  /* 0x0000000000007941 */ /* 0x000fea0003800000 */
.L_x_23897:
[----:B------:R-:W-:Y:S01]  /*1db0*/  LEA R3, R0, 0x3b800000, 0x17 ;  /* 0x3b80000000037811 */ /* 0x000fe200078eb8ff */
[----:B------:R-:W-:-:S05]  /*1dc0*/  IMAD.SHL.U32 R0, R2, 0x100000, RZ ;  /* 0x0010000002007824 */ /* 0x000fca00078e00ff */
[----:B------:R-:W-:Y:S01]  /*1dd0*/  LOP3.LUT R0, R3, R0, R4, 0xfe, !PT ;  /* 0x0000000003007212 */ /* 0x000fe200078efe04 */
[----:B------:R-:W-:Y:S06]  /*1de0*/  BRA `(.L_x_23882) ;  /* 0x0000000000f87947 */ /* 0x000fec0003800000 */
.L_x_23895:
        /* <DEDUP_REMOVED lines=20> */
.L_x_23900:
[----:B------:R-:W-:Y:S05]  /*1f30*/  BSYNC B0 ;  /* 0x0000000000007941 */ /* 0x000fea0003800000 */
.L_x_23899:
[----:B------:R-:W-:Y:S01]  /*1f40*/  LEA R3, R0, 0x37800000, 0x17 ;  /* 0x3780000000037811 */ /* 0x000fe200078eb8ff */
[----:B------:R-:W-:-:S05]  /*1f50*/  IMAD.SHL.U32 R0, R2, 0x200000, RZ ;  /* 0x0020000002007824 */ /* 0x000fca00078e00ff */
[----:B------:R-:W-:Y:S01]  /*1f60*/  LOP3.LUT R0, R3, R0, R4, 0xfe, !PT ;  /* 0x0000000003007212 */ /* 0x000fe200078efe04 */
[----:B------:R-:W-:Y:S06]  /*1f70*/  BRA `(.L_x_23882) ;  /* 0x0000000000947947 */ /* 0x000fec0003800000 */
.L_x_23894:
        /* <DEDUP_REMOVED lines=14> */
.L_x_23881:
        /* <DEDUP_REMOVED lines=16> */
.L_x_23903:
[----:B------:R-:W-:Y:S01]  /*2160*/  IMAD.MOV.U32 R0, RZ, RZ, RZ ;  /* 0x000000ffff007224 */ /* 0x000fe200078e00ff */
[----:B------:R-:W-:Y:S06]  /*2170*/  BRA `(.L_x_23882) ;  /* 0x0000000000147947 */ /* 0x000fec0003800000 */
.L_x_23902:
[----:B------:R-:W2:Y:S02]  /*2180*/  LDG.E.64 R2, desc[UR36][R2.64] ;  /* 0x0000002402027981 */ /* 0x000ea4000c1e1b00 */
[----:B--2---:R0:W1:Y:S01]  /*2190*/  I2F.U64 R0, R2 ;  /* 0x0000000200007312 */ /* 0x0040620000301000 */
[----:B------:R-:W-:Y:S05]  /*21a0*/  BRA `(.L_x_23882) ;  /* 0x0000000000087947 */ /* 0x000fea0003800000 */
.L_x_23901:
[----:B------:R-:W2:Y:S02]  /*21b0*/  LDG.E R0, desc[UR36][R2.64] ;  /* 0x0000002402007981 */ /* 0x000ea4000c1e1900 */
[----:B--2---:R-:W-:-:S07]  /*21c0*/  I2FP.F32.U32 R0, R0 ;  /* 0x0000000000007245 */ /* 0x004fce0000201000 */
.L_x_23882:
[----:B------:R-:W-:Y:S05]  /*21d0*/  BSYNC B6 ;  /* 0x0000000000067941 */ /* 0x000fea0003800000 */
.L_x_23876:
[----:B------:R-:W0:Y:S02]  /*21e0*/  LDC.U8 R4, c[0x0][0x421] ;  /* 0x00010840ff047b82 */ /* 0x000e240000000000 */
[----:B012345:R0:W1:Y:S01]  /*21f0*/  MUFU.RSQ R2, R0 ;  /* 0x0000000000027308 */ /* 0x03f0620000001400 */
        /* <DEDUP_REMOVED lines=14> */
.L_x_23907:
[----:B------:R-:W0:Y:S02]  /*22e0*/  F2I.S64.TRUNC R2, R2 ;  /* 0x0000000200027311 */ /* 0x000e24000020d900 */
[----:B0-----:R-:W-:-:S05]  /*22f0*/  IMAD.MOV.U32 R5, RZ, RZ, R2 ;  /* 0x000000ffff057224 */ /* 0x001fca00078e0002 */
[----:B------:R0:W-:Y:S01]  /*2300*/  STG.E.U8 desc[UR36][R16.64], R5 ;  /* 0x0000000510007986 */ /* 0x0001e2000c101124 */
[----:B------:R-:W-:Y:S05]  /*2310*/  BRA `(.L_x_23909) ;  /* 0x0000000c00407947 */ /* 0x000fea0003800000 */
.L_x_23906:
        /* <DEDUP_REMOVED lines=9> */
.L_x_23911:
[----:B------:R-:W0:Y:S02]  /*23b0*/  F2I.FTZ.TRUNC.NTZ R3, R2 ;  /* 0x0000000200037305 */ /* 0x000e24000021f100 */
[----:B0-----:R0:W-:Y:S01]  /*23c0*/  STG.E desc[UR36][R16.64], R3 ;  /* 0x0000000310007986 */ /* 0x0011e2000c101924 */
[----:B------:R-:W-:Y:S05]  /*23d0*/  BRA `(.L_x_23909) ;  /* 0x0000000c00107947 */ /* 0x000fea0003800000 */
.L_x_23910:
[----:B------:R-:W0:Y:S02]  /*23e0*/  F2I.FTZ.TRUNC.NTZ R3, R2 ;  /* 0x0000000200037305 */ /* 0x000e24000021f100 */
[----:B0-----:R0:W-:Y:S01]  /*23f0*/  STG.E.U16 desc[UR36][R16.64], R3 ;  /* 0x0000000310007986 */ /* 0x0011e2000c101524 */
[----:B------:R-:W-:Y:S05]  /*2400*/  BRA `(.L_x_23909) ;  /* 0x0000000c00047947 */ /* 0x000fea0003800000 */
.L_x_23905:
        /* <DEDUP_REMOVED lines=8> */
.L_x_23913:
[----:B------:R-:W-:-:S05]  /*2490*/  F2FP.F16.F32.PACK_AB R2, RZ, R2 ;  /* 0x00000002ff02723e */ /* 0x000fca00000000ff */
[----:B------:R0:W-:Y:S01]  /*24a0*/  STG.E.U16 desc[UR36][R16.64], R2 ;  /* 0x0000000210007986 */ /* 0x0001e2000c101524 */
[----:B------:R-:W-:Y:S05]  /*24b0*/  BRA `(.L_x_23909) ;  /* 0x0000000800d87947 */ /* 0x000fea0003800000 */
.L_x_23912:
        /* <DEDUP_REMOVED lines=9> */
.L_x_23915:
[----:B------:R-:W-:-:S04]  /*2550*/  F2FP.F16.F32.PACK_AB R3, RZ, R2 ;  /* 0x00000002ff03723e */ /* 0x000fc800000000ff */
[----:B------:R-:W-:-:S05]  /*2560*/  PRMT R3, R3, 0x5410, RZ ;  /* 0x0000541003037816 */ /* 0x000fca00000000ff */
[----:B------:R0:W-:Y:S01]  /*2570*/  STG.E desc[UR36][R16.64], R3 ;  /* 0x0000000310007986 */ /* 0x0001e2000c101924 */
[----:B------:R-:W-:Y:S05]  /*2580*/  BRA `(.L_x_23909) ;  /* 0x0000000800a47947 */ /* 0x000fea0003800000 */
.L_x_23914:
[----:B------:R-:W-:-:S06]  /*2590*/  FMUL.FTZ R2, R2, 1 ;  /* 0x3f80000002027820 */ /* 0x000fcc0000410000 */
[----:B------:R-:W0:Y:S02]  /*25a0*/  F2F.F64.F32 R2, R2 ;  /* 0x0000000200027310 */ /* 0x000e240000201800 */
[----:B0-----:R0:W-:Y:S01]  /*25b0*/  STG.E.64 desc[UR36][R16.64], R2 ;  /* 0x0000000210007986 */ /* 0x0011e2000c101b24 */
[----:B------:R-:W-:Y:S05]  /*25c0*/  BRA `(.L_x_23909) ;  /* 0x0000000800947947 */ /* 0x000fea0003800000 */
.L_x_23904:
        /* <DEDUP_REMOVED lines=12> */
.L_x_23918:
[----:B------:R-:W-:Y:S01]  /*2690*/  FMUL.FTZ R4, R2, 1 ;  /* 0x3f80000002047820 */ /* 0x000fe20000410000 */
[----:B------:R-:W-:-:S05]  /*26a0*/  CS2R R6, SRZ ;  /* 0x0000000000067805 */ /* 0x000fca000001ff00 */
[----:B------:R-:W0:Y:S02]  /*26b0*/  F2F.F64.F32 R4, R4 ;  /* 0x0000000400047310 */ /* 0x000e240000201800 */
[----:B0-----:R0:W-:Y:S01]  /*26c0*/  STG.E.128 desc[UR36][R16.64], R4 ;  /* 0x0000000410007986 */ /* 0x0011e2000c101d24 */
[----:B------:R-:W-:Y:S05]  /*26d0*/  BRA `(.L_x_23909) ;  /* 0x0000000800507947 */ /* 0x000fea0003800000 */
.L_x_23917:
        /* <DEDUP_REMOVED lines=20> */
.L_x_23922:
[----:B------:R-:W-:Y:S05]  /*2820*/  BSYNC B0 ;  /* 0x0000000000007941 */ /* 0x000fea0003800000 */
.L_x_23921:
[----:B------:R-:W-:-:S05]  /*2830*/  LOP3.LUT R5, R0, R5, RZ, 0xfc, !PT ;  /* 0x0000000500057212 */ /* 0x000fca00078efcff */
[----:B------:R0:W-:Y:S01]  /*2840*/  STG.E.U8 desc[UR36][R16.64], R5 ;  /* 0x0000000510007986 */ /* 0x0001e2000c101124 */
[----:B------:R-:W-:Y:S05]  /*2850*/  BRA `(.L_x_23909) ;  /* 0x0000000400f07947 */ /* 0x000fea0003800000 */
.L_x_23920:
        /* <DEDUP_REMOVED lines=12> */
.L_x_23924:
[----:B------:R-:W-:Y:S01]  /*2920*/  IMAD.MOV.U32 R0, RZ, RZ, 0x7f ;  /* 0x0000007fff007424 */ /* 0x000fe200078e00ff */
[----:B------:R-:W-:-:S04]  /*2930*/  ISETP.GT.U32.AND P0, PT, R4, 0x7f800000, PT ;  /* 0x7f8000000400780c */ /* 0x000fc80003f04070 */
[----:B------:R-:W-:-:S09]  /*2940*/  SEL R0, R0, 0x7c, P0 ;  /* 0x0000007c00007807 */ /* 0x000fd20000000000 */
.L_x_23925:
[----:B------:R-:W-:Y:S05]  /*2950*/  BSYNC B0 ;  /* 0x0000000000007941 */ /* 0x000fea0003800000 */
.L_x_23923:
[----:B------:R-:W-:-:S04]  /*2960*/  LOP3.LUT R2, R2, 0x80000000, RZ, 0xc0, !PT ;  /* 0x8000000002027812 */ /* 0x000fc800078ec0ff */
[----:B------:R-:W-:-:S04]  /*2970*/  SHF.R.U32.HI R3, RZ, 0x18, R2 ;  /* 0x00000018ff037819 */ /* 0x000fc80000011602 */
[----:B------:R-:W-:-:S05]  /*2980*/  LOP3.LUT R3, R0, R3, RZ, 0xfc, !PT ;  /* 0x0000000300037212 */ /* 0x000fca00078efcff */
[----:B------:R0:W-:Y:S01]  /*2990*/  STG.E.U8 desc[UR36][R16.64], R3 ;  /* 0x0000000310007986 */ /* 0x0001e2000c101124 */
[----:B------:R-:W-:Y:S05]  /*29a0*/  BRA `(.L_x_23909) ;  /* 0x00000004009c7947 */ /* 0x000fea0003800000 */
.L_x_23919:
[----:B------:R-:W-:-:S05]  /*29b0*/  F2FP.BF16.F32.PACK_AB R2, RZ, R2 ;  /* 0x00000002ff02723e */ /* 0x000fca00000010ff */
[----:B------:R0:W-:Y:S01]  /*29c0*/  STG.E.U16 desc[UR36][R16.64], R2 ;  /* 0x0000000210007986 */ /* 0x0001e2000c101524 */
[----:B------:R-:W-:Y:S05]  /*29d0*/  BRA `(.L_x_23909) ;  /* 0x0000000400907947 */ /* 0x000fea0003800000 */
.L_x_23916:
        /* <DEDUP_REMOVED lines=11> */
.L_x_23928:
        /* <DEDUP_REMOVED lines=16> */
.L_x_23931:
[----:B------:R-:W-:-:S04]  /*2b90*/  LOP3.LUT R2, R2, 0x80000000, RZ, 0xc0, !PT ;  /* 0x8000000002027812 */ /* 0x000fc800078ec0ff */
[----:B------:R-:W-:-:S04]  /*2ba0*/  SHF.R.U32.HI R3, RZ, 0x18, R2 ;  /* 0x00000018ff037819 */ /* 0x000fc80000011602 */
[----:B------:R-:W-:-:S04]  /*2bb0*/  LOP3.LUT R0, R0, R3, RZ, 0xfc, !PT ;  /* 0x0000000300007212 */ /* 0x000fc800078efcff */
[----:B------:R-:W-:-:S07]  /*2bc0*/  PRMT R8, R0, 0x7610, R8 ;  /* 0x0000761000087816 */ /* 0x000fce0000000008 */
.L_x_23930:
[----:B------:R-:W-:Y:S05]  /*2bd0*/  BSYNC B0 ;  /* 0x0000000000007941 */ /* 0x000fea0003800000 */
.L_x_23929:
[----:B------:R0:W-:Y:S01]  /*2be0*/  STG.E.U8 desc[UR36][R16.64], R8 ;  /* 0x0000000810007986 */ /* 0x0001e2000c101124 */
[----:B------:R-:W-:Y:S05]  /*2bf0*/  BRA `(.L_x_23909) ;  /* 0x0000000400087947 */ /* 0x000fea0003800000 */
.L_x_23927:
        /* <DEDUP_REMOVED lines=16> */
.L_x_23934:
[----:B------:R-:W-:-:S04]  /*2d00*/  LOP3.LUT R2, R2, 0x80000000, RZ, 0xc0, !PT ;  /* 0x8000000002027812 */ /* 0x000fc800078ec0ff */
[----:B------:R-:W-:-:S04]  /*2d10*/  SHF.R.U32.HI R3, RZ, 0x18, R2 ;  /* 0x00000018ff037819 */ /* 0x000fc80000011602 */
[----:B------:R-:W-:-:S04]  /*2d20*/  LOP3.LUT R0, R0, R3, RZ, 0xfc, !PT ;  /* 0x0000000300007212 */ /* 0x000fc800078efcff */
[----:B------:R-:W-:-:S07]  /*2d30*/  PRMT R8, R0, 0x7610, R8 ;  /* 0x0000761000087816 */ /* 0x000fce0000000008 */
.L_x_23933:
[----:B------:R-:W-:Y:S05]  /*2d40*/  BSYNC B0 ;  /* 0x0000000000007941 */ /* 0x000fea0003800000 */
.L_x_23932:
[----:B------:R3:W-:Y:S01]  /*2d50*/  STG.E.U8 desc[UR36][R16.64], R8 ;  /* 0x0000000810007986 */ /* 0x0007e2000c101124 */
[----:B------:R-:W-:Y:S05]  /*2d60*/  BRA `(.L_x_23909) ;  /* 0x0000000000ac7947 */ /* 0x000fea0003800000 */
.L_x_23926:
        /* <DEDUP_REMOVED lines=21> */
.L_x_23908:
        /* <DEDUP_REMOVED lines=16> */
.L_x_23937:
[----:B------:R-:W-:Y:S05]  /*2fc0*/  BRA `(.L_x_23909) ;  /* 0x0000000000147947 */ /* 0x000fea0003800000 */
.L_x_23936:
[----:B------:R-:W0:Y:S02]  /*2fd0*/  F2I.U64.TRUNC R2, R2 ;  /* 0x0000000200027311 */ /* 0x000e24000020d800 */
[----:B0-----:R2:W-:Y:S01]  /*2fe0*/  STG.E.64 desc[UR36][R16.64], R2 ;  /* 0x0000000210007986 */ /* 0x0015e2000c101b24 */
[----:B------:R-:W-:Y:S05]  /*2ff0*/  BRA `(.L_x_23909) ;  /* 0x0000000000087947 */ /* 0x000fea0003800000 */
.L_x_23935:
[----:B------:R-:W0:Y:S02]  /*3000*/  F2I.FTZ.U32.TRUNC.NTZ R3, R2 ;  /* 0x0000000200037305 */ /* 0x000e24000021f000 */
[----:B0-----:R0:W-:Y:S02]  /*3010*/  STG.E desc[UR36][R16.64], R3 ;  /* 0x0000000310007986 */ /* 0x0011e4000c101924 */
.L_x_23909:
[----:B------:R-:W-:-:S04]  /*3020*/  IMAD R18, R23, 0x200, R18 ;  /* 0x0000020017127824 */ /* 0x000fc800078e0212 */
[----:B------:R-:W-:-:S07]  /*3030*/  VIADD R19, R18, 0x80 ;  /* 0x0000008012137836 */ /* 0x000fce0000000000 */
.L_x_23874:
[----:B------:R-:W-:Y:S05]  /*3040*/  BSYNC B7 ;  /* 0x0000000000077941 */ /* 0x000fea0003800000 */
.L_x_23873:
        /* <DEDUP_REMOVED lines=307> */
.L_x_23940:
        /* <DEDUP_REMOVED lines=22> */
.L_x_23945:
[----:B------:R-:W2:Y:S02]  /*44e0*/  LDG.E.U8 R0, desc[UR36][R2.64] ;  /* 0x0000002402007981 */ /* 0x000ea4000c1e1100 */
[----:B--2---:R-:W-:Y:S01]  /*44f0*/  I2FP.F32.U32 R0, R0 ;  /* 0x0000000000007245 */ /* 0x004fe20000201000 */
[----:B------:R-:W-:Y:S06]  /*4500*/  BRA `(.L_x_23947) ;  /* 0x0000000c002c7947 */ /* 0x000fec0003800000 */
.L_x_23944:
        /* <DEDUP_REMOVED lines=9> */
.L_x_23949:
[----:B------:R-:W2:Y:S02]  /*45a0*/  LDG.E R0, desc[UR36][R2.64] ;  /* 0x0000002402007981 */ /* 0x000ea4000c1e1900 */
[----:B--2---:R-:W-:Y:S01]  /*45b0*/  I2FP.F32.S32 R0, R0 ;  /* 0x0000000000007245 */ /* 0x004fe20000201400 */
[----:B------:R-:W-:Y:S06]  /*45c0*/  BRA `(.L_x_23947) ;  /* 0x0000000800fc7947 */ /* 0x000fec0003800000 */
.L_x_23948:
[----:B------:R-:W2:Y:S02]  /*45d0*/  LDG.E.U16 R0, desc[UR36][R2.64] ;  /* 0x0000002402007981 */ /* 0x000ea4000c1e1500 */
[----:B--2---:R-:W1:Y:S01]  /*45e0*/  I2F.S16 R0, R0 ;  /* 0x0000000000007306 */ /* 0x004e620000101400 */
[----:B------:R-:W-:Y:S05]  /*45f0*/  BRA `(.L_x_23947) ;  /* 0x0000000800f07947 */ /* 0x000fea0003800000 */
.L_x_23943:
        /* <DEDUP_REMOVED lines=8> */
.L_x_23951:
[----:B------:R-:W2:Y:S02]  /*4680*/  LDG.E.U16 R0, desc[UR36][R2.64] ;  /* 0x0000002402007981 */ /* 0x000ea4000c1e1500 */
[----:B--2---:R-:W-:Y:S01]  /*4690*/  HADD2.F32 R0, -RZ, R0.H0_H0 ;  /* 0x20000000ff007230 */ /* 0x004fe20000004100 */
[----:B------:R-:W-:Y:S06]  /*46a0*/  BRA `(.L_x_23947) ;  /* 0x0000000800c47947 */ /* 0x000fec0003800000 */
.L_x_23950:
        /* <DEDUP_REMOVED lines=8> */
.L_x_23953:
[----:B------:R-:W2:Y:S02]  /*4730*/  LDG.E.U16 R0, desc[UR36][R2.64] ;  /* 0x0000002402007981 */ /* 0x000ea4000c1e1500 */
[----:B--2---:R-:W-:Y:S01]  /*4740*/  HADD2.F32 R0, -RZ, R0.H0_H0 ;  /* 0x20000000ff007230 */ /* 0x004fe20000004100 */
[----:B------:R-:W-:Y:S06]  /*4750*/  BRA `(.L_x_23947) ;  /* 0x0000000800987947 */ /* 0x000fec0003800000 */
.L_x_23952:
[----:B------:R-:W2:Y:S01]  /*4760*/  LDG.E.64 R2, desc[UR36][R2.64] ;  /* 0x0000002402027981 */ /* 0x000ea2000c1e1b00 */
[----:B------:R-:W-:Y:S01]  /*4770*/  UMOV UR4, 0xf0000000 ;  /* 0xf000000000047882 */ /* 0x000fe20000000000 */
[----:B------:R-:W-:Y:S01]  /*4780*/  UMOV UR5, 0x380fffff ;  /* 0x380fffff00057882 */ /* 0x000fe20000000000 */
[----:B--2---:R-:W0:Y:S01]  /*4790*/  F2F.F32.F64 R0, R2 ;  /* 0x0000000200007310 */ /* 0x004e220000301000 */
[----:B------:R-:W-:-:S14]  /*47a0*/  DSETP.GEU.AND P0, PT, |R2|, UR4, PT ;  /* 0x0000000402007e2a */ /* 0x000fdc000bf0e200 */
[----:B0-----:R-:W-:Y:S01]  /*47b0*/  @!P0 FMUL R0, R0, 1.175494350822287508e-38 ;  /* 0x0080000000008820 */ /* 0x001fe20000400000 */
[----:B------:R-:W-:Y:S06]  /*47c0*/  BRA `(.L_x_23947) ;  /* 0x00000008007c7947 */ /* 0x000fec0003800000 */
.L_x_23942:
        /* <DEDUP_REMOVED lines=12> */
.L_x_23956:
[----:B------:R-:W2:Y:S01]  /*4890*/  LDG.E.64 R2, desc[UR36][R2.64] ;  /* 0x0000002402027981 */ /* 0x000ea2000c1e1b00 */
[----:B------:R-:W-:Y:S01]  /*48a0*/  UMOV UR4, 0xf0000000 ;  /* 0xf000000000047882 */ /* 0x000fe20000000000 */
[----:B------:R-:W-:Y:S01]  /*48b0*/  UMOV UR5, 0x380fffff ;  /* 0x380fffff00057882 */ /* 0x000fe20000000000 */
[----:B--2---:R-:W0:Y:S01]  /*48c0*/  F2F.F32.F64 R0, R2 ;  /* 0x0000000200007310 */ /* 0x004e220000301000 */
[----:B------:R-:W-:-:S14]  /*48d0*/  DSETP.GEU.AND P0, PT, |R2|, UR4, PT ;  /* 0x0000000402007e2a */ /* 0x000fdc000bf0e200 */
[----:B0-----:R-:W-:Y:S01]  /*48e0*/  @!P0 FMUL R0, R0, 1.175494350822287508e-38 ;  /* 0x0080000000008820 */ /* 0x001fe20000400000 */
[----:B------:R-:W-:Y:S06]  /*48f0*/  BRA `(.L_x_23947) ;  /* 0x0000000800307947 */ /* 0x000fec0003800000 */
.L_x_23955:
        /* <DEDUP_REMOVED lines=26> */
.L_x_23958:
        /* <DEDUP_REMOVED lines=13> */
.L_x_23957:
[----:B------:R-:W2:Y:S02]  /*4b70*/  LDG.E.U16 R0, desc[UR36][R2.64] ;  /* 0x0000002402007981 */ /* 0x000ea4000c1e1500 */
[----:B--2---:R-:W-:Y:S01]  /*4b80*/  IMAD.U32 R0, R0, 0x10000, RZ ;  /* 0x0001000000007824 */ /* 0x004fe200078e00ff */
[----:B------:R-:W-:Y:S06]  /*4b90*/  BRA `(.L_x_23947) ;  /* 0x0000000400887947 */ /* 0x000fec0003800000 */
.L_x_23954:
        /* <DEDUP_REMOVED lines=11> */
.L_x_23961:
        /* <DEDUP_REMOVED lines=20> */
.L_x_23963:
[----:B------:R-:W-:Y:S05]  /*4d90*/  BSYNC B0 ;  /* 0x0000000000007941 */ /* 0x000fea0003800000 */
.L_x_23962:
[----:B------:R-:W-:Y:S01]  /*4da0*/  LEA R3, R0, 0x3b800000, 0x17 ;  /* 0x3b80000000037811 */ /* 0x000fe200078eb8ff */
[----:B------:R-:W-:-:S05]  /*4db0*/  IMAD.SHL.U32 R0, R2, 0x100000, RZ ;  /* 0x0010000002007824 */ /* 0x000fca00078e00ff */
[----:B------:R-:W-:Y:S01]  /*4dc0*/  LOP3.LUT R0, R3, R0, R4, 0xfe, !PT ;  /* 0x0000000003007212 */ /* 0x000fe200078efe04 */
[----:B------:R-:W-:Y:S06]  /*4dd0*/  BRA `(.L_x_23947) ;  /* 0x0000000000f87947 */ /* 0x000fec0003800000 */
.L_x_23960:
        /* <DEDUP_REMOVED lines=20> */
.L_x_23965:
[----:B------:R-:W-:Y:S05]  /*4f20*/  BSYNC B0 ;  /* 0x0000000000007941 */ /* 0x000fea0003800000 */
.L_x_23964:
[----:B------:R-:W-:Y:S01]  /*4f30*/  LEA R3, R0, 0x37800000, 0x17 ;  /* 0x3780000000037811 */ /* 0x000fe200078eb8ff */
[----:B------:R-:W-:-:S05]  /*4f40*/  IMAD.SHL.U32 R0, R2, 0x200000, RZ ;  /* 0x0020000002007824 */ /* 0x000fca00078e00ff */
[----:B------:R-:W-:Y:S01]  /*4f50*/  LOP3.LUT R0, R3, R0, R4, 0xfe, !PT ;  /* 0x0000000003007212 */ /* 0x000fe200078efe04 */
[----:B------:R-:W-:Y:S06]  /*4f60*/  BRA `(.L_x_23947) ;  /* 0x0000000000947947 */ /* 0x000fec0003800000 */
.L_x_23959:
        /* <DEDUP_REMOVED lines=14> */
.L_x_23946:
        /* <DEDUP_REMOVED lines=16> */
.L_x_23968:
[----:B------:R-:W-:Y:S01]  /*5150*/  IMAD.MOV.U32 R0, RZ, RZ, RZ ;  /* 0x000000ffff007224 */ /* 0x000fe200078e00ff */
[----:B------:R-:W-:Y:S06]  /*5160*/  BRA `(.L_x_23947) ;  /* 0x0000000000147947 */ /* 0x000fec0003800000 */
.L_x_23967:
[----:B------:R-:W2:Y:S02]  /*5170*/  LDG.E.64 R2, desc[UR36][R2.64] ;  /* 0x0000002402027981 */ /* 0x000ea4000c1e1b00 */
[----:B--2---:R0:W1:Y:S01]  /*5180*/  I2F.U64 R0, R2 ;  /* 0x0000000200007312 */ /* 0x0040620000301000 */
[----:B------:R-:W-:Y:S05]  /*5190*/  BRA `(.L_x_23947) ;  /* 0x0000000000087947 */ /* 0x000fea0003800000 */
.L_x_23966:
[----:B------:R-:W2:Y:S02]  /*51a0*/  LDG.E R0, desc[UR36][R2.64] ;  /* 0x0000002402007981 */ /* 0x000ea4000c1e1900 */
[----:B--2---:R-:W-:-:S07]  /*51b0*/  I2FP.F32.U32 R0, R0 ;  /* 0x0000000000007245 */ /* 0x004fce0000201000 */
.L_x_23947:
[----:B------:R-:W-:Y:S05]  /*51c0*/  BSYNC B6 ;  /* 0x0000000000067941 */ /* 0x000fea0003800000 */
.L_x_23941:
        /* <DEDUP_REMOVED lines=16> */
.L_x_23972:
[----:B------:R-:W0:Y:S02]  /*52d0*/  F2I.S64.TRUNC R2, R2 ;  /* 0x0000000200027311 */ /* 0x000e24000020d900 */
[----:B0-----:R-:W-:-:S05]  /*52e0*/  IMAD.MOV.U32 R5, RZ, RZ, R2 ;  /* 0x000000ffff057224 */ /* 0x001fca00078e0002 */
[----:B------:R4:W-:Y:S01]  /*52f0*/  STG.E.U8 desc[UR36][R16.64], R5 ;  /* 0x0000000510007986 */ /* 0x0009e2000c101124 */
[----:B------:R-:W-:Y:S05]  /*5300*/  BRA `(.L_x_23974) ;  /* 0x0000000c00407947 */ /* 0x000fea0003800000 */
.L_x_23971:
        /* <DEDUP_REMOVED lines=9> */
.L_x_23976:
[----:B------:R-:W0:Y:S02]  /*53a0*/  F2I.FTZ.TRUNC.NTZ R3, R2 ;  /* 0x0000000200037305 */ /* 0x000e24000021f100 */
[----:B0-----:R2:W-:Y:S01]  /*53b0*/  STG.E desc[UR36][R16.64], R3 ;  /* 0x0000000310007986 */ /* 0x0015e2000c101924 */
[----:B------:R-:W-:Y:S05]  /*53c0*/  BRA `(.L_x_23974) ;  /* 0x0000000c00107947 */ /* 0x000fea0003800000 */
.L_x_23975:
[----:B------:R-:W0:Y:S02]  /*53d0*/  F2I.FTZ.TRUNC.NTZ R3, R2 ;  /* 0x0000000200037305 */ /* 0x000e24000021f100 */
[----:B0-----:R0:W-:Y:S01]  /*53e0*/  STG.E.U16 desc[UR36][R16.64], R3 ;  /* 0x0000000310007986 */ /* 0x0011e2000c101524 */
[----:B------:R-:W-:Y:S05]  /*53f0*/  BRA `(.L_x_23974) ;  /* 0x0000000c00047947 */ /* 0x000fea0003800000 */
.L_x_23970:
        /* <DEDUP_REMOVED lines=8> */
.L_x_23978:
[----:B------:R-:W-:-:S05]  /*5480*/  F2FP.F16.F32.PACK_AB R2, RZ, R2 ;  /* 0x00000002ff02723e */ /* 0x000fca00000000ff */
[----:B------:R0:W-:Y:S01]  /*5490*/  STG.E.U16 desc[UR36][R16.64], R2 ;  /* 0x0000000210007986 */ /* 0x0001e2000c101524 */
[----:B------:R-:W-:Y:S05]  /*54a0*/  BRA `(.L_x_23974) ;  /* 0x0000000800d87947 */ /* 0x000fea0003800000 */
.L_x_23977:
        /* <DEDUP_REMOVED lines=9> */
.L_x_23980:
[----:B------:R-:W-:-:S04]  /*5540*/  F2FP.F16.F32.PACK_AB R3, RZ, R2 ;  /* 0x00000002ff03723e */ /* 0x000fc800000000ff */
[----:B------:R-:W-:-:S05]  /*5550*/  PRMT R3, R3, 0x5410, RZ ;  /* 0x0000541003037816 */ /* 0x000fca00000000ff */
[----:B------:R0:W-:Y:S01]  /*5560*/  STG.E desc[UR36][R16.64], R3 ;  /* 0x0000000310007986 */ /* 0x0001e2000c101924 */
[----:B------:R-:W-:Y:S05]  /*5570*/  BRA `(.L_x_23974) ;  /* 0x0000000800a47947 */ /* 0x000fea0003800000 */
.L_x_23979:
[----:B------:R-:W-:-:S06]  /*5580*/  FMUL.FTZ R2, R2, 1 ;  /* 0x3f80000002027820 */ /* 0x000fcc0000410000 */
[----:B------:R-:W0:Y:S02]  /*5590*/  F2F.F64.F32 R2, R2 ;  /* 0x0000000200027310 */ /* 0x000e240000201800 */
[----:B0-----:R0:W-:Y:S01]  /*55a0*/  STG.E.64 desc[UR36][R16.64], R2 ;  /* 0x0000000210007986 */ /* 0x0011e2000c101b24 */
[----:B------:R-:W-:Y:S05]  /*55b0*/  BRA `(.L_x_23974) ;  /* 0x0000000800947947 */ /* 0x000fea0003800000 */
.L_x_23969:
        /* <DEDUP_REMOVED lines=12> */
.L_x_23983:
[----:B------:R-:W-:Y:S01]  /*5680*/  FMUL.FTZ R4, R2, 1 ;  /* 0x3f80000002047820 */ /* 0x000fe20000410000 */
[----:B------:R-:W-:-:S05]  /*5690*/  CS2R R6, SRZ ;  /* 0x0000000000067805 */ /* 0x000fca000001ff00 */
[----:B------:R-:W0:Y:S02]  /*56a0*/  F2F.F64.F32 R4, R4 ;  /* 0x0000000400047310 */ /* 0x000e240000201800 */
[----:B0-----:R0:W-:Y:S01]  /*56b0*/  STG.E.128 desc[UR36][R16.64], R4 ;  /* 0x0000000410007986 */ /* 0x0011e2000c101d24 */
[----:B------:R-:W-:Y:S05]  /*56c0*/  BRA `(.L_x_23974) ;  /* 0x0000000800507947 */ /* 0x000fea0003800000 */
.L_x_23982:
        /* <DEDUP_REMOVED lines=20> */
.L_x_23987:
[----:B------:R-:W-:Y:S05]  /*5810*/  BSYNC B0 ;  /* 0x0000000000007941 */ /* 0x000fea0003800000 */
.L_x_23986:
[----:B------:R-:W-:-:S05]  /*5820*/  LOP3.LUT R5, R0, R5, RZ, 0xfc, !PT ;  /* 0x0000000500057212 */ /* 0x000fca00078efcff */
[----:B------:R0:W-:Y:S01]  /*5830*/  STG.E.U8 desc[UR36][R16.64], R5 ;  /* 0x0000000510007986 */ /* 0x0001e2000c101124 */
[----:B------:R-:W-:Y:S05]  /*5840*/  BRA `(.L_x_23974) ;  /* 0x0000000400f07947 */ /* 0x000fea0003800000 */
.L_x_23985:
        /* <DEDUP_REMOVED lines=12> */
.L_x_23989:
[----:B------:R-:W-:Y:S01]  /*5910*/  IMAD.MOV.U32 R0, RZ, RZ, 0x7f ;  /* 0x0000007fff007424 */ /* 0x000fe200078e00ff */
[----:B------:R-:W-:-:S04]  /*5920*/  ISETP.GT.U32.AND P0, PT, R4, 0x7f800000, PT ;  /* 0x7f8000000400780c */ /* 0x000fc80003f04070 */
[----:B------:R-:W-:-:S09]  /*5930*/  SEL R0, R0, 0x7c, P0 ;  /* 0x0000007c00007807 */ /* 0x000fd20000000000 */
.L_x_23990:
[----:B------:R-:W-:Y:S05]  /*5940*/  BSYNC B0 ;  /* 0x0000000000007941 */ /* 0x000fea0003800000 */
.L_x_23988:
[----:B------:R-:W-:-:S04]  /*5950*/  LOP3.LUT R2, R2, 0x80000000, RZ, 0xc0, !PT ;  /* 0x8000000002027812 */ /* 0x000fc800078ec0ff */
[----:B------:R-:W-:-:S04]  /*5960*/  SHF.R.U32.HI R3, RZ, 0x18, R2 ;  /* 0x00000018ff037819 */ /* 0x000fc80000011602 */
[----:B------:R-:W-:-:S05]  /*5970*/  LOP3.LUT R3, R0, R3, RZ, 0xfc, !PT ;  /* 0x0000000300037212 */ /* 0x000fca00078efcff */
[----:B------:R0:W-:Y:S01]  /*5980*/  STG.E.U8 desc[UR36][R16.64], R3 ;  /* 0x0000000310007986 */ /* 0x0001e2000c101124 */
[----:B------:R-:W-:Y:S05]  /*5990*/  BRA `(.L_x_23974) ;  /* 0x00000004009c7947 */ /* 0x000fea0003800000 */
.L_x_23984:
[----:B------:R-:W-:-:S05]  /*59a0*/  F2FP.BF16.F32.PACK_AB R2, RZ, R2 ;  /* 0x00000002ff02723e */ /* 0x000fca00000010ff */
[----:B------:R0:W-:Y:S01]  /*59b0*/  STG.E.U16 desc[UR36][R16.64], R2 ;  /* 0x0000000210007986 */ /* 0x0001e2000c101524 */
[----:B------:R-:W-:Y:S05]  /*59c0*/  BRA `(.L_x_23974) ;  /* 0x0000000400907947 */ /* 0x000fea0003800000 */
.L_x_23981:
        /* <DEDUP_REMOVED lines=11> */
.L_x_23993:
        /* <DEDUP_REMOVED lines=16> */
.L_x_23996:
[----:B------:R-:W-:-:S04]  /*5b80*/  LOP3.LUT R2, R2, 0x80000000, RZ, 0xc0, !PT ;  /* 0x8000000002027812 */ /* 0x000fc800078ec0ff */
[----:B------:R-:W-:-:S04]  /*5b90*/  SHF.R.U32.HI R3, RZ, 0x18, R2 ;  /* 0x00000018ff037819 */ /* 0x000fc80000011602 */
[----:B------:R-:W-:-:S04]  /*5ba0*/  LOP3.LUT R0, R0, R3, RZ, 0xfc, !PT ;  /* 0x0000000300007212 */ /* 0x000fc800078efcff */
[----:B------:R-:W-:-:S07]  /*5bb0*/  PRMT R8, R0, 0x7610, R8 ;  /* 0x0000761000087816 */ /* 0x000fce0000000008 */
.L_x_23995:
[----:B------:R-:W-:Y:S05]  /*5bc0*/  BSYNC B0 ;  /* 0x0000000000007941 */ /* 0x000fea0003800000 */
.L_x_23994:
[----:B------:R0:W-:Y:S01]  /*5bd0*/  STG.E.U8 desc[UR36][R16.64], R8 ;  /* 0x0000000810007986 */ /* 0x0001e2000c101124 */
[----:B------:R-:W-:Y:S05]  /*5be0*/  BRA `(.L_x_23974) ;  /* 0x0000000400087947 */ /* 0x000fea0003800000 */
.L_x_23992:
        /* <DEDUP_REMOVED lines=16> */
.L_x_23999:
[----:B------:R-:W-:-:S04]  /*5cf0*/  LOP3.LUT R2, R2, 0x80000000, RZ, 0xc0, !PT ;  /* 0x8000000002027812 */ /* 0x000fc800078ec0ff */
[----:B------:R-:W-:-:S04]  /*5d00*/  SHF.R.U32.HI R3, RZ, 0x18, R2 ;  /* 0x00000018ff037819 */ /* 0x000fc80000011602 */
[----:B------:R-:W-:-:S04]  /*5d10*/  LOP3.LUT R0, R0, R3, RZ, 0xfc, !PT ;  /* 0x0000000300007212 */ /* 0x000fc800078efcff */
[----:B------:R-:W-:-:S07]  /*5d20*/  PRMT R8, R0, 0x7610, R8 ;  /* 0x0000761000087816 */ /* 0x000fce0000000008 */
.L_x_23998:
[----:B------:R-:W-:Y:S05]  /*5d30*/  BSYNC B0 ;  /* 0x0000000000007941 */ /* 0x000fea0003800000 */
.L_x_23997:
[----:B------:R0:W-:Y:S01]  /*5d40*/  STG.E.U8 desc[UR36][R16.64], R8 ;  /* 0x0000000810007986 */ /* 0x0001e2000c101124 */
[----:B------:R-:W-:Y:S05]  /*5d50*/  BRA `(.L_x_23974) ;  /* 0x0000000000ac7947 */ /* 0x000fea0003800000 */
.L_x_23991:
        /* <DEDUP_REMOVED lines=21> */
.L_x_23973:
        /* <DEDUP_REMOVED lines=16> */
.L_x_24002:
[----:B------:R-:W-:Y:S05]  /*5fb0*/  BRA `(.L_x_23974) ;  /* 0x0000000000147947 */ /* 0x000fea0003800000 */
.L_x_24001:
[----:B------:R-:W0:Y:S02]  /*5fc0*/  F2I.U64.TRUNC R2, R2 ;  /* 0x0000000200027311 */ /* 0x000e24000020d800 */
[----:B0-----:R0:W-:Y:S01]  /*5fd0*/  STG.E.64 desc[UR36][R16.64], R2 ;  /* 0x0000000210007986 */ /* 0x0011e2000c101b24 */
[----:B------:R-:W-:Y:S05]  /*5fe0*/  BRA `(.L_x_23974) ;  /* 0x0000000000087947 */ /* 0x000fea0003800000 */
.L_x_24000:
[----:B------:R-:W0:Y:S02]  /*5ff0*/  F2I.FTZ.U32.TRUNC.NTZ R3, R2 ;  /* 0x0000000200037305 */ /* 0x000e24000021f000 */
[----:B0-----:R0:W-:Y:S02]  /*6000*/  STG.E desc[UR36][R16.64], R3 ;  /* 0x0000000310007986 */ /* 0x0011e4000c101924 */
.L_x_23974:
[----:B------:R-:W-:-:S07]  /*6010*/  VIADD R19, R19, 0x80 ;  /* 0x0000008013137836 */ /* 0x000fce0000000000 */
.L_x_23939:
[----:B------:R-:W-:Y:S05]  /*6020*/  BSYNC B7 ;  /* 0x0000000000077941 */ /* 0x000fea0003800000 */
.L_x_23938:
        /* <DEDUP_REMOVED lines=307> */
.L_x_24005:
        /* <DEDUP_REMOVED lines=22> */
.L_x_24010:
[----:B------:R-:W2:Y:S02]  /*74c0*/  LDG.E.U8 R0, desc[UR36][R2.64] ;  /* 0x0000002402007981 */ /* 0x000ea4000c1e1100 */
[----:B--2---:R-:W-:Y:S01]  /*74d0*/  I2FP.F32.U32 R0, R0 ;  /* 0x0000000000007245 */ /* 0x004fe20000201000 */
[----:B------:R-:W-:Y:S06]  /*74e0*/  BRA `(.L_x_24012) ;  /* 0x0000000c002c7947 */ /* 0x000fec0003800000 */
.L_x_24009:
        /* <DEDUP_REMOVED lines=9> */
.L_x_24014:
[----:B------:R-:W2:Y:S02]  /*7580*/  LDG.E R0, desc[UR36][R2.64] ;  /* 0x0000002402007981 */ /* 0x000ea4000c1e1900 */
[----:B--2---:R-:W-:Y:S01]  /*7590*/  I2FP.F32.S32 R0, R0 ;  /* 0x0000000000007245 */ /* 0x004fe20000201400 */
[----:B------:R-:W-:Y:S06]  /*75a0*/  BRA `(.L_x_24012) ;  /* 0x0000000800fc7947 */ /* 0x000fec0003800000 */
.L_x_24013:
[----:B------:R-:W2:Y:S02]  /*75b0*/  LDG.E.U16 R0, desc[UR36][R2.64] ;  /* 0x0000002402007981 */ /* 0x000ea4000c1e1500 */
[----:B--2---:R-:W0:Y:S01]  /*75c0*/  I2F.S16 R0, R0 ;  /* 0x0000000000007306 */ /* 0x004e220000101400 */
[----:B------:R-:W-:Y:S05]  /*75d0*/  BRA `(.L_x_24012) ;  /* 0x0000000800f07947 */ /* 0x000fea0003800000 */
.L_x_24008:
        /* <DEDUP_REMOVED lines=8> */
.L_x_24016:
[----:B------:R-:W2:Y:S02]  /*7660*/  LDG.E.U16 R0, desc[UR36][R2.64] ;  /* 0x0000002402007981 */ /* 0x000ea4000c1e1500 */
[----:B--2---:R-:W-:Y:S01]  /*7670*/  HADD2.F32 R0, -RZ, R0.H0_H0 ;  /* 0x20000000ff007230 */ /* 0x004fe20000004100 */
[----:B------:R-:W-:Y:S06]  /*7680*/  BRA `(.L_x_24012) ;  /* 0x0000000800c47947 */ /* 0x000fec0003800000 */
.L_x_24015:
        /* <DEDUP_REMOVED lines=8> */
.L_x_24018:
[----:B------:R-:W2:Y:S02]  /*7710*/  LDG.E.U16 R0, desc[UR36][R2.64] ;  /* 0x0000002402007981 */ /* 0x000ea4000c1e1500 */
[----:B--2---:R-:W-:Y:S01]  /*7720*/  HADD2.F32 R0, -RZ, R0.H0_H0 ;  /* 0x20000000ff007230 */ /* 0x004fe20000004100 */
[----:B------:R-:W-:Y:S06]  /*7730*/  BRA `(.L_x_24012) ;  /* 0x0000000800987947 */ /* 0x000fec0003800000 */
.L_x_24017:
[----:B------:R-:W2:Y:S01]  /*7740*/  LDG.E.64 R2, desc[UR36][R2.64] ;  /* 0x0000002402027981 */ /* 0x000ea2000c1e1b00 */
[----:B------:R-:W-:Y:S01]  /*7750*/  UMOV UR4, 0xf0000000 ;  /* 0xf000000000047882 */ /* 0x000fe20000000000 */
[----:B------:R-:W-:Y:S01]  /*7760*/  UMOV UR5, 0x380fffff ;  /* 0x380fffff00057882 */ /* 0x000fe20000000000 */
[----:B--2---:R-:W0:Y:S01]  /*7770*/  F2F.F32.F64 R0, R2 ;  /* 0x0000000200007310 */ /* 0x004e220000301000 */
[----:B------:R-:W-:-:S14]  /*7780*/  DSETP.GEU.AND P0, PT, |R2|, UR4, PT ;  /* 0x0000000402007e2a */ /* 0x000fdc000bf0e200 */
[----:B0-----:R-:W-:Y:S01]  /*7790*/  @!P0 FMUL R0, R0, 1.175494350822287508e-38 ;  /* 0x0080000000008820 */ /* 0x001fe20000400000 */
[----:B------:R-:W-:Y:S06]  /*77a0*/  BRA `(.L_x_24012) ;  /* 0x00000008007c7947 */ /* 0x000fec0003800000 */
.L_x_24007:
        /* <DEDUP_REMOVED lines=12> */
.L_x_24021:
[----:B------:R-:W2:Y:S01]  /*7870*/  LDG.E.64 R2, desc[UR36][R2.64] ;  /* 0x0000002402027981 */ /* 0x000ea2000c1e1b00 */
[----:B------:R-:W-:Y:S01]  /*7880*/  UMOV UR4, 0xf0000000 ;  /* 0xf000000000047882 */ /* 0x000fe20000000000 */
[----:B------:R-:W-:Y:S01]  /*7890*/  UMOV UR5, 0x380fffff ;  /* 0x380fffff00057882 */ /* 0x000fe20000000000 */
[----:B--2---:R-:W0:Y:S01]  /*78a0*/  F2F.F32.F64 R0, R2 ;  /* 0x0000000200007310 */ /* 0x004e220000301000 */
[----:B------:R-:W-:-:S14]  /*78b0*/  DSETP.GEU.AND P0, PT, |R2|, UR4, PT ;  /* 0x0000000402007e2a */ /* 0x000fdc000bf0e200 */
[----:B0-----:R-:W-:Y:S01]  /*78c0*/  @!P0 FMUL R0, R0, 1.175494350822287508e-38 ;  /* 0x0080000000008820 */ /* 0x001fe20000400000 */
[----:B------:R-:W-:Y:S06]  /*78d0*/  BRA `(.L_x_24012) ;  /* 0x0000000800307947 */ /* 0x000fec0003800000 */
.L_x_24020:
        /* <DEDUP_REMOVED lines=26> */
.L_x_24023:
        /* <DEDUP_REMOVED lines=13> */
.L_x_24022:
[----:B------:R-:W2:Y:S02]  /*7b50*/  LDG.E.U16 R0, desc[UR36][R2.64] ;  /* 0x0000002402007981 */ /* 0x000ea4000c1e1500 */
[----:B--2---:R-:W-:Y:S01]  /*7b60*/  IMAD.U32 R0, R0, 0x10000, RZ ;  /* 0x0001000000007824 */ /* 0x004fe200078e00ff */
[----:B------:R-:W-:Y:S06]  /*7b70*/  BRA `(.L_x_24012) ;  /* 0x0000000400887947 */ /* 0x000fec0003800000 */
.L_x_24019:
        /* <DEDUP_REMOVED lines=11> */
.L_x_24026:
        /* <DEDUP_REMOVED lines=20> */
.L_x_24028:
[----:B------:R-:W-:Y:S05]  /*7d70*/  BSYNC B0 ;  /* 0x0000000000007941 */ /* 0x000fea0003800000 */
.L_x_24027:
[----:B------:R-:W-:Y:S01]  /*7d80*/  LEA R3, R0, 0x3b800000, 0x17 ;  /* 0x3b80000000037811 */ /* 0x000fe200078eb8ff */
[----:B------:R-:W-:-:S05]  /*7d90*/  IMAD.SHL.U32 R0, R2, 0x100000, RZ ;  /* 0x0010000002007824 */ /* 0x000fca00078e00ff */
[----:B------:R-:W-:Y:S01]  /*7da0*/  LOP3.LUT R0, R3, R0, R4, 0xfe, !PT ;  /* 0x0000000003007212 */ /* 0x000fe200078efe04 */
[----:B------:R-:W-:Y:S06]  /*7db0*/  BRA `(.L_x_24012) ;  /* 0x0000000000f87947 */ /* 0x000fec0003800000 */
.L_x_24025:
        /* <DEDUP_REMOVED lines=20> */
.L_x_24030:
[----:B------:R-:W-:Y:S05]  /*7f00*/  BSYNC B0 ;  /* 0x0000000000007941 */ /* 0x000fea0003800000 */
.L_x_24029:
[----:B------:R-:W-:Y:S01]  /*7f10*/  LEA R3, R0, 0x37800000, 0x17 ;  /* 0x3780000000037811 */ /* 0x000fe200078eb8ff */
[----:B------:R-:W-:-:S05]  /*7f20*/  IMAD.SHL.U32 R0, R2, 0x200000, RZ ;  /* 0x0020000002007824 */ /* 0x000fca00078e00ff */
[----:B------:R-:W-:Y:S01]  /*7f30*/  LOP3.LUT R0, R3, R0, R4, 0xfe, !PT ;  /* 0x0000000003007212 */ /* 0x000fe200078efe04 */
[----:B------:R-:W-:Y:S06]  /*7f40*/  BRA `(.L_x_24012) ;  /* 0x0000000000947947 */ /* 0x000fec0003800000 */
.L_x_24024:
        /* <DEDUP_REMOVED lines=14> */
.L_x_24011:
        /* <DEDUP_REMOVED lines=16> */
.L_x_24033:
[----:B------:R-:W-:Y:S01]  /*8130*/  IMAD.MOV.U32 R0, RZ, RZ, RZ ;  /* 0x000000ffff007224 */ /* 0x000fe200078e00ff */
[----:B------:R-:W-:Y:S06]  /*8140*/  BRA `(.L_x_24012) ;  /* 0x0000000000147947 */ /* 0x000fec0003800000 */
.L_x_24032:
[----:B------:R-:W2:Y:S02]  /*8150*/  LDG.E.64 R2, desc[UR36][R2.64] ;  /* 0x0000002402027981 */ /* 0x000ea4000c1e1b00 */
[----:B--2---:R0:W1:Y:S01]  /*8160*/  I2F.U64 R0, R2 ;  /* 0x0000000200007312 */ /* 0x0040620000301000 */
[----:B------:R-:W-:Y:S05]  /*8170*/  BRA `(.L_x_24012) ;  /* 0x0000000000087947 */ /* 0x000fea0003800000 */
.L_x_24031:
[----:B------:R-:W2:Y:S02]  /*8180*/  LDG.E R0, desc[UR36][R2.64] ;  /* 0x0000002402007981 */ /* 0x000ea4000c1e1900 */
[----:B--2---:R-:W-:-:S07]  /*8190*/  I2FP.F32.U32 R0, R0 ;  /* 0x0000000000007245 */ /* 0x004fce0000201000 */
.L_x_24012:
[----:B------:R-:W-:Y:S05]  /*81a0*/  BSYNC B6 ;  /* 0x0000000000067941 */ /* 0x000fea0003800000 */
.L_x_24006:
        /* <DEDUP_REMOVED lines=16> */
.L_x_24037:
[----:B------:R-:W0:Y:S02]  /*82b0*/  F2I.S64.TRUNC R2, R2 ;  /* 0x0000000200027311 */ /* 0x000e24000020d900 */
[----:B0-----:R-:W-:-:S05]  /*82c0*/  IMAD.MOV.U32 R5, RZ, RZ, R2 ;  /* 0x000000ffff057224 */ /* 0x001fca00078e0002 */
[----:B------:R0:W-:Y:S01]  /*82d0*/  STG.E.U8 desc[UR36][R16.64], R5 ;  /* 0x0000000510007986 */ /* 0x0001e2000c101124 */
[----:B------:R-:W-:Y:S05]  /*82e0*/  BRA `(.L_x_24039) ;  /* 0x0000000c00407947 */ /* 0x000fea0003800000 */
.L_x_24036:
        /* <DEDUP_REMOVED lines=9> */
.L_x_24041:
[----:B------:R-:W0:Y:S02]  /*8380*/  F2I.FTZ.TRUNC.NTZ R3, R2 ;  /* 0x0000000200037305 */ /* 0x000e24000021f100 */
[----:B0-----:R0:W-:Y:S01]  /*8390*/  STG.E desc[UR36][R16.64], R3 ;  /* 0x0000000310007986 */ /* 0x0011e2000c101924 */
[----:B------:R-:W-:Y:S05]  /*83a0*/  BRA `(.L_x_24039) ;  /* 0x0000000c00107947 */ /* 0x000fea0003800000 */
.L_x_24040:
[----:B------:R-:W0:Y:S02]  /*83b0*/  F2I.FTZ.TRUNC.NTZ R3, R2 ;  /* 0x0000000200037305 */ /* 0x000e24000021f100 */
[----:B0-----:R0:W-:Y:S01]  /*83c0*/  STG.E.U16 desc[UR36][R16.64], R3 ;  /* 0x0000000310007986 */ /* 0x0011e2000c101524 */
[----:B------:R-:W-:Y:S05]  /*83d0*/  BRA `(.L_x_24039) ;  /* 0x0000000c00047947 */ /* 0x000fea0003800000 */
.L_x_24035:
        /* <DEDUP_REMOVED lines=8> */
.L_x_24043:
[----:B------:R-:W-:-:S05]  /*8460*/  F2FP.F16.F32.PACK_AB R2, RZ, R2 ;  /* 0x00000002ff02723e */ /* 0x000fca00000000ff */
[----:B------:R0:W-:Y:S01]  /*8470*/  STG.E.U16 desc[UR36][R16.64], R2 ;  /* 0x0000000210007986 */ /* 0x0001e2000c101524 */
[----:B------:R-:W-:Y:S05]  /*8480*/  BRA `(.L_x_24039) ;  /* 0x0000000800d87947 */ /* 0x000fea0003800000 */
.L_x_24042:
        /* <DEDUP_REMOVED lines=9> */
.L_x_24045:
[----:B------:R-:W-:-:S04]  /*8520*/  F2FP.F16.F32.PACK_AB R3, RZ, R2 ;  /* 0x00000002ff03723e */ /* 0x000fc800000000ff */
[----:B------:R-:W-:-:S05]  /*8530*/  PRMT R3, R3, 0x5410, RZ ;  /* 0x0000541003037816 */ /* 0x000fca00000000ff */
[----:B------:R0:W-:Y:S01]  /*8540*/  STG.E desc[UR36][R16.64], R3 ;  /* 0x0000000310007986 */ /* 0x0001e2000c101924 */
[----:B------:R-:W-:Y:S05]  /*8550*/  BRA `(.L_x_24039) ;  /* 0x0000000800a47947 */ /* 0x000fea0003800000 */
.L_x_24044:
[----:B------:R-:W-:-:S06]  /*8560*/  FMUL.FTZ R2, R2, 1 ;  /* 0x3f80000002027820 */ /* 0x000fcc0000410000 */
[----:B------:R-:W0:Y:S02]  /*8570*/  F2F.F64.F32 R2, R2 ;  /* 0x0000000200027310 */ /* 0x000e240000201800 */
[----:B0-----:R0:W-:Y:S01]  /*8580*/  STG.E.64 desc[UR36][R16.64], R2 ;  /* 0x0000000210007986 */ /* 0x0011e2000c101b24 */
[----:B------:R-:W-:Y:S05]  /*8590*/  BRA `(.L_x_24039) ;  /* 0x0000000800947947 */ /* 0x000fea0003800000 */
.L_x_24034:
        /* <DEDUP_REMOVED lines=12> */
.L_x_24048:
[----:B------:R-:W-:Y:S01]  /*8660*/  FMUL.FTZ R4, R2, 1 ;  /* 0x3f80000002047820 */ /* 0x000fe20000410000 */
[----:B------:R-:W-:-:S05]  /*8670*/  CS2R R6, SRZ ;  /* 0x0000000000067805 */ /* 0x000fca000001ff00 */
[----:B------:R-:W0:Y:S02]  /*8680*/  F2F.F64.F32 R4, R4 ;  /* 0x0000000400047310 */ /* 0x000e240000201800 */
[----:B0-----:R0:W-:Y:S01]  /*8690*/  STG.E.128 desc[UR36][R16.64], R4 ;  /* 0x0000000410007986 */ /* 0x0011e2000c101d24 */
[----:B------:R-:W-:Y:S05]  /*86a0*/  BRA `(.L_x_24039) ;  /* 0x0000000800507947 */ /* 0x000fea0003800000 */
.L_x_24047:
        /* <DEDUP_REMOVED lines=20> */
.L_x_24052:
[----:B------:R-:W-:Y:S05]  /*87f0*/  BSYNC B0 ;  /* 0x0000000000007941 */ /* 0x000fea0003800000 */
.L_x_24051:
[----:B------:R-:W-:-:S05]  /*8800*/  LOP3.LUT R5, R0, R5, RZ, 0xfc, !PT ;  /* 0x0000000500057212 */ /* 0x000fca00078efcff */
[----:B------:R0:W-:Y:S01]  /*8810*/  STG.E.U8 desc[UR36][R16.64], R5 ;  /* 0x0000000510007986 */ /* 0x0001e2000c101124 */
[----:B------:R-:W-:Y:S05]  /*8820*/  BRA `(.L_x_24039) ;  /* 0x0000000400f07947 */ /* 0x000fea0003800000 */
.L_x_24050:
        /* <DEDUP_REMOVED lines=12> */
.L_x_24054:
[----:B------:R-:W-:Y:S01]  /*88f0*/  IMAD.MOV.U32 R0, RZ, RZ, 0x7f ;  /* 0x0000007fff007424 */ /* 0x000fe200078e00ff */
[----:B------:R-:W-:-:S04]  /*8900*/  ISETP.GT.U32.AND P0, PT, R4, 0x7f800000, PT ;  /* 0x7f8000000400780c */ /* 0x000fc80003f04070 */
[----:B------:R-:W-:-:S09]  /*8910*/  SEL R0, R0, 0x7c, P0 ;  /* 0x0000007c00007807 */ /* 0x000fd20000000000 */
.L_x_24055:
[----:B------:R-:W-:Y:S05]  /*8920*/  BSYNC B0 ;  /* 0x0000000000007941 */ /* 0x000fea0003800000 */
.L_x_24053:
[----:B------:R-:W-:-:S04]  /*8930*/  LOP3.LUT R2, R2, 0x80000000, RZ, 0xc0, !PT ;  /* 0x8000000002027812 */ /* 0x000fc800078ec0ff */
[----:B------:R-:W-:-:S04]  /*8940*/  SHF.R.U32.HI R3, RZ, 0x18, R2 ;  /* 0x00000018ff037819 */ /* 0x000fc80000011602 */
[----:B------:R-:W-:-:S05]  /*8950*/  LOP3.LUT R3, R0, R3, RZ, 0xfc, !PT ;  /* 0x0000000300037212 */ /* 0x000fca00078efcff */
[----:B------:R0:W-:Y:S01]  /*8960*/  STG.E.U8 desc[UR36][R16.64], R3 ;  /* 0x0000000310007986 */ /* 0x0001e2000c101124 */
[----:B------:R-:W-:Y:S05]  /*8970*/  BRA `(.L_x_24039) ;  /* 0x00000004009c7947 */ /* 0x000fea0003800000 */
.L_x_24049:
[----:B------:R-:W-:-:S05]  /*8980*/  F2FP.BF16.F32.PACK_AB R2, RZ, R2 ;  /* 0x00000002ff02723e */ /* 0x000fca00000010ff */
[----:B------:R0:W-:Y:S01]  /*8990*/  STG.E.U16 desc[UR36][R16.64], R2 ;  /* 0x0000000210007986 */ /* 0x0001e2000c101524 */
[----:B------:R-:W-:Y:S05]  /*89a0*/  BRA `(.L_x_24039) ;  /* 0x0000000400907947 */ /* 0x000fea0003800000 */
.L_x_24046:
        /* <DEDUP_REMOVED lines=11> */
.L_x_24058:
        /* <DEDUP_REMOVED lines=16> */
.L_x_24061:
[----:B------:R-:W-:-:S04]  /*8b60*/  LOP3.LUT R2, R2, 0x80000000, RZ, 0xc0, !PT ;  /* 0x8000000002027812 */ /* 0x000fc800078ec0ff */
[----:B------:R-:W-:-:S04]  /*8b70*/  SHF.R.U32.HI R3, RZ, 0x18, R2 ;  /* 0x00000018ff037819 */ /* 0x000fc80000011602 */
[----:B------:R-:W-:-:S04]  /*8b80*/  LOP3.LUT R0, R0, R3, RZ, 0xfc, !PT ;  /* 0x0000000300007212 */ /* 0x000fc800078efcff */
[----:B------:R-:W-:-:S07]  /*8b90*/  PRMT R8, R0, 0x7610, R8 ;  /* 0x0000761000087816 */ /* 0x000fce0000000008 */
.L_x_24060:
[----:B------:R-:W-:Y:S05]  /*8ba0*/  BSYNC B0 ;  /* 0x0000000000007941 */ /* 0x000fea0003800000 */
.L_x_24059:
[----:B------:R3:W-:Y:S01]  /*8bb0*/  STG.E.U8 desc[UR36][R16.64], R8 ;  /* 0x0000000810007986 */ /* 0x0007e2000c101124 */
[----:B------:R-:W-:Y:S05]  /*8bc0*/  BRA `(.L_x_24039) ;  /* 0x0000000400087947 */ /* 0x000fea0003800000 */
.L_x_24057:
        /* <DEDUP_REMOVED lines=16> */
.L_x_24064:
[----:B------:R-:W-:-:S04]  /*8cd0*/  LOP3.LUT R2, R2, 0x80000000, RZ, 0xc0, !PT ;  /* 0x8000000002027812 */ /* 0x000fc800078ec0ff */
[----:B------:R-:W-:-:S04]  /*8ce0*/  SHF.R.U32.HI R3, RZ, 0x18, R2 ;  /* 0x00000018ff037819 */ /* 0x000fc80000011602 */
[----:B------:R-:W-:-:S04]  /*8cf0*/  LOP3.LUT R0, R0, R3, RZ, 0xfc, !PT ;  /* 0x0000000300007212 */ /* 0x000fc800078efcff */
[----:B------:R-:W-:-:S07]  /*8d00*/  PRMT R8, R0, 0x7610, R8 ;  /* 0x0000761000087816 */ /* 0x000fce0000000008 */
.L_x_24063:
[----:B------:R-:W-:Y:S05]  /*8d10*/  BSYNC B0 ;  /* 0x0000000000007941 */ /* 0x000fea0003800000 */
.L_x_24062:
[----:B------:R0:W-:Y:S01]  /*8d20*/  STG.E.U8 desc[UR36][R16.64], R8 ;  /* 0x0000000810007986 */ /* 0x0001e2000c101124 */
[----:B------:R-:W-:Y:S05]  /*8d30*/  BRA `(.L_x_24039) ;  /* 0x0000000000ac7947 */ /* 0x000fea0003800000 */
.L_x_24056:
        /* <DEDUP_REMOVED lines=21> */
.L_x_24038:
        /* <DEDUP_REMOVED lines=16> */
.L_x_24067:
[----:B------:R-:W-:Y:S05]  /*8f90*/  BRA `(.L_x_24039) ;  /* 0x0000000000147947 */ /* 0x000fea0003800000 */
.L_x_24066:
[----:B------:R-:W0:Y:S02]  /*8fa0*/  F2I.U64.TRUNC R2, R2 ;  /* 0x0000000200027311 */ /* 0x000e24000020d800 */
[----:B0-----:R2:W-:Y:S01]  /*8fb0*/  STG.E.64 desc[UR36][R16.64], R2 ;  /* 0x0000000210007986 */ /* 0x0015e2000c101b24 */
[----:B------:R-:W-:Y:S05]  /*8fc0*/  BRA `(.L_x_24039) ;  /* 0x0000000000087947 */ /* 0x000fea0003800000 */
.L_x_24065:
[----:B------:R-:W0:Y:S02]  /*8fd0*/  F2I.FTZ.U32.TRUNC.NTZ R3, R2 ;  /* 0x0000000200037305 */ /* 0x000e24000021f000 */
[----:B0-----:R0:W-:Y:S02]  /*8fe0*/  STG.E desc[UR36][R16.64], R3 ;  /* 0x0000000310007986 */ /* 0x0011e4000c101924 */
.L_x_24039:
[----:B------:R-:W-:-:S07]  /*8ff0*/  VIADD R19, R19, 0x80 ;  /* 0x0000008013137836 */ /* 0x000fce0000000000 */
.L_x_24004:
[----:B------:R-:W-:Y:S05]  /*9000*/  BSYNC B7 ;  /* 0x0000000000077941 */ /* 0x000fea0003800000 */
.L_x_24003:
        /* <DEDUP_REMOVED lines=306> */
.L_x_24068:
        /* <DEDUP_REMOVED lines=22> */
.L_x_24073:
[----:B------:R-:W2:Y:S02]  /*a490*/  LDG.E.U8 R0, desc[UR36][R2.64] ;  /* 0x0000002402007981 */ /* 0x000ea4000c1e1100 */
[----:B--2---:R-:W-:Y:S01]  /*a4a0*/  I2FP.F32.U32 R0, R0 ;  /* 0x0000000000007245 */ /* 0x004fe20000201000 */
[----:B------:R-:W-:Y:S06]  /*a4b0*/  BRA `(.L_x_24075) ;  /* 0x0000000c002c7947 */ /* 0x000fec0003800000 */
.L_x_24072:
        /* <DEDUP_REMOVED lines=9> */
.L_x_24077:
[----:B------:R-:W2:Y:S02]  /*a550*/  LDG.E R0, desc[UR36][R2.64] ;  /* 0x0000002402007981 */ /* 0x000ea4000c1e1900 */
[----:B--2---:R-:W-:Y:S01]  /*a560*/  I2FP.F32.S32 R0, R0 ;  /* 0x0000000000007245 */ /* 0x004fe20000201400 */
[----:B------:R-:W-:Y:S06]  /*a570*/  BRA `(.L_x_24075) ;  /* 0x0000000800fc7947 */ /* 0x000fec0003800000 */
.L_x_24076:
[----:B------:R-:W2:Y:S02]  /*a580*/  LDG.E.U16 R0, desc[UR36][R2.64] ;  /* 0x0000002402007981 */ /* 0x000ea4000c1e1500 */
[----:B--2---:R-:W0:Y:S01]  /*a590*/  I2F.S16 R0, R0 ;  /* 0x0000000000007306 */ /* 0x004e220000101400 */
[----:B------:R-:W-:Y:S05]  /*a5a0*/  BRA `(.L_x_24075) ;  /* 0x0000000800f07947 */ /* 0x000fea0003800000 */
.L_x_24071:
        /* <DEDUP_REMOVED lines=8> */
.L_x_24079:
[----:B------:R-:W2:Y:S02]  /*a630*/  LDG.E.U16 R0, desc[UR36][R2.64] ;  /* 0x0000002402007981 */ /* 0x000ea4000c1e1500 */
[----:B--2---:R-:W-:Y:S01]  /*a640*/  HADD2.F32 R0, -RZ, R0.H0_H0 ;  /* 0x20000000ff007230 */ /* 0x004fe20000004100 */
[----:B------:R-:W-:Y:S06]  /*a650*/  BRA `(.L_x_24075) ;  /* 0x0000000800c47947 */ /* 0x000fec0003800000 */
.L_x_24078:
        /* <DEDUP_REMOVED lines=8> */
.L_x_24081:
[----:B------:R-:W2:Y:S02]  /*a6e0*/  LDG.E.U16 R0, desc[UR36][R2.64] ;  /* 0x0000002402007981 */ /* 0x000ea4000c1e1500 */
[----:B--2---:R-:W-:Y:S01]  /*a6f0*/  HADD2.F32 R0, -RZ, R0.H0_H0 ;  /* 0x20000000ff007230 */ /* 0x004fe20000004100 */
[----:B------:R-:W-:Y:S06]  /*a700*/  BRA `(.L_x_24075) ;  /* 0x0000000800987947 */ /* 0x000fec0003800000 */
.L_x_24080:
[----:B------:R-:W2:Y:S01]  /*a710*/  LDG.E.64 R2, desc[UR36][R2.64] ;  /* 0x0000002402027981 */ /* 0x000ea2000c1e1b00 */
[----:B------:R-:W-:Y:S01]  /*a720*/  UMOV UR4, 0xf0000000 ;  /* 0xf000000000047882 */ /* 0x000fe20000000000 */
[----:B------:R-:W-:Y:S01]  /*a730*/  UMOV UR5, 0x380fffff ;  /* 0x380fffff00057882 */ /* 0x000fe20000000000 */
[----:B--2---:R-:W0:Y:S01]  /*a740*/  F2F.F32.F64 R0, R2 ;  /* 0x0000000200007310 */ /* 0x004e220000301000 */
[----:B------:R-:W-:-:S14]  /*a750*/  DSETP.GEU.AND P0, PT, |R2|, UR4, PT ;  /* 0x0000000402007e2a */ /* 0x000fdc000bf0e200 */
[----:B0-----:R-:W-:Y:S01]  /*a760*/  @!P0 FMUL R0, R0, 1.175494350822287508e-38 ;  /* 0x0080000000008820 */ /* 0x001fe20000400000 */
[----:B------:R-:W-:Y:S06]  /*a770*/  BRA `(.L_x_24075) ;  /* 0x00000008007c7947 */ /* 0x000fec0003800000 */
.L_x_24070:
        /* <DEDUP_REMOVED lines=12> */
.L_x_24084:
[----:B------:R-:W2:Y:S01]  /*a840*/  LDG.E.64 R2, desc[UR36][R2.64] ;  /* 0x0000002402027981 */ /* 0x000ea2000c1e1b00 */
[----:B------:R-:W-:Y:S01]  /*a850*/  UMOV UR4, 0xf0000000 ;  /* 0xf000000000047882 */ /* 0x000fe20000000000 */
[----:B------:R-:W-:Y:S01]  /*a860*/  UMOV UR5, 0x380fffff ;  /* 0x380fffff00057882 */ /* 0x000fe20000000000 */
[----:B--2---:R-:W0:Y:S01]  /*a870*/  F2F.F32.F64 R0, R2 ;  /* 0x0000000200007310 */ /* 0x004e220000301000 */
[----:B------:R-:W-:-:S14]  /*a880*/  DSETP.GEU.AND P0, PT, |R2|, UR4, PT ;  /* 0x0000000402007e2a */ /* 0x000fdc000bf0e200 */
[----:B0-----:R-:W-:Y:S01]  /*a890*/  @!P0 FMUL R0, R0, 1.175494350822287508e-38 ;  /* 0x0080000000008820 */ /* 0x001fe20000400000 */
[----:B------:R-:W-:Y:S06]  /*a8a0*/  BRA `(.L_x_24075) ;  /* 0x0000000800307947 */ /* 0x000fec0003800000 */
.L_x_24083:
        /* <DEDUP_REMOVED lines=26> */
.L_x_24086:
        /* <DEDUP_REMOVED lines=13> */
.L_x_24085:
[----:B------:R-:W2:Y:S02]  /*ab20*/  LDG.E.U16 R0, desc[UR36][R2.64] ;  /* 0x0000002402007981 */ /* 0x000ea4000c1e1500 */
[----:B--2---:R-:W-:Y:S01]  /*ab30*/  IMAD.U32 R0, R0, 0x10000, RZ ;  /* 0x0001000000007824 */ /* 0x004fe200078e00ff */
[----:B------:R-:W-:Y:S06]  /*ab40*/  BRA `(.L_x_24075) ;  /* 0x0000000400887947 */ /* 0x000fec0003800000 */
.L_x_24082:
        /* <DEDUP_REMOVED lines=11> */
.L_x_24089:
        /* <DEDUP_REMOVED lines=20> */
.L_x_24091:
[----:B------:R-:W-:Y:S05]  /*ad40*/  BSYNC B0 ;  /* 0x0000000000007941 */ /* 0x000fea0003800000 */
.L_x_24090:
[----:B------:R-:W-:Y:S01]  /*ad50*/  LEA R3, R0, 0x3b800000, 0x17 ;  /* 0x3b80000000037811 */ /* 0x000fe200078eb8ff */
[----:B------:R-:W-:-:S05]  /*ad60*/  IMAD.SHL.U32 R0, R2, 0x100000, RZ ;  /* 0x0010000002007824 */ /* 0x000fca00078e00ff */
[----:B------:R-:W-:Y:S01]  /*ad70*/  LOP3.LUT R0, R3, R0, R4, 0xfe, !PT ;  /* 0x0000000003007212 */ /* 0x000fe200078efe04 */
[----:B------:R-:W-:Y:S06]  /*ad80*/  BRA `(.L_x_24075) ;  /* 0x0000000000f87947 */ /* 0x000fec0003800000 */
.L_x_24088:
        /* <DEDUP_REMOVED lines=20> */
.L_x_24093:
[----:B------:R-:W-:Y:S05]  /*aed0*/  BSYNC B0 ;  /* 0x0000000000007941 */ /* 0x000fea0003800000 */
.L_x_24092:
[----:B------:R-:W-:Y:S01]  /*aee0*/  LEA R3, R0, 0x37800000, 0x17 ;  /* 0x3780000000037811 */ /* 0x000fe200078eb8ff */
[----:B------:R-:W-:-:S05]  /*aef0*/  IMAD.SHL.U32 R0, R2, 0x200000, RZ ;  /* 0x0020000002007824 */ /* 0x000fca00078e00ff */
[----:B------:R-:W-:Y:S01]  /*af00*/  LOP3.LUT R0, R3, R0, R4, 0xfe, !PT ;  /* 0x0000000003007212 */ /* 0x000fe200078efe04 */
[----:B------:R-:W-:Y:S06]  /*af10*/  BRA `(.L_x_24075) ;  /* 0x0000000000947947 */ /* 0x000fec0003800000 */
.L_x_24087:
        /* <DEDUP_REMOVED lines=14> */
.L_x_24074:
        /* <DEDUP_REMOVED lines=16> */
.L_x_24096:
[----:B------:R-:W-:Y:S01]  /*b100*/  IMAD.MOV.U32 R0, RZ, RZ, RZ ;  /* 0x000000ffff007224 */ /* 0x000fe200078e00ff */
[----:B------:R-:W-:Y:S06]  /*b110*/  BRA `(.L_x_24075) ;  /* 0x0000000000147947 */ /* 0x000fec0003800000 */
.L_x_24095:
[----:B------:R-:W2:Y:S02]  /*b120*/  LDG.E.64 R2, desc[UR36][R2.64] ;  /* 0x0000002402027981 */ /* 0x000ea4000c1e1b00 */
[----:B--2---:R0:W1:Y:S01]  /*b130*/  I2F.U64 R0, R2 ;  /* 0x0000000200007312 */ /* 0x0040620000301000 */
[----:B------:R-:W-:Y:S05]  /*b140*/  BRA `(.L_x_24075) ;  /* 0x0000000000087947 */ /* 0x000fea0003800000 */
.L_x_24094:
[----:B------:R-:W2:Y:S02]  /*b150*/  LDG.E R0, desc[UR36][R2.64] ;  /* 0x0000002402007981 */ /* 0x000ea4000c1e1900 */
[----:B--2---:R-:W-:-:S07]  /*b160*/  I2FP.F32.U32 R0, R0 ;  /* 0x0000000000007245 */ /* 0x004fce0000201000 */
.L_x_24075:
[----:B------:R-:W-:Y:S05]  /*b170*/  BSYNC B6 ;  /* 0x0000000000067941 */ /* 0x000fea0003800000 */
.L_x_24069:
        /* <DEDUP_REMOVED lines=16> */
.L_x_24100:
[----:B------:R-:W0:Y:S02]  /*b280*/  F2I.S64.TRUNC R2, R2 ;  /* 0x0000000200027311 */ /* 0x000e24000020d900 */
[----:B0-----:R-:W-:-:S05]  /*b290*/  IMAD.MOV.U32 R5, RZ, RZ, R2 ;  /* 0x000000ffff057224 */ /* 0x001fca00078e0002 */
[----:B------:R-:W-:Y:S01]  /*b2a0*/  STG.E.U8 desc[UR36][R16.64], R5 ;  /* 0x0000000510007986 */ /* 0x000fe2000c101124 */
[----:B------:R-:W-:Y:S05]  /*b2b0*/  EXIT ;  /* 0x000000000000794d */ /* 0x000fea0003800000 */
.L_x_24099:
        /* <DEDUP_REMOVED lines=9> */
.L_x_24103:
[----:B------:R-:W0:Y:S02]  /*b350*/  F2I.FTZ.TRUNC.NTZ R3, R2 ;  /* 0x0000000200037305 */ /* 0x000e24000021f100 */
[----:B0-----:R-:W-:Y:S01]  /*b360*/  STG.E desc[UR36][R16.64], R3 ;  /* 0x0000000310007986 */ /* 0x001fe2000c101924 */
[----:B------:R-:W-:Y:S05]  /*b370*/  EXIT ;  /* 0x000000000000794d */ /* 0x000fea0003800000 */
.L_x_24102:
[----:B------:R-:W0:Y:S02]  /*b380*/  F2I.FTZ.TRUNC.NTZ R3, R2 ;  /* 0x0000000200037305 */ /* 0x000e24000021f100 */
[----:B0-----:R-:W-:Y:S01]  /*b390*/  STG.E.U16 desc[UR36][R16.64], R3 ;  /* 0x0000000310007986 */ /* 0x001fe2000c101524 */
[----:B------:R-:W-:Y:S05]  /*b3a0*/  EXIT ;  /* 0x000000000000794d */ /* 0x000fea0003800000 */
.L_x_24098:
        /* <DEDUP_REMOVED lines=8> */
.L_x_24105:
[----:B------:R-:W-:-:S05]  /*b430*/  F2FP.F16.F32.PACK_AB R2, RZ, R2 ;  /* 0x00000002ff02723e */ /* 0x000fca00000000ff */
[----:B------:R-:W-:Y:S01]  /*b440*/  STG.E.U16 desc[UR36][R16.64], R2 ;  /* 0x0000000210007986 */ /* 0x000fe2000c101524 */
[----:B------:R-:W-:Y:S05]  /*b450*/  EXIT ;  /* 0x000000000000794d */ /* 0x000fea0003800000 */
.L_x_24104:
        /* <DEDUP_REMOVED lines=9> */
.L_x_24107:
[----:B------:R-:W-:-:S04]  /*b4f0*/  F2FP.F16.F32.PACK_AB R3, RZ, R2 ;  /* 0x00000002ff03723e */ /* 0x000fc800000000ff */
[----:B------:R-:W-:-:S05]  /*b500*/  PRMT R3, R3, 0x5410, RZ ;  /* 0x0000541003037816 */ /* 0x000fca00000000ff */
[----:B------:R-:W-:Y:S01]  /*b510*/  STG.E desc[UR36][R16.64], R3 ;  /* 0x0000000310007986 */ /* 0x000fe2000c101924 */
[----:B------:R-:W-:Y:S05]  /*b520*/  EXIT ;  /* 0x000000000000794d */ /* 0x000fea0003800000 */
.L_x_24106:
[----:B------:R-:W-:-:S06]  /*b530*/  FMUL.FTZ R2, R2, 1 ;  /* 0x3f80000002027820 */ /* 0x000fcc0000410000 */
[----:B------:R-:W0:Y:S02]  /*b540*/  F2F.F64.F32 R2, R2 ;  /* 0x0000000200027310 */ /* 0x000e240000201800 */
[----:B0-----:R-:W-:Y:S01]  /*b550*/  STG.E.64 desc[UR36][R16.64], R2 ;  /* 0x0000000210007986 */ /* 0x001fe2000c101b24 */
[----:B------:R-:W-:Y:S05]  /*b560*/  EXIT ;  /* 0x000000000000794d */ /* 0x000fea0003800000 */
.L_x_24097:
        /* <DEDUP_REMOVED lines=12> */
.L_x_24110:
[----:B------:R-:W-:Y:S01]  /*b630*/  FMUL.FTZ R4, R2, 1 ;  /* 0x3f80000002047820 */ /* 0x000fe20000410000 */
[----:B------:R-:W-:-:S05]  /*b640*/  CS2R R6, SRZ ;  /* 0x0000000000067805 */ /* 0x000fca000001ff00 */
[----:B------:R-:W0:Y:S02]  /*b650*/  F2F.F64.F32 R4, R4 ;  /* 0x0000000400047310 */ /* 0x000e240000201800 */
[----:B0-----:R-:W-:Y:S01]  /*b660*/  STG.E.128 desc[UR36][R16.64], R4 ;  /* 0x0000000410007986 */ /* 0x001fe2000c101d24 */
[----:B------:R-:W-:Y:S05]  /*b670*/  EXIT ;  /* 0x000000000000794d */ /* 0x000fea0003800000 */
.L_x_24109:
        /* <DEDUP_REMOVED lines=20> */
.L_x_24114:
[----:B------:R-:W-:Y:S05]  /*b7c0*/  BSYNC B0 ;  /* 0x0000000000007941 */ /* 0x000fea0003800000 */
.L_x_24113:
[----:B------:R-:W-:-:S05]  /*b7d0*/  LOP3.LUT R5, R0, R5, RZ, 0xfc, !PT ;  /* 0x0000000500057212 */ /* 0x000fca00078efcff */
[----:B------:R-:W-:Y:S01]  /*b7e0*/  STG.E.U8 desc[UR36][R16.64], R5 ;  /* 0x0000000510007986 */ /* 0x000fe2000c101124 */
[----:B------:R-:W-:Y:S05]  /*b7f0*/  EXIT ;  /* 0x000000000000794d */ /* 0x000fea0003800000 */
.L_x_24112:
        /* <DEDUP_REMOVED lines=12> */
.L_x_24116:
[----:B------:R-:W-:Y:S01]  /*b8c0*/  IMAD.MOV.U32 R0, RZ, RZ, 0x7f ;  /* 0x0000007fff007424 */ /* 0x000fe200078e00ff */
[----:B------:R-:W-:-:S04]  /*b8d0*/  ISETP.GT.U32.AND P0, PT, R4, 0x7f800000, PT ;  /* 0x7f8000000400780c */ /* 0x000fc80003f04070 */
[----:B------:R-:W-:-:S09]  /*b8e0*/  SEL R0, R0, 0x7c, P0 ;  /* 0x0000007c00007807 */ /* 0x000fd20000000000 */
.L_x_24117:
[----:B------:R-:W-:Y:S05]  /*b8f0*/  BSYNC B0 ;  /* 0x0000000000007941 */ /* 0x000fea0003800000 */
.L_x_24115:
[----:B------:R-:W-:-:S04]  /*b900*/  LOP3.LUT R2, R2, 0x80000000, RZ, 0xc0, !PT ;  /* 0x8000000002027812 */ /* 0x000fc800078ec0ff */
[----:B------:R-:W-:-:S04]  /*b910*/  SHF.R.U32.HI R3, RZ, 0x18, R2 ;  /* 0x00000018ff037819 */ /* 0x000fc80000011602 */
[----:B------:R-:W-:-:S05]  /*b920*/  LOP3.LUT R3, R0, R3, RZ, 0xfc, !PT ;  /* 0x0000000300037212 */ /* 0x000fca00078efcff */
[----:B------:R-:W-:Y:S01]  /*b930*/  STG.E.U8 desc[UR36][R16.64], R3 ;  /* 0x0000000310007986 */ /* 0x000fe2000c101124 */
[----:B------:R-:W-:Y:S05]  /*b940*/  EXIT ;  /* 0x000000000000794d */ /* 0x000fea0003800000 */
.L_x_24111:
[----:B------:R-:W-:-:S05]  /*b950*/  F2FP.BF16.F32.PACK_AB R2, RZ, R2 ;  /* 0x00000002ff02723e */ /* 0x000fca00000010ff */
[----:B------:R-:W-:Y:S01]  /*b960*/  STG.E.U16 desc[UR36][R16.64], R2 ;  /* 0x0000000210007986 */ /* 0x000fe2000c101524 */
[----:B------:R-:W-:Y:S05]  /*b970*/  EXIT ;  /* 0x000000000000794d */ /* 0x000fea0003800000 */
.L_x_24108:
        /* <DEDUP_REMOVED lines=11> */
.L_x_24120:
        /* <DEDUP_REMOVED lines=16> */
.L_x_24123:
[----:B------:R-:W-:-:S04]  /*bb30*/  LOP3.LUT R2, R2, 0x80000000, RZ, 0xc0, !PT ;  /* 0x8000000002027812 */ /* 0x000fc800078ec0ff */
[----:B------:R-:W-:-:S04]  /*bb40*/  SHF.R.U32.HI R3, RZ, 0x18, R2 ;  /* 0x00000018ff037819 */ /* 0x000fc80000011602 */
[----:B------:R-:W-:-:S04]  /*bb50*/  LOP3.LUT R0, R0, R3, RZ, 0xfc, !PT ;  /* 0x0000000300007212 */ /* 0x000fc800078efcff */
[----:B------:R-:W-:-:S07]  /*bb60*/  PRMT R8, R0, 0x7610, R8 ;  /* 0x0000761000087816 */ /* 0x000fce0000000008 */
.L_x_24122:
[----:B------:R-:W-:Y:S05]  /*bb70*/  BSYNC B0 ;  /* 0x0000000000007941 */ /* 0x000fea0003800000 */
.L_x_24121:
[----:B------:R-:W-:Y:S01]  /*bb80*/  STG.E.U8 desc[UR36][R16.64], R8 ;  /* 0x0000000810007986 */ /* 0x000fe2000c101124 */
[----:B------:R-:W-:Y:S05]  /*bb90*/  EXIT ;  /* 0x000000000000794d */ /* 0x000fea0003800000 */
.L_x_24119:
        /* <DEDUP_REMOVED lines=16> */
.L_x_24126:
[----:B------:R-:W-:-:S04]  /*bca0*/  LOP3.LUT R2, R2, 0x80000000, RZ, 0xc0, !PT ;  /* 0x8000000002027812 */ /* 0x000fc800078ec0ff */
[----:B------:R-:W-:-:S04]  /*bcb0*/  SHF.R.U32.HI R3, RZ, 0x18, R2 ;  /* 0x00000018ff037819 */ /* 0x000fc80000011602 */
[----:B------:R-:W-:-:S04]  /*bcc0*/  LOP3.LUT R0, R0, R3, RZ, 0xfc, !PT ;  /* 0x0000000300007212 */ /* 0x000fc800078efcff */
[----:B------:R-:W-:-:S07]  /*bcd0*/  PRMT R8, R0, 0x7610, R8 ;  /* 0x0000761000087816 */ /* 0x000fce0000000008 */
.L_x_24125:
[----:B------:R-:W-:Y:S05]  /*bce0*/  BSYNC B0 ;  /* 0x0000000000007941 */ /* 0x000fea0003800000 */
.L_x_24124:
[----:B------:R-:W-:Y:S01]  /*bcf0*/  STG.E.U8 desc[UR36][R16.64], R8 ;  /* 0x0000000810007986 */ /* 0x000fe2000c101124 */
[----:B------:R-:W-:Y:S05]  /*bd00*/  EXIT ;  /* 0x000000000000794d */ /* 0x000fea0003800000 */
.L_x_24118:
        /* <DEDUP_REMOVED lines=21> */
.L_x_24101:
        /* <DEDUP_REMOVED lines=16> */
.L_x_24129:
[----:B------:R-:W-:Y:S05]  /*bf60*/  EXIT ;  /* 0x000000000000794d */ /* 0x000fea0003800000 */
.L_x_24128:
[----:B------:R-:W0:Y:S02]  /*bf70*/  F2I.U64.TRUNC R2, R2 ;  /* 0x0000000200027311 */ /* 0x000e24000020d800 */
[----:B0-----:R-:W-:Y:S01]  /*bf80*/  STG.E.64 desc[UR36][R16.64], R2 ;  /* 0x0000000210007986 */ /* 0x001fe2000c101b24 */
[----:B------:R-:W-:Y:S05]  /*bf90*/  EXIT ;  /* 0x000000000000794d */ /* 0x000fea0003800000 */
.L_x_24127:
[----:B------:R-:W0:Y:S02]  /*bfa0*/  F2I.FTZ.U32.TRUNC.NTZ R3, R2 ;  /* 0x0000000200037305 */ /* 0x000e24000021f000 */
[----:B0-----:R-:W-:Y:S01]  /*bfb0*/  STG.E desc[UR36][R16.64], R3 ;  /* 0x0000000310007986 */ /* 0x001fe2000c101924 */
[----:B------:R-:W-:Y:S05]  /*bfc0*/  EXIT ;  /* 0x000000000000794d */ /* 0x000fea0003800000 */
.L_x_24130:
        /* <DEDUP_REMOVED lines=11> */
.L_x_36389:


//--------------------- .text._ZN2at6native27unrolled_elementwise_kernelIZZZNS0_17rsqrt_kernel_cudaERNS_18TensorIteratorBaseEENKUlvE0_clEvENKUlvE0_clEvEUlfE_St5arrayIPcLm2EELi4E23TrivialOffsetCalculatorILi1EjESB_NS0_6memory12LoadWithCastILi1EEENSC_13StoreWithCastILi1EEEEEviT_T0_T2_T3_T4_T5_ --------------------------
	.section	.text._ZN2at6native27unrolled_elementwise_kernelIZZZNS0_17rsqrt_kernel_cudaERNS_18TensorIteratorBaseEENKUlvE0_clEvENKUlvE0_clEvEUlfE_St5arrayIPcLm2EELi4E23TrivialOffsetCalculatorILi1EjESB_NS0_6memory12LoadWithCastILi1EEENSC_13StoreWithCastILi1EEEEEviT_T0_T2_T3_T4_T5_,"ax",@progbits
	.align	128
        .global         _ZN2at6native27unrolled_elementwise_kernelIZZZNS0_17rsqrt_kernel_cudaERNS_18TensorIteratorBaseEENKUlvE0_clEvENKUlvE0_clEvEUlfE_St5arrayIPcLm2EELi4E23TrivialOffsetCalculatorILi1EjESB_NS0_6memory12LoadWithCastILi1EEENSC_13StoreWithCastILi1EEEEEviT_T0_T2_T3_T4_T5_
        .type           _ZN2at6native27unrolled_elementwise_kernelIZZZNS0_17rsqrt_kernel_cudaERNS_18TensorIteratorBaseEENKUlvE0_clEvENKUlvE0_clEvEUlfE_St5arrayIPcLm2EELi4E23TrivialOffsetCalculatorILi1EjESB_NS0_6memory12LoadWithCastILi1EEENSC_13StoreWithCastILi1EEEEEviT_T0_T2_T3_T4_T5_,@function
        .size           _ZN2at6native27unrolled_elementwise_kernelIZZZNS0_17rsqrt_kernel_cudaERNS_18TensorIteratorBaseEENKUlvE0_clEvENKUlvE0_clEvEUlfE_St5arrayIPcLm2EELi4E23TrivialOffsetCalculatorILi1EjESB_NS0_6memory12LoadWithCastILi1EEENSC_13StoreWithCastILi1EEEEEviT_T0_T2_T3_T4_T5_,(.L_x_36390 - _ZN2at6native27unrolled_elementwise_kernelIZZZNS0_17rsqrt_kernel_cudaERNS_18TensorIteratorBaseEENKUlvE0_clEvENKUlvE0_clEvEUlfE_St5arrayIPcLm2EELi4E23TrivialOffsetCalculatorILi1EjESB_NS0_6memory12LoadWithCastILi1EEENSC_13StoreWithCastILi1EEEEEviT_T0_T2_T3_T4_T5_)
        .other          _ZN2at6native27unrolled_elementwise_kernelIZZZNS0_17rsqrt_kernel_cudaERNS_18TensorIteratorBaseEENKUlvE0_clEvENKUlvE0_clEvEUlfE_St5arrayIPcLm2EELi4E23TrivialOffsetCalculatorILi1EjESB_NS0_6memory12LoadWithCastILi1EEENSC_13StoreWithCastILi1EEEEEviT_T0_T2_T3_T4_T5_,@"STO_CUDA_ENTRY STV_DEFAULT"
_ZN2at6native27unrolled_elementwise_kernelIZZZNS0_17rsqrt_kernel_cudaERNS_18TensorIteratorBaseEENKUlvE0_clEvENKUlvE0_clEvEUlfE_St5arrayIPcLm2EELi4E23TrivialOffsetCalculatorILi1EjESB_NS0_6memory12LoadWithCastILi1EEENSC_13StoreWithCastILi1EEEEEviT_T0_T2_T3_T4_T5_:
.text._ZN2at6native27unrolled_elementwise_kernelIZZZNS0_17rsqrt_kernel_cudaERNS_18TensorIteratorBaseEENKUlvE0_clEvENKUlvE0_clEvEUlfE_St5arrayIPcLm2EELi4E23TrivialOffsetCalculatorILi1EjESB_NS0_6memory12LoadWithCastILi1EEENSC_13StoreWithCastILi1EEEEEviT_T0_T2_T3_T4_T5_:
        /* <DEDUP_REMOVED lines=33> */
.L_x_24137:
[----:B------:R-:W2:Y:S02]  /*0210*/  LDG.E.U8 R4, desc[UR36][R4.64] ;  /* 0x0000002404047981 */ /* 0x000ea4000c1e1100 */
[----:B--2---:R-:W-:Y:S01]  /*0220*/  I2FP.F32.U32 R23, R4 ;  /* 0x0000000400177245 */ /* 0x004fe20000201000 */
[----:B------:R-:W-:Y:S06]  /*0230*/  BRA `(.L_x_24139) ;  /* 0x0000000c00307947 */ /* 0x000fec0003800000 */
.L_x_24136:
        /* <DEDUP_REMOVED lines=9> */
.L_x_24141:
[----:B------:R-:W2:Y:S02]  /*02d0*/  LDG.E R4, desc[UR36][R4.64] ;  /* 0x0000002404047981 */ /* 0x000ea4000c1e1900 */
[----:B--2---:R-:W-:Y:S01]  /*02e0*/  I2FP.F32.S32 R23, R4 ;  /* 0x0000000400177245 */ /* 0x004fe20000201400 */
[----:B------:R-:W-:Y:S06]  /*02f0*/  BRA `(.L_x_24139) ;  /* 0x0000000c00007947 */ /* 0x000fec0003800000 */
.L_x_24140:
[----:B------:R-:W2:Y:S02]  /*0300*/  LDG.E.U16 R4, desc[UR36][R4.64] ;  /* 0x0000002404047981 */ /* 0x000ea4000c1e1500 */
[----:B--2---:R2:W3:Y:S01]  /*0310*/  I2F.S16 R23, R4 ;  /* 0x0000000400177306 */ /* 0x0044e20000101400 */
[----:B------:R-:W-:Y:S05]  /*0320*/  BRA `(.L_x_24139) ;  /* 0x0000000800f47947 */ /* 0x000fea0003800000 */
.L_x_24135:
        /* <DEDUP_REMOVED lines=8> */
.L_x_24143:
[----:B------:R-:W2:Y:S02]  /*03b0*/  LDG.E.U16 R4, desc[UR36][R4.64] ;  /* 0x0000002404047981 */ /* 0x000ea4000c1e1500 */
[----:B--2---:R-:W-:Y:S01]  /*03c0*/  HADD2.F32 R23, -RZ, R4.H0_H0 ;  /* 0x20000004ff177230 */ /* 0x004fe20000004100 */
[----:B------:R-:W-:Y:S06]  /*03d0*/  BRA `(.L_x_24139) ;  /* 0x0000000800c87947 */ /* 0x000fec0003800000 */
.L_x_24142:
        /* <DEDUP_REMOVED lines=8> */
.L_x_24145:
[----:B------:R-:W2:Y:S02]  /*0460*/  LDG.E.U16 R4, desc[UR36][R4.64] ;  /* 0x0000002404047981 */ /* 0x000ea4000c1e1500 */
[----:B--2---:R-:W-:Y:S01]  /*0470*/  HADD2.F32 R23, -RZ, R4.H0_H0 ;  /* 0x20000004ff177230 */ /* 0x004fe20000004100 */
[----:B------:R-:W-:Y:S06]  /*0480*/  BRA `(.L_x_24139) ;  /* 0x00000008009c7947 */ /* 0x000fec0003800000 */
.L_x_24144:
[----:B------:R-:W2:Y:S01]  /*0490*/  LDG.E.64 R4, desc[UR36][R4.64] ;  /* 0x0000002404047981 */ /* 0x000ea2000c1e1b00 */
[----:B------:R-:W-:Y:S01]  /*04a0*/  UMOV UR4, 0xf0000000 ;  /* 0xf000000000047882 */ /* 0x000fe20000000000 */
[----:B------:R-:W-:Y:S01]  /*04b0*/  UMOV UR5, 0x380fffff ;  /* 0x380fffff00057882 */ /* 0x000fe20000000000 */
[----:B--2---:R-:W0:Y:S01]  /*04c0*/  F2F.F32.F64 R23, R4 ;  /* 0x0000000400177310 */ /* 0x004e220000301000 */
[----:B------:R-:W-:-:S14]  /*04d0*/  DSETP.GEU.AND P0, PT, |R4|, UR4, PT ;  /* 0x0000000404007e2a */ /* 0x000fdc000bf0e200 */
[----:B0-----:R-:W-:Y:S01]  /*04e0*/  @!P0 FMUL R23, R23, 1.175494350822287508e-38 ;  /* 0x0080000017178820 */ /* 0x001fe20000400000 */
[----:B------:R-:W-:Y:S06]  /*04f0*/  BRA `(.L_x_24139) ;  /* 0x0000000800807947 */ /* 0x000fec0003800000 */
.L_x_24134:
        /* <DEDUP_REMOVED lines=12> */
.L_x_24148:
[----:B------:R-:W2:Y:S01]  /*05c0*/  LDG.E.64 R4, desc[UR36][R4.64] ;  /* 0x0000002404047981 */ /* 0x000ea2000c1e1b00 */
[----:B------:R-:W-:Y:S01]  /*05d0*/  UMOV UR4, 0xf0000000 ;  /* 0xf000000000047882 */ /* 0x000fe20000000000 */
[----:B------:R-:W-:Y:S01]  /*05e0*/  UMOV UR5, 0x380fffff ;  /* 0x380fffff00057882 */ /* 0x000fe20000000000 */
[----:B--2---:R-:W0:Y:S01]  /*05f0*/  F2F.F32.F64 R23, R4 ;  /* 0x0000000400177310 */ /* 0x004e220000301000 */
[----:B------:R-:W-:-:S14]  /*0600*/  DSETP.GEU.AND P0, PT, |R4|, UR4, PT ;  /* 0x0000000404007e2a */ /* 0x000fdc000bf0e200 */
[----:B0-----:R-:W-:Y:S01]  /*0610*/  @!P0 FMUL R23, R23, 1.175494350822287508e-38 ;  /* 0x0080000017178820 */ /* 0x001fe20000400000 */
[----:B------:R-:W-:Y:S06]  /*0620*/  BRA `(.L_x_24139) ;  /* 0x0000000800347947 */ /* 0x000fec0003800000 */
.L_x_24147:
        /* <DEDUP_REMOVED lines=26> */
.L_x_24150:
        /* <DEDUP_REMOVED lines=14> */
.L_x_24149:
[----:B------:R-:W2:Y:S02]  /*08b0*/  LDG.E.U16 R4, desc[UR36][R4.64] ;  /* 0x0000002404047981 */ /* 0x000ea4000c1e1500 */
[----:B--2---:R-:W-:Y:S01]  /*08c0*/  IMAD.U32 R23, R4, 0x10000, RZ ;  /* 0x0001000004177824 */ /* 0x004fe200078e00ff */
[----:B------:R-:W-:Y:S06]  /*08d0*/  BRA `(.L_x_24139) ;  /* 0x0000000400887947 */ /* 0x000fec0003800000 */
.L_x_24146:
        /* <DEDUP_REMOVED lines=11> */
.L_x_24153:
        /* <DEDUP_REMOVED lines=20> */
.L_x_24155:
[----:B------:R-:W-:Y:S05]  /*0ad0*/  BSYNC B0 ;  /* 0x0000000000007941 */ /* 0x000fea0003800000 */
.L_x_24154:
[----:B------:R-:W-:Y:S01]  /*0ae0*/  IMAD.SHL.U32 R3, R3, 0x100000, RZ ;  /* 0x0010000003037824 */ /* 0x000fe200078e00ff */
[----:B------:R-:W-:-:S04]  /*0af0*/  LEA R0, R0, 0x3b800000, 0x17 ;  /* 0x3b80000000007811 */ /* 0x000fc800078eb8ff */
[----:B------:R-:W-:Y:S01]  /*0b00*/  LOP3.LUT R23, R0, R3, R23, 0xfe, !PT ;  /* 0x0000000300177212 */ /* 0x000fe200078efe17 */
[----:B------:R-:W-:Y:S06]  /*0b10*/  BRA `(.L_x_24139) ;  /* 0x0000000000f87947 */ /* 0x000fec0003800000 */
.L_x_24152:
        /* <DEDUP_REMOVED lines=20> */
.L_x_24157:
[----:B------:R-:W-:Y:S05]  /*0c60*/  BSYNC B0 ;  /* 0x0000000000007941 */ /* 0x000fea0003800000 */
.L_x_24156:
[----:B------:R-:W-:Y:S01]  /*0c70*/  IMAD.SHL.U32 R3, R3, 0x200000, RZ ;  /* 0x0020000003037824 */ /* 0x000fe200078e00ff */
[----:B------:R-:W-:-:S04]  /*0c80*/  LEA R0, R0, 0x37800000, 0x17 ;  /* 0x3780000000007811 */ /* 0x000fc800078eb8ff */
[----:B------:R-:W-:Y:S01]  /*0c90*/  LOP3.LUT R23, R0, R3, R23, 0xfe, !PT ;  /* 0x0000000300177212 */ /* 0x000fe200078efe17 */
[----:B------:R-:W-:Y:S06]  /*0ca0*/  BRA `(.L_x_24139) ;  /* 0x0000000000947947 */ /* 0x000fec0003800000 */
.L_x_24151:
        /* <DEDUP_REMOVED lines=14> */
.L_x_24138:
        /* <DEDUP_REMOVED lines=16> */
.L_x_24160:
[----:B------:R-:W-:Y:S01]  /*0e90*/  IMAD.MOV.U32 R23, RZ, RZ, RZ ;  /* 0x000000ffff177224 */ /* 0x000fe200078e00ff */
[----:B------:R-:W-:Y:S06]  /*0ea0*/  BRA `(.L_x_24139) ;  /* 0x0000000000147947 */ /* 0x000fec0003800000 */
.L_x_24159:
[----:B------:R-:W2:Y:S02]  /*0eb0*/  LDG.E.64 R4, desc[UR36][R4.64] ;  /* 0x0000002404047981 */ /* 0x000ea4000c1e1b00 */
[----:B--2---:R0:W1:Y:S01]  /*0ec0*/  I2F.U64 R23, R4 ;  /* 0x0000000400177312 */ /* 0x0040620000301000 */
[----:B------:R-:W-:Y:S05]  /*0ed0*/  BRA `(.L_x_24139) ;  /* 0x0000000000087947 */ /* 0x000fea0003800000 */
.L_x_24158:
[----:B------:R-:W2:Y:S02]  /*0ee0*/  LDG.E R4, desc[UR36][R4.64] ;  /* 0x0000002404047981 */ /* 0x000ea4000c1e1900 */
[----:B--2---:R-:W-:-:S07]  /*0ef0*/  I2FP.F32.U32 R23, R4 ;  /* 0x0000000400177245 */ /* 0x004fce0000201000 */
.L_x_24139:
[----:B------:R-:W-:Y:S05]  /*0f00*/  BSYNC B6 ;  /* 0x0000000000067941 */ /* 0x000fea0003800000 */
.L_x_24133:
[----:B------:R-:W2:Y:S02]  /*0f10*/  S2R R16, SR_TID.X ;  /* 0x0000000000107919 */ /* 0x000ea40000002100 */
[----:B--2---:R-:W-:-:S07]  /*0f20*/  VIADD R16, R16, 0x80 ;  /* 0x0000008010107836 */ /* 0x004fce0000000000 */
.L_x_24132:
[----:B------:R-:W-:Y:S05]  /*0f30*/  BSYNC B7 ;  /* 0x0000000000077941 */ /* 0x000fea0003800000 */
.L_x_24131:
        /* <DEDUP_REMOVED lines=25> */
.L_x_24167:
[----:B------:R-:W2:Y:S02]  /*10d0*/  LDG.E.U8 R4, desc[UR36][R4.64] ;  /* 0x0000002404047981 */ /* 0x000ea4000c1e1100 */
[----:B--2---:R-:W-:Y:S01]  /*10e0*/  I2FP.F32.U32 R18, R4 ;  /* 0x0000000400127245 */ /* 0x004fe20000201000 */
[----:B------:R-:W-:Y:S06]  /*10f0*/  BRA `(.L_x_24169) ;  /* 0x0000000c002c7947 */ /* 0x000fec0003800000 */
.L_x_24166:
        /* <DEDUP_REMOVED lines=9> */
.L_x_24171:
[----:B------:R-:W2:Y:S02]  /*1190*/  LDG.E R4, desc[UR36][R4.64] ;  /* 0x0000002404047981 */ /* 0x000ea4000c1e1900 */
[----:B--2---:R-:W-:Y:S01]  /*11a0*/  I2FP.F32.S32 R18, R4 ;  /* 0x0000000400127245 */ /* 0x004fe20000201400 */
[----:B------:R-:W-:Y:S06]  /*11b0*/  BRA `(.L_x_24169) ;  /* 0x0000000800fc7947 */ /* 0x000fec0003800000 */
.L_x_24170:
[----:B------:R-:W2:Y:S02]  /*11c0*/  LDG.E.U16 R4, desc[UR36][R4.64] ;  /* 0x0000002404047981 */ /* 0x000ea4000c1e1500 */
[----:B--2---:R0:W2:Y:S01]  /*11d0*/  I2F.S16 R18, R4 ;  /* 0x0000000400127306 */ /* 0x0040a20000101400 */
[----:B------:R-:W-:Y:S05]  /*11e0*/  BRA `(.L_x_24169) ;  /* 0x0000000800f07947 */ /* 0x000fea0003800000 */
.L_x_24165:
        /* <DEDUP_REMOVED lines=8> */
.L_x_24173:
[----:B------:R-:W2:Y:S02]  /*1270*/  LDG.E.U16 R4, desc[UR36][R4.64] ;  /* 0x0000002404047981 */ /* 0x000ea4000c1e1500 */
[----:B--2---:R-:W-:Y:S01]  /*1280*/  HADD2.F32 R18, -RZ, R4.H0_H0 ;  /* 0x20000004ff127230 */ /* 0x004fe20000004100 */
[----:B------:R-:W-:Y:S06]  /*1290*/  BRA `(.L_x_24169) ;  /* 0x0000000800c47947 */ /* 0x000fec0003800000 */
.L_x_24172:
        /* <DEDUP_REMOVED lines=8> */
.L_x_24175:
[----:B------:R-:W2:Y:S02]  /*1320*/  LDG.E.U16 R4, desc[UR36][R4.64] ;  /* 0x0000002404047981 */ /* 0x000ea4000c1e1500 */
[----:B--2---:R-:W-:Y:S01]  /*1330*/  HADD2.F32 R18, -RZ, R4.H0_H0 ;  /* 0x20000004ff127230 */ /* 0x004fe20000004100 */
[----:B------:R-:W-:Y:S06]  /*1340*/  BRA `(.L_x_24169) ;  /* 0x0000000800987947 */ /* 0x000fec0003800000 */
.L_x_24174:
[----:B------:R-:W2:Y:S01]  /*1350*/  LDG.E.64 R4, desc[UR36][R4.64] ;  /* 0x0000002404047981 */ /* 0x000ea2000c1e1b00 */
[----:B------:R-:W-:Y:S01]  /*1360*/  UMOV UR4, 0xf0000000 ;  /* 0xf000000000047882 */ /* 0x000fe20000000000 */
[----:B------:R-:W-:Y:S01]  /*1370*/  UMOV UR5, 0x380fffff ;  /* 0x380fffff00057882 */ /* 0x000fe20000000000 */
[----:B--2---:R-:W0:Y:S01]  /*1380*/  F2F.F32.F64 R18, R4 ;  /* 0x0000000400127310 */ /* 0x004e220000301000 */
[----:B------:R-:W-:-:S14]  /*1390*/  DSETP.GEU.AND P0, PT, |R4|, UR4, PT ;  /* 0x0000000404007e2a */ /* 0x000fdc000bf0e200 */
[----:B0-----:R-:W-:Y:S01]  /*13a0*/  @!P0 FMUL R18, R18, 1.175494350822287508e-38 ;  /* 0x0080000012128820 */ /* 0x001fe20000400000 */
[----:B------:R-:W-:Y:S06]  /*13b0*/  BRA `(.L_x_24169) ;  /* 0x00000008007c7947 */ /* 0x000fec0003800000 */
.L_x_24164:
        /* <DEDUP_REMOVED lines=12> */
.L_x_24178:
[----:B------:R-:W2:Y:S01]  /*1480*/  LDG.E.64 R4, desc[UR36][R4.64] ;  /* 0x0000002404047981 */ /* 0x000ea2000c1e1b00 */
[----:B------:R-:W-:Y:S01]  /*1490*/  UMOV UR4, 0xf0000000 ;  /* 0xf000000000047882 */ /* 0x000fe20000000000 */
[----:B------:R-:W-:Y:S01]  /*14a0*/  UMOV UR5, 0x380fffff ;  /* 0x380fffff00057882 */ /* 0x000fe20000000000 */
[----:B--2---:R-:W0:Y:S01]  /*14b0*/  F2F.F32.F64 R18, R4 ;  /* 0x0000000400127310 */ /* 0x004e220000301000 */
[----:B------:R-:W-:-:S14]  /*14c0*/  DSETP.GEU.AND P0, PT, |R4|, UR4, PT ;  /* 0x0000000404007e2a */ /* 0x000fdc000bf0e200 */
[----:B0-----:R-:W-:Y:S01]  /*14d0*/  @!P0 FMUL R18, R18, 1.175494350822287508e-38 ;  /* 0x0080000012128820 */ /* 0x001fe20000400000 */
[----:B------:R-:W-:Y:S06]  /*14e0*/  BRA `(.L_x_24169) ;  /* 0x0000000800307947 */ /* 0x000fec0003800000 */
.L_x_24177:
        /* <DEDUP_REMOVED lines=26> */
.L_x_24180:
        /* <DEDUP_REMOVED lines=13> */
.L_x_24179:
[----:B------:R-:W2:Y:S02]  /*1760*/  LDG.E.U16 R4, desc[UR36][R4.64] ;  /* 0x0000002404047981 */ /* 0x000ea4000c1e1500 */
[----:B--2---:R-:W-:Y:S01]  /*1770*/  IMAD.U32 R18, R4, 0x10000, RZ ;  /* 0x0001000004127824 */ /* 0x004fe200078e00ff */
[----:B------:R-:W-:Y:S06]  /*1780*/  BRA `(.L_x_24169) ;  /* 0x0000000400887947 */ /* 0x000fec0003800000 */
.L_x_24176:
        /* <DEDUP_REMOVED lines=11> */
.L_x_24183:
        /* <DEDUP_REMOVED lines=20> */
.L_x_24185:
[----:B------:R-:W-:Y:S05]  /*1980*/  BSYNC B0 ;  /* 0x0000000000007941 */ /* 0x000fea0003800000 */
.L_x_24184:
[----:B------:R-:W-:Y:S01]  /*1990*/  IMAD.SHL.U32 R3, R3, 0x100000, RZ ;  /* 0x0010000003037824 */ /* 0x000fe200078e00ff */
[----:B------:R-:W-:-:S04]  /*19a0*/  LEA R5, R0, 0x3b800000, 0x17 ;  /* 0x3b80000000057811 */ /* 0x000fc800078eb8ff */
[----:B------:R-:W-:Y:S01]  /*19b0*/  LOP3.LUT R18, R5, R3, R18, 0xfe, !PT ;  /* 0x0000000305127212 */ /* 0x000fe200078efe12 */
[----:B------:R-:W-:Y:S06]  /*19c0*/  BRA `(.L_x_24169) ;  /* 0x0000000000f87947 */ /* 0x000fec0003800000 */
.L_x_24182:
        /* <DEDUP_REMOVED lines=20> */
.L_x_24187:
[----:B------:R-:W-:Y:S05]  /*1b10*/  BSYNC B0 ;  /* 0x0000000000007941 */ /* 0x000fea0003800000 */
.L_x_24186:
[----:B------:R-:W-:Y:S01]  /*1b20*/  IMAD.SHL.U32 R3, R3, 0x200000, RZ ;  /* 0x0020000003037824 */ /* 0x000fe200078e00ff */
[----:B------:R-:W-:-:S04]  /*1b30*/  LEA R5, R0, 0x37800000, 0x17 ;  /* 0x3780000000057811 */ /* 0x000fc800078eb8ff */
[----:B------:R-:W-:Y:S01]  /*1b40*/  LOP3.LUT R18, R5, R3, R18, 0xfe, !PT ;  /* 0x0000000305127212 */ /* 0x000fe200078efe12 */
[----:B------:R-:W-:Y:S06]  /*1b50*/  BRA `(.L_x_24169) ;  /* 0x0000000000947947 */ /* 0x000fec0003800000 */
.L_x_24181:
        /* <DEDUP_REMOVED lines=14> */
.L_x_24168:
        /* <DEDUP_REMOVED lines=16> */
.L_x_24190:
[----:B------:R-:W-:Y:S01]  /*1d40*/  IMAD.MOV.U32 R18, RZ, RZ, RZ ;  /* 0x000000ffff127224 */ /* 0x000fe200078e00ff */
[----:B------:R-:W-:Y:S06]  /*1d50*/  BRA `(.L_x_24169) ;  /* 0x0000000000147947 */ /* 0x000fec0003800000 */
.L_x_24189:
[----:B------:R-:W2:Y:S02]  /*1d60*/  LDG.E.64 R18, desc[UR36][R4.64] ;  /* 0x0000002404127981 */ /* 0x000ea4000c1e1b00 */
[----:B--2---:R0:W2:Y:S01]  /*1d70*/  I2F.U64 R18, R18 ;  /* 0x0000001200127312 */ /* 0x0040a20000301000 */
[----:B------:R-:W-:Y:S05]  /*1d80*/  BRA `(.L_x_24169) ;  /* 0x0000000000087947 */ /* 0x000fea0003800000 */
.L_x_24188:
[----:B------:R-:W2:Y:S02]  /*1d90*/  LDG.E R4, desc[UR36][R4.64] ;  /* 0x0000002404047981 */ /* 0x000ea4000c1e1900 */
[----:B--2---:R-:W-:-:S07]  /*1da0*/  I2FP.F32.U32 R18, R4 ;  /* 0x0000000400127245 */ /* 0x004fce0000201000 */
.L_x_24169:
[----:B------:R-:W-:Y:S05]  /*1db0*/  BSYNC B6 ;  /* 0x0000000000067941 */ /* 0x000fea0003800000 */
.L_x_24163:
[----:B------:R-:W-:-:S07]  /*1dc0*/  VIADD R16, R16, 0x80 ;  /* 0x0000008010107836 */ /* 0x000fce0000000000 */
.L_x_24162:
[----:B------:R-:W-:Y:S05]  /*1dd0*/  BSYNC B7 ;  /* 0x0000000000077941 */ /* 0x000fea0003800000 */
.L_x_24161:
        /* <DEDUP_REMOVED lines=27> */
.L_x_24197:
[----:B------:R-:W2:Y:S02]  /*1f90*/  LDG.E.U8 R4, desc[UR36][R4.64] ;  /* 0x0000002404047981 */ /* 0x000ea4000c1e1100 */
[----:B--2---:R-:W-:Y:S01]  /*1fa0*/  I2FP.F32.U32 R22, R4 ;  /* 0x0000000400167245 */ /* 0x004fe20000201000 */
[----:B------:R-:W-:Y:S06]  /*1fb0*/  BRA `(.L_x_24199) ;  /* 0x0000000c002c7947 */ /* 0x000fec0003800000 */
.L_x_24196:
        /* <DEDUP_REMOVED lines=9> */
.L_x_24201:
[----:B------:R-:W2:Y:S02]  /*2050*/  LDG.E R4, desc[UR36][R4.64] ;  /* 0x0000002404047981 */ /* 0x000ea4000c1e1900 */
[----:B--2---:R-:W-:Y:S01]  /*2060*/  I2FP.F32.S32 R22, R4 ;  /* 0x0000000400167245 */ /* 0x004fe20000201400 */
[----:B------:R-:W-:Y:S06]  /*2070*/  BRA `(.L_x_24199) ;  /* 0x0000000800fc7947 */ /* 0x000fec0003800000 */
.L_x_24200:
[----:B------:R-:W2:Y:S02]  /*2080*/  LDG.E.U16 R4, desc[UR36][R4.64] ;  /* 0x0000002404047981 */ /* 0x000ea4000c1e1500 */
[----:B--2---:R4:W0:Y:S01]  /*2090*/  I2F.S16 R22, R4 ;  /* 0x0000000400167306 */ /* 0x0048220000101400 */
[----:B------:R-:W-:Y:S05]  /*20a0*/  BRA `(.L_x_24199) ;  /* 0x0000000800f07947 */ /* 0x000fea0003800000 */
.L_x_24195:
        /* <DEDUP_REMOVED lines=8> */
.L_x_24203:
[----:B------:R-:W2:Y:S02]  /*2130*/  LDG.E.U16 R4, desc[UR36][R4.64] ;  /* 0x0000002404047981 */ /* 0x000ea4000c1e1500 */
[----:B--2---:R-:W-:Y:S01]  /*2140*/  HADD2.F32 R22, -RZ, R4.H0_H0 ;  /* 0x20000004ff167230 */ /* 0x004fe20000004100 */
[----:B------:R-:W-:Y:S06]  /*2150*/  BRA `(.L_x_24199) ;  /* 0x0000000800c47947 */ /* 0x000fec0003800000 */
.L_x_24202:
        /* <DEDUP_REMOVED lines=8> */
.L_x_24205:
[----:B------:R-:W2:Y:S02]  /*21e0*/  LDG.E.U16 R4, desc[UR36][R4.64] ;  /* 0x0000002404047981 */ /* 0x000ea4000c1e1500 */
[----:B--2---:R-:W-:Y:S01]  /*21f0*/  HADD2.F32 R22, -RZ, R4.H0_H0 ;  /* 0x20000004ff167230 */ /* 0x004fe20000004100 */
[----:B------:R-:W-:Y:S06]  /*2200*/  BRA `(.L_x_24199) ;  /* 0x0000000800987947 */ /* 0x000fec0003800000 */
.L_x_24204:
[----:B------:R-:W2:Y:S01]  /*2210*/  LDG.E.64 R4, desc[UR36][R4.64] ;  /* 0x0000002404047981 */ /* 0x000ea2000c1e1b00 */
[----:B------:R-:W-:Y:S01]  /*2220*/  UMOV UR4, 0xf0000000 ;  /* 0xf000000000047882 */ /* 0x000fe20000000000 */
[----:B------:R-:W-:Y:S01]  /*2230*/  UMOV UR5, 0x380fffff ;  /* 0x380fffff00057882 */ /* 0x000fe20000000000 */
[----:B--2---:R-:W0:Y:S01]  /*2240*/  F2F.F32.F64 R22, R4 ;  /* 0x0000000400167310 */ /* 0x004e220000301000 */
[----:B------:R-:W-:-:S14]  /*2250*/  DSETP.GEU.AND P0, PT, |R4|, UR4, PT ;  /* 0x0000000404007e2a */ /* 0x000fdc000bf0e200 */
[----:B0-----:R-:W-:Y:S01]  /*2260*/  @!P0 FMUL R22, R22, 1.175494350822287508e-38 ;  /* 0x0080000016168820 */ /* 0x001fe20000400000 */
[----:B------:R-:W-:Y:S06]  /*2270*/  BRA `(.L_x_24199) ;  /* 0x00000008007c7947 */ /* 0x000fec0003800000 */
.L_x_24194:
        /* <DEDUP_REMOVED lines=12> */
.L_x_24208:
[----:B------:R-:W2:Y:S01]  /*2340*/  LDG.E.64 R4, desc[UR36][R4.64] ;  /* 0x0000002404047981 */ /* 0x000ea2000c1e1b00 */
[----:B------:R-:W-:Y:S01]  /*2350*/  UMOV UR4, 0xf0000000 ;  /* 0xf000000000047882 */ /* 0x000fe20000000000 */
[----:B------:R-:W-:Y:S01]  /*2360*/  UMOV UR5, 0x380fffff ;  /* 0x380fffff00057882 */ /* 0x000fe20000000000 */
[----:B--2---:R-:W0:Y:S01]  /*2370*/  F2F.F32.F64 R22, R4 ;  /* 0x0000000400167310 */ /* 0x004e220000301000 */
[----:B------:R-:W-:-:S14]  /*2380*/  DSETP.GEU.AND P0, PT, |R4|, UR4, PT ;  /* 0x0000000404007e2a */ /* 0x000fdc000bf0e200 */
[----:B0-----:R-:W-:Y:S01]  /*2390*/  @!P0 FMUL R22, R22, 1.175494350822287508e-38 ;  /* 0x0080000016168820 */ /* 0x001fe20000400000 */
[----:B------:R-:W-:Y:S06]  /*23a0*/  BRA `(.L_x_24199) ;  /* 0x0000000800307947 */ /* 0x000fec0003800000 */
.L_x_24207:
        /* <DEDUP_REMOVED lines=26> */
.L_x_24210:
        /* <DEDUP_REMOVED lines=13> */
.L_x_24209:
[----:B------:R-:W2:Y:S02]  /*2620*/  LDG.E.U16 R4, desc[UR36][R4.64] ;  /* 0x0000002404047981 */ /* 0x000ea4000c1e1500 */
[----:B--2---:R-:W-:Y:S01]  /*2630*/  IMAD.U32 R22, R4, 0x10000, RZ ;  /* 0x0001000004167824 */ /* 0x004fe200078e00ff */
[----:B------:R-:W-:Y:S06]  /*2640*/  BRA `(.L_x_24199) ;  /* 0x0000000400887947 */ /* 0x000fec0003800000 */
.L_x_24206:
        /* <DEDUP_REMOVED lines=11> */
.L_x_24213:
        /* <DEDUP_REMOVED lines=20> */
.L_x_24215:
[----:B------:R-:W-:Y:S05]  /*2840*/  BSYNC B0 ;  /* 0x0000000000007941 */ /* 0x000fea0003800000 */
.L_x_24214:
[----:B------:R-:W-:Y:S01]  /*2850*/  IMAD.SHL.U32 R3, R3, 0x100000, RZ ;  /* 0x0010000003037824 */ /* 0x000fe200078e00ff */
[----:B------:R-:W-:-:S04]  /*2860*/  LEA R5, R0, 0x3b800000, 0x17 ;  /* 0x3b80000000057811 */ /* 0x000fc800078eb8ff */
[----:B------:R-:W-:Y:S01]  /*2870*/  LOP3.LUT R22, R5, R3, R22, 0xfe, !PT ;  /* 0x0000000305167212 */ /* 0x000fe200078efe16 */
[----:B------:R-:W-:Y:S06]  /*2880*/  BRA `(.L_x_24199) ;  /* 0x0000000000f87947 */ /* 0x000fec0003800000 */
.L_x_24212:
        /* <DEDUP_REMOVED lines=20> */
.L_x_24217:
[----:B------:R-:W-:Y:S05]  /*29d0*/  BSYNC B0 ;  /* 0x0000000000007941 */ /* 0x000fea0003800000 */
.L_x_24216:
[----:B------:R-:W-:Y:S01]  /*29e0*/  IMAD.SHL.U32 R3, R3, 0x200000, RZ ;  /* 0x0020000003037824 */ /* 0x000fe200078e00ff */
[----:B------:R-:W-:-:S04]  /*29f0*/  LEA R5, R0, 0x37800000, 0x17 ;  /* 0x3780000000057811 */ /* 0x000fc800078eb8ff */
[----:B------:R-:W-:Y:S01]  /*2a00*/  LOP3.LUT R22, R5, R3, R22, 0xfe, !PT ;  /* 0x0000000305167212 */ /* 0x000fe200078efe16 */
[----:B------:R-:W-:Y:S06]  /*2a10*/  BRA `(.L_x_24199) ;  /* 0x0000000000947947 */ /* 0x000fec0003800000 */
.L_x_24211:
        /* <DEDUP_REMOVED lines=14> */
.L_x_24198:
        /* <DEDUP_REMOVED lines=16> */
.L_x_24220:
[----:B------:R-:W-:Y:S01]  /*2c00*/  IMAD.MOV.U32 R22, RZ, RZ, RZ ;  /* 0x000000ffff167224 */ /* 0x000fe200078e00ff */
[----:B------:R-:W-:Y:S06]  /*2c10*/  BRA `(.L_x_24199) ;  /* 0x0000000000147947 */ /* 0x000fec0003800000 */
.L_x_24219:
[----:B------:R-:W2:Y:S02]  /*2c20*/  LDG.E.64 R4, desc[UR36][R4.64] ;  /* 0x0000002404047981 */ /* 0x000ea4000c1e1b00 */
[----:B--2---:R0:W2:Y:S01]  /*2c30*/  I2F.U64 R22, R4 ;  /* 0x0000000400167312 */ /* 0x0040a20000301000 */
[----:B------:R-:W-:Y:S05]  /*2c40*/  BRA `(.L_x_24199) ;  /* 0x0000000000087947 */ /* 0x000fea0003800000 */
.L_x_24218:
[----:B------:R-:W2:Y:S02]  /*2c50*/  LDG.E R4, desc[UR36][R4.64] ;  /* 0x0000002404047981 */ /* 0x000ea4000c1e1900 */
[----:B--2---:R-:W-:-:S07]  /*2c60*/  I2FP.F32.U32 R22, R4 ;  /* 0x0000000400167245 */ /* 0x004fce0000201000 */
.L_x_24199:
[----:B------:R-:W-:Y:S05]  /*2c70*/  BSYNC B6 ;  /* 0x0000000000067941 */ /* 0x000fea0003800000 */
.L_x_24193:
[----:B------:R-:W-:-:S07]  /*2c80*/  VIADD R16, R16, 0x80 ;  /* 0x0000008010107836 */ /* 0x000fce0000000000 */
.L_x_24192:
[----:B------:R-:W-:Y:S05]  /*2c90*/  BSYNC B7 ;  /* 0x0000000000077941 */ /* 0x000fea0003800000 */
.L_x_24191:
        /* <DEDUP_REMOVED lines=23> */
.L_x_24226:
[----:B------:R-:W2:Y:S02]  /*2e10*/  LDG.E.U8 R4, desc[UR36][R4.64] ;  /* 0x0000002404047981 */ /* 0x000ea4000c1e1100 */
[----:B--2---:R-:W-:Y:S01]  /*2e20*/  I2FP.F32.U32 R19, R4 ;  /* 0x0000000400137245 */ /* 0x004fe20000201000 */
[----:B------:R-:W-:Y:S06]  /*2e30*/  BRA `(.L_x_24222) ;  /* 0x0000000c00207947 */ /* 0x000fec0003800000 */
.L_x_24225:
        /* <DEDUP_REMOVED lines=9> */
.L_x_24229:
[----:B------:R-:W2:Y:S02]  /*2ed0*/  LDG.E R4, desc[UR36][R4.64] ;  /* 0x0000002404047981 */ /* 0x000ea4000c1e1900 */
[----:B--2---:R-:W-:Y:S01]  /*2ee0*/  I2FP.F32.S32 R19, R4 ;  /* 0x0000000400137245 */ /* 0x004fe20000201400 */
[----:B------:R-:W-:Y:S06]  /*2ef0*/  BRA `(.L_x_24222) ;  /* 0x0000000800f07947 */ /* 0x000fec0003800000 */
.L_x_24228:
[----:B------:R-:W2:Y:S02]  /*2f00*/  LDG.E.U16 R4, desc[UR36][R4.64] ;  /* 0x0000002404047981 */ /* 0x000ea4000c1e1500 */
[----:B--2---:R0:W2:Y:S01]  /*2f10*/  I2F.S16 R19, R4 ;  /* 0x0000000400137306 */ /* 0x0040a20000101400 */
[----:B------:R-:W-:Y:S05]  /*2f20*/  BRA `(.L_x_24222) ;  /* 0x0000000800e47947 */ /* 0x000fea0003800000 */
.L_x_24224:
        /* <DEDUP_REMOVED lines=8> */
.L_x_24231:
[----:B------:R-:W2:Y:S02]  /*2fb0*/  LDG.E.U16 R4, desc[UR36][R4.64] ;  /* 0x0000002404047981 */ /* 0x000ea4000c1e1500 */
[----:B--2---:R-:W-:Y:S01]  /*2fc0*/  HADD2.F32 R19, -RZ, R4.H0_H0 ;  /* 0x20000004ff137230 */ /* 0x004fe20000004100 */
[----:B------:R-:W-:Y:S06]  /*2fd0*/  BRA `(.L_x_24222) ;  /* 0x0000000800b87947 */ /* 0x000fec0003800000 */
.L_x_24230:
        /* <DEDUP_REMOVED lines=8> */
.L_x_24233:
[----:B------:R-:W2:Y:S02]  /*3060*/  LDG.E.U16 R4, desc[UR36][R4.64] ;  /* 0x0000002404047981 */ /* 0x000ea4000c1e1500 */
[----:B--2---:R-:W-:Y:S01]  /*3070*/  HADD2.F32 R19, -RZ, R4.H0_H0 ;  /* 0x20000004ff137230 */ /* 0x004fe20000004100 */
[----:B------:R-:W-:Y:S06]  /*3080*/  BRA `(.L_x_24222) ;  /* 0x00000008008c7947 */ /* 0x000fec0003800000 */
.L_x_24232:
[----:B------:R-:W2:Y:S01]  /*3090*/  LDG.E.64 R4, desc[UR36][R4.64] ;  /* 0x0000002404047981 */ /* 0x000ea2000c1e1b00 */
[----:B------:R-:W-:Y:S01]  /*30a0*/  UMOV UR4, 0xf0000000 ;  /* 0xf000000000047882 */ /* 0x000fe20000000000 */
[----:B------:R-:W-:Y:S01]  /*30b0*/  UMOV UR5, 0x380fffff ;  /* 0x380fffff00057882 */ /* 0x000fe20000000000 */
[----:B--2---:R-:W0:Y:S01]  /*30c0*/  F2F.F32.F64 R19, R4 ;  /* 0x0000000400137310 */ /* 0x004e220000301000 */
[----:B------:R-:W-:-:S14]  /*30d0*/  DSETP.GEU.AND P0, PT, |R4|, UR4, PT ;  /* 0x0000000404007e2a */ /* 0x000fdc000bf0e200 */
[----:B0-----:R-:W-:Y:S01]  /*30e0*/  @!P0 FMUL R19, R19, 1.175494350822287508e-38 ;  /* 0x0080000013138820 */ /* 0x001fe20000400000 */
[----:B------:R-:W-:Y:S06]  /*30f0*/  BRA `(.L_x_24222) ;  /* 0x0000000800707947 */ /* 0x000fec0003800000 */
.L_x_24223:
        /* <DEDUP_REMOVED lines=12> */
.L_x_24236:
[----:B------:R-:W2:Y:S01]  /*31c0*/  LDG.E.64 R4, desc[UR36][R4.64] ;  /* 0x0000002404047981 */ /* 0x000ea2000c1e1b00 */
[----:B------:R-:W-:Y:S01]  /*31d0*/  UMOV UR4, 0xf0000000 ;  /* 0xf000000000047882 */ /* 0x000fe20000000000 */
[----:B------:R-:W-:Y:S01]  /*31e0*/  UMOV UR5, 0x380fffff ;  /* 0x380fffff00057882 */ /* 0x000fe20000000000 */
[----:B--2---:R-:W0:Y:S01]  /*31f0*/  F2F.F32.F64 R19, R4 ;  /* 0x0000000400137310 */ /* 0x004e220000301000 */
[----:B------:R-:W-:-:S14]  /*3200*/  DSETP.GEU.AND P0, PT, |R4|, UR4, PT ;  /* 0x0000000404007e2a */ /* 0x000fdc000bf0e200 */
[----:B0-----:R-:W-:Y:S01]  /*3210*/  @!P0 FMUL R19, R19, 1.175494350822287508e-38 ;  /* 0x0080000013138820 */ /* 0x001fe20000400000 */
[----:B------:R-:W-:Y:S06]  /*3220*/  BRA `(.L_x_24222) ;  /* 0x0000000800247947 */ /* 0x000fec0003800000 */
.L_x_24235:
        /* <DEDUP_REMOVED lines=26> */
.L_x_24238:
        /* <DEDUP_REMOVED lines=13> */
.L_x_24237:
[----:B------:R-:W2:Y:S02]  /*34a0*/  LDG.E.U16 R4, desc[UR36][R4.64] ;  /* 0x0000002404047981 */ /* 0x000ea4000c1e1500 */
[----:B--2---:R-:W-:Y:S01]  /*34b0*/  IMAD.U32 R19, R4, 0x10000, RZ ;  /* 0x0001000004137824 */ /* 0x004fe200078e00ff */
[----:B------:R-:W-:Y:S06]  /*34c0*/  BRA `(.L_x_24222) ;  /* 0x00000004007c7947 */ /* 0x000fec0003800000 */
.L_x_24234:
        /* <DEDUP_REMOVED lines=11> */
.L_x_24241:
        /* <DEDUP_REMOVED lines=19> */
.L_x_24243:
[----:B------:R-:W-:Y:S05]  /*36b0*/  BSYNC B0 ;  /* 0x0000000000007941 */ /* 0x000fea0003800000 */
.L_x_24242:
[----:B------:R-:W-:Y:S01]  /*36c0*/  IMAD.SHL.U32 R3, R3, 0x100000, RZ ;  /* 0x0010000003037824 */ /* 0x000fe200078e00ff */
[----:B------:R-:W-:-:S04]  /*36d0*/  LEA R0, R0, 0x3b800000, 0x17 ;  /* 0x3b80000000007811 */ /* 0x000fc800078eb8ff */
[----:B------:R-:W-:Y:S01]  /*36e0*/  LOP3.LUT R19, R0, R3, R19, 0xfe, !PT ;  /* 0x0000000300137212 */ /* 0x000fe200078efe13 */
[----:B------:R-:W-:Y:S06]  /*36f0*/  BRA `(.L_x_24222) ;  /* 0x0000000000f07947 */ /* 0x000fec0003800000 */
.L_x_24240:
        /* <DEDUP_REMOVED lines=19> */
.L_x_24245:
[----:B------:R-:W-:Y:S05]  /*3830*/  BSYNC B0 ;  /* 0x0000000000007941 */ /* 0x000fea0003800000 */
.L_x_24244:
[----:B------:R-:W-:Y:S01]  /*3840*/  IMAD.SHL.U32 R3, R3, 0x200000, RZ ;  /* 0x0020000003037824 */ /* 0x000fe200078e00ff */
[----:B------:R-:W-:-:S04]  /*3850*/  LEA R0, R0, 0x37800000, 0x17 ;  /* 0x3780000000007811 */ /* 0x000fc800078eb8ff */
[----:B------:R-:W-:Y:S01]  /*3860*/  LOP3.LUT R19, R0, R3, R19, 0xfe, !PT ;  /* 0x0000000300137212 */ /* 0x000fe200078efe13 */
[----:B------:R-:W-:Y:S06]  /*3870*/  BRA `(.L_x_24222) ;  /* 0x0000000000907947 */ /* 0x000fec0003800000 */
.L_x_24239:
        /* <DEDUP_REMOVED lines=14> */
.L_x_24227:
        /* <DEDUP_REMOVED lines=16> */
.L_x_24248:
[----:B------:R-:W-:Y:S05]  /*3a60*/  BRA `(.L_x_24222) ;  /* 0x0000000000147947 */ /* 0x000fea0003800000 */
.L_x_24247:
[----:B------:R-:W2:Y:S02]  /*3a70*/  LDG.E.64 R4, desc[UR36][R4.64] ;  /* 0x0000002404047981 */ /* 0x000ea4000c1e1b00 */
[----:B--2---:R0:W2:Y:S01]  /*3a80*/  I2F.U64 R19, R4 ;  /* 0x0000000400137312 */ /* 0x0040a20000301000 */
[----:B------:R-:W-:Y:S05]  /*3a90*/  BRA `(.L_x_24222) ;  /* 0x0000000000087947 */ /* 0x000fea0003800000 */
.L_x_24246:
[----:B------:R-:W2:Y:S02]  /*3aa0*/  LDG.E R4, desc[UR36][R4.64] ;  /* 0x0000002404047981 */ /* 0x000ea4000c1e1900 */
[----:B--2---:R-:W-:-:S07]  /*3ab0*/  I2FP.F32.U32 R19, R4 ;  /* 0x0000000400137245 */ /* 0x004fce0000201000 */
.L_x_24222:
[----:B------:R-:W-:Y:S05]  /*3ac0*/  BSYNC B6 ;  /* 0x0000000000067941 */ /* 0x000fea0003800000 */
.L_x_24221:
        /* <DEDUP_REMOVED lines=9> */
[----:B-12345:R0:W1:Y:S08]  /*3b60*/  @!P0 MUFU.RSQ R4, R23 ;  /* 0x0000001700048308 */ /* 0x03e0700000001400 */
[----:B------:R-:W2:Y:S01]  /*3b70*/  @!P2 MUFU.RSQ R22, R22 ;  /* 0x000000160016a308 */ /* 0x000ea20000001400 */
[----:B------:R-:W-:-:S07]  /*3b80*/  ISETP.GE.AND P2, PT, R26, R17, PT ;  /* 0x000000111a00720c */ /* 0x000fce0003f46270 */
[----:B------:R0:W3:Y:S08]  /*3b90*/  @!P1 MUFU.RSQ R24, R19 ;  /* 0x0000001300189308 */ /* 0x0000f00000001400 */
[----:B------:R-:W4:Y:S01]  /*3ba0*/  @!P2 MUFU.RSQ R18, R18 ;  /* 0x000000120012a308 */ /* 0x000f220000001400 */
        /* <DEDUP_REMOVED lines=23> */
.L_x_24254:
[----:B------:R-:W0:Y:S01]  /*3d20*/  F2I.S64.TRUNC R4, R4 ;  /* 0x0000000400047311 */ /* 0x000e22000020d900 */
[----:B------:R-:W-:Y:S02]  /*3d30*/  IMAD.MOV.U32 R25, RZ, RZ, R26 ;  /* 0x000000ffff197224 */ /* 0x000fe400078e001a */
[----:B0-----:R-:W-:-:S05]  /*3d40*/  IMAD.MOV.U32 R3, RZ, RZ, R4 ;  /* 0x000000ffff037224 */ /* 0x001fca00078e0004 */
[----:B------:R0:W-:Y:S01]  /*3d50*/  STG.E.U8 desc[UR36][R8.64], R3 ;  /* 0x0000000308007986 */ /* 0x0001e2000c101124 */
[----:B------:R-:W-:Y:S05]  /*3d60*/  BRA `(.L_x_24250) ;  /* 0x0000000c00907947 */ /* 0x000fea0003800000 */
.L_x_24253:
        /* <DEDUP_REMOVED lines=10> */
.L_x_24257:
[----:B------:R-:W0:Y:S01]  /*3e10*/  F2I.FTZ.TRUNC.NTZ R3, R4 ;  /* 0x0000000400037305 */ /* 0x000e22000021f100 */
[----:B------:R-:W-:Y:S01]  /*3e20*/  IMAD.MOV.U32 R25, RZ, RZ, R26 ;  /* 0x000000ffff197224 */ /* 0x000fe200078e001a */
[----:B0-----:R0:W-:Y:S01]  /*3e30*/  STG.E desc[UR36][R8.64], R3 ;  /* 0x0000000308007986 */ /* 0x0011e2000c101924 */
[----:B------:R-:W-:Y:S05]  /*3e40*/  BRA `(.L_x_24250) ;  /* 0x0000000c00587947 */ /* 0x000fea0003800000 */
.L_x_24256:
[----:B------:R-:W0:Y:S01]  /*3e50*/  F2I.FTZ.TRUNC.NTZ R3, R4 ;  /* 0x0000000400037305 */ /* 0x000e22000021f100 */
[----:B------:R-:W-:Y:S01]  /*3e60*/  IMAD.MOV.U32 R25, RZ, RZ, R26 ;  /* 0x000000ffff197224 */ /* 0x000fe200078e001a */
[----:B0-----:R0:W-:Y:S01]  /*3e70*/  STG.E.U16 desc[UR36][R8.64], R3 ;  /* 0x0000000308007986 */ /* 0x0011e2000c101524 */
[----:B------:R-:W-:Y:S05]  /*3e80*/  BRA `(.L_x_24250) ;  /* 0x0000000c00487947 */ /* 0x000fea0003800000 */
.L_x_24252:
        /* <DEDUP_REMOVED lines=9> */
.L_x_24259:
[----:B------:R-:W-:Y:S01]  /*3f20*/  F2FP.F16.F32.PACK_AB R4, RZ, R4 ;  /* 0x00000004ff04723e */ /* 0x000fe200000000ff */
[----:B------:R-:W-:-:S04]  /*3f30*/  IMAD.MOV.U32 R25, RZ, RZ, R26 ;  /* 0x000000ffff197224 */ /* 0x000fc800078e001a */
[----:B------:R0:W-:Y:S01]  /*3f40*/  STG.E.U16 desc[UR36][R8.64], R4 ;  /* 0x0000000408007986 */ /* 0x0001e2000c101524 */
[----:B------:R-:W-:Y:S05]  /*3f50*/  BRA `(.L_x_24250) ;  /* 0x0000000c00147947 */ /* 0x000fea0003800000 */
.L_x_24258:
        /* <DEDUP_REMOVED lines=10> */
.L_x_24261:
[----:B------:R-:W-:Y:S01]  /*4000*/  F2FP.F16.F32.PACK_AB R3, RZ, R4 ;  /* 0x00000004ff03723e */ /* 0x000fe200000000ff */
[----:B------:R-:W-:-:S03]  /*4010*/  IMAD.MOV.U32 R25, RZ, RZ, R26 ;  /* 0x000000ffff197224 */ /* 0x000fc600078e001a */
[----:B------:R-:W-:-:S05]  /*4020*/  PRMT R3, R3, 0x5410, RZ ;  /* 0x0000541003037816 */ /* 0x000fca00000000ff */
[----:B------:R0:W-:Y:S01]  /*4030*/  STG.E desc[UR36][R8.64], R3 ;  /* 0x0000000308007986 */ /* 0x0001e2000c101924 */
[----:B------:R-:W-:Y:S05]  /*4040*/  BRA `(.L_x_24250) ;  /* 0x0000000800d87947 */ /* 0x000fea0003800000 */
.L_x_24260:
[----:B------:R-:W-:Y:S01]  /*4050*/  FMUL.FTZ R4, R4, 1 ;  /* 0x3f80000004047820 */ /* 0x000fe20000410000 */
[----:B------:R-:W-:-:S05]  /*4060*/  IMAD.MOV.U32 R25, RZ, RZ, R26 ;  /* 0x000000ffff197224 */ /* 0x000fca00078e001a */
[----:B------:R-:W0:Y:S02]  /*4070*/  F2F.F64.F32 R4, R4 ;  /* 0x0000000400047310 */ /* 0x000e240000201800 */
[----:B0-----:R0:W-:Y:S01]  /*4080*/  STG.E.64 desc[UR36][R8.64], R4 ;  /* 0x0000000408007986 */ /* 0x0011e2000c101b24 */
[----:B------:R-:W-:Y:S05]  /*4090*/  BRA `(.L_x_24250) ;  /* 0x0000000800c47947 */ /* 0x000fea0003800000 */
.L_x_24251:
        /* <DEDUP_REMOVED lines=13> */
.L_x_24264:
[----:B------:R-:W-:Y:S01]  /*4170*/  FMUL.FTZ R4, R4, 1 ;  /* 0x3f80000004047820 */ /* 0x000fe20000410000 */
[----:B------:R-:W-:Y:S01]  /*4180*/  CS2R R6, SRZ ;  /* 0x0000000000067805 */ /* 0x000fe2000001ff00 */
[----:B------:R-:W-:-:S04]  /*4190*/  IMAD.MOV.U32 R25, RZ, RZ, R26 ;  /* 0x000000ffff197224 */ /* 0x000fc800078e001a */
[----:B------:R-:W0:Y:S02]  /*41a0*/  F2F.F64.F32 R4, R4 ;  /* 0x0000000400047310 */ /* 0x000e240000201800 */
[----:B0-----:R0:W-:Y:S01]  /*41b0*/  STG.E.128 desc[UR36][R8.64], R4 ;  /* 0x0000000408007986 */ /* 0x0011e2000c101d24 */
[----:B------:R-:W-:Y:S05]  /*41c0*/  BRA `(.L_x_24250) ;  /* 0x0000000800787947 */ /* 0x000fea0003800000 */
.L_x_24263:
        /* <DEDUP_REMOVED lines=20> */
.L_x_24268:
[----:B------:R-:W-:Y:S05]  /*4310*/  BSYNC B0 ;  /* 0x0000000000007941 */ /* 0x000fea0003800000 */
.L_x_24267:
[----:B------:R-:W-:Y:S01]  /*4320*/  LOP3.LUT R5, R0, R5, RZ, 0xfc, !PT ;  /* 0x0000000500057212 */ /* 0x000fe200078efcff */
[----:B------:R-:W-:-:S04]  /*4330*/  IMAD.MOV.U32 R25, RZ, RZ, R26 ;  /* 0x000000ffff197224 */ /* 0x000fc800078e001a */
[----:B------:R0:W-:Y:S01]  /*4340*/  STG.E.U8 desc[UR36][R8.64], R5 ;  /* 0x0000000508007986 */ /* 0x0001e2000c101124 */
[----:B------:R-:W-:Y:S05]  /*4350*/  BRA `(.L_x_24250) ;  /* 0x0000000800147947 */ /* 0x000fea0003800000 */
.L_x_24266:
        /* <DEDUP_REMOVED lines=12> */
.L_x_24270:
[----:B------:R-:W-:Y:S01]  /*4420*/  IMAD.MOV.U32 R0, RZ, RZ, 0x7f ;  /* 0x0000007fff007424 */ /* 0x000fe200078e00ff */
[----:B------:R-:W-:-:S04]  /*4430*/  ISETP.GT.U32.AND P0, PT, R5, 0x7f800000, PT ;  /* 0x7f8000000500780c */ /* 0x000fc80003f04070 */
[----:B------:R-:W-:-:S09]  /*4440*/  SEL R0, R0, 0x7c, P0 ;  /* 0x0000007c00007807 */ /* 0x000fd20000000000 */
.L_x_24271:
[----:B------:R-:W-:Y:S05]  /*4450*/  BSYNC B0 ;  /* 0x0000000000007941 */ /* 0x000fea0003800000 */
.L_x_24269:
[----:B------:R-:W-:Y:S01]  /*4460*/  LOP3.LUT R4, R4, 0x80000000, RZ, 0xc0, !PT ;  /* 0x8000000004047812 */ /* 0x000fe200078ec0ff */
[----:B------:R-:W-:-:S03]  /*4470*/  IMAD.MOV.U32 R25, RZ, RZ, R26 ;  /* 0x000000ffff197224 */ /* 0x000fc600078e001a */
[----:B------:R-:W-:-:S04]  /*4480*/  SHF.R.U32.HI R3, RZ, 0x18, R4 ;  /* 0x00000018ff037819 */ /* 0x000fc80000011604 */
[----:B------:R-:W-:-:S05]  /*4490*/  LOP3.LUT R3, R0, R3, RZ, 0xfc, !PT ;  /* 0x0000000300037212 */ /* 0x000fca00078efcff */
[----:B------:R0:W-:Y:S01]  /*44a0*/  STG.E.U8 desc[UR36][R8.64], R3 ;  /* 0x0000000308007986 */ /* 0x0001e2000c101124 */
[----:B------:R-:W-:Y:S05]  /*44b0*/  BRA `(.L_x_24250) ;  /* 0x0000000400bc7947 */ /* 0x000fea0003800000 */
.L_x_24265:
[----:B------:R-:W-:Y:S01]  /*44c0*/  F2FP.BF16.F32.PACK_AB R4, RZ, R4 ;  /* 0x00000004ff04723e */ /* 0x000fe200000010ff */
[----:B------:R-:W-:-:S04]  /*44d0*/  IMAD.MOV.U32 R25, RZ, RZ, R26 ;  /* 0x000000ffff197224 */ /* 0x000fc800078e001a */
[----:B------:R0:W-:Y:S01]  /*44e0*/  STG.E.U16 desc[UR36][R8.64], R4 ;  /* 0x0000000408007986 */ /* 0x0001e2000c101524 */
[----:B------:R-:W-:Y:S05]  /*44f0*/  BRA `(.L_x_24250) ;  /* 0x0000000400ac7947 */ /* 0x000fea0003800000 */
.L_x_24262:
        /* <DEDUP_REMOVED lines=12> */
.L_x_24274:
        /* <DEDUP_REMOVED lines=16> */
.L_x_24277:
[----:B------:R-:W-:-:S04]  /*46c0*/  LOP3.LUT R4, R4, 0x80000000, RZ, 0xc0, !PT ;  /* 0x8000000004047812 */ /* 0x000fc800078ec0ff */
[----:B------:R-:W-:-:S04]  /*46d0*/  SHF.R.U32.HI R4, RZ, 0x18, R4 ;  /* 0x00000018ff047819 */ /* 0x000fc80000011604 */
[----:B------:R-:W-:-:S04]  /*46e0*/  LOP3.LUT R3, R3, R4, RZ, 0xfc, !PT ;  /* 0x0000000403037212 */ /* 0x000fc800078efcff */
[----:B------:R-:W-:-:S07]  /*46f0*/  PRMT R0, R3, 0x7610, R0 ;  /* 0x0000761003007816 */ /* 0x000fce0000000000 */
.L_x_24276:
[----:B------:R-:W-:Y:S05]  /*4700*/  BSYNC B0 ;  /* 0x0000000000007941 */ /* 0x000fea0003800000 */
.L_x_24275:
[----:B------:R0:W-:Y:S01]  /*4710*/  STG.E.U8 desc[UR36][R8.64], R0 ;  /* 0x0000000008007986 */ /* 0x0001e2000c101124 */
[----:B------:R-:W-:Y:S01]  /*4720*/  IMAD.MOV.U32 R25, RZ, RZ, R26 ;  /* 0x000000ffff197224 */ /* 0x000fe200078e001a */
[----:B------:R-:W-:Y:S06]  /*4730*/  BRA `(.L_x_24250) ;  /* 0x00000004001c7947 */ /* 0x000fec0003800000 */
.L_x_24273:
        /* <DEDUP_REMOVED lines=16> */
.L_x_24280:
[----:B------:R-:W-:-:S04]  /*4840*/  LOP3.LUT R4, R4, 0x80000000, RZ, 0xc0, !PT ;  /* 0x8000000004047812 */ /* 0x000fc800078ec0ff */
[----:B------:R-:W-:-:S04]  /*4850*/  SHF.R.U32.HI R4, RZ, 0x18, R4 ;  /* 0x00000018ff047819 */ /* 0x000fc80000011604 */
[----:B------:R-:W-:-:S04]  /*4860*/  LOP3.LUT R3, R3, R4, RZ, 0xfc, !PT ;  /* 0x0000000403037212 */ /* 0x000fc800078efcff */
[----:B------:R-:W-:-:S07]  /*4870*/  PRMT R0, R3, 0x7610, R0 ;  /* 0x0000761003007816 */ /* 0x000fce0000000000 */
.L_x_24279:
[----:B------:R-:W-:Y:S05]  /*4880*/  BSYNC B0 ;  /* 0x0000000000007941 */ /* 0x000fea0003800000 */
.L_x_24278:
[----:B------:R0:W-:Y:S01]  /*4890*/  STG.E.U8 desc[UR36][R8.64], R0 ;  /* 0x0000000008007986 */ /* 0x0001e2000c101124 */
[----:B------:R-:W-:Y:S01]  /*48a0*/  IMAD.MOV.U32 R25, RZ, RZ, R26 ;  /* 0x000000ffff197224 */ /* 0x000fe200078e001a */
[----:B------:R-:W-:Y:S06]  /*48b0*/  BRA `(.L_x_24250) ;  /* 0x0000000000bc7947 */ /* 0x000fec0003800000 */
.L_x_24272:
        /* <DEDUP_REMOVED lines=22> */
.L_x_24255:
        /* <DEDUP_REMOVED lines=16> */
.L_x_24283:
[----:B------:R-:W-:Y:S01]  /*4b20*/  IMAD.MOV.U32 R25, RZ, RZ, R26 ;  /* 0x000000ffff197224 */ /* 0x000fe200078e001a */
[----:B------:R-:W-:Y:S06]  /*4b30*/  BRA `(.L_x_24250) ;  /* 0x00000000001c7947 */ /* 0x000fec0003800000 */
.L_x_24282:
[----:B------:R-:W0:Y:S01]  /*4b40*/  F2I.U64.TRUNC R4, R4 ;  /* 0x0000000400047311 */ /* 0x000e22000020d800 */
[----:B------:R-:W-:Y:S01]  /*4b50*/  IMAD.MOV.U32 R25, RZ, RZ, R26 ;  /* 0x000000ffff197224 */ /* 0x000fe200078e001a */
[----:B0-----:R2:W-:Y:S01]  /*4b60*/  STG.E.64 desc[UR36][R8.64], R4 ;  /* 0x0000000408007986 */ /* 0x0015e2000c101b24 */
[----:B------:R-:W-:Y:S05]  /*4b70*/  BRA `(.L_x_24250) ;  /* 0x00000000000c7947 */ /* 0x000fea0003800000 */
.L_x_24281:
[----:B------:R-:W0:Y:S01]  /*4b80*/  F2I.FTZ.U32.TRUNC.NTZ R3, R4 ;  /* 0x0000000400037305 */ /* 0x000e22000021f000 */
[----:B------:R-:W-:Y:S01]  /*4b90*/  IMAD.MOV.U32 R25, RZ, RZ, R26 ;  /* 0x000000ffff197224 */ /* 0x000fe200078e001a */
[----:B0-----:R0:W-:Y:S06]  /*4ba0*/  STG.E desc[UR36][R8.64], R3 ;  /* 0x0000000308007986 */ /* 0x0011ec000c101924 */
.L_x_24250:
[----:B------:R-:W-:Y:S05]  /*4bb0*/  BSYNC B6 ;  /* 0x0000000000067941 */ /* 0x000fea0003800000 */
.L_x_24249:
        /* <DEDUP_REMOVED lines=24> */
.L_x_24289:
[----:B----4-:R-:W0:Y:S02]  /*4d40*/  F2I.S64.TRUNC R18, R18 ;  /* 0x0000001200127311 */ /* 0x010e24000020d900 */
[----:B0-----:R-:W-:-:S05]  /*4d50*/  IMAD.MOV.U32 R3, RZ, RZ, R18 ;  /* 0x000000ffff037224 */ /* 0x001fca00078e0012 */
[----:B------:R0:W-:Y:S01]  /*4d60*/  STG.E.U8 desc[UR36][R8.64], R3 ;  /* 0x0000000308007986 */ /* 0x0001e2000c101124 */
[----:B------:R-:W-:Y:S05]  /*4d70*/  BRA `(.L_x_24291) ;  /* 0x0000000c00407947 */ /* 0x000fea0003800000 */
.L_x_24288:
        /* <DEDUP_REMOVED lines=9> */
.L_x_24293:
[----:B----4-:R-:W0:Y:S02]  /*4e10*/  F2I.FTZ.TRUNC.NTZ R3, R18 ;  /* 0x0000001200037305 */ /* 0x010e24000021f100 */
[----:B0-----:R0:W-:Y:S01]  /*4e20*/  STG.E desc[UR36][R8.64], R3 ;  /* 0x0000000308007986 */ /* 0x0011e2000c101924 */
[----:B------:R-:W-:Y:S05]  /*4e30*/  BRA `(.L_x_24291) ;  /* 0x0000000c00107947 */ /* 0x000fea0003800000 */
.L_x_24292:
[----:B----4-:R-:W0:Y:S02]  /*4e40*/  F2I.FTZ.TRUNC.NTZ R3, R18 ;  /* 0x0000001200037305 */ /* 0x010e24000021f100 */
[----:B0-----:R0:W-:Y:S01]  /*4e50*/  STG.E.U16 desc[UR36][R8.64], R3 ;  /* 0x0000000308007986 */ /* 0x0011e2000c101524 */
[----:B------:R-:W-:Y:S05]  /*4e60*/  BRA `(.L_x_24291) ;  /* 0x0000000c00047947 */ /* 0x000fea0003800000 */
.L_x_24287:
        /* <DEDUP_REMOVED lines=8> */
.L_x_24295:
[----:B----4-:R-:W-:-:S05]  /*4ef0*/  F2FP.F16.F32.PACK_AB R18, RZ, R18 ;  /* 0x00000012ff12723e */ /* 0x010fca00000000ff */
[----:B------:R0:W-:Y:S01]  /*4f00*/  STG.E.U16 desc[UR36][R8.64], R18 ;  /* 0x0000001208007986 */ /* 0x0001e2000c101524 */
[----:B------:R-:W-:Y:S05]  /*4f10*/  BRA `(.L_x_24291) ;  /* 0x0000000800d87947 */ /* 0x000fea0003800000 */
.L_x_24294:
        /* <DEDUP_REMOVED lines=9> */
.L_x_24297:
[----:B----4-:R-:W-:-:S04]  /*4fb0*/  F2FP.F16.F32.PACK_AB R3, RZ, R18 ;  /* 0x00000012ff03723e */ /* 0x010fc800000000ff */
[----:B------:R-:W-:-:S05]  /*4fc0*/  PRMT R3, R3, 0x5410, RZ ;  /* 0x0000541003037816 */ /* 0x000fca00000000ff */
[----:B------:R0:W-:Y:S01]  /*4fd0*/  STG.E desc[UR36][R8.64], R3 ;  /* 0x0000000308007986 */ /* 0x0001e2000c101924 */
[----:B------:R-:W-:Y:S05]  /*4fe0*/  BRA `(.L_x_24291) ;  /* 0x0000000800a47947 */ /* 0x000fea0003800000 */
.L_x_24296:
[----:B----4-:R-:W-:-:S06]  /*4ff0*/  FMUL.FTZ R4, R18, 1 ;  /* 0x3f80000012047820 */ /* 0x010fcc0000410000 */
[----:B------:R-:W0:Y:S02]  /*5000*/  F2F.F64.F32 R4, R4 ;  /* 0x0000000400047310 */ /* 0x000e240000201800 */
[----:B0-----:R0:W-:Y:S01]  /*5010*/  STG.E.64 desc[UR36][R8.64], R4 ;  /* 0x0000000408007986 */ /* 0x0011e2000c101b24 */
[----:B------:R-:W-:Y:S05]  /*5020*/  BRA `(.L_x_24291) ;  /* 0x0000000800947947 */ /* 0x000fea0003800000 */
.L_x_24286:
        /* <DEDUP_REMOVED lines=12> */
.L_x_24300:
[----:B----4-:R-:W-:Y:S01]  /*50f0*/  FMUL.FTZ R4, R18, 1 ;  /* 0x3f80000012047820 */ /* 0x010fe20000410000 */
[----:B------:R-:W-:-:S05]  /*5100*/  CS2R R6, SRZ ;  /* 0x0000000000067805 */ /* 0x000fca000001ff00 */
[----:B------:R-:W0:Y:S02]  /*5110*/  F2F.F64.F32 R4, R4 ;  /* 0x0000000400047310 */ /* 0x000e240000201800 */
[----:B0-----:R0:W-:Y:S01]  /*5120*/  STG.E.128 desc[UR36][R8.64], R4 ;  /* 0x0000000408007986 */ /* 0x0011e2000c101d24 */
[----:B------:R-:W-:Y:S05]  /*5130*/  BRA `(.L_x_24291) ;  /* 0x0000000800507947 */ /* 0x000fea0003800000 */
.L_x_24299:
        /* <DEDUP_REMOVED lines=20> */
.L_x_24304:
[----:B------:R-:W-:Y:S05]  /*5280*/  BSYNC B0 ;  /* 0x0000000000007941 */ /* 0x000fea0003800000 */
.L_x_24303:
[----:B------:R-:W-:-:S05]  /*5290*/  LOP3.LUT R5, R0, R5, RZ, 0xfc, !PT ;  /* 0x0000000500057212 */ /* 0x000fca00078efcff */
[----:B------:R0:W-:Y:S01]  /*52a0*/  STG.E.U8 desc[UR36][R8.64], R5 ;  /* 0x0000000508007986 */ /* 0x0001e2000c101124 */
[----:B------:R-:W-:Y:S05]  /*52b0*/  BRA `(.L_x_24291) ;  /* 0x0000000400f07947 */ /* 0x000fea0003800000 */
.L_x_24302:
        /* <DEDUP_REMOVED lines=12> */
.L_x_24306:
[----:B------:R-:W-:Y:S01]  /*5380*/  IMAD.MOV.U32 R0, RZ, RZ, 0x7f ;  /* 0x0000007fff007424 */ /* 0x000fe200078e00ff */
[----:B------:R-:W-:-:S04]  /*5390*/  ISETP.GT.U32.AND P0, PT, R4, 0x7f800000, PT ;  /* 0x7f8000000400780c */ /* 0x000fc80003f04070 */
[----:B------:R-:W-:-:S09]  /*53a0*/  SEL R0, R0, 0x7c, P0 ;  /* 0x0000007c00007807 */ /* 0x000fd20000000000 */
.L_x_24307:
[----:B------:R-:W-:Y:S05]  /*53b0*/  BSYNC B0 ;  /* 0x0000000000007941 */ /* 0x000fea0003800000 */
.L_x_24305:
[----:B------:R-:W-:-:S04]  /*53c0*/  LOP3.LUT R18, R18, 0x80000000, RZ, 0xc0, !PT ;  /* 0x8000000012127812 */ /* 0x000fc800078ec0ff */
[----:B------:R-:W-:-:S04]  /*53d0*/  SHF.R.U32.HI R3, RZ, 0x18, R18 ;  /* 0x00000018ff037819 */ /* 0x000fc80000011612 */
[----:B------:R-:W-:-:S05]  /*53e0*/  LOP3.LUT R3, R0, R3, RZ, 0xfc, !PT ;  /* 0x0000000300037212 */ /* 0x000fca00078efcff */
[----:B------:R0:W-:Y:S01]  /*53f0*/  STG.E.U8 desc[UR36][R8.64], R3 ;  /* 0x0000000308007986 */ /* 0x0001e2000c101124 */
[----:B------:R-:W-:Y:S05]  /*5400*/  BRA `(.L_x_24291) ;  /* 0x00000004009c7947 */ /* 0x000fea0003800000 */
.L_x_24301:
[----:B----4-:R-:W-:-:S05]  /*5410*/  F2FP.BF16.F32.PACK_AB R18, RZ, R18 ;  /* 0x00000012ff12723e */ /* 0x010fca00000010ff */
[----:B------:R0:W-:Y:S01]  /*5420*/  STG.E.U16 desc[UR36][R8.64], R18 ;  /* 0x0000001208007986 */ /* 0x0001e2000c101524 */
[----:B------:R-:W-:Y:S05]  /*5430*/  BRA `(.L_x_24291) ;  /* 0x0000000400907947 */ /* 0x000fea0003800000 */
.L_x_24298:
        /* <DEDUP_REMOVED lines=11> */
.L_x_24310:
        /* <DEDUP_REMOVED lines=16> */
.L_x_24313:
[----:B------:R-:W-:-:S04]  /*55f0*/  LOP3.LUT R18, R18, 0x80000000, RZ, 0xc0, !PT ;  /* 0x8000000012127812 */ /* 0x000fc800078ec0ff */
[----:B------:R-:W-:-:S04]  /*5600*/  SHF.R.U32.HI R3, RZ, 0x18, R18 ;  /* 0x00000018ff037819 */ /* 0x000fc80000011612 */
[----:B------:R-:W-:-:S04]  /*5610*/  LOP3.LUT R0, R0, R3, RZ, 0xfc, !PT ;  /* 0x0000000300007212 */ /* 0x000fc800078efcff */
[----:B------:R-:W-:-:S07]  /*5620*/  PRMT R4, R0, 0x7610, R4 ;  /* 0x0000761000047816 */ /* 0x000fce0000000004 */
.L_x_24312:
[----:B------:R-:W-:Y:S05]  /*5630*/  BSYNC B0 ;  /* 0x0000000000007941 */ /* 0x000fea0003800000 */
.L_x_24311:
[----:B------:R4:W-:Y:S01]  /*5640*/  STG.E.U8 desc[UR36][R8.64], R4 ;  /* 0x0000000408007986 */ /* 0x0009e2000c101124 */
[----:B------:R-:W-:Y:S05]  /*5650*/  BRA `(.L_x_24291) ;  /* 0x0000000400087947 */ /* 0x000fea0003800000 */
.L_x_24309:
        /* <DEDUP_REMOVED lines=16> */
.L_x_24316:
[----:B------:R-:W-:-:S04]  /*5760*/  LOP3.LUT R18, R18, 0x80000000, RZ, 0xc0, !PT ;  /* 0x8000000012127812 */ /* 0x000fc800078ec0ff */
[----:B------:R-:W-:-:S04]  /*5770*/  SHF.R.U32.HI R3, RZ, 0x18, R18 ;  /* 0x00000018ff037819 */ /* 0x000fc80000011612 */
[----:B------:R-:W-:-:S04]  /*5780*/  LOP3.LUT R0, R0, R3, RZ, 0xfc, !PT ;  /* 0x0000000300007212 */ /* 0x000fc800078efcff */
[----:B------:R-:W-:-:S07]  /*5790*/  PRMT R4, R0, 0x7610, R4 ;  /* 0x0000761000047816 */ /* 0x000fce0000000004 */
.L_x_24315:
[----:B------:R-:W-:Y:S05]  /*57a0*/  BSYNC B0 ;  /* 0x0000000000007941 */ /* 0x000fea0003800000 */
.L_x_24314:
[----:B------:R0:W-:Y:S01]  /*57b0*/  STG.E.U8 desc[UR36][R8.64], R4 ;  /* 0x0000000408007986 */ /* 0x0001e2000c101124 */
[----:B------:R-:W-:Y:S05]  /*57c0*/  BRA `(.L_x_24291) ;  /* 0x0000000000ac7947 */ /* 0x000fea0003800000 */
.L_x_24308:
        /* <DEDUP_REMOVED lines=21> */
.L_x_24290:
        /* <DEDUP_REMOVED lines=16> */
.L_x_24319:
[----:B------:R-:W-:Y:S05]  /*5a20*/  BRA `(.L_x_24291) ;  /* 0x0000000000147947 */ /* 0x000fea0003800000 */
.L_x_24318:
[----:B----4-:R-:W0:Y:S02]  /*5a30*/  F2I.U64.TRUNC R18, R18 ;  /* 0x0000001200127311 */ /* 0x010e24000020d800 */
[----:B0-----:R2:W-:Y:S01]  /*5a40*/  STG.E.64 desc[UR36][R8.64], R18 ;  /* 0x0000001208007986 */ /* 0x0015e2000c101b24 */
[----:B------:R-:W-:Y:S05]  /*5a50*/  BRA `(.L_x_24291) ;  /* 0x0000000000087947 */ /* 0x000fea0003800000 */
.L_x_24317:
[----:B----4-:R-:W0:Y:S02]  /*5a60*/  F2I.FTZ.U32.TRUNC.NTZ R3, R18 ;  /* 0x0000001200037305 */ /* 0x010e24000021f000 */
[----:B0-----:R0:W-:Y:S02]  /*5a70*/  STG.E desc[UR36][R8.64], R3 ;  /* 0x0000000308007986 */ /* 0x0011e4000c101924 */
.L_x_24291:
        /* <DEDUP_REMOVED lines=24> */
.L_x_24323:
[----:B------:R-:W0:Y:S02]  /*5c00*/  F2I.S64.TRUNC R22, R22 ;  /* 0x0000001600167311 */ /* 0x000e24000020d900 */
[----:B0-----:R-:W-:-:S05]  /*5c10*/  IMAD.MOV.U32 R3, RZ, RZ, R22 ;  /* 0x000000ffff037224 */ /* 0x001fca00078e0016 */
[----:B------:R0:W-:Y:S01]  /*5c20*/  STG.E.U8 desc[UR36][R8.64], R3 ;  /* 0x0000000308007986 */ /* 0x0001e2000c101124 */
[----:B------:R-:W-:Y:S05]  /*5c30*/  BRA `(.L_x_24325) ;  /* 0x0000000c00407947 */ /* 0x000fea0003800000 */
.L_x_24322:
        /* <DEDUP_REMOVED lines=9> */
.L_x_24327:
[----:B------:R-:W0:Y:S02]  /*5cd0*/  F2I.FTZ.TRUNC.NTZ R3, R22 ;  /* 0x0000001600037305 */ /* 0x000e24000021f100 */
[----:B0-----:R4:W-:Y:S01]  /*5ce0*/  STG.E desc[UR36][R8.64], R3 ;  /* 0x0000000308007986 */ /* 0x0019e2000c101924 */
[----:B------:R-:W-:Y:S05]  /*5cf0*/  BRA `(.L_x_24325) ;  /* 0x0000000c00107947 */ /* 0x000fea0003800000 */
.L_x_24326:
[----:B------:R-:W0:Y:S02]  /*5d00*/  F2I.FTZ.TRUNC.NTZ R3, R22 ;  /* 0x0000001600037305 */ /* 0x000e24000021f100 */
[----:B0-----:R2:W-:Y:S01]  /*5d10*/  STG.E.U16 desc[UR36][R8.64], R3 ;  /* 0x0000000308007986 */ /* 0x0015e2000c101524 */
[----:B------:R-:W-:Y:S05]  /*5d20*/  BRA `(.L_x_24325) ;  /* 0x0000000c00047947 */ /* 0x000fea0003800000 */
.L_x_24321:
        /* <DEDUP_REMOVED lines=8> */
.L_x_24329:
[----:B------:R-:W-:-:S05]  /*5db0*/  F2FP.F16.F32.PACK_AB R22, RZ, R22 ;  /* 0x00000016ff16723e */ /* 0x000fca00000000ff */
[----:B------:R0:W-:Y:S01]  /*5dc0*/  STG.E.U16 desc[UR36][R8.64], R22 ;  /* 0x0000001608007986 */ /* 0x0001e2000c101524 */
[----:B------:R-:W-:Y:S05]  /*5dd0*/  BRA `(.L_x_24325) ;  /* 0x0000000800d87947 */ /* 0x000fea0003800000 */
.L_x_24328:
        /* <DEDUP_REMOVED lines=9> */
.L_x_24331:
[----:B------:R-:W-:-:S04]  /*5e70*/  F2FP.F16.F32.PACK_AB R3, RZ, R22 ;  /* 0x00000016ff03723e */ /* 0x000fc800000000ff */
[----:B------:R-:W-:-:S05]  /*5e80*/  PRMT R3, R3, 0x5410, RZ ;  /* 0x0000541003037816 */ /* 0x000fca00000000ff */
[----:B------:R0:W-:Y:S01]  /*5e90*/  STG.E desc[UR36][R8.64], R3 ;  /* 0x0000000308007986 */ /* 0x0001e2000c101924 */
[----:B------:R-:W-:Y:S05]  /*5ea0*/  BRA `(.L_x_24325) ;  /* 0x0000000800a47947 */ /* 0x000fea0003800000 */
.L_x_24330:
[----:B------:R-:W-:-:S06]  /*5eb0*/  FMUL.FTZ R4, R22, 1 ;  /* 0x3f80000016047820 */ /* 0x000fcc0000410000 */
[----:B------:R-:W0:Y:S02]  /*5ec0*/  F2F.F64.F32 R4, R4 ;  /* 0x0000000400047310 */ /* 0x000e240000201800 */
[----:B0-----:R0:W-:Y:S01]  /*5ed0*/  STG.E.64 desc[UR36][R8.64], R4 ;  /* 0x0000000408007986 */ /* 0x0011e2000c101b24 */
[----:B------:R-:W-:Y:S05]  /*5ee0*/  BRA `(.L_x_24325) ;  /* 0x0000000800947947 */ /* 0x000fea0003800000 */
.L_x_24320:
        /* <DEDUP_REMOVED lines=12> */
.L_x_24334:
[----:B------:R-:W-:Y:S01]  /*5fb0*/  FMUL.FTZ R4, R22, 1 ;  /* 0x3f80000016047820 */ /* 0x000fe20000410000 */
[----:B------:R-:W-:-:S05]  /*5fc0*/  CS2R R6, SRZ ;  /* 0x0000000000067805 */ /* 0x000fca000001ff00 */
[----:B------:R-:W0:Y:S02]  /*5fd0*/  F2F.F64.F32 R4, R4 ;  /* 0x0000000400047310 */ /* 0x000e240000201800 */
[----:B0-----:R0:W-:Y:S01]  /*5fe0*/  STG.E.128 desc[UR36][R8.64], R4 ;  /* 0x0000000408007986 */ /* 0x0011e2000c101d24 */
[----:B------:R-:W-:Y:S05]  /*5ff0*/  BRA `(.L_x_24325) ;  /* 0x0000000800507947 */ /* 0x000fea0003800000 */
.L_x_24333:
        /* <DEDUP_REMOVED lines=20> */
.L_x_24338:
[----:B------:R-:W-:Y:S05]  /*6140*/  BSYNC B0 ;  /* 0x0000000000007941 */ /* 0x000fea0003800000 */
.L_x_24337:
[----:B------:R-:W-:-:S05]  /*6150*/  LOP3.LUT R5, R0, R5, RZ, 0xfc, !PT ;  /* 0x0000000500057212 */ /* 0x000fca00078efcff */
[----:B------:R0:W-:Y:S01]  /*6160*/  STG.E.U8 desc[UR36][R8.64], R5 ;  /* 0x0000000508007986 */ /* 0x0001e2000c101124 */
[----:B------:R-:W-:Y:S05]  /*6170*/  BRA `(.L_x_24325) ;  /* 0x0000000400f07947 */ /* 0x000fea0003800000 */
.L_x_24336:
        /* <DEDUP_REMOVED lines=12> */
.L_x_24340:
[----:B------:R-:W-:Y:S01]  /*6240*/  IMAD.MOV.U32 R0, RZ, RZ, 0x7f ;  /* 0x0000007fff007424 */ /* 0x000fe200078e00ff */
[----:B------:R-:W-:-:S04]  /*6250*/  ISETP.GT.U32.AND P0, PT, R4, 0x7f800000, PT ;  /* 0x7f8000000400780c */ /* 0x000fc80003f04070 */
[----:B------:R-:W-:-:S09]  /*6260*/  SEL R0, R0, 0x7c, P0 ;  /* 0x0000007c00007807 */ /* 0x000fd20000000000 */
.L_x_24341:
[----:B------:R-:W-:Y:S05]  /*6270*/  BSYNC B0 ;  /* 0x0000000000007941 */ /* 0x000fea0003800000 */
.L_x_24339:
[----:B------:R-:W-:-:S04]  /*6280*/  LOP3.LUT R22, R22, 0x80000000, RZ, 0xc0, !PT ;  /* 0x8000000016167812 */ /* 0x000fc800078ec0ff */
[----:B------:R-:W-:-:S04]  /*6290*/  SHF.R.U32.HI R3, RZ, 0x18, R22 ;  /* 0x00000018ff037819 */ /* 0x000fc80000011616 */
[----:B------:R-:W-:-:S05]  /*62a0*/  LOP3.LUT R3, R0, R3, RZ, 0xfc, !PT ;  /* 0x0000000300037212 */ /* 0x000fca00078efcff */
[----:B------:R0:W-:Y:S01]  /*62b0*/  STG.E.U8 desc[UR36][R8.64], R3 ;  /* 0x0000000308007986 */ /* 0x0001e2000c101124 */
[----:B------:R-:W-:Y:S05]  /*62c0*/  BRA `(.L_x_24325) ;  /* 0x00000004009c7947 */ /* 0x000fea0003800000 */
.L_x_24335:
[----:B------:R-:W-:-:S05]  /*62d0*/  F2FP.BF16.F32.PACK_AB R22, RZ, R22 ;  /* 0x00000016ff16723e */ /* 0x000fca00000010ff */
[----:B------:R0:W-:Y:S01]  /*62e0*/  STG.E.U16 desc[UR36][R8.64], R22 ;  /* 0x0000001608007986 */ /* 0x0001e2000c101524 */
[----:B------:R-:W-:Y:S05]  /*62f0*/  BRA `(.L_x_24325) ;  /* 0x0000000400907947 */ /* 0x000fea0003800000 */
.L_x_24332:
        /* <DEDUP_REMOVED lines=11> */
.L_x_24344:
        /* <DEDUP_REMOVED lines=16> */
.L_x_24347:
[----:B------:R-:W-:-:S04]  /*64b0*/  LOP3.LUT R22, R22, 0x80000000, RZ, 0xc0, !PT ;  /* 0x8000000016167812 */ /* 0x000fc800078ec0ff */
[----:B------:R-:W-:-:S04]  /*64c0*/  SHF.R.U32.HI R3, RZ, 0x18, R22 ;  /* 0x00000018ff037819 */ /* 0x000fc80000011616 */
[----:B------:R-:W-:-:S04]  /*64d0*/  LOP3.LUT R0, R0, R3, RZ, 0xfc, !PT ;  /* 0x0000000300007212 */ /* 0x000fc800078efcff */
[----:B------:R-:W-:-:S07]  /*64e0*/  PRMT R4, R0, 0x7610, R4 ;  /* 0x0000761000047816 */ /* 0x000fce0000000004 */
.L_x_24346:
[----:B------:R-:W-:Y:S05]  /*64f0*/  BSYNC B0 ;  /* 0x0000000000007941 */ /* 0x000fea0003800000 */
.L_x_24345:
[----:B------:R0:W-:Y:S01]  /*6500*/  STG.E.U8 desc[UR36][R8.64], R4 ;  /* 0x0000000408007986 */ /* 0x0001e2000c101124 */
[----:B------:R-:W-:Y:S05]  /*6510*/  BRA `(.L_x_24325) ;  /* 0x0000000400087947 */ /* 0x000fea0003800000 */
.L_x_24343:
        /* <DEDUP_REMOVED lines=16> */
.L_x_24350:
[----:B------:R-:W-:-:S04]  /*6620*/  LOP3.LUT R22, R22, 0x80000000, RZ, 0xc0, !PT ;  /* 0x8000000016167812 */ /* 0x000fc800078ec0ff */
[----:B------:R-:W-:-:S04]  /*6630*/  SHF.R.U32.HI R3, RZ, 0x18, R22 ;  /* 0x00000018ff037819 */ /* 0x000fc80000011616 */
[----:B------:R-:W-:-:S04]  /*6640*/  LOP3.LUT R0, R0, R3, RZ, 0xfc, !PT ;  /* 0x0000000300007212 */ /* 0x000fc800078efcff */
[----:B------:R-:W-:-:S07]  /*6650*/  PRMT R4, R0, 0x7610, R4 ;  /* 0x0000761000047816 */ /* 0x000fce0000000004 */
.L_x_24349:
[----:B------:R-:W-:Y:S05]  /*6660*/  BSYNC B0 ;  /* 0x0000000000007941 */ /* 0x000fea0003800000 */
.L_x_24348:
[----:B------:R0:W-:Y:S01]  /*6670*/  STG.E.U8 desc[UR36][R8.64], R4 ;  /* 0x0000000408007986 */ /* 0x0001e2000c101124 */
[----:B------:R-:W-:Y:S05]  /*6680*/  BRA `(.L_x_24325) ;  /* 0x0000000000ac7947 */ /* 0x000fea0003800000 */
.L_x_24342:
        /* <DEDUP_REMOVED lines=21> */
.L_x_24324:
        /* <DEDUP_REMOVED lines=16> */
.L_x_24353:
[----:B------:R-:W-:Y:S05]  /*68e0*/  BRA `(.L_x_24325) ;  /* 0x0000000000147947 */ /* 0x000fea0003800000 */
.L_x_24352:
[----:B------:R-:W0:Y:S02]  /*68f0*/  F2I.U64.TRUNC R22, R22 ;  /* 0x0000001600167311 */ /* 0x000e24000020d800 */
[----:B0-----:R0:W-:Y:S01]  /*6900*/  STG.E.64 desc[UR36][R8.64], R22 ;  /* 0x0000001608007986 */ /* 0x0011e2000c101b24 */
[----:B------:R-:W-:Y:S05]  /*6910*/  BRA `(.L_x_24325) ;  /* 0x0000000000087947 */ /* 0x000fea0003800000 */
.L_x_24351:
[----:B------:R-:W0:Y:S02]  /*6920*/  F2I.FTZ.U32.TRUNC.NTZ R3, R22 ;  /* 0x0000001600037305 */ /* 0x000e24000021f000 */
[----:B0-----:R0:W-:Y:S02]  /*6930*/  STG.E desc[UR36][R8.64], R3 ;  /* 0x0000000308007986 */ /* 0x0011e4000c101924 */
.L_x_24325:
[----:B------:R-:W-:-:S07]  /*6940*/  VIADD R25, R25, 0x80 ;  /* 0x0000008019197836 */ /* 0x000fce0000000000 */
.L_x_24285:
[----:B------:R-:W-:Y:S05]  /*6950*/  BSYNC B6 ;  /* 0x0000000000067941 */ /* 0x000fea0003800000 */
.L_x_24284:
        /* <DEDUP_REMOVED lines=22> */
.L_x_24357:
[----:B---3--:R-:W0:Y:S02]  /*6ac0*/  F2I.S64.TRUNC R24, R24 ;  /* 0x0000001800187311 */ /* 0x008e24000020d900 */
[----:B0-----:R-:W-:-:S05]  /*6ad0*/  IMAD.MOV.U32 R5, RZ, RZ, R24 ;  /* 0x000000ffff057224 */ /* 0x001fca00078e0018 */
[----:B------:R-:W-:Y:S01]  /*6ae0*/  STG.E.U8 desc[UR36][R2.64], R5 ;  /* 0x0000000502007986 */ /* 0x000fe2000c101124 */
[----:B------:R-:W-:Y:S05]  /*6af0*/  EXIT ;  /* 0x000000000000794d */ /* 0x000fea0003800000 */
.L_x_24356:
        /* <DEDUP_REMOVED lines=9> */
.L_x_24360:
[----:B---3--:R-:W0:Y:S02]  /*6b90*/  F2I.FTZ.TRUNC.NTZ R5, R24 ;  /* 0x0000001800057305 */ /* 0x008e24000021f100 */
[----:B0-----:R-:W-:Y:S01]  /*6ba0*/  STG.E desc[UR36][R2.64], R5 ;  /* 0x0000000502007986 */ /* 0x001fe2000c101924 */
[----:B------:R-:W-:Y:S05]  /*6bb0*/  EXIT ;  /* 0x000000000000794d */ /* 0x000fea0003800000 */
.L_x_24359:
[----:B---3--:R-:W0:Y:S02]  /*6bc0*/  F2I.FTZ.TRUNC.NTZ R5, R24 ;  /* 0x0000001800057305 */ /* 0x008e24000021f100 */
[----:B0-----:R-:W-:Y:S01]  /*6bd0*/  STG.E.U16 desc[UR36][R2.64], R5 ;  /* 0x0000000502007986 */ /* 0x001fe2000c101524 */
[----:B------:R-:W-:Y:S05]  /*6be0*/  EXIT ;  /* 0x000000000000794d */ /* 0x000fea0003800000 */
.L_x_24355:
        /* <DEDUP_REMOVED lines=8> */
.L_x_24362:
[----:B---3--:R-:W-:-:S05]  /*6c70*/  F2FP.F16.F32.PACK_AB R24, RZ, R24 ;  /* 0x00000018ff18723e */ /* 0x008fca00000000ff */
[----:B------:R-:W-:Y:S01]  /*6c80*/  STG.E.U16 desc[UR36][R2.64], R24 ;  /* 0x0000001802007986 */ /* 0x000fe2000c101524 */
[----:B------:R-:W-:Y:S05]  /*6c90*/  EXIT ;  /* 0x000000000000794d */ /* 0x000fea0003800000 */
.L_x_24361:
        /* <DEDUP_REMOVED lines=9> */
.L_x_24364:
[----:B---3--:R-:W-:-:S04]  /*6d30*/  F2FP.F16.F32.PACK_AB R5, RZ, R24 ;  /* 0x00000018ff05723e */ /* 0x008fc800000000ff */
[----:B------:R-:W-:-:S05]  /*6d40*/  PRMT R5, R5, 0x5410, RZ ;  /* 0x0000541005057816 */ /* 0x000fca00000000ff */
[----:B------:R-:W-:Y:S01]  /*6d50*/  STG.E desc[UR36][R2.64], R5 ;  /* 0x0000000502007986 */ /* 0x000fe2000c101924 */
[----:B------:R-:W-:Y:S05]  /*6d60*/  EXIT ;  /* 0x000000000000794d */ /* 0x000fea0003800000 */
.L_x_24363:
[----:B---3--:R-:W-:-:S06]  /*6d70*/  FMUL.FTZ R4, R24, 1 ;  /* 0x3f80000018047820 */ /* 0x008fcc0000410000 */
[----:B------:R-:W0:Y:S02]  /*6d80*/  F2F.F64.F32 R4, R4 ;  /* 0x0000000400047310 */ /* 0x000e240000201800 */
[----:B0-----:R-:W-:Y:S01]  /*6d90*/  STG.E.64 desc[UR36][R2.64], R4 ;  /* 0x0000000402007986 */ /* 0x001fe2000c101b24 */
[----:B------:R-:W-:Y:S05]  /*6da0*/  EXIT ;  /* 0x000000000000794d */ /* 0x000fea0003800000 */
.L_x_24354:
        /* <DEDUP_REMOVED lines=12> */
.L_x_24367:
[----:B---3--:R-:W-:Y:S01]  /*6e70*/  FMUL.FTZ R4, R24, 1 ;  /* 0x3f80000018047820 */ /* 0x008fe20000410000 */
[----:B------:R-:W-:-:S05]  /*6e80*/  CS2R R6, SRZ ;  /* 0x0000000000067805 */ /* 0x000fca000001ff00 */
[----:B------:R-:W0:Y:S02]  /*6e90*/  F2F.F64.F32 R4, R4 ;  /* 0x0000000400047310 */ /* 0x000e240000201800 */
[----:B0-----:R-:W-:Y:S01]  /*6ea0*/  STG.E.128 desc[UR36][R2.64], R4 ;  /* 0x0000000402007986 */ /* 0x001fe2000c101d24 */
[----:B------:R-:W-:Y:S05]  /*6eb0*/  EXIT ;  /* 0x000000000000794d */ /* 0x000fea0003800000 */
.L_x_24366:
        /* <DEDUP_REMOVED lines=20> */
.L_x_24371:
[----:B------:R-:W-:Y:S05]  /*7000*/  BSYNC B0 ;  /* 0x0000000000007941 */ /* 0x000fea0003800000 */
.L_x_24370:
[----:B------:R-:W-:-:S05]  /*7010*/  LOP3.LUT R7, R0, R7, RZ, 0xfc, !PT ;  /* 0x0000000700077212 */ /* 0x000fca00078efcff */
[----:B------:R-:W-:Y:S01]  /*7020*/  STG.E.U8 desc[UR36][R2.64], R7 ;  /* 0x0000000702007986 */ /* 0x000fe2000c101124 */
[----:B------:R-:W-:Y:S05]  /*7030*/  EXIT ;  /* 0x000000000000794d */ /* 0x000fea0003800000 */
.L_x_24369:
        /* <DEDUP_REMOVED lines=12> */
.L_x_24373:
[----:B------:R-:W-:Y:S01]  /*7100*/  IMAD.MOV.U32 R0, RZ, RZ, 0x7f ;  /* 0x0000007fff007424 */ /* 0x000fe200078e00ff */
[----:B------:R-:W-:-:S04]  /*7110*/  ISETP.GT.U32.AND P0, PT, R4, 0x7f800000, PT ;  /* 0x7f8000000400780c */ /* 0x000fc80003f04070 */
[----:B------:R-:W-:-:S09]  /*7120*/  SEL R0, R0, 0x7c, P0 ;  /* 0x0000007c00007807 */ /* 0x000fd20000000000 */
.L_x_24374:
[----:B------:R-:W-:Y:S05]  /*7130*/  BSYNC B0 ;  /* 0x0000000000007941 */ /* 0x000fea0003800000 */
.L_x_24372:
[----:B------:R-:W-:-:S04]  /*7140*/  LOP3.LUT R24, R24, 0x80000000, RZ, 0xc0, !PT ;  /* 0x8000000018187812 */ /* 0x000fc800078ec0ff */
[----:B------:R-:W-:-:S04]  /*7150*/  SHF.R.U32.HI R5, RZ, 0x18, R24 ;  /* 0x00000018ff057819 */ /* 0x000fc80000011618 */
[----:B------:R-:W-:-:S05]  /*7160*/  LOP3.LUT R5, R0, R5, RZ, 0xfc, !PT ;  /* 0x0000000500057212 */ /* 0x000fca00078efcff */
[----:B------:R-:W-:Y:S01]  /*7170*/  STG.E.U8 desc[UR36][R2.64], R5 ;  /* 0x0000000502007986 */ /* 0x000fe2000c101124 */
[----:B------:R-:W-:Y:S05]  /*7180*/  EXIT ;  /* 0x000000000000794d */ /* 0x000fea0003800000 */
.L_x_24368:
[----:B---3--:R-:W-:-:S05]  /*7190*/  F2FP.BF16.F32.PACK_AB R24, RZ, R24 ;  /* 0x00000018ff18723e */ /* 0x008fca00000010ff */
[----:B------:R-:W-:Y:S01]  /*71a0*/  STG.E.U16 desc[UR36][R2.64], R24 ;  /* 0x0000001802007986 */ /* 0x000fe2000c101524 */
[----:B------:R-:W-:Y:S05]  /*71b0*/  EXIT ;  /* 0x000000000000794d */ /* 0x000fea0003800000 */
.L_x_24365:
        /* <DEDUP_REMOVED lines=11> */
.L_x_24377:
        /* <DEDUP_REMOVED lines=16> */
.L_x_24380:
[----:B------:R-:W-:-:S04]  /*7370*/  LOP3.LUT R24, R24, 0x80000000, RZ, 0xc0, !PT ;  /* 0x8000000018187812 */ /* 0x000fc800078ec0ff */
[----:B------:R-:W-:-:S04]  /*7380*/  SHF.R.U32.HI R5, RZ, 0x18, R24 ;  /* 0x00000018ff057819 */ /* 0x000fc80000011618 */
[----:B------:R-:W-:-:S04]  /*7390*/  LOP3.LUT R4, R4, R5, RZ, 0xfc, !PT ;  /* 0x0000000504047212 */ /* 0x000fc800078efcff */
[----:B------:R-:W-:-:S07]  /*73a0*/  PRMT R0, R4, 0x7610, R0 ;  /* 0x0000761004007816 */ /* 0x000fce0000000000 */
.L_x_24379:
[----:B------:R-:W-:Y:S05]  /*73b0*/  BSYNC B0 ;  /* 0x0000000000007941 */ /* 0x000fea0003800000 */
.L_x_24378:
[----:B------:R-:W-:Y:S01]  /*73c0*/  STG.E.U8 desc[UR36][R2.64], R0 ;  /* 0x0000000002007986 */ /* 0x000fe2000c101124 */
[----:B------:R-:W-:Y:S05]  /*73d0*/  EXIT ;  /* 0x000000000000794d */ /* 0x000fea0003800000 */
.L_x_24376:
        /* <DEDUP_REMOVED lines=16> */
.L_x_24383:
[----:B------:R-:W-:-:S04]  /*74e0*/  LOP3.LUT R24, R24, 0x80000000, RZ, 0xc0, !PT ;  /* 0x8000000018187812 */ /* 0x000fc800078ec0ff */
[----:B------:R-:W-:-:S04]  /*74f0*/  SHF.R.U32.HI R5, RZ, 0x18, R24 ;  /* 0x00000018ff057819 */ /* 0x000fc80000011618 */
[----:B------:R-:W-:-:S04]  /*7500*/  LOP3.LUT R4, R4, R5, RZ, 0xfc, !PT ;  /* 0x0000000504047212 */ /* 0x000fc800078efcff */
[----:B------:R-:W-:-:S07]  /*7510*/  PRMT R0, R4, 0x7610, R0 ;  /* 0x0000761004007816 */ /* 0x000fce0000000000 */
.L_x_24382:
[----:B------:R-:W-:Y:S05]  /*7520*/  BSYNC B0 ;  /* 0x0000000000007941 */ /* 0x000fea0003800000 */
.L_x_24381:
[----:B------:R-:W-:Y:S01]  /*7530*/  STG.E.U8 desc[UR36][R2.64], R0 ;  /* 0x0000000002007986 */ /* 0x000fe2000c101124 */
[----:B------:R-:W-:Y:S05]  /*7540*/  EXIT ;  /* 0x000000000000794d */ /* 0x000fea0003800000 */
.L_x_24375:
        /* <DEDUP_REMOVED lines=21> */
.L_x_24358:
        /* <DEDUP_REMOVED lines=16> */
.L_x_24386:
[----:B------:R-:W-:Y:S05]  /*77a0*/  EXIT ;  /* 0x000000000000794d */ /* 0x000fea0003800000 */
.L_x_24385:
[----:B---3--:R-:W0:Y:S02]  /*77b0*/  F2I.U64.TRUNC R24, R24 ;  /* 0x0000001800187311 */ /* 0x008e24000020d800 */
[----:B0-----:R-:W-:Y:S01]  /*77c0*/  STG.E.64 desc[UR36][R2.64], R24 ;  /* 0x0000001802007986 */ /* 0x001fe2000c101b24 */
[----:B------:R-:W-:Y:S05]  /*77d0*/  EXIT ;  /* 0x000000000000794d */ /* 0x000fea0003800000 */
.L_x_24384:
[----:B---3--:R-:W0:Y:S02]  /*77e0*/  F2I.FTZ.U32.TRUNC.NTZ R5, R24 ;  /* 0x0000001800057305 */ /* 0x008e24000021f000 */
[----:B0-----:R-:W-:Y:S01]  /*77f0*/  STG.E desc[UR36][R2.64], R5 ;  /* 0x0000000502007986 */ /* 0x001fe2000c101924 */
[----:B------:R-:W-:Y:S05]  /*7800*/  EXIT ;  /* 0x000000000000794d */ /* 0x000fea0003800000 */
.L_x_24387:
        /* <DEDUP_REMOVED lines=15> */
.L_x_36390:


//--------------------- .text._ZN2at6native18elementwise_kernelILi128ELi2EZNS0_22gpu_kernel_impl_nocastIZZZNS0_17rsqrt_kernel_cudaERNS_18TensorIteratorBaseEENKUlvE0_clEvENKUlvE0_clEvEUlfE_EEvS4_RKT_EUliE_EEviT1_ --------------------------
	.section	.text._ZN2at6native18elementwise_kernelILi128ELi2EZNS0_22gpu_kernel_impl_nocastIZZZNS0_17rsqrt_kernel_cudaERNS_18TensorIteratorBaseEENKUlvE0_clEvENKUlvE0_clEvEUlfE_EEvS4_RKT_EUliE_EEviT1_,"ax",@progbits
	.align	128
        .global         _ZN2at6native18elementwise_kernelILi128ELi2EZNS0_22gpu_kernel_impl_nocastIZZZNS0_17rsqrt_kernel_cudaERNS_18TensorIteratorBaseEENKUlvE0_clEvENKUlvE0_clEvEUlfE_EEvS4_RKT_EUliE_EEviT1_
        .type           _ZN2at6native18elementwise_kernelILi128ELi2EZNS0_22gpu_kernel_impl_nocastIZZZNS0_17rsqrt_kernel_cudaERNS_18TensorIteratorBaseEENKUlvE0_clEvENKUlvE0_clEvEUlfE_EEvS4_RKT_EUliE_EEviT1_,@function
        .size           _ZN2at6native18elementwise_kernelILi128ELi2EZNS0_22gpu_kernel_impl_nocastIZZZNS0_17rsqrt_kernel_cudaERNS_18TensorIteratorBaseEENKUlvE0_clEvENKUlvE0_clEvEUlfE_EEvS4_RKT_EUliE_EEviT1_,(.L_x_36391 - _ZN2at6native18elementwise_kernelILi128ELi2EZNS0_22gpu_kernel_impl_nocastIZZZNS0_17rsqrt_kernel_cudaERNS_18TensorIteratorBaseEENKUlvE0_clEvENKUlvE0_clEvEUlfE_EEvS4_RKT_EUliE_EEviT1_)
        .other          _ZN2at6native18elementwise_kernelILi128ELi2EZNS0_22gpu_kernel_impl_nocastIZZZNS0_17rsqrt_kernel_cudaERNS_18TensorIteratorBaseEENKUlvE0_clEvENKUlvE0_clEvEUlfE_EEvS4_RKT_EUliE_EEviT1_,@"STO_CUDA_ENTRY STV_DEFAULT"
_ZN2at6native18elementwise_kernelILi128ELi2EZNS0_22gpu_kernel_impl_nocastIZZZNS0_17rsqrt_kernel_cudaERNS_18TensorIteratorBaseEENKUlvE0_clEvENKUlvE0_clEvEUlfE_EEvS4_RKT_EUliE_EEviT1_:
.text._ZN2at6native18elementwise_kernelILi128ELi2EZNS0_22gpu_kernel_impl_nocastIZZZNS0_17rsqrt_kernel_cudaERNS_18TensorIteratorBaseEENKUlvE0_clEvENKUlvE0_clEvEUlfE_EEvS4_RKT_EUliE_EEviT1_:
        /* <DEDUP_REMOVED lines=312> */
.L_x_24390:
        /* <DEDUP_REMOVED lines=8> */
[----:B--2---:R-:W0:Y:S04]  /*1400*/  MUFU.RSQ R9, R4 ;  /* 0x0000000400097308 */ /* 0x004e280000001400 */
[----:B0-----:R0:W-:Y:S04]  /*1410*/  STG.E desc[UR4][R2.64], R9 ;  /* 0x0000000902007986 */ /* 0x0011e8000c101904 */
.L_x_24389:
[----:B------:R-:W-:Y:S05]  /*1420*/  BSYNC B0 ;  /* 0x0000000000007941 */ /* 0x000fea0003800000 */
.L_x_24388:
        /* <DEDUP_REMOVED lines=305> */
.L_x_24391:
[----:B------:R-:W-:Y:S02]  /*2740*/  ULDC.64 UR6, c[0x0][0x418] ;  /* 0x0001060000067ab9 */ /* 0x000fe40000000a00 */
[----:B------:R-:W-:-:S04]  /*2750*/  IADD3 R4, P0, R0, UR6, RZ ;  /* 0x0000000600047c10 */ /* 0x000fc8000ff1e0ff */
[----:B------:R-:W-:Y:S01]  /*2760*/  IADD3.X R5, RZ, UR7, RZ, P0, !PT ;  /* 0x00000007ff057c10 */ /* 0x000fe200087fe4ff */
[----:B------:R-:W-:-:S04]  /*2770*/  ULDC.64 UR6, c[0x0][0x410] ;  /* 0x0001040000067ab9 */ /* 0x000fc80000000a00 */
[----:B------:R-:W2:Y:S01]  /*2780*/  LDG.E R4, desc[UR4][R4.64] ;  /* 0x0000000404047981 */ /* 0x000ea2000c1e1900 */
[----:B------:R-:W-:-:S04]  /*2790*/  IADD3 R2, P0, R3, UR6, RZ ;  /* 0x0000000603027c10 */ /* 0x000fc8000ff1e0ff */
[----:B------:R-:W-:Y:S01]  /*27a0*/  IADD3.X R3, RZ, UR7, RZ, P0, !PT ;  /* 0x00000007ff037c10 */ /* 0x000fe200087fe4ff */
[----:B--2---:R-:W0:Y:S04]  /*27b0*/  MUFU.RSQ R7, R4 ;  /* 0x0000000400077308 */ /* 0x004e280000001400 */
[----:B0-----:R-:W-:Y:S01]  /*27c0*/  STG.E desc[UR4][R2.64], R7 ;  /* 0x0000000702007986 */ /* 0x001fe2000c101904 */
[----:B------:R-:W-:Y:S05]  /*27d0*/  EXIT ;  /* 0x000000000000794d */ /* 0x000fea0003800000 */
.L_x_24392:
        /* <DEDUP_REMOVED lines=10> */
.L_x_36391:


//--------------------- .text._ZN2at6native27unrolled_elementwise_kernelIZZZNS0_17rsqrt_kernel_cudaERNS_18TensorIteratorBaseEENKUlvE0_clEvENKUlvE0_clEvEUlfE_St5arrayIPcLm2EELi4E23TrivialOffsetCalculatorILi1EjESB_NS0_6memory15LoadWithoutCastENSC_16StoreWithoutCastEEEviT_T0_T2_T3_T4_T5_ --------------------------
	.section	.text._ZN2at6native27unrolled_elementwise_kernelIZZZNS0_17rsqrt_kernel_cudaERNS_18TensorIteratorBaseEENKUlvE0_clEvENKUlvE0_clEvEUlfE_St5arrayIPcLm2EELi4E23TrivialOffsetCalculatorILi1EjESB_NS0_6memory15LoadWithoutCastENSC_16StoreWithoutCastEEEviT_T0_T2_T3_T4_T5_,"ax",@progbits
	.align	128
        .global         _ZN2at6native27unrolled_elementwise_kernelIZZZNS0_17rsqrt_kernel_cudaERNS_18TensorIteratorBaseEENKUlvE0_clEvENKUlvE0_clEvEUlfE_St5arrayIPcLm2EELi4E23TrivialOffsetCalculatorILi1EjESB_NS0_6memory15LoadWithoutCastENSC_16StoreWithoutCastEEEviT_T0_T2_T3_T4_T5_
        .type           _ZN2at6native27unrolled_elementwise_kernelIZZZNS0_17rsqrt_kernel_cudaERNS_18TensorIteratorBaseEENKUlvE0_clEvENKUlvE0_clEvEUlfE_St5arrayIPcLm2EELi4E23TrivialOffsetCalculatorILi1EjESB_NS0_6memory15LoadWithoutCastENSC_16StoreWithoutCastEEEviT_T0_T2_T3_T4_T5_,@function
        .size           _ZN2at6native27unrolled_elementwise_kernelIZZZNS0_17rsqrt_kernel_cudaERNS_18TensorIteratorBaseEENKUlvE0_clEvENKUlvE0_clEvEUlfE_St5arrayIPcLm2EELi4E23TrivialOffsetCalculatorILi1EjESB_NS0_6memory15LoadWithoutCastENSC_16StoreWithoutCastEEEviT_T0_T2_T3_T4_T5_,(.L_x_36392 - _ZN2at6native27unrolled_elementwise_kernelIZZZNS0_17rsqrt_kernel_cudaERNS_18TensorIteratorBaseEENKUlvE0_clEvENKUlvE0_clEvEUlfE_St5arrayIPcLm2EELi4E23TrivialOffsetCalculatorILi1EjESB_NS0_6memory15LoadWithoutCastENSC_16StoreWithoutCastEEEviT_T0_T2_T3_T4_T5_)
        .other          _ZN2at6native27unrolled_elementwise_kernelIZZZNS0_17rsqrt_kernel_cudaERNS_18TensorIteratorBaseEENKUlvE0_clEvENKUlvE0_clEvEUlfE_St5arrayIPcLm2EELi4E23TrivialOffsetCalculatorILi1EjESB_NS0_6memory15LoadWithoutCastENSC_16StoreWithoutCastEEEviT_T0_T2_T3_T4_T5_,@"STO_CUDA_ENTRY STV_DEFAULT"
_ZN2at6native27unrolled_elementwise_kernelIZZZNS0_17rsqrt_kernel_cudaERNS_18TensorIteratorBaseEENKUlvE0_clEvENKUlvE0_clEvEUlfE_St5arrayIPcLm2EELi4E23TrivialOffsetCalculatorILi1EjESB_NS0_6memory15LoadWithoutCastENSC_16StoreWithoutCastEEEviT_T0_T2_T3_T4_T5_:
.text._ZN2at6native27unrolled_elementwise_kernelIZZZNS0_17rsqrt_kernel_cudaERNS_18TensorIteratorBaseEENKUlvE0_clEvENKUlvE0_clEvEUlfE_St5arrayIPcLm2EELi4E23TrivialOffsetCalculatorILi1EjESB_NS0_6memory15LoadWithoutCastENSC_16StoreWithoutCastEEEviT_T0_T2_T3_T4_T5_:
        /* <DEDUP_REMOVED lines=44> */
[----:B--2---:R-:W0:Y:S03]  /*02c0*/  @!P0 MUFU.RSQ R5, R8 ;  /* 0x0000000800058308 */ /* 0x004e260000001400 */
[----:B0-----:R1:W-:Y:S05]  /*02d0*/  @!P0 STG.E desc[UR4][R6.64], R5 ;  /* 0x0000000506008986 */ /* 0x0013ea000c101904 */
[----:B----4-:R1:W0:Y:S01]  /*02e0*/  @!P2 MUFU.RSQ R3, R11 ;  /* 0x0000000b0003a308 */ /* 0x0102220000001400 */
[----:B------:R-:W-:-:S07]  /*02f0*/  ISETP.GE.AND P2, PT, R13, R2, PT ;  /* 0x000000020d00720c */ /* 0x000fce0003f46270 */
[----:B---3--:R1:W2:Y:S06]  /*0300*/  @!P1 MUFU.RSQ R4, R20 ;  /* 0x0000001400049308 */ /* 0x0082ac0000001400 */
        /* <DEDUP_REMOVED lines=11> */
.L_x_24394:
[----:B------:R-:W-:Y:S05]  /*03c0*/  BSYNC B0 ;  /* 0x0000000000007941 */ /* 0x000fea0003800000 */
.L_x_24393:
[-C--:B------:R-:W-:Y:S02]  /*03d0*/  ISETP.GE.AND P1, PT, R13, R2.reuse, PT ;  /* 0x000000020d00720c */ /* 0x080fe40003f26270 */
[----:B------:R-:W-:-:S11]  /*03e0*/  ISETP.GE.AND P0, PT, R15, R2, PT ;  /* 0x000000020f00720c */ /* 0x000fd60003f06270 */
[----:B------:R-:W-:Y:S05]  /*03f0*/  @P1 EXIT ;  /* 0x000000000000194d */ /* 0x000fea0003800000 */
[----:B0-----:R-:W0:Y:S01]  /*0400*/  LDC.64 R2, c[0x0][0x218] ;  /* 0x00008600ff027b82 */ /* 0x001e220000000a00 */
[----:B-1---5:R-:W1:Y:S01]  /*0410*/  @!P0 MUFU.RSQ R5, R10 ;  /* 0x0000000a00058308 */ /* 0x022e620000001400 */
[----:B------:R-:W-:-:S04]  /*0420*/  IMAD R13, R0, 0x200, R13 ;  /* 0x00000200000d7824 */ /* 0x000fc800078e020d */
[----:B0-----:R-:W-:-:S05]  /*0430*/  IMAD.WIDE.U32 R2, R13, 0x4, R2 ;  /* 0x000000040d027825 */ /* 0x001fca00078e0002 */
[----:B-1----:R-:W-:Y:S01]  /*0440*/  STG.E desc[UR4][R2.64], R5 ;  /* 0x0000000502007986 */ /* 0x002fe2000c101904 */
[----:B------:R-:W-:Y:S05]  /*0450*/  EXIT ;  /* 0x000000000000794d */ /* 0x000fea0003800000 */
.L_x_24395:
        /* <DEDUP_REMOVED lines=10> */
.L_x_36392:


//--------------------- .text._ZN2at6native29vectorized_elementwise_kernelILi2EZZZNS0_17rsqrt_kernel_cudaERNS_18TensorIteratorBaseEENKUlvE0_clEvENKUlvE0_clEvEUlfE_St5arrayIPcLm2EEEEviT0_T1_ --------------------------
	.section	.text._ZN2at6native29vectorized_elementwise_kernelILi2EZZZNS0_17rsqrt_kernel_cudaERNS_18TensorIteratorBaseEENKUlvE0_clEvENKUlvE0_clEvEUlfE_St5arrayIPcLm2EEEEviT0_T1_,"ax",@progbits
	.align	128
        .global         _ZN2at6native29vectorized_elementwise_kernelILi2EZZZNS0_17rsqrt_kernel_cudaERNS_18TensorIteratorBaseEENKUlvE0_clEvENKUlvE0_clEvEUlfE_St5arrayIPcLm2EEEEviT0_T1_
        .type           _ZN2at6native29vectorized_elementwise_kernelILi2EZZZNS0_17rsqrt_kernel_cudaERNS_18TensorIteratorBaseEENKUlvE0_clEvENKUlvE0_clEvEUlfE_St5arrayIPcLm2EEEEviT0_T1_,@function
        .size           _ZN2at6native29vectorized_elementwise_kernelILi2EZZZNS0_17rsqrt_kernel_cudaERNS_18TensorIteratorBaseEENKUlvE0_clEvENKUlvE0_clEvEUlfE_St5arrayIPcLm2EEEEviT0_T1_,(.L_x_36393 - _ZN2at6native29vectorized_elementwise_kernelILi2EZZZNS0_17rsqrt_kernel_cudaERNS_18TensorIteratorBaseEENKUlvE0_clEvENKUlvE0_clEvEUlfE_St5arrayIPcLm2EEEEviT0_T1_)
        .other          _ZN2at6native29vectorized_elementwise_kernelILi2EZZZNS0_17rsqrt_kernel_cudaERNS_18TensorIteratorBaseEENKUlvE0_clEvENKUlvE0_clEvEUlfE_St5arrayIPcLm2EEEEviT0_T1_,@"STO_CUDA_ENTRY STV_DEFAULT"
_ZN2at6native29vectorized_elementwise_kernelILi2EZZZNS0_17rsqrt_kernel_cudaERNS_18TensorIteratorBaseEENKUlvE0_clEvENKUlvE0_clEvEUlfE_St5arrayIPcLm2EEEEviT0_T1_:
.text._ZN2at6native29vectorized_elementwise_kernelILi2EZZZNS0_17rsqrt_kernel_cudaERNS_18TensorIteratorBaseEENKUlvE0_clEvENKUlvE0_clEvEUlfE_St5arrayIPcLm2EEEEviT0_T1_:
        /* <DEDUP_REMOVED lines=19> */
[----:B---3--:R-:W-:Y:S08]  /*0130*/  MUFU.RSQ R7, R7 ;  /* 0x0000000700077308 */ /* 0x008ff00000001400 */
[----:B------:R-:W0:Y:S08]  /*0140*/  MUFU.RSQ R6, R6 ;  /* 0x0000000600067308 */ /* 0x000e300000001400 */
[----:B----4-:R-:W-:Y:S08]  /*0150*/  MUFU.RSQ R9, R9 ;  /* 0x0000000900097308 */ /* 0x010ff00000001400 */
[----:B------:R-:W1:Y:S01]  /*0160*/  MUFU.RSQ R8, R8 ;  /* 0x0000000800087308 */ /* 0x000e620000001400 */
[----:B0-----:R-:W-:Y:S07]  /*0170*/  STG.E.64 desc[UR4][R4.64], R6 ;  /* 0x0000000604007986 */ /* 0x001fee000c101b04 */
[----:B-----5:R-:W-:Y:S08]  /*0180*/  MUFU.RSQ R11, R11 ;  /* 0x0000000b000b7308 */ /* 0x020ff00000001400 */
[----:B------:R-:W0:Y:S01]  /*0190*/  MUFU.RSQ R10, R10 ;  /* 0x0000000a000a7308 */ /* 0x000e220000001400 */
[----:B-1----:R-:W-:Y:S07]  /*01a0*/  STG.E.64 desc[UR4][R4.64+0x400], R8 ;  /* 0x0004000804007986 */ /* 0x002fee000c101b04 */
[----:B------:R-:W-:Y:S08]  /*01b0*/  MUFU.RSQ R13, R13 ;  /* 0x0000000d000d7308 */ /* 0x000ff00000001400 */
[----:B------:R-:W1:Y:S01]  /*01c0*/  MUFU.RSQ R12, R12 ;  /* 0x0000000c000c7308 */ /* 0x000e620000001400 */
[----:B0-----:R-:W-:Y:S04]  /*01d0*/  STG.E.64 desc[UR4][R4.64+0x800], R10 ;  /* 0x0008000a04007986 */ /* 0x001fe8000c101b04 */
[----:B-1----:R-:W-:Y:S01]  /*01e0*/  STG.E.64 desc[UR4][R4.64+0xc00], R12 ;  /* 0x000c000c04007986 */ /* 0x002fe2000c101b04 */
[----:B------:R-:W-:Y:S05]  /*01f0*/  EXIT ;  /* 0x000000000000794d */ /* 0x000fea0003800000 */
.L_x_24396:
        /* <DEDUP_REMOVED lines=65> */
[----:B---3--:R0:W1:Y:S02]  /*0610*/  @!P0 MUFU.RSQ R20, R11 ;  /* 0x0000000b00148308 */ /* 0x0080640000001400 */
[----:B0-----:R-:W-:-:S06]  /*0620*/  IADD3 R11, R23, 0x300, RZ ;  /* 0x00000300170b7810 */ /* 0x001fcc0007ffe0ff */
[----:B------:R0:W3:Y:S01]  /*0630*/  @!P1 MUFU.RSQ R4, R3 ;  /* 0x0000000300049308 */ /* 0x0000e20000001400 */
[-C--:B------:R-:W-:Y:S02]  /*0640*/  ISETP.GE.AND P1, PT, R13, R2.reuse, PT ;  /* 0x000000020d00720c */ /* 0x080fe40003f26270 */
[----:B------:R-:W1:Y:S05]  /*0650*/  @!P0 LDC.64 R12, c[0x0][0x218] ;  /* 0x00008600ff0c8b82 */ /* 0x000e6a0000000a00 */
[----:B--2---:R2:W1:Y:S01]  /*0660*/  @!P2 MUFU.RSQ R5, R22 ;  /* 0x000000160005a308 */ /* 0x0044620000001400 */
[----:B------:R-:W-:Y:S01]  /*0670*/  ISETP.GE.AND P2, PT, R15, R2, PT ;  /* 0x000000020f00720c */ /* 0x000fe20003f46270 */
[----:B------:R-:W-:-:S06]  /*0680*/  VIADD R15, R23, 0x280 ;  /* 0x00000280170f7836 */ /* 0x000fcc0000000000 */
[----:B-----5:R2:W1:Y:S01]  /*0690*/  @!P1 MUFU.RSQ R6, R24 ;  /* 0x0000001800069308 */ /* 0x0204620000001400 */
[----:B------:R-:W-:Y:S02]  /*06a0*/  ISETP.GE.AND P1, PT, R15, R2, PT ;  /* 0x000000020f00720c */ /* 0x000fe40003f26270 */
[----:B0-----:R-:W-:-:S05]  /*06b0*/  IADD3 R3, R23, 0x380, RZ ;  /* 0x0000038017037810 */ /* 0x001fca0007ffe0ff */
[----:B------:R2:W0:Y:S01]  /*06c0*/  @!P2 MUFU.RSQ R7, R26 ;  /* 0x0000001a0007a308 */ /* 0x0004220000001400 */
[----:B------:R-:W-:Y:S01]  /*06d0*/  ISETP.GE.AND P2, PT, R11, R2, PT ;  /* 0x000000020b00720c */ /* 0x000fe20003f46270 */
[----:B------:R-:W-:Y:S02]  /*06e0*/  @!P0 IMAD.IADD R11, R0, 0x1, R23 ;  /* 0x00000001000b8824 */ /* 0x000fe400078e0217 */
[----:B------:R-:W-:-:S04]  /*06f0*/  @!P0 IMAD.MOV.U32 R23, RZ, RZ, R17 ;  /* 0x000000ffff178224 */ /* 0x000fc800078e0011 */
[----:B------:R2:W0:Y:S01]  /*0700*/  @!P1 MUFU.RSQ R8, R25 ;  /* 0x0000001900089308 */ /* 0x0004220000001400 */
[----:B------:R-:W-:Y:S01]  /*0710*/  ISETP.GE.AND P1, PT, R3, R2, PT ;  /* 0x000000020300720c */ /* 0x000fe20003f26270 */
[----:B-1----:R-:W-:-:S05]  /*0720*/  @!P0 IMAD.WIDE.U32 R12, R11, 0x4, R12 ;  /* 0x000000040b0c8825 */ /* 0x002fca00078e000c */
[----:B------:R2:W-:Y:S01]  /*0730*/  @!P0 STG.E desc[UR4][R12.64], R20 ;  /* 0x000000140c008986 */ /* 0x0005e2000c101904 */
[----:B------:R-:W-:-:S06]  /*0740*/  ISETP.GE.AND P0, PT, R23, R2, PT ;  /* 0x000000021700720c */ /* 0x000fcc0003f06270 */
[----:B----4-:R2:W1:Y:S08]  /*0750*/  @!P1 MUFU.RSQ R10, R21 ;  /* 0x00000015000a9308 */ /* 0x0104700000001400 */
[----:B------:R2:W4:Y:S01]  /*0760*/  @!P2 MUFU.RSQ R9, R27 ;  /* 0x0000001b0009a308 */ /* 0x0005220000001400 */
        /* <DEDUP_REMOVED lines=13> */
.L_x_24399:
[----:B------:R-:W-:-:S13]  /*0840*/  ISETP.GE.AND P0, PT, R23, R2, PT ;  /* 0x000000021700720c */ /* 0x000fda0003f06270 */
[----:B------:R-:W-:Y:S05]  /*0850*/  @P0 BRA `(.L_x_24401) ;  /* 0x0000000000300947 */ /* 0x000fea0003800000 */
[----:B0-----:R-:W0:Y:S01]  /*0860*/  LDC.64 R4, c[0x0][0x218] ;  /* 0x00008600ff047b82 */ /* 0x001e220000000a00 */
[----:B------:R-:W-:Y:S01]  /*0870*/  IADD3 R3, R0, R23, RZ ;  /* 0x0000001700037210 */ /* 0x000fe20007ffe0ff */
[----:B------:R-:W-:-:S04]  /*0880*/  VIADD R23, R23, 0x80 ;  /* 0x0000008017177836 */ /* 0x000fc80000000000 */
[----:B0-----:R-:W-:-:S05]  /*0890*/  IMAD.WIDE.U32 R4, R3, 0x4, R4 ;  /* 0x0000000403047825 */ /* 0x001fca00078e0004 */
[----:B------:R3:W-:Y:S02]  /*08a0*/  STG.E desc[UR4][R4.64], R6 ;  /* 0x0000000604007986 */ /* 0x0007e4000c101904 */
.L_x_24400:
[----:B------:R-:W-:-:S13]  /*08b0*/  ISETP.GE.AND P0, PT, R23, R2, PT ;  /* 0x000000021700720c */ /* 0x000fda0003f06270 */
[----:B------:R-:W-:Y:S05]  /*08c0*/  @P0 BRA `(.L_x_24402) ;  /* 0x0000000000340947 */ /* 0x000fea0003800000 */
[----:B0--3--:R-:W0:Y:S01]  /*08d0*/  LDC.64 R4, c[0x0][0x218] ;  /* 0x00008600ff047b82 */ /* 0x009e220000000a00 */
[----:B------:R-:W-:Y:S01]  /*08e0*/  IADD3 R3, R0, R23, RZ ;  /* 0x0000001700037210 */ /* 0x000fe20007ffe0ff */
[----:B------:R-:W-:-:S04]  /*08f0*/  VIADD R23, R23, 0x80 ;  /* 0x0000008017177836 */ /* 0x000fc80000000000 */
[----:B0-----:R-:W-:-:S05]  /*0900*/  IMAD.WIDE.U32 R4, R3, 0x4, R4 ;  /* 0x0000000403047825 */ /* 0x001fca00078e0004 */
[----:B------:R3:W-:Y:S02]  /*0910*/  STG.E desc[UR4][R4.64], R7 ;  /* 0x0000000704007986 */ /* 0x0007e4000c101904 */
.L_x_24401:
        /* <DEDUP_REMOVED lines=8> */
.L_x_24402:
[----:B------:R-:W-:Y:S05]  /*09a0*/  BSYNC B1 ;  /* 0x0000000000017941 */ /* 0x000fea0003800000 */
.L_x_24398:
[----:B------:R-:W-:-:S13]  /*09b0*/  ISETP.GE.AND P0, PT, R23, R2, PT ;  /* 0x000000021700720c */ /* 0x000fda0003f06270 */
[----:B0--3--:R-:W0:Y:S01]  /*09c0*/  @!P0 LDC.64 R4, c[0x0][0x218] ;  /* 0x00008600ff048b82 */ /* 0x009e220000000a00 */
[----:B------:R-:W-:Y:S01]  /*09d0*/  @!P0 IADD3 R3, R0, R23, RZ ;  /* 0x0000001700038210 */ /* 0x000fe20007ffe0ff */
[----:B------:R-:W-:-:S04]  /*09e0*/  @!P0 VIADD R23, R23, 0x80 ;  /* 0x0000008017178836 */ /* 0x000fc80000000000 */
[----:B0-----:R-:W-:-:S05]  /*09f0*/  @!P0 IMAD.WIDE.U32 R4, R3, 0x4, R4 ;  /* 0x0000000403048825 */ /* 0x001fca00078e0004 */
[----:B----4-:R0:W-:Y:S02]  /*0a00*/  @!P0 STG.E desc[UR4][R4.64], R9 ;  /* 0x0000000904008986 */ /* 0x0101e4000c101904 */
.L_x_24403:
[----:B------:R-:W-:Y:S05]  /*0a10*/  BSYNC B0 ;  /* 0x0000000000007941 */ /* 0x000fea0003800000 */
.L_x_24397:
        /* <DEDUP_REMOVED lines=8> */
.L_x_24404:
        /* <DEDUP_REMOVED lines=14> */
.L_x_36393:


//--------------------- .text._ZN2at6native29vectorized_elementwise_kernelILi4EZZZNS0_17rsqrt_kernel_cudaERNS_18TensorIteratorBaseEENKUlvE0_clEvENKUlvE0_clEvEUlfE_St5arrayIPcLm2EEEEviT0_T1_ --------------------------
	.section	.text._ZN2at6native29vectorized_elementwise_kernelILi4EZZZNS0_17rsqrt_kernel_cudaERNS_18TensorIteratorBaseEENKUlvE0_clEvENKUlvE0_clEvEUlfE_St5arrayIPcLm2EEEEviT0_T1_,"ax",@progbits
	.align	128
        .global         _ZN2at6native29vectorized_elementwise_kernelILi4EZZZNS0_17rsqrt_kernel_cudaERNS_18TensorIteratorBaseEENKUlvE0_clEvENKUlvE0_clEvEUlfE_St5arrayIPcLm2EEEEviT0_T1_
        .type           _ZN2at6native29vectorized_elementwise_kernelILi4EZZZNS0_17rsqrt_kernel_cudaERNS_18TensorIteratorBaseEENKUlvE0_clEvENKUlvE0_clEvEUlfE_St5arrayIPcLm2EEEEviT0_T1_,@function
        .size           _ZN2at6native29vectorized_elementwise_kernelILi4EZZZNS0_17rsqrt_kernel_cudaERNS_18TensorIteratorBaseEENKUlvE0_clEvENKUlvE0_clEvEUlfE_St5arrayIPcLm2EEEEviT0_T1_,(.L_x_36394 - _ZN2at6native29vectorized_elementwise_kernelILi4EZZZNS0_17rsqrt_kernel_cudaERNS_18TensorIteratorBaseEENKUlvE0_clEvENKUlvE0_clEvEUlfE_St5arrayIPcLm2EEEEviT0_T1_)
        .other          _ZN2at6native29vectorized_elementwise_kernelILi4EZZZNS0_17rsqrt_kernel_cudaERNS_18TensorIteratorBaseEENKUlvE0_clEvENKUlvE0_clEvEUlfE_St5arrayIPcLm2EEEEviT0_T1_,@"STO_CUDA_ENTRY STV_DEFAULT"
_ZN2at6native29vectorized_elementwise_kernelILi4EZZZNS0_17rsqrt_kernel_cudaERNS_18TensorIteratorBaseEENKUlvE0_clEvENKUlvE0_clEvEUlfE_St5arrayIPcLm2EEEEviT0_T1_:
.text._ZN2at6native29vectorized_elementwise_kernelILi4EZZZNS0_17rsqrt_kernel_cudaERNS_18TensorIteratorBaseEENKUlvE0_clEvENKUlvE0_clEvEUlfE_St5arrayIPcLm2EEEEviT0_T1_:
        /* <DEDUP_REMOVED lines=17> */
[----:B---3--:R-:W-:Y:S08]  /*0110*/  MUFU.RSQ R7, R7 ;  /* 0x0000000700077308 */ /* 0x008ff00000001400 */
[----:B------:R-:W-:Y:S08]  /*0120*/  MUFU.RSQ R6, R6 ;  /* 0x0000000600067308 */ /* 0x000ff00000001400 */
[----:B------:R-:W-:Y:S08]  /*0130*/  MUFU.RSQ R5, R5 ;  /* 0x0000000500057308 */ /* 0x000ff00000001400 */
[----:B------:R-:W0:Y:S08]  /*0140*/  MUFU.RSQ R4, R4 ;  /* 0x0000000400047308 */ /* 0x000e300000001400 */
[----:B----4-:R-:W-:Y:S08]  /*0150*/  MUFU.RSQ R11, R11 ;  /* 0x0000000b000b7308 */ /* 0x010ff00000001400 */
[----:B------:R-:W-:Y:S01]  /*0160*/  MUFU.RSQ R10, R10 ;  /* 0x0000000a000a7308 */ /* 0x000fe20000001400 */
[----:B0-----:R-:W-:Y:S07]  /*0170*/  STG.E.128 desc[UR4][R12.64], R4 ;  /* 0x000000040c007986 */ /* 0x001fee000c101d04 */
[----:B------:R-:W-:Y:S08]  /*0180*/  MUFU.RSQ R9, R9 ;  /* 0x0000000900097308 */ /* 0x000ff00000001400 */
[----:B------:R-:W0:Y:S02]  /*0190*/  MUFU.RSQ R8, R8 ;  /* 0x0000000800087308 */ /* 0x000e240000001400 */
[----:B0-----:R-:W-:Y:S01]  /*01a0*/  STG.E.128 desc[UR4][R12.64+0x800], R8 ;  /* 0x000800080c007986 */ /* 0x001fe2000c101d04 */
[----:B------:R-:W-:Y:S05]  /*01b0*/  EXIT ;  /* 0x000000000000794d */ /* 0x000fea0003800000 */
.L_x_24405:
        /* <DEDUP_REMOVED lines=100> */
.L_x_24408:
[----:B------:R-:W-:-:S13]  /*0800*/  ISETP.GE.AND P0, PT, R23, R2, PT ;  /* 0x000000021700720c */ /* 0x000fda0003f06270 */
[----:B------:R-:W-:Y:S05]  /*0810*/  @P0 BRA `(.L_x_24410) ;  /* 0x0000000000300947 */ /* 0x000fea0003800000 */
[----:B0-----:R-:W0:Y:S01]  /*0820*/  LDC.64 R4, c[0x0][0x218] ;  /* 0x00008600ff047b82 */ /* 0x001e220000000a00 */
[----:B------:R-:W-:Y:S01]  /*0830*/  IADD3 R3, R0, R23, RZ ;  /* 0x0000001700037210 */ /* 0x000fe20007ffe0ff */
[----:B------:R-:W-:-:S04]  /*0840*/  VIADD R23, R23, 0x80 ;  /* 0x0000008017177836 */ /* 0x000fc80000000000 */
[----:B0-----:R-:W-:-:S05]  /*0850*/  IMAD.WIDE.U32 R4, R3, 0x4, R4 ;  /* 0x0000000403047825 */ /* 0x001fca00078e0004 */
[----:B------:R3:W-:Y:S02]  /*0860*/  STG.E desc[UR4][R4.64], R6 ;  /* 0x0000000604007986 */ /* 0x0007e4000c101904 */
.L_x_24409:
[----:B------:R-:W-:-:S13]  /*0870*/  ISETP.GE.AND P0, PT, R23, R2, PT ;  /* 0x000000021700720c */ /* 0x000fda0003f06270 */
[----:B------:R-:W-:Y:S05]  /*0880*/  @P0 BRA `(.L_x_24411) ;  /* 0x0000000000340947 */ /* 0x000fea0003800000 */
[----:B0--3--:R-:W0:Y:S01]  /*0890*/  LDC.64 R4, c[0x0][0x218] ;  /* 0x00008600ff047b82 */ /* 0x009e220000000a00 */
[----:B------:R-:W-:Y:S01]  /*08a0*/  IADD3 R3, R0, R23, RZ ;  /* 0x0000001700037210 */ /* 0x000fe20007ffe0ff */
[----:B------:R-:W-:-:S04]  /*08b0*/  VIADD R23, R23, 0x80 ;  /* 0x0000008017177836 */ /* 0x000fc80000000000 */
[----:B0-----:R-:W-:-:S05]  /*08c0*/  IMAD.WIDE.U32 R4, R3, 0x4, R4 ;  /* 0x0000000403047825 */ /* 0x001fca00078e0004 */
[----:B------:R3:W-:Y:S02]  /*08d0*/  STG.E desc[UR4][R4.64], R7 ;  /* 0x0000000704007986 */ /* 0x0007e4000c101904 */
.L_x_24410:
        /* <DEDUP_REMOVED lines=8> */
.L_x_24411:
[----:B------:R-:W-:Y:S05]  /*0960*/  BSYNC B1 ;  /* 0x0000000000017941 */ /* 0x000fea0003800000 */
.L_x_24407:
[----:B------:R-:W-:-:S13]  /*0970*/  ISETP.GE.AND P0, PT, R23, R2, PT ;  /* 0x000000021700720c */ /* 0x000fda0003f06270 */
[----:B0--3--:R-:W0:Y:S01]  /*0980*/  @!P0 LDC.64 R4, c[0x0][0x218] ;  /* 0x00008600ff048b82 */ /* 0x009e220000000a00 */
[----:B------:R-:W-:Y:S01]  /*0990*/  @!P0 IADD3 R3, R0, R23, RZ ;  /* 0x0000001700038210 */ /* 0x000fe20007ffe0ff */
[----:B------:R-:W-:-:S04]  /*09a0*/  @!P0 VIADD R23, R23, 0x80 ;  /* 0x0000008017178836 */ /* 0x000fc80000000000 */
[----:B0-----:R-:W-:-:S05]  /*09b0*/  @!P0 IMAD.WIDE.U32 R4, R3, 0x4, R4 ;  /* 0x0000000403048825 */ /* 0x001fca00078e0004 */
[----:B----4-:R0:W-:Y:S02]  /*09c0*/  @!P0 STG.E desc[UR4][R4.64], R9 ;  /* 0x0000000904008986 */ /* 0x0101e4000c101904 */
.L_x_24412:
[----:B------:R-:W-:Y:S05]  /*09d0*/  BSYNC B0 ;  /* 0x0000000000007941 */ /* 0x000fea0003800000 */
.L_x_24406:
        /* <DEDUP_REMOVED lines=8> */
.L_x_24413:
        /* <DEDUP_REMOVED lines=10> */
.L_x_36394:


//--------------------- .text._ZN2at6native29vectorized_elementwise_kernelILi8EZZZNS0_17rsqrt_kernel_cudaERNS_18TensorIteratorBaseEENKUlvE0_clEvENKUlvE0_clEvEUlfE_St5arrayIPcLm2EEEEviT0_T1_ --------------------------
	.section	.text._ZN2at6native29vectorized_elementwise_kernelILi8EZZZNS0_17rsqrt_kernel_cudaERNS_18TensorIteratorBaseEENKUlvE0_clEvENKUlvE0_clEvEUlfE_St5arrayIPcLm2EEEEviT0_T1_,"ax",@progbits
	.align	128
        .global         _ZN2at6native29vectorized_elementwise_kernelILi8EZZZNS0_17rsqrt_kernel_cudaERNS_18TensorIteratorBaseEENKUlvE0_clEvENKUlvE0_clEvEUlfE_St5arrayIPcLm2EEEEviT0_T1_
        .type           _ZN2at6native29vectorized_elementwise_kernelILi8EZZZNS0_17rsqrt_kernel_cudaERNS_18TensorIteratorBaseEENKUlvE0_clEvENKUlvE0_clEvEUlfE_St5arrayIPcLm2EEEEviT0_T1_,@function
        .size           _ZN2at6native29vectorized_elementwise_kernelILi8EZZZNS0_17rsqrt_kernel_cudaERNS_18TensorIteratorBaseEENKUlvE0_clEvENKUlvE0_clEvEUlfE_St5arrayIPcLm2EEEEviT0_T1_,(.L_x_36395 - _ZN2at6native29vectorized_elementwise_kernelILi8EZZZNS0_17rsqrt_kernel_cudaERNS_18TensorIteratorBaseEENKUlvE0_clEvENKUlvE0_clEvEUlfE_St5arrayIPcLm2EEEEviT0_T1_)
        .other          _ZN2at6native29vectorized_elementwise_kernelILi8EZZZNS0_17rsqrt_kernel_cudaERNS_18TensorIteratorBaseEENKUlvE0_clEvENKUlvE0_clEvEUlfE_St5arrayIPcLm2EEEEviT0_T1_,@"STO_CUDA_ENTRY STV_DEFAULT"
_ZN2at6native29vectorized_elementwise_kernelILi8EZZZNS0_17rsqrt_kernel_cudaERNS_18TensorIteratorBaseEENKUlvE0_clEvENKUlvE0_clEvEUlfE_St5arrayIPcLm2EEEEviT0_T1_:
.text._ZN2at6native29vectorized_elementwise_kernelILi8EZZZNS0_17rsqrt_kernel_cudaERNS_18TensorIteratorBaseEENKUlvE0_clEvENKUlvE0_clEvEUlfE_St5arrayIPcLm2EEEEviT0_T1_:
        /* <DEDUP_REMOVED lines=28> */
.L_x_24414:
        /* <DEDUP_REMOVED lines=100> */
.L_x_24417:
[----:B------:R-:W-:-:S13]  /*0800*/  ISETP.GE.AND P0, PT, R23, R2, PT ;  /* 0x000000021700720c */ /* 0x000fda0003f06270 */
[----:B------:R-:W-:Y:S05]  /*0810*/  @P0 BRA `(.L_x_24419) ;  /* 0x0000000000300947 */ /* 0x000fea0003800000 */
[----:B0-----:R-:W0:Y:S01]  /*0820*/  LDC.64 R4, c[0x0][0x218] ;  /* 0x00008600ff047b82 */ /* 0x001e220000000a00 */
[----:B------:R-:W-:Y:S01]  /*0830*/  IADD3 R3, R0, R23, RZ ;  /* 0x0000001700037210 */ /* 0x000fe20007ffe0ff */
[----:B------:R-:W-:-:S04]  /*0840*/  VIADD R23, R23, 0x80 ;  /* 0x0000008017177836 */ /* 0x000fc80000000000 */
[----:B0-----:R-:W-:-:S05]  /*0850*/  IMAD.WIDE.U32 R4, R3, 0x4, R4 ;  /* 0x0000000403047825 */ /* 0x001fca00078e0004 */
[----:B------:R3:W-:Y:S02]  /*0860*/  STG.E desc[UR4][R4.64], R6 ;  /* 0x0000000604007986 */ /* 0x0007e4000c101904 */
.L_x_24418:
[----:B------:R-:W-:-:S13]  /*0870*/  ISETP.GE.AND P0, PT, R23, R2, PT ;  /* 0x000000021700720c */ /* 0x000fda0003f06270 */
[----:B------:R-:W-:Y:S05]  /*0880*/  @P0 BRA `(.L_x_24420) ;  /* 0x0000000000340947 */ /* 0x000fea0003800000 */
[----:B0--3--:R-:W0:Y:S01]  /*0890*/  LDC.64 R4, c[0x0][0x218] ;  /* 0x00008600ff047b82 */ /* 0x009e220000000a00 */
[----:B------:R-:W-:Y:S01]  /*08a0*/  IADD3 R3, R0, R23, RZ ;  /* 0x0000001700037210 */ /* 0x000fe20007ffe0ff */
[----:B------:R-:W-:-:S04]  /*08b0*/  VIADD R23, R23, 0x80 ;  /* 0x0000008017177836 */ /* 0x000fc80000000000 */
[----:B0-----:R-:W-:-:S05]  /*08c0*/  IMAD.WIDE.U32 R4, R3, 0x4, R4 ;  /* 0x0000000403047825 */ /* 0x001fca00078e0004 */
[----:B------:R3:W-:Y:S02]  /*08d0*/  STG.E desc[UR4][R4.64], R7 ;  /* 0x0000000704007986 */ /* 0x0007e4000c101904 */
.L_x_24419:
        /* <DEDUP_REMOVED lines=8> */
.L_x_24420:
[----:B------:R-:W-:Y:S05]  /*0960*/  BSYNC B1 ;  /* 0x0000000000017941 */ /* 0x000fea0003800000 */
.L_x_24416:
[----:B------:R-:W-:-:S13]  /*0970*/  ISETP.GE.AND P0, PT, R23, R2, PT ;  /* 0x000000021700720c */ /* 0x000fda0003f06270 */
[----:B0--3--:R-:W0:Y:S01]  /*0980*/  @!P0 LDC.64 R4, c[0x0][0x218] ;  /* 0x00008600ff048b82 */ /* 0x009e220000000a00 */
[----:B------:R-:W-:Y:S01]  /*0990*/  @!P0 IADD3 R3, R0, R23, RZ ;  /* 0x0000001700038210 */ /* 0x000fe20007ffe0ff */
[----:B------:R-:W-:-:S04]  /*09a0*/  @!P0 VIADD R23, R23, 0x80 ;  /* 0x0000008017178836 */ /* 0x000fc80000000000 */
[----:B0-----:R-:W-:-:S05]  /*09b0*/  @!P0 IMAD.WIDE.U32 R4, R3, 0x4, R4 ;  /* 0x0000000403048825 */ /* 0x001fca00078e0004 */
[----:B----4-:R0:W-:Y:S02]  /*09c0*/  @!P0 STG.E desc[UR4][R4.64], R9 ;  /* 0x0000000904008986 */ /* 0x0101e4000c101904 */
.L_x_24421:
[----:B------:R-:W-:Y:S05]  /*09d0*/  BSYNC B0 ;  /* 0x0000000000007941 */ /* 0x000fea0003800000 */
.L_x_24415:
        /* <DEDUP_REMOVED lines=8> */
.L_x_24422:
        /* <DEDUP_REMOVED lines=10> */
.L_x_36395:


//--------------------- .text._ZN2at6native18elementwise_kernelILi128ELi4EZNS0_15gpu_kernel_implIZZZNS0_17rsqrt_kernel_cudaERNS_18TensorIteratorBaseEENKUlvE0_clEvENKUlvE_clEvEUldE_EEvS4_RKT_EUliE_EEviT1_ --------------------------
	.section	.text._ZN2at6native18elementwise_kernelILi128ELi4EZNS0_15gpu_kernel_implIZZZNS0_17rsqrt_kernel_cudaERNS_18TensorIteratorBaseEENKUlvE0_clEvENKUlvE_clEvEUldE_EEvS4_RKT_EUliE_EEviT1_,"ax",@progbits
	.align	128
        .global         _ZN2at6native18elementwise_kernelILi128ELi4EZNS0_15gpu_kernel_implIZZZNS0_17rsqrt_kernel_cudaERNS_18TensorIteratorBaseEENKUlvE0_clEvENKUlvE_clEvEUldE_EEvS4_RKT_EUliE_EEviT1_
        .type           _ZN2at6native18elementwise_kernelILi128ELi4EZNS0_15gpu_kernel_implIZZZNS0_17rsqrt_kernel_cudaERNS_18TensorIteratorBaseEENKUlvE0_clEvENKUlvE_clEvEUldE_EEvS4_RKT_EUliE_EEviT1_,@function
        .size           _ZN2at6native18elementwise_kernelILi128ELi4EZNS0_15gpu_kernel_implIZZZNS0_17rsqrt_kernel_cudaERNS_18TensorIteratorBaseEENKUlvE0_clEvENKUlvE_clEvEUldE_EEvS4_RKT_EUliE_EEviT1_,(.L_x_36102 - _ZN2at6native18elementwise_kernelILi128ELi4EZNS0_15gpu_kernel_implIZZZNS0_17rsqrt_kernel_cudaERNS_18TensorIteratorBaseEENKUlvE0_clEvENKUlvE_clEvEUldE_EEvS4_RKT_EUliE_EEviT1_)
        .other          _ZN2at6native18elementwise_kernelILi128ELi4EZNS0_15gpu_kernel_implIZZZNS0_17rsqrt_kernel_cudaERNS_18TensorIteratorBaseEENKUlvE0_clEvENKUlvE_clEvEUldE_EEvS4_RKT_EUliE_EEviT1_,@"STO_CUDA_ENTRY STV_DEFAULT"
_ZN2at6native18elementwise_kernelILi128ELi4EZNS0_15gpu_kernel_implIZZZNS0_17rsqrt_kernel_cudaERNS_18TensorIteratorBaseEENKUlvE0_clEvENKUlvE_clEvEUldE_EEvS4_RKT_EUliE_EEviT1_:
.text._ZN2at6native18elementwise_kernelILi128ELi4EZNS0_15gpu_kernel_implIZZZNS0_17rsqrt_kernel_cudaERNS_18TensorIteratorBaseEENKUlvE0_clEvENKUlvE_clEvEUldE_EEvS4_RKT_EUliE_EEviT1_:
        /* <DEDUP_REMOVED lines=313> */
.L_x_24425:
        /* <DEDUP_REMOVED lines=21> */
.L_x_24429:
[----:B------:R-:W2:Y:S02]  /*14e0*/  LDG.E.U8 R2, desc[UR36][R4.64] ;  /* 0x0000002404027981 */ /* 0x000ea4000c1e1100 */
[----:B--2---:R-:W0:Y:S01]  /*14f0*/  I2F.F64.U16 R2, R2 ;  /* 0x0000000200027312 */ /* 0x004e220000101800 */
[----:B------:R-:W-:Y:S05]  /*1500*/  BRA `(.L_x_24431) ;  /* 0x0000000c00707947 */ /* 0x000fea0003800000 */
.L_x_24428:
        /* <DEDUP_REMOVED lines=9> */
.L_x_24433:
[----:B------:R-:W2:Y:S02]  /*15a0*/  LDG.E R2, desc[UR36][R4.64] ;  /* 0x0000002404027981 */ /* 0x000ea4000c1e1900 */
[----:B--2---:R-:W0:Y:S01]  /*15b0*/  I2F.F64 R2, R2 ;  /* 0x0000000200027312 */ /* 0x004e220000201c00 */
[----:B------:R-:W-:Y:S05]  /*15c0*/  BRA `(.L_x_24431) ;  /* 0x0000000c00407947 */ /* 0x000fea0003800000 */
.L_x_24432:
[----:B------:R-:W2:Y:S02]  /*15d0*/  LDG.E.U16 R2, desc[UR36][R4.64] ;  /* 0x0000002404027981 */ /* 0x000ea4000c1e1500 */
[----:B--2---:R-:W0:Y:S01]  /*15e0*/  I2F.F64.S16 R2, R2 ;  /* 0x0000000200027312 */ /* 0x004e220000101c00 */
[----:B------:R-:W-:Y:S05]  /*15f0*/  BRA `(.L_x_24431) ;  /* 0x0000000c00347947 */ /* 0x000fea0003800000 */
.L_x_24427:
        /* <DEDUP_REMOVED lines=10> */
.L_x_24435:
[----:B------:R-:W2:Y:S02]  /*16a0*/  LDG.E.U16 R0, desc[UR36][R4.64] ;  /* 0x0000002404007981 */ /* 0x000ea4000c1e1500 */
[----:B--2---:R-:W-:-:S05]  /*16b0*/  HADD2.F32 R0, -RZ, R0.H0_H0 ;  /* 0x20000000ff007230 */ /* 0x004fca0000004100 */
[----:B------:R-:W-:-:S04]  /*16c0*/  FMUL.FTZ R0, R0, 1 ;  /* 0x3f80000000007820 */ /* 0x000fc80000410000 */
[----:B------:R0:W1:Y:S01]  /*16d0*/  F2F.F64.F32 R2, R0 ;  /* 0x0000000000027310 */ /* 0x0000620000201800 */
[----:B------:R-:W-:Y:S05]  /*16e0*/  BRA `(.L_x_24431) ;  /* 0x0000000800f87947 */ /* 0x000fea0003800000 */
.L_x_24434:
        /* <DEDUP_REMOVED lines=10> */
.L_x_24437:
[----:B------:R-:W2:Y:S02]  /*1790*/  LDG.E.U16 R4, desc[UR36][R4.64] ;  /* 0x0000002404047981 */ /* 0x000ea4000c1e1500 */
[----:B--2---:R-:W-:-:S05]  /*17a0*/  HADD2.F32 R0, -RZ, R4.H0_H0 ;  /* 0x20000004ff007230 */ /* 0x004fca0000004100 */
[----:B------:R-:W-:-:S04]  /*17b0*/  FMUL.FTZ R0, R0, 1 ;  /* 0x3f80000000007820 */ /* 0x000fc80000410000 */
[----:B------:R0:W1:Y:S01]  /*17c0*/  F2F.F64.F32 R2, R0 ;  /* 0x0000000000027310 */ /* 0x0000620000201800 */
[----:B------:R-:W-:Y:S05]  /*17d0*/  BRA `(.L_x_24431) ;  /* 0x0000000800bc7947 */ /* 0x000fea0003800000 */
.L_x_24436:
[----:B------:R0:W5:Y:S01]  /*17e0*/  LDG.E.64 R2, desc[UR36][R4.64] ;  /* 0x0000002404027981 */ /* 0x000162000c1e1b00 */
[----:B------:R-:W-:Y:S05]  /*17f0*/  BRA `(.L_x_24431) ;  /* 0x0000000800b47947 */ /* 0x000fea0003800000 */
.L_x_24426:
        /* <DEDUP_REMOVED lines=13> */
.L_x_24440:
[----:B------:R0:W5:Y:S01]  /*18d0*/  LDG.E.64 R2, desc[UR36][R4.64] ;  /* 0x0000002404027981 */ /* 0x000162000c1e1b00 */
[----:B------:R-:W-:Y:S05]  /*18e0*/  BRA `(.L_x_24431) ;  /* 0x0000000800787947 */ /* 0x000fea0003800000 */
.L_x_24439:
        /* <DEDUP_REMOVED lines=28> */
.L_x_24442:
[----:B------:R-:W2:Y:S02]  /*1ab0*/  LDG.E.U8 R3, desc[UR36][R4.64] ;  /* 0x0000002404037981 */ /* 0x000ea4000c1e1100 */
[----:B--2---:R-:W-:-:S05]  /*1ac0*/  IMAD.SHL.U32 R0, R3, 0x2000000, RZ ;  /* 0x0200000003007824 */ /* 0x004fca00078e00ff */
[----:B------:R-:W-:-:S13]  /*1ad0*/  ISETP.GE.U32.AND P0, PT, R0, 0x8000000, PT ;  /* 0x080000000000780c */ /* 0x000fda0003f06070 */
[C---:B------:R-:W-:Y:S01]  /*1ae0*/  @!P0 SHF.L.U32 R0, R3.reuse, 0x8, RZ ;  /* 0x0000000803008819 */ /* 0x040fe200000006ff */
        /* <DEDUP_REMOVED lines=11> */
.L_x_24441:
[----:B------:R-:W2:Y:S02]  /*1ba0*/  LDG.E.U16 R0, desc[UR36][R4.64] ;  /* 0x0000002404007981 */ /* 0x000ea4000c1e1500 */
[----:B--2---:R-:W-:-:S04]  /*1bb0*/  IMAD.U32 R0, R0, 0x10000, RZ ;  /* 0x0001000000007824 */ /* 0x004fc800078e00ff */
[----:B------:R-:W-:-:S04]  /*1bc0*/  FMUL.FTZ R0, R0, 1 ;  /* 0x3f80000000007820 */ /* 0x000fc80000410000 */
[----:B------:R0:W1:Y:S01]  /*1bd0*/  F2F.F64.F32 R2, R0 ;  /* 0x0000000000027310 */ /* 0x0000620000201800 */
[----:B------:R-:W-:Y:S05]  /*1be0*/  BRA `(.L_x_24431) ;  /* 0x0000000400b87947 */ /* 0x000fea0003800000 */
.L_x_24438:
        /* <DEDUP_REMOVED lines=11> */
.L_x_24445:
        /* <DEDUP_REMOVED lines=21> */
.L_x_24449:
[----:B------:R-:W-:Y:S05]  /*1df0*/  BSYNC B1 ;  /* 0x0000000000017941 */ /* 0x000fea0003800000 */
.L_x_24448:
[----:B------:R-:W-:Y:S01]  /*1e00*/  LEA R3, R0, 0x3b800000, 0x17 ;  /* 0x3b80000000037811 */ /* 0x000fe200078eb8ff */
[----:B------:R-:W-:-:S05]  /*1e10*/  IMAD.SHL.U32 R0, R2, 0x100000, RZ ;  /* 0x0010000002007824 */ /* 0x000fca00078e00ff */
[----:B------:R-:W-:-:S07]  /*1e20*/  LOP3.LUT R0, R3, R0, R4, 0xfe, !PT ;  /* 0x0000000003007212 */ /* 0x000fce00078efe04 */
.L_x_24447:
[----:B------:R-:W-:Y:S05]  /*1e30*/  BSYNC B0 ;  /* 0x0000000000007941 */ /* 0x000fea0003800000 */
.L_x_24446:
[----:B------:R-:W-:-:S04]  /*1e40*/  FMUL.FTZ R0, R0, 1 ;  /* 0x3f80000000007820 */ /* 0x000fc80000410000 */
[----:B------:R1:W2:Y:S01]  /*1e50*/  F2F.F64.F32 R2, R0 ;  /* 0x0000000000027310 */ /* 0x0002a20000201800 */
[----:B------:R-:W-:Y:S05]  /*1e60*/  BRA `(.L_x_24431) ;  /* 0x0000000400187947 */ /* 0x000fea0003800000 */
.L_x_24444:
        /* <DEDUP_REMOVED lines=21> */
.L_x_24453:
[----:B------:R-:W-:Y:S05]  /*1fc0*/  BSYNC B1 ;  /* 0x0000000000017941 */ /* 0x000fea0003800000 */
.L_x_24452:
[----:B------:R-:W-:Y:S01]  /*1fd0*/  LEA R3, R0, 0x37800000, 0x17 ;  /* 0x3780000000037811 */ /* 0x000fe200078eb8ff */
[----:B------:R-:W-:-:S05]  /*1fe0*/  IMAD.SHL.U32 R0, R2, 0x200000, RZ ;  /* 0x0020000002007824 */ /* 0x000fca00078e00ff */
[----:B------:R-:W-:-:S07]  /*1ff0*/  LOP3.LUT R0, R3, R0, R4, 0xfe, !PT ;  /* 0x0000000003007212 */ /* 0x000fce00078efe04 */
.L_x_24451:
[----:B------:R-:W-:Y:S05]  /*2000*/  BSYNC B0 ;  /* 0x0000000000007941 */ /* 0x000fea0003800000 */
.L_x_24450:
[----:B------:R-:W-:-:S04]  /*2010*/  FMUL.FTZ R0, R0, 1 ;  /* 0x3f80000000007820 */ /* 0x000fc80000410000 */
[----:B------:R3:W4:Y:S01]  /*2020*/  F2F.F64.F32 R2, R0 ;  /* 0x0000000000027310 */ /* 0x0007220000201800 */
[----:B------:R-:W-:Y:S05]  /*2030*/  BRA `(.L_x_24431) ;  /* 0x0000000000a47947 */ /* 0x000fea0003800000 */
.L_x_24443:
        /* <DEDUP_REMOVED lines=8> */
[----:B------:R-:W-:Y:S01]  /*20c0*/  HFMA2.MMA R0, -RZ, RZ, 3.814697265625e-06, 0 ;  /* 0x00400000ff007435 */ /* 0x000fe200000001ff */
[----:B--2---:R-:W-:-:S13]  /*20d0*/  ISETP.NE.AND P0, PT, R4, RZ, PT ;  /* 0x000000ff0400720c */ /* 0x004fda0003f05270 */
[----:B------:R-:W-:Y:S05]  /*20e0*/  @!P0 BRA `(.L_x_24457) ;  /* 0x00000000000c8947 */ /* 0x000fea0003800000 */
[----:B------:R-:W-:-:S13]  /*20f0*/  ISETP.NE.AND P0, PT, R4, 0xff, PT ;  /* 0x000000ff0400780c */ /* 0x000fda0003f05270 */
[----:B------:R-:W-:Y:S02]  /*2100*/  @!P0 IMAD.MOV.U32 R0, RZ, RZ, 0x7f800001 ;  /* 0x7f800001ff008424 */ /* 0x000fe400078e00ff */
[----:B------:R-:W-:-:S07]  /*2110*/  @P0 IMAD.SHL.U32 R0, R4, 0x800000, RZ ;  /* 0x0080000004000824 */ /* 0x000fce00078e00ff */
.L_x_24457:
[----:B------:R-:W-:Y:S05]  /*2120*/  BSYNC B0 ;  /* 0x0000000000007941 */ /* 0x000fea0003800000 */
.L_x_24456:
[----:B------:R-:W-:-:S04]  /*2130*/  FMUL.FTZ R0, R0, 1 ;  /* 0x3f80000000007820 */ /* 0x000fc80000410000 */
[----:B------:R0:W1:Y:S01]  /*2140*/  F2F.F64.F32 R2, R0 ;  /* 0x0000000000027310 */ /* 0x0000620000201800 */
[----:B------:R-:W-:Y:S05]  /*2150*/  BRA `(.L_x_24431) ;  /* 0x00000000005c7947 */ /* 0x000fea0003800000 */
.L_x_24430:
        /* <DEDUP_REMOVED lines=16> */
.L_x_24458:
[----:B------:R-:W-:Y:S01]  /*2260*/  CS2R R2, SRZ ;  /* 0x0000000000027805 */ /* 0x000fe2000001ff00 */
[----:B------:R-:W-:Y:S06]  /*2270*/  BRA `(.L_x_24431) ;  /* 0x0000000000147947 */ /* 0x000fec0003800000 */
.L_x_24455:
[----:B------:R-:W2:Y:S02]  /*2280*/  LDG.E.64 R2, desc[UR36][R4.64] ;  /* 0x0000002404027981 */ /* 0x000ea4000c1e1b00 */
[----:B--2---:R-:W0:Y:S01]  /*2290*/  I2F.F64.U64 R2, R2 ;  /* 0x0000000200027312 */ /* 0x004e220000301800 */
[----:B------:R-:W-:Y:S05]  /*22a0*/  BRA `(.L_x_24431) ;  /* 0x0000000000087947 */ /* 0x000fea0003800000 */
.L_x_24454:
[----:B------:R-:W2:Y:S02]  /*22b0*/  LDG.E R2, desc[UR36][R4.64] ;  /* 0x0000002404027981 */ /* 0x000ea4000c1e1900 */
[----:B--2---:R-:W0:Y:S02]  /*22c0*/  I2F.F64.U32 R2, R2 ;  /* 0x0000000200027312 */ /* 0x004e240000201800 */
.L_x_24431:
[----:B012-45:R-:W0:Y:S01]  /*22d0*/  MUFU.RSQ64H R5, R3 ;  /* 0x0000000300057308 */ /* 0x037e220000001c00 */
[----:B------:R-:W-:Y:S01]  /*22e0*/  IMAD.MOV.U32 R4, RZ, RZ, RZ ;  /* 0x000000ffff047224 */ /* 0x000fe200078e00ff */
[----:B------:R-:W-:Y:S01]  /*22f0*/  MOV R8, 0x0 ;  /* 0x0000000000087802 */ /* 0x000fe20000000f00 */
[----:B---3--:R-:W-:Y:S01]  /*2300*/  VIADD R0, R3, 0xfff00000 ;  /* 0xfff0000003007836 */ /* 0x008fe20000000000 */
[----:B------:R-:W-:Y:S01]  /*2310*/  BSSY B0, `(.L_x_24459) ;  /* 0x000000b000007945 */ /* 0x000fe20003800000 */
[----:B------:R-:W-:-:S03]  /*2320*/  IMAD.MOV.U32 R9, RZ, RZ, 0x3fd80000 ;  /* 0x3fd80000ff097424 */ /* 0x000fc600078e00ff */
[----:B------:R-:W-:Y:S01]  /*2330*/  ISETP.GE.U32.AND P0, PT, R0, 0x7fe00000, PT ;  /* 0x7fe000000000780c */ /* 0x000fe20003f06070 */
[----:B0-----:R-:W-:-:S08]  /*2340*/  DMUL R6, R4, R4 ;  /* 0x0000000404067228 */ /* 0x001fd00000000000 */
[----:B------:R-:W-:-:S08]  /*2350*/  DFMA R6, -R6, R2, 1 ;  /* 0x3ff000000606742b */ /* 0x000fd00000000102 */
[----:B------:R-:W-:Y:S02]  /*2360*/  DFMA R8, R6, R8, 0.5 ;  /* 0x3fe000000608742b */ /* 0x000fe40000000008 */
[----:B------:R-:W-:-:S08]  /*2370*/  DMUL R6, R4, R6 ;  /* 0x0000000604067228 */ /* 0x000fd00000000000 */
[----:B------:R-:W-:Y:S01]  /*2380*/  DFMA R4, R8, R6, R4 ;  /* 0x000000060804722b */ /* 0x000fe20000000004 */
[----:B------:R-:W-:Y:S10]  /*2390*/  @!P0 BRA `(.L_x_24460) ;  /* 0x0000000000088947 */ /* 0x000ff40003800000 */
[----:B------:R-:W-:-:S07]  /*23a0*/  MOV R0, 0x23c0 ;  /* 0x000023c000007802 */ /* 0x000fce0000000f00 */
[----:B------:R-:W-:Y:S05]  /*23b0*/  CALL.REL.NOINC `($__internal_7_$__cuda_sm20_drsqrt_f64_slowpath_v2) ;  /* 0x000000ac00c47944 */ /* 0x000fea0003c00000 */
.L_x_24460:
[----:B------:R-:W-:Y:S05]  /*23c0*/  BSYNC B0 ;  /* 0x0000000000007941 */ /* 0x000fea0003800000 */
.L_x_24459:
        /* <DEDUP_REMOVED lines=15> */
.L_x_24464:
[----:B------:R-:W0:Y:S02]  /*24c0*/  F2I.S64.F64.TRUNC R4, R4 ;  /* 0x0000000400047311 */ /* 0x000e24000030d900 */
[----:B0-----:R-:W-:-:S05]  /*24d0*/  IMAD.MOV.U32 R3, RZ, RZ, R4 ;  /* 0x000000ffff037224 */ /* 0x001fca00078e0004 */
[----:B------:R0:W-:Y:S01]  /*24e0*/  STG.E.U8 desc[UR36][R16.64], R3 ;  /* 0x0000000310007986 */ /* 0x0001e2000c101124 */
[----:B------:R-:W-:Y:S05]  /*24f0*/  BRA `(.L_x_24466) ;  /* 0x0000000c00f87947 */ /* 0x000fea0003800000 */
.L_x_24463:
        /* <DEDUP_REMOVED lines=9> */
.L_x_24468:
[----:B------:R-:W0:Y:S02]  /*2590*/  F2I.F64.TRUNC R5, R4 ;  /* 0x0000000400057311 */ /* 0x000e24000030d100 */
[----:B0-----:R0:W-:Y:S01]  /*25a0*/  STG.E desc[UR36][R16.64], R5 ;  /* 0x0000000510007986 */ /* 0x0011e2000c101924 */
[----:B------:R-:W-:Y:S05]  /*25b0*/  BRA `(.L_x_24466) ;  /* 0x0000000c00c87947 */ /* 0x000fea0003800000 */
.L_x_24467:
[----:B------:R-:W0:Y:S02]  /*25c0*/  F2I.F64.TRUNC R5, R4 ;  /* 0x0000000400057311 */ /* 0x000e24000030d100 */
[----:B0-----:R0:W-:Y:S01]  /*25d0*/  STG.E.U16 desc[UR36][R16.64], R5 ;  /* 0x0000000510007986 */ /* 0x0011e2000c101524 */
[----:B------:R-:W-:Y:S05]  /*25e0*/  BRA `(.L_x_24466) ;  /* 0x0000000c00bc7947 */ /* 0x000fea0003800000 */
.L_x_24462:
        /* <DEDUP_REMOVED lines=13> */
.L_x_24470:
        /* <DEDUP_REMOVED lines=8> */
.L_x_24469:
        /* <DEDUP_REMOVED lines=14> */
.L_x_24472:
        /* <DEDUP_REMOVED lines=9> */
.L_x_24471:
[----:B------:R4:W-:Y:S01]  /*28b0*/  STG.E.64 desc[UR36][R16.64], R4 ;  /* 0x0000000410007986 */ /* 0x0009e2000c101b24 */
[----:B------:R-:W-:Y:S05]  /*28c0*/  BRA `(.L_x_24466) ;  /* 0x0000000c00047947 */ /* 0x000fea0003800000 */
.L_x_24461:
        /* <DEDUP_REMOVED lines=12> */
.L_x_24475:
[----:B------:R-:W-:-:S05]  /*2990*/  CS2R R6, SRZ ;  /* 0x0000000000067805 */ /* 0x000fca000001ff00 */
[----:B------:R0:W-:Y:S01]  /*29a0*/  STG.E.128 desc[UR36][R16.64], R4 ;  /* 0x0000000410007986 */ /* 0x0001e2000c101d24 */
[----:B------:R-:W-:Y:S05]  /*29b0*/  BRA `(.L_x_24466) ;  /* 0x0000000800c87947 */ /* 0x000fea0003800000 */
.L_x_24474:
        /* <DEDUP_REMOVED lines=25> */
.L_x_24479:
[----:B------:R-:W-:Y:S05]  /*2b50*/  BSYNC B0 ;  /* 0x0000000000007941 */ /* 0x000fea0003800000 */
.L_x_24478:
[----:B------:R-:W-:-:S05]  /*2b60*/  LOP3.LUT R3, R0, R3, RZ, 0xfc, !PT ;  /* 0x0000000300037212 */ /* 0x000fca00078efcff */
[----:B------:R0:W-:Y:S01]  /*2b70*/  STG.E.U8 desc[UR36][R16.64], R3 ;  /* 0x0000000310007986 */ /* 0x0001e2000c101124 */
[----:B------:R-:W-:Y:S05]  /*2b80*/  BRA `(.L_x_24466) ;  /* 0x0000000800547947 */ /* 0x000fea0003800000 */
.L_x_24477:
        /* <DEDUP_REMOVED lines=17> */
.L_x_24481:
[----:B------:R-:W-:Y:S01]  /*2ca0*/  IMAD.MOV.U32 R0, RZ, RZ, 0x7f ;  /* 0x0000007fff007424 */ /* 0x000fe200078e00ff */
[----:B------:R-:W-:-:S04]  /*2cb0*/  ISETP.GT.U32.AND P0, PT, R2, 0x7f800000, PT ;  /* 0x7f8000000200780c */ /* 0x000fc80003f04070 */
[----:B------:R-:W-:-:S09]  /*2cc0*/  SEL R0, R0, 0x7c, P0 ;  /* 0x0000007c00007807 */ /* 0x000fd20000000000 */
.L_x_24482:
[----:B------:R-:W-:Y:S05]  /*2cd0*/  BSYNC B0 ;  /* 0x0000000000007941 */ /* 0x000fea0003800000 */
.L_x_24480:
[----:B------:R-:W-:-:S04]  /*2ce0*/  LOP3.LUT R2, R3, 0x80000000, RZ, 0xc0, !PT ;  /* 0x8000000003027812 */ /* 0x000fc800078ec0ff */
[----:B------:R-:W-:-:S04]  /*2cf0*/  SHF.R.U32.HI R3, RZ, 0x18, R2 ;  /* 0x00000018ff037819 */ /* 0x000fc80000011602 */
[----:B------:R-:W-:-:S05]  /*2d00*/  LOP3.LUT R3, R0, R3, RZ, 0xfc, !PT ;  /* 0x0000000300037212 */ /* 0x000fca00078efcff */
[----:B------:R0:W-:Y:S01]  /*2d10*/  STG.E.U8 desc[UR36][R16.64], R3 ;  /* 0x0000000310007986 */ /* 0x0001e2000c101124 */
[----:B------:R-:W-:Y:S05]  /*2d20*/  BRA `(.L_x_24466) ;  /* 0x0000000400ec7947 */ /* 0x000fea0003800000 */
.L_x_24476:
        /* <DEDUP_REMOVED lines=8> */
.L_x_24473:
        /* <DEDUP_REMOVED lines=11> */
.L_x_24485:
        /* <DEDUP_REMOVED lines=21> */
.L_x_24488:
[----:B------:R-:W-:-:S04]  /*2fb0*/  LOP3.LUT R2, R3, 0x80000000, RZ, 0xc0, !PT ;  /* 0x8000000003027812 */ /* 0x000fc800078ec0ff */
[----:B------:R-:W-:-:S04]  /*2fc0*/  SHF.R.U32.HI R3, RZ, 0x18, R2 ;  /* 0x00000018ff037819 */ /* 0x000fc80000011602 */
[----:B------:R-:W-:-:S04]  /*2fd0*/  LOP3.LUT R0, R0, R3, RZ, 0xfc, !PT ;  /* 0x0000000300007212 */ /* 0x000fc800078efcff */
[----:B------:R-:W-:-:S07]  /*2fe0*/  PRMT R8, R0, 0x7610, R8 ;  /* 0x0000761000087816 */ /* 0x000fce0000000008 */
.L_x_24487:
[----:B------:R-:W-:Y:S05]  /*2ff0*/  BSYNC B0 ;  /* 0x0000000000007941 */ /* 0x000fea0003800000 */
.L_x_24486:
[----:B------:R0:W-:Y:S01]  /*3000*/  STG.E.U8 desc[UR36][R16.64], R8 ;  /* 0x0000000810007986 */ /* 0x0001e2000c101124 */
[----:B------:R-:W-:Y:S05]  /*3010*/  BRA `(.L_x_24466) ;  /* 0x0000000400307947 */ /* 0x000fea0003800000 */
.L_x_24484:
        /* <DEDUP_REMOVED lines=21> */
.L_x_24491:
[----:B------:R-:W-:-:S04]  /*3170*/  LOP3.LUT R2, R3, 0x80000000, RZ, 0xc0, !PT ;  /* 0x8000000003027812 */ /* 0x000fc800078ec0ff */
[----:B------:R-:W-:-:S04]  /*3180*/  SHF.R.U32.HI R3, RZ, 0x18, R2 ;  /* 0x00000018ff037819 */ /* 0x000fc80000011602 */
[----:B------:R-:W-:-:S04]  /*3190*/  LOP3.LUT R0, R0, R3, RZ, 0xfc, !PT ;  /* 0x0000000300007212 */ /* 0x000fc800078efcff */
[----:B------:R-:W-:-:S07]  /*31a0*/  PRMT R8, R0, 0x7610, R8 ;  /* 0x0000761000087816 */ /* 0x000fce0000000008 */
.L_x_24490:
[----:B------:R-:W-:Y:S05]  /*31b0*/  BSYNC B0 ;  /* 0x0000000000007941 */ /* 0x000fea0003800000 */
.L_x_24489:
[----:B------:R0:W-:Y:S01]  /*31c0*/  STG.E.U8 desc[UR36][R16.64], R8 ;  /* 0x0000000810007986 */ /* 0x0001e2000c101124 */
[----:B------:R-:W-:Y:S05]  /*31d0*/  BRA `(.L_x_24466) ;  /* 0x0000000000c07947 */ /* 0x000fea0003800000 */
.L_x_24483:
        /* <DEDUP_REMOVED lines=26> */
.L_x_24465:
        /* <DEDUP_REMOVED lines=16> */
.L_x_24494:
[----:B------:R-:W-:Y:S05]  /*3480*/  BRA `(.L_x_24466) ;  /* 0x0000000000147947 */ /* 0x000fea0003800000 */
.L_x_24493:
[----:B------:R-:W0:Y:S02]  /*3490*/  F2I.U64.F64.TRUNC R4, R4 ;  /* 0x0000000400047311 */ /* 0x000e24000030d800 */
[----:B0-----:R0:W-:Y:S01]  /*34a0*/  STG.E.64 desc[UR36][R16.64], R4 ;  /* 0x0000000410007986 */ /* 0x0011e2000c101b24 */
[----:B------:R-:W-:Y:S05]  /*34b0*/  BRA `(.L_x_24466) ;  /* 0x0000000000087947 */ /* 0x000fea0003800000 */
.L_x_24492:
[----:B------:R-:W0:Y:S02]  /*34c0*/  F2I.U32.F64.TRUNC R5, R4 ;  /* 0x0000000400057311 */ /* 0x000e24000030d000 */
[----:B0-----:R0:W-:Y:S02]  /*34d0*/  STG.E desc[UR36][R16.64], R5 ;  /* 0x0000000510007986 */ /* 0x0011e4000c101924 */
.L_x_24466:
[----:B------:R-:W-:-:S04]  /*34e0*/  IMAD R18, R18, 0x200, R23 ;  /* 0x0000020012127824 */ /* 0x000fc800078e0217 */
[----:B------:R-:W-:-:S07]  /*34f0*/  VIADD R19, R18, 0x80 ;  /* 0x0000008012137836 */ /* 0x000fce0000000000 */
.L_x_24424:
[----:B------:R-:W-:Y:S05]  /*3500*/  BSYNC B6 ;  /* 0x0000000000067941 */ /* 0x000fea0003800000 */
.L_x_24423:
        /* <DEDUP_REMOVED lines=307> */
.L_x_24497:
        /* <DEDUP_REMOVED lines=21> */
.L_x_24501:
[----:B------:R-:W2:Y:S02]  /*4990*/  LDG.E.U8 R2, desc[UR36][R4.64] ;  /* 0x0000002404027981 */ /* 0x000ea4000c1e1100 */
[----:B--2---:R-:W0:Y:S01]  /*49a0*/  I2F.F64.U16 R2, R2 ;  /* 0x0000000200027312 */ /* 0x004e220000101800 */
[----:B------:R-:W-:Y:S05]  /*49b0*/  BRA `(.L_x_24503) ;  /* 0x0000000c00707947 */ /* 0x000fea0003800000 */
.L_x_24500:
        /* <DEDUP_REMOVED lines=9> */
.L_x_24505:
[----:B------:R-:W2:Y:S02]  /*4a50*/  LDG.E R2, desc[UR36][R4.64] ;  /* 0x0000002404027981 */ /* 0x000ea4000c1e1900 */
[----:B--2---:R-:W0:Y:S01]  /*4a60*/  I2F.F64 R2, R2 ;  /* 0x0000000200027312 */ /* 0x004e220000201c00 */
[----:B------:R-:W-:Y:S05]  /*4a70*/  BRA `(.L_x_24503) ;  /* 0x0000000c00407947 */ /* 0x000fea0003800000 */
.L_x_24504:
[----:B------:R-:W2:Y:S02]  /*4a80*/  LDG.E.U16 R2, desc[UR36][R4.64] ;  /* 0x0000002404027981 */ /* 0x000ea4000c1e1500 */
[----:B--2---:R-:W0:Y:S01]  /*4a90*/  I2F.F64.S16 R2, R2 ;  /* 0x0000000200027312 */ /* 0x004e220000101c00 */
[----:B------:R-:W-:Y:S05]  /*4aa0*/  BRA `(.L_x_24503) ;  /* 0x0000000c00347947 */ /* 0x000fea0003800000 */
.L_x_24499:
        /* <DEDUP_REMOVED lines=10> */
.L_x_24507:
[----:B------:R-:W2:Y:S02]  /*4b50*/  LDG.E.U16 R0, desc[UR36][R4.64] ;  /* 0x0000002404007981 */ /* 0x000ea4000c1e1500 */
[----:B--2---:R-:W-:-:S05]  /*4b60*/  HADD2.F32 R0, -RZ, R0.H0_H0 ;  /* 0x20000000ff007230 */ /* 0x004fca0000004100 */
[----:B------:R-:W-:-:S04]  /*4b70*/  FMUL.FTZ R0, R0, 1 ;  /* 0x3f80000000007820 */ /* 0x000fc80000410000 */
[----:B------:R0:W1:Y:S01]  /*4b80*/  F2F.F64.F32 R2, R0 ;  /* 0x0000000000027310 */ /* 0x0000620000201800 */
[----:B------:R-:W-:Y:S05]  /*4b90*/  BRA `(.L_x_24503) ;  /* 0x0000000800f87947 */ /* 0x000fea0003800000 */
.L_x_24506:
        /* <DEDUP_REMOVED lines=10> */
.L_x_24509:
[----:B------:R-:W2:Y:S02]  /*4c40*/  LDG.E.U16 R4, desc[UR36][R4.64] ;  /* 0x0000002404047981 */ /* 0x000ea4000c1e1500 */
[----:B--2---:R-:W-:-:S05]  /*4c50*/  HADD2.F32 R0, -RZ, R4.H0_H0 ;  /* 0x20000004ff007230 */ /* 0x004fca0000004100 */
[----:B------:R-:W-:-:S04]  /*4c60*/  FMUL.FTZ R0, R0, 1 ;  /* 0x3f80000000007820 */ /* 0x000fc80000410000 */
[----:B------:R0:W1:Y:S01]  /*4c70*/  F2F.F64.F32 R2, R0 ;  /* 0x0000000000027310 */ /* 0x0000620000201800 */
[----:B------:R-:W-:Y:S05]  /*4c80*/  BRA `(.L_x_24503) ;  /* 0x0000000800bc7947 */ /* 0x000fea0003800000 */
.L_x_24508:
[----:B------:R0:W5:Y:S01]  /*4c90*/  LDG.E.64 R2, desc[UR36][R4.64] ;  /* 0x0000002404027981 */ /* 0x000162000c1e1b00 */
[----:B------:R-:W-:Y:S05]  /*4ca0*/  BRA `(.L_x_24503) ;  /* 0x0000000800b47947 */ /* 0x000fea0003800000 */
.L_x_24498:
        /* <DEDUP_REMOVED lines=13> */
.L_x_24512:
[----:B------:R0:W5:Y:S01]  /*4d80*/  LDG.E.64 R2, desc[UR36][R4.64] ;  /* 0x0000002404027981 */ /* 0x000162000c1e1b00 */
[----:B------:R-:W-:Y:S05]  /*4d90*/  BRA `(.L_x_24503) ;  /* 0x0000000800787947 */ /* 0x000fea0003800000 */
.L_x_24511:
        /* <DEDUP_REMOVED lines=26> */
[----:B------:R-:W4:Y:S01]  /*4f40*/  F2F.F64.F32 R2, R3 ;  /* 0x0000000300027310 */ /* 0x000f220000201800 */
[----:B------:R-:W-:Y:S05]  /*4f50*/  BRA `(.L_x_24503) ;  /* 0x0000000800087947 */ /* 0x000fea0003800000 */
.L_x_24514:
        /* <DEDUP_REMOVED lines=13> */
[----:B------:R-:W3:Y:S01]  /*5030*/  F2F.F64.F32 R2, R2 ;  /* 0x0000000200027310 */ /* 0x000ee20000201800 */
[----:B------:R-:W-:Y:S05]  /*5040*/  BRA `(.L_x_24503) ;  /* 0x0000000400cc7947 */ /* 0x000fea0003800000 */
.L_x_24513:
[----:B------:R-:W2:Y:S02]  /*5050*/  LDG.E.U16 R0, desc[UR36][R4.64] ;  /* 0x0000002404007981 */ /* 0x000ea4000c1e1500 */
[----:B--2---:R-:W-:-:S04]  /*5060*/  IMAD.U32 R0, R0, 0x10000, RZ ;  /* 0x0001000000007824 */ /* 0x004fc800078e00ff */
[----:B------:R-:W-:-:S04]  /*5070*/  FMUL.FTZ R0, R0, 1 ;  /* 0x3f80000000007820 */ /* 0x000fc80000410000 */
[----:B------:R1:W2:Y:S01]  /*5080*/  F2F.F64.F32 R2, R0 ;  /* 0x0000000000027310 */ /* 0x0002a20000201800 */
[----:B------:R-:W-:Y:S05]  /*5090*/  BRA `(.L_x_24503) ;  /* 0x0000000400b87947 */ /* 0x000fea0003800000 */
.L_x_24510:
        /* <DEDUP_REMOVED lines=11> */
.L_x_24517:
[----:B------:R-:W2:Y:S01]  /*5150*/  LDG.E.U8 R2, desc[UR36][R4.64] ;  /* 0x0000002404027981 */ /* 0x000ea2000c1e1100 */
[----:B------:R-:W-:Y:S01]  /*5160*/  BSSY B0, `(.L_x_24518) ;  /* 0x0000018000007945 */ /* 0x000fe20003800000 */
[----:B------:R-:W-:Y:S01]  /*5170*/  HFMA2.MMA R0, -RZ, RZ, 0, 0 ;  /* 0x00000000ff007435 */ /* 0x000fe200000001ff */
        /* <DEDUP_REMOVED lines=18> */
.L_x_24521:
[----:B------:R-:W-:Y:S05]  /*52a0*/  BSYNC B1 ;  /* 0x0000000000017941 */ /* 0x000fea0003800000 */
.L_x_24520:
[----:B------:R-:W-:Y:S01]  /*52b0*/  LEA R3, R0, 0x3b800000, 0x17 ;  /* 0x3b80000000037811 */ /* 0x000fe200078eb8ff */
[----:B------:R-:W-:-:S05]  /*52c0*/  IMAD.SHL.U32 R0, R2, 0x100000, RZ ;  /* 0x0010000002007824 */ /* 0x000fca00078e00ff */
[----:B------:R-:W-:-:S07]  /*52d0*/  LOP3.LUT R0, R3, R0, R4, 0xfe, !PT ;  /* 0x0000000003007212 */ /* 0x000fce00078efe04 */
.L_x_24519:
[----:B------:R-:W-:Y:S05]  /*52e0*/  BSYNC B0 ;  /* 0x0000000000007941 */ /* 0x000fea0003800000 */
.L_x_24518:
[----:B------:R-:W-:-:S04]  /*52f0*/  FMUL.FTZ R0, R0, 1 ;  /* 0x3f80000000007820 */ /* 0x000fc80000410000 */
[----:B------:R0:W1:Y:S01]  /*5300*/  F2F.F64.F32 R2, R0 ;  /* 0x0000000000027310 */ /* 0x0000620000201800 */
[----:B------:R-:W-:Y:S05]  /*5310*/  BRA `(.L_x_24503) ;  /* 0x0000000400187947 */ /* 0x000fea0003800000 */
.L_x_24516:
        /* <DEDUP_REMOVED lines=21> */
.L_x_24525:
[----:B------:R-:W-:Y:S05]  /*5470*/  BSYNC B1 ;  /* 0x0000000000017941 */ /* 0x000fea0003800000 */
.L_x_24524:
[----:B------:R-:W-:Y:S01]  /*5480*/  LEA R3, R0, 0x37800000, 0x17 ;  /* 0x3780000000037811 */ /* 0x000fe200078eb8ff */
[----:B------:R-:W-:-:S05]  /*5490*/  IMAD.SHL.U32 R0, R2, 0x200000, RZ ;  /* 0x0020000002007824 */ /* 0x000fca00078e00ff */
[----:B------:R-:W-:-:S07]  /*54a0*/  LOP3.LUT R0, R3, R0, R4, 0xfe, !PT ;  /* 0x0000000003007212 */ /* 0x000fce00078efe04 */
.L_x_24523:
[----:B------:R-:W-:Y:S05]  /*54b0*/  BSYNC B0 ;  /* 0x0000000000007941 */ /* 0x000fea0003800000 */
.L_x_24522:
[----:B------:R-:W-:-:S04]  /*54c0*/  FMUL.FTZ R0, R0, 1 ;  /* 0x3f80000000007820 */ /* 0x000fc80000410000 */
[----:B------:R0:W1:Y:S01]  /*54d0*/  F2F.F64.F32 R2, R0 ;  /* 0x0000000000027310 */ /* 0x0000620000201800 */
[----:B------:R-:W-:Y:S05]  /*54e0*/  BRA `(.L_x_24503) ;  /* 0x0000000000a47947 */ /* 0x000fea0003800000 */
.L_x_24515:
        /* <DEDUP_REMOVED lines=14> */
.L_x_24529:
[----:B------:R-:W-:Y:S05]  /*55d0*/  BSYNC B0 ;  /* 0x0000000000007941 */ /* 0x000fea0003800000 */
.L_x_24528:
[----:B------:R-:W-:-:S04]  /*55e0*/  FMUL.FTZ R0, R0, 1 ;  /* 0x3f80000000007820 */ /* 0x000fc80000410000 */
[----:B------:R0:W1:Y:S01]  /*55f0*/  F2F.F64.F32 R2, R0 ;  /* 0x0000000000027310 */ /* 0x0000620000201800 */
[----:B------:R-:W-:Y:S05]  /*5600*/  BRA `(.L_x_24503) ;  /* 0x00000000005c7947 */ /* 0x000fea0003800000 */
.L_x_24502:
        /* <DEDUP_REMOVED lines=16> */
.L_x_24530:
[----:B------:R-:W-:Y:S01]  /*5710*/  CS2R R2, SRZ ;  /* 0x0000000000027805 */ /* 0x000fe2000001ff00 */
[----:B------:R-:W-:Y:S06]  /*5720*/  BRA `(.L_x_24503) ;  /* 0x0000000000147947 */ /* 0x000fec0003800000 */
.L_x_24527:
[----:B------:R-:W2:Y:S02]  /*5730*/  LDG.E.64 R2, desc[UR36][R4.64] ;  /* 0x0000002404027981 */ /* 0x000ea4000c1e1b00 */
[----:B--2---:R-:W0:Y:S01]  /*5740*/  I2F.F64.U64 R2, R2 ;  /* 0x0000000200027312 */ /* 0x004e220000301800 */
[----:B------:R-:W-:Y:S05]  /*5750*/  BRA `(.L_x_24503) ;  /* 0x0000000000087947 */ /* 0x000fea0003800000 */
.L_x_24526:
[----:B------:R-:W2:Y:S02]  /*5760*/  LDG.E R2, desc[UR36][R4.64] ;  /* 0x0000002404027981 */ /* 0x000ea4000c1e1900 */
[----:B--2---:R-:W0:Y:S02]  /*5770*/  I2F.F64.U32 R2, R2 ;  /* 0x0000000200027312 */ /* 0x004e240000201800 */
.L_x_24503:
[----:B012345:R-:W0:Y:S01]  /*5780*/  MUFU.RSQ64H R5, R3 ;  /* 0x0000000300057308 */ /* 0x03fe220000001c00 */
[----:B------:R-:W-:Y:S01]  /*5790*/  IMAD.MOV.U32 R4, RZ, RZ, RZ ;  /* 0x000000ffff047224 */ /* 0x000fe200078e00ff */
[----:B------:R-:W-:Y:S01]  /*57a0*/  BSSY B0, `(.L_x_24531) ;  /* 0x000000d000007945 */ /* 0x000fe20003800000 */
        /* <DEDUP_REMOVED lines=12> */
.L_x_24532:
[----:B------:R-:W-:Y:S05]  /*5870*/  BSYNC B0 ;  /* 0x0000000000007941 */ /* 0x000fea0003800000 */
.L_x_24531:
        /* <DEDUP_REMOVED lines=15> */
.L_x_24536:
[----:B------:R-:W0:Y:S02]  /*5970*/  F2I.S64.F64.TRUNC R4, R4 ;  /* 0x0000000400047311 */ /* 0x000e24000030d900 */
[----:B0-----:R-:W-:-:S05]  /*5980*/  MOV R3, R4 ;  /* 0x0000000400037202 */ /* 0x001fca0000000f00 */
[----:B------:R0:W-:Y:S01]  /*5990*/  STG.E.U8 desc[UR36][R16.64], R3 ;  /* 0x0000000310007986 */ /* 0x0001e2000c101124 */
[----:B------:R-:W-:Y:S05]  /*59a0*/  BRA `(.L_x_24538) ;  /* 0x0000000c00f87947 */ /* 0x000fea0003800000 */
.L_x_24535:
        /* <DEDUP_REMOVED lines=9> */
.L_x_24540:
[----:B------:R-:W0:Y:S02]  /*5a40*/  F2I.F64.TRUNC R5, R4 ;  /* 0x0000000400057311 */ /* 0x000e24000030d100 */
[----:B0-----:R0:W-:Y:S01]  /*5a50*/  STG.E desc[UR36][R16.64], R5 ;  /* 0x0000000510007986 */ /* 0x0011e2000c101924 */
[----:B------:R-:W-:Y:S05]  /*5a60*/  BRA `(.L_x_24538) ;  /* 0x0000000c00c87947 */ /* 0x000fea0003800000 */
.L_x_24539:
[----:B------:R-:W0:Y:S02]  /*5a70*/  F2I.F64.TRUNC R5, R4 ;  /* 0x0000000400057311 */ /* 0x000e24000030d100 */
[----:B0-----:R0:W-:Y:S01]  /*5a80*/  STG.E.U16 desc[UR36][R16.64], R5 ;  /* 0x0000000510007986 */ /* 0x0011e2000c101524 */
[----:B------:R-:W-:Y:S05]  /*5a90*/  BRA `(.L_x_24538) ;  /* 0x0000000c00bc7947 */ /* 0x000fea0003800000 */
.L_x_24534:
        /* <DEDUP_REMOVED lines=13> */
.L_x_24542:
        /* <DEDUP_REMOVED lines=8> */
.L_x_24541:
        /* <DEDUP_REMOVED lines=14> */
.L_x_24544:
        /* <DEDUP_REMOVED lines=9> */
.L_x_24543:
[----:B------:R0:W-:Y:S01]  /*5d60*/  STG.E.64 desc[UR36][R16.64], R4 ;  /* 0x0000000410007986 */ /* 0x0001e2000c101b24 */
[----:B------:R-:W-:Y:S05]  /*5d70*/  BRA `(.L_x_24538) ;  /* 0x0000000c00047947 */ /* 0x000fea0003800000 */
.L_x_24533:
        /* <DEDUP_REMOVED lines=12> */
.L_x_24547:
[----:B------:R-:W-:-:S05]  /*5e40*/  CS2R R6, SRZ ;  /* 0x0000000000067805 */ /* 0x000fca000001ff00 */
[----:B------:R0:W-:Y:S01]  /*5e50*/  STG.E.128 desc[UR36][R16.64], R4 ;  /* 0x0000000410007986 */ /* 0x0001e2000c101d24 */
[----:B------:R-:W-:Y:S05]  /*5e60*/  BRA `(.L_x_24538) ;  /* 0x0000000800c87947 */ /* 0x000fea0003800000 */
.L_x_24546:
        /* <DEDUP_REMOVED lines=25> */
.L_x_24551:
[----:B------:R-:W-:Y:S05]  /*6000*/  BSYNC B0 ;  /* 0x0000000000007941 */ /* 0x000fea0003800000 */
.L_x_24550:
[----:B------:R-:W-:-:S05]  /*6010*/  LOP3.LUT R3, R0, R3, RZ, 0xfc, !PT ;  /* 0x0000000300037212 */ /* 0x000fca00078efcff */
[----:B------:R0:W-:Y:S01]  /*6020*/  STG.E.U8 desc[UR36][R16.64], R3 ;  /* 0x0000000310007986 */ /* 0x0001e2000c101124 */
[----:B------:R-:W-:Y:S05]  /*6030*/  BRA `(.L_x_24538) ;  /* 0x0000000800547947 */ /* 0x000fea0003800000 */
.L_x_24549:
        /* <DEDUP_REMOVED lines=17> */
.L_x_24553:
[----:B------:R-:W-:Y:S01]  /*6150*/  IMAD.MOV.U32 R0, RZ, RZ, 0x7f ;  /* 0x0000007fff007424 */ /* 0x000fe200078e00ff */
[----:B------:R-:W-:-:S04]  /*6160*/  ISETP.GT.U32.AND P0, PT, R2, 0x7f800000, PT ;  /* 0x7f8000000200780c */ /* 0x000fc80003f04070 */
[----:B------:R-:W-:-:S09]  /*6170*/  SEL R0, R0, 0x7c, P0 ;  /* 0x0000007c00007807 */ /* 0x000fd20000000000 */
.L_x_24554:
[----:B------:R-:W-:Y:S05]  /*6180*/  BSYNC B0 ;  /* 0x0000000000007941 */ /* 0x000fea0003800000 */
.L_x_24552:
[----:B------:R-:W-:-:S04]  /*6190*/  LOP3.LUT R2, R3, 0x80000000, RZ, 0xc0, !PT ;  /* 0x8000000003027812 */ /* 0x000fc800078ec0ff */
[----:B------:R-:W-:-:S04]  /*61a0*/  SHF.R.U32.HI R3, RZ, 0x18, R2 ;  /* 0x00000018ff037819 */ /* 0x000fc80000011602 */
[----:B------:R-:W-:-:S05]  /*61b0*/  LOP3.LUT R3, R0, R3, RZ, 0xfc, !PT ;  /* 0x0000000300037212 */ /* 0x000fca00078efcff */
[----:B------:R0:W-:Y:S01]  /*61c0*/  STG.E.U8 desc[UR36][R16.64], R3 ;  /* 0x0000000310007986 */ /* 0x0001e2000c101124 */
[----:B------:R-:W-:Y:S05]  /*61d0*/  BRA `(.L_x_24538) ;  /* 0x0000000400ec7947 */ /* 0x000fea0003800000 */
.L_x_24548:
        /* <DEDUP_REMOVED lines=8> */
.L_x_24545:
        /* <DEDUP_REMOVED lines=11> */
.L_x_24557:
        /* <DEDUP_REMOVED lines=21> */
.L_x_24560:
[----:B------:R-:W-:-:S04]  /*6460*/  LOP3.LUT R2, R3, 0x80000000, RZ, 0xc0, !PT ;  /* 0x8000000003027812 */ /* 0x000fc800078ec0ff */
[----:B------:R-:W-:-:S04]  /*6470*/  SHF.R.U32.HI R3, RZ, 0x18, R2 ;  /* 0x00000018ff037819 */ /* 0x000fc80000011602 */
[----:B------:R-:W-:-:S04]  /*6480*/  LOP3.LUT R0, R0, R3, RZ, 0xfc, !PT ;  /* 0x0000000300007212 */ /* 0x000fc800078efcff */
[----:B------:R-:W-:-:S07]  /*6490*/  PRMT R8, R0, 0x7610, R8 ;  /* 0x0000761000087816 */ /* 0x000fce0000000008 */
.L_x_24559:
[----:B------:R-:W-:Y:S05]  /*64a0*/  BSYNC B0 ;  /* 0x0000000000007941 */ /* 0x000fea0003800000 */
.L_x_24558:
[----:B------:R3:W-:Y:S01]  /*64b0*/  STG.E.U8 desc[UR36][R16.64], R8 ;  /* 0x0000000810007986 */ /* 0x0007e2000c101124 */
[----:B------:R-:W-:Y:S05]  /*64c0*/  BRA `(.L_x_24538) ;  /* 0x0000000400307947 */ /* 0x000fea0003800000 */
.L_x_24556:
        /* <DEDUP_REMOVED lines=21> */
.L_x_24563:
[----:B------:R-:W-:-:S04]  /*6620*/  LOP3.LUT R2, R3, 0x80000000, RZ, 0xc0, !PT ;  /* 0x8000000003027812 */ /* 0x000fc800078ec0ff */
[----:B------:R-:W-:-:S04]  /*6630*/  SHF.R.U32.HI R3, RZ, 0x18, R2 ;  /* 0x00000018ff037819 */ /* 0x000fc80000011602 */
[----:B------:R-:W-:-:S04]  /*6640*/  LOP3.LUT R0, R0, R3, RZ, 0xfc, !PT ;  /* 0x0000000300007212 */ /* 0x000fc800078efcff */
[----:B------:R-:W-:-:S07]  /*6650*/  PRMT R8, R0, 0x7610, R8 ;  /* 0x0000761000087816 */ /* 0x000fce0000000008 */
.L_x_24562:
[----:B------:R-:W-:Y:S05]  /*6660*/  BSYNC B0 ;  /* 0x0000000000007941 */ /* 0x000fea0003800000 */
.L_x_24561:
[----:B------:R0:W-:Y:S01]  /*6670*/  STG.E.U8 desc[UR36][R16.64], R8 ;  /* 0x0000000810007986 */ /* 0x0001e2000c101124 */
[----:B------:R-:W-:Y:S05]  /*6680*/  BRA `(.L_x_24538) ;  /* 0x0000000000c07947 */ /* 0x000fea0003800000 */
.L_x_24555:
        /* <DEDUP_REMOVED lines=26> */
.L_x_24537:
[----:B------:R-:W-:Y:S01]  /*6830*/  MOV R0, 0x1c0 ;  /* 0x000001c000007802 */ /* 0x000fe20000000f00 */
[----:B------:R-:W-:Y:S01]  /*6840*/  ULDC.64 UR4, c[0x4][0x1a0] ;  /* 0x0100680000047ab9 */ /* 0x000fe20000000a00 */
[----:B------:R-:W-:Y:S01]  /*6850*/  ULDC.64 UR6, c[0x4][0x68] ;  /* 0x01001a0000067ab9 */ /* 0x000fe20000000a00 */
[----:B------:R-:W-:Y:S01]  /*6860*/  IMAD.U32 R4, RZ, RZ, UR4 ;  /* 0x00000004ff047e24 */ /* 0x000fe2000f8e00ff */
[----:B------:R0:W1:Y:S01]  /*6870*/  LDC.64 R2, c[0x4][R0] ;  /* 0x0100000000027b82 */ /* 0x0000620000000a00 */
[----:B------:R-:W-:Y:S01]  /*6880*/  MOV R5, UR5 ;  /* 0x0000000500057c02 */ /* 0x000fe20008000f00 */
        /* <DEDUP_REMOVED lines=10> */
.L_x_24566:
[----:B------:R-:W-:Y:S05]  /*6930*/  BRA `(.L_x_24538) ;  /* 0x0000000000147947 */ /* 0x000fea0003800000 */
.L_x_24565:
[----:B------:R-:W0:Y:S02]  /*6940*/  F2I.U64.F64.TRUNC R4, R4 ;  /* 0x0000000400047311 */ /* 0x000e24000030d800 */
[----:B0-----:R2:W-:Y:S01]  /*6950*/  STG.E.64 desc[UR36][R16.64], R4 ;  /* 0x0000000410007986 */ /* 0x0015e2000c101b24 */
[----:B------:R-:W-:Y:S05]  /*6960*/  BRA `(.L_x_24538) ;  /* 0x0000000000087947 */ /* 0x000fea0003800000 */
.L_x_24564:
[----:B------:R-:W0:Y:S02]  /*6970*/  F2I.U32.F64.TRUNC R5, R4 ;  /* 0x0000000400057311 */ /* 0x000e24000030d000 */
[----:B0-----:R0:W-:Y:S02]  /*6980*/  STG.E desc[UR36][R16.64], R5 ;  /* 0x0000000510007986 */ /* 0x0011e4000c101924 */
.L_x_24538:
[----:B------:R-:W-:-:S07]  /*6990*/  VIADD R19, R19, 0x80 ;  /* 0x0000008013137836 */ /* 0x000fce0000000000 */
.L_x_24496:
[----:B------:R-:W-:Y:S05]  /*69a0*/  BSYNC B6 ;  /* 0x0000000000067941 */ /* 0x000fea0003800000 */
.L_x_24495:
        /* <DEDUP_REMOVED lines=307> */
.L_x_24569:
        /* <DEDUP_REMOVED lines=21> */
.L_x_24573:
[----:B------:R-:W2:Y:S02]  /*7e30*/  LDG.E.U8 R2, desc[UR36][R4.64] ;  /* 0x0000002404027981 */ /* 0x000ea4000c1e1100 */
[----:B--2---:R-:W0:Y:S01]  /*7e40*/  I2F.F64.U16 R2, R2 ;  /* 0x0000000200027312 */ /* 0x004e220000101800 */
[----:B------:R-:W-:Y:S05]  /*7e50*/  BRA `(.L_x_24575) ;  /* 0x0000000c00707947 */ /* 0x000fea0003800000 */
.L_x_24572:
        /* <DEDUP_REMOVED lines=9> */
.L_x_24577:
[----:B------:R-:W2:Y:S02]  /*7ef0*/  LDG.E R2, desc[UR36][R4.64] ;  /* 0x0000002404027981 */ /* 0x000ea4000c1e1900 */
[----:B--2---:R-:W0:Y:S01]  /*7f00*/  I2F.F64 R2, R2 ;  /* 0x0000000200027312 */ /* 0x004e220000201c00 */
[----:B------:R-:W-:Y:S05]  /*7f10*/  BRA `(.L_x_24575) ;  /* 0x0000000c00407947 */ /* 0x000fea0003800000 */
.L_x_24576:
[----:B------:R-:W2:Y:S02]  /*7f20*/  LDG.E.U16 R2, desc[UR36][R4.64] ;  /* 0x0000002404027981 */ /* 0x000ea4000c1e1500 */
[----:B--2---:R-:W0:Y:S01]  /*7f30*/  I2F.F64.S16 R2, R2 ;  /* 0x0000000200027312 */ /* 0x004e220000101c00 */
[----:B------:R-:W-:Y:S05]  /*7f40*/  BRA `(.L_x_24575) ;  /* 0x0000000c00347947 */ /* 0x000fea0003800000 */
.L_x_24571:
        /* <DEDUP_REMOVED lines=10> */
.L_x_24579:
[----:B------:R-:W2:Y:S02]  /*7ff0*/  LDG.E.U16 R0, desc[UR36][R4.64] ;  /* 0x0000002404007981 */ /* 0x000ea4000c1e1500 */
[----:B--2---:R-:W-:-:S05]  /*8000*/  HADD2.F32 R0, -RZ, R0.H0_H0 ;  /* 0x20000000ff007230 */ /* 0x004fca0000004100 */
[----:B------:R-:W-:-:S04]  /*8010*/  FMUL.FTZ R0, R0, 1 ;  /* 0x3f80000000007820 */ /* 0x000fc80000410000 */
[----:B------:R0:W1:Y:S01]  /*8020*/  F2F.F64.F32 R2, R0 ;  /* 0x0000000000027310 */ /* 0x0000620000201800 */
[----:B------:R-:W-:Y:S05]  /*8030*/  BRA `(.L_x_24575) ;  /* 0x0000000800f87947 */ /* 0x000fea0003800000 */
.L_x_24578:
        /* <DEDUP_REMOVED lines=10> */
.L_x_24581:
[----:B------:R-:W2:Y:S02]  /*80e0*/  LDG.E.U16 R4, desc[UR36][R4.64] ;  /* 0x0000002404047981 */ /* 0x000ea4000c1e1500 */
[----:B--2---:R-:W-:-:S05]  /*80f0*/  HADD2.F32 R0, -RZ, R4.H0_H0 ;  /* 0x20000004ff007230 */ /* 0x004fca0000004100 */
[----:B------:R-:W-:-:S04]  /*8100*/  FMUL.FTZ R0, R0, 1 ;  /* 0x3f80000000007820 */ /* 0x000fc80000410000 */
[----:B------:R0:W1:Y:S01]  /*8110*/  F2F.F64.F32 R2, R0 ;  /* 0x0000000000027310 */ /* 0x0000620000201800 */
[----:B------:R-:W-:Y:S05]  /*8120*/  BRA `(.L_x_24575) ;  /* 0x0000000800bc7947 */ /* 0x000fea0003800000 */
.L_x_24580:
[----:B------:R0:W5:Y:S01]  /*8130*/  LDG.E.64 R2, desc[UR36][R4.64] ;  /* 0x0000002404027981 */ /* 0x000162000c1e1b00 */
[----:B------:R-:W-:Y:S05]  /*8140*/  BRA `(.L_x_24575) ;  /* 0x0000000800b47947 */ /* 0x000fea0003800000 */
.L_x_24570:
        /* <DEDUP_REMOVED lines=13> */
.L_x_24584:
[----:B------:R0:W5:Y:S01]  /*8220*/  LDG.E.64 R2, desc[UR36][R4.64] ;  /* 0x0000002404027981 */ /* 0x000162000c1e1b00 */
[----:B------:R-:W-:Y:S05]  /*8230*/  BRA `(.L_x_24575) ;  /* 0x0000000800787947 */ /* 0x000fea0003800000 */
.L_x_24583:
        /* <DEDUP_REMOVED lines=14> */
[C---:B------:R-:W-:Y:S02]  /*8320*/  ISETP.GT.U32.AND P0, PT, R3.reuse, 0x4, PT ;  /* 0x000000040300780c */ /* 0x040fe40003f04070 */
[----:B------:R-:W-:-:S04]  /*8330*/  IADD3 R3, R3, -0x4, RZ ;  /* 0xfffffffc03037810 */ /* 0x000fc80007ffe0ff */
        /* <DEDUP_REMOVED lines=12> */
.L_x_24586:
        /* <DEDUP_REMOVED lines=15> */
.L_x_24585:
[----:B------:R-:W2:Y:S02]  /*84f0*/  LDG.E.U16 R0, desc[UR36][R4.64] ;  /* 0x0000002404007981 */ /* 0x000ea4000c1e1500 */
[----:B--2---:R-:W-:-:S04]  /*8500*/  IMAD.U32 R0, R0, 0x10000, RZ ;  /* 0x0001000000007824 */ /* 0x004fc800078e00ff */
[----:B------:R-:W-:-:S04]  /*8510*/  FMUL.FTZ R0, R0, 1 ;  /* 0x3f80000000007820 */ /* 0x000fc80000410000 */
[----:B------:R0:W1:Y:S01]  /*8520*/  F2F.F64.F32 R2, R0 ;  /* 0x0000000000027310 */ /* 0x0000620000201800 */
[----:B------:R-:W-:Y:S05]  /*8530*/  BRA `(.L_x_24575) ;  /* 0x0000000400b87947 */ /* 0x000fea0003800000 */
.L_x_24582:
        /* <DEDUP_REMOVED lines=11> */
.L_x_24589:
        /* <DEDUP_REMOVED lines=21> */
.L_x_24593:
[----:B------:R-:W-:Y:S05]  /*8740*/  BSYNC B1 ;  /* 0x0000000000017941 */ /* 0x000fea0003800000 */
.L_x_24592:
[----:B------:R-:W-:Y:S02]  /*8750*/  LEA R3, R0, 0x3b800000, 0x17 ;  /* 0x3b80000000037811 */ /* 0x000fe400078eb8ff */
[----:B------:R-:W-:-:S04]  /*8760*/  SHF.L.U32 R0, R2, 0x14, RZ ;  /* 0x0000001402007819 */ /* 0x000fc800000006ff */
[----:B------:R-:W-:-:S07]  /*8770*/  LOP3.LUT R0, R3, R0, R4, 0xfe, !PT ;  /* 0x0000000003007212 */ /* 0x000fce00078efe04 */
.L_x_24591:
[----:B------:R-:W-:Y:S05]  /*8780*/  BSYNC B0 ;  /* 0x0000000000007941 */ /* 0x000fea0003800000 */
.L_x_24590:
[----:B------:R-:W-:-:S04]  /*8790*/  FMUL.FTZ R0, R0, 1 ;  /* 0x3f80000000007820 */ /* 0x000fc80000410000 */
[----:B------:R1:W2:Y:S01]  /*87a0*/  F2F.F64.F32 R2, R0 ;  /* 0x0000000000027310 */ /* 0x0002a20000201800 */
[----:B------:R-:W-:Y:S05]  /*87b0*/  BRA `(.L_x_24575) ;  /* 0x0000000400187947 */ /* 0x000fea0003800000 */
.L_x_24588:
        /* <DEDUP_REMOVED lines=21> */
.L_x_24597:
[----:B------:R-:W-:Y:S05]  /*8910*/  BSYNC B1 ;  /* 0x0000000000017941 */ /* 0x000fea0003800000 */
.L_x_24596:
[----:B------:R-:W-:Y:S01]  /*8920*/  LEA R3, R0, 0x37800000, 0x17 ;  /* 0x3780000000037811 */ /* 0x000fe200078eb8ff */
[----:B------:R-:W-:-:S05]  /*8930*/  IMAD.SHL.U32 R0, R2, 0x200000, RZ ;  /* 0x0020000002007824 */ /* 0x000fca00078e00ff */
[----:B------:R-:W-:-:S07]  /*8940*/  LOP3.LUT R0, R3, R0, R4, 0xfe, !PT ;  /* 0x0000000003007212 */ /* 0x000fce00078efe04 */
.L_x_24595:
[----:B------:R-:W-:Y:S05]  /*8950*/  BSYNC B0 ;  /* 0x0000000000007941 */ /* 0x000fea0003800000 */
.L_x_24594:
[----:B------:R-:W-:-:S04]  /*8960*/  FMUL.FTZ R0, R0, 1 ;  /* 0x3f80000000007820 */ /* 0x000fc80000410000 */
[----:B------:R3:W4:Y:S01]  /*8970*/  F2F.F64.F32 R2, R0 ;  /* 0x0000000000027310 */ /* 0x0007220000201800 */
[----:B------:R-:W-:Y:S05]  /*8980*/  BRA `(.L_x_24575) ;  /* 0x0000000000a47947 */ /* 0x000fea0003800000 */
.L_x_24587:
        /* <DEDUP_REMOVED lines=14> */
.L_x_24601:
[----:B------:R-:W-:Y:S05]  /*8a70*/  BSYNC B0 ;  /* 0x0000000000007941 */ /* 0x000fea0003800000 */
.L_x_24600:
[----:B------:R-:W-:-:S04]  /*8a80*/  FMUL.FTZ R0, R0, 1 ;  /* 0x3f80000000007820 */ /* 0x000fc80000410000 */
[----:B------:R0:W1:Y:S01]  /*8a90*/  F2F.F64.F32 R2, R0 ;  /* 0x0000000000027310 */ /* 0x0000620000201800 */
[----:B------:R-:W-:Y:S05]  /*8aa0*/  BRA `(.L_x_24575) ;  /* 0x00000000005c7947 */ /* 0x000fea0003800000 */
.L_x_24574:
        /* <DEDUP_REMOVED lines=16> */
.L_x_24602:
[----:B------:R-:W-:Y:S01]  /*8bb0*/  CS2R R2, SRZ ;  /* 0x0000000000027805 */ /* 0x000fe2000001ff00 */
[----:B------:R-:W-:Y:S06]  /*8bc0*/  BRA `(.L_x_24575) ;  /* 0x0000000000147947 */ /* 0x000fec0003800000 */
.L_x_24599:
[----:B------:R-:W2:Y:S02]  /*8bd0*/  LDG.E.64 R2, desc[UR36][R4.64] ;  /* 0x0000002404027981 */ /* 0x000ea4000c1e1b00 */
[----:B--2---:R-:W0:Y:S01]  /*8be0*/  I2F.F64.U64 R2, R2 ;  /* 0x0000000200027312 */ /* 0x004e220000301800 */
[----:B------:R-:W-:Y:S05]  /*8bf0*/  BRA `(.L_x_24575) ;  /* 0x0000000000087947 */ /* 0x000fea0003800000 */
.L_x_24598:
[----:B------:R-:W2:Y:S02]  /*8c00*/  LDG.E R2, desc[UR36][R4.64] ;  /* 0x0000002404027981 */ /* 0x000ea4000c1e1900 */
[----:B--2---:R-:W0:Y:S02]  /*8c10*/  I2F.F64.U32 R2, R2 ;  /* 0x0000000200027312 */ /* 0x004e240000201800 */
.L_x_24575:
[----:B012-45:R-:W0:Y:S01]  /*8c20*/  MUFU.RSQ64H R5, R3 ;  /* 0x0000000300057308 */ /* 0x037e220000001c00 */
[----:B------:R-:W-:Y:S01]  /*8c30*/  IMAD.MOV.U32 R4, RZ, RZ, RZ ;  /* 0x000000ffff047224 */ /* 0x000fe200078e00ff */
[----:B------:R-:W-:Y:S01]  /*8c40*/  BSSY B0, `(.L_x_24603) ;  /* 0x000000d000007945 */ /* 0x000fe20003800000 */
[----:B---3--:R-:W-:Y:S02]  /*8c50*/  VIADD R0, R3, 0xfff00000 ;  /* 0xfff0000003007836 */ /* 0x008fe40000000000 */
        /* <DEDUP_REMOVED lines=11> */
.L_x_24604:
[----:B------:R-:W-:Y:S05]  /*8d10*/  BSYNC B0 ;  /* 0x0000000000007941 */ /* 0x000fea0003800000 */
.L_x_24603:
        /* <DEDUP_REMOVED lines=15> */
.L_x_24608:
[----:B------:R-:W0:Y:S02]  /*8e10*/  F2I.S64.F64.TRUNC R4, R4 ;  /* 0x0000000400047311 */ /* 0x000e24000030d900 */
[----:B0-----:R-:W-:-:S05]  /*8e20*/  IMAD.MOV.U32 R3, RZ, RZ, R4 ;  /* 0x000000ffff037224 */ /* 0x001fca00078e0004 */
[----:B------:R0:W-:Y:S01]  /*8e30*/  STG.E.U8 desc[UR36][R16.64], R3 ;  /* 0x0000000310007986 */ /* 0x0001e2000c101124 */
[----:B------:R-:W-:Y:S05]  /*8e40*/  BRA `(.L_x_24610) ;  /* 0x0000000c00f87947 */ /* 0x000fea0003800000 */
.L_x_24607:
        /* <DEDUP_REMOVED lines=9> */
.L_x_24612:
[----:B------:R-:W0:Y:S02]  /*8ee0*/  F2I.F64.TRUNC R5, R4 ;  /* 0x0000000400057311 */ /* 0x000e24000030d100 */
[----:B0-----:R0:W-:Y:S01]  /*8ef0*/  STG.E desc[UR36][R16.64], R5 ;  /* 0x0000000510007986 */ /* 0x0011e2000c101924 */
[----:B------:R-:W-:Y:S05]  /*8f00*/  BRA `(.L_x_24610) ;  /* 0x0000000c00c87947 */ /* 0x000fea0003800000 */
.L_x_24611:
[----:B------:R-:W0:Y:S02]  /*8f10*/  F2I.F64.TRUNC R5, R4 ;  /* 0x0000000400057311 */ /* 0x000e24000030d100 */
[----:B0-----:R0:W-:Y:S01]  /*8f20*/  STG.E.U16 desc[UR36][R16.64], R5 ;  /* 0x0000000510007986 */ /* 0x0011e2000c101524 */
[----:B------:R-:W-:Y:S05]  /*8f30*/  BRA `(.L_x_24610) ;  /* 0x0000000c00bc7947 */ /* 0x000fea0003800000 */
.L_x_24606:
        /* <DEDUP_REMOVED lines=13> */
.L_x_24614:
        /* <DEDUP_REMOVED lines=8> */
.L_x_24613:
        /* <DEDUP_REMOVED lines=14> */
.L_x_24616:
        /* <DEDUP_REMOVED lines=9> */
.L_x_24615:
[----:B------:R0:W-:Y:S01]  /*9200*/  STG.E.64 desc[UR36][R16.64], R4 ;  /* 0x0000000410007986 */ /* 0x0001e2000c101b24 */
[----:B------:R-:W-:Y:S05]  /*9210*/  BRA `(.L_x_24610) ;  /* 0x0000000c00047947 */ /* 0x000fea0003800000 */
.L_x_24605:
        /* <DEDUP_REMOVED lines=12> */
.L_x_24619:
[----:B------:R-:W-:-:S05]  /*92e0*/  CS2R R6, SRZ ;  /* 0x0000000000067805 */ /* 0x000fca000001ff00 */
[----:B------:R0:W-:Y:S01]  /*92f0*/  STG.E.128 desc[UR36][R16.64], R4 ;  /* 0x0000000410007986 */ /* 0x0001e2000c101d24 */
[----:B------:R-:W-:Y:S05]  /*9300*/  BRA `(.L_x_24610) ;  /* 0x0000000800c87947 */ /* 0x000fea0003800000 */
.L_x_24618:
        /* <DEDUP_REMOVED lines=23> */
[----:B------:R-:W-:Y:S02]  /*9480*/  @P0 SHF.R.U32.HI R0, RZ, 0x14, R0 ;  /* 0x00000014ff000819 */ /* 0x000fe40000011600 */
[----:B------:R-:W-:-:S07]  /*9490*/  @!P0 IADD3 R0, R2, -0x46800000, RZ ;  /* 0xb980000002008810 */ /* 0x000fce0007ffe0ff */
.L_x_24623:
[----:B------:R-:W-:Y:S05]  /*94a0*/  BSYNC B0 ;  /* 0x0000000000007941 */ /* 0x000fea0003800000 */
.L_x_24622:
[----:B------:R-:W-:-:S05]  /*94b0*/  LOP3.LUT R3, R0, R3, RZ, 0xfc, !PT ;  /* 0x0000000300037212 */ /* 0x000fca00078efcff */
[----:B------:R0:W-:Y:S01]  /*94c0*/  STG.E.U8 desc[UR36][R16.64], R3 ;  /* 0x0000000310007986 */ /* 0x0001e2000c101124 */
[----:B------:R-:W-:Y:S05]  /*94d0*/  BRA `(.L_x_24610) ;  /* 0x0000000800547947 */ /* 0x000fea0003800000 */
.L_x_24621:
        /* <DEDUP_REMOVED lines=17> */
.L_x_24625:
[----:B------:R-:W-:Y:S01]  /*95f0*/  IMAD.MOV.U32 R0, RZ, RZ, 0x7f ;  /* 0x0000007fff007424 */ /* 0x000fe200078e00ff */
[----:B------:R-:W-:-:S04]  /*9600*/  ISETP.GT.U32.AND P0, PT, R2, 0x7f800000, PT ;  /* 0x7f8000000200780c */ /* 0x000fc80003f04070 */
[----:B------:R-:W-:-:S09]  /*9610*/  SEL R0, R0, 0x7c, P0 ;  /* 0x0000007c00007807 */ /* 0x000fd20000000000 */
.L_x_24626:
[----:B------:R-:W-:Y:S05]  /*9620*/  BSYNC B0 ;  /* 0x0000000000007941 */ /* 0x000fea0003800000 */
.L_x_24624:
[----:B------:R-:W-:-:S04]  /*9630*/  LOP3.LUT R2, R3, 0x80000000, RZ, 0xc0, !PT ;  /* 0x8000000003027812 */ /* 0x000fc800078ec0ff */
[----:B------:R-:W-:-:S04]  /*9640*/  SHF.R.U32.HI R3, RZ, 0x18, R2 ;  /* 0x00000018ff037819 */ /* 0x000fc80000011602 */
[----:B------:R-:W-:-:S05]  /*9650*/  LOP3.LUT R3, R0, R3, RZ, 0xfc, !PT ;  /* 0x0000000300037212 */ /* 0x000fca00078efcff */
[----:B------:R0:W-:Y:S01]  /*9660*/  STG.E.U8 desc[UR36][R16.64], R3 ;  /* 0x0000000310007986 */ /* 0x0001e2000c101124 */
[----:B------:R-:W-:Y:S05]  /*9670*/  BRA `(.L_x_24610) ;  /* 0x0000000400ec7947 */ /* 0x000fea0003800000 */
.L_x_24620:
        /* <DEDUP_REMOVED lines=8> */
.L_x_24617:
        /* <DEDUP_REMOVED lines=11> */
.L_x_24629:
        /* <DEDUP_REMOVED lines=21> */
.L_x_24632:
[----:B------:R-:W-:-:S04]  /*9900*/  LOP3.LUT R2, R3, 0x80000000, RZ, 0xc0, !PT ;  /* 0x8000000003027812 */ /* 0x000fc800078ec0ff */
[----:B------:R-:W-:-:S04]  /*9910*/  SHF.R.U32.HI R3, RZ, 0x18, R2 ;  /* 0x00000018ff037819 */ /* 0x000fc80000011602 */
[----:B------:R-:W-:-:S04]  /*9920*/  LOP3.LUT R0, R0, R3, RZ, 0xfc, !PT ;  /* 0x0000000300007212 */ /* 0x000fc800078efcff */
[----:B------:R-:W-:-:S07]  /*9930*/  PRMT R8, R0, 0x7610, R8 ;  /* 0x0000761000087816 */ /* 0x000fce0000000008 */
.L_x_24631:
[----:B------:R-:W-:Y:S05]  /*9940*/  BSYNC B0 ;  /* 0x0000000000007941 */ /* 0x000fea0003800000 */
.L_x_24630:
[----:B------:R3:W-:Y:S01]  /*9950*/  STG.E.U8 desc[UR36][R16.64], R8 ;  /* 0x0000000810007986 */ /* 0x0007e2000c101124 */
[----:B------:R-:W-:Y:S05]  /*9960*/  BRA `(.L_x_24610) ;  /* 0x0000000400307947 */ /* 0x000fea0003800000 */
.L_x_24628:
        /* <DEDUP_REMOVED lines=21> */
.L_x_24635:
[----:B------:R-:W-:-:S04]  /*9ac0*/  LOP3.LUT R2, R3, 0x80000000, RZ, 0xc0, !PT ;  /* 0x8000000003027812 */ /* 0x000fc800078ec0ff */
[----:B------:R-:W-:-:S04]  /*9ad0*/  SHF.R.U32.HI R3, RZ, 0x18, R2 ;  /* 0x00000018ff037819 */ /* 0x000fc80000011602 */
[----:B------:R-:W-:-:S04]  /*9ae0*/  LOP3.LUT R0, R0, R3, RZ, 0xfc, !PT ;  /* 0x0000000300007212 */ /* 0x000fc800078efcff */
[----:B------:R-:W-:-:S07]  /*9af0*/  PRMT R8, R0, 0x7610, R8 ;  /* 0x0000761000087816 */ /* 0x000fce0000000008 */
.L_x_24634:
[----:B------:R-:W-:Y:S05]  /*9b00*/  BSYNC B0 ;  /* 0x0000000000007941 */ /* 0x000fea0003800000 */
.L_x_24633:
[----:B------:R0:W-:Y:S01]  /*9b10*/  STG.E.U8 desc[UR36][R16.64], R8 ;  /* 0x0000000810007986 */ /* 0x0001e2000c101124 */
[----:B------:R-:W-:Y:S05]  /*9b20*/  BRA `(.L_x_24610) ;  /* 0x0000000000c07947 */ /* 0x000fea0003800000 */
.L_x_24627:
        /* <DEDUP_REMOVED lines=26> */
.L_x_24609:
        /* <DEDUP_REMOVED lines=16> */
.L_x_24638:
[----:B------:R-:W-:Y:S05]  /*9dd0*/  BRA `(.L_x_24610) ;  /* 0x0000000000147947 */ /* 0x000fea0003800000 */
.L_x_24637:
[----:B------:R-:W0:Y:S02]  /*9de0*/  F2I.U64.F64.TRUNC R4, R4 ;  /* 0x0000000400047311 */ /* 0x000e24000030d800 */
[----:B0-----:R1:W-:Y:S01]  /*9df0*/  STG.E.64 desc[UR36][R16.64], R4 ;  /* 0x0000000410007986 */ /* 0x0013e2000c101b24 */
[----:B------:R-:W-:Y:S05]  /*9e00*/  BRA `(.L_x_24610) ;  /* 0x0000000000087947 */ /* 0x000fea0003800000 */
.L_x_24636:
[----:B------:R-:W0:Y:S02]  /*9e10*/  F2I.U32.F64.TRUNC R5, R4 ;  /* 0x0000000400057311 */ /* 0x000e24000030d000 */
[----:B0-----:R2:W-:Y:S02]  /*9e20*/  STG.E desc[UR36][R16.64], R5 ;  /* 0x0000000510007986 */ /* 0x0015e4000c101924 */
.L_x_24610:
[----:B------:R-:W-:-:S07]  /*9e30*/  VIADD R19, R19, 0x80 ;  /* 0x0000008013137836 */ /* 0x000fce0000000000 */
.L_x_24568:
[----:B------:R-:W-:Y:S05]  /*9e40*/  BSYNC B6 ;  /* 0x0000000000067941 */ /* 0x000fea0003800000 */
.L_x_24567:
        /* <DEDUP_REMOVED lines=306> */
.L_x_24639:
        /* <DEDUP_REMOVED lines=21> */
.L_x_24643:
[----:B------:R-:W2:Y:S02]  /*b2c0*/  LDG.E.U8 R2, desc[UR36][R4.64] ;  /* 0x0000002404027981 */ /* 0x000ea4000c1e1100 */
[----:B--2---:R-:W0:Y:S01]  /*b2d0*/  I2F.F64.U16 R2, R2 ;  /* 0x0000000200027312 */ /* 0x004e220000101800 */
[----:B------:R-:W-:Y:S05]  /*b2e0*/  BRA `(.L_x_24645) ;  /* 0x0000000c00707947 */ /* 0x000fea0003800000 */
.L_x_24642:
        /* <DEDUP_REMOVED lines=9> */
.L_x_24647:
[----:B------:R-:W2:Y:S02]  /*b380*/  LDG.E R2, desc[UR36][R4.64] ;  /* 0x0000002404027981 */ /* 0x000ea4000c1e1900 */
[----:B--2---:R-:W0:Y:S01]  /*b390*/  I2F.F64 R2, R2 ;  /* 0x0000000200027312 */ /* 0x004e220000201c00 */
[----:B------:R-:W-:Y:S05]  /*b3a0*/  BRA `(.L_x_24645) ;  /* 0x0000000c00407947 */ /* 0x000fea0003800000 */
.L_x_24646:
[----:B------:R-:W2:Y:S02]  /*b3b0*/  LDG.E.U16 R2, desc[UR36][R4.64] ;  /* 0x0000002404027981 */ /* 0x000ea4000c1e1500 */
[----:B--2---:R-:W0:Y:S01]  /*b3c0*/  I2F.F64.S16 R2, R2 ;  /* 0x0000000200027312 */ /* 0x004e220000101c00 */
[----:B------:R-:W-:Y:S05]  /*b3d0*/  BRA `(.L_x_24645) ;  /* 0x0000000c00347947 */ /* 0x000fea0003800000 */
.L_x_24641:
        /* <DEDUP_REMOVED lines=10> */
.L_x_24649:
[----:B------:R-:W2:Y:S02]  /*b480*/  LDG.E.U16 R0, desc[UR36][R4.64] ;  /* 0x0000002404007981 */ /* 0x000ea4000c1e1500 */
[----:B--2---:R-:W-:-:S05]  /*b490*/  HADD2.F32 R0, -RZ, R0.H0_H0 ;  /* 0x20000000ff007230 */ /* 0x004fca0000004100 */
[----:B------:R-:W-:-:S04]  /*b4a0*/  FMUL.FTZ R0, R0, 1 ;  /* 0x3f80000000007820 */ /* 0x000fc80000410000 */
[----:B------:R0:W1:Y:S01]  /*b4b0*/  F2F.F64.F32 R2, R0 ;  /* 0x0000000000027310 */ /* 0x0000620000201800 */
[----:B------:R-:W-:Y:S05]  /*b4c0*/  BRA `(.L_x_24645) ;  /* 0x0000000800f87947 */ /* 0x000fea0003800000 */
.L_x_24648:
        /* <DEDUP_REMOVED lines=10> */
.L_x_24651:
[----:B------:R-:W2:Y:S02]  /*b570*/  LDG.E.U16 R4, desc[UR36][R4.64] ;  /* 0x0000002404047981 */ /* 0x000ea4000c1e1500 */
[----:B--2---:R-:W-:-:S05]  /*b580*/  HADD2.F32 R0, -RZ, R4.H0_H0 ;  /* 0x20000004ff007230 */ /* 0x004fca0000004100 */
[----:B------:R-:W-:-:S04]  /*b590*/  FMUL.FTZ R0, R0, 1 ;  /* 0x3f80000000007820 */ /* 0x000fc80000410000 */
[----:B------:R0:W1:Y:S01]  /*b5a0*/  F2F.F64.F32 R2, R0 ;  /* 0x0000000000027310 */ /* 0x0000620000201800 */
[----:B------:R-:W-:Y:S05]  /*b5b0*/  BRA `(.L_x_24645) ;  /* 0x0000000800bc7947 */ /* 0x000fea0003800000 */
.L_x_24650:
[----:B------:R0:W5:Y:S01]  /*b5c0*/  LDG.E.64 R2, desc[UR36][R4.64] ;  /* 0x0000002404027981 */ /* 0x000162000c1e1b00 */
[----:B------:R-:W-:Y:S05]  /*b5d0*/  BRA `(.L_x_24645) ;  /* 0x0000000800b47947 */ /* 0x000fea0003800000 */
.L_x_24640:
        /* <DEDUP_REMOVED lines=13> */
.L_x_24654:
[----:B------:R0:W5:Y:S01]  /*b6b0*/  LDG.E.64 R2, desc[UR36][R4.64] ;  /* 0x0000002404027981 */ /* 0x000162000c1e1b00 */
[----:B------:R-:W-:Y:S05]  /*b6c0*/  BRA `(.L_x_24645) ;  /* 0x0000000800787947 */ /* 0x000fea0003800000 */
.L_x_24653:
        /* <DEDUP_REMOVED lines=28> */
.L_x_24656:
        /* <DEDUP_REMOVED lines=15> */
.L_x_24655:
[----:B------:R-:W2:Y:S02]  /*b980*/  LDG.E.U16 R0, desc[UR36][R4.64] ;  /* 0x0000002404007981 */ /* 0x000ea4000c1e1500 */
[----:B--2---:R-:W-:-:S04]  /*b990*/  IMAD.U32 R0, R0, 0x10000, RZ ;  /* 0x0001000000007824 */ /* 0x004fc800078e00ff */
[----:B------:R-:W-:-:S04]  /*b9a0*/  FMUL.FTZ R0, R0, 1 ;  /* 0x3f80000000007820 */ /* 0x000fc80000410000 */
[----:B------:R0:W1:Y:S01]  /*b9b0*/  F2F.F64.F32 R2, R0 ;  /* 0x0000000000027310 */ /* 0x0000620000201800 */
[----:B------:R-:W-:Y:S05]  /*b9c0*/  BRA `(.L_x_24645) ;  /* 0x0000000400b87947 */ /* 0x000fea0003800000 */
.L_x_24652:
        /* <DEDUP_REMOVED lines=11> */
.L_x_24659:
        /* <DEDUP_REMOVED lines=21> */
.L_x_24663:
[----:B------:R-:W-:Y:S05]  /*bbd0*/  BSYNC B1 ;  /* 0x0000000000017941 */ /* 0x000fea0003800000 */
.L_x_24662:
[----:B------:R-:W-:Y:S01]  /*bbe0*/  LEA R3, R0, 0x3b800000, 0x17 ;  /* 0x3b80000000037811 */ /* 0x000fe200078eb8ff */
[----:B------:R-:W-:-:S05]  /*bbf0*/  IMAD.SHL.U32 R0, R2, 0x100000, RZ ;  /* 0x0010000002007824 */ /* 0x000fca00078e00ff */
[----:B------:R-:W-:-:S07]  /*bc00*/  LOP3.LUT R0, R3, R0, R4, 0xfe, !PT ;  /* 0x0000000003007212 */ /* 0x000fce00078efe04 */
.L_x_24661:
[----:B------:R-:W-:Y:S05]  /*bc10*/  BSYNC B0 ;  /* 0x0000000000007941 */ /* 0x000fea0003800000 */
.L_x_24660:
[----:B------:R-:W-:-:S04]  /*bc20*/  FMUL.FTZ R0, R0, 1 ;  /* 0x3f80000000007820 */ /* 0x000fc80000410000 */
[----:B------:R1:W2:Y:S01]  /*bc30*/  F2F.F64.F32 R2, R0 ;  /* 0x0000000000027310 */ /* 0x0002a20000201800 */
[----:B------:R-:W-:Y:S05]  /*bc40*/  BRA `(.L_x_24645) ;  /* 0x0000000400187947 */ /* 0x000fea0003800000 */
.L_x_24658:
        /* <DEDUP_REMOVED lines=21> */
.L_x_24667:
[----:B------:R-:W-:Y:S05]  /*bda0*/  BSYNC B1 ;  /* 0x0000000000017941 */ /* 0x000fea0003800000 */
.L_x_24666:
[----:B------:R-:W-:Y:S01]  /*bdb0*/  LEA R3, R0, 0x37800000, 0x17 ;  /* 0x3780000000037811 */ /* 0x000fe200078eb8ff */
[----:B------:R-:W-:-:S05]  /*bdc0*/  IMAD.SHL.U32 R0, R2, 0x200000, RZ ;  /* 0x0020000002007824 */ /* 0x000fca00078e00ff */
[----:B------:R-:W-:-:S07]  /*bdd0*/  LOP3.LUT R0, R3, R0, R4, 0xfe, !PT ;  /* 0x0000000003007212 */ /* 0x000fce00078efe04 */
.L_x_24665:
[----:B------:R-:W-:Y:S05]  /*bde0*/  BSYNC B0 ;  /* 0x0000000000007941 */ /* 0x000fea0003800000 */
.L_x_24664:
[----:B------:R-:W-:-:S04]  /*bdf0*/  FMUL.FTZ R0, R0, 1 ;  /* 0x3f80000000007820 */ /* 0x000fc80000410000 */
[----:B------:R3:W4:Y:S01]  /*be00*/  F2F.F64.F32 R2, R0 ;  /* 0x0000000000027310 */ /* 0x0007220000201800 */
[----:B------:R-:W-:Y:S05]  /*be10*/  BRA `(.L_x_24645) ;  /* 0x0000000000a47947 */ /* 0x000fea0003800000 */
.L_x_24657:
        /* <DEDUP_REMOVED lines=14> */
.L_x_24671:
[----:B------:R-:W-:Y:S05]  /*bf00*/  BSYNC B0 ;  /* 0x0000000000007941 */ /* 0x000fea0003800000 */
.L_x_24670:
[----:B------:R-:W-:-:S04]  /*bf10*/  FMUL.FTZ R0, R0, 1 ;  /* 0x3f80000000007820 */ /* 0x000fc80000410000 */
[----:B------:R0:W1:Y:S01]  /*bf20*/  F2F.F64.F32 R2, R0 ;  /* 0x0000000000027310 */ /* 0x0000620000201800 */
[----:B------:R-:W-:Y:S05]  /*bf30*/  BRA `(.L_x_24645) ;  /* 0x00000000005c7947 */ /* 0x000fea0003800000 */
.L_x_24644:
        /* <DEDUP_REMOVED lines=16> */
.L_x_24672:
[----:B------:R-:W-:Y:S01]  /*c040*/  CS2R R2, SRZ ;  /* 0x0000000000027805 */ /* 0x000fe2000001ff00 */
[----:B------:R-:W-:Y:S06]  /*c050*/  BRA `(.L_x_24645) ;  /* 0x0000000000147947 */ /* 0x000fec0003800000 */
.L_x_24669:
[----:B------:R-:W2:Y:S02]  /*c060*/  LDG.E.64 R2, desc[UR36][R4.64] ;  /* 0x0000002404027981 */ /* 0x000ea4000c1e1b00 */
[----:B--2---:R-:W0:Y:S01]  /*c070*/  I2F.F64.U64 R2, R2 ;  /* 0x0000000200027312 */ /* 0x004e220000301800 */
[----:B------:R-:W-:Y:S05]  /*c080*/  BRA `(.L_x_24645) ;  /* 0x0000000000087947 */ /* 0x000fea0003800000 */
.L_x_24668:
[----:B------:R-:W2:Y:S02]  /*c090*/  LDG.E R2, desc[UR36][R4.64] ;  /* 0x0000002404027981 */ /* 0x000ea4000c1e1900 */
[----:B--2---:R-:W0:Y:S02]  /*c0a0*/  I2F.F64.U32 R2, R2 ;  /* 0x0000000200027312 */ /* 0x004e240000201800 */
.L_x_24645:
        /* <DEDUP_REMOVED lines=15> */
.L_x_24674:
[----:B------:R-:W-:Y:S05]  /*c1a0*/  BSYNC B0 ;  /* 0x0000000000007941 */ /* 0x000fea0003800000 */
.L_x_24673:
        /* <DEDUP_REMOVED lines=15> */
.L_x_24678:
[----:B------:R-:W0:Y:S02]  /*c2a0*/  F2I.S64.F64.TRUNC R4, R4 ;  /* 0x0000000400047311 */ /* 0x000e24000030d900 */
[----:B0-----:R-:W-:-:S05]  /*c2b0*/  IMAD.MOV.U32 R3, RZ, RZ, R4 ;  /* 0x000000ffff037224 */ /* 0x001fca00078e0004 */
[----:B------:R-:W-:Y:S01]  /*c2c0*/  STG.E.U8 desc[UR36][R16.64], R3 ;  /* 0x0000000310007986 */ /* 0x000fe2000c101124 */
[----:B------:R-:W-:Y:S05]  /*c2d0*/  EXIT ;  /* 0x000000000000794d */ /* 0x000fea0003800000 */
.L_x_24677:
        /* <DEDUP_REMOVED lines=9> */
.L_x_24681:
[----:B------:R-:W0:Y:S02]  /*c370*/  F2I.F64.TRUNC R5, R4 ;  /* 0x0000000400057311 */ /* 0x000e24000030d100 */
[----:B0-----:R-:W-:Y:S01]  /*c380*/  STG.E desc[UR36][R16.64], R5 ;  /* 0x0000000510007986 */ /* 0x001fe2000c101924 */
[----:B------:R-:W-:Y:S05]  /*c390*/  EXIT ;  /* 0x000000000000794d */ /* 0x000fea0003800000 */
.L_x_24680:
[----:B------:R-:W0:Y:S02]  /*c3a0*/  F2I.F64.TRUNC R5, R4 ;  /* 0x0000000400057311 */ /* 0x000e24000030d100 */
[----:B0-----:R-:W-:Y:S01]  /*c3b0*/  STG.E.U16 desc[UR36][R16.64], R5 ;  /* 0x0000000510007986 */ /* 0x001fe2000c101524 */
[----:B------:R-:W-:Y:S05]  /*c3c0*/  EXIT ;  /* 0x000000000000794d */ /* 0x000fea0003800000 */
.L_x_24676:
        /* <DEDUP_REMOVED lines=13> */
.L_x_24683:
        /* <DEDUP_REMOVED lines=8> */
.L_x_24682:
        /* <DEDUP_REMOVED lines=14> */
.L_x_24685:
        /* <DEDUP_REMOVED lines=9> */
.L_x_24684:
[----:B------:R-:W-:Y:S01]  /*c690*/  STG.E.64 desc[UR36][R16.64], R4 ;  /* 0x0000000410007986 */ /* 0x000fe2000c101b24 */
[----:B------:R-:W-:Y:S05]  /*c6a0*/  EXIT ;  /* 0x000000000000794d */ /* 0x000fea0003800000 */
.L_x_24675:
        /* <DEDUP_REMOVED lines=12> */
.L_x_24688:
[----:B------:R-:W-:-:S05]  /*c770*/  CS2R R6, SRZ ;  /* 0x0000000000067805 */ /* 0x000fca000001ff00 */
[----:B------:R-:W-:Y:S01]  /*c780*/  STG.E.128 desc[UR36][R16.64], R4 ;  /* 0x0000000410007986 */ /* 0x000fe2000c101d24 */
[----:B------:R-:W-:Y:S05]  /*c790*/  EXIT ;  /* 0x000000000000794d */ /* 0x000fea0003800000 */
.L_x_24687:
        /* <DEDUP_REMOVED lines=25> */
.L_x_24692:
[----:B------:R-:W-:Y:S05]  /*c930*/  BSYNC B0 ;  /* 0x0000000000007941 */ /* 0x000fea0003800000 */
.L_x_24691:
[----:B------:R-:W-:-:S05]  /*c940*/  LOP3.LUT R3, R0, R3, RZ, 0xfc, !PT ;  /* 0x0000000300037212 */ /* 0x000fca00078efcff */
[----:B------:R-:W-:Y:S01]  /*c950*/  STG.E.U8 desc[UR36][R16.64], R3 ;  /* 0x0000000310007986 */ /* 0x000fe2000c101124 */
[----:B------:R-:W-:Y:S05]  /*c960*/  EXIT ;  /* 0x000000000000794d */ /* 0x000fea0003800000 */
.L_x_24690:
        /* <DEDUP_REMOVED lines=17> */
.L_x_24694:
[----:B------:R-:W-:Y:S01]  /*ca80*/  IMAD.MOV.U32 R0, RZ, RZ, 0x7f ;  /* 0x0000007fff007424 */ /* 0x000fe200078e00ff */
[----:B------:R-:W-:-:S04]  /*ca90*/  ISETP.GT.U32.AND P0, PT, R2, 0x7f800000, PT ;  /* 0x7f8000000200780c */ /* 0x000fc80003f04070 */
[----:B------:R-:W-:-:S09]  /*caa0*/  SEL R0, R0, 0x7c, P0 ;  /* 0x0000007c00007807 */ /* 0x000fd20000000000 */
.L_x_24695:
[----:B------:R-:W-:Y:S05]  /*cab0*/  BSYNC B0 ;  /* 0x0000000000007941 */ /* 0x000fea0003800000 */
.L_x_24693:
[----:B------:R-:W-:-:S04]  /*cac0*/  LOP3.LUT R2, R3, 0x80000000, RZ, 0xc0, !PT ;  /* 0x8000000003027812 */ /* 0x000fc800078ec0ff */
[----:B------:R-:W-:-:S04]  /*cad0*/  SHF.R.U32.HI R3, RZ, 0x18, R2 ;  /* 0x00000018ff037819 */ /* 0x000fc80000011602 */
[----:B------:R-:W-:-:S05]  /*cae0*/  LOP3.LUT R3, R0, R3, RZ, 0xfc, !PT ;  /* 0x0000000300037212 */ /* 0x000fca00078efcff */
[----:B------:R-:W-:Y:S01]  /*caf0*/  STG.E.U8 desc[UR36][R16.64], R3 ;  /* 0x0000000310007986 */ /* 0x000fe2000c101124 */
[----:B------:R-:W-:Y:S05]  /*cb00*/  EXIT ;  /* 0x000000000000794d */ /* 0x000fea0003800000 */
.L_x_24689:
        /* <DEDUP_REMOVED lines=8> */
.L_x_24686:
        /* <DEDUP_REMOVED lines=11> */
.L_x_24698:
        /* <DEDUP_REMOVED lines=21> */
.L_x_24701:
[----:B------:R-:W-:-:S04]  /*cd90*/  LOP3.LUT R2, R3, 0x80000000, RZ, 0xc0, !PT ;  /* 0x8000000003027812 */ /* 0x000fc800078ec0ff */
[----:B------:R-:W-:-:S04]  /*cda0*/  SHF.R.U32.HI R3, RZ, 0x18, R2 ;  /* 0x00000018ff037819 */ /* 0x000fc80000011602 */
[----:B------:R-:W-:-:S04]  /*cdb0*/  LOP3.LUT R0, R0, R3, RZ, 0xfc, !PT ;  /* 0x0000000300007212 */ /* 0x000fc800078efcff */
[----:B------:R-:W-:-:S07]  /*cdc0*/  PRMT R8, R0, 0x7610, R8 ;  /* 0x0000761000087816 */ /* 0x000fce0000000008 */
.L_x_24700:
[----:B------:R-:W-:Y:S05]  /*cdd0*/  BSYNC B0 ;  /* 0x0000000000007941 */ /* 0x000fea0003800000 */
.L_x_24699:
[----:B------:R-:W-:Y:S01]  /*cde0*/  STG.E.U8 desc[UR36][R16.64], R8 ;  /* 0x0000000810007986 */ /* 0x000fe2000c101124 */
[----:B------:R-:W-:Y:S05]  /*cdf0*/  EXIT ;  /* 0x000000000000794d */ /* 0x000fea0003800000 */
.L_x_24697:
        /* <DEDUP_REMOVED lines=21> */
.L_x_24704:
[----:B------:R-:W-:-:S04]  /*cf50*/  LOP3.LUT R2, R3, 0x80000000, RZ, 0xc0, !PT ;  /* 0x8000000003027812 */ /* 0x000fc800078ec0ff */
[----:B------:R-:W-:-:S04]  /*cf60*/  SHF.R.U32.HI R3, RZ, 0x18, R2 ;  /* 0x00000018ff037819 */ /* 0x000fc80000011602 */
[----:B------:R-:W-:-:S04]  /*cf70*/  LOP3.LUT R0, R0, R3, RZ, 0xfc, !PT ;  /* 0x0000000300007212 */ /* 0x000fc800078efcff */
[----:B------:R-:W-:-:S07]  /*cf80*/  PRMT R8, R0, 0x7610, R8 ;  /* 0x0000761000087816 */ /* 0x000fce0000000008 */
.L_x_24703:
[----:B------:R-:W-:Y:S05]  /*cf90*/  BSYNC B0 ;  /* 0x0000000000007941 */ /* 0x000fea0003800000 */
.L_x_24702:
[----:B------:R-:W-:Y:S01]  /*cfa0*/  STG.E.U8 desc[UR36][R16.64], R8 ;  /* 0x0000000810007986 */ /* 0x000fe2000c101124 */
[----:B------:R-:W-:Y:S05]  /*cfb0*/  EXIT ;  /* 0x000000000000794d */ /* 0x000fea0003800000 */
.L_x_24696:
        /* <DEDUP_REMOVED lines=24> */
[----:B------:R-:W-:Y:S01]  /*d140*/  STG.E.U8 desc[UR36][R16.64], R3 ;  /* 0x0000000310007986 */ /* 0x000fe2000c101124 */
[----:B------:R-:W-:Y:S05]  /*d150*/  EXIT ;  /* 0x000000000000794d */ /* 0x000fea0003800000 */
.L_x_24679:
        /* <DEDUP_REMOVED lines=16> */
.L_x_24707:
[----:B------:R-:W-:Y:S05]  /*d260*/  EXIT ;  /* 0x000000000000794d */ /* 0x000fea0003800000 */
.L_x_24706:
[----:B------:R-:W0:Y:S02]  /*d270*/  F2I.U64.F64.TRUNC R4, R4 ;  /* 0x0000000400047311 */ /* 0x000e24000030d800 */
[----:B0-----:R-:W-:Y:S01]  /*d280*/  STG.E.64 desc[UR36][R16.64], R4 ;  /* 0x0000000410007986 */ /* 0x001fe2000c101b24 */
[----:B------:R-:W-:Y:S05]  /*d290*/  EXIT ;  /* 0x000000000000794d */ /* 0x000fea0003800000 */
.L_x_24705:
[----:B------:R-:W0:Y:S02]  /*d2a0*/  F2I.U32.F64.TRUNC R5, R4 ;  /* 0x0000000400057311 */ /* 0x000e24000030d000 */
[----:B0-----:R-:W-:Y:S01]  /*d2b0*/  STG.E desc[UR36][R16.64], R5 ;  /* 0x0000000510007986 */ /* 0x001fe2000c101924 */
[----:B------:R-:W-:Y:S05]  /*d2c0*/  EXIT ;  /* 0x000000000000794d */ /* 0x000fea0003800000 */
        .weak           $__internal_7_$__cuda_sm20_drsqrt_f64_slowpath_v2
        .type           $__internal_7_$__cuda_sm20_drsqrt_f64_slowpath_v2,@function
        .size           $__internal_7_$__cuda_sm20_drsqrt_f64_slowpath_v2,(.L_x_36102 - $__internal_7_$__cuda_sm20_drsqrt_f64_slowpath_v2)
$__internal_7_$__cuda_sm20_drsqrt_f64_slowpath_v2:
[----:B------:R-:W-:Y:S01]  /*d2d0*/  IMAD.MOV.U32 R4, RZ, RZ, R2 ;  /* 0x000000ffff047224 */ /* 0x000fe200078e0002 */
[----:B------:R-:W-:Y:S01]  /*d2e0*/  MOV R5, R3 ;  /* 0x0000000300057202 */ /* 0x000fe20000000f00 */
[----:B------:R-:W-:Y:S01]  /*d2f0*/  BSSY B1, `(.L_x_24708) ;  /* 0x000001d000017945 */ /* 0x000fe20003800000 */
[----:B------:R-:W-:-:S04]  /*d300*/  LOP3.LUT R2, R3, 0x80000000, RZ, 0xc0, !PT ;  /* 0x8000000003027812 */ /* 0x000fc800078ec0ff */
[----:B------:R-:W-:-:S14]  /*d310*/  DSETP.NEU.AND P0, PT, R4, RZ, PT ;  /* 0x000000ff0400722a */ /* 0x000fdc0003f0d000 */
[----:B------:R-:W-:Y:S05]  /*d320*/  @!P0 BRA `(.L_x_24709) ;  /* 0x00000000005c8947 */ /* 0x000fea0003800000 */
[----:B------:R-:W-:-:S14]  /*d330*/  DSETP.GTU.AND P0, PT, |R4|, +INF , PT ;  /* 0x7ff000000400742a */ /* 0x000fdc0003f0c200 */
[----:B------:R-:W-:Y:S05]  /*d340*/  @P0 BRA `(.L_x_24710) ;  /* 0x00000000004c0947 */ /* 0x000fea0003800000 */
[----:B------:R-:W-:-:S13]  /*d350*/  ISETP.NE.AND P0, PT, R2, RZ, PT ;  /* 0x000000ff0200720c */ /* 0x000fda0003f05270 */
[----:B------:R-:W-:Y:S02]  /*d360*/  @P0 IMAD.MOV.U32 R2, RZ, RZ, 0x0 ;  /* 0x00000000ff020424 */ /* 0x000fe400078e00ff */
[----:B------:R-:W-:Y:S01]  /*d370*/  @P0 IMAD.MOV.U32 R3, RZ, RZ, -0x80000 ;  /* 0xfff80000ff030424 */ /* 0x000fe200078e00ff */
[----:B------:R-:W-:Y:S06]  /*d380*/  @P0 BRA `(.L_x_24711) ;  /* 0x00000000004c0947 */ /* 0x000fec0003800000 */
[----:B------:R-:W-:-:S14]  /*d390*/  DSETP.NEU.AND P0, PT, |R4|, +INF , PT ;  /* 0x7ff000000400742a */ /* 0x000fdc0003f0d200 */
[----:B------:R-:W-:Y:S01]  /*d3a0*/  @!P0 CS2R R2, SRZ ;  /* 0x0000000000028805 */ /* 0x000fe2000001ff00 */
[----:B------:R-:W-:Y:S06]  /*d3b0*/  @!P0 BRA `(.L_x_24711) ;  /* 0x0000000000408947 */ /* 0x000fec0003800000 */
[----:B------:R-:W-:Y:S01]  /*d3c0*/  DMUL R4, R4, 1.80143985094819840000e+16 ;  /* 0x4350000004047828 */ /* 0x000fe20000000000 */
        /* <DEDUP_REMOVED lines=9> */
[----:B------:R-:W-:Y:S01]  /*d460*/  DMUL R2, R2, 134217728 ;  /* 0x41a0000002027828 */ /* 0x000fe20000000000 */
[----:B------:R-:W-:Y:S10]  /*d470*/  BRA `(.L_x_24711) ;  /* 0x0000000000107947 */ /* 0x000ff40003800000 */
.L_x_24710:
[----:B------:R-:W-:Y:S01]  /*d480*/  DADD R2, R4, R4 ;  /* 0x0000000004027229 */ /* 0x000fe20000000004 */
[----:B------:R-:W-:Y:S10]  /*d490*/  BRA `(.L_x_24711) ;  /* 0x0000000000087947 */ /* 0x000ff40003800000 */
.L_x_24709:
[----:B------:R-:W-:Y:S01]  /*d4a0*/  LOP3.LUT R3, R2, 0x7ff00000, RZ, 0xfc, !PT ;  /* 0x7ff0000002037812 */ /* 0x000fe200078efcff */
[----:B------:R-:W-:-:S07]  /*d4b0*/  IMAD.MOV.U32 R2, RZ, RZ, RZ ;  /* 0x000000ffff027224 */ /* 0x000fce00078e00ff */
.L_x_24711:
[----:B------:R-:W-:Y:S05]  /*d4c0*/  BSYNC B1 ;  /* 0x0000000000017941 */ /* 0x000fea0003800000 */
.L_x_24708:
[----:B------:R-:W-:Y:S02]  /*d4d0*/  IMAD.MOV.U32 R4, RZ, RZ, R2 ;  /* 0x000000ffff047224 */ /* 0x000fe400078e0002 */
[----:B------:R-:W-:Y:S02]  /*d4e0*/  IMAD.MOV.U32 R5, RZ, RZ, R3 ;  /* 0x000000ffff057224 */ /* 0x000fe400078e0003 */
[----:B------:R-:W-:Y:S02]  /*d4f0*/  IMAD.MOV.U32 R2, RZ, RZ, R0 ;  /* 0x000000ffff027224 */ /* 0x000fe400078e0000 */
[----:B------:R-:W-:-:S04]  /*d500*/  IMAD.MOV.U32 R3, RZ, RZ, 0x0 ;  /* 0x00000000ff037424 */ /* 0x000fc800078e00ff */
[----:B------:R-:W-:Y:S05]  /*d510*/  RET.REL.NODEC R2 `(_ZN2at6native18elementwise_kernelILi128ELi4EZNS0_15gpu_kernel_implIZZZNS0_17rsqrt_kernel_cudaERNS_18TensorIteratorBaseEENKUlvE0_clEvENKUlvE_clEvEUldE_EEvS4_RKT_EUliE_EEviT1_) ;  /* 0xffffff2802b87950 */ /* 0x000fea0003c3ffff */
.L_x_24712:
        /* <DEDUP_REMOVED lines=14> */
.L_x_36102:


//--------------------- .text._ZN2at6native27unrolled_elementwise_kernelIZZZNS0_17rsqrt_kernel_cudaERNS_18TensorIteratorBaseEENKUlvE0_clEvENKUlvE_clEvEUldE_St5arrayIPcLm2EELi4E23TrivialOffsetCalculatorILi1EjESB_NS0_6memory12LoadWithCastILi1EEENSC_13StoreWithCastILi1EEEEEviT_T0_T2_T3_T4_T5_ --------------------------
	.section	.text._ZN2at6native27unrolled_elementwise_kernelIZZZNS0_17rsqrt_kernel_cudaERNS_18TensorIteratorBaseEENKUlvE0_clEvENKUlvE_clEvEUldE_St5arrayIPcLm2EELi4E23TrivialOffsetCalculatorILi1EjESB_NS0_6memory12LoadWithCastILi1EEENSC_13StoreWithCastILi1EEEEEviT_T0_T2_T3_T4_T5_,"ax",@progbits
	.align	128
        .global         _ZN2at6native27unrolled_elementwise_kernelIZZZNS0_17rsqrt_kernel_cudaERNS_18TensorIteratorBaseEENKUlvE0_clEvENKUlvE_clEvEUldE_St5arrayIPcLm2EELi4E23TrivialOffsetCalculatorILi1EjESB_NS0_6memory12LoadWithCastILi1EEENSC_13StoreWithCastILi1EEEEEviT_T0_T2_T3_T4_T5_
        .type           _ZN2at6native27unrolled_elementwise_kernelIZZZNS0_17rsqrt_kernel_cudaERNS_18TensorIteratorBaseEENKUlvE0_clEvENKUlvE_clEvEUldE_St5arrayIPcLm2EELi4E23TrivialOffsetCalculatorILi1EjESB_NS0_6memory12LoadWithCastILi1EEENSC_13StoreWithCastILi1EEEEEviT_T0_T2_T3_T4_T5_,@function
        .size           _ZN2at6native27unrolled_elementwise_kernelIZZZNS0_17rsqrt_kernel_cudaERNS_18TensorIteratorBaseEENKUlvE0_clEvENKUlvE_clEvEUldE_St5arrayIPcLm2EELi4E23TrivialOffsetCalculatorILi1EjESB_NS0_6memory12LoadWithCastILi1EEENSC_13StoreWithCastILi1EEEEEviT_T0_T2_T3_T4_T5_,(.L_x_36103 - _ZN2at6native27unrolled_elementwise_kernelIZZZNS0_17rsqrt_kernel_cudaERNS_18TensorIteratorBaseEENKUlvE0_clEvENKUlvE_clEvEUldE_St5arrayIPcLm2EELi4E23TrivialOffsetCalculatorILi1EjESB_NS0_6memory12LoadWithCastILi1EEENSC_13StoreWithCastILi1EEEEEviT_T0_T2_T3_T4_T5_)
        .other          _ZN2at6native27unrolled_elementwise_kernelIZZZNS0_17rsqrt_kernel_cudaERNS_18TensorIteratorBaseEENKUlvE0_clEvENKUlvE_clEvEUldE_St5arrayIPcLm2EELi4E23TrivialOffsetCalculatorILi1EjESB_NS0_6memory12LoadWithCastILi1EEENSC_13StoreWithCastILi1EEEEEviT_T0_T2_T3_T4_T5_,@"STO_CUDA_ENTRY STV_DEFAULT"
_ZN2at6native27unrolled_elementwise_kernelIZZZNS0_17rsqrt_kernel_cudaERNS_18TensorIteratorBaseEENKUlvE0_clEvENKUlvE_clEvEUldE_St5arrayIPcLm2EELi4E23TrivialOffsetCalculatorILi1EjESB_NS0_6memory12LoadWithCastILi1EEENSC_13StoreWithCastILi1EEEEEviT_T0_T2_T3_T4_T5_:
.text._ZN2at6native27unrolled_elementwise_kernelIZZZNS0_17rsqrt_kernel_cudaERNS_18TensorIteratorBaseEENKUlvE0_clEvENKUlvE_clEvEUldE_St5arrayIPcLm2EELi4E23TrivialOffsetCalculatorILi1EjESB_NS0_6memory12LoadWithCastILi1EEENSC_13StoreWithCastILi1EEEEEviT_T0_T2_T3_T4_T5_:
        /* <DEDUP_REMOVED lines=32> */
.L_x_24718:
[----:B------:R-:W2:Y:S02]  /*0200*/  LDG.E.U8 R4, desc[UR36][R4.64] ;  /* 0x0000002404047981 */ /* 0x000ea4000c1e1100 */
[----:B--2---:R0:W1:Y:S01]  /*0210*/  I2F.F64.U16 R26, R4 ;  /* 0x00000004001a7312 */ /* 0x0040620000101800 */
[----:B------:R-:W-:Y:S05]  /*0220*/  BRA `(.L_x_24720) ;  /* 0x0000000c00747947 */ /* 0x000fea0003800000 */
.L_x_24717:
        /* <DEDUP_REMOVED lines=9> */
.L_x_24722:
[----:B------:R-:W2:Y:S02]  /*02c0*/  LDG.E R4, desc[UR36][R4.64] ;  /* 0x0000002404047981 */ /* 0x000ea4000c1e1900 */
[----:B--2---:R1:W2:Y:S01]  /*02d0*/  I2F.F64 R26, R4 ;  /* 0x00000004001a7312 */ /* 0x0042a20000201c00 */
[----:B------:R-:W-:Y:S05]  /*02e0*/  BRA `(.L_x_24720) ;  /* 0x0000000c00447947 */ /* 0x000fea0003800000 */
.L_x_24721:
[----:B------:R-:W2:Y:S02]  /*02f0*/  LDG.E.U16 R4, desc[UR36][R4.64] ;  /* 0x0000002404047981 */ /* 0x000ea4000c1e1500 */
[----:B--2---:R3:W4:Y:S01]  /*0300*/  I2F.F64.S16 R26, R4 ;  /* 0x00000004001a7312 */ /* 0x0047220000101c00 */
[----:B------:R-:W-:Y:S05]  /*0310*/  BRA `(.L_x_24720) ;  /* 0x0000000c00387947 */ /* 0x000fea0003800000 */
.L_x_24716:
        /* <DEDUP_REMOVED lines=10> */
.L_x_24724:
[----:B------:R-:W2:Y:S02]  /*03c0*/  LDG.E.U16 R0, desc[UR36][R4.64] ;  /* 0x0000002404007981 */ /* 0x000ea4000c1e1500 */
[----:B--2---:R-:W-:-:S05]  /*03d0*/  HADD2.F32 R0, -RZ, R0.H0_H0 ;  /* 0x20000000ff007230 */ /* 0x004fca0000004100 */
[----:B------:R-:W-:-:S04]  /*03e0*/  FMUL.FTZ R0, R0, 1 ;  /* 0x3f80000000007820 */ /* 0x000fc80000410000 */
[----:B------:R0:W1:Y:S01]  /*03f0*/  F2F.F64.F32 R26, R0 ;  /* 0x00000000001a7310 */ /* 0x0000620000201800 */
[----:B------:R-:W-:Y:S05]  /*0400*/  BRA `(.L_x_24720) ;  /* 0x0000000800fc7947 */ /* 0x000fea0003800000 */
.L_x_24723:
        /* <DEDUP_REMOVED lines=10> */
.L_x_24726:
[----:B------:R-:W2:Y:S02]  /*04b0*/  LDG.E.U16 R4, desc[UR36][R4.64] ;  /* 0x0000002404047981 */ /* 0x000ea4000c1e1500 */
[----:B--2---:R-:W-:-:S05]  /*04c0*/  HADD2.F32 R0, -RZ, R4.H0_H0 ;  /* 0x20000004ff007230 */ /* 0x004fca0000004100 */
[----:B------:R-:W-:-:S04]  /*04d0*/  FMUL.FTZ R0, R0, 1 ;  /* 0x3f80000000007820 */ /* 0x000fc80000410000 */
[----:B------:R0:W1:Y:S01]  /*04e0*/  F2F.F64.F32 R26, R0 ;  /* 0x00000000001a7310 */ /* 0x0000620000201800 */
[----:B------:R-:W-:Y:S05]  /*04f0*/  BRA `(.L_x_24720) ;  /* 0x0000000800c07947 */ /* 0x000fea0003800000 */
.L_x_24725:
[----:B------:R0:W5:Y:S01]  /*0500*/  LDG.E.64 R26, desc[UR36][R4.64] ;  /* 0x00000024041a7981 */ /* 0x000162000c1e1b00 */
[----:B------:R-:W-:Y:S05]  /*0510*/  BRA `(.L_x_24720) ;  /* 0x0000000800b87947 */ /* 0x000fea0003800000 */
.L_x_24715:
        /* <DEDUP_REMOVED lines=13> */
.L_x_24729:
[----:B------:R0:W5:Y:S01]  /*05f0*/  LDG.E.64 R26, desc[UR36][R4.64] ;  /* 0x00000024041a7981 */ /* 0x000162000c1e1b00 */
[----:B------:R-:W-:Y:S05]  /*0600*/  BRA `(.L_x_24720) ;  /* 0x00000008007c7947 */ /* 0x000fea0003800000 */
.L_x_24728:
        /* <DEDUP_REMOVED lines=28> */
.L_x_24731:
        /* <DEDUP_REMOVED lines=16> */
.L_x_24730:
[----:B------:R-:W2:Y:S02]  /*08d0*/  LDG.E.U16 R0, desc[UR36][R4.64] ;  /* 0x0000002404007981 */ /* 0x000ea4000c1e1500 */
[----:B--2---:R-:W-:-:S04]  /*08e0*/  IMAD.U32 R0, R0, 0x10000, RZ ;  /* 0x0001000000007824 */ /* 0x004fc800078e00ff */
[----:B------:R-:W-:-:S04]  /*08f0*/  FMUL.FTZ R0, R0, 1 ;  /* 0x3f80000000007820 */ /* 0x000fc80000410000 */
[----:B------:R0:W1:Y:S01]  /*0900*/  F2F.F64.F32 R26, R0 ;  /* 0x00000000001a7310 */ /* 0x0000620000201800 */
[----:B------:R-:W-:Y:S05]  /*0910*/  BRA `(.L_x_24720) ;  /* 0x0000000400b87947 */ /* 0x000fea0003800000 */
.L_x_24727:
        /* <DEDUP_REMOVED lines=11> */
.L_x_24734:
        /* <DEDUP_REMOVED lines=21> */
.L_x_24738:
[----:B------:R-:W-:Y:S05]  /*0b20*/  BSYNC B1 ;  /* 0x0000000000017941 */ /* 0x000fea0003800000 */
.L_x_24737:
[----:B------:R-:W-:Y:S01]  /*0b30*/  LEA R5, R0, 0x3b800000, 0x17 ;  /* 0x3b80000000057811 */ /* 0x000fe200078eb8ff */
[----:B------:R-:W-:-:S05]  /*0b40*/  IMAD.SHL.U32 R0, R3, 0x100000, RZ ;  /* 0x0010000003007824 */ /* 0x000fca00078e00ff */
[----:B------:R-:W-:-:S07]  /*0b50*/  LOP3.LUT R0, R5, R0, R6, 0xfe, !PT ;  /* 0x0000000005007212 */ /* 0x000fce00078efe06 */
.L_x_24736:
[----:B------:R-:W-:Y:S05]  /*0b60*/  BSYNC B0 ;  /* 0x0000000000007941 */ /* 0x000fea0003800000 */
.L_x_24735:
[----:B------:R-:W-:-:S04]  /*0b70*/  FMUL.FTZ R0, R0, 1 ;  /* 0x3f80000000007820 */ /* 0x000fc80000410000 */
[----:B------:R0:W1:Y:S01]  /*0b80*/  F2F.F64.F32 R26, R0 ;  /* 0x00000000001a7310 */ /* 0x0000620000201800 */
[----:B------:R-:W-:Y:S05]  /*0b90*/  BRA `(.L_x_24720) ;  /* 0x0000000400187947 */ /* 0x000fea0003800000 */
.L_x_24733:
        /* <DEDUP_REMOVED lines=21> */
.L_x_24742:
[----:B------:R-:W-:Y:S05]  /*0cf0*/  BSYNC B1 ;  /* 0x0000000000017941 */ /* 0x000fea0003800000 */
.L_x_24741:
[----:B------:R-:W-:Y:S01]  /*0d00*/  LEA R5, R0, 0x37800000, 0x17 ;  /* 0x3780000000057811 */ /* 0x000fe200078eb8ff */
[----:B------:R-:W-:-:S05]  /*0d10*/  IMAD.SHL.U32 R0, R3, 0x200000, RZ ;  /* 0x0020000003007824 */ /* 0x000fca00078e00ff */
[----:B------:R-:W-:-:S07]  /*0d20*/  LOP3.LUT R0, R5, R0, R6, 0xfe, !PT ;  /* 0x0000000005007212 */ /* 0x000fce00078efe06 */
.L_x_24740:
[----:B------:R-:W-:Y:S05]  /*0d30*/  BSYNC B0 ;  /* 0x0000000000007941 */ /* 0x000fea0003800000 */
.L_x_24739:
[----:B------:R-:W-:-:S04]  /*0d40*/  FMUL.FTZ R0, R0, 1 ;  /* 0x3f80000000007820 */ /* 0x000fc80000410000 */
[----:B------:R0:W1:Y:S01]  /*0d50*/  F2F.F64.F32 R26, R0 ;  /* 0x00000000001a7310 */ /* 0x0000620000201800 */
[----:B------:R-:W-:Y:S05]  /*0d60*/  BRA `(.L_x_24720) ;  /* 0x0000000000a47947 */ /* 0x000fea0003800000 */
.L_x_24732:
        /* <DEDUP_REMOVED lines=14> */
.L_x_24746:
[----:B------:R-:W-:Y:S05]  /*0e50*/  BSYNC B0 ;  /* 0x0000000000007941 */ /* 0x000fea0003800000 */
.L_x_24745:
[----:B------:R-:W-:-:S04]  /*0e60*/  FMUL.FTZ R0, R0, 1 ;  /* 0x3f80000000007820 */ /* 0x000fc80000410000 */
[----:B------:R0:W1:Y:S01]  /*0e70*/  F2F.F64.F32 R26, R0 ;  /* 0x00000000001a7310 */ /* 0x0000620000201800 */
[----:B------:R-:W-:Y:S05]  /*0e80*/  BRA `(.L_x_24720) ;  /* 0x00000000005c7947 */ /* 0x000fea0003800000 */
.L_x_24719:
        /* <DEDUP_REMOVED lines=16> */
.L_x_24747:
[----:B------:R-:W-:Y:S01]  /*0f90*/  CS2R R26, SRZ ;  /* 0x00000000001a7805 */ /* 0x000fe2000001ff00 */
[----:B------:R-:W-:Y:S06]  /*0fa0*/  BRA `(.L_x_24720) ;  /* 0x0000000000147947 */ /* 0x000fec0003800000 */
.L_x_24744:
[----:B------:R-:W2:Y:S02]  /*0fb0*/  LDG.E.64 R26, desc[UR36][R4.64] ;  /* 0x00000024041a7981 */ /* 0x000ea4000c1e1b00 */
[----:B--2---:R-:W0:Y:S01]  /*0fc0*/  I2F.F64.U64 R26, R26 ;  /* 0x0000001a001a7312 */ /* 0x004e220000301800 */
[----:B------:R-:W-:Y:S05]  /*0fd0*/  BRA `(.L_x_24720) ;  /* 0x0000000000087947 */ /* 0x000fea0003800000 */
.L_x_24743:
[----:B------:R-:W2:Y:S02]  /*0fe0*/  LDG.E R4, desc[UR36][R4.64] ;  /* 0x0000002404047981 */ /* 0x000ea4000c1e1900 */
[----:B--2---:R0:W1:Y:S02]  /*0ff0*/  I2F.F64.U32 R26, R4 ;  /* 0x00000004001a7312 */ /* 0x0040640000201800 */
.L_x_24720:
[----:B------:R-:W3:Y:S02]  /*1000*/  S2R R22, SR_TID.X ;  /* 0x0000000000167919 */ /* 0x000ee40000002100 */
[----:B---3--:R-:W-:-:S07]  /*1010*/  VIADD R22, R22, 0x80 ;  /* 0x0000008016167836 */ /* 0x008fce0000000000 */
.L_x_24714:
[----:B------:R-:W-:Y:S05]  /*1020*/  BSYNC B6 ;  /* 0x0000000000067941 */ /* 0x000fea0003800000 */
.L_x_24713:
        /* <DEDUP_REMOVED lines=24> */
.L_x_24753:
[----:B------:R-:W3:Y:S02]  /*11b0*/  LDG.E.U8 R4, desc[UR36][R4.64] ;  /* 0x0000002404047981 */ /* 0x000ee4000c1e1100 */
[----:B---3--:R0:W1:Y:S01]  /*11c0*/  I2F.F64.U16 R24, R4 ;  /* 0x0000000400187312 */ /* 0x0080620000101800 */
[----:B------:R-:W-:Y:S05]  /*11d0*/  BRA `(.L_x_24755) ;  /* 0x0000000c00707947 */ /* 0x000fea0003800000 */
.L_x_24752:
        /* <DEDUP_REMOVED lines=9> */
.L_x_24757:
[----:B------:R-:W3:Y:S02]  /*1270*/  LDG.E R4, desc[UR36][R4.64] ;  /* 0x0000002404047981 */ /* 0x000ee4000c1e1900 */
[----:B---3--:R0:W1:Y:S01]  /*1280*/  I2F.F64 R24, R4 ;  /* 0x0000000400187312 */ /* 0x0080620000201c00 */
[----:B------:R-:W-:Y:S05]  /*1290*/  BRA `(.L_x_24755) ;  /* 0x0000000c00407947 */ /* 0x000fea0003800000 */
.L_x_24756:
[----:B------:R-:W3:Y:S02]  /*12a0*/  LDG.E.U16 R4, desc[UR36][R4.64] ;  /* 0x0000002404047981 */ /* 0x000ee4000c1e1500 */
[----:B---3--:R0:W1:Y:S01]  /*12b0*/  I2F.F64.S16 R24, R4 ;  /* 0x0000000400187312 */ /* 0x0080620000101c00 */
[----:B------:R-:W-:Y:S05]  /*12c0*/  BRA `(.L_x_24755) ;  /* 0x0000000c00347947 */ /* 0x000fea0003800000 */
.L_x_24751:
        /* <DEDUP_REMOVED lines=10> */
.L_x_24759:
[----:B------:R-:W3:Y:S02]  /*1370*/  LDG.E.U16 R0, desc[UR36][R4.64] ;  /* 0x0000002404007981 */ /* 0x000ee4000c1e1500 */
[----:B---3--:R-:W-:-:S05]  /*1380*/  HADD2.F32 R0, -RZ, R0.H0_H0 ;  /* 0x20000000ff007230 */ /* 0x008fca0000004100 */
[----:B------:R-:W-:-:S04]  /*1390*/  FMUL.FTZ R0, R0, 1 ;  /* 0x3f80000000007820 */ /* 0x000fc80000410000 */
[----:B------:R0:W1:Y:S01]  /*13a0*/  F2F.F64.F32 R24, R0 ;  /* 0x0000000000187310 */ /* 0x0000620000201800 */
[----:B------:R-:W-:Y:S05]  /*13b0*/  BRA `(.L_x_24755) ;  /* 0x0000000800f87947 */ /* 0x000fea0003800000 */
.L_x_24758:
        /* <DEDUP_REMOVED lines=10> */
.L_x_24761:
[----:B------:R-:W3:Y:S02]  /*1460*/  LDG.E.U16 R4, desc[UR36][R4.64] ;  /* 0x0000002404047981 */ /* 0x000ee4000c1e1500 */
[----:B---3--:R-:W-:-:S05]  /*1470*/  HADD2.F32 R0, -RZ, R4.H0_H0 ;  /* 0x20000004ff007230 */ /* 0x008fca0000004100 */
[----:B------:R-:W-:-:S04]  /*1480*/  FMUL.FTZ R0, R0, 1 ;  /* 0x3f80000000007820 */ /* 0x000fc80000410000 */
[----:B------:R0:W1:Y:S01]  /*1490*/  F2F.F64.F32 R24, R0 ;  /* 0x0000000000187310 */ /* 0x0000620000201800 */
[----:B------:R-:W-:Y:S05]  /*14a0*/  BRA `(.L_x_24755) ;  /* 0x0000000800bc7947 */ /* 0x000fea0003800000 */
.L_x_24760:
[----:B------:R0:W5:Y:S01]  /*14b0*/  LDG.E.64 R24, desc[UR36][R4.64] ;  /* 0x0000002404187981 */ /* 0x000162000c1e1b00 */
[----:B------:R-:W-:Y:S05]  /*14c0*/  BRA `(.L_x_24755) ;  /* 0x0000000800b47947 */ /* 0x000fea0003800000 */
.L_x_24750:
        /* <DEDUP_REMOVED lines=13> */
.L_x_24764:
[----:B------:R0:W5:Y:S01]  /*15a0*/  LDG.E.64 R24, desc[UR36][R4.64] ;  /* 0x0000002404187981 */ /* 0x000162000c1e1b00 */
[----:B------:R-:W-:Y:S05]  /*15b0*/  BRA `(.L_x_24755) ;  /* 0x0000000800787947 */ /* 0x000fea0003800000 */
.L_x_24763:
        /* <DEDUP_REMOVED lines=28> */
.L_x_24766:
        /* <DEDUP_REMOVED lines=15> */
.L_x_24765:
[----:B------:R-:W3:Y:S02]  /*1870*/  LDG.E.U16 R0, desc[UR36][R4.64] ;  /* 0x0000002404007981 */ /* 0x000ee4000c1e1500 */
[----:B---3--:R-:W-:-:S04]  /*1880*/  IMAD.U32 R0, R0, 0x10000, RZ ;  /* 0x0001000000007824 */ /* 0x008fc800078e00ff */
[----:B------:R-:W-:-:S04]  /*1890*/  FMUL.FTZ R0, R0, 1 ;  /* 0x3f80000000007820 */ /* 0x000fc80000410000 */
[----:B------:R0:W1:Y:S01]  /*18a0*/  F2F.F64.F32 R24, R0 ;  /* 0x0000000000187310 */ /* 0x0000620000201800 */
[----:B------:R-:W-:Y:S05]  /*18b0*/  BRA `(.L_x_24755) ;  /* 0x0000000400b87947 */ /* 0x000fea0003800000 */
.L_x_24762:
        /* <DEDUP_REMOVED lines=11> */
.L_x_24769:
        /* <DEDUP_REMOVED lines=21> */
.L_x_24773:
[----:B------:R-:W-:Y:S05]  /*1ac0*/  BSYNC B1 ;  /* 0x0000000000017941 */ /* 0x000fea0003800000 */
.L_x_24772:
[----:B------:R-:W-:Y:S01]  /*1ad0*/  LEA R5, R0, 0x3b800000, 0x17 ;  /* 0x3b80000000057811 */ /* 0x000fe200078eb8ff */
[----:B------:R-:W-:-:S05]  /*1ae0*/  IMAD.SHL.U32 R0, R3, 0x100000, RZ ;  /* 0x0010000003007824 */ /* 0x000fca00078e00ff */
[----:B------:R-:W-:-:S07]  /*1af0*/  LOP3.LUT R0, R5, R0, R6, 0xfe, !PT ;  /* 0x0000000005007212 */ /* 0x000fce00078efe06 */
.L_x_24771:
[----:B------:R-:W-:Y:S05]  /*1b00*/  BSYNC B0 ;  /* 0x0000000000007941 */ /* 0x000fea0003800000 */
.L_x_24770:
[----:B------:R-:W-:-:S04]  /*1b10*/  FMUL.FTZ R0, R0, 1 ;  /* 0x3f80000000007820 */ /* 0x000fc80000410000 */
[----:B------:R0:W1:Y:S01]  /*1b20*/  F2F.F64.F32 R24, R0 ;  /* 0x0000000000187310 */ /* 0x0000620000201800 */
[----:B------:R-:W-:Y:S05]  /*1b30*/  BRA `(.L_x_24755) ;  /* 0x0000000400187947 */ /* 0x000fea0003800000 */
.L_x_24768:
        /* <DEDUP_REMOVED lines=21> */
.L_x_24777:
[----:B------:R-:W-:Y:S05]  /*1c90*/  BSYNC B1 ;  /* 0x0000000000017941 */ /* 0x000fea0003800000 */
.L_x_24776:
[----:B------:R-:W-:Y:S01]  /*1ca0*/  LEA R5, R0, 0x37800000, 0x17 ;  /* 0x3780000000057811 */ /* 0x000fe200078eb8ff */
[----:B------:R-:W-:-:S05]  /*1cb0*/  IMAD.SHL.U32 R0, R3, 0x200000, RZ ;  /* 0x0020000003007824 */ /* 0x000fca00078e00ff */
[----:B------:R-:W-:-:S07]  /*1cc0*/  LOP3.LUT R0, R5, R0, R6, 0xfe, !PT ;  /* 0x0000000005007212 */ /* 0x000fce00078efe06 */
.L_x_24775:
[----:B------:R-:W-:Y:S05]  /*1cd0*/  BSYNC B0 ;  /* 0x0000000000007941 */ /* 0x000fea0003800000 */
.L_x_24774:
[----:B------:R-:W-:-:S04]  /*1ce0*/  FMUL.FTZ R0, R0, 1 ;  /* 0x3f80000000007820 */ /* 0x000fc80000410000 */
[----:B------:R0:W1:Y:S01]  /*1cf0*/  F2F.F64.F32 R24, R0 ;  /* 0x0000000000187310 */ /* 0x0000620000201800 */
[----:B------:R-:W-:Y:S05]  /*1d00*/  BRA `(.L_x_24755) ;  /* 0x0000000000a47947 */ /* 0x000fea0003800000 */
.L_x_24767:
        /* <DEDUP_REMOVED lines=14> */
.L_x_24781:
[----:B------:R-:W-:Y:S05]  /*1df0*/  BSYNC B0 ;  /* 0x0000000000007941 */ /* 0x000fea0003800000 */
.L_x_24780:
[----:B------:R-:W-:-:S04]  /*1e00*/  FMUL.FTZ R0, R0, 1 ;  /* 0x3f80000000007820 */ /* 0x000fc80000410000 */
[----:B------:R0:W1:Y:S01]  /*1e10*/  F2F.F64.F32 R24, R0 ;  /* 0x0000000000187310 */ /* 0x0000620000201800 */
[----:B------:R-:W-:Y:S05]  /*1e20*/  BRA `(.L_x_24755) ;  /* 0x00000000005c7947 */ /* 0x000fea0003800000 */
.L_x_24754:
        /* <DEDUP_REMOVED lines=16> */
.L_x_24782:
[----:B------:R-:W-:Y:S01]  /*1f30*/  CS2R R24, SRZ ;  /* 0x0000000000187805 */ /* 0x000fe2000001ff00 */
[----:B------:R-:W-:Y:S06]  /*1f40*/  BRA `(.L_x_24755) ;  /* 0x0000000000147947 */ /* 0x000fec0003800000 */
.L_x_24779:
[----:B------:R-:W3:Y:S02]  /*1f50*/  LDG.E.64 R24, desc[UR36][R4.64] ;  /* 0x0000002404187981 */ /* 0x000ee4000c1e1b00 */
[----:B---3--:R-:W0:Y:S01]  /*1f60*/  I2F.F64.U64 R24, R24 ;  /* 0x0000001800187312 */ /* 0x008e220000301800 */
[----:B------:R-:W-:Y:S05]  /*1f70*/  BRA `(.L_x_24755) ;  /* 0x0000000000087947 */ /* 0x000fea0003800000 */
.L_x_24778:
[----:B------:R-:W3:Y:S02]  /*1f80*/  LDG.E R4, desc[UR36][R4.64] ;  /* 0x0000002404047981 */ /* 0x000ee4000c1e1900 */
[----:B---3--:R0:W1:Y:S02]  /*1f90*/  I2F.F64.U32 R24, R4 ;  /* 0x0000000400187312 */ /* 0x0080640000201800 */
.L_x_24755:
[----:B------:R-:W-:-:S07]  /*1fa0*/  VIADD R22, R22, 0x80 ;  /* 0x0000008016167836 */ /* 0x000fce0000000000 */
.L_x_24749:
[----:B------:R-:W-:Y:S05]  /*1fb0*/  BSYNC B6 ;  /* 0x0000000000067941 */ /* 0x000fea0003800000 */
.L_x_24748:
        /* <DEDUP_REMOVED lines=26> */
.L_x_24788:
[----:B------:R-:W3:Y:S02]  /*2160*/  LDG.E.U8 R4, desc[UR36][R4.64] ;  /* 0x0000002404047981 */ /* 0x000ee4000c1e1100 */
[----:B---3--:R0:W1:Y:S01]  /*2170*/  I2F.F64.U16 R16, R4 ;  /* 0x0000000400107312 */ /* 0x0080620000101800 */
[----:B------:R-:W-:Y:S05]  /*2180*/  BRA `(.L_x_24790) ;  /* 0x0000000c00707947 */ /* 0x000fea0003800000 */
.L_x_24787:
        /* <DEDUP_REMOVED lines=9> */
.L_x_24792:
[----:B------:R-:W3:Y:S02]  /*2220*/  LDG.E R4, desc[UR36][R4.64] ;  /* 0x0000002404047981 */ /* 0x000ee4000c1e1900 */
[----:B---3--:R0:W1:Y:S01]  /*2230*/  I2F.F64 R16, R4 ;  /* 0x0000000400107312 */ /* 0x0080620000201c00 */
[----:B------:R-:W-:Y:S05]  /*2240*/  BRA `(.L_x_24790) ;  /* 0x0000000c00407947 */ /* 0x000fea0003800000 */
.L_x_24791:
[----:B------:R-:W3:Y:S02]  /*2250*/  LDG.E.U16 R4, desc[UR36][R4.64] ;  /* 0x0000002404047981 */ /* 0x000ee4000c1e1500 */
[----:B---3--:R0:W1:Y:S01]  /*2260*/  I2F.F64.S16 R16, R4 ;  /* 0x0000000400107312 */ /* 0x0080620000101c00 */
[----:B------:R-:W-:Y:S05]  /*2270*/  BRA `(.L_x_24790) ;  /* 0x0000000c00347947 */ /* 0x000fea0003800000 */
.L_x_24786:
        /* <DEDUP_REMOVED lines=10> */
.L_x_24794:
[----:B------:R-:W3:Y:S02]  /*2320*/  LDG.E.U16 R0, desc[UR36][R4.64] ;  /* 0x0000002404007981 */ /* 0x000ee4000c1e1500 */
[----:B---3--:R-:W-:-:S05]  /*2330*/  HADD2.F32 R0, -RZ, R0.H0_H0 ;  /* 0x20000000ff007230 */ /* 0x008fca0000004100 */
[----:B------:R-:W-:-:S04]  /*2340*/  FMUL.FTZ R0, R0, 1 ;  /* 0x3f80000000007820 */ /* 0x000fc80000410000 */
[----:B------:R0:W1:Y:S01]  /*2350*/  F2F.F64.F32 R16, R0 ;  /* 0x0000000000107310 */ /* 0x0000620000201800 */
[----:B------:R-:W-:Y:S05]  /*2360*/  BRA `(.L_x_24790) ;  /* 0x0000000800f87947 */ /* 0x000fea0003800000 */
.L_x_24793:
        /* <DEDUP_REMOVED lines=10> */
.L_x_24796:
[----:B------:R-:W3:Y:S02]  /*2410*/  LDG.E.U16 R4, desc[UR36][R4.64] ;  /* 0x0000002404047981 */ /* 0x000ee4000c1e1500 */
[----:B---3--:R-:W-:-:S05]  /*2420*/  HADD2.F32 R0, -RZ, R4.H0_H0 ;  /* 0x20000004ff007230 */ /* 0x008fca0000004100 */
[----:B------:R-:W-:-:S04]  /*2430*/  FMUL.FTZ R0, R0, 1 ;  /* 0x3f80000000007820 */ /* 0x000fc80000410000 */
[----:B------:R0:W1:Y:S01]  /*2440*/  F2F.F64.F32 R16, R0 ;  /* 0x0000000000107310 */ /* 0x0000620000201800 */
[----:B------:R-:W-:Y:S05]  /*2450*/  BRA `(.L_x_24790) ;  /* 0x0000000800bc7947 */ /* 0x000fea0003800000 */
.L_x_24795:
[----:B------:R0:W5:Y:S01]  /*2460*/  LDG.E.64 R16, desc[UR36][R4.64] ;  /* 0x0000002404107981 */ /* 0x000162000c1e1b00 */
[----:B------:R-:W-:Y:S05]  /*2470*/  BRA `(.L_x_24790) ;  /* 0x0000000800b47947 */ /* 0x000fea0003800000 */
.L_x_24785:
        /* <DEDUP_REMOVED lines=13> */
.L_x_24799:
[----:B------:R0:W5:Y:S01]  /*2550*/  LDG.E.64 R16, desc[UR36][R4.64] ;  /* 0x0000002404107981 */ /* 0x000162000c1e1b00 */
[----:B------:R-:W-:Y:S05]  /*2560*/  BRA `(.L_x_24790) ;  /* 0x0000000800787947 */ /* 0x000fea0003800000 */
.L_x_24798:
        /* <DEDUP_REMOVED lines=28> */
.L_x_24801:
        /* <DEDUP_REMOVED lines=15> */
.L_x_24800:
[----:B------:R-:W3:Y:S02]  /*2820*/  LDG.E.U16 R0, desc[UR36][R4.64] ;  /* 0x0000002404007981 */ /* 0x000ee4000c1e1500 */
[----:B---3--:R-:W-:-:S04]  /*2830*/  IMAD.U32 R0, R0, 0x10000, RZ ;  /* 0x0001000000007824 */ /* 0x008fc800078e00ff */
[----:B------:R-:W-:-:S04]  /*2840*/  FMUL.FTZ R0, R0, 1 ;  /* 0x3f80000000007820 */ /* 0x000fc80000410000 */
[----:B------:R0:W1:Y:S01]  /*2850*/  F2F.F64.F32 R16, R0 ;  /* 0x0000000000107310 */ /* 0x0000620000201800 */
[----:B------:R-:W-:Y:S05]  /*2860*/  BRA `(.L_x_24790) ;  /* 0x0000000400b87947 */ /* 0x000fea0003800000 */
.L_x_24797:
        /* <DEDUP_REMOVED lines=11> */
.L_x_24804:
        /* <DEDUP_REMOVED lines=21> */
.L_x_24808:
[----:B------:R-:W-:Y:S05]  /*2a70*/  BSYNC B1 ;  /* 0x0000000000017941 */ /* 0x000fea0003800000 */
.L_x_24807:
[----:B------:R-:W-:Y:S01]  /*2a80*/  LEA R5, R0, 0x3b800000, 0x17 ;  /* 0x3b80000000057811 */ /* 0x000fe200078eb8ff */
[----:B------:R-:W-:-:S05]  /*2a90*/  IMAD.SHL.U32 R0, R3, 0x100000, RZ ;  /* 0x0010000003007824 */ /* 0x000fca00078e00ff */
[----:B------:R-:W-:-:S07]  /*2aa0*/  LOP3.LUT R0, R5, R0, R6, 0xfe, !PT ;  /* 0x0000000005007212 */ /* 0x000fce00078efe06 */
.L_x_24806:
[----:B------:R-:W-:Y:S05]  /*2ab0*/  BSYNC B0 ;  /* 0x0000000000007941 */ /* 0x000fea0003800000 */
.L_x_24805:
[----:B------:R-:W-:-:S04]  /*2ac0*/  FMUL.FTZ R0, R0, 1 ;  /* 0x3f80000000007820 */ /* 0x000fc80000410000 */
[----:B------:R3:W0:Y:S01]  /*2ad0*/  F2F.F64.F32 R16, R0 ;  /* 0x0000000000107310 */ /* 0x0006220000201800 */
[----:B------:R-:W-:Y:S05]  /*2ae0*/  BRA `(.L_x_24790) ;  /* 0x0000000400187947 */ /* 0x000fea0003800000 */
.L_x_24803:
        /* <DEDUP_REMOVED lines=21> */
.L_x_24812:
[----:B------:R-:W-:Y:S05]  /*2c40*/  BSYNC B1 ;  /* 0x0000000000017941 */ /* 0x000fea0003800000 */
.L_x_24811:
[----:B------:R-:W-:Y:S01]  /*2c50*/  LEA R5, R0, 0x37800000, 0x17 ;  /* 0x3780000000057811 */ /* 0x000fe200078eb8ff */
[----:B------:R-:W-:-:S05]  /*2c60*/  IMAD.SHL.U32 R0, R3, 0x200000, RZ ;  /* 0x0020000003007824 */ /* 0x000fca00078e00ff */
[----:B------:R-:W-:-:S07]  /*2c70*/  LOP3.LUT R0, R5, R0, R6, 0xfe, !PT ;  /* 0x0000000005007212 */ /* 0x000fce00078efe06 */
.L_x_24810:
[----:B------:R-:W-:Y:S05]  /*2c80*/  BSYNC B0 ;  /* 0x0000000000007941 */ /* 0x000fea0003800000 */
.L_x_24809:
[----:B------:R-:W-:-:S04]  /*2c90*/  FMUL.FTZ R0, R0, 1 ;  /* 0x3f80000000007820 */ /* 0x000fc80000410000 */
[----:B------:R0:W1:Y:S01]  /*2ca0*/  F2F.F64.F32 R16, R0 ;  /* 0x0000000000107310 */ /* 0x0000620000201800 */
[----:B------:R-:W-:Y:S05]  /*2cb0*/  BRA `(.L_x_24790) ;  /* 0x0000000000a47947 */ /* 0x000fea0003800000 */
.L_x_24802:
        /* <DEDUP_REMOVED lines=14> */
.L_x_24816:
[----:B------:R-:W-:Y:S05]  /*2da0*/  BSYNC B0 ;  /* 0x0000000000007941 */ /* 0x000fea0003800000 */
.L_x_24815:
[----:B------:R-:W-:-:S04]  /*2db0*/  FMUL.FTZ R0, R0, 1 ;  /* 0x3f80000000007820 */ /* 0x000fc80000410000 */
[----:B------:R0:W1:Y:S01]  /*2dc0*/  F2F.F64.F32 R16, R0 ;  /* 0x0000000000107310 */ /* 0x0000620000201800 */
[----:B------:R-:W-:Y:S05]  /*2dd0*/  BRA `(.L_x_24790) ;  /* 0x00000000005c7947 */ /* 0x000fea0003800000 */
.L_x_24789:
        /* <DEDUP_REMOVED lines=16> */
.L_x_24817:
[----:B------:R-:W-:Y:S01]  /*2ee0*/  CS2R R16, SRZ ;  /* 0x0000000000107805 */ /* 0x000fe2000001ff00 */
[----:B------:R-:W-:Y:S06]  /*2ef0*/  BRA `(.L_x_24790) ;  /* 0x0000000000147947 */ /* 0x000fec0003800000 */
.L_x_24814:
[----:B------:R-:W3:Y:S02]  /*2f00*/  LDG.E.64 R16, desc[UR36][R4.64] ;  /* 0x0000002404107981 */ /* 0x000ee4000c1e1b00 */
[----:B---3--:R-:W0:Y:S01]  /*2f10*/  I2F.F64.U64 R16, R16 ;  /* 0x0000001000107312 */ /* 0x008e220000301800 */
[----:B------:R-:W-:Y:S05]  /*2f20*/  BRA `(.L_x_24790) ;  /* 0x0000000000087947 */ /* 0x000fea0003800000 */
.L_x_24813:
[----:B------:R-:W3:Y:S02]  /*2f30*/  LDG.E R4, desc[UR36][R4.64] ;  /* 0x0000002404047981 */ /* 0x000ee4000c1e1900 */
[----:B---3--:R0:W1:Y:S02]  /*2f40*/  I2F.F64.U32 R16, R4 ;  /* 0x0000000400107312 */ /* 0x0080640000201800 */
.L_x_24790:
[----:B------:R-:W-:-:S07]  /*2f50*/  VIADD R22, R22, 0x80 ;  /* 0x0000008016167836 */ /* 0x000fce0000000000 */
.L_x_24784:
[----:B------:R-:W-:Y:S05]  /*2f60*/  BSYNC B6 ;  /* 0x0000000000067941 */ /* 0x000fea0003800000 */
.L_x_24783:
        /* <DEDUP_REMOVED lines=23> */
.L_x_24823:
[----:B------:R-:W3:Y:S02]  /*30e0*/  LDG.E.U8 R4, desc[UR36][R4.64] ;  /* 0x0000002404047981 */ /* 0x000ee4000c1e1100 */
[----:B---3--:R0:W1:Y:S01]  /*30f0*/  I2F.F64.U16 R30, R4 ;  /* 0x00000004001e7312 */ /* 0x0080620000101800 */
[----:B------:R-:W-:Y:S05]  /*3100*/  BRA `(.L_x_24819) ;  /* 0x0000000c006c7947 */ /* 0x000fea0003800000 */
.L_x_24822:
        /* <DEDUP_REMOVED lines=9> */
.L_x_24826:
[----:B------:R-:W3:Y:S02]  /*31a0*/  LDG.E R4, desc[UR36][R4.64] ;  /* 0x0000002404047981 */ /* 0x000ee4000c1e1900 */
[----:B---3--:R0:W1:Y:S01]  /*31b0*/  I2F.F64 R30, R4 ;  /* 0x00000004001e7312 */ /* 0x0080620000201c00 */
[----:B------:R-:W-:Y:S05]  /*31c0*/  BRA `(.L_x_24819) ;  /* 0x0000000c003c7947 */ /* 0x000fea0003800000 */
.L_x_24825:
[----:B------:R-:W3:Y:S02]  /*31d0*/  LDG.E.U16 R4, desc[UR36][R4.64] ;  /* 0x0000002404047981 */ /* 0x000ee4000c1e1500 */
[----:B---3--:R0:W1:Y:S01]  /*31e0*/  I2F.F64.S16 R30, R4 ;  /* 0x00000004001e7312 */ /* 0x0080620000101c00 */
[----:B------:R-:W-:Y:S05]  /*31f0*/  BRA `(.L_x_24819) ;  /* 0x0000000c00307947 */ /* 0x000fea0003800000 */
.L_x_24821:
        /* <DEDUP_REMOVED lines=10> */
.L_x_24828:
[----:B------:R-:W3:Y:S02]  /*32a0*/  LDG.E.U16 R0, desc[UR36][R4.64] ;  /* 0x0000002404007981 */ /* 0x000ee4000c1e1500 */
[----:B---3--:R-:W-:-:S05]  /*32b0*/  HADD2.F32 R0, -RZ, R0.H0_H0 ;  /* 0x20000000ff007230 */ /* 0x008fca0000004100 */
[----:B------:R-:W-:-:S04]  /*32c0*/  FMUL.FTZ R0, R0, 1 ;  /* 0x3f80000000007820 */ /* 0x000fc80000410000 */
[----:B------:R0:W1:Y:S01]  /*32d0*/  F2F.F64.F32 R30, R0 ;  /* 0x00000000001e7310 */ /* 0x0000620000201800 */
[----:B------:R-:W-:Y:S05]  /*32e0*/  BRA `(.L_x_24819) ;  /* 0x0000000800f47947 */ /* 0x000fea0003800000 */
.L_x_24827:
        /* <DEDUP_REMOVED lines=10> */
.L_x_24830:
[----:B------:R-:W3:Y:S02]  /*3390*/  LDG.E.U16 R4, desc[UR36][R4.64] ;  /* 0x0000002404047981 */ /* 0x000ee4000c1e1500 */
[----:B---3--:R-:W-:-:S05]  /*33a0*/  HADD2.F32 R0, -RZ, R4.H0_H0 ;  /* 0x20000004ff007230 */ /* 0x008fca0000004100 */
[----:B------:R-:W-:-:S04]  /*33b0*/  FMUL.FTZ R0, R0, 1 ;  /* 0x3f80000000007820 */ /* 0x000fc80000410000 */
[----:B------:R0:W1:Y:S01]  /*33c0*/  F2F.F64.F32 R30, R0 ;  /* 0x00000000001e7310 */ /* 0x0000620000201800 */
[----:B------:R-:W-:Y:S05]  /*33d0*/  BRA `(.L_x_24819) ;  /* 0x0000000800b87947 */ /* 0x000fea0003800000 */
.L_x_24829:
[----:B------:R0:W5:Y:S01]  /*33e0*/  LDG.E.64 R30, desc[UR36][R4.64] ;  /* 0x00000024041e7981 */ /* 0x000162000c1e1b00 */
[----:B------:R-:W-:Y:S05]  /*33f0*/  BRA `(.L_x_24819) ;  /* 0x0000000800b07947 */ /* 0x000fea0003800000 */
.L_x_24820:
        /* <DEDUP_REMOVED lines=13> */
.L_x_24833:
[----:B------:R0:W5:Y:S01]  /*34d0*/  LDG.E.64 R30, desc[UR36][R4.64] ;  /* 0x00000024041e7981 */ /* 0x000162000c1e1b00 */
[----:B------:R-:W-:Y:S05]  /*34e0*/  BRA `(.L_x_24819) ;  /* 0x0000000800747947 */ /* 0x000fea0003800000 */
.L_x_24832:
        /* <DEDUP_REMOVED lines=28> */
.L_x_24835:
        /* <DEDUP_REMOVED lines=15> */
.L_x_24834:
[----:B------:R-:W3:Y:S02]  /*37a0*/  LDG.E.U16 R0, desc[UR36][R4.64] ;  /* 0x0000002404007981 */ /* 0x000ee4000c1e1500 */
[----:B---3--:R-:W-:-:S04]  /*37b0*/  IMAD.U32 R0, R0, 0x10000, RZ ;  /* 0x0001000000007824 */ /* 0x008fc800078e00ff */
[----:B------:R-:W-:-:S04]  /*37c0*/  FMUL.FTZ R0, R0, 1 ;  /* 0x3f80000000007820 */ /* 0x000fc80000410000 */
[----:B------:R0:W1:Y:S01]  /*37d0*/  F2F.F64.F32 R30, R0 ;  /* 0x00000000001e7310 */ /* 0x0000620000201800 */
[----:B------:R-:W-:Y:S05]  /*37e0*/  BRA `(.L_x_24819) ;  /* 0x0000000400b47947 */ /* 0x000fea0003800000 */
.L_x_24831:
        /* <DEDUP_REMOVED lines=11> */
.L_x_24838:
        /* <DEDUP_REMOVED lines=21> */
.L_x_24842:
[----:B------:R-:W-:Y:S05]  /*39f0*/  BSYNC B1 ;  /* 0x0000000000017941 */ /* 0x000fea0003800000 */
.L_x_24841:
[----:B------:R-:W-:Y:S01]  /*3a00*/  LEA R3, R0, 0x3b800000, 0x17 ;  /* 0x3b80000000037811 */ /* 0x000fe200078eb8ff */
[----:B------:R-:W-:-:S05]  /*3a10*/  IMAD.SHL.U32 R0, R2, 0x100000, RZ ;  /* 0x0010000002007824 */ /* 0x000fca00078e00ff */
[----:B------:R-:W-:-:S07]  /*3a20*/  LOP3.LUT R0, R3, R0, R4, 0xfe, !PT ;  /* 0x0000000003007212 */ /* 0x000fce00078efe04 */
.L_x_24840:
[----:B------:R-:W-:Y:S05]  /*3a30*/  BSYNC B0 ;  /* 0x0000000000007941 */ /* 0x000fea0003800000 */
.L_x_24839:
[----:B------:R-:W-:-:S04]  /*3a40*/  FMUL.FTZ R0, R0, 1 ;  /* 0x3f80000000007820 */ /* 0x000fc80000410000 */
[----:B------:R0:W1:Y:S01]  /*3a50*/  F2F.F64.F32 R30, R0 ;  /* 0x00000000001e7310 */ /* 0x0000620000201800 */
[----:B------:R-:W-:Y:S05]  /*3a60*/  BRA `(.L_x_24819) ;  /* 0x0000000400147947 */ /* 0x000fea0003800000 */
.L_x_24837:
        /* <DEDUP_REMOVED lines=21> */
.L_x_24846:
[----:B------:R-:W-:Y:S05]  /*3bc0*/  BSYNC B1 ;  /* 0x0000000000017941 */ /* 0x000fea0003800000 */
.L_x_24845:
[----:B------:R-:W-:Y:S01]  /*3bd0*/  LEA R3, R0, 0x37800000, 0x17 ;  /* 0x3780000000037811 */ /* 0x000fe200078eb8ff */
[----:B------:R-:W-:-:S05]  /*3be0*/  IMAD.SHL.U32 R0, R2, 0x200000, RZ ;  /* 0x0020000002007824 */ /* 0x000fca00078e00ff */
[----:B------:R-:W-:-:S07]  /*3bf0*/  LOP3.LUT R0, R3, R0, R4, 0xfe, !PT ;  /* 0x0000000003007212 */ /* 0x000fce00078efe04 */
.L_x_24844:
[----:B------:R-:W-:Y:S05]  /*3c00*/  BSYNC B0 ;  /* 0x0000000000007941 */ /* 0x000fea0003800000 */
.L_x_24843:
[----:B------:R-:W-:-:S04]  /*3c10*/  FMUL.FTZ R0, R0, 1 ;  /* 0x3f80000000007820 */ /* 0x000fc80000410000 */
[----:B------:R0:W1:Y:S01]  /*3c20*/  F2F.F64.F32 R30, R0 ;  /* 0x00000000001e7310 */ /* 0x0000620000201800 */
[----:B------:R-:W-:Y:S05]  /*3c30*/  BRA `(.L_x_24819) ;  /* 0x0000000000a07947 */ /* 0x000fea0003800000 */
.L_x_24836:
        /* <DEDUP_REMOVED lines=14> */
.L_x_24850:
[----:B------:R-:W-:Y:S05]  /*3d20*/  BSYNC B0 ;  /* 0x0000000000007941 */ /* 0x000fea0003800000 */
.L_x_24849:
[----:B------:R-:W-:-:S04]  /*3d30*/  FMUL.FTZ R0, R0, 1 ;  /* 0x3f80000000007820 */ /* 0x000fc80000410000 */
[----:B------:R0:W1:Y:S01]  /*3d40*/  F2F.F64.F32 R30, R0 ;  /* 0x00000000001e7310 */ /* 0x0000620000201800 */
[----:B------:R-:W-:Y:S05]  /*3d50*/  BRA `(.L_x_24819) ;  /* 0x0000000000587947 */ /* 0x000fea0003800000 */
.L_x_24824:
        /* <DEDUP_REMOVED lines=16> */
.L_x_24851:
[----:B------:R-:W-:Y:S05]  /*3e60*/  BRA `(.L_x_24819) ;  /* 0x0000000000147947 */ /* 0x000fea0003800000 */
.L_x_24848:
[----:B------:R-:W3:Y:S02]  /*3e70*/  LDG.E.64 R30, desc[UR36][R4.64] ;  /* 0x00000024041e7981 */ /* 0x000ee4000c1e1b00 */
[----:B---3--:R-:W0:Y:S01]  /*3e80*/  I2F.F64.U64 R30, R30 ;  /* 0x0000001e001e7312 */ /* 0x008e220000301800 */
[----:B------:R-:W-:Y:S05]  /*3e90*/  BRA `(.L_x_24819) ;  /* 0x0000000000087947 */ /* 0x000fea0003800000 */
.L_x_24847:
[----:B------:R-:W3:Y:S02]  /*3ea0*/  LDG.E R4, desc[UR36][R4.64] ;  /* 0x0000002404047981 */ /* 0x000ee4000c1e1900 */
[----:B---3--:R0:W1:Y:S02]  /*3eb0*/  I2F.F64.U32 R30, R4 ;  /* 0x00000004001e7312 */ /* 0x0080640000201800 */
.L_x_24819:
[----:B------:R-:W-:Y:S05]  /*3ec0*/  BSYNC B6 ;  /* 0x0000000000067941 */ /* 0x000fea0003800000 */
.L_x_24818:
[----:B------:R-:W2:Y:S01]  /*3ed0*/  S2R R22, SR_TID.X ;  /* 0x0000000000167919 */ /* 0x000ea20000002100 */
[----:B------:R-:W-:Y:S01]  /*3ee0*/  BSSY B0, `(.L_x_24852) ;  /* 0x0000015000007945 */ /* 0x000fe20003800000 */
[----:B--2---:R-:W-:-:S13]  /*3ef0*/  ISETP.GE.AND P0, PT, R22, R19, PT ;  /* 0x000000131600720c */ /* 0x004fda0003f06270 */
[----:B------:R-:W-:Y:S05]  /*3f00*/  @P0 BRA `(.L_x_24853) ;  /* 0x0000000000480947 */ /* 0x000fea0003800000 */
[----:B01--45:R-:W0:Y:S01]  /*3f10*/  MUFU.RSQ64H R5, R27 ;  /* 0x0000001b00057308 */ /* 0x033e220000001c00 */
[----:B------:R-:W-:Y:S02]  /*3f20*/  IMAD.MOV.U32 R4, RZ, RZ, RZ ;  /* 0x000000ffff047224 */ /* 0x000fe400078e00ff */
        /* <DEDUP_REMOVED lines=10> */
[----:B------:R-:W-:Y:S01]  /*3fd0*/  IMAD.MOV.U32 R10, RZ, RZ, R26 ;  /* 0x000000ffff0a7224 */ /* 0x000fe200078e001a */
[----:B------:R-:W-:Y:S01]  /*3fe0*/  MOV R0, 0x4010 ;  /* 0x0000401000007802 */ /* 0x000fe20000000f00 */
[----:B------:R-:W-:-:S07]  /*3ff0*/  IMAD.MOV.U32 R11, RZ, RZ, R27 ;  /* 0x000000ffff0b7224 */ /* 0x000fce00078e001b */
[----:B------:R-:W-:Y:S05]  /*4000*/  CALL.REL.NOINC `($__internal_8_$__cuda_sm20_drsqrt_f64_slowpath_v2) ;  /* 0x0000004c000c7944 */ /* 0x000fea0003c00000 */
[----:B------:R-:W-:Y:S02]  /*4010*/  IMAD.MOV.U32 R4, RZ, RZ, R6 ;  /* 0x000000ffff047224 */ /* 0x000fe400078e0006 */
[----:B------:R-:W-:-:S07]  /*4020*/  IMAD.MOV.U32 R5, RZ, RZ, R7 ;  /* 0x000000ffff057224 */ /* 0x000fce00078e0007 */
.L_x_24853:
[----:B------:R-:W-:Y:S05]  /*4030*/  BSYNC B0 ;  /* 0x0000000000007941 */ /* 0x000fea0003800000 */
.L_x_24852:
[----:B01--45:R-:W-:Y:S01]  /*4040*/  VIADD R26, R22, 0x80 ;  /* 0x00000080161a7836 */ /* 0x033fe20000000000 */
[----:B------:R-:W-:Y:S04]  /*4050*/  BSSY B0, `(.L_x_24854) ;  /* 0x0000015000007945 */ /* 0x000fe80003800000 */
[----:B------:R-:W-:-:S13]  /*4060*/  ISETP.GE.AND P1, PT, R26, R19, PT ;  /* 0x000000131a00720c */ /* 0x000fda0003f26270 */
[----:B------:R-:W-:Y:S05]  /*4070*/  @P1 BRA `(.L_x_24855) ;  /* 0x0000000000481947 */ /* 0x000fea0003800000 */
[----:B------:R-:W0:Y:S01]  /*4080*/  MUFU.RSQ64H R29, R25 ;  /* 0x00000019001d7308 */ /* 0x000e220000001c00 */
        /* <DEDUP_REMOVED lines=17> */
.L_x_24855:
[----:B------:R-:W-:Y:S05]  /*41a0*/  BSYNC B0 ;  /* 0x0000000000007941 */ /* 0x000fea0003800000 */
.L_x_24854:
[----:B---3--:R-:W-:Y:S01]  /*41b0*/  VIADD R0, R22, 0x100 ;  /* 0x0000010016007836 */ /* 0x008fe20000000000 */
[----:B------:R-:W-:Y:S04]  /*41c0*/  BSSY B0, `(.L_x_24856) ;  /* 0x0000015000007945 */ /* 0x000fe80003800000 */
[----:B------:R-:W-:-:S13]  /*41d0*/  ISETP.GE.AND P1, PT, R0, R19, PT ;  /* 0x000000130000720c */ /* 0x000fda0003f26270 */
[----:B------:R-:W-:Y:S05]  /*41e0*/  @P1 BRA `(.L_x_24857) ;  /* 0x0000000000481947 */ /* 0x000fea0003800000 */
[----:B------:R-:W0:Y:S01]  /*41f0*/  MUFU.RSQ64H R25, R17 ;  /* 0x0000001100197308 */ /* 0x000e220000001c00 */
[----:B------:R-:W-:Y:S02]  /*4200*/  IMAD.MOV.U32 R24, RZ, RZ, RZ ;  /* 0x000000ffff187224 */ /* 0x000fe400078e00ff */
        /* <DEDUP_REMOVED lines=16> */
.L_x_24857:
[----:B------:R-:W-:Y:S05]  /*4310*/  BSYNC B0 ;  /* 0x0000000000007941 */ /* 0x000fea0003800000 */
.L_x_24856:
[----:B------:R-:W-:Y:S01]  /*4320*/  VIADD R0, R22, 0x180 ;  /* 0x0000018016007836 */ /* 0x000fe20000000000 */
        /* <DEDUP_REMOVED lines=21> */
.L_x_24859:
[----:B------:R-:W-:Y:S05]  /*4480*/  BSYNC B0 ;  /* 0x0000000000007941 */ /* 0x000fea0003800000 */
.L_x_24858:
        /* <DEDUP_REMOVED lines=26> */
.L_x_24865:
[----:B------:R-:W0:Y:S01]  /*4630*/  F2I.S64.F64.TRUNC R4, R4 ;  /* 0x0000000400047311 */ /* 0x000e22000030d900 */
[----:B------:R-:W-:Y:S02]  /*4640*/  IMAD.MOV.U32 R22, RZ, RZ, R26 ;  /* 0x000000ffff167224 */ /* 0x000fe400078e001a */
[----:B0-----:R-:W-:-:S05]  /*4650*/  IMAD.MOV.U32 R3, RZ, RZ, R4 ;  /* 0x000000ffff037224 */ /* 0x001fca00078e0004 */
[----:B------:R0:W-:Y:S01]  /*4660*/  STG.E.U8 desc[UR36][R8.64], R3 ;  /* 0x0000000308007986 */ /* 0x0001e2000c101124 */
[----:B------:R-:W-:Y:S05]  /*4670*/  BRA `(.L_x_24861) ;  /* 0x0000001000407947 */ /* 0x000fea0003800000 */
.L_x_24864:
        /* <DEDUP_REMOVED lines=10> */
.L_x_24868:
[----:B------:R-:W0:Y:S01]  /*4720*/  F2I.F64.TRUNC R5, R4 ;  /* 0x0000000400057311 */ /* 0x000e22000030d100 */
[----:B------:R-:W-:Y:S01]  /*4730*/  IMAD.MOV.U32 R22, RZ, RZ, R26 ;  /* 0x000000ffff167224 */ /* 0x000fe200078e001a */
[----:B0-----:R0:W-:Y:S01]  /*4740*/  STG.E desc[UR36][R8.64], R5 ;  /* 0x0000000508007986 */ /* 0x0011e2000c101924 */
[----:B------:R-:W-:Y:S05]  /*4750*/  BRA `(.L_x_24861) ;  /* 0x0000001000087947 */ /* 0x000fea0003800000 */
.L_x_24867:
[----:B------:R-:W0:Y:S01]  /*4760*/  F2I.F64.TRUNC R5, R4 ;  /* 0x0000000400057311 */ /* 0x000e22000030d100 */
[----:B------:R-:W-:Y:S01]  /*4770*/  IMAD.MOV.U32 R22, RZ, RZ, R26 ;  /* 0x000000ffff167224 */ /* 0x000fe200078e001a */
[----:B0-----:R0:W-:Y:S01]  /*4780*/  STG.E.U16 desc[UR36][R8.64], R5 ;  /* 0x0000000508007986 */ /* 0x0011e2000c101524 */
[----:B------:R-:W-:Y:S05]  /*4790*/  BRA `(.L_x_24861) ;  /* 0x0000000c00f87947 */ /* 0x000fea0003800000 */
.L_x_24863:
        /* <DEDUP_REMOVED lines=14> */
.L_x_24870:
        /* <DEDUP_REMOVED lines=9> */
.L_x_24869:
        /* <DEDUP_REMOVED lines=15> */
.L_x_24872:
        /* <DEDUP_REMOVED lines=10> */
.L_x_24871:
[----:B------:R0:W-:Y:S01]  /*4aa0*/  STG.E.64 desc[UR36][R8.64], R4 ;  /* 0x0000000408007986 */ /* 0x0001e2000c101b24 */
[----:B------:R-:W-:Y:S01]  /*4ab0*/  IMAD.MOV.U32 R22, RZ, RZ, R26 ;  /* 0x000000ffff167224 */ /* 0x000fe200078e001a */
[----:B------:R-:W-:Y:S06]  /*4ac0*/  BRA `(.L_x_24861) ;  /* 0x0000000c002c7947 */ /* 0x000fec0003800000 */
.L_x_24862:
        /* <DEDUP_REMOVED lines=13> */
.L_x_24875:
[----:B------:R-:W-:Y:S01]  /*4ba0*/  CS2R R6, SRZ ;  /* 0x0000000000067805 */ /* 0x000fe2000001ff00 */
[----:B------:R-:W-:-:S04]  /*4bb0*/  IMAD.MOV.U32 R22, RZ, RZ, R26 ;  /* 0x000000ffff167224 */ /* 0x000fc800078e001a */
[----:B------:R0:W-:Y:S01]  /*4bc0*/  STG.E.128 desc[UR36][R8.64], R4 ;  /* 0x0000000408007986 */ /* 0x0001e2000c101d24 */
[----:B------:R-:W-:Y:S05]  /*4bd0*/  BRA `(.L_x_24861) ;  /* 0x0000000800e87947 */ /* 0x000fea0003800000 */
.L_x_24874:
        /* <DEDUP_REMOVED lines=25> */
.L_x_24879:
[----:B------:R-:W-:Y:S05]  /*4d70*/  BSYNC B0 ;  /* 0x0000000000007941 */ /* 0x000fea0003800000 */
.L_x_24878:
[----:B------:R-:W-:Y:S01]  /*4d80*/  LOP3.LUT R7, R0, R7, RZ, 0xfc, !PT ;  /* 0x0000000700077212 */ /* 0x000fe200078efcff */
[----:B------:R-:W-:-:S04]  /*4d90*/  IMAD.MOV.U32 R22, RZ, RZ, R26 ;  /* 0x000000ffff167224 */ /* 0x000fc800078e001a */
[----:B------:R0:W-:Y:S01]  /*4da0*/  STG.E.U8 desc[UR36][R8.64], R7 ;  /* 0x0000000708007986 */ /* 0x0001e2000c101124 */
[----:B------:R-:W-:Y:S05]  /*4db0*/  BRA `(.L_x_24861) ;  /* 0x0000000800707947 */ /* 0x000fea0003800000 */
.L_x_24877:
        /* <DEDUP_REMOVED lines=17> */
.L_x_24881:
[----:B------:R-:W-:Y:S01]  /*4ed0*/  IMAD.MOV.U32 R0, RZ, RZ, 0x7f ;  /* 0x0000007fff007424 */ /* 0x000fe200078e00ff */
[----:B------:R-:W-:-:S04]  /*4ee0*/  ISETP.GT.U32.AND P0, PT, R3, 0x7f800000, PT ;  /* 0x7f8000000300780c */ /* 0x000fc80003f04070 */
[----:B------:R-:W-:-:S09]  /*4ef0*/  SEL R0, R0, 0x7c, P0 ;  /* 0x0000007c00007807 */ /* 0x000fd20000000000 */
.L_x_24882:
[----:B------:R-:W-:Y:S05]  /*4f00*/  BSYNC B0 ;  /* 0x0000000000007941 */ /* 0x000fea0003800000 */
.L_x_24880:
[----:B------:R-:W-:Y:S01]  /*4f10*/  LOP3.LUT R3, R7, 0x80000000, RZ, 0xc0, !PT ;  /* 0x8000000007037812 */ /* 0x000fe200078ec0ff */
[----:B------:R-:W-:-:S03]  /*4f20*/  IMAD.MOV.U32 R22, RZ, RZ, R26 ;  /* 0x000000ffff167224 */ /* 0x000fc600078e001a */
[----:B------:R-:W-:-:S04]  /*4f30*/  SHF.R.U32.HI R3, RZ, 0x18, R3 ;  /* 0x00000018ff037819 */ /* 0x000fc80000011603 */
[----:B------:R-:W-:-:S05]  /*4f40*/  LOP3.LUT R3, R0, R3, RZ, 0xfc, !PT ;  /* 0x0000000300037212 */ /* 0x000fca00078efcff */
[----:B------:R0:W-:Y:S01]  /*4f50*/  STG.E.U8 desc[UR36][R8.64], R3 ;  /* 0x0000000308007986 */ /* 0x0001e2000c101124 */
[----:B------:R-:W-:Y:S05]  /*4f60*/  BRA `(.L_x_24861) ;  /* 0x0000000800047947 */ /* 0x000fea0003800000 */
.L_x_24876:
        /* <DEDUP_REMOVED lines=9> */
.L_x_24873:
        /* <DEDUP_REMOVED lines=12> */
.L_x_24885:
        /* <DEDUP_REMOVED lines=21> */
.L_x_24888:
[----:B------:R-:W-:-:S04]  /*5210*/  LOP3.LUT R0, R7, 0x80000000, RZ, 0xc0, !PT ;  /* 0x8000000007007812 */ /* 0x000fc800078ec0ff */
[----:B------:R-:W-:-:S04]  /*5220*/  SHF.R.U32.HI R0, RZ, 0x18, R0 ;  /* 0x00000018ff007819 */ /* 0x000fc80000011600 */
[----:B------:R-:W-:-:S07]  /*5230*/  LOP3.LUT R0, R3, R0, RZ, 0xfc, !PT ;  /* 0x0000000003007212 */ /* 0x000fce00078efcff */
.L_x_24887:
[----:B------:R-:W-:Y:S05]  /*5240*/  BSYNC B0 ;  /* 0x0000000000007941 */ /* 0x000fea0003800000 */
.L_x_24886:
[----:B------:R4:W-:Y:S01]  /*5250*/  STG.E.U8 desc[UR36][R8.64], R0 ;  /* 0x0000000008007986 */ /* 0x0009e2000c101124 */
[----:B------:R-:W-:Y:S01]  /*5260*/  IMAD.MOV.U32 R22, RZ, RZ, R26 ;  /* 0x000000ffff167224 */ /* 0x000fe200078e001a */
[----:B------:R-:W-:Y:S06]  /*5270*/  BRA `(.L_x_24861) ;  /* 0x0000000400407947 */ /* 0x000fec0003800000 */
.L_x_24884:
        /* <DEDUP_REMOVED lines=21> */
.L_x_24891:
[----:B------:R-:W-:-:S04]  /*53d0*/  LOP3.LUT R0, R7, 0x80000000, RZ, 0xc0, !PT ;  /* 0x8000000007007812 */ /* 0x000fc800078ec0ff */
[----:B------:R-:W-:-:S04]  /*53e0*/  SHF.R.U32.HI R0, RZ, 0x18, R0 ;  /* 0x00000018ff007819 */ /* 0x000fc80000011600 */
[----:B------:R-:W-:-:S07]  /*53f0*/  LOP3.LUT R0, R3, R0, RZ, 0xfc, !PT ;  /* 0x0000000003007212 */ /* 0x000fce00078efcff */
.L_x_24890:
[----:B------:R-:W-:Y:S05]  /*5400*/  BSYNC B0 ;  /* 0x0000000000007941 */ /* 0x000fea0003800000 */
.L_x_24889:
[----:B------:R0:W-:Y:S01]  /*5410*/  STG.E.U8 desc[UR36][R8.64], R0 ;  /* 0x0000000008007986 */ /* 0x0001e2000c101124 */
[----:B------:R-:W-:Y:S01]  /*5420*/  IMAD.MOV.U32 R22, RZ, RZ, R26 ;  /* 0x000000ffff167224 */ /* 0x000fe200078e001a */
[----:B------:R-:W-:Y:S06]  /*5430*/  BRA `(.L_x_24861) ;  /* 0x0000000000d07947 */ /* 0x000fec0003800000 */
.L_x_24883:
        /* <DEDUP_REMOVED lines=27> */
.L_x_24866:
        /* <DEDUP_REMOVED lines=16> */
.L_x_24894:
[----:B------:R-:W-:Y:S01]  /*56f0*/  IMAD.MOV.U32 R22, RZ, RZ, R26 ;  /* 0x000000ffff167224 */ /* 0x000fe200078e001a */
[----:B------:R-:W-:Y:S06]  /*5700*/  BRA `(.L_x_24861) ;  /* 0x00000000001c7947 */ /* 0x000fec0003800000 */
.L_x_24893:
[----:B------:R-:W0:Y:S01]  /*5710*/  F2I.U64.F64.TRUNC R4, R4 ;  /* 0x0000000400047311 */ /* 0x000e22000030d800 */
[----:B------:R-:W-:Y:S01]  /*5720*/  IMAD.MOV.U32 R22, RZ, RZ, R26 ;  /* 0x000000ffff167224 */ /* 0x000fe200078e001a */
[----:B0-----:R3:W-:Y:S01]  /*5730*/  STG.E.64 desc[UR36][R8.64], R4 ;  /* 0x0000000408007986 */ /* 0x0017e2000c101b24 */
[----:B------:R-:W-:Y:S05]  /*5740*/  BRA `(.L_x_24861) ;  /* 0x00000000000c7947 */ /* 0x000fea0003800000 */
.L_x_24892:
[----:B------:R-:W0:Y:S01]  /*5750*/  F2I.U32.F64.TRUNC R5, R4 ;  /* 0x0000000400057311 */ /* 0x000e22000030d000 */
[----:B------:R-:W-:Y:S01]  /*5760*/  IMAD.MOV.U32 R22, RZ, RZ, R26 ;  /* 0x000000ffff167224 */ /* 0x000fe200078e001a */
[----:B0-----:R1:W-:Y:S06]  /*5770*/  STG.E desc[UR36][R8.64], R5 ;  /* 0x0000000508007986 */ /* 0x0013ec000c101924 */
.L_x_24861:
[----:B------:R-:W-:Y:S05]  /*5780*/  BSYNC B6 ;  /* 0x0000000000067941 */ /* 0x000fea0003800000 */
.L_x_24860:
        /* <DEDUP_REMOVED lines=24> */
.L_x_24900:
[----:B------:R-:W0:Y:S02]  /*5910*/  F2I.S64.F64.TRUNC R28, R28 ;  /* 0x0000001c001c7311 */ /* 0x000e24000030d900 */
[----:B0-----:R-:W-:-:S05]  /*5920*/  IMAD.MOV.U32 R3, RZ, RZ, R28 ;  /* 0x000000ffff037224 */ /* 0x001fca00078e001c */
[----:B------:R0:W-:Y:S01]  /*5930*/  STG.E.U8 desc[UR36][R4.64], R3 ;  /* 0x0000000304007986 */ /* 0x0001e2000c101124 */
[----:B------:R-:W-:Y:S05]  /*5940*/  BRA `(.L_x_24902) ;  /* 0x0000000c00f07947 */ /* 0x000fea0003800000 */
.L_x_24899:
        /* <DEDUP_REMOVED lines=9> */
.L_x_24904:
[----:B------:R-:W0:Y:S02]  /*59e0*/  F2I.F64.TRUNC R29, R28 ;  /* 0x0000001c001d7311 */ /* 0x000e24000030d100 */
[----:B0-----:R0:W-:Y:S01]  /*59f0*/  STG.E desc[UR36][R4.64], R29 ;  /* 0x0000001d04007986 */ /* 0x0011e2000c101924 */
[----:B------:R-:W-:Y:S05]  /*5a00*/  BRA `(.L_x_24902) ;  /* 0x0000000c00c07947 */ /* 0x000fea0003800000 */
.L_x_24903:
[----:B------:R-:W0:Y:S02]  /*5a10*/  F2I.F64.TRUNC R29, R28 ;  /* 0x0000001c001d7311 */ /* 0x000e24000030d100 */
[----:B0-----:R0:W-:Y:S01]  /*5a20*/  STG.E.U16 desc[UR36][R4.64], R29 ;  /* 0x0000001d04007986 */ /* 0x0011e2000c101524 */
[----:B------:R-:W-:Y:S05]  /*5a30*/  BRA `(.L_x_24902) ;  /* 0x0000000c00b47947 */ /* 0x000fea0003800000 */
.L_x_24898:
        /* <DEDUP_REMOVED lines=13> */
.L_x_24906:
        /* <DEDUP_REMOVED lines=8> */
.L_x_24905:
        /* <DEDUP_REMOVED lines=14> */
.L_x_24908:
        /* <DEDUP_REMOVED lines=9> */
.L_x_24907:
[----:B------:R0:W-:Y:S01]  /*5d00*/  STG.E.64 desc[UR36][R4.64], R28 ;  /* 0x0000001c04007986 */ /* 0x0001e2000c101b24 */
[----:B------:R-:W-:Y:S05]  /*5d10*/  BRA `(.L_x_24902) ;  /* 0x0000000800fc7947 */ /* 0x000fea0003800000 */
.L_x_24897:
        /* <DEDUP_REMOVED lines=12> */
.L_x_24911:
[----:B------:R-:W-:-:S05]  /*5de0*/  CS2R R30, SRZ ;  /* 0x00000000001e7805 */ /* 0x000fca000001ff00 */
[----:B------:R0:W-:Y:S01]  /*5df0*/  STG.E.128 desc[UR36][R4.64], R28 ;  /* 0x0000001c04007986 */ /* 0x0001e2000c101d24 */
[----:B------:R-:W-:Y:S05]  /*5e00*/  BRA `(.L_x_24902) ;  /* 0x0000000800c07947 */ /* 0x000fea0003800000 */
.L_x_24910:
        /* <DEDUP_REMOVED lines=25> */
.L_x_24915:
[----:B------:R-:W-:Y:S05]  /*5fa0*/  BSYNC B0 ;  /* 0x0000000000007941 */ /* 0x000fea0003800000 */
.L_x_24914:
[----:B------:R-:W-:-:S05]  /*5fb0*/  LOP3.LUT R7, R0, R7, RZ, 0xfc, !PT ;  /* 0x0000000700077212 */ /* 0x000fca00078efcff */
[----:B------:R0:W-:Y:S01]  /*5fc0*/  STG.E.U8 desc[UR36][R4.64], R7 ;  /* 0x0000000704007986 */ /* 0x0001e2000c101124 */
[----:B------:R-:W-:Y:S05]  /*5fd0*/  BRA `(.L_x_24902) ;  /* 0x00000008004c7947 */ /* 0x000fea0003800000 */
.L_x_24913:
        /* <DEDUP_REMOVED lines=17> */
.L_x_24917:
[----:B------:R-:W-:Y:S01]  /*60f0*/  IMAD.MOV.U32 R0, RZ, RZ, 0x7f ;  /* 0x0000007fff007424 */ /* 0x000fe200078e00ff */
[----:B------:R-:W-:-:S04]  /*6100*/  ISETP.GT.U32.AND P0, PT, R3, 0x7f800000, PT ;  /* 0x7f8000000300780c */ /* 0x000fc80003f04070 */
[----:B------:R-:W-:-:S09]  /*6110*/  SEL R0, R0, 0x7c, P0 ;  /* 0x0000007c00007807 */ /* 0x000fd20000000000 */
.L_x_24918:
[----:B------:R-:W-:Y:S05]  /*6120*/  BSYNC B0 ;  /* 0x0000000000007941 */ /* 0x000fea0003800000 */
.L_x_24916:
[----:B------:R-:W-:-:S04]  /*6130*/  LOP3.LUT R3, R7, 0x80000000, RZ, 0xc0, !PT ;  /* 0x8000000007037812 */ /* 0x000fc800078ec0ff */
[----:B------:R-:W-:-:S04]  /*6140*/  SHF.R.U32.HI R3, RZ, 0x18, R3 ;  /* 0x00000018ff037819 */ /* 0x000fc80000011603 */
[----:B------:R-:W-:-:S05]  /*6150*/  LOP3.LUT R3, R0, R3, RZ, 0xfc, !PT ;  /* 0x0000000300037212 */ /* 0x000fca00078efcff */
[----:B------:R0:W-:Y:S01]  /*6160*/  STG.E.U8 desc[UR36][R4.64], R3 ;  /* 0x0000000304007986 */ /* 0x0001e2000c101124 */
[----:B------:R-:W-:Y:S05]  /*6170*/  BRA `(.L_x_24902) ;  /* 0x0000000400e47947 */ /* 0x000fea0003800000 */
.L_x_24912:
        /* <DEDUP_REMOVED lines=8> */
.L_x_24909:
        /* <DEDUP_REMOVED lines=11> */
.L_x_24921:
        /* <DEDUP_REMOVED lines=21> */
.L_x_24924:
[----:B------:R-:W-:-:S04]  /*6400*/  LOP3.LUT R0, R7, 0x80000000, RZ, 0xc0, !PT ;  /* 0x8000000007007812 */ /* 0x000fc800078ec0ff */
[----:B------:R-:W-:-:S04]  /*6410*/  SHF.R.U32.HI R0, RZ, 0x18, R0 ;  /* 0x00000018ff007819 */ /* 0x000fc80000011600 */
[----:B------:R-:W-:-:S07]  /*6420*/  LOP3.LUT R0, R3, R0, RZ, 0xfc, !PT ;  /* 0x0000000003007212 */ /* 0x000fce00078efcff */
.L_x_24923:
[----:B------:R-:W-:Y:S05]  /*6430*/  BSYNC B0 ;  /* 0x0000000000007941 */ /* 0x000fea0003800000 */
.L_x_24922:
[----:B------:R3:W-:Y:S01]  /*6440*/  STG.E.U8 desc[UR36][R4.64], R0 ;  /* 0x0000000004007986 */ /* 0x0007e2000c101124 */
[----:B------:R-:W-:Y:S05]  /*6450*/  BRA `(.L_x_24902) ;  /* 0x00000004002c7947 */ /* 0x000fea0003800000 */
.L_x_24920:
        /* <DEDUP_REMOVED lines=21> */
.L_x_24927:
[----:B------:R-:W-:-:S04]  /*65b0*/  LOP3.LUT R0, R7, 0x80000000, RZ, 0xc0, !PT ;  /* 0x8000000007007812 */ /* 0x000fc800078ec0ff */
[----:B------:R-:W-:-:S04]  /*65c0*/  SHF.R.U32.HI R0, RZ, 0x18, R0 ;  /* 0x00000018ff007819 */ /* 0x000fc80000011600 */
[----:B------:R-:W-:-:S07]  /*65d0*/  LOP3.LUT R0, R3, R0, RZ, 0xfc, !PT ;  /* 0x0000000003007212 */ /* 0x000fce00078efcff */
.L_x_24926:
[----:B------:R-:W-:Y:S05]  /*65e0*/  BSYNC B0 ;  /* 0x0000000000007941 */ /* 0x000fea0003800000 */
.L_x_24925:
[----:B------:R0:W-:Y:S01]  /*65f0*/  STG.E.U8 desc[UR36][R4.64], R0 ;  /* 0x0000000004007986 */ /* 0x0001e2000c101124 */
[----:B------:R-:W-:Y:S05]  /*6600*/  BRA `(.L_x_24902) ;  /* 0x0000000000c07947 */ /* 0x000fea0003800000 */
.L_x_24919:
        /* <DEDUP_REMOVED lines=26> */
.L_x_24901:
        /* <DEDUP_REMOVED lines=16> */
.L_x_24930:
[----:B------:R-:W-:Y:S05]  /*68b0*/  BRA `(.L_x_24902) ;  /* 0x0000000000147947 */ /* 0x000fea0003800000 */
.L_x_24929:
[----:B------:R-:W0:Y:S02]  /*68c0*/  F2I.U64.F64.TRUNC R28, R28 ;  /* 0x0000001c001c7311 */ /* 0x000e24000030d800 */
[----:B0-----:R2:W-:Y:S01]  /*68d0*/  STG.E.64 desc[UR36][R4.64], R28 ;  /* 0x0000001c04007986 */ /* 0x0015e2000c101b24 */
[----:B------:R-:W-:Y:S05]  /*68e0*/  BRA `(.L_x_24902) ;  /* 0x0000000000087947 */ /* 0x000fea0003800000 */
.L_x_24928:
[----:B------:R-:W0:Y:S02]  /*68f0*/  F2I.U32.F64.TRUNC R29, R28 ;  /* 0x0000001c001d7311 */ /* 0x000e24000030d000 */
[----:B0-----:R0:W-:Y:S02]  /*6900*/  STG.E desc[UR36][R4.64], R29 ;  /* 0x0000001d04007986 */ /* 0x0011e4000c101924 */
.L_x_24902:
        /* <DEDUP_REMOVED lines=24> */
.L_x_24934:
[----:B------:R-:W0:Y:S02]  /*6a90*/  F2I.S64.F64.TRUNC R24, R24 ;  /* 0x0000001800187311 */ /* 0x000e24000030d900 */
[----:B0-----:R-:W-:-:S05]  /*6aa0*/  IMAD.MOV.U32 R3, RZ, RZ, R24 ;  /* 0x000000ffff037224 */ /* 0x001fca00078e0018 */
[----:B------:R3:W-:Y:S01]  /*6ab0*/  STG.E.U8 desc[UR36][R4.64], R3 ;  /* 0x0000000304007986 */ /* 0x0007e2000c101124 */
[----:B------:R-:W-:Y:S05]  /*6ac0*/  BRA `(.L_x_24936) ;  /* 0x0000000c00f07947 */ /* 0x000fea0003800000 */
.L_x_24933:
        /* <DEDUP_REMOVED lines=9> */
.L_x_24938:
[----:B------:R-:W0:Y:S02]  /*6b60*/  F2I.F64.TRUNC R25, R24 ;  /* 0x0000001800197311 */ /* 0x000e24000030d100 */
[----:B0-----:R2:W-:Y:S01]  /*6b70*/  STG.E desc[UR36][R4.64], R25 ;  /* 0x0000001904007986 */ /* 0x0015e2000c101924 */
[----:B------:R-:W-:Y:S05]  /*6b80*/  BRA `(.L_x_24936) ;  /* 0x0000000c00c07947 */ /* 0x000fea0003800000 */
.L_x_24937:
[----:B------:R-:W0:Y:S02]  /*6b90*/  F2I.F64.TRUNC R25, R24 ;  /* 0x0000001800197311 */ /* 0x000e24000030d100 */
[----:B0-----:R0:W-:Y:S01]  /*6ba0*/  STG.E.U16 desc[UR36][R4.64], R25 ;  /* 0x0000001904007986 */ /* 0x0011e2000c101524 */
[----:B------:R-:W-:Y:S05]  /*6bb0*/  BRA `(.L_x_24936) ;  /* 0x0000000c00b47947 */ /* 0x000fea0003800000 */
.L_x_24932:
        /* <DEDUP_REMOVED lines=13> */
.L_x_24940:
        /* <DEDUP_REMOVED lines=8> */
.L_x_24939:
        /* <DEDUP_REMOVED lines=14> */
.L_x_24942:
        /* <DEDUP_REMOVED lines=9> */
.L_x_24941:
[----:B------:R0:W-:Y:S01]  /*6e80*/  STG.E.64 desc[UR36][R4.64], R24 ;  /* 0x0000001804007986 */ /* 0x0001e2000c101b24 */
[----:B------:R-:W-:Y:S05]  /*6e90*/  BRA `(.L_x_24936) ;  /* 0x0000000800fc7947 */ /* 0x000fea0003800000 */
.L_x_24931:
        /* <DEDUP_REMOVED lines=12> */
.L_x_24945:
[----:B------:R-:W-:-:S05]  /*6f60*/  CS2R R26, SRZ ;  /* 0x00000000001a7805 */ /* 0x000fca000001ff00 */
[----:B------:R0:W-:Y:S01]  /*6f70*/  STG.E.128 desc[UR36][R4.64], R24 ;  /* 0x0000001804007986 */ /* 0x0001e2000c101d24 */
[----:B------:R-:W-:Y:S05]  /*6f80*/  BRA `(.L_x_24936) ;  /* 0x0000000800c07947 */ /* 0x000fea0003800000 */
.L_x_24944:
        /* <DEDUP_REMOVED lines=25> */
.L_x_24949:
[----:B------:R-:W-:Y:S05]  /*7120*/  BSYNC B0 ;  /* 0x0000000000007941 */ /* 0x000fea0003800000 */
.L_x_24948:
[----:B------:R-:W-:-:S05]  /*7130*/  LOP3.LUT R7, R0, R7, RZ, 0xfc, !PT ;  /* 0x0000000700077212 */ /* 0x000fca00078efcff */
[----:B------:R0:W-:Y:S01]  /*7140*/  STG.E.U8 desc[UR36][R4.64], R7 ;  /* 0x0000000704007986 */ /* 0x0001e2000c101124 */
[----:B------:R-:W-:Y:S05]  /*7150*/  BRA `(.L_x_24936) ;  /* 0x00000008004c7947 */ /* 0x000fea0003800000 */
.L_x_24947:
        /* <DEDUP_REMOVED lines=17> */
.L_x_24951:
[----:B------:R-:W-:Y:S01]  /*7270*/  IMAD.MOV.U32 R0, RZ, RZ, 0x7f ;  /* 0x0000007fff007424 */ /* 0x000fe200078e00ff */
[----:B------:R-:W-:-:S04]  /*7280*/  ISETP.GT.U32.AND P0, PT, R3, 0x7f800000, PT ;  /* 0x7f8000000300780c */ /* 0x000fc80003f04070 */
[----:B------:R-:W-:-:S09]  /*7290*/  SEL R0, R0, 0x7c, P0 ;  /* 0x0000007c00007807 */ /* 0x000fd20000000000 */
.L_x_24952:
[----:B------:R-:W-:Y:S05]  /*72a0*/  BSYNC B0 ;  /* 0x0000000000007941 */ /* 0x000fea0003800000 */
.L_x_24950:
[----:B------:R-:W-:-:S04]  /*72b0*/  LOP3.LUT R3, R7, 0x80000000, RZ, 0xc0, !PT ;  /* 0x8000000007037812 */ /* 0x000fc800078ec0ff */
[----:B------:R-:W-:-:S04]  /*72c0*/  SHF.R.U32.HI R3, RZ, 0x18, R3 ;  /* 0x00000018ff037819 */ /* 0x000fc80000011603 */
[----:B------:R-:W-:-:S05]  /*72d0*/  LOP3.LUT R3, R0, R3, RZ, 0xfc, !PT ;  /* 0x0000000300037212 */ /* 0x000fca00078efcff */
[----:B------:R0:W-:Y:S01]  /*72e0*/  STG.E.U8 desc[UR36][R4.64], R3 ;  /* 0x0000000304007986 */ /* 0x0001e2000c101124 */
[----:B------:R-:W-:Y:S05]  /*72f0*/  BRA `(.L_x_24936) ;  /* 0x0000000400e47947 */ /* 0x000fea0003800000 */
.L_x_24946:
        /* <DEDUP_REMOVED lines=8> */
.L_x_24943:
        /* <DEDUP_REMOVED lines=11> */
.L_x_24955:
        /* <DEDUP_REMOVED lines=21> */
.L_x_24958:
[----:B------:R-:W-:-:S04]  /*7580*/  LOP3.LUT R0, R7, 0x80000000, RZ, 0xc0, !PT ;  /* 0x8000000007007812 */ /* 0x000fc800078ec0ff */
[----:B------:R-:W-:-:S04]  /*7590*/  SHF.R.U32.HI R0, RZ, 0x18, R0 ;  /* 0x00000018ff007819 */ /* 0x000fc80000011600 */
[----:B------:R-:W-:-:S07]  /*75a0*/  LOP3.LUT R0, R3, R0, RZ, 0xfc, !PT ;  /* 0x0000000003007212 */ /* 0x000fce00078efcff */
.L_x_24957:
[----:B------:R-:W-:Y:S05]  /*75b0*/  BSYNC B0 ;  /* 0x0000000000007941 */ /* 0x000fea0003800000 */
.L_x_24956:
[----:B------:R0:W-:Y:S01]  /*75c0*/  STG.E.U8 desc[UR36][R4.64], R0 ;  /* 0x0000000004007986 */ /* 0x0001e2000c101124 */
[----:B------:R-:W-:Y:S05]  /*75d0*/  BRA `(.L_x_24936) ;  /* 0x00000004002c7947 */ /* 0x000fea0003800000 */
.L_x_24954:
        /* <DEDUP_REMOVED lines=21> */
.L_x_24961:
[----:B------:R-:W-:-:S04]  /*7730*/  LOP3.LUT R0, R7, 0x80000000, RZ, 0xc0, !PT ;  /* 0x8000000007007812 */ /* 0x000fc800078ec0ff */
[----:B------:R-:W-:-:S04]  /*7740*/  SHF.R.U32.HI R0, RZ, 0x18, R0 ;  /* 0x00000018ff007819 */ /* 0x000fc80000011600 */
[----:B------:R-:W-:-:S07]  /*7750*/  LOP3.LUT R0, R3, R0, RZ, 0xfc, !PT ;  /* 0x0000000003007212 */ /* 0x000fce00078efcff */
.L_x_24960:
[----:B------:R-:W-:Y:S05]  /*7760*/  BSYNC B0 ;  /* 0x0000000000007941 */ /* 0x000fea0003800000 */
.L_x_24959:
[----:B------:R0:W-:Y:S01]  /*7770*/  STG.E.U8 desc[UR36][R4.64], R0 ;  /* 0x0000000004007986 */ /* 0x0001e2000c101124 */
[----:B------:R-:W-:Y:S05]  /*7780*/  BRA `(.L_x_24936) ;  /* 0x0000000000c07947 */ /* 0x000fea0003800000 */
.L_x_24953:
        /* <DEDUP_REMOVED lines=26> */
.L_x_24935:
        /* <DEDUP_REMOVED lines=16> */
.L_x_24964:
[----:B------:R-:W-:Y:S05]  /*7a30*/  BRA `(.L_x_24936) ;  /* 0x0000000000147947 */ /* 0x000fea0003800000 */
.L_x_24963:
[----:B------:R-:W0:Y:S02]  /*7a40*/  F2I.U64.F64.TRUNC R24, R24 ;  /* 0x0000001800187311 */ /* 0x000e24000030d800 */
[----:B0-----:R0:W-:Y:S01]  /*7a50*/  STG.E.64 desc[UR36][R4.64], R24 ;  /* 0x0000001804007986 */ /* 0x0011e2000c101b24 */
[----:B------:R-:W-:Y:S05]  /*7a60*/  BRA `(.L_x_24936) ;  /* 0x0000000000087947 */ /* 0x000fea0003800000 */
.L_x_24962:
[----:B------:R-:W0:Y:S02]  /*7a70*/  F2I.U32.F64.TRUNC R25, R24 ;  /* 0x0000001800197311 */ /* 0x000e24000030d000 */
[----:B0-----:R0:W-:Y:S02]  /*7a80*/  STG.E desc[UR36][R4.64], R25 ;  /* 0x0000001904007986 */ /* 0x0011e4000c101924 */
.L_x_24936:
[----:B------:R-:W-:-:S07]  /*7a90*/  VIADD R22, R22, 0x80 ;  /* 0x0000008016167836 */ /* 0x000fce0000000000 */
.L_x_24896:
[----:B------:R-:W-:Y:S05]  /*7aa0*/  BSYNC B6 ;  /* 0x0000000000067941 */ /* 0x000fea0003800000 */
.L_x_24895:
        /* <DEDUP_REMOVED lines=22> */
.L_x_24968:
[----:B------:R-:W0:Y:S02]  /*7c10*/  F2I.S64.F64.TRUNC R16, R16 ;  /* 0x0000001000107311 */ /* 0x000e24000030d900 */
[----:B0-----:R-:W-:-:S05]  /*7c20*/  IMAD.MOV.U32 R3, RZ, RZ, R16 ;  /* 0x000000ffff037224 */ /* 0x001fca00078e0010 */
[----:B------:R-:W-:Y:S01]  /*7c30*/  STG.E.U8 desc[UR36][R4.64], R3 ;  /* 0x0000000304007986 */ /* 0x000fe2000c101124 */
[----:B------:R-:W-:Y:S05]  /*7c40*/  EXIT ;  /* 0x000000000000794d */ /* 0x000fea0003800000 */
.L_x_24967:
        /* <DEDUP_REMOVED lines=9> */
.L_x_24971:
[----:B------:R-:W0:Y:S02]  /*7ce0*/  F2I.F64.TRUNC R17, R16 ;  /* 0x0000001000117311 */ /* 0x000e24000030d100 */
[----:B0-----:R-:W-:Y:S01]  /*7cf0*/  STG.E desc[UR36][R4.64], R17 ;  /* 0x0000001104007986 */ /* 0x001fe2000c101924 */
[----:B------:R-:W-:Y:S05]  /*7d00*/  EXIT ;  /* 0x000000000000794d */ /* 0x000fea0003800000 */
.L_x_24970:
[----:B------:R-:W0:Y:S02]  /*7d10*/  F2I.F64.TRUNC R17, R16 ;  /* 0x0000001000117311 */ /* 0x000e24000030d100 */
[----:B0-----:R-:W-:Y:S01]  /*7d20*/  STG.E.U16 desc[UR36][R4.64], R17 ;  /* 0x0000001104007986 */ /* 0x001fe2000c101524 */
[----:B------:R-:W-:Y:S05]  /*7d30*/  EXIT ;  /* 0x000000000000794d */ /* 0x000fea0003800000 */
.L_x_24966:
        /* <DEDUP_REMOVED lines=13> */
.L_x_24973:
        /* <DEDUP_REMOVED lines=8> */
.L_x_24972:
        /* <DEDUP_REMOVED lines=14> */
.L_x_24975:
        /* <DEDUP_REMOVED lines=9> */
.L_x_24974:
[----:B------:R-:W-:Y:S01]  /*8000*/  STG.E.64 desc[UR36][R4.64], R16 ;  /* 0x0000001004007986 */ /* 0x000fe2000c101b24 */
[----:B------:R-:W-:Y:S05]  /*8010*/  EXIT ;  /* 0x000000000000794d */ /* 0x000fea0003800000 */
.L_x_24965:
        /* <DEDUP_REMOVED lines=12> */
.L_x_24978:
[----:B------:R-:W-:-:S05]  /*80e0*/  CS2R R18, SRZ ;  /* 0x0000000000127805 */ /* 0x000fca000001ff00 */
[----:B------:R-:W-:Y:S01]  /*80f0*/  STG.E.128 desc[UR36][R4.64], R16 ;  /* 0x0000001004007986 */ /* 0x000fe2000c101d24 */
[----:B------:R-:W-:Y:S05]  /*8100*/  EXIT ;  /* 0x000000000000794d */ /* 0x000fea0003800000 */
.L_x_24977:
        /* <DEDUP_REMOVED lines=25> */
.L_x_24982:
[----:B------:R-:W-:Y:S05]  /*82a0*/  BSYNC B0 ;  /* 0x0000000000007941 */ /* 0x000fea0003800000 */
.L_x_24981:
[----:B------:R-:W-:-:S05]  /*82b0*/  LOP3.LUT R3, R0, R3, RZ, 0xfc, !PT ;  /* 0x0000000300037212 */ /* 0x000fca00078efcff */
[----:B------:R-:W-:Y:S01]  /*82c0*/  STG.E.U8 desc[UR36][R4.64], R3 ;  /* 0x0000000304007986 */ /* 0x000fe2000c101124 */
[----:B------:R-:W-:Y:S05]  /*82d0*/  EXIT ;  /* 0x000000000000794d */ /* 0x000fea0003800000 */
.L_x_24980:
        /* <DEDUP_REMOVED lines=17> */
.L_x_24984:
[----:B------:R-:W-:Y:S01]  /*83f0*/  IMAD.MOV.U32 R0, RZ, RZ, 0x7f ;  /* 0x0000007fff007424 */ /* 0x000fe200078e00ff */
[----:B------:R-:W-:-:S04]  /*8400*/  ISETP.GT.U32.AND P0, PT, R2, 0x7f800000, PT ;  /* 0x7f8000000200780c */ /* 0x000fc80003f04070 */
[----:B------:R-:W-:-:S09]  /*8410*/  SEL R0, R0, 0x7c, P0 ;  /* 0x0000007c00007807 */ /* 0x000fd20000000000 */
.L_x_24985:
[----:B------:R-:W-:Y:S05]  /*8420*/  BSYNC B0 ;  /* 0x0000000000007941 */ /* 0x000fea0003800000 */
.L_x_24983:
[----:B------:R-:W-:-:S04]  /*8430*/  LOP3.LUT R2, R3, 0x80000000, RZ, 0xc0, !PT ;  /* 0x8000000003027812 */ /* 0x000fc800078ec0ff */
[----:B------:R-:W-:-:S04]  /*8440*/  SHF.R.U32.HI R3, RZ, 0x18, R2 ;  /* 0x00000018ff037819 */ /* 0x000fc80000011602 */
[----:B------:R-:W-:-:S05]  /*8450*/  LOP3.LUT R3, R0, R3, RZ, 0xfc, !PT ;  /* 0x0000000300037212 */ /* 0x000fca00078efcff */
[----:B------:R-:W-:Y:S01]  /*8460*/  STG.E.U8 desc[UR36][R4.64], R3 ;  /* 0x0000000304007986 */ /* 0x000fe2000c101124 */
[----:B------:R-:W-:Y:S05]  /*8470*/  EXIT ;  /* 0x000000000000794d */ /* 0x000fea0003800000 */
.L_x_24979:
        /* <DEDUP_REMOVED lines=8> */
.L_x_24976:
        /* <DEDUP_REMOVED lines=11> */
.L_x_24988:
        /* <DEDUP_REMOVED lines=21> */
.L_x_24991:
[----:B------:R-:W-:-:S04]  /*8700*/  LOP3.LUT R2, R7, 0x80000000, RZ, 0xc0, !PT ;  /* 0x8000000007027812 */ /* 0x000fc800078ec0ff */
[----:B------:R-:W-:-:S04]  /*8710*/  SHF.R.U32.HI R3, RZ, 0x18, R2 ;  /* 0x00000018ff037819 */ /* 0x000fc80000011602 */
[----:B------:R-:W-:-:S04]  /*8720*/  LOP3.LUT R0, R0, R3, RZ, 0xfc, !PT ;  /* 0x0000000300007212 */ /* 0x000fc800078efcff */
[----:B------:R-:W-:-:S07]  /*8730*/  PRMT R2, R0, 0x7610, R2 ;  /* 0x0000761000027816 */ /* 0x000fce0000000002 */
.L_x_24990:
[----:B------:R-:W-:Y:S05]  /*8740*/  BSYNC B0 ;  /* 0x0000000000007941 */ /* 0x000fea0003800000 */
.L_x_24989:
[----:B------:R-:W-:Y:S01]  /*8750*/  STG.E.U8 desc[UR36][R4.64], R2 ;  /* 0x0000000204007986 */ /* 0x000fe2000c101124 */
[----:B------:R-:W-:Y:S05]  /*8760*/  EXIT ;  /* 0x000000000000794d */ /* 0x000fea0003800000 */
.L_x_24987:
        /* <DEDUP_REMOVED lines=21> */
.L_x_24994:
[----:B------:R-:W-:-:S04]  /*88c0*/  LOP3.LUT R2, R7, 0x80000000, RZ, 0xc0, !PT ;  /* 0x8000000007027812 */ /* 0x000fc800078ec0ff */
[----:B------:R-:W-:-:S04]  /*88d0*/  SHF.R.U32.HI R3, RZ, 0x18, R2 ;  /* 0x00000018ff037819 */ /* 0x000fc80000011602 */
[----:B------:R-:W-:-:S04]  /*88e0*/  LOP3.LUT R0, R0, R3, RZ, 0xfc, !PT ;  /* 0x0000000300007212 */ /* 0x000fc800078efcff */
[----:B------:R-:W-:-:S07]  /*88f0*/  PRMT R2, R0, 0x7610, R2 ;  /* 0x0000761000027816 */ /* 0x000fce0000000002 */
.L_x_24993:
[----:B------:R-:W-:Y:S05]  /*8900*/  BSYNC B0 ;  /* 0x0000000000007941 */ /* 0x000fea0003800000 */
.L_x_24992:
[----:B------:R-:W-:Y:S01]  /*8910*/  STG.E.U8 desc[UR36][R4.64], R2 ;  /* 0x0000000204007986 */ /* 0x000fe2000c101124 */
[----:B------:R-:W-:Y:S05]  /*8920*/  EXIT ;  /* 0x000000000000794d */ /* 0x000fea0003800000 */
.L_x_24986:
        /* <DEDUP_REMOVED lines=26> */
.L_x_24969:
        /* <DEDUP_REMOVED lines=16> */
.L_x_24997:
[----:B------:R-:W-:Y:S05]  /*8bd0*/  EXIT ;  /* 0x000000000000794d */ /* 0x000fea0003800000 */
.L_x_24996:
[----:B------:R-:W0:Y:S02]  /*8be0*/  F2I.U64.F64.TRUNC R16, R16 ;  /* 0x0000001000107311 */ /* 0x000e24000030d800 */
[----:B0-----:R-:W-:Y:S01]  /*8bf0*/  STG.E.64 desc[UR36][R4.64], R16 ;  /* 0x0000001004007986 */ /* 0x001fe2000c101b24 */
[----:B------:R-:W-:Y:S05]  /*8c00*/  EXIT ;  /* 0x000000000000794d */ /* 0x000fea0003800000 */
.L_x_24995:
[----:B------:R-:W0:Y:S02]  /*8c10*/  F2I.U32.F64.TRUNC R17, R16 ;  /* 0x0000001000117311 */ /* 0x000e24000030d000 */
[----:B0-----:R-:W-:Y:S01]  /*8c20*/  STG.E desc[UR36][R4.64], R17 ;  /* 0x0000001104007986 */ /* 0x001fe2000c101924 */
[----:B------:R-:W-:Y:S05]  /*8c30*/  EXIT ;  /* 0x000000000000794d */ /* 0x000fea0003800000 */
        .weak           $__internal_8_$__cuda_sm20_drsqrt_f64_slowpath_v2
        .type           $__internal_8_$__cuda_sm20_drsqrt_f64_slowpath_v2,@function
        .size           $__internal_8_$__cuda_sm20_drsqrt_f64_slowpath_v2,(.L_x_36103 - $__internal_8_$__cuda_sm20_drsqrt_f64_slowpath_v2)
$__internal_8_$__cuda_sm20_drsqrt_f64_slowpath_v2:
[----:B------:R-:W-:Y:S01]  /*8c40*/  DSETP.NEU.AND P1, PT, R10, RZ, PT ;  /* 0x000000ff0a00722a */ /* 0x000fe20003f2d000 */
[----:B------:R-:W-:Y:S01]  /*8c50*/  BSSY B1, `(.L_x_24998) ;  /* 0x000001c000017945 */ /* 0x000fe20003800000 */
[----:B------:R-:W-:-:S12]  /*8c60*/  LOP3.LUT R2, R11, 0x80000000, RZ, 0xc0, !PT ;  /* 0x800000000b027812 */ /* 0x000fd800078ec0ff */
        /* <DEDUP_REMOVED lines=22> */
.L_x_25000:
[----:B------:R-:W-:Y:S01]  /*8dd0*/  DADD R2, R10, R10 ;  /* 0x000000000a027229 */ /* 0x000fe2000000000a */
[----:B------:R-:W-:Y:S10]  /*8de0*/  BRA `(.L_x_25001) ;  /* 0x0000000000087947 */ /* 0x000ff40003800000 */
.L_x_24999:
[----:B------:R-:W-:Y:S01]  /*8df0*/  LOP3.LUT R3, R2, 0x7ff00000, RZ, 0xfc, !PT ;  /* 0x7ff0000002037812 */ /* 0x000fe200078efcff */
[----:B------:R-:W-:-:S07]  /*8e00*/  IMAD.MOV.U32 R2, RZ, RZ, RZ ;  /* 0x000000ffff027224 */ /* 0x000fce00078e00ff */
.L_x_25001:
[----:B------:R-:W-:Y:S05]  /*8e10*/  BSYNC B1 ;  /* 0x0000000000017941 */ /* 0x000fea0003800000 */
.L_x_24998:
[----:B------:R-:W-:Y:S02]  /*8e20*/  IMAD.MOV.U32 R6, RZ, RZ, R2 ;  /* 0x000000ffff067224 */ /* 0x000fe400078e0002 */
[----:B------:R-:W-:Y:S02]  /*8e30*/  IMAD.MOV.U32 R7, RZ, RZ, R3 ;  /* 0x000000ffff077224 */ /* 0x000fe400078e0003 */
[----:B------:R-:W-:Y:S02]  /*8e40*/  IMAD.MOV.U32 R2, RZ, RZ, R0 ;  /* 0x000000ffff027224 */ /* 0x000fe400078e0000 */
[----:B------:R-:W-:-:S04]  /*8e50*/  IMAD.MOV.U32 R3, RZ, RZ, 0x0 ;  /* 0x00000000ff037424 */ /* 0x000fc800078e00ff */
[----:B------:R-:W-:Y:S05]  /*8e60*/  RET.REL.NODEC R2 `(_ZN2at6native27unrolled_elementwise_kernelIZZZNS0_17rsqrt_kernel_cudaERNS_18TensorIteratorBaseEENKUlvE0_clEvENKUlvE_clEvEUldE_St5arrayIPcLm2EELi4E23TrivialOffsetCalculatorILi1EjESB_NS0_6memory12LoadWithCastILi1EEENSC_13StoreWithCastILi1EEEEEviT_T0_T2_T3_T4_T5_) ;  /* 0xffffff7002647950 */ /* 0x000fea0003c3ffff */
.L_x_25002:
        /* <DEDUP_REMOVED lines=9> */
.L_x_36103:


//--------------------- .text._ZN2at6native18elementwise_kernelILi128ELi2EZNS0_22gpu_kernel_impl_nocastIZZZNS0_17rsqrt_kernel_cudaERNS_18TensorIteratorBaseEENKUlvE0_clEvENKUlvE_clEvEUldE_EEvS4_RKT_EUliE_EEviT1_ --------------------------
	.section	.text._ZN2at6native18elementwise_kernelILi128ELi2EZNS0_22gpu_kernel_impl_nocastIZZZNS0_17rsqrt_kernel_cudaERNS_18TensorIteratorBaseEENKUlvE0_clEvENKUlvE_clEvEUldE_EEvS4_RKT_EUliE_EEviT1_,"ax",@progbits
	.align	128
        .global         _ZN2at6native18elementwise_kernelILi128ELi2EZNS0_22gpu_kernel_impl_nocastIZZZNS0_17rsqrt_kernel_cudaERNS_18TensorIteratorBaseEENKUlvE0_clEvENKUlvE_clEvEUldE_EEvS4_RKT_EUliE_EEviT1_
        .type           _ZN2at6native18elementwise_kernelILi128ELi2EZNS0_22gpu_kernel_impl_nocastIZZZNS0_17rsqrt_kernel_cudaERNS_18TensorIteratorBaseEENKUlvE0_clEvENKUlvE_clEvEUldE_EEvS4_RKT_EUliE_EEviT1_,@function
        .size           _ZN2at6native18elementwise_kernelILi128ELi2EZNS0_22gpu_kernel_impl_nocastIZZZNS0_17rsqrt_kernel_cudaERNS_18TensorIteratorBaseEENKUlvE0_clEvENKUlvE_clEvEUldE_EEvS4_RKT_EUliE_EEviT1_,(.L_x_36104 - _ZN2at6native18elementwise_kernelILi128ELi2EZNS0_22gpu_kernel_impl_nocastIZZZNS0_17rsqrt_kernel_cudaERNS_18TensorIteratorBaseEENKUlvE0_clEvENKUlvE_clEvEUldE_EEvS4_RKT_EUliE_EEviT1_)
        .other          _ZN2at6native18elementwise_kernelILi128ELi2EZNS0_22gpu_kernel_impl_nocastIZZZNS0_17rsqrt_kernel_cudaERNS_18TensorIteratorBaseEENKUlvE0_clEvENKUlvE_clEvEUldE_EEvS4_RKT_EUliE_EEviT1_,@"STO_CUDA_ENTRY STV_DEFAULT"
_ZN2at6native18elementwise_kernelILi128ELi2EZNS0_22gpu_kernel_impl_nocastIZZZNS0_17rsqrt_kernel_cudaERNS_18TensorIteratorBaseEENKUlvE0_clEvENKUlvE_clEvEUldE_EEvS4_RKT_EUliE_EEviT1_:
.text._ZN2at6native18elementwise_kernelILi128ELi2EZNS0_22gpu_kernel_impl_nocastIZZZNS0_17rsqrt_kernel_cudaERNS_18TensorIteratorBaseEENKUlvE0_clEvENKUlvE_clEvEUldE_EEvS4_RKT_EUliE_EEviT1_:
        /* <DEDUP_REMOVED lines=312> */
.L_x_25005:
[----:B------:R-:W-:Y:S02]  /*1380*/  ULDC.64 UR6, c[0x0][0x418] ;  /* 0x0001060000067ab9 */ /* 0x000fe40000000a00 */
[----:B------:R-:W-:-:S05]  /*1390*/  IADD3 R12, P0, R2, UR6, RZ ;  /* 0x00000006020c7c10 */ /* 0x000fca000ff1e0ff */
[----:B------:R-:W-:Y:S01]  /*13a0*/  IMAD.X R13, RZ, RZ, UR7, P0 ;  /* 0x00000007ff0d7e24 */ /* 0x000fe200080e06ff */
[----:B------:R-:W-:Y:S01]  /*13b0*/  MOV R6, RZ ;  /* 0x000000ff00067202 */ /* 0x000fe20000000f00 */
[----:B------:R-:W-:-:S04]  /*13c0*/  ULDC.64 UR6, c[0x0][0x410] ;  /* 0x0001040000067ab9 */ /* 0x000fc80000000a00 */
[----:B------:R-:W2:Y:S01]  /*13d0*/  LDG.E.64 R12, desc[UR4][R12.64] ;  /* 0x000000040c0c7981 */ /* 0x000ea2000c1e1b00 */
[----:B------:R-:W-:Y:S01]  /*13e0*/  MOV R10, 0x0 ;  /* 0x00000000000a7802 */ /* 0x000fe20000000f00 */
[----:B------:R-:W-:Y:S01]  /*13f0*/  BSSY B1, `(.L_x_25006) ;  /* 0x0000013000017945 */ /* 0x000fe20003800000 */
[----:B------:R-:W-:Y:S02]  /*1400*/  MOV R11, 0x3fd80000 ;  /* 0x3fd80000000b7802 */ /* 0x000fe40000000f00 */
[----:B------:R-:W-:-:S05]  /*1410*/  IADD3 R4, P1, R5, UR6, RZ ;  /* 0x0000000605047c10 */ /* 0x000fca000ff3e0ff */
[----:B------:R-:W-:Y:S01]  /*1420*/  IMAD.X R5, RZ, RZ, UR7, P1 ;  /* 0x00000007ff057e24 */ /* 0x000fe200088e06ff */
[----:B--2---:R-:W0:Y:S01]  /*1430*/  MUFU.RSQ64H R7, R13 ;  /* 0x0000000d00077308 */ /* 0x004e220000001c00 */
[----:B------:R-:W-:-:S04]  /*1440*/  IADD3 R2, R13, -0x100000, RZ ;  /* 0xfff000000d027810 */ /* 0x000fc80007ffe0ff */
[----:B------:R-:W-:Y:S01]  /*1450*/  ISETP.GE.U32.AND P0, PT, R2, 0x7fe00000, PT ;  /* 0x7fe000000200780c */ /* 0x000fe20003f06070 */
[----:B0-----:R-:W-:-:S08]  /*1460*/  DMUL R8, R6, R6 ;  /* 0x0000000606087228 */ /* 0x001fd00000000000 */
[----:B------:R-:W-:-:S08]  /*1470*/  DFMA R8, R12, -R8, 1 ;  /* 0x3ff000000c08742b */ /* 0x000fd00000000808 */
[----:B------:R-:W-:Y:S02]  /*1480*/  DFMA R10, R8, R10, 0.5 ;  /* 0x3fe00000080a742b */ /* 0x000fe4000000000a */
[----:B------:R-:W-:-:S08]  /*1490*/  DMUL R8, R6, R8 ;  /* 0x0000000806087228 */ /* 0x000fd00000000000 */
[----:B------:R-:W-:Y:S01]  /*14a0*/  DFMA R6, R10, R8, R6 ;  /* 0x000000080a06722b */ /* 0x000fe20000000006 */
[----:B------:R-:W-:Y:S10]  /*14b0*/  @!P0 BRA `(.L_x_25007) ;  /* 0x0000000000188947 */ /* 0x000ff40003800000 */
[----:B------:R-:W-:Y:S02]  /*14c0*/  MOV R10, R12 ;  /* 0x0000000c000a7202 */ /* 0x000fe40000000f00 */
[----:B------:R-:W-:Y:S02]  /*14d0*/  MOV R11, R13 ;  /* 0x0000000d000b7202 */ /* 0x000fe40000000f00 */
[----:B------:R-:W-:-:S07]  /*14e0*/  MOV R6, 0x1500 ;  /* 0x0000150000067802 */ /* 0x000fce0000000f00 */
[----:B------:R-:W-:Y:S05]  /*14f0*/  CALL.REL.NOINC `($__internal_9_$__cuda_sm20_drsqrt_f64_slowpath_v2) ;  /* 0x0000001400507944 */ /* 0x000fea0003c00000 */
[----:B------:R-:W-:Y:S02]  /*1500*/  MOV R6, R8 ;  /* 0x0000000800067202 */ /* 0x000fe40000000f00 */
[----:B------:R-:W-:-:S07]  /*1510*/  MOV R7, R9 ;  /* 0x0000000900077202 */ /* 0x000fce0000000f00 */
.L_x_25007:
[----:B------:R-:W-:Y:S05]  /*1520*/  BSYNC B1 ;  /* 0x0000000000017941 */ /* 0x000fea0003800000 */
.L_x_25006:
[----:B------:R0:W-:Y:S01]  /*1530*/  STG.E.64 desc[UR4][R4.64], R6 ;  /* 0x0000000604007986 */ /* 0x0001e2000c101b04 */
[----:B------:R-:W-:-:S05]  /*1540*/  IMAD R0, R0, 0x100, R3 ;  /* 0x0000010000007824 */ /* 0x000fca00078e0203 */
[----:B------:R-:W-:-:S07]  /*1550*/  IADD3 R9, R0, 0x80, RZ ;  /* 0x0000008000097810 */ /* 0x000fce0007ffe0ff */
.L_x_25004:
[----:B------:R-:W-:Y:S05]  /*1560*/  BSYNC B0 ;  /* 0x0000000000007941 */ /* 0x000fea0003800000 */
.L_x_25003:
        /* <DEDUP_REMOVED lines=8> */
[----:B------:R-:W-:Y:S01]  /*15f0*/  MOV R2, RZ ;  /* 0x000000ff00027202 */ /* 0x000fe20000000f00 */
[----:B------:R-:W-:Y:S01]  /*1600*/  IMAD.MOV.U32 R3, RZ, RZ, R9 ;  /* 0x000000ffff037224 */ /* 0x000fe200078e0009 */
[----:B------:R-:W-:Y:S01]  /*1610*/  ULDC.64 UR6, c[0x0][0x220] ;  /* 0x0000880000067ab9 */ /* 0x000fe20000000a00 */
[----:B------:R-:W-:Y:S02]  /*1620*/  ISETP.NE.AND P0, PT, R8, 0x1, PT ;  /* 0x000000010800780c */ /* 0x000fe40003f05270 */
[----:B0-----:R-:W-:Y:S01]  /*1630*/  IMAD.HI.U32 R4, R9, UR6, R2 ;  /* 0x0000000609047c27 */ /* 0x001fe2000f8e0002 */
        /* <DEDUP_REMOVED lines=293> */
.L_x_25008:
[----:B------:R-:W-:Y:S02]  /*2890*/  ULDC.64 UR6, c[0x0][0x418] ;  /* 0x0001060000067ab9 */ /* 0x000fe40000000a00 */
[----:B------:R-:W-:-:S04]  /*28a0*/  IADD3 R10, P0, R0, UR6, RZ ;  /* 0x00000006000a7c10 */ /* 0x000fc8000ff1e0ff */
[----:B------:R-:W-:Y:S02]  /*28b0*/  IADD3.X R11, RZ, UR7, RZ, P0, !PT ;  /* 0x00000007ff0b7c10 */ /* 0x000fe400087fe4ff */
[----:B0-----:R-:W-:Y:S01]  /*28c0*/  MOV R4, RZ ;  /* 0x000000ff00047202 */ /* 0x001fe20000000f00 */
[----:B------:R-:W-:Y:S01]  /*28d0*/  IMAD.MOV.U32 R9, RZ, RZ, 0x3fd80000 ;  /* 0x3fd80000ff097424 */ /* 0x000fe200078e00ff */
[----:B------:R-:W-:Y:S01]  /*28e0*/  MOV R8, 0x0 ;  /* 0x0000000000087802 */ /* 0x000fe20000000f00 */
[----:B------:R-:W-:Y:S01]  /*28f0*/  ULDC.64 UR6, c[0x0][0x410] ;  /* 0x0001040000067ab9 */ /* 0x000fe20000000a00 */
[----:B------:R-:W2:Y:S01]  /*2900*/  LDG.E.64 R10, desc[UR4][R10.64] ;  /* 0x000000040a0a7981 */ /* 0x000ea2000c1e1b00 */
[----:B------:R-:W-:Y:S01]  /*2910*/  IADD3 R2, P1, R3, UR6, RZ ;  /* 0x0000000603027c10 */ /* 0x000fe2000ff3e0ff */
[----:B------:R-:W-:Y:S03]  /*2920*/  BSSY B0, `(.L_x_25009) ;  /* 0x000000f000007945 */ /* 0x000fe60003800000 */
[----:B------:R-:W-:Y:S01]  /*2930*/  IADD3.X R3, RZ, UR7, RZ, P1, !PT ;  /* 0x00000007ff037c10 */ /* 0x000fe20008ffe4ff */
        /* <DEDUP_REMOVED lines=9> */
[----:B------:R-:W-:-:S07]  /*29d0*/  MOV R6, 0x29f0 ;  /* 0x000029f000067802 */ /* 0x000fce0000000f00 */
[----:B------:R-:W-:Y:S05]  /*29e0*/  CALL.REL.NOINC `($__internal_9_$__cuda_sm20_drsqrt_f64_slowpath_v2) ;  /* 0x0000000000147944 */ /* 0x000fea0003c00000 */
[----:B------:R-:W-:Y:S02]  /*29f0*/  MOV R4, R8 ;  /* 0x0000000800047202 */ /* 0x000fe40000000f00 */
[----:B------:R-:W-:-:S07]  /*2a00*/  MOV R5, R9 ;  /* 0x0000000900057202 */ /* 0x000fce0000000f00 */
.L_x_25010:
[----:B------:R-:W-:Y:S05]  /*2a10*/  BSYNC B0 ;  /* 0x0000000000007941 */ /* 0x000fea0003800000 */
.L_x_25009:
[----:B------:R-:W-:Y:S01]  /*2a20*/  STG.E.64 desc[UR4][R2.64], R4 ;  /* 0x0000000402007986 */ /* 0x000fe2000c101b04 */
[----:B------:R-:W-:Y:S05]  /*2a30*/  EXIT ;  /* 0x000000000000794d */ /* 0x000fea0003800000 */
        .weak           $__internal_9_$__cuda_sm20_drsqrt_f64_slowpath_v2
        .type           $__internal_9_$__cuda_sm20_drsqrt_f64_slowpath_v2,@function
        .size           $__internal_9_$__cuda_sm20_drsqrt_f64_slowpath_v2,(.L_x_36104 - $__internal_9_$__cuda_sm20_drsqrt_f64_slowpath_v2)
$__internal_9_$__cuda_sm20_drsqrt_f64_slowpath_v2:
[----:B------:R-:W-:Y:S01]  /*2a40*/  DSETP.NEU.AND P0, PT, R10, RZ, PT ;  /* 0x000000ff0a00722a */ /* 0x000fe20003f0d000 */
[----:B------:R-:W-:Y:S01]  /*2a50*/  BSSY B2, `(.L_x_25011) ;  /* 0x000001c000027945 */ /* 0x000fe20003800000 */
[----:B------:R-:W-:-:S12]  /*2a60*/  LOP3.LUT R8, R11, 0x80000000, RZ, 0xc0, !PT ;  /* 0x800000000b087812 */ /* 0x000fd800078ec0ff */
[----:B------:R-:W-:Y:S05]  /*2a70*/  @!P0 BRA `(.L_x_25012) ;  /* 0x00000000005c8947 */ /* 0x000fea0003800000 */
[----:B------:R-:W-:-:S14]  /*2a80*/  DSETP.GTU.AND P0, PT, |R10|, +INF , PT ;  /* 0x7ff000000a00742a */ /* 0x000fdc0003f0c200 */
[----:B------:R-:W-:Y:S05]  /*2a90*/  @P0 BRA `(.L_x_25013) ;  /* 0x00000000004c0947 */ /* 0x000fea0003800000 */
[----:B------:R-:W-:-:S13]  /*2aa0*/  ISETP.NE.AND P0, PT, R8, RZ, PT ;  /* 0x000000ff0800720c */ /* 0x000fda0003f05270 */
[----:B------:R-:W-:Y:S01]  /*2ab0*/  @P0 MOV R8, 0x0 ;  /* 0x0000000000080802 */ /* 0x000fe20000000f00 */
[----:B------:R-:W-:Y:S01]  /*2ac0*/  @P0 IMAD.MOV.U32 R9, RZ, RZ, -0x80000 ;  /* 0xfff80000ff090424 */ /* 0x000fe200078e00ff */
[----:B------:R-:W-:Y:S06]  /*2ad0*/  @P0 BRA `(.L_x_25014) ;  /* 0x00000000004c0947 */ /* 0x000fec0003800000 */
[----:B------:R-:W-:-:S14]  /*2ae0*/  DSETP.NEU.AND P0, PT, |R10|, +INF , PT ;  /* 0x7ff000000a00742a */ /* 0x000fdc0003f0d200 */
[----:B------:R-:W-:Y:S01]  /*2af0*/  @!P0 CS2R R8, SRZ ;  /* 0x0000000000088805 */ /* 0x000fe2000001ff00 */
[----:B------:R-:W-:Y:S06]  /*2b00*/  @!P0 BRA `(.L_x_25014) ;  /* 0x0000000000408947 */ /* 0x000fec0003800000 */
[----:B------:R-:W-:Y:S01]  /*2b10*/  DMUL R10, R10, 1.80143985094819840000e+16 ;  /* 0x435000000a0a7828 */ /* 0x000fe20000000000 */
[----:B------:R-:W-:Y:S02]  /*2b20*/  MOV R8, RZ ;  /* 0x000000ff00087202 */ /* 0x000fe40000000f00 */
[----:B------:R-:W-:Y:S02]  /*2b30*/  MOV R14, 0x0 ;  /* 0x00000000000e7802 */ /* 0x000fe40000000f00 */
[----:B------:R-:W-:Y:S01]  /*2b40*/  MOV R15, 0x3fd80000 ;  /* 0x3fd80000000f7802 */ /* 0x000fe20000000f00 */
        /* <DEDUP_REMOVED lines=8> */
.L_x_25013:
[----:B------:R-:W-:Y:S01]  /*2bd0*/  DADD R8, R10, R10 ;  /* 0x000000000a087229 */ /* 0x000fe2000000000a */
[----:B------:R-:W-:Y:S10]  /*2be0*/  BRA `(.L_x_25014) ;  /* 0x0000000000087947 */ /* 0x000ff40003800000 */
.L_x_25012:
[----:B------:R-:W-:Y:S02]  /*2bf0*/  LOP3.LUT R9, R8, 0x7ff00000, RZ, 0xfc, !PT ;  /* 0x7ff0000008097812 */ /* 0x000fe400078efcff */
[----:B------:R-:W-:-:S07]  /*2c00*/  MOV R8, RZ ;  /* 0x000000ff00087202 */ /* 0x000fce0000000f00 */
.L_x_25014:
[----:B------:R-:W-:Y:S05]  /*2c10*/  BSYNC B2 ;  /* 0x0000000000027941 */ /* 0x000fea0003800000 */
.L_x_25011:
[----:B------:R-:W-:-:S04]  /*2c20*/  MOV R7, 0x0 ;  /* 0x0000000000077802 */ /* 0x000fc80000000f00 */
[----:B------:R-:W-:Y:S05]  /*2c30*/  RET.REL.NODEC R6 `(_ZN2at6native18elementwise_kernelILi128ELi2EZNS0_22gpu_kernel_impl_nocastIZZZNS0_17rsqrt_kernel_cudaERNS_18TensorIteratorBaseEENKUlvE0_clEvENKUlvE_clEvEUldE_EEvS4_RKT_EUliE_EEviT1_) ;  /* 0xffffffd006f07950 */ /* 0x000fea0003c3ffff */
.L_x_25015:
        /* <DEDUP_REMOVED lines=12> */
.L_x_36104:


//--------------------- .text._ZN2at6native27unrolled_elementwise_kernelIZZZNS0_17rsqrt_kernel_cudaERNS_18TensorIteratorBaseEENKUlvE0_clEvENKUlvE_clEvEUldE_St5arrayIPcLm2EELi4E23TrivialOffsetCalculatorILi1EjESB_NS0_6memory15LoadWithoutCastENSC_16StoreWithoutCastEEEviT_T0_T2_T3_T4_T5_ --------------------------
	.section	.text._ZN2at6native27unrolled_elementwise_kernelIZZZNS0_17rsqrt_kernel_cudaERNS_18TensorIteratorBaseEENKUlvE0_clEvENKUlvE_clEvEUldE_St5arrayIPcLm2EELi4E23TrivialOffsetCalculatorILi1EjESB_NS0_6memory15LoadWithoutCastENSC_16StoreWithoutCastEEEviT_T0_T2_T3_T4_T5_,"ax",@progbits
	.align	128
        .global         _ZN2at6native27unrolled_elementwise_kernelIZZZNS0_17rsqrt_kernel_cudaERNS_18TensorIteratorBaseEENKUlvE0_clEvENKUlvE_clEvEUldE_St5arrayIPcLm2EELi4E23TrivialOffsetCalculatorILi1EjESB_NS0_6memory15LoadWithoutCastENSC_16StoreWithoutCastEEEviT_T0_T2_T3_T4_T5_
        .type           _ZN2at6native27unrolled_elementwise_kernelIZZZNS0_17rsqrt_kernel_cudaERNS_18TensorIteratorBaseEENKUlvE0_clEvENKUlvE_clEvEUldE_St5arrayIPcLm2EELi4E23TrivialOffsetCalculatorILi1EjESB_NS0_6memory15LoadWithoutCastENSC_16StoreWithoutCastEEEviT_T0_T2_T3_T4_T5_,@function
        .size           _ZN2at6native27unrolled_elementwise_kernelIZZZNS0_17rsqrt_kernel_cudaERNS_18TensorIteratorBaseEENKUlvE0_clEvENKUlvE_clEvEUldE_St5arrayIPcLm2EELi4E23TrivialOffsetCalculatorILi1EjESB_NS0_6memory15LoadWithoutCastENSC_16StoreWithoutCastEEEviT_T0_T2_T3_T4_T5_,(.L_x_36105 - _ZN2at6native27unrolled_elementwise_kernelIZZZNS0_17rsqrt_kernel_cudaERNS_18TensorIteratorBaseEENKUlvE0_clEvENKUlvE_clEvEUldE_St5arrayIPcLm2EELi4E23TrivialOffsetCalculatorILi1EjESB_NS0_6memory15LoadWithoutCastENSC_16StoreWithoutCastEEEviT_T0_T2_T3_T4_T5_)
        .other          _ZN2at6native27unrolled_elementwise_kernelIZZZNS0_17rsqrt_kernel_cudaERNS_18TensorIteratorBaseEENKUlvE0_clEvENKUlvE_clEvEUldE_St5arrayIPcLm2EELi4E23TrivialOffsetCalculatorILi1EjESB_NS0_6memory15LoadWithoutCastENSC_16StoreWithoutCastEEEviT_T0_T2_T3_T4_T5_,@"STO_CUDA_ENTRY STV_DEFAULT"
_ZN2at6native27unrolled_elementwise_kernelIZZZNS0_17rsqrt_kernel_cudaERNS_18TensorIteratorBaseEENKUlvE0_clEvENKUlvE_clEvEUldE_St5arrayIPcLm2EELi4E23TrivialOffsetCalculatorILi1EjESB_NS0_6memory15LoadWithoutCastENSC_16StoreWithoutCastEEEviT_T0_T2_T3_T4_T5_:
.text._ZN2at6native27unrolled_elementwise_kernelIZZZNS0_17rsqrt_kernel_cudaERNS_18TensorIteratorBaseEENKUlvE0_clEvENKUlvE_clEvEUldE_St5arrayIPcLm2EELi4E23TrivialOffsetCalculatorILi1EjESB_NS0_6memory15LoadWithoutCastENSC_16StoreWithoutCastEEEviT_T0_T2_T3_T4_T5_:
        /* <DEDUP_REMOVED lines=22> */
[----:B-1----:R-:W-:-:S05]  /*0160*/  @!P1 IMAD.WIDE.U32 R6, R15, 0x8, R6 ;  /* 0x000000080f069825 */ /* 0x002fca00078e0006 */
[----:B------:R1:W5:Y:S07]  /*0170*/  @!P1 LDG.E.64 R12, desc[UR4][R6.64] ;  /* 0x00000004060c9981 */ /* 0x00036e000c1e1b00 */
[----:B------:R-:W2:Y:S01]  /*0180*/  @!P2 LDC.64 R2, c[0x0][0x220] ;  /* 0x00008800ff02ab82 */ /* 0x000ea20000000a00 */
[----:B------:R-:W-:Y:S02]  /*0190*/  @!P2 IMAD R9, R18, 0x200, R9 ;  /* 0x000002001209a824 */ /* 0x000fe400078e0209 */
[----:B0-----:R-:W-:Y:S01]  /*01a0*/  @!P3 IMAD.WIDE.U32 R16, R17, 0x8, R4 ;  /* 0x000000081110b825 */ /* 0x001fe200078e0004 */
[----:B------:R-:W-:-:S03]  /*01b0*/  CS2R R4, SRZ ;  /* 0x0000000000047805 */ /* 0x000fc6000001ff00 */
[----:B--2---:R-:W-:Y:S01]  /*01c0*/  @!P2 IMAD.WIDE.U32 R14, R9, 0x8, R2 ;  /* 0x00000008090ea825 */ /* 0x004fe200078e0002 */
[----:B------:R-:W-:Y:S02]  /*01d0*/  CS2R R8, SRZ ;  /* 0x0000000000087805 */ /* 0x000fe4000001ff00 */
[----:B------:R-:W-:Y:S02]  /*01e0*/  CS2R R2, SRZ ;  /* 0x0000000000027805 */ /* 0x000fe4000001ff00 */
[----:B------:R1:W5:Y:S04]  /*01f0*/  @!P2 LDG.E.64 R4, desc[UR4][R14.64] ;  /* 0x000000040e04a981 */ /* 0x000368000c1e1b00 */
[----:B------:R1:W5:Y:S04]  /*0200*/  @!P0 LDG.E.64 R8, desc[UR4][R10.64] ;  /* 0x000000040a088981 */ /* 0x000368000c1e1b00 */
[----:B------:R1:W5:Y:S01]  /*0210*/  @!P3 LDG.E.64 R2, desc[UR4][R16.64] ;  /* 0x000000041002b981 */ /* 0x000362000c1e1b00 */
[----:B------:R-:W-:Y:S04]  /*0220*/  BSSY B0, `(.L_x_25016) ;  /* 0x0000014000007945 */ /* 0x000fe80003800000 */
[----:B------:R-:W-:Y:S05]  /*0230*/  @P0 BRA `(.L_x_25017) ;  /* 0x0000000000480947 */ /* 0x000fea0003800000 */
[----:B-1---5:R-:W0:Y:S01]  /*0240*/  MUFU.RSQ64H R7, R9 ;  /* 0x0000000900077308 */ /* 0x022e220000001c00 */
[----:B------:R-:W-:Y:S01]  /*0250*/  HFMA2.MMA R6, -RZ, RZ, 0, 0 ;  /* 0x00000000ff067435 */ /* 0x000fe200000001ff */
[----:B------:R-:W-:Y:S01]  /*0260*/  IADD3 R0, R9, -0x100000, RZ ;  /* 0xfff0000009007810 */ /* 0x000fe20007ffe0ff */
[----:B------:R-:W-:Y:S02]  /*0270*/  IMAD.MOV.U32 R14, RZ, RZ, 0x0 ;  /* 0x00000000ff0e7424 */ /* 0x000fe400078e00ff */
[----:B------:R-:W-:Y:S01]  /*0280*/  IMAD.MOV.U32 R15, RZ, RZ, 0x3fd80000 ;  /* 0x3fd80000ff0f7424 */ /* 0x000fe200078e00ff */
[----:B------:R-:W-:-:S03]  /*0290*/  ISETP.GE.U32.AND P1, PT, R0, 0x7fe00000, PT ;  /* 0x7fe000000000780c */ /* 0x000fc60003f26070 */
        /* <DEDUP_REMOVED lines=9> */
[----:B------:R-:W-:Y:S05]  /*0330*/  CALL.REL.NOINC `($__internal_10_$__cuda_sm20_drsqrt_f64_slowpath_v2) ;  /* 0x00000004008c7944 */ /* 0x000fea0003c00000 */
[----:B------:R-:W-:Y:S01]  /*0340*/  MOV R6, R14 ;  /* 0x0000000e00067202 */ /* 0x000fe20000000f00 */
[----:B------:R-:W-:-:S07]  /*0350*/  IMAD.MOV.U32 R7, RZ, RZ, R15 ;  /* 0x000000ffff077224 */ /* 0x000fce00078e000f */
.L_x_25017:
[----:B------:R-:W-:Y:S05]  /*0360*/  BSYNC B0 ;  /* 0x0000000000007941 */ /* 0x000fea0003800000 */
.L_x_25016:
[----:B------:R-:W-:Y:S01]  /*0370*/  VIADD R21, R19, 0x80 ;  /* 0x0000008013157836 */ /* 0x000fe20000000000 */
[----:B------:R-:W-:Y:S04]  /*0380*/  BSSY B0, `(.L_x_25018) ;  /* 0x0000015000007945 */ /* 0x000fe80003800000 */
[----:B------:R-:W-:-:S13]  /*0390*/  ISETP.GE.AND P1, PT, R21, R20, PT ;  /* 0x000000141500720c */ /* 0x000fda0003f26270 */
[----:B------:R-:W-:Y:S05]  /*03a0*/  @P1 BRA `(.L_x_25019) ;  /* 0x0000000000481947 */ /* 0x000fea0003800000 */
[----:B-----5:R-:W0:Y:S01]  /*03b0*/  MUFU.RSQ64H R9, R13 ;  /* 0x0000000d00097308 */ /* 0x020e220000001c00 */
[----:B------:R-:W-:Y:S01]  /*03c0*/  HFMA2.MMA R8, -RZ, RZ, 0, 0 ;  /* 0x00000000ff087435 */ /* 0x000fe200000001ff */
[----:B------:R-:W-:Y:S01]  /*03d0*/  IADD3 R0, R13, -0x100000, RZ ;  /* 0xfff000000d007810 */ /* 0x000fe20007ffe0ff */
[----:B-1----:R-:W-:Y:S02]  /*03e0*/  IMAD.MOV.U32 R14, RZ, RZ, 0x0 ;  /* 0x00000000ff0e7424 */ /* 0x002fe400078e00ff */
        /* <DEDUP_REMOVED lines=14> */
.L_x_25019:
[----:B------:R-:W-:Y:S05]  /*04d0*/  BSYNC B0 ;  /* 0x0000000000007941 */ /* 0x000fea0003800000 */
.L_x_25018:
[----:B-1----:R-:W-:Y:S01]  /*04e0*/  VIADD R11, R19, 0x100 ;  /* 0x00000100130b7836 */ /* 0x002fe20000000000 */
[----:B------:R-:W-:Y:S04]  /*04f0*/  BSSY B0, `(.L_x_25020) ;  /* 0x0000015000007945 */ /* 0x000fe80003800000 */
[----:B------:R-:W-:-:S13]  /*0500*/  ISETP.GE.AND P1, PT, R11, R20, PT ;  /* 0x000000140b00720c */ /* 0x000fda0003f26270 */
[----:B------:R-:W-:Y:S05]  /*0510*/  @P1 BRA `(.L_x_25021) ;  /* 0x0000000000481947 */ /* 0x000fea0003800000 */
[----:B-----5:R-:W0:Y:S01]  /*0520*/  MUFU.RSQ64H R13, R3 ;  /* 0x00000003000d7308 */ /* 0x020e220000001c00 */
        /* <DEDUP_REMOVED lines=17> */
.L_x_25021:
[----:B------:R-:W-:Y:S05]  /*0640*/  BSYNC B0 ;  /* 0x0000000000007941 */ /* 0x000fea0003800000 */
.L_x_25020:
[----:B-----5:R-:W-:Y:S01]  /*0650*/  VIADD R3, R19, 0x180 ;  /* 0x0000018013037836 */ /* 0x020fe20000000000 */
[----:B------:R-:W-:Y:S04]  /*0660*/  BSSY B0, `(.L_x_25022) ;  /* 0x0000015000007945 */ /* 0x000fe80003800000 */
[----:B------:R-:W-:-:S13]  /*0670*/  ISETP.GE.AND P1, PT, R3, R20, PT ;  /* 0x000000140300720c */ /* 0x000fda0003f26270 */
[----:B------:R-:W-:Y:S05]  /*0680*/  @P1 BRA `(.L_x_25023) ;  /* 0x0000000000481947 */ /* 0x000fea0003800000 */
[----:B------:R-:W0:Y:S01]  /*0690*/  MUFU.RSQ64H R3, R5 ;  /* 0x0000000500037308 */ /* 0x000e220000001c00 */
        /* <DEDUP_REMOVED lines=17> */
.L_x_25023:
[----:B------:R-:W-:Y:S05]  /*07b0*/  BSYNC B0 ;  /* 0x0000000000007941 */ /* 0x000fea0003800000 */
.L_x_25022:
[----:B------:R-:W0:Y:S01]  /*07c0*/  @!P0 S2R R11, SR_TID.X ;  /* 0x00000000000b8919 */ /* 0x000e220000002100 */
[----:B------:R-:W1:Y:S01]  /*07d0*/  @!P0 LDC.64 R4, c[0x0][0x218] ;  /* 0x00008600ff048b82 */ /* 0x000e620000000a00 */
[----:B------:R-:W-:Y:S01]  /*07e0*/  @!P0 MOV R19, R21 ;  /* 0x0000001500138202 */ /* 0x000fe20000000f00 */
[----:B------:R-:W-:Y:S03]  /*07f0*/  BSSY B0, `(.L_x_25024) ;  /* 0x0000010000007945 */ /* 0x000fe60003800000 */
[----:B------:R-:W-:Y:S01]  /*0800*/  ISETP.GE.AND P1, PT, R19, R20, PT ;  /* 0x000000141300720c */ /* 0x000fe20003f26270 */
[----:B0-----:R-:W-:-:S04]  /*0810*/  @!P0 IMAD R11, R18, 0x200, R11 ;  /* 0x00000200120b8824 */ /* 0x001fc800078e020b */
[----:B-1----:R-:W-:-:S05]  /*0820*/  @!P0 IMAD.WIDE.U32 R4, R11, 0x8, R4 ;  /* 0x000000080b048825 */ /* 0x002fca00078e0004 */
[----:B------:R0:W-:Y:S03]  /*0830*/  @!P0 STG.E.64 desc[UR4][R4.64], R6 ;  /* 0x0000000604008986 */ /* 0x0001e6000c101b04 */
[----:B------:R-:W-:Y:S05]  /*0840*/  @P1 BRA `(.L_x_25025) ;  /* 0x0000000000281947 */ /* 0x000fea0003800000 */
[----:B0-----:R-:W0:Y:S01]  /*0850*/  LDC.64 R6, c[0x0][0x218] ;  /* 0x00008600ff067b82 */ /* 0x001e220000000a00 */
[----:B------:R-:W-:Y:S01]  /*0860*/  LEA R5, R18, R19, 0x9 ;  /* 0x0000001312057211 */ /* 0x000fe200078e48ff */
        /* <DEDUP_REMOVED lines=8> */
.L_x_25025:
[----:B------:R-:W-:Y:S05]  /*08f0*/  BSYNC B0 ;  /* 0x0000000000007941 */ /* 0x000fea0003800000 */
.L_x_25024:
[----:B------:R-:W-:-:S13]  /*0900*/  ISETP.GE.AND P0, PT, R19, R20, PT ;  /* 0x000000141300720c */ /* 0x000fda0003f06270 */
[----:B------:R-:W-:Y:S05]  /*0910*/  @P0 EXIT ;  /* 0x000000000000094d */ /* 0x000fea0003800000 */
[----:B01----:R-:W0:Y:S01]  /*0920*/  LDC.64 R4, c[0x0][0x218] ;  /* 0x00008600ff047b82 */ /* 0x003e220000000a00 */
[----:B------:R-:W-:-:S05]  /*0930*/  LEA R19, R18, R19, 0x9 ;  /* 0x0000001312137211 */ /* 0x000fca00078e48ff */
[----:B0-----:R-:W-:-:S05]  /*0940*/  IMAD.WIDE.U32 R4, R19, 0x8, R4 ;  /* 0x0000000813047825 */ /* 0x001fca00078e0004 */
[----:B------:R-:W-:Y:S01]  /*0950*/  STG.E.64 desc[UR4][R4.64], R2 ;  /* 0x0000000204007986 */ /* 0x000fe2000c101b04 */
[----:B------:R-:W-:Y:S05]  /*0960*/  EXIT ;  /* 0x000000000000794d */ /* 0x000fea0003800000 */
        .weak           $__internal_10_$__cuda_sm20_drsqrt_f64_slowpath_v2
        .type           $__internal_10_$__cuda_sm20_drsqrt_f64_slowpath_v2,@function
        .size           $__internal_10_$__cuda_sm20_drsqrt_f64_slowpath_v2,(.L_x_36105 - $__internal_10_$__cuda_sm20_drsqrt_f64_slowpath_v2)
$__internal_10_$__cuda_sm20_drsqrt_f64_slowpath_v2:
[----:B------:R-:W-:Y:S01]  /*0970*/  DSETP.NEU.AND P1, PT, R22, RZ, PT ;  /* 0x000000ff1600722a */ /* 0x000fe20003f2d000 */
[----:B------:R-:W-:Y:S01]  /*0980*/  BSSY B1, `(.L_x_25026) ;  /* 0x000001c000017945 */ /* 0x000fe20003800000 */
[----:B------:R-:W-:-:S12]  /*0990*/  LOP3.LUT R10, R23, 0x80000000, RZ, 0xc0, !PT ;  /* 0x80000000170a7812 */ /* 0x000fd800078ec0ff */
[----:B------:R-:W-:Y:S05]  /*09a0*/  @!P1 BRA `(.L_x_25027) ;  /* 0x00000000005c9947 */ /* 0x000fea0003800000 */
[----:B------:R-:W-:-:S14]  /*09b0*/  DSETP.GTU.AND P1, PT, |R22|, +INF , PT ;  /* 0x7ff000001600742a */ /* 0x000fdc0003f2c200 */
[----:B------:R-:W-:Y:S05]  /*09c0*/  @P1 BRA `(.L_x_25028) ;  /* 0x00000000004c1947 */ /* 0x000fea0003800000 */
[----:B------:R-:W-:-:S13]  /*09d0*/  ISETP.NE.AND P1, PT, R10, RZ, PT ;  /* 0x000000ff0a00720c */ /* 0x000fda0003f25270 */
[----:B------:R-:W-:Y:S01]  /*09e0*/  @P1 IMAD.MOV.U32 R10, RZ, RZ, 0x0 ;  /* 0x00000000ff0a1424 */ /* 0x000fe200078e00ff */
[----:B------:R-:W-:Y:S01]  /*09f0*/  @P1 MOV R11, 0xfff80000 ;  /* 0xfff80000000b1802 */ /* 0x000fe20000000f00 */
[----:B------:R-:W-:Y:S06]  /*0a00*/  @P1 BRA `(.L_x_25029) ;  /* 0x00000000004c1947 */ /* 0x000fec0003800000 */
[----:B------:R-:W-:-:S14]  /*0a10*/  DSETP.NEU.AND P1, PT, |R22|, +INF , PT ;  /* 0x7ff000001600742a */ /* 0x000fdc0003f2d200 */
[----:B------:R-:W-:Y:S01]  /*0a20*/  @!P1 CS2R R10, SRZ ;  /* 0x00000000000a9805 */ /* 0x000fe2000001ff00 */
[----:B------:R-:W-:Y:S06]  /*0a30*/  @!P1 BRA `(.L_x_25029) ;  /* 0x0000000000409947 */ /* 0x000fec0003800000 */
[----:B------:R-:W-:Y:S01]  /*0a40*/  DMUL R22, R22, 1.80143985094819840000e+16 ;  /* 0x4350000016167828 */ /* 0x000fe20000000000 */
        /* <DEDUP_REMOVED lines=11> */
.L_x_25028:
[----:B------:R-:W-:Y:S01]  /*0b00*/  DADD R10, R22, R22 ;  /* 0x00000000160a7229 */ /* 0x000fe20000000016 */
[----:B------:R-:W-:Y:S10]  /*0b10*/  BRA `(.L_x_25029) ;  /* 0x0000000000087947 */ /* 0x000ff40003800000 */
.L_x_25027:
[----:B------:R-:W-:Y:S02]  /*0b20*/  LOP3.LUT R11, R10, 0x7ff00000, RZ, 0xfc, !PT ;  /* 0x7ff000000a0b7812 */ /* 0x000fe400078efcff */
[----:B------:R-:W-:-:S07]  /*0b30*/  MOV R10, RZ ;  /* 0x000000ff000a7202 */ /* 0x000fce0000000f00 */
.L_x_25029:
[----:B------:R-:W-:Y:S05]  /*0b40*/  BSYNC B1 ;  /* 0x0000000000017941 */ /* 0x000fea0003800000 */
.L_x_25026:
[----:B------:R-:W-:Y:S01]  /*0b50*/  MOV R15, R11 ;  /* 0x0000000b000f7202 */ /* 0x000fe20000000f00 */
[----:B------:R-:W-:Y:S01]  /*0b60*/  HFMA2.MMA R11, -RZ, RZ, 0, 0 ;  /* 0x00000000ff0b7435 */ /* 0x000fe200000001ff */
[----:B------:R-:W-:Y:S02]  /*0b70*/  IMAD.MOV.U32 R14, RZ, RZ, R10 ;  /* 0x000000ffff0e7224 */ /* 0x000fe400078e000a */
[----:B------:R-:W-:-:S04]  /*0b80*/  IMAD.MOV.U32 R10, RZ, RZ, R0 ;  /* 0x000000ffff0a7224 */ /* 0x000fc800078e0000 */
[----:B------:R-:W-:Y:S05]  /*0b90*/  RET.REL.NODEC R10 `(_ZN2at6native27unrolled_elementwise_kernelIZZZNS0_17rsqrt_kernel_cudaERNS_18TensorIteratorBaseEENKUlvE0_clEvENKUlvE_clEvEUldE_St5arrayIPcLm2EELi4E23TrivialOffsetCalculatorILi1EjESB_NS0_6memory15LoadWithoutCastENSC_16StoreWithoutCastEEEviT_T0_T2_T3_T4_T5_) ;  /* 0xfffffff40a187950 */ /* 0x000fea0003c3ffff */
.L_x_25030:
        /* <DEDUP_REMOVED lines=14> */
.L_x_36105:


//--------------------- .text._ZN2at6native29vectorized_elementwise_kernelILi2EZZZNS0_17rsqrt_kernel_cudaERNS_18TensorIteratorBaseEENKUlvE0_clEvENKUlvE_clEvEUldE_St5arrayIPcLm2EEEEviT0_T1_ --------------------------
	.section	.text._ZN2at6native29vectorized_elementwise_kernelILi2EZZZNS0_17rsqrt_kernel_cudaERNS_18TensorIteratorBaseEENKUlvE0_clEvENKUlvE_clEvEUldE_St5arrayIPcLm2EEEEviT0_T1_,"ax",@progbits
	.align	128
        .global         _ZN2at6native29vectorized_elementwise_kernelILi2EZZZNS0_17rsqrt_kernel_cudaERNS_18TensorIteratorBaseEENKUlvE0_clEvENKUlvE_clEvEUldE_St5arrayIPcLm2EEEEviT0_T1_
        .type           _ZN2at6native29vectorized_elementwise_kernelILi2EZZZNS0_17rsqrt_kernel_cudaERNS_18TensorIteratorBaseEENKUlvE0_clEvENKUlvE_clEvEUldE_St5arrayIPcLm2EEEEviT0_T1_,@function
        .size           _ZN2at6native29vectorized_elementwise_kernelILi2EZZZNS0_17rsqrt_kernel_cudaERNS_18TensorIteratorBaseEENKUlvE0_clEvENKUlvE_clEvEUldE_St5arrayIPcLm2EEEEviT0_T1_,(.L_x_36106 - _ZN2at6native29vectorized_elementwise_kernelILi2EZZZNS0_17rsqrt_kernel_cudaERNS_18TensorIteratorBaseEENKUlvE0_clEvENKUlvE_clEvEUldE_St5arrayIPcLm2EEEEviT0_T1_)
        .other          _ZN2at6native29vectorized_elementwise_kernelILi2EZZZNS0_17rsqrt_kernel_cudaERNS_18TensorIteratorBaseEENKUlvE0_clEvENKUlvE_clEvEUldE_St5arrayIPcLm2EEEEviT0_T1_,@"STO_CUDA_ENTRY STV_DEFAULT"
_ZN2at6native29vectorized_elementwise_kernelILi2EZZZNS0_17rsqrt_kernel_cudaERNS_18TensorIteratorBaseEENKUlvE0_clEvENKUlvE_clEvEUldE_St5arrayIPcLm2EEEEviT0_T1_:
.text._ZN2at6native29vectorized_elementwise_kernelILi2EZZZNS0_17rsqrt_kernel_cudaERNS_18TensorIteratorBaseEENKUlvE0_clEvENKUlvE_clEvEUldE_St5arrayIPcLm2EEEEviT0_T1_:
        /* <DEDUP_REMOVED lines=14> */
[----:B------:R0:W5:Y:S04]  /*00e0*/  LDG.E.128 R16, desc[UR4][R2.64+0x800] ;  /* 0x0008000402107981 */ /* 0x000168000c1e1d00 */
[----:B------:R0:W5:Y:S04]  /*00f0*/  LDG.E.128 R12, desc[UR4][R2.64+0x1000] ;  /* 0x00100004020c7981 */ /* 0x000168000c1e1d00 */
[----:B------:R0:W5:Y:S01]  /*0100*/  LDG.E.128 R8, desc[UR4][R2.64+0x1800] ;  /* 0x0018000402087981 */ /* 0x000162000c1e1d00 */
[----:B------:R-:W-:Y:S01]  /*0110*/  IMAD.MOV.U32 R6, RZ, RZ, RZ ;  /* 0x000000ffff067224 */ /* 0x000fe200078e00ff */
[----:B------:R-:W-:Y:S01]  /*0120*/  MOV R26, 0x0 ;  /* 0x00000000001a7802 */ /* 0x000fe20000000f00 */
[----:B------:R-:W-:Y:S01]  /*0130*/  IMAD.MOV.U32 R27, RZ, RZ, 0x3fd80000 ;  /* 0x3fd80000ff1b7424 */ /* 0x000fe200078e00ff */
[----:B------:R-:W-:Y:S01]  /*0140*/  BSSY B1, `(.L_x_25032) ;  /* 0x0000011000017945 */ /* 0x000fe20003800000 */
[----:B--2---:R-:W-:-:S04]  /*0150*/  IMAD.WIDE.U32 R28, R28, 0x8, R30 ;  /* 0x000000081c1c7825 */ /* 0x004fc800078e001e */
[----:B------:R-:W-:Y:S01]  /*0160*/  IMAD.WIDE R24, R24, 0x10, R28 ;  /* 0x0000001018187825 */ /* 0x000fe200078e021c */
[----:B---3--:R-:W1:Y:S03]  /*0170*/  MUFU.RSQ64H R7, R23 ;  /* 0x0000001700077308 */ /* 0x008e660000001c00 */
[----:B------:R-:W-:-:S05]  /*0180*/  VIADD R0, R23, 0xfff00000 ;  /* 0xfff0000017007836 */ /* 0x000fca0000000000 */
[----:B------:R-:W-:Y:S01]  /*0190*/  ISETP.GE.U32.AND P0, PT, R0, 0x7fe00000, PT ;  /* 0x7fe000000000780c */ /* 0x000fe20003f06070 */
[----:B-1----:R-:W-:-:S08]  /*01a0*/  DMUL R4, R6, R6 ;  /* 0x0000000606047228 */ /* 0x002fd00000000000 */
[----:B------:R-:W-:-:S08]  /*01b0*/  DFMA R4, R22, -R4, 1 ;  /* 0x3ff000001604742b */ /* 0x000fd00000000804 */
[----:B------:R-:W-:Y:S02]  /*01c0*/  DFMA R26, R4, R26, 0.5 ;  /* 0x3fe00000041a742b */ /* 0x000fe4000000001a */
[----:B------:R-:W-:-:S08]  /*01d0*/  DMUL R4, R6, R4 ;  /* 0x0000000406047228 */ /* 0x000fd00000000000 */
[----:B------:R-:W-:Y:S01]  /*01e0*/  DFMA R6, R26, R4, R6 ;  /* 0x000000041a06722b */ /* 0x000fe20000000006 */
[----:B0-----:R-:W-:Y:S10]  /*01f0*/  @!P0 BRA `(.L_x_25033) ;  /* 0x0000000000148947 */ /* 0x001ff40003800000 */
[----:B------:R-:W-:Y:S02]  /*0200*/  MOV R2, R22 ;  /* 0x0000001600027202 */ /* 0x000fe40000000f00 */
[----:B------:R-:W-:-:S07]  /*0210*/  MOV R0, 0x230 ;  /* 0x0000023000007802 */ /* 0x000fce0000000f00 */
[----:B-----5:R-:W-:Y:S05]  /*0220*/  CALL.REL.NOINC `($__internal_11_$__cuda_sm20_drsqrt_f64_slowpath_v2) ;  /* 0x0000001800fc7944 */ /* 0x020fea0003c00000 */
[----:B------:R-:W-:Y:S02]  /*0230*/  IMAD.MOV.U32 R6, RZ, RZ, R2 ;  /* 0x000000ffff067224 */ /* 0x000fe400078e0002 */
[----:B------:R-:W-:-:S07]  /*0240*/  IMAD.MOV.U32 R7, RZ, RZ, R3 ;  /* 0x000000ffff077224 */ /* 0x000fce00078e0003 */
.L_x_25033:
[----:B------:R-:W-:Y:S05]  /*0250*/  BSYNC B1 ;  /* 0x0000000000017941 */ /* 0x000fea0003800000 */
.L_x_25032:
[----:B------:R-:W0:Y:S01]  /*0260*/  MUFU.RSQ64H R5, R21 ;  /* 0x0000001500057308 */ /* 0x000e220000001c00 */
[----:B------:R-:W-:Y:S01]  /*0270*/  MOV R4, RZ ;  /* 0x000000ff00047202 */ /* 0x000fe20000000f00 */
[----:B------:R-:W-:Y:S01]  /*0280*/  IMAD.MOV.U32 R22, RZ, RZ, 0x0 ;  /* 0x00000000ff167424 */ /* 0x000fe200078e00ff */
[----:B------:R-:W-:Y:S01]  /*0290*/  IADD3 R0, R21, -0x100000, RZ ;  /* 0xfff0000015007810 */ /* 0x000fe20007ffe0ff */
[----:B------:R-:W-:Y:S01]  /*02a0*/  IMAD.MOV.U32 R23, RZ, RZ, 0x3fd80000 ;  /* 0x3fd80000ff177424 */ /* 0x000fe200078e00ff */
[----:B------:R-:W-:Y:S02]  /*02b0*/  BSSY B1, `(.L_x_25034) ;  /* 0x000000e000017945 */ /* 0x000fe40003800000 */
[----:B------:R-:W-:Y:S01]  /*02c0*/  ISETP.GE.U32.AND P0, PT, R0, 0x7fe00000, PT ;  /* 0x7fe000000000780c */ /* 0x000fe20003f06070 */
[----:B0-----:R-:W-:-:S08]  /*02d0*/  DMUL R2, R4, R4 ;  /* 0x0000000404027228 */ /* 0x001fd00000000000 */
[----:B------:R-:W-:-:S08]  /*02e0*/  DFMA R2, R20, -R2, 1 ;  /* 0x3ff000001402742b */ /* 0x000fd00000000802 */
[----:B------:R-:W-:Y:S02]  /*02f0*/  DFMA R22, R2, R22, 0.5 ;  /* 0x3fe000000216742b */ /* 0x000fe40000000016 */
[----:B------:R-:W-:-:S08]  /*0300*/  DMUL R2, R4, R2 ;  /* 0x0000000204027228 */ /* 0x000fd00000000000 */
[----:B------:R-:W-:Y:S01]  /*0310*/  DFMA R4, R22, R2, R4 ;  /* 0x000000021604722b */ /* 0x000fe20000000004 */
[----:B------:R-:W-:Y:S10]  /*0320*/  @!P0 BRA `(.L_x_25035) ;  /* 0x0000000000188947 */ /* 0x000ff40003800000 */
[----:B------:R-:W-:Y:S01]  /*0330*/  IMAD.MOV.U32 R2, RZ, RZ, R20 ;  /* 0x000000ffff027224 */ /* 0x000fe200078e0014 */
[----:B------:R-:W-:Y:S01]  /*0340*/  MOV R0, 0x370 ;  /* 0x0000037000007802 */ /* 0x000fe20000000f00 */
[----:B------:R-:W-:-:S07]  /*0350*/  IMAD.MOV.U32 R23, RZ, RZ, R21 ;  /* 0x000000ffff177224 */ /* 0x000fce00078e0015 */
[----:B-----5:R-:W-:Y:S05]  /*0360*/  CALL.REL.NOINC `($__internal_11_$__cuda_sm20_drsqrt_f64_slowpath_v2) ;  /* 0x0000001800ac7944 */ /* 0x020fea0003c00000 */
[----:B------:R-:W-:Y:S01]  /*0370*/  MOV R4, R2 ;  /* 0x0000000200047202 */ /* 0x000fe20000000f00 */
[----:B------:R-:W-:-:S07]  /*0380*/  IMAD.MOV.U32 R5, RZ, RZ, R3 ;  /* 0x000000ffff057224 */ /* 0x000fce00078e0003 */
.L_x_25035:
[----:B------:R-:W-:Y:S05]  /*0390*/  BSYNC B1 ;  /* 0x0000000000017941 */ /* 0x000fea0003800000 */
.L_x_25034:
[----:B-----5:R-:W0:Y:S01]  /*03a0*/  MUFU.RSQ64H R3, R19 ;  /* 0x0000001300037308 */ /* 0x020e220000001c00 */
[----:B------:R-:W-:Y:S01]  /*03b0*/  IMAD.MOV.U32 R2, RZ, RZ, RZ ;  /* 0x000000ffff027224 */ /* 0x000fe200078e00ff */
[----:B------:R-:W-:Y:S01]  /*03c0*/  MOV R22, 0x0 ;  /* 0x0000000000167802 */ /* 0x000fe20000000f00 */
[----:B------:R-:W-:Y:S01]  /*03d0*/  VIADD R0, R19, 0xfff00000 ;  /* 0xfff0000013007836 */ /* 0x000fe20000000000 */
[----:B------:R1:W-:Y:S01]  /*03e0*/  STG.E.128 desc[UR4][R24.64], R4 ;  /* 0x0000000418007986 */ /* 0x0003e2000c101d04 */
[----:B------:R-:W-:Y:S01]  /*03f0*/  IMAD.MOV.U32 R23, RZ, RZ, 0x3fd80000 ;  /* 0x3fd80000ff177424 */ /* 0x000fe200078e00ff */
[----:B------:R-:W-:Y:S02]  /*0400*/  BSSY B1, `(.L_x_25036) ;  /* 0x000000e000017945 */ /* 0x000fe40003800000 */
[----:B------:R-:W-:Y:S01]  /*0410*/  ISETP.GE.U32.AND P0, PT, R0, 0x7fe00000, PT ;  /* 0x7fe000000000780c */ /* 0x000fe20003f06070 */
[----:B0-----:R-:W-:-:S08]  /*0420*/  DMUL R20, R2, R2 ;  /* 0x0000000202147228 */ /* 0x001fd00000000000 */
[----:B------:R-:W-:-:S08]  /*0430*/  DFMA R20, R18, -R20, 1 ;  /* 0x3ff000001214742b */ /* 0x000fd00000000814 */
[----:B------:R-:W-:Y:S02]  /*0440*/  DFMA R22, R20, R22, 0.5 ;  /* 0x3fe000001416742b */ /* 0x000fe40000000016 */
[----:B------:R-:W-:-:S08]  /*0450*/  DMUL R20, R2, R20 ;  /* 0x0000001402147228 */ /* 0x000fd00000000000 */
[----:B-1----:R-:W-:Y:S01]  /*0460*/  DFMA R6, R22, R20, R2 ;  /* 0x000000141606722b */ /* 0x002fe20000000002 */
[----:B------:R-:W-:Y:S10]  /*0470*/  @!P0 BRA `(.L_x_25037) ;  /* 0x0000000000188947 */ /* 0x000ff40003800000 */
[----:B------:R-:W-:Y:S01]  /*0480*/  MOV R2, R18 ;  /* 0x0000001200027202 */ /* 0x000fe20000000f00 */
[----:B------:R-:W-:Y:S01]  /*0490*/  IMAD.MOV.U32 R23, RZ, RZ, R19 ;  /* 0x000000ffff177224 */ /* 0x000fe200078e0013 */
[----:B------:R-:W-:-:S07]  /*04a0*/  MOV R0, 0x4c0 ;  /* 0x000004c000007802 */ /* 0x000fce0000000f00 */
[----:B------:R-:W-:Y:S05]  /*04b0*/  CALL.REL.NOINC `($__internal_11_$__cuda_sm20_drsqrt_f64_slowpath_v2) ;  /* 0x0000001800587944 */ /* 0x000fea0003c00000 */
[----:B------:R-:W-:Y:S01]  /*04c0*/  IMAD.MOV.U32 R6, RZ, RZ, R2 ;  /* 0x000000ffff067224 */ /* 0x000fe200078e0002 */
[----:B------:R-:W-:-:S07]  /*04d0*/  MOV R7, R3 ;  /* 0x0000000300077202 */ /* 0x000fce0000000f00 */
.L_x_25037:
[----:B------:R-:W-:Y:S05]  /*04e0*/  BSYNC B1 ;  /* 0x0000000000017941 */ /* 0x000fea0003800000 */
.L_x_25036:
[----:B------:R-:W0:Y:S01]  /*04f0*/  MUFU.RSQ64H R5, R17 ;  /* 0x0000001100057308 */ /* 0x000e220000001c00 */
[----:B------:R-:W-:Y:S01]  /*0500*/  IMAD.MOV.U32 R4, RZ, RZ, RZ ;  /* 0x000000ffff047224 */ /* 0x000fe200078e00ff */
[----:B------:R-:W-:Y:S01]  /*0510*/  MOV R19, 0x3fd80000 ;  /* 0x3fd8000000137802 */ /* 0x000fe20000000f00 */
[----:B------:R-:W-:Y:S01]  /*0520*/  VIADD R0, R17, 0xfff00000 ;  /* 0xfff0000011007836 */ /* 0x000fe20000000000 */
[----:B------:R-:W-:Y:S01]  /*0530*/  BSSY B1, `(.L_x_25038) ;  /* 0x000000f000017945 */ /* 0x000fe20003800000 */
[----:B------:R-:W-:-:S03]  /*0540*/  IMAD.MOV.U32 R18, RZ, RZ, 0x0 ;  /* 0x00000000ff127424 */ /* 0x000fc600078e00ff */
        /* <DEDUP_REMOVED lines=8> */
[----:B------:R-:W-:Y:S02]  /*05d0*/  MOV R23, R17 ;  /* 0x0000001100177202 */ /* 0x000fe40000000f00 */
[----:B------:R-:W-:-:S07]  /*05e0*/  MOV R0, 0x600 ;  /* 0x0000060000007802 */ /* 0x000fce0000000f00 */
[----:B------:R-:W-:Y:S05]  /*05f0*/  CALL.REL.NOINC `($__internal_11_$__cuda_sm20_drsqrt_f64_slowpath_v2) ;  /* 0x0000001800087944 */ /* 0x000fea0003c00000 */
[----:B------:R-:W-:Y:S02]  /*0600*/  IMAD.MOV.U32 R4, RZ, RZ, R2 ;  /* 0x000000ffff047224 */ /* 0x000fe400078e0002 */
[----:B------:R-:W-:-:S07]  /*0610*/  IMAD.MOV.U32 R5, RZ, RZ, R3 ;  /* 0x000000ffff057224 */ /* 0x000fce00078e0003 */
.L_x_25039:
[----:B------:R-:W-:Y:S05]  /*0620*/  BSYNC B1 ;  /* 0x0000000000017941 */ /* 0x000fea0003800000 */
.L_x_25038:
[----:B------:R-:W0:Y:S01]  /*0630*/  MUFU.RSQ64H R3, R15 ;  /* 0x0000000f00037308 */ /* 0x000e220000001c00 */
[----:B------:R-:W-:Y:S01]  /*0640*/  MOV R2, RZ ;  /* 0x000000ff00027202 */ /* 0x000fe20000000f00 */
[----:B------:R-:W-:Y:S01]  /*0650*/  IMAD.MOV.U32 R18, RZ, RZ, 0x0 ;  /* 0x00000000ff127424 */ /* 0x000fe200078e00ff */
[----:B------:R-:W-:Y:S01]  /*0660*/  IADD3 R0, R15, -0x100000, RZ ;  /* 0xfff000000f007810 */ /* 0x000fe20007ffe0ff */
        /* <DEDUP_REMOVED lines=8> */
[----:B-1----:R-:W-:Y:S01]  /*06f0*/  DFMA R6, R18, R16, R2 ;  /* 0x000000101206722b */ /* 0x002fe20000000002 */
[----:B------:R-:W-:Y:S10]  /*0700*/  @!P0 BRA `(.L_x_25041) ;  /* 0x0000000000188947 */ /* 0x000ff40003800000 */
[----:B------:R-:W-:Y:S01]  /*0710*/  IMAD.MOV.U32 R2, RZ, RZ, R14 ;  /* 0x000000ffff027224 */ /* 0x000fe200078e000e */
[----:B------:R-:W-:Y:S01]  /*0720*/  MOV R0, 0x750 ;  /* 0x0000075000007802 */ /* 0x000fe20000000f00 */
[----:B------:R-:W-:-:S07]  /*0730*/  IMAD.MOV.U32 R23, RZ, RZ, R15 ;  /* 0x000000ffff177224 */ /* 0x000fce00078e000f */
[----:B------:R-:W-:Y:S05]  /*0740*/  CALL.REL.NOINC `($__internal_11_$__cuda_sm20_drsqrt_f64_slowpath_v2) ;  /* 0x0000001400b47944 */ /* 0x000fea0003c00000 */
[----:B------:R-:W-:Y:S01]  /*0750*/  MOV R6, R2 ;  /* 0x0000000200067202 */ /* 0x000fe20000000f00 */
[----:B------:R-:W-:-:S07]  /*0760*/  IMAD.MOV.U32 R7, RZ, RZ, R3 ;  /* 0x000000ffff077224 */ /* 0x000fce00078e0003 */
.L_x_25041:
[----:B------:R-:W-:Y:S05]  /*0770*/  BSYNC B1 ;  /* 0x0000000000017941 */ /* 0x000fea0003800000 */
.L_x_25040:
        /* <DEDUP_REMOVED lines=13> */
[----:B------:R-:W-:Y:S01]  /*0850*/  MOV R2, R12 ;  /* 0x0000000c00027202 */ /* 0x000fe20000000f00 */
[----:B------:R-:W-:Y:S01]  /*0860*/  IMAD.MOV.U32 R23, RZ, RZ, R13 ;  /* 0x000000ffff177224 */ /* 0x000fe200078e000d */
[----:B------:R-:W-:-:S07]  /*0870*/  MOV R0, 0x890 ;  /* 0x0000089000007802 */ /* 0x000fce0000000f00 */
[----:B------:R-:W-:Y:S05]  /*0880*/  CALL.REL.NOINC `($__internal_11_$__cuda_sm20_drsqrt_f64_slowpath_v2) ;  /* 0x0000001400647944 */ /* 0x000fea0003c00000 */
[----:B------:R-:W-:Y:S01]  /*0890*/  IMAD.MOV.U32 R4, RZ, RZ, R2 ;  /* 0x000000ffff047224 */ /* 0x000fe200078e0002 */
[----:B------:R-:W-:-:S07]  /*08a0*/  MOV R5, R3 ;  /* 0x0000000300057202 */ /* 0x000fce0000000f00 */
.L_x_25043:
[----:B------:R-:W-:Y:S05]  /*08b0*/  BSYNC B1 ;  /* 0x0000000000017941 */ /* 0x000fea0003800000 */
.L_x_25042:
[----:B------:R-:W0:Y:S01]  /*08c0*/  MUFU.RSQ64H R3, R11 ;  /* 0x0000000b00037308 */ /* 0x000e220000001c00 */
        /* <DEDUP_REMOVED lines=14> */
[----:B------:R-:W-:Y:S02]  /*09b0*/  MOV R23, R11 ;  /* 0x0000000b00177202 */ /* 0x000fe40000000f00 */
[----:B------:R-:W-:-:S07]  /*09c0*/  MOV R0, 0x9e0 ;  /* 0x000009e000007802 */ /* 0x000fce0000000f00 */
[----:B------:R-:W-:Y:S05]  /*09d0*/  CALL.REL.NOINC `($__internal_11_$__cuda_sm20_drsqrt_f64_slowpath_v2) ;  /* 0x0000001400107944 */ /* 0x000fea0003c00000 */
[----:B------:R-:W-:Y:S02]  /*09e0*/  IMAD.MOV.U32 R6, RZ, RZ, R2 ;  /* 0x000000ffff067224 */ /* 0x000fe400078e0002 */
[----:B------:R-:W-:-:S07]  /*09f0*/  IMAD.MOV.U32 R7, RZ, RZ, R3 ;  /* 0x000000ffff077224 */ /* 0x000fce00078e0003 */
.L_x_25045:
[----:B------:R-:W-:Y:S05]  /*0a00*/  BSYNC B1 ;  /* 0x0000000000017941 */ /* 0x000fea0003800000 */
.L_x_25044:
        /* <DEDUP_REMOVED lines=16> */
[----:B------:R-:W-:Y:S05]  /*0b10*/  CALL.REL.NOINC `($__internal_11_$__cuda_sm20_drsqrt_f64_slowpath_v2) ;  /* 0x0000001000c07944 */ /* 0x000fea0003c00000 */
[----:B------:R-:W-:Y:S01]  /*0b20*/  MOV R4, R2 ;  /* 0x0000000200047202 */ /* 0x000fe20000000f00 */
[----:B------:R-:W-:-:S07]  /*0b30*/  IMAD.MOV.U32 R5, RZ, RZ, R3 ;  /* 0x000000ffff057224 */ /* 0x000fce00078e0003 */
.L_x_25047:
[----:B------:R-:W-:Y:S05]  /*0b40*/  BSYNC B1 ;  /* 0x0000000000017941 */ /* 0x000fea0003800000 */
.L_x_25046:
[----:B------:R-:W-:Y:S01]  /*0b50*/  STG.E.128 desc[UR4][R24.64+0x1800], R4 ;  /* 0x0018000418007986 */ /* 0x000fe2000c101d04 */
[----:B------:R-:W-:Y:S05]  /*0b60*/  EXIT ;  /* 0x000000000000794d */ /* 0x000fea0003800000 */
.L_x_25031:
[----:B------:R-:W0:Y:S01]  /*0b70*/  S2R R6, SR_TID.X ;  /* 0x0000000000067919 */ /* 0x000e220000002100 */
[----:B------:R-:W-:Y:S02]  /*0b80*/  CS2R R10, SRZ ;  /* 0x00000000000a7805 */ /* 0x000fe4000001ff00 */
[----:B0-----:R-:W-:Y:S01]  /*0b90*/  ISETP.GE.AND P0, PT, R6, R7, PT ;  /* 0x000000070600720c */ /* 0x001fe20003f06270 */
[----:B------:R-:W-:-:S12]  /*0ba0*/  IMAD.MOV.U32 R0, RZ, RZ, R6 ;  /* 0x000000ffff007224 */ /* 0x000fd800078e0006 */
[----:B------:R-:W-:Y:S01]  /*0bb0*/  @!P0 IADD3 R0, R6, 0x80, RZ ;  /* 0x0000008006008810 */ /* 0x000fe20007ffe0ff */
[----:B------:R-:W0:Y:S03]  /*0bc0*/  @!P0 LDC.64 R4, c[0x0][0x220] ;  /* 0x00008800ff048b82 */ /* 0x000e260000000a00 */
        /* <DEDUP_REMOVED lines=9> */
[-C--:B------:R-:W-:Y:S02]  /*0c60*/  ISETP.GE.AND P4, PT, R0, R7.reuse, PT ;  /* 0x000000070000720c */ /* 0x080fe40003f86270 */
[----:B------:R1:W5:Y:S11]  /*0c70*/  @!P6 LDG.E.64 R10, desc[UR4][R8.64] ;  /* 0x00000004080ae981 */ /* 0x000376000c1e1b00 */
[----:B------:R-:W-:Y:S01]  /*0c80*/  @!P4 IMAD.IADD R35, R28, 0x1, R0 ;  /* 0x000000011c23c824 */ /* 0x000fe200078e0200 */
[----:B------:R-:W-:Y:S01]  /*0c90*/  @!P4 IADD3 R0, R0, 0x80, RZ ;  /* 0x000000800000c810 */ /* 0x000fe20007ffe0ff */
[----:B------:R-:W3:Y:S03]  /*0ca0*/  @!P4 LDC.64 R24, c[0x0][0x220] ;  /* 0x00008800ff18cb82 */ /* 0x000ee60000000a00 */
[----:B------:R-:W-:-:S13]  /*0cb0*/  ISETP.GE.AND P3, PT, R0, R7, PT ;  /* 0x000000070000720c */ /* 0x000fda0003f66270 */
[----:B------:R-:W-:Y:S01]  /*0cc0*/  @!P3 IMAD.IADD R21, R28, 0x1, R0 ;  /* 0x000000011c15b824 */ /* 0x000fe200078e0200 */
[----:B------:R-:W4:Y:S01]  /*0cd0*/  @!P3 LDC.64 R2, c[0x0][0x220] ;  /* 0x00008800ff02bb82 */ /* 0x000f220000000a00 */
[----:B------:R-:W-:-:S05]  /*0ce0*/  @!P3 VIADD R0, R0, 0x80 ;  /* 0x000000800000b836 */ /* 0x000fca0000000000 */
[----:B------:R-:W-:-:S13]  /*0cf0*/  ISETP.GE.AND P2, PT, R0, R7, PT ;  /* 0x000000070000720c */ /* 0x000fda0003f46270 */
[----:B------:R-:W-:Y:S01]  /*0d00*/  @!P2 IADD3 R19, R28, R0, RZ ;  /* 0x000000001c13a210 */ /* 0x000fe20007ffe0ff */
[----:B------:R-:W-:Y:S01]  /*0d10*/  @!P2 VIADD R0, R0, 0x80 ;  /* 0x000000800000a836 */ /* 0x000fe20000000000 */
[----:B------:R-:W0:Y:S04]  /*0d20*/  @!P2 LDC.64 R22, c[0x0][0x220] ;  /* 0x00008800ff16ab82 */ /* 0x000e280000000a00 */
[----:B------:R-:W-:-:S13]  /*0d30*/  ISETP.GE.AND P1, PT, R0, R7, PT ;  /* 0x000000070000720c */ /* 0x000fda0003f26270 */
[----:B------:R-:W-:Y:S01]  /*0d40*/  @!P1 IMAD.IADD R17, R28, 0x1, R0 ;  /* 0x000000011c119824 */ /* 0x000fe200078e0200 */
[----:B------:R-:W-:Y:S01]  /*0d50*/  @!P1 IADD3 R0, R0, 0x80, RZ ;  /* 0x0000008000009810 */ /* 0x000fe20007ffe0ff */
[----:B------:R-:W0:Y:S03]  /*0d60*/  @!P1 LDC.64 R14, c[0x0][0x220] ;  /* 0x00008800ff0e9b82 */ /* 0x000e260000000a00 */
[----:B------:R-:W-:-:S13]  /*0d70*/  ISETP.GE.AND P6, PT, R0, R7, PT ;  /* 0x000000070000720c */ /* 0x000fda0003fc6270 */
[----:B------:R-:W0:Y:S01]  /*0d80*/  @!P6 LDC.64 R12, c[0x0][0x220] ;  /* 0x00008800ff0ceb82 */ /* 0x000e220000000a00 */
[C---:B------:R-:W-:Y:S02]  /*0d90*/  @!P6 IMAD.IADD R33, R28.reuse, 0x1, R0 ;  /* 0x000000011c21e824 */ /* 0x040fe400078e0200 */
[----:B------:R-:W-:Y:S02]  /*0da0*/  @!P0 IMAD.IADD R29, R28, 0x1, R6 ;  /* 0x000000011c1d8824 */ /* 0x000fe400078e0206 */
[----:B--2---:R-:W-:Y:S01]  /*0db0*/  @!P5 IMAD.WIDE.U32 R30, R27, 0x8, R30 ;  /* 0x000000081b1ed825 */ /* 0x004fe200078e001e */
[----:B-1----:R-:W-:-:S03]  /*0dc0*/  CS2R R8, SRZ ;  /* 0x0000000000087805 */ /* 0x002fc6000001ff00 */
[----:B---3--:R-:W-:Y:S01]  /*0dd0*/  @!P4 IMAD.WIDE.U32 R34, R35, 0x8, R24 ;  /* 0x000000082322c825 */ /* 0x008fe200078e0018 */
[----:B------:R-:W-:Y:S02]  /*0de0*/  CS2R R24, SRZ ;  /* 0x0000000000187805 */ /* 0x000fe4000001ff00 */
[----:B------:R1:W5:Y:S01]  /*0df0*/  @!P5 LDG.E.64 R8, desc[UR4][R30.64] ;  /* 0x000000041e08d981 */ /* 0x000362000c1e1b00 */
[----:B----4-:R-:W-:Y:S01]  /*0e00*/  @!P3 IMAD.WIDE.U32 R2, R21, 0x8, R2 ;  /* 0x000000081502b825 */ /* 0x010fe200078e0002 */
[----:B------:R-:W-:Y:S02]  /*0e10*/  CS2R R20, SRZ ;  /* 0x0000000000147805 */ /* 0x000fe4000001ff00 */
[----:B------:R1:W5:Y:S01]  /*0e20*/  @!P4 LDG.E.64 R24, desc[UR4][R34.64] ;  /* 0x000000042218c981 */ /* 0x000362000c1e1b00 */
[----:B0-----:R-:W-:Y:S01]  /*0e30*/  @!P2 IMAD.WIDE.U32 R22, R19, 0x8, R22 ;  /* 0x000000081316a825 */ /* 0x001fe200078e0016 */
[----:B------:R-:W-:Y:S02]  /*0e40*/  CS2R R18, SRZ ;  /* 0x0000000000127805 */ /* 0x000fe4000001ff00 */
[----:B------:R1:W5:Y:S01]  /*0e50*/  @!P3 LDG.E.64 R20, desc[UR4][R2.64] ;  /* 0x000000040214b981 */ /* 0x000362000c1e1b00 */
[----:B------:R-:W-:Y:S01]  /*0e60*/  @!P1 IMAD.WIDE.U32 R26, R17, 0x8, R14 ;  /* 0x00000008111a9825 */ /* 0x000fe200078e000e */
[----:B------:R-:W-:-:S02]  /*0e70*/  CS2R R16, SRZ ;  /* 0x0000000000107805 */ /* 0x000fc4000001ff00 */
[----:B------:R-:W-:Y:S01]  /*0e80*/  CS2R R14, SRZ ;  /* 0x00000000000e7805 */ /* 0x000fe2000001ff00 */
[----:B------:R1:W5:Y:S01]  /*0e90*/  @!P2 LDG.E.64 R18, desc[UR4][R22.64] ;  /* 0x000000041612a981 */ /* 0x000362000c1e1b00 */
[----:B------:R-:W-:-:S03]  /*0ea0*/  @!P6 IMAD.WIDE.U32 R32, R33, 0x8, R12 ;  /* 0x000000082120e825 */ /* 0x000fc600078e000c */
[----:B------:R1:W5:Y:S01]  /*0eb0*/  @!P1 LDG.E.64 R16, desc[UR4][R26.64] ;  /* 0x000000041a109981 */ /* 0x000362000c1e1b00 */
[----:B------:R-:W-:Y:S01]  /*0ec0*/  @!P0 IMAD.WIDE.U32 R12, R29, 0x8, R4 ;  /* 0x000000081d0c8825 */ /* 0x000fe200078e0004 */
[----:B------:R-:W-:Y:S02]  /*0ed0*/  CS2R R4, SRZ ;  /* 0x0000000000047805 */ /* 0x000fe4000001ff00 */
        /* <DEDUP_REMOVED lines=22> */
.L_x_25049:
[----:B------:R-:W-:Y:S05]  /*1040*/  BSYNC B1 ;  /* 0x0000000000017941 */ /* 0x000fea0003800000 */
.L_x_25048:
[----:B------:R-:W-:Y:S01]  /*1050*/  VIADD R29, R6, 0x80 ;  /* 0x00000080061d7836 */ /* 0x000fe20000000000 */
[----:B------:R-:W-:Y:S04]  /*1060*/  BSSY B1, `(.L_x_25050) ;  /* 0x0000015000017945 */ /* 0x000fe80003800000 */
[----:B------:R-:W-:-:S13]  /*1070*/  ISETP.GE.AND P1, PT, R29, R7, PT ;  /* 0x000000071d00720c */ /* 0x000fda0003f26270 */
        /* <DEDUP_REMOVED lines=19> */
.L_x_25051:
[----:B------:R-:W-:Y:S05]  /*11b0*/  BSYNC B1 ;  /* 0x0000000000017941 */ /* 0x000fea0003800000 */
.L_x_25050:
[----:B------:R-:W-:Y:S01]  /*11c0*/  VIADD R0, R6, 0x100 ;  /* 0x0000010006007836 */ /* 0x000fe20000000000 */
[----:B------:R-:W-:Y:S04]  /*11d0*/  BSSY B1, `(.L_x_25052) ;  /* 0x0000015000017945 */ /* 0x000fe80003800000 */
[----:B------:R-:W-:-:S13]  /*11e0*/  ISETP.GE.AND P1, PT, R0, R7, PT ;  /* 0x000000070000720c */ /* 0x000fda0003f26270 */
[----:B------:R-:W-:Y:S05]  /*11f0*/  @P1 BRA `(.L_x_25053) ;  /* 0x0000000000481947 */ /* 0x000fea0003800000 */
[----:B-----5:R-:W1:Y:S01]  /*1200*/  MUFU.RSQ64H R11, R9 ;  /* 0x00000009000b7308 */ /* 0x020e620000001c00 */
[----:B------:R-:W-:Y:S01]  /*1210*/  HFMA2.MMA R10, -RZ, RZ, 0, 0 ;  /* 0x00000000ff0a7435 */ /* 0x000fe200000001ff */
[----:B------:R-:W-:Y:S01]  /*1220*/  IADD3 R0, R9, -0x100000, RZ ;  /* 0xfff0000009007810 */ /* 0x000fe20007ffe0ff */
[----:B------:R-:W-:Y:S02]  /*1230*/  IMAD.MOV.U32 R4, RZ, RZ, 0x0 ;  /* 0x00000000ff047424 */ /* 0x000fe400078e00ff */
[----:B------:R-:W-:Y:S01]  /*1240*/  IMAD.MOV.U32 R5, RZ, RZ, 0x3fd80000 ;  /* 0x3fd80000ff057424 */ /* 0x000fe200078e00ff */
[----:B------:R-:W-:-:S03]  /*1250*/  ISETP.GE.U32.AND P1, PT, R0, 0x7fe00000, PT ;  /* 0x7fe000000000780c */ /* 0x000fc60003f26070 */
[----:B-1----:R-:W-:-:S08]  /*1260*/  DMUL R2, R10, R10 ;  /* 0x0000000a0a027228 */ /* 0x002fd00000000000 */
        /* <DEDUP_REMOVED lines=11> */
.L_x_25053:
[----:B------:R-:W-:Y:S05]  /*1320*/  BSYNC B1 ;  /* 0x0000000000017941 */ /* 0x000fea0003800000 */
.L_x_25052:
        /* <DEDUP_REMOVED lines=22> */
.L_x_25055:
[----:B------:R-:W-:Y:S05]  /*1490*/  BSYNC B1 ;  /* 0x0000000000017941 */ /* 0x000fea0003800000 */
.L_x_25054:
        /* <DEDUP_REMOVED lines=22> */
.L_x_25057:
[----:B------:R-:W-:Y:S05]  /*1600*/  BSYNC B1 ;  /* 0x0000000000017941 */ /* 0x000fea0003800000 */
.L_x_25056:
        /* <DEDUP_REMOVED lines=22> */
.L_x_25059:
[----:B------:R-:W-:Y:S05]  /*1770*/  BSYNC B1 ;  /* 0x0000000000017941 */ /* 0x000fea0003800000 */
.L_x_25058:
[----:B------:R-:W-:Y:S01]  /*1780*/  VIADD R0, R6, 0x300 ;  /* 0x0000030006007836 */ /* 0x000fe20000000000 */
[----:B------:R-:W-:Y:S04]  /*1790*/  BSSY B1, `(.L_x_25060) ;  /* 0x0000015000017945 */ /* 0x000fe80003800000 */
[----:B------:R-:W-:-:S13]  /*17a0*/  ISETP.GE.AND P1, PT, R0, R7, PT ;  /* 0x000000070000720c */ /* 0x000fda0003f26270 */
[----:B------:R-:W-:Y:S05]  /*17b0*/  @P1 BRA `(.L_x_25061) ;  /* 0x0000000000481947 */ /* 0x000fea0003800000 */
[----:B-----5:R-:W1:Y:S01]  /*17c0*/  MUFU.RSQ64H R19, R17 ;  /* 0x0000001100137308 */ /* 0x020e620000001c00 */
[----:B------:R-:W-:Y:S01]  /*17d0*/  HFMA2.MMA R18, -RZ, RZ, 0, 0 ;  /* 0x00000000ff127435 */ /* 0x000fe200000001ff */
[----:B------:R-:W-:Y:S01]  /*17e0*/  VIADD R0, R17, 0xfff00000 ;  /* 0xfff0000011007836 */ /* 0x000fe20000000000 */
[----:B------:R-:W-:Y:S01]  /*17f0*/  MOV R5, 0x3fd80000 ;  /* 0x3fd8000000057802 */ /* 0x000fe20000000f00 */
[----:B------:R-:W-:-:S03]  /*1800*/  IMAD.MOV.U32 R4, RZ, RZ, 0x0 ;  /* 0x00000000ff047424 */ /* 0x000fc600078e00ff */
[----:B------:R-:W-:Y:S02]  /*1810*/  ISETP.GE.U32.AND P1, PT, R0, 0x7fe00000, PT ;  /* 0x7fe000000000780c */ /* 0x000fe40003f26070 */
[----:B-1----:R-:W-:-:S08]  /*1820*/  DMUL R2, R18, R18 ;  /* 0x0000001212027228 */ /* 0x002fd00000000000 */
[----:B------:R-:W-:-:S08]  /*1830*/  DFMA R2, -R2, R16, 1 ;  /* 0x3ff000000202742b */ /* 0x000fd00000000110 */
        /* <DEDUP_REMOVED lines=8> */
[----:B------:R-:W-:Y:S01]  /*18c0*/  MOV R18, R2 ;  /* 0x0000000200127202 */ /* 0x000fe20000000f00 */
[----:B------:R-:W-:-:S07]  /*18d0*/  IMAD.MOV.U32 R19, RZ, RZ, R3 ;  /* 0x000000ffff137224 */ /* 0x000fce00078e0003 */
.L_x_25061:
[----:B------:R-:W-:Y:S05]  /*18e0*/  BSYNC B1 ;  /* 0x0000000000017941 */ /* 0x000fea0003800000 */
.L_x_25060:
[----:B------:R-:W-:Y:S01]  /*18f0*/  IADD3 R0, R6, 0x380, RZ ;  /* 0x0000038006007810 */ /* 0x000fe20007ffe0ff */
[----:B------:R-:W-:Y:S03]  /*1900*/  BSSY B1, `(.L_x_25062) ;  /* 0x0000015000017945 */ /* 0x000fe60003800000 */
[----:B------:R-:W-:-:S13]  /*1910*/  ISETP.GE.AND P1, PT, R0, R7, PT ;  /* 0x000000070000720c */ /* 0x000fda0003f26270 */
[----:B------:R-:W-:Y:S05]  /*1920*/  @P1 BRA `(.L_x_25063) ;  /* 0x0000000000481947 */ /* 0x000fea0003800000 */
[----:B-----5:R-:W1:Y:S01]  /*1930*/  MUFU.RSQ64H R17, R15 ;  /* 0x0000000f00117308 */ /* 0x020e620000001c00 */
[----:B------:R-:W-:Y:S01]  /*1940*/  IMAD.MOV.U32 R16, RZ, RZ, RZ ;  /* 0x000000ffff107224 */ /* 0x000fe200078e00ff */
[----:B------:R-:W-:Y:S01]  /*1950*/  IADD3 R0, R15, -0x100000, RZ ;  /* 0xfff000000f007810 */ /* 0x000fe20007ffe0ff */
[----:B------:R-:W-:Y:S01]  /*1960*/  IMAD.MOV.U32 R5, RZ, RZ, 0x3fd80000 ;  /* 0x3fd80000ff057424 */ /* 0x000fe200078e00ff */
[----:B------:R-:W-:Y:S02]  /*1970*/  MOV R4, 0x0 ;  /* 0x0000000000047802 */ /* 0x000fe40000000f00 */
[----:B------:R-:W-:Y:S01]  /*1980*/  ISETP.GE.U32.AND P1, PT, R0, 0x7fe00000, PT ;  /* 0x7fe000000000780c */ /* 0x000fe20003f26070 */
[----:B-1----:R-:W-:-:S08]  /*1990*/  DMUL R2, R16, R16 ;  /* 0x0000001010027228 */ /* 0x002fd00000000000 */
[----:B------:R-:W-:-:S08]  /*19a0*/  DFMA R2, -R2, R14, 1 ;  /* 0x3ff000000202742b */ /* 0x000fd0000000010e */
        /* <DEDUP_REMOVED lines=8> */
[----:B------:R-:W-:Y:S01]  /*1a30*/  IMAD.MOV.U32 R16, RZ, RZ, R2 ;  /* 0x000000ffff107224 */ /* 0x000fe200078e0002 */
[----:B------:R-:W-:-:S07]  /*1a40*/  MOV R17, R3 ;  /* 0x0000000300117202 */ /* 0x000fce0000000f00 */
.L_x_25063:
[----:B------:R-:W-:Y:S05]  /*1a50*/  BSYNC B1 ;  /* 0x0000000000017941 */ /* 0x000fea0003800000 */
.L_x_25062:
[----:B-----5:R-:W0:Y:S01]  /*1a60*/  @!P0 S2R R5, SR_TID.X ;  /* 0x0000000000058919 */ /* 0x020e220000002100 */
[----:B-1----:R-:W1:Y:S01]  /*1a70*/  @!P0 LDC.64 R2, c[0x0][0x218] ;  /* 0x00008600ff028b82 */ /* 0x002e620000000a00 */
[----:B------:R-:W-:Y:S01]  /*1a80*/  @!P0 MOV R6, R29 ;  /* 0x0000001d00068202 */ /* 0x000fe20000000f00 */
[----:B------:R-:W-:Y:S04]  /*1a90*/  BSSY B0, `(.L_x_25064) ;  /* 0x0000030000007945 */ /* 0x000fe80003800000 */
[----:B------:R-:W-:Y:S01]  /*1aa0*/  BSSY B1, `(.L_x_25065) ;  /* 0x0000028000017945 */ /* 0x000fe20003800000 */
[----:B0-----:R-:W-:-:S04]  /*1ab0*/  @!P0 IMAD.IADD R5, R28, 0x1, R5 ;  /* 0x000000011c058824 */ /* 0x001fc800078e0205 */
        /* <DEDUP_REMOVED lines=16> */
.L_x_25066:
[----:B------:R-:W-:-:S13]  /*1bc0*/  ISETP.GE.AND P0, PT, R6, R7, PT ;  /* 0x000000070600720c */ /* 0x000fda0003f06270 */
[----:B------:R-:W-:Y:S05]  /*1bd0*/  @P0 BRA `(.L_x_25068) ;  /* 0x0000000000300947 */ /* 0x000fea0003800000 */
[----:B0-----:R-:W0:Y:S01]  /*1be0*/  LDC.64 R2, c[0x0][0x218] ;  /* 0x00008600ff027b82 */ /* 0x001e220000000a00 */
[----:B------:R-:W-:Y:S01]  /*1bf0*/  IMAD.IADD R5, R28, 0x1, R6 ;  /* 0x000000011c057824 */ /* 0x000fe200078e0206 */
[----:B------:R-:W-:-:S03]  /*1c00*/  IADD3 R6, R6, 0x80, RZ ;  /* 0x0000008006067810 */ /* 0x000fc60007ffe0ff */
[----:B0-----:R-:W-:-:S05]  /*1c10*/  IMAD.WIDE.U32 R2, R5, 0x8, R2 ;  /* 0x0000000805027825 */ /* 0x001fca00078e0002 */
[----:B------:R1:W-:Y:S02]  /*1c20*/  STG.E.64 desc[UR4][R2.64], R8 ;  /* 0x0000000802007986 */ /* 0x0003e4000c101b04 */
.L_x_25067:
[----:B------:R-:W-:-:S13]  /*1c30*/  ISETP.GE.AND P0, PT, R6, R7, PT ;  /* 0x000000070600720c */ /* 0x000fda0003f06270 */
[----:B------:R-:W-:Y:S05]  /*1c40*/  @P0 BRA `(.L_x_25069) ;  /* 0x0000000000340947 */ /* 0x000fea0003800000 */
[----:B01----:R-:W0:Y:S01]  /*1c50*/  LDC.64 R2, c[0x0][0x218] ;  /* 0x00008600ff027b82 */ /* 0x003e220000000a00 */
[----:B------:R-:W-:Y:S01]  /*1c60*/  IMAD.IADD R5, R28, 0x1, R6 ;  /* 0x000000011c057824 */ /* 0x000fe200078e0206 */
[----:B------:R-:W-:-:S03]  /*1c70*/  IADD3 R6, R6, 0x80, RZ ;  /* 0x0000008006067810 */ /* 0x000fc60007ffe0ff */
[----:B0-----:R-:W-:-:S05]  /*1c80*/  IMAD.WIDE.U32 R2, R5, 0x8, R2 ;  /* 0x0000000805027825 */ /* 0x001fca00078e0002 */
[----:B------:R1:W-:Y:S02]  /*1c90*/  STG.E.64 desc[UR4][R2.64], R24 ;  /* 0x0000001802007986 */ /* 0x0003e4000c101b04 */
.L_x_25068:
        /* <DEDUP_REMOVED lines=8> */
.L_x_25069:
[----:B------:R-:W-:Y:S05]  /*1d20*/  BSYNC B1 ;  /* 0x0000000000017941 */ /* 0x000fea0003800000 */
.L_x_25065:
[----:B------:R-:W-:-:S13]  /*1d30*/  ISETP.GE.AND P0, PT, R6, R7, PT ;  /* 0x000000070600720c */ /* 0x000fda0003f06270 */
[----:B012---:R-:W0:Y:S01]  /*1d40*/  @!P0 LDC.64 R2, c[0x0][0x218] ;  /* 0x00008600ff028b82 */ /* 0x007e220000000a00 */
[----:B------:R-:W-:Y:S01]  /*1d50*/  @!P0 IMAD.IADD R5, R28, 0x1, R6 ;  /* 0x000000011c058824 */ /* 0x000fe200078e0206 */
[----:B------:R-:W-:-:S03]  /*1d60*/  @!P0 IADD3 R6, R6, 0x80, RZ ;  /* 0x0000008006068810 */ /* 0x000fc60007ffe0ff */
[----:B0-----:R-:W-:-:S05]  /*1d70*/  @!P0 IMAD.WIDE.U32 R2, R5, 0x8, R2 ;  /* 0x0000000805028825 */ /* 0x001fca00078e0002 */
[----:B------:R2:W-:Y:S02]  /*1d80*/  @!P0 STG.E.64 desc[UR4][R2.64], R18 ;  /* 0x0000001202008986 */ /* 0x0005e4000c101b04 */
.L_x_25070:
[----:B------:R-:W-:Y:S05]  /*1d90*/  BSYNC B0 ;  /* 0x0000000000007941 */ /* 0x000fea0003800000 */
.L_x_25064:
        /* <DEDUP_REMOVED lines=8> */
        .weak           $__internal_11_$__cuda_sm20_drsqrt_f64_slowpath_v2
        .type           $__internal_11_$__cuda_sm20_drsqrt_f64_slowpath_v2,@function
        .size           $__internal_11_$__cuda_sm20_drsqrt_f64_slowpath_v2,(.L_x_36106 - $__internal_11_$__cuda_sm20_drsqrt_f64_slowpath_v2)
$__internal_11_$__cuda_sm20_drsqrt_f64_slowpath_v2:
        /* <DEDUP_REMOVED lines=15> */
[----:B------:R-:W-:-:S05]  /*1f10*/  IMAD.MOV.U32 R2, RZ, RZ, RZ ;  /* 0x000000ffff027224 */ /* 0x000fca00078e00ff */
[----:B------:R-:W0:Y:S02]  /*1f20*/  MUFU.RSQ64H R3, R5 ;  /* 0x0000000500037308 */ /* 0x000e240000001c00 */
[----:B0-----:R-:W-:-:S08]  /*1f30*/  DMUL R22, R2, R2 ;  /* 0x0000000202167228 */ /* 0x001fd00000000000 */
[----:B------:R-:W-:Y:S01]  /*1f40*/  DFMA R4, R4, -R22, 1 ;  /* 0x3ff000000404742b */ /* 0x000fe20000000816 */
[----:B------:R-:W-:Y:S01]  /*1f50*/  MOV R22, 0x0 ;  /* 0x0000000000167802 */ /* 0x000fe20000000f00 */
[----:B------:R-:W-:-:S06]  /*1f60*/  IMAD.MOV.U32 R23, RZ, RZ, 0x3fd80000 ;  /* 0x3fd80000ff177424 */ /* 0x000fcc00078e00ff */
[----:B------:R-:W-:Y:S02]  /*1f70*/  DFMA R22, R4, R22, 0.5 ;  /* 0x3fe000000416742b */ /* 0x000fe40000000016 */
[----:B------:R-:W-:-:S08]  /*1f80*/  DMUL R4, R2, R4 ;  /* 0x0000000402047228 */ /* 0x000fd00000000000 */
[----:B------:R-:W-:-:S08]  /*1f90*/  DFMA R2, R22, R4, R2 ;  /* 0x000000041602722b */ /* 0x000fd00000000002 */
[----:B------:R-:W-:Y:S01]  /*1fa0*/  DMUL R4, R2, 134217728 ;  /* 0x41a0000002047828 */ /* 0x000fe20000000000 */
[----:B------:R-:W-:Y:S10]  /*1fb0*/  BRA `(.L_x_25074) ;  /* 0x0000000000107947 */ /* 0x000ff40003800000 */
.L_x_25073:
[----:B------:R-:W-:Y:S01]  /*1fc0*/  DADD R4, R2, R2 ;  /* 0x0000000002047229 */ /* 0x000fe20000000002 */
[----:B------:R-:W-:Y:S10]  /*1fd0*/  BRA `(.L_x_25074) ;  /* 0x0000000000087947 */ /* 0x000ff40003800000 */
.L_x_25072:
[----:B------:R-:W-:Y:S02]  /*1fe0*/  LOP3.LUT R5, R4, 0x7ff00000, RZ, 0xfc, !PT ;  /* 0x7ff0000004057812 */ /* 0x000fe400078efcff */
[----:B------:R-:W-:-:S07]  /*1ff0*/  MOV R4, RZ ;  /* 0x000000ff00047202 */ /* 0x000fce0000000f00 */
.L_x_25074:
[----:B------:R-:W-:Y:S05]  /*2000*/  BSYNC B0 ;  /* 0x0000000000007941 */ /* 0x000fea0003800000 */
.L_x_25071:
[----:B------:R-:W-:Y:S01]  /*2010*/  MOV R3, R5 ;  /* 0x0000000500037202 */ /* 0x000fe20000000f00 */
[----:B------:R-:W-:Y:S01]  /*2020*/  HFMA2.MMA R5, -RZ, RZ, 0, 0 ;  /* 0x00000000ff057435 */ /* 0x000fe200000001ff */
[----:B------:R-:W-:Y:S02]  /*2030*/  IMAD.MOV.U32 R2, RZ, RZ, R4 ;  /* 0x000000ffff027224 */ /* 0x000fe400078e0004 */
[----:B------:R-:W-:-:S04]  /*2040*/  IMAD.MOV.U32 R4, RZ, RZ, R0 ;  /* 0x000000ffff047224 */ /* 0x000fc800078e0000 */
[----:B------:R-:W-:Y:S05]  /*2050*/  RET.REL.NODEC R4 `(_ZN2at6native29vectorized_elementwise_kernelILi2EZZZNS0_17rsqrt_kernel_cudaERNS_18TensorIteratorBaseEENKUlvE0_clEvENKUlvE_clEvEUldE_St5arrayIPcLm2EEEEviT0_T1_) ;  /* 0xffffffdc04e87950 */ /* 0x000fea0003c3ffff */
.L_x_25075:
        /* <DEDUP_REMOVED lines=10> */
.L_x_36106:


//--------------------- .text._ZN2at6native29vectorized_elementwise_kernelILi4EZZZNS0_17rsqrt_kernel_cudaERNS_18TensorIteratorBaseEENKUlvE0_clEvENKUlvE_clEvEUldE_St5arrayIPcLm2EEEEviT0_T1_ --------------------------
	.section	.text._ZN2at6native29vectorized_elementwise_kernelILi4EZZZNS0_17rsqrt_kernel_cudaERNS_18TensorIteratorBaseEENKUlvE0_clEvENKUlvE_clEvEUldE_St5arrayIPcLm2EEEEviT0_T1_,"ax",@progbits
	.align	128
        .global         _ZN2at6native29vectorized_elementwise_kernelILi4EZZZNS0_17rsqrt_kernel_cudaERNS_18TensorIteratorBaseEENKUlvE0_clEvENKUlvE_clEvEUldE_St5arrayIPcLm2EEEEviT0_T1_
        .type           _ZN2at6native29vectorized_elementwise_kernelILi4EZZZNS0_17rsqrt_kernel_cudaERNS_18TensorIteratorBaseEENKUlvE0_clEvENKUlvE_clEvEUldE_St5arrayIPcLm2EEEEviT0_T1_,@function
        .size           _ZN2at6native29vectorized_elementwise_kernelILi4EZZZNS0_17rsqrt_kernel_cudaERNS_18TensorIteratorBaseEENKUlvE0_clEvENKUlvE_clEvEUldE_St5arrayIPcLm2EEEEviT0_T1_,(.L_x_36107 - _ZN2at6native29vectorized_elementwise_kernelILi4EZZZNS0_17rsqrt_kernel_cudaERNS_18TensorIteratorBaseEENKUlvE0_clEvENKUlvE_clEvEUldE_St5arrayIPcLm2EEEEviT0_T1_)
        .other          _ZN2at6native29vectorized_elementwise_kernelILi4EZZZNS0_17rsqrt_kernel_cudaERNS_18TensorIteratorBaseEENKUlvE0_clEvENKUlvE_clEvEUldE_St5arrayIPcLm2EEEEviT0_T1_,@"STO_CUDA_ENTRY STV_DEFAULT"
_ZN2at6native29vectorized_elementwise_kernelILi4EZZZNS0_17rsqrt_kernel_cudaERNS_18TensorIteratorBaseEENKUlvE0_clEvENKUlvE_clEvEUldE_St5arrayIPcLm2EEEEviT0_T1_:
.text._ZN2at6native29vectorized_elementwise_kernelILi4EZZZNS0_17rsqrt_kernel_cudaERNS_18TensorIteratorBaseEENKUlvE0_clEvENKUlvE_clEvEUldE_St5arrayIPcLm2EEEEviT0_T1_:
        /* <DEDUP_REMOVED lines=34> */
[----:B-----5:R-:W-:Y:S05]  /*0220*/  CALL.REL.NOINC `($__internal_12_$__cuda_sm20_drsqrt_f64_slowpath_v2) ;  /* 0x0000001800fc7944 */ /* 0x020fea0003c00000 */
[----:B------:R-:W-:Y:S02]  /*0230*/  IMAD.MOV.U32 R6, RZ, RZ, R2 ;  /* 0x000000ffff067224 */ /* 0x000fe400078e0002 */
[----:B------:R-:W-:-:S07]  /*0240*/  IMAD.MOV.U32 R7, RZ, RZ, R3 ;  /* 0x000000ffff077224 */ /* 0x000fce00078e0003 */
.L_x_25078:
[----:B------:R-:W-:Y:S05]  /*0250*/  BSYNC B1 ;  /* 0x0000000000017941 */ /* 0x000fea0003800000 */
.L_x_25077:
        /* <DEDUP_REMOVED lines=16> */
[----:B-----5:R-:W-:Y:S05]  /*0360*/  CALL.REL.NOINC `($__internal_12_$__cuda_sm20_drsqrt_f64_slowpath_v2) ;  /* 0x0000001800ac7944 */ /* 0x020fea0003c00000 */
[----:B------:R-:W-:Y:S01]  /*0370*/  MOV R4, R2 ;  /* 0x0000000200047202 */ /* 0x000fe20000000f00 */
[----:B------:R-:W-:-:S07]  /*0380*/  IMAD.MOV.U32 R5, RZ, RZ, R3 ;  /* 0x000000ffff057224 */ /* 0x000fce00078e0003 */
.L_x_25080:
[----:B------:R-:W-:Y:S05]  /*0390*/  BSYNC B1 ;  /* 0x0000000000017941 */ /* 0x000fea0003800000 */
.L_x_25079:
        /* <DEDUP_REMOVED lines=17> */
[----:B------:R-:W-:Y:S05]  /*04b0*/  CALL.REL.NOINC `($__internal_12_$__cuda_sm20_drsqrt_f64_slowpath_v2) ;  /* 0x0000001800587944 */ /* 0x000fea0003c00000 */
[----:B------:R-:W-:Y:S01]  /*04c0*/  IMAD.MOV.U32 R6, RZ, RZ, R2 ;  /* 0x000000ffff067224 */ /* 0x000fe200078e0002 */
[----:B------:R-:W-:-:S07]  /*04d0*/  MOV R7, R3 ;  /* 0x0000000300077202 */ /* 0x000fce0000000f00 */
.L_x_25082:
[----:B------:R-:W-:Y:S05]  /*04e0*/  BSYNC B1 ;  /* 0x0000000000017941 */ /* 0x000fea0003800000 */
.L_x_25081:
        /* <DEDUP_REMOVED lines=16> */
[----:B------:R-:W-:Y:S05]  /*05f0*/  CALL.REL.NOINC `($__internal_12_$__cuda_sm20_drsqrt_f64_slowpath_v2) ;  /* 0x0000001800087944 */ /* 0x000fea0003c00000 */
[----:B------:R-:W-:Y:S02]  /*0600*/  IMAD.MOV.U32 R4, RZ, RZ, R2 ;  /* 0x000000ffff047224 */ /* 0x000fe400078e0002 */
[----:B------:R-:W-:-:S07]  /*0610*/  IMAD.MOV.U32 R5, RZ, RZ, R3 ;  /* 0x000000ffff057224 */ /* 0x000fce00078e0003 */
.L_x_25084:
[----:B------:R-:W-:Y:S05]  /*0620*/  BSYNC B1 ;  /* 0x0000000000017941 */ /* 0x000fea0003800000 */
.L_x_25083:
        /* <DEDUP_REMOVED lines=17> */
[----:B------:R-:W-:Y:S05]  /*0740*/  CALL.REL.NOINC `($__internal_12_$__cuda_sm20_drsqrt_f64_slowpath_v2) ;  /* 0x0000001400b47944 */ /* 0x000fea0003c00000 */
[----:B------:R-:W-:Y:S01]  /*0750*/  MOV R6, R2 ;  /* 0x0000000200067202 */ /* 0x000fe20000000f00 */
[----:B------:R-:W-:-:S07]  /*0760*/  IMAD.MOV.U32 R7, RZ, RZ, R3 ;  /* 0x000000ffff077224 */ /* 0x000fce00078e0003 */
.L_x_25086:
[----:B------:R-:W-:Y:S05]  /*0770*/  BSYNC B1 ;  /* 0x0000000000017941 */ /* 0x000fea0003800000 */
.L_x_25085:
        /* <DEDUP_REMOVED lines=16> */
[----:B------:R-:W-:Y:S05]  /*0880*/  CALL.REL.NOINC `($__internal_12_$__cuda_sm20_drsqrt_f64_slowpath_v2) ;  /* 0x0000001400647944 */ /* 0x000fea0003c00000 */
[----:B------:R-:W-:Y:S01]  /*0890*/  IMAD.MOV.U32 R4, RZ, RZ, R2 ;  /* 0x000000ffff047224 */ /* 0x000fe200078e0002 */
[----:B------:R-:W-:-:S07]  /*08a0*/  MOV R5, R3 ;  /* 0x0000000300057202 */ /* 0x000fce0000000f00 */
.L_x_25088:
[----:B------:R-:W-:Y:S05]  /*08b0*/  BSYNC B1 ;  /* 0x0000000000017941 */ /* 0x000fea0003800000 */
.L_x_25087:
        /* <DEDUP_REMOVED lines=17> */
[----:B------:R-:W-:Y:S05]  /*09d0*/  CALL.REL.NOINC `($__internal_12_$__cuda_sm20_drsqrt_f64_slowpath_v2) ;  /* 0x0000001400107944 */ /* 0x000fea0003c00000 */
[----:B------:R-:W-:Y:S02]  /*09e0*/  IMAD.MOV.U32 R6, RZ, RZ, R2 ;  /* 0x000000ffff067224 */ /* 0x000fe400078e0002 */
[----:B------:R-:W-:-:S07]  /*09f0*/  IMAD.MOV.U32 R7, RZ, RZ, R3 ;  /* 0x000000ffff077224 */ /* 0x000fce00078e0003 */
.L_x_25090:
[----:B------:R-:W-:Y:S05]  /*0a00*/  BSYNC B1 ;  /* 0x0000000000017941 */ /* 0x000fea0003800000 */
.L_x_25089:
        /* <DEDUP_REMOVED lines=16> */
[----:B------:R-:W-:Y:S05]  /*0b10*/  CALL.REL.NOINC `($__internal_12_$__cuda_sm20_drsqrt_f64_slowpath_v2) ;  /* 0x0000001000c07944 */ /* 0x000fea0003c00000 */
[----:B------:R-:W-:Y:S01]  /*0b20*/  MOV R4, R2 ;  /* 0x0000000200047202 */ /* 0x000fe20000000f00 */
[----:B------:R-:W-:-:S07]  /*0b30*/  IMAD.MOV.U32 R5, RZ, RZ, R3 ;  /* 0x000000ffff057224 */ /* 0x000fce00078e0003 */
.L_x_25092:
[----:B------:R-:W-:Y:S05]  /*0b40*/  BSYNC B1 ;  /* 0x0000000000017941 */ /* 0x000fea0003800000 */
.L_x_25091:
[----:B------:R-:W-:Y:S01]  /*0b50*/  STG.E.128 desc[UR4][R24.64+0x1010], R4 ;  /* 0x0010100418007986 */ /* 0x000fe2000c101d04 */
[----:B------:R-:W-:Y:S05]  /*0b60*/  EXIT ;  /* 0x000000000000794d */ /* 0x000fea0003800000 */
.L_x_25076:
        /* <DEDUP_REMOVED lines=77> */
.L_x_25094:
[----:B------:R-:W-:Y:S05]  /*1040*/  BSYNC B1 ;  /* 0x0000000000017941 */ /* 0x000fea0003800000 */
.L_x_25093:
        /* <DEDUP_REMOVED lines=22> */
.L_x_25096:
[----:B------:R-:W-:Y:S05]  /*11b0*/  BSYNC B1 ;  /* 0x0000000000017941 */ /* 0x000fea0003800000 */
.L_x_25095:
        /* <DEDUP_REMOVED lines=22> */
.L_x_25098:
[----:B------:R-:W-:Y:S05]  /*1320*/  BSYNC B1 ;  /* 0x0000000000017941 */ /* 0x000fea0003800000 */
.L_x_25097:
        /* <DEDUP_REMOVED lines=22> */
.L_x_25100:
[----:B------:R-:W-:Y:S05]  /*1490*/  BSYNC B1 ;  /* 0x0000000000017941 */ /* 0x000fea0003800000 */
.L_x_25099:
        /* <DEDUP_REMOVED lines=22> */
.L_x_25102:
[----:B------:R-:W-:Y:S05]  /*1600*/  BSYNC B1 ;  /* 0x0000000000017941 */ /* 0x000fea0003800000 */
.L_x_25101:
        /* <DEDUP_REMOVED lines=22> */
.L_x_25104:
[----:B------:R-:W-:Y:S05]  /*1770*/  BSYNC B1 ;  /* 0x0000000000017941 */ /* 0x000fea0003800000 */
.L_x_25103:
        /* <DEDUP_REMOVED lines=20> */
[----:B------:R-:W-:Y:S01]  /*18c0*/  MOV R18, R2 ;  /* 0x0000000200127202 */ /* 0x000fe20000000f00 */
[----:B------:R-:W-:-:S07]  /*18d0*/  IMAD.MOV.U32 R19, RZ, RZ, R3 ;  /* 0x000000ffff137224 */ /* 0x000fce00078e0003 */
.L_x_25106:
[----:B------:R-:W-:Y:S05]  /*18e0*/  BSYNC B1 ;  /* 0x0000000000017941 */ /* 0x000fea0003800000 */
.L_x_25105:
        /* <DEDUP_REMOVED lines=20> */
[----:B------:R-:W-:Y:S01]  /*1a30*/  IMAD.MOV.U32 R16, RZ, RZ, R2 ;  /* 0x000000ffff107224 */ /* 0x000fe200078e0002 */
[----:B------:R-:W-:-:S07]  /*1a40*/  MOV R17, R3 ;  /* 0x0000000300117202 */ /* 0x000fce0000000f00 */
.L_x_25108:
[----:B------:R-:W-:Y:S05]  /*1a50*/  BSYNC B1 ;  /* 0x0000000000017941 */ /* 0x000fea0003800000 */
.L_x_25107:
        /* <DEDUP_REMOVED lines=22> */
.L_x_25111:
[----:B------:R-:W-:-:S13]  /*1bc0*/  ISETP.GE.AND P0, PT, R6, R7, PT ;  /* 0x000000070600720c */ /* 0x000fda0003f06270 */
[----:B------:R-:W-:Y:S05]  /*1bd0*/  @P0 BRA `(.L_x_25113) ;  /* 0x0000000000300947 */ /* 0x000fea0003800000 */
[----:B0-----:R-:W0:Y:S01]  /*1be0*/  LDC.64 R2, c[0x0][0x218] ;  /* 0x00008600ff027b82 */ /* 0x001e220000000a00 */
[----:B------:R-:W-:Y:S01]  /*1bf0*/  IMAD.IADD R5, R28, 0x1, R6 ;  /* 0x000000011c057824 */ /* 0x000fe200078e0206 */
[----:B------:R-:W-:-:S03]  /*1c00*/  IADD3 R6, R6, 0x80, RZ ;  /* 0x0000008006067810 */ /* 0x000fc60007ffe0ff */
[----:B0-----:R-:W-:-:S05]  /*1c10*/  IMAD.WIDE.U32 R2, R5, 0x8, R2 ;  /* 0x0000000805027825 */ /* 0x001fca00078e0002 */
[----:B------:R1:W-:Y:S02]  /*1c20*/  STG.E.64 desc[UR4][R2.64], R8 ;  /* 0x0000000802007986 */ /* 0x0003e4000c101b04 */
.L_x_25112:
[----:B------:R-:W-:-:S13]  /*1c30*/  ISETP.GE.AND P0, PT, R6, R7, PT ;  /* 0x000000070600720c */ /* 0x000fda0003f06270 */
[----:B------:R-:W-:Y:S05]  /*1c40*/  @P0 BRA `(.L_x_25114) ;  /* 0x0000000000340947 */ /* 0x000fea0003800000 */
[----:B01----:R-:W0:Y:S01]  /*1c50*/  LDC.64 R2, c[0x0][0x218] ;  /* 0x00008600ff027b82 */ /* 0x003e220000000a00 */
[----:B------:R-:W-:Y:S01]  /*1c60*/  IMAD.IADD R5, R28, 0x1, R6 ;  /* 0x000000011c057824 */ /* 0x000fe200078e0206 */
[----:B------:R-:W-:-:S03]  /*1c70*/  IADD3 R6, R6, 0x80, RZ ;  /* 0x0000008006067810 */ /* 0x000fc60007ffe0ff */
[----:B0-----:R-:W-:-:S05]  /*1c80*/  IMAD.WIDE.U32 R2, R5, 0x8, R2 ;  /* 0x0000000805027825 */ /* 0x001fca00078e0002 */
[----:B------:R1:W-:Y:S02]  /*1c90*/  STG.E.64 desc[UR4][R2.64], R24 ;  /* 0x0000001802007986 */ /* 0x0003e4000c101b04 */
.L_x_25113:
        /* <DEDUP_REMOVED lines=8> */
.L_x_25114:
[----:B------:R-:W-:Y:S05]  /*1d20*/  BSYNC B1 ;  /* 0x0000000000017941 */ /* 0x000fea0003800000 */
.L_x_25110:
[----:B------:R-:W-:-:S13]  /*1d30*/  ISETP.GE.AND P0, PT, R6, R7, PT ;  /* 0x000000070600720c */ /* 0x000fda0003f06270 */
[----:B012---:R-:W0:Y:S01]  /*1d40*/  @!P0 LDC.64 R2, c[0x0][0x218] ;  /* 0x00008600ff028b82 */ /* 0x007e220000000a00 */
[----:B------:R-:W-:Y:S01]  /*1d50*/  @!P0 IMAD.IADD R5, R28, 0x1, R6 ;  /* 0x000000011c058824 */ /* 0x000fe200078e0206 */
[----:B------:R-:W-:-:S03]  /*1d60*/  @!P0 IADD3 R6, R6, 0x80, RZ ;  /* 0x0000008006068810 */ /* 0x000fc60007ffe0ff */
[----:B0-----:R-:W-:-:S05]  /*1d70*/  @!P0 IMAD.WIDE.U32 R2, R5, 0x8, R2 ;  /* 0x0000000805028825 */ /* 0x001fca00078e0002 */
[----:B------:R2:W-:Y:S02]  /*1d80*/  @!P0 STG.E.64 desc[UR4][R2.64], R18 ;  /* 0x0000001202008986 */ /* 0x0005e4000c101b04 */
.L_x_25115:
[----:B------:R-:W-:Y:S05]  /*1d90*/  BSYNC B0 ;  /* 0x0000000000007941 */ /* 0x000fea0003800000 */
.L_x_25109:
        /* <DEDUP_REMOVED lines=8> */
        .weak           $__internal_12_$__cuda_sm20_drsqrt_f64_slowpath_v2
        .type           $__internal_12_$__cuda_sm20_drsqrt_f64_slowpath_v2,@function
        .size           $__internal_12_$__cuda_sm20_drsqrt_f64_slowpath_v2,(.L_x_36107 - $__internal_12_$__cuda_sm20_drsqrt_f64_slowpath_v2)
$__internal_12_$__cuda_sm20_drsqrt_f64_slowpath_v2:
        /* <DEDUP_REMOVED lines=26> */
.L_x_25118:
[----:B------:R-:W-:Y:S01]  /*1fc0*/  DADD R4, R2, R2 ;  /* 0x0000000002047229 */ /* 0x000fe20000000002 */
[----:B------:R-:W-:Y:S10]  /*1fd0*/  BRA `(.L_x_25119) ;  /* 0x0000000000087947 */ /* 0x000ff40003800000 */
.L_x_25117:
[----:B------:R-:W-:Y:S02]  /*1fe0*/  LOP3.LUT R5, R4, 0x7ff00000, RZ, 0xfc, !PT ;  /* 0x7ff0000004057812 */ /* 0x000fe400078efcff */
[----:B------:R-:W-:-:S07]  /*1ff0*/  MOV R4, RZ ;  /* 0x000000ff00047202 */ /* 0x000fce0000000f00 */
.L_x_25119:
[----:B------:R-:W-:Y:S05]  /*2000*/  BSYNC B0 ;  /* 0x0000000000007941 */ /* 0x000fea0003800000 */
.L_x_25116:
[----:B------:R-:W-:Y:S01]  /*2010*/  MOV R3, R5 ;  /* 0x0000000500037202 */ /* 0x000fe20000000f00 */
[----:B------:R-:W-:Y:S01]  /*2020*/  HFMA2.MMA R5, -RZ, RZ, 0, 0 ;  /* 0x00000000ff057435 */ /* 0x000fe200000001ff */
[----:B------:R-:W-:Y:S02]  /*2030*/  IMAD.MOV.U32 R2, RZ, RZ, R4 ;  /* 0x000000ffff027224 */ /* 0x000fe400078e0004 */
[----:B------:R-:W-:-:S04]  /*2040*/  IMAD.MOV.U32 R4, RZ, RZ, R0 ;  /* 0x000000ffff047224 */ /* 0x000fc800078e0000 */
[----:B------:R-:W-:Y:S05]  /*2050*/  RET.REL.NODEC R4 `(_ZN2at6native29vectorized_elementwise_kernelILi4EZZZNS0_17rsqrt_kernel_cudaERNS_18TensorIteratorBaseEENKUlvE0_clEvENKUlvE_clEvEUldE_St5arrayIPcLm2EEEEviT0_T1_) ;  /* 0xffffffdc04e87950 */ /* 0x000fea0003c3ffff */
.L_x_25120:
        /* <DEDUP_REMOVED lines=10> */
.L_x_36107:


//--------------------- .text._ZN2at6native29vectorized_elementwise_kernelILi8EZZZNS0_17rsqrt_kernel_cudaERNS_18TensorIteratorBaseEENKUlvE0_clEvENKUlvE_clEvEUldE_St5arrayIPcLm2EEEEviT0_T1_ --------------------------
	.section	.text._ZN2at6native29vectorized_elementwise_kernelILi8EZZZNS0_17rsqrt_kernel_cudaERNS_18TensorIteratorBaseEENKUlvE0_clEvENKUlvE_clEvEUldE_St5arrayIPcLm2EEEEviT0_T1_,"ax",@progbits
	.align	128
        .global         _ZN2at6native29vectorized_elementwise_kernelILi8EZZZNS0_17rsqrt_kernel_cudaERNS_18TensorIteratorBaseEENKUlvE0_clEvENKUlvE_clEvEUldE_St5arrayIPcLm2EEEEviT0_T1_
        .type           _ZN2at6native29vectorized_elementwise_kernelILi8EZZZNS0_17rsqrt_kernel_cudaERNS_18TensorIteratorBaseEENKUlvE0_clEvENKUlvE_clEvEUldE_St5arrayIPcLm2EEEEviT0_T1_,@function
        .size           _ZN2at6native29vectorized_elementwise_kernelILi8EZZZNS0_17rsqrt_kernel_cudaERNS_18TensorIteratorBaseEENKUlvE0_clEvENKUlvE_clEvEUldE_St5arrayIPcLm2EEEEviT0_T1_,(.L_x_36108 - _ZN2at6native29vectorized_elementwise_kernelILi8EZZZNS0_17rsqrt_kernel_cudaERNS_18TensorIteratorBaseEENKUlvE0_clEvENKUlvE_clEvEUldE_St5arrayIPcLm2EEEEviT0_T1_)
        .other          _ZN2at6native29vectorized_elementwise_kernelILi8EZZZNS0_17rsqrt_kernel_cudaERNS_18TensorIteratorBaseEENKUlvE0_clEvENKUlvE_clEvEUldE_St5arrayIPcLm2EEEEviT0_T1_,@"STO_CUDA_ENTRY STV_DEFAULT"
_ZN2at6native29vectorized_elementwise_kernelILi8EZZZNS0_17rsqrt_kernel_cudaERNS_18TensorIteratorBaseEENKUlvE0_clEvENKUlvE_clEvEUldE_St5arrayIPcLm2EEEEviT0_T1_:
.text._ZN2at6native29vectorized_elementwise_kernelILi8EZZZNS0_17rsqrt_kernel_cudaERNS_18TensorIteratorBaseEENKUlvE0_clEvENKUlvE_clEvEUldE_St5arrayIPcLm2EEEEviT0_T1_:
        /* <DEDUP_REMOVED lines=34> */
[----:B-----5:R-:W-:Y:S05]  /*0220*/  CALL.REL.NOINC `($__internal_13_$__cuda_sm20_drsqrt_f64_slowpath_v2) ;  /* 0x0000001800fc7944 */ /* 0x020fea0003c00000 */
[----:B------:R-:W-:Y:S02]  /*0230*/  IMAD.MOV.U32 R6, RZ, RZ, R2 ;  /* 0x000000ffff067224 */ /* 0x000fe400078e0002 */
[----:B------:R-:W-:-:S07]  /*0240*/  IMAD.MOV.U32 R7, RZ, RZ, R3 ;  /* 0x000000ffff077224 */ /* 0x000fce00078e0003 */
.L_x_25123:
[----:B------:R-:W-:Y:S05]  /*0250*/  BSYNC B1 ;  /* 0x0000000000017941 */ /* 0x000fea0003800000 */
.L_x_25122:
        /* <DEDUP_REMOVED lines=16> */
[----:B-----5:R-:W-:Y:S05]  /*0360*/  CALL.REL.NOINC `($__internal_13_$__cuda_sm20_drsqrt_f64_slowpath_v2) ;  /* 0x0000001800ac7944 */ /* 0x020fea0003c00000 */
[----:B------:R-:W-:Y:S01]  /*0370*/  MOV R4, R2 ;  /* 0x0000000200047202 */ /* 0x000fe20000000f00 */
[----:B------:R-:W-:-:S07]  /*0380*/  IMAD.MOV.U32 R5, RZ, RZ, R3 ;  /* 0x000000ffff057224 */ /* 0x000fce00078e0003 */
.L_x_25125:
[----:B------:R-:W-:Y:S05]  /*0390*/  BSYNC B1 ;  /* 0x0000000000017941 */ /* 0x000fea0003800000 */
.L_x_25124:
        /* <DEDUP_REMOVED lines=17> */
[----:B------:R-:W-:Y:S05]  /*04b0*/  CALL.REL.NOINC `($__internal_13_$__cuda_sm20_drsqrt_f64_slowpath_v2) ;  /* 0x0000001800587944 */ /* 0x000fea0003c00000 */
[----:B------:R-:W-:Y:S01]  /*04c0*/  IMAD.MOV.U32 R6, RZ, RZ, R2 ;  /* 0x000000ffff067224 */ /* 0x000fe200078e0002 */
[----:B------:R-:W-:-:S07]  /*04d0*/  MOV R7, R3 ;  /* 0x0000000300077202 */ /* 0x000fce0000000f00 */
.L_x_25127:
[----:B------:R-:W-:Y:S05]  /*04e0*/  BSYNC B1 ;  /* 0x0000000000017941 */ /* 0x000fea0003800000 */
.L_x_25126:
        /* <DEDUP_REMOVED lines=16> */
[----:B------:R-:W-:Y:S05]  /*05f0*/  CALL.REL.NOINC `($__internal_13_$__cuda_sm20_drsqrt_f64_slowpath_v2) ;  /* 0x0000001800087944 */ /* 0x000fea0003c00000 */
[----:B------:R-:W-:Y:S02]  /*0600*/  IMAD.MOV.U32 R4, RZ, RZ, R2 ;  /* 0x000000ffff047224 */ /* 0x000fe400078e0002 */
[----:B------:R-:W-:-:S07]  /*0610*/  IMAD.MOV.U32 R5, RZ, RZ, R3 ;  /* 0x000000ffff057224 */ /* 0x000fce00078e0003 */
.L_x_25129:
[----:B------:R-:W-:Y:S05]  /*0620*/  BSYNC B1 ;  /* 0x0000000000017941 */ /* 0x000fea0003800000 */
.L_x_25128:
        /* <DEDUP_REMOVED lines=17> */
[----:B------:R-:W-:Y:S05]  /*0740*/  CALL.REL.NOINC `($__internal_13_$__cuda_sm20_drsqrt_f64_slowpath_v2) ;  /* 0x0000001400b47944 */ /* 0x000fea0003c00000 */
[----:B------:R-:W-:Y:S01]  /*0750*/  MOV R6, R2 ;  /* 0x0000000200067202 */ /* 0x000fe20000000f00 */
[----:B------:R-:W-:-:S07]  /*0760*/  IMAD.MOV.U32 R7, RZ, RZ, R3 ;  /* 0x000000ffff077224 */ /* 0x000fce00078e0003 */
.L_x_25131:
[----:B------:R-:W-:Y:S05]  /*0770*/  BSYNC B1 ;  /* 0x0000000000017941 */ /* 0x000fea0003800000 */
.L_x_25130:
        /* <DEDUP_REMOVED lines=16> */
[----:B------:R-:W-:Y:S05]  /*0880*/  CALL.REL.NOINC `($__internal_13_$__cuda_sm20_drsqrt_f64_slowpath_v2) ;  /* 0x0000001400647944 */ /* 0x000fea0003c00000 */
[----:B------:R-:W-:Y:S01]  /*0890*/  IMAD.MOV.U32 R4, RZ, RZ, R2 ;  /* 0x000000ffff047224 */ /* 0x000fe200078e0002 */
[----:B------:R-:W-:-:S07]  /*08a0*/  MOV R5, R3 ;  /* 0x0000000300057202 */ /* 0x000fce0000000f00 */
.L_x_25133:
[----:B------:R-:W-:Y:S05]  /*08b0*/  BSYNC B1 ;  /* 0x0000000000017941 */ /* 0x000fea0003800000 */
.L_x_25132:
        /* <DEDUP_REMOVED lines=17> */
[----:B------:R-:W-:Y:S05]  /*09d0*/  CALL.REL.NOINC `($__internal_13_$__cuda_sm20_drsqrt_f64_slowpath_v2) ;  /* 0x0000001400107944 */ /* 0x000fea0003c00000 */
[----:B------:R-:W-:Y:S02]  /*09e0*/  IMAD.MOV.U32 R6, RZ, RZ, R2 ;  /* 0x000000ffff067224 */ /* 0x000fe400078e0002 */
[----:B------:R-:W-:-:S07]  /*09f0*/  IMAD.MOV.U32 R7, RZ, RZ, R3 ;  /* 0x000000ffff077224 */ /* 0x000fce00078e0003 */
.L_x_25135:
[----:B------:R-:W-:Y:S05]  /*0a00*/  BSYNC B1 ;  /* 0x0000000000017941 */ /* 0x000fea0003800000 */
.L_x_25134:
        /* <DEDUP_REMOVED lines=16> */
[----:B------:R-:W-:Y:S05]  /*0b10*/  CALL.REL.NOINC `($__internal_13_$__cuda_sm20_drsqrt_f64_slowpath_v2) ;  /* 0x0000001000c07944 */ /* 0x000fea0003c00000 */
[----:B------:R-:W-:Y:S01]  /*0b20*/  MOV R4, R2 ;  /* 0x0000000200047202 */ /* 0x000fe20000000f00 */
[----:B------:R-:W-:-:S07]  /*0b30*/  IMAD.MOV.U32 R5, RZ, RZ, R3 ;  /* 0x000000ffff057224 */ /* 0x000fce00078e0003 */
.L_x_25137:
[----:B------:R-:W-:Y:S05]  /*0b40*/  BSYNC B1 ;  /* 0x0000000000017941 */ /* 0x000fea0003800000 */
.L_x_25136:
[----:B------:R-:W-:Y:S01]  /*0b50*/  STG.E.128 desc[UR4][R24.64+0x30], R4 ;  /* 0x0000300418007986 */ /* 0x000fe2000c101d04 */
[----:B------:R-:W-:Y:S05]  /*0b60*/  EXIT ;  /* 0x000000000000794d */ /* 0x000fea0003800000 */
.L_x_25121:
        /* <DEDUP_REMOVED lines=77> */
.L_x_25139:
[----:B------:R-:W-:Y:S05]  /*1040*/  BSYNC B1 ;  /* 0x0000000000017941 */ /* 0x000fea0003800000 */
.L_x_25138:
        /* <DEDUP_REMOVED lines=22> */
.L_x_25141:
[----:B------:R-:W-:Y:S05]  /*11b0*/  BSYNC B1 ;  /* 0x0000000000017941 */ /* 0x000fea0003800000 */
.L_x_25140:
        /* <DEDUP_REMOVED lines=22> */
.L_x_25143:
[----:B------:R-:W-:Y:S05]  /*1320*/  BSYNC B1 ;  /* 0x0000000000017941 */ /* 0x000fea0003800000 */
.L_x_25142:
        /* <DEDUP_REMOVED lines=22> */
.L_x_25145:
[----:B------:R-:W-:Y:S05]  /*1490*/  BSYNC B1 ;  /* 0x0000000000017941 */ /* 0x000fea0003800000 */
.L_x_25144:
        /* <DEDUP_REMOVED lines=22> */
.L_x_25147:
[----:B------:R-:W-:Y:S05]  /*1600*/  BSYNC B1 ;  /* 0x0000000000017941 */ /* 0x000fea0003800000 */
.L_x_25146:
        /* <DEDUP_REMOVED lines=22> */
.L_x_25149:
[----:B------:R-:W-:Y:S05]  /*1770*/  BSYNC B1 ;  /* 0x0000000000017941 */ /* 0x000fea0003800000 */
.L_x_25148:
        /* <DEDUP_REMOVED lines=20> */
[----:B------:R-:W-:Y:S01]  /*18c0*/  MOV R18, R2 ;  /* 0x0000000200127202 */ /* 0x000fe20000000f00 */
[----:B------:R-:W-:-:S07]  /*18d0*/  IMAD.MOV.U32 R19, RZ, RZ, R3 ;  /* 0x000000ffff137224 */ /* 0x000fce00078e0003 */
.L_x_25151:
[----:B------:R-:W-:Y:S05]  /*18e0*/  BSYNC B1 ;  /* 0x0000000000017941 */ /* 0x000fea0003800000 */
.L_x_25150:
        /* <DEDUP_REMOVED lines=20> */
[----:B------:R-:W-:Y:S01]  /*1a30*/  IMAD.MOV.U32 R16, RZ, RZ, R2 ;  /* 0x000000ffff107224 */ /* 0x000fe200078e0002 */
[----:B------:R-:W-:-:S07]  /*1a40*/  MOV R17, R3 ;  /* 0x0000000300117202 */ /* 0x000fce0000000f00 */
.L_x_25153:
[----:B------:R-:W-:Y:S05]  /*1a50*/  BSYNC B1 ;  /* 0x0000000000017941 */ /* 0x000fea0003800000 */
.L_x_25152:
        /* <DEDUP_REMOVED lines=22> */
.L_x_25156:
[----:B------:R-:W-:-:S13]  /*1bc0*/  ISETP.GE.AND P0, PT, R6, R7, PT ;  /* 0x000000070600720c */ /* 0x000fda0003f06270 */
[----:B------:R-:W-:Y:S05]  /*1bd0*/  @P0 BRA `(.L_x_25158) ;  /* 0x0000000000300947 */ /* 0x000fea0003800000 */
[----:B0-----:R-:W0:Y:S01]  /*1be0*/  LDC.64 R2, c[0x0][0x218] ;  /* 0x00008600ff027b82 */ /* 0x001e220000000a00 */
[----:B------:R-:W-:Y:S01]  /*1bf0*/  IMAD.IADD R5, R28, 0x1, R6 ;  /* 0x000000011c057824 */ /* 0x000fe200078e0206 */
[----:B------:R-:W-:-:S03]  /*1c00*/  IADD3 R6, R6, 0x80, RZ ;  /* 0x0000008006067810 */ /* 0x000fc60007ffe0ff */
[----:B0-----:R-:W-:-:S05]  /*1c10*/  IMAD.WIDE.U32 R2, R5, 0x8, R2 ;  /* 0x0000000805027825 */ /* 0x001fca00078e0002 */
[----:B------:R1:W-:Y:S02]  /*1c20*/  STG.E.64 desc[UR4][R2.64], R8 ;  /* 0x0000000802007986 */ /* 0x0003e4000c101b04 */
.L_x_25157:
[----:B------:R-:W-:-:S13]  /*1c30*/  ISETP.GE.AND P0, PT, R6, R7, PT ;  /* 0x000000070600720c */ /* 0x000fda0003f06270 */
[----:B------:R-:W-:Y:S05]  /*1c40*/  @P0 BRA `(.L_x_25159) ;  /* 0x0000000000340947 */ /* 0x000fea0003800000 */
[----:B01----:R-:W0:Y:S01]  /*1c50*/  LDC.64 R2, c[0x0][0x218] ;  /* 0x00008600ff027b82 */ /* 0x003e220000000a00 */
[----:B------:R-:W-:Y:S01]  /*1c60*/  IMAD.IADD R5, R28, 0x1, R6 ;  /* 0x000000011c057824 */ /* 0x000fe200078e0206 */
[----:B------:R-:W-:-:S03]  /*1c70*/  IADD3 R6, R6, 0x80, RZ ;  /* 0x0000008006067810 */ /* 0x000fc60007ffe0ff */
[----:B0-----:R-:W-:-:S05]  /*1c80*/  IMAD.WIDE.U32 R2, R5, 0x8, R2 ;  /* 0x0000000805027825 */ /* 0x001fca00078e0002 */
[----:B------:R1:W-:Y:S02]  /*1c90*/  STG.E.64 desc[UR4][R2.64], R24 ;  /* 0x0000001802007986 */ /* 0x0003e4000c101b04 */
.L_x_25158:
        /* <DEDUP_REMOVED lines=8> */
.L_x_25159:
[----:B------:R-:W-:Y:S05]  /*1d20*/  BSYNC B1 ;  /* 0x0000000000017941 */ /* 0x000fea0003800000 */
.L_x_25155:
[----:B------:R-:W-:-:S13]  /*1d30*/  ISETP.GE.AND P0, PT, R6, R7, PT ;  /* 0x000000070600720c */ /* 0x000fda0003f06270 */
[----:B012---:R-:W0:Y:S01]  /*1d40*/  @!P0 LDC.64 R2, c[0x0][0x218] ;  /* 0x00008600ff028b82 */ /* 0x007e220000000a00 */
[----:B------:R-:W-:Y:S01]  /*1d50*/  @!P0 IMAD.IADD R5, R28, 0x1, R6 ;  /* 0x000000011c058824 */ /* 0x000fe200078e0206 */
[----:B------:R-:W-:-:S03]  /*1d60*/  @!P0 IADD3 R6, R6, 0x80, RZ ;  /* 0x0000008006068810 */ /* 0x000fc60007ffe0ff */
[----:B0-----:R-:W-:-:S05]  /*1d70*/  @!P0 IMAD.WIDE.U32 R2, R5, 0x8, R2 ;  /* 0x0000000805028825 */ /* 0x001fca00078e0002 */
[----:B------:R2:W-:Y:S02]  /*1d80*/  @!P0 STG.E.64 desc[UR4][R2.64], R18 ;  /* 0x0000001202008986 */ /* 0x0005e4000c101b04 */
.L_x_25160:
[----:B------:R-:W-:Y:S05]  /*1d90*/  BSYNC B0 ;  /* 0x0000000000007941 */ /* 0x000fea0003800000 */
.L_x_25154:
        /* <DEDUP_REMOVED lines=8> */
        .weak           $__internal_13_$__cuda_sm20_drsqrt_f64_slowpath_v2
        .type           $__internal_13_$__cuda_sm20_drsqrt_f64_slowpath_v2,@function
        .size           $__internal_13_$__cuda_sm20_drsqrt_f64_slowpath_v2,(.L_x_36108 - $__internal_13_$__cuda_sm20_drsqrt_f64_slowpath_v2)
$__internal_13_$__cuda_sm20_drsqrt_f64_slowpath_v2:
        /* <DEDUP_REMOVED lines=26> */
.L_x_25163:
[----:B------:R-:W-:Y:S01]  /*1fc0*/  DADD R4, R2, R2 ;  /* 0x0000000002047229 */ /* 0x000fe20000000002 */
[----:B------:R-:W-:Y:S10]  /*1fd0*/  BRA `(.L_x_25164) ;  /* 0x0000000000087947 */ /* 0x000ff40003800000 */
.L_x_25162:
[----:B------:R-:W-:Y:S02]  /*1fe0*/  LOP3.LUT R5, R4, 0x7ff00000, RZ, 0xfc, !PT ;  /* 0x7ff0000004057812 */ /* 0x000fe400078efcff */
[----:B------:R-:W-:-:S07]  /*1ff0*/  MOV R4, RZ ;  /* 0x000000ff00047202 */ /* 0x000fce0000000f00 */
.L_x_25164:
[----:B------:R-:W-:Y:S05]  /*2000*/  BSYNC B0 ;  /* 0x0000000000007941 */ /* 0x000fea0003800000 */
.L_x_25161:
[----:B------:R-:W-:Y:S01]  /*2010*/  MOV R3, R5 ;  /* 0x0000000500037202 */ /* 0x000fe20000000f00 */
[----:B------:R-:W-:Y:S01]  /*2020*/  HFMA2.MMA R5, -RZ, RZ, 0, 0 ;  /* 0x00000000ff057435 */ /* 0x000fe200000001ff */
[----:B------:R-:W-:Y:S02]  /*2030*/  IMAD.MOV.U32 R2, RZ, RZ, R4 ;  /* 0x000000ffff027224 */ /* 0x000fe400078e0004 */
[----:B------:R-:W-:-:S04]  /*2040*/  IMAD.MOV.U32 R4, RZ, RZ, R0 ;  /* 0x000000ffff047224 */ /* 0x000fc800078e0000 */
[----:B------:R-:W-:Y:S05]  /*2050*/  RET.REL.NODEC R4 `(_ZN2at6native29vectorized_elementwise_kernelILi8EZZZNS0_17rsqrt_kernel_cudaERNS_18TensorIteratorBaseEENKUlvE0_clEvENKUlvE_clEvEUldE_St5arrayIPcLm2EEEEviT0_T1_) ;  /* 0xffffffdc04e87950 */ /* 0x000fea0003c3ffff */
.L_x_25165:
        /* <DEDUP_REMOVED lines=10> */
.L_x_36108:


//--------------------- .text._ZN2at6native18elementwise_kernelILi128ELi4EZNS0_15gpu_kernel_implIZZZNS0_17expm1_kernel_cudaERNS_18TensorIteratorBaseEENKUlvE_clEvENKUlvE4_clEvEUlN3c104HalfEE_EEvS4_RKT_EUliE_EEviT1_ --------------------------
	.section	.text._ZN2at6native18elementwise_kernelILi128ELi4EZNS0_15gpu_kernel_implIZZZNS0_17expm1_kernel_cudaERNS_18TensorIteratorBaseEENKUlvE_clEvENKUlvE4_clEvEUlN3c104HalfEE_EEvS4_RKT_EUliE_EEviT1_,"ax",@progbits
	.align	128
        .global         _ZN2at6native18elementwise_kernelILi128ELi4EZNS0_15gpu_kernel_implIZZZNS0_17expm1_kernel_cudaERNS_18TensorIteratorBaseEENKUlvE_clEvENKUlvE4_clEvEUlN3c104HalfEE_EEvS4_RKT_EUliE_EEviT1_
        .type           _ZN2at6native18elementwise_kernelILi128ELi4EZNS0_15gpu_kernel_implIZZZNS0_17expm1_kernel_cudaERNS_18TensorIteratorBaseEENKUlvE_clEvENKUlvE4_clEvEUlN3c104HalfEE_EEvS4_RKT_EUliE_EEviT1_,@function
        .size           _ZN2at6native18elementwise_kernelILi128ELi4EZNS0_15gpu_kernel_implIZZZNS0_17expm1_kernel_cudaERNS_18TensorIteratorBaseEENKUlvE_clEvENKUlvE4_clEvEUlN3c104HalfEE_EEvS4_RKT_EUliE_EEviT1_,(.L_x_36403 - _ZN2at6native18elementwise_kernelILi128ELi4EZNS0_15gpu_kernel_implIZZZNS0_17expm1_kernel_cudaERNS_18TensorIteratorBaseEENKUlvE_clEvENKUlvE4_clEvEUlN3c104HalfEE_EEvS4_RKT_EUliE_EEviT1_)
        .other          _ZN2at6native18elementwise_kernelILi128ELi4EZNS0_15gpu_kernel_implIZZZNS0_17expm1_kernel_cudaERNS_18TensorIteratorBaseEENKUlvE_clEvENKUlvE4_clEvEUlN3c104HalfEE_EEvS4_RKT_EUliE_EEviT1_,@"STO_CUDA_ENTRY STV_DEFAULT"
_ZN2at6native18elementwise_kernelILi128ELi4EZNS0_15gpu_kernel_implIZZZNS0_17expm1_kernel_cudaERNS_18TensorIteratorBaseEENKUlvE_clEvENKUlvE4_clEvEUlN3c104HalfEE_EEvS4_RKT_EUliE_EEviT1_:
.text._ZN2at6native18elementwise_kernelILi128ELi4EZNS0_15gpu_kernel_implIZZZNS0_17expm1_kernel_cudaERNS_18TensorIteratorBaseEENKUlvE_clEvENKUlvE4_clEvEUlN3c104HalfEE_EEvS4_RKT_EUliE_EEviT1_:
        /* <DEDUP_REMOVED lines=315> */
.L_x_25168:
        /* <DEDUP_REMOVED lines=22> */
.L_x_25172:
[----:B------:R-:W2:Y:S02]  /*1510*/  LDG.E.U8 R2, desc[UR36][R2.64] ;  /* 0x0000002402027981 */ /* 0x000ea4000c1e1100 */
[----:B--2---:R-:W-:-:S04]  /*1520*/  I2FP.F32.U32 R0, R2 ;  /* 0x0000000200007245 */ /* 0x004fc80000201000 */
[----:B------:R-:W-:Y:S01]  /*1530*/  F2FP.F16.F32.PACK_AB R0, RZ, R0 ;  /* 0x00000000ff00723e */ /* 0x000fe200000000ff */
[----:B------:R-:W-:Y:S06]  /*1540*/  BRA `(.L_x_25174) ;  /* 0x0000000c00887947 */ /* 0x000fec0003800000 */
.L_x_25171:
        /* <DEDUP_REMOVED lines=10> */
.L_x_25176:
[----:B------:R-:W2:Y:S02]  /*15f0*/  LDG.E R2, desc[UR36][R2.64] ;  /* 0x0000002402027981 */ /* 0x000ea4000c1e1900 */
[----:B--2---:R-:W-:-:S04]  /*1600*/  I2FP.F32.S32 R0, R2 ;  /* 0x0000000200007245 */ /* 0x004fc80000201400 */
[----:B------:R-:W-:Y:S01]  /*1610*/  F2FP.F16.F32.PACK_AB R0, RZ, R0 ;  /* 0x00000000ff00723e */ /* 0x000fe200000000ff */
[----:B------:R-:W-:Y:S06]  /*1620*/  BRA `(.L_x_25174) ;  /* 0x0000000c00507947 */ /* 0x000fec0003800000 */
.L_x_25175:
[----:B------:R-:W2:Y:S02]  /*1630*/  LDG.E.U16 R2, desc[UR36][R2.64] ;  /* 0x0000002402027981 */ /* 0x000ea4000c1e1500 */
[----:B--2---:R-:W0:Y:S02]  /*1640*/  I2F.S16 R0, R2 ;  /* 0x0000000200007306 */ /* 0x004e240000101400 */
[----:B0-----:R-:W-:Y:S01]  /*1650*/  F2FP.F16.F32.PACK_AB R0, RZ, R0 ;  /* 0x00000000ff00723e */ /* 0x001fe200000000ff */
[----:B------:R-:W-:Y:S06]  /*1660*/  BRA `(.L_x_25174) ;  /* 0x0000000c00407947 */ /* 0x000fec0003800000 */
.L_x_25170:
        /* <DEDUP_REMOVED lines=9> */
.L_x_25178:
[----:B------:R0:W5:Y:S01]  /*1700*/  LDG.E.U16 R0, desc[UR36][R2.64] ;  /* 0x0000002402007981 */ /* 0x000162000c1e1500 */
[----:B------:R-:W-:Y:S05]  /*1710*/  BRA `(.L_x_25174) ;  /* 0x0000000c00147947 */ /* 0x000fea0003800000 */
.L_x_25177:
        /* <DEDUP_REMOVED lines=9> */
.L_x_25180:
[----:B------:R1:W5:Y:S01]  /*17b0*/  LDG.E.U16 R0, desc[UR36][R2.64] ;  /* 0x0000002402007981 */ /* 0x000362000c1e1500 */
[----:B------:R-:W-:Y:S05]  /*17c0*/  BRA `(.L_x_25174) ;  /* 0x0000000800e87947 */ /* 0x000fea0003800000 */
.L_x_25179:
        /* <DEDUP_REMOVED lines=8> */
.L_x_25169:
        /* <DEDUP_REMOVED lines=13> */
.L_x_25183:
        /* <DEDUP_REMOVED lines=8> */
.L_x_25182:
        /* <DEDUP_REMOVED lines=28> */
.L_x_25185:
        /* <DEDUP_REMOVED lines=15> */
.L_x_25184:
[----:B------:R-:W2:Y:S02]  /*1c50*/  LDG.E.U16 R0, desc[UR36][R2.64] ;  /* 0x0000002402007981 */ /* 0x000ea4000c1e1500 */
[----:B--2---:R-:W-:-:S05]  /*1c60*/  IMAD.U32 R0, R0, 0x10000, RZ ;  /* 0x0001000000007824 */ /* 0x004fca00078e00ff */
[----:B------:R-:W-:Y:S01]  /*1c70*/  F2FP.F16.F32.PACK_AB R0, RZ, R0 ;  /* 0x00000000ff00723e */ /* 0x000fe200000000ff */
[----:B------:R-:W-:Y:S06]  /*1c80*/  BRA `(.L_x_25174) ;  /* 0x0000000400b87947 */ /* 0x000fec0003800000 */
.L_x_25181:
        /* <DEDUP_REMOVED lines=12> */
.L_x_25188:
        /* <DEDUP_REMOVED lines=21> */
.L_x_25192:
[----:B------:R-:W-:Y:S05]  /*1ea0*/  BSYNC B1 ;  /* 0x0000000000017941 */ /* 0x000fea0003800000 */
.L_x_25191:
[----:B------:R-:W-:Y:S01]  /*1eb0*/  LEA R3, R0, 0x3b800000, 0x17 ;  /* 0x3b80000000037811 */ /* 0x000fe200078eb8ff */
[----:B------:R-:W-:-:S05]  /*1ec0*/  IMAD.SHL.U32 R0, R2, 0x100000, RZ ;  /* 0x0010000002007824 */ /* 0x000fca00078e00ff */
[----:B------:R-:W-:-:S07]  /*1ed0*/  LOP3.LUT R0, R3, R0, R4, 0xfe, !PT ;  /* 0x0000000003007212 */ /* 0x000fce00078efe04 */
.L_x_25190:
[----:B------:R-:W-:Y:S05]  /*1ee0*/  BSYNC B0 ;  /* 0x0000000000007941 */ /* 0x000fea0003800000 */
.L_x_25189:
[----:B------:R-:W-:Y:S01]  /*1ef0*/  F2FP.F16.F32.PACK_AB R0, RZ, R0 ;  /* 0x00000000ff00723e */ /* 0x000fe200000000ff */
[----:B------:R-:W-:Y:S06]  /*1f00*/  BRA `(.L_x_25174) ;  /* 0x0000000400187947 */ /* 0x000fec0003800000 */
.L_x_25187:
        /* <DEDUP_REMOVED lines=21> */
.L_x_25196:
[----:B------:R-:W-:Y:S05]  /*2060*/  BSYNC B1 ;  /* 0x0000000000017941 */ /* 0x000fea0003800000 */
.L_x_25195:
[----:B------:R-:W-:Y:S01]  /*2070*/  LEA R3, R0, 0x37800000, 0x17 ;  /* 0x3780000000037811 */ /* 0x000fe200078eb8ff */
[----:B------:R-:W-:-:S05]  /*2080*/  IMAD.SHL.U32 R0, R2, 0x200000, RZ ;  /* 0x0020000002007824 */ /* 0x000fca00078e00ff */
[----:B------:R-:W-:-:S07]  /*2090*/  LOP3.LUT R0, R3, R0, R4, 0xfe, !PT ;  /* 0x0000000003007212 */ /* 0x000fce00078efe04 */
.L_x_25194:
[----:B------:R-:W-:Y:S05]  /*20a0*/  BSYNC B0 ;  /* 0x0000000000007941 */ /* 0x000fea0003800000 */
.L_x_25193:
[----:B------:R-:W-:Y:S01]  /*20b0*/  F2FP.F16.F32.PACK_AB R0, RZ, R0 ;  /* 0x00000000ff00723e */ /* 0x000fe200000000ff */
[----:B------:R-:W-:Y:S06]  /*20c0*/  BRA `(.L_x_25174) ;  /* 0x0000000000a87947 */ /* 0x000fec0003800000 */
.L_x_25186:
        /* <DEDUP_REMOVED lines=14> */
.L_x_25200:
[----:B------:R-:W-:Y:S05]  /*21b0*/  BSYNC B0 ;  /* 0x0000000000007941 */ /* 0x000fea0003800000 */
.L_x_25199:
[----:B------:R-:W-:Y:S01]  /*21c0*/  F2FP.F16.F32.PACK_AB R0, RZ, R0 ;  /* 0x00000000ff00723e */ /* 0x000fe200000000ff */
[----:B------:R-:W-:Y:S06]  /*21d0*/  BRA `(.L_x_25174) ;  /* 0x0000000000647947 */ /* 0x000fec0003800000 */
.L_x_25173:
        /* <DEDUP_REMOVED lines=16> */
.L_x_25201:
[----:B------:R-:W-:Y:S01]  /*22e0*/  PRMT R0, RZ, 0x7610, R0 ;  /* 0x00007610ff007816 */ /* 0x000fe20000000000 */
[----:B------:R-:W-:Y:S06]  /*22f0*/  BRA `(.L_x_25174) ;  /* 0x00000000001c7947 */ /* 0x000fec0003800000 */
.L_x_25198:
[----:B------:R-:W2:Y:S02]  /*2300*/  LDG.E.64 R2, desc[UR36][R2.64] ;  /* 0x0000002402027981 */ /* 0x000ea4000c1e1b00 */
[----:B--2---:R-:W0:Y:S02]  /*2310*/  I2F.U64 R0, R2 ;  /* 0x0000000200007312 */ /* 0x004e240000301000 */
[----:B0-----:R-:W-:Y:S01]  /*2320*/  F2FP.F16.F32.PACK_AB R0, RZ, R0 ;  /* 0x00000000ff00723e */ /* 0x001fe200000000ff */
[----:B------:R-:W-:Y:S06]  /*2330*/  BRA `(.L_x_25174) ;  /* 0x00000000000c7947 */ /* 0x000fec0003800000 */
.L_x_25197:
[----:B------:R-:W2:Y:S02]  /*2340*/  LDG.E R2, desc[UR36][R2.64] ;  /* 0x0000002402027981 */ /* 0x000ea4000c1e1900 */
[----:B--2---:R-:W-:-:S04]  /*2350*/  I2FP.F32.U32 R0, R2 ;  /* 0x0000000200007245 */ /* 0x004fc80000201000 */
[----:B------:R-:W-:-:S07]  /*2360*/  F2FP.F16.F32.PACK_AB R0, RZ, R0 ;  /* 0x00000000ff00723e */ /* 0x000fce00000000ff */
.L_x_25174:
[----:B-----5:R-:W-:Y:S01]  /*2370*/  HADD2.F32 R0, -RZ, R0.H0_H0 ;  /* 0x20000000ff007230 */ /* 0x020fe20000004100 */
[----:B------:R-:W2:Y:S01]  /*2380*/  LDC.U8 R7, c[0x0][0x421] ;  /* 0x00010840ff077b82 */ /* 0x000ea20000000000 */
[----:B------:R-:W-:-:S03]  /*2390*/  IMAD.MOV.U32 R5, RZ, RZ, 0x3ab5ebe6 ;  /* 0x3ab5ebe6ff057424 */ /* 0x000fc600078e00ff */
[C---:B01----:R-:W-:Y:S01]  /*23a0*/  FMUL.FTZ R2, R0.reuse, 1.4426950216293334961 ;  /* 0x3fb8aa3b00027820 */ /* 0x043fe20000410000 */
[----:B------:R-:W-:-:S05]  /*23b0*/  FSETP.GEU.FTZ.AND P0, PT, |R0|, 0.40999999642372131348, PT ;  /* 0x3ed1eb850000780b */ /* 0x000fca0003f1e200 */
[----:B------:R-:W0:Y:S02]  /*23c0*/  FRND R2, R2 ;  /* 0x0000000200027307 */ /* 0x000e240000201000 */
[----:B0-----:R-:W-:Y:S02]  /*23d0*/  FSEL R3, R2, RZ, P0 ;  /* 0x000000ff02037208 */ /* 0x001fe40000000000 */
[----:B------:R-:W-:Y:S02]  /*23e0*/  FSETP.NEU.FTZ.AND P0, PT, R0, RZ, PT ;  /* 0x000000ff0000720b */ /* 0x000fe40003f1d000 */
[C---:B------:R-:W-:Y:S01]  /*23f0*/  FSETP.NEU.FTZ.AND P1, PT, R3.reuse, 128, PT ;  /* 0x430000000300780b */ /* 0x040fe20003f3d000 */
[----:B------:R-:W-:-:S04]  /*2400*/  FFMA.FTZ R4, -R3, 0.693145751953125, R0 ;  /* 0x3f31720003047823 */ /* 0x000fc80000010100 */
[----:B------:R-:W-:-:S04]  /*2410*/  FFMA.FTZ R4, -R3, 1.428606765330187045e-06, R4 ;  /* 0x35bfbe8e03047823 */ /* 0x000fc80000010104 */
[----:B------:R-:W-:-:S04]  /*2420*/  FFMA.FTZ R5, R4, R5, 0.0083824126049876213074 ;  /* 0x3c09566304057423 */ /* 0x000fc80000010005 */
[----:B------:R-:W-:Y:S01]  /*2430*/  @!P1 FADD.FTZ R3, R3, -1 ;  /* 0xbf80000003039421 */ /* 0x000fe20000010000 */
[----:B------:R-:W-:-:S03]  /*2440*/  FFMA.FTZ R5, R4, R5, 0.041667830199003219604 ;  /* 0x3d2aabe304057423 */ /* 0x000fc60000010005 */
[----:B------:R-:W0:Y:S01]  /*2450*/  MUFU.EX2 R6, R3 ;  /* 0x0000000300067308 */ /* 0x000e220000000800 */
[----:B------:R-:W-:Y:S01]  /*2460*/  FFMA.FTZ R5, R4, R5, 0.16666397452354431152 ;  /* 0x3e2aa9f604057423 */ /* 0x000fe20000010005 */
[----:B------:R-:W-:-:S03]  /*2470*/  FSETP.GEU.FTZ.AND P2, PT, R3, -25, PT ;  /* 0xc1c800000300780b */ /* 0x000fc60003f5e000 */
[----:B------:R-:W-:-:S04]  /*2480*/  FFMA.FTZ R5, R4, R5, 0.49999994039535522461 ;  /* 0x3efffffe04057423 */ /* 0x000fc80000010005 */
[----:B------:R-:W-:-:S04]  /*2490*/  FMUL.FTZ R5, R4, R5 ;  /* 0x0000000504057220 */ /* 0x000fc80000410000 */
[----:B------:R-:W-:Y:S01]  /*24a0*/  FFMA.FTZ R5, R4, R5, R4 ;  /* 0x0000000504057223 */ /* 0x000fe20000010004 */
[----:B0-----:R-:W-:-:S04]  /*24b0*/  FADD.FTZ R2, R6, -1 ;  /* 0xbf80000006027421 */ /* 0x001fc80000010000 */
[----:B------:R-:W-:-:S04]  /*24c0*/  FFMA.FTZ R2, R5, R6, R2 ;  /* 0x0000000605027223 */ /* 0x000fc80000010002 */
[----:B------:R-:W-:Y:S01]  /*24d0*/  @!P1 FADD.FTZ R2, R2, R2 ;  /* 0x0000000202029221 */ /* 0x000fe20000010000 */
[----:B------:R-:W-:Y:S02]  /*24e0*/  FSETP.GT.FTZ.AND P1, PT, R3, 128, PT ;  /* 0x430000000300780b */ /* 0x000fe40003f34000 */
[----:B--2---:R-:W-:Y:S02]  /*24f0*/  PRMT R3, R7, 0x9910, RZ ;  /* 0x0000991007037816 */ /* 0x004fe400000000ff */
[----:B------:R-:W-:Y:S02]  /*2500*/  FSEL R2, R2, +INF , !P1 ;  /* 0x7f80000002027808 */ /* 0x000fe40004800000 */
[----:B------:R-:W-:Y:S02]  /*2510*/  ISETP.GT.AND P1, PT, R3, 0x9, PT ;  /* 0x000000090300780c */ /* 0x000fe40003f24270 */
[----:B------:R-:W-:Y:S01]  /*2520*/  FSEL R2, R2, -1, P2 ;  /* 0xbf80000002027808 */ /* 0x000fe20001000000 */
[----:B------:R-:W-:-:S05]  /*2530*/  @!P0 FADD.FTZ R2, R0, R0 ;  /* 0x0000000000028221 */ /* 0x000fca0000010000 */
[----:B------:R-:W-:-:S05]  /*2540*/  F2FP.F16.F32.PACK_AB R2, RZ, R2 ;  /* 0x00000002ff02723e */ /* 0x000fca00000000ff */
        /* <DEDUP_REMOVED lines=13> */
.L_x_25205:
[----:B------:R-:W-:-:S06]  /*2620*/  HADD2.F32 R3, -RZ, R2.H0_H0 ;  /* 0x20000002ff037230 */ /* 0x000fcc0000004100 */
[----:B------:R-:W0:Y:S02]  /*2630*/  F2I.S64.TRUNC R2, R3 ;  /* 0x0000000300027311 */ /* 0x000e24000020d900 */
[----:B0-----:R3:W-:Y:S01]  /*2640*/  STG.E.U8 desc[UR36][R16.64], R2 ;  /* 0x0000000210007986 */ /* 0x0017e2000c101124 */
[----:B------:R-:W-:Y:S05]  /*2650*/  BRA `(.L_x_25207) ;  /* 0x0000000c00847947 */ /* 0x000fea0003800000 */
.L_x_25204:
        /* <DEDUP_REMOVED lines=10> */
.L_x_25209:
[----:B------:R-:W-:-:S04]  /*2700*/  HADD2.F32 R2, -RZ, R2.H0_H0 ;  /* 0x20000002ff027230 */ /* 0x000fc80000004100 */
[----:B------:R-:W0:Y:S02]  /*2710*/  F2I.FTZ.TRUNC.NTZ R3, R2 ;  /* 0x0000000200037305 */ /* 0x000e24000021f100 */
[----:B0-----:R1:W-:Y:S01]  /*2720*/  STG.E desc[UR36][R16.64], R3 ;  /* 0x0000000310007986 */ /* 0x0013e2000c101924 */
[----:B------:R-:W-:Y:S05]  /*2730*/  BRA `(.L_x_25207) ;  /* 0x0000000c004c7947 */ /* 0x000fea0003800000 */
.L_x_25208:
[----:B------:R-:W-:-:S04]  /*2740*/  HADD2.F32 R2, -RZ, R2.H0_H0 ;  /* 0x20000002ff027230 */ /* 0x000fc80000004100 */
[----:B------:R-:W0:Y:S02]  /*2750*/  F2I.FTZ.TRUNC.NTZ R3, R2 ;  /* 0x0000000200037305 */ /* 0x000e24000021f100 */
[----:B0-----:R2:W-:Y:S01]  /*2760*/  STG.E.U16 desc[UR36][R16.64], R3 ;  /* 0x0000000310007986 */ /* 0x0015e2000c101524 */
[----:B------:R-:W-:Y:S05]  /*2770*/  BRA `(.L_x_25207) ;  /* 0x0000000c003c7947 */ /* 0x000fea0003800000 */
.L_x_25203:
        /* <DEDUP_REMOVED lines=9> */
.L_x_25211:
[----:B------:R0:W-:Y:S01]  /*2810*/  STG.E.U16 desc[UR36][R16.64], R2 ;  /* 0x0000000210007986 */ /* 0x0001e2000c101524 */
[----:B------:R-:W-:Y:S05]  /*2820*/  BRA `(.L_x_25207) ;  /* 0x0000000c00107947 */ /* 0x000fea0003800000 */
.L_x_25210:
        /* <DEDUP_REMOVED lines=10> */
.L_x_25213:
[----:B------:R-:W-:-:S05]  /*28d0*/  HADD2.F32 R0, -RZ, R2.H0_H0 ;  /* 0x20000002ff007230 */ /* 0x000fca0000004100 */
[----:B------:R-:W-:-:S04]  /*28e0*/  F2FP.F16.F32.PACK_AB R0, RZ, R0 ;  /* 0x00000000ff00723e */ /* 0x000fc800000000ff */
[----:B------:R-:W-:-:S05]  /*28f0*/  PRMT R0, R0, 0x5410, RZ ;  /* 0x0000541000007816 */ /* 0x000fca00000000ff */
[----:B------:R0:W-:Y:S01]  /*2900*/  STG.E desc[UR36][R16.64], R0 ;  /* 0x0000000010007986 */ /* 0x0001e2000c101924 */
[----:B------:R-:W-:Y:S05]  /*2910*/  BRA `(.L_x_25207) ;  /* 0x0000000800d47947 */ /* 0x000fea0003800000 */
.L_x_25212:
[----:B------:R-:W-:-:S05]  /*2920*/  HADD2.F32 R2, -RZ, R2.H0_H0 ;  /* 0x20000002ff027230 */ /* 0x000fca0000004100 */
[----:B------:R-:W-:-:S06]  /*2930*/  FMUL.FTZ R2, R2, 1 ;  /* 0x3f80000002027820 */ /* 0x000fcc0000410000 */
[----:B------:R-:W0:Y:S02]  /*2940*/  F2F.F64.F32 R2, R2 ;  /* 0x0000000200027310 */ /* 0x000e240000201800 */
[----:B0-----:R0:W-:Y:S01]  /*2950*/  STG.E.64 desc[UR36][R16.64], R2 ;  /* 0x0000000210007986 */ /* 0x0011e2000c101b24 */
[----:B------:R-:W-:Y:S05]  /*2960*/  BRA `(.L_x_25207) ;  /* 0x0000000800c07947 */ /* 0x000fea0003800000 */
.L_x_25202:
        /* <DEDUP_REMOVED lines=13> */
.L_x_25216:
[----:B------:R-:W-:Y:S01]  /*2a40*/  HADD2.F32 R2, -RZ, R2.H0_H0 ;  /* 0x20000002ff027230 */ /* 0x000fe20000004100 */
[----:B------:R-:W-:-:S04]  /*2a50*/  CS2R R6, SRZ ;  /* 0x0000000000067805 */ /* 0x000fc8000001ff00 */
[----:B------:R-:W-:-:S04]  /*2a60*/  FMUL.FTZ R2, R2, 1 ;  /* 0x3f80000002027820 */ /* 0x000fc80000410000 */
[----:B------:R-:W0:Y:S02]  /*2a70*/  F2F.F64.F32 R4, R2 ;  /* 0x0000000200047310 */ /* 0x000e240000201800 */
[----:B0-----:R0:W-:Y:S01]  /*2a80*/  STG.E.128 desc[UR36][R16.64], R4 ;  /* 0x0000000410007986 */ /* 0x0011e2000c101d24 */
[----:B------:R-:W-:Y:S05]  /*2a90*/  BRA `(.L_x_25207) ;  /* 0x0000000800747947 */ /* 0x000fea0003800000 */
.L_x_25215:
        /* <DEDUP_REMOVED lines=21> */
.L_x_25220:
[----:B------:R-:W-:Y:S05]  /*2bf0*/  BSYNC B0 ;  /* 0x0000000000007941 */ /* 0x000fea0003800000 */
.L_x_25219:
[----:B------:R-:W-:-:S05]  /*2c00*/  LOP3.LUT R3, R0, R3, RZ, 0xfc, !PT ;  /* 0x0000000300037212 */ /* 0x000fca00078efcff */
[----:B------:R0:W-:Y:S01]  /*2c10*/  STG.E.U8 desc[UR36][R16.64], R3 ;  /* 0x0000000310007986 */ /* 0x0001e2000c101124 */
[----:B------:R-:W-:Y:S05]  /*2c20*/  BRA `(.L_x_25207) ;  /* 0x0000000800107947 */ /* 0x000fea0003800000 */
.L_x_25218:
        /* <DEDUP_REMOVED lines=13> */
.L_x_25222:
[----:B------:R-:W-:Y:S01]  /*2d00*/  IMAD.MOV.U32 R0, RZ, RZ, 0x7f ;  /* 0x0000007fff007424 */ /* 0x000fe200078e00ff */
[----:B------:R-:W-:-:S04]  /*2d10*/  ISETP.GT.U32.AND P0, PT, R2, 0x7f800000, PT ;  /* 0x7f8000000200780c */ /* 0x000fc80003f04070 */
[----:B------:R-:W-:-:S09]  /*2d20*/  SEL R0, R0, 0x7c, P0 ;  /* 0x0000007c00007807 */ /* 0x000fd20000000000 */
.L_x_25223:
[----:B------:R-:W-:Y:S05]  /*2d30*/  BSYNC B0 ;  /* 0x0000000000007941 */ /* 0x000fea0003800000 */
.L_x_25221:
[----:B------:R-:W-:-:S04]  /*2d40*/  LOP3.LUT R2, R3, 0x80000000, RZ, 0xc0, !PT ;  /* 0x8000000003027812 */ /* 0x000fc800078ec0ff */
[----:B------:R-:W-:-:S04]  /*2d50*/  SHF.R.U32.HI R3, RZ, 0x18, R2 ;  /* 0x00000018ff037819 */ /* 0x000fc80000011602 */
[----:B------:R-:W-:-:S05]  /*2d60*/  LOP3.LUT R3, R0, R3, RZ, 0xfc, !PT ;  /* 0x0000000300037212 */ /* 0x000fca00078efcff */
[----:B------:R0:W-:Y:S01]  /*2d70*/  STG.E.U8 desc[UR36][R16.64], R3 ;  /* 0x0000000310007986 */ /* 0x0001e2000c101124 */
[----:B------:R-:W-:Y:S05]  /*2d80*/  BRA `(.L_x_25207) ;  /* 0x0000000400b87947 */ /* 0x000fea0003800000 */
.L_x_25217:
[----:B------:R-:W-:-:S05]  /*2d90*/  HADD2.F32 R0, -RZ, R2.H0_H0 ;  /* 0x20000002ff007230 */ /* 0x000fca0000004100 */
[----:B------:R-:W-:-:S05]  /*2da0*/  F2FP.BF16.F32.PACK_AB R0, RZ, R0 ;  /* 0x00000000ff00723e */ /* 0x000fca00000010ff */
[----:B------:R0:W-:Y:S01]  /*2db0*/  STG.E.U16 desc[UR36][R16.64], R0 ;  /* 0x0000000010007986 */ /* 0x0001e2000c101524 */
[----:B------:R-:W-:Y:S05]  /*2dc0*/  BRA `(.L_x_25207) ;  /* 0x0000000400a87947 */ /* 0x000fea0003800000 */
.L_x_25214:
        /* <DEDUP_REMOVED lines=12> */
.L_x_25226:
        /* <DEDUP_REMOVED lines=17> */
.L_x_25229:
[----:B------:R-:W-:-:S04]  /*2fa0*/  LOP3.LUT R2, R3, 0x80000000, RZ, 0xc0, !PT ;  /* 0x8000000003027812 */ /* 0x000fc800078ec0ff */
[----:B------:R-:W-:-:S04]  /*2fb0*/  SHF.R.U32.HI R3, RZ, 0x18, R2 ;  /* 0x00000018ff037819 */ /* 0x000fc80000011602 */
[----:B------:R-:W-:-:S04]  /*2fc0*/  LOP3.LUT R0, R0, R3, RZ, 0xfc, !PT ;  /* 0x0000000300007212 */ /* 0x000fc800078efcff */
[----:B------:R-:W-:-:S07]  /*2fd0*/  PRMT R8, R0, 0x7610, R8 ;  /* 0x0000761000087816 */ /* 0x000fce0000000008 */
.L_x_25228:
[----:B------:R-:W-:Y:S05]  /*2fe0*/  BSYNC B0 ;  /* 0x0000000000007941 */ /* 0x000fea0003800000 */
.L_x_25227:
[----:B------:R0:W-:Y:S01]  /*2ff0*/  STG.E.U8 desc[UR36][R16.64], R8 ;  /* 0x0000000810007986 */ /* 0x0001e2000c101124 */
[----:B------:R-:W-:Y:S05]  /*3000*/  BRA `(.L_x_25207) ;  /* 0x0000000400187947 */ /* 0x000fea0003800000 */
.L_x_25225:
        /* <DEDUP_REMOVED lines=17> */
.L_x_25232:
[----:B------:R-:W-:-:S04]  /*3120*/  LOP3.LUT R2, R3, 0x80000000, RZ, 0xc0, !PT ;  /* 0x8000000003027812 */ /* 0x000fc800078ec0ff */
[----:B------:R-:W-:-:S04]  /*3130*/  SHF.R.U32.HI R3, RZ, 0x18, R2 ;  /* 0x00000018ff037819 */ /* 0x000fc80000011602 */
[----:B------:R-:W-:-:S04]  /*3140*/  LOP3.LUT R0, R0, R3, RZ, 0xfc, !PT ;  /* 0x0000000300007212 */ /* 0x000fc800078efcff */
[----:B------:R-:W-:-:S07]  /*3150*/  PRMT R8, R0, 0x7610, R8 ;  /* 0x0000761000087816 */ /* 0x000fce0000000008 */
.L_x_25231:
[----:B------:R-:W-:Y:S05]  /*3160*/  BSYNC B0 ;  /* 0x0000000000007941 */ /* 0x000fea0003800000 */
.L_x_25230:
[----:B------:R0:W-:Y:S01]  /*3170*/  STG.E.U8 desc[UR36][R16.64], R8 ;  /* 0x0000000810007986 */ /* 0x0001e2000c101124 */
[----:B------:R-:W-:Y:S05]  /*3180*/  BRA `(.L_x_25207) ;  /* 0x0000000000b87947 */ /* 0x000fea0003800000 */
.L_x_25224:
        /* <DEDUP_REMOVED lines=22> */
.L_x_25206:
        /* <DEDUP_REMOVED lines=16> */
.L_x_25235:
[----:B------:R-:W-:Y:S05]  /*33f0*/  BRA `(.L_x_25207) ;  /* 0x00000000001c7947 */ /* 0x000fea0003800000 */
.L_x_25234:
[----:B------:R-:W-:-:S06]  /*3400*/  HADD2.F32 R2, -RZ, R2.H0_H0 ;  /* 0x20000002ff027230 */ /* 0x000fcc0000004100 */
[----:B------:R-:W0:Y:S02]  /*3410*/  F2I.U64.TRUNC R2, R2 ;  /* 0x0000000200027311 */ /* 0x000e24000020d800 */
[----:B0-----:R0:W-:Y:S01]  /*3420*/  STG.E.64 desc[UR36][R16.64], R2 ;  /* 0x0000000210007986 */ /* 0x0011e2000c101b24 */
[----:B------:R-:W-:Y:S05]  /*3430*/  BRA `(.L_x_25207) ;  /* 0x00000000000c7947 */ /* 0x000fea0003800000 */
.L_x_25233:
[----:B------:R-:W-:-:S04]  /*3440*/  HADD2.F32 R2, -RZ, R2.H0_H0 ;  /* 0x20000002ff027230 */ /* 0x000fc80000004100 */
[----:B------:R-:W0:Y:S02]  /*3450*/  F2I.FTZ.U32.TRUNC.NTZ R3, R2 ;  /* 0x0000000200037305 */ /* 0x000e24000021f000 */
[----:B0-----:R0:W-:Y:S02]  /*3460*/  STG.E desc[UR36][R16.64], R3 ;  /* 0x0000000310007986 */ /* 0x0011e4000c101924 */
.L_x_25207:
[----:B------:R-:W-:-:S04]  /*3470*/  IMAD R18, R23, 0x200, R18 ;  /* 0x0000020017127824 */ /* 0x000fc800078e0212 */
[----:B------:R-:W-:-:S07]  /*3480*/  VIADD R19, R18, 0x80 ;  /* 0x0000008012137836 */ /* 0x000fce0000000000 */
.L_x_25167:
[----:B------:R-:W-:Y:S05]  /*3490*/  BSYNC B6 ;  /* 0x0000000000067941 */ /* 0x000fea0003800000 */
.L_x_25166:
        /* <DEDUP_REMOVED lines=307> */
.L_x_25238:
        /* <DEDUP_REMOVED lines=22> */
.L_x_25242:
[----:B------:R-:W2:Y:S02]  /*4930*/  LDG.E.U8 R2, desc[UR36][R2.64] ;  /* 0x0000002402027981 */ /* 0x000ea4000c1e1100 */
[----:B--2---:R-:W-:-:S04]  /*4940*/  I2FP.F32.U32 R0, R2 ;  /* 0x0000000200007245 */ /* 0x004fc80000201000 */
[----:B------:R-:W-:Y:S01]  /*4950*/  F2FP.F16.F32.PACK_AB R0, RZ, R0 ;  /* 0x00000000ff00723e */ /* 0x000fe200000000ff */
[----:B------:R-:W-:Y:S06]  /*4960*/  BRA `(.L_x_25244) ;  /* 0x0000000c00887947 */ /* 0x000fec0003800000 */
.L_x_25241:
        /* <DEDUP_REMOVED lines=10> */
.L_x_25246:
[----:B------:R-:W2:Y:S02]  /*4a10*/  LDG.E R2, desc[UR36][R2.64] ;  /* 0x0000002402027981 */ /* 0x000ea4000c1e1900 */
[----:B--2---:R-:W-:-:S04]  /*4a20*/  I2FP.F32.S32 R0, R2 ;  /* 0x0000000200007245 */ /* 0x004fc80000201400 */
[----:B------:R-:W-:Y:S01]  /*4a30*/  F2FP.F16.F32.PACK_AB R0, RZ, R0 ;  /* 0x00000000ff00723e */ /* 0x000fe200000000ff */
[----:B------:R-:W-:Y:S06]  /*4a40*/  BRA `(.L_x_25244) ;  /* 0x0000000c00507947 */ /* 0x000fec0003800000 */
.L_x_25245:
[----:B------:R-:W2:Y:S02]  /*4a50*/  LDG.E.U16 R2, desc[UR36][R2.64] ;  /* 0x0000002402027981 */ /* 0x000ea4000c1e1500 */
[----:B--2---:R-:W0:Y:S02]  /*4a60*/  I2F.S16 R0, R2 ;  /* 0x0000000200007306 */ /* 0x004e240000101400 */
[----:B0-----:R-:W-:Y:S01]  /*4a70*/  F2FP.F16.F32.PACK_AB R0, RZ, R0 ;  /* 0x00000000ff00723e */ /* 0x001fe200000000ff */
[----:B------:R-:W-:Y:S06]  /*4a80*/  BRA `(.L_x_25244) ;  /* 0x0000000c00407947 */ /* 0x000fec0003800000 */
.L_x_25240:
        /* <DEDUP_REMOVED lines=9> */
.L_x_25248:
[----:B------:R0:W5:Y:S01]  /*4b20*/  LDG.E.U16 R0, desc[UR36][R2.64] ;  /* 0x0000002402007981 */ /* 0x000162000c1e1500 */
[----:B------:R-:W-:Y:S05]  /*4b30*/  BRA `(.L_x_25244) ;  /* 0x0000000c00147947 */ /* 0x000fea0003800000 */
.L_x_25247:
        /* <DEDUP_REMOVED lines=9> */
.L_x_25250:
[----:B------:R1:W5:Y:S01]  /*4bd0*/  LDG.E.U16 R0, desc[UR36][R2.64] ;  /* 0x0000002402007981 */ /* 0x000362000c1e1500 */
[----:B------:R-:W-:Y:S05]  /*4be0*/  BRA `(.L_x_25244) ;  /* 0x0000000800e87947 */ /* 0x000fea0003800000 */
.L_x_25249:
        /* <DEDUP_REMOVED lines=8> */
.L_x_25239:
        /* <DEDUP_REMOVED lines=13> */
.L_x_25253:
        /* <DEDUP_REMOVED lines=8> */
.L_x_25252:
        /* <DEDUP_REMOVED lines=28> */
.L_x_25255:
        /* <DEDUP_REMOVED lines=15> */
.L_x_25254:
[----:B------:R-:W2:Y:S02]  /*5070*/  LDG.E.U16 R0, desc[UR36][R2.64] ;  /* 0x0000002402007981 */ /* 0x000ea4000c1e1500 */
[----:B--2---:R-:W-:-:S05]  /*5080*/  IMAD.U32 R0, R0, 0x10000, RZ ;  /* 0x0001000000007824 */ /* 0x004fca00078e00ff */
[----:B------:R-:W-:Y:S01]  /*5090*/  F2FP.F16.F32.PACK_AB R0, RZ, R0 ;  /* 0x00000000ff00723e */ /* 0x000fe200000000ff */
[----:B------:R-:W-:Y:S06]  /*50a0*/  BRA `(.L_x_25244) ;  /* 0x0000000400b87947 */ /* 0x000fec0003800000 */
.L_x_25251:
        /* <DEDUP_REMOVED lines=12> */
.L_x_25258:
        /* <DEDUP_REMOVED lines=21> */
.L_x_25262:
[----:B------:R-:W-:Y:S05]  /*52c0*/  BSYNC B1 ;  /* 0x0000000000017941 */ /* 0x000fea0003800000 */
.L_x_25261:
[----:B------:R-:W-:Y:S01]  /*52d0*/  LEA R3, R0, 0x3b800000, 0x17 ;  /* 0x3b80000000037811 */ /* 0x000fe200078eb8ff */
[----:B------:R-:W-:-:S05]  /*52e0*/  IMAD.SHL.U32 R0, R2, 0x100000, RZ ;  /* 0x0010000002007824 */ /* 0x000fca00078e00ff */
[----:B------:R-:W-:-:S07]  /*52f0*/  LOP3.LUT R0, R3, R0, R4, 0xfe, !PT ;  /* 0x0000000003007212 */ /* 0x000fce00078efe04 */
.L_x_25260:
[----:B------:R-:W-:Y:S05]  /*5300*/  BSYNC B0 ;  /* 0x0000000000007941 */ /* 0x000fea0003800000 */
.L_x_25259:
[----:B------:R-:W-:Y:S01]  /*5310*/  F2FP.F16.F32.PACK_AB R0, RZ, R0 ;  /* 0x00000000ff00723e */ /* 0x000fe200000000ff */
[----:B------:R-:W-:Y:S06]  /*5320*/  BRA `(.L_x_25244) ;  /* 0x0000000400187947 */ /* 0x000fec0003800000 */
.L_x_25257:
        /* <DEDUP_REMOVED lines=21> */
.L_x_25266:
[----:B------:R-:W-:Y:S05]  /*5480*/  BSYNC B1 ;  /* 0x0000000000017941 */ /* 0x000fea0003800000 */
.L_x_25265:
[----:B------:R-:W-:Y:S01]  /*5490*/  LEA R3, R0, 0x37800000, 0x17 ;  /* 0x3780000000037811 */ /* 0x000fe200078eb8ff */
[----:B------:R-:W-:-:S05]  /*54a0*/  IMAD.SHL.U32 R0, R2, 0x200000, RZ ;  /* 0x0020000002007824 */ /* 0x000fca00078e00ff */
[----:B------:R-:W-:-:S07]  /*54b0*/  LOP3.LUT R0, R3, R0, R4, 0xfe, !PT ;  /* 0x0000000003007212 */ /* 0x000fce00078efe04 */
.L_x_25264:
[----:B------:R-:W-:Y:S05]  /*54c0*/  BSYNC B0 ;  /* 0x0000000000007941 */ /* 0x000fea0003800000 */
.L_x_25263:
[----:B------:R-:W-:Y:S01]  /*54d0*/  F2FP.F16.F32.PACK_AB R0, RZ, R0 ;  /* 0x00000000ff00723e */ /* 0x000fe200000000ff */
[----:B------:R-:W-:Y:S06]  /*54e0*/  BRA `(.L_x_25244) ;  /* 0x0000000000a87947 */ /* 0x000fec0003800000 */
.L_x_25256:
        /* <DEDUP_REMOVED lines=14> */
.L_x_25270:
[----:B------:R-:W-:Y:S05]  /*55d0*/  BSYNC B0 ;  /* 0x0000000000007941 */ /* 0x000fea0003800000 */
.L_x_25269:
[----:B------:R-:W-:Y:S01]  /*55e0*/  F2FP.F16.F32.PACK_AB R0, RZ, R0 ;  /* 0x00000000ff00723e */ /* 0x000fe200000000ff */
[----:B------:R-:W-:Y:S06]  /*55f0*/  BRA `(.L_x_25244) ;  /* 0x0000000000647947 */ /* 0x000fec0003800000 */
.L_x_25243:
        /* <DEDUP_REMOVED lines=16> */
.L_x_25271:
[----:B------:R-:W-:Y:S01]  /*5700*/  PRMT R0, RZ, 0x7610, R0 ;  /* 0x00007610ff007816 */ /* 0x000fe20000000000 */
[----:B------:R-:W-:Y:S06]  /*5710*/  BRA `(.L_x_25244) ;  /* 0x00000000001c7947 */ /* 0x000fec0003800000 */
.L_x_25268:
[----:B------:R-:W2:Y:S02]  /*5720*/  LDG.E.64 R2, desc[UR36][R2.64] ;  /* 0x0000002402027981 */ /* 0x000ea4000c1e1b00 */
[----:B--2---:R-:W0:Y:S02]  /*5730*/  I2F.U64 R0, R2 ;  /* 0x0000000200007312 */ /* 0x004e240000301000 */
[----:B0-----:R-:W-:Y:S01]  /*5740*/  F2FP.F16.F32.PACK_AB R0, RZ, R0 ;  /* 0x00000000ff00723e */ /* 0x001fe200000000ff */
[----:B------:R-:W-:Y:S06]  /*5750*/  BRA `(.L_x_25244) ;  /* 0x00000000000c7947 */ /* 0x000fec0003800000 */
.L_x_25267:
[----:B------:R-:W2:Y:S02]  /*5760*/  LDG.E R2, desc[UR36][R2.64] ;  /* 0x0000002402027981 */ /* 0x000ea4000c1e1900 */
[----:B--2---:R-:W-:-:S04]  /*5770*/  I2FP.F32.U32 R0, R2 ;  /* 0x0000000200007245 */ /* 0x004fc80000201000 */
[----:B------:R-:W-:-:S07]  /*5780*/  F2FP.F16.F32.PACK_AB R0, RZ, R0 ;  /* 0x00000000ff00723e */ /* 0x000fce00000000ff */
.L_x_25244:
        /* <DEDUP_REMOVED lines=43> */
.L_x_25275:
[----:B------:R-:W-:-:S06]  /*5a40*/  HADD2.F32 R3, -RZ, R2.H0_H0 ;  /* 0x20000002ff037230 */ /* 0x000fcc0000004100 */
[----:B------:R-:W0:Y:S02]  /*5a50*/  F2I.S64.TRUNC R2, R3 ;  /* 0x0000000300027311 */ /* 0x000e24000020d900 */
[----:B0-----:R0:W-:Y:S01]  /*5a60*/  STG.E.U8 desc[UR36][R16.64], R2 ;  /* 0x0000000210007986 */ /* 0x0011e2000c101124 */
[----:B------:R-:W-:Y:S05]  /*5a70*/  BRA `(.L_x_25277) ;  /* 0x0000000c00847947 */ /* 0x000fea0003800000 */
.L_x_25274:
        /* <DEDUP_REMOVED lines=10> */
.L_x_25279:
[----:B------:R-:W-:-:S04]  /*5b20*/  HADD2.F32 R2, -RZ, R2.H0_H0 ;  /* 0x20000002ff027230 */ /* 0x000fc80000004100 */
[----:B------:R-:W0:Y:S02]  /*5b30*/  F2I.FTZ.TRUNC.NTZ R3, R2 ;  /* 0x0000000200037305 */ /* 0x000e24000021f100 */
[----:B0-----:R0:W-:Y:S01]  /*5b40*/  STG.E desc[UR36][R16.64], R3 ;  /* 0x0000000310007986 */ /* 0x0011e2000c101924 */
[----:B------:R-:W-:Y:S05]  /*5b50*/  BRA `(.L_x_25277) ;  /* 0x0000000c004c7947 */ /* 0x000fea0003800000 */
.L_x_25278:
[----:B------:R-:W-:-:S04]  /*5b60*/  HADD2.F32 R2, -RZ, R2.H0_H0 ;  /* 0x20000002ff027230 */ /* 0x000fc80000004100 */
[----:B------:R-:W0:Y:S02]  /*5b70*/  F2I.FTZ.TRUNC.NTZ R3, R2 ;  /* 0x0000000200037305 */ /* 0x000e24000021f100 */
[----:B0-----:R0:W-:Y:S01]  /*5b80*/  STG.E.U16 desc[UR36][R16.64], R3 ;  /* 0x0000000310007986 */ /* 0x0011e2000c101524 */
[----:B------:R-:W-:Y:S05]  /*5b90*/  BRA `(.L_x_25277) ;  /* 0x0000000c003c7947 */ /* 0x000fea0003800000 */
.L_x_25273:
        /* <DEDUP_REMOVED lines=9> */
.L_x_25281:
[----:B------:R0:W-:Y:S01]  /*5c30*/  STG.E.U16 desc[UR36][R16.64], R2 ;  /* 0x0000000210007986 */ /* 0x0001e2000c101524 */
[----:B------:R-:W-:Y:S05]  /*5c40*/  BRA `(.L_x_25277) ;  /* 0x0000000c00107947 */ /* 0x000fea0003800000 */
.L_x_25280:
        /* <DEDUP_REMOVED lines=10> */
.L_x_25283:
[----:B------:R-:W-:-:S05]  /*5cf0*/  HADD2.F32 R0, -RZ, R2.H0_H0 ;  /* 0x20000002ff007230 */ /* 0x000fca0000004100 */
[----:B------:R-:W-:-:S04]  /*5d00*/  F2FP.F16.F32.PACK_AB R0, RZ, R0 ;  /* 0x00000000ff00723e */ /* 0x000fc800000000ff */
[----:B------:R-:W-:-:S05]  /*5d10*/  PRMT R0, R0, 0x5410, RZ ;  /* 0x0000541000007816 */ /* 0x000fca00000000ff */
[----:B------:R0:W-:Y:S01]  /*5d20*/  STG.E desc[UR36][R16.64], R0 ;  /* 0x0000000010007986 */ /* 0x0001e2000c101924 */
[----:B------:R-:W-:Y:S05]  /*5d30*/  BRA `(.L_x_25277) ;  /* 0x0000000800d47947 */ /* 0x000fea0003800000 */
.L_x_25282:
[----:B------:R-:W-:-:S05]  /*5d40*/  HADD2.F32 R2, -RZ, R2.H0_H0 ;  /* 0x20000002ff027230 */ /* 0x000fca0000004100 */
[----:B------:R-:W-:-:S06]  /*5d50*/  FMUL.FTZ R2, R2, 1 ;  /* 0x3f80000002027820 */ /* 0x000fcc0000410000 */
[----:B------:R-:W0:Y:S02]  /*5d60*/  F2F.F64.F32 R2, R2 ;  /* 0x0000000200027310 */ /* 0x000e240000201800 */
[----:B0-----:R0:W-:Y:S01]  /*5d70*/  STG.E.64 desc[UR36][R16.64], R2 ;  /* 0x0000000210007986 */ /* 0x0011e2000c101b24 */
[----:B------:R-:W-:Y:S05]  /*5d80*/  BRA `(.L_x_25277) ;  /* 0x0000000800c07947 */ /* 0x000fea0003800000 */
.L_x_25272:
        /* <DEDUP_REMOVED lines=13> */
.L_x_25286:
[----:B------:R-:W-:Y:S01]  /*5e60*/  HADD2.F32 R2, -RZ, R2.H0_H0 ;  /* 0x20000002ff027230 */ /* 0x000fe20000004100 */
[----:B------:R-:W-:-:S04]  /*5e70*/  CS2R R6, SRZ ;  /* 0x0000000000067805 */ /* 0x000fc8000001ff00 */
[----:B------:R-:W-:-:S04]  /*5e80*/  FMUL.FTZ R2, R2, 1 ;  /* 0x3f80000002027820 */ /* 0x000fc80000410000 */
[----:B------:R-:W0:Y:S02]  /*5e90*/  F2F.F64.F32 R4, R2 ;  /* 0x0000000200047310 */ /* 0x000e240000201800 */
[----:B0-----:R0:W-:Y:S01]  /*5ea0*/  STG.E.128 desc[UR36][R16.64], R4 ;  /* 0x0000000410007986 */ /* 0x0011e2000c101d24 */
[----:B------:R-:W-:Y:S05]  /*5eb0*/  BRA `(.L_x_25277) ;  /* 0x0000000800747947 */ /* 0x000fea0003800000 */
.L_x_25285:
        /* <DEDUP_REMOVED lines=21> */
.L_x_25290:
[----:B------:R-:W-:Y:S05]  /*6010*/  BSYNC B0 ;  /* 0x0000000000007941 */ /* 0x000fea0003800000 */
.L_x_25289:
[----:B------:R-:W-:-:S05]  /*6020*/  LOP3.LUT R3, R0, R3, RZ, 0xfc, !PT ;  /* 0x0000000300037212 */ /* 0x000fca00078efcff */
[----:B------:R0:W-:Y:S01]  /*6030*/  STG.E.U8 desc[UR36][R16.64], R3 ;  /* 0x0000000310007986 */ /* 0x0001e2000c101124 */
[----:B------:R-:W-:Y:S05]  /*6040*/  BRA `(.L_x_25277) ;  /* 0x0000000800107947 */ /* 0x000fea0003800000 */
.L_x_25288:
        /* <DEDUP_REMOVED lines=13> */
.L_x_25292:
[----:B------:R-:W-:Y:S01]  /*6120*/  IMAD.MOV.U32 R0, RZ, RZ, 0x7f ;  /* 0x0000007fff007424 */ /* 0x000fe200078e00ff */
[----:B------:R-:W-:-:S04]  /*6130*/  ISETP.GT.U32.AND P0, PT, R2, 0x7f800000, PT ;  /* 0x7f8000000200780c */ /* 0x000fc80003f04070 */
[----:B------:R-:W-:-:S09]  /*6140*/  SEL R0, R0, 0x7c, P0 ;  /* 0x0000007c00007807 */ /* 0x000fd20000000000 */
.L_x_25293:
[----:B------:R-:W-:Y:S05]  /*6150*/  BSYNC B0 ;  /* 0x0000000000007941 */ /* 0x000fea0003800000 */
.L_x_25291:
[----:B------:R-:W-:-:S04]  /*6160*/  LOP3.LUT R2, R3, 0x80000000, RZ, 0xc0, !PT ;  /* 0x8000000003027812 */ /* 0x000fc800078ec0ff */
[----:B------:R-:W-:-:S04]  /*6170*/  SHF.R.U32.HI R3, RZ, 0x18, R2 ;  /* 0x00000018ff037819 */ /* 0x000fc80000011602 */
[----:B------:R-:W-:-:S05]  /*6180*/  LOP3.LUT R3, R0, R3, RZ, 0xfc, !PT ;  /* 0x0000000300037212 */ /* 0x000fca00078efcff */
[----:B------:R0:W-:Y:S01]  /*6190*/  STG.E.U8 desc[UR36][R16.64], R3 ;  /* 0x0000000310007986 */ /* 0x0001e2000c101124 */
[----:B------:R-:W-:Y:S05]  /*61a0*/  BRA `(.L_x_25277) ;  /* 0x0000000400b87947 */ /* 0x000fea0003800000 */
.L_x_25287:
[----:B------:R-:W-:-:S05]  /*61b0*/  HADD2.F32 R0, -RZ, R2.H0_H0 ;  /* 0x20000002ff007230 */ /* 0x000fca0000004100 */
[----:B------:R-:W-:-:S05]  /*61c0*/  F2FP.BF16.F32.PACK_AB R0, RZ, R0 ;  /* 0x00000000ff00723e */ /* 0x000fca00000010ff */
[----:B------:R0:W-:Y:S01]  /*61d0*/  STG.E.U16 desc[UR36][R16.64], R0 ;  /* 0x0000000010007986 */ /* 0x0001e2000c101524 */
[----:B------:R-:W-:Y:S05]  /*61e0*/  BRA `(.L_x_25277) ;  /* 0x0000000400a87947 */ /* 0x000fea0003800000 */
.L_x_25284:
        /* <DEDUP_REMOVED lines=12> */
.L_x_25296:
        /* <DEDUP_REMOVED lines=17> */
.L_x_25299:
[----:B------:R-:W-:-:S04]  /*63c0*/  LOP3.LUT R2, R3, 0x80000000, RZ, 0xc0, !PT ;  /* 0x8000000003027812 */ /* 0x000fc800078ec0ff */
[----:B------:R-:W-:-:S04]  /*63d0*/  SHF.R.U32.HI R3, RZ, 0x18, R2 ;  /* 0x00000018ff037819 */ /* 0x000fc80000011602 */
[----:B------:R-:W-:-:S04]  /*63e0*/  LOP3.LUT R0, R0, R3, RZ, 0xfc, !PT ;  /* 0x0000000300007212 */ /* 0x000fc800078efcff */
[----:B------:R-:W-:-:S07]  /*63f0*/  PRMT R8, R0, 0x7610, R8 ;  /* 0x0000761000087816 */ /* 0x000fce0000000008 */
.L_x_25298:
[----:B------:R-:W-:Y:S05]  /*6400*/  BSYNC B0 ;  /* 0x0000000000007941 */ /* 0x000fea0003800000 */
.L_x_25297:
[----:B------:R3:W-:Y:S01]  /*6410*/  STG.E.U8 desc[UR36][R16.64], R8 ;  /* 0x0000000810007986 */ /* 0x0007e2000c101124 */
[----:B------:R-:W-:Y:S05]  /*6420*/  BRA `(.L_x_25277) ;  /* 0x0000000400187947 */ /* 0x000fea0003800000 */
.L_x_25295:
        /* <DEDUP_REMOVED lines=17> */
.L_x_25302:
[----:B------:R-:W-:-:S04]  /*6540*/  LOP3.LUT R2, R3, 0x80000000, RZ, 0xc0, !PT ;  /* 0x8000000003027812 */ /* 0x000fc800078ec0ff */
[----:B------:R-:W-:-:S04]  /*6550*/  SHF.R.U32.HI R3, RZ, 0x18, R2 ;  /* 0x00000018ff037819 */ /* 0x000fc80000011602 */
[----:B------:R-:W-:-:S04]  /*6560*/  LOP3.LUT R0, R0, R3, RZ, 0xfc, !PT ;  /* 0x0000000300007212 */ /* 0x000fc800078efcff */
[----:B------:R-:W-:-:S07]  /*6570*/  PRMT R8, R0, 0x7610, R8 ;  /* 0x0000761000087816 */ /* 0x000fce0000000008 */
.L_x_25301:
[----:B------:R-:W-:Y:S05]  /*6580*/  BSYNC B0 ;  /* 0x0000000000007941 */ /* 0x000fea0003800000 */
.L_x_25300:
[----:B------:R0:W-:Y:S01]  /*6590*/  STG.E.U8 desc[UR36][R16.64], R8 ;  /* 0x0000000810007986 */ /* 0x0001e2000c101124 */
[----:B------:R-:W-:Y:S05]  /*65a0*/  BRA `(.L_x_25277) ;  /* 0x0000000000b87947 */ /* 0x000fea0003800000 */
.L_x_25294:
        /* <DEDUP_REMOVED lines=22> */
.L_x_25276:
        /* <DEDUP_REMOVED lines=16> */
.L_x_25305:
[----:B------:R-:W-:Y:S05]  /*6810*/  BRA `(.L_x_25277) ;  /* 0x00000000001c7947 */ /* 0x000fea0003800000 */
.L_x_25304:
[----:B------:R-:W-:-:S06]  /*6820*/  HADD2.F32 R2, -RZ, R2.H0_H0 ;  /* 0x20000002ff027230 */ /* 0x000fcc0000004100 */
[----:B------:R-:W0:Y:S02]  /*6830*/  F2I.U64.TRUNC R2, R2 ;  /* 0x0000000200027311 */ /* 0x000e24000020d800 */
[----:B0-----:R2:W-:Y:S01]  /*6840*/  STG.E.64 desc[UR36][R16.64], R2 ;  /* 0x0000000210007986 */ /* 0x0015e2000c101b24 */
[----:B------:R-:W-:Y:S05]  /*6850*/  BRA `(.L_x_25277) ;  /* 0x00000000000c7947 */ /* 0x000fea0003800000 */
.L_x_25303:
[----:B------:R-:W-:-:S04]  /*6860*/  HADD2.F32 R2, -RZ, R2.H0_H0 ;  /* 0x20000002ff027230 */ /* 0x000fc80000004100 */
[----:B------:R-:W0:Y:S02]  /*6870*/  F2I.FTZ.U32.TRUNC.NTZ R3, R2 ;  /* 0x0000000200037305 */ /* 0x000e24000021f000 */
[----:B0-----:R0:W-:Y:S02]  /*6880*/  STG.E desc[UR36][R16.64], R3 ;  /* 0x0000000310007986 */ /* 0x0011e4000c101924 */
.L_x_25277:
[----:B------:R-:W-:-:S07]  /*6890*/  VIADD R19, R19, 0x80 ;  /* 0x0000008013137836 */ /* 0x000fce0000000000 */
.L_x_25237:
[----:B------:R-:W-:Y:S05]  /*68a0*/  BSYNC B6 ;  /* 0x0000000000067941 */ /* 0x000fea0003800000 */
.L_x_25236:
        /* <DEDUP_REMOVED lines=307> */
.L_x_25308:
        /* <DEDUP_REMOVED lines=22> */
.L_x_25312:
[----:B------:R-:W2:Y:S02]  /*7d40*/  LDG.E.U8 R2, desc[UR36][R2.64] ;  /* 0x0000002402027981 */ /* 0x000ea4000c1e1100 */
[----:B--2---:R-:W-:-:S04]  /*7d50*/  I2FP.F32.U32 R0, R2 ;  /* 0x0000000200007245 */ /* 0x004fc80000201000 */
[----:B------:R-:W-:Y:S01]  /*7d60*/  F2FP.F16.F32.PACK_AB R0, RZ, R0 ;  /* 0x00000000ff00723e */ /* 0x000fe200000000ff */
[----:B------:R-:W-:Y:S06]  /*7d70*/  BRA `(.L_x_25314) ;  /* 0x0000000c00887947 */ /* 0x000fec0003800000 */
.L_x_25311:
        /* <DEDUP_REMOVED lines=10> */
.L_x_25316:
[----:B------:R-:W2:Y:S02]  /*7e20*/  LDG.E R2, desc[UR36][R2.64] ;  /* 0x0000002402027981 */ /* 0x000ea4000c1e1900 */
[----:B--2---:R-:W-:-:S04]  /*7e30*/  I2FP.F32.S32 R0, R2 ;  /* 0x0000000200007245 */ /* 0x004fc80000201400 */
[----:B------:R-:W-:Y:S01]  /*7e40*/  F2FP.F16.F32.PACK_AB R0, RZ, R0 ;  /* 0x00000000ff00723e */ /* 0x000fe200000000ff */
[----:B------:R-:W-:Y:S06]  /*7e50*/  BRA `(.L_x_25314) ;  /* 0x0000000c00507947 */ /* 0x000fec0003800000 */
.L_x_25315:
[----:B------:R-:W2:Y:S02]  /*7e60*/  LDG.E.U16 R2, desc[UR36][R2.64] ;  /* 0x0000002402027981 */ /* 0x000ea4000c1e1500 */
[----:B--2---:R-:W0:Y:S02]  /*7e70*/  I2F.S16 R0, R2 ;  /* 0x0000000200007306 */ /* 0x004e240000101400 */
[----:B0-----:R-:W-:Y:S01]  /*7e80*/  F2FP.F16.F32.PACK_AB R0, RZ, R0 ;  /* 0x00000000ff00723e */ /* 0x001fe200000000ff */
[----:B------:R-:W-:Y:S06]  /*7e90*/  BRA `(.L_x_25314) ;  /* 0x0000000c00407947 */ /* 0x000fec0003800000 */
.L_x_25310:
        /* <DEDUP_REMOVED lines=9> */
.L_x_25318:
[----:B------:R1:W5:Y:S01]  /*7f30*/  LDG.E.U16 R0, desc[UR36][R2.64] ;  /* 0x0000002402007981 */ /* 0x000362000c1e1500 */
[----:B------:R-:W-:Y:S05]  /*7f40*/  BRA `(.L_x_25314) ;  /* 0x0000000c00147947 */ /* 0x000fea0003800000 */
.L_x_25317:
        /* <DEDUP_REMOVED lines=9> */
.L_x_25320:
[----:B------:R0:W5:Y:S01]  /*7fe0*/  LDG.E.U16 R0, desc[UR36][R2.64] ;  /* 0x0000002402007981 */ /* 0x000162000c1e1500 */
[----:B------:R-:W-:Y:S05]  /*7ff0*/  BRA `(.L_x_25314) ;  /* 0x0000000800e87947 */ /* 0x000fea0003800000 */
.L_x_25319:
        /* <DEDUP_REMOVED lines=8> */
.L_x_25309:
        /* <DEDUP_REMOVED lines=13> */
.L_x_25323:
        /* <DEDUP_REMOVED lines=8> */
.L_x_25322:
        /* <DEDUP_REMOVED lines=28> */
.L_x_25325:
        /* <DEDUP_REMOVED lines=15> */
.L_x_25324:
[----:B------:R-:W2:Y:S02]  /*8480*/  LDG.E.U16 R0, desc[UR36][R2.64] ;  /* 0x0000002402007981 */ /* 0x000ea4000c1e1500 */
[----:B--2---:R-:W-:-:S05]  /*8490*/  IMAD.U32 R0, R0, 0x10000, RZ ;  /* 0x0001000000007824 */ /* 0x004fca00078e00ff */
[----:B------:R-:W-:Y:S01]  /*84a0*/  F2FP.F16.F32.PACK_AB R0, RZ, R0 ;  /* 0x00000000ff00723e */ /* 0x000fe200000000ff */
[----:B------:R-:W-:Y:S06]  /*84b0*/  BRA `(.L_x_25314) ;  /* 0x0000000400b87947 */ /* 0x000fec0003800000 */
.L_x_25321:
        /* <DEDUP_REMOVED lines=12> */
.L_x_25328:
        /* <DEDUP_REMOVED lines=21> */
.L_x_25332:
[----:B------:R-:W-:Y:S05]  /*86d0*/  BSYNC B1 ;  /* 0x0000000000017941 */ /* 0x000fea0003800000 */
.L_x_25331:
[----:B------:R-:W-:Y:S01]  /*86e0*/  LEA R3, R0, 0x3b800000, 0x17 ;  /* 0x3b80000000037811 */ /* 0x000fe200078eb8ff */
[----:B------:R-:W-:-:S05]  /*86f0*/  IMAD.SHL.U32 R0, R2, 0x100000, RZ ;  /* 0x0010000002007824 */ /* 0x000fca00078e00ff */
[----:B------:R-:W-:-:S07]  /*8700*/  LOP3.LUT R0, R3, R0, R4, 0xfe, !PT ;  /* 0x0000000003007212 */ /* 0x000fce00078efe04 */
.L_x_25330:
[----:B------:R-:W-:Y:S05]  /*8710*/  BSYNC B0 ;  /* 0x0000000000007941 */ /* 0x000fea0003800000 */
.L_x_25329:
[----:B------:R-:W-:Y:S01]  /*8720*/  F2FP.F16.F32.PACK_AB R0, RZ, R0 ;  /* 0x00000000ff00723e */ /* 0x000fe200000000ff */
[----:B------:R-:W-:Y:S06]  /*8730*/  BRA `(.L_x_25314) ;  /* 0x0000000400187947 */ /* 0x000fec0003800000 */
.L_x_25327:
        /* <DEDUP_REMOVED lines=21> */
.L_x_25336:
[----:B------:R-:W-:Y:S05]  /*8890*/  BSYNC B1 ;  /* 0x0000000000017941 */ /* 0x000fea0003800000 */
.L_x_25335:
[----:B------:R-:W-:Y:S01]  /*88a0*/  LEA R3, R0, 0x37800000, 0x17 ;  /* 0x3780000000037811 */ /* 0x000fe200078eb8ff */
[----:B------:R-:W-:-:S05]  /*88b0*/  IMAD.SHL.U32 R0, R2, 0x200000, RZ ;  /* 0x0020000002007824 */ /* 0x000fca00078e00ff */
[----:B------:R-:W-:-:S07]  /*88c0*/  LOP3.LUT R0, R3, R0, R4, 0xfe, !PT ;  /* 0x0000000003007212 */ /* 0x000fce00078efe04 */
.L_x_25334:
[----:B------:R-:W-:Y:S05]  /*88d0*/  BSYNC B0 ;  /* 0x0000000000007941 */ /* 0x000fea0003800000 */
.L_x_25333:
[----:B------:R-:W-:Y:S01]  /*88e0*/  F2FP.F16.F32.PACK_AB R0, RZ, R0 ;  /* 0x00000000ff00723e */ /* 0x000fe200000000ff */
[----:B------:R-:W-:Y:S06]  /*88f0*/  BRA `(.L_x_25314) ;  /* 0x0000000000a87947 */ /* 0x000fec0003800000 */
.L_x_25326:
        /* <DEDUP_REMOVED lines=14> */
.L_x_25340:
[----:B------:R-:W-:Y:S05]  /*89e0*/  BSYNC B0 ;  /* 0x0000000000007941 */ /* 0x000fea0003800000 */
.L_x_25339:
[----:B------:R-:W-:Y:S01]  /*89f0*/  F2FP.F16.F32.PACK_AB R0, RZ, R0 ;  /* 0x00000000ff00723e */ /* 0x000fe200000000ff */
[----:B------:R-:W-:Y:S06]  /*8a00*/  BRA `(.L_x_25314) ;  /* 0x0000000000647947 */ /* 0x000fec0003800000 */
.L_x_25313:
        /* <DEDUP_REMOVED lines=16> */
.L_x_25341:
[----:B------:R-:W-:Y:S01]  /*8b10*/  PRMT R0, RZ, 0x7610, R0 ;  /* 0x00007610ff007816 */ /* 0x000fe20000000000 */
[----:B------:R-:W-:Y:S06]  /*8b20*/  BRA `(.L_x_25314) ;  /* 0x00000000001c7947 */ /* 0x000fec0003800000 */
.L_x_25338:
[----:B------:R-:W2:Y:S02]  /*8b30*/  LDG.E.64 R2, desc[UR36][R2.64] ;  /* 0x0000002402027981 */ /* 0x000ea4000c1e1b00 */
[----:B--2---:R-:W0:Y:S02]  /*8b40*/  I2F.U64 R0, R2 ;  /* 0x0000000200007312 */ /* 0x004e240000301000 */
[----:B0-----:R-:W-:Y:S01]  /*8b50*/  F2FP.F16.F32.PACK_AB R0, RZ, R0 ;  /* 0x00000000ff00723e */ /* 0x001fe200000000ff */
[----:B------:R-:W-:Y:S06]  /*8b60*/  BRA `(.L_x_25314) ;  /* 0x00000000000c7947 */ /* 0x000fec0003800000 */
.L_x_25337:
[----:B------:R-:W2:Y:S02]  /*8b70*/  LDG.E R2, desc[UR36][R2.64] ;  /* 0x0000002402027981 */ /* 0x000ea4000c1e1900 */
[----:B--2---:R-:W-:-:S04]  /*8b80*/  I2FP.F32.U32 R0, R2 ;  /* 0x0000000200007245 */ /* 0x004fc80000201000 */
[----:B------:R-:W-:-:S07]  /*8b90*/  F2FP.F16.F32.PACK_AB R0, RZ, R0 ;  /* 0x00000000ff00723e */ /* 0x000fce00000000ff */
.L_x_25314:
        /* <DEDUP_REMOVED lines=43> */
.L_x_25345:
[----:B------:R-:W-:-:S06]  /*8e50*/  HADD2.F32 R3, -RZ, R2.H0_H0 ;  /* 0x20000002ff037230 */ /* 0x000fcc0000004100 */
[----:B------:R-:W0:Y:S02]  /*8e60*/  F2I.S64.TRUNC R2, R3 ;  /* 0x0000000300027311 */ /* 0x000e24000020d900 */
[----:B0-----:R3:W-:Y:S01]  /*8e70*/  STG.E.U8 desc[UR36][R16.64], R2 ;  /* 0x0000000210007986 */ /* 0x0017e2000c101124 */
[----:B------:R-:W-:Y:S05]  /*8e80*/  BRA `(.L_x_25347) ;  /* 0x0000000c00847947 */ /* 0x000fea0003800000 */
.L_x_25344:
        /* <DEDUP_REMOVED lines=10> */
.L_x_25349:
[----:B------:R-:W-:-:S04]  /*8f30*/  HADD2.F32 R2, -RZ, R2.H0_H0 ;  /* 0x20000002ff027230 */ /* 0x000fc80000004100 */
[----:B------:R-:W0:Y:S02]  /*8f40*/  F2I.FTZ.TRUNC.NTZ R3, R2 ;  /* 0x0000000200037305 */ /* 0x000e24000021f100 */
[----:B0-----:R2:W-:Y:S01]  /*8f50*/  STG.E desc[UR36][R16.64], R3 ;  /* 0x0000000310007986 */ /* 0x0015e2000c101924 */
[----:B------:R-:W-:Y:S05]  /*8f60*/  BRA `(.L_x_25347) ;  /* 0x0000000c004c7947 */ /* 0x000fea0003800000 */
.L_x_25348:
[----:B------:R-:W-:-:S04]  /*8f70*/  HADD2.F32 R2, -RZ, R2.H0_H0 ;  /* 0x20000002ff027230 */ /* 0x000fc80000004100 */
[----:B------:R-:W0:Y:S02]  /*8f80*/  F2I.FTZ.TRUNC.NTZ R3, R2 ;  /* 0x0000000200037305 */ /* 0x000e24000021f100 */
[----:B0-----:R0:W-:Y:S01]  /*8f90*/  STG.E.U16 desc[UR36][R16.64], R3 ;  /* 0x0000000310007986 */ /* 0x0011e2000c101524 */
[----:B------:R-:W-:Y:S05]  /*8fa0*/  BRA `(.L_x_25347) ;  /* 0x0000000c003c7947 */ /* 0x000fea0003800000 */
.L_x_25343:
        /* <DEDUP_REMOVED lines=9> */
.L_x_25351:
[----:B------:R0:W-:Y:S01]  /*9040*/  STG.E.U16 desc[UR36][R16.64], R2 ;  /* 0x0000000210007986 */ /* 0x0001e2000c101524 */
[----:B------:R-:W-:Y:S05]  /*9050*/  BRA `(.L_x_25347) ;  /* 0x0000000c00107947 */ /* 0x000fea0003800000 */
.L_x_25350:
        /* <DEDUP_REMOVED lines=10> */
.L_x_25353:
[----:B------:R-:W-:-:S05]  /*9100*/  HADD2.F32 R0, -RZ, R2.H0_H0 ;  /* 0x20000002ff007230 */ /* 0x000fca0000004100 */
[----:B------:R-:W-:-:S04]  /*9110*/  F2FP.F16.F32.PACK_AB R0, RZ, R0 ;  /* 0x00000000ff00723e */ /* 0x000fc800000000ff */
[----:B------:R-:W-:-:S05]  /*9120*/  PRMT R0, R0, 0x5410, RZ ;  /* 0x0000541000007816 */ /* 0x000fca00000000ff */
[----:B------:R0:W-:Y:S01]  /*9130*/  STG.E desc[UR36][R16.64], R0 ;  /* 0x0000000010007986 */ /* 0x0001e2000c101924 */
[----:B------:R-:W-:Y:S05]  /*9140*/  BRA `(.L_x_25347) ;  /* 0x0000000800d47947 */ /* 0x000fea0003800000 */
.L_x_25352:
[----:B------:R-:W-:-:S05]  /*9150*/  HADD2.F32 R2, -RZ, R2.H0_H0 ;  /* 0x20000002ff027230 */ /* 0x000fca0000004100 */
[----:B------:R-:W-:-:S06]  /*9160*/  FMUL.FTZ R2, R2, 1 ;  /* 0x3f80000002027820 */ /* 0x000fcc0000410000 */
[----:B------:R-:W0:Y:S02]  /*9170*/  F2F.F64.F32 R2, R2 ;  /* 0x0000000200027310 */ /* 0x000e240000201800 */
[----:B0-----:R0:W-:Y:S01]  /*9180*/  STG.E.64 desc[UR36][R16.64], R2 ;  /* 0x0000000210007986 */ /* 0x0011e2000c101b24 */
[----:B------:R-:W-:Y:S05]  /*9190*/  BRA `(.L_x_25347) ;  /* 0x0000000800c07947 */ /* 0x000fea0003800000 */
.L_x_25342:
        /* <DEDUP_REMOVED lines=13> */
.L_x_25356:
[----:B------:R-:W-:Y:S01]  /*9270*/  HADD2.F32 R2, -RZ, R2.H0_H0 ;  /* 0x20000002ff027230 */ /* 0x000fe20000004100 */
[----:B------:R-:W-:-:S04]  /*9280*/  CS2R R6, SRZ ;  /* 0x0000000000067805 */ /* 0x000fc8000001ff00 */
[----:B------:R-:W-:-:S04]  /*9290*/  FMUL.FTZ R2, R2, 1 ;  /* 0x3f80000002027820 */ /* 0x000fc80000410000 */
[----:B------:R-:W0:Y:S02]  /*92a0*/  F2F.F64.F32 R4, R2 ;  /* 0x0000000200047310 */ /* 0x000e240000201800 */
[----:B0-----:R0:W-:Y:S01]  /*92b0*/  STG.E.128 desc[UR36][R16.64], R4 ;  /* 0x0000000410007986 */ /* 0x0011e2000c101d24 */
[----:B------:R-:W-:Y:S05]  /*92c0*/  BRA `(.L_x_25347) ;  /* 0x0000000800747947 */ /* 0x000fea0003800000 */
.L_x_25355:
        /* <DEDUP_REMOVED lines=21> */
.L_x_25360:
[----:B------:R-:W-:Y:S05]  /*9420*/  BSYNC B0 ;  /* 0x0000000000007941 */ /* 0x000fea0003800000 */
.L_x_25359:
[----:B------:R-:W-:-:S05]  /*9430*/  LOP3.LUT R3, R0, R3, RZ, 0xfc, !PT ;  /* 0x0000000300037212 */ /* 0x000fca00078efcff */
[----:B------:R0:W-:Y:S01]  /*9440*/  STG.E.U8 desc[UR36][R16.64], R3 ;  /* 0x0000000310007986 */ /* 0x0001e2000c101124 */
[----:B------:R-:W-:Y:S05]  /*9450*/  BRA `(.L_x_25347) ;  /* 0x0000000800107947 */ /* 0x000fea0003800000 */
.L_x_25358:
        /* <DEDUP_REMOVED lines=13> */
.L_x_25362:
[----:B------:R-:W-:Y:S01]  /*9530*/  IMAD.MOV.U32 R0, RZ, RZ, 0x7f ;  /* 0x0000007fff007424 */ /* 0x000fe200078e00ff */
[----:B------:R-:W-:-:S04]  /*9540*/  ISETP.GT.U32.AND P0, PT, R2, 0x7f800000, PT ;  /* 0x7f8000000200780c */ /* 0x000fc80003f04070 */
[----:B------:R-:W-:-:S09]  /*9550*/  SEL R0, R0, 0x7c, P0 ;  /* 0x0000007c00007807 */ /* 0x000fd20000000000 */
.L_x_25363:
[----:B------:R-:W-:Y:S05]  /*9560*/  BSYNC B0 ;  /* 0x0000000000007941 */ /* 0x000fea0003800000 */
.L_x_25361:
[----:B------:R-:W-:-:S04]  /*9570*/  LOP3.LUT R2, R3, 0x80000000, RZ, 0xc0, !PT ;  /* 0x8000000003027812 */ /* 0x000fc800078ec0ff */
[----:B------:R-:W-:-:S04]  /*9580*/  SHF.R.U32.HI R3, RZ, 0x18, R2 ;  /* 0x00000018ff037819 */ /* 0x000fc80000011602 */
[----:B------:R-:W-:-:S05]  /*9590*/  LOP3.LUT R3, R0, R3, RZ, 0xfc, !PT ;  /* 0x0000000300037212 */ /* 0x000fca00078efcff */
[----:B------:R0:W-:Y:S01]  /*95a0*/  STG.E.U8 desc[UR36][R16.64], R3 ;  /* 0x0000000310007986 */ /* 0x0001e2000c101124 */
[----:B------:R-:W-:Y:S05]  /*95b0*/  BRA `(.L_x_25347) ;  /* 0x0000000400b87947 */ /* 0x000fea0003800000 */
.L_x_25357:
[----:B------:R-:W-:-:S05]  /*95c0*/  HADD2.F32 R0, -RZ, R2.H0_H0 ;  /* 0x20000002ff007230 */ /* 0x000fca0000004100 */
[----:B------:R-:W-:-:S05]  /*95d0*/  F2FP.BF16.F32.PACK_AB R0, RZ, R0 ;  /* 0x00000000ff00723e */ /* 0x000fca00000010ff */
[----:B------:R0:W-:Y:S01]  /*95e0*/  STG.E.U16 desc[UR36][R16.64], R0 ;  /* 0x0000000010007986 */ /* 0x0001e2000c101524 */
[----:B------:R-:W-:Y:S05]  /*95f0*/  BRA `(.L_x_25347) ;  /* 0x0000000400a87947 */ /* 0x000fea0003800000 */
.L_x_25354:
        /* <DEDUP_REMOVED lines=12> */
.L_x_25366:
        /* <DEDUP_REMOVED lines=17> */
.L_x_25369:
[----:B------:R-:W-:-:S04]  /*97d0*/  LOP3.LUT R2, R3, 0x80000000, RZ, 0xc0, !PT ;  /* 0x8000000003027812 */ /* 0x000fc800078ec0ff */
[----:B------:R-:W-:-:S04]  /*97e0*/  SHF.R.U32.HI R3, RZ, 0x18, R2 ;  /* 0x00000018ff037819 */ /* 0x000fc80000011602 */
[----:B------:R-:W-:-:S04]  /*97f0*/  LOP3.LUT R0, R0, R3, RZ, 0xfc, !PT ;  /* 0x0000000300007212 */ /* 0x000fc800078efcff */
[----:B------:R-:W-:-:S07]  /*9800*/  PRMT R8, R0, 0x7610, R8 ;  /* 0x0000761000087816 */ /* 0x000fce0000000008 */
.L_x_25368:
[----:B------:R-:W-:Y:S05]  /*9810*/  BSYNC B0 ;  /* 0x0000000000007941 */ /* 0x000fea0003800000 */
.L_x_25367:
[----:B------:R0:W-:Y:S01]  /*9820*/  STG.E.U8 desc[UR36][R16.64], R8 ;  /* 0x0000000810007986 */ /* 0x0001e2000c101124 */
[----:B------:R-:W-:Y:S05]  /*9830*/  BRA `(.L_x_25347) ;  /* 0x0000000400187947 */ /* 0x000fea0003800000 */
.L_x_25365:
        /* <DEDUP_REMOVED lines=17> */
.L_x_25372:
[----:B------:R-:W-:-:S04]  /*9950*/  LOP3.LUT R2, R3, 0x80000000, RZ, 0xc0, !PT ;  /* 0x8000000003027812 */ /* 0x000fc800078ec0ff */
[----:B------:R-:W-:-:S04]  /*9960*/  SHF.R.U32.HI R3, RZ, 0x18, R2 ;  /* 0x00000018ff037819 */ /* 0x000fc80000011602 */
[----:B------:R-:W-:-:S04]  /*9970*/  LOP3.LUT R0, R0, R3, RZ, 0xfc, !PT ;  /* 0x0000000300007212 */ /* 0x000fc800078efcff */
[----:B------:R-:W-:-:S07]  /*9980*/  PRMT R8, R0, 0x7610, R8 ;  /* 0x0000761000087816 */ /* 0x000fce0000000008 */
.L_x_25371:
[----:B------:R-:W-:Y:S05]  /*9990*/  BSYNC B0 ;  /* 0x0000000000007941 */ /* 0x000fea0003800000 */
.L_x_25370:
[----:B------:R0:W-:Y:S01]  /*99a0*/  STG.E.U8 desc[UR36][R16.64], R8 ;  /* 0x0000000810007986 */ /* 0x0001e2000c101124 */
[----:B------:R-:W-:Y:S05]  /*99b0*/  BRA `(.L_x_25347) ;  /* 0x0000000000b87947 */ /* 0x000fea0003800000 */
.L_x_25364:
        /* <DEDUP_REMOVED lines=22> */
.L_x_25346:
        /* <DEDUP_REMOVED lines=16> */
.L_x_25375:
[----:B------:R-:W-:Y:S05]  /*9c20*/  BRA `(.L_x_25347) ;  /* 0x00000000001c7947 */ /* 0x000fea0003800000 */
.L_x_25374:
[----:B------:R-:W-:-:S06]  /*9c30*/  HADD2.F32 R2, -RZ, R2.H0_H0 ;  /* 0x20000002ff027230 */ /* 0x000fcc0000004100 */
[----:B------:R-:W0:Y:S02]  /*9c40*/  F2I.U64.TRUNC R2, R2 ;  /* 0x0000000200027311 */ /* 0x000e24000020d800 */
[----:B0-----:R0:W-:Y:S01]  /*9c50*/  STG.E.64 desc[UR36][R16.64], R2 ;  /* 0x0000000210007986 */ /* 0x0011e2000c101b24 */
[----:B------:R-:W-:Y:S05]  /*9c60*/  BRA `(.L_x_25347) ;  /* 0x00000000000c7947 */ /* 0x000fea0003800000 */
.L_x_25373:
[----:B------:R-:W-:-:S04]  /*9c70*/  HADD2.F32 R2, -RZ, R2.H0_H0 ;  /* 0x20000002ff027230 */ /* 0x000fc80000004100 */
[----:B------:R-:W0:Y:S02]  /*9c80*/  F2I.FTZ.U32.TRUNC.NTZ R3, R2 ;  /* 0x0000000200037305 */ /* 0x000e24000021f000 */
[----:B0-----:R0:W-:Y:S02]  /*9c90*/  STG.E desc[UR36][R16.64], R3 ;  /* 0x0000000310007986 */ /* 0x0011e4000c101924 */
.L_x_25347:
[----:B------:R-:W-:-:S07]  /*9ca0*/  VIADD R19, R19, 0x80 ;  /* 0x0000008013137836 */ /* 0x000fce0000000000 */
.L_x_25307:
[----:B------:R-:W-:Y:S05]  /*9cb0*/  BSYNC B6 ;  /* 0x0000000000067941 */ /* 0x000fea0003800000 */
.L_x_25306:
        /* <DEDUP_REMOVED lines=306> */
.L_x_25376:
        /* <DEDUP_REMOVED lines=22> */
.L_x_25380:
[----:B------:R-:W2:Y:S02]  /*b140*/  LDG.E.U8 R2, desc[UR36][R2.64] ;  /* 0x0000002402027981 */ /* 0x000ea4000c1e1100 */
[----:B--2---:R-:W-:-:S04]  /*b150*/  I2FP.F32.U32 R0, R2 ;  /* 0x0000000200007245 */ /* 0x004fc80000201000 */
[----:B------:R-:W-:Y:S01]  /*b160*/  F2FP.F16.F32.PACK_AB R0, RZ, R0 ;  /* 0x00000000ff00723e */ /* 0x000fe200000000ff */
[----:B------:R-:W-:Y:S06]  /*b170*/  BRA `(.L_x_25382) ;  /* 0x0000000c00887947 */ /* 0x000fec0003800000 */
.L_x_25379:
        /* <DEDUP_REMOVED lines=10> */
.L_x_25384:
[----:B------:R-:W2:Y:S02]  /*b220*/  LDG.E R2, desc[UR36][R2.64] ;  /* 0x0000002402027981 */ /* 0x000ea4000c1e1900 */
[----:B--2---:R-:W-:-:S04]  /*b230*/  I2FP.F32.S32 R0, R2 ;  /* 0x0000000200007245 */ /* 0x004fc80000201400 */
[----:B------:R-:W-:Y:S01]  /*b240*/  F2FP.F16.F32.PACK_AB R0, RZ, R0 ;  /* 0x00000000ff00723e */ /* 0x000fe200000000ff */
[----:B------:R-:W-:Y:S06]  /*b250*/  BRA `(.L_x_25382) ;  /* 0x0000000c00507947 */ /* 0x000fec0003800000 */
.L_x_25383:
[----:B------:R-:W2:Y:S02]  /*b260*/  LDG.E.U16 R2, desc[UR36][R2.64] ;  /* 0x0000002402027981 */ /* 0x000ea4000c1e1500 */
[----:B--2---:R-:W0:Y:S02]  /*b270*/  I2F.S16 R0, R2 ;  /* 0x0000000200007306 */ /* 0x004e240000101400 */
[----:B0-----:R-:W-:Y:S01]  /*b280*/  F2FP.F16.F32.PACK_AB R0, RZ, R0 ;  /* 0x00000000ff00723e */ /* 0x001fe200000000ff */
[----:B------:R-:W-:Y:S06]  /*b290*/  BRA `(.L_x_25382) ;  /* 0x0000000c00407947 */ /* 0x000fec0003800000 */
.L_x_25378:
        /* <DEDUP_REMOVED lines=9> */
.L_x_25386:
[----:B------:R1:W5:Y:S01]  /*b330*/  LDG.E.U16 R0, desc[UR36][R2.64] ;  /* 0x0000002402007981 */ /* 0x000362000c1e1500 */
[----:B------:R-:W-:Y:S05]  /*b340*/  BRA `(.L_x_25382) ;  /* 0x0000000c00147947 */ /* 0x000fea0003800000 */
.L_x_25385:
        /* <DEDUP_REMOVED lines=9> */
.L_x_25388:
[----:B------:R0:W5:Y:S01]  /*b3e0*/  LDG.E.U16 R0, desc[UR36][R2.64] ;  /* 0x0000002402007981 */ /* 0x000162000c1e1500 */
[----:B------:R-:W-:Y:S05]  /*b3f0*/  BRA `(.L_x_25382) ;  /* 0x0000000800e87947 */ /* 0x000fea0003800000 */
.L_x_25387:
        /* <DEDUP_REMOVED lines=8> */
.L_x_25377:
        /* <DEDUP_REMOVED lines=13> */
.L_x_25391:
        /* <DEDUP_REMOVED lines=8> */
.L_x_25390:
        /* <DEDUP_REMOVED lines=28> */
.L_x_25393:
        /* <DEDUP_REMOVED lines=15> */
.L_x_25392:
[----:B------:R-:W2:Y:S02]  /*b880*/  LDG.E.U16 R0, desc[UR36][R2.64] ;  /* 0x0000002402007981 */ /* 0x000ea4000c1e1500 */
[----:B--2---:R-:W-:-:S05]  /*b890*/  IMAD.U32 R0, R0, 0x10000, RZ ;  /* 0x0001000000007824 */ /* 0x004fca00078e00ff */
[----:B------:R-:W-:Y:S01]  /*b8a0*/  F2FP.F16.F32.PACK_AB R0, RZ, R0 ;  /* 0x00000000ff00723e */ /* 0x000fe200000000ff */
[----:B------:R-:W-:Y:S06]  /*b8b0*/  BRA `(.L_x_25382) ;  /* 0x0000000400b87947 */ /* 0x000fec0003800000 */
.L_x_25389:
        /* <DEDUP_REMOVED lines=12> */
.L_x_25396:
        /* <DEDUP_REMOVED lines=21> */
.L_x_25400:
[----:B------:R-:W-:Y:S05]  /*bad0*/  BSYNC B1 ;  /* 0x0000000000017941 */ /* 0x000fea0003800000 */
.L_x_25399:
[----:B------:R-:W-:Y:S01]  /*bae0*/  LEA R3, R0, 0x3b800000, 0x17 ;  /* 0x3b80000000037811 */ /* 0x000fe200078eb8ff */
[----:B------:R-:W-:-:S05]  /*baf0*/  IMAD.SHL.U32 R0, R2, 0x100000, RZ ;  /* 0x0010000002007824 */ /* 0x000fca00078e00ff */
[----:B------:R-:W-:-:S07]  /*bb00*/  LOP3.LUT R0, R3, R0, R4, 0xfe, !PT ;  /* 0x0000000003007212 */ /* 0x000fce00078efe04 */
.L_x_25398:
[----:B------:R-:W-:Y:S05]  /*bb10*/  BSYNC B0 ;  /* 0x0000000000007941 */ /* 0x000fea0003800000 */
.L_x_25397:
[----:B------:R-:W-:Y:S01]  /*bb20*/  F2FP.F16.F32.PACK_AB R0, RZ, R0 ;  /* 0x00000000ff00723e */ /* 0x000fe200000000ff */
[----:B------:R-:W-:Y:S06]  /*bb30*/  BRA `(.L_x_25382) ;  /* 0x0000000400187947 */ /* 0x000fec0003800000 */
.L_x_25395:
        /* <DEDUP_REMOVED lines=21> */
.L_x_25404:
[----:B------:R-:W-:Y:S05]  /*bc90*/  BSYNC B1 ;  /* 0x0000000000017941 */ /* 0x000fea0003800000 */
.L_x_25403:
[----:B------:R-:W-:Y:S01]  /*bca0*/  LEA R3, R0, 0x37800000, 0x17 ;  /* 0x3780000000037811 */ /* 0x000fe200078eb8ff */
[----:B------:R-:W-:-:S05]  /*bcb0*/  IMAD.SHL.U32 R0, R2, 0x200000, RZ ;  /* 0x0020000002007824 */ /* 0x000fca00078e00ff */
[----:B------:R-:W-:-:S07]  /*bcc0*/  LOP3.LUT R0, R3, R0, R4, 0xfe, !PT ;  /* 0x0000000003007212 */ /* 0x000fce00078efe04 */
.L_x_25402:
[----:B------:R-:W-:Y:S05]  /*bcd0*/  BSYNC B0 ;  /* 0x0000000000007941 */ /* 0x000fea0003800000 */
.L_x_25401:
[----:B------:R-:W-:Y:S01]  /*bce0*/  F2FP.F16.F32.PACK_AB R0, RZ, R0 ;  /* 0x00000000ff00723e */ /* 0x000fe200000000ff */
[----:B------:R-:W-:Y:S06]  /*bcf0*/  BRA `(.L_x_25382) ;  /* 0x0000000000a87947 */ /* 0x000fec0003800000 */
.L_x_25394:
        /* <DEDUP_REMOVED lines=14> */
.L_x_25408:
[----:B------:R-:W-:Y:S05]  /*bde0*/  BSYNC B0 ;  /* 0x0000000000007941 */ /* 0x000fea0003800000 */
.L_x_25407:
[----:B------:R-:W-:Y:S01]  /*bdf0*/  F2FP.F16.F32.PACK_AB R0, RZ, R0 ;  /* 0x00000000ff00723e */ /* 0x000fe200000000ff */
[----:B------:R-:W-:Y:S06]  /*be00*/  BRA `(.L_x_25382) ;  /* 0x0000000000647947 */ /* 0x000fec0003800000 */
.L_x_25381:
        /* <DEDUP_REMOVED lines=16> */
.L_x_25409:
[----:B------:R-:W-:Y:S01]  /*bf10*/  PRMT R0, RZ, 0x7610, R0 ;  /* 0x00007610ff007816 */ /* 0x000fe20000000000 */
[----:B------:R-:W-:Y:S06]  /*bf20*/  BRA `(.L_x_25382) ;  /* 0x00000000001c7947 */ /* 0x000fec0003800000 */
.L_x_25406:
[----:B------:R-:W2:Y:S02]  /*bf30*/  LDG.E.64 R2, desc[UR36][R2.64] ;  /* 0x0000002402027981 */ /* 0x000ea4000c1e1b00 */
[----:B--2---:R-:W0:Y:S02]  /*bf40*/  I2F.U64 R0, R2 ;  /* 0x0000000200007312 */ /* 0x004e240000301000 */
[----:B0-----:R-:W-:Y:S01]  /*bf50*/  F2FP.F16.F32.PACK_AB R0, RZ, R0 ;  /* 0x00000000ff00723e */ /* 0x001fe200000000ff */
[----:B------:R-:W-:Y:S06]  /*bf60*/  BRA `(.L_x_25382) ;  /* 0x00000000000c7947 */ /* 0x000fec0003800000 */
.L_x_25405:
[----:B------:R-:W2:Y:S02]  /*bf70*/  LDG.E R2, desc[UR36][R2.64] ;  /* 0x0000002402027981 */ /* 0x000ea4000c1e1900 */
[----:B--2---:R-:W-:-:S04]  /*bf80*/  I2FP.F32.U32 R0, R2 ;  /* 0x0000000200007245 */ /* 0x004fc80000201000 */
[----:B------:R-:W-:-:S07]  /*bf90*/  F2FP.F16.F32.PACK_AB R0, RZ, R0 ;  /* 0x00000000ff00723e */ /* 0x000fce00000000ff */
.L_x_25382:
        /* <DEDUP_REMOVED lines=43> */
.L_x_25413:
[----:B------:R-:W-:-:S06]  /*c250*/  HADD2.F32 R3, -RZ, R2.H0_H0 ;  /* 0x20000002ff037230 */ /* 0x000fcc0000004100 */
[----:B------:R-:W0:Y:S02]  /*c260*/  F2I.S64.TRUNC R2, R3 ;  /* 0x0000000300027311 */ /* 0x000e24000020d900 */
[----:B0-----:R-:W-:Y:S01]  /*c270*/  STG.E.U8 desc[UR36][R16.64], R2 ;  /* 0x0000000210007986 */ /* 0x001fe2000c101124 */
[----:B------:R-:W-:Y:S05]  /*c280*/  EXIT ;  /* 0x000000000000794d */ /* 0x000fea0003800000 */
.L_x_25412:
        /* <DEDUP_REMOVED lines=10> */
.L_x_25416:
[----:B------:R-:W-:-:S04]  /*c330*/  HADD2.F32 R2, -RZ, R2.H0_H0 ;  /* 0x20000002ff027230 */ /* 0x000fc80000004100 */
[----:B------:R-:W0:Y:S02]  /*c340*/  F2I.FTZ.TRUNC.NTZ R3, R2 ;  /* 0x0000000200037305 */ /* 0x000e24000021f100 */
[----:B0-----:R-:W-:Y:S01]  /*c350*/  STG.E desc[UR36][R16.64], R3 ;  /* 0x0000000310007986 */ /* 0x001fe2000c101924 */
[----:B------:R-:W-:Y:S05]  /*c360*/  EXIT ;  /* 0x000000000000794d */ /* 0x000fea0003800000 */
.L_x_25415:
[----:B------:R-:W-:-:S04]  /*c370*/  HADD2.F32 R2, -RZ, R2.H0_H0 ;  /* 0x20000002ff027230 */ /* 0x000fc80000004100 */
[----:B------:R-:W0:Y:S02]  /*c380*/  F2I.FTZ.TRUNC.NTZ R3, R2 ;  /* 0x0000000200037305 */ /* 0x000e24000021f100 */
[----:B0-----:R-:W-:Y:S01]  /*c390*/  STG.E.U16 desc[UR36][R16.64], R3 ;  /* 0x0000000310007986 */ /* 0x001fe2000c101524 */
[----:B------:R-:W-:Y:S05]  /*c3a0*/  EXIT ;  /* 0x000000000000794d */ /* 0x000fea0003800000 */
.L_x_25411:
        /* <DEDUP_REMOVED lines=9> */
.L_x_25418:
[----:B------:R-:W-:Y:S01]  /*c440*/  STG.E.U16 desc[UR36][R16.64], R2 ;  /* 0x0000000210007986 */ /* 0x000fe2000c101524 */
[----:B------:R-:W-:Y:S05]  /*c450*/  EXIT ;  /* 0x000000000000794d */ /* 0x000fea0003800000 */
.L_x_25417:
        /* <DEDUP_REMOVED lines=10> */
.L_x_25420:
[----:B------:R-:W-:-:S05]  /*c500*/  HADD2.F32 R0, -RZ, R2.H0_H0 ;  /* 0x20000002ff007230 */ /* 0x000fca0000004100 */
[----:B------:R-:W-:-:S04]  /*c510*/  F2FP.F16.F32.PACK_AB R0, RZ, R0 ;  /* 0x00000000ff00723e */ /* 0x000fc800000000ff */
[----:B------:R-:W-:-:S05]  /*c520*/  PRMT R0, R0, 0x5410, RZ ;  /* 0x0000541000007816 */ /* 0x000fca00000000ff */
[----:B------:R-:W-:Y:S01]  /*c530*/  STG.E desc[UR36][R16.64], R0 ;  /* 0x0000000010007986 */ /* 0x000fe2000c101924 */
[----:B------:R-:W-:Y:S05]  /*c540*/  EXIT ;  /* 0x000000000000794d */ /* 0x000fea0003800000 */
.L_x_25419:
[----:B------:R-:W-:-:S05]  /*c550*/  HADD2.F32 R2, -RZ, R2.H0_H0 ;  /* 0x20000002ff027230 */ /* 0x000fca0000004100 */
[----:B------:R-:W-:-:S06]  /*c560*/  FMUL.FTZ R2, R2, 1 ;  /* 0x3f80000002027820 */ /* 0x000fcc0000410000 */
[----:B------:R-:W0:Y:S02]  /*c570*/  F2F.F64.F32 R2, R2 ;  /* 0x0000000200027310 */ /* 0x000e240000201800 */
[----:B0-----:R-:W-:Y:S01]  /*c580*/  STG.E.64 desc[UR36][R16.64], R2 ;  /* 0x0000000210007986 */ /* 0x001fe2000c101b24 */
[----:B------:R-:W-:Y:S05]  /*c590*/  EXIT ;  /* 0x000000000000794d */ /* 0x000fea0003800000 */
.L_x_25410:
        /* <DEDUP_REMOVED lines=13> */
.L_x_25423:
[----:B------:R-:W-:Y:S01]  /*c670*/  HADD2.F32 R2, -RZ, R2.H0_H0 ;  /* 0x20000002ff027230 */ /* 0x000fe20000004100 */
[----:B------:R-:W-:-:S04]  /*c680*/  CS2R R6, SRZ ;  /* 0x0000000000067805 */ /* 0x000fc8000001ff00 */
[----:B------:R-:W-:-:S04]  /*c690*/  FMUL.FTZ R2, R2, 1 ;  /* 0x3f80000002027820 */ /* 0x000fc80000410000 */
[----:B------:R-:W0:Y:S02]  /*c6a0*/  F2F.F64.F32 R4, R2 ;  /* 0x0000000200047310 */ /* 0x000e240000201800 */
[----:B0-----:R-:W-:Y:S01]  /*c6b0*/  STG.E.128 desc[UR36][R16.64], R4 ;  /* 0x0000000410007986 */ /* 0x001fe2000c101d24 */
[----:B------:R-:W-:Y:S05]  /*c6c0*/  EXIT ;  /* 0x000000000000794d */ /* 0x000fea0003800000 */
.L_x_25422:
        /* <DEDUP_REMOVED lines=21> */
.L_x_25427:
[----:B------:R-:W-:Y:S05]  /*c820*/  BSYNC B0 ;  /* 0x0000000000007941 */ /* 0x000fea0003800000 */
.L_x_25426:
[----:B------:R-:W-:-:S05]  /*c830*/  LOP3.LUT R3, R0, R3, RZ, 0xfc, !PT ;  /* 0x0000000300037212 */ /* 0x000fca00078efcff */
[----:B------:R-:W-:Y:S01]  /*c840*/  STG.E.U8 desc[UR36][R16.64], R3 ;  /* 0x0000000310007986 */ /* 0x000fe2000c101124 */
[----:B------:R-:W-:Y:S05]  /*c850*/  EXIT ;  /* 0x000000000000794d */ /* 0x000fea0003800000 */
.L_x_25425:
        /* <DEDUP_REMOVED lines=13> */
.L_x_25429:
[----:B------:R-:W-:Y:S01]  /*c930*/  IMAD.MOV.U32 R0, RZ, RZ, 0x7f ;  /* 0x0000007fff007424 */ /* 0x000fe200078e00ff */
[----:B------:R-:W-:-:S04]  /*c940*/  ISETP.GT.U32.AND P0, PT, R2, 0x7f800000, PT ;  /* 0x7f8000000200780c */ /* 0x000fc80003f04070 */
[----:B------:R-:W-:-:S09]  /*c950*/  SEL R0, R0, 0x7c, P0 ;  /* 0x0000007c00007807 */ /* 0x000fd20000000000 */
.L_x_25430:
[----:B------:R-:W-:Y:S05]  /*c960*/  BSYNC B0 ;  /* 0x0000000000007941 */ /* 0x000fea0003800000 */
.L_x_25428:
[----:B------:R-:W-:-:S04]  /*c970*/  LOP3.LUT R2, R3, 0x80000000, RZ, 0xc0, !PT ;  /* 0x8000000003027812 */ /* 0x000fc800078ec0ff */
[----:B------:R-:W-:-:S04]  /*c980*/  SHF.R.U32.HI R3, RZ, 0x18, R2 ;  /* 0x00000018ff037819 */ /* 0x000fc80000011602 */
[----:B------:R-:W-:-:S05]  /*c990*/  LOP3.LUT R3, R0, R3, RZ, 0xfc, !PT ;  /* 0x0000000300037212 */ /* 0x000fca00078efcff */
[----:B------:R-:W-:Y:S01]  /*c9a0*/  STG.E.U8 desc[UR36][R16.64], R3 ;  /* 0x0000000310007986 */ /* 0x000fe2000c101124 */
[----:B------:R-:W-:Y:S05]  /*c9b0*/  EXIT ;  /* 0x000000000000794d */ /* 0x000fea0003800000 */
.L_x_25424:
[----:B------:R-:W-:-:S05]  /*c9c0*/  HADD2.F32 R0, -RZ, R2.H0_H0 ;  /* 0x20000002ff007230 */ /* 0x000fca0000004100 */
[----:B------:R-:W-:-:S05]  /*c9d0*/  F2FP.BF16.F32.PACK_AB R0, RZ, R0 ;  /* 0x00000000ff00723e */ /* 0x000fca00000010ff */
[----:B------:R-:W-:Y:S01]  /*c9e0*/  STG.E.U16 desc[UR36][R16.64], R0 ;  /* 0x0000000010007986 */ /* 0x000fe2000c101524 */
[----:B------:R-:W-:Y:S05]  /*c9f0*/  EXIT ;  /* 0x000000000000794d */ /* 0x000fea0003800000 */
.L_x_25421:
        /* <DEDUP_REMOVED lines=12> */
.L_x_25433:
        /* <DEDUP_REMOVED lines=17> */
.L_x_25436:
[----:B------:R-:W-:-:S04]  /*cbd0*/  LOP3.LUT R2, R3, 0x80000000, RZ, 0xc0, !PT ;  /* 0x8000000003027812 */ /* 0x000fc800078ec0ff */
[----:B------:R-:W-:-:S04]  /*cbe0*/  SHF.R.U32.HI R3, RZ, 0x18, R2 ;  /* 0x00000018ff037819 */ /* 0x000fc80000011602 */
[----:B------:R-:W-:-:S04]  /*cbf0*/  LOP3.LUT R0, R0, R3, RZ, 0xfc, !PT ;  /* 0x0000000300007212 */ /* 0x000fc800078efcff */
[----:B------:R-:W-:-:S07]  /*cc00*/  PRMT R8, R0, 0x7610, R8 ;  /* 0x0000761000087816 */ /* 0x000fce0000000008 */
.L_x_25435:
[----:B------:R-:W-:Y:S05]  /*cc10*/  BSYNC B0 ;  /* 0x0000000000007941 */ /* 0x000fea0003800000 */
.L_x_25434:
[----:B------:R-:W-:Y:S01]  /*cc20*/  STG.E.U8 desc[UR36][R16.64], R8 ;  /* 0x0000000810007986 */ /* 0x000fe2000c101124 */
[----:B------:R-:W-:Y:S05]  /*cc30*/  EXIT ;  /* 0x000000000000794d */ /* 0x000fea0003800000 */
.L_x_25432:
        /* <DEDUP_REMOVED lines=17> */
.L_x_25439:
[----:B------:R-:W-:-:S04]  /*cd50*/  LOP3.LUT R2, R3, 0x80000000, RZ, 0xc0, !PT ;  /* 0x8000000003027812 */ /* 0x000fc800078ec0ff */
[----:B------:R-:W-:-:S04]  /*cd60*/  SHF.R.U32.HI R3, RZ, 0x18, R2 ;  /* 0x00000018ff037819 */ /* 0x000fc80000011602 */
[----:B------:R-:W-:-:S04]  /*cd70*/  LOP3.LUT R0, R0, R3, RZ, 0xfc, !PT ;  /* 0x0000000300007212 */ /* 0x000fc800078efcff */
[----:B------:R-:W-:-:S07]  /*cd80*/  PRMT R8, R0, 0x7610, R8 ;  /* 0x0000761000087816 */ /* 0x000fce0000000008 */
.L_x_25438:
[----:B------:R-:W-:Y:S05]  /*cd90*/  BSYNC B0 ;  /* 0x0000000000007941 */ /* 0x000fea0003800000 */
.L_x_25437:
[----:B------:R-:W-:Y:S01]  /*cda0*/  STG.E.U8 desc[UR36][R16.64], R8 ;  /* 0x0000000810007986 */ /* 0x000fe2000c101124 */
[----:B------:R-:W-:Y:S05]  /*cdb0*/  EXIT ;  /* 0x000000000000794d */ /* 0x000fea0003800000 */
.L_x_25431:
        /* <DEDUP_REMOVED lines=22> */
.L_x_25414:
        /* <DEDUP_REMOVED lines=16> */
.L_x_25442:
[----:B------:R-:W-:Y:S05]  /*d020*/  EXIT ;  /* 0x000000000000794d */ /* 0x000fea0003800000 */
.L_x_25441:
[----:B------:R-:W-:-:S06]  /*d030*/  HADD2.F32 R2, -RZ, R2.H0_H0 ;  /* 0x20000002ff027230 */ /* 0x000fcc0000004100 */
[----:B------:R-:W0:Y:S02]  /*d040*/  F2I.U64.TRUNC R2, R2 ;  /* 0x0000000200027311 */ /* 0x000e24000020d800 */
[----:B0-----:R-:W-:Y:S01]  /*d050*/  STG.E.64 desc[UR36][R16.64], R2 ;  /* 0x0000000210007986 */ /* 0x001fe2000c101b24 */
[----:B------:R-:W-:Y:S05]  /*d060*/  EXIT ;  /* 0x000000000000794d */ /* 0x000fea0003800000 */
.L_x_25440:
[----:B------:R-:W-:-:S04]  /*d070*/  HADD2.F32 R2, -RZ, R2.H0_H0 ;  /* 0x20000002ff027230 */ /* 0x000fc80000004100 */
[----:B------:R-:W0:Y:S02]  /*d080*/  F2I.FTZ.U32.TRUNC.NTZ R3, R2 ;  /* 0x0000000200037305 */ /* 0x000e24000021f000 */
[----:B0-----:R-:W-:Y:S01]  /*d090*/  STG.E desc[UR36][R16.64], R3 ;  /* 0x0000000310007986 */ /* 0x001fe2000c101924 */
[----:B------:R-:W-:Y:S05]  /*d0a0*/  EXIT ;  /* 0x000000000000794d */ /* 0x000fea0003800000 */
.L_x_25443:
        /* <DEDUP_REMOVED lines=13> */
.L_x_36403:


//--------------------- .text._ZN2at6native27unrolled_elementwise_kernelIZZZNS0_17expm1_kernel_cudaERNS_18TensorIteratorBaseEENKUlvE_clEvENKUlvE4_clEvEUlN3c104HalfEE_St5arrayIPcLm2EELi4E23TrivialOffsetCalculatorILi1EjESD_NS0_6memory12LoadWithCastILi1EEENSE_13StoreWithCastILi1EEEEEviT_T0_T2_T3_T4_T5_ --------------------------
	.section	.text._ZN2at6native27unrolled_elementwise_kernelIZZZNS0_17expm1_kernel_cudaERNS_18TensorIteratorBaseEENKUlvE_clEvENKUlvE4_clEvEUlN3c104HalfEE_St5arrayIPcLm2EELi4E23TrivialOffsetCalculatorILi1EjESD_NS0_6memory12LoadWithCastILi1EEENSE_13StoreWithCastILi1EEEEEviT_T0_T2_T3_T4_T5_,"ax",@progbits
	.align	128
        .global         _ZN2at6native27unrolled_elementwise_kernelIZZZNS0_17expm1_kernel_cudaERNS_18TensorIteratorBaseEENKUlvE_clEvENKUlvE4_clEvEUlN3c104HalfEE_St5arrayIPcLm2EELi4E23TrivialOffsetCalculatorILi1EjESD_NS0_6memory12LoadWithCastILi1EEENSE_13StoreWithCastILi1EEEEEviT_T0_T2_T3_T4_T5_
        .type           _ZN2at6native27unrolled_elementwise_kernelIZZZNS0_17expm1_kernel_cudaERNS_18TensorIteratorBaseEENKUlvE_clEvENKUlvE4_clEvEUlN3c104HalfEE_St5arrayIPcLm2EELi4E23TrivialOffsetCalculatorILi1EjESD_NS0_6memory12LoadWithCastILi1EEENSE_13StoreWithCastILi1EEEEEviT_T0_T2_T3_T4_T5_,@function
        .size           _ZN2at6native27unrolled_elementwise_kernelIZZZNS0_17expm1_kernel_cudaERNS_18TensorIteratorBaseEENKUlvE_clEvENKUlvE4_clEvEUlN3c104HalfEE_St5arrayIPcLm2EELi4E23TrivialOffsetCalculatorILi1EjESD_NS0_6memory12LoadWithCastILi1EEENSE_13StoreWithCastILi1EEEEEviT_T0_T2_T3_T4_T5_,(.L_x_36404 - _ZN2at6native27unrolled_elementwise_kernelIZZZNS0_17expm1_kernel_cudaERNS_18TensorIteratorBaseEENKUlvE_clEvENKUlvE4_clEvEUlN3c104HalfEE_St5arrayIPcLm2EELi4E23TrivialOffsetCalculatorILi1EjESD_NS0_6memory12LoadWithCastILi1EEENSE_13StoreWithCastILi1EEEEEviT_T0_T2_T3_T4_T5_)
        .other          _ZN2at6native27unrolled_elementwise_kernelIZZZNS0_17expm1_kernel_cudaERNS_18TensorIteratorBaseEENKUlvE_clEvENKUlvE4_clEvEUlN3c104HalfEE_St5arrayIPcLm2EELi4E23TrivialOffsetCalculatorILi1EjESD_NS0_6memory12LoadWithCastILi1EEENSE_13StoreWithCastILi1EEEEEviT_T0_T2_T3_T4_T5_,@"STO_CUDA_ENTRY STV_DEFAULT"
_ZN2at6native27unrolled_elementwise_kernelIZZZNS0_17expm1_kernel_cudaERNS_18TensorIteratorBaseEENKUlvE_clEvENKUlvE4_clEvEUlN3c104HalfEE_St5arrayIPcLm2EELi4E23TrivialOffsetCalculatorILi1EjESD_NS0_6memory12LoadWithCastILi1EEENSE_13StoreWithCastILi1EEEEEviT_T0_T2_T3_T4_T5_:
.text._ZN2at6native27unrolled_elementwise_kernelIZZZNS0_17expm1_kernel_cudaERNS_18TensorIteratorBaseEENKUlvE_clEvENKUlvE4_clEvEUlN3c104HalfEE_St5arrayIPcLm2EELi4E23TrivialOffsetCalculatorILi1EjESD_NS0_6memory12LoadWithCastILi1EEENSE_13StoreWithCastILi1EEEEEviT_T0_T2_T3_T4_T5_:
        /* <DEDUP_REMOVED lines=34> */
.L_x_25449:
[----:B------:R-:W2:Y:S02]  /*0220*/  LDG.E.U8 R2, desc[UR36][R2.64] ;  /* 0x0000002402027981 */ /* 0x000ea4000c1e1100 */
[----:B--2---:R-:W-:-:S04]  /*0230*/  I2FP.F32.U32 R0, R2 ;  /* 0x0000000200007245 */ /* 0x004fc80000201000 */
[----:B------:R-:W-:-:S04]  /*0240*/  F2FP.F16.F32.PACK_AB R0, RZ, R0 ;  /* 0x00000000ff00723e */ /* 0x000fc800000000ff */
[----:B------:R-:W-:Y:S01]  /*0250*/  PRMT R25, R0, 0x7610, R25 ;  /* 0x0000761000197816 */ /* 0x000fe20000000019 */
[----:B------:R-:W-:Y:S06]  /*0260*/  BRA `(.L_x_25451) ;  /* 0x0000000c00c07947 */ /* 0x000fec0003800000 */
.L_x_25448:
        /* <DEDUP_REMOVED lines=11> */
.L_x_25453:
[----:B------:R-:W2:Y:S02]  /*0320*/  LDG.E R2, desc[UR36][R2.64] ;  /* 0x0000002402027981 */ /* 0x000ea4000c1e1900 */
[----:B--2---:R-:W-:-:S04]  /*0330*/  I2FP.F32.S32 R0, R2 ;  /* 0x0000000200007245 */ /* 0x004fc80000201400 */
[----:B------:R-:W-:-:S04]  /*0340*/  F2FP.F16.F32.PACK_AB R0, RZ, R0 ;  /* 0x00000000ff00723e */ /* 0x000fc800000000ff */
[----:B------:R-:W-:Y:S01]  /*0350*/  PRMT R25, R0, 0x7610, R25 ;  /* 0x0000761000197816 */ /* 0x000fe20000000019 */
[----:B------:R-:W-:Y:S06]  /*0360*/  BRA `(.L_x_25451) ;  /* 0x0000000c00807947 */ /* 0x000fec0003800000 */
.L_x_25452:
[----:B------:R-:W2:Y:S02]  /*0370*/  LDG.E.U16 R2, desc[UR36][R2.64] ;  /* 0x0000002402027981 */ /* 0x000ea4000c1e1500 */
[----:B--2---:R-:W0:Y:S02]  /*0380*/  I2F.S16 R0, R2 ;  /* 0x0000000200007306 */ /* 0x004e240000101400 */
[----:B0-----:R-:W-:-:S04]  /*0390*/  F2FP.F16.F32.PACK_AB R0, RZ, R0 ;  /* 0x00000000ff00723e */ /* 0x001fc800000000ff */
[----:B------:R-:W-:Y:S01]  /*03a0*/  PRMT R25, R0, 0x7610, R25 ;  /* 0x0000761000197816 */ /* 0x000fe20000000019 */
[----:B------:R-:W-:Y:S06]  /*03b0*/  BRA `(.L_x_25451) ;  /* 0x0000000c006c7947 */ /* 0x000fec0003800000 */
.L_x_25447:
        /* <DEDUP_REMOVED lines=9> */
.L_x_25455:
[----:B------:R1:W5:Y:S01]  /*0450*/  LDG.E.U16 R25, desc[UR36][R2.64] ;  /* 0x0000002402197981 */ /* 0x000362000c1e1500 */
[----:B------:R-:W-:Y:S05]  /*0460*/  BRA `(.L_x_25451) ;  /* 0x0000000c00407947 */ /* 0x000fea0003800000 */
.L_x_25454:
        /* <DEDUP_REMOVED lines=9> */
.L_x_25457:
[----:B------:R0:W5:Y:S01]  /*0500*/  LDG.E.U16 R25, desc[UR36][R2.64] ;  /* 0x0000002402197981 */ /* 0x000162000c1e1500 */
[----:B------:R-:W-:Y:S05]  /*0510*/  BRA `(.L_x_25451) ;  /* 0x0000000c00147947 */ /* 0x000fea0003800000 */
.L_x_25456:
        /* <DEDUP_REMOVED lines=9> */
.L_x_25446:
        /* <DEDUP_REMOVED lines=14> */
.L_x_25460:
        /* <DEDUP_REMOVED lines=9> */
.L_x_25459:
        /* <DEDUP_REMOVED lines=28> */
.L_x_25462:
        /* <DEDUP_REMOVED lines=16> */
.L_x_25461:
[----:B------:R-:W2:Y:S02]  /*09e0*/  LDG.E.U16 R0, desc[UR36][R2.64] ;  /* 0x0000002402007981 */ /* 0x000ea4000c1e1500 */
[----:B--2---:R-:W-:-:S05]  /*09f0*/  IMAD.U32 R0, R0, 0x10000, RZ ;  /* 0x0001000000007824 */ /* 0x004fca00078e00ff */
[----:B------:R-:W-:-:S04]  /*0a00*/  F2FP.F16.F32.PACK_AB R0, RZ, R0 ;  /* 0x00000000ff00723e */ /* 0x000fc800000000ff */
[----:B------:R-:W-:Y:S01]  /*0a10*/  PRMT R25, R0, 0x7610, R25 ;  /* 0x0000761000197816 */ /* 0x000fe20000000019 */
[----:B------:R-:W-:Y:S06]  /*0a20*/  BRA `(.L_x_25451) ;  /* 0x0000000400d07947 */ /* 0x000fec0003800000 */
.L_x_25458:
        /* <DEDUP_REMOVED lines=13> */
.L_x_25465:
        /* <DEDUP_REMOVED lines=21> */
.L_x_25469:
[----:B------:R-:W-:Y:S05]  /*0c50*/  BSYNC B1 ;  /* 0x0000000000017941 */ /* 0x000fea0003800000 */
.L_x_25468:
[----:B------:R-:W-:Y:S01]  /*0c60*/  LEA R3, R0, 0x3b800000, 0x17 ;  /* 0x3b80000000037811 */ /* 0x000fe200078eb8ff */
[----:B------:R-:W-:-:S05]  /*0c70*/  IMAD.SHL.U32 R0, R2, 0x100000, RZ ;  /* 0x0010000002007824 */ /* 0x000fca00078e00ff */
[----:B------:R-:W-:-:S07]  /*0c80*/  LOP3.LUT R0, R3, R0, R4, 0xfe, !PT ;  /* 0x0000000003007212 */ /* 0x000fce00078efe04 */
.L_x_25467:
[----:B------:R-:W-:Y:S05]  /*0c90*/  BSYNC B0 ;  /* 0x0000000000007941 */ /* 0x000fea0003800000 */
.L_x_25466:
[----:B------:R-:W-:-:S04]  /*0ca0*/  F2FP.F16.F32.PACK_AB R0, RZ, R0 ;  /* 0x00000000ff00723e */ /* 0x000fc800000000ff */
[----:B------:R-:W-:Y:S01]  /*0cb0*/  PRMT R25, R0, 0x7610, R25 ;  /* 0x0000761000197816 */ /* 0x000fe20000000019 */
[----:B------:R-:W-:Y:S06]  /*0cc0*/  BRA `(.L_x_25451) ;  /* 0x0000000400287947 */ /* 0x000fec0003800000 */
.L_x_25464:
        /* <DEDUP_REMOVED lines=21> */
.L_x_25473:
[----:B------:R-:W-:Y:S05]  /*0e20*/  BSYNC B1 ;  /* 0x0000000000017941 */ /* 0x000fea0003800000 */
.L_x_25472:
[----:B------:R-:W-:Y:S01]  /*0e30*/  LEA R3, R0, 0x37800000, 0x17 ;  /* 0x3780000000037811 */ /* 0x000fe200078eb8ff */
[----:B------:R-:W-:-:S05]  /*0e40*/  IMAD.SHL.U32 R0, R2, 0x200000, RZ ;  /* 0x0020000002007824 */ /* 0x000fca00078e00ff */
[----:B------:R-:W-:-:S07]  /*0e50*/  LOP3.LUT R0, R3, R0, R4, 0xfe, !PT ;  /* 0x0000000003007212 */ /* 0x000fce00078efe04 */
.L_x_25471:
[----:B------:R-:W-:Y:S05]  /*0e60*/  BSYNC B0 ;  /* 0x0000000000007941 */ /* 0x000fea0003800000 */
.L_x_25470:
[----:B------:R-:W-:-:S04]  /*0e70*/  F2FP.F16.F32.PACK_AB R0, RZ, R0 ;  /* 0x00000000ff00723e */ /* 0x000fc800000000ff */
[----:B------:R-:W-:Y:S01]  /*0e80*/  PRMT R25, R0, 0x7610, R25 ;  /* 0x0000761000197816 */ /* 0x000fe20000000019 */
[----:B------:R-:W-:Y:S06]  /*0e90*/  BRA `(.L_x_25451) ;  /* 0x0000000000b47947 */ /* 0x000fec0003800000 */
.L_x_25463:
        /* <DEDUP_REMOVED lines=14> */
.L_x_25477:
[----:B------:R-:W-:Y:S05]  /*0f80*/  BSYNC B0 ;  /* 0x0000000000007941 */ /* 0x000fea0003800000 */
.L_x_25476:
[----:B------:R-:W-:-:S04]  /*0f90*/  F2FP.F16.F32.PACK_AB R0, RZ, R0 ;  /* 0x00000000ff00723e */ /* 0x000fc800000000ff */
[----:B------:R-:W-:Y:S01]  /*0fa0*/  PRMT R25, R0, 0x7610, R25 ;  /* 0x0000761000197816 */ /* 0x000fe20000000019 */
[----:B------:R-:W-:Y:S06]  /*0fb0*/  BRA `(.L_x_25451) ;  /* 0x00000000006c7947 */ /* 0x000fec0003800000 */
.L_x_25450:
        /* <DEDUP_REMOVED lines=16> */
.L_x_25478:
[----:B------:R-:W-:Y:S01]  /*10c0*/  PRMT R25, RZ, 0x7610, R25 ;  /* 0x00007610ff197816 */ /* 0x000fe20000000019 */
[----:B------:R-:W-:Y:S06]  /*10d0*/  BRA `(.L_x_25451) ;  /* 0x0000000000247947 */ /* 0x000fec0003800000 */
.L_x_25475:
[----:B------:R-:W2:Y:S02]  /*10e0*/  LDG.E.64 R2, desc[UR36][R2.64] ;  /* 0x0000002402027981 */ /* 0x000ea4000c1e1b00 */
[----:B--2---:R-:W0:Y:S02]  /*10f0*/  I2F.U64 R0, R2 ;  /* 0x0000000200007312 */ /* 0x004e240000301000 */
[----:B0-----:R-:W-:-:S04]  /*1100*/  F2FP.F16.F32.PACK_AB R0, RZ, R0 ;  /* 0x00000000ff00723e */ /* 0x001fc800000000ff */
[----:B------:R-:W-:Y:S01]  /*1110*/  PRMT R25, R0, 0x7610, R25 ;  /* 0x0000761000197816 */ /* 0x000fe20000000019 */
[----:B------:R-:W-:Y:S06]  /*1120*/  BRA `(.L_x_25451) ;  /* 0x0000000000107947 */ /* 0x000fec0003800000 */
.L_x_25474:
[----:B------:R-:W2:Y:S02]  /*1130*/  LDG.E R2, desc[UR36][R2.64] ;  /* 0x0000002402027981 */ /* 0x000ea4000c1e1900 */
[----:B--2---:R-:W-:-:S04]  /*1140*/  I2FP.F32.U32 R0, R2 ;  /* 0x0000000200007245 */ /* 0x004fc80000201000 */
[----:B------:R-:W-:-:S04]  /*1150*/  F2FP.F16.F32.PACK_AB R0, RZ, R0 ;  /* 0x00000000ff00723e */ /* 0x000fc800000000ff */
[----:B------:R-:W-:-:S07]  /*1160*/  PRMT R25, R0, 0x7610, R25 ;  /* 0x0000761000197816 */ /* 0x000fce0000000019 */
.L_x_25451:
[----:B------:R-:W2:Y:S02]  /*1170*/  S2R R19, SR_TID.X ;  /* 0x0000000000137919 */ /* 0x000ea40000002100 */
[----:B--2---:R-:W-:-:S07]  /*1180*/  VIADD R19, R19, 0x80 ;  /* 0x0000008013137836 */ /* 0x004fce0000000000 */
.L_x_25445:
[----:B------:R-:W-:Y:S05]  /*1190*/  BSYNC B6 ;  /* 0x0000000000067941 */ /* 0x000fea0003800000 */
.L_x_25444:
        /* <DEDUP_REMOVED lines=26> */
.L_x_25484:
[----:B------:R-:W2:Y:S02]  /*1340*/  LDG.E.U8 R2, desc[UR36][R2.64] ;  /* 0x0000002402027981 */ /* 0x000ea4000c1e1100 */
[----:B--2---:R-:W-:-:S04]  /*1350*/  I2FP.F32.U32 R0, R2 ;  /* 0x0000000200007245 */ /* 0x004fc80000201000 */
[----:B------:R-:W-:-:S04]  /*1360*/  F2FP.F16.F32.PACK_AB R0, RZ, R0 ;  /* 0x00000000ff00723e */ /* 0x000fc800000000ff */
[----:B------:R-:W-:Y:S01]  /*1370*/  PRMT R24, R0, 0x7610, R24 ;  /* 0x0000761000187816 */ /* 0x000fe20000000018 */
[----:B------:R-:W-:Y:S06]  /*1380*/  BRA `(.L_x_25486) ;  /* 0x0000000c00bc7947 */ /* 0x000fec0003800000 */
.L_x_25483:
        /* <DEDUP_REMOVED lines=11> */
.L_x_25488:
[----:B------:R-:W2:Y:S02]  /*1440*/  LDG.E R2, desc[UR36][R2.64] ;  /* 0x0000002402027981 */ /* 0x000ea4000c1e1900 */
[----:B--2---:R-:W-:-:S04]  /*1450*/  I2FP.F32.S32 R0, R2 ;  /* 0x0000000200007245 */ /* 0x004fc80000201400 */
[----:B------:R-:W-:-:S04]  /*1460*/  F2FP.F16.F32.PACK_AB R0, RZ, R0 ;  /* 0x00000000ff00723e */ /* 0x000fc800000000ff */
[----:B------:R-:W-:Y:S01]  /*1470*/  PRMT R24, R0, 0x7610, R24 ;  /* 0x0000761000187816 */ /* 0x000fe20000000018 */
[----:B------:R-:W-:Y:S06]  /*1480*/  BRA `(.L_x_25486) ;  /* 0x0000000c007c7947 */ /* 0x000fec0003800000 */
.L_x_25487:
[----:B------:R-:W2:Y:S02]  /*1490*/  LDG.E.U16 R2, desc[UR36][R2.64] ;  /* 0x0000002402027981 */ /* 0x000ea4000c1e1500 */
[----:B--2---:R-:W0:Y:S02]  /*14a0*/  I2F.S16 R0, R2 ;  /* 0x0000000200007306 */ /* 0x004e240000101400 */
[----:B0-----:R-:W-:-:S04]  /*14b0*/  F2FP.F16.F32.PACK_AB R0, RZ, R0 ;  /* 0x00000000ff00723e */ /* 0x001fc800000000ff */
[----:B------:R-:W-:Y:S01]  /*14c0*/  PRMT R24, R0, 0x7610, R24 ;  /* 0x0000761000187816 */ /* 0x000fe20000000018 */
[----:B------:R-:W-:Y:S06]  /*14d0*/  BRA `(.L_x_25486) ;  /* 0x0000000c00687947 */ /* 0x000fec0003800000 */
.L_x_25482:
        /* <DEDUP_REMOVED lines=9> */
.L_x_25490:
[----:B------:R0:W5:Y:S01]  /*1570*/  LDG.E.U16 R24, desc[UR36][R2.64] ;  /* 0x0000002402187981 */ /* 0x000162000c1e1500 */
[----:B------:R-:W-:Y:S05]  /*1580*/  BRA `(.L_x_25486) ;  /* 0x0000000c003c7947 */ /* 0x000fea0003800000 */
.L_x_25489:
        /* <DEDUP_REMOVED lines=9> */
.L_x_25492:
[----:B------:R1:W5:Y:S01]  /*1620*/  LDG.E.U16 R24, desc[UR36][R2.64] ;  /* 0x0000002402187981 */ /* 0x000362000c1e1500 */
[----:B------:R-:W-:Y:S05]  /*1630*/  BRA `(.L_x_25486) ;  /* 0x0000000c00107947 */ /* 0x000fea0003800000 */
.L_x_25491:
        /* <DEDUP_REMOVED lines=9> */
.L_x_25481:
        /* <DEDUP_REMOVED lines=14> */
.L_x_25495:
        /* <DEDUP_REMOVED lines=9> */
.L_x_25494:
        /* <DEDUP_REMOVED lines=28> */
.L_x_25497:
        /* <DEDUP_REMOVED lines=15> */
.L_x_25496:
[----:B------:R-:W2:Y:S02]  /*1af0*/  LDG.E.U16 R0, desc[UR36][R2.64] ;  /* 0x0000002402007981 */ /* 0x000ea4000c1e1500 */
[----:B--2---:R-:W-:-:S05]  /*1b00*/  IMAD.U32 R0, R0, 0x10000, RZ ;  /* 0x0001000000007824 */ /* 0x004fca00078e00ff */
[----:B------:R-:W-:-:S04]  /*1b10*/  F2FP.F16.F32.PACK_AB R0, RZ, R0 ;  /* 0x00000000ff00723e */ /* 0x000fc800000000ff */
[----:B------:R-:W-:Y:S01]  /*1b20*/  PRMT R24, R0, 0x7610, R24 ;  /* 0x0000761000187816 */ /* 0x000fe20000000018 */
[----:B------:R-:W-:Y:S06]  /*1b30*/  BRA `(.L_x_25486) ;  /* 0x0000000400d07947 */ /* 0x000fec0003800000 */
.L_x_25493:
        /* <DEDUP_REMOVED lines=13> */
.L_x_25500:
        /* <DEDUP_REMOVED lines=21> */
.L_x_25504:
[----:B------:R-:W-:Y:S05]  /*1d60*/  BSYNC B1 ;  /* 0x0000000000017941 */ /* 0x000fea0003800000 */
.L_x_25503:
[----:B------:R-:W-:Y:S01]  /*1d70*/  LEA R3, R0, 0x3b800000, 0x17 ;  /* 0x3b80000000037811 */ /* 0x000fe200078eb8ff */
[----:B------:R-:W-:-:S05]  /*1d80*/  IMAD.SHL.U32 R0, R2, 0x100000, RZ ;  /* 0x0010000002007824 */ /* 0x000fca00078e00ff */
[----:B------:R-:W-:-:S07]  /*1d90*/  LOP3.LUT R0, R3, R0, R4, 0xfe, !PT ;  /* 0x0000000003007212 */ /* 0x000fce00078efe04 */
.L_x_25502:
[----:B------:R-:W-:Y:S05]  /*1da0*/  BSYNC B0 ;  /* 0x0000000000007941 */ /* 0x000fea0003800000 */
.L_x_25501:
[----:B------:R-:W-:-:S04]  /*1db0*/  F2FP.F16.F32.PACK_AB R0, RZ, R0 ;  /* 0x00000000ff00723e */ /* 0x000fc800000000ff */
[----:B------:R-:W-:Y:S01]  /*1dc0*/  PRMT R24, R0, 0x7610, R24 ;  /* 0x0000761000187816 */ /* 0x000fe20000000018 */
[----:B------:R-:W-:Y:S06]  /*1dd0*/  BRA `(.L_x_25486) ;  /* 0x0000000400287947 */ /* 0x000fec0003800000 */
.L_x_25499:
        /* <DEDUP_REMOVED lines=21> */
.L_x_25508:
[----:B------:R-:W-:Y:S05]  /*1f30*/  BSYNC B1 ;  /* 0x0000000000017941 */ /* 0x000fea0003800000 */
.L_x_25507:
[----:B------:R-:W-:Y:S01]  /*1f40*/  LEA R3, R0, 0x37800000, 0x17 ;  /* 0x3780000000037811 */ /* 0x000fe200078eb8ff */
[----:B------:R-:W-:-:S05]  /*1f50*/  IMAD.SHL.U32 R0, R2, 0x200000, RZ ;  /* 0x0020000002007824 */ /* 0x000fca00078e00ff */
[----:B------:R-:W-:-:S07]  /*1f60*/  LOP3.LUT R0, R3, R0, R4, 0xfe, !PT ;  /* 0x0000000003007212 */ /* 0x000fce00078efe04 */
.L_x_25506:
[----:B------:R-:W-:Y:S05]  /*1f70*/  BSYNC B0 ;  /* 0x0000000000007941 */ /* 0x000fea0003800000 */
.L_x_25505:
[----:B------:R-:W-:-:S04]  /*1f80*/  F2FP.F16.F32.PACK_AB R0, RZ, R0 ;  /* 0x00000000ff00723e */ /* 0x000fc800000000ff */
[----:B------:R-:W-:Y:S01]  /*1f90*/  PRMT R24, R0, 0x7610, R24 ;  /* 0x0000761000187816 */ /* 0x000fe20000000018 */
[----:B------:R-:W-:Y:S06]  /*1fa0*/  BRA `(.L_x_25486) ;  /* 0x0000000000b47947 */ /* 0x000fec0003800000 */
.L_x_25498:
        /* <DEDUP_REMOVED lines=14> */
.L_x_25512:
[----:B------:R-:W-:Y:S05]  /*2090*/  BSYNC B0 ;  /* 0x0000000000007941 */ /* 0x000fea0003800000 */
.L_x_25511:
[----:B------:R-:W-:-:S04]  /*20a0*/  F2FP.F16.F32.PACK_AB R0, RZ, R0 ;  /* 0x00000000ff00723e */ /* 0x000fc800000000ff */
[----:B------:R-:W-:Y:S01]  /*20b0*/  PRMT R24, R0, 0x7610, R24 ;  /* 0x0000761000187816 */ /* 0x000fe20000000018 */
[----:B------:R-:W-:Y:S06]  /*20c0*/  BRA `(.L_x_25486) ;  /* 0x00000000006c7947 */ /* 0x000fec0003800000 */
.L_x_25485:
        /* <DEDUP_REMOVED lines=16> */
.L_x_25513:
[----:B------:R-:W-:Y:S01]  /*21d0*/  PRMT R24, RZ, 0x7610, R24 ;  /* 0x00007610ff187816 */ /* 0x000fe20000000018 */
[----:B------:R-:W-:Y:S06]  /*21e0*/  BRA `(.L_x_25486) ;  /* 0x0000000000247947 */ /* 0x000fec0003800000 */
.L_x_25510:
[----:B------:R-:W2:Y:S02]  /*21f0*/  LDG.E.64 R2, desc[UR36][R2.64] ;  /* 0x0000002402027981 */ /* 0x000ea4000c1e1b00 */
[----:B--2---:R-:W0:Y:S02]  /*2200*/  I2F.U64 R0, R2 ;  /* 0x0000000200007312 */ /* 0x004e240000301000 */
[----:B0-----:R-:W-:-:S04]  /*2210*/  F2FP.F16.F32.PACK_AB R0, RZ, R0 ;  /* 0x00000000ff00723e */ /* 0x001fc800000000ff */
[----:B------:R-:W-:Y:S01]  /*2220*/  PRMT R24, R0, 0x7610, R24 ;  /* 0x0000761000187816 */ /* 0x000fe20000000018 */
[----:B------:R-:W-:Y:S06]  /*2230*/  BRA `(.L_x_25486) ;  /* 0x0000000000107947 */ /* 0x000fec0003800000 */
.L_x_25509:
[----:B------:R-:W2:Y:S02]  /*2240*/  LDG.E R2, desc[UR36][R2.64] ;  /* 0x0000002402027981 */ /* 0x000ea4000c1e1900 */
[----:B--2---:R-:W-:-:S04]  /*2250*/  I2FP.F32.U32 R0, R2 ;  /* 0x0000000200007245 */ /* 0x004fc80000201000 */
[----:B------:R-:W-:-:S04]  /*2260*/  F2FP.F16.F32.PACK_AB R0, RZ, R0 ;  /* 0x00000000ff00723e */ /* 0x000fc800000000ff */
[----:B------:R-:W-:-:S07]  /*2270*/  PRMT R24, R0, 0x7610, R24 ;  /* 0x0000761000187816 */ /* 0x000fce0000000018 */
.L_x_25486:
[----:B------:R-:W-:-:S07]  /*2280*/  VIADD R19, R19, 0x80 ;  /* 0x0000008013137836 */ /* 0x000fce0000000000 */
.L_x_25480:
[----:B------:R-:W-:Y:S05]  /*2290*/  BSYNC B6 ;  /* 0x0000000000067941 */ /* 0x000fea0003800000 */
.L_x_25479:
[----:B------:R-:W-:Y:S01]  /*22a0*/  ISETP.GE.AND P0, PT, R19, R16, PT ;  /* 0x000000101300720c */ /* 0x000fe20003f06270 */
[----:B------:R-:W-:Y:S01]  /*22b0*/  BSSY B6, `(.L_x_25514) ;  /* 0x000010f000067945 */ /* 0x000fe20003800000 */
[----:B------:R-:W-:Y:S02]  /*22c0*/  PRMT R22, RZ, 0x7610, R22 ;  /* 0x00007610ff167816 */ /* 0x000fe40000000016 */
[----:B01----:R-:W-:-:S09]  /*22d0*/  PRMT R2, RZ, 0x7610, R2 ;  /* 0x00007610ff027816 */ /* 0x003fd20000000002 */
[----:B------:R-:W-:Y:S05]  /*22e0*/  @P0 BRA `(.L_x_25515) ;  /* 0x00000010002c0947 */ /* 0x000fea0003800000 */
        /* <DEDUP_REMOVED lines=23> */
.L_x_25519:
[----:B------:R-:W2:Y:S02]  /*2460*/  LDG.E.U8 R4, desc[UR36][R4.64] ;  /* 0x0000002404047981 */ /* 0x000ea4000c1e1100 */
[----:B--2---:R-:W-:-:S04]  /*2470*/  I2FP.F32.U32 R0, R4 ;  /* 0x0000000400007245 */ /* 0x004fc80000201000 */
[----:B------:R-:W-:-:S04]  /*2480*/  F2FP.F16.F32.PACK_AB R0, RZ, R0 ;  /* 0x00000000ff00723e */ /* 0x000fc800000000ff */
[----:B------:R-:W-:Y:S01]  /*2490*/  PRMT R2, R0, 0x7610, R2 ;  /* 0x0000761000027816 */ /* 0x000fe20000000002 */
[----:B------:R-:W-:Y:S06]  /*24a0*/  BRA `(.L_x_25521) ;  /* 0x0000000c00b87947 */ /* 0x000fec0003800000 */
.L_x_25518:
        /* <DEDUP_REMOVED lines=11> */
.L_x_25523:
[----:B------:R-:W2:Y:S02]  /*2560*/  LDG.E R4, desc[UR36][R4.64] ;  /* 0x0000002404047981 */ /* 0x000ea4000c1e1900 */
[----:B--2---:R-:W-:-:S04]  /*2570*/  I2FP.F32.S32 R0, R4 ;  /* 0x0000000400007245 */ /* 0x004fc80000201400 */
[----:B------:R-:W-:-:S04]  /*2580*/  F2FP.F16.F32.PACK_AB R0, RZ, R0 ;  /* 0x00000000ff00723e */ /* 0x000fc800000000ff */
[----:B------:R-:W-:Y:S01]  /*2590*/  PRMT R2, R0, 0x7610, R2 ;  /* 0x0000761000027816 */ /* 0x000fe20000000002 */
[----:B------:R-:W-:Y:S06]  /*25a0*/  BRA `(.L_x_25521) ;  /* 0x0000000c00787947 */ /* 0x000fec0003800000 */
.L_x_25522:
[----:B------:R-:W2:Y:S02]  /*25b0*/  LDG.E.U16 R4, desc[UR36][R4.64] ;  /* 0x0000002404047981 */ /* 0x000ea4000c1e1500 */
[----:B--2---:R-:W0:Y:S02]  /*25c0*/  I2F.S16 R0, R4 ;  /* 0x0000000400007306 */ /* 0x004e240000101400 */
[----:B0-----:R-:W-:-:S04]  /*25d0*/  F2FP.F16.F32.PACK_AB R0, RZ, R0 ;  /* 0x00000000ff00723e */ /* 0x001fc800000000ff */
[----:B------:R-:W-:Y:S01]  /*25e0*/  PRMT R2, R0, 0x7610, R2 ;  /* 0x0000761000027816 */ /* 0x000fe20000000002 */
[----:B------:R-:W-:Y:S06]  /*25f0*/  BRA `(.L_x_25521) ;  /* 0x0000000c00647947 */ /* 0x000fec0003800000 */
.L_x_25517:
        /* <DEDUP_REMOVED lines=9> */
.L_x_25525:
[----:B------:R0:W5:Y:S01]  /*2690*/  LDG.E.U16 R2, desc[UR36][R4.64] ;  /* 0x0000002404027981 */ /* 0x000162000c1e1500 */
[----:B------:R-:W-:Y:S05]  /*26a0*/  BRA `(.L_x_25521) ;  /* 0x0000000c00387947 */ /* 0x000fea0003800000 */
.L_x_25524:
        /* <DEDUP_REMOVED lines=9> */
.L_x_25527:
[----:B------:R1:W5:Y:S01]  /*2740*/  LDG.E.U16 R2, desc[UR36][R4.64] ;  /* 0x0000002404027981 */ /* 0x000362000c1e1500 */
[----:B------:R-:W-:Y:S05]  /*2750*/  BRA `(.L_x_25521) ;  /* 0x0000000c000c7947 */ /* 0x000fea0003800000 */
.L_x_25526:
        /* <DEDUP_REMOVED lines=9> */
.L_x_25516:
        /* <DEDUP_REMOVED lines=14> */
.L_x_25530:
        /* <DEDUP_REMOVED lines=9> */
.L_x_25529:
        /* <DEDUP_REMOVED lines=24> */
[----:B------:R-:W-:-:S04]  /*2ae0*/  LOP3.LUT R3, R3, 0x80000000, R0, 0xf8, !PT ;  /* 0x8000000003037812 */ /* 0x000fc800078ef800 */
[----:B------:R-:W-:-:S04]  /*2af0*/  F2FP.F16.F32.PACK_AB R3, RZ, R3 ;  /* 0x00000003ff03723e */ /* 0x000fc800000000ff */
[----:B------:R-:W-:Y:S01]  /*2b00*/  PRMT R2, R3, 0x7610, R2 ;  /* 0x0000761003027816 */ /* 0x000fe20000000002 */
[----:B------:R-:W-:Y:S06]  /*2b10*/  BRA `(.L_x_25521) ;  /* 0x00000008001c7947 */ /* 0x000fec0003800000 */
.L_x_25532:
        /* <DEDUP_REMOVED lines=11> */
[----:B------:R-:W-:-:S04]  /*2bd0*/  LOP3.LUT R2, R2, 0x80000000, R3, 0xf8, !PT ;  /* 0x8000000002027812 */ /* 0x000fc800078ef803 */
[----:B------:R-:W-:Y:S01]  /*2be0*/  F2FP.F16.F32.PACK_AB R2, RZ, R2 ;  /* 0x00000002ff02723e */ /* 0x000fe200000000ff */
[----:B------:R-:W-:Y:S06]  /*2bf0*/  BRA `(.L_x_25521) ;  /* 0x0000000400e47947 */ /* 0x000fec0003800000 */
.L_x_25531:
[----:B------:R-:W2:Y:S02]  /*2c00*/  LDG.E.U16 R0, desc[UR36][R4.64] ;  /* 0x0000002404007981 */ /* 0x000ea4000c1e1500 */
[----:B--2---:R-:W-:-:S05]  /*2c10*/  IMAD.U32 R0, R0, 0x10000, RZ ;  /* 0x0001000000007824 */ /* 0x004fca00078e00ff */
[----:B------:R-:W-:-:S04]  /*2c20*/  F2FP.F16.F32.PACK_AB R0, RZ, R0 ;  /* 0x00000000ff00723e */ /* 0x000fc800000000ff */
[----:B------:R-:W-:Y:S01]  /*2c30*/  PRMT R2, R0, 0x7610, R2 ;  /* 0x0000761000027816 */ /* 0x000fe20000000002 */
[----:B------:R-:W-:Y:S06]  /*2c40*/  BRA `(.L_x_25521) ;  /* 0x0000000400d07947 */ /* 0x000fec0003800000 */
.L_x_25528:
        /* <DEDUP_REMOVED lines=13> */
.L_x_25535:
        /* <DEDUP_REMOVED lines=21> */
.L_x_25539:
[----:B------:R-:W-:Y:S05]  /*2e70*/  BSYNC B1 ;  /* 0x0000000000017941 */ /* 0x000fea0003800000 */
.L_x_25538:
[----:B------:R-:W-:Y:S01]  /*2e80*/  LEA R3, R0, 0x3b800000, 0x17 ;  /* 0x3b80000000037811 */ /* 0x000fe200078eb8ff */
[----:B------:R-:W-:-:S05]  /*2e90*/  IMAD.SHL.U32 R0, R2, 0x100000, RZ ;  /* 0x0010000002007824 */ /* 0x000fca00078e00ff */
[----:B------:R-:W-:-:S07]  /*2ea0*/  LOP3.LUT R0, R3, R0, R4, 0xfe, !PT ;  /* 0x0000000003007212 */ /* 0x000fce00078efe04 */
.L_x_25537:
[----:B------:R-:W-:Y:S05]  /*2eb0*/  BSYNC B0 ;  /* 0x0000000000007941 */ /* 0x000fea0003800000 */
.L_x_25536:
[----:B------:R-:W-:-:S04]  /*2ec0*/  F2FP.F16.F32.PACK_AB R0, RZ, R0 ;  /* 0x00000000ff00723e */ /* 0x000fc800000000ff */
[----:B------:R-:W-:Y:S01]  /*2ed0*/  PRMT R2, R0, 0x7610, R2 ;  /* 0x0000761000027816 */ /* 0x000fe20000000002 */
[----:B------:R-:W-:Y:S06]  /*2ee0*/  BRA `(.L_x_25521) ;  /* 0x0000000400287947 */ /* 0x000fec0003800000 */
.L_x_25534:
        /* <DEDUP_REMOVED lines=21> */
.L_x_25543:
[----:B------:R-:W-:Y:S05]  /*3040*/  BSYNC B1 ;  /* 0x0000000000017941 */ /* 0x000fea0003800000 */
.L_x_25542:
[----:B------:R-:W-:Y:S01]  /*3050*/  LEA R3, R0, 0x37800000, 0x17 ;  /* 0x3780000000037811 */ /* 0x000fe200078eb8ff */
[----:B------:R-:W-:-:S05]  /*3060*/  IMAD.SHL.U32 R0, R2, 0x200000, RZ ;  /* 0x0020000002007824 */ /* 0x000fca00078e00ff */
[----:B------:R-:W-:-:S07]  /*3070*/  LOP3.LUT R0, R3, R0, R4, 0xfe, !PT ;  /* 0x0000000003007212 */ /* 0x000fce00078efe04 */
.L_x_25541:
[----:B------:R-:W-:Y:S05]  /*3080*/  BSYNC B0 ;  /* 0x0000000000007941 */ /* 0x000fea0003800000 */
.L_x_25540:
[----:B------:R-:W-:-:S04]  /*3090*/  F2FP.F16.F32.PACK_AB R0, RZ, R0 ;  /* 0x00000000ff00723e */ /* 0x000fc800000000ff */
[----:B------:R-:W-:Y:S01]  /*30a0*/  PRMT R2, R0, 0x7610, R2 ;  /* 0x0000761000027816 */ /* 0x000fe20000000002 */
[----:B------:R-:W-:Y:S06]  /*30b0*/  BRA `(.L_x_25521) ;  /* 0x0000000000b47947 */ /* 0x000fec0003800000 */
.L_x_25533:
        /* <DEDUP_REMOVED lines=14> */
.L_x_25547:
[----:B------:R-:W-:Y:S05]  /*31a0*/  BSYNC B0 ;  /* 0x0000000000007941 */ /* 0x000fea0003800000 */
.L_x_25546:
[----:B------:R-:W-:-:S04]  /*31b0*/  F2FP.F16.F32.PACK_AB R0, RZ, R0 ;  /* 0x00000000ff00723e */ /* 0x000fc800000000ff */
[----:B------:R-:W-:Y:S01]  /*31c0*/  PRMT R2, R0, 0x7610, R2 ;  /* 0x0000761000027816 */ /* 0x000fe20000000002 */
[----:B------:R-:W-:Y:S06]  /*31d0*/  BRA `(.L_x_25521) ;  /* 0x00000000006c7947 */ /* 0x000fec0003800000 */
.L_x_25520:
        /* <DEDUP_REMOVED lines=16> */
.L_x_25548:
[----:B------:R-:W-:Y:S01]  /*32e0*/  PRMT R2, RZ, 0x7610, R2 ;  /* 0x00007610ff027816 */ /* 0x000fe20000000002 */
[----:B------:R-:W-:Y:S06]  /*32f0*/  BRA `(.L_x_25521) ;  /* 0x0000000000247947 */ /* 0x000fec0003800000 */
.L_x_25545:
[----:B------:R-:W2:Y:S02]  /*3300*/  LDG.E.64 R4, desc[UR36][R4.64] ;  /* 0x0000002404047981 */ /* 0x000ea4000c1e1b00 */
[----:B--2---:R-:W0:Y:S02]  /*3310*/  I2F.U64 R0, R4 ;  /* 0x0000000400007312 */ /* 0x004e240000301000 */
[----:B0-----:R-:W-:-:S04]  /*3320*/  F2FP.F16.F32.PACK_AB R0, RZ, R0 ;  /* 0x00000000ff00723e */ /* 0x001fc800000000ff */
[----:B------:R-:W-:Y:S01]  /*3330*/  PRMT R2, R0, 0x7610, R2 ;  /* 0x0000761000027816 */ /* 0x000fe20000000002 */
[----:B------:R-:W-:Y:S06]  /*3340*/  BRA `(.L_x_25521) ;  /* 0x0000000000107947 */ /* 0x000fec0003800000 */
.L_x_25544:
[----:B------:R-:W2:Y:S02]  /*3350*/  LDG.E R4, desc[UR36][R4.64] ;  /* 0x0000002404047981 */ /* 0x000ea4000c1e1900 */
[----:B--2---:R-:W-:-:S04]  /*3360*/  I2FP.F32.U32 R0, R4 ;  /* 0x0000000400007245 */ /* 0x004fc80000201000 */
[----:B------:R-:W-:-:S04]  /*3370*/  F2FP.F16.F32.PACK_AB R0, RZ, R0 ;  /* 0x00000000ff00723e */ /* 0x000fc800000000ff */
[----:B------:R-:W-:-:S07]  /*3380*/  PRMT R2, R0, 0x7610, R2 ;  /* 0x0000761000027816 */ /* 0x000fce0000000002 */
.L_x_25521:
[----:B------:R-:W-:-:S07]  /*3390*/  VIADD R19, R19, 0x80 ;  /* 0x0000008013137836 */ /* 0x000fce0000000000 */
.L_x_25515:
[----:B------:R-:W-:Y:S05]  /*33a0*/  BSYNC B6 ;  /* 0x0000000000067941 */ /* 0x000fea0003800000 */
.L_x_25514:
        /* <DEDUP_REMOVED lines=25> */
.L_x_25554:
[----:B------:R-:W2:Y:S02]  /*3540*/  LDG.E.U8 R4, desc[UR36][R4.64] ;  /* 0x0000002404047981 */ /* 0x000ea4000c1e1100 */
[----:B--2---:R-:W-:-:S04]  /*3550*/  I2FP.F32.U32 R0, R4 ;  /* 0x0000000400007245 */ /* 0x004fc80000201000 */
[----:B------:R-:W-:-:S04]  /*3560*/  F2FP.F16.F32.PACK_AB R0, RZ, R0 ;  /* 0x00000000ff00723e */ /* 0x000fc800000000ff */
[----:B------:R-:W-:Y:S01]  /*3570*/  PRMT R22, R0, 0x7610, R22 ;  /* 0x0000761000167816 */ /* 0x000fe20000000016 */
[----:B------:R-:W-:Y:S06]  /*3580*/  BRA `(.L_x_25550) ;  /* 0x0000000c00bc7947 */ /* 0x000fec0003800000 */
.L_x_25553:
        /* <DEDUP_REMOVED lines=11> */
.L_x_25557:
[----:B------:R-:W2:Y:S02]  /*3640*/  LDG.E R4, desc[UR36][R4.64] ;  /* 0x0000002404047981 */ /* 0x000ea4000c1e1900 */
[----:B--2---:R-:W-:-:S04]  /*3650*/  I2FP.F32.S32 R0, R4 ;  /* 0x0000000400007245 */ /* 0x004fc80000201400 */
[----:B------:R-:W-:-:S04]  /*3660*/  F2FP.F16.F32.PACK_AB R0, RZ, R0 ;  /* 0x00000000ff00723e */ /* 0x000fc800000000ff */
[----:B------:R-:W-:Y:S01]  /*3670*/  PRMT R22, R0, 0x7610, R22 ;  /* 0x0000761000167816 */ /* 0x000fe20000000016 */
[----:B------:R-:W-:Y:S06]  /*3680*/  BRA `(.L_x_25550) ;  /* 0x0000000c007c7947 */ /* 0x000fec0003800000 */
.L_x_25556:
[----:B------:R-:W2:Y:S02]  /*3690*/  LDG.E.U16 R4, desc[UR36][R4.64] ;  /* 0x0000002404047981 */ /* 0x000ea4000c1e1500 */
[----:B--2---:R-:W0:Y:S02]  /*36a0*/  I2F.S16 R0, R4 ;  /* 0x0000000400007306 */ /* 0x004e240000101400 */
[----:B0-----:R-:W-:-:S04]  /*36b0*/  F2FP.F16.F32.PACK_AB R0, RZ, R0 ;  /* 0x00000000ff00723e */ /* 0x001fc800000000ff */
[----:B------:R-:W-:Y:S01]  /*36c0*/  PRMT R22, R0, 0x7610, R22 ;  /* 0x0000761000167816 */ /* 0x000fe20000000016 */
[----:B------:R-:W-:Y:S06]  /*36d0*/  BRA `(.L_x_25550) ;  /* 0x0000000c00687947 */ /* 0x000fec0003800000 */
.L_x_25552:
        /* <DEDUP_REMOVED lines=9> */
.L_x_25559:
[----:B------:R2:W5:Y:S01]  /*3770*/  LDG.E.U16 R22, desc[UR36][R4.64] ;  /* 0x0000002404167981 */ /* 0x000562000c1e1500 */
[----:B------:R-:W-:Y:S05]  /*3780*/  BRA `(.L_x_25550) ;  /* 0x0000000c003c7947 */ /* 0x000fea0003800000 */
.L_x_25558:
        /* <DEDUP_REMOVED lines=9> */
.L_x_25561:
[----:B------:R3:W5:Y:S01]  /*3820*/  LDG.E.U16 R22, desc[UR36][R4.64] ;  /* 0x0000002404167981 */ /* 0x000762000c1e1500 */
[----:B------:R-:W-:Y:S05]  /*3830*/  BRA `(.L_x_25550) ;  /* 0x0000000c00107947 */ /* 0x000fea0003800000 */
.L_x_25560:
        /* <DEDUP_REMOVED lines=9> */
.L_x_25551:
        /* <DEDUP_REMOVED lines=14> */
.L_x_25564:
        /* <DEDUP_REMOVED lines=9> */
.L_x_25563:
        /* <DEDUP_REMOVED lines=28> */
.L_x_25566:
        /* <DEDUP_REMOVED lines=15> */
.L_x_25565:
[----:B------:R-:W2:Y:S02]  /*3cf0*/  LDG.E.U16 R0, desc[UR36][R4.64] ;  /* 0x0000002404007981 */ /* 0x000ea4000c1e1500 */
[----:B--2---:R-:W-:-:S05]  /*3d00*/  IMAD.U32 R0, R0, 0x10000, RZ ;  /* 0x0001000000007824 */ /* 0x004fca00078e00ff */
[----:B------:R-:W-:-:S04]  /*3d10*/  F2FP.F16.F32.PACK_AB R0, RZ, R0 ;  /* 0x00000000ff00723e */ /* 0x000fc800000000ff */
[----:B------:R-:W-:Y:S01]  /*3d20*/  PRMT R22, R0, 0x7610, R22 ;  /* 0x0000761000167816 */ /* 0x000fe20000000016 */
[----:B------:R-:W-:Y:S06]  /*3d30*/  BRA `(.L_x_25550) ;  /* 0x0000000400d07947 */ /* 0x000fec0003800000 */
.L_x_25562:
        /* <DEDUP_REMOVED lines=13> */
.L_x_25569:
        /* <DEDUP_REMOVED lines=21> */
.L_x_25573:
[----:B------:R-:W-:Y:S05]  /*3f60*/  BSYNC B1 ;  /* 0x0000000000017941 */ /* 0x000fea0003800000 */
.L_x_25572:
[----:B------:R-:W-:Y:S01]  /*3f70*/  LEA R5, R0, 0x3b800000, 0x17 ;  /* 0x3b80000000057811 */ /* 0x000fe200078eb8ff */
[----:B------:R-:W-:-:S05]  /*3f80*/  IMAD.SHL.U32 R0, R3, 0x100000, RZ ;  /* 0x0010000003007824 */ /* 0x000fca00078e00ff */
[----:B------:R-:W-:-:S07]  /*3f90*/  LOP3.LUT R0, R5, R0, R6, 0xfe, !PT ;  /* 0x0000000005007212 */ /* 0x000fce00078efe06 */
.L_x_25571:
[----:B------:R-:W-:Y:S05]  /*3fa0*/  BSYNC B0 ;  /* 0x0000000000007941 */ /* 0x000fea0003800000 */
.L_x_25570:
[----:B------:R-:W-:-:S04]  /*3fb0*/  F2FP.F16.F32.PACK_AB R0, RZ, R0 ;  /* 0x00000000ff00723e */ /* 0x000fc800000000ff */
[----:B------:R-:W-:Y:S01]  /*3fc0*/  PRMT R22, R0, 0x7610, R22 ;  /* 0x0000761000167816 */ /* 0x000fe20000000016 */
[----:B------:R-:W-:Y:S06]  /*3fd0*/  BRA `(.L_x_25550) ;  /* 0x0000000400287947 */ /* 0x000fec0003800000 */
.L_x_25568:
        /* <DEDUP_REMOVED lines=21> */
.L_x_25577:
[----:B------:R-:W-:Y:S05]  /*4130*/  BSYNC B1 ;  /* 0x0000000000017941 */ /* 0x000fea0003800000 */
.L_x_25576:
[----:B------:R-:W-:Y:S01]  /*4140*/  LEA R5, R0, 0x37800000, 0x17 ;  /* 0x3780000000057811 */ /* 0x000fe200078eb8ff */
[----:B------:R-:W-:-:S05]  /*4150*/  IMAD.SHL.U32 R0, R3, 0x200000, RZ ;  /* 0x0020000003007824 */ /* 0x000fca00078e00ff */
[----:B------:R-:W-:-:S07]  /*4160*/  LOP3.LUT R0, R5, R0, R6, 0xfe, !PT ;  /* 0x0000000005007212 */ /* 0x000fce00078efe06 */
.L_x_25575:
[----:B------:R-:W-:Y:S05]  /*4170*/  BSYNC B0 ;  /* 0x0000000000007941 */ /* 0x000fea0003800000 */
.L_x_25574:
[----:B------:R-:W-:-:S04]  /*4180*/  F2FP.F16.F32.PACK_AB R0, RZ, R0 ;  /* 0x00000000ff00723e */ /* 0x000fc800000000ff */
[----:B------:R-:W-:Y:S01]  /*4190*/  PRMT R22, R0, 0x7610, R22 ;  /* 0x0000761000167816 */ /* 0x000fe20000000016 */
[----:B------:R-:W-:Y:S06]  /*41a0*/  BRA `(.L_x_25550) ;  /* 0x0000000000b47947 */ /* 0x000fec0003800000 */
.L_x_25567:
        /* <DEDUP_REMOVED lines=14> */
.L_x_25581:
[----:B------:R-:W-:Y:S05]  /*4290*/  BSYNC B0 ;  /* 0x0000000000007941 */ /* 0x000fea0003800000 */
.L_x_25580:
[----:B------:R-:W-:-:S04]  /*42a0*/  F2FP.F16.F32.PACK_AB R0, RZ, R0 ;  /* 0x00000000ff00723e */ /* 0x000fc800000000ff */
[----:B------:R-:W-:Y:S01]  /*42b0*/  PRMT R22, R0, 0x7610, R22 ;  /* 0x0000761000167816 */ /* 0x000fe20000000016 */
[----:B------:R-:W-:Y:S06]  /*42c0*/  BRA `(.L_x_25550) ;  /* 0x00000000006c7947 */ /* 0x000fec0003800000 */
.L_x_25555:
        /* <DEDUP_REMOVED lines=16> */
.L_x_25582:
[----:B------:R-:W-:Y:S01]  /*43d0*/  PRMT R22, RZ, 0x7610, R22 ;  /* 0x00007610ff167816 */ /* 0x000fe20000000016 */
[----:B------:R-:W-:Y:S06]  /*43e0*/  BRA `(.L_x_25550) ;  /* 0x0000000000247947 */ /* 0x000fec0003800000 */
.L_x_25579:
[----:B------:R-:W2:Y:S02]  /*43f0*/  LDG.E.64 R4, desc[UR36][R4.64] ;  /* 0x0000002404047981 */ /* 0x000ea4000c1e1b00 */
[----:B--2---:R-:W0:Y:S02]  /*4400*/  I2F.U64 R0, R4 ;  /* 0x0000000400007312 */ /* 0x004e240000301000 */
[----:B0-----:R-:W-:-:S04]  /*4410*/  F2FP.F16.F32.PACK_AB R0, RZ, R0 ;  /* 0x00000000ff00723e */ /* 0x001fc800000000ff */
[----:B------:R-:W-:Y:S01]  /*4420*/  PRMT R22, R0, 0x7610, R22 ;  /* 0x0000761000167816 */ /* 0x000fe20000000016 */
[----:B------:R-:W-:Y:S06]  /*4430*/  BRA `(.L_x_25550) ;  /* 0x0000000000107947 */ /* 0x000fec0003800000 */
.L_x_25578:
[----:B------:R-:W2:Y:S02]  /*4440*/  LDG.E R4, desc[UR36][R4.64] ;  /* 0x0000002404047981 */ /* 0x000ea4000c1e1900 */
[----:B--2---:R-:W-:-:S04]  /*4450*/  I2FP.F32.U32 R0, R4 ;  /* 0x0000000400007245 */ /* 0x004fc80000201000 */
[----:B------:R-:W-:-:S04]  /*4460*/  F2FP.F16.F32.PACK_AB R0, RZ, R0 ;  /* 0x00000000ff00723e */ /* 0x000fc800000000ff */
[----:B------:R-:W-:-:S07]  /*4470*/  PRMT R22, R0, 0x7610, R22 ;  /* 0x0000761000167816 */ /* 0x000fce0000000016 */
.L_x_25550:
[----:B------:R-:W-:Y:S05]  /*4480*/  BSYNC B6 ;  /* 0x0000000000067941 */ /* 0x000fea0003800000 */
.L_x_25549:
[----:B------:R-:W4:Y:S01]  /*4490*/  S2R R19, SR_TID.X ;  /* 0x0000000000137919 */ /* 0x000f220000002100 */
[----:B------:R-:W0:Y:S01]  /*44a0*/  LDC.U8 R18, c[0x0][0x234] ;  /* 0x00008d00ff127b82 */ /* 0x000e220000000000 */
[----:B------:R-:W-:Y:S01]  /*44b0*/  BSSY B0, `(.L_x_25583) ;  /* 0x0000022000007945 */ /* 0x000fe20003800000 */
[C---:B----4-:R-:W-:Y:S01]  /*44c0*/  ISETP.GE.AND P0, PT, R19.reuse, R16, PT ;  /* 0x000000101300720c */ /* 0x050fe20003f06270 */
[C---:B------:R-:W-:Y:S02]  /*44d0*/  VIADD R3, R19.reuse, 0x100 ;  /* 0x0000010013037836 */ /* 0x040fe40000000000 */
[----:B------:R-:W-:-:S03]  /*44e0*/  VIADD R23, R19, 0x80 ;  /* 0x0000008013177836 */ /* 0x000fc60000000000 */
[----:B------:R-:W-:Y:S01]  /*44f0*/  ISETP.GE.AND P1, PT, R3, R16, PT ;  /* 0x000000100300720c */ /* 0x000fe20003f26270 */
[----:B------:R-:W-:-:S06]  /*4500*/  VIADD R3, R19, 0x180 ;  /* 0x0000018013037836 */ /* 0x000fcc0000000000 */
[----:B------:R-:W-:Y:S06]  /*4510*/  @P0 BRA `(.L_x_25584) ;  /* 0x00000000006c0947 */ /* 0x000fec0003800000 */
[----:B-----5:R-:W-:Y:S02]  /*4520*/  HADD2.F32 R25, -RZ, R25.H0_H0 ;  /* 0x20000019ff197230 */ /* 0x020fe40000004100 */
[----:B------:R-:W-:-:S03]  /*4530*/  IMAD.MOV.U32 R6, RZ, RZ, 0x3ab5ebe6 ;  /* 0x3ab5ebe6ff067424 */ /* 0x000fc600078e00ff */
[C---:B------:R-:W-:Y:S01]  /*4540*/  FMUL.FTZ R0, R25.reuse, 1.4426950216293334961 ;  /* 0x3fb8aa3b19007820 */ /* 0x040fe20000410000 */
[C---:B------:R-:W-:Y:S02]  /*4550*/  FSETP.GEU.FTZ.AND P2, PT, |R25|.reuse, 0.40999999642372131348, PT ;  /* 0x3ed1eb851900780b */ /* 0x040fe40003f5e200 */
[----:B------:R-:W-:-:S03]  /*4560*/  FSETP.NEU.FTZ.AND P4, PT, R25, RZ, PT ;  /* 0x000000ff1900720b */ /* 0x000fc60003f9d000 */
[----:B------:R-:W0:Y:S02]  /*4570*/  FRND R0, R0 ;  /* 0x0000000000007307 */ /* 0x000e240000201000 */
[----:B0123--:R-:W-:-:S04]  /*4580*/  FSEL R4, R0, RZ, P2 ;  /* 0x000000ff00047208 */ /* 0x00ffc80001000000 */
        /* <DEDUP_REMOVED lines=15> */
[----:B------:R-:W-:-:S04]  /*4680*/  FSETP.GT.FTZ.AND P2, PT, R4, 128, PT ;  /* 0x430000000400780b */ /* 0x000fc80003f54000 */
[----:B------:R-:W-:-:S04]  /*4690*/  FSEL R6, R6, +INF , !P2 ;  /* 0x7f80000006067808 */ /* 0x000fc80005000000 */
[----:B------:R-:W-:Y:S01]  /*46a0*/  FSEL R0, R6, -1, P3 ;  /* 0xbf80000006007808 */ /* 0x000fe20001800000 */
[----:B------:R-:W-:-:S05]  /*46b0*/  @!P4 FADD.FTZ R0, R25, R25 ;  /* 0x000000191900c221 */ /* 0x000fca0000010000 */
[----:B------:R-:W-:-:S07]  /*46c0*/  F2FP.F16.F32.PACK_AB R0, RZ, R0 ;  /* 0x00000000ff00723e */ /* 0x000fce00000000ff */
.L_x_25584:
[----:B------:R-:W-:Y:S05]  /*46d0*/  BSYNC B0 ;  /* 0x0000000000007941 */ /* 0x000fea0003800000 */
.L_x_25583:
[-C--:B------:R-:W-:Y:S01]  /*46e0*/  ISETP.GE.AND P3, PT, R23, R16.reuse, PT ;  /* 0x000000101700720c */ /* 0x080fe20003f66270 */
[----:B------:R-:W-:Y:S01]  /*46f0*/  BSSY B0, `(.L_x_25585) ;  /* 0x000001e000007945 */ /* 0x000fe20003800000 */
[----:B------:R-:W-:-:S11]  /*4700*/  ISETP.GE.AND P2, PT, R3, R16, PT ;  /* 0x000000100300720c */ /* 0x000fd60003f46270 */
[----:B------:R-:W-:Y:S05]  /*4710*/  @P3 BRA `(.L_x_25586) ;  /* 0x00000000006c3947 */ /* 0x000fea0003800000 */
[----:B-----5:R-:W-:Y:S02]  /*4720*/  HADD2.F32 R24, -RZ, R24.H0_H0 ;  /* 0x20000018ff187230 */ /* 0x020fe40000004100 */
[----:B------:R-:W-:-:S03]  /*4730*/  IMAD.MOV.U32 R7, RZ, RZ, 0x3ab5ebe6 ;  /* 0x3ab5ebe6ff077424 */ /* 0x000fc600078e00ff */
[C---:B------:R-:W-:Y:S01]  /*4740*/  FMUL.FTZ R3, R24.reuse, 1.4426950216293334961 ;  /* 0x3fb8aa3b18037820 */ /* 0x040fe20000410000 */
[----:B------:R-:W-:-:S05]  /*4750*/  FSETP.GEU.FTZ.AND P3, PT, |R24|, 0.40999999642372131348, PT ;  /* 0x3ed1eb851800780b */ /* 0x000fca0003f7e200 */
[----:B------:R-:W0:Y:S02]  /*4760*/  FRND R3, R3 ;  /* 0x0000000300037307 */ /* 0x000e240000201000 */
[----:B0123--:R-:W-:Y:S02]  /*4770*/  FSEL R5, R3, RZ, P3 ;  /* 0x000000ff03057208 */ /* 0x00ffe40001800000 */
        /* <DEDUP_REMOVED lines=21> */
.L_x_25586:
[----:B------:R-:W-:Y:S05]  /*48d0*/  BSYNC B0 ;  /* 0x0000000000007941 */ /* 0x000fea0003800000 */
.L_x_25585:
[----:B------:R-:W-:Y:S04]  /*48e0*/  BSSY B0, `(.L_x_25587) ;  /* 0x000001d000007945 */ /* 0x000fe80003800000 */
[----:B------:R-:W-:Y:S05]  /*48f0*/  @P1 BRA `(.L_x_25588) ;  /* 0x00000000006c1947 */ /* 0x000fea0003800000 */
        /* <DEDUP_REMOVED lines=27> */
.L_x_25588:
[----:B------:R-:W-:Y:S05]  /*4ab0*/  BSYNC B0 ;  /* 0x0000000000007941 */ /* 0x000fea0003800000 */
.L_x_25587:
[----:B------:R-:W-:Y:S04]  /*4ac0*/  BSSY B0, `(.L_x_25589) ;  /* 0x000001d000007945 */ /* 0x000fe80003800000 */
[----:B------:R-:W-:Y:S05]  /*4ad0*/  @P2 BRA `(.L_x_25590) ;  /* 0x00000000006c2947 */ /* 0x000fea0003800000 */
[----:B-----5:R-:W-:Y:S02]  /*4ae0*/  HADD2.F32 R22, -RZ, R22.H0_H0 ;  /* 0x20000016ff167230 */ /* 0x020fe40000004100 */
[----:B0123--:R-:W-:-:S03]  /*4af0*/  IMAD.MOV.U32 R5, RZ, RZ, 0x3ab5ebe6 ;  /* 0x3ab5ebe6ff057424 */ /* 0x00ffc600078e00ff */
[C---:B------:R-:W-:Y:S01]  /*4b00*/  FMUL.FTZ R2, R22.reuse, 1.4426950216293334961 ;  /* 0x3fb8aa3b16027820 */ /* 0x040fe20000410000 */
[C---:B------:R-:W-:Y:S02]  /*4b10*/  FSETP.GEU.FTZ.AND P1, PT, |R22|.reuse, 0.40999999642372131348, PT ;  /* 0x3ed1eb851600780b */ /* 0x040fe40003f3e200 */
[----:B------:R-:W-:-:S03]  /*4b20*/  FSETP.NEU.FTZ.AND P3, PT, R22, RZ, PT ;  /* 0x000000ff1600720b */ /* 0x000fc60003f7d000 */
[----:B------:R-:W0:Y:S02]  /*4b30*/  FRND R2, R2 ;  /* 0x0000000200027307 */ /* 0x000e240000201000 */
[----:B0-----:R-:W-:-:S04]  /*4b40*/  FSEL R3, R2, RZ, P1 ;  /* 0x000000ff02037208 */ /* 0x001fc80000800000 */
        /* <DEDUP_REMOVED lines=20> */
.L_x_25590:
[----:B------:R-:W-:Y:S05]  /*4c90*/  BSYNC B0 ;  /* 0x0000000000007941 */ /* 0x000fea0003800000 */
.L_x_25589:
[----:B------:R-:W-:Y:S04]  /*4ca0*/  BSSY B6, `(.L_x_25591) ;  /* 0x0000112000067945 */ /* 0x000fe80003800000 */
[----:B------:R-:W-:Y:S05]  /*4cb0*/  @P0 BRA `(.L_x_25592) ;  /* 0x0000001000400947 */ /* 0x000fea0003800000 */
[----:B-----5:R-:W4:Y:S01]  /*4cc0*/  LDC.64 R2, c[0x0][0x218] ;  /* 0x00008600ff027b82 */ /* 0x020f220000000a00 */
[----:B0123--:R-:W-:Y:S01]  /*4cd0*/  PRMT R4, R18, 0x9910, RZ ;  /* 0x0000991012047816 */ /* 0x00ffe200000000ff */
[----:B------:R-:W-:Y:S01]  /*4ce0*/  IMAD R19, R17, 0x200, R19 ;  /* 0x0000020011137824 */ /* 0x000fe200078e0213 */
[----:B------:R-:W-:Y:S02]  /*4cf0*/  ULDC UR4, c[0x0][0x238] ;  /* 0x00008e0000047ab9 */ /* 0x000fe40000000800 */
[----:B------:R-:W-:Y:S01]  /*4d00*/  ISETP.GT.AND P0, PT, R4, 0x9, PT ;  /* 0x000000090400780c */ /* 0x000fe20003f04270 */
[----:B------:R-:W-:-:S05]  /*4d10*/  IMAD R19, R19, UR4, RZ ;  /* 0x0000000413137c24 */ /* 0x000fca000f8e02ff */
[----:B----4-:R-:W-:-:S05]  /*4d20*/  IADD3 R2, P1, R19, R2, RZ ;  /* 0x0000000213027210 */ /* 0x010fca0007f3e0ff */
        /* <DEDUP_REMOVED lines=15> */
.L_x_25596:
[----:B------:R-:W-:Y:S02]  /*4e20*/  HADD2.F32 R5, -RZ, R0.H0_H0 ;  /* 0x20000000ff057230 */ /* 0x000fe40000004100 */
[----:B------:R-:W-:-:S04]  /*4e30*/  IMAD.MOV.U32 R19, RZ, RZ, R23 ;  /* 0x000000ffff137224 */ /* 0x000fc800078e0017 */
[----:B------:R-:W0:Y:S02]  /*4e40*/  F2I.S64.TRUNC R4, R5 ;  /* 0x0000000500047311 */ /* 0x000e24000020d900 */
[----:B0-----:R0:W-:Y:S01]  /*4e50*/  STG.E.U8 desc[UR36][R2.64], R4 ;  /* 0x0000000402007986 */ /* 0x0011e2000c101124 */
[----:B------:R-:W-:Y:S05]  /*4e60*/  BRA `(.L_x_25592) ;  /* 0x0000000c00d47947 */ /* 0x000fea0003800000 */
.L_x_25595:
        /* <DEDUP_REMOVED lines=11> */
.L_x_25599:
[----:B------:R-:W-:Y:S02]  /*4f20*/  HADD2.F32 R0, -RZ, R0.H0_H0 ;  /* 0x20000000ff007230 */ /* 0x000fe40000004100 */
[----:B------:R-:W-:Y:S02]  /*4f30*/  IMAD.MOV.U32 R19, RZ, RZ, R23 ;  /* 0x000000ffff137224 */ /* 0x000fe400078e0017 */
[----:B------:R-:W0:Y:S02]  /*4f40*/  F2I.FTZ.TRUNC.NTZ R5, R0 ;  /* 0x0000000000057305 */ /* 0x000e24000021f100 */
[----:B0-----:R0:W-:Y:S01]  /*4f50*/  STG.E desc[UR36][R2.64], R5 ;  /* 0x0000000502007986 */ /* 0x0011e2000c101924 */
[----:B------:R-:W-:Y:S05]  /*4f60*/  BRA `(.L_x_25592) ;  /* 0x0000000c00947947 */ /* 0x000fea0003800000 */
.L_x_25598:
[----:B------:R-:W-:Y:S02]  /*4f70*/  HADD2.F32 R0, -RZ, R0.H0_H0 ;  /* 0x20000000ff007230 */ /* 0x000fe40000004100 */
[----:B------:R-:W-:Y:S02]  /*4f80*/  IMAD.MOV.U32 R19, RZ, RZ, R23 ;  /* 0x000000ffff137224 */ /* 0x000fe400078e0017 */
[----:B------:R-:W0:Y:S02]  /*4f90*/  F2I.FTZ.TRUNC.NTZ R5, R0 ;  /* 0x0000000000057305 */ /* 0x000e24000021f100 */
[----:B0-----:R4:W-:Y:S01]  /*4fa0*/  STG.E.U16 desc[UR36][R2.64], R5 ;  /* 0x0000000502007986 */ /* 0x0019e2000c101524 */
[----:B------:R-:W-:Y:S05]  /*4fb0*/  BRA `(.L_x_25592) ;  /* 0x0000000c00807947 */ /* 0x000fea0003800000 */
.L_x_25594:
        /* <DEDUP_REMOVED lines=10> */
.L_x_25601:
[----:B------:R0:W-:Y:S01]  /*5060*/  STG.E.U16 desc[UR36][R2.64], R0 ;  /* 0x0000000002007986 */ /* 0x0001e2000c101524 */
[----:B------:R-:W-:Y:S01]  /*5070*/  IMAD.MOV.U32 R19, RZ, RZ, R23 ;  /* 0x000000ffff137224 */ /* 0x000fe200078e0017 */
[----:B------:R-:W-:Y:S06]  /*5080*/  BRA `(.L_x_25592) ;  /* 0x0000000c004c7947 */ /* 0x000fec0003800000 */
.L_x_25600:
        /* <DEDUP_REMOVED lines=11> */
.L_x_25603:
[----:B------:R-:W-:Y:S02]  /*5140*/  HADD2.F32 R0, -RZ, R0.H0_H0 ;  /* 0x20000000ff007230 */ /* 0x000fe40000004100 */
[----:B------:R-:W-:-:S03]  /*5150*/  IMAD.MOV.U32 R19, RZ, RZ, R23 ;  /* 0x000000ffff137224 */ /* 0x000fc600078e0017 */
[----:B------:R-:W-:-:S04]  /*5160*/  F2FP.F16.F32.PACK_AB R0, RZ, R0 ;  /* 0x00000000ff00723e */ /* 0x000fc800000000ff */
[----:B------:R-:W-:-:S05]  /*5170*/  PRMT R0, R0, 0x5410, RZ ;  /* 0x0000541000007816 */ /* 0x000fca00000000ff */
[----:B------:R0:W-:Y:S01]  /*5180*/  STG.E desc[UR36][R2.64], R0 ;  /* 0x0000000002007986 */ /* 0x0001e2000c101924 */
[----:B------:R-:W-:Y:S05]  /*5190*/  BRA `(.L_x_25592) ;  /* 0x0000000c00087947 */ /* 0x000fea0003800000 */
.L_x_25602:
[----:B------:R-:W-:Y:S02]  /*51a0*/  HADD2.F32 R4, -RZ, R0.H0_H0 ;  /* 0x20000000ff047230 */ /* 0x000fe40000004100 */
[----:B------:R-:W-:-:S03]  /*51b0*/  IMAD.MOV.U32 R19, RZ, RZ, R23 ;  /* 0x000000ffff137224 */ /* 0x000fc600078e0017 */
[----:B------:R-:W-:-:S06]  /*51c0*/  FMUL.FTZ R4, R4, 1 ;  /* 0x3f80000004047820 */ /* 0x000fcc0000410000 */
[----:B------:R-:W0:Y:S02]  /*51d0*/  F2F.F64.F32 R4, R4 ;  /* 0x0000000400047310 */ /* 0x000e240000201800 */
[----:B0-----:R0:W-:Y:S01]  /*51e0*/  STG.E.64 desc[UR36][R2.64], R4 ;  /* 0x0000000402007986 */ /* 0x0011e2000c101b24 */
[----:B------:R-:W-:Y:S05]  /*51f0*/  BRA `(.L_x_25592) ;  /* 0x0000000800f07947 */ /* 0x000fea0003800000 */
.L_x_25593:
        /* <DEDUP_REMOVED lines=14> */
.L_x_25606:
[----:B------:R-:W-:Y:S01]  /*52e0*/  HADD2.F32 R0, -RZ, R0.H0_H0 ;  /* 0x20000000ff007230 */ /* 0x000fe20000004100 */
[----:B------:R-:W-:Y:S01]  /*52f0*/  CS2R R6, SRZ ;  /* 0x0000000000067805 */ /* 0x000fe2000001ff00 */
[----:B------:R-:W-:-:S03]  /*5300*/  IMAD.MOV.U32 R19, RZ, RZ, R23 ;  /* 0x000000ffff137224 */ /* 0x000fc600078e0017 */
[----:B------:R-:W-:-:S04]  /*5310*/  FMUL.FTZ R0, R0, 1 ;  /* 0x3f80000000007820 */ /* 0x000fc80000410000 */
[----:B------:R-:W0:Y:S02]  /*5320*/  F2F.F64.F32 R4, R0 ;  /* 0x0000000000047310 */ /* 0x000e240000201800 */
[----:B0-----:R0:W-:Y:S01]  /*5330*/  STG.E.128 desc[UR36][R2.64], R4 ;  /* 0x0000000402007986 */ /* 0x0011e2000c101d24 */
[----:B------:R-:W-:Y:S05]  /*5340*/  BRA `(.L_x_25592) ;  /* 0x00000008009c7947 */ /* 0x000fea0003800000 */
.L_x_25605:
        /* <DEDUP_REMOVED lines=21> */
.L_x_25610:
[----:B------:R-:W-:Y:S05]  /*54a0*/  BSYNC B0 ;  /* 0x0000000000007941 */ /* 0x000fea0003800000 */
.L_x_25609:
[----:B------:R-:W-:Y:S01]  /*54b0*/  LOP3.LUT R5, R0, R5, RZ, 0xfc, !PT ;  /* 0x0000000500057212 */ /* 0x000fe200078efcff */
[----:B------:R-:W-:-:S04]  /*54c0*/  IMAD.MOV.U32 R19, RZ, RZ, R23 ;  /* 0x000000ffff137224 */ /* 0x000fc800078e0017 */
[----:B------:R0:W-:Y:S01]  /*54d0*/  STG.E.U8 desc[UR36][R2.64], R5 ;  /* 0x0000000502007986 */ /* 0x0001e2000c101124 */
[----:B------:R-:W-:Y:S05]  /*54e0*/  BRA `(.L_x_25592) ;  /* 0x0000000800347947 */ /* 0x000fea0003800000 */
.L_x_25608:
        /* <DEDUP_REMOVED lines=13> */
.L_x_25612:
[----:B------:R-:W-:Y:S01]  /*55c0*/  IMAD.MOV.U32 R0, RZ, RZ, 0x7f ;  /* 0x0000007fff007424 */ /* 0x000fe200078e00ff */
[----:B------:R-:W-:-:S04]  /*55d0*/  ISETP.GT.U32.AND P0, PT, R4, 0x7f800000, PT ;  /* 0x7f8000000400780c */ /* 0x000fc80003f04070 */
[----:B------:R-:W-:-:S09]  /*55e0*/  SEL R0, R0, 0x7c, P0 ;  /* 0x0000007c00007807 */ /* 0x000fd20000000000 */
.L_x_25613:
[----:B------:R-:W-:Y:S05]  /*55f0*/  BSYNC B0 ;  /* 0x0000000000007941 */ /* 0x000fea0003800000 */
.L_x_25611:
[----:B------:R-:W-:Y:S01]  /*5600*/  LOP3.LUT R4, R5, 0x80000000, RZ, 0xc0, !PT ;  /* 0x8000000005047812 */ /* 0x000fe200078ec0ff */
[----:B------:R-:W-:-:S03]  /*5610*/  IMAD.MOV.U32 R19, RZ, RZ, R23 ;  /* 0x000000ffff137224 */ /* 0x000fc600078e0017 */
[----:B------:R-:W-:-:S04]  /*5620*/  SHF.R.U32.HI R5, RZ, 0x18, R4 ;  /* 0x00000018ff057819 */ /* 0x000fc80000011604 */
[----:B------:R-:W-:-:S05]  /*5630*/  LOP3.LUT R5, R0, R5, RZ, 0xfc, !PT ;  /* 0x0000000500057212 */ /* 0x000fca00078efcff */
[----:B------:R0:W-:Y:S01]  /*5640*/  STG.E.U8 desc[UR36][R2.64], R5 ;  /* 0x0000000502007986 */ /* 0x0001e2000c101124 */
[----:B------:R-:W-:Y:S05]  /*5650*/  BRA `(.L_x_25592) ;  /* 0x0000000400d87947 */ /* 0x000fea0003800000 */
.L_x_25607:
[----:B------:R-:W-:Y:S02]  /*5660*/  HADD2.F32 R0, -RZ, R0.H0_H0 ;  /* 0x20000000ff007230 */ /* 0x000fe40000004100 */
[----:B------:R-:W-:-:S03]  /*5670*/  IMAD.MOV.U32 R19, RZ, RZ, R23 ;  /* 0x000000ffff137224 */ /* 0x000fc600078e0017 */
[----:B------:R-:W-:-:S05]  /*5680*/  F2FP.BF16.F32.PACK_AB R0, RZ, R0 ;  /* 0x00000000ff00723e */ /* 0x000fca00000010ff */
[----:B------:R0:W-:Y:S01]  /*5690*/  STG.E.U16 desc[UR36][R2.64], R0 ;  /* 0x0000000002007986 */ /* 0x0001e2000c101524 */
[----:B------:R-:W-:Y:S05]  /*56a0*/  BRA `(.L_x_25592) ;  /* 0x0000000400c47947 */ /* 0x000fea0003800000 */
.L_x_25604:
        /* <DEDUP_REMOVED lines=13> */
.L_x_25616:
        /* <DEDUP_REMOVED lines=17> */
.L_x_25619:
[----:B------:R-:W-:-:S04]  /*5890*/  LOP3.LUT R0, R7, 0x80000000, RZ, 0xc0, !PT ;  /* 0x8000000007007812 */ /* 0x000fc800078ec0ff */
[----:B------:R-:W-:-:S04]  /*58a0*/  SHF.R.U32.HI R5, RZ, 0x18, R0 ;  /* 0x00000018ff057819 */ /* 0x000fc80000011600 */
[----:B------:R-:W-:-:S04]  /*58b0*/  LOP3.LUT R4, R4, R5, RZ, 0xfc, !PT ;  /* 0x0000000504047212 */ /* 0x000fc800078efcff */
[----:B------:R-:W-:-:S07]  /*58c0*/  PRMT R0, R4, 0x7610, R0 ;  /* 0x0000761004007816 */ /* 0x000fce0000000000 */
.L_x_25618:
[----:B------:R-:W-:Y:S05]  /*58d0*/  BSYNC B0 ;  /* 0x0000000000007941 */ /* 0x000fea0003800000 */
.L_x_25617:
[----:B------:R0:W-:Y:S01]  /*58e0*/  STG.E.U8 desc[UR36][R2.64], R0 ;  /* 0x0000000002007986 */ /* 0x0001e2000c101124 */
[----:B------:R-:W-:Y:S01]  /*58f0*/  IMAD.MOV.U32 R19, RZ, RZ, R23 ;  /* 0x000000ffff137224 */ /* 0x000fe200078e0017 */
[----:B------:R-:W-:Y:S06]  /*5900*/  BRA `(.L_x_25592) ;  /* 0x00000004002c7947 */ /* 0x000fec0003800000 */
.L_x_25615:
        /* <DEDUP_REMOVED lines=17> */
.L_x_25622:
[----:B------:R-:W-:-:S04]  /*5a20*/  LOP3.LUT R0, R7, 0x80000000, RZ, 0xc0, !PT ;  /* 0x8000000007007812 */ /* 0x000fc800078ec0ff */
[----:B------:R-:W-:-:S04]  /*5a30*/  SHF.R.U32.HI R5, RZ, 0x18, R0 ;  /* 0x00000018ff057819 */ /* 0x000fc80000011600 */
[----:B------:R-:W-:-:S04]  /*5a40*/  LOP3.LUT R4, R4, R5, RZ, 0xfc, !PT ;  /* 0x0000000504047212 */ /* 0x000fc800078efcff */
[----:B------:R-:W-:-:S07]  /*5a50*/  PRMT R0, R4, 0x7610, R0 ;  /* 0x0000761004007816 */ /* 0x000fce0000000000 */
.L_x_25621:
[----:B------:R-:W-:Y:S05]  /*5a60*/  BSYNC B0 ;  /* 0x0000000000007941 */ /* 0x000fea0003800000 */
.L_x_25620:
[----:B------:R0:W-:Y:S01]  /*5a70*/  STG.E.U8 desc[UR36][R2.64], R0 ;  /* 0x0000000002007986 */ /* 0x0001e2000c101124 */
[----:B------:R-:W-:Y:S01]  /*5a80*/  IMAD.MOV.U32 R19, RZ, RZ, R23 ;  /* 0x000000ffff137224 */ /* 0x000fe200078e0017 */
[----:B------:R-:W-:Y:S06]  /*5a90*/  BRA `(.L_x_25592) ;  /* 0x0000000000c87947 */ /* 0x000fec0003800000 */
.L_x_25614:
        /* <DEDUP_REMOVED lines=23> */
.L_x_25597:
        /* <DEDUP_REMOVED lines=16> */
.L_x_25625:
[----:B------:R-:W-:Y:S01]  /*5d10*/  IMAD.MOV.U32 R19, RZ, RZ, R23 ;  /* 0x000000ffff137224 */ /* 0x000fe200078e0017 */
[----:B------:R-:W-:Y:S06]  /*5d20*/  BRA `(.L_x_25592) ;  /* 0x0000000000247947 */ /* 0x000fec0003800000 */
.L_x_25624:
[----:B------:R-:W-:Y:S02]  /*5d30*/  HADD2.F32 R4, -RZ, R0.H0_H0 ;  /* 0x20000000ff047230 */ /* 0x000fe40000004100 */
[----:B------:R-:W-:-:S04]  /*5d40*/  IMAD.MOV.U32 R19, RZ, RZ, R23 ;  /* 0x000000ffff137224 */ /* 0x000fc800078e0017 */
[----:B------:R-:W0:Y:S02]  /*5d50*/  F2I.U64.TRUNC R4, R4 ;  /* 0x0000000400047311 */ /* 0x000e24000020d800 */
[----:B0-----:R0:W-:Y:S01]  /*5d60*/  STG.E.64 desc[UR36][R2.64], R4 ;  /* 0x0000000402007986 */ /* 0x0011e2000c101b24 */
[----:B------:R-:W-:Y:S05]  /*5d70*/  BRA `(.L_x_25592) ;  /* 0x0000000000107947 */ /* 0x000fea0003800000 */
.L_x_25623:
[----:B------:R-:W-:Y:S02]  /*5d80*/  HADD2.F32 R0, -RZ, R0.H0_H0 ;  /* 0x20000000ff007230 */ /* 0x000fe40000004100 */
[----:B------:R-:W-:Y:S02]  /*5d90*/  IMAD.MOV.U32 R19, RZ, RZ, R23 ;  /* 0x000000ffff137224 */ /* 0x000fe400078e0017 */
[----:B------:R-:W0:Y:S02]  /*5da0*/  F2I.FTZ.U32.TRUNC.NTZ R5, R0 ;  /* 0x0000000000057305 */ /* 0x000e24000021f000 */
[----:B0-----:R0:W-:Y:S03]  /*5db0*/  STG.E desc[UR36][R2.64], R5 ;  /* 0x0000000502007986 */ /* 0x0011e6000c101924 */
.L_x_25592:
[----:B------:R-:W-:Y:S05]  /*5dc0*/  BSYNC B6 ;  /* 0x0000000000067941 */ /* 0x000fea0003800000 */
.L_x_25591:
[----:B------:R-:W-:Y:S01]  /*5dd0*/  ISETP.GE.AND P0, PT, R19, R16, PT ;  /* 0x000000101300720c */ /* 0x000fe20003f06270 */
[----:B------:R-:W-:-:S12]  /*5de0*/  BSSY B6, `(.L_x_25626) ;  /* 0x00001fc000067945 */ /* 0x000fd80003800000 */
[----:B------:R-:W-:Y:S05]  /*5df0*/  @P0 BRA `(.L_x_25627) ;  /* 0x0000001c00e80947 */ /* 0x000fea0003800000 */
[----:B0---45:R-:W0:Y:S01]  /*5e00*/  LDC.64 R2, c[0x0][0x218] ;  /* 0x00008600ff027b82 */ /* 0x031e220000000a00 */
[----:B------:R-:W-:Y:S01]  /*5e10*/  IMAD R0, R17, 0x200, R19 ;  /* 0x0000020011007824 */ /* 0x000fe200078e0213 */
[----:B-123--:R-:W-:Y:S01]  /*5e20*/  PRMT R4, R18, 0x9910, RZ ;  /* 0x0000991012047816 */ /* 0x00efe200000000ff */
        /* <DEDUP_REMOVED lines=19> */
.L_x_25631:
[----:B------:R-:W-:-:S06]  /*5f60*/  HADD2.F32 R5, -RZ, R25.H0_H0 ;  /* 0x20000019ff057230 */ /* 0x000fcc0000004100 */
[----:B------:R-:W0:Y:S02]  /*5f70*/  F2I.S64.TRUNC R4, R5 ;  /* 0x0000000500047311 */ /* 0x000e24000020d900 */
[----:B0-----:R4:W-:Y:S01]  /*5f80*/  STG.E.U8 desc[UR36][R2.64], R4 ;  /* 0x0000000402007986 */ /* 0x0019e2000c101124 */
[----:B------:R-:W-:Y:S05]  /*5f90*/  BRA `(.L_x_25633) ;  /* 0x0000000c00847947 */ /* 0x000fea0003800000 */
.L_x_25630:
        /* <DEDUP_REMOVED lines=10> */
.L_x_25635:
[----:B------:R-:W-:-:S06]  /*6040*/  HADD2.F32 R25, -RZ, R25.H0_H0 ;  /* 0x20000019ff197230 */ /* 0x000fcc0000004100 */
[----:B------:R-:W0:Y:S02]  /*6050*/  F2I.FTZ.TRUNC.NTZ R25, R25 ;  /* 0x0000001900197305 */ /* 0x000e24000021f100 */
[----:B0-----:R2:W-:Y:S01]  /*6060*/  STG.E desc[UR36][R2.64], R25 ;  /* 0x0000001902007986 */ /* 0x0015e2000c101924 */
[----:B------:R-:W-:Y:S05]  /*6070*/  BRA `(.L_x_25633) ;  /* 0x0000000c004c7947 */ /* 0x000fea0003800000 */
.L_x_25634:
[----:B------:R-:W-:-:S06]  /*6080*/  HADD2.F32 R25, -RZ, R25.H0_H0 ;  /* 0x20000019ff197230 */ /* 0x000fcc0000004100 */
[----:B------:R-:W0:Y:S02]  /*6090*/  F2I.FTZ.TRUNC.NTZ R25, R25 ;  /* 0x0000001900197305 */ /* 0x000e24000021f100 */
[----:B0-----:R0:W-:Y:S01]  /*60a0*/  STG.E.U16 desc[UR36][R2.64], R25 ;  /* 0x0000001902007986 */ /* 0x0011e2000c101524 */
[----:B------:R-:W-:Y:S05]  /*60b0*/  BRA `(.L_x_25633) ;  /* 0x0000000c003c7947 */ /* 0x000fea0003800000 */
.L_x_25629:
        /* <DEDUP_REMOVED lines=9> */
.L_x_25637:
[----:B------:R0:W-:Y:S01]  /*6150*/  STG.E.U16 desc[UR36][R2.64], R25 ;  /* 0x0000001902007986 */ /* 0x0001e2000c101524 */
[----:B------:R-:W-:Y:S05]  /*6160*/  BRA `(.L_x_25633) ;  /* 0x0000000c00107947 */ /* 0x000fea0003800000 */
.L_x_25636:
        /* <DEDUP_REMOVED lines=10> */
.L_x_25639:
[----:B------:R-:W-:-:S05]  /*6210*/  HADD2.F32 R0, -RZ, R25.H0_H0 ;  /* 0x20000019ff007230 */ /* 0x000fca0000004100 */
[----:B------:R-:W-:-:S04]  /*6220*/  F2FP.F16.F32.PACK_AB R0, RZ, R0 ;  /* 0x00000000ff00723e */ /* 0x000fc800000000ff */
[----:B------:R-:W-:-:S05]  /*6230*/  PRMT R0, R0, 0x5410, RZ ;  /* 0x0000541000007816 */ /* 0x000fca00000000ff */
[----:B------:R0:W-:Y:S01]  /*6240*/  STG.E desc[UR36][R2.64], R0 ;  /* 0x0000000002007986 */ /* 0x0001e2000c101924 */
[----:B------:R-:W-:Y:S05]  /*6250*/  BRA `(.L_x_25633) ;  /* 0x0000000800d47947 */ /* 0x000fea0003800000 */
.L_x_25638:
[----:B------:R-:W-:-:S05]  /*6260*/  HADD2.F32 R4, -RZ, R25.H0_H0 ;  /* 0x20000019ff047230 */ /* 0x000fca0000004100 */
[----:B------:R-:W-:-:S06]  /*6270*/  FMUL.FTZ R4, R4, 1 ;  /* 0x3f80000004047820 */ /* 0x000fcc0000410000 */
[----:B------:R-:W0:Y:S02]  /*6280*/  F2F.F64.F32 R4, R4 ;  /* 0x0000000400047310 */ /* 0x000e240000201800 */
[----:B0-----:R0:W-:Y:S01]  /*6290*/  STG.E.64 desc[UR36][R2.64], R4 ;  /* 0x0000000402007986 */ /* 0x0011e2000c101b24 */
[----:B------:R-:W-:Y:S05]  /*62a0*/  BRA `(.L_x_25633) ;  /* 0x0000000800c07947 */ /* 0x000fea0003800000 */
.L_x_25628:
        /* <DEDUP_REMOVED lines=13> */
.L_x_25642:
[----:B------:R-:W-:Y:S01]  /*6380*/  HADD2.F32 R25, -RZ, R25.H0_H0 ;  /* 0x20000019ff197230 */ /* 0x000fe20000004100 */
[----:B------:R-:W-:-:S04]  /*6390*/  CS2R R6, SRZ ;  /* 0x0000000000067805 */ /* 0x000fc8000001ff00 */
[----:B------:R-:W-:-:S06]  /*63a0*/  FMUL.FTZ R4, R25, 1 ;  /* 0x3f80000019047820 */ /* 0x000fcc0000410000 */
[----:B------:R-:W0:Y:S02]  /*63b0*/  F2F.F64.F32 R4, R4 ;  /* 0x0000000400047310 */ /* 0x000e240000201800 */
[----:B0-----:R0:W-:Y:S01]  /*63c0*/  STG.E.128 desc[UR36][R2.64], R4 ;  /* 0x0000000402007986 */ /* 0x0011e2000c101d24 */
[----:B------:R-:W-:Y:S05]  /*63d0*/  BRA `(.L_x_25633) ;  /* 0x0000000800747947 */ /* 0x000fea0003800000 */
.L_x_25641:
        /* <DEDUP_REMOVED lines=21> */
.L_x_25646:
[----:B------:R-:W-:Y:S05]  /*6530*/  BSYNC B0 ;  /* 0x0000000000007941 */ /* 0x000fea0003800000 */
.L_x_25645:
[----:B------:R-:W-:-:S05]  /*6540*/  LOP3.LUT R5, R0, R5, RZ, 0xfc, !PT ;  /* 0x0000000500057212 */ /* 0x000fca00078efcff */
[----:B------:R0:W-:Y:S01]  /*6550*/  STG.E.U8 desc[UR36][R2.64], R5 ;  /* 0x0000000502007986 */ /* 0x0001e2000c101124 */
[----:B------:R-:W-:Y:S05]  /*6560*/  BRA `(.L_x_25633) ;  /* 0x0000000800107947 */ /* 0x000fea0003800000 */
.L_x_25644:
        /* <DEDUP_REMOVED lines=13> */
.L_x_25648:
[----:B------:R-:W-:Y:S01]  /*6640*/  IMAD.MOV.U32 R0, RZ, RZ, 0x7f ;  /* 0x0000007fff007424 */ /* 0x000fe200078e00ff */
[----:B------:R-:W-:-:S04]  /*6650*/  ISETP.GT.U32.AND P0, PT, R4, 0x7f800000, PT ;  /* 0x7f8000000400780c */ /* 0x000fc80003f04070 */
[----:B------:R-:W-:-:S09]  /*6660*/  SEL R0, R0, 0x7c, P0 ;  /* 0x0000007c00007807 */ /* 0x000fd20000000000 */
.L_x_25649:
[----:B------:R-:W-:Y:S05]  /*6670*/  BSYNC B0 ;  /* 0x0000000000007941 */ /* 0x000fea0003800000 */
.L_x_25647:
[----:B------:R-:W-:-:S04]  /*6680*/  LOP3.LUT R4, R25, 0x80000000, RZ, 0xc0, !PT ;  /* 0x8000000019047812 */ /* 0x000fc800078ec0ff */
[----:B------:R-:W-:-:S04]  /*6690*/  SHF.R.U32.HI R5, RZ, 0x18, R4 ;  /* 0x00000018ff057819 */ /* 0x000fc80000011604 */
[----:B------:R-:W-:-:S05]  /*66a0*/  LOP3.LUT R5, R0, R5, RZ, 0xfc, !PT ;  /* 0x0000000500057212 */ /* 0x000fca00078efcff */
[----:B------:R0:W-:Y:S01]  /*66b0*/  STG.E.U8 desc[UR36][R2.64], R5 ;  /* 0x0000000502007986 */ /* 0x0001e2000c101124 */
[----:B------:R-:W-:Y:S05]  /*66c0*/  BRA `(.L_x_25633) ;  /* 0x0000000400b87947 */ /* 0x000fea0003800000 */
.L_x_25643:
[----:B------:R-:W-:-:S05]  /*66d0*/  HADD2.F32 R0, -RZ, R25.H0_H0 ;  /* 0x20000019ff007230 */ /* 0x000fca0000004100 */
[----:B------:R-:W-:-:S05]  /*66e0*/  F2FP.BF16.F32.PACK_AB R0, RZ, R0 ;  /* 0x00000000ff00723e */ /* 0x000fca00000010ff */
[----:B------:R0:W-:Y:S01]  /*66f0*/  STG.E.U16 desc[UR36][R2.64], R0 ;  /* 0x0000000002007986 */ /* 0x0001e2000c101524 */
[----:B------:R-:W-:Y:S05]  /*6700*/  BRA `(.L_x_25633) ;  /* 0x0000000400a87947 */ /* 0x000fea0003800000 */
.L_x_25640:
        /* <DEDUP_REMOVED lines=12> */
.L_x_25652:
        /* <DEDUP_REMOVED lines=17> */
.L_x_25655:
[----:B------:R-:W-:-:S04]  /*68e0*/  LOP3.LUT R0, R25, 0x80000000, RZ, 0xc0, !PT ;  /* 0x8000000019007812 */ /* 0x000fc800078ec0ff */
[----:B------:R-:W-:-:S04]  /*68f0*/  SHF.R.U32.HI R5, RZ, 0x18, R0 ;  /* 0x00000018ff057819 */ /* 0x000fc80000011600 */
[----:B------:R-:W-:-:S04]  /*6900*/  LOP3.LUT R4, R4, R5, RZ, 0xfc, !PT ;  /* 0x0000000504047212 */ /* 0x000fc800078efcff */
[----:B------:R-:W-:-:S07]  /*6910*/  PRMT R0, R4, 0x7610, R0 ;  /* 0x0000761004007816 */ /* 0x000fce0000000000 */
.L_x_25654:
[----:B------:R-:W-:Y:S05]  /*6920*/  BSYNC B0 ;  /* 0x0000000000007941 */ /* 0x000fea0003800000 */
.L_x_25653:
[----:B------:R0:W-:Y:S01]  /*6930*/  STG.E.U8 desc[UR36][R2.64], R0 ;  /* 0x0000000002007986 */ /* 0x0001e2000c101124 */
[----:B------:R-:W-:Y:S05]  /*6940*/  BRA `(.L_x_25633) ;  /* 0x0000000400187947 */ /* 0x000fea0003800000 */
.L_x_25651:
        /* <DEDUP_REMOVED lines=17> */
.L_x_25658:
[----:B------:R-:W-:-:S04]  /*6a60*/  LOP3.LUT R0, R25, 0x80000000, RZ, 0xc0, !PT ;  /* 0x8000000019007812 */ /* 0x000fc800078ec0ff */
[----:B------:R-:W-:-:S04]  /*6a70*/  SHF.R.U32.HI R5, RZ, 0x18, R0 ;  /* 0x00000018ff057819 */ /* 0x000fc80000011600 */
[----:B------:R-:W-:-:S04]  /*6a80*/  LOP3.LUT R4, R4, R5, RZ, 0xfc, !PT ;  /* 0x0000000504047212 */ /* 0x000fc800078efcff */
[----:B------:R-:W-:-:S07]  /*6a90*/  PRMT R0, R4, 0x7610, R0 ;  /* 0x0000761004007816 */ /* 0x000fce0000000000 */
.L_x_25657:
[----:B------:R-:W-:Y:S05]  /*6aa0*/  BSYNC B0 ;  /* 0x0000000000007941 */ /* 0x000fea0003800000 */
.L_x_25656:
[----:B------:R0:W-:Y:S01]  /*6ab0*/  STG.E.U8 desc[UR36][R2.64], R0 ;  /* 0x0000000002007986 */ /* 0x0001e2000c101124 */
[----:B------:R-:W-:Y:S05]  /*6ac0*/  BRA `(.L_x_25633) ;  /* 0x0000000000b87947 */ /* 0x000fea0003800000 */
.L_x_25650:
        /* <DEDUP_REMOVED lines=22> */
.L_x_25632:
        /* <DEDUP_REMOVED lines=16> */
.L_x_25661:
[----:B------:R-:W-:Y:S05]  /*6d30*/  BRA `(.L_x_25633) ;  /* 0x00000000001c7947 */ /* 0x000fea0003800000 */
.L_x_25660:
[----:B------:R-:W-:-:S06]  /*6d40*/  HADD2.F32 R4, -RZ, R25.H0_H0 ;  /* 0x20000019ff047230 */ /* 0x000fcc0000004100 */
[----:B------:R-:W0:Y:S02]  /*6d50*/  F2I.U64.TRUNC R4, R4 ;  /* 0x0000000400047311 */ /* 0x000e24000020d800 */
[----:B0-----:R0:W-:Y:S01]  /*6d60*/  STG.E.64 desc[UR36][R2.64], R4 ;  /* 0x0000000402007986 */ /* 0x0011e2000c101b24 */
[----:B------:R-:W-:Y:S05]  /*6d70*/  BRA `(.L_x_25633) ;  /* 0x00000000000c7947 */ /* 0x000fea0003800000 */
.L_x_25659:
[----:B------:R-:W-:-:S06]  /*6d80*/  HADD2.F32 R25, -RZ, R25.H0_H0 ;  /* 0x20000019ff197230 */ /* 0x000fcc0000004100 */
[----:B------:R-:W0:Y:S02]  /*6d90*/  F2I.FTZ.U32.TRUNC.NTZ R25, R25 ;  /* 0x0000001900197305 */ /* 0x000e24000021f000 */
[----:B0-----:R0:W-:Y:S02]  /*6da0*/  STG.E desc[UR36][R2.64], R25 ;  /* 0x0000001902007986 */ /* 0x0011e4000c101924 */
.L_x_25633:
        /* <DEDUP_REMOVED lines=25> */
.L_x_25665:
[----:B------:R-:W-:-:S06]  /*6f40*/  HADD2.F32 R5, -RZ, R24.H0_H0 ;  /* 0x20000018ff057230 */ /* 0x000fcc0000004100 */
[----:B------:R-:W0:Y:S02]  /*6f50*/  F2I.S64.TRUNC R4, R5 ;  /* 0x0000000500047311 */ /* 0x000e24000020d900 */
[----:B0-----:R0:W-:Y:S01]  /*6f60*/  STG.E.U8 desc[UR36][R2.64], R4 ;  /* 0x0000000402007986 */ /* 0x0011e2000c101124 */
[----:B------:R-:W-:Y:S05]  /*6f70*/  BRA `(.L_x_25667) ;  /* 0x0000000c00847947 */ /* 0x000fea0003800000 */
.L_x_25664:
        /* <DEDUP_REMOVED lines=10> */
.L_x_25669:
[----:B------:R-:W-:-:S04]  /*7020*/  HADD2.F32 R24, -RZ, R24.H0_H0 ;  /* 0x20000018ff187230 */ /* 0x000fc80000004100 */
[----:B------:R-:W0:Y:S02]  /*7030*/  F2I.FTZ.TRUNC.NTZ R5, R24 ;  /* 0x0000001800057305 */ /* 0x000e24000021f100 */
[----:B0-----:R0:W-:Y:S01]  /*7040*/  STG.E desc[UR36][R2.64], R5 ;  /* 0x0000000502007986 */ /* 0x0011e2000c101924 */
[----:B------:R-:W-:Y:S05]  /*7050*/  BRA `(.L_x_25667) ;  /* 0x0000000c004c7947 */ /* 0x000fea0003800000 */
.L_x_25668:
[----:B------:R-:W-:-:S04]  /*7060*/  HADD2.F32 R24, -RZ, R24.H0_H0 ;  /* 0x20000018ff187230 */ /* 0x000fc80000004100 */
[----:B------:R-:W0:Y:S02]  /*7070*/  F2I.FTZ.TRUNC.NTZ R5, R24 ;  /* 0x0000001800057305 */ /* 0x000e24000021f100 */
[----:B0-----:R0:W-:Y:S01]  /*7080*/  STG.E.U16 desc[UR36][R2.64], R5 ;  /* 0x0000000502007986 */ /* 0x0011e2000c101524 */
[----:B------:R-:W-:Y:S05]  /*7090*/  BRA `(.L_x_25667) ;  /* 0x0000000c003c7947 */ /* 0x000fea0003800000 */
.L_x_25663:
        /* <DEDUP_REMOVED lines=9> */
.L_x_25671:
[----:B------:R0:W-:Y:S01]  /*7130*/  STG.E.U16 desc[UR36][R2.64], R24 ;  /* 0x0000001802007986 */ /* 0x0001e2000c101524 */
[----:B------:R-:W-:Y:S05]  /*7140*/  BRA `(.L_x_25667) ;  /* 0x0000000c00107947 */ /* 0x000fea0003800000 */
.L_x_25670:
        /* <DEDUP_REMOVED lines=10> */
.L_x_25673:
[----:B------:R-:W-:-:S05]  /*71f0*/  HADD2.F32 R0, -RZ, R24.H0_H0 ;  /* 0x20000018ff007230 */ /* 0x000fca0000004100 */
[----:B------:R-:W-:-:S04]  /*7200*/  F2FP.F16.F32.PACK_AB R0, RZ, R0 ;  /* 0x00000000ff00723e */ /* 0x000fc800000000ff */
[----:B------:R-:W-:-:S05]  /*7210*/  PRMT R0, R0, 0x5410, RZ ;  /* 0x0000541000007816 */ /* 0x000fca00000000ff */
[----:B------:R0:W-:Y:S01]  /*7220*/  STG.E desc[UR36][R2.64], R0 ;  /* 0x0000000002007986 */ /* 0x0001e2000c101924 */
[----:B------:R-:W-:Y:S05]  /*7230*/  BRA `(.L_x_25667) ;  /* 0x0000000800d47947 */ /* 0x000fea0003800000 */
.L_x_25672:
[----:B------:R-:W-:-:S05]  /*7240*/  HADD2.F32 R4, -RZ, R24.H0_H0 ;  /* 0x20000018ff047230 */ /* 0x000fca0000004100 */
[----:B------:R-:W-:-:S06]  /*7250*/  FMUL.FTZ R4, R4, 1 ;  /* 0x3f80000004047820 */ /* 0x000fcc0000410000 */
[----:B------:R-:W0:Y:S02]  /*7260*/  F2F.F64.F32 R4, R4 ;  /* 0x0000000400047310 */ /* 0x000e240000201800 */
[----:B0-----:R0:W-:Y:S01]  /*7270*/  STG.E.64 desc[UR36][R2.64], R4 ;  /* 0x0000000402007986 */ /* 0x0011e2000c101b24 */
[----:B------:R-:W-:Y:S05]  /*7280*/  BRA `(.L_x_25667) ;  /* 0x0000000800c07947 */ /* 0x000fea0003800000 */
.L_x_25662:
        /* <DEDUP_REMOVED lines=13> */
.L_x_25676:
[----:B------:R-:W-:Y:S01]  /*7360*/  HADD2.F32 R24, -RZ, R24.H0_H0 ;  /* 0x20000018ff187230 */ /* 0x000fe20000004100 */
[----:B------:R-:W-:-:S04]  /*7370*/  CS2R R6, SRZ ;  /* 0x0000000000067805 */ /* 0x000fc8000001ff00 */
[----:B------:R-:W-:-:S06]  /*7380*/  FMUL.FTZ R4, R24, 1 ;  /* 0x3f80000018047820 */ /* 0x000fcc0000410000 */
[----:B------:R-:W0:Y:S02]  /*7390*/  F2F.F64.F32 R4, R4 ;  /* 0x0000000400047310 */ /* 0x000e240000201800 */
[----:B0-----:R0:W-:Y:S01]  /*73a0*/  STG.E.128 desc[UR36][R2.64], R4 ;  /* 0x0000000402007986 */ /* 0x0011e2000c101d24 */
[----:B------:R-:W-:Y:S05]  /*73b0*/  BRA `(.L_x_25667) ;  /* 0x0000000800747947 */ /* 0x000fea0003800000 */
.L_x_25675:
        /* <DEDUP_REMOVED lines=21> */
.L_x_25680:
[----:B------:R-:W-:Y:S05]  /*7510*/  BSYNC B0 ;  /* 0x0000000000007941 */ /* 0x000fea0003800000 */
.L_x_25679:
[----:B------:R-:W-:-:S05]  /*7520*/  LOP3.LUT R5, R0, R5, RZ, 0xfc, !PT ;  /* 0x0000000500057212 */ /* 0x000fca00078efcff */
[----:B------:R0:W-:Y:S01]  /*7530*/  STG.E.U8 desc[UR36][R2.64], R5 ;  /* 0x0000000502007986 */ /* 0x0001e2000c101124 */
[----:B------:R-:W-:Y:S05]  /*7540*/  BRA `(.L_x_25667) ;  /* 0x0000000800107947 */ /* 0x000fea0003800000 */
.L_x_25678:
        /* <DEDUP_REMOVED lines=13> */
.L_x_25682:
[----:B------:R-:W-:Y:S01]  /*7620*/  IMAD.MOV.U32 R0, RZ, RZ, 0x7f ;  /* 0x0000007fff007424 */ /* 0x000fe200078e00ff */
[----:B------:R-:W-:-:S04]  /*7630*/  ISETP.GT.U32.AND P0, PT, R4, 0x7f800000, PT ;  /* 0x7f8000000400780c */ /* 0x000fc80003f04070 */
[----:B------:R-:W-:-:S09]  /*7640*/  SEL R0, R0, 0x7c, P0 ;  /* 0x0000007c00007807 */ /* 0x000fd20000000000 */
.L_x_25683:
[----:B------:R-:W-:Y:S05]  /*7650*/  BSYNC B0 ;  /* 0x0000000000007941 */ /* 0x000fea0003800000 */
.L_x_25681:
[----:B------:R-:W-:-:S04]  /*7660*/  LOP3.LUT R4, R5, 0x80000000, RZ, 0xc0, !PT ;  /* 0x8000000005047812 */ /* 0x000fc800078ec0ff */
[----:B------:R-:W-:-:S04]  /*7670*/  SHF.R.U32.HI R5, RZ, 0x18, R4 ;  /* 0x00000018ff057819 */ /* 0x000fc80000011604 */
[----:B------:R-:W-:-:S05]  /*7680*/  LOP3.LUT R5, R0, R5, RZ, 0xfc, !PT ;  /* 0x0000000500057212 */ /* 0x000fca00078efcff */
[----:B------:R0:W-:Y:S01]  /*7690*/  STG.E.U8 desc[UR36][R2.64], R5 ;  /* 0x0000000502007986 */ /* 0x0001e2000c101124 */
[----:B------:R-:W-:Y:S05]  /*76a0*/  BRA `(.L_x_25667) ;  /* 0x0000000400b87947 */ /* 0x000fea0003800000 */
.L_x_25677:
[----:B------:R-:W-:-:S05]  /*76b0*/  HADD2.F32 R0, -RZ, R24.H0_H0 ;  /* 0x20000018ff007230 */ /* 0x000fca0000004100 */
[----:B------:R-:W-:-:S05]  /*76c0*/  F2FP.BF16.F32.PACK_AB R0, RZ, R0 ;  /* 0x00000000ff00723e */ /* 0x000fca00000010ff */
[----:B------:R0:W-:Y:S01]  /*76d0*/  STG.E.U16 desc[UR36][R2.64], R0 ;  /* 0x0000000002007986 */ /* 0x0001e2000c101524 */
[----:B------:R-:W-:Y:S05]  /*76e0*/  BRA `(.L_x_25667) ;  /* 0x0000000400a87947 */ /* 0x000fea0003800000 */
.L_x_25674:
        /* <DEDUP_REMOVED lines=12> */
.L_x_25686:
        /* <DEDUP_REMOVED lines=17> */
.L_x_25689:
[----:B------:R-:W-:-:S04]  /*78c0*/  LOP3.LUT R0, R7, 0x80000000, RZ, 0xc0, !PT ;  /* 0x8000000007007812 */ /* 0x000fc800078ec0ff */
[----:B------:R-:W-:-:S04]  /*78d0*/  SHF.R.U32.HI R5, RZ, 0x18, R0 ;  /* 0x00000018ff057819 */ /* 0x000fc80000011600 */
[----:B------:R-:W-:-:S04]  /*78e0*/  LOP3.LUT R4, R4, R5, RZ, 0xfc, !PT ;  /* 0x0000000504047212 */ /* 0x000fc800078efcff */
[----:B------:R-:W-:-:S07]  /*78f0*/  PRMT R0, R4, 0x7610, R0 ;  /* 0x0000761004007816 */ /* 0x000fce0000000000 */
.L_x_25688:
[----:B------:R-:W-:Y:S05]  /*7900*/  BSYNC B0 ;  /* 0x0000000000007941 */ /* 0x000fea0003800000 */
.L_x_25687:
[----:B------:R3:W-:Y:S01]  /*7910*/  STG.E.U8 desc[UR36][R2.64], R0 ;  /* 0x0000000002007986 */ /* 0x0007e2000c101124 */
[----:B------:R-:W-:Y:S05]  /*7920*/  BRA `(.L_x_25667) ;  /* 0x0000000400187947 */ /* 0x000fea0003800000 */
.L_x_25685:
        /* <DEDUP_REMOVED lines=17> */
.L_x_25692:
[----:B------:R-:W-:-:S04]  /*7a40*/  LOP3.LUT R0, R7, 0x80000000, RZ, 0xc0, !PT ;  /* 0x8000000007007812 */ /* 0x000fc800078ec0ff */
[----:B------:R-:W-:-:S04]  /*7a50*/  SHF.R.U32.HI R5, RZ, 0x18, R0 ;  /* 0x00000018ff057819 */ /* 0x000fc80000011600 */
[----:B------:R-:W-:-:S04]  /*7a60*/  LOP3.LUT R4, R4, R5, RZ, 0xfc, !PT ;  /* 0x0000000504047212 */ /* 0x000fc800078efcff */
[----:B------:R-:W-:-:S07]  /*7a70*/  PRMT R0, R4, 0x7610, R0 ;  /* 0x0000761004007816 */ /* 0x000fce0000000000 */
.L_x_25691:
[----:B------:R-:W-:Y:S05]  /*7a80*/  BSYNC B0 ;  /* 0x0000000000007941 */ /* 0x000fea0003800000 */
.L_x_25690:
[----:B------:R0:W-:Y:S01]  /*7a90*/  STG.E.U8 desc[UR36][R2.64], R0 ;  /* 0x0000000002007986 */ /* 0x0001e2000c101124 */
[----:B------:R-:W-:Y:S05]  /*7aa0*/  BRA `(.L_x_25667) ;  /* 0x0000000000b87947 */ /* 0x000fea0003800000 */
.L_x_25684:
        /* <DEDUP_REMOVED lines=22> */
.L_x_25666:
        /* <DEDUP_REMOVED lines=16> */
.L_x_25695:
[----:B------:R-:W-:Y:S05]  /*7d10*/  BRA `(.L_x_25667) ;  /* 0x00000000001c7947 */ /* 0x000fea0003800000 */
.L_x_25694:
[----:B------:R-:W-:-:S06]  /*7d20*/  HADD2.F32 R4, -RZ, R24.H0_H0 ;  /* 0x20000018ff047230 */ /* 0x000fcc0000004100 */
[----:B------:R-:W0:Y:S02]  /*7d30*/  F2I.U64.TRUNC R4, R4 ;  /* 0x0000000400047311 */ /* 0x000e24000020d800 */
[----:B0-----:R1:W-:Y:S01]  /*7d40*/  STG.E.64 desc[UR36][R2.64], R4 ;  /* 0x0000000402007986 */ /* 0x0013e2000c101b24 */
[----:B------:R-:W-:Y:S05]  /*7d50*/  BRA `(.L_x_25667) ;  /* 0x00000000000c7947 */ /* 0x000fea0003800000 */
.L_x_25693:
[----:B------:R-:W-:-:S04]  /*7d60*/  HADD2.F32 R24, -RZ, R24.H0_H0 ;  /* 0x20000018ff187230 */ /* 0x000fc80000004100 */
[----:B------:R-:W0:Y:S02]  /*7d70*/  F2I.FTZ.U32.TRUNC.NTZ R5, R24 ;  /* 0x0000001800057305 */ /* 0x000e24000021f000 */
[----:B0-----:R2:W-:Y:S02]  /*7d80*/  STG.E desc[UR36][R2.64], R5 ;  /* 0x0000000502007986 */ /* 0x0015e4000c101924 */
.L_x_25667:
[----:B------:R-:W-:-:S07]  /*7d90*/  VIADD R19, R19, 0x80 ;  /* 0x0000008013137836 */ /* 0x000fce0000000000 */
.L_x_25627:
[----:B------:R-:W-:Y:S05]  /*7da0*/  BSYNC B6 ;  /* 0x0000000000067941 */ /* 0x000fea0003800000 */
.L_x_25626:
[----:B------:R-:W-:-:S13]  /*7db0*/  ISETP.GE.AND P0, PT, R19, R16, PT ;  /* 0x000000101300720c */ /* 0x000fda0003f06270 */
[----:B------:R-:W-:Y:S05]  /*7dc0*/  @P0 EXIT ;  /* 0x000000000000094d */ /* 0x000fea0003800000 */
[----:B012345:R-:W0:Y:S01]  /*7dd0*/  LDC.64 R2, c[0x0][0x218] ;  /* 0x00008600ff027b82 */ /* 0x03fe220000000a00 */
        /* <DEDUP_REMOVED lines=20> */
.L_x_25699:
[----:B------:R-:W-:-:S06]  /*7f20*/  HADD2.F32 R5, -RZ, R22.H0_H0 ;  /* 0x20000016ff057230 */ /* 0x000fcc0000004100 */
[----:B------:R-:W0:Y:S02]  /*7f30*/  F2I.S64.TRUNC R4, R5 ;  /* 0x0000000500047311 */ /* 0x000e24000020d900 */
[----:B0-----:R-:W-:Y:S01]  /*7f40*/  STG.E.U8 desc[UR36][R2.64], R4 ;  /* 0x0000000402007986 */ /* 0x001fe2000c101124 */
[----:B------:R-:W-:Y:S05]  /*7f50*/  EXIT ;  /* 0x000000000000794d */ /* 0x000fea0003800000 */
.L_x_25698:
        /* <DEDUP_REMOVED lines=10> */
.L_x_25702:
[----:B------:R-:W-:-:S04]  /*8000*/  HADD2.F32 R22, -RZ, R22.H0_H0 ;  /* 0x20000016ff167230 */ /* 0x000fc80000004100 */
[----:B------:R-:W0:Y:S02]  /*8010*/  F2I.FTZ.TRUNC.NTZ R5, R22 ;  /* 0x0000001600057305 */ /* 0x000e24000021f100 */
[----:B0-----:R-:W-:Y:S01]  /*8020*/  STG.E desc[UR36][R2.64], R5 ;  /* 0x0000000502007986 */ /* 0x001fe2000c101924 */
[----:B------:R-:W-:Y:S05]  /*8030*/  EXIT ;  /* 0x000000000000794d */ /* 0x000fea0003800000 */
.L_x_25701:
[----:B------:R-:W-:-:S04]  /*8040*/  HADD2.F32 R22, -RZ, R22.H0_H0 ;  /* 0x20000016ff167230 */ /* 0x000fc80000004100 */
[----:B------:R-:W0:Y:S02]  /*8050*/  F2I.FTZ.TRUNC.NTZ R5, R22 ;  /* 0x0000001600057305 */ /* 0x000e24000021f100 */
[----:B0-----:R-:W-:Y:S01]  /*8060*/  STG.E.U16 desc[UR36][R2.64], R5 ;  /* 0x0000000502007986 */ /* 0x001fe2000c101524 */
[----:B------:R-:W-:Y:S05]  /*8070*/  EXIT ;  /* 0x000000000000794d */ /* 0x000fea0003800000 */
.L_x_25697:
        /* <DEDUP_REMOVED lines=9> */
.L_x_25704:
[----:B------:R-:W-:Y:S01]  /*8110*/  STG.E.U16 desc[UR36][R2.64], R22 ;  /* 0x0000001602007986 */ /* 0x000fe2000c101524 */
[----:B------:R-:W-:Y:S05]  /*8120*/  EXIT ;  /* 0x000000000000794d */ /* 0x000fea0003800000 */
.L_x_25703:
        /* <DEDUP_REMOVED lines=10> */
.L_x_25706:
[----:B------:R-:W-:-:S05]  /*81d0*/  HADD2.F32 R0, -RZ, R22.H0_H0 ;  /* 0x20000016ff007230 */ /* 0x000fca0000004100 */
[----:B------:R-:W-:-:S04]  /*81e0*/  F2FP.F16.F32.PACK_AB R0, RZ, R0 ;  /* 0x00000000ff00723e */ /* 0x000fc800000000ff */
[----:B------:R-:W-:-:S05]  /*81f0*/  PRMT R0, R0, 0x5410, RZ ;  /* 0x0000541000007816 */ /* 0x000fca00000000ff */
[----:B------:R-:W-:Y:S01]  /*8200*/  STG.E desc[UR36][R2.64], R0 ;  /* 0x0000000002007986 */ /* 0x000fe2000c101924 */
[----:B------:R-:W-:Y:S05]  /*8210*/  EXIT ;  /* 0x000000000000794d */ /* 0x000fea0003800000 */
.L_x_25705:
[----:B------:R-:W-:-:S05]  /*8220*/  HADD2.F32 R4, -RZ, R22.H0_H0 ;  /* 0x20000016ff047230 */ /* 0x000fca0000004100 */
[----:B------:R-:W-:-:S06]  /*8230*/  FMUL.FTZ R4, R4, 1 ;  /* 0x3f80000004047820 */ /* 0x000fcc0000410000 */
[----:B------:R-:W0:Y:S02]  /*8240*/  F2F.F64.F32 R4, R4 ;  /* 0x0000000400047310 */ /* 0x000e240000201800 */
[----:B0-----:R-:W-:Y:S01]  /*8250*/  STG.E.64 desc[UR36][R2.64], R4 ;  /* 0x0000000402007986 */ /* 0x001fe2000c101b24 */
[----:B------:R-:W-:Y:S05]  /*8260*/  EXIT ;  /* 0x000000000000794d */ /* 0x000fea0003800000 */
.L_x_25696:
        /* <DEDUP_REMOVED lines=13> */
.L_x_25709:
[----:B------:R-:W-:Y:S01]  /*8340*/  HADD2.F32 R22, -RZ, R22.H0_H0 ;  /* 0x20000016ff167230 */ /* 0x000fe20000004100 */
[----:B------:R-:W-:-:S04]  /*8350*/  CS2R R6, SRZ ;  /* 0x0000000000067805 */ /* 0x000fc8000001ff00 */
[----:B------:R-:W-:-:S06]  /*8360*/  FMUL.FTZ R4, R22, 1 ;  /* 0x3f80000016047820 */ /* 0x000fcc0000410000 */
[----:B------:R-:W0:Y:S02]  /*8370*/  F2F.F64.F32 R4, R4 ;  /* 0x0000000400047310 */ /* 0x000e240000201800 */
[----:B0-----:R-:W-:Y:S01]  /*8380*/  STG.E.128 desc[UR36][R2.64], R4 ;  /* 0x0000000402007986 */ /* 0x001fe2000c101d24 */
[----:B------:R-:W-:Y:S05]  /*8390*/  EXIT ;  /* 0x000000000000794d */ /* 0x000fea0003800000 */
.L_x_25708:
        /* <DEDUP_REMOVED lines=21> */
.L_x_25713:
[----:B------:R-:W-:Y:S05]  /*84f0*/  BSYNC B0 ;  /* 0x0000000000007941 */ /* 0x000fea0003800000 */
.L_x_25712:
[----:B------:R-:W-:-:S05]  /*8500*/  LOP3.LUT R5, R0, R5, RZ, 0xfc, !PT ;  /* 0x0000000500057212 */ /* 0x000fca00078efcff */
[----:B------:R-:W-:Y:S01]  /*8510*/  STG.E.U8 desc[UR36][R2.64], R5 ;  /* 0x0000000502007986 */ /* 0x000fe2000c101124 */
[----:B------:R-:W-:Y:S05]  /*8520*/  EXIT ;  /* 0x000000000000794d */ /* 0x000fea0003800000 */
.L_x_25711:
        /* <DEDUP_REMOVED lines=13> */
.L_x_25715:
[----:B------:R-:W-:Y:S01]  /*8600*/  IMAD.MOV.U32 R0, RZ, RZ, 0x7f ;  /* 0x0000007fff007424 */ /* 0x000fe200078e00ff */
[----:B------:R-:W-:-:S04]  /*8610*/  ISETP.GT.U32.AND P0, PT, R4, 0x7f800000, PT ;  /* 0x7f8000000400780c */ /* 0x000fc80003f04070 */
[----:B------:R-:W-:-:S09]  /*8620*/  SEL R0, R0, 0x7c, P0 ;  /* 0x0000007c00007807 */ /* 0x000fd20000000000 */
.L_x_25716:
[----:B------:R-:W-:Y:S05]  /*8630*/  BSYNC B0 ;  /* 0x0000000000007941 */ /* 0x000fea0003800000 */
.L_x_25714:
[----:B------:R-:W-:-:S04]  /*8640*/  LOP3.LUT R4, R5, 0x80000000, RZ, 0xc0, !PT ;  /* 0x8000000005047812 */ /* 0x000fc800078ec0ff */
[----:B------:R-:W-:-:S04]  /*8650*/  SHF.R.U32.HI R5, RZ, 0x18, R4 ;  /* 0x00000018ff057819 */ /* 0x000fc80000011604 */
[----:B------:R-:W-:-:S05]  /*8660*/  LOP3.LUT R5, R0, R5, RZ, 0xfc, !PT ;  /* 0x0000000500057212 */ /* 0x000fca00078efcff */
[----:B------:R-:W-:Y:S01]  /*8670*/  STG.E.U8 desc[UR36][R2.64], R5 ;  /* 0x0000000502007986 */ /* 0x000fe2000c101124 */
[----:B------:R-:W-:Y:S05]  /*8680*/  EXIT ;  /* 0x000000000000794d */ /* 0x000fea0003800000 */
.L_x_25710:
[----:B------:R-:W-:-:S05]  /*8690*/  HADD2.F32 R0, -RZ, R22.H0_H0 ;  /* 0x20000016ff007230 */ /* 0x000fca0000004100 */
[----:B------:R-:W-:-:S05]  /*86a0*/  F2FP.BF16.F32.PACK_AB R0, RZ, R0 ;  /* 0x00000000ff00723e */ /* 0x000fca00000010ff */
[----:B------:R-:W-:Y:S01]  /*86b0*/  STG.E.U16 desc[UR36][R2.64], R0 ;  /* 0x0000000002007986 */ /* 0x000fe2000c101524 */
[----:B------:R-:W-:Y:S05]  /*86c0*/  EXIT ;  /* 0x000000000000794d */ /* 0x000fea0003800000 */
.L_x_25707:
        /* <DEDUP_REMOVED lines=12> */
.L_x_25719:
        /* <DEDUP_REMOVED lines=17> */
.L_x_25722:
[----:B------:R-:W-:-:S04]  /*88a0*/  LOP3.LUT R0, R7, 0x80000000, RZ, 0xc0, !PT ;  /* 0x8000000007007812 */ /* 0x000fc800078ec0ff */
[----:B------:R-:W-:-:S04]  /*88b0*/  SHF.R.U32.HI R5, RZ, 0x18, R0 ;  /* 0x00000018ff057819 */ /* 0x000fc80000011600 */
[----:B------:R-:W-:-:S04]  /*88c0*/  LOP3.LUT R4, R4, R5, RZ, 0xfc, !PT ;  /* 0x0000000504047212 */ /* 0x000fc800078efcff */
[----:B------:R-:W-:-:S07]  /*88d0*/  PRMT R0, R4, 0x7610, R0 ;  /* 0x0000761004007816 */ /* 0x000fce0000000000 */
.L_x_25721:
[----:B------:R-:W-:Y:S05]  /*88e0*/  BSYNC B0 ;  /* 0x0000000000007941 */ /* 0x000fea0003800000 */
.L_x_25720:
[----:B------:R-:W-:Y:S01]  /*88f0*/  STG.E.U8 desc[UR36][R2.64], R0 ;  /* 0x0000000002007986 */ /* 0x000fe2000c101124 */
[----:B------:R-:W-:Y:S05]  /*8900*/  EXIT ;  /* 0x000000000000794d */ /* 0x000fea0003800000 */
.L_x_25718:
        /* <DEDUP_REMOVED lines=17> */
.L_x_25725:
[----:B------:R-:W-:-:S04]  /*8a20*/  LOP3.LUT R0, R7, 0x80000000, RZ, 0xc0, !PT ;  /* 0x8000000007007812 */ /* 0x000fc800078ec0ff */
[----:B------:R-:W-:-:S04]  /*8a30*/  SHF.R.U32.HI R5, RZ, 0x18, R0 ;  /* 0x00000018ff057819 */ /* 0x000fc80000011600 */
[----:B------:R-:W-:-:S04]  /*8a40*/  LOP3.LUT R4, R4, R5, RZ, 0xfc, !PT ;  /* 0x0000000504047212 */ /* 0x000fc800078efcff */
[----:B------:R-:W-:-:S07]  /*8a50*/  PRMT R0, R4, 0x7610, R0 ;  /* 0x0000761004007816 */ /* 0x000fce0000000000 */
.L_x_25724:
[----:B------:R-:W-:Y:S05]  /*8a60*/  BSYNC B0 ;  /* 0x0000000000007941 */ /* 0x000fea0003800000 */
.L_x_25723:
[----:B------:R-:W-:Y:S01]  /*8a70*/  STG.E.U8 desc[UR36][R2.64], R0 ;  /* 0x0000000002007986 */ /* 0x000fe2000c101124 */
[----:B------:R-:W-:Y:S05]  /*8a80*/  EXIT ;  /* 0x000000000000794d */ /* 0x000fea0003800000 */
.L_x_25717:
        /* <DEDUP_REMOVED lines=22> */
.L_x_25700:
        /* <DEDUP_REMOVED lines=16> */
.L_x_25728:
[----:B------:R-:W-:Y:S05]  /*8cf0*/  EXIT ;  /* 0x000000000000794d */ /* 0x000fea0003800000 */
.L_x_25727:
[----:B------:R-:W-:-:S06]  /*8d00*/  HADD2.F32 R4, -RZ, R22.H0_H0 ;  /* 0x20000016ff047230 */ /* 0x000fcc0000004100 */
[----:B------:R-:W0:Y:S02]  /*8d10*/  F2I.U64.TRUNC R4, R4 ;  /* 0x0000000400047311 */ /* 0x000e24000020d800 */
[----:B0-----:R-:W-:Y:S01]  /*8d20*/  STG.E.64 desc[UR36][R2.64], R4 ;  /* 0x0000000402007986 */ /* 0x001fe2000c101b24 */
[----:B------:R-:W-:Y:S05]  /*8d30*/  EXIT ;  /* 0x000000000000794d */ /* 0x000fea0003800000 */
.L_x_25726:
[----:B------:R-:W-:-:S04]  /*8d40*/  HADD2.F32 R22, -RZ, R22.H0_H0 ;  /* 0x20000016ff167230 */ /* 0x000fc80000004100 */
[----:B------:R-:W0:Y:S02]  /*8d50*/  F2I.FTZ.U32.TRUNC.NTZ R5, R22 ;  /* 0x0000001600057305 */ /* 0x000e24000021f000 */
[----:B0-----:R-:W-:Y:S01]  /*8d60*/  STG.E desc[UR36][R2.64], R5 ;  /* 0x0000000502007986 */ /* 0x001fe2000c101924 */
[----:B------:R-:W-:Y:S05]  /*8d70*/  EXIT ;  /* 0x000000000000794d */ /* 0x000fea0003800000 */
.L_x_25729:
        /* <DEDUP_REMOVED lines=16> */
.L_x_36404:


//--------------------- .text._ZN2at6native18elementwise_kernelILi128ELi4EZNS0_22gpu_kernel_impl_nocastIZZZNS0_17expm1_kernel_cudaERNS_18TensorIteratorBaseEENKUlvE_clEvENKUlvE4_clEvEUlN3c104HalfEE_EEvS4_RKT_EUliE_EEviT1_ --------------------------
	.section	.text._ZN2at6native18elementwise_kernelILi128ELi4EZNS0_22gpu_kernel_impl_nocastIZZZNS0_17expm1_kernel_cudaERNS_18TensorIteratorBaseEENKUlvE_clEvENKUlvE4_clEvEUlN3c104HalfEE_EEvS4_RKT_EUliE_EEviT1_,"ax",@progbits
	.align	128
        .global         _ZN2at6native18elementwise_kernelILi128ELi4EZNS0_22gpu_kernel_impl_nocastIZZZNS0_17expm1_kernel_cudaERNS_18TensorIteratorBaseEENKUlvE_clEvENKUlvE4_clEvEUlN3c104HalfEE_EEvS4_RKT_EUliE_EEviT1_
        .type           _ZN2at6native18elementwise_kernelILi128ELi4EZNS0_22gpu_kernel_impl_nocastIZZZNS0_17expm1_kernel_cudaERNS_18TensorIteratorBaseEENKUlvE_clEvENKUlvE4_clEvEUlN3c104HalfEE_EEvS4_RKT_EUliE_EEviT1_,@function
        .size           _ZN2at6native18elementwise_kernelILi128ELi4EZNS0_22gpu_kernel_impl_nocastIZZZNS0_17expm1_kernel_cudaERNS_18TensorIteratorBaseEENKUlvE_clEvENKUlvE4_clEvEUlN3c104HalfEE_EEvS4_RKT_EUliE_EEviT1_,(.L_x_36405 - _ZN2at6native18elementwise_kernelILi128ELi4EZNS0_22gpu_kernel_impl_nocastIZZZNS0_17expm1_kernel_cudaERNS_18TensorIteratorBaseEENKUlvE_clEvENKUlvE4_clEvEUlN3c104HalfEE_EEvS4_RKT_EUliE_EEviT1_)
        .other          _ZN2at6native18elementwise_kernelILi128ELi4EZNS0_22gpu_kernel_impl_nocastIZZZNS0_17expm1_kernel_cudaERNS_18TensorIteratorBaseEENKUlvE_clEvENKUlvE4_clEvEUlN3c104HalfEE_EEvS4_RKT_EUliE_EEviT1_,@"STO_CUDA_ENTRY STV_DEFAULT"
_ZN2at6native18elementwise_kernelILi128ELi4EZNS0_22gpu_kernel_impl_nocastIZZZNS0_17expm1_kernel_cudaERNS_18TensorIteratorBaseEENKUlvE_clEvENKUlvE4_clEvEUlN3c104HalfEE_EEvS4_RKT_EUliE_EEviT1_:
.text._ZN2at6native18elementwise_kernelILi128ELi4EZNS0_22gpu_kernel_impl_nocastIZZZNS0_17expm1_kernel_cudaERNS_18TensorIteratorBaseEENKUlvE_clEvENKUlvE4_clEvEUlN3c104HalfEE_EEvS4_RKT_EUliE_EEviT1_:
        /* <DEDUP_REMOVED lines=311> */
.L_x_25732:
[----:B------:R-:W-:Y:S02]  /*1370*/  ULDC.64 UR8, c[0x0][0x418] ;  /* 0x0001060000087ab9 */ /* 0x000fe40000000a00 */
[----:B------:R-:W-:-:S04]  /*1380*/  IADD3 R4, P0, R2, UR8, RZ ;  /* 0x0000000802047c10 */ /* 0x000fc8000ff1e0ff */
[----:B------:R-:W-:Y:S01]  /*1390*/  IADD3.X R5, RZ, UR9, RZ, P0, !PT ;  /* 0x00000009ff057c10 */ /* 0x000fe200087fe4ff */
[----:B------:R-:W-:-:S04]  /*13a0*/  ULDC.64 UR8, c[0x0][0x410] ;  /* 0x0001040000087ab9 */ /* 0x000fc80000000a00 */
[----:B------:R-:W2:Y:S01]  /*13b0*/  LDG.E.U16 R4, desc[UR4][R4.64] ;  /* 0x0000000404047981 */ /* 0x000ea2000c1e1500 */
[----:B------:R-:W-:Y:S02]  /*13c0*/  MOV R9, 0x3ab5ebe6 ;  /* 0x3ab5ebe600097802 */ /* 0x000fe40000000f00 */
[----:B------:R-:W-:Y:S01]  /*13d0*/  IADD3 R0, R0, 0x80, RZ ;  /* 0x0000008000007810 */ /* 0x000fe20007ffe0ff */
[----:B--2---:R-:W-:-:S05]  /*13e0*/  HADD2.F32 R2, -RZ, R4.H0_H0 ;  /* 0x20000004ff027230 */ /* 0x004fca0000004100 */
[C---:B------:R-:W-:Y:S01]  /*13f0*/  FMUL.FTZ R6, R2.reuse, 1.4426950216293334961 ;  /* 0x3fb8aa3b02067820 */ /* 0x040fe20000410000 */
        /* <DEDUP_REMOVED lines=22> */
[----:B------:R-:W-:Y:S01]  /*1560*/  @!P0 FADD.FTZ R4, R2, R2 ;  /* 0x0000000202048221 */ /* 0x000fe20000010000 */
[----:B------:R-:W-:-:S04]  /*1570*/  IADD3 R2, P0, R3, UR8, RZ ;  /* 0x0000000803027c10 */ /* 0x000fc8000ff1e0ff */
[----:B------:R-:W-:Y:S02]  /*1580*/  F2FP.F16.F32.PACK_AB R4, RZ, R4 ;  /* 0x00000004ff04723e */ /* 0x000fe400000000ff */
[----:B------:R-:W-:-:S05]  /*1590*/  IADD3.X R3, RZ, UR9, RZ, P0, !PT ;  /* 0x00000009ff037c10 */ /* 0x000fca00087fe4ff */
[----:B------:R0:W-:Y:S02]  /*15a0*/  STG.E.U16 desc[UR4][R2.64], R4 ;  /* 0x0000000402007986 */ /* 0x0001e4000c101504 */
.L_x_25731:
[----:B------:R-:W-:Y:S05]  /*15b0*/  BSYNC B0 ;  /* 0x0000000000007941 */ /* 0x000fea0003800000 */
.L_x_25730:
        /* <DEDUP_REMOVED lines=305> */
.L_x_25735:
        /* <DEDUP_REMOVED lines=34> */
[----:B------:R-:W-:Y:S02]  /*2af0*/  IADD3.X R3, RZ, UR9, RZ, P0, !PT ;  /* 0x00000009ff037c10 */ /* 0x000fe400087fe4ff */
        /* <DEDUP_REMOVED lines=305> */
.L_x_25736:
        /* <DEDUP_REMOVED lines=36> */
.L_x_25734:
[----:B------:R-:W-:Y:S05]  /*4050*/  BSYNC B0 ;  /* 0x0000000000007941 */ /* 0x000fea0003800000 */
.L_x_25733:
[----:B------:R-:W-:-:S13]  /*4060*/  ISETP.GE.AND P0, PT, R0, UR6, PT ;  /* 0x0000000600007c0c */ /* 0x000fda000bf06270 */
[----:B------:R-:W-:Y:S05]  /*4070*/  @P0 EXIT ;  /* 0x000000000000094d */ /* 0x000fea0003800000 */
[----:B------:R-:W3:Y:S01]  /*4080*/  LDC R8, c[0x0][0x218] ;  /* 0x00008600ff087b82 */ /* 0x000ee20000000800 */
[----:B012---:R-:W-:Y:S02]  /*4090*/  CS2R R2, SRZ ;  /* 0x0000000000027805 */ /* 0x007fe4000001ff00 */
[----:B---3--:R-:W-:-:S13]  /*40a0*/  ISETP.NE.AND P0, PT, R8, RZ, PT ;  /* 0x000000ff0800720c */ /* 0x008fda0003f05270 */
        /* <DEDUP_REMOVED lines=299> */
.L_x_25737:
[----:B------:R-:W-:Y:S02]  /*5360*/  ULDC.64 UR6, c[0x0][0x418] ;  /* 0x0001060000067ab9 */ /* 0x000fe40000000a00 */
[----:B------:R-:W-:-:S04]  /*5370*/  IADD3 R4, P0, R2, UR6, RZ ;  /* 0x0000000602047c10 */ /* 0x000fc8000ff1e0ff */
[----:B------:R-:W-:Y:S01]  /*5380*/  IADD3.X R5, RZ, UR7, RZ, P0, !PT ;  /* 0x00000007ff057c10 */ /* 0x000fe200087fe4ff */
[----:B------:R-:W-:-:S04]  /*5390*/  ULDC.64 UR6, c[0x0][0x410] ;  /* 0x0001040000067ab9 */ /* 0x000fc80000000a00 */
[----:B------:R-:W2:Y:S01]  /*53a0*/  LDG.E.U16 R4, desc[UR4][R4.64] ;  /* 0x0000000404047981 */ /* 0x000ea2000c1e1500 */
[----:B------:R-:W-:Y:S01]  /*53b0*/  MOV R9, 0x3ab5ebe6 ;  /* 0x3ab5ebe600097802 */ /* 0x000fe20000000f00 */
        /* <DEDUP_REMOVED lines=28> */
[----:B------:R-:W-:Y:S01]  /*5580*/  STG.E.U16 desc[UR4][R2.64], R4 ;  /* 0x0000000402007986 */ /* 0x000fe2000c101504 */
[----:B------:R-:W-:Y:S05]  /*5590*/  EXIT ;  /* 0x000000000000794d */ /* 0x000fea0003800000 */
.L_x_25738:
        /* <DEDUP_REMOVED lines=14> */
.L_x_36405:


//--------------------- .text._ZN2at6native27unrolled_elementwise_kernelIZZZNS0_17expm1_kernel_cudaERNS_18TensorIteratorBaseEENKUlvE_clEvENKUlvE4_clEvEUlN3c104HalfEE_St5arrayIPcLm2EELi4E23TrivialOffsetCalculatorILi1EjESD_NS0_6memory15LoadWithoutCastENSE_16StoreWithoutCastEEEviT_T0_T2_T3_T4_T5_ --------------------------
	.section	.text._ZN2at6native27unrolled_elementwise_kernelIZZZNS0_17expm1_kernel_cudaERNS_18TensorIteratorBaseEENKUlvE_clEvENKUlvE4_clEvEUlN3c104HalfEE_St5arrayIPcLm2EELi4E23TrivialOffsetCalculatorILi1EjESD_NS0_6memory15LoadWithoutCastENSE_16StoreWithoutCastEEEviT_T0_T2_T3_T4_T5_,"ax",@progbits
	.align	128
        .global         _ZN2at6native27unrolled_elementwise_kernelIZZZNS0_17expm1_kernel_cudaERNS_18TensorIteratorBaseEENKUlvE_clEvENKUlvE4_clEvEUlN3c104HalfEE_St5arrayIPcLm2EELi4E23TrivialOffsetCalculatorILi1EjESD_NS0_6memory15LoadWithoutCastENSE_16StoreWithoutCastEEEviT_T0_T2_T3_T4_T5_
        .type           _ZN2at6native27unrolled_elementwise_kernelIZZZNS0_17expm1_kernel_cudaERNS_18TensorIteratorBaseEENKUlvE_clEvENKUlvE4_clEvEUlN3c104HalfEE_St5arrayIPcLm2EELi4E23TrivialOffsetCalculatorILi1EjESD_NS0_6memory15LoadWithoutCastENSE_16StoreWithoutCastEEEviT_T0_T2_T3_T4_T5_,@function
        .size           _ZN2at6native27unrolled_elementwise_kernelIZZZNS0_17expm1_kernel_cudaERNS_18TensorIteratorBaseEENKUlvE_clEvENKUlvE4_clEvEUlN3c104HalfEE_St5arrayIPcLm2EELi4E23TrivialOffsetCalculatorILi1EjESD_NS0_6memory15LoadWithoutCastENSE_16StoreWithoutCastEEEviT_T0_T2_T3_T4_T5_,(.L_x_36406 - _ZN2at6native27unrolled_elementwise_kernelIZZZNS0_17expm1_kernel_cudaERNS_18TensorIteratorBaseEENKUlvE_clEvENKUlvE4_clEvEUlN3c104HalfEE_St5arrayIPcLm2EELi4E23TrivialOffsetCalculatorILi1EjESD_NS0_6memory15LoadWithoutCastENSE_16StoreWithoutCastEEEviT_T0_T2_T3_T4_T5_)
        .other          _ZN2at6native27unrolled_elementwise_kernelIZZZNS0_17expm1_kernel_cudaERNS_18TensorIteratorBaseEENKUlvE_clEvENKUlvE4_clEvEUlN3c104HalfEE_St5arrayIPcLm2EELi4E23TrivialOffsetCalculatorILi1EjESD_NS0_6memory15LoadWithoutCastENSE_16StoreWithoutCastEEEviT_T0_T2_T3_T4_T5_,@"STO_CUDA_ENTRY STV_DEFAULT"
_ZN2at6native27unrolled_elementwise_kernelIZZZNS0_17expm1_kernel_cudaERNS_18TensorIteratorBaseEENKUlvE_clEvENKUlvE4_clEvEUlN3c104HalfEE_St5arrayIPcLm2EELi4E23TrivialOffsetCalculatorILi1EjESD_NS0_6memory15LoadWithoutCastENSE_16StoreWithoutCastEEEviT_T0_T2_T3_T4_T5_:
.text._ZN2at6native27unrolled_elementwise_kernelIZZZNS0_17expm1_kernel_cudaERNS_18TensorIteratorBaseEENKUlvE_clEvENKUlvE4_clEvEUlN3c104HalfEE_St5arrayIPcLm2EELi4E23TrivialOffsetCalculatorILi1EjESD_NS0_6memory15LoadWithoutCastENSE_16StoreWithoutCastEEEviT_T0_T2_T3_T4_T5_:
[----:B------:R-:W-:Y:S01]  /*0000*/  LDC R1, c[0x0][0x28] ;  /* 0x00000a00ff017b82 */ /* 0x000fe20000000800 */
[----:B------:R-:W0:Y:S07]  /*0010*/  S2R R0, SR_CTAID.X ;  /* 0x0000000000007919 */ /* 0x000e2e0000002500 */
[----:B------:R-:W0:Y:S01]  /*0020*/  LDC R3, c[0x0][0x210] ;  /* 0x00008400ff037b82 */ /* 0x000e220000000800 */
[----:B------:R-:W-:Y:S01]  /*0030*/  ULDC.64 UR4, c[0x0][0x208] ;  /* 0x0000820000047ab9 */ /* 0x000fe20000000a00 */
[----:B------:R-:W-:Y:S01]  /*0040*/  PRMT R8, RZ, 0x7610, R8 ;  /* 0x00007610ff087816 */ /* 0x000fe20000000008 */
[----:B------:R-:W1:Y:S01]  /*0050*/  S2R R7, SR_TID.X ;  /* 0x0000000000077919 */ /* 0x000e620000002100 */
[----:B0-----:R-:W-:Y:S01]  /*0060*/  IMAD R2, R0, -0x200, R3 ;  /* 0xfffffe0000027824 */ /* 0x001fe200078e0203 */
[----:B-1----:R-:W-:-:S04]  /*0070*/  MOV R3, R7 ;  /* 0x0000000700037202 */ /* 0x002fc80000000f00 */
[----:B------:R-:W-:-:S13]  /*0080*/  ISETP.GE.AND P0, PT, R7, R2, PT ;  /* 0x000000020700720c */ /* 0x000fda0003f06270 */
[----:B------:R-:W-:Y:S01]  /*0090*/  @!P0 IADD3 R7, R3, 0x80, RZ ;  /* 0x0000008003078810 */ /* 0x000fe20007ffe0ff */
[----:B------:R-:W0:Y:S03]  /*00a0*/  @!P0 LDC.64 R12, c[0x0][0x220] ;  /* 0x00008800ff0c8b82 */ /* 0x000e260000000a00 */
[----:B------:R-:W-:-:S13]  /*00b0*/  ISETP.GE.AND P1, PT, R7, R2, PT ;  /* 0x000000020700720c */ /* 0x000fda0003f26270 */
[----:B------:R-:W-:Y:S01]  /*00c0*/  @!P1 LEA R9, R0, R7, 0x9 ;  /* 0x0000000700099211 */ /* 0x000fe200078e48ff */
[----:B------:R-:W1:Y:S01]  /*00d0*/  @!P1 LDC.64 R10, c[0x0][0x220] ;  /* 0x00008800ff0a9b82 */ /* 0x000e620000000a00 */
[----:B------:R-:W-:-:S04]  /*00e0*/  @!P1 IADD3 R7, R7, 0x80, RZ ;  /* 0x0000008007079810 */ /* 0x000fc80007ffe0ff */
[----:B------:R-:W-:-:S13]  /*00f0*/  ISETP.GE.AND P3, PT, R7, R2, PT ;  /* 0x000000020700720c */ /* 0x000fda0003f66270 */
[----:B------:R-:W-:Y:S01]  /*0100*/  @!P3 LEA R17, R0, R7, 0x9 ;  /* 0x000000070011b211 */ /* 0x000fe200078e48ff */
[----:B------:R-:W2:Y:S01]  /*0110*/  @!P3 LDC.64 R4, c[0x0][0x220] ;  /* 0x00008800ff04bb82 */ /* 0x000ea20000000a00 */
[----:B------:R-:W-:-:S04]  /*0120*/  @!P3 IADD3 R7, R7, 0x80, RZ ;  /* 0x000000800707b810 */ /* 0x000fc80007ffe0ff */
[----:B------:R-:W-:Y:S01]  /*0130*/  ISETP.GE.AND P2, PT, R7, R2, PT ;  /* 0x000000020700720c */ /* 0x000fe20003f46270 */
[----:B-1----:R-:W-:-:S12]  /*0140*/  @!P1 IMAD.WIDE.U32 R10, R9, 0x2, R10 ;  /* 0x00000002090a9825 */ /* 0x002fd800078e000a */
[----:B------:R-:W1:Y:S01]  /*0150*/  @!P2 LDC.64 R14, c[0x0][0x220] ;  /* 0x00008800ff0eab82 */ /* 0x000e620000000a00 */
[----:B------:R-:W-:Y:S02]  /*0160*/  @!P2 LEA R7, R0, R7, 0x9 ;  /* 0x000000070007a211 */ /* 0x000fe400078e48ff */
[----:B------:R-:W-:Y:S01]  /*0170*/  PRMT R18, RZ, 0x7610, R18 ;  /* 0x00007610ff127816 */ /* 0x000fe20000000012 */
[----:B------:R-:W-:Y:S01]  /*0180*/  BSSY B0, `(.L_x_25739) ;  /* 0x000002c000007945 */ /* 0x000fe20003800000 */
[--C-:B--2---:R-:W-:Y:S01]  /*0190*/  @!P3 IMAD.WIDE.U32 R16, R17, 0x2, R4.reuse ;  /* 0x000000021110b825 */ /* 0x104fe200078e0004 */
[----:B------:R-:W-:Y:S01]  /*01a0*/  PRMT R5, RZ, 0x7610, R5 ;  /* 0x00007610ff057816 */ /* 0x000fe20000000005 */
[----:B------:R2:W5:Y:S01]  /*01b0*/  @!P1 LDG.E.U16 R8, desc[UR4][R10.64] ;  /* 0x000000040a089981 */ /* 0x000562000c1e1500 */
[----:B------:R-:W-:-:S04]  /*01c0*/  PRMT R4, RZ, 0x7610, R4 ;  /* 0x00007610ff047816 */ /* 0x000fc80000000004 */
[----:B------:R3:W5:Y:S01]  /*01d0*/  @!P3 LDG.E.U16 R5, desc[UR4][R16.64] ;  /* 0x000000041005b981 */ /* 0x000762000c1e1500 */
[----:B-1----:R-:W-:Y:S01]  /*01e0*/  @!P2 IMAD.WIDE.U32 R14, R7, 0x2, R14 ;  /* 0x00000002070ea825 */ /* 0x002fe200078e000e */
[----:B------:R-:W-:-:S04]  /*01f0*/  @!P0 LEA R7, R0, R3, 0x9 ;  /* 0x0000000300078211 */ /* 0x000fc800078e48ff */
[----:B------:R3:W5:Y:S01]  /*0200*/  @!P2 LDG.E.U16 R4, desc[UR4][R14.64] ;  /* 0x000000040e04a981 */ /* 0x000762000c1e1500 */
[----:B0-----:R-:W-:Y:S02]  /*0210*/  @!P0 IMAD.WIDE.U32 R12, R7, 0x2, R12 ;  /* 0x00000002070c8825 */ /* 0x001fe400078e000c */
[----:B------:R-:W0:Y:S03]  /*0220*/  @!P0 LDC.64 R6, c[0x0][0x218] ;  /* 0x00008600ff068b82 */ /* 0x000e260000000a00 */
[----:B------:R3:W5:Y:S01]  /*0230*/  @!P0 LDG.E.U16 R18, desc[UR4][R12.64] ;  /* 0x000000040c128981 */ /* 0x000762000c1e1500 */
[C---:B------:R-:W-:Y:S01]  /*0240*/  IADD3 R9, R3.reuse, 0x100, RZ ;  /* 0x0000010003097810 */ /* 0x040fe20007ffe0ff */
[----:B--2---:R-:W-:-:S03]  /*0250*/  VIADD R11, R3, 0x180 ;  /* 0x00000180030b7836 */ /* 0x004fc60000000000 */
[----:B------:R-:W-:Y:S02]  /*0260*/  ISETP.GE.AND P1, PT, R9, R2, PT ;  /* 0x000000020900720c */ /* 0x000fe40003f26270 */
[----:B------:R-:W-:Y:S01]  /*0270*/  IADD3 R9, R3, 0x80, RZ ;  /* 0x0000008003097810 */ /* 0x000fe20007ffe0ff */
[----:B------:R-:W-:Y:S10]  /*0280*/  @P0 BRA `(.L_x_25740) ;  /* 0x00000000006c0947 */ /* 0x000ff40003800000 */
[----:B-----5:R-:W-:Y:S01]  /*0290*/  HADD2.F32 R18, -RZ, R18.H0_H0 ;  /* 0x20000012ff127230 */ /* 0x020fe20000004100 */
[----:B---3--:R-:W-:-:S04]  /*02a0*/  HFMA2.MMA R15, -RZ, RZ, 0.83837890625, -4044 ;  /* 0x3ab5ebe6ff0f7435 */ /* 0x008fc800000001ff */
[C---:B------:R-:W-:Y:S01]  /*02b0*/  FMUL.FTZ R10, R18.reuse, 1.4426950216293334961 ;  /* 0x3fb8aa3b120a7820 */ /* 0x040fe20000410000 */
[C---:B------:R-:W-:Y:S02]  /*02c0*/  FSETP.GEU.FTZ.AND P2, PT, |R18|.reuse, 0.40999999642372131348, PT ;  /* 0x3ed1eb851200780b */ /* 0x040fe40003f5e200 */
[----:B------:R-:W-:-:S03]  /*02d0*/  FSETP.NEU.FTZ.AND P4, PT, R18, RZ, PT ;  /* 0x000000ff1200720b */ /* 0x000fc60003f9d000 */
[----:B------:R-:W1:Y:S02]  /*02e0*/  FRND R10, R10 ;  /* 0x0000000a000a7307 */ /* 0x000e640000201000 */
[----:B-1----:R-:W-:-:S04]  /*02f0*/  FSEL R13, R10, RZ, P2 ;  /* 0x000000ff0a0d7208 */ /* 0x002fc80001000000 */
[C---:B------:R-:W-:Y:S01]  /*0300*/  FSETP.NEU.FTZ.AND P2, PT, R13.reuse, 128, PT ;  /* 0x430000000d00780b */ /* 0x040fe20003f5d000 */
[----:B------:R-:W-:-:S04]  /*0310*/  FFMA.FTZ R12, -R13, 0.693145751953125, R18 ;  /* 0x3f3172000d0c7823 */ /* 0x000fc80000010112 */
[----:B------:R-:W-:-:S04]  /*0320*/  FFMA.FTZ R12, -R13, 1.428606765330187045e-06, R12 ;  /* 0x35bfbe8e0d0c7823 */ /* 0x000fc8000001010c */
[----:B------:R-:W-:-:S04]  /*0330*/  FFMA.FTZ R15, R12, R15, 0.0083824126049876213074 ;  /* 0x3c0956630c0f7423 */ /* 0x000fc8000001000f */
[----:B------:R-:W-:Y:S01]  /*0340*/  @!P2 FADD.FTZ R13, R13, -1 ;  /* 0xbf8000000d0da421 */ /* 0x000fe20000010000 */
[----:B------:R-:W-:-:S03]  /*0350*/  FFMA.FTZ R15, R12, R15, 0.041667830199003219604 ;  /* 0x3d2aabe30c0f7423 */ /* 0x000fc6000001000f */
[----:B------:R-:W1:Y:S01]  /*0360*/  MUFU.EX2 R14, R13 ;  /* 0x0000000d000e7308 */ /* 0x000e620000000800 */
[----:B------:R-:W-:Y:S01]  /*0370*/  FFMA.FTZ R15, R12, R15, 0.16666397452354431152 ;  /* 0x3e2aa9f60c0f7423 */ /* 0x000fe2000001000f */
[----:B------:R-:W-:-:S03]  /*0380*/  FSETP.GEU.FTZ.AND P3, PT, R13, -25, PT ;  /* 0xc1c800000d00780b */ /* 0x000fc60003f7e000 */
[----:B------:R-:W-:-:S04]  /*0390*/  FFMA.FTZ R15, R12, R15, 0.49999994039535522461 ;  /* 0x3efffffe0c0f7423 */ /* 0x000fc8000001000f */
[----:B------:R-:W-:-:S04]  /*03a0*/  FMUL.FTZ R15, R12, R15 ;  /* 0x0000000f0c0f7220 */ /* 0x000fc80000410000 */
[----:B------:R-:W-:Y:S01]  /*03b0*/  FFMA.FTZ R15, R12, R15, R12 ;  /* 0x0000000f0c0f7223 */ /* 0x000fe2000001000c */
[----:B-1----:R-:W-:-:S04]  /*03c0*/  FADD.FTZ R10, R14, -1 ;  /* 0xbf8000000e0a7421 */ /* 0x002fc80000010000 */
[----:B------:R-:W-:-:S04]  /*03d0*/  FFMA.FTZ R10, R15, R14, R10 ;  /* 0x0000000e0f0a7223 */ /* 0x000fc8000001000a */
[----:B------:R-:W-:Y:S01]  /*03e0*/  @!P2 FADD.FTZ R10, R10, R10 ;  /* 0x0000000a0a0aa221 */ /* 0x000fe20000010000 */
[----:B------:R-:W-:-:S04]  /*03f0*/  FSETP.GT.FTZ.AND P2, PT, R13, 128, PT ;  /* 0x430000000d00780b */ /* 0x000fc80003f54000 */
[----:B------:R-:W-:-:S04]  /*0400*/  FSEL R10, R10, +INF , !P2 ;  /* 0x7f8000000a0a7808 */ /* 0x000fc80005000000 */
[----:B------:R-:W-:Y:S01]  /*0410*/  FSEL R10, R10, -1, P3 ;  /* 0xbf8000000a0a7808 */ /* 0x000fe20001800000 */
[----:B------:R-:W-:-:S05]  /*0420*/  @!P4 FADD.FTZ R10, R18, R18 ;  /* 0x00000012120ac221 */ /* 0x000fca0000010000 */
[----:B------:R-:W-:-:S07]  /*0430*/  F2FP.F16.F32.PACK_AB R10, RZ, R10 ;  /* 0x0000000aff0a723e */ /* 0x000fce00000000ff */
.L_x_25740:
[----:B------:R-:W-:Y:S05]  /*0440*/  BSYNC B0 ;  /* 0x0000000000007941 */ /* 0x000fea0003800000 */
.L_x_25739:
[-C--:B------:R-:W-:Y:S01]  /*0450*/  ISETP.GE.AND P3, PT, R9, R2.reuse, PT ;  /* 0x000000020900720c */ /* 0x080fe20003f66270 */
[----:B------:R-:W-:Y:S01]  /*0460*/  BSSY B0, `(.L_x_25741) ;  /* 0x0000020000007945 */ /* 0x000fe20003800000 */
[----:B------:R-:W-:Y:S02]  /*0470*/  ISETP.GE.AND P2, PT, R11, R2, PT ;  /* 0x000000020b00720c */ /* 0x000fe40003f46270 */
[----:B------:R-:W-:Y:S02]  /*0480*/  @!P0 LEA R11, R0, R3, 0x9 ;  /* 0x00000003000b8211 */ /* 0x000fe400078e48ff */
[----:B------:R-:W-:-:S07]  /*0490*/  @!P0 MOV R3, R9 ;  /* 0x0000000900038202 */ /* 0x000fce0000000f00 */
[----:B------:R-:W-:Y:S05]  /*04a0*/  @P3 BRA `(.L_x_25742) ;  /* 0x00000000006c3947 */ /* 0x000fea0003800000 */
[----:B-----5:R-:W-:Y:S01]  /*04b0*/  HADD2.F32 R8, -RZ, R8.H0_H0 ;  /* 0x20000008ff087230 */ /* 0x020fe20000004100 */
[----:B---3--:R-:W-:-:S04]  /*04c0*/  HFMA2.MMA R15, -RZ, RZ, 0.83837890625, -4044 ;  /* 0x3ab5ebe6ff0f7435 */ /* 0x008fc800000001ff */
[C---:B------:R-:W-:Y:S01]  /*04d0*/  FMUL.FTZ R9, R8.reuse, 1.4426950216293334961 ;  /* 0x3fb8aa3b08097820 */ /* 0x040fe20000410000 */
[----:B------:R-:W-:-:S05]  /*04e0*/  FSETP.GEU.FTZ.AND P3, PT, |R8|, 0.40999999642372131348, PT ;  /* 0x3ed1eb850800780b */ /* 0x000fca0003f7e200 */
[----:B------:R-:W1:Y:S02]  /*04f0*/  FRND R9, R9 ;  /* 0x0000000900097307 */ /* 0x000e640000201000 */
[----:B-1----:R-:W-:Y:S02]  /*0500*/  FSEL R13, R9, RZ, P3 ;  /* 0x000000ff090d7208 */ /* 0x002fe40001800000 */
[----:B------:R-:W-:Y:S02]  /*0510*/  FSETP.NEU.FTZ.AND P3, PT, R8, RZ, PT ;  /* 0x000000ff0800720b */ /* 0x000fe40003f7d000 */
        /* <DEDUP_REMOVED lines=20> */
.L_x_25742:
[----:B------:R-:W-:Y:S05]  /*0660*/  BSYNC B0 ;  /* 0x0000000000007941 */ /* 0x000fea0003800000 */
.L_x_25741:
[----:B------:R-:W-:Y:S01]  /*0670*/  BSSY B0, `(.L_x_25743) ;  /* 0x000001f000007945 */ /* 0x000fe20003800000 */
[----:B------:R-:W-:Y:S01]  /*0680*/  ISETP.GE.AND P3, PT, R3, R2, PT ;  /* 0x000000020300720c */ /* 0x000fe20003f66270 */
[----:B0-----:R-:W-:Y:S02]  /*0690*/  @!P0 IMAD.WIDE.U32 R6, R11, 0x2, R6 ;  /* 0x000000020b068825 */ /* 0x001fe400078e0006 */
[----:B------:R-:W-:Y:S10]  /*06a0*/  @P1 BRA `(.L_x_25744) ;  /* 0x00000000006c1947 */ /* 0x000ff40003800000 */
[----:B-----5:R-:W-:Y:S01]  /*06b0*/  HADD2.F32 R5, -RZ, R5.H0_H0 ;  /* 0x20000005ff057230 */ /* 0x020fe20000004100 */
[----:B---3--:R-:W-:-:S04]  /*06c0*/  MOV R14, 0x3ab5ebe6 ;  /* 0x3ab5ebe6000e7802 */ /* 0x008fc80000000f00 */
        /* <DEDUP_REMOVED lines=25> */
.L_x_25744:
[----:B------:R-:W-:Y:S05]  /*0860*/  BSYNC B0 ;  /* 0x0000000000007941 */ /* 0x000fea0003800000 */
.L_x_25743:
[----:B------:R-:W-:Y:S04]  /*0870*/  BSSY B0, `(.L_x_25745) ;  /* 0x000001d000007945 */ /* 0x000fe80003800000 */
[----:B------:R-:W-:Y:S05]  /*0880*/  @P2 BRA `(.L_x_25746) ;  /* 0x00000000006c2947 */ /* 0x000fea0003800000 */
[----:B-----5:R-:W-:Y:S02]  /*0890*/  HADD2.F32 R4, -RZ, R4.H0_H0 ;  /* 0x20000004ff047230 */ /* 0x020fe40000004100 */
[----:B---3--:R-:W-:-:S03]  /*08a0*/  IMAD.MOV.U32 R13, RZ, RZ, 0x3ab5ebe6 ;  /* 0x3ab5ebe6ff0d7424 */ /* 0x008fc600078e00ff */
        /* <DEDUP_REMOVED lines=25> */
.L_x_25746:
[----:B------:R-:W-:Y:S05]  /*0a40*/  BSYNC B0 ;  /* 0x0000000000007941 */ /* 0x000fea0003800000 */
.L_x_25745:
[----:B------:R0:W-:Y:S01]  /*0a50*/  @!P0 STG.E.U16 desc[UR4][R6.64], R10 ;  /* 0x0000000a06008986 */ /* 0x0001e2000c101504 */
[----:B------:R-:W-:Y:S04]  /*0a60*/  BSSY B0, `(.L_x_25747) ;  /* 0x000000d000007945 */ /* 0x000fe80003800000 */
[----:B------:R-:W-:Y:S05]  /*0a70*/  @P3 BRA `(.L_x_25748) ;  /* 0x00000000002c3947 */ /* 0x000fea0003800000 */
[----:B0-----:R-:W0:Y:S01]  /*0a80*/  LDC.64 R6, c[0x0][0x218] ;  /* 0x00008600ff067b82 */ /* 0x001e220000000a00 */
[----:B------:R-:W-:Y:S02]  /*0a90*/  LEA R9, R0, R3, 0x9 ;  /* 0x0000000300097211 */ /* 0x000fe400078e48ff */
[----:B------:R-:W-:Y:S02]  /*0aa0*/  IADD3 R3, R3, 0x80, RZ ;  /* 0x0000008003037810 */ /* 0x000fe40007ffe0ff */
[----:B-----5:R-:W-:Y:S02]  /*0ab0*/  PRMT R4, R8, 0x7610, R4 ;  /* 0x0000761008047816 */ /* 0x020fe40000000004 */
[----:B------:R-:W-:-:S13]  /*0ac0*/  ISETP.GE.AND P0, PT, R3, R2, PT ;  /* 0x000000020300720c */ /* 0x000fda0003f06270 */
[----:B------:R-:W-:Y:S02]  /*0ad0*/  @!P0 LEA R11, R0, R3, 0x9 ;  /* 0x00000003000b8211 */ /* 0x000fe400078e48ff */
[----:B------:R-:W-:Y:S01]  /*0ae0*/  @!P0 IADD3 R3, R3, 0x80, RZ ;  /* 0x0000008003038810 */ /* 0x000fe20007ffe0ff */
[----:B0-----:R-:W-:-:S04]  /*0af0*/  IMAD.WIDE.U32 R8, R9, 0x2, R6 ;  /* 0x0000000209087825 */ /* 0x001fc800078e0006 */
[----:B------:R-:W-:Y:S01]  /*0b00*/  @!P0 IMAD.WIDE.U32 R6, R11, 0x2, R6 ;  /* 0x000000020b068825 */ /* 0x000fe200078e0006 */
[----:B------:R1:W-:Y:S04]  /*0b10*/  STG.E.U16 desc[UR4][R8.64], R4 ;  /* 0x0000000408007986 */ /* 0x0003e8000c101504 */
[----:B------:R1:W-:Y:S02]  /*0b20*/  @!P0 STG.E.U16 desc[UR4][R6.64], R5 ;  /* 0x0000000506008986 */ /* 0x0003e4000c101504 */
.L_x_25748:
[----:B------:R-:W-:Y:S05]  /*0b30*/  BSYNC B0 ;  /* 0x0000000000007941 */ /* 0x000fea0003800000 */
.L_x_25747:
[----:B------:R-:W-:-:S13]  /*0b40*/  ISETP.GE.AND P0, PT, R3, R2, PT ;  /* 0x000000020300720c */ /* 0x000fda0003f06270 */
[----:B------:R-:W-:Y:S05]  /*0b50*/  @P0 EXIT ;  /* 0x000000000000094d */ /* 0x000fea0003800000 */
[----:B-1---5:R-:W1:Y:S01]  /*0b60*/  LDC.64 R4, c[0x0][0x218] ;  /* 0x00008600ff047b82 */ /* 0x022e620000000a00 */
[----:B------:R-:W-:-:S05]  /*0b70*/  LEA R3, R0, R3, 0x9 ;  /* 0x0000000300037211 */ /* 0x000fca00078e48ff */
[----:B-1----:R-:W-:-:S05]  /*0b80*/  IMAD.WIDE.U32 R2, R3, 0x2, R4 ;  /* 0x0000000203027825 */ /* 0x002fca00078e0004 */
[----:B------:R-:W-:Y:S01]  /*0b90*/  STG.E.U16 desc[UR4][R2.64], R13 ;  /* 0x0000000d02007986 */ /* 0x000fe2000c101504 */
[----:B------:R-:W-:Y:S05]  /*0ba0*/  EXIT ;  /* 0x000000000000794d */ /* 0x000fea0003800000 */
.L_x_25749:
        /* <DEDUP_REMOVED lines=13> */
.L_x_36406:


//--------------------- .text._ZN2at6native29vectorized_elementwise_kernelILi2EZZZNS0_17expm1_kernel_cudaERNS_18TensorIteratorBaseEENKUlvE_clEvENKUlvE4_clEvEUlN3c104HalfEE_St5arrayIPcLm2EEEEviT0_T1_ --------------------------
	.section	.text._ZN2at6native29vectorized_elementwise_kernelILi2EZZZNS0_17expm1_kernel_cudaERNS_18TensorIteratorBaseEENKUlvE_clEvENKUlvE4_clEvEUlN3c104HalfEE_St5arrayIPcLm2EEEEviT0_T1_,"ax",@progbits
	.align	128
        .global         _ZN2at6native29vectorized_elementwise_kernelILi2EZZZNS0_17expm1_kernel_cudaERNS_18TensorIteratorBaseEENKUlvE_clEvENKUlvE4_clEvEUlN3c104HalfEE_St5arrayIPcLm2EEEEviT0_T1_
        .type           _ZN2at6native29vectorized_elementwise_kernelILi2EZZZNS0_17expm1_kernel_cudaERNS_18TensorIteratorBaseEENKUlvE_clEvENKUlvE4_clEvEUlN3c104HalfEE_St5arrayIPcLm2EEEEviT0_T1_,@function
        .size           _ZN2at6native29vectorized_elementwise_kernelILi2EZZZNS0_17expm1_kernel_cudaERNS_18TensorIteratorBaseEENKUlvE_clEvENKUlvE4_clEvEUlN3c104HalfEE_St5arrayIPcLm2EEEEviT0_T1_,(.L_x_36407 - _ZN2at6native29vectorized_elementwise_kernelILi2EZZZNS0_17expm1_kernel_cudaERNS_18TensorIteratorBaseEENKUlvE_clEvENKUlvE4_clEvEUlN3c104HalfEE_St5arrayIPcLm2EEEEviT0_T1_)
        .other          _ZN2at6native29vectorized_elementwise_kernelILi2EZZZNS0_17expm1_kernel_cudaERNS_18TensorIteratorBaseEENKUlvE_clEvENKUlvE4_clEvEUlN3c104HalfEE_St5arrayIPcLm2EEEEviT0_T1_,@"STO_CUDA_ENTRY STV_DEFAULT"
_ZN2at6native29vectorized_elementwise_kernelILi2EZZZNS0_17expm1_kernel_cudaERNS_18TensorIteratorBaseEENKUlvE_clEvENKUlvE4_clEvEUlN3c104HalfEE_St5arrayIPcLm2EEEEviT0_T1_:
.text._ZN2at6native29vectorized_elementwise_kernelILi2EZZZNS0_17expm1_kernel_cudaERNS_18TensorIteratorBaseEENKUlvE_clEvENKUlvE4_clEvEUlN3c104HalfEE_St5arrayIPcLm2EEEEviT0_T1_:
[----:B------:R-:W-:Y:S01]  /*0000*/  LDC R1, c[0x0][0x28] ;  /* 0x00000a00ff017b82 */ /* 0x000fe20000000800 */
[----:B------:R-:W0:Y:S01]  /*0010*/  S2R R10, SR_CTAID.X ;  /* 0x00000000000a7919 */ /* 0x000e220000002500 */
[----:B------:R-:W-:Y:S01]  /*0020*/  ULDC UR4, c[0x0][0x210] ;  /* 0x0000840000047ab9 */ /* 0x000fe20000000800 */
[----:B0-----:R-:W-:-:S04]  /*0030*/  SHF.L.U32 R10, R10, 0xa, RZ ;  /* 0x0000000a0a0a7819 */ /* 0x001fc800000006ff */
        /* <DEDUP_REMOVED lines=11> */
[----:B------:R3:W5:Y:S01]  /*00f0*/  LDG.E R11, desc[UR4][R12.64+0x600] ;  /* 0x000600040c0b7981 */ /* 0x000762000c1e1900 */
[----:B--2---:R-:W-:-:S02]  /*0100*/  HADD2.F32 R5, -RZ, R8.H0_H0 ;  /* 0x20000008ff057230 */ /* 0x004fc40000004100 */
[----:B------:R-:W-:Y:S02]  /*0110*/  HADD2.F32 R8, -RZ, R8.H1_H1 ;  /* 0x30000008ff087230 */ /* 0x000fe40000004100 */
[--C-:B---3--:R-:W-:Y:S02]  /*0120*/  HADD2.F32 R12, -RZ, R14.reuse.H0_H0 ;  /* 0x2000000eff0c7230 */ /* 0x108fe40000004100 */
[C---:B------:R-:W-:Y:S01]  /*0130*/  FMUL.FTZ R0, R5.reuse, 1.4426950216293334961 ;  /* 0x3fb8aa3b05007820 */ /* 0x040fe20000410000 */
[----:B------:R-:W-:Y:S01]  /*0140*/  FSETP.GEU.FTZ.AND P0, PT, |R5|, 0.40999999642372131348, PT ;  /* 0x3ed1eb850500780b */ /* 0x000fe20003f1e200 */
[----:B------:R-:W-:Y:S01]  /*0150*/  FMUL.FTZ R4, R8, 1.4426950216293334961 ;  /* 0x3fb8aa3b08047820 */ /* 0x000fe20000410000 */
[C---:B------:R-:W-:Y:S01]  /*0160*/  FMUL.FTZ R17, R12.reuse, 1.4426950216293334961 ;  /* 0x3fb8aa3b0c117820 */ /* 0x040fe20000410000 */
[----:B------:R-:W-:Y:S02]  /*0170*/  FSETP.GEU.FTZ.AND P4, PT, |R12|, 0.40999999642372131348, PT ;  /* 0x3ed1eb850c00780b */ /* 0x000fe40003f9e200 */
[----:B------:R-:W0:Y:S08]  /*0180*/  FRND R0, R0 ;  /* 0x0000000000007307 */ /* 0x000e300000201000 */
[----:B------:R-:W1:Y:S01]  /*0190*/  FRND R4, R4 ;  /* 0x0000000400047307 */ /* 0x000e620000201000 */
[----:B0-----:R-:W-:Y:S01]  /*01a0*/  FSEL R6, R0, RZ, P0 ;  /* 0x000000ff00067208 */ /* 0x001fe20000000000 */
[----:B------:R-:W-:Y:S01]  /*01b0*/  HADD2.F32 R0, -RZ, R14.H1_H1 ;  /* 0x3000000eff007230 */ /* 0x000fe20000004100 */
[----:B------:R-:W-:-:S05]  /*01c0*/  FSETP.GEU.FTZ.AND P0, PT, |R8|, 0.40999999642372131348, PT ;  /* 0x3ed1eb850800780b */ /* 0x000fca0003f1e200 */
[----:B------:R0:W-:Y:S01]  /*01d0*/  FRND R18, R17 ;  /* 0x0000001100127307 */ /* 0x0001e20000201000 */
[C---:B------:R-:W-:Y:S01]  /*01e0*/  FSETP.NEU.FTZ.AND P3, PT, R6.reuse, 128, PT ;  /* 0x430000000600780b */ /* 0x040fe20003f7d000 */
[----:B------:R-:W-:Y:S01]  /*01f0*/  FFMA.FTZ R3, -R6, 0.693145751953125, R5 ;  /* 0x3f31720006037823 */ /* 0x000fe20000010105 */
[----:B------:R-:W-:Y:S02]  /*0200*/  FSETP.GEU.FTZ.AND P6, PT, |R0|, 0.40999999642372131348, PT ;  /* 0x3ed1eb850000780b */ /* 0x000fe40003fde200 */
[----:B-1----:R-:W-:Y:S01]  /*0210*/  FSEL R9, R4, RZ, P0 ;  /* 0x000000ff04097208 */ /* 0x002fe20000000000 */
[----:B------:R-:W-:Y:S01]  /*0220*/  FFMA.FTZ R16, -R6, 1.428606765330187045e-06, R3 ;  /* 0x35bfbe8e06107823 */ /* 0x000fe20000010103 */
[----:B------:R-:W-:Y:S01]  /*0230*/  HFMA2.MMA R3, -RZ, RZ, 0.83837890625, -4044 ;  /* 0x3ab5ebe6ff037435 */ /* 0x000fe200000001ff */
[----:B------:R-:W-:Y:S01]  /*0240*/  FMUL.FTZ R4, R0, 1.4426950216293334961 ;  /* 0x3fb8aa3b00047820 */ /* 0x000fe20000410000 */
[C---:B------:R-:W-:Y:S01]  /*0250*/  FSETP.NEU.FTZ.AND P2, PT, R9.reuse, 128, PT ;  /* 0x430000000900780b */ /* 0x040fe20003f5d000 */
[----:B------:R-:W-:Y:S01]  /*0260*/  FFMA.FTZ R14, -R9, 0.693145751953125, R8 ;  /* 0x3f317200090e7823 */ /* 0x000fe20000010108 */
[----:B------:R-:W-:-:S03]  /*0270*/  FSETP.NEU.FTZ.AND P0, PT, R5, RZ, PT ;  /* 0x000000ff0500720b */ /* 0x000fc60003f1d000 */
[----:B------:R-:W-:Y:S01]  /*0280*/  @!P3 FADD.FTZ R6, R6, -1 ;  /* 0xbf8000000606b421 */ /* 0x000fe20000010000 */
[C---:B------:R-:W-:Y:S01]  /*0290*/  FFMA.FTZ R14, -R9.reuse, 1.428606765330187045e-06, R14 ;  /* 0x35bfbe8e090e7823 */ /* 0x040fe2000001010e */
[----:B------:R-:W-:Y:S01]  /*02a0*/  FRND R4, R4 ;  /* 0x0000000400047307 */ /* 0x000fe20000201000 */
[-C--:B------:R-:W-:Y:S02]  /*02b0*/  FFMA.FTZ R15, R16, R3.reuse, 0.0083824126049876213074 ;  /* 0x3c095663100f7423 */ /* 0x080fe40000010003 */
[----:B0-----:R-:W-:Y:S01]  /*02c0*/  FFMA.FTZ R17, R14, R3, 0.0083824126049876213074 ;  /* 0x3c0956630e117423 */ /* 0x001fe20000010003 */
[----:B------:R-:W-:Y:S01]  /*02d0*/  FSETP.GT.FTZ.AND P5, PT, R6, 128, PT ;  /* 0x430000000600780b */ /* 0x000fe20003fb4000 */
[----:B------:R-:W-:Y:S01]  /*02e0*/  FFMA.FTZ R15, R16, R15, 0.041667830199003219604 ;  /* 0x3d2aabe3100f7423 */ /* 0x000fe2000001000f */
[----:B------:R-:W-:Y:S01]  /*02f0*/  @!P2 FADD.FTZ R9, R9, -1 ;  /* 0xbf8000000909a421 */ /* 0x000fe20000010000 */
[----:B------:R-:W-:Y:S01]  /*0300*/  FFMA.FTZ R17, R14, R17, 0.041667830199003219604 ;  /* 0x3d2aabe30e117423 */ /* 0x000fe20000010011 */
[----:B------:R-:W0:Y:S01]  /*0310*/  MUFU.EX2 R13, R6 ;  /* 0x00000006000d7308 */ /* 0x000e220000000800 */
[----:B------:R-:W-:Y:S01]  /*0320*/  FFMA.FTZ R15, R16, R15, 0.16666397452354431152 ;  /* 0x3e2aa9f6100f7423 */ /* 0x000fe2000001000f */
[----:B------:R-:W-:Y:S01]  /*0330*/  FSETP.GEU.FTZ.AND P1, PT, R6, -25, PT ;  /* 0xc1c800000600780b */ /* 0x000fe20003f3e000 */
[----:B------:R-:W-:-:S02]  /*0340*/  FFMA.FTZ R17, R14, R17, 0.16666397452354431152 ;  /* 0x3e2aa9f60e117423 */ /* 0x000fc40000010011 */
[----:B------:R-:W-:Y:S02]  /*0350*/  FFMA.FTZ R15, R16, R15, 0.49999994039535522461 ;  /* 0x3efffffe100f7423 */ /* 0x000fe4000001000f */
[----:B------:R-:W-:Y:S01]  /*0360*/  FFMA.FTZ R17, R14, R17, 0.49999994039535522461 ;  /* 0x3efffffe0e117423 */ /* 0x000fe20000010011 */
[----:B------:R-:W1:Y:S01]  /*0370*/  MUFU.EX2 R6, R9 ;  /* 0x0000000900067308 */ /* 0x000e620000000800 */
[----:B------:R-:W-:Y:S02]  /*0380*/  FMUL.FTZ R15, R16, R15 ;  /* 0x0000000f100f7220 */ /* 0x000fe40000410000 */
[----:B------:R-:W-:Y:S02]  /*0390*/  FMUL.FTZ R17, R14, R17 ;  /* 0x000000110e117220 */ /* 0x000fe40000410000 */
[----:B------:R-:W-:Y:S02]  /*03a0*/  FFMA.FTZ R16, R16, R15, R16 ;  /* 0x0000000f10107223 */ /* 0x000fe40000010010 */
[----:B------:R-:W-:Y:S01]  /*03b0*/  FFMA.FTZ R17, R14, R17, R14 ;  /* 0x000000110e117223 */ /* 0x000fe2000001000e */
[----:B0-----:R-:W-:-:S04]  /*03c0*/  FADD.FTZ R15, R13, -1 ;  /* 0xbf8000000d0f7421 */ /* 0x001fc80000010000 */
[----:B------:R-:W-:Y:S01]  /*03d0*/  FFMA.FTZ R15, R16, R13, R15 ;  /* 0x0000000d100f7223 */ /* 0x000fe2000001000f */
[----:B------:R-:W-:Y:S02]  /*03e0*/  FSEL R13, R18, RZ, P4 ;  /* 0x000000ff120d7208 */ /* 0x000fe40002000000 */
[----:B------:R-:W-:Y:S01]  /*03f0*/  FSETP.GT.FTZ.AND P4, PT, R9, 128, PT ;  /* 0x430000000900780b */ /* 0x000fe20003f94000 */
[----:B------:R-:W-:Y:S01]  /*0400*/  @!P3 FADD.FTZ R15, R15, R15 ;  /* 0x0000000f0f0fb221 */ /* 0x000fe20000010000 */
[C---:B------:R-:W-:Y:S01]  /*0410*/  FSETP.NEU.FTZ.AND P3, PT, R13.reuse, 128, PT ;  /* 0x430000000d00780b */ /* 0x040fe20003f7d000 */
[----:B------:R-:W-:-:S03]  /*0420*/  FFMA.FTZ R18, -R13, 0.693145751953125, R12 ;  /* 0x3f3172000d127823 */ /* 0x000fc6000001010c */
[----:B------:R-:W-:Y:S01]  /*0430*/  FSEL R16, R15, +INF , !P5 ;  /* 0x7f8000000f107808 */ /* 0x000fe20006800000 */
[----:B------:R-:W-:Y:S01]  /*0440*/  FFMA.FTZ R14, -R13, 1.428606765330187045e-06, R18 ;  /* 0x35bfbe8e0d0e7823 */ /* 0x000fe20000010112 */
[----:B------:R-:W-:Y:S01]  /*0450*/  FSEL R15, R4, RZ, P6 ;  /* 0x000000ff040f7208 */ /* 0x000fe20003000000 */
[----:B-1----:R-:W-:Y:S01]  /*0460*/  FADD.FTZ R18, R6, -1 ;  /* 0xbf80000006127421 */ /* 0x002fe20000010000 */
[----:B------:R-:W-:Y:S01]  /*0470*/  FSETP.GEU.FTZ.AND P5, PT, R9, -25, PT ;  /* 0xc1c800000900780b */ /* 0x000fe20003fbe000 */
[----:B------:R-:W-:Y:S01]  /*0480*/  FFMA.FTZ R9, R14, R3, 0.0083824126049876213074 ;  /* 0x3c0956630e097423 */ /* 0x000fe20000010003 */
[----:B------:R-:W-:Y:S01]  /*0490*/  FSEL R4, R16, -1, P1 ;  /* 0xbf80000010047808 */ /* 0x000fe20000800000 */
[C---:B------:R-:W-:Y:S01]  /*04a0*/  FFMA.FTZ R16, -R15.reuse, 0.693145751953125, R0 ;  /* 0x3f3172000f107823 */ /* 0x040fe20000010100 */
[----:B------:R-:W-:Y:S01]  /*04b0*/  FSETP.NEU.FTZ.AND P1, PT, R15, 128, PT ;  /* 0x430000000f00780b */ /* 0x000fe20003f3d000 */
[----:B------:R-:W-:Y:S01]  /*04c0*/  FFMA.FTZ R6, R17, R6, R18 ;  /* 0x0000000611067223 */ /* 0x000fe20000010012 */
[----:B------:R-:W-:Y:S01]  /*04d0*/  @!P0 FADD.FTZ R4, R5, R5 ;  /* 0x0000000505048221 */ /* 0x000fe20000010000 */
[----:B------:R-:W-:Y:S01]  /*04e0*/  @!P3 FADD.FTZ R13, R13, -1 ;  /* 0xbf8000000d0db421 */ /* 0x000fe20000010000 */
[----:B------:R-:W-:Y:S01]  /*04f0*/  FSETP.NEU.FTZ.AND P0, PT, R8, RZ, PT ;  /* 0x000000ff0800720b */ /* 0x000fe20003f1d000 */
[----:B------:R-:W-:Y:S01]  /*0500*/  FFMA.FTZ R16, -R15, 1.428606765330187045e-06, R16 ;  /* 0x35bfbe8e0f107823 */ /* 0x000fe20000010110 */
[----:B------:R-:W-:Y:S01]  /*0510*/  FFMA.FTZ R5, R14, R9, 0.041667830199003219604 ;  /* 0x3d2aabe30e057423 */ /* 0x000fe20000010009 */
[----:B------:R-:W-:Y:S01]  /*0520*/  @!P2 FADD.FTZ R6, R6, R6 ;  /* 0x000000060606a221 */ /* 0x000fe20000010000 */
[----:B------:R-:W0:Y:S01]  /*0530*/  MUFU.EX2 R9, R13 ;  /* 0x0000000d00097308 */ /* 0x000e220000000800 */
[----:B------:R-:W-:Y:S01]  /*0540*/  FFMA.FTZ R19, R16, R3, 0.0083824126049876213074 ;  /* 0x3c09566310137423 */ /* 0x000fe20000010003 */
[----:B------:R-:W-:Y:S01]  /*0550*/  FFMA.FTZ R17, R14, R5, 0.16666397452354431152 ;  /* 0x3e2aa9f60e117423 */ /* 0x000fe20000010005 */
[----:B------:R-:W-:-:S02]  /*0560*/  FSETP.GEU.FTZ.AND P2, PT, R13, -25, PT ;  /* 0xc1c800000d00780b */ /* 0x000fc40003f5e000 */
[----:B------:R-:W-:Y:S01]  /*0570*/  FSEL R5, R6, +INF , !P4 ;  /* 0x7f80000006057808 */ /* 0x000fe20006000000 */
[--C-:B----4-:R-:W-:Y:S02]  /*0580*/  HADD2.F32 R6, -RZ, R7.reuse.H0_H0 ;  /* 0x20000007ff067230 */ /* 0x110fe40000004100 */
[----:B------:R-:W-:Y:S01]  /*0590*/  FFMA.FTZ R21, R16, R19, 0.041667830199003219604 ;  /* 0x3d2aabe310157423 */ /* 0x000fe20000010013 */
[----:B------:R-:W-:Y:S01]  /*05a0*/  FFMA.FTZ R19, R14, R17, 0.49999994039535522461 ;  /* 0x3efffffe0e137423 */ /* 0x000fe20000010011 */
[----:B------:R-:W-:Y:S01]  /*05b0*/  @!P1 FADD.FTZ R15, R15, -1 ;  /* 0xbf8000000f0f9421 */ /* 0x000fe20000010000 */
[----:B------:R-:W-:Y:S01]  /*05c0*/  FSEL R5, R5, -1, P5 ;  /* 0xbf80000005057808 */ /* 0x000fe20002800000 */
[----:B------:R-:W-:Y:S01]  /*05d0*/  @!P0 FADD.FTZ R5, R8, R8 ;  /* 0x0000000808058221 */ /* 0x000fe20000010000 */
[----:B------:R-:W-:Y:S01]  /*05e0*/  FMUL.FTZ R8, R6, 1.4426950216293334961 ;  /* 0x3fb8aa3b06087820 */ /* 0x000fe20000410000 */
[----:B------:R-:W-:Y:S01]  /*05f0*/  FMUL.FTZ R19, R14, R19 ;  /* 0x000000130e137220 */ /* 0x000fe20000410000 */
[----:B------:R-:W1:Y:S01]  /*0600*/  MUFU.EX2 R17, R15 ;  /* 0x0000000f00117308 */ /* 0x000e620000000800 */
[----:B------:R-:W-:-:S02]  /*0610*/  HADD2.F32 R7, -RZ, R7.H1_H1 ;  /* 0x30000007ff077230 */ /* 0x000fc40000004100 */
[----:B------:R-:W-:Y:S01]  /*0620*/  FFMA.FTZ R21, R16, R21, 0.16666397452354431152 ;  /* 0x3e2aa9f610157423 */ /* 0x000fe20000010015 */
[----:B------:R-:W-:Y:S01]  /*0630*/  FFMA.FTZ R14, R14, R19, R14 ;  /* 0x000000130e0e7223 */ /* 0x000fe2000001000e */
[----:B0-----:R-:W-:Y:S01]  /*0640*/  FADD.FTZ R19, R9, -1 ;  /* 0xbf80000009137421 */ /* 0x001fe20000010000 */
[----:B------:R-:W-:Y:S01]  /*0650*/  FSETP.GT.FTZ.AND P0, PT, R13, 128, PT ;  /* 0x430000000d00780b */ /* 0x000fe20003f14000 */
[----:B------:R-:W-:Y:S01]  /*0660*/  FMUL.FTZ R20, R7, 1.4426950216293334961 ;  /* 0x3fb8aa3b07147820 */ /* 0x000fe20000410000 */
[----:B------:R-:W-:Y:S01]  /*0670*/  FFMA.FTZ R21, R16, R21, 0.49999994039535522461 ;  /* 0x3efffffe10157423 */ /* 0x000fe20000010015 */
[----:B------:R0:W2:Y:S01]  /*0680*/  FRND R18, R8 ;  /* 0x0000000800127307 */ /* 0x0000a20000201000 */
[----:B------:R-:W-:Y:S01]  /*0690*/  FFMA.FTZ R14, R14, R9, R19 ;  /* 0x000000090e0e7223 */ /* 0x000fe20000010013 */
[--C-:B-----5:R-:W-:Y:S02]  /*06a0*/  HADD2.F32 R9, -RZ, R11.reuse.H0_H0 ;  /* 0x2000000bff097230 */ /* 0x120fe40000004100 */
[----:B------:R-:W-:Y:S01]  /*06b0*/  FMUL.FTZ R21, R16, R21 ;  /* 0x0000001510157220 */ /* 0x000fe20000410000 */
[----:B------:R-:W-:Y:S01]  /*06c0*/  FSETP.NEU.FTZ.AND P5, PT, R12, RZ, PT ;  /* 0x000000ff0c00720b */ /* 0x000fe20003fbd000 */
[----:B------:R-:W-:Y:S01]  /*06d0*/  @!P3 FADD.FTZ R14, R14, R14 ;  /* 0x0000000e0e0eb221 */ /* 0x000fe20000010000 */
[----:B------:R-:W-:Y:S01]  /*06e0*/  FSETP.GEU.FTZ.AND P3, PT, |R6|, 0.40999999642372131348, PT ;  /* 0x3ed1eb850600780b */ /* 0x000fe20003f7e200 */
[----:B------:R-:W-:Y:S01]  /*06f0*/  FFMA.FTZ R16, R16, R21, R16 ;  /* 0x0000001510107223 */ /* 0x000fe20000010010 */
[----:B------:R-:W3:Y:S01]  /*0700*/  FRND R20, R20 ;  /* 0x0000001400147307 */ /* 0x000ee20000201000 */
[----:B------:R-:W-:Y:S01]  /*0710*/  FMUL.FTZ R21, R9, 1.4426950216293334961 ;  /* 0x3fb8aa3b09157820 */ /* 0x000fe20000410000 */
[----:B-1----:R-:W-:Y:S01]  /*0720*/  FADD.FTZ R13, R17, -1 ;  /* 0xbf800000110d7421 */ /* 0x002fe20000010000 */
[----:B0-----:R-:W-:Y:S01]  /*0730*/  FSEL R8, R14, +INF , !P0 ;  /* 0x7f8000000e087808 */ /* 0x001fe20004000000 */
[----:B------:R-:W-:Y:S01]  /*0740*/  HADD2.F32 R11, -RZ, R11.H1_H1 ;  /* 0x3000000bff0b7230 */ /* 0x000fe20000004100 */
[----:B------:R-:W-:Y:S01]  /*0750*/  FSETP.GEU.FTZ.AND P0, PT, |R7|, 0.40999999642372131348, PT ;  /* 0x3ed1eb850700780b */ /* 0x000fe20003f1e200 */
[----:B------:R-:W-:Y:S01]  /*0760*/  FFMA.FTZ R13, R16, R17, R13 ;  /* 0x00000011100d7223 */ /* 0x000fe2000001000d */
[----:B--2---:R-:W-:-:S02]  /*0770*/  FSEL R19, R18, RZ, P3 ;  /* 0x000000ff12137208 */ /* 0x004fc40001800000 */
[----:B------:R0:W1:Y:S01]  /*0780*/  FRND R18, R21 ;  /* 0x0000001500127307 */ /* 0x0000620000201000 */
[----:B------:R-:W-:Y:S01]  /*0790*/  FSETP.GT.FTZ.AND P3, PT, R15, 128, PT ;  /* 0x430000000f00780b */ /* 0x000fe20003f74000 */
[----:B------:R-:W-:Y:S01]  /*07a0*/  @!P1 FADD.FTZ R13, R13, R13 ;  /* 0x0000000d0d0d9221 */ /* 0x000fe20000010000 */
[----:B------:R-:W-:Y:S01]  /*07b0*/  FFMA.FTZ R16, -R19, 0.693145751953125, R6 ;  /* 0x3f31720013107823 */ /* 0x000fe20000010106 */
[----:B------:R-:W-:Y:S02]  /*07c0*/  FSETP.GEU.FTZ.AND P4, PT, R15, -25, PT ;  /* 0xc1c800000f00780b */ /* 0x000fe40003f9e000 */
[----:B---3--:R-:W-:Y:S01]  /*07d0*/  FSEL R14, R20, RZ, P0 ;  /* 0x000000ff140e7208 */ /* 0x008fe20000000000 */
[----:B------:R-:W-:Y:S01]  /*07e0*/  FFMA.FTZ R16, -R19, 1.428606765330187045e-06, R16 ;  /* 0x35bfbe8e13107823 */ /* 0x000fe20000010110 */
[----:B------:R-:W-:Y:S01]  /*07f0*/  FSEL R8, R8, -1, P2 ;  /* 0xbf80000008087808 */ /* 0x000fe20001000000 */
[----:B------:R-:W-:Y:S01]  /*0800*/  FMUL.FTZ R20, R11, 1.4426950216293334961 ;  /* 0x3fb8aa3b0b147820 */ /* 0x000fe20000410000 */
[----:B------:R-:W-:Y:S01]  /*0810*/  FSETP.GEU.FTZ.AND P2, PT, |R9|, 0.40999999642372131348, PT ;  /* 0x3ed1eb850900780b */ /* 0x000fe20003f5e200 */
[----:B------:R-:W-:Y:S01]  /*0820*/  FFMA.FTZ R15, R16, R3, 0.0083824126049876213074 ;  /* 0x3c095663100f7423 */ /* 0x000fe20000010003 */
[----:B0-----:R-:W-:Y:S01]  /*0830*/  FFMA.FTZ R21, -R14, 0.693145751953125, R7 ;  /* 0x3f3172000e157823 */ /* 0x001fe20000010107 */
[----:B------:R-:W-:Y:S01]  /*0840*/  FSETP.NEU.FTZ.AND P6, PT, R19, 128, PT ;  /* 0x430000001300780b */ /* 0x000fe20003fdd000 */
[----:B------:R-:W-:Y:S01]  /*0850*/  @!P5 FADD.FTZ R8, R12, R12 ;  /* 0x0000000c0c08d221 */ /* 0x000fe20000010000 */
[----:B------:R-:W-:Y:S01]  /*0860*/  FFMA.FTZ R17, R16, R15, 0.041667830199003219604 ;  /* 0x3d2aabe310117423 */ /* 0x000fe2000001000f */
[----:B-1----:R-:W-:Y:S01]  /*0870*/  FSEL R12, R18, RZ, P2 ;  /* 0x000000ff120c7208 */ /* 0x002fe20001000000 */
[----:B------:R-:W0:Y:S01]  /*0880*/  FRND R15, R20 ;  /* 0x00000014000f7307 */ /* 0x000e220000201000 */
[----:B------:R-:W-:Y:S01]  /*0890*/  FFMA.FTZ R18, -R14, 1.428606765330187045e-06, R21 ;  /* 0x35bfbe8e0e127823 */ /* 0x000fe20000010115 */
[----:B------:R-:W-:Y:S01]  /*08a0*/  FFMA.FTZ R17, R16, R17, 0.16666397452354431152 ;  /* 0x3e2aa9f610117423 */ /* 0x000fe20000010011 */
[----:B------:R-:W-:-:S02]  /*08b0*/  FSETP.NEU.FTZ.AND P2, PT, R14, 128, PT ;  /* 0x430000000e00780b */ /* 0x000fc40003f5d000 */
[----:B------:R-:W-:Y:S01]  /*08c0*/  FFMA.FTZ R21, R18, R3, 0.0083824126049876213074 ;  /* 0x3c09566312157423 */ /* 0x000fe20000010003 */
[----:B------:R-:W-:Y:S01]  /*08d0*/  FFMA.FTZ R17, R16, R17, 0.49999994039535522461 ;  /* 0x3efffffe10117423 */ /* 0x000fe20000010011 */
[----:B------:R-:W-:Y:S02]  /*08e0*/  FSETP.NEU.FTZ.AND P1, PT, R12, 128, PT ;  /* 0x430000000c00780b */ /* 0x000fe40003f3d000 */
[----:B------:R-:W-:Y:S01]  /*08f0*/  FFMA.FTZ R21, R18, R21, 0.041667830199003219604 ;  /* 0x3d2aabe312157423 */ /* 0x000fe20000010015 */
[----:B------:R-:W-:Y:S01]  /*0900*/  @!P6 FADD.FTZ R19, R19, -1 ;  /* 0xbf8000001313e421 */ /* 0x000fe20000010000 */
[----:B------:R-:W-:Y:S01]  /*0910*/  FMUL.FTZ R17, R16, R17 ;  /* 0x0000001110117220 */ /* 0x000fe20000410000 */
[----:B------:R-:W-:Y:S01]  /*0920*/  FSETP.GEU.FTZ.AND P0, PT, |R11|, 0.40999999642372131348, PT ;  /* 0x3ed1eb850b00780b */ /* 0x000fe20003f1e200 */
[----:B------:R-:W-:Y:S01]  /*0930*/  FFMA.FTZ R21, R18, R21, 0.16666397452354431152 ;  /* 0x3e2aa9f612157423 */ /* 0x000fe20000010015 */
[----:B------:R-:W-:Y:S01]  /*0940*/  FSEL R13, R13, +INF , !P3 ;  /* 0x7f8000000d0d7808 */ /* 0x000fe20005800000 */
[----:B------:R-:W-:Y:S01]  /*0950*/  FFMA.FTZ R22, R16, R17, R16 ;  /* 0x0000001110167223 */ /* 0x000fe20000010010 */
[C---:B------:R-:W-:Y:S01]  /*0960*/  FSETP.GT.FTZ.AND P5, PT, R19.reuse, 128, PT ;  /* 0x430000001300780b */ /* 0x040fe20003fb4000 */
[----:B------:R-:W-:Y:S01]  /*0970*/  FFMA.FTZ R17, -R12, 0.693145751953125, R9 ;  /* 0x3f3172000c117823 */ /* 0x000fe20000010109 */
[----:B------:R-:W-:Y:S01]  /*0980*/  FSETP.GEU.FTZ.AND P3, PT, R19, -25, PT ;  /* 0xc1c800001300780b */ /* 0x000fe20003f7e000 */
[----:B------:R-:W-:Y:S01]  /*0990*/  FFMA.FTZ R21, R18, R21, 0.49999994039535522461 ;  /* 0x3efffffe12157423 */ /* 0x000fe20000010015 */
[----:B0-----:R-:W-:Y:S01]  /*09a0*/  FSEL R16, R15, RZ, P0 ;  /* 0x000000ff0f107208 */ /* 0x001fe20000000000 */
[----:B------:R-:W0:Y:S01]  /*09b0*/  MUFU.EX2 R19, R19 ;  /* 0x0000001300137308 */ /* 0x000e220000000800 */
[----:B------:R-:W-:Y:S01]  /*09c0*/  @!P2 FADD.FTZ R14, R14, -1 ;  /* 0xbf8000000e0ea421 */ /* 0x000fe20000010000 */
[----:B------:R-:W-:Y:S01]  /*09d0*/  FFMA.FTZ R20, -R12, 1.428606765330187045e-06, R17 ;  /* 0x35bfbe8e0c147823 */ /* 0x000fe20000010111 */
[----:B------:R-:W-:Y:S01]  /*09e0*/  FMUL.FTZ R21, R18, R21 ;  /* 0x0000001512157220 */ /* 0x000fe20000410000 */
[----:B------:R-:W-:Y:S01]  /*09f0*/  FFMA.FTZ R17, -R16, 0.693145751953125, R11 ;  /* 0x3f31720010117823 */ /* 0x000fe2000001010b */
[----:B------:R-:W-:Y:S01]  /*0a00*/  @!P1 FADD.FTZ R12, R12, -1 ;  /* 0xbf8000000c0c9421 */ /* 0x000fe20000010000 */
[----:B------:R-:W-:Y:S01]  /*0a10*/  FSETP.NEU.FTZ.AND P0, PT, R16, 128, PT ;  /* 0x430000001000780b */ /* 0x000fe20003f1d000 */
[----:B------:R-:W-:Y:S01]  /*0a20*/  FFMA.FTZ R23, R20, R3, 0.0083824126049876213074 ;  /* 0x3c09566314177423 */ /* 0x000fe20000010003 */
[----:B------:R-:W1:Y:S01]  /*0a30*/  MUFU.EX2 R15, R14 ;  /* 0x0000000e000f7308 */ /* 0x000e620000000800 */
[----:B------:R-:W-:Y:S01]  /*0a40*/  FFMA.FTZ R24, R18, R21, R18 ;  /* 0x0000001512187223 */ /* 0x000fe20000010012 */
[----:B------:R-:W-:Y:S01]  /*0a50*/  FFMA.FTZ R18, -R16, 1.428606765330187045e-06, R17 ;  /* 0x35bfbe8e10127823 */ /* 0x000fe20000010111 */
[----:B------:R-:W-:Y:S01]  /*0a60*/  FFMA.FTZ R23, R20, R23, 0.041667830199003219604 ;  /* 0x3d2aabe314177423 */ /* 0x000fe20000010017 */
[----:B------:R-:W-:-:S02]  /*0a70*/  FSEL R13, R13, -1, P4 ;  /* 0xbf8000000d0d7808 */ /* 0x000fc40002000000 */
[----:B------:R-:W-:Y:S01]  /*0a80*/  FFMA.FTZ R3, R18, R3, 0.0083824126049876213074 ;  /* 0x3c09566312037423 */ /* 0x000fe20000010003 */
[----:B------:R-:W-:Y:S01]  /*0a90*/  FFMA.FTZ R23, R20, R23, 0.16666397452354431152 ;  /* 0x3e2aa9f614177423 */ /* 0x000fe20000010017 */
[----:B------:R-:W2:Y:S01]  /*0aa0*/  MUFU.EX2 R17, R12 ;  /* 0x0000000c00117308 */ /* 0x000ea20000000800 */
[----:B0-----:R-:W-:Y:S01]  /*0ab0*/  FADD.FTZ R21, R19, -1 ;  /* 0xbf80000013157421 */ /* 0x001fe20000010000 */
[----:B------:R-:W-:Y:S01]  /*0ac0*/  FFMA.FTZ R25, R18, R3, 0.041667830199003219604 ;  /* 0x3d2aabe312197423 */ /* 0x000fe20000010003 */
[----:B------:R-:W-:Y:S01]  /*0ad0*/  @!P0 FADD.FTZ R16, R16, -1 ;  /* 0xbf80000010108421 */ /* 0x000fe20000010000 */
[----:B------:R-:W-:Y:S01]  /*0ae0*/  FFMA.FTZ R23, R20, R23, 0.49999994039535522461 ;  /* 0x3efffffe14177423 */ /* 0x000fe20000010017 */
[----:B------:R-:W-:Y:S01]  /*0af0*/  FFMA.FTZ R19, R22, R19, R21 ;  /* 0x0000001316137223 */ /* 0x000fe20000010015 */
[----:B------:R-:W-:Y:S01]  /*0b00*/  FFMA.FTZ R25, R18, R25, 0.16666397452354431152 ;  /* 0x3e2aa9f612197423 */ /* 0x000fe20000010019 */
[----:B------:R-:W-:Y:S01]  /*0b10*/  FSETP.NEU.FTZ.AND P4, PT, R6, RZ, PT ;  /* 0x000000ff0600720b */ /* 0x000fe20003f9d000 */
[----:B------:R-:W0:Y:S01]  /*0b20*/  MUFU.EX2 R3, R16 ;  /* 0x0000001000037308 */ /* 0x000e220000000800 */
[----:B-1----:R-:W-:Y:S01]  /*0b30*/  FADD.FTZ R21, R15, -1 ;  /* 0xbf8000000f157421 */ /* 0x002fe20000010000 */
[----:B------:R-:W-:Y:S01]  /*0b40*/  FMUL.FTZ R23, R20, R23 ;  /* 0x0000001714177220 */ /* 0x000fe20000410000 */
[----:B------:R-:W-:Y:S01]  /*0b50*/  @!P6 FADD.FTZ R19, R19, R19 ;  /* 0x000000131313e221 */ /* 0x000fe20000010000 */
[----:B------:R-:W-:Y:S01]  /*0b60*/  FSETP.GT.FTZ.AND P6, PT, R14, 128, PT ;  /* 0x430000000e00780b */ /* 0x000fe20003fd4000 */
[----:B------:R-:W-:Y:S01]  /*0b70*/  FFMA.FTZ R24, R24, R15, R21 ;  /* 0x0000000f18187223 */ /* 0x000fe20000010015 */
[----:B------:R-:W-:Y:S01]  /*0b80*/  FFMA.FTZ R20, R20, R23, R20 ;  /* 0x0000001714147223 */ /* 0x000fe20000010014 */
[----:B------:R-:W-:Y:S01]  /*0b90*/  FFMA.FTZ R25, R18, R25, 0.49999994039535522461 ;  /* 0x3efffffe12197423 */ /* 0x000fe20000010019 */
[----:B------:R-:W-:Y:S01]  /*0ba0*/  FSEL R19, R19, +INF , !P5 ;  /* 0x7f80000013137808 */ /* 0x000fe20006800000 */
[----:B--2---:R-:W-:Y:S01]  /*0bb0*/  FADD.FTZ R15, R17, -1 ;  /* 0xbf800000110f7421 */ /* 0x004fe20000010000 */
[----:B------:R-:W-:Y:S01]  /*0bc0*/  FSETP.GEU.FTZ.AND P5, PT, R14, -25, PT ;  /* 0xc1c800000e00780b */ /* 0x000fe20003fbe000 */
[----:B------:R-:W-:Y:S01]  /*0bd0*/  @!P2 FADD.FTZ R24, R24, R24 ;  /* 0x000000181818a221 */ /* 0x000fe20000010000 */
[----:B------:R-:W-:Y:S01]  /*0be0*/  FMUL.FTZ R25, R18, R25 ;  /* 0x0000001912197220 */ /* 0x000fe20000410000 */
[----:B------:R-:W-:Y:S01]  /*0bf0*/  FFMA.FTZ R17, R20, R17, R15 ;  /* 0x0000001114117223 */ /* 0x000fe2000001000f */
[----:B------:R-:W-:Y:S01]  /*0c00*/  FSETP.GT.FTZ.AND P2, PT, R12, 128, PT ;  /* 0x430000000c00780b */ /* 0x000fe20003f54000 */
[----:B------:R-:W1:Y:S01]  /*0c10*/  LDC.64 R14, c[0x0][0x218] ;  /* 0x00008600ff0e7b82 */ /* 0x000e620000000a00 */
[----:B------:R-:W-:Y:S01]  /*0c20*/  FFMA.FTZ R18, R18, R25, R18 ;  /* 0x0000001912127223 */ /* 0x000fe20000010012 */
[----:B------:R-:W-:Y:S01]  /*0c30*/  @!P1 FADD.FTZ R17, R17, R17 ;  /* 0x0000001111119221 */ /* 0x000fe20000010000 */
[----:B0-----:R-:W-:Y:S01]  /*0c40*/  FADD.FTZ R21, R3, -1 ;  /* 0xbf80000003157421 */ /* 0x001fe20000010000 */
[----:B------:R-:W-:-:S02]  /*0c50*/  FSEL R24, R24, +INF , !P6 ;  /* 0x7f80000018187808 */ /* 0x000fc40007000000 */
[----:B------:R-:W-:Y:S01]  /*0c60*/  FSEL R19, R19, -1, P3 ;  /* 0xbf80000013137808 */ /* 0x000fe20001800000 */
[----:B------:R-:W-:Y:S01]  /*0c70*/  FFMA.FTZ R3, R18, R3, R21 ;  /* 0x0000000312037223 */ /* 0x000fe20000010015 */
[----:B------:R-:W-:Y:S01]  /*0c80*/  FSEL R17, R17, +INF , !P2 ;  /* 0x7f80000011117808 */ /* 0x000fe20005000000 */
[----:B------:R-:W-:Y:S01]  /*0c90*/  @!P4 FADD.FTZ R19, R6, R6 ;  /* 0x000000060613c221 */ /* 0x000fe20000010000 */
[----:B------:R-:W-:Y:S01]  /*0ca0*/  FSEL R24, R24, -1, P5 ;  /* 0xbf80000018187808 */ /* 0x000fe20002800000 */
[----:B------:R-:W-:Y:S01]  /*0cb0*/  @!P0 FADD.FTZ R3, R3, R3 ;  /* 0x0000000303038221 */ /* 0x000fe20000010000 */
[----:B------:R-:W-:Y:S02]  /*0cc0*/  FSETP.NEU.FTZ.AND P1, PT, R0, RZ, PT ;  /* 0x000000ff0000720b */ /* 0x000fe40003f3d000 */
[----:B------:R-:W-:Y:S02]  /*0cd0*/  FSETP.NEU.FTZ.AND P3, PT, R7, RZ, PT ;  /* 0x000000ff0700720b */ /* 0x000fe40003f7d000 */
[----:B------:R-:W-:-:S02]  /*0ce0*/  FSETP.NEU.FTZ.AND P5, PT, R9, RZ, PT ;  /* 0x000000ff0900720b */ /* 0x000fc40003fbd000 */
[----:B------:R-:W-:Y:S02]  /*0cf0*/  FSETP.NEU.FTZ.AND P2, PT, R11, RZ, PT ;  /* 0x000000ff0b00720b */ /* 0x000fe40003f5d000 */
[----:B------:R-:W-:Y:S02]  /*0d00*/  FSETP.GEU.FTZ.AND P6, PT, R12, -25, PT ;  /* 0xc1c800000c00780b */ /* 0x000fe40003fde000 */
[----:B------:R-:W-:Y:S02]  /*0d10*/  FSETP.GT.FTZ.AND P0, PT, R16, 128, PT ;  /* 0x430000001000780b */ /* 0x000fe40003f14000 */
[----:B------:R-:W-:Y:S01]  /*0d20*/  FSEL R17, R17, -1, P6 ;  /* 0xbf80000011117808 */ /* 0x000fe20003000000 */
[----:B-1----:R-:W-:Y:S01]  /*0d30*/  IMAD.WIDE.U32 R14, R10, 0x2, R14 ;  /* 0x000000020a0e7825 */ /* 0x002fe200078e000e */
[----:B------:R-:W-:-:S03]  /*0d40*/  FSETP.GEU.FTZ.AND P6, PT, R16, -25, PT ;  /* 0xc1c800001000780b */ /* 0x000fc60003fde000 */
[----:B------:R-:W-:Y:S01]  /*0d50*/  @!P1 FADD.FTZ R13, R0, R0 ;  /* 0x00000000000d9221 */ /* 0x000fe20000010000 */
[----:B------:R-:W-:Y:S01]  /*0d60*/  FSEL R3, R3, +INF , !P0 ;  /* 0x7f80000003037808 */ /* 0x000fe20004000000 */
[----:B------:R-:W-:Y:S01]  /*0d70*/  @!P3 FADD.FTZ R24, R7, R7 ;  /* 0x000000070718b221 */ /* 0x000fe20000010000 */
[----:B------:R-:W-:Y:S01]  /*0d80*/  @!P5 FADD.FTZ R17, R9, R9 ;  /* 0x000000090911d221 */ /* 0x000fe20000010000 */
[----:B------:R-:W-:Y:S01]  /*0d90*/  F2FP.F16.F32.PACK_AB R5, R5, R4 ;  /* 0x000000040505723e */ /* 0x000fe200000000ff */
[----:B------:R-:W-:Y:S01]  /*0da0*/  IMAD.WIDE R14, R2, 0x4, R14 ;  /* 0x00000004020e7825 */ /* 0x000fe200078e020e */
[----:B------:R-:W-:-:S03]  /*0db0*/  FSEL R10, R3, -1, P6 ;  /* 0xbf800000030a7808 */ /* 0x000fc60003000000 */
[----:B------:R-:W-:Y:S01]  /*0dc0*/  @!P2 FADD.FTZ R10, R11, R11 ;  /* 0x0000000b0b0aa221 */ /* 0x000fe20000010000 */
[----:B------:R-:W-:Y:S02]  /*0dd0*/  F2FP.F16.F32.PACK_AB R13, R13, R8 ;  /* 0x000000080d0d723e */ /* 0x000fe400000000ff */
[----:B------:R-:W-:Y:S01]  /*0de0*/  F2FP.F16.F32.PACK_AB R19, R24, R19 ;  /* 0x000000131813723e */ /* 0x000fe200000000ff */
[----:B------:R-:W-:Y:S01]  /*0df0*/  STG.E desc[UR4][R14.64], R5 ;  /* 0x000000050e007986 */ /* 0x000fe2000c101904 */
[----:B------:R-:W-:-:S03]  /*0e00*/  F2FP.F16.F32.PACK_AB R17, R10, R17 ;  /* 0x000000110a11723e */ /* 0x000fc600000000ff */
[----:B------:R-:W-:Y:S04]  /*0e10*/  STG.E desc[UR4][R14.64+0x200], R13 ;  /* 0x0002000d0e007986 */ /* 0x000fe8000c101904 */
[----:B------:R-:W-:Y:S04]  /*0e20*/  STG.E desc[UR4][R14.64+0x400], R19 ;  /* 0x000400130e007986 */ /* 0x000fe8000c101904 */
[----:B------:R-:W-:Y:S01]  /*0e30*/  STG.E desc[UR4][R14.64+0x600], R17 ;  /* 0x000600110e007986 */ /* 0x000fe2000c101904 */
[----:B------:R-:W-:Y:S05]  /*0e40*/  EXIT ;  /* 0x000000000000794d */ /* 0x000fea0003800000 */
.L_x_25750:
[----:B------:R-:W0:Y:S01]  /*0e50*/  S2R R7, SR_TID.X ;  /* 0x0000000000077919 */ /* 0x000e220000002100 */
[----:B------:R-:W-:Y:S02]  /*0e60*/  PRMT R6, RZ, 0x7610, R6 ;  /* 0x00007610ff067816 */ /* 0x000fe40000000006 */
[----:B0-----:R-:W-:Y:S02]  /*0e70*/  ISETP.GE.AND P0, PT, R7, R8, PT ;  /* 0x000000080700720c */ /* 0x001fe40003f06270 */
[----:B------:R-:W-:-:S11]  /*0e80*/  MOV R23, R7 ;  /* 0x0000000700177202 */ /* 0x000fd60000000f00 */
[----:B------:R-:W-:Y:S02]  /*0e90*/  @!P0 IADD3 R11, R10, R23, RZ ;  /* 0x000000170a0b8210 */ /* 0x000fe40007ffe0ff */
[----:B------:R-:W-:-:S04]  /*0ea0*/  @!P0 IADD3 R23, R23, 0x80, RZ ;  /* 0x0000008017178810 */ /* 0x000fc80007ffe0ff */
[----:B------:R-:W-:-:S13]  /*0eb0*/  ISETP.GE.AND P6, PT, R23, R8, PT ;  /* 0x000000081700720c */ /* 0x000fda0003fc6270 */
[----:B------:R-:W-:Y:S01]  /*0ec0*/  @!P6 IADD3 R27, R10, R23, RZ ;  /* 0x000000170a1be210 */ /* 0x000fe20007ffe0ff */
[----:B------:R-:W0:Y:S01]  /*0ed0*/  @!P6 LDC.64 R4, c[0x0][0x220] ;  /* 0x00008800ff04eb82 */ /* 0x000e220000000a00 */
[----:B------:R-:W-:-:S04]  /*0ee0*/  @!P6 IADD3 R23, R23, 0x80, RZ ;  /* 0x000000801717e810 */ /* 0x000fc80007ffe0ff */
[----:B------:R-:W-:-:S13]  /*0ef0*/  ISETP.GE.AND P5, PT, R23, R8, PT ;  /* 0x000000081700720c */ /* 0x000fda0003fa6270 */
[----:B------:R-:W-:Y:S01]  /*0f00*/  @!P5 IADD3 R29, R10, R23, RZ ;  /* 0x000000170a1dd210 */ /* 0x000fe20007ffe0ff */
[----:B------:R-:W1:Y:S01]  /*0f10*/  @!P5 LDC.64 R2, c[0x0][0x220] ;  /* 0x00008800ff02db82 */ /* 0x000e620000000a00 */
[----:B------:R-:W-:-:S04]  /*0f20*/  @!P5 IADD3 R23, R23, 0x80, RZ ;  /* 0x000000801717d810 */ /* 0x000fc80007ffe0ff */
[----:B------:R-:W-:Y:S01]  /*0f30*/  ISETP.GE.AND P4, PT, R23, R8, PT ;  /* 0x000000081700720c */ /* 0x000fe20003f86270 */
[----:B0-----:R-:W-:-:S05]  /*0f40*/  @!P6 IMAD.WIDE.U32 R26, R27, 0x2, R4 ;  /* 0x000000021b1ae825 */ /* 0x001fca00078e0004 */
[----:B------:R-:W5:Y:S07]  /*0f50*/  @!P6 LDG.E.U16 R6, desc[UR4][R26.64] ;  /* 0x000000041a06e981 */ /* 0x000f6e000c1e1500 */
[----:B------:R-:W-:Y:S01]  /*0f60*/  @!P4 IADD3 R9, R10, R23, RZ ;  /* 0x000000170a09c210 */ /* 0x000fe20007ffe0ff */
[----:B------:R-:W0:Y:S01]  /*0f70*/  @!P4 LDC.64 R16, c[0x0][0x220] ;  /* 0x00008800ff10cb82 */ /* 0x000e220000000a00 */
[----:B------:R-:W-:-:S04]  /*0f80*/  @!P4 IADD3 R23, R23, 0x80, RZ ;  /* 0x000000801717c810 */ /* 0x000fc80007ffe0ff */
[----:B------:R-:W-:-:S13]  /*0f90*/  ISETP.GE.AND P3, PT, R23, R8, PT ;  /* 0x000000081700720c */ /* 0x000fda0003f66270 */
[----:B------:R-:W-:Y:S01]  /*0fa0*/  @!P3 IADD3 R25, R10, R23, RZ ;  /* 0x000000170a19b210 */ /* 0x000fe20007ffe0ff */
[----:B-1----:R-:W-:Y:S01]  /*0fb0*/  @!P5 IMAD.WIDE.U32 R28, R29, 0x2, R2 ;  /* 0x000000021d1cd825 */ /* 0x002fe200078e0002 */
[----:B------:R-:W-:Y:S01]  /*0fc0*/  @!P3 IADD3 R23, R23, 0x80, RZ ;  /* 0x000000801717b810 */ /* 0x000fe20007ffe0ff */
[----:B------:R-:W1:Y:S03]  /*0fd0*/  @!P3 LDC.64 R12, c[0x0][0x220] ;  /* 0x00008800ff0cbb82 */ /* 0x000e660000000a00 */
[----:B------:R-:W-:-:S13]  /*0fe0*/  ISETP.GE.AND P2, PT, R23, R8, PT ;  /* 0x000000081700720c */ /* 0x000fda0003f46270 */
[----:B------:R-:W-:Y:S01]  /*0ff0*/  @!P2 IADD3 R21, R10, R23, RZ ;  /* 0x000000170a15a210 */ /* 0x000fe20007ffe0ff */
[----:B------:R-:W2:Y:S01]  /*1000*/  @!P2 LDC.64 R14, c[0x0][0x220] ;  /* 0x00008800ff0eab82 */ /* 0x000ea20000000a00 */
[----:B------:R-:W-:-:S04]  /*1010*/  @!P2 IADD3 R23, R23, 0x80, RZ ;  /* 0x000000801717a810 */ /* 0x000fc80007ffe0ff */
[----:B------:R-:W-:-:S13]  /*1020*/  ISETP.GE.AND P1, PT, R23, R8, PT ;  /* 0x000000081700720c */ /* 0x000fda0003f26270 */
[----:B------:R-:W-:Y:S01]  /*1030*/  @!P1 IADD3 R19, R10, R23, RZ ;  /* 0x000000170a139210 */ /* 0x000fe20007ffe0ff */
[----:B-1----:R-:W-:Y:S01]  /*1040*/  @!P3 IMAD.WIDE.U32 R12, R25, 0x2, R12 ;  /* 0x00000002190cb825 */ /* 0x002fe200078e000c */
[----:B------:R-:W-:Y:S01]  /*1050*/  @!P1 IADD3 R23, R23, 0x80, RZ ;  /* 0x0000008017179810 */ /* 0x000fe20007ffe0ff */
[----:B------:R-:W1:Y:S03]  /*1060*/  @!P1 LDC.64 R4, c[0x0][0x220] ;  /* 0x00008800ff049b82 */ /* 0x000e660000000a00 */
[----:B------:R-:W-:-:S13]  /*1070*/  ISETP.GE.AND P6, PT, R23, R8, PT ;  /* 0x000000081700720c */ /* 0x000fda0003fc6270 */
[----:B------:R-:W3:Y:S01]  /*1080*/  @!P6 LDC.64 R2, c[0x0][0x220] ;  /* 0x00008800ff02eb82 */ /* 0x000ee20000000a00 */
[----:B------:R-:W-:-:S05]  /*1090*/  @!P6 IADD3 R23, R10, R23, RZ ;  /* 0x000000170a17e210 */ /* 0x000fca0007ffe0ff */
[----:B---3--:R-:W-:Y:S02]  /*10a0*/  @!P6 IMAD.WIDE.U32 R2, R23, 0x2, R2 ;  /* 0x000000021702e825 */ /* 0x008fe400078e0002 */
[----:B------:R-:W3:Y:S01]  /*10b0*/  @!P0 LDC.64 R22, c[0x0][0x220] ;  /* 0x00008800ff168b82 */ /* 0x000ee20000000a00 */
[----:B------:R-:W-:Y:S01]  /*10c0*/  PRMT R0, RZ, 0x7610, R0 ;  /* 0x00007610ff007816 */ /* 0x000fe20000000000 */
[----:B--2---:R-:W-:Y:S01]  /*10d0*/  @!P2 IMAD.WIDE.U32 R14, R21, 0x2, R14 ;  /* 0x00000002150ea825 */ /* 0x004fe200078e000e */
[----:B------:R-:W-:Y:S02]  /*10e0*/  PRMT R21, RZ, 0x7610, R21 ;  /* 0x00007610ff157816 */ /* 0x000fe40000000015 */
[----:B------:R-:W-:Y:S02]  /*10f0*/  PRMT R18, RZ, 0x7610, R18 ;  /* 0x00007610ff127816 */ /* 0x000fe40000000012 */
[----:B------:R-:W-:Y:S01]  /*1100*/  PRMT R24, RZ, 0x7610, R24 ;  /* 0x00007610ff187816 */ /* 0x000fe20000000018 */
[----:B------:R-:W5:Y:S04]  /*1110*/  @!P5 LDG.E.U16 R0, desc[UR4][R28.64] ;  /* 0x000000041c00d981 */ /* 0x000f68000c1e1500 */
[----:B------:R-:W5:Y:S04]  /*1120*/  @!P3 LDG.E.U16 R21, desc[UR4][R12.64] ;  /* 0x000000040c15b981 */ /* 0x000f68000c1e1500 */
[----:B------:R-:W5:Y:S01]  /*1130*/  @!P6 LDG.E.U16 R18, desc[UR4][R2.64] ;  /* 0x000000040212e981 */ /* 0x000f62000c1e1500 */
[----:B---3--:R-:W-:-:S05]  /*1140*/  @!P0 IMAD.WIDE.U32 R22, R11, 0x2, R22 ;  /* 0x000000020b168825 */ /* 0x008fca00078e0016 */
[----:B------:R-:W5:Y:S01]  /*1150*/  @!P0 LDG.E.U16 R24, desc[UR4][R22.64] ;  /* 0x0000000416188981 */ /* 0x000f62000c1e1500 */
[----:B0-----:R-:W-:Y:S01]  /*1160*/  @!P4 IMAD.WIDE.U32 R16, R9, 0x2, R16 ;  /* 0x000000020910c825 */ /* 0x001fe200078e0010 */
[----:B------:R-:W-:-:S06]  /*1170*/  PRMT R9, RZ, 0x7610, R9 ;  /* 0x00007610ff097816 */ /* 0x000fcc0000000009 */
[----:B------:R0:W5:Y:S02]  /*1180*/  @!P4 LDG.E.U16 R9, desc[UR4][R16.64] ;  /* 0x000000041009c981 */ /* 0x000164000c1e1500 */
[----:B0-----:R-:W0:Y:S01]  /*1190*/  @!P0 LDC.64 R16, c[0x0][0x218] ;  /* 0x00008600ff108b82 */ /* 0x001e220000000a00 */
[----:B-1----:R-:W-:Y:S01]  /*11a0*/  @!P1 IMAD.WIDE.U32 R4, R19, 0x2, R4 ;  /* 0x0000000213049825 */ /* 0x002fe200078e0004 */
[----:B------:R-:W-:Y:S02]  /*11b0*/  PRMT R20, RZ, 0x7610, R20 ;  /* 0x00007610ff147816 */ /* 0x000fe40000000014 */
[----:B------:R-:W-:Y:S02]  /*11c0*/  PRMT R19, RZ, 0x7610, R19 ;  /* 0x00007610ff137816 */ /* 0x000fe40000000013 */
[----:B------:R-:W-:Y:S01]  /*11d0*/  IADD3 R11, R7, 0x100, RZ ;  /* 0x00000100070b7810 */ /* 0x000fe20007ffe0ff */
[----:B------:R-:W-:Y:S01]  /*11e0*/  BSSY B0, `(.L_x_25751) ;  /* 0x0000022000007945 */ /* 0x000fe20003800000 */
[----:B------:R-:W5:Y:S02]  /*11f0*/  @!P2 LDG.E.U16 R20, desc[UR4][R14.64] ;  /* 0x000000040e14a981 */ /* 0x000f64000c1e1500 */
[----:B------:R-:W-:-:S02]  /*1200*/  ISETP.GE.AND P2, PT, R11, R8, PT ;  /* 0x000000080b00720c */ /* 0x000fc40003f46270 */
[----:B------:R1:W5:Y:S01]  /*1210*/  @!P1 LDG.E.U16 R19, desc[UR4][R4.64] ;  /* 0x0000000404139981 */ /* 0x000362000c1e1500 */
[C---:B------:R-:W-:Y:S02]  /*1220*/  IADD3 R11, R7.reuse, 0x80, RZ ;  /* 0x00000080070b7810 */ /* 0x040fe40007ffe0ff */
[----:B-1----:R-:W-:Y:S01]  /*1230*/  IADD3 R5, R7, 0x180, RZ ;  /* 0x0000018007057810 */ /* 0x002fe20007ffe0ff */
[----:B------:R-:W-:Y:S07]  /*1240*/  @P0 BRA `(.L_x_25752) ;  /* 0x00000000006c0947 */ /* 0x000fee0003800000 */
[----:B-----5:R-:W-:Y:S01]  /*1250*/  HADD2.F32 R2, -RZ, R24.H0_H0 ;  /* 0x20000018ff027230 */ /* 0x020fe20000004100 */
[----:B------:R-:W-:-:S04]  /*1260*/  HFMA2.MMA R15, -RZ, RZ, 0.83837890625, -4044 ;  /* 0x3ab5ebe6ff0f7435 */ /* 0x000fc800000001ff */
        /* <DEDUP_REMOVED lines=25> */
.L_x_25752:
[----:B------:R-:W-:Y:S05]  /*1400*/  BSYNC B0 ;  /* 0x0000000000007941 */ /* 0x000fea0003800000 */
.L_x_25751:
[-C--:B------:R-:W-:Y:S01]  /*1410*/  ISETP.GE.AND P1, PT, R11, R8.reuse, PT ;  /* 0x000000080b00720c */ /* 0x080fe20003f26270 */
[----:B------:R-:W-:Y:S01]  /*1420*/  BSSY B0, `(.L_x_25753) ;  /* 0x000001f000007945 */ /* 0x000fe20003800000 */
[----:B------:R-:W-:Y:S02]  /*1430*/  ISETP.GE.AND P3, PT, R5, R8, PT ;  /* 0x000000080500720c */ /* 0x000fe40003f66270 */
[----:B------:R-:W-:-:S09]  /*1440*/  IADD3 R5, R7, 0x200, RZ ;  /* 0x0000020007057810 */ /* 0x000fd20007ffe0ff */
[----:B------:R-:W-:Y:S05]  /*1450*/  @P1 BRA `(.L_x_25754) ;  /* 0x00000000006c1947 */ /* 0x000fea0003800000 */
[----:B-----5:R-:W-:Y:S01]  /*1460*/  HADD2.F32 R6, -RZ, R6.H0_H0 ;  /* 0x20000006ff067230 */ /* 0x020fe20000004100 */
[----:B------:R-:W-:-:S04]  /*1470*/  MOV R15, 0x3ab5ebe6 ;  /* 0x3ab5ebe6000f7802 */ /* 0x000fc80000000f00 */
        /* <DEDUP_REMOVED lines=25> */
.L_x_25754:
[----:B------:R-:W-:Y:S05]  /*1610*/  BSYNC B0 ;  /* 0x0000000000007941 */ /* 0x000fea0003800000 */
.L_x_25753:
[----:B------:R-:W-:Y:S01]  /*1620*/  BSSY B0, `(.L_x_25755) ;  /* 0x000001f000007945 */ /* 0x000fe20003800000 */
[----:B------:R-:W-:Y:S02]  /*1630*/  ISETP.GE.AND P1, PT, R5, R8, PT ;  /* 0x000000080500720c */ /* 0x000fe40003f26270 */
[----:B------:R-:W-:Y:S01]  /*1640*/  IADD3 R5, R7, 0x280, RZ ;  /* 0x0000028007057810 */ /* 0x000fe20007ffe0ff */
[----:B------:R-:W-:Y:S10]  /*1650*/  @P2 BRA `(.L_x_25756) ;  /* 0x00000000006c2947 */ /* 0x000ff40003800000 */
        /* <DEDUP_REMOVED lines=27> */
.L_x_25756:
[----:B------:R-:W-:Y:S05]  /*1810*/  BSYNC B0 ;  /* 0x0000000000007941 */ /* 0x000fea0003800000 */
.L_x_25755:
[----:B------:R-:W-:Y:S01]  /*1820*/  BSSY B0, `(.L_x_25757) ;  /* 0x000001f000007945 */ /* 0x000fe20003800000 */
[----:B------:R-:W-:Y:S02]  /*1830*/  ISETP.GE.AND P2, PT, R5, R8, PT ;  /* 0x000000080500720c */ /* 0x000fe40003f46270 */
[----:B------:R-:W-:Y:S01]  /*1840*/  IADD3 R5, R7, 0x300, RZ ;  /* 0x0000030007057810 */ /* 0x000fe20007ffe0ff */
[----:B------:R-:W-:Y:S10]  /*1850*/  @P3 BRA `(.L_x_25758) ;  /* 0x00000000006c3947 */ /* 0x000ff40003800000 */
        /* <DEDUP_REMOVED lines=27> */
.L_x_25758:
[----:B------:R-:W-:Y:S05]  /*1a10*/  BSYNC B0 ;  /* 0x0000000000007941 */ /* 0x000fea0003800000 */
.L_x_25757:
[----:B------:R-:W-:Y:S01]  /*1a20*/  BSSY B0, `(.L_x_25759) ;  /* 0x000001f000007945 */ /* 0x000fe20003800000 */
[----:B------:R-:W-:Y:S02]  /*1a30*/  ISETP.GE.AND P3, PT, R5, R8, PT ;  /* 0x000000080500720c */ /* 0x000fe40003f66270 */
[----:B-----5:R-:W-:Y:S01]  /*1a40*/  IADD3 R9, R7, 0x380, RZ ;  /* 0x0000038007097810 */ /* 0x020fe20007ffe0ff */
[----:B------:R-:W-:Y:S10]  /*1a50*/  @P1 BRA `(.L_x_25760) ;  /* 0x00000000006c1947 */ /* 0x000ff40003800000 */
[----:B------:R-:W-:Y:S01]  /*1a60*/  HADD2.F32 R21, -RZ, R21.H0_H0 ;  /* 0x20000015ff157230 */ /* 0x000fe20000004100 */
        /* <DEDUP_REMOVED lines=26> */
.L_x_25760:
[----:B------:R-:W-:Y:S05]  /*1c10*/  BSYNC B0 ;  /* 0x0000000000007941 */ /* 0x000fea0003800000 */
.L_x_25759:
[----:B------:R-:W-:Y:S01]  /*1c20*/  ISETP.GE.AND P1, PT, R9, R8, PT ;  /* 0x000000080900720c */ /* 0x000fe20003f26270 */
[----:B------:R-:W-:Y:S01]  /*1c30*/  BSSY B0, `(.L_x_25761) ;  /* 0x000001f000007945 */ /* 0x000fe20003800000 */
[----:B------:R-:W-:-:S05]  /*1c40*/  @!P0 IADD3 R9, R10, R7, RZ ;  /* 0x000000070a098210 */ /* 0x000fca0007ffe0ff */
[----:B0-----:R-:W-:Y:S01]  /*1c50*/  @!P0 IMAD.WIDE.U32 R16, R9, 0x2, R16 ;  /* 0x0000000209108825 */ /* 0x001fe200078e0010 */
[----:B------:R-:W-:Y:S06]  /*1c60*/  @P2 BRA `(.L_x_25762) ;  /* 0x00000000006c2947 */ /* 0x000fec0003800000 */
[----:B------:R-:W-:Y:S01]  /*1c70*/  HADD2.F32 R20, -RZ, R20.H0_H0 ;  /* 0x20000014ff147230 */ /* 0x000fe20000004100 */
[----:B------:R-:W-:-:S04]  /*1c80*/  MOV R13, 0x3ab5ebe6 ;  /* 0x3ab5ebe6000d7802 */ /* 0x000fc80000000f00 */
        /* <DEDUP_REMOVED lines=25> */
.L_x_25762:
[----:B------:R-:W-:Y:S05]  /*1e20*/  BSYNC B0 ;  /* 0x0000000000007941 */ /* 0x000fea0003800000 */
.L_x_25761:
[----:B------:R-:W-:Y:S04]  /*1e30*/  BSSY B0, `(.L_x_25763) ;  /* 0x000001d000007945 */ /* 0x000fe80003800000 */
[----:B------:R-:W-:Y:S05]  /*1e40*/  @P3 BRA `(.L_x_25764) ;  /* 0x00000000006c3947 */ /* 0x000fea0003800000 */
[----:B------:R-:W-:Y:S01]  /*1e50*/  HADD2.F32 R19, -RZ, R19.H0_H0 ;  /* 0x20000013ff137230 */ /* 0x000fe20000004100 */
[----:B------:R-:W-:-:S04]  /*1e60*/  HFMA2.MMA R14, -RZ, RZ, 0.83837890625, -4044 ;  /* 0x3ab5ebe6ff0e7435 */ /* 0x000fc800000001ff */
        /* <DEDUP_REMOVED lines=25> */
.L_x_25764:
[----:B------:R-:W-:Y:S05]  /*2000*/  BSYNC B0 ;  /* 0x0000000000007941 */ /* 0x000fea0003800000 */
.L_x_25763:
[----:B------:R-:W-:Y:S04]  /*2010*/  BSSY B0, `(.L_x_25765) ;  /* 0x000001d000007945 */ /* 0x000fe80003800000 */
[----:B------:R-:W-:Y:S05]  /*2020*/  @P1 BRA `(.L_x_25766) ;  /* 0x00000000006c1947 */ /* 0x000fea0003800000 */
        /* <DEDUP_REMOVED lines=27> */
.L_x_25766:
[----:B------:R-:W-:Y:S05]  /*21e0*/  BSYNC B0 ;  /* 0x0000000000007941 */ /* 0x000fea0003800000 */
.L_x_25765:
[----:B------:R-:W-:Y:S01]  /*21f0*/  @!P0 MOV R7, R11 ;  /* 0x0000000b00078202 */ /* 0x000fe20000000f00 */
[----:B------:R0:W-:Y:S01]  /*2200*/  @!P0 STG.E.U16 desc[UR4][R16.64], R2 ;  /* 0x0000000210008986 */ /* 0x0001e2000c101504 */
[----:B------:R-:W-:Y:S04]  /*2210*/  BSSY B0, `(.L_x_25767) ;  /* 0x000002e000007945 */ /* 0x000fe80003800000 */
[----:B------:R-:W-:Y:S01]  /*2220*/  BSSY B1, `(.L_x_25768) ;  /* 0x0000026000017945 */ /* 0x000fe20003800000 */
[----:B------:R-:W-:-:S13]  /*2230*/  ISETP.GE.AND P0, PT, R7, R8, PT ;  /* 0x000000080700720c */ /* 0x000fda0003f06270 */
[----:B0-----:R-:W-:Y:S05]  /*2240*/  @P0 BRA `(.L_x_25769) ;  /* 0x0000000000340947 */ /* 0x001fea0003800000 */
[----:B------:R-:W0:Y:S01]  /*2250*/  LDC.64 R14, c[0x0][0x218] ;  /* 0x00008600ff0e7b82 */ /* 0x000e220000000a00 */
[----:B------:R-:W-:Y:S02]  /*2260*/  IADD3 R11, R10, R7, RZ ;  /* 0x000000070a0b7210 */ /* 0x000fe40007ffe0ff */
[----:B------:R-:W-:Y:S02]  /*2270*/  PRMT R13, R3, 0x7610, R13 ;  /* 0x00007610030d7816 */ /* 0x000fe4000000000d */
[----:B------:R-:W-:-:S04]  /*2280*/  IADD3 R7, R7, 0x80, RZ ;  /* 0x0000008007077810 */ /* 0x000fc80007ffe0ff */
[----:B------:R-:W-:Y:S01]  /*2290*/  ISETP.GE.AND P0, PT, R7, R8, PT ;  /* 0x000000080700720c */ /* 0x000fe20003f06270 */
[----:B0-----:R-:W-:-:S05]  /*22a0*/  IMAD.WIDE.U32 R2, R11, 0x2, R14 ;  /* 0x000000020b027825 */ /* 0x001fca00078e000e */
[----:B------:R0:W-:Y:S07]  /*22b0*/  STG.E.U16 desc[UR4][R2.64], R13 ;  /* 0x0000000d02007986 */ /* 0x0001ee000c101504 */
[----:B------:R-:W-:Y:S05]  /*22c0*/  @P0 BRA `(.L_x_25770) ;  /* 0x0000000000300947 */ /* 0x000fea0003800000 */
[----:B0-----:R-:W0:Y:S01]  /*22d0*/  LDC.64 R2, c[0x0][0x218] ;  /* 0x00008600ff027b82 */ /* 0x001e220000000a00 */
[----:B------:R-:W-:Y:S02]  /*22e0*/  IADD3 R11, R10, R7, RZ ;  /* 0x000000070a0b7210 */ /* 0x000fe40007ffe0ff */
[----:B------:R-:W-:-:S03]  /*22f0*/  IADD3 R7, R7, 0x80, RZ ;  /* 0x0000008007077810 */ /* 0x000fc60007ffe0ff */
[----:B0-----:R-:W-:-:S05]  /*2300*/  IMAD.WIDE.U32 R2, R11, 0x2, R2 ;  /* 0x000000020b027825 */ /* 0x001fca00078e0002 */
[----:B------:R0:W-:Y:S02]  /*2310*/  STG.E.U16 desc[UR4][R2.64], R0 ;  /* 0x0000000002007986 */ /* 0x0001e4000c101504 */
.L_x_25769:
[----:B------:R-:W-:-:S13]  /*2320*/  ISETP.GE.AND P0, PT, R7, R8, PT ;  /* 0x000000080700720c */ /* 0x000fda0003f06270 */
[----:B------:R-:W-:Y:S05]  /*2330*/  @P0 BRA `(.L_x_25771) ;  /* 0x0000000000300947 */ /* 0x000fea0003800000 */
[----:B0-----:R-:W0:Y:S01]  /*2340*/  LDC.64 R2, c[0x0][0x218] ;  /* 0x00008600ff027b82 */ /* 0x001e220000000a00 */
[----:B------:R-:W-:Y:S02]  /*2350*/  IADD3 R11, R10, R7, RZ ;  /* 0x000000070a0b7210 */ /* 0x000fe40007ffe0ff */
[----:B------:R-:W-:-:S03]  /*2360*/  IADD3 R7, R7, 0x80, RZ ;  /* 0x0000008007077810 */ /* 0x000fc60007ffe0ff */
[----:B0-----:R-:W-:-:S05]  /*2370*/  IMAD.WIDE.U32 R2, R11, 0x2, R2 ;  /* 0x000000020b027825 */ /* 0x001fca00078e0002 */
[----:B------:R1:W-:Y:S02]  /*2380*/  STG.E.U16 desc[UR4][R2.64], R4 ;  /* 0x0000000402007986 */ /* 0x0003e4000c101504 */
.L_x_25770:
[----:B------:R-:W-:-:S13]  /*2390*/  ISETP.GE.AND P0, PT, R7, R8, PT ;  /* 0x000000080700720c */ /* 0x000fda0003f06270 */
[----:B------:R-:W-:Y:S05]  /*23a0*/  @P0 BRA `(.L_x_25772) ;  /* 0x0000000000340947 */ /* 0x000fea0003800000 */
[----:B01----:R-:W0:Y:S01]  /*23b0*/  LDC.64 R2, c[0x0][0x218] ;  /* 0x00008600ff027b82 */ /* 0x003e220000000a00 */
[----:B------:R-:W-:Y:S02]  /*23c0*/  IADD3 R11, R10, R7, RZ ;  /* 0x000000070a0b7210 */ /* 0x000fe40007ffe0ff */
[----:B------:R-:W-:-:S03]  /*23d0*/  IADD3 R7, R7, 0x80, RZ ;  /* 0x0000008007077810 */ /* 0x000fc60007ffe0ff */
[----:B0-----:R-:W-:-:S05]  /*23e0*/  IMAD.WIDE.U32 R2, R11, 0x2, R2 ;  /* 0x000000020b027825 */ /* 0x001fca00078e0002 */
[----:B------:R1:W-:Y:S02]  /*23f0*/  STG.E.U16 desc[UR4][R2.64], R5 ;  /* 0x0000000502007986 */ /* 0x0003e4000c101504 */
.L_x_25771:
[----:B------:R-:W-:-:S13]  /*2400*/  ISETP.GE.AND P0, PT, R7, R8, PT ;  /* 0x000000080700720c */ /* 0x000fda0003f06270 */
[----:B------:R-:W-:Y:S05]  /*2410*/  @P0 BREAK B1 ;  /* 0x0000000000010942 */ /* 0x000fea0003800000 */
[----:B------:R-:W-:Y:S05]  /*2420*/  @P0 BRA `(.L_x_25773) ;  /* 0x0000000000300947 */ /* 0x000fea0003800000 */
[----:B01----:R-:W0:Y:S01]  /*2430*/  LDC.64 R2, c[0x0][0x218] ;  /* 0x00008600ff027b82 */ /* 0x003e220000000a00 */
[----:B------:R-:W-:Y:S02]  /*2440*/  IADD3 R5, R10, R7, RZ ;  /* 0x000000070a057210 */ /* 0x000fe40007ffe0ff */
[----:B------:R-:W-:-:S03]  /*2450*/  IADD3 R7, R7, 0x80, RZ ;  /* 0x0000008007077810 */ /* 0x000fc60007ffe0ff */
[----:B0-----:R-:W-:-:S05]  /*2460*/  IMAD.WIDE.U32 R2, R5, 0x2, R2 ;  /* 0x0000000205027825 */ /* 0x001fca00078e0002 */
[----:B------:R2:W-:Y:S02]  /*2470*/  STG.E.U16 desc[UR4][R2.64], R6 ;  /* 0x0000000602007986 */ /* 0x0005e4000c101504 */
.L_x_25772:
[----:B------:R-:W-:Y:S05]  /*2480*/  BSYNC B1 ;  /* 0x0000000000017941 */ /* 0x000fea0003800000 */
.L_x_25768:
[----:B------:R-:W-:-:S13]  /*2490*/  ISETP.GE.AND P0, PT, R7, R8, PT ;  /* 0x000000080700720c */ /* 0x000fda0003f06270 */
[----:B012---:R-:W0:Y:S01]  /*24a0*/  @!P0 LDC.64 R2, c[0x0][0x218] ;  /* 0x00008600ff028b82 */ /* 0x007e220000000a00 */
[----:B------:R-:W-:Y:S02]  /*24b0*/  @!P0 IADD3 R5, R10, R7, RZ ;  /* 0x000000070a058210 */ /* 0x000fe40007ffe0ff */
[----:B------:R-:W-:-:S03]  /*24c0*/  @!P0 IADD3 R7, R7, 0x80, RZ ;  /* 0x0000008007078810 */ /* 0x000fc60007ffe0ff */
[----:B0-----:R-:W-:-:S05]  /*24d0*/  @!P0 IMAD.WIDE.U32 R2, R5, 0x2, R2 ;  /* 0x0000000205028825 */ /* 0x001fca00078e0002 */
[----:B------:R2:W-:Y:S02]  /*24e0*/  @!P0 STG.E.U16 desc[UR4][R2.64], R9 ;  /* 0x0000000902008986 */ /* 0x0005e4000c101504 */
.L_x_25773:
[----:B------:R-:W-:Y:S05]  /*24f0*/  BSYNC B0 ;  /* 0x0000000000007941 */ /* 0x000fea0003800000 */
.L_x_25767:
[----:B------:R-:W-:Y:S05]  /*2500*/  WARPSYNC.ALL ;  /* 0x0000000000007948 */ /* 0x000fea0003800000 */
[----:B------:R-:W-:-:S13]  /*2510*/  ISETP.GE.AND P0, PT, R7, R8, PT ;  /* 0x000000080700720c */ /* 0x000fda0003f06270 */
[----:B------:R-:W-:Y:S05]  /*2520*/  @P0 EXIT ;  /* 0x000000000000094d */ /* 0x000fea0003800000 */
[----:B012---:R-:W0:Y:S01]  /*2530*/  LDC.64 R2, c[0x0][0x218] ;  /* 0x00008600ff027b82 */ /* 0x007e220000000a00 */
[----:B------:R-:W-:-:S05]  /*2540*/  IADD3 R7, R10, R7, RZ ;  /* 0x000000070a077210 */ /* 0x000fca0007ffe0ff */
[----:B0-----:R-:W-:-:S05]  /*2550*/  IMAD.WIDE.U32 R2, R7, 0x2, R2 ;  /* 0x0000000207027825 */ /* 0x001fca00078e0002 */
[----:B------:R-:W-:Y:S01]  /*2560*/  STG.E.U16 desc[UR4][R2.64], R12 ;  /* 0x0000000c02007986 */ /* 0x000fe2000c101504 */
[----:B------:R-:W-:Y:S05]  /*2570*/  EXIT ;  /* 0x000000000000794d */ /* 0x000fea0003800000 */
.L_x_25774:
        /* <DEDUP_REMOVED lines=16> */
.L_x_36407:


//--------------------- .text._ZN2at6native29vectorized_elementwise_kernelILi4EZZZNS0_17expm1_kernel_cudaERNS_18TensorIteratorBaseEENKUlvE_clEvENKUlvE4_clEvEUlN3c104HalfEE_St5arrayIPcLm2EEEEviT0_T1_ --------------------------
	.section	.text._ZN2at6native29vectorized_elementwise_kernelILi4EZZZNS0_17expm1_kernel_cudaERNS_18TensorIteratorBaseEENKUlvE_clEvENKUlvE4_clEvEUlN3c104HalfEE_St5arrayIPcLm2EEEEviT0_T1_,"ax",@progbits
	.align	128
        .global         _ZN2at6native29vectorized_elementwise_kernelILi4EZZZNS0_17expm1_kernel_cudaERNS_18TensorIteratorBaseEENKUlvE_clEvENKUlvE4_clEvEUlN3c104HalfEE_St5arrayIPcLm2EEEEviT0_T1_
        .type           _ZN2at6native29vectorized_elementwise_kernelILi4EZZZNS0_17expm1_kernel_cudaERNS_18TensorIteratorBaseEENKUlvE_clEvENKUlvE4_clEvEUlN3c104HalfEE_St5arrayIPcLm2EEEEviT0_T1_,@function
        .size           _ZN2at6native29vectorized_elementwise_kernelILi4EZZZNS0_17expm1_kernel_cudaERNS_18TensorIteratorBaseEENKUlvE_clEvENKUlvE4_clEvEUlN3c104HalfEE_St5arrayIPcLm2EEEEviT0_T1_,(.L_x_36408 - _ZN2at6native29vectorized_elementwise_kernelILi4EZZZNS0_17expm1_kernel_cudaERNS_18TensorIteratorBaseEENKUlvE_clEvENKUlvE4_clEvEUlN3c104HalfEE_St5arrayIPcLm2EEEEviT0_T1_)
        .other          _ZN2at6native29vectorized_elementwise_kernelILi4EZZZNS0_17expm1_kernel_cudaERNS_18TensorIteratorBaseEENKUlvE_clEvENKUlvE4_clEvEUlN3c104HalfEE_St5arrayIPcLm2EEEEviT0_T1_,@"STO_CUDA_ENTRY STV_DEFAULT"
_ZN2at6native29vectorized_elementwise_kernelILi4EZZZNS0_17expm1_kernel_cudaERNS_18TensorIteratorBaseEENKUlvE_clEvENKUlvE4_clEvEUlN3c104HalfEE_St5arrayIPcLm2EEEEviT0_T1_:
.text._ZN2at6native29vectorized_elementwise_kernelILi4EZZZNS0_17expm1_kernel_cudaERNS_18TensorIteratorBaseEENKUlvE_clEvENKUlvE4_clEvEUlN3c104HalfEE_St5arrayIPcLm2EEEEviT0_T1_:
        /* <DEDUP_REMOVED lines=13> */
[----:B------:R0:W3:Y:S01]  /*00d0*/  LDG.E.64 R2, desc[UR4][R4.64+0x400] ;  /* 0x0004000404027981 */ /* 0x0000e2000c1e1b00 */
[--C-:B--2---:R-:W-:Y:S02]  /*00e0*/  HADD2.F32 R11, -RZ, R6.reuse.H0_H0 ;  /* 0x20000006ff0b7230 */ /* 0x104fe40000004100 */
[----:B------:R-:W-:Y:S01]  /*00f0*/  HADD2.F32 R9, -RZ, R6.H1_H1 ;  /* 0x30000006ff097230 */ /* 0x000fe20000004100 */
[----:B------:R-:W-:Y:S02]  /*0100*/  HFMA2.MMA R6, -RZ, RZ, 0.83837890625, -4044 ;  /* 0x3ab5ebe6ff067435 */ /* 0x000fe400000001ff */
[C---:B------:R-:W-:Y:S01]  /*0110*/  FMUL.FTZ R13, R11.reuse, 1.4426950216293334961 ;  /* 0x3fb8aa3b0b0d7820 */ /* 0x040fe20000410000 */
[----:B------:R-:W-:Y:S01]  /*0120*/  FSETP.GEU.FTZ.AND P0, PT, |R11|, 0.40999999642372131348, PT ;  /* 0x3ed1eb850b00780b */ /* 0x000fe20003f1e200 */
[----:B------:R-:W-:Y:S01]  /*0130*/  FMUL.FTZ R14, R9, 1.4426950216293334961 ;  /* 0x3fb8aa3b090e7820 */ /* 0x000fe20000410000 */
[----:B------:R-:W-:-:S03]  /*0140*/  FSETP.NEU.FTZ.AND P5, PT, R11, RZ, PT ;  /* 0x000000ff0b00720b */ /* 0x000fc60003fbd000 */
[----:B------:R-:W1:Y:S08]  /*0150*/  FRND R13, R13 ;  /* 0x0000000d000d7307 */ /* 0x000e700000201000 */
[----:B------:R-:W2:Y:S01]  /*0160*/  FRND R14, R14 ;  /* 0x0000000e000e7307 */ /* 0x000ea20000201000 */
[----:B-1----:R-:W-:Y:S02]  /*0170*/  FSEL R12, R13, RZ, P0 ;  /* 0x000000ff0d0c7208 */ /* 0x002fe40000000000 */
[----:B------:R-:W-:-:S02]  /*0180*/  FSETP.GEU.FTZ.AND P0, PT, |R9|, 0.40999999642372131348, PT ;  /* 0x3ed1eb850900780b */ /* 0x000fc40003f1e200 */
[C---:B------:R-:W-:Y:S01]  /*0190*/  FSETP.NEU.FTZ.AND P4, PT, R12.reuse, 128, PT ;  /* 0x430000000c00780b */ /* 0x040fe20003f9d000 */
[----:B0-----:R-:W-:Y:S01]  /*01a0*/  FFMA.FTZ R5, -R12, 0.693145751953125, R11 ;  /* 0x3f3172000c057823 */ /* 0x001fe2000001010b */
[----:B--2---:R-:W-:-:S03]  /*01b0*/  FSEL R8, R14, RZ, P0 ;  /* 0x000000ff0e087208 */ /* 0x004fc60000000000 */
[----:B------:R-:W-:Y:S01]  /*01c0*/  FFMA.FTZ R17, -R12, 1.428606765330187045e-06, R5 ;  /* 0x35bfbe8e0c117823 */ /* 0x000fe20000010105 */
[----:B------:R-:W-:Y:S01]  /*01d0*/  HADD2.F32 R5, -RZ, R7.H0_H0 ;  /* 0x20000007ff057230 */ /* 0x000fe20000004100 */
[C---:B------:R-:W-:Y:S02]  /*01e0*/  FSETP.NEU.FTZ.AND P2, PT, R8.reuse, 128, PT ;  /* 0x430000000800780b */ /* 0x040fe40003f5d000 */
[----:B------:R-:W-:Y:S01]  /*01f0*/  FFMA.FTZ R4, R17, R6, 0.0083824126049876213074 ;  /* 0x3c09566311047423 */ /* 0x000fe20000010006 */
[----:B------:R-:W-:Y:S01]  /*0200*/  FFMA.FTZ R15, -R8, 0.693145751953125, R9 ;  /* 0x3f317200080f7823 */ /* 0x000fe20000010109 */
[C---:B------:R-:W-:Y:S01]  /*0210*/  FMUL.FTZ R19, R5.reuse, 1.4426950216293334961 ;  /* 0x3fb8aa3b05137820 */ /* 0x040fe20000410000 */
[----:B------:R-:W-:Y:S01]  /*0220*/  FSETP.GEU.FTZ.AND P6, PT, |R5|, 0.40999999642372131348, PT ;  /* 0x3ed1eb850500780b */ /* 0x000fe20003fde200 */
[----:B------:R-:W-:Y:S01]  /*0230*/  @!P4 FADD.FTZ R12, R12, -1 ;  /* 0xbf8000000c0cc421 */ /* 0x000fe20000010000 */
[----:B------:R-:W-:Y:S01]  /*0240*/  FFMA.FTZ R4, R17, R4, 0.041667830199003219604 ;  /* 0x3d2aabe311047423 */ /* 0x000fe20000010004 */
[----:B------:R-:W-:-:S02]  /*0250*/  FFMA.FTZ R15, -R8, 1.428606765330187045e-06, R15 ;  /* 0x35bfbe8e080f7823 */ /* 0x000fc4000001010f */
[----:B------:R-:W0:Y:S01]  /*0260*/  MUFU.EX2 R13, R12 ;  /* 0x0000000c000d7308 */ /* 0x000e220000000800 */
[----:B------:R-:W-:Y:S01]  /*0270*/  FFMA.FTZ R4, R17, R4, 0.16666397452354431152 ;  /* 0x3e2aa9f611047423 */ /* 0x000fe20000010004 */
[----:B------:R-:W-:Y:S01]  /*0280*/  FFMA.FTZ R14, R15, R6, 0.0083824126049876213074 ;  /* 0x3c0956630f0e7423 */ /* 0x000fe20000010006 */
[----:B------:R-:W-:Y:S01]  /*0290*/  FSETP.GT.FTZ.AND P0, PT, R12, 128, PT ;  /* 0x430000000c00780b */ /* 0x000fe20003f14000 */
[----:B------:R-:W-:Y:S01]  /*02a0*/  @!P2 FADD.FTZ R8, R8, -1 ;  /* 0xbf8000000808a421 */ /* 0x000fe20000010000 */
[----:B------:R-:W-:Y:S01]  /*02b0*/  FFMA.FTZ R16, R17, R4, 0.49999994039535522461 ;  /* 0x3efffffe11107423 */ /* 0x000fe20000010004 */
[----:B------:R-:W-:Y:S02]  /*02c0*/  HADD2.F32 R4, -RZ, R7.H1_H1 ;  /* 0x30000007ff047230 */ /* 0x000fe40000004100 */
[----:B------:R-:W-:Y:S01]  /*02d0*/  FFMA.FTZ R18, R15, R14, 0.041667830199003219604 ;  /* 0x3d2aabe30f127423 */ /* 0x000fe2000001000e */
[----:B------:R-:W1:Y:S01]  /*02e0*/  FRND R19, R19 ;  /* 0x0000001300137307 */ /* 0x000e620000201000 */
[----:B------:R-:W-:Y:S01]  /*02f0*/  FMUL.FTZ R16, R17, R16 ;  /* 0x0000001011107220 */ /* 0x000fe20000410000 */
[----:B------:R-:W-:Y:S01]  /*0300*/  FSETP.GEU.FTZ.AND P1, PT, R12, -25, PT ;  /* 0xc1c800000c00780b */ /* 0x000fe20003f3e000 */
[----:B------:R-:W-:Y:S01]  /*0310*/  FFMA.FTZ R18, R15, R18, 0.16666397452354431152 ;  /* 0x3e2aa9f60f127423 */ /* 0x000fe20000010012 */
[----:B------:R-:W-:Y:S01]  /*0320*/  FSETP.GT.FTZ.AND P3, PT, R8, 128, PT ;  /* 0x430000000800780b */ /* 0x000fe20003f74000 */
[----:B------:R-:W-:Y:S01]  /*0330*/  FFMA.FTZ R16, R17, R16, R17 ;  /* 0x0000001011107223 */ /* 0x000fe20000010011 */
[----:B------:R-:W-:Y:S01]  /*0340*/  FMUL.FTZ R17, R4, 1.4426950216293334961 ;  /* 0x3fb8aa3b04117820 */ /* 0x000fe20000410000 */
[----:B------:R-:W-:Y:S01]  /*0350*/  FFMA.FTZ R18, R15, R18, 0.49999994039535522461 ;  /* 0x3efffffe0f127423 */ /* 0x000fe20000010012 */
[----:B------:R3:W2:Y:S01]  /*0360*/  MUFU.EX2 R14, R8 ;  /* 0x00000008000e7308 */ /* 0x0006a20000000800 */
[----:B0-----:R-:W-:-:S02]  /*0370*/  FADD.FTZ R7, R13, -1 ;  /* 0xbf8000000d077421 */ /* 0x001fc40000010000 */
[----:B------:R-:W-:Y:S02]  /*0380*/  FMUL.FTZ R18, R15, R18 ;  /* 0x000000120f127220 */ /* 0x000fe40000410000 */
[----:B------:R-:W-:Y:S01]  /*0390*/  FFMA.FTZ R7, R16, R13, R7 ;  /* 0x0000000d10077223 */ /* 0x000fe20000010007 */
[----:B-1----:R-:W-:Y:S02]  /*03a0*/  FSEL R16, R19, RZ, P6 ;  /* 0x000000ff13107208 */ /* 0x002fe40003000000 */
[----:B------:R-:W0:Y:S01]  /*03b0*/  FRND R17, R17 ;  /* 0x0000001100117307 */ /* 0x000e220000201000 */
[----:B------:R-:W-:Y:S01]  /*03c0*/  @!P4 FADD.FTZ R7, R7, R7 ;  /* 0x000000070707c221 */ /* 0x000fe20000010000 */
[----:B------:R-:W-:Y:S01]  /*03d0*/  FFMA.FTZ R15, R15, R18, R15 ;  /* 0x000000120f0f7223 */ /* 0x000fe2000001000f */
[----:B------:R-:W-:Y:S02]  /*03e0*/  FSETP.GEU.FTZ.AND P6, PT, |R4|, 0.40999999642372131348, PT ;  /* 0x3ed1eb850400780b */ /* 0x000fe40003fde200 */
[----:B------:R-:W-:Y:S01]  /*03f0*/  FSETP.GEU.FTZ.AND P4, PT, R8, -25, PT ;  /* 0xc1c800000800780b */ /* 0x000fe20003f9e000 */
[--C-:B---3--:R-:W-:Y:S01]  /*0400*/  HADD2.F32 R8, -RZ, R2.reuse.H0_H0 ;  /* 0x20000002ff087230 */ /* 0x108fe20000004100 */
[----:B------:R-:W-:Y:S01]  /*0410*/  FSEL R7, R7, +INF , !P0 ;  /* 0x7f80000007077808 */ /* 0x000fe20004000000 */
[----:B------:R-:W-:-:S02]  /*0420*/  HADD2.F32 R2, -RZ, R2.H1_H1 ;  /* 0x30000002ff027230 */ /* 0x000fc40000004100 */
[----:B--2---:R-:W-:Y:S01]  /*0430*/  FADD.FTZ R12, R14, -1 ;  /* 0xbf8000000e0c7421 */ /* 0x004fe20000010000 */
[----:B------:R-:W-:Y:S01]  /*0440*/  FSETP.NEU.FTZ.AND P0, PT, R9, RZ, PT ;  /* 0x000000ff0900720b */ /* 0x000fe20003f1d000 */
[----:B------:R-:W-:Y:S01]  /*0450*/  FMUL.FTZ R13, R8, 1.4426950216293334961 ;  /* 0x3fb8aa3b080d7820 */ /* 0x000fe20000410000 */
[----:B------:R-:W-:Y:S01]  /*0460*/  FSEL R7, R7, -1, P1 ;  /* 0xbf80000007077808 */ /* 0x000fe20000800000 */
[----:B------:R-:W-:Y:S01]  /*0470*/  FFMA.FTZ R12, R15, R14, R12 ;  /* 0x0000000e0f0c7223 */ /* 0x000fe2000001000c */
[C---:B------:R-:W-:Y:S01]  /*0480*/  FSETP.NEU.FTZ.AND P1, PT, R16.reuse, 128, PT ;  /* 0x430000001000780b */ /* 0x040fe20003f3d000 */
[----:B------:R-:W-:Y:S01]  /*0490*/  @!P5 FADD.FTZ R7, R11, R11 ;  /* 0x0000000b0b07d221 */ /* 0x000fe20000010000 */
[----:B0-----:R-:W-:Y:S01]  /*04a0*/  FSEL R15, R17, RZ, P6 ;  /* 0x000000ff110f7208 */ /* 0x001fe20003000000 */
[----:B------:R-:W-:Y:S01]  /*04b0*/  FFMA.FTZ R17, -R16, 0.693145751953125, R5 ;  /* 0x3f31720010117823 */ /* 0x000fe20000010105 */
[----:B------:R-:W-:Y:S01]  /*04c0*/  @!P2 FADD.FTZ R12, R12, R12 ;  /* 0x0000000c0c0ca221 */ /* 0x000fe20000010000 */
[----:B------:R-:W0:Y:S01]  /*04d0*/  FRND R13, R13 ;  /* 0x0000000d000d7307 */ /* 0x000e220000201000 */
[----:B------:R-:W-:Y:S01]  /*04e0*/  FMUL.FTZ R21, R2, 1.4426950216293334961 ;  /* 0x3fb8aa3b02157820 */ /* 0x000fe20000410000 */
[----:B------:R-:W-:Y:S01]  /*04f0*/  FFMA.FTZ R14, -R15, 0.693145751953125, R4 ;  /* 0x3f3172000f0e7823 */ /* 0x000fe20000010104 */
[----:B------:R-:W-:Y:S01]  /*0500*/  FFMA.FTZ R17, -R16, 1.428606765330187045e-06, R17 ;  /* 0x35bfbe8e10117823 */ /* 0x000fe20000010111 */
[----:B------:R-:W-:-:S02]  /*0510*/  FSEL R12, R12, +INF , !P3 ;  /* 0x7f8000000c0c7808 */ /* 0x000fc40005800000 */
[----:B------:R-:W-:Y:S01]  /*0520*/  FFMA.FTZ R11, -R15, 1.428606765330187045e-06, R14 ;  /* 0x35bfbe8e0f0b7823 */ /* 0x000fe2000001010e */
[-C--:B------:R-:W-:Y:S01]  /*0530*/  FFMA.FTZ R14, R17, R6.reuse, 0.0083824126049876213074 ;  /* 0x3c095663110e7423 */ /* 0x080fe20000010006 */
[----:B------:R-:W-:Y:S01]  /*0540*/  @!P1 FADD.FTZ R16, R16, -1 ;  /* 0xbf80000010109421 */ /* 0x000fe20000010000 */
[----:B------:R-:W-:Y:S01]  /*0550*/  FSEL R12, R12, -1, P4 ;  /* 0xbf8000000c0c7808 */ /* 0x000fe20002000000 */
[----:B------:R-:W-:Y:S01]  /*0560*/  @!P0 FADD.FTZ R12, R9, R9 ;  /* 0x00000009090c8221 */ /* 0x000fe20000010000 */
[----:B------:R-:W-:Y:S01]  /*0570*/  FFMA.FTZ R18, R11, R6, 0.0083824126049876213074 ;  /* 0x3c0956630b127423 */ /* 0x000fe20000010006 */
[----:B------:R-:W-:Y:S01]  /*0580*/  FSETP.NEU.FTZ.AND P3, PT, R15, 128, PT ;  /* 0x430000000f00780b */ /* 0x000fe20003f7d000 */
[----:B------:R-:W-:Y:S01]  /*0590*/  FFMA.FTZ R14, R17, R14, 0.041667830199003219604 ;  /* 0x3d2aabe3110e7423 */ /* 0x000fe2000001000e */
[----:B------:R1:W2:Y:S01]  /*05a0*/  MUFU.EX2 R9, R16 ;  /* 0x0000001000097308 */ /* 0x0002a20000000800 */
[----:B------:R-:W-:Y:S01]  /*05b0*/  FFMA.FTZ R18, R11, R18, 0.041667830199003219604 ;  /* 0x3d2aabe30b127423 */ /* 0x000fe20000010012 */
[----:B------:R-:W-:Y:S01]  /*05c0*/  FSETP.GEU.FTZ.AND P0, PT, |R8|, 0.40999999642372131348, PT ;  /* 0x3ed1eb850800780b */ /* 0x000fe20003f1e200 */
[----:B------:R-:W-:Y:S01]  /*05d0*/  FFMA.FTZ R14, R17, R14, 0.16666397452354431152 ;  /* 0x3e2aa9f6110e7423 */ /* 0x000fe2000001000e */
[C---:B------:R-:W-:Y:S01]  /*05e0*/  FSETP.GT.FTZ.AND P6, PT, R16.reuse, 128, PT ;  /* 0x430000001000780b */ /* 0x040fe20003fd4000 */
[----:B------:R-:W-:Y:S01]  /*05f0*/  FFMA.FTZ R20, R11, R18, 0.16666397452354431152 ;  /* 0x3e2aa9f60b147423 */ /* 0x000fe20000010012 */
[----:B0-----:R-:W-:Y:S01]  /*0600*/  FSEL R13, R13, RZ, P0 ;  /* 0x000000ff0d0d7208 */ /* 0x001fe20000000000 */
[----:B------:R-:W-:Y:S01]  /*0610*/  FFMA.FTZ R18, R17, R14, 0.49999994039535522461 ;  /* 0x3efffffe11127423 */ /* 0x000fe2000001000e */
[----:B------:R-:W-:Y:S01]  /*0620*/  FSETP.GEU.FTZ.AND P5, PT, R16, -25, PT ;  /* 0xc1c800001000780b */ /* 0x000fe20003fbe000 */
[----:B------:R-:W-:Y:S01]  /*0630*/  FFMA.FTZ R20, R11, R20, 0.49999994039535522461 ;  /* 0x3efffffe0b147423 */ /* 0x000fe20000010014 */
[----:B------:R-:W-:Y:S01]  /*0640*/  FSETP.NEU.FTZ.AND P2, PT, R13, 128, PT ;  /* 0x430000000d00780b */ /* 0x000fe20003f5d000 */
[----:B------:R-:W-:Y:S01]  /*0650*/  FMUL.FTZ R18, R17, R18 ;  /* 0x0000001211127220 */ /* 0x000fe20000410000 */
[----:B------:R-:W-:Y:S01]  /*0660*/  @!P3 FADD.FTZ R15, R15, -1 ;  /* 0xbf8000000f0fb421 */ /* 0x000fe20000010000 */
[----:B------:R-:W-:Y:S01]  /*0670*/  FMUL.FTZ R20, R11, R20 ;  /* 0x000000140b147220 */ /* 0x000fe20000410000 */
[----:B-1----:R-:W-:Y:S01]  /*0680*/  FFMA.FTZ R16, -R13, 0.693145751953125, R8 ;  /* 0x3f3172000d107823 */ /* 0x002fe20000010108 */
[----:B------:R-:W-:Y:S01]  /*0690*/  FFMA.FTZ R18, R17, R18, R17 ;  /* 0x0000001211127223 */ /* 0x000fe20000010011 */
[----:B------:R-:W0:Y:S01]  /*06a0*/  MUFU.EX2 R14, R15 ;  /* 0x0000000f000e7308 */ /* 0x000e220000000800 */
[----:B--2---:R-:W-:Y:S01]  /*06b0*/  FADD.FTZ R17, R9, -1 ;  /* 0xbf80000009117421 */ /* 0x004fe20000010000 */
[----:B------:R-:W-:Y:S01]  /*06c0*/  FFMA.FTZ R19, R11, R20, R11 ;  /* 0x000000140b137223 */ /* 0x000fe2000001000b */
[----:B------:R-:W-:-:S02]  /*06d0*/  FSETP.GT.FTZ.AND P0, PT, R15, 128, PT ;  /* 0x430000000f00780b */ /* 0x000fc40003f14000 */
[----:B------:R-:W-:Y:S01]  /*06e0*/  FFMA.FTZ R18, R18, R9, R17 ;  /* 0x0000000912127223 */ /* 0x000fe20000010011 */
[--C-:B------:R-:W-:Y:S02]  /*06f0*/  HADD2.F32 R9, -RZ, R3.reuse.H0_H0 ;  /* 0x20000003ff097230 */ /* 0x100fe40000004100 */
[----:B------:R-:W-:Y:S01]  /*0700*/  FFMA.FTZ R17, -R13, 1.428606765330187045e-06, R16 ;  /* 0x35bfbe8e0d117823 */ /* 0x000fe20000010110 */
[----:B------:R-:W-:Y:S01]  /*0710*/  FSETP.GEU.FTZ.AND P4, PT, R15, -25, PT ;  /* 0xc1c800000f00780b */ /* 0x000fe20003f9e000 */
[----:B------:R-:W-:Y:S01]  /*0720*/  @!P1 FADD.FTZ R18, R18, R18 ;  /* 0x0000001212129221 */ /* 0x000fe20000010000 */
[----:B------:R-:W1:Y:S01]  /*0730*/  FRND R15, R21 ;  /* 0x00000015000f7307 */ /* 0x000e620000201000 */
[----:B------:R-:W-:Y:S01]  /*0740*/  @!P2 FADD.FTZ R13, R13, -1 ;  /* 0xbf8000000d0da421 */ /* 0x000fe20000010000 */
[----:B------:R-:W-:Y:S01]  /*0750*/  FFMA.FTZ R22, R17, R6, 0.0083824126049876213074 ;  /* 0x3c09566311167423 */ /* 0x000fe20000010006 */
[----:B------:R-:W-:Y:S01]  /*0760*/  FSETP.NEU.FTZ.AND P1, PT, R5, RZ, PT ;  /* 0x000000ff0500720b */ /* 0x000fe20003f3d000 */
[----:B------:R-:W-:Y:S01]  /*0770*/  HADD2.F32 R3, -RZ, R3.H1_H1 ;  /* 0x30000003ff037230 */ /* 0x000fe20000004100 */
[----:B------:R-:W-:Y:S01]  /*0780*/  FSEL R11, R18, +INF , !P6 ;  /* 0x7f800000120b7808 */ /* 0x000fe20007000000 */
[----:B------:R-:W-:Y:S01]  /*0790*/  FMUL.FTZ R18, R9, 1.4426950216293334961 ;  /* 0x3fb8aa3b09127820 */ /* 0x000fe20000410000 */
[----:B0-----:R-:W-:Y:S01]  /*07a0*/  FADD.FTZ R20, R14, -1 ;  /* 0xbf8000000e147421 */ /* 0x001fe20000010000 */
[----:B------:R-:W0:Y:S01]  /*07b0*/  MUFU.EX2 R16, R13 ;  /* 0x0000000d00107308 */ /* 0x000e220000000800 */
[----:B------:R-:W-:Y:S01]  /*07c0*/  FFMA.FTZ R22, R17, R22, 0.041667830199003219604 ;  /* 0x3d2aabe311167423 */ /* 0x000fe20000010016 */
[----:B------:R-:W-:Y:S01]  /*07d0*/  FSEL R11, R11, -1, P5 ;  /* 0xbf8000000b0b7808 */ /* 0x000fe20002800000 */
[----:B------:R-:W-:Y:S01]  /*07e0*/  FFMA.FTZ R14, R19, R14, R20 ;  /* 0x0000000e130e7223 */ /* 0x000fe20000010014 */
[----:B------:R-:W-:Y:S01]  /*07f0*/  FMUL.FTZ R19, R3, 1.4426950216293334961 ;  /* 0x3fb8aa3b03137820 */ /* 0x000fe20000410000 */
[C---:B------:R-:W-:Y:S01]  /*0800*/  FFMA.FTZ R22, R17.reuse, R22, 0.16666397452354431152 ;  /* 0x3e2aa9f611167423 */ /* 0x040fe20000010016 */
[----:B------:R-:W-:Y:S01]  /*0810*/  FSETP.GEU.FTZ.AND P5, PT, |R2|, 0.40999999642372131348, PT ;  /* 0x3ed1eb850200780b */ /* 0x000fe20003fbe200 */
[----:B------:R-:W-:Y:S01]  /*0820*/  @!P3 FADD.FTZ R14, R14, R14 ;  /* 0x0000000e0e0eb221 */ /* 0x000fe20000010000 */
[----:B------:R-:W2:Y:S01]  /*0830*/  FRND R18, R18 ;  /* 0x0000001200127307 */ /* 0x000ea20000201000 */
[----:B------:R-:W-:Y:S01]  /*0840*/  FFMA.FTZ R22, R17, R22, 0.49999994039535522461 ;  /* 0x3efffffe11167423 */ /* 0x000fe20000010016 */
[----:B------:R-:W-:Y:S01]  /*0850*/  @!P1 FADD.FTZ R11, R5, R5 ;  /* 0x00000005050b9221 */ /* 0x000fe20000010000 */
[----:B-1----:R-:W-:-:S02]  /*0860*/  FSEL R15, R15, RZ, P5 ;  /* 0x000000ff0f0f7208 */ /* 0x002fc40002800000 */
[----:B------:R-:W-:Y:S01]  /*0870*/  FSETP.GEU.FTZ.AND P1, PT, |R9|, 0.40999999642372131348, PT ;  /* 0x3ed1eb850900780b */ /* 0x000fe20003f3e200 */
[----:B------:R-:W-:Y:S01]  /*0880*/  FMUL.FTZ R22, R17, R22 ;  /* 0x0000001611167220 */ /* 0x000fe20000410000 */
[----:B------:R-:W-:Y:S01]  /*0890*/  FSETP.NEU.FTZ.AND P5, PT, R15, 128, PT ;  /* 0x430000000f00780b */ /* 0x000fe20003fbd000 */
[----:B------:R1:W3:Y:S01]  /*08a0*/  FRND R21, R19 ;  /* 0x0000001300157307 */ /* 0x0002e20000201000 */
[C---:B------:R-:W-:Y:S01]  /*08b0*/  FSETP.GT.FTZ.AND P6, PT, R13.reuse, 128, PT ;  /* 0x430000000d00780b */ /* 0x040fe20003fd4000 */
[----:B0-----:R-:W-:Y:S01]  /*08c0*/  FADD.FTZ R20, R16, -1 ;  /* 0xbf80000010147421 */ /* 0x001fe20000010000 */
[----:B------:R-:W-:Y:S01]  /*08d0*/  FSETP.GEU.FTZ.AND P3, PT, R13, -25, PT ;  /* 0xc1c800000d00780b */ /* 0x000fe20003f7e000 */
[----:B------:R-:W-:Y:S01]  /*08e0*/  FFMA.FTZ R13, R17, R22, R17 ;  /* 0x00000016110d7223 */ /* 0x000fe20000010011 */
[----:B------:R-:W-:Y:S01]  /*08f0*/  FSEL R5, R14, +INF , !P0 ;  /* 0x7f8000000e057808 */ /* 0x000fe20004000000 */
[----:B------:R-:W-:Y:S01]  /*0900*/  FFMA.FTZ R14, -R15, 0.693145751953125, R2 ;  /* 0x3f3172000f0e7823 */ /* 0x000fe20000010102 */
[----:B--2---:R-:W-:Y:S01]  /*0910*/  FSEL R18, R18, RZ, P1 ;  /* 0x000000ff12127208 */ /* 0x004fe20000800000 */
[----:B------:R-:W-:Y:S01]  /*0920*/  FFMA.FTZ R13, R13, R16, R20 ;  /* 0x000000100d0d7223 */ /* 0x000fe20000010014 */
[----:B------:R-:W-:-:S02]  /*0930*/  FSETP.GEU.FTZ.AND P0, PT, |R3|, 0.40999999642372131348, PT ;  /* 0x3ed1eb850300780b */ /* 0x000fc40003f1e200 */
[C---:B------:R-:W-:Y:S01]  /*0940*/  FSETP.NEU.FTZ.AND P1, PT, R18.reuse, 128, PT ;  /* 0x430000001200780b */ /* 0x040fe20003f3d000 */
[C---:B-1----:R-:W-:Y:S01]  /*0950*/  FFMA.FTZ R19, -R18.reuse, 0.693145751953125, R9 ;  /* 0x3f31720012137823 */ /* 0x042fe20000010109 */
[----:B------:R-:W-:Y:S01]  /*0960*/  @!P2 FADD.FTZ R13, R13, R13 ;  /* 0x0000000d0d0da221 */ /* 0x000fe20000010000 */
[----:B---3--:R-:W-:Y:S01]  /*0970*/  FSEL R16, R21, RZ, P0 ;  /* 0x000000ff15107208 */ /* 0x008fe20000000000 */
[C---:B------:R-:W-:Y:S01]  /*0980*/  FFMA.FTZ R21, -R15.reuse, 1.428606765330187045e-06, R14 ;  /* 0x35bfbe8e0f157823 */ /* 0x040fe2000001010e */
[----:B------:R-:W-:Y:S01]  /*0990*/  FFMA.FTZ R19, -R18, 1.428606765330187045e-06, R19 ;  /* 0x35bfbe8e12137823 */ /* 0x000fe20000010113 */
[----:B------:R-:W-:Y:S01]  /*09a0*/  @!P5 FADD.FTZ R15, R15, -1 ;  /* 0xbf8000000f0fd421 */ /* 0x000fe20000010000 */
[C---:B------:R-:W-:Y:S01]  /*09b0*/  FSETP.NEU.FTZ.AND P0, PT, R16.reuse, 128, PT ;  /* 0x430000001000780b */ /* 0x040fe20003f1d000 */
[-C--:B------:R-:W-:Y:S01]  /*09c0*/  FFMA.FTZ R20, R21, R6.reuse, 0.0083824126049876213074 ;  /* 0x3c09566315147423 */ /* 0x080fe20000010006 */
[----:B------:R-:W-:Y:S01]  /*09d0*/  FFMA.FTZ R22, R19, R6, 0.0083824126049876213074 ;  /* 0x3c09566313167423 */ /* 0x000fe20000010006 */
[----:B------:R-:W0:Y:S01]  /*09e0*/  MUFU.EX2 R14, R15 ;  /* 0x0000000f000e7308 */ /* 0x000e220000000800 */
[----:B------:R-:W-:Y:S01]  /*09f0*/  FFMA.FTZ R17, -R16, 0.693145751953125, R3 ;  /* 0x3f31720010117823 */ /* 0x000fe20000010103 */
[----:B------:R-:W-:Y:S01]  /*0a00*/  FFMA.FTZ R20, R21, R20, 0.041667830199003219604 ;  /* 0x3d2aabe315147423 */ /* 0x000fe20000010014 */
[----:B------:R-:W-:Y:S01]  /*0a10*/  @!P1 FADD.FTZ R18, R18, -1 ;  /* 0xbf80000012129421 */ /* 0x000fe20000010000 */
[----:B------:R-:W-:Y:S01]  /*0a20*/  FFMA.FTZ R24, R19, R22, 0.041667830199003219604 ;  /* 0x3d2aabe313187423 */ /* 0x000fe20000010016 */
[C---:B------:R-:W-:Y:S01]  /*0a30*/  FFMA.FTZ R17, -R16.reuse, 1.428606765330187045e-06, R17 ;  /* 0x35bfbe8e10117823 */ /* 0x040fe20000010111 */
[----:B------:R-:W-:Y:S01]  /*0a40*/  FFMA.FTZ R22, R21, R20, 0.16666397452354431152 ;  /* 0x3e2aa9f615167423 */ /* 0x000fe20000010014 */
[----:B------:R-:W-:Y:S01]  /*0a50*/  FSEL R13, R13, +INF , !P6 ;  /* 0x7f8000000d0d7808 */ /* 0x000fe20007000000 */
[----:B------:R-:W1:Y:S01]  /*0a60*/  MUFU.EX2 R20, R18 ;  /* 0x0000001200147308 */ /* 0x000e620000000800 */
[----:B------:R-:W-:Y:S01]  /*0a70*/  FFMA.FTZ R24, R19, R24, 0.16666397452354431152 ;  /* 0x3e2aa9f613187423 */ /* 0x000fe20000010018 */
[----:B------:R-:W-:Y:S01]  /*0a80*/  FFMA.FTZ R22, R21, R22, 0.49999994039535522461 ;  /* 0x3efffffe15167423 */ /* 0x000fe20000010016 */
[----:B------:R-:W-:Y:S01]  /*0a90*/  FFMA.FTZ R6, R17, R6, 0.0083824126049876213074 ;  /* 0x3c09566311067423 */ /* 0x000fe20000010006 */
[----:B------:R-:W-:Y:S01]  /*0aa0*/  @!P0 FADD.FTZ R16, R16, -1 ;  /* 0xbf80000010108421 */ /* 0x000fe20000010000 */
[----:B------:R-:W-:Y:S01]  /*0ab0*/  FFMA.FTZ R24, R19, R24, 0.49999994039535522461 ;  /* 0x3efffffe13187423 */ /* 0x000fe20000010018 */
[----:B------:R-:W-:Y:S01]  /*0ac0*/  FMUL.FTZ R22, R21, R22 ;  /* 0x0000001615167220 */ /* 0x000fe20000410000 */
[----:B------:R-:W-:Y:S01]  /*0ad0*/  FFMA.FTZ R26, R17, R6, 0.041667830199003219604 ;  /* 0x3d2aabe3111a7423 */ /* 0x000fe20000010006 */
[----:B------:R-:W-:Y:S01]  /*0ae0*/  FSETP.GT.FTZ.AND P2, PT, R15, 128, PT ;  /* 0x430000000f00780b */ /* 0x000fe20003f54000 */
[----:B------:R-:W2:Y:S01]  /*0af0*/  MUFU.EX2 R6, R16 ;  /* 0x0000001000067308 */ /* 0x000ea20000000800 */
[----:B------:R-:W-:Y:S01]  /*0b00*/  FFMA.FTZ R21, R21, R22, R21 ;  /* 0x0000001615157223 */ /* 0x000fe20000010015 */
[----:B0-----:R-:W-:Y:S01]  /*0b10*/  FADD.FTZ R22, R14, -1 ;  /* 0xbf8000000e167421 */ /* 0x001fe20000010000 */
[----:B------:R-:W-:Y:S01]  /*0b20*/  FMUL.FTZ R24, R19, R24 ;  /* 0x0000001813187220 */ /* 0x000fe20000410000 */
[----:B------:R-:W-:Y:S01]  /*0b30*/  FFMA.FTZ R26, R17, R26, 0.16666397452354431152 ;  /* 0x3e2aa9f6111a7423 */ /* 0x000fe2000001001a */
[----:B------:R-:W-:Y:S01]  /*0b40*/  FSETP.GEU.FTZ.AND P6, PT, R15, -25, PT ;  /* 0xc1c800000f00780b */ /* 0x000fe20003fde000 */
[----:B------:R-:W-:Y:S01]  /*0b50*/  FFMA.FTZ R21, R21, R14, R22 ;  /* 0x0000000e15157223 */ /* 0x000fe20000010016 */
[----:B------:R-:W-:Y:S01]  /*0b60*/  FFMA.FTZ R19, R19, R24, R19 ;  /* 0x0000001813137223 */ /* 0x000fe20000010013 */
[----:B-1----:R-:W-:Y:S01]  /*0b70*/  FADD.FTZ R14, R20, -1 ;  /* 0xbf800000140e7421 */ /* 0x002fe20000010000 */
[----:B------:R-:W-:Y:S01]  /*0b80*/  FFMA.FTZ R26, R17, R26, 0.49999994039535522461 ;  /* 0x3efffffe111a7423 */ /* 0x000fe2000001001a */
[----:B------:R-:W-:Y:S01]  /*0b90*/  @!P5 FADD.FTZ R21, R21, R21 ;  /* 0x000000151515d221 */ /* 0x000fe20000010000 */
[----:B------:R-:W-:Y:S01]  /*0ba0*/  FSETP.GT.FTZ.AND P5, PT, R18, 128, PT ;  /* 0x430000001200780b */ /* 0x000fe20003fb4000 */
[----:B------:R-:W-:Y:S01]  /*0bb0*/  FFMA.FTZ R19, R19, R20, R14 ;  /* 0x0000001413137223 */ /* 0x000fe2000001000e */
[----:B------:R-:W-:Y:S01]  /*0bc0*/  FMUL.FTZ R26, R17, R26 ;  /* 0x0000001a111a7220 */ /* 0x000fe20000410000 */
[----:B------:R-:W0:Y:S01]  /*0bd0*/  LDC.64 R14, c[0x0][0x218] ;  /* 0x00008600ff0e7b82 */ /* 0x000e220000000a00 */
[----:B------:R-:W-:Y:S01]  /*0be0*/  FSEL R21, R21, +INF , !P2 ;  /* 0x7f80000015157808 */ /* 0x000fe20005000000 */
[----:B------:R-:W-:Y:S01]  /*0bf0*/  @!P1 FADD.FTZ R19, R19, R19 ;  /* 0x0000001313139221 */ /* 0x000fe20000010000 */
[----:B------:R-:W-:Y:S01]  /*0c00*/  FFMA.FTZ R17, R17, R26, R17 ;  /* 0x0000001a11117223 */ /* 0x000fe20000010011 */
[----:B--2---:R-:W-:Y:S01]  /*0c10*/  FADD.FTZ R20, R6, -1 ;  /* 0xbf80000006147421 */ /* 0x004fe20000010000 */
[----:B------:R-:W-:-:S02]  /*0c20*/  FSETP.GEU.FTZ.AND P2, PT, R18, -25, PT ;  /* 0xc1c800001200780b */ /* 0x000fc40003f5e000 */
[----:B------:R-:W-:Y:S01]  /*0c30*/  FSEL R13, R13, -1, P3 ;  /* 0xbf8000000d0d7808 */ /* 0x000fe20001800000 */
[----:B------:R-:W-:Y:S01]  /*0c40*/  FFMA.FTZ R17, R17, R6, R20 ;  /* 0x0000000611117223 */ /* 0x000fe20000010014 */
[----:B------:R-:W-:Y:S02]  /*0c50*/  FSEL R6, R5, -1, P4 ;  /* 0xbf80000005067808 */ /* 0x000fe40002000000 */
[----:B------:R-:W-:Y:S01]  /*0c60*/  FSEL R19, R19, +INF , !P5 ;  /* 0x7f80000013137808 */ /* 0x000fe20006800000 */
[----:B------:R-:W-:Y:S01]  /*0c70*/  @!P0 FADD.FTZ R17, R17, R17 ;  /* 0x0000001111118221 */ /* 0x000fe20000010000 */
[----:B------:R-:W-:Y:S02]  /*0c80*/  FSEL R18, R21, -1, P6 ;  /* 0xbf80000015127808 */ /* 0x000fe40003000000 */
[----:B------:R-:W-:Y:S02]  /*0c90*/  FSETP.NEU.FTZ.AND P1, PT, R4, RZ, PT ;  /* 0x000000ff0400720b */ /* 0x000fe40003f3d000 */
[----:B------:R-:W-:-:S02]  /*0ca0*/  FSETP.NEU.FTZ.AND P4, PT, R8, RZ, PT ;  /* 0x000000ff0800720b */ /* 0x000fc40003f9d000 */
[----:B------:R-:W-:Y:S02]  /*0cb0*/  FSETP.NEU.FTZ.AND P3, PT, R2, RZ, PT ;  /* 0x000000ff0200720b */ /* 0x000fe40003f7d000 */
[----:B------:R-:W-:Y:S02]  /*0cc0*/  FSETP.NEU.FTZ.AND P6, PT, R9, RZ, PT ;  /* 0x000000ff0900720b */ /* 0x000fe40003fdd000 */
[----:B------:R-:W-:Y:S01]  /*0cd0*/  FSETP.NEU.FTZ.AND P5, PT, R3, RZ, PT ;  /* 0x000000ff0300720b */ /* 0x000fe20003fbd000 */
[----:B0-----:R-:W-:Y:S01]  /*0ce0*/  IMAD.WIDE.U32 R14, R10, 0x2, R14 ;  /* 0x000000020a0e7825 */ /* 0x001fe200078e000e */
[----:B------:R-:W-:Y:S02]  /*0cf0*/  FSETP.GT.FTZ.AND P0, PT, R16, 128, PT ;  /* 0x430000001000780b */ /* 0x000fe40003f14000 */
[----:B------:R-:W-:Y:S01]  /*0d00*/  FSEL R19, R19, -1, P2 ;  /* 0xbf80000013137808 */ /* 0x000fe20001000000 */
[----:B------:R-:W-:Y:S01]  /*0d10*/  @!P1 FADD.FTZ R6, R4, R4 ;  /* 0x0000000404069221 */ /* 0x000fe20000010000 */
[----:B------:R-:W-:Y:S01]  /*0d20*/  FSETP.GEU.FTZ.AND P2, PT, R16, -25, PT ;  /* 0xc1c800001000780b */ /* 0x000fe20003f5e000 */
[----:B------:R-:W-:Y:S01]  /*0d30*/  @!P4 FADD.FTZ R13, R8, R8 ;  /* 0x00000008080dc221 */ /* 0x000fe20000010000 */
[----:B------:R-:W-:Y:S01]  /*0d40*/  FSEL R17, R17, +INF , !P0 ;  /* 0x7f80000011117808 */ /* 0x000fe20004000000 */
[----:B------:R-:W-:Y:S01]  /*0d50*/  @!P3 FADD.FTZ R18, R2, R2 ;  /* 0x000000020212b221 */ /* 0x000fe20000010000 */
[----:B------:R-:W-:-:S04]  /*0d60*/  IMAD.WIDE R14, R0, 0x8, R14 ;  /* 0x00000008000e7825 */ /* 0x000fc800078e020e */
[----:B------:R-:W-:Y:S01]  /*0d70*/  @!P6 FADD.FTZ R19, R9, R9 ;  /* 0x000000090913e221 */ /* 0x000fe20000010000 */
[----:B------:R-:W-:Y:S01]  /*0d80*/  FSEL R10, R17, -1, P2 ;  /* 0xbf800000110a7808 */ /* 0x000fe20001000000 */
[----:B------:R-:W-:Y:S01]  /*0d90*/  @!P5 FADD.FTZ R10, R3, R3 ;  /* 0x00000003030ad221 */ /* 0x000fe20000010000 */
[----:B------:R-:W-:Y:S02]  /*0da0*/  F2FP.F16.F32.PACK_AB R2, R12, R7 ;  /* 0x000000070c02723e */ /* 0x000fe400000000ff */
[----:B------:R-:W-:Y:S02]  /*0db0*/  F2FP.F16.F32.PACK_AB R3, R6, R11 ;  /* 0x0000000b0603723e */ /* 0x000fe400000000ff */
[----:B------:R-:W-:Y:S02]  /*0dc0*/  F2FP.F16.F32.PACK_AB R18, R18, R13 ;  /* 0x0000000d1212723e */ /* 0x000fe400000000ff */
[----:B------:R-:W-:Y:S01]  /*0dd0*/  F2FP.F16.F32.PACK_AB R19, R10, R19 ;  /* 0x000000130a13723e */ /* 0x000fe200000000ff */
[----:B------:R-:W-:Y:S04]  /*0de0*/  STG.E.64 desc[UR4][R14.64], R2 ;  /* 0x000000020e007986 */ /* 0x000fe8000c101b04 */
[----:B------:R-:W-:Y:S01]  /*0df0*/  STG.E.64 desc[UR4][R14.64+0x400], R18 ;  /* 0x000400120e007986 */ /* 0x000fe2000c101b04 */
[----:B------:R-:W-:Y:S05]  /*0e00*/  EXIT ;  /* 0x000000000000794d */ /* 0x000fea0003800000 */
.L_x_25775:
        /* <DEDUP_REMOVED lines=91> */
.L_x_25777:
[----:B------:R-:W-:Y:S05]  /*13c0*/  BSYNC B0 ;  /* 0x0000000000007941 */ /* 0x000fea0003800000 */
.L_x_25776:
        /* <DEDUP_REMOVED lines=32> */
.L_x_25779:
[----:B------:R-:W-:Y:S05]  /*15d0*/  BSYNC B0 ;  /* 0x0000000000007941 */ /* 0x000fea0003800000 */
.L_x_25778:
        /* <DEDUP_REMOVED lines=31> */
.L_x_25781:
[----:B------:R-:W-:Y:S05]  /*17d0*/  BSYNC B0 ;  /* 0x0000000000007941 */ /* 0x000fea0003800000 */
.L_x_25780:
        /* <DEDUP_REMOVED lines=31> */
.L_x_25783:
[----:B------:R-:W-:Y:S05]  /*19d0*/  BSYNC B0 ;  /* 0x0000000000007941 */ /* 0x000fea0003800000 */
.L_x_25782:
        /* <DEDUP_REMOVED lines=31> */
.L_x_25785:
[----:B------:R-:W-:Y:S05]  /*1bd0*/  BSYNC B0 ;  /* 0x0000000000007941 */ /* 0x000fea0003800000 */
.L_x_25784:
        /* <DEDUP_REMOVED lines=32> */
.L_x_25787:
[----:B------:R-:W-:Y:S05]  /*1de0*/  BSYNC B0 ;  /* 0x0000000000007941 */ /* 0x000fea0003800000 */
.L_x_25786:
        /* <DEDUP_REMOVED lines=29> */
.L_x_25789:
[----:B------:R-:W-:Y:S05]  /*1fc0*/  BSYNC B0 ;  /* 0x0000000000007941 */ /* 0x000fea0003800000 */
.L_x_25788:
        /* <DEDUP_REMOVED lines=29> */
.L_x_25791:
[----:B------:R-:W-:Y:S05]  /*21a0*/  BSYNC B0 ;  /* 0x0000000000007941 */ /* 0x000fea0003800000 */
.L_x_25790:
        /* <DEDUP_REMOVED lines=19> */
.L_x_25794:
[----:B------:R-:W-:-:S13]  /*22e0*/  ISETP.GE.AND P0, PT, R7, R8, PT ;  /* 0x000000080700720c */ /* 0x000fda0003f06270 */
[----:B------:R-:W-:Y:S05]  /*22f0*/  @P0 BRA `(.L_x_25796) ;  /* 0x0000000000300947 */ /* 0x000fea0003800000 */
[----:B0-----:R-:W0:Y:S01]  /*2300*/  LDC.64 R2, c[0x0][0x218] ;  /* 0x00008600ff027b82 */ /* 0x001e220000000a00 */
[----:B------:R-:W-:Y:S02]  /*2310*/  IADD3 R11, R10, R7, RZ ;  /* 0x000000070a0b7210 */ /* 0x000fe40007ffe0ff */
[----:B------:R-:W-:-:S03]  /*2320*/  IADD3 R7, R7, 0x80, RZ ;  /* 0x0000008007077810 */ /* 0x000fc60007ffe0ff */
[----:B0-----:R-:W-:-:S05]  /*2330*/  IMAD.WIDE.U32 R2, R11, 0x2, R2 ;  /* 0x000000020b027825 */ /* 0x001fca00078e0002 */
[----:B------:R1:W-:Y:S02]  /*2340*/  STG.E.U16 desc[UR4][R2.64], R4 ;  /* 0x0000000402007986 */ /* 0x0003e4000c101504 */
.L_x_25795:
[----:B------:R-:W-:-:S13]  /*2350*/  ISETP.GE.AND P0, PT, R7, R8, PT ;  /* 0x000000080700720c */ /* 0x000fda0003f06270 */
[----:B------:R-:W-:Y:S05]  /*2360*/  @P0 BRA `(.L_x_25797) ;  /* 0x0000000000340947 */ /* 0x000fea0003800000 */
[----:B01----:R-:W0:Y:S01]  /*2370*/  LDC.64 R2, c[0x0][0x218] ;  /* 0x00008600ff027b82 */ /* 0x003e220000000a00 */
[----:B------:R-:W-:Y:S02]  /*2380*/  IADD3 R11, R10, R7, RZ ;  /* 0x000000070a0b7210 */ /* 0x000fe40007ffe0ff */
[----:B------:R-:W-:-:S03]  /*2390*/  IADD3 R7, R7, 0x80, RZ ;  /* 0x0000008007077810 */ /* 0x000fc60007ffe0ff */
[----:B0-----:R-:W-:-:S05]  /*23a0*/  IMAD.WIDE.U32 R2, R11, 0x2, R2 ;  /* 0x000000020b027825 */ /* 0x001fca00078e0002 */
[----:B------:R1:W-:Y:S02]  /*23b0*/  STG.E.U16 desc[UR4][R2.64], R5 ;  /* 0x0000000502007986 */ /* 0x0003e4000c101504 */
.L_x_25796:
        /* <DEDUP_REMOVED lines=8> */
.L_x_25797:
[----:B------:R-:W-:Y:S05]  /*2440*/  BSYNC B1 ;  /* 0x0000000000017941 */ /* 0x000fea0003800000 */
.L_x_25793:
[----:B------:R-:W-:-:S13]  /*2450*/  ISETP.GE.AND P0, PT, R7, R8, PT ;  /* 0x000000080700720c */ /* 0x000fda0003f06270 */
[----:B012---:R-:W0:Y:S01]  /*2460*/  @!P0 LDC.64 R2, c[0x0][0x218] ;  /* 0x00008600ff028b82 */ /* 0x007e220000000a00 */
[----:B------:R-:W-:Y:S02]  /*2470*/  @!P0 IADD3 R5, R10, R7, RZ ;  /* 0x000000070a058210 */ /* 0x000fe40007ffe0ff */
[----:B------:R-:W-:-:S03]  /*2480*/  @!P0 IADD3 R7, R7, 0x80, RZ ;  /* 0x0000008007078810 */ /* 0x000fc60007ffe0ff */
[----:B0-----:R-:W-:-:S05]  /*2490*/  @!P0 IMAD.WIDE.U32 R2, R5, 0x2, R2 ;  /* 0x0000000205028825 */ /* 0x001fca00078e0002 */
[----:B------:R2:W-:Y:S02]  /*24a0*/  @!P0 STG.E.U16 desc[UR4][R2.64], R9 ;  /* 0x0000000902008986 */ /* 0x0005e4000c101504 */
.L_x_25798:
[----:B------:R-:W-:Y:S05]  /*24b0*/  BSYNC B0 ;  /* 0x0000000000007941 */ /* 0x000fea0003800000 */
.L_x_25792:
        /* <DEDUP_REMOVED lines=8> */
.L_x_25799:
        /* <DEDUP_REMOVED lines=12> */
.L_x_36408:


//--------------------- .text._ZN2at6native29vectorized_elementwise_kernelILi8EZZZNS0_17expm1_kernel_cudaERNS_18TensorIteratorBaseEENKUlvE_clEvENKUlvE4_clEvEUlN3c104HalfEE_St5arrayIPcLm2EEEEviT0_T1_ --------------------------
	.section	.text._ZN2at6native29vectorized_elementwise_kernelILi8EZZZNS0_17expm1_kernel_cudaERNS_18TensorIteratorBaseEENKUlvE_clEvENKUlvE4_clEvEUlN3c104HalfEE_St5arrayIPcLm2EEEEviT0_T1_,"ax",@progbits
	.align	128
        .global         _ZN2at6native29vectorized_elementwise_kernelILi8EZZZNS0_17expm1_kernel_cudaERNS_18TensorIteratorBaseEENKUlvE_clEvENKUlvE4_clEvEUlN3c104HalfEE_St5arrayIPcLm2EEEEviT0_T1_
        .type           _ZN2at6native29vectorized_elementwise_kernelILi8EZZZNS0_17expm1_kernel_cudaERNS_18TensorIteratorBaseEENKUlvE_clEvENKUlvE4_clEvEUlN3c104HalfEE_St5arrayIPcLm2EEEEviT0_T1_,@function
        .size           _ZN2at6native29vectorized_elementwise_kernelILi8EZZZNS0_17expm1_kernel_cudaERNS_18TensorIteratorBaseEENKUlvE_clEvENKUlvE4_clEvEUlN3c104HalfEE_St5arrayIPcLm2EEEEviT0_T1_,(.L_x_36409 - _ZN2at6native29vectorized_elementwise_kernelILi8EZZZNS0_17expm1_kernel_cudaERNS_18TensorIteratorBaseEENKUlvE_clEvENKUlvE4_clEvEUlN3c104HalfEE_St5arrayIPcLm2EEEEviT0_T1_)
        .other          _ZN2at6native29vectorized_elementwise_kernelILi8EZZZNS0_17expm1_kernel_cudaERNS_18TensorIteratorBaseEENKUlvE_clEvENKUlvE4_clEvEUlN3c104HalfEE_St5arrayIPcLm2EEEEviT0_T1_,@"STO_CUDA_ENTRY STV_DEFAULT"
_ZN2at6native29vectorized_elementwise_kernelILi8EZZZNS0_17expm1_kernel_cudaERNS_18TensorIteratorBaseEENKUlvE_clEvENKUlvE4_clEvEUlN3c104HalfEE_St5arrayIPcLm2EEEEviT0_T1_:
.text._ZN2at6native29vectorized_elementwise_kernelILi8EZZZNS0_17expm1_kernel_cudaERNS_18TensorIteratorBaseEENKUlvE_clEvENKUlvE4_clEvEUlN3c104HalfEE_St5arrayIPcLm2EEEEviT0_T1_:
        /* <DEDUP_REMOVED lines=12> */
[----:B------:R-:W2:Y:S01]  /*00c0*/  LDG.E.128 R4, desc[UR4][R4.64] ;  /* 0x0000000404047981 */ /* 0x000ea2000c1e1d00 */
[----:B------:R-:W-:Y:S01]  /*00d0*/  HFMA2.MMA R9, -RZ, RZ, 0.83837890625, -4044 ;  /* 0x3ab5ebe6ff097435 */ /* 0x000fe200000001ff */
[--C-:B--2---:R-:W-:Y:S02]  /*00e0*/  HADD2.F32 R11, -RZ, R4.reuse.H0_H0 ;  /* 0x20000004ff0b7230 */ /* 0x104fe40000004100 */
[----:B------:R-:W-:Y:S02]  /*00f0*/  HADD2.F32 R8, -RZ, R4.H1_H1 ;  /* 0x30000004ff087230 */ /* 0x000fe40000004100 */
[--C-:B------:R-:W-:Y:S02]  /*0100*/  HADD2.F32 R4, -RZ, R5.reuse.H0_H0 ;  /* 0x20000005ff047230 */ /* 0x100fe40000004100 */
[C---:B------:R-:W-:Y:S01]  /*0110*/  FMUL.FTZ R3, R11.reuse, 1.4426950216293334961 ;  /* 0x3fb8aa3b0b037820 */ /* 0x040fe20000410000 */
[----:B------:R-:W-:Y:S01]  /*0120*/  FSETP.GEU.FTZ.AND P0, PT, |R11|, 0.40999999642372131348, PT ;  /* 0x3ed1eb850b00780b */ /* 0x000fe20003f1e200 */
[----:B------:R-:W-:Y:S01]  /*0130*/  FMUL.FTZ R10, R8, 1.4426950216293334961 ;  /* 0x3fb8aa3b080a7820 */ /* 0x000fe20000410000 */
[----:B------:R-:W-:-:S02]  /*0140*/  HADD2.F32 R5, -RZ, R5.H1_H1 ;  /* 0x30000005ff057230 */ /* 0x000fc40000004100 */
[C---:B------:R-:W-:Y:S01]  /*0150*/  FMUL.FTZ R16, R4.reuse, 1.4426950216293334961 ;  /* 0x3fb8aa3b04107820 */ /* 0x040fe20000410000 */
[----:B------:R-:W-:Y:S01]  /*0160*/  FSETP.GEU.FTZ.AND P3, PT, |R4|, 0.40999999642372131348, PT ;  /* 0x3ed1eb850400780b */ /* 0x000fe20003f7e200 */
[----:B------:R-:W0:Y:S01]  /*0170*/  FRND R3, R3 ;  /* 0x0000000300037307 */ /* 0x000e220000201000 */
[C---:B------:R-:W-:Y:S01]  /*0180*/  FMUL.FTZ R17, R5.reuse, 1.4426950216293334961 ;  /* 0x3fb8aa3b05117820 */ /* 0x040fe20000410000 */
[----:B------:R-:W-:-:S06]  /*0190*/  FSETP.GEU.FTZ.AND P4, PT, |R5|, 0.40999999642372131348, PT ;  /* 0x3ed1eb850500780b */ /* 0x000fcc0003f9e200 */
[----:B------:R-:W1:Y:S01]  /*01a0*/  FRND R10, R10 ;  /* 0x0000000a000a7307 */ /* 0x000e620000201000 */
[----:B0-----:R-:W-:-:S07]  /*01b0*/  FSEL R12, R3, RZ, P0 ;  /* 0x000000ff030c7208 */ /* 0x001fce0000000000 */
[----:B------:R-:W-:Y:S01]  /*01c0*/  FRND R16, R16 ;  /* 0x0000001000107307 */ /* 0x000fe20000201000 */
[----:B------:R-:W-:Y:S02]  /*01d0*/  FSETP.GEU.FTZ.AND P0, PT, |R8|, 0.40999999642372131348, PT ;  /* 0x3ed1eb850800780b */ /* 0x000fe40003f1e200 */
[C---:B------:R-:W-:Y:S01]  /*01e0*/  FSETP.NEU.FTZ.AND P1, PT, R12.reuse, 128, PT ;  /* 0x430000000c00780b */ /* 0x040fe20003f3d000 */
[----:B------:R-:W-:Y:S01]  /*01f0*/  FFMA.FTZ R13, -R12, 0.693145751953125, R11 ;  /* 0x3f3172000c0d7823 */ /* 0x000fe2000001010b */
[----:B-1----:R-:W-:-:S03]  /*0200*/  FSEL R19, R10, RZ, P0 ;  /* 0x000000ff0a137208 */ /* 0x002fc60000000000 */
[----:B------:R-:W-:Y:S01]  /*0210*/  FFMA.FTZ R14, -R12, 1.428606765330187045e-06, R13 ;  /* 0x35bfbe8e0c0e7823 */ /* 0x000fe2000001010d */
[----:B------:R-:W0:Y:S01]  /*0220*/  FRND R17, R17 ;  /* 0x0000001100117307 */ /* 0x000e220000201000 */
[----:B------:R-:W-:Y:S01]  /*0230*/  HADD2.F32 R10, -RZ, R6.H1_H1 ;  /* 0x30000006ff0a7230 */ /* 0x000fe20000004100 */
[C---:B------:R-:W-:Y:S01]  /*0240*/  FSETP.NEU.FTZ.AND P2, PT, R19.reuse, 128, PT ;  /* 0x430000001300780b */ /* 0x040fe20003f5d000 */
[----:B------:R-:W-:Y:S01]  /*0250*/  FFMA.FTZ R3, R14, R9, 0.0083824126049876213074 ;  /* 0x3c0956630e037423 */ /* 0x000fe20000010009 */
[----:B------:R-:W-:-:S03]  /*0260*/  FFMA.FTZ R20, -R19, 0.693145751953125, R8 ;  /* 0x3f31720013147823 */ /* 0x000fc60000010108 */
[----:B------:R-:W-:Y:S01]  /*0270*/  @!P1 FADD.FTZ R12, R12, -1 ;  /* 0xbf8000000c0c9421 */ /* 0x000fe20000010000 */
[C---:B------:R-:W-:Y:S01]  /*0280*/  FFMA.FTZ R3, R14.reuse, R3, 0.041667830199003219604 ;  /* 0x3d2aabe30e037423 */ /* 0x040fe20000010003 */
[C---:B------:R-:W-:Y:S02]  /*0290*/  FFMA.FTZ R20, -R19.reuse, 1.428606765330187045e-06, R20 ;  /* 0x35bfbe8e13147823 */ /* 0x040fe40000010114 */
[----:B------:R0:W1:Y:S01]  /*02a0*/  MUFU.EX2 R13, R12 ;  /* 0x0000000c000d7308 */ /* 0x0000620000000800 */
[----:B------:R-:W-:Y:S01]  /*02b0*/  FFMA.FTZ R15, R14, R3, 0.16666397452354431152 ;  /* 0x3e2aa9f60e0f7423 */ /* 0x000fe20000010003 */
[C---:B------:R-:W-:Y:S01]  /*02c0*/  FSETP.GT.FTZ.AND P6, PT, R12.reuse, 128, PT ;  /* 0x430000000c00780b */ /* 0x040fe20003fd4000 */
[----:B------:R-:W-:Y:S01]  /*02d0*/  HADD2.F32 R3, -RZ, R6.H0_H0 ;  /* 0x20000006ff037230 */ /* 0x000fe20000004100 */
[----:B------:R-:W-:Y:S01]  /*02e0*/  FSETP.GEU.FTZ.AND P0, PT, R12, -25, PT ;  /* 0xc1c800000c00780b */ /* 0x000fe20003f1e000 */
[----:B------:R-:W-:Y:S01]  /*02f0*/  FFMA.FTZ R15, R14, R15, 0.49999994039535522461 ;  /* 0x3efffffe0e0f7423 */ /* 0x000fe2000001000f */
[----:B------:R-:W-:Y:S01]  /*0300*/  @!P2 FADD.FTZ R19, R19, -1 ;  /* 0xbf8000001313a421 */ /* 0x000fe20000010000 */
[----:B------:R-:W-:-:S02]  /*0310*/  HADD2.F32 R6, -RZ, R7.H0_H0 ;  /* 0x20000007ff067230 */ /* 0x000fc40000004100 */
[----:B------:R-:W-:Y:S01]  /*0320*/  FMUL.FTZ R22, R3, 1.4426950216293334961 ;  /* 0x3fb8aa3b03167820 */ /* 0x000fe20000410000 */
[----:B------:R-:W-:Y:S01]  /*0330*/  FMUL.FTZ R15, R14, R15 ;  /* 0x0000000f0e0f7220 */ /* 0x000fe20000410000 */
[----:B0-----:R-:W-:Y:S01]  /*0340*/  FSEL R12, R17, RZ, P4 ;  /* 0x000000ff110c7208 */ /* 0x001fe20002000000 */
[----:B------:R-:W-:Y:S01]  /*0350*/  FFMA.FTZ R17, R20, R9, 0.0083824126049876213074 ;  /* 0x3c09566314117423 */ /* 0x000fe20000010009 */
[----:B------:R-:W-:Y:S01]  /*0360*/  FSETP.GEU.FTZ.AND P5, PT, R19, -25, PT ;  /* 0xc1c800001300780b */ /* 0x000fe20003fbe000 */
[----:B------:R-:W-:Y:S01]  /*0370*/  FFMA.FTZ R14, R14, R15, R14 ;  /* 0x0000000f0e0e7223 */ /* 0x000fe2000001000e */
[----:B------:R-:W-:Y:S02]  /*0380*/  HADD2.F32 R7, -RZ, R7.H1_H1 ;  /* 0x30000007ff077230 */ /* 0x000fe40000004100 */
[----:B------:R-:W-:Y:S01]  /*0390*/  FFMA.FTZ R17, R20, R17, 0.041667830199003219604 ;  /* 0x3d2aabe314117423 */ /* 0x000fe20000010011 */
[----:B------:R-:W-:Y:S01]  /*03a0*/  FFMA.FTZ R25, -R12, 0.693145751953125, R5 ;  /* 0x3f3172000c197823 */ /* 0x000fe20000010105 */
[----:B-1----:R-:W-:-:S02]  /*03b0*/  FADD.FTZ R15, R13, -1 ;  /* 0xbf8000000d0f7421 */ /* 0x002fc40000010000 */
[----:B------:R-:W-:Y:S01]  /*03c0*/  FFMA.FTZ R21, R20, R17, 0.16666397452354431152 ;  /* 0x3e2aa9f614157423 */ /* 0x000fe20000010011 */
[----:B------:R-:W-:Y:S01]  /*03d0*/  FFMA.FTZ R18, -R12, 1.428606765330187045e-06, R25 ;  /* 0x35bfbe8e0c127823 */ /* 0x000fe20000010119 */
[----:B------:R-:W-:Y:S01]  /*03e0*/  FFMA.FTZ R13, R14, R13, R15 ;  /* 0x0000000d0e0d7223 */ /* 0x000fe2000001000f */
[----:B------:R-:W-:Y:S01]  /*03f0*/  FSEL R15, R16, RZ, P3 ;  /* 0x000000ff100f7208 */ /* 0x000fe20001800000 */
[----:B------:R-:W0:Y:S01]  /*0400*/  MUFU.EX2 R14, R19 ;  /* 0x00000013000e7308 */ /* 0x000e220000000800 */
[----:B------:R-:W-:Y:S01]  /*0410*/  FSETP.GT.FTZ.AND P3, PT, R19, 128, PT ;  /* 0x430000001300780b */ /* 0x000fe20003f74000 */
[----:B------:R-:W-:Y:S01]  /*0420*/  @!P1 FADD.FTZ R13, R13, R13 ;  /* 0x0000000d0d0d9221 */ /* 0x000fe20000010000 */
[C---:B------:R-:W-:Y:S01]  /*0430*/  FSETP.NEU.FTZ.AND P4, PT, R15.reuse, 128, PT ;  /* 0x430000000f00780b */ /* 0x040fe20003f9d000 */
[----:B------:R-:W-:Y:S01]  /*0440*/  FFMA.FTZ R16, -R15, 0.693145751953125, R4 ;  /* 0x3f3172000f107823 */ /* 0x000fe20000010104 */
[----:B------:R-:W-:Y:S01]  /*0450*/  FFMA.FTZ R21, R20, R21, 0.49999994039535522461 ;  /* 0x3efffffe14157423 */ /* 0x000fe20000010015 */
[----:B------:R-:W-:Y:S01]  /*0460*/  FSETP.NEU.FTZ.AND P1, PT, R11, RZ, PT ;  /* 0x000000ff0b00720b */ /* 0x000fe20003f3d000 */
[----:B------:R-:W-:Y:S01]  /*0470*/  FFMA.FTZ R25, R18, R9, 0.0083824126049876213074 ;  /* 0x3c09566312197423 */ /* 0x000fe20000010009 */
[----:B------:R-:W-:Y:S01]  /*0480*/  FFMA.FTZ R16, -R15, 1.428606765330187045e-06, R16 ;  /* 0x35bfbe8e0f107823 */ /* 0x000fe20000010110 */
[----:B------:R0:W1:Y:S01]  /*0490*/  FRND R17, R22 ;  /* 0x0000001600117307 */ /* 0x0000620000201000 */
[----:B------:R-:W-:Y:S01]  /*04a0*/  FSEL R13, R13, +INF , !P6 ;  /* 0x7f8000000d0d7808 */ /* 0x000fe20007000000 */
[----:B------:R-:W-:Y:S01]  /*04b0*/  FMUL.FTZ R21, R20, R21 ;  /* 0x0000001514157220 */ /* 0x000fe20000410000 */
[----:B------:R-:W-:Y:S01]  /*04c0*/  FFMA.FTZ R23, R16, R9, 0.0083824126049876213074 ;  /* 0x3c09566310177423 */ /* 0x000fe20000010009 */
[----:B------:R-:W-:Y:S01]  /*04d0*/  FSETP.NEU.FTZ.AND P6, PT, R12, 128, PT ;  /* 0x430000000c00780b */ /* 0x000fe20003fdd000 */
[----:B------:R-:W-:Y:S01]  /*04e0*/  FFMA.FTZ R25, R18, R25, 0.041667830199003219604 ;  /* 0x3d2aabe312197423 */ /* 0x000fe20000010019 */
[----:B------:R-:W-:Y:S01]  /*04f0*/  FSEL R13, R13, -1, P0 ;  /* 0xbf8000000d0d7808 */ /* 0x000fe20000000000 */
[----:B------:R-:W-:Y:S01]  /*0500*/  @!P4 FADD.FTZ R15, R15, -1 ;  /* 0xbf8000000f0fc421 */ /* 0x000fe20000010000 */
[----:B------:R-:W-:Y:S01]  /*0510*/  FFMA.FTZ R23, R16, R23, 0.041667830199003219604 ;  /* 0x3d2aabe310177423 */ /* 0x000fe20000010017 */
[----:B------:R-:W-:Y:S01]  /*0520*/  FFMA.FTZ R21, R20, R21, R20 ;  /* 0x0000001514157223 */ /* 0x000fe20000010014 */
[----:B0-----:R-:W-:Y:S01]  /*0530*/  FADD.FTZ R22, R14, -1 ;  /* 0xbf8000000e167421 */ /* 0x001fe20000010000 */
[----:B------:R-:W0:Y:S01]  /*0540*/  MUFU.EX2 R19, R15 ;  /* 0x0000000f00137308 */ /* 0x000e220000000800 */
[----:B------:R-:W-:Y:S01]  /*0550*/  FFMA.FTZ R23, R16, R23, 0.16666397452354431152 ;  /* 0x3e2aa9f610177423 */ /* 0x000fe20000010017 */
[----:B------:R-:W-:Y:S01]  /*0560*/  FSETP.GEU.FTZ.AND P0, PT, |R3|, 0.40999999642372131348, PT ;  /* 0x3ed1eb850300780b */ /* 0x000fe20003f1e200 */
[----:B------:R-:W-:Y:S01]  /*0570*/  FFMA.FTZ R14, R21, R14, R22 ;  /* 0x0000000e150e7223 */ /* 0x000fe20000010016 */
[----:B------:R-:W-:Y:S01]  /*0580*/  FFMA.FTZ R25, R18, R25, 0.16666397452354431152 ;  /* 0x3e2aa9f612197423 */ /* 0x000fe20000010019 */
[----:B------:R-:W-:Y:S01]  /*0590*/  FFMA.FTZ R23, R16, R23, 0.49999994039535522461 ;  /* 0x3efffffe10177423 */ /* 0x000fe20000010017 */
[----:B------:R-:W-:Y:S01]  /*05a0*/  @!P6 FADD.FTZ R12, R12, -1 ;  /* 0xbf8000000c0ce421 */ /* 0x000fe20000010000 */
[----:B------:R-:W-:Y:S01]  /*05b0*/  @!P1 FADD.FTZ R13, R11, R11 ;  /* 0x0000000b0b0d9221 */ /* 0x000fe20000010000 */
[----:B------:R-:W-:Y:S01]  /*05c0*/  @!P2 FADD.FTZ R14, R14, R14 ;  /* 0x0000000e0e0ea221 */ /* 0x000fe20000010000 */
[----:B------:R-:W-:Y:S01]  /*05d0*/  FMUL.FTZ R23, R16, R23 ;  /* 0x0000001710177220 */ /* 0x000fe20000410000 */
[----:B------:R2:W3:Y:S01]  /*05e0*/  MUFU.EX2 R11, R12 ;  /* 0x0000000c000b7308 */ /* 0x0004e20000000800 */
[----:B------:R-:W-:Y:S01]  /*05f0*/  FFMA.FTZ R25, R18, R25, 0.49999994039535522461 ;  /* 0x3efffffe12197423 */ /* 0x000fe20000010019 */
[----:B------:R-:W-:Y:S01]  /*0600*/  FSETP.GT.FTZ.AND P1, PT, R15, 128, PT ;  /* 0x430000000f00780b */ /* 0x000fe20003f34000 */
[----:B------:R-:W-:Y:S01]  /*0610*/  FFMA.FTZ R20, R16, R23, R16 ;  /* 0x0000001710147223 */ /* 0x000fe20000010010 */
[----:B-1----:R-:W-:Y:S01]  /*0620*/  FSEL R16, R17, RZ, P0 ;  /* 0x000000ff11107208 */ /* 0x002fe20000000000 */
[----:B------:R-:W-:Y:S01]  /*0630*/  FMUL.FTZ R25, R18, R25 ;  /* 0x0000001912197220 */ /* 0x000fe20000410000 */
[----:B------:R-:W-:Y:S01]  /*0640*/  FSETP.GEU.FTZ.AND P2, PT, R15, -25, PT ;  /* 0xc1c800000f00780b */ /* 0x000fe20003f5e000 */
[----:B0-----:R-:W-:Y:S01]  /*0650*/  FADD.FTZ R17, R19, -1 ;  /* 0xbf80000013117421 */ /* 0x001fe20000010000 */
[C---:B------:R-:W-:Y:S01]  /*0660*/  FSETP.NEU.FTZ.AND P0, PT, R16.reuse, 128, PT ;  /* 0x430000001000780b */ /* 0x040fe20003f1d000 */
[----:B------:R-:W-:Y:S01]  /*0670*/  FFMA.FTZ R15, -R16, 0.693145751953125, R3 ;  /* 0x3f317200100f7823 */ /* 0x000fe20000010103 */
[----:B------:R-:W-:Y:S01]  /*0680*/  FSEL R14, R14, +INF , !P3 ;  /* 0x7f8000000e0e7808 */ /* 0x000fe20005800000 */
[----:B------:R-:W-:Y:S01]  /*0690*/  FFMA.FTZ R19, R20, R19, R17 ;  /* 0x0000001314137223 */ /* 0x000fe20000010011 */
[----:B------:R-:W-:Y:S01]  /*06a0*/  FMUL.FTZ R17, R10, 1.4426950216293334961 ;  /* 0x3fb8aa3b0a117820 */ /* 0x000fe20000410000 */
[----:B------:R-:W-:Y:S01]  /*06b0*/  FSETP.NEU.FTZ.AND P3, PT, R8, RZ, PT ;  /* 0x000000ff0800720b */ /* 0x000fe20003f7d000 */
[----:B------:R-:W-:Y:S01]  /*06c0*/  FFMA.FTZ R22, R18, R25, R18 ;  /* 0x0000001912167223 */ /* 0x000fe20000010012 */
[----:B------:R-:W-:Y:S01]  /*06d0*/  @!P4 FADD.FTZ R19, R19, R19 ;  /* 0x000000131313c221 */ /* 0x000fe20000010000 */
[----:B------:R-:W-:Y:S01]  /*06e0*/  FFMA.FTZ R18, -R16, 1.428606765330187045e-06, R15 ;  /* 0x35bfbe8e10127823 */ /* 0x000fe2000001010f */
[----:B------:R-:W-:Y:S01]  /*06f0*/  FSETP.GT.FTZ.AND P4, PT, R12, 128, PT ;  /* 0x430000000c00780b */ /* 0x000fe20003f94000 */
[----:B------:R-:W0:Y:S01]  /*0700*/  FRND R17, R17 ;  /* 0x0000001100117307 */ /* 0x000e220000201000 */
[----:B------:R-:W-:Y:S01]  /*0710*/  FSEL R14, R14, -1, P5 ;  /* 0xbf8000000e0e7808 */ /* 0x000fe20002800000 */
[----:B------:R-:W-:Y:S01]  /*0720*/  FFMA.FTZ R23, R18, R9, 0.0083824126049876213074 ;  /* 0x3c09566312177423 */ /* 0x000fe20000010009 */
[----:B------:R-:W-:Y:S01]  /*0730*/  FSEL R19, R19, +INF , !P1 ;  /* 0x7f80000013137808 */ /* 0x000fe20004800000 */
[----:B------:R-:W-:Y:S01]  /*0740*/  @!P0 FADD.FTZ R16, R16, -1 ;  /* 0xbf80000010108421 */ /* 0x000fe20000010000 */
[----:B------:R-:W-:Y:S01]  /*0750*/  FSETP.GEU.FTZ.AND P1, PT, R12, -25, PT ;  /* 0xc1c800000c00780b */ /* 0x000fe20003f3e000 */
[----:B--2---:R-:W-:Y:S01]  /*0760*/  FMUL.FTZ R12, R6, 1.4426950216293334961 ;  /* 0x3fb8aa3b060c7820 */ /* 0x004fe20000410000 */
[----:B------:R-:W-:Y:S01]  /*0770*/  FSETP.NEU.FTZ.AND P5, PT, R4, RZ, PT ;  /* 0x000000ff0400720b */ /* 0x000fe20003fbd000 */
[----:B---3--:R-:W-:Y:S01]  /*0780*/  FADD.FTZ R21, R11, -1 ;  /* 0xbf8000000b157421 */ /* 0x008fe20000010000 */
[----:B------:R-:W1:Y:S01]  /*0790*/  MUFU.EX2 R15, R16 ;  /* 0x00000010000f7308 */ /* 0x000e620000000800 */
[----:B------:R-:W-:Y:S01]  /*07a0*/  FFMA.FTZ R23, R18, R23, 0.041667830199003219604 ;  /* 0x3d2aabe312177423 */ /* 0x000fe20000010017 */
[----:B------:R-:W-:Y:S01]  /*07b0*/  @!P3 FADD.FTZ R14, R8, R8 ;  /* 0x00000008080eb221 */ /* 0x000fe20000010000 */
[----:B------:R-:W-:Y:S01]  /*07c0*/  FMUL.FTZ R8, R7, 1.4426950216293334961 ;  /* 0x3fb8aa3b07087820 */ /* 0x000fe20000410000 */
[----:B------:R-:W-:Y:S01]  /*07d0*/  FFMA.FTZ R22, R22, R11, R21 ;  /* 0x0000000b16167223 */ /* 0x000fe20000010015 */
[----:B------:R-:W-:Y:S01]  /*07e0*/  FSEL R11, R19, -1, P2 ;  /* 0xbf800000130b7808 */ /* 0x000fe20001000000 */
[----:B------:R-:W-:Y:S01]  /*07f0*/  FFMA.FTZ R23, R18, R23, 0.16666397452354431152 ;  /* 0x3e2aa9f612177423 */ /* 0x000fe20000010017 */
[----:B------:R-:W-:Y:S01]  /*0800*/  FSETP.GEU.FTZ.AND P2, PT, |R10|, 0.40999999642372131348, PT ;  /* 0x3ed1eb850a00780b */ /* 0x000fe20003f5e200 */
[----:B------:R-:W2:Y:S01]  /*0810*/  FRND R12, R12 ;  /* 0x0000000c000c7307 */ /* 0x000ea20000201000 */
[----:B------:R-:W-:Y:S01]  /*0820*/  @!P6 FADD.FTZ R22, R22, R22 ;  /* 0x000000161616e221 */ /* 0x000fe20000010000 */
[----:B------:R-:W-:Y:S01]  /*0830*/  FFMA.FTZ R23, R18, R23, 0.49999994039535522461 ;  /* 0x3efffffe12177423 */ /* 0x000fe20000010017 */
[----:B0-----:R-:W-:Y:S01]  /*0840*/  FSEL R17, R17, RZ, P2 ;  /* 0x000000ff11117208 */ /* 0x001fe20001000000 */
[----:B------:R-:W-:Y:S01]  /*0850*/  @!P5 FADD.FTZ R11, R4, R4 ;  /* 0x00000004040bd221 */ /* 0x000fe20000010000 */
[----:B------:R-:W-:Y:S01]  /*0860*/  FSETP.GEU.FTZ.AND P5, PT, |R6|, 0.40999999642372131348, PT ;  /* 0x3ed1eb850600780b */ /* 0x000fe20003fbe200 */
[C---:B------:R-:W-:Y:S01]  /*0870*/  FMUL.FTZ R23, R18.reuse, R23 ;  /* 0x0000001712177220 */ /* 0x040fe20000410000 */
[----:B------:R-:W-:Y:S01]  /*0880*/  FSETP.NEU.FTZ.AND P3, PT, R17, 128, PT ;  /* 0x430000001100780b */ /* 0x000fe20003f7d000 */
[----:B------:R-:W0:Y:S01]  /*0890*/  FRND R8, R8 ;  /* 0x0000000800087307 */ /* 0x000e220000201000 */
[----:B-1----:R-:W-:Y:S01]  /*08a0*/  FADD.FTZ R21, R15, -1 ;  /* 0xbf8000000f157421 */ /* 0x002fe20000010000 */
[----:B------:R-:W-:Y:S01]  /*08b0*/  FFMA.FTZ R18, R18, R23, R18 ;  /* 0x0000001712127223 */ /* 0x000fe20000010012 */
[----:B------:R-:W-:Y:S01]  /*08c0*/  FSEL R4, R22, +INF , !P4 ;  /* 0x7f80000016047808 */ /* 0x000fe20006000000 */
[----:B------:R-:W-:Y:S01]  /*08d0*/  FFMA.FTZ R20, -R17, 0.693145751953125, R10 ;  /* 0x3f31720011147823 */ /* 0x000fe2000001010a */
[----:B------:R-:W-:Y:S01]  /*08e0*/  FSETP.GEU.FTZ.AND P4, PT, |R7|, 0.40999999642372131348, PT ;  /* 0x3ed1eb850700780b */ /* 0x000fe20003f9e200 */
[----:B------:R-:W-:Y:S01]  /*08f0*/  FFMA.FTZ R15, R18, R15, R21 ;  /* 0x0000000f120f7223 */ /* 0x000fe20000010015 */
[----:B--2---:R-:W-:Y:S01]  /*0900*/  FSEL R19, R12, RZ, P5 ;  /* 0x000000ff0c137208 */ /* 0x004fe20002800000 */
[----:B------:R-:W-:Y:S01]  /*0910*/  FFMA.FTZ R20, -R17, 1.428606765330187045e-06, R20 ;  /* 0x35bfbe8e11147823 */ /* 0x000fe20000010114 */
[----:B------:R-:W-:Y:S01]  /*0920*/  FSETP.GT.FTZ.AND P2, PT, R16, 128, PT ;  /* 0x430000001000780b */ /* 0x000fe20003f54000 */
[----:B------:R-:W-:Y:S01]  /*0930*/  @!P0 FADD.FTZ R15, R15, R15 ;  /* 0x0000000f0f0f8221 */ /* 0x000fe20000010000 */
[C---:B------:R-:W-:Y:S01]  /*0940*/  FSETP.NEU.FTZ.AND P5, PT, R19.reuse, 128, PT ;  /* 0x430000001300780b */ /* 0x040fe20003fbd000 */
[----:B------:R-:W-:Y:S01]  /*0950*/  FFMA.FTZ R18, -R19, 0.693145751953125, R6 ;  /* 0x3f31720013127823 */ /* 0x000fe20000010106 */
[----:B------:R-:W-:Y:S01]  /*0960*/  @!P3 FADD.FTZ R17, R17, -1 ;  /* 0xbf8000001111b421 */ /* 0x000fe20000010000 */
[----:B------:R-:W-:Y:S01]  /*0970*/  FFMA.FTZ R21, R20, R9, 0.0083824126049876213074 ;  /* 0x3c09566314157423 */ /* 0x000fe20000010009 */
[----:B0-----:R-:W-:Y:S01]  /*0980*/  FSEL R12, R8, RZ, P4 ;  /* 0x000000ff080c7208 */ /* 0x001fe20002000000 */
[----:B------:R-:W-:Y:S01]  /*0990*/  FFMA.FTZ R18, -R19, 1.428606765330187045e-06, R18 ;  /* 0x35bfbe8e13127823 */ /* 0x000fe20000010112 */
[----:B------:R-:W-:Y:S01]  /*09a0*/  FSETP.GEU.FTZ.AND P6, PT, R16, -25, PT ;  /* 0xc1c800001000780b */ /* 0x000fe20003fde000 */
[----:B------:R-:W-:Y:S01]  /*09b0*/  FFMA.FTZ R21, R20, R21, 0.041667830199003219604 ;  /* 0x3d2aabe314157423 */ /* 0x000fe20000010015 */
[----:B------:R-:W0:Y:S01]  /*09c0*/  MUFU.EX2 R16, R17 ;  /* 0x0000001100107308 */ /* 0x000e220000000800 */
[----:B------:R-:W-:Y:S01]  /*09d0*/  FFMA.FTZ R27, -R12, 0.693145751953125, R7 ;  /* 0x3f3172000c1b7823 */ /* 0x000fe20000010107 */
[----:B------:R-:W-:Y:S01]  /*09e0*/  FFMA.FTZ R23, R18, R9, 0.0083824126049876213074 ;  /* 0x3c09566312177423 */ /* 0x000fe20000010009 */
[----:B------:R-:W-:-:S02]  /*09f0*/  FSETP.NEU.FTZ.AND P4, PT, R12, 128, PT ;  /* 0x430000000c00780b */ /* 0x000fc40003f9d000 */
[----:B------:R-:W-:Y:S01]  /*0a00*/  @!P5 FADD.FTZ R19, R19, -1 ;  /* 0xbf8000001313d421 */ /* 0x000fe20000010000 */
[----:B------:R-:W-:Y:S01]  /*0a10*/  FFMA.FTZ R8, -R12, 1.428606765330187045e-06, R27 ;  /* 0x35bfbe8e0c087823 */ /* 0x000fe2000001011b */
[----:B------:R-:W-:Y:S01]  /*0a20*/  FFMA.FTZ R25, R18, R23, 0.041667830199003219604 ;  /* 0x3d2aabe312197423 */ /* 0x000fe20000010017 */
[----:B------:R-:W-:Y:S01]  /*0a30*/  FFMA.FTZ R23, R20, R21, 0.16666397452354431152 ;  /* 0x3e2aa9f614177423 */ /* 0x000fe20000010015 */
[----:B------:R-:W-:Y:S01]  /*0a40*/  FSETP.GT.FTZ.AND P0, PT, R17, 128, PT ;  /* 0x430000001100780b */ /* 0x000fe20003f14000 */
[----:B------:R-:W1:Y:S01]  /*0a50*/  MUFU.EX2 R21, R19 ;  /* 0x0000001300157308 */ /* 0x000e620000000800 */
[----:B------:R-:W-:Y:S01]  /*0a60*/  FFMA.FTZ R9, R8, R9, 0.0083824126049876213074 ;  /* 0x3c09566308097423 */ /* 0x000fe20000010009 */
[----:B------:R-:W-:Y:S01]  /*0a70*/  FFMA.FTZ R23, R20, R23, 0.49999994039535522461 ;  /* 0x3efffffe14177423 */ /* 0x000fe20000010017 */
[----:B------:R-:W-:Y:S01]  /*0a80*/  FFMA.FTZ R25, R18, R25, 0.16666397452354431152 ;  /* 0x3e2aa9f612197423 */ /* 0x000fe20000010019 */
[----:B------:R-:W-:Y:S01]  /*0a90*/  FSEL R15, R15, +INF , !P2 ;  /* 0x7f8000000f0f7808 */ /* 0x000fe20005000000 */
[----:B------:R-:W-:Y:S01]  /*0aa0*/  FFMA.FTZ R9, R8, R9, 0.041667830199003219604 ;  /* 0x3d2aabe308097423 */ /* 0x000fe20000010009 */
[----:B------:R-:W-:Y:S01]  /*0ab0*/  FMUL.FTZ R23, R20, R23 ;  /* 0x0000001714177220 */ /* 0x000fe20000410000 */
[----:B------:R-:W-:Y:S01]  /*0ac0*/  @!P4 FADD.FTZ R12, R12, -1 ;  /* 0xbf8000000c0cc421 */ /* 0x000fe20000010000 */
[----:B------:R-:W-:Y:S01]  /*0ad0*/  FFMA.FTZ R25, R18, R25, 0.49999994039535522461 ;  /* 0x3efffffe12197423 */ /* 0x000fe20000010019 */
[----:B------:R-:W-:Y:S01]  /*0ae0*/  FFMA.FTZ R9, R8, R9, 0.16666397452354431152 ;  /* 0x3e2aa9f608097423 */ /* 0x000fe20000010009 */
[----:B------:R-:W-:Y:S01]  /*0af0*/  FFMA.FTZ R23, R20, R23, R20 ;  /* 0x0000001714177223 */ /* 0x000fe20000010014 */
[----:B0-----:R-:W-:Y:S01]  /*0b00*/  FADD.FTZ R20, R16, -1 ;  /* 0xbf80000010147421 */ /* 0x001fe20000010000 */
[----:B------:R-:W0:Y:S01]  /*0b10*/  MUFU.EX2 R22, R12 ;  /* 0x0000000c00167308 */ /* 0x000e220000000800 */
[----:B------:R-:W-:Y:S01]  /*0b20*/  FFMA.FTZ R9, R8, R9, 0.49999994039535522461 ;  /* 0x3efffffe08097423 */ /* 0x000fe20000010009 */
[----:B------:R-:W-:Y:S01]  /*0b30*/  FMUL.FTZ R25, R18, R25 ;  /* 0x0000001912197220 */ /* 0x000fe20000410000 */
[----:B------:R-:W-:Y:S01]  /*0b40*/  FFMA.FTZ R16, R23, R16, R20 ;  /* 0x0000001017107223 */ /* 0x000fe20000010014 */
[----:B------:R-:W-:Y:S01]  /*0b50*/  FSETP.GEU.FTZ.AND P2, PT, R17, -25, PT ;  /* 0xc1c800001100780b */ /* 0x000fe20003f5e000 */
[----:B------:R-:W-:Y:S01]  /*0b60*/  FMUL.FTZ R23, R8, R9 ;  /* 0x0000000908177220 */ /* 0x000fe20000410000 */
[----:B-1----:R-:W-:Y:S01]  /*0b70*/  FADD.FTZ R9, R21, -1 ;  /* 0xbf80000015097421 */ /* 0x002fe20000010000 */
[----:B------:R-:W-:Y:S01]  /*0b80*/  FFMA.FTZ R18, R18, R25, R18 ;  /* 0x0000001912127223 */ /* 0x000fe20000010012 */
[----:B------:R-:W-:Y:S01]  /*0b90*/  @!P3 FADD.FTZ R16, R16, R16 ;  /* 0x000000101010b221 */ /* 0x000fe20000010000 */
[----:B------:R-:W-:Y:S01]  /*0ba0*/  FFMA.FTZ R23, R8, R23, R8 ;  /* 0x0000001708177223 */ /* 0x000fe20000010008 */
[----:B------:R-:W-:Y:S01]  /*0bb0*/  FSETP.GT.FTZ.AND P3, PT, R19, 128, PT ;  /* 0x430000001300780b */ /* 0x000fe20003f74000 */
[----:B------:R-:W-:Y:S01]  /*0bc0*/  FFMA.FTZ R18, R18, R21, R9 ;  /* 0x0000001512127223 */ /* 0x000fe20000010009 */
[----:B------:R-:W-:Y:S01]  /*0bd0*/  FSEL R15, R15, -1, P6 ;  /* 0xbf8000000f0f7808 */ /* 0x000fe20003000000 */
[----:B------:R-:W1:Y:S01]  /*0be0*/  LDC.64 R8, c[0x0][0x218] ;  /* 0x00008600ff087b82 */ /* 0x000e620000000a00 */
[----:B------:R-:W-:Y:S01]  /*0bf0*/  FSEL R17, R16, +INF , !P0 ;  /* 0x7f80000010117808 */ /* 0x000fe20004000000 */
[----:B------:R-:W-:Y:S01]  /*0c00*/  @!P5 FADD.FTZ R18, R18, R18 ;  /* 0x000000121212d221 */ /* 0x000fe20000010000 */
[----:B------:R-:W-:Y:S01]  /*0c10*/  FSEL R16, R4, -1, P1 ;  /* 0xbf80000004107808 */ /* 0x000fe20000800000 */
[----:B0-----:R-:W-:Y:S01]  /*0c20*/  FADD.FTZ R20, R22, -1 ;  /* 0xbf80000016147421 */ /* 0x001fe20000010000 */
[----:B------:R-:W-:-:S02]  /*0c30*/  FSETP.GEU.FTZ.AND P0, PT, R19, -25, PT ;  /* 0xc1c800001300780b */ /* 0x000fc40003f1e000 */
[----:B------:R-:W-:Y:S01]  /*0c40*/  FSEL R4, R18, +INF , !P3 ;  /* 0x7f80000012047808 */ /* 0x000fe20005800000 */
[----:B------:R-:W-:Y:S01]  /*0c50*/  FFMA.FTZ R20, R23, R22, R20 ;  /* 0x0000001617147223 */ /* 0x000fe20000010014 */
[----:B------:R-:W-:Y:S02]  /*0c60*/  FSEL R18, R17, -1, P2 ;  /* 0xbf80000011127808 */ /* 0x000fe40001000000 */
[----:B------:R-:W-:Y:S01]  /*0c70*/  FSETP.NEU.FTZ.AND P1, PT, R5, RZ, PT ;  /* 0x000000ff0500720b */ /* 0x000fe20003f3d000 */
[----:B------:R-:W-:Y:S01]  /*0c80*/  @!P4 FADD.FTZ R20, R20, R20 ;  /* 0x000000141414c221 */ /* 0x000fe20000010000 */
[----:B------:R-:W-:Y:S02]  /*0c90*/  FSETP.NEU.FTZ.AND P6, PT, R3, RZ, PT ;  /* 0x000000ff0300720b */ /* 0x000fe40003fdd000 */
[----:B------:R-:W-:Y:S02]  /*0ca0*/  FSETP.NEU.FTZ.AND P5, PT, R10, RZ, PT ;  /* 0x000000ff0a00720b */ /* 0x000fe40003fbd000 */
[----:B------:R-:W-:-:S02]  /*0cb0*/  FSETP.NEU.FTZ.AND P3, PT, R6, RZ, PT ;  /* 0x000000ff0600720b */ /* 0x000fc40003f7d000 */
[----:B------:R-:W-:Y:S02]  /*0cc0*/  FSETP.NEU.FTZ.AND P2, PT, R7, RZ, PT ;  /* 0x000000ff0700720b */ /* 0x000fe40003f5d000 */
[----:B------:R-:W-:Y:S02]  /*0cd0*/  FSEL R17, R4, -1, P0 ;  /* 0xbf80000004117808 */ /* 0x000fe40000000000 */
[----:B------:R-:W-:Y:S01]  /*0ce0*/  FSETP.GT.FTZ.AND P0, PT, R12, 128, PT ;  /* 0x430000000c00780b */ /* 0x000fe20003f14000 */
[----:B-1----:R-:W-:Y:S01]  /*0cf0*/  IMAD.WIDE.U32 R8, R0, 0x2, R8 ;  /* 0x0000000200087825 */ /* 0x002fe200078e0008 */
[----:B------:R-:W-:-:S03]  /*0d00*/  FSETP.GEU.FTZ.AND P4, PT, R12, -25, PT ;  /* 0xc1c800000c00780b */ /* 0x000fc60003f9e000 */
[----:B------:R-:W-:Y:S01]  /*0d10*/  @!P1 FADD.FTZ R16, R5, R5 ;  /* 0x0000000505109221 */ /* 0x000fe20000010000 */
[----:B------:R-:W-:Y:S01]  /*0d20*/  FSEL R20, R20, +INF , !P0 ;  /* 0x7f80000014147808 */ /* 0x000fe20004000000 */
[----:B------:R-:W-:Y:S01]  /*0d30*/  @!P6 FADD.FTZ R15, R3, R3 ;  /* 0x00000003030fe221 */ /* 0x000fe20000010000 */
[----:B------:R-:W-:Y:S01]  /*0d40*/  @!P5 FADD.FTZ R18, R10, R10 ;  /* 0x0000000a0a12d221 */ /* 0x000fe20000010000 */
[----:B------:R-:W-:Y:S01]  /*0d50*/  @!P3 FADD.FTZ R17, R6, R6 ;  /* 0x000000060611b221 */ /* 0x000fe20000010000 */
[----:B------:R-:W-:Y:S01]  /*0d60*/  FSEL R20, R20, -1, P4 ;  /* 0xbf80000014147808 */ /* 0x000fe20002000000 */
[----:B------:R-:W-:Y:S01]  /*0d70*/  @!P2 FADD.FTZ R20, R7, R7 ;  /* 0x000000070714a221 */ /* 0x000fe20000010000 */
[----:B------:R-:W-:Y:S01]  /*0d80*/  IMAD.WIDE R8, R2, 0x10, R8 ;  /* 0x0000001002087825 */ /* 0x000fe200078e0208 */
[----:B------:R-:W-:Y:S02]  /*0d90*/  F2FP.F16.F32.PACK_AB R4, R14, R13 ;  /* 0x0000000d0e04723e */ /* 0x000fe400000000ff */
[----:B------:R-:W-:-:S02]  /*0da0*/  F2FP.F16.F32.PACK_AB R5, R16, R11 ;  /* 0x0000000b1005723e */ /* 0x000fc400000000ff */
[----:B------:R-:W-:Y:S02]  /*0db0*/  F2FP.F16.F32.PACK_AB R6, R18, R15 ;  /* 0x0000000f1206723e */ /* 0x000fe400000000ff */
[----:B------:R-:W-:-:S05]  /*0dc0*/  F2FP.F16.F32.PACK_AB R7, R20, R17 ;  /* 0x000000111407723e */ /* 0x000fca00000000ff */
[----:B------:R-:W-:Y:S01]  /*0dd0*/  STG.E.128 desc[UR4][R8.64], R4 ;  /* 0x0000000408007986 */ /* 0x000fe2000c101d04 */
[----:B------:R-:W-:Y:S05]  /*0de0*/  EXIT ;  /* 0x000000000000794d */ /* 0x000fea0003800000 */
.L_x_25800:
        /* <DEDUP_REMOVED lines=21> */
[----:B------:R-:W-:Y:S02]  /*0f40*/  @!P3 IADD3 R25, R0, R23, RZ ;  /* 0x000000170019b210 */ /* 0x000fe40007ffe0ff */
[----:B------:R-:W-:-:S04]  /*0f50*/  @!P3 IADD3 R23, R23, 0x80, RZ ;  /* 0x000000801717b810 */ /* 0x000fc80007ffe0ff */
[----:B------:R-:W-:-:S13]  /*0f60*/  ISETP.GE.AND P2, PT, R23, R8, PT ;  /* 0x000000081700720c */ /* 0x000fda0003f46270 */
[C---:B------:R-:W-:Y:S01]  /*0f70*/  @!P2 IADD3 R21, R0.reuse, R23, RZ ;  /* 0x000000170015a210 */ /* 0x040fe20007ffe0ff */
[----:B-1----:R-:W-:Y:S01]  /*0f80*/  @!P5 IMAD.WIDE.U32 R2, R11, 0x2, R2 ;  /* 0x000000020b02d825 */ /* 0x002fe200078e0002 */
[----:B------:R-:W-:Y:S01]  /*0f90*/  @!P2 IADD3 R23, R23, 0x80, RZ ;  /* 0x000000801717a810 */ /* 0x000fe20007ffe0ff */
[----:B------:R-:W1:Y:S03]  /*0fa0*/  @!P2 LDC.64 R12, c[0x0][0x220] ;  /* 0x00008800ff0cab82 */ /* 0x000e660000000a00 */
[C---:B------:R-:W-:Y:S02]  /*0fb0*/  ISETP.GE.AND P1, PT, R23.reuse, R8, PT ;  /* 0x000000081700720c */ /* 0x040fe40003f26270 */
[----:B------:R-:W-:Y:S02]  /*0fc0*/  PRMT R6, RZ, 0x7610, R6 ;  /* 0x00007610ff067816 */ /* 0x000fe40000000006 */
[----:B------:R-:W-:Y:S01]  /*0fd0*/  PRMT R18, RZ, 0x7610, R18 ;  /* 0x00007610ff127816 */ /* 0x000fe20000000012 */
[----:B------:R-:W2:Y:S03]  /*0fe0*/  @!P3 LDC.64 R10, c[0x0][0x220] ;  /* 0x00008800ff0abb82 */ /* 0x000ea60000000a00 */
[----:B------:R3:W5:Y:S05]  /*0ff0*/  @!P5 LDG.E.U16 R6, desc[UR4][R2.64] ;  /* 0x000000040206d981 */ /* 0x00076a000c1e1500 */
[----:B------:R-:W-:Y:S01]  /*1000*/  @!P1 IADD3 R19, R0, R23, RZ ;  /* 0x0000001700139210 */ /* 0x000fe20007ffe0ff */
[----:B------:R-:W4:Y:S01]  /*1010*/  @!P1 LDC.64 R4, c[0x0][0x220] ;  /* 0x00008800ff049b82 */ /* 0x000f220000000a00 */
[----:B------:R-:W-:-:S04]  /*1020*/  @!P1 IADD3 R23, R23, 0x80, RZ ;  /* 0x0000008017179810 */ /* 0x000fc80007ffe0ff */
[----:B------:R-:W-:-:S13]  /*1030*/  ISETP.GE.AND P6, PT, R23, R8, PT ;  /* 0x000000081700720c */ /* 0x000fda0003fc6270 */
[----:B---3--:R-:W3:Y:S01]  /*1040*/  @!P6 LDC.64 R2, c[0x0][0x220] ;  /* 0x00008800ff02eb82 */ /* 0x008ee20000000a00 */
[----:B------:R-:W-:-:S05]  /*1050*/  @!P6 IADD3 R23, R0, R23, RZ ;  /* 0x000000170017e210 */ /* 0x000fca0007ffe0ff */
[----:B---3--:R-:W-:Y:S02]  /*1060*/  @!P6 IMAD.WIDE.U32 R2, R23, 0x2, R2 ;  /* 0x000000021702e825 */ /* 0x008fe400078e0002 */
[----:B------:R-:W3:Y:S03]  /*1070*/  @!P0 LDC.64 R22, c[0x0][0x220] ;  /* 0x00008800ff168b82 */ /* 0x000ee60000000a00 */
[----:B------:R-:W5:Y:S01]  /*1080*/  @!P6 LDG.E.U16 R18, desc[UR4][R2.64] ;  /* 0x000000040212e981 */ /* 0x000f62000c1e1500 */
[----:B---3--:R-:W-:Y:S01]  /*1090*/  @!P0 IMAD.WIDE.U32 R22, R15, 0x2, R22 ;  /* 0x000000020f168825 */ /* 0x008fe200078e0016 */
[----:B------:R-:W-:-:S06]  /*10a0*/  PRMT R15, RZ, 0x7610, R15 ;  /* 0x00007610ff0f7816 */ /* 0x000fcc000000000f */
[----:B------:R-:W5:Y:S01]  /*10b0*/  @!P0 LDG.E.U16 R15, desc[UR4][R22.64] ;  /* 0x00000004160f8981 */ /* 0x000f62000c1e1500 */
[----:B------:R-:W-:Y:S01]  /*10c0*/  PRMT R14, RZ, 0x7610, R14 ;  /* 0x00007610ff0e7816 */ /* 0x000fe2000000000e */
[----:B0-----:R-:W-:-:S05]  /*10d0*/  @!P4 IMAD.WIDE.U32 R16, R27, 0x2, R16 ;  /* 0x000000021b10c825 */ /* 0x001fca00078e0010 */
[----:B------:R0:W5:Y:S02]  /*10e0*/  @!P4 LDG.E.U16 R14, desc[UR4][R16.64] ;  /* 0x00000004100ec981 */ /* 0x000164000c1e1500 */
[----:B0-----:R-:W0:Y:S01]  /*10f0*/  @!P0 LDC.64 R16, c[0x0][0x218] ;  /* 0x00008600ff108b82 */ /* 0x001e220000000a00 */
[----:B-1----:R-:W-:Y:S01]  /*1100*/  @!P2 IMAD.WIDE.U32 R12, R21, 0x2, R12 ;  /* 0x00000002150ca825 */ /* 0x002fe200078e000c */
[----:B------:R-:W-:Y:S02]  /*1110*/  PRMT R21, RZ, 0x7610, R21 ;  /* 0x00007610ff157816 */ /* 0x000fe40000000015 */
[----:B------:R-:W-:Y:S01]  /*1120*/  PRMT R20, RZ, 0x7610, R20 ;  /* 0x00007610ff147816 */ /* 0x000fe20000000014 */
[----:B----4-:R-:W-:Y:S01]  /*1130*/  @!P1 IMAD.WIDE.U32 R4, R19, 0x2, R4 ;  /* 0x0000000213049825 */ /* 0x010fe200078e0004 */
[----:B------:R-:W-:-:S03]  /*1140*/  PRMT R19, RZ, 0x7610, R19 ;  /* 0x00007610ff137816 */ /* 0x000fc60000000013 */
[----:B--2---:R-:W-:Y:S01]  /*1150*/  @!P3 IMAD.WIDE.U32 R10, R25, 0x2, R10 ;  /* 0x00000002190ab825 */ /* 0x004fe200078e000a */
[----:B------:R-:W-:Y:S01]  /*1160*/  IADD3 R25, R9, 0x100, RZ ;  /* 0x0000010009197810 */ /* 0x000fe20007ffe0ff */
[----:B------:R-:W-:Y:S01]  /*1170*/  BSSY B0, `(.L_x_25801) ;  /* 0x0000023000007945 */ /* 0x000fe20003800000 */
[----:B------:R-:W5:Y:S02]  /*1180*/  @!P2 LDG.E.U16 R20, desc[UR4][R12.64] ;  /* 0x000000040c14a981 */ /* 0x000f64000c1e1500 */
[----:B------:R-:W-:Y:S02]  /*1190*/  ISETP.GE.AND P2, PT, R25, R8, PT ;  /* 0x000000081900720c */ /* 0x000fe40003f46270 */
[----:B------:R1:W5:Y:S04]  /*11a0*/  @!P3 LDG.E.U16 R21, desc[UR4][R10.64] ;  /* 0x000000040a15b981 */ /* 0x000368000c1e1500 */
[----:B------:R2:W5:Y:S01]  /*11b0*/  @!P1 LDG.E.U16 R19, desc[UR4][R4.64] ;  /* 0x0000000404139981 */ /* 0x000562000c1e1500 */
[----:B-1----:R-:W-:-:S02]  /*11c0*/  IADD3 R11, R9, 0x80, RZ ;  /* 0x00000080090b7810 */ /* 0x002fc40007ffe0ff */
[----:B--2---:R-:W-:Y:S01]  /*11d0*/  IADD3 R5, R9, 0x180, RZ ;  /* 0x0000018009057810 */ /* 0x004fe20007ffe0ff */
[----:B------:R-:W-:Y:S06]  /*11e0*/  @P0 BRA `(.L_x_25802) ;  /* 0x00000000006c0947 */ /* 0x000fec0003800000 */
        /* <DEDUP_REMOVED lines=27> */
.L_x_25802:
[----:B------:R-:W-:Y:S05]  /*13a0*/  BSYNC B0 ;  /* 0x0000000000007941 */ /* 0x000fea0003800000 */
.L_x_25801:
        /* <DEDUP_REMOVED lines=32> */
.L_x_25804:
[----:B------:R-:W-:Y:S05]  /*15b0*/  BSYNC B0 ;  /* 0x0000000000007941 */ /* 0x000fea0003800000 */
.L_x_25803:
        /* <DEDUP_REMOVED lines=31> */
.L_x_25806:
[----:B------:R-:W-:Y:S05]  /*17b0*/  BSYNC B0 ;  /* 0x0000000000007941 */ /* 0x000fea0003800000 */
.L_x_25805:
[----:B------:R-:W-:Y:S01]  /*17c0*/  BSSY B0, `(.L_x_25807) ;  /* 0x000001f000007945 */ /* 0x000fe20003800000 */
[----:B------:R-:W-:Y:S02]  /*17d0*/  ISETP.GE.AND P2, PT, R5, R8, PT ;  /* 0x000000080500720c */ /* 0x000fe40003f46270 */
[----:B-----5:R-:W-:Y:S01]  /*17e0*/  IADD3 R7, R9, 0x300, RZ ;  /* 0x0000030009077810 */ /* 0x020fe20007ffe0ff */
[----:B------:R-:W-:Y:S10]  /*17f0*/  @P3 BRA `(.L_x_25808) ;  /* 0x00000000006c3947 */ /* 0x000ff40003800000 */
[----:B------:R-:W-:Y:S01]  /*1800*/  HADD2.F32 R14, -RZ, R14.H0_H0 ;  /* 0x2000000eff0e7230 */ /* 0x000fe20000004100 */
        /* <DEDUP_REMOVED lines=26> */
.L_x_25808:
[----:B------:R-:W-:Y:S05]  /*19b0*/  BSYNC B0 ;  /* 0x0000000000007941 */ /* 0x000fea0003800000 */
.L_x_25807:
[----:B------:R-:W-:Y:S01]  /*19c0*/  BSSY B0, `(.L_x_25809) ;  /* 0x000001f000007945 */ /* 0x000fe20003800000 */
[----:B------:R-:W-:Y:S02]  /*19d0*/  ISETP.GE.AND P3, PT, R7, R8, PT ;  /* 0x000000080700720c */ /* 0x000fe40003f66270 */
[----:B------:R-:W-:Y:S01]  /*19e0*/  IADD3 R7, R9, 0x380, RZ ;  /* 0x0000038009077810 */ /* 0x000fe20007ffe0ff */
        /* <DEDUP_REMOVED lines=28> */
.L_x_25810:
[----:B------:R-:W-:Y:S05]  /*1bb0*/  BSYNC B0 ;  /* 0x0000000000007941 */ /* 0x000fea0003800000 */
.L_x_25809:
        /* <DEDUP_REMOVED lines=32> */
.L_x_25812:
[----:B------:R-:W-:Y:S05]  /*1dc0*/  BSYNC B0 ;  /* 0x0000000000007941 */ /* 0x000fea0003800000 */
.L_x_25811:
        /* <DEDUP_REMOVED lines=29> */
.L_x_25814:
[----:B------:R-:W-:Y:S05]  /*1fa0*/  BSYNC B0 ;  /* 0x0000000000007941 */ /* 0x000fea0003800000 */
.L_x_25813:
        /* <DEDUP_REMOVED lines=29> */
.L_x_25816:
[----:B------:R-:W-:Y:S05]  /*2180*/  BSYNC B0 ;  /* 0x0000000000007941 */ /* 0x000fea0003800000 */
.L_x_25815:
        /* <DEDUP_REMOVED lines=19> */
.L_x_25819:
[----:B------:R-:W-:-:S13]  /*22c0*/  ISETP.GE.AND P0, PT, R9, R8, PT ;  /* 0x000000080900720c */ /* 0x000fda0003f06270 */
[----:B------:R-:W-:Y:S05]  /*22d0*/  @P0 BRA `(.L_x_25821) ;  /* 0x0000000000300947 */ /* 0x000fea0003800000 */
[----:B0-----:R-:W0:Y:S01]  /*22e0*/  LDC.64 R2, c[0x0][0x218] ;  /* 0x00008600ff027b82 */ /* 0x001e220000000a00 */
[----:B------:R-:W-:Y:S02]  /*22f0*/  IADD3 R11, R0, R9, RZ ;  /* 0x00000009000b7210 */ /* 0x000fe40007ffe0ff */
[----:B------:R-:W-:-:S03]  /*2300*/  IADD3 R9, R9, 0x80, RZ ;  /* 0x0000008009097810 */ /* 0x000fc60007ffe0ff */
[----:B0-----:R-:W-:-:S05]  /*2310*/  IMAD.WIDE.U32 R2, R11, 0x2, R2 ;  /* 0x000000020b027825 */ /* 0x001fca00078e0002 */
[----:B------:R1:W-:Y:S02]  /*2320*/  STG.E.U16 desc[UR4][R2.64], R5 ;  /* 0x0000000502007986 */ /* 0x0003e4000c101504 */
.L_x_25820:
[----:B------:R-:W-:-:S13]  /*2330*/  ISETP.GE.AND P0, PT, R9, R8, PT ;  /* 0x000000080900720c */ /* 0x000fda0003f06270 */
[----:B------:R-:W-:Y:S05]  /*2340*/  @P0 BRA `(.L_x_25822) ;  /* 0x0000000000340947 */ /* 0x000fea0003800000 */
[----:B01----:R-:W0:Y:S01]  /*2350*/  LDC.64 R2, c[0x0][0x218] ;  /* 0x00008600ff027b82 */ /* 0x003e220000000a00 */
[----:B------:R-:W-:Y:S02]  /*2360*/  IADD3 R5, R0, R9, RZ ;  /* 0x0000000900057210 */ /* 0x000fe40007ffe0ff */
[----:B------:R-:W-:-:S03]  /*2370*/  IADD3 R9, R9, 0x80, RZ ;  /* 0x0000008009097810 */ /* 0x000fc60007ffe0ff */
[----:B0-----:R-:W-:-:S05]  /*2380*/  IMAD.WIDE.U32 R2, R5, 0x2, R2 ;  /* 0x0000000205027825 */ /* 0x001fca00078e0002 */
[----:B------:R1:W-:Y:S02]  /*2390*/  STG.E.U16 desc[UR4][R2.64], R6 ;  /* 0x0000000602007986 */ /* 0x0003e4000c101504 */
.L_x_25821:
        /* <DEDUP_REMOVED lines=8> */
.L_x_25822:
[----:B------:R-:W-:Y:S05]  /*2420*/  BSYNC B1 ;  /* 0x0000000000017941 */ /* 0x000fea0003800000 */
.L_x_25818:
[----:B------:R-:W-:-:S13]  /*2430*/  ISETP.GE.AND P0, PT, R9, R8, PT ;  /* 0x000000080900720c */ /* 0x000fda0003f06270 */
[----:B012---:R-:W0:Y:S01]  /*2440*/  @!P0 LDC.64 R2, c[0x0][0x218] ;  /* 0x00008600ff028b82 */ /* 0x007e220000000a00 */
[----:B------:R-:W-:Y:S02]  /*2450*/  @!P0 IADD3 R5, R0, R9, RZ ;  /* 0x0000000900058210 */ /* 0x000fe40007ffe0ff */
[----:B------:R-:W-:-:S03]  /*2460*/  @!P0 IADD3 R9, R9, 0x80, RZ ;  /* 0x0000008009098810 */ /* 0x000fc60007ffe0ff */
[----:B0-----:R-:W-:-:S05]  /*2470*/  @!P0 IMAD.WIDE.U32 R2, R5, 0x2, R2 ;  /* 0x0000000205028825 */ /* 0x001fca00078e0002 */
[----:B------:R2:W-:Y:S02]  /*2480*/  @!P0 STG.E.U16 desc[UR4][R2.64], R10 ;  /* 0x0000000a02008986 */ /* 0x0005e4000c101504 */
.L_x_25823:
[----:B------:R-:W-:Y:S05]  /*2490*/  BSYNC B0 ;  /* 0x0000000000007941 */ /* 0x000fea0003800000 */
.L_x_25817:
        /* <DEDUP_REMOVED lines=8> */
.L_x_25824:
        /* <DEDUP_REMOVED lines=14> */
.L_x_36409:


//--------------------- .text._ZN2at6native18elementwise_kernelILi128ELi4EZNS0_15gpu_kernel_implIZZZNS0_17expm1_kernel_cudaERNS_18TensorIteratorBaseEENKUlvE_clEvENKUlvE3_clEvEUlN3c108BFloat16EE_EEvS4_RKT_EUliE_EEviT1_ --------------------------
	.section	.text._ZN2at6native18elementwise_kernelILi128ELi4EZNS0_15gpu_kernel_implIZZZNS0_17expm1_kernel_cudaERNS_18TensorIteratorBaseEENKUlvE_clEvENKUlvE3_clEvEUlN3c108BFloat16EE_EEvS4_RKT_EUliE_EEviT1_,"ax",@progbits
	.align	128
        .global         _ZN2at6native18elementwise_kernelILi128ELi4EZNS0_15gpu_kernel_implIZZZNS0_17expm1_kernel_cudaERNS_18TensorIteratorBaseEENKUlvE_clEvENKUlvE3_clEvEUlN3c108BFloat16EE_EEvS4_RKT_EUliE_EEviT1_
        .type           _ZN2at6native18elementwise_kernelILi128ELi4EZNS0_15gpu_kernel_implIZZZNS0_17expm1_kernel_cudaERNS_18TensorIteratorBaseEENKUlvE_clEvENKUlvE3_clEvEUlN3c108BFloat16EE_EEvS4_RKT_EUliE_EEviT1_,@function
        .size           _ZN2at6native18elementwise_kernelILi128ELi4EZNS0_15gpu_kernel_implIZZZNS0_17expm1_kernel_cudaERNS_18TensorIteratorBaseEENKUlvE_clEvENKUlvE3_clEvEUlN3c108BFloat16EE_EEvS4_RKT_EUliE_EEviT1_,(.L_x_36410 - _ZN2at6native18elementwise_kernelILi128ELi4EZNS0_15gpu_kernel_implIZZZNS0_17expm1_kernel_cudaERNS_18TensorIteratorBaseEENKUlvE_clEvENKUlvE3_clEvEUlN3c108BFloat16EE_EEvS4_RKT_EUliE_EEviT1_)
        .other          _ZN2at6native18elementwise_kernelILi128ELi4EZNS0_15gpu_kernel_implIZZZNS0_17expm1_kernel_cudaERNS_18TensorIteratorBaseEENKUlvE_clEvENKUlvE3_clEvEUlN3c108BFloat16EE_EEvS4_RKT_EUliE_EEviT1_,@"STO_CUDA_ENTRY STV_DEFAULT"
_ZN2at6native18elementwise_kernelILi128ELi4EZNS0_15gpu_kernel_implIZZZNS0_17expm1_kernel_cudaERNS_18TensorIteratorBaseEENKUlvE_clEvENKUlvE3_clEvEUlN3c108BFloat16EE_EEvS4_RKT_EUliE_EEviT1_:
.text._ZN2at6native18elementwise_kernelILi128ELi4EZNS0_15gpu_kernel_implIZZZNS0_17expm1_kernel_cudaERNS_18TensorIteratorBaseEENKUlvE_clEvENKUlvE3_clEvEUlN3c108BFloat16EE_EEvS4_RKT_EUliE_EEviT1_:
        /* <DEDUP_REMOVED lines=315> */
.L_x_25827:
        /* <DEDUP_REMOVED lines=22> */
.L_x_25831:
[----:B------:R-:W2:Y:S02]  /*1510*/  LDG.E.U8 R2, desc[UR36][R2.64] ;  /* 0x0000002402027981 */ /* 0x000ea4000c1e1100 */
[----:B--2---:R-:W-:-:S04]  /*1520*/  I2FP.F32.U32 R0, R2 ;  /* 0x0000000200007245 */ /* 0x004fc80000201000 */
[----:B------:R-:W-:Y:S01]  /*1530*/  F2FP.BF16.F32.PACK_AB R0, RZ, R0 ;  /* 0x00000000ff00723e */ /* 0x000fe200000010ff */
[----:B------:R-:W-:Y:S06]  /*1540*/  BRA `(.L_x_25833) ;  /* 0x0000000c00907947 */ /* 0x000fec0003800000 */
.L_x_25830:
        /* <DEDUP_REMOVED lines=10> */
.L_x_25835:
[----:B------:R-:W2:Y:S02]  /*15f0*/  LDG.E R2, desc[UR36][R2.64] ;  /* 0x0000002402027981 */ /* 0x000ea4000c1e1900 */
[----:B--2---:R-:W-:-:S04]  /*1600*/  I2FP.F32.S32 R0, R2 ;  /* 0x0000000200007245 */ /* 0x004fc80000201400 */
[----:B------:R-:W-:Y:S01]  /*1610*/  F2FP.BF16.F32.PACK_AB R0, RZ, R0 ;  /* 0x00000000ff00723e */ /* 0x000fe200000010ff */
[----:B------:R-:W-:Y:S06]  /*1620*/  BRA `(.L_x_25833) ;  /* 0x0000000c00587947 */ /* 0x000fec0003800000 */
.L_x_25834:
[----:B------:R-:W2:Y:S02]  /*1630*/  LDG.E.U16 R2, desc[UR36][R2.64] ;  /* 0x0000002402027981 */ /* 0x000ea4000c1e1500 */
[----:B--2---:R-:W0:Y:S02]  /*1640*/  I2F.S16 R0, R2 ;  /* 0x0000000200007306 */ /* 0x004e240000101400 */
[----:B0-----:R-:W-:Y:S01]  /*1650*/  F2FP.BF16.F32.PACK_AB R0, RZ, R0 ;  /* 0x00000000ff00723e */ /* 0x001fe200000010ff */
[----:B------:R-:W-:Y:S06]  /*1660*/  BRA `(.L_x_25833) ;  /* 0x0000000c00487947 */ /* 0x000fec0003800000 */
.L_x_25829:
        /* <DEDUP_REMOVED lines=9> */
.L_x_25837:
[----:B------:R-:W2:Y:S02]  /*1700*/  LDG.E.U16 R0, desc[UR36][R2.64] ;  /* 0x0000002402007981 */ /* 0x000ea4000c1e1500 */
[----:B--2---:R-:W-:-:S05]  /*1710*/  HADD2.F32 R0, -RZ, R0.H0_H0 ;  /* 0x20000000ff007230 */ /* 0x004fca0000004100 */
[----:B------:R-:W-:Y:S01]  /*1720*/  F2FP.BF16.F32.PACK_AB R0, RZ, R0 ;  /* 0x00000000ff00723e */ /* 0x000fe200000010ff */
[----:B------:R-:W-:Y:S06]  /*1730*/  BRA `(.L_x_25833) ;  /* 0x0000000c00147947 */ /* 0x000fec0003800000 */
.L_x_25836:
        /* <DEDUP_REMOVED lines=9> */
.L_x_25839:
[----:B------:R-:W2:Y:S02]  /*17d0*/  LDG.E.U16 R2, desc[UR36][R2.64] ;  /* 0x0000002402027981 */ /* 0x000ea4000c1e1500 */
[----:B--2---:R-:W-:-:S05]  /*17e0*/  HADD2.F32 R0, -RZ, R2.H0_H0 ;  /* 0x20000002ff007230 */ /* 0x004fca0000004100 */
[----:B------:R-:W-:Y:S01]  /*17f0*/  F2FP.BF16.F32.PACK_AB R0, RZ, R0 ;  /* 0x00000000ff00723e */ /* 0x000fe200000010ff */
[----:B------:R-:W-:Y:S06]  /*1800*/  BRA `(.L_x_25833) ;  /* 0x0000000800e07947 */ /* 0x000fec0003800000 */
.L_x_25838:
        /* <DEDUP_REMOVED lines=8> */
.L_x_25828:
        /* <DEDUP_REMOVED lines=13> */
.L_x_25842:
        /* <DEDUP_REMOVED lines=8> */
.L_x_25841:
        /* <DEDUP_REMOVED lines=28> */
.L_x_25844:
        /* <DEDUP_REMOVED lines=15> */
.L_x_25843:
[----:B------:R0:W5:Y:S01]  /*1c90*/  LDG.E.U16 R0, desc[UR36][R2.64] ;  /* 0x0000002402007981 */ /* 0x000162000c1e1500 */
[----:B------:R-:W-:Y:S05]  /*1ca0*/  BRA `(.L_x_25833) ;  /* 0x0000000400b87947 */ /* 0x000fea0003800000 */
.L_x_25840:
        /* <DEDUP_REMOVED lines=12> */
.L_x_25847:
        /* <DEDUP_REMOVED lines=21> */
.L_x_25851:
[----:B------:R-:W-:Y:S05]  /*1ec0*/  BSYNC B1 ;  /* 0x0000000000017941 */ /* 0x000fea0003800000 */
.L_x_25850:
[----:B------:R-:W-:Y:S01]  /*1ed0*/  LEA R3, R0, 0x3b800000, 0x17 ;  /* 0x3b80000000037811 */ /* 0x000fe200078eb8ff */
[----:B------:R-:W-:-:S05]  /*1ee0*/  IMAD.SHL.U32 R0, R2, 0x100000, RZ ;  /* 0x0010000002007824 */ /* 0x000fca00078e00ff */
[----:B------:R-:W-:-:S07]  /*1ef0*/  LOP3.LUT R0, R3, R0, R4, 0xfe, !PT ;  /* 0x0000000003007212 */ /* 0x000fce00078efe04 */
.L_x_25849:
[----:B------:R-:W-:Y:S05]  /*1f00*/  BSYNC B0 ;  /* 0x0000000000007941 */ /* 0x000fea0003800000 */
.L_x_25848:
[----:B------:R-:W-:Y:S01]  /*1f10*/  F2FP.BF16.F32.PACK_AB R0, RZ, R0 ;  /* 0x00000000ff00723e */ /* 0x000fe200000010ff */
[----:B------:R-:W-:Y:S06]  /*1f20*/  BRA `(.L_x_25833) ;  /* 0x0000000400187947 */ /* 0x000fec0003800000 */
.L_x_25846:
        /* <DEDUP_REMOVED lines=21> */
.L_x_25855:
[----:B------:R-:W-:Y:S05]  /*2080*/  BSYNC B1 ;  /* 0x0000000000017941 */ /* 0x000fea0003800000 */
.L_x_25854:
[----:B------:R-:W-:Y:S01]  /*2090*/  LEA R3, R0, 0x37800000, 0x17 ;  /* 0x3780000000037811 */ /* 0x000fe200078eb8ff */
[----:B------:R-:W-:-:S05]  /*20a0*/  IMAD.SHL.U32 R0, R2, 0x200000, RZ ;  /* 0x0020000002007824 */ /* 0x000fca00078e00ff */
[----:B------:R-:W-:-:S07]  /*20b0*/  LOP3.LUT R0, R3, R0, R4, 0xfe, !PT ;  /* 0x0000000003007212 */ /* 0x000fce00078efe04 */
.L_x_25853:
[----:B------:R-:W-:Y:S05]  /*20c0*/  BSYNC B0 ;  /* 0x0000000000007941 */ /* 0x000fea0003800000 */
.L_x_25852:
[----:B------:R-:W-:Y:S01]  /*20d0*/  F2FP.BF16.F32.PACK_AB R0, RZ, R0 ;  /* 0x00000000ff00723e */ /* 0x000fe200000010ff */
[----:B------:R-:W-:Y:S06]  /*20e0*/  BRA `(.L_x_25833) ;  /* 0x0000000000a87947 */ /* 0x000fec0003800000 */
.L_x_25845:
        /* <DEDUP_REMOVED lines=14> */
.L_x_25859:
[----:B------:R-:W-:Y:S05]  /*21d0*/  BSYNC B0 ;  /* 0x0000000000007941 */ /* 0x000fea0003800000 */
.L_x_25858:
[----:B------:R-:W-:Y:S01]  /*21e0*/  F2FP.BF16.F32.PACK_AB R0, RZ, R0 ;  /* 0x00000000ff00723e */ /* 0x000fe200000010ff */
[----:B------:R-:W-:Y:S06]  /*21f0*/  BRA `(.L_x_25833) ;  /* 0x0000000000647947 */ /* 0x000fec0003800000 */
.L_x_25832:
        /* <DEDUP_REMOVED lines=16> */
.L_x_25860:
[----:B------:R-:W-:Y:S01]  /*2300*/  PRMT R0, RZ, 0x7610, R0 ;  /* 0x00007610ff007816 */ /* 0x000fe20000000000 */
[----:B------:R-:W-:Y:S06]  /*2310*/  BRA `(.L_x_25833) ;  /* 0x00000000001c7947 */ /* 0x000fec0003800000 */
.L_x_25857:
[----:B------:R-:W2:Y:S02]  /*2320*/  LDG.E.64 R2, desc[UR36][R2.64] ;  /* 0x0000002402027981 */ /* 0x000ea4000c1e1b00 */
[----:B--2---:R-:W0:Y:S02]  /*2330*/  I2F.U64 R0, R2 ;  /* 0x0000000200007312 */ /* 0x004e240000301000 */
[----:B0-----:R-:W-:Y:S01]  /*2340*/  F2FP.BF16.F32.PACK_AB R0, RZ, R0 ;  /* 0x00000000ff00723e */ /* 0x001fe200000010ff */
[----:B------:R-:W-:Y:S06]  /*2350*/  BRA `(.L_x_25833) ;  /* 0x00000000000c7947 */ /* 0x000fec0003800000 */
.L_x_25856:
[----:B------:R-:W2:Y:S02]  /*2360*/  LDG.E R2, desc[UR36][R2.64] ;  /* 0x0000002402027981 */ /* 0x000ea4000c1e1900 */
[----:B--2---:R-:W-:-:S04]  /*2370*/  I2FP.F32.U32 R0, R2 ;  /* 0x0000000200007245 */ /* 0x004fc80000201000 */
[----:B------:R-:W-:-:S07]  /*2380*/  F2FP.BF16.F32.PACK_AB R0, RZ, R0 ;  /* 0x00000000ff00723e */ /* 0x000fce00000010ff */
.L_x_25833:
[----:B-----5:R-:W-:Y:S01]  /*2390*/  IMAD.U32 R0, R0, 0x10000, RZ ;  /* 0x0001000000007824 */ /* 0x020fe200078e00ff */
[----:B------:R-:W1:Y:S01]  /*23a0*/  LDC.U8 R7, c[0x0][0x421] ;  /* 0x00010840ff077b82 */ /* 0x000e620000000000 */
[----:B------:R-:W-:Y:S02]  /*23b0*/  IMAD.MOV.U32 R5, RZ, RZ, 0x3ab5ebe6 ;  /* 0x3ab5ebe6ff057424 */ /* 0x000fe400078e00ff */
[C---:B0-----:R-:W-:Y:S01]  /*23c0*/  FMUL.FTZ R2, R0.reuse, 1.4426950216293334961 ;  /* 0x3fb8aa3b00027820 */ /* 0x041fe20000410000 */
        /* <DEDUP_REMOVED lines=20> */
[----:B-1----:R-:W-:Y:S02]  /*2510*/  PRMT R3, R7, 0x9910, RZ ;  /* 0x0000991007037816 */ /* 0x002fe400000000ff */
[----:B------:R-:W-:-:S04]  /*2520*/  FSEL R2, R2, +INF , !P1 ;  /* 0x7f80000002027808 */ /* 0x000fc80004800000 */
[----:B------:R-:W-:Y:S01]  /*2530*/  FSEL R2, R2, -1, P2 ;  /* 0xbf80000002027808 */ /* 0x000fe20001000000 */
[----:B------:R-:W-:Y:S01]  /*2540*/  @!P0 FADD.FTZ R2, R0, R0 ;  /* 0x0000000000028221 */ /* 0x000fe20000010000 */
[----:B------:R-:W-:-:S03]  /*2550*/  IMAD.MOV.U32 R0, RZ, RZ, R3 ;  /* 0x000000ffff007224 */ /* 0x000fc600078e0003 */
[----:B------:R0:W1:Y:S02]  /*2560*/  F2F.BF16.F32 R3, R2 ;  /* 0x0000000200037304 */ /* 0x0000640000202000 */
        /* <DEDUP_REMOVED lines=14> */
.L_x_25864:
[----:B------:R-:W-:-:S06]  /*2650*/  IMAD.U32 R3, R3, 0x10000, RZ ;  /* 0x0001000003037824 */ /* 0x000fcc00078e00ff */
[----:B------:R-:W0:Y:S02]  /*2660*/  F2I.S64.TRUNC R2, R3 ;  /* 0x0000000300027311 */ /* 0x000e24000020d900 */
[----:B0-----:R3:W-:Y:S01]  /*2670*/  STG.E.U8 desc[UR36][R16.64], R2 ;  /* 0x0000000210007986 */ /* 0x0017e2000c101124 */
[----:B------:R-:W-:Y:S05]  /*2680*/  BRA `(.L_x_25866) ;  /* 0x0000000c00847947 */ /* 0x000fea0003800000 */
.L_x_25863:
        /* <DEDUP_REMOVED lines=10> */
.L_x_25868:
[----:B------:R-:W-:-:S06]  /*2730*/  IMAD.U32 R3, R3, 0x10000, RZ ;  /* 0x0001000003037824 */ /* 0x000fcc00078e00ff */
[----:B------:R-:W0:Y:S02]  /*2740*/  F2I.FTZ.TRUNC.NTZ R3, R3 ;  /* 0x0000000300037305 */ /* 0x000e24000021f100 */
[----:B0-----:R1:W-:Y:S01]  /*2750*/  STG.E desc[UR36][R16.64], R3 ;  /* 0x0000000310007986 */ /* 0x0013e2000c101924 */
[----:B------:R-:W-:Y:S05]  /*2760*/  BRA `(.L_x_25866) ;  /* 0x0000000c004c7947 */ /* 0x000fea0003800000 */
.L_x_25867:
[----:B------:R-:W-:-:S06]  /*2770*/  IMAD.U32 R3, R3, 0x10000, RZ ;  /* 0x0001000003037824 */ /* 0x000fcc00078e00ff */
[----:B------:R-:W0:Y:S02]  /*2780*/  F2I.FTZ.TRUNC.NTZ R3, R3 ;  /* 0x0000000300037305 */ /* 0x000e24000021f100 */
[----:B0-----:R2:W-:Y:S01]  /*2790*/  STG.E.U16 desc[UR36][R16.64], R3 ;  /* 0x0000000310007986 */ /* 0x0015e2000c101524 */
[----:B------:R-:W-:Y:S05]  /*27a0*/  BRA `(.L_x_25866) ;  /* 0x0000000c003c7947 */ /* 0x000fea0003800000 */
.L_x_25862:
        /* <DEDUP_REMOVED lines=9> */
.L_x_25870:
[----:B------:R-:W-:-:S05]  /*2840*/  IMAD.U32 R0, R3, 0x10000, RZ ;  /* 0x0001000003007824 */ /* 0x000fca00078e00ff */
[----:B------:R-:W-:-:S05]  /*2850*/  F2FP.F16.F32.PACK_AB R0, RZ, R0 ;  /* 0x00000000ff00723e */ /* 0x000fca00000000ff */
[----:B------:R0:W-:Y:S01]  /*2860*/  STG.E.U16 desc[UR36][R16.64], R0 ;  /* 0x0000000010007986 */ /* 0x0001e2000c101524 */
[----:B------:R-:W-:Y:S05]  /*2870*/  BRA `(.L_x_25866) ;  /* 0x0000000c00087947 */ /* 0x000fea0003800000 */
.L_x_25869:
        /* <DEDUP_REMOVED lines=10> */
.L_x_25872:
[----:B------:R-:W-:-:S05]  /*2920*/  IMAD.U32 R3, R3, 0x10000, RZ ;  /* 0x0001000003037824 */ /* 0x000fca00078e00ff */
[----:B------:R-:W-:-:S04]  /*2930*/  F2FP.F16.F32.PACK_AB R3, RZ, R3 ;  /* 0x00000003ff03723e */ /* 0x000fc800000000ff */
[----:B------:R-:W-:-:S05]  /*2940*/  PRMT R3, R3, 0x5410, RZ ;  /* 0x0000541003037816 */ /* 0x000fca00000000ff */
[----:B------:R0:W-:Y:S01]  /*2950*/  STG.E desc[UR36][R16.64], R3 ;  /* 0x0000000310007986 */ /* 0x0001e2000c101924 */
[----:B------:R-:W-:Y:S05]  /*2960*/  BRA `(.L_x_25866) ;  /* 0x0000000800cc7947 */ /* 0x000fea0003800000 */
.L_x_25871:
[----:B------:R-:W-:-:S04]  /*2970*/  IMAD.U32 R2, R3, 0x10000, RZ ;  /* 0x0001000003027824 */ /* 0x000fc800078e00ff */
[----:B------:R-:W-:-:S06]  /*2980*/  FMUL.FTZ R2, R2, 1 ;  /* 0x3f80000002027820 */ /* 0x000fcc0000410000 */
[----:B------:R-:W0:Y:S02]  /*2990*/  F2F.F64.F32 R2, R2 ;  /* 0x0000000200027310 */ /* 0x000e240000201800 */
[----:B0-----:R0:W-:Y:S01]  /*29a0*/  STG.E.64 desc[UR36][R16.64], R2 ;  /* 0x0000000210007986 */ /* 0x0011e2000c101b24 */
[----:B------:R-:W-:Y:S05]  /*29b0*/  BRA `(.L_x_25866) ;  /* 0x0000000800b87947 */ /* 0x000fea0003800000 */
.L_x_25861:
        /* <DEDUP_REMOVED lines=13> */
.L_x_25875:
[----:B------:R-:W-:Y:S01]  /*2a90*/  IMAD.U32 R3, R3, 0x10000, RZ ;  /* 0x0001000003037824 */ /* 0x000fe200078e00ff */
[----:B------:R-:W-:-:S03]  /*2aa0*/  CS2R R6, SRZ ;  /* 0x0000000000067805 */ /* 0x000fc6000001ff00 */
[----:B------:R-:W-:-:S04]  /*2ab0*/  FMUL.FTZ R3, R3, 1 ;  /* 0x3f80000003037820 */ /* 0x000fc80000410000 */
[----:B------:R-:W0:Y:S02]  /*2ac0*/  F2F.F64.F32 R4, R3 ;  /* 0x0000000300047310 */ /* 0x000e240000201800 */
[----:B0-----:R0:W-:Y:S01]  /*2ad0*/  STG.E.128 desc[UR36][R16.64], R4 ;  /* 0x0000000410007986 */ /* 0x0011e2000c101d24 */
[----:B------:R-:W-:Y:S05]  /*2ae0*/  BRA `(.L_x_25866) ;  /* 0x00000008006c7947 */ /* 0x000fea0003800000 */
.L_x_25874:
        /* <DEDUP_REMOVED lines=21> */
.L_x_25879:
[----:B------:R-:W-:Y:S05]  /*2c40*/  BSYNC B0 ;  /* 0x0000000000007941 */ /* 0x000fea0003800000 */
.L_x_25878:
[----:B------:R-:W-:-:S05]  /*2c50*/  LOP3.LUT R3, R0, R3, RZ, 0xfc, !PT ;  /* 0x0000000300037212 */ /* 0x000fca00078efcff */
[----:B------:R0:W-:Y:S01]  /*2c60*/  STG.E.U8 desc[UR36][R16.64], R3 ;  /* 0x0000000310007986 */ /* 0x0001e2000c101124 */
[----:B------:R-:W-:Y:S05]  /*2c70*/  BRA `(.L_x_25866) ;  /* 0x0000000800087947 */ /* 0x000fea0003800000 */
.L_x_25877:
        /* <DEDUP_REMOVED lines=13> */
.L_x_25881:
[----:B------:R-:W-:Y:S01]  /*2d50*/  IMAD.MOV.U32 R0, RZ, RZ, 0x7f ;  /* 0x0000007fff007424 */ /* 0x000fe200078e00ff */
[----:B------:R-:W-:-:S04]  /*2d60*/  ISETP.GT.U32.AND P0, PT, R2, 0x7f800000, PT ;  /* 0x7f8000000200780c */ /* 0x000fc80003f04070 */
[----:B------:R-:W-:-:S09]  /*2d70*/  SEL R0, R0, 0x7c, P0 ;  /* 0x0000007c00007807 */ /* 0x000fd20000000000 */
.L_x_25882:
[----:B------:R-:W-:Y:S05]  /*2d80*/  BSYNC B0 ;  /* 0x0000000000007941 */ /* 0x000fea0003800000 */
.L_x_25880:
[----:B------:R-:W-:-:S04]  /*2d90*/  LOP3.LUT R2, R3, 0x80000000, RZ, 0xc0, !PT ;  /* 0x8000000003027812 */ /* 0x000fc800078ec0ff */
[----:B------:R-:W-:-:S04]  /*2da0*/  SHF.R.U32.HI R3, RZ, 0x18, R2 ;  /* 0x00000018ff037819 */ /* 0x000fc80000011602 */
[----:B------:R-:W-:-:S05]  /*2db0*/  LOP3.LUT R3, R0, R3, RZ, 0xfc, !PT ;  /* 0x0000000300037212 */ /* 0x000fca00078efcff */
[----:B------:R0:W-:Y:S01]  /*2dc0*/  STG.E.U8 desc[UR36][R16.64], R3 ;  /* 0x0000000310007986 */ /* 0x0001e2000c101124 */
[----:B------:R-:W-:Y:S05]  /*2dd0*/  BRA `(.L_x_25866) ;  /* 0x0000000400b07947 */ /* 0x000fea0003800000 */
.L_x_25876:
[----:B------:R0:W-:Y:S01]  /*2de0*/  STG.E.U16 desc[UR36][R16.64], R3 ;  /* 0x0000000310007986 */ /* 0x0001e2000c101524 */
[----:B------:R-:W-:Y:S05]  /*2df0*/  BRA `(.L_x_25866) ;  /* 0x0000000400a87947 */ /* 0x000fea0003800000 */
.L_x_25873:
        /* <DEDUP_REMOVED lines=12> */
.L_x_25885:
        /* <DEDUP_REMOVED lines=17> */
.L_x_25888:
[----:B------:R-:W-:-:S04]  /*2fd0*/  LOP3.LUT R2, R3, 0x80000000, RZ, 0xc0, !PT ;  /* 0x8000000003027812 */ /* 0x000fc800078ec0ff */
[----:B------:R-:W-:-:S04]  /*2fe0*/  SHF.R.U32.HI R3, RZ, 0x18, R2 ;  /* 0x00000018ff037819 */ /* 0x000fc80000011602 */
[----:B------:R-:W-:-:S04]  /*2ff0*/  LOP3.LUT R0, R0, R3, RZ, 0xfc, !PT ;  /* 0x0000000300007212 */ /* 0x000fc800078efcff */
[----:B------:R-:W-:-:S07]  /*3000*/  PRMT R8, R0, 0x7610, R8 ;  /* 0x0000761000087816 */ /* 0x000fce0000000008 */
.L_x_25887:
[----:B------:R-:W-:Y:S05]  /*3010*/  BSYNC B0 ;  /* 0x0000000000007941 */ /* 0x000fea0003800000 */
.L_x_25886:
[----:B------:R0:W-:Y:S01]  /*3020*/  STG.E.U8 desc[UR36][R16.64], R8 ;  /* 0x0000000810007986 */ /* 0x0001e2000c101124 */
[----:B------:R-:W-:Y:S05]  /*3030*/  BRA `(.L_x_25866) ;  /* 0x0000000400187947 */ /* 0x000fea0003800000 */
.L_x_25884:
        /* <DEDUP_REMOVED lines=17> */
.L_x_25891:
[----:B------:R-:W-:-:S04]  /*3150*/  LOP3.LUT R2, R3, 0x80000000, RZ, 0xc0, !PT ;  /* 0x8000000003027812 */ /* 0x000fc800078ec0ff */
[----:B------:R-:W-:-:S04]  /*3160*/  SHF.R.U32.HI R3, RZ, 0x18, R2 ;  /* 0x00000018ff037819 */ /* 0x000fc80000011602 */
[----:B------:R-:W-:-:S04]  /*3170*/  LOP3.LUT R0, R0, R3, RZ, 0xfc, !PT ;  /* 0x0000000300007212 */ /* 0x000fc800078efcff */
[----:B------:R-:W-:-:S07]  /*3180*/  PRMT R8, R0, 0x7610, R8 ;  /* 0x0000761000087816 */ /* 0x000fce0000000008 */
.L_x_25890:
[----:B------:R-:W-:Y:S05]  /*3190*/  BSYNC B0 ;  /* 0x0000000000007941 */ /* 0x000fea0003800000 */
.L_x_25889:
[----:B------:R0:W-:Y:S01]  /*31a0*/  STG.E.U8 desc[UR36][R16.64], R8 ;  /* 0x0000000810007986 */ /* 0x0001e2000c101124 */
[----:B------:R-:W-:Y:S05]  /*31b0*/  BRA `(.L_x_25866) ;  /* 0x0000000000b87947 */ /* 0x000fea0003800000 */
.L_x_25883:
        /* <DEDUP_REMOVED lines=22> */
.L_x_25865:
        /* <DEDUP_REMOVED lines=16> */
.L_x_25894:
[----:B------:R-:W-:Y:S05]  /*3420*/  BRA `(.L_x_25866) ;  /* 0x00000000001c7947 */ /* 0x000fea0003800000 */
.L_x_25893:
[----:B------:R-:W-:-:S06]  /*3430*/  IMAD.U32 R3, R3, 0x10000, RZ ;  /* 0x0001000003037824 */ /* 0x000fcc00078e00ff */
[----:B------:R-:W0:Y:S02]  /*3440*/  F2I.U64.TRUNC R2, R3 ;  /* 0x0000000300027311 */ /* 0x000e24000020d800 */
[----:B0-----:R0:W-:Y:S01]  /*3450*/  STG.E.64 desc[UR36][R16.64], R2 ;  /* 0x0000000210007986 */ /* 0x0011e2000c101b24 */
[----:B------:R-:W-:Y:S05]  /*3460*/  BRA `(.L_x_25866) ;  /* 0x00000000000c7947 */ /* 0x000fea0003800000 */
.L_x_25892:
[----:B------:R-:W-:-:S06]  /*3470*/  IMAD.U32 R3, R3, 0x10000, RZ ;  /* 0x0001000003037824 */ /* 0x000fcc00078e00ff */
[----:B------:R-:W0:Y:S02]  /*3480*/  F2I.FTZ.U32.TRUNC.NTZ R3, R3 ;  /* 0x0000000300037305 */ /* 0x000e24000021f000 */
[----:B0-----:R0:W-:Y:S02]  /*3490*/  STG.E desc[UR36][R16.64], R3 ;  /* 0x0000000310007986 */ /* 0x0011e4000c101924 */
.L_x_25866:
[----:B------:R-:W-:-:S04]  /*34a0*/  IMAD R18, R23, 0x200, R18 ;  /* 0x0000020017127824 */ /* 0x000fc800078e0212 */
[----:B------:R-:W-:-:S07]  /*34b0*/  VIADD R19, R18, 0x80 ;  /* 0x0000008012137836 */ /* 0x000fce0000000000 */
.L_x_25826:
[----:B------:R-:W-:Y:S05]  /*34c0*/  BSYNC B6 ;  /* 0x0000000000067941 */ /* 0x000fea0003800000 */
.L_x_25825:
        /* <DEDUP_REMOVED lines=307> */
.L_x_25897:
        /* <DEDUP_REMOVED lines=22> */
.L_x_25901:
[----:B------:R-:W2:Y:S02]  /*4960*/  LDG.E.U8 R2, desc[UR36][R2.64] ;  /* 0x0000002402027981 */ /* 0x000ea4000c1e1100 */
[----:B--2---:R-:W-:-:S04]  /*4970*/  I2FP.F32.U32 R0, R2 ;  /* 0x0000000200007245 */ /* 0x004fc80000201000 */
[----:B------:R-:W-:Y:S01]  /*4980*/  F2FP.BF16.F32.PACK_AB R0, RZ, R0 ;  /* 0x00000000ff00723e */ /* 0x000fe200000010ff */
[----:B------:R-:W-:Y:S06]  /*4990*/  BRA `(.L_x_25903) ;  /* 0x0000000c00907947 */ /* 0x000fec0003800000 */
.L_x_25900:
        /* <DEDUP_REMOVED lines=10> */
.L_x_25905:
[----:B------:R-:W2:Y:S02]  /*4a40*/  LDG.E R2, desc[UR36][R2.64] ;  /* 0x0000002402027981 */ /* 0x000ea4000c1e1900 */
[----:B--2---:R-:W-:-:S04]  /*4a50*/  I2FP.F32.S32 R0, R2 ;  /* 0x0000000200007245 */ /* 0x004fc80000201400 */
[----:B------:R-:W-:Y:S01]  /*4a60*/  F2FP.BF16.F32.PACK_AB R0, RZ, R0 ;  /* 0x00000000ff00723e */ /* 0x000fe200000010ff */
[----:B------:R-:W-:Y:S06]  /*4a70*/  BRA `(.L_x_25903) ;  /* 0x0000000c00587947 */ /* 0x000fec0003800000 */
.L_x_25904:
[----:B------:R-:W2:Y:S02]  /*4a80*/  LDG.E.U16 R2, desc[UR36][R2.64] ;  /* 0x0000002402027981 */ /* 0x000ea4000c1e1500 */
[----:B--2---:R-:W0:Y:S02]  /*4a90*/  I2F.S16 R0, R2 ;  /* 0x0000000200007306 */ /* 0x004e240000101400 */
[----:B0-----:R-:W-:Y:S01]  /*4aa0*/  F2FP.BF16.F32.PACK_AB R0, RZ, R0 ;  /* 0x00000000ff00723e */ /* 0x001fe200000010ff */
[----:B------:R-:W-:Y:S06]  /*4ab0*/  BRA `(.L_x_25903) ;  /* 0x0000000c00487947 */ /* 0x000fec0003800000 */
.L_x_25899:
        /* <DEDUP_REMOVED lines=9> */
.L_x_25907:
[----:B------:R-:W2:Y:S02]  /*4b50*/  LDG.E.U16 R0, desc[UR36][R2.64] ;  /* 0x0000002402007981 */ /* 0x000ea4000c1e1500 */
[----:B--2---:R-:W-:-:S05]  /*4b60*/  HADD2.F32 R0, -RZ, R0.H0_H0 ;  /* 0x20000000ff007230 */ /* 0x004fca0000004100 */
[----:B------:R-:W-:Y:S01]  /*4b70*/  F2FP.BF16.F32.PACK_AB R0, RZ, R0 ;  /* 0x00000000ff00723e */ /* 0x000fe200000010ff */
[----:B------:R-:W-:Y:S06]  /*4b80*/  BRA `(.L_x_25903) ;  /* 0x0000000c00147947 */ /* 0x000fec0003800000 */
.L_x_25906:
        /* <DEDUP_REMOVED lines=9> */
.L_x_25909:
[----:B------:R-:W2:Y:S02]  /*4c20*/  LDG.E.U16 R2, desc[UR36][R2.64] ;  /* 0x0000002402027981 */ /* 0x000ea4000c1e1500 */
[----:B--2---:R-:W-:-:S05]  /*4c30*/  HADD2.F32 R0, -RZ, R2.H0_H0 ;  /* 0x20000002ff007230 */ /* 0x004fca0000004100 */
[----:B------:R-:W-:Y:S01]  /*4c40*/  F2FP.BF16.F32.PACK_AB R0, RZ, R0 ;  /* 0x00000000ff00723e */ /* 0x000fe200000010ff */
[----:B------:R-:W-:Y:S06]  /*4c50*/  BRA `(.L_x_25903) ;  /* 0x0000000800e07947 */ /* 0x000fec0003800000 */
.L_x_25908:
        /* <DEDUP_REMOVED lines=8> */
.L_x_25898:
        /* <DEDUP_REMOVED lines=13> */
.L_x_25912:
        /* <DEDUP_REMOVED lines=8> */
.L_x_25911:
        /* <DEDUP_REMOVED lines=28> */
.L_x_25914:
        /* <DEDUP_REMOVED lines=15> */
.L_x_25913:
[----:B------:R0:W5:Y:S01]  /*50e0*/  LDG.E.U16 R0, desc[UR36][R2.64] ;  /* 0x0000002402007981 */ /* 0x000162000c1e1500 */
[----:B------:R-:W-:Y:S05]  /*50f0*/  BRA `(.L_x_25903) ;  /* 0x0000000400b87947 */ /* 0x000fea0003800000 */
.L_x_25910:
        /* <DEDUP_REMOVED lines=12> */
.L_x_25917:
        /* <DEDUP_REMOVED lines=21> */
.L_x_25921:
[----:B------:R-:W-:Y:S05]  /*5310*/  BSYNC B1 ;  /* 0x0000000000017941 */ /* 0x000fea0003800000 */
.L_x_25920:
[----:B------:R-:W-:Y:S01]  /*5320*/  LEA R3, R0, 0x3b800000, 0x17 ;  /* 0x3b80000000037811 */ /* 0x000fe200078eb8ff */
[----:B------:R-:W-:-:S05]  /*5330*/  IMAD.SHL.U32 R0, R2, 0x100000, RZ ;  /* 0x0010000002007824 */ /* 0x000fca00078e00ff */
[----:B------:R-:W-:-:S07]  /*5340*/  LOP3.LUT R0, R3, R0, R4, 0xfe, !PT ;  /* 0x0000000003007212 */ /* 0x000fce00078efe04 */
.L_x_25919:
[----:B------:R-:W-:Y:S05]  /*5350*/  BSYNC B0 ;  /* 0x0000000000007941 */ /* 0x000fea0003800000 */
.L_x_25918:
[----:B------:R-:W-:Y:S01]  /*5360*/  F2FP.BF16.F32.PACK_AB R0, RZ, R0 ;  /* 0x00000000ff00723e */ /* 0x000fe200000010ff */
[----:B------:R-:W-:Y:S06]  /*5370*/  BRA `(.L_x_25903) ;  /* 0x0000000400187947 */ /* 0x000fec0003800000 */
.L_x_25916:
        /* <DEDUP_REMOVED lines=21> */
.L_x_25925:
[----:B------:R-:W-:Y:S05]  /*54d0*/  BSYNC B1 ;  /* 0x0000000000017941 */ /* 0x000fea0003800000 */
.L_x_25924:
[----:B------:R-:W-:Y:S01]  /*54e0*/  LEA R3, R0, 0x37800000, 0x17 ;  /* 0x3780000000037811 */ /* 0x000fe200078eb8ff */
[----:B------:R-:W-:-:S05]  /*54f0*/  IMAD.SHL.U32 R0, R2, 0x200000, RZ ;  /* 0x0020000002007824 */ /* 0x000fca00078e00ff */
[----:B------:R-:W-:-:S07]  /*5500*/  LOP3.LUT R0, R3, R0, R4, 0xfe, !PT ;  /* 0x0000000003007212 */ /* 0x000fce00078efe04 */
.L_x_25923:
[----:B------:R-:W-:Y:S05]  /*5510*/  BSYNC B0 ;  /* 0x0000000000007941 */ /* 0x000fea0003800000 */
.L_x_25922:
[----:B------:R-:W-:Y:S01]  /*5520*/  F2FP.BF16.F32.PACK_AB R0, RZ, R0 ;  /* 0x00000000ff00723e */ /* 0x000fe200000010ff */
[----:B------:R-:W-:Y:S06]  /*5530*/  BRA `(.L_x_25903) ;  /* 0x0000000000a87947 */ /* 0x000fec0003800000 */
.L_x_25915:
        /* <DEDUP_REMOVED lines=14> */
.L_x_25929:
[----:B------:R-:W-:Y:S05]  /*5620*/  BSYNC B0 ;  /* 0x0000000000007941 */ /* 0x000fea0003800000 */
.L_x_25928:
[----:B------:R-:W-:Y:S01]  /*5630*/  F2FP.BF16.F32.PACK_AB R0, RZ, R0 ;  /* 0x00000000ff00723e */ /* 0x000fe200000010ff */
[----:B------:R-:W-:Y:S06]  /*5640*/  BRA `(.L_x_25903) ;  /* 0x0000000000647947 */ /* 0x000fec0003800000 */
.L_x_25902:
        /* <DEDUP_REMOVED lines=16> */
.L_x_25930:
[----:B------:R-:W-:Y:S01]  /*5750*/  PRMT R0, RZ, 0x7610, R0 ;  /* 0x00007610ff007816 */ /* 0x000fe20000000000 */
[----:B------:R-:W-:Y:S06]  /*5760*/  BRA `(.L_x_25903) ;  /* 0x00000000001c7947 */ /* 0x000fec0003800000 */
.L_x_25927:
[----:B------:R-:W2:Y:S02]  /*5770*/  LDG.E.64 R2, desc[UR36][R2.64] ;  /* 0x0000002402027981 */ /* 0x000ea4000c1e1b00 */
[----:B--2---:R-:W0:Y:S02]  /*5780*/  I2F.U64 R0, R2 ;  /* 0x0000000200007312 */ /* 0x004e240000301000 */
[----:B0-----:R-:W-:Y:S01]  /*5790*/  F2FP.BF16.F32.PACK_AB R0, RZ, R0 ;  /* 0x00000000ff00723e */ /* 0x001fe200000010ff */
[----:B------:R-:W-:Y:S06]  /*57a0*/  BRA `(.L_x_25903) ;  /* 0x00000000000c7947 */ /* 0x000fec0003800000 */
.L_x_25926:
[----:B------:R-:W2:Y:S02]  /*57b0*/  LDG.E R2, desc[UR36][R2.64] ;  /* 0x0000002402027981 */ /* 0x000ea4000c1e1900 */
[----:B--2---:R-:W-:-:S04]  /*57c0*/  I2FP.F32.U32 R0, R2 ;  /* 0x0000000200007245 */ /* 0x004fc80000201000 */
[----:B------:R-:W-:-:S07]  /*57d0*/  F2FP.BF16.F32.PACK_AB R0, RZ, R0 ;  /* 0x00000000ff00723e */ /* 0x000fce00000010ff */
.L_x_25903:
        /* <DEDUP_REMOVED lines=44> */
.L_x_25934:
[----:B------:R-:W-:-:S06]  /*5aa0*/  IMAD.U32 R3, R3, 0x10000, RZ ;  /* 0x0001000003037824 */ /* 0x000fcc00078e00ff */
[----:B------:R-:W0:Y:S02]  /*5ab0*/  F2I.S64.TRUNC R2, R3 ;  /* 0x0000000300027311 */ /* 0x000e24000020d900 */
[----:B0-----:R0:W-:Y:S01]  /*5ac0*/  STG.E.U8 desc[UR36][R16.64], R2 ;  /* 0x0000000210007986 */ /* 0x0011e2000c101124 */
[----:B------:R-:W-:Y:S05]  /*5ad0*/  BRA `(.L_x_25936) ;  /* 0x0000000c00847947 */ /* 0x000fea0003800000 */
.L_x_25933:
        /* <DEDUP_REMOVED lines=10> */
.L_x_25938:
[----:B------:R-:W-:-:S06]  /*5b80*/  IMAD.U32 R3, R3, 0x10000, RZ ;  /* 0x0001000003037824 */ /* 0x000fcc00078e00ff */
[----:B------:R-:W0:Y:S02]  /*5b90*/  F2I.FTZ.TRUNC.NTZ R3, R3 ;  /* 0x0000000300037305 */ /* 0x000e24000021f100 */
[----:B0-----:R0:W-:Y:S01]  /*5ba0*/  STG.E desc[UR36][R16.64], R3 ;  /* 0x0000000310007986 */ /* 0x0011e2000c101924 */
[----:B------:R-:W-:Y:S05]  /*5bb0*/  BRA `(.L_x_25936) ;  /* 0x0000000c004c7947 */ /* 0x000fea0003800000 */
.L_x_25937:
[----:B------:R-:W-:-:S06]  /*5bc0*/  IMAD.U32 R3, R3, 0x10000, RZ ;  /* 0x0001000003037824 */ /* 0x000fcc00078e00ff */
[----:B------:R-:W0:Y:S02]  /*5bd0*/  F2I.FTZ.TRUNC.NTZ R3, R3 ;  /* 0x0000000300037305 */ /* 0x000e24000021f100 */
[----:B0-----:R0:W-:Y:S01]  /*5be0*/  STG.E.U16 desc[UR36][R16.64], R3 ;  /* 0x0000000310007986 */ /* 0x0011e2000c101524 */
[----:B------:R-:W-:Y:S05]  /*5bf0*/  BRA `(.L_x_25936) ;  /* 0x0000000c003c7947 */ /* 0x000fea0003800000 */
.L_x_25932:
        /* <DEDUP_REMOVED lines=9> */
.L_x_25940:
[----:B------:R-:W-:-:S05]  /*5c90*/  IMAD.U32 R0, R3, 0x10000, RZ ;  /* 0x0001000003007824 */ /* 0x000fca00078e00ff */
[----:B------:R-:W-:-:S05]  /*5ca0*/  F2FP.F16.F32.PACK_AB R0, RZ, R0 ;  /* 0x00000000ff00723e */ /* 0x000fca00000000ff */
[----:B------:R0:W-:Y:S01]  /*5cb0*/  STG.E.U16 desc[UR36][R16.64], R0 ;  /* 0x0000000010007986 */ /* 0x0001e2000c101524 */
[----:B------:R-:W-:Y:S05]  /*5cc0*/  BRA `(.L_x_25936) ;  /* 0x0000000c00087947 */ /* 0x000fea0003800000 */
.L_x_25939:
        /* <DEDUP_REMOVED lines=10> */
.L_x_25942:
[----:B------:R-:W-:-:S05]  /*5d70*/  IMAD.U32 R3, R3, 0x10000, RZ ;  /* 0x0001000003037824 */ /* 0x000fca00078e00ff */
[----:B------:R-:W-:-:S04]  /*5d80*/  F2FP.F16.F32.PACK_AB R3, RZ, R3 ;  /* 0x00000003ff03723e */ /* 0x000fc800000000ff */
[----:B------:R-:W-:-:S05]  /*5d90*/  PRMT R3, R3, 0x5410, RZ ;  /* 0x0000541003037816 */ /* 0x000fca00000000ff */
[----:B------:R0:W-:Y:S01]  /*5da0*/  STG.E desc[UR36][R16.64], R3 ;  /* 0x0000000310007986 */ /* 0x0001e2000c101924 */
[----:B------:R-:W-:Y:S05]  /*5db0*/  BRA `(.L_x_25936) ;  /* 0x0000000800cc7947 */ /* 0x000fea0003800000 */
.L_x_25941:
[----:B------:R-:W-:-:S04]  /*5dc0*/  IMAD.U32 R2, R3, 0x10000, RZ ;  /* 0x0001000003027824 */ /* 0x000fc800078e00ff */
[----:B------:R-:W-:-:S06]  /*5dd0*/  FMUL.FTZ R2, R2, 1 ;  /* 0x3f80000002027820 */ /* 0x000fcc0000410000 */
[----:B------:R-:W0:Y:S02]  /*5de0*/  F2F.F64.F32 R2, R2 ;  /* 0x0000000200027310 */ /* 0x000e240000201800 */
[----:B0-----:R0:W-:Y:S01]  /*5df0*/  STG.E.64 desc[UR36][R16.64], R2 ;  /* 0x0000000210007986 */ /* 0x0011e2000c101b24 */
[----:B------:R-:W-:Y:S05]  /*5e00*/  BRA `(.L_x_25936) ;  /* 0x0000000800b87947 */ /* 0x000fea0003800000 */
.L_x_25931:
        /* <DEDUP_REMOVED lines=13> */
.L_x_25945:
[----:B------:R-:W-:Y:S01]  /*5ee0*/  IMAD.U32 R3, R3, 0x10000, RZ ;  /* 0x0001000003037824 */ /* 0x000fe200078e00ff */
[----:B------:R-:W-:-:S03]  /*5ef0*/  CS2R R6, SRZ ;  /* 0x0000000000067805 */ /* 0x000fc6000001ff00 */
[----:B------:R-:W-:-:S04]  /*5f00*/  FMUL.FTZ R3, R3, 1 ;  /* 0x3f80000003037820 */ /* 0x000fc80000410000 */
[----:B------:R-:W0:Y:S02]  /*5f10*/  F2F.F64.F32 R4, R3 ;  /* 0x0000000300047310 */ /* 0x000e240000201800 */
[----:B0-----:R0:W-:Y:S01]  /*5f20*/  STG.E.128 desc[UR36][R16.64], R4 ;  /* 0x0000000410007986 */ /* 0x0011e2000c101d24 */
[----:B------:R-:W-:Y:S05]  /*5f30*/  BRA `(.L_x_25936) ;  /* 0x00000008006c7947 */ /* 0x000fea0003800000 */
.L_x_25944:
        /* <DEDUP_REMOVED lines=21> */
.L_x_25949:
[----:B------:R-:W-:Y:S05]  /*6090*/  BSYNC B0 ;  /* 0x0000000000007941 */ /* 0x000fea0003800000 */
.L_x_25948:
[----:B------:R-:W-:-:S05]  /*60a0*/  LOP3.LUT R3, R0, R3, RZ, 0xfc, !PT ;  /* 0x0000000300037212 */ /* 0x000fca00078efcff */
[----:B------:R0:W-:Y:S01]  /*60b0*/  STG.E.U8 desc[UR36][R16.64], R3 ;  /* 0x0000000310007986 */ /* 0x0001e2000c101124 */
[----:B------:R-:W-:Y:S05]  /*60c0*/  BRA `(.L_x_25936) ;  /* 0x0000000800087947 */ /* 0x000fea0003800000 */
.L_x_25947:
        /* <DEDUP_REMOVED lines=13> */
.L_x_25951:
[----:B------:R-:W-:Y:S01]  /*61a0*/  IMAD.MOV.U32 R0, RZ, RZ, 0x7f ;  /* 0x0000007fff007424 */ /* 0x000fe200078e00ff */
[----:B------:R-:W-:-:S04]  /*61b0*/  ISETP.GT.U32.AND P0, PT, R2, 0x7f800000, PT ;  /* 0x7f8000000200780c */ /* 0x000fc80003f04070 */
[----:B------:R-:W-:-:S09]  /*61c0*/  SEL R0, R0, 0x7c, P0 ;  /* 0x0000007c00007807 */ /* 0x000fd20000000000 */
.L_x_25952:
[----:B------:R-:W-:Y:S05]  /*61d0*/  BSYNC B0 ;  /* 0x0000000000007941 */ /* 0x000fea0003800000 */
.L_x_25950:
[----:B------:R-:W-:-:S04]  /*61e0*/  LOP3.LUT R2, R3, 0x80000000, RZ, 0xc0, !PT ;  /* 0x8000000003027812 */ /* 0x000fc800078ec0ff */
[----:B------:R-:W-:-:S04]  /*61f0*/  SHF.R.U32.HI R3, RZ, 0x18, R2 ;  /* 0x00000018ff037819 */ /* 0x000fc80000011602 */
[----:B------:R-:W-:-:S05]  /*6200*/  LOP3.LUT R3, R0, R3, RZ, 0xfc, !PT ;  /* 0x0000000300037212 */ /* 0x000fca00078efcff */
[----:B------:R0:W-:Y:S01]  /*6210*/  STG.E.U8 desc[UR36][R16.64], R3 ;  /* 0x0000000310007986 */ /* 0x0001e2000c101124 */
[----:B------:R-:W-:Y:S05]  /*6220*/  BRA `(.L_x_25936) ;  /* 0x0000000400b07947 */ /* 0x000fea0003800000 */
.L_x_25946:
[----:B------:R0:W-:Y:S01]  /*6230*/  STG.E.U16 desc[UR36][R16.64], R3 ;  /* 0x0000000310007986 */ /* 0x0001e2000c101524 */
[----:B------:R-:W-:Y:S05]  /*6240*/  BRA `(.L_x_25936) ;  /* 0x0000000400a87947 */ /* 0x000fea0003800000 */
.L_x_25943:
        /* <DEDUP_REMOVED lines=12> */
.L_x_25955:
        /* <DEDUP_REMOVED lines=17> */
.L_x_25958:
[----:B------:R-:W-:-:S04]  /*6420*/  LOP3.LUT R2, R3, 0x80000000, RZ, 0xc0, !PT ;  /* 0x8000000003027812 */ /* 0x000fc800078ec0ff */
[----:B------:R-:W-:-:S04]  /*6430*/  SHF.R.U32.HI R3, RZ, 0x18, R2 ;  /* 0x00000018ff037819 */ /* 0x000fc80000011602 */
[----:B------:R-:W-:-:S04]  /*6440*/  LOP3.LUT R0, R0, R3, RZ, 0xfc, !PT ;  /* 0x0000000300007212 */ /* 0x000fc800078efcff */
[----:B------:R-:W-:-:S07]  /*6450*/  PRMT R8, R0, 0x7610, R8 ;  /* 0x0000761000087816 */ /* 0x000fce0000000008 */
.L_x_25957:
[----:B------:R-:W-:Y:S05]  /*6460*/  BSYNC B0 ;  /* 0x0000000000007941 */ /* 0x000fea0003800000 */
.L_x_25956:
[----:B------:R3:W-:Y:S01]  /*6470*/  STG.E.U8 desc[UR36][R16.64], R8 ;  /* 0x0000000810007986 */ /* 0x0007e2000c101124 */
[----:B------:R-:W-:Y:S05]  /*6480*/  BRA `(.L_x_25936) ;  /* 0x0000000400187947 */ /* 0x000fea0003800000 */
.L_x_25954:
        /* <DEDUP_REMOVED lines=17> */
.L_x_25961:
[----:B------:R-:W-:-:S04]  /*65a0*/  LOP3.LUT R2, R3, 0x80000000, RZ, 0xc0, !PT ;  /* 0x8000000003027812 */ /* 0x000fc800078ec0ff */
[----:B------:R-:W-:-:S04]  /*65b0*/  SHF.R.U32.HI R3, RZ, 0x18, R2 ;  /* 0x00000018ff037819 */ /* 0x000fc80000011602 */
[----:B------:R-:W-:-:S04]  /*65c0*/  LOP3.LUT R0, R0, R3, RZ, 0xfc, !PT ;  /* 0x0000000300007212 */ /* 0x000fc800078efcff */
[----:B------:R-:W-:-:S07]  /*65d0*/  PRMT R8, R0, 0x7610, R8 ;  /* 0x0000761000087816 */ /* 0x000fce0000000008 */
.L_x_25960:
[----:B------:R-:W-:Y:S05]  /*65e0*/  BSYNC B0 ;  /* 0x0000000000007941 */ /* 0x000fea0003800000 */
.L_x_25959:
[----:B------:R0:W-:Y:S01]  /*65f0*/  STG.E.U8 desc[UR36][R16.64], R8 ;  /* 0x0000000810007986 */ /* 0x0001e2000c101124 */
[----:B------:R-:W-:Y:S05]  /*6600*/  BRA `(.L_x_25936) ;  /* 0x0000000000b87947 */ /* 0x000fea0003800000 */
.L_x_25953:
        /* <DEDUP_REMOVED lines=22> */
.L_x_25935:
        /* <DEDUP_REMOVED lines=16> */
.L_x_25964:
[----:B------:R-:W-:Y:S05]  /*6870*/  BRA `(.L_x_25936) ;  /* 0x00000000001c7947 */ /* 0x000fea0003800000 */
.L_x_25963:
[----:B------:R-:W-:-:S06]  /*6880*/  IMAD.U32 R3, R3, 0x10000, RZ ;  /* 0x0001000003037824 */ /* 0x000fcc00078e00ff */
[----:B------:R-:W0:Y:S02]  /*6890*/  F2I.U64.TRUNC R2, R3 ;  /* 0x0000000300027311 */ /* 0x000e24000020d800 */
[----:B0-----:R2:W-:Y:S01]  /*68a0*/  STG.E.64 desc[UR36][R16.64], R2 ;  /* 0x0000000210007986 */ /* 0x0015e2000c101b24 */
[----:B------:R-:W-:Y:S05]  /*68b0*/  BRA `(.L_x_25936) ;  /* 0x00000000000c7947 */ /* 0x000fea0003800000 */
.L_x_25962:
[----:B------:R-:W-:-:S06]  /*68c0*/  IMAD.U32 R3, R3, 0x10000, RZ ;  /* 0x0001000003037824 */ /* 0x000fcc00078e00ff */
[----:B------:R-:W0:Y:S02]  /*68d0*/  F2I.FTZ.U32.TRUNC.NTZ R3, R3 ;  /* 0x0000000300037305 */ /* 0x000e24000021f000 */
[----:B0-----:R0:W-:Y:S02]  /*68e0*/  STG.E desc[UR36][R16.64], R3 ;  /* 0x0000000310007986 */ /* 0x0011e4000c101924 */
.L_x_25936:
[----:B------:R-:W-:-:S07]  /*68f0*/  VIADD R19, R19, 0x80 ;  /* 0x0000008013137836 */ /* 0x000fce0000000000 */
.L_x_25896:
[----:B------:R-:W-:Y:S05]  /*6900*/  BSYNC B6 ;  /* 0x0000000000067941 */ /* 0x000fea0003800000 */
.L_x_25895:
        /* <DEDUP_REMOVED lines=307> */
.L_x_25967:
        /* <DEDUP_REMOVED lines=22> */
.L_x_25971:
[----:B------:R-:W2:Y:S02]  /*7da0*/  LDG.E.U8 R2, desc[UR36][R2.64] ;  /* 0x0000002402027981 */ /* 0x000ea4000c1e1100 */
[----:B--2---:R-:W-:-:S04]  /*7db0*/  I2FP.F32.U32 R0, R2 ;  /* 0x0000000200007245 */ /* 0x004fc80000201000 */
[----:B------:R-:W-:Y:S01]  /*7dc0*/  F2FP.BF16.F32.PACK_AB R0, RZ, R0 ;  /* 0x00000000ff00723e */ /* 0x000fe200000010ff */
[----:B------:R-:W-:Y:S06]  /*7dd0*/  BRA `(.L_x_25973) ;  /* 0x0000000c00907947 */ /* 0x000fec0003800000 */
.L_x_25970:
        /* <DEDUP_REMOVED lines=10> */
.L_x_25975:
[----:B------:R-:W2:Y:S02]  /*7e80*/  LDG.E R2, desc[UR36][R2.64] ;  /* 0x0000002402027981 */ /* 0x000ea4000c1e1900 */
[----:B--2---:R-:W-:-:S04]  /*7e90*/  I2FP.F32.S32 R0, R2 ;  /* 0x0000000200007245 */ /* 0x004fc80000201400 */
[----:B------:R-:W-:Y:S01]  /*7ea0*/  F2FP.BF16.F32.PACK_AB R0, RZ, R0 ;  /* 0x00000000ff00723e */ /* 0x000fe200000010ff */
[----:B------:R-:W-:Y:S06]  /*7eb0*/  BRA `(.L_x_25973) ;  /* 0x0000000c00587947 */ /* 0x000fec0003800000 */
.L_x_25974:
[----:B------:R-:W2:Y:S02]  /*7ec0*/  LDG.E.U16 R2, desc[UR36][R2.64] ;  /* 0x0000002402027981 */ /* 0x000ea4000c1e1500 */
[----:B--2---:R-:W0:Y:S02]  /*7ed0*/  I2F.S16 R0, R2 ;  /* 0x0000000200007306 */ /* 0x004e240000101400 */
[----:B0-----:R-:W-:Y:S01]  /*7ee0*/  F2FP.BF16.F32.PACK_AB R0, RZ, R0 ;  /* 0x00000000ff00723e */ /* 0x001fe200000010ff */
[----:B------:R-:W-:Y:S06]  /*7ef0*/  BRA `(.L_x_25973) ;  /* 0x0000000c00487947 */ /* 0x000fec0003800000 */
.L_x_25969:
        /* <DEDUP_REMOVED lines=9> */
.L_x_25977:
[----:B------:R-:W2:Y:S02]  /*7f90*/  LDG.E.U16 R0, desc[UR36][R2.64] ;  /* 0x0000002402007981 */ /* 0x000ea4000c1e1500 */
[----:B--2---:R-:W-:-:S05]  /*7fa0*/  HADD2.F32 R0, -RZ, R0.H0_H0 ;  /* 0x20000000ff007230 */ /* 0x004fca0000004100 */
[----:B------:R-:W-:Y:S01]  /*7fb0*/  F2FP.BF16.F32.PACK_AB R0, RZ, R0 ;  /* 0x00000000ff00723e */ /* 0x000fe200000010ff */
[----:B------:R-:W-:Y:S06]  /*7fc0*/  BRA `(.L_x_25973) ;  /* 0x0000000c00147947 */ /* 0x000fec0003800000 */
.L_x_25976:
        /* <DEDUP_REMOVED lines=9> */
.L_x_25979:
[----:B------:R-:W2:Y:S02]  /*8060*/  LDG.E.U16 R2, desc[UR36][R2.64] ;  /* 0x0000002402027981 */ /* 0x000ea4000c1e1500 */
[----:B--2---:R-:W-:-:S05]  /*8070*/  HADD2.F32 R0, -RZ, R2.H0_H0 ;  /* 0x20000002ff007230 */ /* 0x004fca0000004100 */
[----:B------:R-:W-:Y:S01]  /*8080*/  F2FP.BF16.F32.PACK_AB R0, RZ, R0 ;  /* 0x00000000ff00723e */ /* 0x000fe200000010ff */
[----:B------:R-:W-:Y:S06]  /*8090*/  BRA `(.L_x_25973) ;  /* 0x0000000800e07947 */ /* 0x000fec0003800000 */
.L_x_25978:
        /* <DEDUP_REMOVED lines=8> */
.L_x_25968:
        /* <DEDUP_REMOVED lines=13> */
.L_x_25982:
        /* <DEDUP_REMOVED lines=8> */
.L_x_25981:
        /* <DEDUP_REMOVED lines=28> */
.L_x_25984:
        /* <DEDUP_REMOVED lines=15> */
.L_x_25983:
[----:B------:R0:W5:Y:S01]  /*8520*/  LDG.E.U16 R0, desc[UR36][R2.64] ;  /* 0x0000002402007981 */ /* 0x000162000c1e1500 */
[----:B------:R-:W-:Y:S05]  /*8530*/  BRA `(.L_x_25973) ;  /* 0x0000000400b87947 */ /* 0x000fea0003800000 */
.L_x_25980:
        /* <DEDUP_REMOVED lines=12> */
.L_x_25987:
        /* <DEDUP_REMOVED lines=21> */
.L_x_25991:
[----:B------:R-:W-:Y:S05]  /*8750*/  BSYNC B1 ;  /* 0x0000000000017941 */ /* 0x000fea0003800000 */
.L_x_25990:
[----:B------:R-:W-:Y:S01]  /*8760*/  LEA R3, R0, 0x3b800000, 0x17 ;  /* 0x3b80000000037811 */ /* 0x000fe200078eb8ff */
[----:B------:R-:W-:-:S05]  /*8770*/  IMAD.SHL.U32 R0, R2, 0x100000, RZ ;  /* 0x0010000002007824 */ /* 0x000fca00078e00ff */
[----:B------:R-:W-:-:S07]  /*8780*/  LOP3.LUT R0, R3, R0, R4, 0xfe, !PT ;  /* 0x0000000003007212 */ /* 0x000fce00078efe04 */
.L_x_25989:
[----:B------:R-:W-:Y:S05]  /*8790*/  BSYNC B0 ;  /* 0x0000000000007941 */ /* 0x000fea0003800000 */
.L_x_25988:
[----:B------:R-:W-:Y:S01]  /*87a0*/  F2FP.BF16.F32.PACK_AB R0, RZ, R0 ;  /* 0x00000000ff00723e */ /* 0x000fe200000010ff */
[----:B------:R-:W-:Y:S06]  /*87b0*/  BRA `(.L_x_25973) ;  /* 0x0000000400187947 */ /* 0x000fec0003800000 */
.L_x_25986:
        /* <DEDUP_REMOVED lines=21> */
.L_x_25995:
[----:B------:R-:W-:Y:S05]  /*8910*/  BSYNC B1 ;  /* 0x0000000000017941 */ /* 0x000fea0003800000 */
.L_x_25994:
[----:B------:R-:W-:Y:S01]  /*8920*/  LEA R3, R0, 0x37800000, 0x17 ;  /* 0x3780000000037811 */ /* 0x000fe200078eb8ff */
[----:B------:R-:W-:-:S05]  /*8930*/  IMAD.SHL.U32 R0, R2, 0x200000, RZ ;  /* 0x0020000002007824 */ /* 0x000fca00078e00ff */
[----:B------:R-:W-:-:S07]  /*8940*/  LOP3.LUT R0, R3, R0, R4, 0xfe, !PT ;  /* 0x0000000003007212 */ /* 0x000fce00078efe04 */
.L_x_25993:
[----:B------:R-:W-:Y:S05]  /*8950*/  BSYNC B0 ;  /* 0x0000000000007941 */ /* 0x000fea0003800000 */
.L_x_25992:
[----:B------:R-:W-:Y:S01]  /*8960*/  F2FP.BF16.F32.PACK_AB R0, RZ, R0 ;  /* 0x00000000ff00723e */ /* 0x000fe200000010ff */
[----:B------:R-:W-:Y:S06]  /*8970*/  BRA `(.L_x_25973) ;  /* 0x0000000000a87947 */ /* 0x000fec0003800000 */
.L_x_25985:
        /* <DEDUP_REMOVED lines=14> */
.L_x_25999:
[----:B------:R-:W-:Y:S05]  /*8a60*/  BSYNC B0 ;  /* 0x0000000000007941 */ /* 0x000fea0003800000 */
.L_x_25998:
[----:B------:R-:W-:Y:S01]  /*8a70*/  F2FP.BF16.F32.PACK_AB R0, RZ, R0 ;  /* 0x00000000ff00723e */ /* 0x000fe200000010ff */
[----:B------:R-:W-:Y:S06]  /*8a80*/  BRA `(.L_x_25973) ;  /* 0x0000000000647947 */ /* 0x000fec0003800000 */
.L_x_25972:
        /* <DEDUP_REMOVED lines=16> */
.L_x_26000:
[----:B------:R-:W-:Y:S01]  /*8b90*/  PRMT R0, RZ, 0x7610, R0 ;  /* 0x00007610ff007816 */ /* 0x000fe20000000000 */
[----:B------:R-:W-:Y:S06]  /*8ba0*/  BRA `(.L_x_25973) ;  /* 0x00000000001c7947 */ /* 0x000fec0003800000 */
.L_x_25997:
[----:B------:R-:W2:Y:S02]  /*8bb0*/  LDG.E.64 R2, desc[UR36][R2.64] ;  /* 0x0000002402027981 */ /* 0x000ea4000c1e1b00 */
[----:B--2---:R-:W0:Y:S02]  /*8bc0*/  I2F.U64 R0, R2 ;  /* 0x0000000200007312 */ /* 0x004e240000301000 */
[----:B0-----:R-:W-:Y:S01]  /*8bd0*/  F2FP.BF16.F32.PACK_AB R0, RZ, R0 ;  /* 0x00000000ff00723e */ /* 0x001fe200000010ff */
[----:B------:R-:W-:Y:S06]  /*8be0*/  BRA `(.L_x_25973) ;  /* 0x00000000000c7947 */ /* 0x000fec0003800000 */
.L_x_25996:
[----:B------:R-:W2:Y:S02]  /*8bf0*/  LDG.E R2, desc[UR36][R2.64] ;  /* 0x0000002402027981 */ /* 0x000ea4000c1e1900 */
[----:B--2---:R-:W-:-:S04]  /*8c00*/  I2FP.F32.U32 R0, R2 ;  /* 0x0000000200007245 */ /* 0x004fc80000201000 */
[----:B------:R-:W-:-:S07]  /*8c10*/  F2FP.BF16.F32.PACK_AB R0, RZ, R0 ;  /* 0x00000000ff00723e */ /* 0x000fce00000010ff */
.L_x_25973:
        /* <DEDUP_REMOVED lines=44> */
.L_x_26004:
[----:B------:R-:W-:-:S06]  /*8ee0*/  IMAD.U32 R3, R3, 0x10000, RZ ;  /* 0x0001000003037824 */ /* 0x000fcc00078e00ff */
[----:B------:R-:W0:Y:S02]  /*8ef0*/  F2I.S64.TRUNC R2, R3 ;  /* 0x0000000300027311 */ /* 0x000e24000020d900 */
[----:B0-----:R3:W-:Y:S01]  /*8f00*/  STG.E.U8 desc[UR36][R16.64], R2 ;  /* 0x0000000210007986 */ /* 0x0017e2000c101124 */
[----:B------:R-:W-:Y:S05]  /*8f10*/  BRA `(.L_x_26006) ;  /* 0x0000000c00847947 */ /* 0x000fea0003800000 */
.L_x_26003:
        /* <DEDUP_REMOVED lines=10> */
.L_x_26008:
[----:B------:R-:W-:-:S06]  /*8fc0*/  IMAD.U32 R3, R3, 0x10000, RZ ;  /* 0x0001000003037824 */ /* 0x000fcc00078e00ff */
[----:B------:R-:W0:Y:S02]  /*8fd0*/  F2I.FTZ.TRUNC.NTZ R3, R3 ;  /* 0x0000000300037305 */ /* 0x000e24000021f100 */
[----:B0-----:R2:W-:Y:S01]  /*8fe0*/  STG.E desc[UR36][R16.64], R3 ;  /* 0x0000000310007986 */ /* 0x0015e2000c101924 */
[----:B------:R-:W-:Y:S05]  /*8ff0*/  BRA `(.L_x_26006) ;  /* 0x0000000c004c7947 */ /* 0x000fea0003800000 */
.L_x_26007:
[----:B------:R-:W-:-:S06]  /*9000*/  IMAD.U32 R3, R3, 0x10000, RZ ;  /* 0x0001000003037824 */ /* 0x000fcc00078e00ff */
[----:B------:R-:W0:Y:S02]  /*9010*/  F2I.FTZ.TRUNC.NTZ R3, R3 ;  /* 0x0000000300037305 */ /* 0x000e24000021f100 */
[----:B0-----:R0:W-:Y:S01]  /*9020*/  STG.E.U16 desc[UR36][R16.64], R3 ;  /* 0x0000000310007986 */ /* 0x0011e2000c101524 */
[----:B------:R-:W-:Y:S05]  /*9030*/  BRA `(.L_x_26006) ;  /* 0x0000000c003c7947 */ /* 0x000fea0003800000 */
.L_x_26002:
        /* <DEDUP_REMOVED lines=9> */
.L_x_26010:
[----:B------:R-:W-:-:S05]  /*90d0*/  IMAD.U32 R0, R3, 0x10000, RZ ;  /* 0x0001000003007824 */ /* 0x000fca00078e00ff */
[----:B------:R-:W-:-:S05]  /*90e0*/  F2FP.F16.F32.PACK_AB R0, RZ, R0 ;  /* 0x00000000ff00723e */ /* 0x000fca00000000ff */
[----:B------:R0:W-:Y:S01]  /*90f0*/  STG.E.U16 desc[UR36][R16.64], R0 ;  /* 0x0000000010007986 */ /* 0x0001e2000c101524 */
[----:B------:R-:W-:Y:S05]  /*9100*/  BRA `(.L_x_26006) ;  /* 0x0000000c00087947 */ /* 0x000fea0003800000 */
.L_x_26009:
        /* <DEDUP_REMOVED lines=10> */
.L_x_26012:
[----:B------:R-:W-:-:S05]  /*91b0*/  IMAD.U32 R3, R3, 0x10000, RZ ;  /* 0x0001000003037824 */ /* 0x000fca00078e00ff */
[----:B------:R-:W-:-:S04]  /*91c0*/  F2FP.F16.F32.PACK_AB R3, RZ, R3 ;  /* 0x00000003ff03723e */ /* 0x000fc800000000ff */
[----:B------:R-:W-:-:S05]  /*91d0*/  PRMT R3, R3, 0x5410, RZ ;  /* 0x0000541003037816 */ /* 0x000fca00000000ff */
[----:B------:R0:W-:Y:S01]  /*91e0*/  STG.E desc[UR36][R16.64], R3 ;  /* 0x0000000310007986 */ /* 0x0001e2000c101924 */
[----:B------:R-:W-:Y:S05]  /*91f0*/  BRA `(.L_x_26006) ;  /* 0x0000000800cc7947 */ /* 0x000fea0003800000 */
.L_x_26011:
[----:B------:R-:W-:-:S04]  /*9200*/  IMAD.U32 R2, R3, 0x10000, RZ ;  /* 0x0001000003027824 */ /* 0x000fc800078e00ff */
[----:B------:R-:W-:-:S06]  /*9210*/  FMUL.FTZ R2, R2, 1 ;  /* 0x3f80000002027820 */ /* 0x000fcc0000410000 */
[----:B------:R-:W0:Y:S02]  /*9220*/  F2F.F64.F32 R2, R2 ;  /* 0x0000000200027310 */ /* 0x000e240000201800 */
[----:B0-----:R0:W-:Y:S01]  /*9230*/  STG.E.64 desc[UR36][R16.64], R2 ;  /* 0x0000000210007986 */ /* 0x0011e2000c101b24 */
[----:B------:R-:W-:Y:S05]  /*9240*/  BRA `(.L_x_26006) ;  /* 0x0000000800b87947 */ /* 0x000fea0003800000 */
.L_x_26001:
        /* <DEDUP_REMOVED lines=13> */
.L_x_26015:
[----:B------:R-:W-:Y:S01]  /*9320*/  IMAD.U32 R3, R3, 0x10000, RZ ;  /* 0x0001000003037824 */ /* 0x000fe200078e00ff */
[----:B------:R-:W-:-:S03]  /*9330*/  CS2R R6, SRZ ;  /* 0x0000000000067805 */ /* 0x000fc6000001ff00 */
[----:B------:R-:W-:-:S04]  /*9340*/  FMUL.FTZ R3, R3, 1 ;  /* 0x3f80000003037820 */ /* 0x000fc80000410000 */
[----:B------:R-:W0:Y:S02]  /*9350*/  F2F.F64.F32 R4, R3 ;  /* 0x0000000300047310 */ /* 0x000e240000201800 */
[----:B0-----:R0:W-:Y:S01]  /*9360*/  STG.E.128 desc[UR36][R16.64], R4 ;  /* 0x0000000410007986 */ /* 0x0011e2000c101d24 */
[----:B------:R-:W-:Y:S05]  /*9370*/  BRA `(.L_x_26006) ;  /* 0x00000008006c7947 */ /* 0x000fea0003800000 */
.L_x_26014:
        /* <DEDUP_REMOVED lines=21> */
.L_x_26019:
[----:B------:R-:W-:Y:S05]  /*94d0*/  BSYNC B0 ;  /* 0x0000000000007941 */ /* 0x000fea0003800000 */
.L_x_26018:
[----:B------:R-:W-:-:S05]  /*94e0*/  LOP3.LUT R3, R0, R3, RZ, 0xfc, !PT ;  /* 0x0000000300037212 */ /* 0x000fca00078efcff */
[----:B------:R0:W-:Y:S01]  /*94f0*/  STG.E.U8 desc[UR36][R16.64], R3 ;  /* 0x0000000310007986 */ /* 0x0001e2000c101124 */
[----:B------:R-:W-:Y:S05]  /*9500*/  BRA `(.L_x_26006) ;  /* 0x0000000800087947 */ /* 0x000fea0003800000 */
.L_x_26017:
        /* <DEDUP_REMOVED lines=13> */
.L_x_26021:
[----:B------:R-:W-:Y:S01]  /*95e0*/  IMAD.MOV.U32 R0, RZ, RZ, 0x7f ;  /* 0x0000007fff007424 */ /* 0x000fe200078e00ff */
[----:B------:R-:W-:-:S04]  /*95f0*/  ISETP.GT.U32.AND P0, PT, R2, 0x7f800000, PT ;  /* 0x7f8000000200780c */ /* 0x000fc80003f04070 */
[----:B------:R-:W-:-:S09]  /*9600*/  SEL R0, R0, 0x7c, P0 ;  /* 0x0000007c00007807 */ /* 0x000fd20000000000 */
.L_x_26022:
[----:B------:R-:W-:Y:S05]  /*9610*/  BSYNC B0 ;  /* 0x0000000000007941 */ /* 0x000fea0003800000 */
.L_x_26020:
[----:B------:R-:W-:-:S04]  /*9620*/  LOP3.LUT R2, R3, 0x80000000, RZ, 0xc0, !PT ;  /* 0x8000000003027812 */ /* 0x000fc800078ec0ff */
[----:B------:R-:W-:-:S04]  /*9630*/  SHF.R.U32.HI R3, RZ, 0x18, R2 ;  /* 0x00000018ff037819 */ /* 0x000fc80000011602 */
[----:B------:R-:W-:-:S05]  /*9640*/  LOP3.LUT R3, R0, R3, RZ, 0xfc, !PT ;  /* 0x0000000300037212 */ /* 0x000fca00078efcff */
[----:B------:R0:W-:Y:S01]  /*9650*/  STG.E.U8 desc[UR36][R16.64], R3 ;  /* 0x0000000310007986 */ /* 0x0001e2000c101124 */
[----:B------:R-:W-:Y:S05]  /*9660*/  BRA `(.L_x_26006) ;  /* 0x0000000400b07947 */ /* 0x000fea0003800000 */
.L_x_26016:
[----:B------:R0:W-:Y:S01]  /*9670*/  STG.E.U16 desc[UR36][R16.64], R3 ;  /* 0x0000000310007986 */ /* 0x0001e2000c101524 */
[----:B------:R-:W-:Y:S05]  /*9680*/  BRA `(.L_x_26006) ;  /* 0x0000000400a87947 */ /* 0x000fea0003800000 */
.L_x_26013:
        /* <DEDUP_REMOVED lines=12> */
.L_x_26025:
        /* <DEDUP_REMOVED lines=17> */
.L_x_26028:
[----:B------:R-:W-:-:S04]  /*9860*/  LOP3.LUT R2, R3, 0x80000000, RZ, 0xc0, !PT ;  /* 0x8000000003027812 */ /* 0x000fc800078ec0ff */
[----:B------:R-:W-:-:S04]  /*9870*/  SHF.R.U32.HI R3, RZ, 0x18, R2 ;  /* 0x00000018ff037819 */ /* 0x000fc80000011602 */
[----:B------:R-:W-:-:S04]  /*9880*/  LOP3.LUT R0, R0, R3, RZ, 0xfc, !PT ;  /* 0x0000000300007212 */ /* 0x000fc800078efcff */
[----:B------:R-:W-:-:S07]  /*9890*/  PRMT R8, R0, 0x7610, R8 ;  /* 0x0000761000087816 */ /* 0x000fce0000000008 */
.L_x_26027:
[----:B------:R-:W-:Y:S05]  /*98a0*/  BSYNC B0 ;  /* 0x0000000000007941 */ /* 0x000fea0003800000 */
.L_x_26026:
[----:B------:R0:W-:Y:S01]  /*98b0*/  STG.E.U8 desc[UR36][R16.64], R8 ;  /* 0x0000000810007986 */ /* 0x0001e2000c101124 */
[----:B------:R-:W-:Y:S05]  /*98c0*/  BRA `(.L_x_26006) ;  /* 0x0000000400187947 */ /* 0x000fea0003800000 */
.L_x_26024:
        /* <DEDUP_REMOVED lines=17> */
.L_x_26031:
[----:B------:R-:W-:-:S04]  /*99e0*/  LOP3.LUT R2, R3, 0x80000000, RZ, 0xc0, !PT ;  /* 0x8000000003027812 */ /* 0x000fc800078ec0ff */
[----:B------:R-:W-:-:S04]  /*99f0*/  SHF.R.U32.HI R3, RZ, 0x18, R2 ;  /* 0x00000018ff037819 */ /* 0x000fc80000011602 */
[----:B------:R-:W-:-:S04]  /*9a00*/  LOP3.LUT R0, R0, R3, RZ, 0xfc, !PT ;  /* 0x0000000300007212 */ /* 0x000fc800078efcff */
[----:B------:R-:W-:-:S07]  /*9a10*/  PRMT R8, R0, 0x7610, R8 ;  /* 0x0000761000087816 */ /* 0x000fce0000000008 */
.L_x_26030:
[----:B------:R-:W-:Y:S05]  /*9a20*/  BSYNC B0 ;  /* 0x0000000000007941 */ /* 0x000fea0003800000 */
.L_x_26029:
[----:B------:R0:W-:Y:S01]  /*9a30*/  STG.E.U8 desc[UR36][R16.64], R8 ;  /* 0x0000000810007986 */ /* 0x0001e2000c101124 */
[----:B------:R-:W-:Y:S05]  /*9a40*/  BRA `(.L_x_26006) ;  /* 0x0000000000b87947 */ /* 0x000fea0003800000 */
.L_x_26023:
        /* <DEDUP_REMOVED lines=22> */
.L_x_26005:
        /* <DEDUP_REMOVED lines=16> */
.L_x_26034:
[----:B------:R-:W-:Y:S05]  /*9cb0*/  BRA `(.L_x_26006) ;  /* 0x00000000001c7947 */ /* 0x000fea0003800000 */
.L_x_26033:
[----:B------:R-:W-:-:S06]  /*9cc0*/  IMAD.U32 R3, R3, 0x10000, RZ ;  /* 0x0001000003037824 */ /* 0x000fcc00078e00ff */
[----:B------:R-:W0:Y:S02]  /*9cd0*/  F2I.U64.TRUNC R2, R3 ;  /* 0x0000000300027311 */ /* 0x000e24000020d800 */
[----:B0-----:R0:W-:Y:S01]  /*9ce0*/  STG.E.64 desc[UR36][R16.64], R2 ;  /* 0x0000000210007986 */ /* 0x0011e2000c101b24 */
[----:B------:R-:W-:Y:S05]  /*9cf0*/  BRA `(.L_x_26006) ;  /* 0x00000000000c7947 */ /* 0x000fea0003800000 */
.L_x_26032:
[----:B------:R-:W-:-:S06]  /*9d00*/  IMAD.U32 R3, R3, 0x10000, RZ ;  /* 0x0001000003037824 */ /* 0x000fcc00078e00ff */
[----:B------:R-:W0:Y:S02]  /*9d10*/  F2I.FTZ.U32.TRUNC.NTZ R3, R3 ;  /* 0x0000000300037305 */ /* 0x000e24000021f000 */
[----:B0-----:R0:W-:Y:S02]  /*9d20*/  STG.E desc[UR36][R16.64], R3 ;  /* 0x0000000310007986 */ /* 0x0011e4000c101924 */
.L_x_26006:
[----:B------:R-:W-:-:S07]  /*9d30*/  VIADD R19, R19, 0x80 ;  /* 0x0000008013137836 */ /* 0x000fce0000000000 */
.L_x_25966:
[----:B------:R-:W-:Y:S05]  /*9d40*/  BSYNC B6 ;  /* 0x0000000000067941 */ /* 0x000fea0003800000 */
.L_x_25965:
        /* <DEDUP_REMOVED lines=306> */
.L_x_26035:
        /* <DEDUP_REMOVED lines=22> */
.L_x_26039:
[----:B------:R-:W2:Y:S02]  /*b1d0*/  LDG.E.U8 R2, desc[UR36][R2.64] ;  /* 0x0000002402027981 */ /* 0x000ea4000c1e1100 */
[----:B--2---:R-:W-:-:S04]  /*b1e0*/  I2FP.F32.U32 R0, R2 ;  /* 0x0000000200007245 */ /* 0x004fc80000201000 */
[----:B------:R-:W-:Y:S01]  /*b1f0*/  F2FP.BF16.F32.PACK_AB R0, RZ, R0 ;  /* 0x00000000ff00723e */ /* 0x000fe200000010ff */
[----:B------:R-:W-:Y:S06]  /*b200*/  BRA `(.L_x_26041) ;  /* 0x0000000c00907947 */ /* 0x000fec0003800000 */
.L_x_26038:
        /* <DEDUP_REMOVED lines=10> */
.L_x_26043:
[----:B------:R-:W2:Y:S02]  /*b2b0*/  LDG.E R2, desc[UR36][R2.64] ;  /* 0x0000002402027981 */ /* 0x000ea4000c1e1900 */
[----:B--2---:R-:W-:-:S04]  /*b2c0*/  I2FP.F32.S32 R0, R2 ;  /* 0x0000000200007245 */ /* 0x004fc80000201400 */
[----:B------:R-:W-:Y:S01]  /*b2d0*/  F2FP.BF16.F32.PACK_AB R0, RZ, R0 ;  /* 0x00000000ff00723e */ /* 0x000fe200000010ff */
[----:B------:R-:W-:Y:S06]  /*b2e0*/  BRA `(.L_x_26041) ;  /* 0x0000000c00587947 */ /* 0x000fec0003800000 */
.L_x_26042:
[----:B------:R-:W2:Y:S02]  /*b2f0*/  LDG.E.U16 R2, desc[UR36][R2.64] ;  /* 0x0000002402027981 */ /* 0x000ea4000c1e1500 */
[----:B--2---:R-:W0:Y:S02]  /*b300*/  I2F.S16 R0, R2 ;  /* 0x0000000200007306 */ /* 0x004e240000101400 */
[----:B0-----:R-:W-:Y:S01]  /*b310*/  F2FP.BF16.F32.PACK_AB R0, RZ, R0 ;  /* 0x00000000ff00723e */ /* 0x001fe200000010ff */
[----:B------:R-:W-:Y:S06]  /*b320*/  BRA `(.L_x_26041) ;  /* 0x0000000c00487947 */ /* 0x000fec0003800000 */
.L_x_26037:
        /* <DEDUP_REMOVED lines=9> */
.L_x_26045:
[----:B------:R-:W2:Y:S02]  /*b3c0*/  LDG.E.U16 R0, desc[UR36][R2.64] ;  /* 0x0000002402007981 */ /* 0x000ea4000c1e1500 */
[----:B--2---:R-:W-:-:S05]  /*b3d0*/  HADD2.F32 R0, -RZ, R0.H0_H0 ;  /* 0x20000000ff007230 */ /* 0x004fca0000004100 */
[----:B------:R-:W-:Y:S01]  /*b3e0*/  F2FP.BF16.F32.PACK_AB R0, RZ, R0 ;  /* 0x00000000ff00723e */ /* 0x000fe200000010ff */
[----:B------:R-:W-:Y:S06]  /*b3f0*/  BRA `(.L_x_26041) ;  /* 0x0000000c00147947 */ /* 0x000fec0003800000 */
.L_x_26044:
        /* <DEDUP_REMOVED lines=9> */
.L_x_26047:
[----:B------:R-:W2:Y:S02]  /*b490*/  LDG.E.U16 R2, desc[UR36][R2.64] ;  /* 0x0000002402027981 */ /* 0x000ea4000c1e1500 */
[----:B--2---:R-:W-:-:S05]  /*b4a0*/  HADD2.F32 R0, -RZ, R2.H0_H0 ;  /* 0x20000002ff007230 */ /* 0x004fca0000004100 */
[----:B------:R-:W-:Y:S01]  /*b4b0*/  F2FP.BF16.F32.PACK_AB R0, RZ, R0 ;  /* 0x00000000ff00723e */ /* 0x000fe200000010ff */
[----:B------:R-:W-:Y:S06]  /*b4c0*/  BRA `(.L_x_26041) ;  /* 0x0000000800e07947 */ /* 0x000fec0003800000 */
.L_x_26046:
        /* <DEDUP_REMOVED lines=8> */
.L_x_26036:
        /* <DEDUP_REMOVED lines=13> */
.L_x_26050:
        /* <DEDUP_REMOVED lines=8> */
.L_x_26049:
        /* <DEDUP_REMOVED lines=28> */
.L_x_26052:
        /* <DEDUP_REMOVED lines=15> */
.L_x_26051:
[----:B------:R0:W5:Y:S01]  /*b950*/  LDG.E.U16 R0, desc[UR36][R2.64] ;  /* 0x0000002402007981 */ /* 0x000162000c1e1500 */
[----:B------:R-:W-:Y:S05]  /*b960*/  BRA `(.L_x_26041) ;  /* 0x0000000400b87947 */ /* 0x000fea0003800000 */
.L_x_26048:
        /* <DEDUP_REMOVED lines=12> */
.L_x_26055:
        /* <DEDUP_REMOVED lines=21> */
.L_x_26059:
[----:B------:R-:W-:Y:S05]  /*bb80*/  BSYNC B1 ;  /* 0x0000000000017941 */ /* 0x000fea0003800000 */
.L_x_26058:
[----:B------:R-:W-:Y:S01]  /*bb90*/  LEA R3, R0, 0x3b800000, 0x17 ;  /* 0x3b80000000037811 */ /* 0x000fe200078eb8ff */
[----:B------:R-:W-:-:S05]  /*bba0*/  IMAD.SHL.U32 R0, R2, 0x100000, RZ ;  /* 0x0010000002007824 */ /* 0x000fca00078e00ff */
[----:B------:R-:W-:-:S07]  /*bbb0*/  LOP3.LUT R0, R3, R0, R4, 0xfe, !PT ;  /* 0x0000000003007212 */ /* 0x000fce00078efe04 */
.L_x_26057:
[----:B------:R-:W-:Y:S05]  /*bbc0*/  BSYNC B0 ;  /* 0x0000000000007941 */ /* 0x000fea0003800000 */
.L_x_26056:
[----:B------:R-:W-:Y:S01]  /*bbd0*/  F2FP.BF16.F32.PACK_AB R0, RZ, R0 ;  /* 0x00000000ff00723e */ /* 0x000fe200000010ff */
[----:B------:R-:W-:Y:S06]  /*bbe0*/  BRA `(.L_x_26041) ;  /* 0x0000000400187947 */ /* 0x000fec0003800000 */
.L_x_26054:
        /* <DEDUP_REMOVED lines=21> */
.L_x_26063:
[----:B------:R-:W-:Y:S05]  /*bd40*/  BSYNC B1 ;  /* 0x0000000000017941 */ /* 0x000fea0003800000 */
.L_x_26062:
[----:B------:R-:W-:Y:S01]  /*bd50*/  LEA R3, R0, 0x37800000, 0x17 ;  /* 0x3780000000037811 */ /* 0x000fe200078eb8ff */
[----:B------:R-:W-:-:S05]  /*bd60*/  IMAD.SHL.U32 R0, R2, 0x200000, RZ ;  /* 0x0020000002007824 */ /* 0x000fca00078e00ff */
[----:B------:R-:W-:-:S07]  /*bd70*/  LOP3.LUT R0, R3, R0, R4, 0xfe, !PT ;  /* 0x0000000003007212 */ /* 0x000fce00078efe04 */
.L_x_26061:
[----:B------:R-:W-:Y:S05]  /*bd80*/  BSYNC B0 ;  /* 0x0000000000007941 */ /* 0x000fea0003800000 */
.L_x_26060:
[----:B------:R-:W-:Y:S01]  /*bd90*/  F2FP.BF16.F32.PACK_AB R0, RZ, R0 ;  /* 0x00000000ff00723e */ /* 0x000fe200000010ff */
[----:B------:R-:W-:Y:S06]  /*bda0*/  BRA `(.L_x_26041) ;  /* 0x0000000000a87947 */ /* 0x000fec0003800000 */
.L_x_26053:
        /* <DEDUP_REMOVED lines=14> */
.L_x_26067:
[----:B------:R-:W-:Y:S05]  /*be90*/  BSYNC B0 ;  /* 0x0000000000007941 */ /* 0x000fea0003800000 */
.L_x_26066:
[----:B------:R-:W-:Y:S01]  /*bea0*/  F2FP.BF16.F32.PACK_AB R0, RZ, R0 ;  /* 0x00000000ff00723e */ /* 0x000fe200000010ff */
[----:B------:R-:W-:Y:S06]  /*beb0*/  BRA `(.L_x_26041) ;  /* 0x0000000000647947 */ /* 0x000fec0003800000 */
.L_x_26040:
        /* <DEDUP_REMOVED lines=16> */
.L_x_26068:
[----:B------:R-:W-:Y:S01]  /*bfc0*/  PRMT R0, RZ, 0x7610, R0 ;  /* 0x00007610ff007816 */ /* 0x000fe20000000000 */
[----:B------:R-:W-:Y:S06]  /*bfd0*/  BRA `(.L_x_26041) ;  /* 0x00000000001c7947 */ /* 0x000fec0003800000 */
.L_x_26065:
[----:B------:R-:W2:Y:S02]  /*bfe0*/  LDG.E.64 R2, desc[UR36][R2.64] ;  /* 0x0000002402027981 */ /* 0x000ea4000c1e1b00 */
[----:B--2---:R-:W0:Y:S02]  /*bff0*/  I2F.U64 R0, R2 ;  /* 0x0000000200007312 */ /* 0x004e240000301000 */
[----:B0-----:R-:W-:Y:S01]  /*c000*/  F2FP.BF16.F32.PACK_AB R0, RZ, R0 ;  /* 0x00000000ff00723e */ /* 0x001fe200000010ff */
[----:B------:R-:W-:Y:S06]  /*c010*/  BRA `(.L_x_26041) ;  /* 0x00000000000c7947 */ /* 0x000fec0003800000 */
.L_x_26064:
[----:B------:R-:W2:Y:S02]  /*c020*/  LDG.E R2, desc[UR36][R2.64] ;  /* 0x0000002402027981 */ /* 0x000ea4000c1e1900 */
[----:B--2---:R-:W-:-:S04]  /*c030*/  I2FP.F32.U32 R0, R2 ;  /* 0x0000000200007245 */ /* 0x004fc80000201000 */
[----:B------:R-:W-:-:S07]  /*c040*/  F2FP.BF16.F32.PACK_AB R0, RZ, R0 ;  /* 0x00000000ff00723e */ /* 0x000fce00000010ff */
.L_x_26041:
        /* <DEDUP_REMOVED lines=42> */
[----:B0-----:R-:W-:Y:S01]  /*c2f0*/  STG.E.U8 desc[UR36][R16.64], R3 ;  /* 0x0000000310007986 */ /* 0x001fe2000c101124 */
[----:B------:R-:W-:Y:S05]  /*c300*/  EXIT ;  /* 0x000000000000794d */ /* 0x000fea0003800000 */
.L_x_26072:
[----:B------:R-:W-:-:S06]  /*c310*/  IMAD.U32 R3, R3, 0x10000, RZ ;  /* 0x0001000003037824 */ /* 0x000fcc00078e00ff */
[----:B------:R-:W0:Y:S02]  /*c320*/  F2I.S64.TRUNC R2, R3 ;  /* 0x0000000300027311 */ /* 0x000e24000020d900 */
[----:B0-----:R-:W-:Y:S01]  /*c330*/  STG.E.U8 desc[UR36][R16.64], R2 ;  /* 0x0000000210007986 */ /* 0x001fe2000c101124 */
[----:B------:R-:W-:Y:S05]  /*c340*/  EXIT ;  /* 0x000000000000794d */ /* 0x000fea0003800000 */
.L_x_26071:
        /* <DEDUP_REMOVED lines=10> */
.L_x_26075:
[----:B------:R-:W-:-:S06]  /*c3f0*/  IMAD.U32 R3, R3, 0x10000, RZ ;  /* 0x0001000003037824 */ /* 0x000fcc00078e00ff */
[----:B------:R-:W0:Y:S02]  /*c400*/  F2I.FTZ.TRUNC.NTZ R3, R3 ;  /* 0x0000000300037305 */ /* 0x000e24000021f100 */
[----:B0-----:R-:W-:Y:S01]  /*c410*/  STG.E desc[UR36][R16.64], R3 ;  /* 0x0000000310007986 */ /* 0x001fe2000c101924 */
[----:B------:R-:W-:Y:S05]  /*c420*/  EXIT ;  /* 0x000000000000794d */ /* 0x000fea0003800000 */
.L_x_26074:
[----:B------:R-:W-:-:S06]  /*c430*/  IMAD.U32 R3, R3, 0x10000, RZ ;  /* 0x0001000003037824 */ /* 0x000fcc00078e00ff */
[----:B------:R-:W0:Y:S02]  /*c440*/  F2I.FTZ.TRUNC.NTZ R3, R3 ;  /* 0x0000000300037305 */ /* 0x000e24000021f100 */
[----:B0-----:R-:W-:Y:S01]  /*c450*/  STG.E.U16 desc[UR36][R16.64], R3 ;  /* 0x0000000310007986 */ /* 0x001fe2000c101524 */
[----:B------:R-:W-:Y:S05]  /*c460*/  EXIT ;  /* 0x000000000000794d */ /* 0x000fea0003800000 */
.L_x_26070:
        /* <DEDUP_REMOVED lines=9> */
.L_x_26077:
[----:B------:R-:W-:-:S05]  /*c500*/  IMAD.U32 R0, R3, 0x10000, RZ ;  /* 0x0001000003007824 */ /* 0x000fca00078e00ff */
[----:B------:R-:W-:-:S05]  /*c510*/  F2FP.F16.F32.PACK_AB R0, RZ, R0 ;  /* 0x00000000ff00723e */ /* 0x000fca00000000ff */
[----:B------:R-:W-:Y:S01]  /*c520*/  STG.E.U16 desc[UR36][R16.64], R0 ;  /* 0x0000000010007986 */ /* 0x000fe2000c101524 */
[----:B------:R-:W-:Y:S05]  /*c530*/  EXIT ;  /* 0x000000000000794d */ /* 0x000fea0003800000 */
.L_x_26076:
        /* <DEDUP_REMOVED lines=10> */
.L_x_26079:
[----:B------:R-:W-:-:S05]  /*c5e0*/  IMAD.U32 R3, R3, 0x10000, RZ ;  /* 0x0001000003037824 */ /* 0x000fca00078e00ff */
[----:B------:R-:W-:-:S04]  /*c5f0*/  F2FP.F16.F32.PACK_AB R3, RZ, R3 ;  /* 0x00000003ff03723e */ /* 0x000fc800000000ff */
[----:B------:R-:W-:-:S05]  /*c600*/  PRMT R3, R3, 0x5410, RZ ;  /* 0x0000541003037816 */ /* 0x000fca00000000ff */
[----:B------:R-:W-:Y:S01]  /*c610*/  STG.E desc[UR36][R16.64], R3 ;  /* 0x0000000310007986 */ /* 0x000fe2000c101924 */
[----:B------:R-:W-:Y:S05]  /*c620*/  EXIT ;  /* 0x000000000000794d */ /* 0x000fea0003800000 */
.L_x_26078:
[----:B------:R-:W-:-:S04]  /*c630*/  IMAD.U32 R2, R3, 0x10000, RZ ;  /* 0x0001000003027824 */ /* 0x000fc800078e00ff */
[----:B------:R-:W-:-:S06]  /*c640*/  FMUL.FTZ R2, R2, 1 ;  /* 0x3f80000002027820 */ /* 0x000fcc0000410000 */
[----:B------:R-:W0:Y:S02]  /*c650*/  F2F.F64.F32 R2, R2 ;  /* 0x0000000200027310 */ /* 0x000e240000201800 */
[----:B0-----:R-:W-:Y:S01]  /*c660*/  STG.E.64 desc[UR36][R16.64], R2 ;  /* 0x0000000210007986 */ /* 0x001fe2000c101b24 */
[----:B------:R-:W-:Y:S05]  /*c670*/  EXIT ;  /* 0x000000000000794d */ /* 0x000fea0003800000 */
.L_x_26069:
        /* <DEDUP_REMOVED lines=13> */
.L_x_26082:
[----:B------:R-:W-:Y:S01]  /*c750*/  IMAD.U32 R3, R3, 0x10000, RZ ;  /* 0x0001000003037824 */ /* 0x000fe200078e00ff */
[----:B------:R-:W-:-:S03]  /*c760*/  CS2R R6, SRZ ;  /* 0x0000000000067805 */ /* 0x000fc6000001ff00 */
[----:B------:R-:W-:-:S04]  /*c770*/  FMUL.FTZ R3, R3, 1 ;  /* 0x3f80000003037820 */ /* 0x000fc80000410000 */
[----:B------:R-:W0:Y:S02]  /*c780*/  F2F.F64.F32 R4, R3 ;  /* 0x0000000300047310 */ /* 0x000e240000201800 */
[----:B0-----:R-:W-:Y:S01]  /*c790*/  STG.E.128 desc[UR36][R16.64], R4 ;  /* 0x0000000410007986 */ /* 0x001fe2000c101d24 */
[----:B------:R-:W-:Y:S05]  /*c7a0*/  EXIT ;  /* 0x000000000000794d */ /* 0x000fea0003800000 */
.L_x_26081:
        /* <DEDUP_REMOVED lines=21> */
.L_x_26086:
[----:B------:R-:W-:Y:S05]  /*c900*/  BSYNC B0 ;  /* 0x0000000000007941 */ /* 0x000fea0003800000 */
.L_x_26085:
[----:B------:R-:W-:-:S05]  /*c910*/  LOP3.LUT R3, R0, R3, RZ, 0xfc, !PT ;  /* 0x0000000300037212 */ /* 0x000fca00078efcff */
[----:B------:R-:W-:Y:S01]  /*c920*/  STG.E.U8 desc[UR36][R16.64], R3 ;  /* 0x0000000310007986 */ /* 0x000fe2000c101124 */
[----:B------:R-:W-:Y:S05]  /*c930*/  EXIT ;  /* 0x000000000000794d */ /* 0x000fea0003800000 */
.L_x_26084:
        /* <DEDUP_REMOVED lines=13> */
.L_x_26088:
[----:B------:R-:W-:Y:S01]  /*ca10*/  IMAD.MOV.U32 R0, RZ, RZ, 0x7f ;  /* 0x0000007fff007424 */ /* 0x000fe200078e00ff */
[----:B------:R-:W-:-:S04]  /*ca20*/  ISETP.GT.U32.AND P0, PT, R2, 0x7f800000, PT ;  /* 0x7f8000000200780c */ /* 0x000fc80003f04070 */
[----:B------:R-:W-:-:S09]  /*ca30*/  SEL R0, R0, 0x7c, P0 ;  /* 0x0000007c00007807 */ /* 0x000fd20000000000 */
.L_x_26089:
[----:B------:R-:W-:Y:S05]  /*ca40*/  BSYNC B0 ;  /* 0x0000000000007941 */ /* 0x000fea0003800000 */
.L_x_26087:
[----:B------:R-:W-:-:S04]  /*ca50*/  LOP3.LUT R2, R3, 0x80000000, RZ, 0xc0, !PT ;  /* 0x8000000003027812 */ /* 0x000fc800078ec0ff */
[----:B------:R-:W-:-:S04]  /*ca60*/  SHF.R.U32.HI R3, RZ, 0x18, R2 ;  /* 0x00000018ff037819 */ /* 0x000fc80000011602 */
[----:B------:R-:W-:-:S05]  /*ca70*/  LOP3.LUT R3, R0, R3, RZ, 0xfc, !PT ;  /* 0x0000000300037212 */ /* 0x000fca00078efcff */
[----:B------:R-:W-:Y:S01]  /*ca80*/  STG.E.U8 desc[UR36][R16.64], R3 ;  /* 0x0000000310007986 */ /* 0x000fe2000c101124 */
[----:B------:R-:W-:Y:S05]  /*ca90*/  EXIT ;  /* 0x000000000000794d */ /* 0x000fea0003800000 */
.L_x_26083:
[----:B------:R-:W-:Y:S01]  /*caa0*/  STG.E.U16 desc[UR36][R16.64], R3 ;  /* 0x0000000310007986 */ /* 0x000fe2000c101524 */
[----:B------:R-:W-:Y:S05]  /*cab0*/  EXIT ;  /* 0x000000000000794d */ /* 0x000fea0003800000 */
.L_x_26080:
        /* <DEDUP_REMOVED lines=12> */
.L_x_26092:
        /* <DEDUP_REMOVED lines=17> */
.L_x_26095:
[----:B------:R-:W-:-:S04]  /*cc90*/  LOP3.LUT R2, R3, 0x80000000, RZ, 0xc0, !PT ;  /* 0x8000000003027812 */ /* 0x000fc800078ec0ff */
[----:B------:R-:W-:-:S04]  /*cca0*/  SHF.R.U32.HI R3, RZ, 0x18, R2 ;  /* 0x00000018ff037819 */ /* 0x000fc80000011602 */
[----:B------:R-:W-:-:S04]  /*ccb0*/  LOP3.LUT R0, R0, R3, RZ, 0xfc, !PT ;  /* 0x0000000300007212 */ /* 0x000fc800078efcff */
[----:B------:R-:W-:-:S07]  /*ccc0*/  PRMT R8, R0, 0x7610, R8 ;  /* 0x0000761000087816 */ /* 0x000fce0000000008 */
.L_x_26094:
[----:B------:R-:W-:Y:S05]  /*ccd0*/  BSYNC B0 ;  /* 0x0000000000007941 */ /* 0x000fea0003800000 */
.L_x_26093:
[----:B------:R-:W-:Y:S01]  /*cce0*/  STG.E.U8 desc[UR36][R16.64], R8 ;  /* 0x0000000810007986 */ /* 0x000fe2000c101124 */
[----:B------:R-:W-:Y:S05]  /*ccf0*/  EXIT ;  /* 0x000000000000794d */ /* 0x000fea0003800000 */
.L_x_26091:
        /* <DEDUP_REMOVED lines=17> */
.L_x_26098:
[----:B------:R-:W-:-:S04]  /*ce10*/  LOP3.LUT R2, R3, 0x80000000, RZ, 0xc0, !PT ;  /* 0x8000000003027812 */ /* 0x000fc800078ec0ff */
[----:B------:R-:W-:-:S04]  /*ce20*/  SHF.R.U32.HI R3, RZ, 0x18, R2 ;  /* 0x00000018ff037819 */ /* 0x000fc80000011602 */
[----:B------:R-:W-:-:S04]  /*ce30*/  LOP3.LUT R0, R0, R3, RZ, 0xfc, !PT ;  /* 0x0000000300007212 */ /* 0x000fc800078efcff */
[----:B------:R-:W-:-:S07]  /*ce40*/  PRMT R8, R0, 0x7610, R8 ;  /* 0x0000761000087816 */ /* 0x000fce0000000008 */
.L_x_26097:
[----:B------:R-:W-:Y:S05]  /*ce50*/  BSYNC B0 ;  /* 0x0000000000007941 */ /* 0x000fea0003800000 */
.L_x_26096:
[----:B------:R-:W-:Y:S01]  /*ce60*/  STG.E.U8 desc[UR36][R16.64], R8 ;  /* 0x0000000810007986 */ /* 0x000fe2000c101124 */
[----:B------:R-:W-:Y:S05]  /*ce70*/  EXIT ;  /* 0x000000000000794d */ /* 0x000fea0003800000 */
.L_x_26090:
        /* <DEDUP_REMOVED lines=22> */
.L_x_26073:
        /* <DEDUP_REMOVED lines=16> */
.L_x_26101:
[----:B------:R-:W-:Y:S05]  /*d0e0*/  EXIT ;  /* 0x000000000000794d */ /* 0x000fea0003800000 */
.L_x_26100:
[----:B------:R-:W-:-:S06]  /*d0f0*/  IMAD.U32 R3, R3, 0x10000, RZ ;  /* 0x0001000003037824 */ /* 0x000fcc00078e00ff */
[----:B------:R-:W0:Y:S02]  /*d100*/  F2I.U64.TRUNC R2, R3 ;  /* 0x0000000300027311 */ /* 0x000e24000020d800 */
[----:B0-----:R-:W-:Y:S01]  /*d110*/  STG.E.64 desc[UR36][R16.64], R2 ;  /* 0x0000000210007986 */ /* 0x001fe2000c101b24 */
[----:B------:R-:W-:Y:S05]  /*d120*/  EXIT ;  /* 0x000000000000794d */ /* 0x000fea0003800000 */
.L_x_26099:
[----:B------:R-:W-:-:S06]  /*d130*/  IMAD.U32 R3, R3, 0x10000, RZ ;  /* 0x0001000003037824 */ /* 0x000fcc00078e00ff */
[----:B------:R-:W0:Y:S02]  /*d140*/  F2I.FTZ.U32.TRUNC.NTZ R3, R3 ;  /* 0x0000000300037305 */ /* 0x000e24000021f000 */
[----:B0-----:R-:W-:Y:S01]  /*d150*/  STG.E desc[UR36][R16.64], R3 ;  /* 0x0000000310007986 */ /* 0x001fe2000c101924 */
[----:B------:R-:W-:Y:S05]  /*d160*/  EXIT ;  /* 0x000000000000794d */ /* 0x000fea0003800000 */
.L_x_26102:
        /* <DEDUP_REMOVED lines=9> */
.L_x_36410:


//--------------------- .text._ZN2at6native27unrolled_elementwise_kernelIZZZNS0_17expm1_kernel_cudaERNS_18TensorIteratorBaseEENKUlvE_clEvENKUlvE3_clEvEUlN3c108BFloat16EE_St5arrayIPcLm2EELi4E23TrivialOffsetCalculatorILi1EjESD_NS0_6memory12LoadWithCastILi1EEENSE_13StoreWithCastILi1EEEEEviT_T0_T2_T3_T4_T5_ --------------------------
	.section	.text._ZN2at6native27unrolled_elementwise_kernelIZZZNS0_17expm1_kernel_cudaERNS_18TensorIteratorBaseEENKUlvE_clEvENKUlvE3_clEvEUlN3c108BFloat16EE_St5arrayIPcLm2EELi4E23TrivialOffsetCalculatorILi1EjESD_NS0_6memory12LoadWithCastILi1EEENSE_13StoreWithCastILi1EEEEEviT_T0_T2_T3_T4_T5_,"ax",@progbits
	.align	128
        .global         _ZN2at6native27unrolled_elementwise_kernelIZZZNS0_17expm1_kernel_cudaERNS_18TensorIteratorBaseEENKUlvE_clEvENKUlvE3_clEvEUlN3c108BFloat16EE_St5arrayIPcLm2EELi4E23TrivialOffsetCalculatorILi1EjESD_NS0_6memory12LoadWithCastILi1EEENSE_13StoreWithCastILi1EEEEEviT_T0_T2_T3_T4_T5_
        .type           _ZN2at6native27unrolled_elementwise_kernelIZZZNS0_17expm1_kernel_cudaERNS_18TensorIteratorBaseEENKUlvE_clEvENKUlvE3_clEvEUlN3c108BFloat16EE_St5arrayIPcLm2EELi4E23TrivialOffsetCalculatorILi1EjESD_NS0_6memory12LoadWithCastILi1EEENSE_13StoreWithCastILi1EEEEEviT_T0_T2_T3_T4_T5_,@function
        .size           _ZN2at6native27unrolled_elementwise_kernelIZZZNS0_17expm1_kernel_cudaERNS_18TensorIteratorBaseEENKUlvE_clEvENKUlvE3_clEvEUlN3c108BFloat16EE_St5arrayIPcLm2EELi4E23TrivialOffsetCalculatorILi1EjESD_NS0_6memory12LoadWithCastILi1EEENSE_13StoreWithCastILi1EEEEEviT_T0_T2_T3_T4_T5_,(.L_x_36411 - _ZN2at6native27unrolled_elementwise_kernelIZZZNS0_17expm1_kernel_cudaERNS_18TensorIteratorBaseEENKUlvE_clEvENKUlvE3_clEvEUlN3c108BFloat16EE_St5arrayIPcLm2EELi4E23TrivialOffsetCalculatorILi1EjESD_NS0_6memory12LoadWithCastILi1EEENSE_13StoreWithCastILi1EEEEEviT_T0_T2_T3_T4_T5_)
        .other          _ZN2at6native27unrolled_elementwise_kernelIZZZNS0_17expm1_kernel_cudaERNS_18TensorIteratorBaseEENKUlvE_clEvENKUlvE3_clEvEUlN3c108BFloat16EE_St5arrayIPcLm2EELi4E23TrivialOffsetCalculatorILi1EjESD_NS0_6memory12LoadWithCastILi1EEENSE_13StoreWithCastILi1EEEEEviT_T0_T2_T3_T4_T5_,@"STO_CUDA_ENTRY STV_DEFAULT"
_ZN2at6native27unrolled_elementwise_kernelIZZZNS0_17expm1_kernel_cudaERNS_18TensorIteratorBaseEENKUlvE_clEvENKUlvE3_clEvEUlN3c108BFloat16EE_St5arrayIPcLm2EELi4E23TrivialOffsetCalculatorILi1EjESD_NS0_6memory12LoadWithCastILi1EEENSE_13StoreWithCastILi1EEEEEviT_T0_T2_T3_T4_T5_:
.text._ZN2at6native27unrolled_elementwise_kernelIZZZNS0_17expm1_kernel_cudaERNS_18TensorIteratorBaseEENKUlvE_clEvENKUlvE3_clEvEUlN3c108BFloat16EE_St5arrayIPcLm2EELi4E23TrivialOffsetCalculatorILi1EjESD_NS0_6memory12LoadWithCastILi1EEENSE_13StoreWithCastILi1EEEEEviT_T0_T2_T3_T4_T5_:
        /* <DEDUP_REMOVED lines=34> */
.L_x_26108:
[----:B------:R-:W2:Y:S02]  /*0220*/  LDG.E.U8 R4, desc[UR36][R4.64] ;  /* 0x0000002404047981 */ /* 0x000ea4000c1e1100 */
[----:B--2---:R-:W-:-:S04]  /*0230*/  I2FP.F32.U32 R0, R4 ;  /* 0x0000000400007245 */ /* 0x004fc80000201000 */
[----:B------:R-:W-:-:S04]  /*0240*/  F2FP.BF16.F32.PACK_AB R0, RZ, R0 ;  /* 0x00000000ff00723e */ /* 0x000fc800000010ff */
[----:B------:R-:W-:Y:S01]  /*0250*/  PRMT R22, R0, 0x7610, R22 ;  /* 0x0000761000167816 */ /* 0x000fe20000000016 */
[----:B------:R-:W-:Y:S06]  /*0260*/  BRA `(.L_x_26110) ;  /* 0x0000000c00cc7947 */ /* 0x000fec0003800000 */
.L_x_26107:
        /* <DEDUP_REMOVED lines=11> */
.L_x_26112:
[----:B------:R-:W2:Y:S02]  /*0320*/  LDG.E R4, desc[UR36][R4.64] ;  /* 0x0000002404047981 */ /* 0x000ea4000c1e1900 */
[----:B--2---:R-:W-:-:S04]  /*0330*/  I2FP.F32.S32 R0, R4 ;  /* 0x0000000400007245 */ /* 0x004fc80000201400 */
[----:B------:R-:W-:-:S04]  /*0340*/  F2FP.BF16.F32.PACK_AB R0, RZ, R0 ;  /* 0x00000000ff00723e */ /* 0x000fc800000010ff */
[----:B------:R-:W-:Y:S01]  /*0350*/  PRMT R22, R0, 0x7610, R22 ;  /* 0x0000761000167816 */ /* 0x000fe20000000016 */
[----:B------:R-:W-:Y:S06]  /*0360*/  BRA `(.L_x_26110) ;  /* 0x0000000c008c7947 */ /* 0x000fec0003800000 */
.L_x_26111:
[----:B------:R-:W2:Y:S02]  /*0370*/  LDG.E.U16 R4, desc[UR36][R4.64] ;  /* 0x0000002404047981 */ /* 0x000ea4000c1e1500 */
[----:B--2---:R-:W0:Y:S02]  /*0380*/  I2F.S16 R0, R4 ;  /* 0x0000000400007306 */ /* 0x004e240000101400 */
[----:B0-----:R-:W-:-:S04]  /*0390*/  F2FP.BF16.F32.PACK_AB R0, RZ, R0 ;  /* 0x00000000ff00723e */ /* 0x001fc800000010ff */
[----:B------:R-:W-:Y:S01]  /*03a0*/  PRMT R22, R0, 0x7610, R22 ;  /* 0x0000761000167816 */ /* 0x000fe20000000016 */
[----:B------:R-:W-:Y:S06]  /*03b0*/  BRA `(.L_x_26110) ;  /* 0x0000000c00787947 */ /* 0x000fec0003800000 */
.L_x_26106:
        /* <DEDUP_REMOVED lines=9> */
.L_x_26114:
[----:B------:R-:W2:Y:S02]  /*0450*/  LDG.E.U16 R0, desc[UR36][R4.64] ;  /* 0x0000002404007981 */ /* 0x000ea4000c1e1500 */
[----:B--2---:R-:W-:-:S05]  /*0460*/  HADD2.F32 R0, -RZ, R0.H0_H0 ;  /* 0x20000000ff007230 */ /* 0x004fca0000004100 */
[----:B------:R-:W-:-:S04]  /*0470*/  F2FP.BF16.F32.PACK_AB R0, RZ, R0 ;  /* 0x00000000ff00723e */ /* 0x000fc800000010ff */
[----:B------:R-:W-:Y:S01]  /*0480*/  PRMT R22, R0, 0x7610, R22 ;  /* 0x0000761000167816 */ /* 0x000fe20000000016 */
[----:B------:R-:W-:Y:S06]  /*0490*/  BRA `(.L_x_26110) ;  /* 0x0000000c00407947 */ /* 0x000fec0003800000 */
.L_x_26113:
        /* <DEDUP_REMOVED lines=9> */
.L_x_26116:
[----:B------:R-:W2:Y:S02]  /*0530*/  LDG.E.U16 R4, desc[UR36][R4.64] ;  /* 0x0000002404047981 */ /* 0x000ea4000c1e1500 */
[----:B--2---:R-:W-:-:S05]  /*0540*/  HADD2.F32 R0, -RZ, R4.H0_H0 ;  /* 0x20000004ff007230 */ /* 0x004fca0000004100 */
[----:B------:R-:W-:-:S04]  /*0550*/  F2FP.BF16.F32.PACK_AB R0, RZ, R0 ;  /* 0x00000000ff00723e */ /* 0x000fc800000010ff */
[----:B------:R-:W-:Y:S01]  /*0560*/  PRMT R22, R0, 0x7610, R22 ;  /* 0x0000761000167816 */ /* 0x000fe20000000016 */
[----:B------:R-:W-:Y:S06]  /*0570*/  BRA `(.L_x_26110) ;  /* 0x0000000c00087947 */ /* 0x000fec0003800000 */
.L_x_26115:
        /* <DEDUP_REMOVED lines=9> */
.L_x_26105:
        /* <DEDUP_REMOVED lines=14> */
.L_x_26119:
        /* <DEDUP_REMOVED lines=9> */
.L_x_26118:
        /* <DEDUP_REMOVED lines=28> */
.L_x_26121:
        /* <DEDUP_REMOVED lines=16> */
.L_x_26120:
[----:B------:R0:W5:Y:S01]  /*0a40*/  LDG.E.U16 R22, desc[UR36][R4.64] ;  /* 0x0000002404167981 */ /* 0x000162000c1e1500 */
[----:B------:R-:W-:Y:S05]  /*0a50*/  BRA `(.L_x_26110) ;  /* 0x0000000400d07947 */ /* 0x000fea0003800000 */
.L_x_26117:
        /* <DEDUP_REMOVED lines=13> */
.L_x_26124:
        /* <DEDUP_REMOVED lines=21> */
.L_x_26128:
[----:B------:R-:W-:Y:S05]  /*0c80*/  BSYNC B1 ;  /* 0x0000000000017941 */ /* 0x000fea0003800000 */
.L_x_26127:
[----:B------:R-:W-:Y:S01]  /*0c90*/  LEA R5, R0, 0x3b800000, 0x17 ;  /* 0x3b80000000057811 */ /* 0x000fe200078eb8ff */
[----:B------:R-:W-:-:S05]  /*0ca0*/  IMAD.SHL.U32 R0, R3, 0x100000, RZ ;  /* 0x0010000003007824 */ /* 0x000fca00078e00ff */
[----:B------:R-:W-:-:S07]  /*0cb0*/  LOP3.LUT R0, R5, R0, R6, 0xfe, !PT ;  /* 0x0000000005007212 */ /* 0x000fce00078efe06 */
.L_x_26126:
[----:B------:R-:W-:Y:S05]  /*0cc0*/  BSYNC B0 ;  /* 0x0000000000007941 */ /* 0x000fea0003800000 */
.L_x_26125:
[----:B------:R-:W-:-:S04]  /*0cd0*/  F2FP.BF16.F32.PACK_AB R0, RZ, R0 ;  /* 0x00000000ff00723e */ /* 0x000fc800000010ff */
[----:B------:R-:W-:Y:S01]  /*0ce0*/  PRMT R22, R0, 0x7610, R22 ;  /* 0x0000761000167816 */ /* 0x000fe20000000016 */
[----:B------:R-:W-:Y:S06]  /*0cf0*/  BRA `(.L_x_26110) ;  /* 0x0000000400287947 */ /* 0x000fec0003800000 */
.L_x_26123:
        /* <DEDUP_REMOVED lines=21> */
.L_x_26132:
[----:B------:R-:W-:Y:S05]  /*0e50*/  BSYNC B1 ;  /* 0x0000000000017941 */ /* 0x000fea0003800000 */
.L_x_26131:
[----:B------:R-:W-:Y:S01]  /*0e60*/  LEA R5, R0, 0x37800000, 0x17 ;  /* 0x3780000000057811 */ /* 0x000fe200078eb8ff */
[----:B------:R-:W-:-:S05]  /*0e70*/  IMAD.SHL.U32 R0, R3, 0x200000, RZ ;  /* 0x0020000003007824 */ /* 0x000fca00078e00ff */
[----:B------:R-:W-:-:S07]  /*0e80*/  LOP3.LUT R0, R5, R0, R6, 0xfe, !PT ;  /* 0x0000000005007212 */ /* 0x000fce00078efe06 */
.L_x_26130:
[----:B------:R-:W-:Y:S05]  /*0e90*/  BSYNC B0 ;  /* 0x0000000000007941 */ /* 0x000fea0003800000 */
.L_x_26129:
[----:B------:R-:W-:-:S04]  /*0ea0*/  F2FP.BF16.F32.PACK_AB R0, RZ, R0 ;  /* 0x00000000ff00723e */ /* 0x000fc800000010ff */
[----:B------:R-:W-:Y:S01]  /*0eb0*/  PRMT R22, R0, 0x7610, R22 ;  /* 0x0000761000167816 */ /* 0x000fe20000000016 */
[----:B------:R-:W-:Y:S06]  /*0ec0*/  BRA `(.L_x_26110) ;  /* 0x0000000000b47947 */ /* 0x000fec0003800000 */
.L_x_26122:
        /* <DEDUP_REMOVED lines=14> */
.L_x_26136:
[----:B------:R-:W-:Y:S05]  /*0fb0*/  BSYNC B0 ;  /* 0x0000000000007941 */ /* 0x000fea0003800000 */
.L_x_26135:
[----:B------:R-:W-:-:S04]  /*0fc0*/  F2FP.BF16.F32.PACK_AB R0, RZ, R0 ;  /* 0x00000000ff00723e */ /* 0x000fc800000010ff */
[----:B------:R-:W-:Y:S01]  /*0fd0*/  PRMT R22, R0, 0x7610, R22 ;  /* 0x0000761000167816 */ /* 0x000fe20000000016 */
[----:B------:R-:W-:Y:S06]  /*0fe0*/  BRA `(.L_x_26110) ;  /* 0x00000000006c7947 */ /* 0x000fec0003800000 */
.L_x_26109:
        /* <DEDUP_REMOVED lines=16> */
.L_x_26137:
[----:B------:R-:W-:Y:S01]  /*10f0*/  PRMT R22, RZ, 0x7610, R22 ;  /* 0x00007610ff167816 */ /* 0x000fe20000000016 */
[----:B------:R-:W-:Y:S06]  /*1100*/  BRA `(.L_x_26110) ;  /* 0x0000000000247947 */ /* 0x000fec0003800000 */
.L_x_26134:
[----:B------:R-:W2:Y:S02]  /*1110*/  LDG.E.64 R4, desc[UR36][R4.64] ;  /* 0x0000002404047981 */ /* 0x000ea4000c1e1b00 */
[----:B--2---:R-:W0:Y:S02]  /*1120*/  I2F.U64 R0, R4 ;  /* 0x0000000400007312 */ /* 0x004e240000301000 */
[----:B0-----:R-:W-:-:S04]  /*1130*/  F2FP.BF16.F32.PACK_AB R0, RZ, R0 ;  /* 0x00000000ff00723e */ /* 0x001fc800000010ff */
[----:B------:R-:W-:Y:S01]  /*1140*/  PRMT R22, R0, 0x7610, R22 ;  /* 0x0000761000167816 */ /* 0x000fe20000000016 */
[----:B------:R-:W-:Y:S06]  /*1150*/  BRA `(.L_x_26110) ;  /* 0x0000000000107947 */ /* 0x000fec0003800000 */
.L_x_26133:
[----:B------:R-:W2:Y:S02]  /*1160*/  LDG.E R4, desc[UR36][R4.64] ;  /* 0x0000002404047981 */ /* 0x000ea4000c1e1900 */
[----:B--2---:R-:W-:-:S04]  /*1170*/  I2FP.F32.U32 R0, R4 ;  /* 0x0000000400007245 */ /* 0x004fc80000201000 */
[----:B------:R-:W-:-:S04]  /*1180*/  F2FP.BF16.F32.PACK_AB R0, RZ, R0 ;  /* 0x00000000ff00723e */ /* 0x000fc800000010ff */
[----:B------:R-:W-:-:S07]  /*1190*/  PRMT R22, R0, 0x7610, R22 ;  /* 0x0000761000167816 */ /* 0x000fce0000000016 */
.L_x_26110:
[----:B------:R-:W1:Y:S02]  /*11a0*/  S2R R17, SR_TID.X ;  /* 0x0000000000117919 */ /* 0x000e640000002100 */
[----:B-1----:R-:W-:-:S07]  /*11b0*/  VIADD R17, R17, 0x80 ;  /* 0x0000008011117836 */ /* 0x002fce0000000000 */
.L_x_26104:
[----:B------:R-:W-:Y:S05]  /*11c0*/  BSYNC B6 ;  /* 0x0000000000067941 */ /* 0x000fea0003800000 */
.L_x_26103:
        /* <DEDUP_REMOVED lines=26> */
.L_x_26143:
[----:B------:R-:W2:Y:S02]  /*1370*/  LDG.E.U8 R4, desc[UR36][R4.64] ;  /* 0x0000002404047981 */ /* 0x000ea4000c1e1100 */
[----:B--2---:R-:W-:-:S04]  /*1380*/  I2FP.F32.U32 R0, R4 ;  /* 0x0000000400007245 */ /* 0x004fc80000201000 */
[----:B------:R-:W-:-:S04]  /*1390*/  F2FP.BF16.F32.PACK_AB R0, RZ, R0 ;  /* 0x00000000ff00723e */ /* 0x000fc800000010ff */
[----:B------:R-:W-:Y:S01]  /*13a0*/  PRMT R18, R0, 0x7610, R18 ;  /* 0x0000761000127816 */ /* 0x000fe20000000012 */
[----:B------:R-:W-:Y:S06]  /*13b0*/  BRA `(.L_x_26145) ;  /* 0x0000000c00c87947 */ /* 0x000fec0003800000 */
.L_x_26142:
        /* <DEDUP_REMOVED lines=11> */
.L_x_26147:
[----:B------:R-:W2:Y:S02]  /*1470*/  LDG.E R4, desc[UR36][R4.64] ;  /* 0x0000002404047981 */ /* 0x000ea4000c1e1900 */
[----:B--2---:R-:W-:-:S04]  /*1480*/  I2FP.F32.S32 R0, R4 ;  /* 0x0000000400007245 */ /* 0x004fc80000201400 */
[----:B------:R-:W-:-:S04]  /*1490*/  F2FP.BF16.F32.PACK_AB R0, RZ, R0 ;  /* 0x00000000ff00723e */ /* 0x000fc800000010ff */
[----:B------:R-:W-:Y:S01]  /*14a0*/  PRMT R18, R0, 0x7610, R18 ;  /* 0x0000761000127816 */ /* 0x000fe20000000012 */
[----:B------:R-:W-:Y:S06]  /*14b0*/  BRA `(.L_x_26145) ;  /* 0x0000000c00887947 */ /* 0x000fec0003800000 */
.L_x_26146:
[----:B------:R-:W2:Y:S02]  /*14c0*/  LDG.E.U16 R4, desc[UR36][R4.64] ;  /* 0x0000002404047981 */ /* 0x000ea4000c1e1500 */
[----:B--2---:R-:W0:Y:S02]  /*14d0*/  I2F.S16 R0, R4 ;  /* 0x0000000400007306 */ /* 0x004e240000101400 */
[----:B0-----:R-:W-:-:S04]  /*14e0*/  F2FP.BF16.F32.PACK_AB R0, RZ, R0 ;  /* 0x00000000ff00723e */ /* 0x001fc800000010ff */
[----:B------:R-:W-:Y:S01]  /*14f0*/  PRMT R18, R0, 0x7610, R18 ;  /* 0x0000761000127816 */ /* 0x000fe20000000012 */
[----:B------:R-:W-:Y:S06]  /*1500*/  BRA `(.L_x_26145) ;  /* 0x0000000c00747947 */ /* 0x000fec0003800000 */
.L_x_26141:
        /* <DEDUP_REMOVED lines=9> */
.L_x_26149:
[----:B------:R-:W2:Y:S02]  /*15a0*/  LDG.E.U16 R0, desc[UR36][R4.64] ;  /* 0x0000002404007981 */ /* 0x000ea4000c1e1500 */
[----:B--2---:R-:W-:-:S05]  /*15b0*/  HADD2.F32 R0, -RZ, R0.H0_H0 ;  /* 0x20000000ff007230 */ /* 0x004fca0000004100 */
[----:B------:R-:W-:-:S04]  /*15c0*/  F2FP.BF16.F32.PACK_AB R0, RZ, R0 ;  /* 0x00000000ff00723e */ /* 0x000fc800000010ff */
[----:B------:R-:W-:Y:S01]  /*15d0*/  PRMT R18, R0, 0x7610, R18 ;  /* 0x0000761000127816 */ /* 0x000fe20000000012 */
[----:B------:R-:W-:Y:S06]  /*15e0*/  BRA `(.L_x_26145) ;  /* 0x0000000c003c7947 */ /* 0x000fec0003800000 */
.L_x_26148:
        /* <DEDUP_REMOVED lines=9> */
.L_x_26151:
[----:B------:R-:W2:Y:S02]  /*1680*/  LDG.E.U16 R4, desc[UR36][R4.64] ;  /* 0x0000002404047981 */ /* 0x000ea4000c1e1500 */
[----:B--2---:R-:W-:-:S05]  /*1690*/  HADD2.F32 R0, -RZ, R4.H0_H0 ;  /* 0x20000004ff007230 */ /* 0x004fca0000004100 */
[----:B------:R-:W-:-:S04]  /*16a0*/  F2FP.BF16.F32.PACK_AB R0, RZ, R0 ;  /* 0x00000000ff00723e */ /* 0x000fc800000010ff */
[----:B------:R-:W-:Y:S01]  /*16b0*/  PRMT R18, R0, 0x7610, R18 ;  /* 0x0000761000127816 */ /* 0x000fe20000000012 */
[----:B------:R-:W-:Y:S06]  /*16c0*/  BRA `(.L_x_26145) ;  /* 0x0000000c00047947 */ /* 0x000fec0003800000 */
.L_x_26150:
        /* <DEDUP_REMOVED lines=9> */
.L_x_26140:
        /* <DEDUP_REMOVED lines=14> */
.L_x_26154:
        /* <DEDUP_REMOVED lines=9> */
.L_x_26153:
        /* <DEDUP_REMOVED lines=28> */
.L_x_26156:
        /* <DEDUP_REMOVED lines=15> */
.L_x_26155:
[----:B------:R0:W5:Y:S01]  /*1b80*/  LDG.E.U16 R18, desc[UR36][R4.64] ;  /* 0x0000002404127981 */ /* 0x000162000c1e1500 */
[----:B------:R-:W-:Y:S05]  /*1b90*/  BRA `(.L_x_26145) ;  /* 0x0000000400d07947 */ /* 0x000fea0003800000 */
.L_x_26152:
        /* <DEDUP_REMOVED lines=13> */
.L_x_26159:
        /* <DEDUP_REMOVED lines=21> */
.L_x_26163:
[----:B------:R-:W-:Y:S05]  /*1dc0*/  BSYNC B1 ;  /* 0x0000000000017941 */ /* 0x000fea0003800000 */
.L_x_26162:
[----:B------:R-:W-:Y:S01]  /*1dd0*/  LEA R5, R0, 0x3b800000, 0x17 ;  /* 0x3b80000000057811 */ /* 0x000fe200078eb8ff */
[----:B------:R-:W-:-:S05]  /*1de0*/  IMAD.SHL.U32 R0, R3, 0x100000, RZ ;  /* 0x0010000003007824 */ /* 0x000fca00078e00ff */
[----:B------:R-:W-:-:S07]  /*1df0*/  LOP3.LUT R0, R5, R0, R6, 0xfe, !PT ;  /* 0x0000000005007212 */ /* 0x000fce00078efe06 */
.L_x_26161:
[----:B------:R-:W-:Y:S05]  /*1e00*/  BSYNC B0 ;  /* 0x0000000000007941 */ /* 0x000fea0003800000 */
.L_x_26160:
[----:B------:R-:W-:-:S04]  /*1e10*/  F2FP.BF16.F32.PACK_AB R0, RZ, R0 ;  /* 0x00000000ff00723e */ /* 0x000fc800000010ff */
[----:B------:R-:W-:Y:S01]  /*1e20*/  PRMT R18, R0, 0x7610, R18 ;  /* 0x0000761000127816 */ /* 0x000fe20000000012 */
[----:B------:R-:W-:Y:S06]  /*1e30*/  BRA `(.L_x_26145) ;  /* 0x0000000400287947 */ /* 0x000fec0003800000 */
.L_x_26158:
        /* <DEDUP_REMOVED lines=21> */
.L_x_26167:
[----:B------:R-:W-:Y:S05]  /*1f90*/  BSYNC B1 ;  /* 0x0000000000017941 */ /* 0x000fea0003800000 */
.L_x_26166:
[----:B------:R-:W-:Y:S01]  /*1fa0*/  LEA R5, R0, 0x37800000, 0x17 ;  /* 0x3780000000057811 */ /* 0x000fe200078eb8ff */
[----:B------:R-:W-:-:S05]  /*1fb0*/  IMAD.SHL.U32 R0, R3, 0x200000, RZ ;  /* 0x0020000003007824 */ /* 0x000fca00078e00ff */
[----:B------:R-:W-:-:S07]  /*1fc0*/  LOP3.LUT R0, R5, R0, R6, 0xfe, !PT ;  /* 0x0000000005007212 */ /* 0x000fce00078efe06 */
.L_x_26165:
[----:B------:R-:W-:Y:S05]  /*1fd0*/  BSYNC B0 ;  /* 0x0000000000007941 */ /* 0x000fea0003800000 */
.L_x_26164:
[----:B------:R-:W-:-:S04]  /*1fe0*/  F2FP.BF16.F32.PACK_AB R0, RZ, R0 ;  /* 0x00000000ff00723e */ /* 0x000fc800000010ff */
[----:B------:R-:W-:Y:S01]  /*1ff0*/  PRMT R18, R0, 0x7610, R18 ;  /* 0x0000761000127816 */ /* 0x000fe20000000012 */
[----:B------:R-:W-:Y:S06]  /*2000*/  BRA `(.L_x_26145) ;  /* 0x0000000000b47947 */ /* 0x000fec0003800000 */
.L_x_26157:
        /* <DEDUP_REMOVED lines=14> */
.L_x_26171:
[----:B------:R-:W-:Y:S05]  /*20f0*/  BSYNC B0 ;  /* 0x0000000000007941 */ /* 0x000fea0003800000 */
.L_x_26170:
[----:B------:R-:W-:-:S04]  /*2100*/  F2FP.BF16.F32.PACK_AB R0, RZ, R0 ;  /* 0x00000000ff00723e */ /* 0x000fc800000010ff */
[----:B------:R-:W-:Y:S01]  /*2110*/  PRMT R18, R0, 0x7610, R18 ;  /* 0x0000761000127816 */ /* 0x000fe20000000012 */
[----:B------:R-:W-:Y:S06]  /*2120*/  BRA `(.L_x_26145) ;  /* 0x00000000006c7947 */ /* 0x000fec0003800000 */
.L_x_26144:
        /* <DEDUP_REMOVED lines=16> */
.L_x_26172:
[----:B------:R-:W-:Y:S01]  /*2230*/  PRMT R18, RZ, 0x7610, R18 ;  /* 0x00007610ff127816 */ /* 0x000fe20000000012 */
[----:B------:R-:W-:Y:S06]  /*2240*/  BRA `(.L_x_26145) ;  /* 0x0000000000247947 */ /* 0x000fec0003800000 */
.L_x_26169:
[----:B------:R-:W2:Y:S02]  /*2250*/  LDG.E.64 R4, desc[UR36][R4.64] ;  /* 0x0000002404047981 */ /* 0x000ea4000c1e1b00 */
[----:B--2---:R-:W0:Y:S02]  /*2260*/  I2F.U64 R0, R4 ;  /* 0x0000000400007312 */ /* 0x004e240000301000 */
[----:B0-----:R-:W-:-:S04]  /*2270*/  F2FP.BF16.F32.PACK_AB R0, RZ, R0 ;  /* 0x00000000ff00723e */ /* 0x001fc800000010ff */
[----:B------:R-:W-:Y:S01]  /*2280*/  PRMT R18, R0, 0x7610, R18 ;  /* 0x0000761000127816 */ /* 0x000fe20000000012 */
[----:B------:R-:W-:Y:S06]  /*2290*/  BRA `(.L_x_26145) ;  /* 0x0000000000107947 */ /* 0x000fec0003800000 */
.L_x_26168:
[----:B------:R-:W2:Y:S02]  /*22a0*/  LDG.E R4, desc[UR36][R4.64] ;  /* 0x0000002404047981 */ /* 0x000ea4000c1e1900 */
[----:B--2---:R-:W-:-:S04]  /*22b0*/  I2FP.F32.U32 R0, R4 ;  /* 0x0000000400007245 */ /* 0x004fc80000201000 */
[----:B------:R-:W-:-:S04]  /*22c0*/  F2FP.BF16.F32.PACK_AB R0, RZ, R0 ;  /* 0x00000000ff00723e */ /* 0x000fc800000010ff */
[----:B------:R-:W-:-:S07]  /*22d0*/  PRMT R18, R0, 0x7610, R18 ;  /* 0x0000761000127816 */ /* 0x000fce0000000012 */
.L_x_26145:
[----:B------:R-:W-:-:S07]  /*22e0*/  VIADD R17, R17, 0x80 ;  /* 0x0000008011117836 */ /* 0x000fce0000000000 */
.L_x_26139:
[----:B------:R-:W-:Y:S05]  /*22f0*/  BSYNC B6 ;  /* 0x0000000000067941 */ /* 0x000fea0003800000 */
.L_x_26138:
        /* <DEDUP_REMOVED lines=28> */
.L_x_26178:
[----:B------:R-:W2:Y:S02]  /*24c0*/  LDG.E.U8 R4, desc[UR36][R4.64] ;  /* 0x0000002404047981 */ /* 0x000ea4000c1e1100 */
[----:B--2---:R-:W-:-:S04]  /*24d0*/  I2FP.F32.U32 R0, R4 ;  /* 0x0000000400007245 */ /* 0x004fc80000201000 */
[----:B------:R-:W-:-:S04]  /*24e0*/  F2FP.BF16.F32.PACK_AB R0, RZ, R0 ;  /* 0x00000000ff00723e */ /* 0x000fc800000010ff */
[----:B------:R-:W-:Y:S01]  /*24f0*/  PRMT R24, R0, 0x7610, R24 ;  /* 0x0000761000187816 */ /* 0x000fe20000000018 */
[----:B------:R-:W-:Y:S06]  /*2500*/  BRA `(.L_x_26180) ;  /* 0x0000000c00c87947 */ /* 0x000fec0003800000 */
.L_x_26177:
        /* <DEDUP_REMOVED lines=11> */
.L_x_26182:
[----:B------:R-:W2:Y:S02]  /*25c0*/  LDG.E R4, desc[UR36][R4.64] ;  /* 0x0000002404047981 */ /* 0x000ea4000c1e1900 */
[----:B--2---:R-:W-:-:S04]  /*25d0*/  I2FP.F32.S32 R0, R4 ;  /* 0x0000000400007245 */ /* 0x004fc80000201400 */
[----:B------:R-:W-:-:S04]  /*25e0*/  F2FP.BF16.F32.PACK_AB R0, RZ, R0 ;  /* 0x00000000ff00723e */ /* 0x000fc800000010ff */
[----:B------:R-:W-:Y:S01]  /*25f0*/  PRMT R24, R0, 0x7610, R24 ;  /* 0x0000761000187816 */ /* 0x000fe20000000018 */
[----:B------:R-:W-:Y:S06]  /*2600*/  BRA `(.L_x_26180) ;  /* 0x0000000c00887947 */ /* 0x000fec0003800000 */
.L_x_26181:
[----:B------:R-:W2:Y:S02]  /*2610*/  LDG.E.U16 R4, desc[UR36][R4.64] ;  /* 0x0000002404047981 */ /* 0x000ea4000c1e1500 */
[----:B--2---:R-:W0:Y:S02]  /*2620*/  I2F.S16 R0, R4 ;  /* 0x0000000400007306 */ /* 0x004e240000101400 */
[----:B0-----:R-:W-:-:S04]  /*2630*/  F2FP.BF16.F32.PACK_AB R0, RZ, R0 ;  /* 0x00000000ff00723e */ /* 0x001fc800000010ff */
[----:B------:R-:W-:Y:S01]  /*2640*/  PRMT R24, R0, 0x7610, R24 ;  /* 0x0000761000187816 */ /* 0x000fe20000000018 */
[----:B------:R-:W-:Y:S06]  /*2650*/  BRA `(.L_x_26180) ;  /* 0x0000000c00747947 */ /* 0x000fec0003800000 */
.L_x_26176:
        /* <DEDUP_REMOVED lines=9> */
.L_x_26184:
[----:B------:R-:W2:Y:S02]  /*26f0*/  LDG.E.U16 R0, desc[UR36][R4.64] ;  /* 0x0000002404007981 */ /* 0x000ea4000c1e1500 */
[----:B--2---:R-:W-:-:S05]  /*2700*/  HADD2.F32 R0, -RZ, R0.H0_H0 ;  /* 0x20000000ff007230 */ /* 0x004fca0000004100 */
[----:B------:R-:W-:-:S04]  /*2710*/  F2FP.BF16.F32.PACK_AB R0, RZ, R0 ;  /* 0x00000000ff00723e */ /* 0x000fc800000010ff */
[----:B------:R-:W-:Y:S01]  /*2720*/  PRMT R24, R0, 0x7610, R24 ;  /* 0x0000761000187816 */ /* 0x000fe20000000018 */
[----:B------:R-:W-:Y:S06]  /*2730*/  BRA `(.L_x_26180) ;  /* 0x0000000c003c7947 */ /* 0x000fec0003800000 */
.L_x_26183:
        /* <DEDUP_REMOVED lines=9> */
.L_x_26186:
[----:B------:R-:W2:Y:S02]  /*27d0*/  LDG.E.U16 R4, desc[UR36][R4.64] ;  /* 0x0000002404047981 */ /* 0x000ea4000c1e1500 */
[----:B--2---:R-:W-:-:S05]  /*27e0*/  HADD2.F32 R0, -RZ, R4.H0_H0 ;  /* 0x20000004ff007230 */ /* 0x004fca0000004100 */
[----:B------:R-:W-:-:S04]  /*27f0*/  F2FP.BF16.F32.PACK_AB R0, RZ, R0 ;  /* 0x00000000ff00723e */ /* 0x000fc800000010ff */
[----:B------:R-:W-:Y:S01]  /*2800*/  PRMT R24, R0, 0x7610, R24 ;  /* 0x0000761000187816 */ /* 0x000fe20000000018 */
[----:B------:R-:W-:Y:S06]  /*2810*/  BRA `(.L_x_26180) ;  /* 0x0000000c00047947 */ /* 0x000fec0003800000 */
.L_x_26185:
        /* <DEDUP_REMOVED lines=9> */
.L_x_26175:
        /* <DEDUP_REMOVED lines=14> */
.L_x_26189:
        /* <DEDUP_REMOVED lines=9> */
.L_x_26188:
        /* <DEDUP_REMOVED lines=28> */
.L_x_26191:
        /* <DEDUP_REMOVED lines=15> */
.L_x_26190:
[----:B------:R0:W5:Y:S01]  /*2cd0*/  LDG.E.U16 R24, desc[UR36][R4.64] ;  /* 0x0000002404187981 */ /* 0x000162000c1e1500 */
[----:B------:R-:W-:Y:S05]  /*2ce0*/  BRA `(.L_x_26180) ;  /* 0x0000000400d07947 */ /* 0x000fea0003800000 */
.L_x_26187:
        /* <DEDUP_REMOVED lines=13> */
.L_x_26194:
        /* <DEDUP_REMOVED lines=21> */
.L_x_26198:
[----:B------:R-:W-:Y:S05]  /*2f10*/  BSYNC B1 ;  /* 0x0000000000017941 */ /* 0x000fea0003800000 */
.L_x_26197:
[----:B------:R-:W-:Y:S01]  /*2f20*/  LEA R5, R0, 0x3b800000, 0x17 ;  /* 0x3b80000000057811 */ /* 0x000fe200078eb8ff */
[----:B------:R-:W-:-:S05]  /*2f30*/  IMAD.SHL.U32 R0, R3, 0x100000, RZ ;  /* 0x0010000003007824 */ /* 0x000fca00078e00ff */
[----:B------:R-:W-:-:S07]  /*2f40*/  LOP3.LUT R0, R5, R0, R6, 0xfe, !PT ;  /* 0x0000000005007212 */ /* 0x000fce00078efe06 */
.L_x_26196:
[----:B------:R-:W-:Y:S05]  /*2f50*/  BSYNC B0 ;  /* 0x0000000000007941 */ /* 0x000fea0003800000 */
.L_x_26195:
[----:B------:R-:W-:-:S04]  /*2f60*/  F2FP.BF16.F32.PACK_AB R0, RZ, R0 ;  /* 0x00000000ff00723e */ /* 0x000fc800000010ff */
[----:B------:R-:W-:Y:S01]  /*2f70*/  PRMT R24, R0, 0x7610, R24 ;  /* 0x0000761000187816 */ /* 0x000fe20000000018 */
[----:B------:R-:W-:Y:S06]  /*2f80*/  BRA `(.L_x_26180) ;  /* 0x0000000400287947 */ /* 0x000fec0003800000 */
.L_x_26193:
        /* <DEDUP_REMOVED lines=21> */
.L_x_26202:
[----:B------:R-:W-:Y:S05]  /*30e0*/  BSYNC B1 ;  /* 0x0000000000017941 */ /* 0x000fea0003800000 */
.L_x_26201:
[----:B------:R-:W-:Y:S01]  /*30f0*/  LEA R5, R0, 0x37800000, 0x17 ;  /* 0x3780000000057811 */ /* 0x000fe200078eb8ff */
[----:B------:R-:W-:-:S05]  /*3100*/  IMAD.SHL.U32 R0, R3, 0x200000, RZ ;  /* 0x0020000003007824 */ /* 0x000fca00078e00ff */
[----:B------:R-:W-:-:S07]  /*3110*/  LOP3.LUT R0, R5, R0, R6, 0xfe, !PT ;  /* 0x0000000005007212 */ /* 0x000fce00078efe06 */
.L_x_26200:
[----:B------:R-:W-:Y:S05]  /*3120*/  BSYNC B0 ;  /* 0x0000000000007941 */ /* 0x000fea0003800000 */
.L_x_26199:
[----:B------:R-:W-:-:S04]  /*3130*/  F2FP.BF16.F32.PACK_AB R0, RZ, R0 ;  /* 0x00000000ff00723e */ /* 0x000fc800000010ff */
[----:B------:R-:W-:Y:S01]  /*3140*/  PRMT R24, R0, 0x7610, R24 ;  /* 0x0000761000187816 */ /* 0x000fe20000000018 */
[----:B------:R-:W-:Y:S06]  /*3150*/  BRA `(.L_x_26180) ;  /* 0x0000000000b47947 */ /* 0x000fec0003800000 */
.L_x_26192:
        /* <DEDUP_REMOVED lines=14> */
.L_x_26206:
[----:B------:R-:W-:Y:S05]  /*3240*/  BSYNC B0 ;  /* 0x0000000000007941 */ /* 0x000fea0003800000 */
.L_x_26205:
[----:B------:R-:W-:-:S04]  /*3250*/  F2FP.BF16.F32.PACK_AB R0, RZ, R0 ;  /* 0x00000000ff00723e */ /* 0x000fc800000010ff */
[----:B------:R-:W-:Y:S01]  /*3260*/  PRMT R24, R0, 0x7610, R24 ;  /* 0x0000761000187816 */ /* 0x000fe20000000018 */
[----:B------:R-:W-:Y:S06]  /*3270*/  BRA `(.L_x_26180) ;  /* 0x00000000006c7947 */ /* 0x000fec0003800000 */
.L_x_26179:
        /* <DEDUP_REMOVED lines=16> */
.L_x_26207:
[----:B------:R-:W-:Y:S01]  /*3380*/  PRMT R24, RZ, 0x7610, R24 ;  /* 0x00007610ff187816 */ /* 0x000fe20000000018 */
[----:B------:R-:W-:Y:S06]  /*3390*/  BRA `(.L_x_26180) ;  /* 0x0000000000247947 */ /* 0x000fec0003800000 */
.L_x_26204:
[----:B------:R-:W2:Y:S02]  /*33a0*/  LDG.E.64 R4, desc[UR36][R4.64] ;  /* 0x0000002404047981 */ /* 0x000ea4000c1e1b00 */
[----:B--2---:R-:W0:Y:S02]  /*33b0*/  I2F.U64 R0, R4 ;  /* 0x0000000400007312 */ /* 0x004e240000301000 */
[----:B0-----:R-:W-:-:S04]  /*33c0*/  F2FP.BF16.F32.PACK_AB R0, RZ, R0 ;  /* 0x00000000ff00723e */ /* 0x001fc800000010ff */
[----:B------:R-:W-:Y:S01]  /*33d0*/  PRMT R24, R0, 0x7610, R24 ;  /* 0x0000761000187816 */ /* 0x000fe20000000018 */
[----:B------:R-:W-:Y:S06]  /*33e0*/  BRA `(.L_x_26180) ;  /* 0x0000000000107947 */ /* 0x000fec0003800000 */
.L_x_26203:
[----:B------:R-:W2:Y:S02]  /*33f0*/  LDG.E R4, desc[UR36][R4.64] ;  /* 0x0000002404047981 */ /* 0x000ea4000c1e1900 */
[----:B--2---:R-:W-:-:S04]  /*3400*/  I2FP.F32.U32 R0, R4 ;  /* 0x0000000400007245 */ /* 0x004fc80000201000 */
[----:B------:R-:W-:-:S04]  /*3410*/  F2FP.BF16.F32.PACK_AB R0, RZ, R0 ;  /* 0x00000000ff00723e */ /* 0x000fc800000010ff */
[----:B------:R-:W-:-:S07]  /*3420*/  PRMT R24, R0, 0x7610, R24 ;  /* 0x0000761000187816 */ /* 0x000fce0000000018 */
.L_x_26180:
[----:B------:R-:W-:-:S07]  /*3430*/  VIADD R17, R17, 0x80 ;  /* 0x0000008011117836 */ /* 0x000fce0000000000 */
.L_x_26174:
[----:B------:R-:W-:Y:S05]  /*3440*/  BSYNC B6 ;  /* 0x0000000000067941 */ /* 0x000fea0003800000 */
.L_x_26173:
        /* <DEDUP_REMOVED lines=25> */
.L_x_26213:
[----:B------:R-:W2:Y:S02]  /*35e0*/  LDG.E.U8 R4, desc[UR36][R4.64] ;  /* 0x0000002404047981 */ /* 0x000ea4000c1e1100 */
[----:B--2---:R-:W-:-:S04]  /*35f0*/  I2FP.F32.U32 R0, R4 ;  /* 0x0000000400007245 */ /* 0x004fc80000201000 */
[----:B------:R-:W-:-:S04]  /*3600*/  F2FP.BF16.F32.PACK_AB R0, RZ, R0 ;  /* 0x00000000ff00723e */ /* 0x000fc800000010ff */
[----:B------:R-:W-:Y:S01]  /*3610*/  PRMT R19, R0, 0x7610, R19 ;  /* 0x0000761000137816 */ /* 0x000fe20000000013 */
[----:B------:R-:W-:Y:S06]  /*3620*/  BRA `(.L_x_26209) ;  /* 0x0000000c00c87947 */ /* 0x000fec0003800000 */
.L_x_26212:
        /* <DEDUP_REMOVED lines=11> */
.L_x_26216:
[----:B------:R-:W2:Y:S02]  /*36e0*/  LDG.E R4, desc[UR36][R4.64] ;  /* 0x0000002404047981 */ /* 0x000ea4000c1e1900 */
[----:B--2---:R-:W-:-:S04]  /*36f0*/  I2FP.F32.S32 R0, R4 ;  /* 0x0000000400007245 */ /* 0x004fc80000201400 */
[----:B------:R-:W-:-:S04]  /*3700*/  F2FP.BF16.F32.PACK_AB R0, RZ, R0 ;  /* 0x00000000ff00723e */ /* 0x000fc800000010ff */
[----:B------:R-:W-:Y:S01]  /*3710*/  PRMT R19, R0, 0x7610, R19 ;  /* 0x0000761000137816 */ /* 0x000fe20000000013 */
[----:B------:R-:W-:Y:S06]  /*3720*/  BRA `(.L_x_26209) ;  /* 0x0000000c00887947 */ /* 0x000fec0003800000 */
.L_x_26215:
[----:B------:R-:W2:Y:S02]  /*3730*/  LDG.E.U16 R4, desc[UR36][R4.64] ;  /* 0x0000002404047981 */ /* 0x000ea4000c1e1500 */
[----:B--2---:R-:W0:Y:S02]  /*3740*/  I2F.S16 R0, R4 ;  /* 0x0000000400007306 */ /* 0x004e240000101400 */
[----:B0-----:R-:W-:-:S04]  /*3750*/  F2FP.BF16.F32.PACK_AB R0, RZ, R0 ;  /* 0x00000000ff00723e */ /* 0x001fc800000010ff */
[----:B------:R-:W-:Y:S01]  /*3760*/  PRMT R19, R0, 0x7610, R19 ;  /* 0x0000761000137816 */ /* 0x000fe20000000013 */
[----:B------:R-:W-:Y:S06]  /*3770*/  BRA `(.L_x_26209) ;  /* 0x0000000c00747947 */ /* 0x000fec0003800000 */
.L_x_26211:
        /* <DEDUP_REMOVED lines=9> */
.L_x_26218:
[----:B------:R-:W2:Y:S02]  /*3810*/  LDG.E.U16 R0, desc[UR36][R4.64] ;  /* 0x0000002404007981 */ /* 0x000ea4000c1e1500 */
[----:B--2---:R-:W-:-:S05]  /*3820*/  HADD2.F32 R0, -RZ, R0.H0_H0 ;  /* 0x20000000ff007230 */ /* 0x004fca0000004100 */
[----:B------:R-:W-:-:S04]  /*3830*/  F2FP.BF16.F32.PACK_AB R0, RZ, R0 ;  /* 0x00000000ff00723e */ /* 0x000fc800000010ff */
[----:B------:R-:W-:Y:S01]  /*3840*/  PRMT R19, R0, 0x7610, R19 ;  /* 0x0000761000137816 */ /* 0x000fe20000000013 */
[----:B------:R-:W-:Y:S06]  /*3850*/  BRA `(.L_x_26209) ;  /* 0x0000000c003c7947 */ /* 0x000fec0003800000 */
.L_x_26217:
        /* <DEDUP_REMOVED lines=9> */
.L_x_26220:
[----:B------:R-:W2:Y:S02]  /*38f0*/  LDG.E.U16 R4, desc[UR36][R4.64] ;  /* 0x0000002404047981 */ /* 0x000ea4000c1e1500 */
[----:B--2---:R-:W-:-:S05]  /*3900*/  HADD2.F32 R0, -RZ, R4.H0_H0 ;  /* 0x20000004ff007230 */ /* 0x004fca0000004100 */
[----:B------:R-:W-:-:S04]  /*3910*/  F2FP.BF16.F32.PACK_AB R0, RZ, R0 ;  /* 0x00000000ff00723e */ /* 0x000fc800000010ff */
[----:B------:R-:W-:Y:S01]  /*3920*/  PRMT R19, R0, 0x7610, R19 ;  /* 0x0000761000137816 */ /* 0x000fe20000000013 */
[----:B------:R-:W-:Y:S06]  /*3930*/  BRA `(.L_x_26209) ;  /* 0x0000000c00047947 */ /* 0x000fec0003800000 */
.L_x_26219:
        /* <DEDUP_REMOVED lines=9> */
.L_x_26210:
        /* <DEDUP_REMOVED lines=14> */
.L_x_26223:
        /* <DEDUP_REMOVED lines=9> */
.L_x_26222:
        /* <DEDUP_REMOVED lines=28> */
.L_x_26225:
        /* <DEDUP_REMOVED lines=15> */
.L_x_26224:
[----:B------:R1:W5:Y:S01]  /*3df0*/  LDG.E.U16 R19, desc[UR36][R4.64] ;  /* 0x0000002404137981 */ /* 0x000362000c1e1500 */
[----:B------:R-:W-:Y:S05]  /*3e00*/  BRA `(.L_x_26209) ;  /* 0x0000000400d07947 */ /* 0x000fea0003800000 */
.L_x_26221:
        /* <DEDUP_REMOVED lines=13> */
.L_x_26228:
        /* <DEDUP_REMOVED lines=21> */
.L_x_26232:
[----:B------:R-:W-:Y:S05]  /*4030*/  BSYNC B1 ;  /* 0x0000000000017941 */ /* 0x000fea0003800000 */
.L_x_26231:
[----:B------:R-:W-:Y:S01]  /*4040*/  LEA R5, R0, 0x3b800000, 0x17 ;  /* 0x3b80000000057811 */ /* 0x000fe200078eb8ff */
[----:B------:R-:W-:-:S05]  /*4050*/  IMAD.SHL.U32 R0, R3, 0x100000, RZ ;  /* 0x0010000003007824 */ /* 0x000fca00078e00ff */
[----:B------:R-:W-:-:S07]  /*4060*/  LOP3.LUT R0, R5, R0, R6, 0xfe, !PT ;  /* 0x0000000005007212 */ /* 0x000fce00078efe06 */
.L_x_26230:
[----:B------:R-:W-:Y:S05]  /*4070*/  BSYNC B0 ;  /* 0x0000000000007941 */ /* 0x000fea0003800000 */
.L_x_26229:
[----:B------:R-:W-:-:S04]  /*4080*/  F2FP.BF16.F32.PACK_AB R0, RZ, R0 ;  /* 0x00000000ff00723e */ /* 0x000fc800000010ff */
[----:B------:R-:W-:Y:S01]  /*4090*/  PRMT R19, R0, 0x7610, R19 ;  /* 0x0000761000137816 */ /* 0x000fe20000000013 */
[----:B------:R-:W-:Y:S06]  /*40a0*/  BRA `(.L_x_26209) ;  /* 0x0000000400287947 */ /* 0x000fec0003800000 */
.L_x_26227:
        /* <DEDUP_REMOVED lines=21> */
.L_x_26236:
[----:B------:R-:W-:Y:S05]  /*4200*/  BSYNC B1 ;  /* 0x0000000000017941 */ /* 0x000fea0003800000 */
.L_x_26235:
[----:B------:R-:W-:Y:S01]  /*4210*/  LEA R5, R0, 0x37800000, 0x17 ;  /* 0x3780000000057811 */ /* 0x000fe200078eb8ff */
[----:B------:R-:W-:-:S05]  /*4220*/  IMAD.SHL.U32 R0, R3, 0x200000, RZ ;  /* 0x0020000003007824 */ /* 0x000fca00078e00ff */
[----:B------:R-:W-:-:S07]  /*4230*/  LOP3.LUT R0, R5, R0, R6, 0xfe, !PT ;  /* 0x0000000005007212 */ /* 0x000fce00078efe06 */
.L_x_26234:
[----:B------:R-:W-:Y:S05]  /*4240*/  BSYNC B0 ;  /* 0x0000000000007941 */ /* 0x000fea0003800000 */
.L_x_26233:
[----:B------:R-:W-:-:S04]  /*4250*/  F2FP.BF16.F32.PACK_AB R0, RZ, R0 ;  /* 0x00000000ff00723e */ /* 0x000fc800000010ff */
[----:B------:R-:W-:Y:S01]  /*4260*/  PRMT R19, R0, 0x7610, R19 ;  /* 0x0000761000137816 */ /* 0x000fe20000000013 */
[----:B------:R-:W-:Y:S06]  /*4270*/  BRA `(.L_x_26209) ;  /* 0x0000000000b47947 */ /* 0x000fec0003800000 */
.L_x_26226:
        /* <DEDUP_REMOVED lines=14> */
.L_x_26240:
[----:B------:R-:W-:Y:S05]  /*4360*/  BSYNC B0 ;  /* 0x0000000000007941 */ /* 0x000fea0003800000 */
.L_x_26239:
[----:B------:R-:W-:-:S04]  /*4370*/  F2FP.BF16.F32.PACK_AB R0, RZ, R0 ;  /* 0x00000000ff00723e */ /* 0x000fc800000010ff */
[----:B------:R-:W-:Y:S01]  /*4380*/  PRMT R19, R0, 0x7610, R19 ;  /* 0x0000761000137816 */ /* 0x000fe20000000013 */
[----:B------:R-:W-:Y:S06]  /*4390*/  BRA `(.L_x_26209) ;  /* 0x00000000006c7947 */ /* 0x000fec0003800000 */
.L_x_26214:
        /* <DEDUP_REMOVED lines=16> */
.L_x_26241:
[----:B------:R-:W-:Y:S01]  /*44a0*/  PRMT R19, RZ, 0x7610, R19 ;  /* 0x00007610ff137816 */ /* 0x000fe20000000013 */
[----:B------:R-:W-:Y:S06]  /*44b0*/  BRA `(.L_x_26209) ;  /* 0x0000000000247947 */ /* 0x000fec0003800000 */
.L_x_26238:
[----:B------:R-:W2:Y:S02]  /*44c0*/  LDG.E.64 R4, desc[UR36][R4.64] ;  /* 0x0000002404047981 */ /* 0x000ea4000c1e1b00 */
[----:B--2---:R-:W0:Y:S02]  /*44d0*/  I2F.U64 R0, R4 ;  /* 0x0000000400007312 */ /* 0x004e240000301000 */
[----:B0-----:R-:W-:-:S04]  /*44e0*/  F2FP.BF16.F32.PACK_AB R0, RZ, R0 ;  /* 0x00000000ff00723e */ /* 0x001fc800000010ff */
[----:B------:R-:W-:Y:S01]  /*44f0*/  PRMT R19, R0, 0x7610, R19 ;  /* 0x0000761000137816 */ /* 0x000fe20000000013 */
[----:B------:R-:W-:Y:S06]  /*4500*/  BRA `(.L_x_26209) ;  /* 0x0000000000107947 */ /* 0x000fec0003800000 */
.L_x_26237:
[----:B------:R-:W2:Y:S02]  /*4510*/  LDG.E R4, desc[UR36][R4.64] ;  /* 0x0000002404047981 */ /* 0x000ea4000c1e1900 */
[----:B--2---:R-:W-:-:S04]  /*4520*/  I2FP.F32.U32 R0, R4 ;  /* 0x0000000400007245 */ /* 0x004fc80000201000 */
[----:B------:R-:W-:-:S04]  /*4530*/  F2FP.BF16.F32.PACK_AB R0, RZ, R0 ;  /* 0x00000000ff00723e */ /* 0x000fc800000010ff */
[----:B------:R-:W-:-:S07]  /*4540*/  PRMT R19, R0, 0x7610, R19 ;  /* 0x0000761000137816 */ /* 0x000fce0000000013 */
.L_x_26209:
[----:B------:R-:W-:Y:S05]  /*4550*/  BSYNC B6 ;  /* 0x0000000000067941 */ /* 0x000fea0003800000 */
.L_x_26208:
[----:B------:R-:W2:Y:S01]  /*4560*/  S2R R25, SR_TID.X ;  /* 0x0000000000197919 */ /* 0x000ea20000002100 */
[----:B------:R-:W3:Y:S01]  /*4570*/  LDC.U8 R17, c[0x0][0x234] ;  /* 0x00008d00ff117b82 */ /* 0x000ee20000000000 */
[----:B------:R-:W-:Y:S01]  /*4580*/  BSSY B0, `(.L_x_26242) ;  /* 0x0000022000007945 */ /* 0x000fe20003800000 */
[CC--:B--2---:R-:W-:Y:S01]  /*4590*/  ISETP.GE.AND P0, PT, R25.reuse, R16.reuse, PT ;  /* 0x000000101900720c */ /* 0x0c4fe20003f06270 */
[C---:B------:R-:W-:Y:S02]  /*45a0*/  VIADD R3, R25.reuse, 0x100 ;  /* 0x0000010019037836 */ /* 0x040fe40000000000 */
[C---:B------:R-:W-:Y:S02]  /*45b0*/  VIADD R23, R25.reuse, 0x80 ;  /* 0x0000008019177836 */ /* 0x040fe40000000000 */
[----:B01----:R-:W-:Y:S01]  /*45c0*/  VIADD R5, R25, 0x180 ;  /* 0x0000018019057836 */ /* 0x003fe20000000000 */
[----:B------:R-:W-:-:S07]  /*45d0*/  ISETP.GE.AND P1, PT, R3, R16, PT ;  /* 0x000000100300720c */ /* 0x000fce0003f26270 */
[----:B------:R-:W-:Y:S06]  /*45e0*/  @P0 BRA `(.L_x_26243) ;  /* 0x00000000006c0947 */ /* 0x000fec0003800000 */
[----:B-----5:R-:W-:Y:S02]  /*45f0*/  IMAD.U32 R22, R22, 0x10000, RZ ;  /* 0x0001000016167824 */ /* 0x020fe400078e00ff */
[----:B------:R-:W-:Y:S02]  /*4600*/  IMAD.MOV.U32 R7, RZ, RZ, 0x3ab5ebe6 ;  /* 0x3ab5ebe6ff077424 */ /* 0x000fe400078e00ff */
        /* <DEDUP_REMOVED lines=23> */
[----:B------:R-:W-:-:S06]  /*4780*/  @!P4 FADD.FTZ R3, R22, R22 ;  /* 0x000000161603c221 */ /* 0x000fcc0000010000 */
[----:B------:R-:W0:Y:S02]  /*4790*/  F2F.BF16.F32 R3, R3 ;  /* 0x0000000300037304 */ /* 0x000e240000202000 */
.L_x_26243:
[----:B------:R-:W-:Y:S05]  /*47a0*/  BSYNC B0 ;  /* 0x0000000000007941 */ /* 0x000fea0003800000 */
.L_x_26242:
[-C--:B------:R-:W-:Y:S01]  /*47b0*/  ISETP.GE.AND P3, PT, R23, R16.reuse, PT ;  /* 0x000000101700720c */ /* 0x080fe20003f66270 */
[----:B------:R-:W-:Y:S01]  /*47c0*/  BSSY B0, `(.L_x_26244) ;  /* 0x000001e000007945 */ /* 0x000fe20003800000 */
[----:B------:R-:W-:-:S11]  /*47d0*/  ISETP.GE.AND P2, PT, R5, R16, PT ;  /* 0x000000100500720c */ /* 0x000fd60003f46270 */
[----:B------:R-:W-:Y:S05]  /*47e0*/  @P3 BRA `(.L_x_26245) ;  /* 0x00000000006c3947 */ /* 0x000fea0003800000 */
[----:B-----5:R-:W-:Y:S02]  /*47f0*/  IMAD.U32 R18, R18, 0x10000, RZ ;  /* 0x0001000012127824 */ /* 0x020fe400078e00ff */
[----:B------:R-:W-:Y:S02]  /*4800*/  IMAD.MOV.U32 R7, RZ, RZ, 0x3ab5ebe6 ;  /* 0x3ab5ebe6ff077424 */ /* 0x000fe400078e00ff */
        /* <DEDUP_REMOVED lines=23> */
[----:B------:R-:W-:-:S06]  /*4980*/  @!P3 FADD.FTZ R22, R18, R18 ;  /* 0x000000121216b221 */ /* 0x000fcc0000010000 */
[----:B------:R-:W1:Y:S02]  /*4990*/  F2F.BF16.F32 R22, R22 ;  /* 0x0000001600167304 */ /* 0x000e640000202000 */
.L_x_26245:
[----:B------:R-:W-:Y:S05]  /*49a0*/  BSYNC B0 ;  /* 0x0000000000007941 */ /* 0x000fea0003800000 */
.L_x_26244:
[----:B------:R-:W-:Y:S04]  /*49b0*/  BSSY B0, `(.L_x_26246) ;  /* 0x000001d000007945 */ /* 0x000fe80003800000 */
[----:B------:R-:W-:Y:S05]  /*49c0*/  @P1 BRA `(.L_x_26247) ;  /* 0x00000000006c1947 */ /* 0x000fea0003800000 */
[----:B-----5:R-:W-:Y:S02]  /*49d0*/  IMAD.U32 R24, R24, 0x10000, RZ ;  /* 0x0001000018187824 */ /* 0x020fe400078e00ff */
[----:B------:R-:W-:Y:S02]  /*49e0*/  IMAD.MOV.U32 R7, RZ, RZ, 0x3ab5ebe6 ;  /* 0x3ab5ebe6ff077424 */ /* 0x000fe400078e00ff */
[C---:B------:R-:W-:Y:S01]  /*49f0*/  FMUL.FTZ R0, R24.reuse, 1.4426950216293334961 ;  /* 0x3fb8aa3b18007820 */ /* 0x040fe20000410000 */
[C---:B------:R-:W-:Y:S02]  /*4a00*/  FSETP.GEU.FTZ.AND P1, PT, |R24|.reuse, 0.40999999642372131348, PT ;  /* 0x3ed1eb851800780b */ /* 0x040fe40003f3e200 */
[----:B------:R-:W-:-:S03]  /*4a10*/  FSETP.NEU.FTZ.AND P4, PT, R24, RZ, PT ;  /* 0x000000ff1800720b */ /* 0x000fc60003f9d000 */
[----:B------:R-:W2:Y:S02]  /*4a20*/  FRND R0, R0 ;  /* 0x0000000000007307 */ /* 0x000ea40000201000 */
[----:B--2---:R-:W-:-:S04]  /*4a30*/  FSEL R5, R0, RZ, P1 ;  /* 0x000000ff00057208 */ /* 0x004fc80000800000 */
[C---:B------:R-:W-:Y:S01]  /*4a40*/  FSETP.NEU.FTZ.AND P1, PT, R5.reuse, 128, PT ;  /* 0x430000000500780b */ /* 0x040fe20003f3d000 */
[----:B------:R-:W-:-:S04]  /*4a50*/  FFMA.FTZ R4, -R5, 0.693145751953125, R24 ;  /* 0x3f31720005047823 */ /* 0x000fc80000010118 */
[----:B------:R-:W-:-:S04]  /*4a60*/  FFMA.FTZ R4, -R5, 1.428606765330187045e-06, R4 ;  /* 0x35bfbe8e05047823 */ /* 0x000fc80000010104 */
[----:B------:R-:W-:-:S04]  /*4a70*/  FFMA.FTZ R7, R4, R7, 0.0083824126049876213074 ;  /* 0x3c09566304077423 */ /* 0x000fc80000010007 */
[----:B------:R-:W-:Y:S01]  /*4a80*/  @!P1 FADD.FTZ R5, R5, -1 ;  /* 0xbf80000005059421 */ /* 0x000fe20000010000 */
[----:B------:R-:W-:-:S03]  /*4a90*/  FFMA.FTZ R7, R4, R7, 0.041667830199003219604 ;  /* 0x3d2aabe304077423 */ /* 0x000fc60000010007 */
[----:B------:R-:W2:Y:S01]  /*4aa0*/  MUFU.EX2 R6, R5 ;  /* 0x0000000500067308 */ /* 0x000ea20000000800 */
[----:B------:R-:W-:Y:S01]  /*4ab0*/  FFMA.FTZ R7, R4, R7, 0.16666397452354431152 ;  /* 0x3e2aa9f604077423 */ /* 0x000fe20000010007 */
[----:B------:R-:W-:-:S03]  /*4ac0*/  FSETP.GEU.FTZ.AND P3, PT, R5, -25, PT ;  /* 0xc1c800000500780b */ /* 0x000fc60003f7e000 */
[----:B------:R-:W-:-:S04]  /*4ad0*/  FFMA.FTZ R7, R4, R7, 0.49999994039535522461 ;  /* 0x3efffffe04077423 */ /* 0x000fc80000010007 */
[----:B------:R-:W-:-:S04]  /*4ae0*/  FMUL.FTZ R7, R4, R7 ;  /* 0x0000000704077220 */ /* 0x000fc80000410000 */
[----:B------:R-:W-:Y:S01]  /*4af0*/  FFMA.FTZ R7, R4, R7, R4 ;  /* 0x0000000704077223 */ /* 0x000fe20000010004 */
[----:B--2---:R-:W-:-:S04]  /*4b00*/  FADD.FTZ R0, R6, -1 ;  /* 0xbf80000006007421 */ /* 0x004fc80000010000 */
[----:B------:R-:W-:-:S04]  /*4b10*/  FFMA.FTZ R0, R7, R6, R0 ;  /* 0x0000000607007223 */ /* 0x000fc80000010000 */
[----:B------:R-:W-:Y:S01]  /*4b20*/  @!P1 FADD.FTZ R0, R0, R0 ;  /* 0x0000000000009221 */ /* 0x000fe20000010000 */
[----:B------:R-:W-:-:S04]  /*4b30*/  FSETP.GT.FTZ.AND P1, PT, R5, 128, PT ;  /* 0x430000000500780b */ /* 0x000fc80003f34000 */
[----:B------:R-:W-:-:S04]  /*4b40*/  FSEL R0, R0, +INF , !P1 ;  /* 0x7f80000000007808 */ /* 0x000fc80004800000 */
[----:B------:R-:W-:Y:S01]  /*4b50*/  FSEL R18, R0, -1, P3 ;  /* 0xbf80000000127808 */ /* 0x000fe20001800000 */
[----:B------:R-:W-:-:S06]  /*4b60*/  @!P4 FADD.FTZ R18, R24, R24 ;  /* 0x000000181812c221 */ /* 0x000fcc0000010000 */
[----:B------:R-:W2:Y:S02]  /*4b70*/  F2F.BF16.F32 R18, R18 ;  /* 0x0000001200127304 */ /* 0x000ea40000202000 */
.L_x_26247:
[----:B------:R-:W-:Y:S05]  /*4b80*/  BSYNC B0 ;  /* 0x0000000000007941 */ /* 0x000fea0003800000 */
.L_x_26246:
[----:B------:R-:W-:Y:S04]  /*4b90*/  BSSY B0, `(.L_x_26248) ;  /* 0x000001d000007945 */ /* 0x000fe80003800000 */
[----:B------:R-:W-:Y:S05]  /*4ba0*/  @P2 BRA `(.L_x_26249) ;  /* 0x00000000006c2947 */ /* 0x000fea0003800000 */
[----:B-----5:R-:W-:Y:S02]  /*4bb0*/  IMAD.U32 R19, R19, 0x10000, RZ ;  /* 0x0001000013137824 */ /* 0x020fe400078e00ff */
[----:B------:R-:W-:Y:S02]  /*4bc0*/  IMAD.MOV.U32 R6, RZ, RZ, 0x3ab5ebe6 ;  /* 0x3ab5ebe6ff067424 */ /* 0x000fe400078e00ff */
[C---:B------:R-:W-:Y:S01]  /*4bd0*/  FMUL.FTZ R0, R19.reuse, 1.4426950216293334961 ;  /* 0x3fb8aa3b13007820 */ /* 0x040fe20000410000 */
[C---:B------:R-:W-:Y:S02]  /*4be0*/  FSETP.GEU.FTZ.AND P1, PT, |R19|.reuse, 0.40999999642372131348, PT ;  /* 0x3ed1eb851300780b */ /* 0x040fe40003f3e200 */
[----:B------:R-:W-:-:S03]  /*4bf0*/  FSETP.NEU.FTZ.AND P3, PT, R19, RZ, PT ;  /* 0x000000ff1300720b */ /* 0x000fc60003f7d000 */
[----:B------:R-:W4:Y:S02]  /*4c00*/  FRND R0, R0 ;  /* 0x0000000000007307 */ /* 0x000f240000201000 */
[----:B----4-:R-:W-:-:S04]  /*4c10*/  FSEL R4, R0, RZ, P1 ;  /* 0x000000ff00047208 */ /* 0x010fc80000800000 */
[C---:B------:R-:W-:Y:S01]  /*4c20*/  FSETP.NEU.FTZ.AND P1, PT, R4.reuse, 128, PT ;  /* 0x430000000400780b */ /* 0x040fe20003f3d000 */
[----:B------:R-:W-:-:S04]  /*4c30*/  FFMA.FTZ R5, -R4, 0.693145751953125, R19 ;  /* 0x3f31720004057823 */ /* 0x000fc80000010113 */
[----:B------:R-:W-:-:S04]  /*4c40*/  FFMA.FTZ R5, -R4, 1.428606765330187045e-06, R5 ;  /* 0x35bfbe8e04057823 */ /* 0x000fc80000010105 */
[----:B------:R-:W-:-:S04]  /*4c50*/  FFMA.FTZ R6, R5, R6, 0.0083824126049876213074 ;  /* 0x3c09566305067423 */ /* 0x000fc80000010006 */
[----:B------:R-:W-:Y:S01]  /*4c60*/  @!P1 FADD.FTZ R4, R4, -1 ;  /* 0xbf80000004049421 */ /* 0x000fe20000010000 */
[----:B------:R-:W-:-:S03]  /*4c70*/  FFMA.FTZ R6, R5, R6, 0.041667830199003219604 ;  /* 0x3d2aabe305067423 */ /* 0x000fc60000010006 */
[----:B------:R-:W4:Y:S01]  /*4c80*/  MUFU.EX2 R7, R4 ;  /* 0x0000000400077308 */ /* 0x000f220000000800 */
[----:B------:R-:W-:Y:S01]  /*4c90*/  FFMA.FTZ R6, R5, R6, 0.16666397452354431152 ;  /* 0x3e2aa9f605067423 */ /* 0x000fe20000010006 */
[----:B------:R-:W-:-:S03]  /*4ca0*/  FSETP.GEU.FTZ.AND P2, PT, R4, -25, PT ;  /* 0xc1c800000400780b */ /* 0x000fc60003f5e000 */
[----:B------:R-:W-:-:S04]  /*4cb0*/  FFMA.FTZ R6, R5, R6, 0.49999994039535522461 ;  /* 0x3efffffe05067423 */ /* 0x000fc80000010006 */
[----:B------:R-:W-:-:S04]  /*4cc0*/  FMUL.FTZ R6, R5, R6 ;  /* 0x0000000605067220 */ /* 0x000fc80000410000 */
[----:B------:R-:W-:Y:S01]  /*4cd0*/  FFMA.FTZ R6, R5, R6, R5 ;  /* 0x0000000605067223 */ /* 0x000fe20000010005 */
[----:B----4-:R-:W-:-:S04]  /*4ce0*/  FADD.FTZ R9, R7, -1 ;  /* 0xbf80000007097421 */ /* 0x010fc80000010000 */
[----:B------:R-:W-:-:S04]  /*4cf0*/  FFMA.FTZ R6, R6, R7, R9 ;  /* 0x0000000706067223 */ /* 0x000fc80000010009 */
[----:B------:R-:W-:Y:S01]  /*4d00*/  @!P1 FADD.FTZ R6, R6, R6 ;  /* 0x0000000606069221 */ /* 0x000fe20000010000 */
[----:B------:R-:W-:-:S04]  /*4d10*/  FSETP.GT.FTZ.AND P1, PT, R4, 128, PT ;  /* 0x430000000400780b */ /* 0x000fc80003f34000 */
[----:B------:R-:W-:-:S04]  /*4d20*/  FSEL R6, R6, +INF , !P1 ;  /* 0x7f80000006067808 */ /* 0x000fc80004800000 */
[----:B------:R-:W-:Y:S01]  /*4d30*/  FSEL R6, R6, -1, P2 ;  /* 0xbf80000006067808 */ /* 0x000fe20001000000 */
[----:B------:R-:W-:-:S04]  /*4d40*/  @!P3 FADD.FTZ R6, R19, R19 ;  /* 0x000000131306b221 */ /* 0x000fc80000010000 */
[----:B------:R4:W0:Y:S03]  /*4d50*/  F2F.BF16.F32 R19, R6 ;  /* 0x0000000600137304 */ /* 0x0008260000202000 */
.L_x_26249:
[----:B------:R-:W-:Y:S05]  /*4d60*/  BSYNC B0 ;  /* 0x0000000000007941 */ /* 0x000fea0003800000 */
.L_x_26248:
[----:B------:R-:W-:Y:S04]  /*4d70*/  BSSY B6, `(.L_x_26250) ;  /* 0x0000112000067945 */ /* 0x000fe80003800000 */
[----:B------:R-:W-:Y:S05]  /*4d80*/  @P0 BRA `(.L_x_26251) ;  /* 0x0000001000400947 */ /* 0x000fea0003800000 */
[----:B------:R-:W0:Y:S01]  /*4d90*/  LDC.64 R8, c[0x0][0x218] ;  /* 0x00008600ff087b82 */ /* 0x000e220000000a00 */
        /* <DEDUP_REMOVED lines=21> */
.L_x_26255:
[----:B------:R-:W-:Y:S02]  /*4ef0*/  IMAD.U32 R5, R3, 0x10000, RZ ;  /* 0x0001000003057824 */ /* 0x000fe400078e00ff */
[----:B------:R-:W-:-:S04]  /*4f00*/  IMAD.MOV.U32 R25, RZ, RZ, R23 ;  /* 0x000000ffff197224 */ /* 0x000fc800078e0017 */
[----:B------:R-:W0:Y:S02]  /*4f10*/  F2I.S64.TRUNC R4, R5 ;  /* 0x0000000500047311 */ /* 0x000e24000020d900 */
[----:B0-----:R0:W-:Y:S01]  /*4f20*/  STG.E.U8 desc[UR36][R8.64], R4 ;  /* 0x0000000408007986 */ /* 0x0011e2000c101124 */
[----:B------:R-:W-:Y:S05]  /*4f30*/  BRA `(.L_x_26251) ;  /* 0x0000000c00d47947 */ /* 0x000fea0003800000 */
.L_x_26254:
        /* <DEDUP_REMOVED lines=11> */
.L_x_26258:
[----:B------:R-:W-:Y:S02]  /*4ff0*/  IMAD.U32 R3, R3, 0x10000, RZ ;  /* 0x0001000003037824 */ /* 0x000fe400078e00ff */
[----:B------:R-:W-:-:S04]  /*5000*/  IMAD.MOV.U32 R25, RZ, RZ, R23 ;  /* 0x000000ffff197224 */ /* 0x000fc800078e0017 */
[----:B------:R-:W0:Y:S02]  /*5010*/  F2I.FTZ.TRUNC.NTZ R3, R3 ;  /* 0x0000000300037305 */ /* 0x000e24000021f100 */
[----:B0-----:R0:W-:Y:S01]  /*5020*/  STG.E desc[UR36][R8.64], R3 ;  /* 0x0000000308007986 */ /* 0x0011e2000c101924 */
[----:B------:R-:W-:Y:S05]  /*5030*/  BRA `(.L_x_26251) ;  /* 0x0000000c00947947 */ /* 0x000fea0003800000 */
.L_x_26257:
[----:B------:R-:W-:Y:S02]  /*5040*/  IMAD.U32 R3, R3, 0x10000, RZ ;  /* 0x0001000003037824 */ /* 0x000fe400078e00ff */
[----:B------:R-:W-:-:S04]  /*5050*/  IMAD.MOV.U32 R25, RZ, RZ, R23 ;  /* 0x000000ffff197224 */ /* 0x000fc800078e0017 */
[----:B------:R-:W0:Y:S02]  /*5060*/  F2I.FTZ.TRUNC.NTZ R3, R3 ;  /* 0x0000000300037305 */ /* 0x000e24000021f100 */
[----:B0-----:R0:W-:Y:S01]  /*5070*/  STG.E.U16 desc[UR36][R8.64], R3 ;  /* 0x0000000308007986 */ /* 0x0011e2000c101524 */
[----:B------:R-:W-:Y:S05]  /*5080*/  BRA `(.L_x_26251) ;  /* 0x0000000c00807947 */ /* 0x000fea0003800000 */
.L_x_26253:
        /* <DEDUP_REMOVED lines=10> */
.L_x_26260:
[----:B------:R-:W-:Y:S02]  /*5130*/  IMAD.U32 R0, R3, 0x10000, RZ ;  /* 0x0001000003007824 */ /* 0x000fe400078e00ff */
[----:B------:R-:W-:-:S03]  /*5140*/  IMAD.MOV.U32 R25, RZ, RZ, R23 ;  /* 0x000000ffff197224 */ /* 0x000fc600078e0017 */
[----:B------:R-:W-:-:S05]  /*5150*/  F2FP.F16.F32.PACK_AB R0, RZ, R0 ;  /* 0x00000000ff00723e */ /* 0x000fca00000000ff */
[----:B------:R0:W-:Y:S01]  /*5160*/  STG.E.U16 desc[UR36][R8.64], R0 ;  /* 0x0000000008007986 */ /* 0x0001e2000c101524 */
[----:B------:R-:W-:Y:S05]  /*5170*/  BRA `(.L_x_26251) ;  /* 0x0000000c00447947 */ /* 0x000fea0003800000 */
.L_x_26259:
        /* <DEDUP_REMOVED lines=11> */
.L_x_26262:
[----:B------:R-:W-:Y:S02]  /*5230*/  IMAD.U32 R3, R3, 0x10000, RZ ;  /* 0x0001000003037824 */ /* 0x000fe400078e00ff */
[----:B------:R-:W-:-:S03]  /*5240*/  IMAD.MOV.U32 R25, RZ, RZ, R23 ;  /* 0x000000ffff197224 */ /* 0x000fc600078e0017 */
[----:B------:R-:W-:-:S04]  /*5250*/  F2FP.F16.F32.PACK_AB R3, RZ, R3 ;  /* 0x00000003ff03723e */ /* 0x000fc800000000ff */
[----:B------:R-:W-:-:S05]  /*5260*/  PRMT R3, R3, 0x5410, RZ ;  /* 0x0000541003037816 */ /* 0x000fca00000000ff */
[----:B------:R0:W-:Y:S01]  /*5270*/  STG.E desc[UR36][R8.64], R3 ;  /* 0x0000000308007986 */ /* 0x0001e2000c101924 */
[----:B------:R-:W-:Y:S05]  /*5280*/  BRA `(.L_x_26251) ;  /* 0x0000000c00007947 */ /* 0x000fea0003800000 */
.L_x_26261:
[----:B------:R-:W-:Y:S02]  /*5290*/  IMAD.U32 R4, R3, 0x10000, RZ ;  /* 0x0001000003047824 */ /* 0x000fe400078e00ff */
[----:B------:R-:W-:Y:S02]  /*52a0*/  IMAD.MOV.U32 R25, RZ, RZ, R23 ;  /* 0x000000ffff197224 */ /* 0x000fe400078e0017 */
[----:B------:R-:W-:-:S06]  /*52b0*/  FMUL.FTZ R4, R4, 1 ;  /* 0x3f80000004047820 */ /* 0x000fcc0000410000 */
[----:B------:R-:W0:Y:S02]  /*52c0*/  F2F.F64.F32 R4, R4 ;  /* 0x0000000400047310 */ /* 0x000e240000201800 */
[----:B0-----:R0:W-:Y:S01]  /*52d0*/  STG.E.64 desc[UR36][R8.64], R4 ;  /* 0x0000000408007986 */ /* 0x0011e2000c101b24 */
[----:B------:R-:W-:Y:S05]  /*52e0*/  BRA `(.L_x_26251) ;  /* 0x0000000800e87947 */ /* 0x000fea0003800000 */
.L_x_26252:
        /* <DEDUP_REMOVED lines=14> */
.L_x_26265:
[----:B------:R-:W-:Y:S01]  /*53d0*/  IMAD.U32 R3, R3, 0x10000, RZ ;  /* 0x0001000003037824 */ /* 0x000fe200078e00ff */
[----:B----4-:R-:W-:Y:S01]  /*53e0*/  CS2R R6, SRZ ;  /* 0x0000000000067805 */ /* 0x010fe2000001ff00 */
[----:B------:R-:W-:Y:S02]  /*53f0*/  IMAD.MOV.U32 R25, RZ, RZ, R23 ;  /* 0x000000ffff197224 */ /* 0x000fe400078e0017 */
[----:B------:R-:W-:-:S04]  /*5400*/  FMUL.FTZ R3, R3, 1 ;  /* 0x3f80000003037820 */ /* 0x000fc80000410000 */
[----:B------:R-:W0:Y:S02]  /*5410*/  F2F.F64.F32 R4, R3 ;  /* 0x0000000300047310 */ /* 0x000e240000201800 */
[----:B0-----:R0:W-:Y:S01]  /*5420*/  STG.E.128 desc[UR36][R8.64], R4 ;  /* 0x0000000408007986 */ /* 0x0011e2000c101d24 */
[----:B------:R-:W-:Y:S05]  /*5430*/  BRA `(.L_x_26251) ;  /* 0x0000000800947947 */ /* 0x000fea0003800000 */
.L_x_26264:
        /* <DEDUP_REMOVED lines=21> */
.L_x_26269:
[----:B------:R-:W-:Y:S05]  /*5590*/  BSYNC B0 ;  /* 0x0000000000007941 */ /* 0x000fea0003800000 */
.L_x_26268:
[----:B------:R-:W-:Y:S01]  /*55a0*/  LOP3.LUT R5, R0, R5, RZ, 0xfc, !PT ;  /* 0x0000000500057212 */ /* 0x000fe200078efcff */
[----:B------:R-:W-:-:S04]  /*55b0*/  IMAD.MOV.U32 R25, RZ, RZ, R23 ;  /* 0x000000ffff197224 */ /* 0x000fc800078e0017 */
[----:B------:R0:W-:Y:S01]  /*55c0*/  STG.E.U8 desc[UR36][R8.64], R5 ;  /* 0x0000000508007986 */ /* 0x0001e2000c101124 */
[----:B------:R-:W-:Y:S05]  /*55d0*/  BRA `(.L_x_26251) ;  /* 0x00000008002c7947 */ /* 0x000fea0003800000 */
.L_x_26267:
        /* <DEDUP_REMOVED lines=13> */
.L_x_26271:
[----:B------:R-:W-:Y:S01]  /*56b0*/  IMAD.MOV.U32 R0, RZ, RZ, 0x7f ;  /* 0x0000007fff007424 */ /* 0x000fe200078e00ff */
[----:B------:R-:W-:-:S04]  /*56c0*/  ISETP.GT.U32.AND P0, PT, R3, 0x7f800000, PT ;  /* 0x7f8000000300780c */ /* 0x000fc80003f04070 */
[----:B------:R-:W-:-:S09]  /*56d0*/  SEL R0, R0, 0x7c, P0 ;  /* 0x0000007c00007807 */ /* 0x000fd20000000000 */
.L_x_26272:
[----:B------:R-:W-:Y:S05]  /*56e0*/  BSYNC B0 ;  /* 0x0000000000007941 */ /* 0x000fea0003800000 */
.L_x_26270:
[----:B------:R-:W-:Y:S01]  /*56f0*/  LOP3.LUT R3, R5, 0x80000000, RZ, 0xc0, !PT ;  /* 0x8000000005037812 */ /* 0x000fe200078ec0ff */
[----:B------:R-:W-:-:S03]  /*5700*/  IMAD.MOV.U32 R25, RZ, RZ, R23 ;  /* 0x000000ffff197224 */ /* 0x000fc600078e0017 */
[----:B------:R-:W-:-:S04]  /*5710*/  SHF.R.U32.HI R3, RZ, 0x18, R3 ;  /* 0x00000018ff037819 */ /* 0x000fc80000011603 */
[----:B------:R-:W-:-:S05]  /*5720*/  LOP3.LUT R3, R0, R3, RZ, 0xfc, !PT ;  /* 0x0000000300037212 */ /* 0x000fca00078efcff */
[----:B------:R0:W-:Y:S01]  /*5730*/  STG.E.U8 desc[UR36][R8.64], R3 ;  /* 0x0000000308007986 */ /* 0x0001e2000c101124 */
[----:B------:R-:W-:Y:S05]  /*5740*/  BRA `(.L_x_26251) ;  /* 0x0000000400d07947 */ /* 0x000fea0003800000 */
.L_x_26266:
[----:B------:R0:W-:Y:S01]  /*5750*/  STG.E.U16 desc[UR36][R8.64], R3 ;  /* 0x0000000308007986 */ /* 0x0001e2000c101524 */
[----:B------:R-:W-:Y:S01]  /*5760*/  IMAD.MOV.U32 R25, RZ, RZ, R23 ;  /* 0x000000ffff197224 */ /* 0x000fe200078e0017 */
[----:B------:R-:W-:Y:S06]  /*5770*/  BRA `(.L_x_26251) ;  /* 0x0000000400c47947 */ /* 0x000fec0003800000 */
.L_x_26263:
        /* <DEDUP_REMOVED lines=13> */
.L_x_26275:
        /* <DEDUP_REMOVED lines=17> */
.L_x_26278:
[----:B------:R-:W-:-:S04]  /*5960*/  LOP3.LUT R3, R5, 0x80000000, RZ, 0xc0, !PT ;  /* 0x8000000005037812 */ /* 0x000fc800078ec0ff */
[----:B------:R-:W-:-:S04]  /*5970*/  SHF.R.U32.HI R3, RZ, 0x18, R3 ;  /* 0x00000018ff037819 */ /* 0x000fc80000011603 */
[----:B------:R-:W-:-:S04]  /*5980*/  LOP3.LUT R0, R0, R3, RZ, 0xfc, !PT ;  /* 0x0000000300007212 */ /* 0x000fc800078efcff */
[----:B------:R-:W-:-:S07]  /*5990*/  PRMT R4, R0, 0x7610, R4 ;  /* 0x0000761000047816 */ /* 0x000fce0000000004 */
.L_x_26277:
[----:B------:R-:W-:Y:S05]  /*59a0*/  BSYNC B0 ;  /* 0x0000000000007941 */ /* 0x000fea0003800000 */
.L_x_26276:
[----:B------:R0:W-:Y:S01]  /*59b0*/  STG.E.U8 desc[UR36][R8.64], R4 ;  /* 0x0000000408007986 */ /* 0x0001e2000c101124 */
[----:B------:R-:W-:Y:S01]  /*59c0*/  IMAD.MOV.U32 R25, RZ, RZ, R23 ;  /* 0x000000ffff197224 */ /* 0x000fe200078e0017 */
[----:B------:R-:W-:Y:S06]  /*59d0*/  BRA `(.L_x_26251) ;  /* 0x00000004002c7947 */ /* 0x000fec0003800000 */
.L_x_26274:
        /* <DEDUP_REMOVED lines=17> */
.L_x_26281:
[----:B------:R-:W-:-:S04]  /*5af0*/  LOP3.LUT R3, R5, 0x80000000, RZ, 0xc0, !PT ;  /* 0x8000000005037812 */ /* 0x000fc800078ec0ff */
[----:B------:R-:W-:-:S04]  /*5b00*/  SHF.R.U32.HI R3, RZ, 0x18, R3 ;  /* 0x00000018ff037819 */ /* 0x000fc80000011603 */
[----:B------:R-:W-:-:S04]  /*5b10*/  LOP3.LUT R0, R0, R3, RZ, 0xfc, !PT ;  /* 0x0000000300007212 */ /* 0x000fc800078efcff */
[----:B------:R-:W-:-:S07]  /*5b20*/  PRMT R4, R0, 0x7610, R4 ;  /* 0x0000761000047816 */ /* 0x000fce0000000004 */
.L_x_26280:
[----:B------:R-:W-:Y:S05]  /*5b30*/  BSYNC B0 ;  /* 0x0000000000007941 */ /* 0x000fea0003800000 */
.L_x_26279:
[----:B------:R0:W-:Y:S01]  /*5b40*/  STG.E.U8 desc[UR36][R8.64], R4 ;  /* 0x0000000408007986 */ /* 0x0001e2000c101124 */
[----:B------:R-:W-:Y:S01]  /*5b50*/  IMAD.MOV.U32 R25, RZ, RZ, R23 ;  /* 0x000000ffff197224 */ /* 0x000fe200078e0017 */
[----:B------:R-:W-:Y:S06]  /*5b60*/  BRA `(.L_x_26251) ;  /* 0x0000000000c87947 */ /* 0x000fec0003800000 */
.L_x_26273:
        /* <DEDUP_REMOVED lines=23> */
.L_x_26256:
[----:B------:R-:W-:Y:S01]  /*5ce0*/  MOV R14, 0x1c0 ;  /* 0x000001c0000e7802 */ /* 0x000fe20000000f00 */
[----:B------:R-:W-:Y:S01]  /*5cf0*/  ULDC.64 UR4, c[0x4][0x1a0] ;  /* 0x0100680000047ab9 */ /* 0x000fe20000000a00 */
[----:B------:R-:W-:Y:S01]  /*5d00*/  ULDC.64 UR6, c[0x4][0x1a8] ;  /* 0x01006a0000067ab9 */ /* 0x000fe20000000a00 */
[----:B------:R-:W-:Y:S02]  /*5d10*/  IMAD.U32 R4, RZ, RZ, UR4 ;  /* 0x00000004ff047e24 */ /* 0x000fe4000f8e00ff */
[----:B------:R-:W-:Y:S01]  /*5d20*/  IMAD.U32 R5, RZ, RZ, UR5 ;  /* 0x00000005ff057e24 */ /* 0x000fe2000f8e00ff */
[----:B------:R-:W0:Y:S01]  /*5d30*/  LDC.64 R14, c[0x4][R14] ;  /* 0x010000000e0e7b82 */ /* 0x000e220000000a00 */
[----:B------:R-:W-:Y:S01]  /*5d40*/  ULDC.64 UR4, c[0x4][0x98] ;  /* 0x0100260000047ab9 */ /* 0x000fe20000000a00 */
[----:B----4-:R-:W-:Y:S02]  /*5d50*/  IMAD.U32 R6, RZ, RZ, UR6 ;  /* 0x00000006ff067e24 */ /* 0x010fe4000f8e00ff */
        /* <DEDUP_REMOVED lines=8> */
.L_x_26284:
[----:B------:R-:W-:Y:S01]  /*5de0*/  IMAD.MOV.U32 R25, RZ, RZ, R23 ;  /* 0x000000ffff197224 */ /* 0x000fe200078e0017 */
[----:B------:R-:W-:Y:S06]  /*5df0*/  BRA `(.L_x_26251) ;  /* 0x0000000000247947 */ /* 0x000fec0003800000 */
.L_x_26283:
[----:B------:R-:W-:Y:S02]  /*5e00*/  IMAD.U32 R4, R3, 0x10000, RZ ;  /* 0x0001000003047824 */ /* 0x000fe400078e00ff */
[----:B------:R-:W-:-:S04]  /*5e10*/  IMAD.MOV.U32 R25, RZ, RZ, R23 ;  /* 0x000000ffff197224 */ /* 0x000fc800078e0017 */
[----:B------:R-:W0:Y:S02]  /*5e20*/  F2I.U64.TRUNC R4, R4 ;  /* 0x0000000400047311 */ /* 0x000e24000020d800 */
[----:B0-----:R0:W-:Y:S01]  /*5e30*/  STG.E.64 desc[UR36][R8.64], R4 ;  /* 0x0000000408007986 */ /* 0x0011e2000c101b24 */
[----:B------:R-:W-:Y:S05]  /*5e40*/  BRA `(.L_x_26251) ;  /* 0x0000000000107947 */ /* 0x000fea0003800000 */
.L_x_26282:
[----:B------:R-:W-:Y:S02]  /*5e50*/  IMAD.U32 R3, R3, 0x10000, RZ ;  /* 0x0001000003037824 */ /* 0x000fe400078e00ff */
[----:B------:R-:W-:-:S04]  /*5e60*/  IMAD.MOV.U32 R25, RZ, RZ, R23 ;  /* 0x000000ffff197224 */ /* 0x000fc800078e0017 */
[----:B------:R-:W0:Y:S02]  /*5e70*/  F2I.FTZ.U32.TRUNC.NTZ R3, R3 ;  /* 0x0000000300037305 */ /* 0x000e24000021f000 */
[----:B0-----:R0:W-:Y:S02]  /*5e80*/  STG.E desc[UR36][R8.64], R3 ;  /* 0x0000000308007986 */ /* 0x0011e4000c101924 */
.L_x_26251:
[----:B------:R-:W-:Y:S05]  /*5e90*/  BSYNC B6 ;  /* 0x0000000000067941 */ /* 0x000fea0003800000 */
.L_x_26250:
[----:B------:R-:W-:Y:S01]  /*5ea0*/  ISETP.GE.AND P0, PT, R25, R16, PT ;  /* 0x000000101900720c */ /* 0x000fe20003f06270 */
[----:B------:R-:W-:-:S12]  /*5eb0*/  BSSY B6, `(.L_x_26285) ;  /* 0x00001fc000067945 */ /* 0x000fd80003800000 */
[----:B------:R-:W-:Y:S05]  /*5ec0*/  @P0 BRA `(.L_x_26286) ;  /* 0x0000001c00e80947 */ /* 0x000fea0003800000 */
[----:B0-----:R-:W0:Y:S01]  /*5ed0*/  LDC.64 R8, c[0x0][0x218] ;  /* 0x00008600ff087b82 */ /* 0x001e220000000a00 */
[----:B------:R-:W-:Y:S01]  /*5ee0*/  IMAD R0, R2, 0x200, R25 ;  /* 0x0000020002007824 */ /* 0x000fe200078e0219 */
[----:B---3--:R-:W-:Y:S01]  /*5ef0*/  PRMT R4, R17, 0x9910, RZ ;  /* 0x0000991011047816 */ /* 0x008fe200000000ff */
        /* <DEDUP_REMOVED lines=15> */
[----:B-1---5:R-:W-:-:S04]  /*5ff0*/  IMAD.U32 R22, R22, 0x10000, RZ ;  /* 0x0001000016167824 */ /* 0x022fc800078e00ff */
[----:B------:R-:W0:Y:S02]  /*6000*/  F2I.FTZ.TRUNC.NTZ R3, R22 ;  /* 0x0000001600037305 */ /* 0x000e24000021f100 */
[----:B0-----:R0:W-:Y:S01]  /*6010*/  STG.E.U8 desc[UR36][R8.64], R3 ;  /* 0x0000000308007986 */ /* 0x0011e2000c101124 */
[----:B------:R-:W-:Y:S05]  /*6020*/  BRA `(.L_x_26292) ;  /* 0x0000000c00947947 */ /* 0x000fea0003800000 */
.L_x_26290:
[----:B-1---5:R-:W-:-:S06]  /*6030*/  IMAD.U32 R5, R22, 0x10000, RZ ;  /* 0x0001000016057824 */ /* 0x022fcc00078e00ff */
[----:B------:R-:W0:Y:S02]  /*6040*/  F2I.S64.TRUNC R4, R5 ;  /* 0x0000000500047311 */ /* 0x000e24000020d900 */
[----:B0-----:R0:W-:Y:S01]  /*6050*/  STG.E.U8 desc[UR36][R8.64], R4 ;  /* 0x0000000408007986 */ /* 0x0011e2000c101124 */
[----:B------:R-:W-:Y:S05]  /*6060*/  BRA `(.L_x_26292) ;  /* 0x0000000c00847947 */ /* 0x000fea0003800000 */
.L_x_26289:
[----:B------:R-:W-:-:S13]  /*6070*/  ISETP.NE.AND P0, PT, R0, 0x2, PT ;  /* 0x000000020000780c */ /* 0x000fda0003f05270 */
[----:B------:R-:W-:Y:S05]  /*6080*/  @!P0 BRA `(.L_x_26293) ;  /* 0x0000000000308947 */ /* 0x000fea0003800000 */
[----:B------:R-:W-:-:S13]  /*6090*/  ISETP.NE.AND P0, PT, R0, 0x3, PT ;  /* 0x000000030000780c */ /* 0x000fda0003f05270 */
[----:B------:R-:W-:Y:S05]  /*60a0*/  @!P0 BRA `(.L_x_26294) ;  /* 0x0000000000188947 */ /* 0x000fea0003800000 */
[----:B------:R-:W-:-:S13]  /*60b0*/  ISETP.NE.AND P0, PT, R0, 0x4, PT ;  /* 0x000000040000780c */ /* 0x000fda0003f05270 */
[----:B------:R-:W-:Y:S05]  /*60c0*/  @P0 BRA `(.L_x_26291) ;  /* 0x0000000c000c0947 */ /* 0x000fea0003800000 */
[----:B-1---5:R-:W-:-:S06]  /*60d0*/  IMAD.U32 R4, R22, 0x10000, RZ ;  /* 0x0001000016047824 */ /* 0x022fcc00078e00ff */
[----:B------:R-:W0:Y:S02]  /*60e0*/  F2I.S64.TRUNC R4, R4 ;  /* 0x0000000400047311 */ /* 0x000e24000020d900 */
[----:B0-----:R1:W-:Y:S01]  /*60f0*/  STG.E.64 desc[UR36][R8.64], R4 ;  /* 0x0000000408007986 */ /* 0x0013e2000c101b24 */
[----:B------:R-:W-:Y:S05]  /*6100*/  BRA `(.L_x_26292) ;  /* 0x0000000c005c7947 */ /* 0x000fea0003800000 */
.L_x_26294:
[----:B-1---5:R-:W-:-:S04]  /*6110*/  IMAD.U32 R22, R22, 0x10000, RZ ;  /* 0x0001000016167824 */ /* 0x022fc800078e00ff */
[----:B------:R-:W0:Y:S02]  /*6120*/  F2I.FTZ.TRUNC.NTZ R3, R22 ;  /* 0x0000001600037305 */ /* 0x000e24000021f100 */
[----:B0-----:R3:W-:Y:S01]  /*6130*/  STG.E desc[UR36][R8.64], R3 ;  /* 0x0000000308007986 */ /* 0x0017e2000c101924 */
[----:B------:R-:W-:Y:S05]  /*6140*/  BRA `(.L_x_26292) ;  /* 0x0000000c004c7947 */ /* 0x000fea0003800000 */
.L_x_26293:
[----:B-1---5:R-:W-:-:S04]  /*6150*/  IMAD.U32 R22, R22, 0x10000, RZ ;  /* 0x0001000016167824 */ /* 0x022fc800078e00ff */
[----:B------:R-:W0:Y:S02]  /*6160*/  F2I.FTZ.TRUNC.NTZ R3, R22 ;  /* 0x0000001600037305 */ /* 0x000e24000021f100 */
[----:B0-----:R0:W-:Y:S01]  /*6170*/  STG.E.U16 desc[UR36][R8.64], R3 ;  /* 0x0000000308007986 */ /* 0x0011e2000c101524 */
[----:B------:R-:W-:Y:S05]  /*6180*/  BRA `(.L_x_26292) ;  /* 0x0000000c003c7947 */ /* 0x000fea0003800000 */
.L_x_26288:
[----:B------:R-:W-:-:S13]  /*6190*/  ISETP.GT.AND P0, PT, R0, 0x6, PT ;  /* 0x000000060000780c */ /* 0x000fda0003f04270 */
[----:B------:R-:W-:Y:S05]  /*61a0*/  @P0 BRA `(.L_x_26295) ;  /* 0x00000000002c0947 */ /* 0x000fea0003800000 */
[----:B------:R-:W-:-:S13]  /*61b0*/  ISETP.NE.AND P0, PT, R0, 0x5, PT ;  /* 0x000000050000780c */ /* 0x000fda0003f05270 */
[----:B------:R-:W-:Y:S05]  /*61c0*/  @!P0 BRA `(.L_x_26296) ;  /* 0x0000000000148947 */ /* 0x000fea0003800000 */
[----:B------:R-:W-:-:S13]  /*61d0*/  ISETP.NE.AND P0, PT, R0, 0x6, PT ;  /* 0x000000060000780c */ /* 0x000fda0003f05270 */
[----:B------:R-:W-:Y:S05]  /*61e0*/  @P0 BRA `(.L_x_26291) ;  /* 0x0000000800c40947 */ /* 0x000fea0003800000 */
[----:B-1---5:R-:W-:-:S05]  /*61f0*/  IMAD.U32 R3, R22, 0x10000, RZ ;  /* 0x0001000016037824 */ /* 0x022fca00078e00ff */
[----:B------:R0:W-:Y:S01]  /*6200*/  STG.E desc[UR36][R8.64], R3 ;  /* 0x0000000308007986 */ /* 0x0001e2000c101924 */
[----:B------:R-:W-:Y:S05]  /*6210*/  BRA `(.L_x_26292) ;  /* 0x0000000c00187947 */ /* 0x000fea0003800000 */
.L_x_26296:
[----:B-1---5:R-:W-:-:S05]  /*6220*/  IMAD.U32 R0, R22, 0x10000, RZ ;  /* 0x0001000016007824 */ /* 0x022fca00078e00ff */
[----:B------:R-:W-:-:S05]  /*6230*/  F2FP.F16.F32.PACK_AB R0, RZ, R0 ;  /* 0x00000000ff00723e */ /* 0x000fca00000000ff */
[----:B------:R0:W-:Y:S01]  /*6240*/  STG.E.U16 desc[UR36][R8.64], R0 ;  /* 0x0000000008007986 */ /* 0x0001e2000c101524 */
[----:B------:R-:W-:Y:S05]  /*6250*/  BRA `(.L_x_26292) ;  /* 0x0000000c00087947 */ /* 0x000fea0003800000 */
.L_x_26295:
[----:B------:R-:W-:-:S13]  /*6260*/  ISETP.NE.AND P0, PT, R0, 0x7, PT ;  /* 0x000000070000780c */ /* 0x000fda0003f05270 */
[----:B------:R-:W-:Y:S05]  /*6270*/  @!P0 BRA `(.L_x_26297) ;  /* 0x0000000000348947 */ /* 0x000fea0003800000 */
[----:B------:R-:W-:-:S13]  /*6280*/  ISETP.NE.AND P0, PT, R0, 0x8, PT ;  /* 0x000000080000780c */ /* 0x000fda0003f05270 */
[----:B------:R-:W-:Y:S05]  /*6290*/  @!P0 BRA `(.L_x_26298) ;  /* 0x0000000000188947 */ /* 0x000fea0003800000 */
[----:B------:R-:W-:-:S13]  /*62a0*/  ISETP.NE.AND P0, PT, R0, 0x9, PT ;  /* 0x000000090000780c */ /* 0x000fda0003f05270 */
[----:B------:R-:W-:Y:S05]  /*62b0*/  @P0 BRA `(.L_x_26291) ;  /* 0x0000000800900947 */ /* 0x000fea0003800000 */
[----:B-1---5:R-:W-:Y:S02]  /*62c0*/  IMAD.U32 R22, R22, 0x10000, RZ ;  /* 0x0001000016167824 */ /* 0x022fe400078e00ff */
[----:B------:R-:W-:-:S05]  /*62d0*/  IMAD.MOV.U32 R23, RZ, RZ, RZ ;  /* 0x000000ffff177224 */ /* 0x000fca00078e00ff */
[----:B------:R0:W-:Y:S01]  /*62e0*/  STG.E.64 desc[UR36][R8.64], R22 ;  /* 0x0000001608007986 */ /* 0x0001e2000c101b24 */
[----:B------:R-:W-:Y:S05]  /*62f0*/  BRA `(.L_x_26292) ;  /* 0x0000000800e07947 */ /* 0x000fea0003800000 */
.L_x_26298:
[----:B-1---5:R-:W-:-:S05]  /*6300*/  IMAD.U32 R22, R22, 0x10000, RZ ;  /* 0x0001000016167824 */ /* 0x022fca00078e00ff */
[----:B------:R-:W-:-:S04]  /*6310*/  F2FP.F16.F32.PACK_AB R3, RZ, R22 ;  /* 0x00000016ff03723e */ /* 0x000fc800000000ff */
[----:B------:R-:W-:-:S05]  /*6320*/  PRMT R3, R3, 0x5410, RZ ;  /* 0x0000541003037816 */ /* 0x000fca00000000ff */
[----:B------:R0:W-:Y:S01]  /*6330*/  STG.E desc[UR36][R8.64], R3 ;  /* 0x0000000308007986 */ /* 0x0001e2000c101924 */
[----:B------:R-:W-:Y:S05]  /*6340*/  BRA `(.L_x_26292) ;  /* 0x0000000800cc7947 */ /* 0x000fea0003800000 */
.L_x_26297:
[----:B-1---5:R-:W-:-:S04]  /*6350*/  IMAD.U32 R4, R22, 0x10000, RZ ;  /* 0x0001000016047824 */ /* 0x022fc800078e00ff */
[----:B------:R-:W-:-:S06]  /*6360*/  FMUL.FTZ R4, R4, 1 ;  /* 0x3f80000004047820 */ /* 0x000fcc0000410000 */
[----:B------:R-:W0:Y:S02]  /*6370*/  F2F.F64.F32 R4, R4 ;  /* 0x0000000400047310 */ /* 0x000e240000201800 */
[----:B0-----:R0:W-:Y:S01]  /*6380*/  STG.E.64 desc[UR36][R8.64], R4 ;  /* 0x0000000408007986 */ /* 0x0011e2000c101b24 */
[----:B------:R-:W-:Y:S05]  /*6390*/  BRA `(.L_x_26292) ;  /* 0x0000000800b87947 */ /* 0x000fea0003800000 */
.L_x_26287:
        /* <DEDUP_REMOVED lines=8> */
[----:B-1---5:R-:W-:-:S05]  /*6420*/  IMAD.U32 R22, R22, 0x10000, RZ ;  /* 0x0001000016167824 */ /* 0x022fca00078e00ff */
[----:B------:R-:W-:-:S04]  /*6430*/  FSETP.NEU.FTZ.AND P0, PT, R22, RZ, PT ;  /* 0x000000ff1600720b */ /* 0x000fc80003f1d000 */
[----:B------:R-:W-:-:S05]  /*6440*/  SEL R3, RZ, 0x1, !P0 ;  /* 0x00000001ff037807 */ /* 0x000fca0004000000 */
[----:B------:R0:W-:Y:S01]  /*6450*/  STG.E.U8 desc[UR36][R8.64], R3 ;  /* 0x0000000308007986 */ /* 0x0001e2000c101124 */
[----:B------:R-:W-:Y:S05]  /*6460*/  BRA `(.L_x_26292) ;  /* 0x0000000800847947 */ /* 0x000fea0003800000 */
.L_x_26301:
[----:B-1---5:R-:W-:Y:S01]  /*6470*/  IMAD.U32 R22, R22, 0x10000, RZ ;  /* 0x0001000016167824 */ /* 0x022fe200078e00ff */
[----:B----4-:R-:W-:-:S03]  /*6480*/  CS2R R6, SRZ ;  /* 0x0000000000067805 */ /* 0x010fc6000001ff00 */
[----:B------:R-:W-:-:S06]  /*6490*/  FMUL.FTZ R4, R22, 1 ;  /* 0x3f80000016047820 */ /* 0x000fcc0000410000 */
[----:B------:R-:W0:Y:S02]  /*64a0*/  F2F.F64.F32 R4, R4 ;  /* 0x0000000400047310 */ /* 0x000e240000201800 */
[----:B0-----:R0:W-:Y:S01]  /*64b0*/  STG.E.128 desc[UR36][R8.64], R4 ;  /* 0x0000000408007986 */ /* 0x0011e2000c101d24 */
[----:B------:R-:W-:Y:S05]  /*64c0*/  BRA `(.L_x_26292) ;  /* 0x00000008006c7947 */ /* 0x000fea0003800000 */
.L_x_26300:
[----:B------:R-:W-:-:S13]  /*64d0*/  ISETP.NE.AND P0, PT, R0, 0xf, PT ;  /* 0x0000000f0000780c */ /* 0x000fda0003f05270 */
[----:B------:R-:W-:Y:S05]  /*64e0*/  @!P0 BRA `(.L_x_26302) ;  /* 0x0000000000b48947 */ /* 0x000fea0003800000 */
[----:B------:R-:W-:-:S13]  /*64f0*/  ISETP.NE.AND P0, PT, R0, 0x17, PT ;  /* 0x000000170000780c */ /* 0x000fda0003f05270 */
[----:B------:R-:W-:Y:S05]  /*6500*/  @!P0 BRA `(.L_x_26303) ;  /* 0x0000000000548947 */ /* 0x000fea0003800000 */
[----:B------:R-:W-:-:S13]  /*6510*/  ISETP.NE.AND P0, PT, R0, 0x18, PT ;  /* 0x000000180000780c */ /* 0x000fda0003f05270 */
[----:B------:R-:W-:Y:S05]  /*6520*/  @P0 BRA `(.L_x_26291) ;  /* 0x0000000400f40947 */ /* 0x000fea0003800000 */
[----:B-1---5:R-:W-:Y:S01]  /*6530*/  IMAD.U32 R7, R22, 0x10000, RZ ;  /* 0x0001000016077824 */ /* 0x022fe200078e00ff */
        /* <DEDUP_REMOVED lines=14> */
.L_x_26305:
[----:B------:R-:W-:Y:S05]  /*6620*/  BSYNC B0 ;  /* 0x0000000000007941 */ /* 0x000fea0003800000 */
.L_x_26304:
[----:B------:R-:W-:-:S05]  /*6630*/  LOP3.LUT R5, R0, R5, RZ, 0xfc, !PT ;  /* 0x0000000500057212 */ /* 0x000fca00078efcff */
[----:B------:R0:W-:Y:S01]  /*6640*/  STG.E.U8 desc[UR36][R8.64], R5 ;  /* 0x0000000508007986 */ /* 0x0001e2000c101124 */
[----:B------:R-:W-:Y:S05]  /*6650*/  BRA `(.L_x_26292) ;  /* 0x0000000800087947 */ /* 0x000fea0003800000 */
.L_x_26303:
[----:B-1---5:R-:W-:Y:S01]  /*6660*/  IMAD.U32 R5, R22, 0x10000, RZ ;  /* 0x0001000016057824 */ /* 0x022fe200078e00ff */
        /* <DEDUP_REMOVED lines=12> */
.L_x_26307:
[----:B------:R-:W-:Y:S01]  /*6730*/  IMAD.MOV.U32 R0, RZ, RZ, 0x7f ;  /* 0x0000007fff007424 */ /* 0x000fe200078e00ff */
[----:B------:R-:W-:-:S04]  /*6740*/  ISETP.GT.U32.AND P0, PT, R3, 0x7f800000, PT ;  /* 0x7f8000000300780c */ /* 0x000fc80003f04070 */
[----:B------:R-:W-:-:S09]  /*6750*/  SEL R0, R0, 0x7c, P0 ;  /* 0x0000007c00007807 */ /* 0x000fd20000000000 */
.L_x_26308:
[----:B------:R-:W-:Y:S05]  /*6760*/  BSYNC B0 ;  /* 0x0000000000007941 */ /* 0x000fea0003800000 */
.L_x_26306:
[----:B------:R-:W-:-:S04]  /*6770*/  LOP3.LUT R3, R5, 0x80000000, RZ, 0xc0, !PT ;  /* 0x8000000005037812 */ /* 0x000fc800078ec0ff */
[----:B------:R-:W-:-:S04]  /*6780*/  SHF.R.U32.HI R3, RZ, 0x18, R3 ;  /* 0x00000018ff037819 */ /* 0x000fc80000011603 */
[----:B------:R-:W-:-:S05]  /*6790*/  LOP3.LUT R3, R0, R3, RZ, 0xfc, !PT ;  /* 0x0000000300037212 */ /* 0x000fca00078efcff */
[----:B------:R0:W-:Y:S01]  /*67a0*/  STG.E.U8 desc[UR36][R8.64], R3 ;  /* 0x0000000308007986 */ /* 0x0001e2000c101124 */
[----:B------:R-:W-:Y:S05]  /*67b0*/  BRA `(.L_x_26292) ;  /* 0x0000000400b07947 */ /* 0x000fea0003800000 */
.L_x_26302:
[----:B-1---5:R0:W-:Y:S01]  /*67c0*/  STG.E.U16 desc[UR36][R8.64], R22 ;  /* 0x0000001608007986 */ /* 0x0221e2000c101524 */
[----:B------:R-:W-:Y:S05]  /*67d0*/  BRA `(.L_x_26292) ;  /* 0x0000000400a87947 */ /* 0x000fea0003800000 */
.L_x_26299:
        /* <DEDUP_REMOVED lines=8> */
[----:B-1---5:R-:W-:-:S06]  /*6860*/  IMAD.U32 R3, R22, 0x10000, RZ ;  /* 0x0001000016037824 */ /* 0x022fcc00078e00ff */
[----:B------:R-:W0:Y:S02]  /*6870*/  F2I.FTZ.U32.TRUNC.NTZ R3, R3 ;  /* 0x0000000300037305 */ /* 0x000e24000021f000 */
[----:B0-----:R0:W-:Y:S01]  /*6880*/  STG.E.U16 desc[UR36][R8.64], R3 ;  /* 0x0000000308007986 */ /* 0x0011e2000c101524 */
[----:B------:R-:W-:Y:S05]  /*6890*/  BRA `(.L_x_26292) ;  /* 0x0000000400787947 */ /* 0x000fea0003800000 */
.L_x_26311:
[----:B-1---5:R-:W-:Y:S01]  /*68a0*/  IMAD.U32 R5, R22, 0x10000, RZ ;  /* 0x0001000016057824 */ /* 0x022fe200078e00ff */
        /* <DEDUP_REMOVED lines=16> */
.L_x_26314:
[----:B------:R-:W-:-:S04]  /*69b0*/  LOP3.LUT R3, R5, 0x80000000, RZ, 0xc0, !PT ;  /* 0x8000000005037812 */ /* 0x000fc800078ec0ff */
[----:B------:R-:W-:-:S04]  /*69c0*/  SHF.R.U32.HI R3, RZ, 0x18, R3 ;  /* 0x00000018ff037819 */ /* 0x000fc80000011603 */
[----:B------:R-:W-:-:S04]  /*69d0*/  LOP3.LUT R0, R0, R3, RZ, 0xfc, !PT ;  /* 0x0000000300007212 */ /* 0x000fc800078efcff */
[----:B------:R-:W-:-:S07]  /*69e0*/  PRMT R4, R0, 0x7610, R4 ;  /* 0x0000761000047816 */ /* 0x000fce0000000004 */
.L_x_26313:
[----:B------:R-:W-:Y:S05]  /*69f0*/  BSYNC B0 ;  /* 0x0000000000007941 */ /* 0x000fea0003800000 */
.L_x_26312:
[----:B------:R0:W-:Y:S01]  /*6a00*/  STG.E.U8 desc[UR36][R8.64], R4 ;  /* 0x0000000408007986 */ /* 0x0001e2000c101124 */
[----:B------:R-:W-:Y:S05]  /*6a10*/  BRA `(.L_x_26292) ;  /* 0x0000000400187947 */ /* 0x000fea0003800000 */
.L_x_26310:
        /* <DEDUP_REMOVED lines=17> */
.L_x_26317:
[----:B------:R-:W-:-:S04]  /*6b30*/  LOP3.LUT R3, R5, 0x80000000, RZ, 0xc0, !PT ;  /* 0x8000000005037812 */ /* 0x000fc800078ec0ff */
[----:B------:R-:W-:-:S04]  /*6b40*/  SHF.R.U32.HI R3, RZ, 0x18, R3 ;  /* 0x00000018ff037819 */ /* 0x000fc80000011603 */
[----:B------:R-:W-:-:S04]  /*6b50*/  LOP3.LUT R0, R0, R3, RZ, 0xfc, !PT ;  /* 0x0000000300007212 */ /* 0x000fc800078efcff */
[----:B------:R-:W-:-:S07]  /*6b60*/  PRMT R4, R0, 0x7610, R4 ;  /* 0x0000761000047816 */ /* 0x000fce0000000004 */
.L_x_26316:
[----:B------:R-:W-:Y:S05]  /*6b70*/  BSYNC B0 ;  /* 0x0000000000007941 */ /* 0x000fea0003800000 */
.L_x_26315:
[----:B------:R0:W-:Y:S01]  /*6b80*/  STG.E.U8 desc[UR36][R8.64], R4 ;  /* 0x0000000408007986 */ /* 0x0001e2000c101124 */
[----:B------:R-:W-:Y:S05]  /*6b90*/  BRA `(.L_x_26292) ;  /* 0x0000000000b87947 */ /* 0x000fea0003800000 */
.L_x_26309:
[----:B------:R-:W-:-:S13]  /*6ba0*/  ISETP.NE.AND P0, PT, R0, 0x1c, PT ;  /* 0x0000001c0000780c */ /* 0x000fda0003f05270 */
[----:B------:R-:W-:Y:S05]  /*6bb0*/  @!P0 BRA `(.L_x_26318) ;  /* 0x0000000000a48947 */ /* 0x000fea0003800000 */
[----:B------:R-:W-:-:S13]  /*6bc0*/  ISETP.NE.AND P0, PT, R0, 0x1d, PT ;  /* 0x0000001d0000780c */ /* 0x000fda0003f05270 */
[----:B------:R-:W-:Y:S05]  /*6bd0*/  @!P0 BRA `(.L_x_26319) ;  /* 0x00000000008c8947 */ /* 0x000fea0003800000 */
[----:B------:R-:W-:-:S13]  /*6be0*/  ISETP.NE.AND P0, PT, R0, 0x2c, PT ;  /* 0x0000002c0000780c */ /* 0x000fda0003f05270 */
[----:B------:R-:W-:Y:S05]  /*6bf0*/  @P0 BRA `(.L_x_26291) ;  /* 0x0000000000400947 */ /* 0x000fea0003800000 */
[----:B-1---5:R-:W-:-:S05]  /*6c00*/  IMAD.U32 R22, R22, 0x10000, RZ ;  /* 0x0001000016167824 */ /* 0x022fca00078e00ff */
        /* <DEDUP_REMOVED lines=15> */
.L_x_26291:
        /* <DEDUP_REMOVED lines=8> */
[----:B----4-:R-:W-:-:S02]  /*6d80*/  IMAD.U32 R6, RZ, RZ, UR4 ;  /* 0x00000004ff067e24 */ /* 0x010fc4000f8e00ff */
[----:B------:R-:W-:Y:S02]  /*6d90*/  IMAD.U32 R7, RZ, RZ, UR5 ;  /* 0x00000005ff077e24 */ /* 0x000fe4000f8e00ff */
[----:B------:R-:W-:Y:S02]  /*6da0*/  IMAD.U32 R11, RZ, RZ, UR7 ;  /* 0x00000007ff0b7e24 */ /* 0x000fe4000f8e00ff */
[----:B------:R-:W-:Y:S02]  /*6db0*/  IMAD.MOV.U32 R8, RZ, RZ, 0x65 ;  /* 0x00000065ff087424 */ /* 0x000fe400078e00ff */
[----:B------:R-:W-:Y:S02]  /*6dc0*/  IMAD.MOV.U32 R12, RZ, RZ, 0x1 ;  /* 0x00000001ff0c7424 */ /* 0x000fe400078e00ff */
[----:B------:R-:W-:-:S07]  /*6dd0*/  IMAD.MOV.U32 R13, RZ, RZ, RZ ;  /* 0x000000ffff0d7224 */ /* 0x000fce00078e00ff */
[----:B------:R-:W-:-:S07]  /*6de0*/  LEPC R20, `(.L_x_26320) ;  /* 0x000000001014794e */ /* 0x000fce0000000000 */
[----:B012--5:R-:W-:Y:S05]  /*6df0*/  CALL.ABS.NOINC R14 ;  /* 0x000000000e007343 */ /* 0x027fea0003c00000 */
.L_x_26320:
[----:B------:R-:W-:Y:S05]  /*6e00*/  BRA `(.L_x_26292) ;  /* 0x00000000001c7947 */ /* 0x000fea0003800000 */
.L_x_26319:
[----:B-1---5:R-:W-:-:S06]  /*6e10*/  IMAD.U32 R4, R22, 0x10000, RZ ;  /* 0x0001000016047824 */ /* 0x022fcc00078e00ff */
[----:B------:R-:W0:Y:S02]  /*6e20*/  F2I.U64.TRUNC R4, R4 ;  /* 0x0000000400047311 */ /* 0x000e24000020d800 */
[----:B0-----:R0:W-:Y:S01]  /*6e30*/  STG.E.64 desc[UR36][R8.64], R4 ;  /* 0x0000000408007986 */ /* 0x0011e2000c101b24 */
[----:B------:R-:W-:Y:S05]  /*6e40*/  BRA `(.L_x_26292) ;  /* 0x00000000000c7947 */ /* 0x000fea0003800000 */
.L_x_26318:
[----:B-1---5:R-:W-:-:S04]  /*6e50*/  IMAD.U32 R22, R22, 0x10000, RZ ;  /* 0x0001000016167824 */ /* 0x022fc800078e00ff */
[----:B------:R-:W0:Y:S02]  /*6e60*/  F2I.FTZ.U32.TRUNC.NTZ R3, R22 ;  /* 0x0000001600037305 */ /* 0x000e24000021f000 */
[----:B0-----:R0:W-:Y:S02]  /*6e70*/  STG.E desc[UR36][R8.64], R3 ;  /* 0x0000000308007986 */ /* 0x0011e4000c101924 */
.L_x_26292:
[----:B------:R-:W-:-:S05]  /*6e80*/  VIADD R25, R25, 0x80 ;  /* 0x0000008019197836 */ /* 0x000fca0000000000 */
[----:B------:R-:W-:-:S13]  /*6e90*/  ISETP.GE.AND P0, PT, R25, R16, PT ;  /* 0x000000101900720c */ /* 0x000fda0003f06270 */
        /* <DEDUP_REMOVED lines=19> */
[----:B--2---:R-:W-:-:S04]  /*6fd0*/  IMAD.U32 R18, R18, 0x10000, RZ ;  /* 0x0001000012127824 */ /* 0x004fc800078e00ff */
[----:B------:R-:W0:Y:S02]  /*6fe0*/  F2I.FTZ.TRUNC.NTZ R3, R18 ;  /* 0x0000001200037305 */ /* 0x000e24000021f100 */
[----:B0-----:R0:W-:Y:S01]  /*6ff0*/  STG.E.U8 desc[UR36][R8.64], R3 ;  /* 0x0000000308007986 */ /* 0x0011e2000c101124 */
[----:B------:R-:W-:Y:S05]  /*7000*/  BRA `(.L_x_26326) ;  /* 0x0000000c00947947 */ /* 0x000fea0003800000 */
.L_x_26324:
[----:B--2---:R-:W-:-:S06]  /*7010*/  IMAD.U32 R5, R18, 0x10000, RZ ;  /* 0x0001000012057824 */ /* 0x004fcc00078e00ff */
[----:B------:R-:W0:Y:S02]  /*7020*/  F2I.S64.TRUNC R4, R5 ;  /* 0x0000000500047311 */ /* 0x000e24000020d900 */
[----:B0-----:R0:W-:Y:S01]  /*7030*/  STG.E.U8 desc[UR36][R8.64], R4 ;  /* 0x0000000408007986 */ /* 0x0011e2000c101124 */
[----:B------:R-:W-:Y:S05]  /*7040*/  BRA `(.L_x_26326) ;  /* 0x0000000c00847947 */ /* 0x000fea0003800000 */
.L_x_26323:
[----:B------:R-:W-:-:S13]  /*7050*/  ISETP.NE.AND P0, PT, R0, 0x2, PT ;  /* 0x000000020000780c */ /* 0x000fda0003f05270 */
[----:B------:R-:W-:Y:S05]  /*7060*/  @!P0 BRA `(.L_x_26327) ;  /* 0x0000000000308947 */ /* 0x000fea0003800000 */
[----:B------:R-:W-:-:S13]  /*7070*/  ISETP.NE.AND P0, PT, R0, 0x3, PT ;  /* 0x000000030000780c */ /* 0x000fda0003f05270 */
[----:B------:R-:W-:Y:S05]  /*7080*/  @!P0 BRA `(.L_x_26328) ;  /* 0x0000000000188947 */ /* 0x000fea0003800000 */
[----:B------:R-:W-:-:S13]  /*7090*/  ISETP.NE.AND P0, PT, R0, 0x4, PT ;  /* 0x000000040000780c */ /* 0x000fda0003f05270 */
[----:B------:R-:W-:Y:S05]  /*70a0*/  @P0 BRA `(.L_x_26325) ;  /* 0x0000000c000c0947 */ /* 0x000fea0003800000 */
[----:B--2---:R-:W-:-:S06]  /*70b0*/  IMAD.U32 R4, R18, 0x10000, RZ ;  /* 0x0001000012047824 */ /* 0x004fcc00078e00ff */
[----:B------:R-:W0:Y:S02]  /*70c0*/  F2I.S64.TRUNC R4, R4 ;  /* 0x0000000400047311 */ /* 0x000e24000020d900 */
[----:B0-----:R0:W-:Y:S01]  /*70d0*/  STG.E.64 desc[UR36][R8.64], R4 ;  /* 0x0000000408007986 */ /* 0x0011e2000c101b24 */
[----:B------:R-:W-:Y:S05]  /*70e0*/  BRA `(.L_x_26326) ;  /* 0x0000000c005c7947 */ /* 0x000fea0003800000 */
.L_x_26328:
[----:B--2---:R-:W-:-:S04]  /*70f0*/  IMAD.U32 R18, R18, 0x10000, RZ ;  /* 0x0001000012127824 */ /* 0x004fc800078e00ff */
[----:B------:R-:W0:Y:S02]  /*7100*/  F2I.FTZ.TRUNC.NTZ R3, R18 ;  /* 0x0000001200037305 */ /* 0x000e24000021f100 */
[----:B0-----:R0:W-:Y:S01]  /*7110*/  STG.E desc[UR36][R8.64], R3 ;  /* 0x0000000308007986 */ /* 0x0011e2000c101924 */
[----:B------:R-:W-:Y:S05]  /*7120*/  BRA `(.L_x_26326) ;  /* 0x0000000c004c7947 */ /* 0x000fea0003800000 */
.L_x_26327:
[----:B--2---:R-:W-:-:S04]  /*7130*/  IMAD.U32 R18, R18, 0x10000, RZ ;  /* 0x0001000012127824 */ /* 0x004fc800078e00ff */
[----:B------:R-:W0:Y:S02]  /*7140*/  F2I.FTZ.TRUNC.NTZ R3, R18 ;  /* 0x0000001200037305 */ /* 0x000e24000021f100 */
[----:B0-----:R0:W-:Y:S01]  /*7150*/  STG.E.U16 desc[UR36][R8.64], R3 ;  /* 0x0000000308007986 */ /* 0x0011e2000c101524 */
[----:B------:R-:W-:Y:S05]  /*7160*/  BRA `(.L_x_26326) ;  /* 0x0000000c003c7947 */ /* 0x000fea0003800000 */
.L_x_26322:
[----:B------:R-:W-:-:S13]  /*7170*/  ISETP.GT.AND P0, PT, R0, 0x6, PT ;  /* 0x000000060000780c */ /* 0x000fda0003f04270 */
[----:B------:R-:W-:Y:S05]  /*7180*/  @P0 BRA `(.L_x_26329) ;  /* 0x00000000002c0947 */ /* 0x000fea0003800000 */
[----:B------:R-:W-:-:S13]  /*7190*/  ISETP.NE.AND P0, PT, R0, 0x5, PT ;  /* 0x000000050000780c */ /* 0x000fda0003f05270 */
[----:B------:R-:W-:Y:S05]  /*71a0*/  @!P0 BRA `(.L_x_26330) ;  /* 0x0000000000148947 */ /* 0x000fea0003800000 */
[----:B------:R-:W-:-:S13]  /*71b0*/  ISETP.NE.AND P0, PT, R0, 0x6, PT ;  /* 0x000000060000780c */ /* 0x000fda0003f05270 */
[----:B------:R-:W-:Y:S05]  /*71c0*/  @P0 BRA `(.L_x_26325) ;  /* 0x0000000800c40947 */ /* 0x000fea0003800000 */
[----:B--2---:R-:W-:-:S05]  /*71d0*/  IMAD.U32 R3, R18, 0x10000, RZ ;  /* 0x0001000012037824 */ /* 0x004fca00078e00ff */
[----:B------:R0:W-:Y:S01]  /*71e0*/  STG.E desc[UR36][R8.64], R3 ;  /* 0x0000000308007986 */ /* 0x0001e2000c101924 */
[----:B------:R-:W-:Y:S05]  /*71f0*/  BRA `(.L_x_26326) ;  /* 0x0000000c00187947 */ /* 0x000fea0003800000 */
.L_x_26330:
[----:B--2---:R-:W-:-:S05]  /*7200*/  IMAD.U32 R0, R18, 0x10000, RZ ;  /* 0x0001000012007824 */ /* 0x004fca00078e00ff */
[----:B------:R-:W-:-:S05]  /*7210*/  F2FP.F16.F32.PACK_AB R0, RZ, R0 ;  /* 0x00000000ff00723e */ /* 0x000fca00000000ff */
[----:B------:R0:W-:Y:S01]  /*7220*/  STG.E.U16 desc[UR36][R8.64], R0 ;  /* 0x0000000008007986 */ /* 0x0001e2000c101524 */
[----:B------:R-:W-:Y:S05]  /*7230*/  BRA `(.L_x_26326) ;  /* 0x0000000c00087947 */ /* 0x000fea0003800000 */
.L_x_26329:
[----:B------:R-:W-:-:S13]  /*7240*/  ISETP.NE.AND P0, PT, R0, 0x7, PT ;  /* 0x000000070000780c */ /* 0x000fda0003f05270 */
[----:B------:R-:W-:Y:S05]  /*7250*/  @!P0 BRA `(.L_x_26331) ;  /* 0x0000000000348947 */ /* 0x000fea0003800000 */
[----:B------:R-:W-:-:S13]  /*7260*/  ISETP.NE.AND P0, PT, R0, 0x8, PT ;  /* 0x000000080000780c */ /* 0x000fda0003f05270 */
[----:B------:R-:W-:Y:S05]  /*7270*/  @!P0 BRA `(.L_x_26332) ;  /* 0x0000000000188947 */ /* 0x000fea0003800000 */
[----:B------:R-:W-:-:S13]  /*7280*/  ISETP.NE.AND P0, PT, R0, 0x9, PT ;  /* 0x000000090000780c */ /* 0x000fda0003f05270 */
[----:B------:R-:W-:Y:S05]  /*7290*/  @P0 BRA `(.L_x_26325) ;  /* 0x0000000800900947 */ /* 0x000fea0003800000 */
[----:B--2---:R-:W-:Y:S02]  /*72a0*/  IMAD.U32 R4, R18, 0x10000, RZ ;  /* 0x0001000012047824 */ /* 0x004fe400078e00ff */
[----:B------:R-:W-:-:S05]  /*72b0*/  IMAD.MOV.U32 R5, RZ, RZ, RZ ;  /* 0x000000ffff057224 */ /* 0x000fca00078e00ff */
[----:B------:R0:W-:Y:S01]  /*72c0*/  STG.E.64 desc[UR36][R8.64], R4 ;  /* 0x0000000408007986 */ /* 0x0001e2000c101b24 */
[----:B------:R-:W-:Y:S05]  /*72d0*/  BRA `(.L_x_26326) ;  /* 0x0000000800e07947 */ /* 0x000fea0003800000 */
.L_x_26332:
[----:B--2---:R-:W-:-:S05]  /*72e0*/  IMAD.U32 R18, R18, 0x10000, RZ ;  /* 0x0001000012127824 */ /* 0x004fca00078e00ff */
[----:B------:R-:W-:-:S04]  /*72f0*/  F2FP.F16.F32.PACK_AB R3, RZ, R18 ;  /* 0x00000012ff03723e */ /* 0x000fc800000000ff */
[----:B------:R-:W-:-:S05]  /*7300*/  PRMT R3, R3, 0x5410, RZ ;  /* 0x0000541003037816 */ /* 0x000fca00000000ff */
[----:B------:R0:W-:Y:S01]  /*7310*/  STG.E desc[UR36][R8.64], R3 ;  /* 0x0000000308007986 */ /* 0x0001e2000c101924 */
[----:B------:R-:W-:Y:S05]  /*7320*/  BRA `(.L_x_26326) ;  /* 0x0000000800cc7947 */ /* 0x000fea0003800000 */
.L_x_26331:
[----:B--2---:R-:W-:-:S04]  /*7330*/  IMAD.U32 R4, R18, 0x10000, RZ ;  /* 0x0001000012047824 */ /* 0x004fc800078e00ff */
[----:B------:R-:W-:-:S06]  /*7340*/  FMUL.FTZ R4, R4, 1 ;  /* 0x3f80000004047820 */ /* 0x000fcc0000410000 */
[----:B------:R-:W0:Y:S02]  /*7350*/  F2F.F64.F32 R4, R4 ;  /* 0x0000000400047310 */ /* 0x000e240000201800 */
[----:B0-----:R0:W-:Y:S01]  /*7360*/  STG.E.64 desc[UR36][R8.64], R4 ;  /* 0x0000000408007986 */ /* 0x0011e2000c101b24 */
[----:B------:R-:W-:Y:S05]  /*7370*/  BRA `(.L_x_26326) ;  /* 0x0000000800b87947 */ /* 0x000fea0003800000 */
.L_x_26321:
        /* <DEDUP_REMOVED lines=8> */
[----:B--2---:R-:W-:-:S05]  /*7400*/  IMAD.U32 R18, R18, 0x10000, RZ ;  /* 0x0001000012127824 */ /* 0x004fca00078e00ff */
[----:B------:R-:W-:-:S04]  /*7410*/  FSETP.NEU.FTZ.AND P0, PT, R18, RZ, PT ;  /* 0x000000ff1200720b */ /* 0x000fc80003f1d000 */
[----:B------:R-:W-:-:S05]  /*7420*/  SEL R3, RZ, 0x1, !P0 ;  /* 0x00000001ff037807 */ /* 0x000fca0004000000 */
[----:B------:R0:W-:Y:S01]  /*7430*/  STG.E.U8 desc[UR36][R8.64], R3 ;  /* 0x0000000308007986 */ /* 0x0001e2000c101124 */
[----:B------:R-:W-:Y:S05]  /*7440*/  BRA `(.L_x_26326) ;  /* 0x0000000800847947 */ /* 0x000fea0003800000 */
.L_x_26335:
[----:B--2---:R-:W-:Y:S01]  /*7450*/  IMAD.U32 R18, R18, 0x10000, RZ ;  /* 0x0001000012127824 */ /* 0x004fe200078e00ff */
[----:B----4-:R-:W-:-:S03]  /*7460*/  CS2R R6, SRZ ;  /* 0x0000000000067805 */ /* 0x010fc6000001ff00 */
[----:B------:R-:W-:-:S06]  /*7470*/  FMUL.FTZ R4, R18, 1 ;  /* 0x3f80000012047820 */ /* 0x000fcc0000410000 */
[----:B------:R-:W0:Y:S02]  /*7480*/  F2F.F64.F32 R4, R4 ;  /* 0x0000000400047310 */ /* 0x000e240000201800 */
[----:B0-----:R0:W-:Y:S01]  /*7490*/  STG.E.128 desc[UR36][R8.64], R4 ;  /* 0x0000000408007986 */ /* 0x0011e2000c101d24 */
[----:B------:R-:W-:Y:S05]  /*74a0*/  BRA `(.L_x_26326) ;  /* 0x00000008006c7947 */ /* 0x000fea0003800000 */
.L_x_26334:
[----:B------:R-:W-:-:S13]  /*74b0*/  ISETP.NE.AND P0, PT, R0, 0xf, PT ;  /* 0x0000000f0000780c */ /* 0x000fda0003f05270 */
[----:B------:R-:W-:Y:S05]  /*74c0*/  @!P0 BRA `(.L_x_26336) ;  /* 0x0000000000b48947 */ /* 0x000fea0003800000 */
[----:B------:R-:W-:-:S13]  /*74d0*/  ISETP.NE.AND P0, PT, R0, 0x17, PT ;  /* 0x000000170000780c */ /* 0x000fda0003f05270 */
[----:B------:R-:W-:Y:S05]  /*74e0*/  @!P0 BRA `(.L_x_26337) ;  /* 0x0000000000548947 */ /* 0x000fea0003800000 */
[----:B------:R-:W-:-:S13]  /*74f0*/  ISETP.NE.AND P0, PT, R0, 0x18, PT ;  /* 0x000000180000780c */ /* 0x000fda0003f05270 */
[----:B------:R-:W-:Y:S05]  /*7500*/  @P0 BRA `(.L_x_26325) ;  /* 0x0000000400f40947 */ /* 0x000fea0003800000 */
[----:B--2---:R-:W-:Y:S01]  /*7510*/  IMAD.U32 R7, R18, 0x10000, RZ ;  /* 0x0001000012077824 */ /* 0x004fe200078e00ff */
        /* <DEDUP_REMOVED lines=14> */
.L_x_26339:
[----:B------:R-:W-:Y:S05]  /*7600*/  BSYNC B0 ;  /* 0x0000000000007941 */ /* 0x000fea0003800000 */
.L_x_26338:
[----:B------:R-:W-:-:S05]  /*7610*/  LOP3.LUT R5, R0, R5, RZ, 0xfc, !PT ;  /* 0x0000000500057212 */ /* 0x000fca00078efcff */
[----:B------:R0:W-:Y:S01]  /*7620*/  STG.E.U8 desc[UR36][R8.64], R5 ;  /* 0x0000000508007986 */ /* 0x0001e2000c101124 */
[----:B------:R-:W-:Y:S05]  /*7630*/  BRA `(.L_x_26326) ;  /* 0x0000000800087947 */ /* 0x000fea0003800000 */
.L_x_26337:
[----:B--2---:R-:W-:Y:S01]  /*7640*/  IMAD.U32 R5, R18, 0x10000, RZ ;  /* 0x0001000012057824 */ /* 0x004fe200078e00ff */
        /* <DEDUP_REMOVED lines=12> */
.L_x_26341:
[----:B------:R-:W-:Y:S01]  /*7710*/  IMAD.MOV.U32 R0, RZ, RZ, 0x7f ;  /* 0x0000007fff007424 */ /* 0x000fe200078e00ff */
[----:B------:R-:W-:-:S04]  /*7720*/  ISETP.GT.U32.AND P0, PT, R3, 0x7f800000, PT ;  /* 0x7f8000000300780c */ /* 0x000fc80003f04070 */
[----:B------:R-:W-:-:S09]  /*7730*/  SEL R0, R0, 0x7c, P0 ;  /* 0x0000007c00007807 */ /* 0x000fd20000000000 */
.L_x_26342:
[----:B------:R-:W-:Y:S05]  /*7740*/  BSYNC B0 ;  /* 0x0000000000007941 */ /* 0x000fea0003800000 */
.L_x_26340:
[----:B------:R-:W-:-:S04]  /*7750*/  LOP3.LUT R3, R5, 0x80000000, RZ, 0xc0, !PT ;  /* 0x8000000005037812 */ /* 0x000fc800078ec0ff */
[----:B------:R-:W-:-:S04]  /*7760*/  SHF.R.U32.HI R3, RZ, 0x18, R3 ;  /* 0x00000018ff037819 */ /* 0x000fc80000011603 */
[----:B------:R-:W-:-:S05]  /*7770*/  LOP3.LUT R3, R0, R3, RZ, 0xfc, !PT ;  /* 0x0000000300037212 */ /* 0x000fca00078efcff */
[----:B------:R0:W-:Y:S01]  /*7780*/  STG.E.U8 desc[UR36][R8.64], R3 ;  /* 0x0000000308007986 */ /* 0x0001e2000c101124 */
[----:B------:R-:W-:Y:S05]  /*7790*/  BRA `(.L_x_26326) ;  /* 0x0000000400b07947 */ /* 0x000fea0003800000 */
.L_x_26336:
[----:B--2---:R0:W-:Y:S01]  /*77a0*/  STG.E.U16 desc[UR36][R8.64], R18 ;  /* 0x0000001208007986 */ /* 0x0041e2000c101524 */
[----:B------:R-:W-:Y:S05]  /*77b0*/  BRA `(.L_x_26326) ;  /* 0x0000000400a87947 */ /* 0x000fea0003800000 */
.L_x_26333:
        /* <DEDUP_REMOVED lines=8> */
[----:B--2---:R-:W-:-:S06]  /*7840*/  IMAD.U32 R3, R18, 0x10000, RZ ;  /* 0x0001000012037824 */ /* 0x004fcc00078e00ff */
[----:B------:R-:W0:Y:S02]  /*7850*/  F2I.FTZ.U32.TRUNC.NTZ R3, R3 ;  /* 0x0000000300037305 */ /* 0x000e24000021f000 */
[----:B0-----:R0:W-:Y:S01]  /*7860*/  STG.E.U16 desc[UR36][R8.64], R3 ;  /* 0x0000000308007986 */ /* 0x0011e2000c101524 */
[----:B------:R-:W-:Y:S05]  /*7870*/  BRA `(.L_x_26326) ;  /* 0x0000000400787947 */ /* 0x000fea0003800000 */
.L_x_26345:
[----:B--2---:R-:W-:Y:S01]  /*7880*/  IMAD.U32 R5, R18, 0x10000, RZ ;  /* 0x0001000012057824 */ /* 0x004fe200078e00ff */
        /* <DEDUP_REMOVED lines=16> */
.L_x_26348:
[----:B------:R-:W-:-:S04]  /*7990*/  LOP3.LUT R3, R5, 0x80000000, RZ, 0xc0, !PT ;  /* 0x8000000005037812 */ /* 0x000fc800078ec0ff */
[----:B------:R-:W-:-:S04]  /*79a0*/  SHF.R.U32.HI R3, RZ, 0x18, R3 ;  /* 0x00000018ff037819 */ /* 0x000fc80000011603 */
[----:B------:R-:W-:-:S04]  /*79b0*/  LOP3.LUT R0, R0, R3, RZ, 0xfc, !PT ;  /* 0x0000000300007212 */ /* 0x000fc800078efcff */
[----:B------:R-:W-:-:S07]  /*79c0*/  PRMT R4, R0, 0x7610, R4 ;  /* 0x0000761000047816 */ /* 0x000fce0000000004 */
.L_x_26347:
[----:B------:R-:W-:Y:S05]  /*79d0*/  BSYNC B0 ;  /* 0x0000000000007941 */ /* 0x000fea0003800000 */
.L_x_26346:
[----:B------:R3:W-:Y:S01]  /*79e0*/  STG.E.U8 desc[UR36][R8.64], R4 ;  /* 0x0000000408007986 */ /* 0x0007e2000c101124 */
[----:B------:R-:W-:Y:S05]  /*79f0*/  BRA `(.L_x_26326) ;  /* 0x0000000400187947 */ /* 0x000fea0003800000 */
.L_x_26344:
        /* <DEDUP_REMOVED lines=17> */
.L_x_26351:
[----:B------:R-:W-:-:S04]  /*7b10*/  LOP3.LUT R3, R5, 0x80000000, RZ, 0xc0, !PT ;  /* 0x8000000005037812 */ /* 0x000fc800078ec0ff */
[----:B------:R-:W-:-:S04]  /*7b20*/  SHF.R.U32.HI R3, RZ, 0x18, R3 ;  /* 0x00000018ff037819 */ /* 0x000fc80000011603 */
[----:B------:R-:W-:-:S04]  /*7b30*/  LOP3.LUT R0, R0, R3, RZ, 0xfc, !PT ;  /* 0x0000000300007212 */ /* 0x000fc800078efcff */
[----:B------:R-:W-:-:S07]  /*7b40*/  PRMT R4, R0, 0x7610, R4 ;  /* 0x0000761000047816 */ /* 0x000fce0000000004 */
.L_x_26350:
[----:B------:R-:W-:Y:S05]  /*7b50*/  BSYNC B0 ;  /* 0x0000000000007941 */ /* 0x000fea0003800000 */
.L_x_26349:
[----:B------:R0:W-:Y:S01]  /*7b60*/  STG.E.U8 desc[UR36][R8.64], R4 ;  /* 0x0000000408007986 */ /* 0x0001e2000c101124 */
[----:B------:R-:W-:Y:S05]  /*7b70*/  BRA `(.L_x_26326) ;  /* 0x0000000000b87947 */ /* 0x000fea0003800000 */
.L_x_26343:
[----:B------:R-:W-:-:S13]  /*7b80*/  ISETP.NE.AND P0, PT, R0, 0x1c, PT ;  /* 0x0000001c0000780c */ /* 0x000fda0003f05270 */
[----:B------:R-:W-:Y:S05]  /*7b90*/  @!P0 BRA `(.L_x_26352) ;  /* 0x0000000000a48947 */ /* 0x000fea0003800000 */
[----:B------:R-:W-:-:S13]  /*7ba0*/  ISETP.NE.AND P0, PT, R0, 0x1d, PT ;  /* 0x0000001d0000780c */ /* 0x000fda0003f05270 */
[----:B------:R-:W-:Y:S05]  /*7bb0*/  @!P0 BRA `(.L_x_26353) ;  /* 0x00000000008c8947 */ /* 0x000fea0003800000 */
[----:B------:R-:W-:-:S13]  /*7bc0*/  ISETP.NE.AND P0, PT, R0, 0x2c, PT ;  /* 0x0000002c0000780c */ /* 0x000fda0003f05270 */
[----:B------:R-:W-:Y:S05]  /*7bd0*/  @P0 BRA `(.L_x_26325) ;  /* 0x0000000000400947 */ /* 0x000fea0003800000 */
[----:B--2---:R-:W-:-:S05]  /*7be0*/  IMAD.U32 R18, R18, 0x10000, RZ ;  /* 0x0001000012127824 */ /* 0x004fca00078e00ff */
        /* <DEDUP_REMOVED lines=15> */
.L_x_26325:
        /* <DEDUP_REMOVED lines=15> */
[----:B0-2---:R-:W-:Y:S05]  /*7dd0*/  CALL.ABS.NOINC R14 ;  /* 0x000000000e007343 */ /* 0x005fea0003c00000 */
.L_x_26354:
[----:B------:R-:W-:Y:S05]  /*7de0*/  BRA `(.L_x_26326) ;  /* 0x00000000001c7947 */ /* 0x000fea0003800000 */
.L_x_26353:
[----:B--2---:R-:W-:-:S06]  /*7df0*/  IMAD.U32 R4, R18, 0x10000, RZ ;  /* 0x0001000012047824 */ /* 0x004fcc00078e00ff */
[----:B------:R-:W0:Y:S02]  /*7e00*/  F2I.U64.TRUNC R4, R4 ;  /* 0x0000000400047311 */ /* 0x000e24000020d800 */
[----:B0-----:R1:W-:Y:S01]  /*7e10*/  STG.E.64 desc[UR36][R8.64], R4 ;  /* 0x0000000408007986 */ /* 0x0013e2000c101b24 */
[----:B------:R-:W-:Y:S05]  /*7e20*/  BRA `(.L_x_26326) ;  /* 0x00000000000c7947 */ /* 0x000fea0003800000 */
.L_x_26352:
[----:B--2---:R-:W-:-:S04]  /*7e30*/  IMAD.U32 R18, R18, 0x10000, RZ ;  /* 0x0001000012127824 */ /* 0x004fc800078e00ff */
[----:B------:R-:W0:Y:S02]  /*7e40*/  F2I.FTZ.U32.TRUNC.NTZ R3, R18 ;  /* 0x0000001200037305 */ /* 0x000e24000021f000 */
[----:B0-----:R2:W-:Y:S02]  /*7e50*/  STG.E desc[UR36][R8.64], R3 ;  /* 0x0000000308007986 */ /* 0x0015e4000c101924 */
.L_x_26326:
[----:B------:R-:W-:-:S07]  /*7e60*/  VIADD R25, R25, 0x80 ;  /* 0x0000008019197836 */ /* 0x000fce0000000000 */
.L_x_26286:
[----:B------:R-:W-:Y:S05]  /*7e70*/  BSYNC B6 ;  /* 0x0000000000067941 */ /* 0x000fea0003800000 */
.L_x_26285:
[----:B------:R-:W-:-:S13]  /*7e80*/  ISETP.GE.AND P0, PT, R25, R16, PT ;  /* 0x000000101900720c */ /* 0x000fda0003f06270 */
[----:B------:R-:W-:Y:S05]  /*7e90*/  @P0 EXIT ;  /* 0x000000000000094d */ /* 0x000fea0003800000 */
[----:B01-3--:R-:W0:Y:S01]  /*7ea0*/  LDC.64 R4, c[0x0][0x218] ;  /* 0x00008600ff047b82 */ /* 0x00be220000000a00 */
[----:B------:R-:W-:Y:S01]  /*7eb0*/  PRMT R0, R17, 0x9910, RZ ;  /* 0x0000991011007816 */ /* 0x000fe200000000ff */
[----:B------:R-:W-:Y:S01]  /*7ec0*/  IMAD R2, R2, 0x200, R25 ;  /* 0x0000020002027824 */ /* 0x000fe200078e0219 */
[----:B------:R-:W-:Y:S02]  /*7ed0*/  ULDC UR4, c[0x0][0x238] ;  /* 0x00008e0000047ab9 */ /* 0x000fe40000000800 */
[----:B------:R-:W-:Y:S01]  /*7ee0*/  ISETP.GT.AND P1, PT, R0, 0x9, PT ;  /* 0x000000090000780c */ /* 0x000fe20003f24270 */
[----:B--2---:R-:W-:-:S05]  /*7ef0*/  IMAD R3, R2, UR4, RZ ;  /* 0x0000000402037c24 */ /* 0x004fca000f8e02ff */
        /* <DEDUP_REMOVED lines=11> */
[----:B-----5:R-:W-:-:S06]  /*7fb0*/  IMAD.U32 R19, R19, 0x10000, RZ ;  /* 0x0001000013137824 */ /* 0x020fcc00078e00ff */
[----:B------:R-:W0:Y:S02]  /*7fc0*/  F2I.FTZ.TRUNC.NTZ R19, R19 ;  /* 0x0000001300137305 */ /* 0x000e24000021f100 */
[----:B0-----:R-:W-:Y:S01]  /*7fd0*/  STG.E.U8 desc[UR36][R2.64], R19 ;  /* 0x0000001302007986 */ /* 0x001fe2000c101124 */
[----:B------:R-:W-:Y:S05]  /*7fe0*/  EXIT ;  /* 0x000000000000794d */ /* 0x000fea0003800000 */
.L_x_26358:
[----:B-----5:R-:W-:-:S06]  /*7ff0*/  IMAD.U32 R5, R19, 0x10000, RZ ;  /* 0x0001000013057824 */ /* 0x020fcc00078e00ff */
[----:B------:R-:W0:Y:S02]  /*8000*/  F2I.S64.TRUNC R4, R5 ;  /* 0x0000000500047311 */ /* 0x000e24000020d900 */
[----:B0-----:R-:W-:Y:S01]  /*8010*/  STG.E.U8 desc[UR36][R2.64], R4 ;  /* 0x0000000402007986 */ /* 0x001fe2000c101124 */
[----:B------:R-:W-:Y:S05]  /*8020*/  EXIT ;  /* 0x000000000000794d */ /* 0x000fea0003800000 */
.L_x_26357:
[----:B------:R-:W-:-:S13]  /*8030*/  ISETP.NE.AND P0, PT, R0, 0x2, PT ;  /* 0x000000020000780c */ /* 0x000fda0003f05270 */
[----:B------:R-:W-:Y:S05]  /*8040*/  @!P0 BRA `(.L_x_26360) ;  /* 0x0000000000308947 */ /* 0x000fea0003800000 */
[----:B------:R-:W-:-:S13]  /*8050*/  ISETP.NE.AND P0, PT, R0, 0x3, PT ;  /* 0x000000030000780c */ /* 0x000fda0003f05270 */
[----:B------:R-:W-:Y:S05]  /*8060*/  @!P0 BRA `(.L_x_26361) ;  /* 0x0000000000188947 */ /* 0x000fea0003800000 */
[----:B------:R-:W-:-:S13]  /*8070*/  ISETP.NE.AND P0, PT, R0, 0x4, PT ;  /* 0x000000040000780c */ /* 0x000fda0003f05270 */
[----:B------:R-:W-:Y:S05]  /*8080*/  @P0 BRA `(.L_x_26359) ;  /* 0x0000000c000c0947 */ /* 0x000fea0003800000 */
[----:B-----5:R-:W-:-:S06]  /*8090*/  IMAD.U32 R4, R19, 0x10000, RZ ;  /* 0x0001000013047824 */ /* 0x020fcc00078e00ff */
[----:B------:R-:W0:Y:S02]  /*80a0*/  F2I.S64.TRUNC R4, R4 ;  /* 0x0000000400047311 */ /* 0x000e24000020d900 */
[----:B0-----:R-:W-:Y:S01]  /*80b0*/  STG.E.64 desc[UR36][R2.64], R4 ;  /* 0x0000000402007986 */ /* 0x001fe2000c101b24 */
[----:B------:R-:W-:Y:S05]  /*80c0*/  EXIT ;  /* 0x000000000000794d */ /* 0x000fea0003800000 */
.L_x_26361:
[----:B-----5:R-:W-:-:S06]  /*80d0*/  IMAD.U32 R19, R19, 0x10000, RZ ;  /* 0x0001000013137824 */ /* 0x020fcc00078e00ff */
[----:B------:R-:W0:Y:S02]  /*80e0*/  F2I.FTZ.TRUNC.NTZ R19, R19 ;  /* 0x0000001300137305 */ /* 0x000e24000021f100 */
[----:B0-----:R-:W-:Y:S01]  /*80f0*/  STG.E desc[UR36][R2.64], R19 ;  /* 0x0000001302007986 */ /* 0x001fe2000c101924 */
[----:B------:R-:W-:Y:S05]  /*8100*/  EXIT ;  /* 0x000000000000794d */ /* 0x000fea0003800000 */
.L_x_26360:
[----:B-----5:R-:W-:-:S06]  /*8110*/  IMAD.U32 R19, R19, 0x10000, RZ ;  /* 0x0001000013137824 */ /* 0x020fcc00078e00ff */
[----:B------:R-:W0:Y:S02]  /*8120*/  F2I.FTZ.TRUNC.NTZ R19, R19 ;  /* 0x0000001300137305 */ /* 0x000e24000021f100 */
[----:B0-----:R-:W-:Y:S01]  /*8130*/  STG.E.U16 desc[UR36][R2.64], R19 ;  /* 0x0000001302007986 */ /* 0x001fe2000c101524 */
[----:B------:R-:W-:Y:S05]  /*8140*/  EXIT ;  /* 0x000000000000794d */ /* 0x000fea0003800000 */
.L_x_26356:
[----:B------:R-:W-:-:S13]  /*8150*/  ISETP.GT.AND P0, PT, R0, 0x6, PT ;  /* 0x000000060000780c */ /* 0x000fda0003f04270 */
[----:B------:R-:W-:Y:S05]  /*8160*/  @P0 BRA `(.L_x_26362) ;  /* 0x00000000002c0947 */ /* 0x000fea0003800000 */
[----:B------:R-:W-:-:S13]  /*8170*/  ISETP.NE.AND P0, PT, R0, 0x5, PT ;  /* 0x000000050000780c */ /* 0x000fda0003f05270 */
[----:B------:R-:W-:Y:S05]  /*8180*/  @!P0 BRA `(.L_x_26363) ;  /* 0x0000000000148947 */ /* 0x000fea0003800000 */
[----:B------:R-:W-:-:S13]  /*8190*/  ISETP.NE.AND P0, PT, R0, 0x6, PT ;  /* 0x000000060000780c */ /* 0x000fda0003f05270 */
[----:B------:R-:W-:Y:S05]  /*81a0*/  @P0 BRA `(.L_x_26359) ;  /* 0x0000000800c40947 */ /* 0x000fea0003800000 */
[----:B-----5:R-:W-:-:S05]  /*81b0*/  IMAD.U32 R19, R19, 0x10000, RZ ;  /* 0x0001000013137824 */ /* 0x020fca00078e00ff */
[----:B------:R-:W-:Y:S01]  /*81c0*/  STG.E desc[UR36][R2.64], R19 ;  /* 0x0000001302007986 */ /* 0x000fe2000c101924 */
[----:B------:R-:W-:Y:S05]  /*81d0*/  EXIT ;  /* 0x000000000000794d */ /* 0x000fea0003800000 */
.L_x_26363:
[----:B-----5:R-:W-:-:S05]  /*81e0*/  IMAD.U32 R0, R19, 0x10000, RZ ;  /* 0x0001000013007824 */ /* 0x020fca00078e00ff */
[----:B------:R-:W-:-:S05]  /*81f0*/  F2FP.F16.F32.PACK_AB R0, RZ, R0 ;  /* 0x00000000ff00723e */ /* 0x000fca00000000ff */
[----:B------:R-:W-:Y:S01]  /*8200*/  STG.E.U16 desc[UR36][R2.64], R0 ;  /* 0x0000000002007986 */ /* 0x000fe2000c101524 */
[----:B------:R-:W-:Y:S05]  /*8210*/  EXIT ;  /* 0x000000000000794d */ /* 0x000fea0003800000 */
.L_x_26362:
[----:B------:R-:W-:-:S13]  /*8220*/  ISETP.NE.AND P0, PT, R0, 0x7, PT ;  /* 0x000000070000780c */ /* 0x000fda0003f05270 */
[----:B------:R-:W-:Y:S05]  /*8230*/  @!P0 BRA `(.L_x_26364) ;  /* 0x0000000000348947 */ /* 0x000fea0003800000 */
[----:B------:R-:W-:-:S13]  /*8240*/  ISETP.NE.AND P0, PT, R0, 0x8, PT ;  /* 0x000000080000780c */ /* 0x000fda0003f05270 */
[----:B------:R-:W-:Y:S05]  /*8250*/  @!P0 BRA `(.L_x_26365) ;  /* 0x0000000000188947 */ /* 0x000fea0003800000 */
[----:B------:R-:W-:-:S13]  /*8260*/  ISETP.NE.AND P0, PT, R0, 0x9, PT ;  /* 0x000000090000780c */ /* 0x000fda0003f05270 */
[----:B------:R-:W-:Y:S05]  /*8270*/  @P0 BRA `(.L_x_26359) ;  /* 0x0000000800900947 */ /* 0x000fea0003800000 */
[----:B-----5:R-:W-:Y:S02]  /*8280*/  IMAD.U32 R4, R19, 0x10000, RZ ;  /* 0x0001000013047824 */ /* 0x020fe400078e00ff */
[----:B------:R-:W-:-:S05]  /*8290*/  IMAD.MOV.U32 R5, RZ, RZ, RZ ;  /* 0x000000ffff057224 */ /* 0x000fca00078e00ff */
[----:B------:R-:W-:Y:S01]  /*82a0*/  STG.E.64 desc[UR36][R2.64], R4 ;  /* 0x0000000402007986 */ /* 0x000fe2000c101b24 */
[----:B------:R-:W-:Y:S05]  /*82b0*/  EXIT ;  /* 0x000000000000794d */ /* 0x000fea0003800000 */
.L_x_26365:
[----:B-----5:R-:W-:-:S05]  /*82c0*/  IMAD.U32 R19, R19, 0x10000, RZ ;  /* 0x0001000013137824 */ /* 0x020fca00078e00ff */
[----:B------:R-:W-:-:S04]  /*82d0*/  F2FP.F16.F32.PACK_AB R5, RZ, R19 ;  /* 0x00000013ff05723e */ /* 0x000fc800000000ff */
[----:B------:R-:W-:-:S05]  /*82e0*/  PRMT R5, R5, 0x5410, RZ ;  /* 0x0000541005057816 */ /* 0x000fca00000000ff */
[----:B------:R-:W-:Y:S01]  /*82f0*/  STG.E desc[UR36][R2.64], R5 ;  /* 0x0000000502007986 */ /* 0x000fe2000c101924 */
[----:B------:R-:W-:Y:S05]  /*8300*/  EXIT ;  /* 0x000000000000794d */ /* 0x000fea0003800000 */
.L_x_26364:
[----:B-----5:R-:W-:-:S04]  /*8310*/  IMAD.U32 R4, R19, 0x10000, RZ ;  /* 0x0001000013047824 */ /* 0x020fc800078e00ff */
[----:B------:R-:W-:-:S06]  /*8320*/  FMUL.FTZ R4, R4, 1 ;  /* 0x3f80000004047820 */ /* 0x000fcc0000410000 */
[----:B------:R-:W0:Y:S02]  /*8330*/  F2F.F64.F32 R4, R4 ;  /* 0x0000000400047310 */ /* 0x000e240000201800 */
[----:B0-----:R-:W-:Y:S01]  /*8340*/  STG.E.64 desc[UR36][R2.64], R4 ;  /* 0x0000000402007986 */ /* 0x001fe2000c101b24 */
[----:B------:R-:W-:Y:S05]  /*8350*/  EXIT ;  /* 0x000000000000794d */ /* 0x000fea0003800000 */
.L_x_26355:
        /* <DEDUP_REMOVED lines=8> */
[----:B-----5:R-:W-:-:S05]  /*83e0*/  IMAD.U32 R19, R19, 0x10000, RZ ;  /* 0x0001000013137824 */ /* 0x020fca00078e00ff */
[----:B------:R-:W-:-:S04]  /*83f0*/  FSETP.NEU.FTZ.AND P0, PT, R19, RZ, PT ;  /* 0x000000ff1300720b */ /* 0x000fc80003f1d000 */
[----:B------:R-:W-:-:S05]  /*8400*/  SEL R5, RZ, 0x1, !P0 ;  /* 0x00000001ff057807 */ /* 0x000fca0004000000 */
[----:B------:R-:W-:Y:S01]  /*8410*/  STG.E.U8 desc[UR36][R2.64], R5 ;  /* 0x0000000502007986 */ /* 0x000fe2000c101124 */
[----:B------:R-:W-:Y:S05]  /*8420*/  EXIT ;  /* 0x000000000000794d */ /* 0x000fea0003800000 */
.L_x_26368:
[----:B-----5:R-:W-:Y:S01]  /*8430*/  IMAD.U32 R19, R19, 0x10000, RZ ;  /* 0x0001000013137824 */ /* 0x020fe200078e00ff */
[----:B----4-:R-:W-:-:S03]  /*8440*/  CS2R R6, SRZ ;  /* 0x0000000000067805 */ /* 0x010fc6000001ff00 */
[----:B------:R-:W-:-:S06]  /*8450*/  FMUL.FTZ R4, R19, 1 ;  /* 0x3f80000013047820 */ /* 0x000fcc0000410000 */
[----:B------:R-:W0:Y:S02]  /*8460*/  F2F.F64.F32 R4, R4 ;  /* 0x0000000400047310 */ /* 0x000e240000201800 */
[----:B0-----:R-:W-:Y:S01]  /*8470*/  STG.E.128 desc[UR36][R2.64], R4 ;  /* 0x0000000402007986 */ /* 0x001fe2000c101d24 */
[----:B------:R-:W-:Y:S05]  /*8480*/  EXIT ;  /* 0x000000000000794d */ /* 0x000fea0003800000 */
.L_x_26367:
[----:B------:R-:W-:-:S13]  /*8490*/  ISETP.NE.AND P0, PT, R0, 0xf, PT ;  /* 0x0000000f0000780c */ /* 0x000fda0003f05270 */
[----:B------:R-:W-:Y:S05]  /*84a0*/  @!P0 BRA `(.L_x_26369) ;  /* 0x0000000000b48947 */ /* 0x000fea0003800000 */
[----:B------:R-:W-:-:S13]  /*84b0*/  ISETP.NE.AND P0, PT, R0, 0x17, PT ;  /* 0x000000170000780c */ /* 0x000fda0003f05270 */
[----:B------:R-:W-:Y:S05]  /*84c0*/  @!P0 BRA `(.L_x_26370) ;  /* 0x0000000000548947 */ /* 0x000fea0003800000 */
[----:B------:R-:W-:-:S13]  /*84d0*/  ISETP.NE.AND P0, PT, R0, 0x18, PT ;  /* 0x000000180000780c */ /* 0x000fda0003f05270 */
[----:B------:R-:W-:Y:S05]  /*84e0*/  @P0 BRA `(.L_x_26359) ;  /* 0x0000000400f40947 */ /* 0x000fea0003800000 */
[----:B-----5:R-:W-:Y:S01]  /*84f0*/  IMAD.U32 R19, R19, 0x10000, RZ ;  /* 0x0001000013137824 */ /* 0x020fe200078e00ff */
        /* <DEDUP_REMOVED lines=14> */
.L_x_26372:
[----:B------:R-:W-:Y:S05]  /*85e0*/  BSYNC B0 ;  /* 0x0000000000007941 */ /* 0x000fea0003800000 */
.L_x_26371:
[----:B------:R-:W-:-:S05]  /*85f0*/  LOP3.LUT R5, R0, R5, RZ, 0xfc, !PT ;  /* 0x0000000500057212 */ /* 0x000fca00078efcff */
[----:B------:R-:W-:Y:S01]  /*8600*/  STG.E.U8 desc[UR36][R2.64], R5 ;  /* 0x0000000502007986 */ /* 0x000fe2000c101124 */
[----:B------:R-:W-:Y:S05]  /*8610*/  EXIT ;  /* 0x000000000000794d */ /* 0x000fea0003800000 */
.L_x_26370:
[----:B-----5:R-:W-:Y:S01]  /*8620*/  IMAD.U32 R19, R19, 0x10000, RZ ;  /* 0x0001000013137824 */ /* 0x020fe200078e00ff */
        /* <DEDUP_REMOVED lines=12> */
.L_x_26374:
[----:B------:R-:W-:Y:S01]  /*86f0*/  IMAD.MOV.U32 R0, RZ, RZ, 0x7f ;  /* 0x0000007fff007424 */ /* 0x000fe200078e00ff */
[----:B------:R-:W-:-:S04]  /*8700*/  ISETP.GT.U32.AND P0, PT, R4, 0x7f800000, PT ;  /* 0x7f8000000400780c */ /* 0x000fc80003f04070 */
[----:B------:R-:W-:-:S09]  /*8710*/  SEL R0, R0, 0x7c, P0 ;  /* 0x0000007c00007807 */ /* 0x000fd20000000000 */
.L_x_26375:
[----:B------:R-:W-:Y:S05]  /*8720*/  BSYNC B0 ;  /* 0x0000000000007941 */ /* 0x000fea0003800000 */
.L_x_26373:
[----:B------:R-:W-:-:S04]  /*8730*/  LOP3.LUT R4, R19, 0x80000000, RZ, 0xc0, !PT ;  /* 0x8000000013047812 */ /* 0x000fc800078ec0ff */
[----:B------:R-:W-:-:S04]  /*8740*/  SHF.R.U32.HI R5, RZ, 0x18, R4 ;  /* 0x00000018ff057819 */ /* 0x000fc80000011604 */
[----:B------:R-:W-:-:S05]  /*8750*/  LOP3.LUT R5, R0, R5, RZ, 0xfc, !PT ;  /* 0x0000000500057212 */ /* 0x000fca00078efcff */
[----:B------:R-:W-:Y:S01]  /*8760*/  STG.E.U8 desc[UR36][R2.64], R5 ;  /* 0x0000000502007986 */ /* 0x000fe2000c101124 */
[----:B------:R-:W-:Y:S05]  /*8770*/  EXIT ;  /* 0x000000000000794d */ /* 0x000fea0003800000 */
.L_x_26369:
[----:B-----5:R-:W-:Y:S01]  /*8780*/  STG.E.U16 desc[UR36][R2.64], R19 ;  /* 0x0000001302007986 */ /* 0x020fe2000c101524 */
[----:B------:R-:W-:Y:S05]  /*8790*/  EXIT ;  /* 0x000000000000794d */ /* 0x000fea0003800000 */
.L_x_26366:
        /* <DEDUP_REMOVED lines=8> */
[----:B-----5:R-:W-:-:S06]  /*8820*/  IMAD.U32 R5, R19, 0x10000, RZ ;  /* 0x0001000013057824 */ /* 0x020fcc00078e00ff */
[----:B------:R-:W0:Y:S02]  /*8830*/  F2I.FTZ.U32.TRUNC.NTZ R5, R5 ;  /* 0x0000000500057305 */ /* 0x000e24000021f000 */
[----:B0-----:R-:W-:Y:S01]  /*8840*/  STG.E.U16 desc[UR36][R2.64], R5 ;  /* 0x0000000502007986 */ /* 0x001fe2000c101524 */
[----:B------:R-:W-:Y:S05]  /*8850*/  EXIT ;  /* 0x000000000000794d */ /* 0x000fea0003800000 */
.L_x_26378:
[----:B-----5:R-:W-:Y:S01]  /*8860*/  IMAD.U32 R19, R19, 0x10000, RZ ;  /* 0x0001000013137824 */ /* 0x020fe200078e00ff */
        /* <DEDUP_REMOVED lines=16> */
.L_x_26381:
[----:B------:R-:W-:-:S04]  /*8970*/  LOP3.LUT R0, R19, 0x80000000, RZ, 0xc0, !PT ;  /* 0x8000000013007812 */ /* 0x000fc800078ec0ff */
[----:B------:R-:W-:-:S04]  /*8980*/  SHF.R.U32.HI R5, RZ, 0x18, R0 ;  /* 0x00000018ff057819 */ /* 0x000fc80000011600 */
[----:B------:R-:W-:-:S04]  /*8990*/  LOP3.LUT R4, R4, R5, RZ, 0xfc, !PT ;  /* 0x0000000504047212 */ /* 0x000fc800078efcff */
[----:B------:R-:W-:-:S07]  /*89a0*/  PRMT R0, R4, 0x7610, R0 ;  /* 0x0000761004007816 */ /* 0x000fce0000000000 */
.L_x_26380:
[----:B------:R-:W-:Y:S05]  /*89b0*/  BSYNC B0 ;  /* 0x0000000000007941 */ /* 0x000fea0003800000 */
.L_x_26379:
[----:B------:R-:W-:Y:S01]  /*89c0*/  STG.E.U8 desc[UR36][R2.64], R0 ;  /* 0x0000000002007986 */ /* 0x000fe2000c101124 */
[----:B------:R-:W-:Y:S05]  /*89d0*/  EXIT ;  /* 0x000000000000794d */ /* 0x000fea0003800000 */
.L_x_26377:
        /* <DEDUP_REMOVED lines=17> */
.L_x_26384:
[----:B------:R-:W-:-:S04]  /*8af0*/  LOP3.LUT R0, R19, 0x80000000, RZ, 0xc0, !PT ;  /* 0x8000000013007812 */ /* 0x000fc800078ec0ff */
[----:B------:R-:W-:-:S04]  /*8b00*/  SHF.R.U32.HI R5, RZ, 0x18, R0 ;  /* 0x00000018ff057819 */ /* 0x000fc80000011600 */
[----:B------:R-:W-:-:S04]  /*8b10*/  LOP3.LUT R4, R4, R5, RZ, 0xfc, !PT ;  /* 0x0000000504047212 */ /* 0x000fc800078efcff */
[----:B------:R-:W-:-:S07]  /*8b20*/  PRMT R0, R4, 0x7610, R0 ;  /* 0x0000761004007816 */ /* 0x000fce0000000000 */
.L_x_26383:
[----:B------:R-:W-:Y:S05]  /*8b30*/  BSYNC B0 ;  /* 0x0000000000007941 */ /* 0x000fea0003800000 */
.L_x_26382:
[----:B------:R-:W-:Y:S01]  /*8b40*/  STG.E.U8 desc[UR36][R2.64], R0 ;  /* 0x0000000002007986 */ /* 0x000fe2000c101124 */
[----:B------:R-:W-:Y:S05]  /*8b50*/  EXIT ;  /* 0x000000000000794d */ /* 0x000fea0003800000 */
.L_x_26376:
[----:B------:R-:W-:-:S13]  /*8b60*/  ISETP.NE.AND P0, PT, R0, 0x1c, PT ;  /* 0x0000001c0000780c */ /* 0x000fda0003f05270 */
[----:B------:R-:W-:Y:S05]  /*8b70*/  @!P0 BRA `(.L_x_26385) ;  /* 0x0000000000a48947 */ /* 0x000fea0003800000 */
[----:B------:R-:W-:-:S13]  /*8b80*/  ISETP.NE.AND P0, PT, R0, 0x1d, PT ;  /* 0x0000001d0000780c */ /* 0x000fda0003f05270 */
[----:B------:R-:W-:Y:S05]  /*8b90*/  @!P0 BRA `(.L_x_26386) ;  /* 0x00000000008c8947 */ /* 0x000fea0003800000 */
[----:B------:R-:W-:-:S13]  /*8ba0*/  ISETP.NE.AND P0, PT, R0, 0x2c, PT ;  /* 0x0000002c0000780c */ /* 0x000fda0003f05270 */
[----:B------:R-:W-:Y:S05]  /*8bb0*/  @P0 BRA `(.L_x_26359) ;  /* 0x0000000000400947 */ /* 0x000fea0003800000 */
[----:B-----5:R-:W-:Y:S02]  /*8bc0*/  IMAD.U32 R19, R19, 0x10000, RZ ;  /* 0x0001000013137824 */ /* 0x020fe400078e00ff */
[----:B------:R-:W-:-:S03]  /*8bd0*/  IMAD.MOV.U32 R5, RZ, RZ, 0xff ;  /* 0x000000ffff057424 */ /* 0x000fc600078e00ff */
[----:B----4-:R-:W-:-:S04]  /*8be0*/  SHF.R.U32.HI R6, RZ, 0x17, R19 ;  /* 0x00000017ff067819 */ /* 0x010fc80000011613 */
        /* <DEDUP_REMOVED lines=13> */
.L_x_26359:
        /* <DEDUP_REMOVED lines=8> */
[----:B----4-:R-:W-:Y:S02]  /*8d40*/  IMAD.U32 R6, RZ, RZ, UR4 ;  /* 0x00000004ff067e24 */ /* 0x010fe4000f8e00ff */
[----:B------:R-:W-:-:S02]  /*8d50*/  IMAD.U32 R7, RZ, RZ, UR5 ;  /* 0x00000005ff077e24 */ /* 0x000fc4000f8e00ff */
[----:B------:R-:W-:Y:S02]  /*8d60*/  IMAD.U32 R11, RZ, RZ, UR7 ;  /* 0x00000007ff0b7e24 */ /* 0x000fe4000f8e00ff */
[----:B------:R-:W-:Y:S02]  /*8d70*/  IMAD.MOV.U32 R8, RZ, RZ, 0x65 ;  /* 0x00000065ff087424 */ /* 0x000fe400078e00ff */
[----:B------:R-:W-:Y:S02]  /*8d80*/  IMAD.MOV.U32 R12, RZ, RZ, 0x1 ;  /* 0x00000001ff0c7424 */ /* 0x000fe400078e00ff */
[----:B0-----:R-:W-:-:S07]  /*8d90*/  IMAD.MOV.U32 R13, RZ, RZ, RZ ;  /* 0x000000ffff0d7224 */ /* 0x001fce00078e00ff */
[----:B------:R-:W-:-:S07]  /*8da0*/  LEPC R20, `(.L_x_26387) ;  /* 0x000000001014794e */ /* 0x000fce0000000000 */
[----:B-1---5:R-:W-:Y:S05]  /*8db0*/  CALL.ABS.NOINC R2 ;  /* 0x0000000002007343 */ /* 0x022fea0003c00000 */
.L_x_26387:
[----:B------:R-:W-:Y:S05]  /*8dc0*/  EXIT ;  /* 0x000000000000794d */ /* 0x000fea0003800000 */
.L_x_26386:
[----:B-----5:R-:W-:-:S06]  /*8dd0*/  IMAD.U32 R4, R19, 0x10000, RZ ;  /* 0x0001000013047824 */ /* 0x020fcc00078e00ff */
[----:B------:R-:W0:Y:S02]  /*8de0*/  F2I.U64.TRUNC R4, R4 ;  /* 0x0000000400047311 */ /* 0x000e24000020d800 */
[----:B0-----:R-:W-:Y:S01]  /*8df0*/  STG.E.64 desc[UR36][R2.64], R4 ;  /* 0x0000000402007986 */ /* 0x001fe2000c101b24 */
[----:B------:R-:W-:Y:S05]  /*8e00*/  EXIT ;  /* 0x000000000000794d */ /* 0x000fea0003800000 */
.L_x_26385:
[----:B-----5:R-:W-:-:S06]  /*8e10*/  IMAD.U32 R19, R19, 0x10000, RZ ;  /* 0x0001000013137824 */ /* 0x020fcc00078e00ff */
[----:B------:R-:W0:Y:S02]  /*8e20*/  F2I.FTZ.U32.TRUNC.NTZ R19, R19 ;  /* 0x0000001300137305 */ /* 0x000e24000021f000 */
[----:B0-----:R-:W-:Y:S01]  /*8e30*/  STG.E desc[UR36][R2.64], R19 ;  /* 0x0000001302007986 */ /* 0x001fe2000c101924 */
[----:B------:R-:W-:Y:S05]  /*8e40*/  EXIT ;  /* 0x000000000000794d */ /* 0x000fea0003800000 */
.L_x_26388:
        /* <DEDUP_REMOVED lines=11> */
.L_x_36411:


//--------------------- .text._ZN2at6native18elementwise_kernelILi128ELi4EZNS0_22gpu_kernel_impl_nocastIZZZNS0_17expm1_kernel_cudaERNS_18TensorIteratorBaseEENKUlvE_clEvENKUlvE3_clEvEUlN3c108BFloat16EE_EEvS4_RKT_EUliE_EEviT1_ --------------------------
	.section	.text._ZN2at6native18elementwise_kernelILi128ELi4EZNS0_22gpu_kernel_impl_nocastIZZZNS0_17expm1_kernel_cudaERNS_18TensorIteratorBaseEENKUlvE_clEvENKUlvE3_clEvEUlN3c108BFloat16EE_EEvS4_RKT_EUliE_EEviT1_,"ax",@progbits
	.align	128
        .global         _ZN2at6native18elementwise_kernelILi128ELi4EZNS0_22gpu_kernel_impl_nocastIZZZNS0_17expm1_kernel_cudaERNS_18TensorIteratorBaseEENKUlvE_clEvENKUlvE3_clEvEUlN3c108BFloat16EE_EEvS4_RKT_EUliE_EEviT1_
        .type           _ZN2at6native18elementwise_kernelILi128ELi4EZNS0_22gpu_kernel_impl_nocastIZZZNS0_17expm1_kernel_cudaERNS_18TensorIteratorBaseEENKUlvE_clEvENKUlvE3_clEvEUlN3c108BFloat16EE_EEvS4_RKT_EUliE_EEviT1_,@function
        .size           _ZN2at6native18elementwise_kernelILi128ELi4EZNS0_22gpu_kernel_impl_nocastIZZZNS0_17expm1_kernel_cudaERNS_18TensorIteratorBaseEENKUlvE_clEvENKUlvE3_clEvEUlN3c108BFloat16EE_EEvS4_RKT_EUliE_EEviT1_,(.L_x_36412 - _ZN2at6native18elementwise_kernelILi128ELi4EZNS0_22gpu_kernel_impl_nocastIZZZNS0_17expm1_kernel_cudaERNS_18TensorIteratorBaseEENKUlvE_clEvENKUlvE3_clEvEUlN3c108BFloat16EE_EEvS4_RKT_EUliE_EEviT1_)
        .other          _ZN2at6native18elementwise_kernelILi128ELi4EZNS0_22gpu_kernel_impl_nocastIZZZNS0_17expm1_kernel_cudaERNS_18TensorIteratorBaseEENKUlvE_clEvENKUlvE3_clEvEUlN3c108BFloat16EE_EEvS4_RKT_EUliE_EEviT1_,@"STO_CUDA_ENTRY STV_DEFAULT"
_ZN2at6native18elementwise_kernelILi128ELi4EZNS0_22gpu_kernel_impl_nocastIZZZNS0_17expm1_kernel_cudaERNS_18TensorIteratorBaseEENKUlvE_clEvENKUlvE3_clEvEUlN3c108BFloat16EE_EEvS4_RKT_EUliE_EEviT1_:
.text._ZN2at6native18elementwise_kernelILi128ELi4EZNS0_22gpu_kernel_impl_nocastIZZZNS0_17expm1_kernel_cudaERNS_18TensorIteratorBaseEENKUlvE_clEvENKUlvE3_clEvEUlN3c108BFloat16EE_EEvS4_RKT_EUliE_EEviT1_:
        /* <DEDUP_REMOVED lines=311> */
.L_x_26391:
[----:B------:R-:W-:Y:S02]  /*1370*/  ULDC.64 UR8, c[0x0][0x418] ;  /* 0x0001060000087ab9 */ /* 0x000fe40000000a00 */
[----:B------:R-:W-:-:S04]  /*1380*/  IADD3 R4, P0, R2, UR8, RZ ;  /* 0x0000000802047c10 */ /* 0x000fc8000ff1e0ff */
[----:B------:R-:W-:Y:S01]  /*1390*/  IADD3.X R5, RZ, UR9, RZ, P0, !PT ;  /* 0x00000009ff057c10 */ /* 0x000fe200087fe4ff */
[----:B------:R-:W-:-:S04]  /*13a0*/  ULDC.64 UR8, c[0x0][0x410] ;  /* 0x0001040000087ab9 */ /* 0x000fc80000000a00 */
[----:B------:R-:W2:Y:S01]  /*13b0*/  LDG.E.U16 R4, desc[UR4][R4.64] ;  /* 0x0000000404047981 */ /* 0x000ea2000c1e1500 */
[----:B------:R-:W-:Y:S02]  /*13c0*/  MOV R9, 0x3ab5ebe6 ;  /* 0x3ab5ebe600097802 */ /* 0x000fe40000000f00 */
[----:B------:R-:W-:Y:S02]  /*13d0*/  IADD3 R0, R0, 0x80, RZ ;  /* 0x0000008000007810 */ /* 0x000fe40007ffe0ff */
[----:B--2---:R-:W-:-:S04]  /*13e0*/  SHF.L.U32 R2, R4, 0x10, RZ ;  /* 0x0000001004027819 */ /* 0x004fc800000006ff */
[C---:B------:R-:W-:Y:S01]  /*13f0*/  FSETP.GEU.FTZ.AND P0, PT, |R2|.reuse, 0.40999999642372131348, PT ;  /* 0x3ed1eb850200780b */ /* 0x040fe20003f1e200 */
[----:B------:R-:W-:-:S06]  /*1400*/  FMUL.FTZ R6, R2, 1.4426950216293334961 ;  /* 0x3fb8aa3b02067820 */ /* 0x000fcc0000410000 */
        /* <DEDUP_REMOVED lines=23> */
[----:B------:R-:W-:Y:S02]  /*1580*/  F2FP.BF16.F32.PACK_AB R4, RZ, R4 ;  /* 0x00000004ff04723e */ /* 0x000fe400000010ff */
[----:B------:R-:W-:-:S05]  /*1590*/  IADD3.X R3, RZ, UR9, RZ, P0, !PT ;  /* 0x00000009ff037c10 */ /* 0x000fca00087fe4ff */
[----:B------:R0:W-:Y:S02]  /*15a0*/  STG.E.U16 desc[UR4][R2.64], R4 ;  /* 0x0000000402007986 */ /* 0x0001e4000c101504 */
.L_x_26390:
[----:B------:R-:W-:Y:S05]  /*15b0*/  BSYNC B0 ;  /* 0x0000000000007941 */ /* 0x000fea0003800000 */
.L_x_26389:
        /* <DEDUP_REMOVED lines=305> */
.L_x_26394:
        /* <DEDUP_REMOVED lines=340> */
.L_x_26395:
        /* <DEDUP_REMOVED lines=36> */
.L_x_26393:
[----:B------:R-:W-:Y:S05]  /*4050*/  BSYNC B0 ;  /* 0x0000000000007941 */ /* 0x000fea0003800000 */
.L_x_26392:
        /* <DEDUP_REMOVED lines=304> */
.L_x_26396:
[----:B------:R-:W-:Y:S02]  /*5360*/  ULDC.64 UR6, c[0x0][0x418] ;  /* 0x0001060000067ab9 */ /* 0x000fe40000000a00 */
[----:B------:R-:W-:-:S04]  /*5370*/  IADD3 R4, P0, R2, UR6, RZ ;  /* 0x0000000602047c10 */ /* 0x000fc8000ff1e0ff */
[----:B------:R-:W-:Y:S01]  /*5380*/  IADD3.X R5, RZ, UR7, RZ, P0, !PT ;  /* 0x00000007ff057c10 */ /* 0x000fe200087fe4ff */
[----:B------:R-:W-:-:S04]  /*5390*/  ULDC.64 UR6, c[0x0][0x410] ;  /* 0x0001040000067ab9 */ /* 0x000fc80000000a00 */
[----:B------:R-:W2:Y:S01]  /*53a0*/  LDG.E.U16 R4, desc[UR4][R4.64] ;  /* 0x0000000404047981 */ /* 0x000ea2000c1e1500 */
[----:B------:R-:W-:Y:S02]  /*53b0*/  MOV R9, 0x3ab5ebe6 ;  /* 0x3ab5ebe600097802 */ /* 0x000fe40000000f00 */
        /* <DEDUP_REMOVED lines=28> */
[----:B------:R-:W-:Y:S01]  /*5580*/  STG.E.U16 desc[UR4][R2.64], R4 ;  /* 0x0000000402007986 */ /* 0x000fe2000c101504 */
[----:B------:R-:W-:Y:S05]  /*5590*/  EXIT ;  /* 0x000000000000794d */ /* 0x000fea0003800000 */
.L_x_26397:
        /* <DEDUP_REMOVED lines=14> */
.L_x_36412:


//--------------------- .text._ZN2at6native27unrolled_elementwise_kernelIZZZNS0_17expm1_kernel_cudaERNS_18TensorIteratorBaseEENKUlvE_clEvENKUlvE3_clEvEUlN3c108BFloat16EE_St5arrayIPcLm2EELi4E23TrivialOffsetCalculatorILi1EjESD_NS0_6memory15LoadWithoutCastENSE_16StoreWithoutCastEEEviT_T0_T2_T3_T4_T5_ --------------------------
	.section	.text._ZN2at6native27unrolled_elementwise_kernelIZZZNS0_17expm1_kernel_cudaERNS_18TensorIteratorBaseEENKUlvE_clEvENKUlvE3_clEvEUlN3c108BFloat16EE_St5arrayIPcLm2EELi4E23TrivialOffsetCalculatorILi1EjESD_NS0_6memory15LoadWithoutCastENSE_16StoreWithoutCastEEEviT_T0_T2_T3_T4_T5_,"ax",@progbits
	.align	128
        .global         _ZN2at6native27unrolled_elementwise_kernelIZZZNS0_17expm1_kernel_cudaERNS_18TensorIteratorBaseEENKUlvE_clEvENKUlvE3_clEvEUlN3c108BFloat16EE_St5arrayIPcLm2EELi4E23TrivialOffsetCalculatorILi1EjESD_NS0_6memory15LoadWithoutCastENSE_16StoreWithoutCastEEEviT_T0_T2_T3_T4_T5_
        .type           _ZN2at6native27unrolled_elementwise_kernelIZZZNS0_17expm1_kernel_cudaERNS_18TensorIteratorBaseEENKUlvE_clEvENKUlvE3_clEvEUlN3c108BFloat16EE_St5arrayIPcLm2EELi4E23TrivialOffsetCalculatorILi1EjESD_NS0_6memory15LoadWithoutCastENSE_16StoreWithoutCastEEEviT_T0_T2_T3_T4_T5_,@function
        .size           _ZN2at6native27unrolled_elementwise_kernelIZZZNS0_17expm1_kernel_cudaERNS_18TensorIteratorBaseEENKUlvE_clEvENKUlvE3_clEvEUlN3c108BFloat16EE_St5arrayIPcLm2EELi4E23TrivialOffsetCalculatorILi1EjESD_NS0_6memory15LoadWithoutCastENSE_16StoreWithoutCastEEEviT_T0_T2_T3_T4_T5_,(.L_x_36413 - _ZN2at6native27unrolled_elementwise_kernelIZZZNS0_17expm1_kernel_cudaERNS_18TensorIteratorBaseEENKUlvE_clEvENKUlvE3_clEvEUlN3c108BFloat16EE_St5arrayIPcLm2EELi4E23TrivialOffsetCalculatorILi1EjESD_NS0_6memory15LoadWithoutCastENSE_16StoreWithoutCastEEEviT_T0_T2_T3_T4_T5_)
        .other          _ZN2at6native27unrolled_elementwise_kernelIZZZNS0_17expm1_kernel_cudaERNS_18TensorIteratorBaseEENKUlvE_clEvENKUlvE3_clEvEUlN3c108BFloat16EE_St5arrayIPcLm2EELi4E23TrivialOffsetCalculatorILi1EjESD_NS0_6memory15LoadWithoutCastENSE_16StoreWithoutCastEEEviT_T0_T2_T3_T4_T5_,@"STO_CUDA_ENTRY STV_DEFAULT"
_ZN2at6native27unrolled_elementwise_kernelIZZZNS0_17expm1_kernel_cudaERNS_18TensorIteratorBaseEENKUlvE_clEvENKUlvE3_clEvEUlN3c108BFloat16EE_St5arrayIPcLm2EELi4E23TrivialOffsetCalculatorILi1EjESD_NS0_6memory15LoadWithoutCastENSE_16StoreWithoutCastEEEviT_T0_T2_T3_T4_T5_:
.text._ZN2at6native27unrolled_elementwise_kernelIZZZNS0_17expm1_kernel_cudaERNS_18TensorIteratorBaseEENKUlvE_clEvENKUlvE3_clEvEUlN3c108BFloat16EE_St5arrayIPcLm2EELi4E23TrivialOffsetCalculatorILi1EjESD_NS0_6memory15LoadWithoutCastENSE_16StoreWithoutCastEEEviT_T0_T2_T3_T4_T5_:
        /* <DEDUP_REMOVED lines=13> */
[----:B------:R-:W-:Y:S01]  /*00d0*/  @!P1 VIADD R7, R7, 0x80 ;  /* 0x0000008007079836 */ /* 0x000fe20000000000 */
[----:B------:R-:W-:Y:S01]  /*00e0*/  PRMT R18, RZ, 0x7610, R18 ;  /* 0x00007610ff127816 */ /* 0x000fe20000000012 */
[----:B------:R-:W1:Y:S03]  /*00f0*/  @!P1 LDC.64 R10, c[0x0][0x220] ;  /* 0x00008800ff0a9b82 */ /* 0x000e660000000a00 */
[----:B------:R-:W-:-:S13]  /*0100*/  ISETP.GE.AND P3, PT, R7, R2, PT ;  /* 0x000000020700720c */ /* 0x000fda0003f66270 */
[----:B------:R-:W-:Y:S01]  /*0110*/  @!P3 LEA R17, R0, R7, 0x9 ;  /* 0x000000070011b211 */ /* 0x000fe200078e48ff */
[----:B------:R-:W2:Y:S01]  /*0120*/  @!P3 LDC.64 R4, c[0x0][0x220] ;  /* 0x00008800ff04bb82 */ /* 0x000ea20000000a00 */
[----:B------:R-:W-:-:S04]  /*0130*/  @!P3 IADD3 R7, R7, 0x80, RZ ;  /* 0x000000800707b810 */ /* 0x000fc80007ffe0ff */
[----:B------:R-:W-:Y:S01]  /*0140*/  ISETP.GE.AND P2, PT, R7, R2, PT ;  /* 0x000000020700720c */ /* 0x000fe20003f46270 */
[----:B-1----:R-:W-:-:S12]  /*0150*/  @!P1 IMAD.WIDE.U32 R10, R9, 0x2, R10 ;  /* 0x00000002090a9825 */ /* 0x002fd800078e000a */
[----:B------:R-:W1:Y:S01]  /*0160*/  @!P2 LDC.64 R14, c[0x0][0x220] ;  /* 0x00008800ff0eab82 */ /* 0x000e620000000a00 */
[C---:B------:R-:W-:Y:S02]  /*0170*/  @!P2 IMAD R7, R0.reuse, 0x200, R7 ;  /* 0x000002000007a824 */ /* 0x040fe400078e0207 */
[--C-:B--2---:R-:W-:Y:S01]  /*0180*/  @!P3 IMAD.WIDE.U32 R16, R17, 0x2, R4.reuse ;  /* 0x000000021110b825 */ /* 0x104fe200078e0004 */
[----:B------:R-:W-:Y:S01]  /*0190*/  PRMT R5, RZ, 0x7610, R5 ;  /* 0x00007610ff057816 */ /* 0x000fe20000000005 */
[----:B------:R-:W-:Y:S01]  /*01a0*/  BSSY B0, `(.L_x_26398) ;  /* 0x000002a000007945 */ /* 0x000fe20003800000 */
[----:B------:R-:W-:Y:S01]  /*01b0*/  PRMT R4, RZ, 0x7610, R4 ;  /* 0x00007610ff047816 */ /* 0x000fe20000000004 */
[----:B------:R2:W5:Y:S04]  /*01c0*/  @!P1 LDG.E.U16 R8, desc[UR4][R10.64] ;  /* 0x000000040a089981 */ /* 0x000568000c1e1500 */
        /* <DEDUP_REMOVED lines=12> */
[----:B-----5:R-:W-:Y:S01]  /*0290*/  SHF.L.U32 R18, R18, 0x10, RZ ;  /* 0x0000001012127819 */ /* 0x020fe200000006ff */
[----:B---3--:R-:W-:-:S03]  /*02a0*/  HFMA2.MMA R15, -RZ, RZ, 0.83837890625, -4044 ;  /* 0x3ab5ebe6ff0f7435 */ /* 0x008fc600000001ff */
[C---:B------:R-:W-:Y:S01]  /*02b0*/  FSETP.GEU.FTZ.AND P2, PT, |R18|.reuse, 0.40999999642372131348, PT ;  /* 0x3ed1eb851200780b */ /* 0x040fe20003f5e200 */
[C---:B------:R-:W-:Y:S01]  /*02c0*/  FMUL.FTZ R10, R18.reuse, 1.4426950216293334961 ;  /* 0x3fb8aa3b120a7820 */ /* 0x040fe20000410000 */
[----:B------:R-:W-:-:S05]  /*02d0*/  FSETP.NEU.FTZ.AND P4, PT, R18, RZ, PT ;  /* 0x000000ff1200720b */ /* 0x000fca0003f9d000 */
        /* <DEDUP_REMOVED lines=21> */
[----:B------:R-:W-:-:S07]  /*0430*/  F2FP.BF16.F32.PACK_AB R10, RZ, R10 ;  /* 0x0000000aff0a723e */ /* 0x000fce00000010ff */
.L_x_26399:
[----:B------:R-:W-:Y:S05]  /*0440*/  BSYNC B0 ;  /* 0x0000000000007941 */ /* 0x000fea0003800000 */
.L_x_26398:
[-C--:B------:R-:W-:Y:S01]  /*0450*/  ISETP.GE.AND P3, PT, R9, R2.reuse, PT ;  /* 0x000000020900720c */ /* 0x080fe20003f66270 */
[----:B------:R-:W-:Y:S01]  /*0460*/  BSSY B0, `(.L_x_26400) ;  /* 0x0000020000007945 */ /* 0x000fe20003800000 */
[----:B------:R-:W-:Y:S02]  /*0470*/  ISETP.GE.AND P2, PT, R11, R2, PT ;  /* 0x000000020b00720c */ /* 0x000fe40003f46270 */
[----:B------:R-:W-:Y:S01]  /*0480*/  @!P0 LEA R11, R0, R3, 0x9 ;  /* 0x00000003000b8211 */ /* 0x000fe200078e48ff */
[----:B------:R-:W-:-:S08]  /*0490*/  @!P0 IMAD.MOV.U32 R3, RZ, RZ, R9 ;  /* 0x000000ffff038224 */ /* 0x000fd000078e0009 */
[----:B------:R-:W-:Y:S05]  /*04a0*/  @P3 BRA `(.L_x_26401) ;  /* 0x00000000006c3947 */ /* 0x000fea0003800000 */
[----:B-----5:R-:W-:Y:S02]  /*04b0*/  SHF.L.U32 R8, R8, 0x10, RZ ;  /* 0x0000001008087819 */ /* 0x020fe400000006ff */
[----:B---3--:R-:W-:Y:S02]  /*04c0*/  MOV R15, 0x3ab5ebe6 ;  /* 0x3ab5ebe6000f7802 */ /* 0x008fe40000000f00 */
[C---:B------:R-:W-:Y:S01]  /*04d0*/  FSETP.GEU.FTZ.AND P3, PT, |R8|.reuse, 0.40999999642372131348, PT ;  /* 0x3ed1eb850800780b */ /* 0x040fe20003f7e200 */
[----:B------:R-:W-:-:S06]  /*04e0*/  FMUL.FTZ R9, R8, 1.4426950216293334961 ;  /* 0x3fb8aa3b08097820 */ /* 0x000fcc0000410000 */
        /* <DEDUP_REMOVED lines=23> */
.L_x_26401:
[----:B------:R-:W-:Y:S05]  /*0660*/  BSYNC B0 ;  /* 0x0000000000007941 */ /* 0x000fea0003800000 */
.L_x_26400:
[----:B------:R-:W-:Y:S01]  /*0670*/  BSSY B0, `(.L_x_26402) ;  /* 0x000001f000007945 */ /* 0x000fe20003800000 */
[----:B------:R-:W-:Y:S01]  /*0680*/  ISETP.GE.AND P3, PT, R3, R2, PT ;  /* 0x000000020300720c */ /* 0x000fe20003f66270 */
[----:B0-----:R-:W-:Y:S02]  /*0690*/  @!P0 IMAD.WIDE.U32 R6, R11, 0x2, R6 ;  /* 0x000000020b068825 */ /* 0x001fe400078e0006 */
[----:B------:R-:W-:Y:S10]  /*06a0*/  @P1 BRA `(.L_x_26403) ;  /* 0x00000000006c1947 */ /* 0x000ff40003800000 */
[----:B-----5:R-:W-:Y:S01]  /*06b0*/  SHF.L.U32 R5, R5, 0x10, RZ ;  /* 0x0000001005057819 */ /* 0x020fe200000006ff */
[----:B---3--:R-:W-:-:S03]  /*06c0*/  IMAD.MOV.U32 R14, RZ, RZ, 0x3ab5ebe6 ;  /* 0x3ab5ebe6ff0e7424 */ /* 0x008fc600078e00ff */
        /* <DEDUP_REMOVED lines=24> */
[----:B------:R-:W-:-:S07]  /*0850*/  F2FP.BF16.F32.PACK_AB R5, RZ, R9 ;  /* 0x00000009ff05723e */ /* 0x000fce00000010ff */
.L_x_26403:
[----:B------:R-:W-:Y:S05]  /*0860*/  BSYNC B0 ;  /* 0x0000000000007941 */ /* 0x000fea0003800000 */
.L_x_26402:
[----:B------:R-:W-:Y:S04]  /*0870*/  BSSY B0, `(.L_x_26404) ;  /* 0x000001d000007945 */ /* 0x000fe80003800000 */
[----:B------:R-:W-:Y:S05]  /*0880*/  @P2 BRA `(.L_x_26405) ;  /* 0x00000000006c2947 */ /* 0x000fea0003800000 */
[----:B-----5:R-:W-:Y:S01]  /*0890*/  SHF.L.U32 R4, R4, 0x10, RZ ;  /* 0x0000001004047819 */ /* 0x020fe200000006ff */
[----:B---3--:R-:W-:-:S03]  /*08a0*/  HFMA2.MMA R13, -RZ, RZ, 0.83837890625, -4044 ;  /* 0x3ab5ebe6ff0d7435 */ /* 0x008fc600000001ff */
[C---:B------:R-:W-:Y:S01]  /*08b0*/  FSETP.GEU.FTZ.AND P1, PT, |R4|.reuse, 0.40999999642372131348, PT ;  /* 0x3ed1eb850400780b */ /* 0x040fe20003f3e200 */
[C---:B------:R-:W-:Y:S01]  /*08c0*/  FMUL.FTZ R9, R4.reuse, 1.4426950216293334961 ;  /* 0x3fb8aa3b04097820 */ /* 0x040fe20000410000 */
[----:B------:R-:W-:-:S05]  /*08d0*/  FSETP.NEU.FTZ.AND P4, PT, R4, RZ, PT ;  /* 0x000000ff0400720b */ /* 0x000fca0003f9d000 */
        /* <DEDUP_REMOVED lines=22> */
.L_x_26405:
[----:B------:R-:W-:Y:S05]  /*0a40*/  BSYNC B0 ;  /* 0x0000000000007941 */ /* 0x000fea0003800000 */
.L_x_26404:
[----:B------:R0:W-:Y:S01]  /*0a50*/  @!P0 STG.E.U16 desc[UR4][R6.64], R10 ;  /* 0x0000000a06008986 */ /* 0x0001e2000c101504 */
[----:B------:R-:W-:Y:S04]  /*0a60*/  BSSY B0, `(.L_x_26406) ;  /* 0x000000d000007945 */ /* 0x000fe80003800000 */
[----:B------:R-:W-:Y:S05]  /*0a70*/  @P3 BRA `(.L_x_26407) ;  /* 0x00000000002c3947 */ /* 0x000fea0003800000 */
[----:B0-----:R-:W0:Y:S01]  /*0a80*/  LDC.64 R6, c[0x0][0x218] ;  /* 0x00008600ff067b82 */ /* 0x001e220000000a00 */
[----:B------:R-:W-:Y:S01]  /*0a90*/  LEA R9, R0, R3, 0x9 ;  /* 0x0000000300097211 */ /* 0x000fe200078e48ff */
[----:B------:R-:W-:Y:S01]  /*0aa0*/  VIADD R3, R3, 0x80 ;  /* 0x0000008003037836 */ /* 0x000fe20000000000 */
[----:B-----5:R-:W-:-:S04]  /*0ab0*/  PRMT R4, R8, 0x7610, R4 ;  /* 0x0000761008047816 */ /* 0x020fc80000000004 */
[----:B------:R-:W-:-:S13]  /*0ac0*/  ISETP.GE.AND P0, PT, R3, R2, PT ;  /* 0x000000020300720c */ /* 0x000fda0003f06270 */
[----:B------:R-:W-:Y:S02]  /*0ad0*/  @!P0 LEA R11, R0, R3, 0x9 ;  /* 0x00000003000b8211 */ /* 0x000fe400078e48ff */
[----:B------:R-:W-:Y:S01]  /*0ae0*/  @!P0 IADD3 R3, R3, 0x80, RZ ;  /* 0x0000008003038810 */ /* 0x000fe20007ffe0ff */
[----:B0-----:R-:W-:-:S04]  /*0af0*/  IMAD.WIDE.U32 R8, R9, 0x2, R6 ;  /* 0x0000000209087825 */ /* 0x001fc800078e0006 */
[----:B------:R-:W-:Y:S01]  /*0b00*/  @!P0 IMAD.WIDE.U32 R6, R11, 0x2, R6 ;  /* 0x000000020b068825 */ /* 0x000fe200078e0006 */
[----:B------:R1:W-:Y:S04]  /*0b10*/  STG.E.U16 desc[UR4][R8.64], R4 ;  /* 0x0000000408007986 */ /* 0x0003e8000c101504 */
[----:B------:R1:W-:Y:S02]  /*0b20*/  @!P0 STG.E.U16 desc[UR4][R6.64], R5 ;  /* 0x0000000506008986 */ /* 0x0003e4000c101504 */
.L_x_26407:
[----:B------:R-:W-:Y:S05]  /*0b30*/  BSYNC B0 ;  /* 0x0000000000007941 */ /* 0x000fea0003800000 */
.L_x_26406:
[----:B------:R-:W-:-:S13]  /*0b40*/  ISETP.GE.AND P0, PT, R3, R2, PT ;  /* 0x000000020300720c */ /* 0x000fda0003f06270 */
[----:B------:R-:W-:Y:S05]  /*0b50*/  @P0 EXIT ;  /* 0x000000000000094d */ /* 0x000fea0003800000 */
[----:B-1---5:R-:W1:Y:S01]  /*0b60*/  LDC.64 R4, c[0x0][0x218] ;  /* 0x00008600ff047b82 */ /* 0x022e620000000a00 */
[----:B------:R-:W-:-:S05]  /*0b70*/  LEA R3, R0, R3, 0x9 ;  /* 0x0000000300037211 */ /* 0x000fca00078e48ff */
[----:B-1----:R-:W-:-:S05]  /*0b80*/  IMAD.WIDE.U32 R2, R3, 0x2, R4 ;  /* 0x0000000203027825 */ /* 0x002fca00078e0004 */
[----:B------:R-:W-:Y:S01]  /*0b90*/  STG.E.U16 desc[UR4][R2.64], R13 ;  /* 0x0000000d02007986 */ /* 0x000fe2000c101504 */
[----:B------:R-:W-:Y:S05]  /*0ba0*/  EXIT ;  /* 0x000000000000794d */ /* 0x000fea0003800000 */
.L_x_26408:
        /* <DEDUP_REMOVED lines=13> */
.L_x_36413:


//--------------------- .text._ZN2at6native29vectorized_elementwise_kernelILi2EZZZNS0_17expm1_kernel_cudaERNS_18TensorIteratorBaseEENKUlvE_clEvENKUlvE3_clEvEUlN3c108BFloat16EE_St5arrayIPcLm2EEEEviT0_T1_ --------------------------
	.section	.text._ZN2at6native29vectorized_elementwise_kernelILi2EZZZNS0_17expm1_kernel_cudaERNS_18TensorIteratorBaseEENKUlvE_clEvENKUlvE3_clEvEUlN3c108BFloat16EE_St5arrayIPcLm2EEEEviT0_T1_,"ax",@progbits
	.align	128
        .global         _ZN2at6native29vectorized_elementwise_kernelILi2EZZZNS0_17expm1_kernel_cudaERNS_18TensorIteratorBaseEENKUlvE_clEvENKUlvE3_clEvEUlN3c108BFloat16EE_St5arrayIPcLm2EEEEviT0_T1_
        .type           _ZN2at6native29vectorized_elementwise_kernelILi2EZZZNS0_17expm1_kernel_cudaERNS_18TensorIteratorBaseEENKUlvE_clEvENKUlvE3_clEvEUlN3c108BFloat16EE_St5arrayIPcLm2EEEEviT0_T1_,@function
        .size           _ZN2at6native29vectorized_elementwise_kernelILi2EZZZNS0_17expm1_kernel_cudaERNS_18TensorIteratorBaseEENKUlvE_clEvENKUlvE3_clEvEUlN3c108BFloat16EE_St5arrayIPcLm2EEEEviT0_T1_,(.L_x_36414 - _ZN2at6native29vectorized_elementwise_kernelILi2EZZZNS0_17expm1_kernel_cudaERNS_18TensorIteratorBaseEENKUlvE_clEvENKUlvE3_clEvEUlN3c108BFloat16EE_St5arrayIPcLm2EEEEviT0_T1_)
        .other          _ZN2at6native29vectorized_elementwise_kernelILi2EZZZNS0_17expm1_kernel_cudaERNS_18TensorIteratorBaseEENKUlvE_clEvENKUlvE3_clEvEUlN3c108BFloat16EE_St5arrayIPcLm2EEEEviT0_T1_,@"STO_CUDA_ENTRY STV_DEFAULT"
_ZN2at6native29vectorized_elementwise_kernelILi2EZZZNS0_17expm1_kernel_cudaERNS_18TensorIteratorBaseEENKUlvE_clEvENKUlvE3_clEvEUlN3c108BFloat16EE_St5arrayIPcLm2EEEEviT0_T1_:
.text._ZN2at6native29vectorized_elementwise_kernelILi2EZZZNS0_17expm1_kernel_cudaERNS_18TensorIteratorBaseEENKUlvE_clEvENKUlvE3_clEvEUlN3c108BFloat16EE_St5arrayIPcLm2EEEEviT0_T1_:
        /* <DEDUP_REMOVED lines=16> */
[----:B------:R-:W-:Y:S01]  /*0100*/  HFMA2.MMA R3, -RZ, RZ, 0.83837890625, -4044 ;  /* 0x3ab5ebe6ff037435 */ /* 0x000fe200000001ff */
[----:B--2---:R-:W-:-:S02]  /*0110*/  SHF.L.U32 R7, R12, 0x10, RZ ;  /* 0x000000100c077819 */ /* 0x004fc400000006ff */
[----:B------:R-:W-:Y:S02]  /*0120*/  PRMT R12, R12, 0x7632, R12 ;  /* 0x000076320c0c7816 */ /* 0x000fe4000000000c */
[C---:B------:R-:W-:Y:S01]  /*0130*/  FSETP.GEU.FTZ.AND P0, PT, |R7|.reuse, 0.40999999642372131348, PT ;  /* 0x3ed1eb850700780b */ /* 0x040fe20003f1e200 */
[C---:B------:R-:W-:Y:S01]  /*0140*/  FMUL.FTZ R8, R7.reuse, 1.4426950216293334961 ;  /* 0x3fb8aa3b07087820 */ /* 0x040fe20000410000 */
[----:B------:R-:W-:Y:S02]  /*0150*/  SHF.L.U32 R12, R12, 0x10, RZ ;  /* 0x000000100c0c7819 */ /* 0x000fe400000006ff */
[----:B------:R-:W-:Y:S02]  /*0160*/  FSETP.NEU.FTZ.AND P2, PT, R7, RZ, PT ;  /* 0x000000ff0700720b */ /* 0x000fe40003f5d000 */
[C---:B------:R-:W-:Y:S01]  /*0170*/  FSETP.GEU.FTZ.AND P1, PT, |R12|.reuse, 0.40999999642372131348, PT ;  /* 0x3ed1eb850c00780b */ /* 0x040fe20003f3e200 */
[----:B------:R-:W1:Y:S01]  /*0180*/  FRND R8, R8 ;  /* 0x0000000800087307 */ /* 0x000e620000201000 */
[----:B------:R-:W-:-:S07]  /*0190*/  FMUL.FTZ R15, R12, 1.4426950216293334961 ;  /* 0x3fb8aa3b0c0f7820 */ /* 0x000fce0000410000 */
[----:B------:R-:W2:Y:S01]  /*01a0*/  FRND R15, R15 ;  /* 0x0000000f000f7307 */ /* 0x000ea20000201000 */
[----:B-1----:R-:W-:-:S04]  /*01b0*/  FSEL R6, R8, RZ, P0 ;  /* 0x000000ff08067208 */ /* 0x002fc80000000000 */
[C---:B------:R-:W-:Y:S01]  /*01c0*/  FSETP.NEU.FTZ.AND P0, PT, R6.reuse, 128, PT ;  /* 0x430000000600780b */ /* 0x040fe20003f1d000 */
[----:B0-----:R-:W-:-:S04]  /*01d0*/  FFMA.FTZ R5, -R6, 0.693145751953125, R7 ;  /* 0x3f31720006057823 */ /* 0x001fc80000010107 */
[----:B------:R-:W-:Y:S01]  /*01e0*/  FFMA.FTZ R14, -R6, 1.428606765330187045e-06, R5 ;  /* 0x35bfbe8e060e7823 */ /* 0x000fe20000010105 */
[----:B--2---:R-:W-:-:S03]  /*01f0*/  FSEL R5, R15, RZ, P1 ;  /* 0x000000ff0f057208 */ /* 0x004fc60000800000 */
[----:B------:R-:W-:Y:S01]  /*0200*/  FFMA.FTZ R13, R14, R3, 0.0083824126049876213074 ;  /* 0x3c0956630e0d7423 */ /* 0x000fe20000010003 */
[C---:B------:R-:W-:Y:S01]  /*0210*/  FSETP.NEU.FTZ.AND P1, PT, R5.reuse, 128, PT ;  /* 0x430000000500780b */ /* 0x040fe20003f3d000 */
[C---:B------:R-:W-:Y:S02]  /*0220*/  FFMA.FTZ R4, -R5.reuse, 0.693145751953125, R12 ;  /* 0x3f31720005047823 */ /* 0x040fe4000001010c */
[----:B------:R-:W-:Y:S01]  /*0230*/  @!P0 FADD.FTZ R6, R6, -1 ;  /* 0xbf80000006068421 */ /* 0x000fe20000010000 */
[----:B------:R-:W-:Y:S01]  /*0240*/  FFMA.FTZ R13, R14, R13, 0.041667830199003219604 ;  /* 0x3d2aabe30e0d7423 */ /* 0x000fe2000001000d */
[C---:B------:R-:W-:Y:S01]  /*0250*/  FFMA.FTZ R18, -R5.reuse, 1.428606765330187045e-06, R4 ;  /* 0x35bfbe8e05127823 */ /* 0x040fe20000010104 */
[----:B---3--:R-:W-:Y:S01]  /*0260*/  SHF.L.U32 R4, R2, 0x10, RZ ;  /* 0x0000001002047819 */ /* 0x008fe200000006ff */
[----:B------:R-:W0:Y:S01]  /*0270*/  MUFU.EX2 R16, R6 ;  /* 0x0000000600107308 */ /* 0x000e220000000800 */
[----:B------:R-:W-:Y:S01]  /*0280*/  FFMA.FTZ R13, R14, R13, 0.16666397452354431152 ;  /* 0x3e2aa9f60e0d7423 */ /* 0x000fe2000001000d */
[----:B------:R-:W-:Y:S01]  /*0290*/  FFMA.FTZ R15, R18, R3, 0.0083824126049876213074 ;  /* 0x3c095663120f7423 */ /* 0x000fe20000010003 */
[----:B------:R-:W-:Y:S01]  /*02a0*/  FSETP.GT.FTZ.AND P5, PT, R6, 128, PT ;  /* 0x430000000600780b */ /* 0x000fe20003fb4000 */
[----:B------:R-:W-:Y:S01]  /*02b0*/  FMUL.FTZ R17, R4, 1.4426950216293334961 ;  /* 0x3fb8aa3b04117820 */ /* 0x000fe20000410000 */
[----:B------:R-:W-:Y:S01]  /*02c0*/  FFMA.FTZ R13, R14, R13, 0.49999994039535522461 ;  /* 0x3efffffe0e0d7423 */ /* 0x000fe2000001000d */
[----:B------:R-:W-:Y:S01]  /*02d0*/  FFMA.FTZ R15, R18, R15, 0.041667830199003219604 ;  /* 0x3d2aabe3120f7423 */ /* 0x000fe2000001000f */
[----:B------:R-:W-:Y:S01]  /*02e0*/  @!P1 FADD.FTZ R5, R5, -1 ;  /* 0xbf80000005059421 */ /* 0x000fe20000010000 */
[----:B------:R-:W-:Y:S01]  /*02f0*/  PRMT R2, R2, 0x7632, R2 ;  /* 0x0000763202027816 */ /* 0x000fe20000000002 */
[----:B------:R-:W-:Y:S01]  /*0300*/  FMUL.FTZ R13, R14, R13 ;  /* 0x0000000d0e0d7220 */ /* 0x000fe20000410000 */
[----:B------:R-:W-:Y:S01]  /*0310*/  FRND R17, R17 ;  /* 0x0000001100117307 */ /* 0x000fe20000201000 */
[----:B------:R-:W-:Y:S01]  /*0320*/  FFMA.FTZ R15, R18, R15, 0.16666397452354431152 ;  /* 0x3e2aa9f6120f7423 */ /* 0x000fe2000001000f */
[----:B------:R-:W-:Y:S01]  /*0330*/  FSETP.GT.FTZ.AND P3, PT, R5, 128, PT ;  /* 0x430000000500780b */ /* 0x000fe20003f74000 */
[----:B------:R-:W-:Y:S01]  /*0340*/  FFMA.FTZ R13, R14, R13, R14 ;  /* 0x0000000d0e0d7223 */ /* 0x000fe2000001000e */
[----:B------:R-:W-:Y:S01]  /*0350*/  SHF.L.U32 R2, R2, 0x10, RZ ;  /* 0x0000001002027819 */ /* 0x000fe200000006ff */
[----:B------:R-:W-:Y:S01]  /*0360*/  FFMA.FTZ R15, R18, R15, 0.49999994039535522461 ;  /* 0x3efffffe120f7423 */ /* 0x000fe2000001000f */
[----:B------:R-:W-:Y:S01]  /*0370*/  FSETP.GEU.FTZ.AND P4, PT, R6, -25, PT ;  /* 0xc1c800000600780b */ /* 0x000fe20003f9e000 */
[----:B0-----:R-:W-:Y:S01]  /*0380*/  FADD.FTZ R14, R16, -1 ;  /* 0xbf800000100e7421 */ /* 0x001fe20000010000 */
[----:B------:R0:W1:Y:S01]  /*0390*/  MUFU.EX2 R8, R5 ;  /* 0x0000000500087308 */ /* 0x0000620000000800 */
[----:B------:R-:W-:Y:S01]  /*03a0*/  FMUL.FTZ R15, R18, R15 ;  /* 0x0000000f120f7220 */ /* 0x000fe20000410000 */
[----:B----4-:R-:W-:Y:S01]  /*03b0*/  SHF.L.U32 R6, R9, 0x10, RZ ;  /* 0x0000001009067819 */ /* 0x010fe200000006ff */
[----:B------:R-:W-:Y:S01]  /*03c0*/  FFMA.FTZ R13, R13, R16, R14 ;  /* 0x000000100d0d7223 */ /* 0x000fe2000001000e */
[----:B------:R-:W-:Y:S01]  /*03d0*/  FMUL.FTZ R16, R2, 1.4426950216293334961 ;  /* 0x3fb8aa3b02107820 */ /* 0x000fe20000410000 */
[----:B------:R-:W-:Y:S01]  /*03e0*/  FFMA.FTZ R15, R18, R15, R18 ;  /* 0x0000000f120f7223 */ /* 0x000fe20000010012 */
[----:B------:R-:W-:Y:S01]  /*03f0*/  PRMT R9, R9, 0x7632, R9 ;  /* 0x0000763209097816 */ /* 0x000fe20000000009 */
[----:B------:R-:W-:Y:S01]  /*0400*/  @!P0 FADD.FTZ R13, R13, R13 ;  /* 0x0000000d0d0d8221 */ /* 0x000fe20000010000 */
[----:B------:R-:W-:-:S02]  /*0410*/  FSETP.GEU.FTZ.AND P0, PT, R5, -25, PT ;  /* 0xc1c800000500780b */ /* 0x000fc40003f1e000 */
[----:B------:R-:W2:Y:S01]  /*0420*/  FRND R16, R16 ;  /* 0x0000001000107307 */ /* 0x000ea20000201000 */
[----:B------:R-:W-:Y:S02]  /*0430*/  SHF.L.U32 R9, R9, 0x10, RZ ;  /* 0x0000001009097819 */ /* 0x000fe400000006ff */
[----:B0-----:R-:W-:Y:S02]  /*0440*/  FSEL R5, R13, +INF , !P5 ;  /* 0x7f8000000d057808 */ /* 0x001fe40006800000 */
[----:B------:R-:W-:Y:S01]  /*0450*/  FSETP.GEU.FTZ.AND P5, PT, |R4|, 0.40999999642372131348, PT ;  /* 0x3ed1eb850400780b */ /* 0x000fe20003fbe200 */
[----:B-1----:R-:W-:Y:S01]  /*0460*/  FADD.FTZ R14, R8, -1 ;  /* 0xbf800000080e7421 */ /* 0x002fe20000010000 */
[----:B------:R-:W-:Y:S01]  /*0470*/  FSEL R5, R5, -1, P4 ;  /* 0xbf80000005057808 */ /* 0x000fe20002000000 */
[----:B------:R-:W-:Y:S01]  /*0480*/  @!P2 FADD.FTZ R5, R7, R7 ;  /* 0x000000070705a221 */ /* 0x000fe20000010000 */
[----:B------:R-:W-:Y:S01]  /*0490*/  FSEL R13, R17, RZ, P5 ;  /* 0x000000ff110d7208 */ /* 0x000fe20002800000 */
[----:B------:R-:W-:Y:S01]  /*04a0*/  FFMA.FTZ R8, R15, R8, R14 ;  /* 0x000000080f087223 */ /* 0x000fe2000001000e */
[----:B------:R-:W-:Y:S01]  /*04b0*/  FSETP.GEU.FTZ.AND P4, PT, |R2|, 0.40999999642372131348, PT ;  /* 0x3ed1eb850200780b */ /* 0x000fe20003f9e200 */
[----:B------:R-:W-:Y:S01]  /*04c0*/  FMUL.FTZ R14, R6, 1.4426950216293334961 ;  /* 0x3fb8aa3b060e7820 */ /* 0x000fe20000410000 */
[C---:B------:R-:W-:Y:S01]  /*04d0*/  FSETP.NEU.FTZ.AND P2, PT, R13.reuse, 128, PT ;  /* 0x430000000d00780b */ /* 0x040fe20003f5d000 */
[----:B------:R-:W-:Y:S01]  /*04e0*/  FFMA.FTZ R18, -R13, 0.693145751953125, R4 ;  /* 0x3f3172000d127823 */ /* 0x000fe20000010104 */
[----:B------:R-:W-:Y:S01]  /*04f0*/  @!P1 FADD.FTZ R8, R8, R8 ;  /* 0x0000000808089221 */ /* 0x000fe20000010000 */
[----:B------:R-:W-:-:S02]  /*0500*/  FSETP.NEU.FTZ.AND P1, PT, R12, RZ, PT ;  /* 0x000000ff0c00720b */ /* 0x000fc40003f3d000 */
[----:B------:R-:W-:Y:S01]  /*0510*/  FFMA.FTZ R18, -R13, 1.428606765330187045e-06, R18 ;  /* 0x35bfbe8e0d127823 */ /* 0x000fe20000010112 */
[----:B--2---:R-:W-:Y:S01]  /*0520*/  FSEL R15, R16, RZ, P4 ;  /* 0x000000ff100f7208 */ /* 0x004fe20002000000 */
[----:B------:R-:W0:Y:S01]  /*0530*/  FRND R14, R14 ;  /* 0x0000000e000e7307 */ /* 0x000e220000201000 */
[----:B------:R-:W-:Y:S01]  /*0540*/  FSEL R8, R8, +INF , !P3 ;  /* 0x7f80000008087808 */ /* 0x000fe20005800000 */
[----:B------:R-:W-:Y:S01]  /*0550*/  FFMA.FTZ R17, R18, R3, 0.0083824126049876213074 ;  /* 0x3c09566312117423 */ /* 0x000fe20000010003 */
[C---:B------:R-:W-:Y:S01]  /*0560*/  FSETP.NEU.FTZ.AND P4, PT, R15.reuse, 128, PT ;  /* 0x430000000f00780b */ /* 0x040fe20003f9d000 */
[----:B------:R-:W-:Y:S01]  /*0570*/  FFMA.FTZ R20, -R15, 0.693145751953125, R2 ;  /* 0x3f3172000f147823 */ /* 0x000fe20000010102 */
[----:B------:R-:W-:Y:S01]  /*0580*/  FSEL R8, R8, -1, P0 ;  /* 0xbf80000008087808 */ /* 0x000fe20000000000 */
[----:B------:R-:W-:Y:S01]  /*0590*/  FFMA.FTZ R17, R18, R17, 0.041667830199003219604 ;  /* 0x3d2aabe312117423 */ /* 0x000fe20000010011 */
[----:B------:R-:W-:Y:S01]  /*05a0*/  @!P2 FADD.FTZ R13, R13, -1 ;  /* 0xbf8000000d0da421 */ /* 0x000fe20000010000 */
[----:B-----5:R-:W-:Y:S01]  /*05b0*/  SHF.L.U32 R7, R11, 0x10, RZ ;  /* 0x000000100b077819 */ /* 0x020fe200000006ff */
[----:B------:R-:W-:Y:S01]  /*05c0*/  @!P1 FADD.FTZ R8, R12, R12 ;  /* 0x0000000c0c089221 */ /* 0x000fe20000010000 */
[----:B------:R-:W-:Y:S01]  /*05d0*/  FFMA.FTZ R17, R18, R17, 0.16666397452354431152 ;  /* 0x3e2aa9f612117423 */ /* 0x000fe20000010011 */
[----:B------:R-:W-:Y:S01]  /*05e0*/  FFMA.FTZ R12, -R15, 1.428606765330187045e-06, R20 ;  /* 0x35bfbe8e0f0c7823 */ /* 0x000fe20000010114 */
[----:B------:R-:W-:Y:S01]  /*05f0*/  FSETP.GEU.FTZ.AND P1, PT, |R6|, 0.40999999642372131348, PT ;  /* 0x3ed1eb850600780b */ /* 0x000fe20003f3e200 */
[----:B------:R-:W-:Y:S01]  /*0600*/  FMUL.FTZ R16, R7, 1.4426950216293334961 ;  /* 0x3fb8aa3b07107820 */ /* 0x000fe20000410000 */
[C---:B------:R-:W-:Y:S01]  /*0610*/  FFMA.FTZ R17, R18.reuse, R17, 0.49999994039535522461 ;  /* 0x3efffffe12117423 */ /* 0x040fe20000010011 */
[----:B------:R-:W-:Y:S01]  /*0620*/  FSETP.GT.FTZ.AND P6, PT, R13, 128, PT ;  /* 0x430000000d00780b */ /* 0x000fe20003fd4000 */
[----:B------:R-:W-:Y:S01]  /*0630*/  @!P4 FADD.FTZ R15, R15, -1 ;  /* 0xbf8000000f0fc421 */ /* 0x000fe20000010000 */
[----:B------:R-:W-:Y:S01]  /*0640*/  FSETP.GEU.FTZ.AND P5, PT, R13, -25, PT ;  /* 0xc1c800000d00780b */ /* 0x000fe20003fbe000 */
[C---:B------:R-:W-:Y:S01]  /*0650*/  FMUL.FTZ R19, R18.reuse, R17 ;  /* 0x0000001112137220 */ /* 0x040fe20000410000 */
[----:B------:R-:W-:Y:S01]  /*0660*/  PRMT R11, R11, 0x7632, R11 ;  /* 0x000076320b0b7816 */ /* 0x000fe2000000000b */
[----:B------:R0:W1:Y:S01]  /*0670*/  MUFU.EX2 R17, R13 ;  /* 0x0000000d00117308 */ /* 0x0000620000000800 */
[C---:B------:R-:W-:Y:S01]  /*0680*/  FSETP.GT.FTZ.AND P0, PT, R15.reuse, 128, PT ;  /* 0x430000000f00780b */ /* 0x040fe20003f14000 */
[----:B------:R-:W-:Y:S01]  /*0690*/  FFMA.FTZ R20, R18, R19, R18 ;  /* 0x0000001312147223 */ /* 0x000fe20000010012 */
[C---:B------:R-:W-:Y:S01]  /*06a0*/  FFMA.FTZ R19, R12.reuse, R3, 0.0083824126049876213074 ;  /* 0x3c0956630c137423 */ /* 0x040fe20000010003 */
[----:B------:R-:W-:Y:S01]  /*06b0*/  FSETP.GEU.FTZ.AND P3, PT, R15, -25, PT ;  /* 0xc1c800000f00780b */ /* 0x000fe20003f7e000 */
[----:B------:R-:W-:Y:S01]  /*06c0*/  FMUL.FTZ R18, R9, 1.4426950216293334961 ;  /* 0x3fb8aa3b09127820 */ /* 0x000fe20000410000 */
[----:B------:R-:W-:Y:S01]  /*06d0*/  SHF.L.U32 R11, R11, 0x10, RZ ;  /* 0x000000100b0b7819 */ /* 0x000fe200000006ff */
[----:B------:R-:W-:Y:S01]  /*06e0*/  FFMA.FTZ R19, R12, R19, 0.041667830199003219604 ;  /* 0x3d2aabe30c137423 */ /* 0x000fe20000010013 */
[----:B------:R-:W2:Y:S01]  /*06f0*/  MUFU.EX2 R15, R15 ;  /* 0x0000000f000f7308 */ /* 0x000ea20000000800 */
[----:B0-----:R-:W-:-:S02]  /*0700*/  FSEL R13, R14, RZ, P1 ;  /* 0x000000ff0e0d7208 */ /* 0x001fc40000800000 */
[C---:B------:R-:W-:Y:S01]  /*0710*/  FFMA.FTZ R21, R12.reuse, R19, 0.16666397452354431152 ;  /* 0x3e2aa9f60c157423 */ /* 0x040fe20000010013 */
[----:B------:R-:W-:Y:S01]  /*0720*/  FMUL.FTZ R23, R11, 1.4426950216293334961 ;  /* 0x3fb8aa3b0b177820 */ /* 0x000fe20000410000 */
[C---:B------:R-:W-:Y:S01]  /*0730*/  FSETP.NEU.FTZ.AND P1, PT, R13.reuse, 128, PT ;  /* 0x430000000d00780b */ /* 0x040fe20003f3d000 */
[----:B------:R-:W-:Y:S01]  /*0740*/  FFMA.FTZ R14, -R13, 0.693145751953125, R6 ;  /* 0x3f3172000d0e7823 */ /* 0x000fe20000010106 */
[----:B------:R-:W-:Y:S01]  /*0750*/  FFMA.FTZ R21, R12, R21, 0.49999994039535522461 ;  /* 0x3efffffe0c157423 */ /* 0x000fe20000010015 */
[----:B------:R-:W0:Y:S01]  /*0760*/  FRND R16, R16 ;  /* 0x0000001000107307 */ /* 0x000e220000201000 */
[----:B-1----:R-:W-:Y:S01]  /*0770*/  FADD.FTZ R19, R17, -1 ;  /* 0xbf80000011137421 */ /* 0x002fe20000010000 */
[----:B------:R-:W-:Y:S01]  /*0780*/  F2FP.BF16.F32.PACK_AB R5, R8, R5 ;  /* 0x000000050805723e */ /* 0x000fe200000010ff */
[----:B------:R-:W-:Y:S02]  /*0790*/  FMUL.FTZ R21, R12, R21 ;  /* 0x000000150c157220 */ /* 0x000fe40000410000 */
[----:B------:R-:W-:Y:S01]  /*07a0*/  FFMA.FTZ R17, R20, R17, R19 ;  /* 0x0000001114117223 */ /* 0x000fe20000010013 */
[----:B------:R-:W-:Y:S01]  /*07b0*/  FFMA.FTZ R20, -R13, 1.428606765330187045e-06, R14 ;  /* 0x35bfbe8e0d147823 */ /* 0x000fe2000001010e */
[----:B------:R-:W-:Y:S01]  /*07c0*/  FFMA.FTZ R22, R12, R21, R12 ;  /* 0x000000150c167223 */ /* 0x000fe2000001000c */
[----:B------:R-:W1:Y:S01]  /*07d0*/  FRND R18, R18 ;  /* 0x0000001200127307 */ /* 0x000e620000201000 */
[----:B------:R-:W-:Y:S01]  /*07e0*/  @!P2 FADD.FTZ R17, R17, R17 ;  /* 0x000000111111a221 */ /* 0x000fe20000010000 */
[----:B------:R-:W-:Y:S01]  /*07f0*/  FFMA.FTZ R19, R20, R3, 0.0083824126049876213074 ;  /* 0x3c09566314137423 */ /* 0x000fe20000010003 */
[----:B------:R-:W-:Y:S01]  /*0800*/  FSETP.NEU.FTZ.AND P2, PT, R4, RZ, PT ;  /* 0x000000ff0400720b */ /* 0x000fe20003f5d000 */
[----:B------:R-:W-:-:S02]  /*0810*/  @!P1 FADD.FTZ R13, R13, -1 ;  /* 0xbf8000000d0d9421 */ /* 0x000fc40000010000 */
[----:B------:R-:W-:Y:S01]  /*0820*/  FSEL R14, R17, +INF , !P6 ;  /* 0x7f800000110e7808 */ /* 0x000fe20007000000 */
[----:B------:R-:W-:Y:S01]  /*0830*/  FFMA.FTZ R19, R20, R19, 0.041667830199003219604 ;  /* 0x3d2aabe314137423 */ /* 0x000fe20000010013 */
[----:B--2---:R-:W-:Y:S01]  /*0840*/  FADD.FTZ R17, R15, -1 ;  /* 0xbf8000000f117421 */ /* 0x004fe20000010000 */
[----:B------:R-:W-:Y:S01]  /*0850*/  FSETP.GEU.FTZ.AND P6, PT, |R7|, 0.40999999642372131348, PT ;  /* 0x3ed1eb850700780b */ /* 0x000fe20003fde200 */
[----:B------:R-:W2:Y:S01]  /*0860*/  FRND R12, R23 ;  /* 0x00000017000c7307 */ /* 0x000ea20000201000 */
[----:B------:R-:W-:Y:S01]  /*0870*/  FSEL R14, R14, -1, P5 ;  /* 0xbf8000000e0e7808 */ /* 0x000fe20002800000 */
[----:B------:R-:W-:Y:S01]  /*0880*/  FFMA.FTZ R19, R20, R19, 0.16666397452354431152 ;  /* 0x3e2aa9f614137423 */ /* 0x000fe20000010013 */
[----:B------:R-:W-:Y:S01]  /*0890*/  FSETP.GEU.FTZ.AND P5, PT, |R9|, 0.40999999642372131348, PT ;  /* 0x3ed1eb850900780b */ /* 0x000fe20003fbe200 */
[----:B------:R-:W-:Y:S01]  /*08a0*/  FFMA.FTZ R17, R22, R15, R17 ;  /* 0x0000000f16117223 */ /* 0x000fe20000010011 */
[----:B0-----:R-:W-:Y:S01]  /*08b0*/  FSEL R16, R16, RZ, P6 ;  /* 0x000000ff10107208 */ /* 0x001fe20003000000 */
[----:B------:R-:W-:Y:S01]  /*08c0*/  FFMA.FTZ R19, R20, R19, 0.49999994039535522461 ;  /* 0x3efffffe14137423 */ /* 0x000fe20000010013 */
[----:B-1----:R-:W-:Y:S01]  /*08d0*/  FSEL R18, R18, RZ, P5 ;  /* 0x000000ff12127208 */ /* 0x002fe20002800000 */
[----:B------:R-:W0:Y:S01]  /*08e0*/  MUFU.EX2 R15, R13 ;  /* 0x0000000d000f7308 */ /* 0x000e220000000800 */
[----:B------:R-:W-:Y:S01]  /*08f0*/  @!P4 FADD.FTZ R17, R17, R17 ;  /* 0x000000111111c221 */ /* 0x000fe20000010000 */
[----:B------:R-:W-:Y:S01]  /*0900*/  @!P2 FADD.FTZ R14, R4, R4 ;  /* 0x00000004040ea221 */ /* 0x000fe20000010000 */
[----:B------:R-:W-:Y:S01]  /*0910*/  FSETP.NEU.FTZ.AND P2, PT, R16, 128, PT ;  /* 0x430000001000780b */ /* 0x000fe20003f5d000 */
[----:B------:R-:W-:Y:S01]  /*0920*/  FMUL.FTZ R19, R20, R19 ;  /* 0x0000001314137220 */ /* 0x000fe20000410000 */
[----:B------:R-:W-:-:S02]  /*0930*/  FSETP.NEU.FTZ.AND P5, PT, R18, 128, PT ;  /* 0x430000001200780b */ /* 0x000fc40003fbd000 */
[----:B------:R-:W-:Y:S01]  /*0940*/  FSEL R4, R17, +INF , !P0 ;  /* 0x7f80000011047808 */ /* 0x000fe20004000000 */
[----:B------:R-:W-:Y:S01]  /*0950*/  FFMA.FTZ R17, -R18, 0.693145751953125, R9 ;  /* 0x3f31720012117823 */ /* 0x000fe20000010109 */
[----:B------:R-:W-:Y:S01]  /*0960*/  FSETP.GEU.FTZ.AND P0, PT, |R11|, 0.40999999642372131348, PT ;  /* 0x3ed1eb850b00780b */ /* 0x000fe20003f1e200 */
[----:B------:R-:W-:Y:S01]  /*0970*/  FFMA.FTZ R24, R20, R19, R20 ;  /* 0x0000001314187223 */ /* 0x000fe20000010014 */
[----:B------:R-:W-:Y:S01]  /*0980*/  FFMA.FTZ R19, -R16, 0.693145751953125, R7 ;  /* 0x3f31720010137823 */ /* 0x000fe20000010107 */
[----:B------:R-:W-:Y:S01]  /*0990*/  FFMA.FTZ R22, -R18, 1.428606765330187045e-06, R17 ;  /* 0x35bfbe8e12167823 */ /* 0x000fe20000010111 */
[----:B--2---:R-:W-:Y:S02]  /*09a0*/  FSEL R20, R12, RZ, P0 ;  /* 0x000000ff0c147208 */ /* 0x004fe40000000000 */
[----:B------:R-:W-:Y:S01]  /*09b0*/  FFMA.FTZ R12, -R16, 1.428606765330187045e-06, R19 ;  /* 0x35bfbe8e100c7823 */ /* 0x000fe20000010113 */
[C---:B------:R-:W-:Y:S01]  /*09c0*/  FSETP.GT.FTZ.AND P6, PT, R13.reuse, 128, PT ;  /* 0x430000000d00780b */ /* 0x040fe20003fd4000 */
[-C--:B------:R-:W-:Y:S01]  /*09d0*/  FFMA.FTZ R17, R22, R3.reuse, 0.0083824126049876213074 ;  /* 0x3c09566316117423 */ /* 0x080fe20000010003 */
[----:B------:R-:W-:Y:S01]  /*09e0*/  FSETP.GEU.FTZ.AND P4, PT, R13, -25, PT ;  /* 0xc1c800000d00780b */ /* 0x000fe20003f9e000 */
[----:B0-----:R-:W-:Y:S01]  /*09f0*/  FADD.FTZ R13, R15, -1 ;  /* 0xbf8000000f0d7421 */ /* 0x001fe20000010000 */
[----:B------:R-:W-:Y:S01]  /*0a00*/  FSETP.NEU.FTZ.AND P0, PT, R20, 128, PT ;  /* 0x430000001400780b */ /* 0x000fe20003f1d000 */
[----:B------:R-:W-:Y:S01]  /*0a10*/  @!P2 FADD.FTZ R16, R16, -1 ;  /* 0xbf8000001010a421 */ /* 0x000fe20000010000 */
[----:B------:R-:W-:Y:S01]  /*0a20*/  FFMA.FTZ R21, R12, R3, 0.0083824126049876213074 ;  /* 0x3c0956630c157423 */ /* 0x000fe20000010003 */
[----:B------:R-:W-:Y:S01]  /*0a30*/  @!P5 FADD.FTZ R18, R18, -1 ;  /* 0xbf8000001212d421 */ /* 0x000fe20000010000 */
[----:B------:R-:W-:Y:S01]  /*0a40*/  FFMA.FTZ R23, -R20, 0.693145751953125, R11 ;  /* 0x3f31720014177823 */ /* 0x000fe2000001010b */
[----:B------:R-:W-:Y:S01]  /*0a50*/  FFMA.FTZ R15, R24, R15, R13 ;  /* 0x0000000f180f7223 */ /* 0x000fe2000001000d */
[----:B------:R-:W-:Y:S01]  /*0a60*/  FFMA.FTZ R19, R22, R17, 0.041667830199003219604 ;  /* 0x3d2aabe316137423 */ /* 0x000fe20000010011 */
[----:B------:R-:W0:Y:S01]  /*0a70*/  MUFU.EX2 R13, R16 ;  /* 0x00000010000d7308 */ /* 0x000e220000000800 */
[----:B------:R-:W-:Y:S01]  /*0a80*/  FFMA.FTZ R21, R12, R21, 0.041667830199003219604 ;  /* 0x3d2aabe30c157423 */ /* 0x000fe20000010015 */
[----:B------:R-:W-:Y:S01]  /*0a90*/  FFMA.FTZ R24, -R20, 1.428606765330187045e-06, R23 ;  /* 0x35bfbe8e14187823 */ /* 0x000fe20000010117 */
[----:B------:R-:W-:Y:S01]  /*0aa0*/  FFMA.FTZ R19, R22, R19, 0.16666397452354431152 ;  /* 0x3e2aa9f616137423 */ /* 0x000fe20000010013 */
[----:B------:R-:W-:Y:S01]  /*0ab0*/  @!P1 FADD.FTZ R15, R15, R15 ;  /* 0x0000000f0f0f9221 */ /* 0x000fe20000010000 */
[----:B------:R-:W-:Y:S01]  /*0ac0*/  FFMA.FTZ R21, R12, R21, 0.16666397452354431152 ;  /* 0x3e2aa9f60c157423 */ /* 0x000fe20000010015 */
[----:B------:R-:W-:Y:S01]  /*0ad0*/  FFMA.FTZ R3, R24, R3, 0.0083824126049876213074 ;  /* 0x3c09566318037423 */ /* 0x000fe20000010003 */
[----:B------:R-:W-:Y:S01]  /*0ae0*/  @!P0 FADD.FTZ R20, R20, -1 ;  /* 0xbf80000014148421 */ /* 0x000fe20000010000 */
[----:B------:R-:W1:Y:S01]  /*0af0*/  MUFU.EX2 R17, R18 ;  /* 0x0000001200117308 */ /* 0x000e620000000800 */
[----:B------:R-:W-:Y:S01]  /*0b00*/  FFMA.FTZ R19, R22, R19, 0.49999994039535522461 ;  /* 0x3efffffe16137423 */ /* 0x000fe20000010013 */
[----:B------:R-:W-:Y:S01]  /*0b10*/  FFMA.FTZ R21, R12, R21, 0.49999994039535522461 ;  /* 0x3efffffe0c157423 */ /* 0x000fe20000010015 */
[----:B------:R-:W-:Y:S01]  /*0b20*/  FFMA.FTZ R23, R24, R3, 0.041667830199003219604 ;  /* 0x3d2aabe318177423 */ /* 0x000fe20000010003 */
[----:B------:R-:W-:Y:S01]  /*0b30*/  FSEL R15, R15, +INF , !P6 ;  /* 0x7f8000000f0f7808 */ /* 0x000fe20007000000 */
[----:B------:R-:W-:Y:S01]  /*0b40*/  FMUL.FTZ R19, R22, R19 ;  /* 0x0000001316137220 */ /* 0x000fe20000410000 */
[----:B------:R-:W-:Y:S01]  /*0b50*/  FMUL.FTZ R21, R12, R21 ;  /* 0x000000150c157220 */ /* 0x000fe20000410000 */
[----:B------:R-:W-:Y:S01]  /*0b60*/  FFMA.FTZ R23, R24, R23, 0.16666397452354431152 ;  /* 0x3e2aa9f618177423 */ /* 0x000fe20000010017 */
[----:B------:R-:W2:Y:S01]  /*0b70*/  MUFU.EX2 R3, R20 ;  /* 0x0000001400037308 */ /* 0x000ea20000000800 */
[----:B------:R-:W-:Y:S01]  /*0b80*/  FFMA.FTZ R22, R22, R19, R22 ;  /* 0x0000001316167223 */ /* 0x000fe20000010016 */
[----:B------:R-:W-:Y:S01]  /*0b90*/  FFMA.FTZ R12, R12, R21, R12 ;  /* 0x000000150c0c7223 */ /* 0x000fe2000001000c */
[----:B0-----:R-:W-:Y:S01]  /*0ba0*/  FADD.FTZ R21, R13, -1 ;  /* 0xbf8000000d157421 */ /* 0x001fe20000010000 */
[----:B------:R-:W-:Y:S01]  /*0bb0*/  FFMA.FTZ R23, R24, R23, 0.49999994039535522461 ;  /* 0x3efffffe18177423 */ /* 0x000fe20000010017 */
[----:B------:R-:W-:-:S02]  /*0bc0*/  FSEL R15, R15, -1, P4 ;  /* 0xbf8000000f0f7808 */ /* 0x000fc40002000000 */
[----:B------:R-:W-:Y:S01]  /*0bd0*/  FFMA.FTZ R21, R12, R13, R21 ;  /* 0x0000000d0c157223 */ /* 0x000fe20000010015 */
[C---:B------:R-:W-:Y:S01]  /*0be0*/  FMUL.FTZ R23, R24.reuse, R23 ;  /* 0x0000001718177220 */ /* 0x040fe20000410000 */
[----:B-1----:R-:W-:Y:S01]  /*0bf0*/  FADD.FTZ R19, R17, -1 ;  /* 0xbf80000011137421 */ /* 0x002fe20000010000 */
[----:B------:R-:W0:Y:S01]  /*0c00*/  LDC.64 R12, c[0x0][0x218] ;  /* 0x00008600ff0c7b82 */ /* 0x000e220000000a00 */
[----:B------:R-:W-:Y:S01]  /*0c10*/  @!P2 FADD.FTZ R21, R21, R21 ;  /* 0x000000151515a221 */ /* 0x000fe20000010000 */
[----:B------:R-:W-:Y:S01]  /*0c20*/  FFMA.FTZ R24, R24, R23, R24 ;  /* 0x0000001718187223 */ /* 0x000fe20000010018 */
[----:B------:R-:W-:Y:S01]  /*0c30*/  FFMA.FTZ R17, R22, R17, R19 ;  /* 0x0000001116117223 */ /* 0x000fe20000010013 */
[----:B------:R-:W-:Y:S02]  /*0c40*/  FSETP.GT.FTZ.AND P1, PT, R18, 128, PT ;  /* 0x430000001200780b */ /* 0x000fe40003f34000 */
[C---:B------:R-:W-:Y:S01]  /*0c50*/  FSETP.GEU.FTZ.AND P4, PT, R16.reuse, -25, PT ;  /* 0xc1c800001000780b */ /* 0x040fe20003f9e000 */
[----:B------:R-:W-:Y:S01]  /*0c60*/  @!P5 FADD.FTZ R17, R17, R17 ;  /* 0x000000111111d221 */ /* 0x000fe20000010000 */
[----:B------:R-:W-:Y:S01]  /*0c70*/  FSETP.GT.FTZ.AND P5, PT, R16, 128, PT ;  /* 0x430000001000780b */ /* 0x000fe20003fb4000 */
[----:B--2---:R-:W-:Y:S01]  /*0c80*/  FADD.FTZ R19, R3, -1 ;  /* 0xbf80000003137421 */ /* 0x004fe20000010000 */
[----:B------:R-:W-:-:S02]  /*0c90*/  FSETP.NEU.FTZ.AND P2, PT, R6, RZ, PT ;  /* 0x000000ff0600720b */ /* 0x000fc40003f5d000 */
[----:B------:R-:W-:Y:S01]  /*0ca0*/  FSEL R21, R21, +INF , !P5 ;  /* 0x7f80000015157808 */ /* 0x000fe20006800000 */
[----:B------:R-:W-:Y:S01]  /*0cb0*/  FFMA.FTZ R19, R24, R3, R19 ;  /* 0x0000000318137223 */ /* 0x000fe20000010013 */
[----:B------:R-:W-:Y:S02]  /*0cc0*/  FSEL R17, R17, +INF , !P1 ;  /* 0x7f80000011117808 */ /* 0x000fe40004800000 */
[----:B------:R-:W-:Y:S01]  /*0cd0*/  FSEL R3, R4, -1, P3 ;  /* 0xbf80000004037808 */ /* 0x000fe20001800000 */
[----:B------:R-:W-:Y:S01]  /*0ce0*/  @!P0 FADD.FTZ R19, R19, R19 ;  /* 0x0000001313138221 */ /* 0x000fe20000010000 */
[----:B------:R-:W-:Y:S02]  /*0cf0*/  FSEL R21, R21, -1, P4 ;  /* 0xbf80000015157808 */ /* 0x000fe40002000000 */
[----:B------:R-:W-:Y:S02]  /*0d00*/  FSETP.NEU.FTZ.AND P1, PT, R7, RZ, PT ;  /* 0x000000ff0700720b */ /* 0x000fe40003f3d000 */
[----:B------:R-:W-:Y:S01]  /*0d10*/  FSETP.NEU.FTZ.AND P5, PT, R2, RZ, PT ;  /* 0x000000ff0200720b */ /* 0x000fe20003fbd000 */
[----:B------:R-:W-:Y:S01]  /*0d20*/  @!P2 FADD.FTZ R15, R6, R6 ;  /* 0x00000006060fa221 */ /* 0x000fe20000010000 */
[----:B------:R-:W-:Y:S01]  /*0d30*/  FSETP.NEU.FTZ.AND P3, PT, R9, RZ, PT ;  /* 0x000000ff0900720b */ /* 0x000fe20003f7d000 */
[----:B0-----:R-:W-:Y:S01]  /*0d40*/  IMAD.WIDE.U32 R12, R10, 0x2, R12 ;  /* 0x000000020a0c7825 */ /* 0x001fe200078e000c */
[----:B------:R-:W-:-:S02]  /*0d50*/  FSETP.NEU.FTZ.AND P4, PT, R11, RZ, PT ;  /* 0x000000ff0b00720b */ /* 0x000fc40003f9d000 */
[----:B------:R-:W-:Y:S02]  /*0d60*/  FSETP.GEU.FTZ.AND P6, PT, R18, -25, PT ;  /* 0xc1c800001200780b */ /* 0x000fe40003fde000 */
[----:B------:R-:W-:Y:S01]  /*0d70*/  FSETP.GT.FTZ.AND P0, PT, R20, 128, PT ;  /* 0x430000001400780b */ /* 0x000fe20003f14000 */
[----:B------:R-:W-:Y:S01]  /*0d80*/  IMAD.WIDE R12, R0, 0x4, R12 ;  /* 0x00000004000c7825 */ /* 0x000fe200078e020c */
[----:B------:R-:W-:-:S03]  /*0d90*/  FSEL R4, R17, -1, P6 ;  /* 0xbf80000011047808 */ /* 0x000fc60003000000 */
[----:B------:R-:W-:Y:S01]  /*0da0*/  @!P1 FADD.FTZ R21, R7, R7 ;  /* 0x0000000707159221 */ /* 0x000fe20000010000 */
[----:B------:R-:W-:Y:S01]  /*0db0*/  FSETP.GEU.FTZ.AND P6, PT, R20, -25, PT ;  /* 0xc1c800001400780b */ /* 0x000fe20003fde000 */
[----:B------:R-:W-:Y:S01]  /*0dc0*/  @!P5 FADD.FTZ R3, R2, R2 ;  /* 0x000000020203d221 */ /* 0x000fe20000010000 */
[----:B------:R-:W-:Y:S01]  /*0dd0*/  FSEL R19, R19, +INF , !P0 ;  /* 0x7f80000013137808 */ /* 0x000fe20004000000 */
[----:B------:R-:W-:Y:S01]  /*0de0*/  @!P3 FADD.FTZ R4, R9, R9 ;  /* 0x000000090904b221 */ /* 0x000fe20000010000 */
[----:B------:R-:W-:Y:S02]  /*0df0*/  STG.E desc[UR4][R12.64], R5 ;  /* 0x000000050c007986 */ /* 0x000fe4000c101904 */
[----:B------:R-:W-:Y:S01]  /*0e00*/  FSEL R10, R19, -1, P6 ;  /* 0xbf800000130a7808 */ /* 0x000fe20003000000 */
[----:B------:R-:W-:Y:S01]  /*0e10*/  @!P4 FADD.FTZ R10, R11, R11 ;  /* 0x0000000b0b0ac221 */ /* 0x000fe20000010000 */
[----:B------:R-:W-:Y:S02]  /*0e20*/  F2FP.BF16.F32.PACK_AB R3, R3, R14 ;  /* 0x0000000e0303723e */ /* 0x000fe400000010ff */
[----:B------:R-:W-:-:S02]  /*0e30*/  F2FP.BF16.F32.PACK_AB R15, R4, R15 ;  /* 0x0000000f040f723e */ /* 0x000fc400000010ff */
[----:B------:R-:W-:Y:S01]  /*0e40*/  F2FP.BF16.F32.PACK_AB R21, R10, R21 ;  /* 0x000000150a15723e */ /* 0x000fe200000010ff */
[----:B------:R-:W-:Y:S04]  /*0e50*/  STG.E desc[UR4][R12.64+0x200], R3 ;  /* 0x000200030c007986 */ /* 0x000fe8000c101904 */
[----:B------:R-:W-:Y:S04]  /*0e60*/  STG.E desc[UR4][R12.64+0x400], R15 ;  /* 0x0004000f0c007986 */ /* 0x000fe8000c101904 */
[----:B------:R-:W-:Y:S01]  /*0e70*/  STG.E desc[UR4][R12.64+0x600], R21 ;  /* 0x000600150c007986 */ /* 0x000fe2000c101904 */
[----:B------:R-:W-:Y:S05]  /*0e80*/  EXIT ;  /* 0x000000000000794d */ /* 0x000fea0003800000 */
.L_x_26409:
        /* <DEDUP_REMOVED lines=64> */
[----:B-----5:R-:W-:Y:S01]  /*1290*/  SHF.L.U32 R2, R24, 0x10, RZ ;  /* 0x0000001018027819 */ /* 0x020fe200000006ff */
[----:B------:R-:W-:-:S03]  /*12a0*/  HFMA2.MMA R15, -RZ, RZ, 0.83837890625, -4044 ;  /* 0x3ab5ebe6ff0f7435 */ /* 0x000fc600000001ff */
        /* <DEDUP_REMOVED lines=25> */
.L_x_26411:
[----:B------:R-:W-:Y:S05]  /*1440*/  BSYNC B0 ;  /* 0x0000000000007941 */ /* 0x000fea0003800000 */
.L_x_26410:
[-C--:B------:R-:W-:Y:S01]  /*1450*/  ISETP.GE.AND P1, PT, R11, R8.reuse, PT ;  /* 0x000000080b00720c */ /* 0x080fe20003f26270 */
[----:B------:R-:W-:Y:S01]  /*1460*/  BSSY B0, `(.L_x_26412) ;  /* 0x000001f000007945 */ /* 0x000fe20003800000 */
[----:B------:R-:W-:Y:S02]  /*1470*/  ISETP.GE.AND P3, PT, R5, R8, PT ;  /* 0x000000080500720c */ /* 0x000fe40003f66270 */
[----:B------:R-:W-:-:S09]  /*1480*/  IADD3 R5, R7, 0x200, RZ ;  /* 0x0000020007057810 */ /* 0x000fd20007ffe0ff */
[----:B------:R-:W-:Y:S05]  /*1490*/  @P1 BRA `(.L_x_26413) ;  /* 0x00000000006c1947 */ /* 0x000fea0003800000 */
[----:B-----5:R-:W-:Y:S02]  /*14a0*/  SHF.L.U32 R6, R6, 0x10, RZ ;  /* 0x0000001006067819 */ /* 0x020fe400000006ff */
[----:B------:R-:W-:Y:S02]  /*14b0*/  MOV R15, 0x3ab5ebe6 ;  /* 0x3ab5ebe6000f7802 */ /* 0x000fe40000000f00 */
        /* <DEDUP_REMOVED lines=25> */
.L_x_26413:
[----:B------:R-:W-:Y:S05]  /*1650*/  BSYNC B0 ;  /* 0x0000000000007941 */ /* 0x000fea0003800000 */
.L_x_26412:
[----:B------:R-:W-:Y:S01]  /*1660*/  BSSY B0, `(.L_x_26414) ;  /* 0x000001f000007945 */ /* 0x000fe20003800000 */
[----:B------:R-:W-:Y:S02]  /*1670*/  ISETP.GE.AND P1, PT, R5, R8, PT ;  /* 0x000000080500720c */ /* 0x000fe40003f26270 */
[----:B------:R-:W-:Y:S01]  /*1680*/  IADD3 R5, R7, 0x280, RZ ;  /* 0x0000028007057810 */ /* 0x000fe20007ffe0ff */
[----:B------:R-:W-:Y:S10]  /*1690*/  @P2 BRA `(.L_x_26415) ;  /* 0x00000000006c2947 */ /* 0x000ff40003800000 */
        /* <DEDUP_REMOVED lines=27> */
.L_x_26415:
[----:B------:R-:W-:Y:S05]  /*1850*/  BSYNC B0 ;  /* 0x0000000000007941 */ /* 0x000fea0003800000 */
.L_x_26414:
[----:B------:R-:W-:Y:S01]  /*1860*/  BSSY B0, `(.L_x_26416) ;  /* 0x000001f000007945 */ /* 0x000fe20003800000 */
[----:B------:R-:W-:Y:S02]  /*1870*/  ISETP.GE.AND P2, PT, R5, R8, PT ;  /* 0x000000080500720c */ /* 0x000fe40003f46270 */
[----:B------:R-:W-:Y:S01]  /*1880*/  IADD3 R5, R7, 0x300, RZ ;  /* 0x0000030007057810 */ /* 0x000fe20007ffe0ff */
[----:B------:R-:W-:Y:S10]  /*1890*/  @P3 BRA `(.L_x_26417) ;  /* 0x00000000006c3947 */ /* 0x000ff40003800000 */
        /* <DEDUP_REMOVED lines=27> */
.L_x_26417:
[----:B------:R-:W-:Y:S05]  /*1a50*/  BSYNC B0 ;  /* 0x0000000000007941 */ /* 0x000fea0003800000 */
.L_x_26416:
[----:B------:R-:W-:Y:S01]  /*1a60*/  BSSY B0, `(.L_x_26418) ;  /* 0x000001f000007945 */ /* 0x000fe20003800000 */
[----:B------:R-:W-:Y:S02]  /*1a70*/  ISETP.GE.AND P3, PT, R5, R8, PT ;  /* 0x000000080500720c */ /* 0x000fe40003f66270 */
[----:B-----5:R-:W-:Y:S01]  /*1a80*/  IADD3 R9, R7, 0x380, RZ ;  /* 0x0000038007097810 */ /* 0x020fe20007ffe0ff */
[----:B------:R-:W-:Y:S10]  /*1a90*/  @P1 BRA `(.L_x_26419) ;  /* 0x00000000006c1947 */ /* 0x000ff40003800000 */
[----:B------:R-:W-:Y:S01]  /*1aa0*/  SHF.L.U32 R21, R21, 0x10, RZ ;  /* 0x0000001015157819 */ /* 0x000fe200000006ff */
        /* <DEDUP_REMOVED lines=26> */
.L_x_26419:
[----:B------:R-:W-:Y:S05]  /*1c50*/  BSYNC B0 ;  /* 0x0000000000007941 */ /* 0x000fea0003800000 */
.L_x_26418:
[----:B------:R-:W-:Y:S01]  /*1c60*/  ISETP.GE.AND P1, PT, R9, R8, PT ;  /* 0x000000080900720c */ /* 0x000fe20003f26270 */
[----:B------:R-:W-:Y:S01]  /*1c70*/  BSSY B0, `(.L_x_26420) ;  /* 0x000001f000007945 */ /* 0x000fe20003800000 */
[----:B------:R-:W-:-:S05]  /*1c80*/  @!P0 IADD3 R9, R10, R7, RZ ;  /* 0x000000070a098210 */ /* 0x000fca0007ffe0ff */
[----:B0-----:R-:W-:Y:S01]  /*1c90*/  @!P0 IMAD.WIDE.U32 R16, R9, 0x2, R16 ;  /* 0x0000000209108825 */ /* 0x001fe200078e0010 */
[----:B------:R-:W-:Y:S06]  /*1ca0*/  @P2 BRA `(.L_x_26421) ;  /* 0x00000000006c2947 */ /* 0x000fec0003800000 */
[----:B------:R-:W-:Y:S02]  /*1cb0*/  SHF.L.U32 R20, R20, 0x10, RZ ;  /* 0x0000001014147819 */ /* 0x000fe400000006ff */
[----:B------:R-:W-:Y:S02]  /*1cc0*/  MOV R13, 0x3ab5ebe6 ;  /* 0x3ab5ebe6000d7802 */ /* 0x000fe40000000f00 */
        /* <DEDUP_REMOVED lines=25> */
.L_x_26421:
[----:B------:R-:W-:Y:S05]  /*1e60*/  BSYNC B0 ;  /* 0x0000000000007941 */ /* 0x000fea0003800000 */
.L_x_26420:
[----:B------:R-:W-:Y:S04]  /*1e70*/  BSSY B0, `(.L_x_26422) ;  /* 0x000001d000007945 */ /* 0x000fe80003800000 */
[----:B------:R-:W-:Y:S05]  /*1e80*/  @P3 BRA `(.L_x_26423) ;  /* 0x00000000006c3947 */ /* 0x000fea0003800000 */
[----:B------:R-:W-:Y:S01]  /*1e90*/  SHF.L.U32 R19, R19, 0x10, RZ ;  /* 0x0000001013137819 */ /* 0x000fe200000006ff */
[----:B------:R-:W-:-:S03]  /*1ea0*/  HFMA2.MMA R14, -RZ, RZ, 0.83837890625, -4044 ;  /* 0x3ab5ebe6ff0e7435 */ /* 0x000fc600000001ff */
        /* <DEDUP_REMOVED lines=25> */
.L_x_26423:
[----:B------:R-:W-:Y:S05]  /*2040*/  BSYNC B0 ;  /* 0x0000000000007941 */ /* 0x000fea0003800000 */
.L_x_26422:
[----:B------:R-:W-:Y:S04]  /*2050*/  BSSY B0, `(.L_x_26424) ;  /* 0x000001d000007945 */ /* 0x000fe80003800000 */
[----:B------:R-:W-:Y:S05]  /*2060*/  @P1 BRA `(.L_x_26425) ;  /* 0x00000000006c1947 */ /* 0x000fea0003800000 */
        /* <DEDUP_REMOVED lines=27> */
.L_x_26425:
[----:B------:R-:W-:Y:S05]  /*2220*/  BSYNC B0 ;  /* 0x0000000000007941 */ /* 0x000fea0003800000 */
.L_x_26424:
        /* <DEDUP_REMOVED lines=19> */
.L_x_26428:
[----:B------:R-:W-:-:S13]  /*2360*/  ISETP.GE.AND P0, PT, R7, R8, PT ;  /* 0x000000080700720c */ /* 0x000fda0003f06270 */
[----:B------:R-:W-:Y:S05]  /*2370*/  @P0 BRA `(.L_x_26430) ;  /* 0x0000000000300947 */ /* 0x000fea0003800000 */
[----:B0-----:R-:W0:Y:S01]  /*2380*/  LDC.64 R2, c[0x0][0x218] ;  /* 0x00008600ff027b82 */ /* 0x001e220000000a00 */
[----:B------:R-:W-:Y:S02]  /*2390*/  IADD3 R11, R10, R7, RZ ;  /* 0x000000070a0b7210 */ /* 0x000fe40007ffe0ff */
[----:B------:R-:W-:-:S03]  /*23a0*/  IADD3 R7, R7, 0x80, RZ ;  /* 0x0000008007077810 */ /* 0x000fc60007ffe0ff */
[----:B0-----:R-:W-:-:S05]  /*23b0*/  IMAD.WIDE.U32 R2, R11, 0x2, R2 ;  /* 0x000000020b027825 */ /* 0x001fca00078e0002 */
[----:B------:R1:W-:Y:S02]  /*23c0*/  STG.E.U16 desc[UR4][R2.64], R4 ;  /* 0x0000000402007986 */ /* 0x0003e4000c101504 */
.L_x_26429:
[----:B------:R-:W-:-:S13]  /*23d0*/  ISETP.GE.AND P0, PT, R7, R8, PT ;  /* 0x000000080700720c */ /* 0x000fda0003f06270 */
[----:B------:R-:W-:Y:S05]  /*23e0*/  @P0 BRA `(.L_x_26431) ;  /* 0x0000000000340947 */ /* 0x000fea0003800000 */
[----:B01----:R-:W0:Y:S01]  /*23f0*/  LDC.64 R2, c[0x0][0x218] ;  /* 0x00008600ff027b82 */ /* 0x003e220000000a00 */
[----:B------:R-:W-:Y:S02]  /*2400*/  IADD3 R11, R10, R7, RZ ;  /* 0x000000070a0b7210 */ /* 0x000fe40007ffe0ff */
[----:B------:R-:W-:-:S03]  /*2410*/  IADD3 R7, R7, 0x80, RZ ;  /* 0x0000008007077810 */ /* 0x000fc60007ffe0ff */
[----:B0-----:R-:W-:-:S05]  /*2420*/  IMAD.WIDE.U32 R2, R11, 0x2, R2 ;  /* 0x000000020b027825 */ /* 0x001fca00078e0002 */
[----:B------:R1:W-:Y:S02]  /*2430*/  STG.E.U16 desc[UR4][R2.64], R5 ;  /* 0x0000000502007986 */ /* 0x0003e4000c101504 */
.L_x_26430:
        /* <DEDUP_REMOVED lines=8> */
.L_x_26431:
[----:B------:R-:W-:Y:S05]  /*24c0*/  BSYNC B1 ;  /* 0x0000000000017941 */ /* 0x000fea0003800000 */
.L_x_26427:
[----:B------:R-:W-:-:S13]  /*24d0*/  ISETP.GE.AND P0, PT, R7, R8, PT ;  /* 0x000000080700720c */ /* 0x000fda0003f06270 */
[----:B012---:R-:W0:Y:S01]  /*24e0*/  @!P0 LDC.64 R2, c[0x0][0x218] ;  /* 0x00008600ff028b82 */ /* 0x007e220000000a00 */
[----:B------:R-:W-:Y:S02]  /*24f0*/  @!P0 IADD3 R5, R10, R7, RZ ;  /* 0x000000070a058210 */ /* 0x000fe40007ffe0ff */
[----:B------:R-:W-:-:S03]  /*2500*/  @!P0 IADD3 R7, R7, 0x80, RZ ;  /* 0x0000008007078810 */ /* 0x000fc60007ffe0ff */
[----:B0-----:R-:W-:-:S05]  /*2510*/  @!P0 IMAD.WIDE.U32 R2, R5, 0x2, R2 ;  /* 0x0000000205028825 */ /* 0x001fca00078e0002 */
[----:B------:R2:W-:Y:S02]  /*2520*/  @!P0 STG.E.U16 desc[UR4][R2.64], R9 ;  /* 0x0000000902008986 */ /* 0x0005e4000c101504 */
.L_x_26432:
[----:B------:R-:W-:Y:S05]  /*2530*/  BSYNC B0 ;  /* 0x0000000000007941 */ /* 0x000fea0003800000 */
.L_x_26426:
        /* <DEDUP_REMOVED lines=8> */
.L_x_26433:
        /* <DEDUP_REMOVED lines=12> */
.L_x_36414:


//--------------------- .text._ZN2at6native29vectorized_elementwise_kernelILi4EZZZNS0_17expm1_kernel_cudaERNS_18TensorIteratorBaseEENKUlvE_clEvENKUlvE3_clEvEUlN3c108BFloat16EE_St5arrayIPcLm2EEEEviT0_T1_ --------------------------
	.section	.text._ZN2at6native29vectorized_elementwise_kernelILi4EZZZNS0_17expm1_kernel_cudaERNS_18TensorIteratorBaseEENKUlvE_clEvENKUlvE3_clEvEUlN3c108BFloat16EE_St5arrayIPcLm2EEEEviT0_T1_,"ax",@progbits
	.align	128
        .global         _ZN2at6native29vectorized_elementwise_kernelILi4EZZZNS0_17expm1_kernel_cudaERNS_18TensorIteratorBaseEENKUlvE_clEvENKUlvE3_clEvEUlN3c108BFloat16EE_St5arrayIPcLm2EEEEviT0_T1_
        .type           _ZN2at6native29vectorized_elementwise_kernelILi4EZZZNS0_17expm1_kernel_cudaERNS_18TensorIteratorBaseEENKUlvE_clEvENKUlvE3_clEvEUlN3c108BFloat16EE_St5arrayIPcLm2EEEEviT0_T1_,@function
        .size           _ZN2at6native29vectorized_elementwise_kernelILi4EZZZNS0_17expm1_kernel_cudaERNS_18TensorIteratorBaseEENKUlvE_clEvENKUlvE3_clEvEUlN3c108BFloat16EE_St5arrayIPcLm2EEEEviT0_T1_,(.L_x_36415 - _ZN2at6native29vectorized_elementwise_kernelILi4EZZZNS0_17expm1_kernel_cudaERNS_18TensorIteratorBaseEENKUlvE_clEvENKUlvE3_clEvEUlN3c108BFloat16EE_St5arrayIPcLm2EEEEviT0_T1_)
        .other          _ZN2at6native29vectorized_elementwise_kernelILi4EZZZNS0_17expm1_kernel_cudaERNS_18TensorIteratorBaseEENKUlvE_clEvENKUlvE3_clEvEUlN3c108BFloat16EE_St5arrayIPcLm2EEEEviT0_T1_,@"STO_CUDA_ENTRY STV_DEFAULT"
_ZN2at6native29vectorized_elementwise_kernelILi4EZZZNS0_17expm1_kernel_cudaERNS_18TensorIteratorBaseEENKUlvE_clEvENKUlvE3_clEvEUlN3c108BFloat16EE_St5arrayIPcLm2EEEEviT0_T1_:
.text._ZN2at6native29vectorized_elementwise_kernelILi4EZZZNS0_17expm1_kernel_cudaERNS_18TensorIteratorBaseEENKUlvE_clEvENKUlvE3_clEvEUlN3c108BFloat16EE_St5arrayIPcLm2EEEEviT0_T1_:
        /* <DEDUP_REMOVED lines=14> */
[----:B------:R-:W-:Y:S01]  /*00e0*/  HFMA2.MMA R5, -RZ, RZ, 0.83837890625, -4044 ;  /* 0x3ab5ebe6ff057435 */ /* 0x000fe200000001ff */
[C---:B--2---:R-:W-:Y:S02]  /*00f0*/  SHF.L.U32 R11, R6.reuse, 0x10, RZ ;  /* 0x00000010060b7819 */ /* 0x044fe400000006ff */
[----:B------:R-:W-:Y:S02]  /*0100*/  PRMT R6, R6, 0x7632, R6 ;  /* 0x0000763206067816 */ /* 0x000fe40000000006 */
[C---:B------:R-:W-:Y:S01]  /*0110*/  FSETP.GEU.FTZ.AND P0, PT, |R11|.reuse, 0.40999999642372131348, PT ;  /* 0x3ed1eb850b00780b */ /* 0x040fe20003f1e200 */
[----:B------:R-:W-:Y:S01]  /*0120*/  FMUL.FTZ R4, R11, 1.4426950216293334961 ;  /* 0x3fb8aa3b0b047820 */ /* 0x000fe20000410000 */
[----:B0-----:R-:W-:-:S04]  /*0130*/  SHF.L.U32 R8, R6, 0x10, RZ ;  /* 0x0000001006087819 */ /* 0x001fc800000006ff */
[C---:B------:R-:W-:Y:S01]  /*0140*/  FSETP.GEU.FTZ.AND P3, PT, |R8|.reuse, 0.40999999642372131348, PT ;  /* 0x3ed1eb850800780b */ /* 0x040fe20003f7e200 */
[----:B------:R-:W0:Y:S01]  /*0150*/  FRND R4, R4 ;  /* 0x0000000400047307 */ /* 0x000e220000201000 */
[----:B------:R-:W-:-:S07]  /*0160*/  FMUL.FTZ R15, R8, 1.4426950216293334961 ;  /* 0x3fb8aa3b080f7820 */ /* 0x000fce0000410000 */
[----:B------:R-:W-:Y:S01]  /*0170*/  FRND R15, R15 ;  /* 0x0000000f000f7307 */ /* 0x000fe20000201000 */
        /* <DEDUP_REMOVED lines=9> */
[----:B------:R-:W-:Y:S02]  /*0210*/  SHF.L.U32 R9, R7, 0x10, RZ ;  /* 0x0000001007097819 */ /* 0x000fe400000006ff */
[----:B------:R-:W-:Y:S01]  /*0220*/  FSETP.GT.FTZ.AND P1, PT, R12, 128, PT ;  /* 0x430000000c00780b */ /* 0x000fe20003f34000 */
[----:B------:R-:W-:Y:S01]  /*0230*/  FFMA.FTZ R13, R14, R13, 0.49999994039535522461 ;  /* 0x3efffffe0e0d7423 */ /* 0x000fe2000001000d */
[C---:B------:R-:W-:Y:S01]  /*0240*/  FSETP.GEU.FTZ.AND P4, PT, |R9|.reuse, 0.40999999642372131348, PT ;  /* 0x3ed1eb850900780b */ /* 0x040fe20003f9e200 */
[----:B------:R-:W-:Y:S01]  /*0250*/  FMUL.FTZ R16, R9, 1.4426950216293334961 ;  /* 0x3fb8aa3b09107820 */ /* 0x000fe20000410000 */
[----:B------:R-:W-:Y:S01]  /*0260*/  FSETP.GEU.FTZ.AND P0, PT, R12, -25, PT ;  /* 0xc1c800000c00780b */ /* 0x000fe20003f1e000 */
[----:B------:R-:W-:-:S04]  /*0270*/  FMUL.FTZ R13, R14, R13 ;  /* 0x0000000d0e0d7220 */ /* 0x000fc80000410000 */
[----:B------:R-:W1:Y:S01]  /*0280*/  FRND R16, R16 ;  /* 0x0000001000107307 */ /* 0x000e620000201000 */
[----:B------:R-:W-:Y:S01]  /*0290*/  FFMA.FTZ R13, R14, R13, R14 ;  /* 0x0000000d0e0d7223 */ /* 0x000fe2000001000e */
[----:B0-----:R-:W-:-:S04]  /*02a0*/  FADD.FTZ R6, R4, -1 ;  /* 0xbf80000004067421 */ /* 0x001fc80000010000 */
[----:B------:R-:W-:Y:S01]  /*02b0*/  FFMA.FTZ R6, R13, R4, R6 ;  /* 0x000000040d067223 */ /* 0x000fe20000010006 */
[----:B------:R-:W-:Y:S02]  /*02c0*/  FSEL R13, R15, RZ, P3 ;  /* 0x000000ff0f0d7208 */ /* 0x000fe40001800000 */
[----:B------:R-:W-:Y:S01]  /*02d0*/  FSETP.NEU.FTZ.AND P3, PT, R11, RZ, PT ;  /* 0x000000ff0b00720b */ /* 0x000fe20003f7d000 */
[----:B------:R-:W-:Y:S01]  /*02e0*/  @!P2 FADD.FTZ R6, R6, R6 ;  /* 0x000000060606a221 */ /* 0x000fe20000010000 */
[C---:B------:R-:W-:Y:S01]  /*02f0*/  FSETP.NEU.FTZ.AND P5, PT, R13.reuse, 128, PT ;  /* 0x430000000d00780b */ /* 0x040fe20003fbd000 */
[----:B------:R-:W-:Y:S01]  /*0300*/  FFMA.FTZ R14, -R13, 0.693145751953125, R8 ;  /* 0x3f3172000d0e7823 */ /* 0x000fe20000010108 */
[----:B------:R-:W-:Y:S02]  /*0310*/  PRMT R4, R7, 0x7632, R4 ;  /* 0x0000763207047816 */ /* 0x000fe40000000004 */
[----:B-1----:R-:W-:Y:S01]  /*0320*/  FSEL R16, R16, RZ, P4 ;  /* 0x000000ff10107208 */ /* 0x002fe20002000000 */
[----:B------:R-:W-:Y:S01]  /*0330*/  FFMA.FTZ R14, -R13, 1.428606765330187045e-06, R14 ;  /* 0x35bfbe8e0d0e7823 */ /* 0x000fe2000001010e */
[----:B------:R-:W-:-:S02]  /*0340*/  FSEL R6, R6, +INF , !P1 ;  /* 0x7f80000006067808 */ /* 0x000fc40004800000 */
[----:B------:R-:W-:Y:S01]  /*0350*/  SHF.L.U32 R4, R4, 0x10, RZ ;  /* 0x0000001004047819 */ /* 0x000fe200000006ff */
[----:B------:R-:W-:Y:S01]  /*0360*/  FFMA.FTZ R7, -R16, 0.693145751953125, R9 ;  /* 0x3f31720010077823 */ /* 0x000fe20000010109 */
[----:B------:R-:W-:Y:S01]  /*0370*/  FSEL R6, R6, -1, P0 ;  /* 0xbf80000006067808 */ /* 0x000fe20000000000 */
[----:B------:R-:W-:Y:S01]  /*0380*/  @!P3 FADD.FTZ R6, R11, R11 ;  /* 0x0000000b0b06b221 */ /* 0x000fe20000010000 */
[----:B------:R-:W-:Y:S01]  /*0390*/  FFMA.FTZ R11, R14, R5, 0.0083824126049876213074 ;  /* 0x3c0956630e0b7423 */ /* 0x000fe20000010005 */
[----:B------:R-:W-:Y:S01]  /*03a0*/  @!P5 FADD.FTZ R13, R13, -1 ;  /* 0xbf8000000d0dd421 */ /* 0x000fe20000010000 */
[----:B------:R-:W-:Y:S01]  /*03b0*/  FMUL.FTZ R17, R4, 1.4426950216293334961 ;  /* 0x3fb8aa3b04117820 */ /* 0x000fe20000410000 */
[----:B------:R-:W-:Y:S01]  /*03c0*/  FFMA.FTZ R12, -R16, 1.428606765330187045e-06, R7 ;  /* 0x35bfbe8e100c7823 */ /* 0x000fe20000010107 */
[----:B------:R-:W-:Y:S01]  /*03d0*/  FFMA.FTZ R11, R14, R11, 0.041667830199003219604 ;  /* 0x3d2aabe30e0b7423 */ /* 0x000fe2000001000b */
[----:B------:R-:W-:Y:S01]  /*03e0*/  FSETP.NEU.FTZ.AND P2, PT, R16, 128, PT ;  /* 0x430000001000780b */ /* 0x000fe20003f5d000 */
[----:B------:R-:W0:Y:S01]  /*03f0*/  FRND R18, R17 ;  /* 0x0000001100127307 */ /* 0x000e220000201000 */
[C---:B------:R-:W-:Y:S01]  /*0400*/  FSETP.GT.FTZ.AND P0, PT, R13.reuse, 128, PT ;  /* 0x430000000d00780b */ /* 0x040fe20003f14000 */
[----:B------:R-:W-:Y:S01]  /*0410*/  FFMA.FTZ R15, R12, R5, 0.0083824126049876213074 ;  /* 0x3c0956630c0f7423 */ /* 0x000fe20000010005 */
[----:B------:R-:W-:Y:S01]  /*0420*/  FSETP.GEU.FTZ.AND P1, PT, R13, -25, PT ;  /* 0xc1c800000d00780b */ /* 0x000fe20003f3e000 */
[----:B------:R-:W-:Y:S01]  /*0430*/  FFMA.FTZ R11, R14, R11, 0.16666397452354431152 ;  /* 0x3e2aa9f60e0b7423 */ /* 0x000fe2000001000b */
[----:B------:R-:W-:Y:S01]  /*0440*/  FSETP.GEU.FTZ.AND P3, PT, |R4|, 0.40999999642372131348, PT ;  /* 0x3ed1eb850400780b */ /* 0x000fe20003f7e200 */
[----:B------:R-:W-:Y:S01]  /*0450*/  FFMA.FTZ R15, R12, R15, 0.041667830199003219604 ;  /* 0x3d2aabe30c0f7423 */ /* 0x000fe2000001000f */
[----:B---3--:R-:W-:Y:S01]  /*0460*/  SHF.L.U32 R7, R2, 0x10, RZ ;  /* 0x0000001002077819 */ /* 0x008fe200000006ff */
[----:B------:R-:W1:Y:S01]  /*0470*/  MUFU.EX2 R13, R13 ;  /* 0x0000000d000d7308 */ /* 0x000e620000000800 */
[----:B------:R-:W-:Y:S01]  /*0480*/  FFMA.FTZ R11, R14, R11, 0.49999994039535522461 ;  /* 0x3efffffe0e0b7423 */ /* 0x000fe2000001000b */
[----:B------:R-:W-:Y:S01]  /*0490*/  FFMA.FTZ R19, R12, R15, 0.16666397452354431152 ;  /* 0x3e2aa9f60c137423 */ /* 0x000fe2000001000f */
[----:B------:R-:W-:Y:S01]  /*04a0*/  PRMT R2, R2, 0x7632, R2 ;  /* 0x0000763202027816 */ /* 0x000fe20000000002 */
[----:B------:R-:W-:Y:S01]  /*04b0*/  @!P2 FADD.FTZ R16, R16, -1 ;  /* 0xbf8000001010a421 */ /* 0x000fe20000010000 */
[----:B------:R-:W-:Y:S01]  /*04c0*/  FMUL.FTZ R11, R14, R11 ;  /* 0x0000000b0e0b7220 */ /* 0x000fe20000410000 */
[----:B------:R-:W-:Y:S01]  /*04d0*/  FFMA.FTZ R19, R12, R19, 0.49999994039535522461 ;  /* 0x3efffffe0c137423 */ /* 0x000fe20000010013 */
[----:B0-----:R-:W-:Y:S01]  /*04e0*/  FSEL R15, R18, RZ, P3 ;  /* 0x000000ff120f7208 */ /* 0x001fe20001800000 */
[----:B------:R0:W2:Y:S01]  /*04f0*/  MUFU.EX2 R17, R16 ;  /* 0x0000001000117308 */ /* 0x0000a20000000800 */
[----:B------:R-:W-:Y:S01]  /*0500*/  FFMA.FTZ R18, R14, R11, R14 ;  /* 0x0000000b0e127223 */ /* 0x000fe2000001000e */
[----:B------:R-:W-:Y:S01]  /*0510*/  FMUL.FTZ R21, R12, R19 ;  /* 0x000000130c157220 */ /* 0x000fe20000410000 */
[----:B------:R-:W-:Y:S01]  /*0520*/  FMUL.FTZ R14, R7, 1.4426950216293334961 ;  /* 0x3fb8aa3b070e7820 */ /* 0x000fe20000410000 */
[----:B------:R-:W-:-:S02]  /*0530*/  FSETP.NEU.FTZ.AND P3, PT, R15, 128, PT ;  /* 0x430000000f00780b */ /* 0x000fc40003f7d000 */
[----:B------:R-:W-:Y:S01]  /*0540*/  FFMA.FTZ R20, R12, R21, R12 ;  /* 0x000000150c147223 */ /* 0x000fe2000001000c */
[----:B------:R-:W-:Y:S01]  /*0550*/  FFMA.FTZ R12, -R15, 0.693145751953125, R4 ;  /* 0x3f3172000f0c7823 */ /* 0x000fe20000010104 */
[----:B------:R-:W-:Y:S01]  /*0560*/  SHF.L.U32 R11, R3, 0x10, RZ ;  /* 0x00000010030b7819 */ /* 0x000fe200000006ff */
[----:B-1----:R-:W-:Y:S01]  /*0570*/  FADD.FTZ R19, R13, -1 ;  /* 0xbf8000000d137421 */ /* 0x002fe20000010000 */
[----:B------:R-:W1:Y:S01]  /*0580*/  FRND R14, R14 ;  /* 0x0000000e000e7307 */ /* 0x000e620000201000 */
[----:B------:R-:W-:Y:S01]  /*0590*/  FFMA.FTZ R12, -R15, 1.428606765330187045e-06, R12 ;  /* 0x35bfbe8e0f0c7823 */ /* 0x000fe2000001010c */
[----:B------:R-:W-:Y:S01]  /*05a0*/  FSETP.GT.FTZ.AND P4, PT, R16, 128, PT ;  /* 0x430000001000780b */ /* 0x000fe20003f94000 */
[----:B------:R-:W-:Y:S01]  /*05b0*/  FFMA.FTZ R13, R18, R13, R19 ;  /* 0x0000000d120d7223 */ /* 0x000fe20000010013 */
[----:B------:R-:W-:Y:S01]  /*05c0*/  FSETP.GEU.FTZ.AND P6, PT, R16, -25, PT ;  /* 0xc1c800001000780b */ /* 0x000fe20003fde000 */
[C---:B------:R-:W-:Y:S01]  /*05d0*/  FFMA.FTZ R21, R12.reuse, R5, 0.0083824126049876213074 ;  /* 0x3c0956630c157423 */ /* 0x040fe20000010005 */
[----:B0-----:R-:W-:Y:S01]  /*05e0*/  FMUL.FTZ R16, R11, 1.4426950216293334961 ;  /* 0x3fb8aa3b0b107820 */ /* 0x001fe20000410000 */
[----:B------:R-:W-:Y:S01]  /*05f0*/  @!P5 FADD.FTZ R13, R13, R13 ;  /* 0x0000000d0d0dd221 */ /* 0x000fe20000010000 */
[----:B------:R-:W-:Y:S01]  /*0600*/  @!P3 FADD.FTZ R15, R15, -1 ;  /* 0xbf8000000f0fb421 */ /* 0x000fe20000010000 */
[----:B------:R-:W-:Y:S01]  /*0610*/  FFMA.FTZ R21, R12, R21, 0.041667830199003219604 ;  /* 0x3d2aabe30c157423 */ /* 0x000fe20000010015 */
[----:B--2---:R-:W-:Y:S01]  /*0620*/  FADD.FTZ R19, R17, -1 ;  /* 0xbf80000011137421 */ /* 0x004fe20000010000 */
[----:B------:R-:W-:Y:S01]  /*0630*/  SHF.L.U32 R2, R2, 0x10, RZ ;  /* 0x0000001002027819 */ /* 0x000fe200000006ff */
[----:B------:R-:W-:Y:S01]  /*0640*/  FRND R16, R16 ;  /* 0x0000001000107307 */ /* 0x000fe20000201000 */
[----:B------:R-:W-:Y:S01]  /*0650*/  FSEL R13, R13, +INF , !P0 ;  /* 0x7f8000000d0d7808 */ /* 0x000fe20004000000 */
[----:B------:R-:W-:Y:S01]  /*0660*/  FFMA.FTZ R21, R12, R21, 0.16666397452354431152 ;  /* 0x3e2aa9f60c157423 */ /* 0x000fe20000010015 */
[----:B------:R-:W-:Y:S01]  /*0670*/  FSETP.GT.FTZ.AND P5, PT, R15, 128, PT ;  /* 0x430000000f00780b */ /* 0x000fe20003fb4000 */
[----:B------:R-:W-:Y:S01]  /*0680*/  FFMA.FTZ R17, R20, R17, R19 ;  /* 0x0000001114117223 */ /* 0x000fe20000010013 */
[----:B------:R-:W-:Y:S01]  /*0690*/  FSEL R13, R13, -1, P1 ;  /* 0xbf8000000d0d7808 */ /* 0x000fe20000800000 */
[----:B------:R-:W-:Y:S01]  /*06a0*/  FFMA.FTZ R21, R12, R21, 0.49999994039535522461 ;  /* 0x3efffffe0c157423 */ /* 0x000fe20000010015 */
[----:B------:R-:W-:Y:S01]  /*06b0*/  FSETP.GEU.FTZ.AND P1, PT, |R7|, 0.40999999642372131348, PT ;  /* 0x3ed1eb850700780b */ /* 0x000fe20003f3e200 */
[----:B------:R-:W-:Y:S01]  /*06c0*/  FMUL.FTZ R18, R2, 1.4426950216293334961 ;  /* 0x3fb8aa3b02127820 */ /* 0x000fe20000410000 */
[----:B------:R-:W-:Y:S01]  /*06d0*/  FSETP.GEU.FTZ.AND P0, PT, R15, -25, PT ;  /* 0xc1c800000f00780b */ /* 0x000fe20003f1e000 */
[----:B------:R-:W-:Y:S01]  /*06e0*/  @!P2 FADD.FTZ R17, R17, R17 ;  /* 0x000000111111a221 */ /* 0x000fe20000010000 */
[----:B------:R-:W0:Y:S01]  /*06f0*/  MUFU.EX2 R15, R15 ;  /* 0x0000000f000f7308 */ /* 0x000e220000000800 */
[----:B-1----:R-:W-:Y:S01]  /*0700*/  FSEL R14, R14, RZ, P1 ;  /* 0x000000ff0e0e7208 */ /* 0x002fe20000800000 */
[----:B------:R-:W-:Y:S01]  /*0710*/  FMUL.FTZ R21, R12, R21 ;  /* 0x000000150c157220 */ /* 0x000fe20000410000 */
[----:B------:R-:W-:-:S02]  /*0720*/  PRMT R3, R3, 0x7632, R3 ;  /* 0x0000763203037816 */ /* 0x000fc40000000003 */
[C---:B------:R-:W-:Y:S01]  /*0730*/  FSETP.NEU.FTZ.AND P1, PT, R14.reuse, 128, PT ;  /* 0x430000000e00780b */ /* 0x040fe20003f3d000 */
[----:B------:R-:W-:Y:S01]  /*0740*/  FFMA.FTZ R19, -R14, 0.693145751953125, R7 ;  /* 0x3f3172000e137823 */ /* 0x000fe20000010107 */
[----:B------:R-:W-:Y:S01]  /*0750*/  FSETP.NEU.FTZ.AND P2, PT, R9, RZ, PT ;  /* 0x000000ff0900720b */ /* 0x000fe20003f5d000 */
[----:B------:R-:W1:Y:S01]  /*0760*/  FRND R18, R18 ;  /* 0x0000001200127307 */ /* 0x000e620000201000 */
[----:B------:R-:W-:Y:S01]  /*0770*/  SHF.L.U32 R3, R3, 0x10, RZ ;  /* 0x0000001003037819 */ /* 0x000fe200000006ff */
[----:B------:R-:W-:Y:S01]  /*0780*/  FFMA.FTZ R22, R12, R21, R12 ;  /* 0x000000150c167223 */ /* 0x000fe2000001000c */
[----:B------:R-:W-:Y:S01]  /*0790*/  FSEL R12, R17, +INF , !P4 ;  /* 0x7f800000110c7808 */ /* 0x000fe20006000000 */
[----:B------:R-:W-:Y:S01]  /*07a0*/  FFMA.FTZ R20, -R14, 1.428606765330187045e-06, R19 ;  /* 0x35bfbe8e0e147823 */ /* 0x000fe20000010113 */
[----:B------:R-:W-:Y:S01]  /*07b0*/  FSETP.NEU.FTZ.AND P4, PT, R8, RZ, PT ;  /* 0x000000ff0800720b */ /* 0x000fe20003f9d000 */
[----:B------:R-:W-:Y:S01]  /*07c0*/  FMUL.FTZ R23, R3, 1.4426950216293334961 ;  /* 0x3fb8aa3b03177820 */ /* 0x000fe20000410000 */
[----:B------:R-:W-:Y:S01]  /*07d0*/  FSEL R12, R12, -1, P6 ;  /* 0xbf8000000c0c7808 */ /* 0x000fe20003000000 */
[----:B------:R-:W-:Y:S01]  /*07e0*/  FFMA.FTZ R21, R20, R5, 0.0083824126049876213074 ;  /* 0x3c09566314157423 */ /* 0x000fe20000010005 */
[----:B0-----:R-:W-:Y:S01]  /*07f0*/  FADD.FTZ R19, R15, -1 ;  /* 0xbf8000000f137421 */ /* 0x001fe20000010000 */
[----:B------:R-:W-:Y:S01]  /*0800*/  FSETP.GEU.FTZ.AND P6, PT, |R11|, 0.40999999642372131348, PT ;  /* 0x3ed1eb850b00780b */ /* 0x000fe20003fde200 */
[----:B------:R-:W-:Y:S01]  /*0810*/  @!P1 FADD.FTZ R14, R14, -1 ;  /* 0xbf8000000e0e9421 */ /* 0x000fe20000010000 */
[----:B------:R-:W0:Y:S01]  /*0820*/  FRND R17, R23 ;  /* 0x0000001700117307 */ /* 0x000e220000201000 */
[----:B------:R-:W-:Y:S01]  /*0830*/  FFMA.FTZ R19, R22, R15, R19 ;  /* 0x0000000f16137223 */ /* 0x000fe20000010013 */
[----:B------:R-:W-:Y:S01]  /*0840*/  @!P2 FADD.FTZ R12, R9, R9 ;  /* 0x00000009090ca221 */ /* 0x000fe20000010000 */
[----:B------:R-:W-:Y:S01]  /*0850*/  FFMA.FTZ R21, R20, R21, 0.041667830199003219604 ;  /* 0x3d2aabe314157423 */ /* 0x000fe20000010015 */
[----:B------:R-:W-:Y:S01]  /*0860*/  FSEL R16, R16, RZ, P6 ;  /* 0x000000ff10107208 */ /* 0x000fe20003000000 */
[----:B------:R-:W-:Y:S01]  /*0870*/  @!P3 FADD.FTZ R19, R19, R19 ;  /* 0x000000131313b221 */ /* 0x000fe20000010000 */
[----:B------:R-:W-:Y:S01]  /*0880*/  FSETP.GEU.FTZ.AND P6, PT, |R2|, 0.40999999642372131348, PT ;  /* 0x3ed1eb850200780b */ /* 0x000fe20003fde200 */
[----:B------:R-:W-:Y:S01]  /*0890*/  FFMA.FTZ R21, R20, R21, 0.16666397452354431152 ;  /* 0x3e2aa9f614157423 */ /* 0x000fe20000010015 */
[----:B------:R2:W3:Y:S01]  /*08a0*/  MUFU.EX2 R9, R14 ;  /* 0x0000000e00097308 */ /* 0x0004e20000000800 */
[----:B------:R-:W-:Y:S01]  /*08b0*/  @!P4 FADD.FTZ R13, R8, R8 ;  /* 0x00000008080dc221 */ /* 0x000fe20000010000 */
[----:B-1----:R-:W-:Y:S01]  /*08c0*/  FSEL R15, R18, RZ, P6 ;  /* 0x000000ff120f7208 */ /* 0x002fe20003000000 */
[----:B------:R-:W-:Y:S01]  /*08d0*/  FFMA.FTZ R21, R20, R21, 0.49999994039535522461 ;  /* 0x3efffffe14157423 */ /* 0x000fe20000010015 */
[----:B------:R-:W-:-:S02]  /*08e0*/  FSETP.NEU.FTZ.AND P2, PT, R16, 128, PT ;  /* 0x430000001000780b */ /* 0x000fc40003f5d000 */
[C---:B------:R-:W-:Y:S01]  /*08f0*/  FSETP.GT.FTZ.AND P3, PT, R14.reuse, 128, PT ;  /* 0x430000000e00780b */ /* 0x040fe20003f74000 */
[----:B------:R-:W-:Y:S01]  /*0900*/  FFMA.FTZ R22, -R15, 0.693145751953125, R2 ;  /* 0x3f3172000f167823 */ /* 0x000fe20000010102 */
[----:B------:R-:W-:Y:S01]  /*0910*/  FSETP.GEU.FTZ.AND P4, PT, R14, -25, PT ;  /* 0xc1c800000e00780b */ /* 0x000fe20003f9e000 */
[----:B------:R-:W-:Y:S01]  /*0920*/  FMUL.FTZ R21, R20, R21 ;  /* 0x0000001514157220 */ /* 0x000fe20000410000 */
[----:B--2---:R-:W-:Y:S01]  /*0930*/  FSEL R14, R19, +INF , !P5 ;  /* 0x7f800000130e7808 */ /* 0x004fe20006800000 */
[C---:B------:R-:W-:Y:S01]  /*0940*/  FFMA.FTZ R19, -R16.reuse, 0.693145751953125, R11 ;  /* 0x3f31720010137823 */ /* 0x040fe2000001010b */
[----:B------:R-:W-:Y:S01]  /*0950*/  FSETP.GEU.FTZ.AND P5, PT, |R3|, 0.40999999642372131348, PT ;  /* 0x3ed1eb850300780b */ /* 0x000fe20003fbe200 */
[C---:B------:R-:W-:Y:S01]  /*0960*/  FFMA.FTZ R22, -R15.reuse, 1.428606765330187045e-06, R22 ;  /* 0x35bfbe8e0f167823 */ /* 0x040fe20000010116 */
[----:B------:R-:W-:Y:S01]  /*0970*/  FSETP.NEU.FTZ.AND P6, PT, R15, 128, PT ;  /* 0x430000000f00780b */ /* 0x000fe20003fdd000 */
[----:B------:R-:W-:Y:S01]  /*0980*/  FFMA.FTZ R8, -R16, 1.428606765330187045e-06, R19 ;  /* 0x35bfbe8e10087823 */ /* 0x000fe20000010113 */
[----:B0-----:R-:W-:Y:S01]  /*0990*/  FSEL R18, R17, RZ, P5 ;  /* 0x000000ff11127208 */ /* 0x001fe20002800000 */
[----:B------:R-:W-:Y:S01]  /*09a0*/  FFMA.FTZ R20, R20, R21, R20 ;  /* 0x0000001514147223 */ /* 0x000fe20000010014 */
[----:B---3--:R-:W-:Y:S01]  /*09b0*/  FADD.FTZ R17, R9, -1 ;  /* 0xbf80000009117421 */ /* 0x008fe20000010000 */
[-C--:B------:R-:W-:Y:S01]  /*09c0*/  FFMA.FTZ R21, R8, R5.reuse, 0.0083824126049876213074 ;  /* 0x3c09566308157423 */ /* 0x080fe20000010005 */
[----:B------:R-:W-:Y:S01]  /*09d0*/  FSETP.NEU.FTZ.AND P5, PT, R18, 128, PT ;  /* 0x430000001200780b */ /* 0x000fe20003fbd000 */
[----:B------:R-:W-:Y:S01]  /*09e0*/  FFMA.FTZ R19, R22, R5, 0.0083824126049876213074 ;  /* 0x3c09566316137423 */ /* 0x000fe20000010005 */
[----:B------:R-:W-:Y:S01]  /*09f0*/  @!P2 FADD.FTZ R16, R16, -1 ;  /* 0xbf8000001010a421 */ /* 0x000fe20000010000 */
[----:B------:R-:W-:Y:S01]  /*0a00*/  FFMA.FTZ R25, -R18, 0.693145751953125, R3 ;  /* 0x3f31720012197823 */ /* 0x000fe20000010103 */
[----:B------:R-:W-:Y:S01]  /*0a10*/  FFMA.FTZ R23, R8, R21, 0.041667830199003219604 ;  /* 0x3d2aabe308177423 */ /* 0x000fe20000010015 */
[----:B------:R-:W-:Y:S01]  /*0a20*/  FFMA.FTZ R9, R20, R9, R17 ;  /* 0x0000000914097223 */ /* 0x000fe20000010011 */
[----:B------:R-:W-:Y:S01]  /*0a30*/  FFMA.FTZ R21, R22, R19, 0.041667830199003219604 ;  /* 0x3d2aabe316157423 */ /* 0x000fe20000010013 */
[----:B------:R-:W0:Y:S01]  /*0a40*/  MUFU.EX2 R17, R16 ;  /* 0x0000001000117308 */ /* 0x000e220000000800 */
[----:B------:R-:W-:Y:S01]  /*0a50*/  @!P6 FADD.FTZ R15, R15, -1 ;  /* 0xbf8000000f0fe421 */ /* 0x000fe20000010000 */
[----:B------:R-:W-:Y:S01]  /*0a60*/  FFMA.FTZ R20, -R18, 1.428606765330187045e-06, R25 ;  /* 0x35bfbe8e12147823 */ /* 0x000fe20000010119 */
[----:B------:R-:W-:Y:S01]  /*0a70*/  FFMA.FTZ R21, R22, R21, 0.16666397452354431152 ;  /* 0x3e2aa9f616157423 */ /* 0x000fe20000010015 */
[----:B------:R-:W-:Y:S01]  /*0a80*/  FFMA.FTZ R23, R8, R23, 0.16666397452354431152 ;  /* 0x3e2aa9f608177423 */ /* 0x000fe20000010017 */
[----:B------:R-:W-:Y:S01]  /*0a90*/  @!P1 FADD.FTZ R9, R9, R9 ;  /* 0x0000000909099221 */ /* 0x000fe20000010000 */
[----:B------:R-:W-:Y:S01]  /*0aa0*/  FFMA.FTZ R5, R20, R5, 0.0083824126049876213074 ;  /* 0x3c09566314057423 */ /* 0x000fe20000010005 */
[----:B------:R-:W-:Y:S01]  /*0ab0*/  FFMA.FTZ R21, R22, R21, 0.49999994039535522461 ;  /* 0x3efffffe16157423 */ /* 0x000fe20000010015 */
[----:B------:R-:W1:Y:S01]  /*0ac0*/  MUFU.EX2 R19, R15 ;  /* 0x0000000f00137308 */ /* 0x000e620000000800 */
[----:B------:R-:W-:Y:S01]  /*0ad0*/  @!P5 FADD.FTZ R18, R18, -1 ;  /* 0xbf8000001212d421 */ /* 0x000fe20000010000 */
[----:B------:R-:W-:Y:S01]  /*0ae0*/  FFMA.FTZ R25, R20, R5, 0.041667830199003219604 ;  /* 0x3d2aabe314197423 */ /* 0x000fe20000010005 */
[----:B------:R-:W-:Y:S01]  /*0af0*/  FFMA.FTZ R23, R8, R23, 0.49999994039535522461 ;  /* 0x3efffffe08177423 */ /* 0x000fe20000010017 */
[----:B------:R-:W-:Y:S01]  /*0b00*/  FMUL.FTZ R21, R22, R21 ;  /* 0x0000001516157220 */ /* 0x000fe20000410000 */
[----:B------:R-:W-:Y:S01]  /*0b10*/  FSETP.GT.FTZ.AND P1, PT, R16, 128, PT ;  /* 0x430000001000780b */ /* 0x000fe20003f34000 */
[----:B------:R-:W-:Y:S01]  /*0b20*/  FFMA.FTZ R25, R20, R25, 0.16666397452354431152 ;  /* 0x3e2aa9f614197423 */ /* 0x000fe20000010019 */
[----:B------:R-:W-:Y:S01]  /*0b30*/  FMUL.FTZ R23, R8, R23 ;  /* 0x0000001708177220 */ /* 0x000fe20000410000 */
[----:B------:R-:W2:Y:S01]  /*0b40*/  MUFU.EX2 R5, R18 ;  /* 0x0000001200057308 */ /* 0x000ea20000000800 */
[----:B------:R-:W-:Y:S01]  /*0b50*/  FFMA.FTZ R22, R22, R21, R22 ;  /* 0x0000001516167223 */ /* 0x000fe20000010016 */
[----:B------:R-:W-:Y:S01]  /*0b60*/  FFMA.FTZ R21, R20, R25, 0.49999994039535522461 ;  /* 0x3efffffe14157423 */ /* 0x000fe20000010019 */
[----:B------:R-:W-:Y:S01]  /*0b70*/  FFMA.FTZ R8, R8, R23, R8 ;  /* 0x0000001708087223 */ /* 0x000fe20000010008 */
[----:B0-----:R-:W-:-:S02]  /*0b80*/  FADD.FTZ R25, R17, -1 ;  /* 0xbf80000011197421 */ /* 0x001fc40000010000 */
[----:B------:R-:W-:Y:S01]  /*0b90*/  FMUL.FTZ R27, R20, R21 ;  /* 0x00000015141b7220 */ /* 0x000fe20000410000 */
[----:B------:R-:W-:Y:S01]  /*0ba0*/  FSEL R21, R9, +INF , !P3 ;  /* 0x7f80000009157808 */ /* 0x000fe20005800000 */
[----:B------:R-:W-:Y:S01]  /*0bb0*/  FFMA.FTZ R17, R8, R17, R25 ;  /* 0x0000001108117223 */ /* 0x000fe20000010019 */
[----:B-1----:R-:W-:Y:S01]  /*0bc0*/  FADD.FTZ R23, R19, -1 ;  /* 0xbf80000013177421 */ /* 0x002fe20000010000 */
[----:B------:R-:W0:Y:S01]  /*0bd0*/  LDC.64 R8, c[0x0][0x218] ;  /* 0x00008600ff087b82 */ /* 0x000e220000000a00 */
[----:B------:R-:W-:Y:S01]  /*0be0*/  FFMA.FTZ R20, R20, R27, R20 ;  /* 0x0000001b14147223 */ /* 0x000fe20000010014 */
[----:B------:R-:W-:Y:S01]  /*0bf0*/  @!P2 FADD.FTZ R17, R17, R17 ;  /* 0x000000111111a221 */ /* 0x000fe20000010000 */
[----:B------:R-:W-:Y:S01]  /*0c00*/  FFMA.FTZ R19, R22, R19, R23 ;  /* 0x0000001316137223 */ /* 0x000fe20000010017 */
[----:B------:R-:W-:Y:S02]  /*0c10*/  FSETP.GEU.FTZ.AND P3, PT, R16, -25, PT ;  /* 0xc1c800001000780b */ /* 0x000fe40003f7e000 */
[----:B------:R-:W-:Y:S01]  /*0c20*/  FSEL R21, R21, -1, P4 ;  /* 0xbf80000015157808 */ /* 0x000fe20002000000 */
[----:B--2---:R-:W-:Y:S01]  /*0c30*/  FADD.FTZ R23, R5, -1 ;  /* 0xbf80000005177421 */ /* 0x004fe20000010000 */
[----:B------:R-:W-:Y:S01]  /*0c40*/  @!P6 FADD.FTZ R19, R19, R19 ;  /* 0x000000131313e221 */ /* 0x000fe20000010000 */
[----:B------:R-:W-:-:S02]  /*0c50*/  FSETP.GT.FTZ.AND P6, PT, R15, 128, PT ;  /* 0x430000000f00780b */ /* 0x000fc40003fd4000 */
[----:B------:R-:W-:Y:S01]  /*0c60*/  FSEL R17, R17, +INF , !P1 ;  /* 0x7f80000011117808 */ /* 0x000fe20004800000 */
[----:B------:R-:W-:Y:S01]  /*0c70*/  FFMA.FTZ R20, R20, R5, R23 ;  /* 0x0000000514147223 */ /* 0x000fe20000010017 */
[----:B------:R-:W-:Y:S02]  /*0c80*/  FSETP.GEU.FTZ.AND P4, PT, R15, -25, PT ;  /* 0xc1c800000f00780b */ /* 0x000fe40003f9e000 */
[----:B------:R-:W-:Y:S01]  /*0c90*/  FSEL R19, R19, +INF , !P6 ;  /* 0x7f80000013137808 */ /* 0x000fe20007000000 */
[----:B------:R-:W-:Y:S01]  /*0ca0*/  @!P5 FADD.FTZ R20, R20, R20 ;  /* 0x000000141414d221 */ /* 0x000fe20000010000 */
[----:B------:R-:W-:Y:S02]  /*0cb0*/  FSEL R5, R14, -1, P0 ;  /* 0xbf8000000e057808 */ /* 0x000fe40000000000 */
[----:B------:R-:W-:Y:S02]  /*0cc0*/  FSEL R17, R17, -1, P3 ;  /* 0xbf80000011117808 */ /* 0x000fe40001800000 */
[----:B------:R-:W-:-:S02]  /*0cd0*/  FSETP.NEU.FTZ.AND P6, PT, R7, RZ, PT ;  /* 0x000000ff0700720b */ /* 0x000fc40003fdd000 */
[----:B------:R-:W-:Y:S01]  /*0ce0*/  FSETP.NEU.FTZ.AND P2, PT, R11, RZ, PT ;  /* 0x000000ff0b00720b */ /* 0x000fe20003f5d000 */
[----:B0-----:R-:W-:Y:S01]  /*0cf0*/  IMAD.WIDE.U32 R8, R10, 0x2, R8 ;  /* 0x000000020a087825 */ /* 0x001fe200078e0008 */
[----:B------:R-:W-:Y:S02]  /*0d00*/  FSETP.NEU.FTZ.AND P1, PT, R4, RZ, PT ;  /* 0x000000ff0400720b */ /* 0x000fe40003f3d000 */
[----:B------:R-:W-:Y:S02]  /*0d10*/  FSETP.NEU.FTZ.AND P0, PT, R2, RZ, PT ;  /* 0x000000ff0200720b */ /* 0x000fe40003f1d000 */
[----:B------:R-:W-:Y:S01]  /*0d20*/  FSETP.NEU.FTZ.AND P3, PT, R3, RZ, PT ;  /* 0x000000ff0300720b */ /* 0x000fe20003f7d000 */
[----:B------:R-:W-:Y:S01]  /*0d30*/  IMAD.WIDE R8, R0, 0x8, R8 ;  /* 0x0000000800087825 */ /* 0x000fe200078e0208 */
[----:B------:R-:W-:Y:S02]  /*0d40*/  FSEL R14, R19, -1, P4 ;  /* 0xbf800000130e7808 */ /* 0x000fe40002000000 */
[C---:B------:R-:W-:Y:S01]  /*0d50*/  FSETP.GT.FTZ.AND P4, PT, R18.reuse, 128, PT ;  /* 0x430000001200780b */ /* 0x040fe20003f94000 */
[----:B------:R-:W-:Y:S01]  /*0d60*/  @!P6 FADD.FTZ R21, R7, R7 ;  /* 0x000000070715e221 */ /* 0x000fe20000010000 */
[----:B------:R-:W-:Y:S01]  /*0d70*/  FSETP.GEU.FTZ.AND P5, PT, R18, -25, PT ;  /* 0xc1c800001200780b */ /* 0x000fe20003fbe000 */
[----:B------:R-:W-:Y:S01]  /*0d80*/  @!P2 FADD.FTZ R17, R11, R11 ;  /* 0x0000000b0b11a221 */ /* 0x000fe20000010000 */
[----:B------:R-:W-:Y:S01]  /*0d90*/  FSEL R20, R20, +INF , !P4 ;  /* 0x7f80000014147808 */ /* 0x000fe20006000000 */
[----:B------:R-:W-:Y:S01]  /*0da0*/  @!P1 FADD.FTZ R5, R4, R4 ;  /* 0x0000000404059221 */ /* 0x000fe20000010000 */
[----:B------:R-:W-:Y:S01]  /*0db0*/  F2FP.BF16.F32.PACK_AB R4, R13, R6 ;  /* 0x000000060d04723e */ /* 0x000fe200000010ff */
[----:B------:R-:W-:Y:S01]  /*0dc0*/  @!P0 FADD.FTZ R14, R2, R2 ;  /* 0x00000002020e8221 */ /* 0x000fe20000010000 */
[----:B------:R-:W-:Y:S01]  /*0dd0*/  FSEL R20, R20, -1, P5 ;  /* 0xbf80000014147808 */ /* 0x000fe20002800000 */
[----:B------:R-:W-:Y:S01]  /*0de0*/  @!P3 FADD.FTZ R20, R3, R3 ;  /* 0x000000030314b221 */ /* 0x000fe20000010000 */
[----:B------:R-:W-:-:S02]  /*0df0*/  F2FP.BF16.F32.PACK_AB R5, R5, R12 ;  /* 0x0000000c0505723e */ /* 0x000fc400000010ff */
[----:B------:R-:W-:Y:S02]  /*0e00*/  F2FP.BF16.F32.PACK_AB R14, R14, R21 ;  /* 0x000000150e0e723e */ /* 0x000fe400000010ff */
[----:B------:R-:W-:Y:S01]  /*0e10*/  F2FP.BF16.F32.PACK_AB R15, R20, R17 ;  /* 0x00000011140f723e */ /* 0x000fe200000010ff */
[----:B------:R-:W-:Y:S04]  /*0e20*/  STG.E.64 desc[UR4][R8.64], R4 ;  /* 0x0000000408007986 */ /* 0x000fe8000c101b04 */
[----:B------:R-:W-:Y:S01]  /*0e30*/  STG.E.64 desc[UR4][R8.64+0x400], R14 ;  /* 0x0004000e08007986 */ /* 0x000fe2000c101b04 */
[----:B------:R-:W-:Y:S05]  /*0e40*/  EXIT ;  /* 0x000000000000794d */ /* 0x000fea0003800000 */
.L_x_26434:
        /* <DEDUP_REMOVED lines=91> */
.L_x_26436:
[----:B------:R-:W-:Y:S05]  /*1400*/  BSYNC B0 ;  /* 0x0000000000007941 */ /* 0x000fea0003800000 */
.L_x_26435:
        /* <DEDUP_REMOVED lines=32> */
.L_x_26438:
[----:B------:R-:W-:Y:S05]  /*1610*/  BSYNC B0 ;  /* 0x0000000000007941 */ /* 0x000fea0003800000 */
.L_x_26437:
        /* <DEDUP_REMOVED lines=31> */
.L_x_26440:
[----:B------:R-:W-:Y:S05]  /*1810*/  BSYNC B0 ;  /* 0x0000000000007941 */ /* 0x000fea0003800000 */
.L_x_26439:
        /* <DEDUP_REMOVED lines=31> */
.L_x_26442:
[----:B------:R-:W-:Y:S05]  /*1a10*/  BSYNC B0 ;  /* 0x0000000000007941 */ /* 0x000fea0003800000 */
.L_x_26441:
        /* <DEDUP_REMOVED lines=31> */
.L_x_26444:
[----:B------:R-:W-:Y:S05]  /*1c10*/  BSYNC B0 ;  /* 0x0000000000007941 */ /* 0x000fea0003800000 */
.L_x_26443:
        /* <DEDUP_REMOVED lines=32> */
.L_x_26446:
[----:B------:R-:W-:Y:S05]  /*1e20*/  BSYNC B0 ;  /* 0x0000000000007941 */ /* 0x000fea0003800000 */
.L_x_26445:
        /* <DEDUP_REMOVED lines=29> */
.L_x_26448:
[----:B------:R-:W-:Y:S05]  /*2000*/  BSYNC B0 ;  /* 0x0000000000007941 */ /* 0x000fea0003800000 */
.L_x_26447:
        /* <DEDUP_REMOVED lines=29> */
.L_x_26450:
[----:B------:R-:W-:Y:S05]  /*21e0*/  BSYNC B0 ;  /* 0x0000000000007941 */ /* 0x000fea0003800000 */
.L_x_26449:
        /* <DEDUP_REMOVED lines=19> */
.L_x_26453:
[----:B------:R-:W-:-:S13]  /*2320*/  ISETP.GE.AND P0, PT, R7, R8, PT ;  /* 0x000000080700720c */ /* 0x000fda0003f06270 */
[----:B------:R-:W-:Y:S05]  /*2330*/  @P0 BRA `(.L_x_26455) ;  /* 0x0000000000300947 */ /* 0x000fea0003800000 */
[----:B0-----:R-:W0:Y:S01]  /*2340*/  LDC.64 R2, c[0x0][0x218] ;  /* 0x00008600ff027b82 */ /* 0x001e220000000a00 */
[----:B------:R-:W-:Y:S02]  /*2350*/  IADD3 R11, R10, R7, RZ ;  /* 0x000000070a0b7210 */ /* 0x000fe40007ffe0ff */
[----:B------:R-:W-:-:S03]  /*2360*/  IADD3 R7, R7, 0x80, RZ ;  /* 0x0000008007077810 */ /* 0x000fc60007ffe0ff */
[----:B0-----:R-:W-:-:S05]  /*2370*/  IMAD.WIDE.U32 R2, R11, 0x2, R2 ;  /* 0x000000020b027825 */ /* 0x001fca00078e0002 */
[----:B------:R1:W-:Y:S02]  /*2380*/  STG.E.U16 desc[UR4][R2.64], R4 ;  /* 0x0000000402007986 */ /* 0x0003e4000c101504 */
.L_x_26454:
[----:B------:R-:W-:-:S13]  /*2390*/  ISETP.GE.AND P0, PT, R7, R8, PT ;  /* 0x000000080700720c */ /* 0x000fda0003f06270 */
[----:B------:R-:W-:Y:S05]  /*23a0*/  @P0 BRA `(.L_x_26456) ;  /* 0x0000000000340947 */ /* 0x000fea0003800000 */
[----:B01----:R-:W0:Y:S01]  /*23b0*/  LDC.64 R2, c[0x0][0x218] ;  /* 0x00008600ff027b82 */ /* 0x003e220000000a00 */
[----:B------:R-:W-:Y:S02]  /*23c0*/  IADD3 R11, R10, R7, RZ ;  /* 0x000000070a0b7210 */ /* 0x000fe40007ffe0ff */
[----:B------:R-:W-:-:S03]  /*23d0*/  IADD3 R7, R7, 0x80, RZ ;  /* 0x0000008007077810 */ /* 0x000fc60007ffe0ff */
[----:B0-----:R-:W-:-:S05]  /*23e0*/  IMAD.WIDE.U32 R2, R11, 0x2, R2 ;  /* 0x000000020b027825 */ /* 0x001fca00078e0002 */
[----:B------:R1:W-:Y:S02]  /*23f0*/  STG.E.U16 desc[UR4][R2.64], R5 ;  /* 0x0000000502007986 */ /* 0x0003e4000c101504 */
.L_x_26455:
        /* <DEDUP_REMOVED lines=8> */
.L_x_26456:
[----:B------:R-:W-:Y:S05]  /*2480*/  BSYNC B1 ;  /* 0x0000000000017941 */ /* 0x000fea0003800000 */
.L_x_26452:
[----:B------:R-:W-:-:S13]  /*2490*/  ISETP.GE.AND P0, PT, R7, R8, PT ;  /* 0x000000080700720c */ /* 0x000fda0003f06270 */
[----:B012---:R-:W0:Y:S01]  /*24a0*/  @!P0 LDC.64 R2, c[0x0][0x218] ;  /* 0x00008600ff028b82 */ /* 0x007e220000000a00 */
[----:B------:R-:W-:Y:S02]  /*24b0*/  @!P0 IADD3 R5, R10, R7, RZ ;  /* 0x000000070a058210 */ /* 0x000fe40007ffe0ff */
[----:B------:R-:W-:-:S03]  /*24c0*/  @!P0 IADD3 R7, R7, 0x80, RZ ;  /* 0x0000008007078810 */ /* 0x000fc60007ffe0ff */
[----:B0-----:R-:W-:-:S05]  /*24d0*/  @!P0 IMAD.WIDE.U32 R2, R5, 0x2, R2 ;  /* 0x0000000205028825 */ /* 0x001fca00078e0002 */
[----:B------:R2:W-:Y:S02]  /*24e0*/  @!P0 STG.E.U16 desc[UR4][R2.64], R9 ;  /* 0x0000000902008986 */ /* 0x0005e4000c101504 */
.L_x_26457:
[----:B------:R-:W-:Y:S05]  /*24f0*/  BSYNC B0 ;  /* 0x0000000000007941 */ /* 0x000fea0003800000 */
.L_x_26451:
        /* <DEDUP_REMOVED lines=8> */
.L_x_26458:
        /* <DEDUP_REMOVED lines=16> */
.L_x_36415:


//--------------------- .text._ZN2at6native29vectorized_elementwise_kernelILi8EZZZNS0_17expm1_kernel_cudaERNS_18TensorIteratorBaseEENKUlvE_clEvENKUlvE3_clEvEUlN3c108BFloat16EE_St5arrayIPcLm2EEEEviT0_T1_ --------------------------
	.section	.text._ZN2at6native29vectorized_elementwise_kernelILi8EZZZNS0_17expm1_kernel_cudaERNS_18TensorIteratorBaseEENKUlvE_clEvENKUlvE3_clEvEUlN3c108BFloat16EE_St5arrayIPcLm2EEEEviT0_T1_,"ax",@progbits
	.align	128
        .global         _ZN2at6native29vectorized_elementwise_kernelILi8EZZZNS0_17expm1_kernel_cudaERNS_18TensorIteratorBaseEENKUlvE_clEvENKUlvE3_clEvEUlN3c108BFloat16EE_St5arrayIPcLm2EEEEviT0_T1_
        .type           _ZN2at6native29vectorized_elementwise_kernelILi8EZZZNS0_17expm1_kernel_cudaERNS_18TensorIteratorBaseEENKUlvE_clEvENKUlvE3_clEvEUlN3c108BFloat16EE_St5arrayIPcLm2EEEEviT0_T1_,@function
        .size           _ZN2at6native29vectorized_elementwise_kernelILi8EZZZNS0_17expm1_kernel_cudaERNS_18TensorIteratorBaseEENKUlvE_clEvENKUlvE3_clEvEUlN3c108BFloat16EE_St5arrayIPcLm2EEEEviT0_T1_,(.L_x_36416 - _ZN2at6native29vectorized_elementwise_kernelILi8EZZZNS0_17expm1_kernel_cudaERNS_18TensorIteratorBaseEENKUlvE_clEvENKUlvE3_clEvEUlN3c108BFloat16EE_St5arrayIPcLm2EEEEviT0_T1_)
        .other          _ZN2at6native29vectorized_elementwise_kernelILi8EZZZNS0_17expm1_kernel_cudaERNS_18TensorIteratorBaseEENKUlvE_clEvENKUlvE3_clEvEUlN3c108BFloat16EE_St5arrayIPcLm2EEEEviT0_T1_,@"STO_CUDA_ENTRY STV_DEFAULT"
_ZN2at6native29vectorized_elementwise_kernelILi8EZZZNS0_17expm1_kernel_cudaERNS_18TensorIteratorBaseEENKUlvE_clEvENKUlvE3_clEvEUlN3c108BFloat16EE_St5arrayIPcLm2EEEEviT0_T1_:
.text._ZN2at6native29vectorized_elementwise_kernelILi8EZZZNS0_17expm1_kernel_cudaERNS_18TensorIteratorBaseEENKUlvE_clEvENKUlvE3_clEvEUlN3c108BFloat16EE_St5arrayIPcLm2EEEEviT0_T1_:
        /* <DEDUP_REMOVED lines=13> */
[C---:B--2---:R-:W-:Y:S02]  /*00d0*/  SHF.L.U32 R10, R4.reuse, 0x10, RZ ;  /* 0x00000010040a7819 */ /* 0x044fe400000006ff */
[----:B------:R-:W-:Y:S02]  /*00e0*/  PRMT R3, R4, 0x7632, R3 ;  /* 0x0000763204037816 */ /* 0x000fe40000000003 */
[C---:B------:R-:W-:Y:S01]  /*00f0*/  FSETP.GEU.FTZ.AND P0, PT, |R10|.reuse, 0.40999999642372131348, PT ;  /* 0x3ed1eb850a00780b */ /* 0x040fe20003f1e200 */
[----:B------:R-:W-:Y:S01]  /*0100*/  FMUL.FTZ R8, R10, 1.4426950216293334961 ;  /* 0x3fb8aa3b0a087820 */ /* 0x000fe20000410000 */
[----:B------:R-:W-:Y:S02]  /*0110*/  SHF.L.U32 R3, R3, 0x10, RZ ;  /* 0x0000001003037819 */ /* 0x000fe400000006ff */
[----:B------:R-:W-:-:S02]  /*0120*/  SHF.L.U32 R9, R5, 0x10, RZ ;  /* 0x0000001005097819 */ /* 0x000fc400000006ff */
[C---:B------:R-:W-:Y:S01]  /*0130*/  FSETP.GEU.FTZ.AND P2, PT, |R3|.reuse, 0.40999999642372131348, PT ;  /* 0x3ed1eb850300780b */ /* 0x040fe20003f5e200 */
[----:B------:R-:W0:Y:S01]  /*0140*/  FRND R8, R8 ;  /* 0x0000000800087307 */ /* 0x000e220000201000 */
[----:B------:R-:W-:Y:S01]  /*0150*/  FMUL.FTZ R12, R3, 1.4426950216293334961 ;  /* 0x3fb8aa3b030c7820 */ /* 0x000fe20000410000 */
[----:B------:R-:W-:-:S06]  /*0160*/  FMUL.FTZ R13, R9, 1.4426950216293334961 ;  /* 0x3fb8aa3b090d7820 */ /* 0x000fcc0000410000 */
[----:B------:R1:W-:Y:S01]  /*0170*/  FRND R17, R13 ;  /* 0x0000000d00117307 */ /* 0x0003e20000201000 */
[----:B0-----:R-:W-:Y:S01]  /*0180*/  FSEL R11, R8, RZ, P0 ;  /* 0x000000ff080b7208 */ /* 0x001fe20000000000 */
[----:B------:R-:W-:-:S06]  /*0190*/  HFMA2.MMA R8, -RZ, RZ, 0.83837890625, -4044 ;  /* 0x3ab5ebe6ff087435 */ /* 0x000fcc00000001ff */
[----:B------:R-:W0:Y:S01]  /*01a0*/  FRND R12, R12 ;  /* 0x0000000c000c7307 */ /* 0x000e220000201000 */
[----:B------:R-:W-:Y:S02]  /*01b0*/  FSETP.GEU.FTZ.AND P0, PT, |R9|, 0.40999999642372131348, PT ;  /* 0x3ed1eb850900780b */ /* 0x000fe40003f1e200 */
[C---:B------:R-:W-:Y:S01]  /*01c0*/  FSETP.NEU.FTZ.AND P1, PT, R11.reuse, 128, PT ;  /* 0x430000000b00780b */ /* 0x040fe20003f3d000 */
[C---:B------:R-:W-:Y:S01]  /*01d0*/  FFMA.FTZ R4, -R11.reuse, 0.693145751953125, R10 ;  /* 0x3f3172000b047823 */ /* 0x040fe2000001010a */
[C---:B-1----:R-:W-:Y:S02]  /*01e0*/  PRMT R13, R6.reuse, 0x7632, R13 ;  /* 0x00007632060d7816 */ /* 0x042fe4000000000d */
[----:B------:R-:W-:Y:S01]  /*01f0*/  SHF.L.U32 R6, R6, 0x10, RZ ;  /* 0x0000001006067819 */ /* 0x000fe200000006ff */
[--C-:B------:R-:W-:Y:S01]  /*0200*/  FFMA.FTZ R15, -R11, 1.428606765330187045e-06, R4.reuse ;  /* 0x35bfbe8e0b0f7823 */ /* 0x100fe20000010104 */
[----:B------:R-:W-:Y:S02]  /*0210*/  PRMT R4, R5, 0x7632, R4 ;  /* 0x0000763205047816 */ /* 0x000fe40000000004 */
[----:B------:R-:W-:Y:S01]  /*0220*/  SHF.L.U32 R13, R13, 0x10, RZ ;  /* 0x000000100d0d7819 */ /* 0x000fe200000006ff */
[----:B------:R-:W-:Y:S01]  /*0230*/  FFMA.FTZ R14, R15, R8, 0.0083824126049876213074 ;  /* 0x3c0956630f0e7423 */ /* 0x000fe20000010008 */
[----:B------:R-:W-:-:S02]  /*0240*/  SHF.L.U32 R4, R4, 0x10, RZ ;  /* 0x0000001004047819 */ /* 0x000fc400000006ff */
[----:B0-----:R-:W-:Y:S01]  /*0250*/  FSEL R12, R12, RZ, P2 ;  /* 0x000000ff0c0c7208 */ /* 0x001fe20001000000 */
[----:B------:R-:W-:Y:S01]  /*0260*/  @!P1 FADD.FTZ R11, R11, -1 ;  /* 0xbf8000000b0b9421 */ /* 0x000fe20000010000 */
[C---:B------:R-:W-:Y:S01]  /*0270*/  FFMA.FTZ R14, R15.reuse, R14, 0.041667830199003219604 ;  /* 0x3d2aabe30f0e7423 */ /* 0x040fe2000001000e */
[C---:B------:R-:W-:Y:S01]  /*0280*/  FMUL.FTZ R19, R4.reuse, 1.4426950216293334961 ;  /* 0x3fb8aa3b04137820 */ /* 0x040fe20000410000 */
[----:B------:R-:W-:Y:S01]  /*0290*/  FSETP.GEU.FTZ.AND P5, PT, |R4|, 0.40999999642372131348, PT ;  /* 0x3ed1eb850400780b */ /* 0x000fe20003fbe200 */
[----:B------:R-:W0:Y:S01]  /*02a0*/  MUFU.EX2 R5, R11 ;  /* 0x0000000b00057308 */ /* 0x000e220000000800 */
[----:B------:R-:W-:Y:S01]  /*02b0*/  FFMA.FTZ R14, R15, R14, 0.16666397452354431152 ;  /* 0x3e2aa9f60f0e7423 */ /* 0x000fe2000001000e */
[C---:B------:R-:W-:Y:S01]  /*02c0*/  FFMA.FTZ R21, -R12.reuse, 0.693145751953125, R3 ;  /* 0x3f3172000c157823 */ /* 0x040fe20000010103 */
[----:B------:R-:W-:Y:S02]  /*02d0*/  FSETP.GEU.FTZ.AND P4, PT, R11, -25, PT ;  /* 0xc1c800000b00780b */ /* 0x000fe40003f9e000 */
[C---:B------:R-:W-:Y:S01]  /*02e0*/  FFMA.FTZ R16, R15.reuse, R14, 0.49999994039535522461 ;  /* 0x3efffffe0f107423 */ /* 0x040fe2000001000e */
[C---:B------:R-:W-:Y:S01]  /*02f0*/  FFMA.FTZ R21, -R12.reuse, 1.428606765330187045e-06, R21 ;  /* 0x35bfbe8e0c157823 */ /* 0x040fe20000010115 */
[----:B------:R-:W-:Y:S01]  /*0300*/  FSETP.NEU.FTZ.AND P2, PT, R12, 128, PT ;  /* 0x430000000c00780b */ /* 0x000fe20003f5d000 */
[----:B------:R-:W1:Y:S01]  /*0310*/  FRND R19, R19 ;  /* 0x0000001300137307 */ /* 0x000e620000201000 */
[----:B------:R-:W-:Y:S01]  /*0320*/  FMUL.FTZ R18, R15, R16 ;  /* 0x000000100f127220 */ /* 0x000fe20000410000 */
[----:B------:R-:W-:-:S02]  /*0330*/  FSEL R16, R17, RZ, P0 ;  /* 0x000000ff11107208 */ /* 0x000fc40000000000 */
[----:B------:R-:W-:Y:S01]  /*0340*/  FSETP.GT.FTZ.AND P0, PT, R11, 128, PT ;  /* 0x430000000b00780b */ /* 0x000fe20003f14000 */
[----:B------:R-:W-:Y:S01]  /*0350*/  FFMA.FTZ R18, R15, R18, R15 ;  /* 0x000000120f127223 */ /* 0x000fe2000001000f */
[C---:B------:R-:W-:Y:S01]  /*0360*/  FSETP.NEU.FTZ.AND P3, PT, R16.reuse, 128, PT ;  /* 0x430000001000780b */ /* 0x040fe20003f7d000 */
[----:B------:R-:W-:Y:S01]  /*0370*/  FFMA.FTZ R23, -R16, 0.693145751953125, R9 ;  /* 0x3f31720010177823 */ /* 0x000fe20000010109 */
[----:B------:R-:W-:Y:S01]  /*0380*/  FMUL.FTZ R15, R6, 1.4426950216293334961 ;  /* 0x3fb8aa3b060f7820 */ /* 0x000fe20000410000 */
[----:B0-----:R-:W-:Y:S01]  /*0390*/  FADD.FTZ R11, R5, -1 ;  /* 0xbf800000050b7421 */ /* 0x001fe20000010000 */
[----:B------:R-:W-:Y:S01]  /*03a0*/  PRMT R14, R7, 0x7632, R14 ;  /* 0x00007632070e7816 */ /* 0x000fe2000000000e */
[----:B------:R-:W-:Y:S01]  /*03b0*/  FFMA.FTZ R23, -R16, 1.428606765330187045e-06, R23 ;  /* 0x35bfbe8e10177823 */ /* 0x000fe20000010117 */
[----:B------:R-:W-:Y:S01]  /*03c0*/  @!P2 FADD.FTZ R12, R12, -1 ;  /* 0xbf8000000c0ca421 */ /* 0x000fe20000010000 */
[----:B------:R-:W-:Y:S01]  /*03d0*/  FFMA.FTZ R5, R18, R5, R11 ;  /* 0x0000000512057223 */ /* 0x000fe2000001000b */
[-C--:B------:R-:W-:Y:S01]  /*03e0*/  FFMA.FTZ R18, R21, R8.reuse, 0.0083824126049876213074 ;  /* 0x3c09566315127423 */ /* 0x080fe20000010008 */
[----:B------:R-:W-:Y:S01]  /*03f0*/  FFMA.FTZ R20, R23, R8, 0.0083824126049876213074 ;  /* 0x3c09566317147423 */ /* 0x000fe20000010008 */
[----:B-1----:R-:W-:Y:S01]  /*0400*/  FSEL R11, R19, RZ, P5 ;  /* 0x000000ff130b7208 */ /* 0x002fe20002800000 */
[----:B------:R-:W-:Y:S01]  /*0410*/  FRND R15, R15 ;  /* 0x0000000f000f7307 */ /* 0x000fe20000201000 */
[----:B------:R-:W-:Y:S01]  /*0420*/  FFMA.FTZ R18, R21, R18, 0.041667830199003219604 ;  /* 0x3d2aabe315127423 */ /* 0x000fe20000010012 */
[----:B------:R-:W-:Y:S01]  /*0430*/  FFMA.FTZ R20, R23, R20, 0.041667830199003219604 ;  /* 0x3d2aabe317147423 */ /* 0x000fe20000010014 */
[----:B------:R-:W-:Y:S01]  /*0440*/  @!P3 FADD.FTZ R16, R16, -1 ;  /* 0xbf8000001010b421 */ /* 0x000fe20000010000 */
[----:B------:R-:W-:Y:S01]  /*0450*/  FFMA.FTZ R22, -R11, 0.693145751953125, R4 ;  /* 0x3f3172000b167823 */ /* 0x000fe20000010104 */
[----:B------:R-:W-:Y:S01]  /*0460*/  FFMA.FTZ R18, R21, R18, 0.16666397452354431152 ;  /* 0x3e2aa9f615127423 */ /* 0x000fe20000010012 */
[----:B------:R-:W-:Y:S01]  /*0470*/  FFMA.FTZ R20, R23, R20, 0.16666397452354431152 ;  /* 0x3e2aa9f617147423 */ /* 0x000fe20000010014 */
[C---:B------:R-:W-:Y:S01]  /*0480*/  FSETP.NEU.FTZ.AND P5, PT, R11.reuse, 128, PT ;  /* 0x430000000b00780b */ /* 0x040fe20003fbd000 */
[----:B------:R-:W-:Y:S01]  /*0490*/  FFMA.FTZ R17, -R11, 1.428606765330187045e-06, R22 ;  /* 0x35bfbe8e0b117823 */ /* 0x000fe20000010116 */
[----:B------:R-:W0:Y:S01]  /*04a0*/  MUFU.EX2 R19, R16 ;  /* 0x0000001000137308 */ /* 0x000e220000000800 */
[----:B------:R-:W-:Y:S01]  /*04b0*/  FFMA.FTZ R22, R23, R20, 0.49999994039535522461 ;  /* 0x3efffffe17167423 */ /* 0x000fe20000010014 */
[----:B------:R-:W-:Y:S01]  /*04c0*/  FFMA.FTZ R20, R21, R18, 0.49999994039535522461 ;  /* 0x3efffffe15147423 */ /* 0x000fe20000010012 */
[----:B------:R-:W-:Y:S01]  /*04d0*/  FFMA.FTZ R24, R17, R8, 0.0083824126049876213074 ;  /* 0x3c09566311187423 */ /* 0x000fe20000010008 */
[----:B------:R-:W-:Y:S01]  /*04e0*/  @!P1 FADD.FTZ R5, R5, R5 ;  /* 0x0000000505059221 */ /* 0x000fe20000010000 */
[----:B------:R-:W-:-:S02]  /*04f0*/  FSETP.GT.FTZ.AND P6, PT, R16, 128, PT ;  /* 0x430000001000780b */ /* 0x000fc40003fd4000 */
[----:B------:R-:W-:Y:S01]  /*0500*/  FFMA.FTZ R26, R17, R24, 0.041667830199003219604 ;  /* 0x3d2aabe3111a7423 */ /* 0x000fe20000010018 */
[----:B------:R-:W1:Y:S01]  /*0510*/  MUFU.EX2 R18, R12 ;  /* 0x0000000c00127308 */ /* 0x000e620000000800 */
[----:B------:R-:W-:Y:S01]  /*0520*/  FMUL.FTZ R24, R23, R22 ;  /* 0x0000001617187220 */ /* 0x000fe20000410000 */
[----:B------:R-:W-:Y:S01]  /*0530*/  FSEL R5, R5, +INF , !P0 ;  /* 0x7f80000005057808 */ /* 0x000fe20004000000 */
[----:B------:R-:W-:Y:S01]  /*0540*/  FFMA.FTZ R26, R17, R26, 0.16666397452354431152 ;  /* 0x3e2aa9f6111a7423 */ /* 0x000fe2000001001a */
[----:B------:R-:W-:Y:S01]  /*0550*/  FMUL.FTZ R22, R21, R20 ;  /* 0x0000001415167220 */ /* 0x000fe20000410000 */
[----:B------:R-:W-:Y:S01]  /*0560*/  FSETP.GEU.FTZ.AND P0, PT, |R6|, 0.40999999642372131348, PT ;  /* 0x3ed1eb850600780b */ /* 0x000fe20003f1e200 */
[----:B------:R-:W-:Y:S01]  /*0570*/  FFMA.FTZ R20, R23, R24, R23 ;  /* 0x0000001817147223 */ /* 0x000fe20000010017 */
[----:B------:R-:W-:Y:S01]  /*0580*/  FFMA.FTZ R26, R17, R26, 0.49999994039535522461 ;  /* 0x3efffffe111a7423 */ /* 0x000fe2000001001a */
[----:B------:R-:W-:Y:S01]  /*0590*/  FSEL R5, R5, -1, P4 ;  /* 0xbf80000005057808 */ /* 0x000fe20002000000 */
[----:B0-----:R-:W-:Y:S01]  /*05a0*/  FADD.FTZ R23, R19, -1 ;  /* 0xbf80000013177421 */ /* 0x001fe20000010000 */
[----:B------:R-:W-:Y:S01]  /*05b0*/  FFMA.FTZ R21, R21, R22, R21 ;  /* 0x0000001615157223 */ /* 0x000fe20000010015 */
[----:B------:R-:W-:Y:S01]  /*05c0*/  FSETP.NEU.FTZ.AND P4, PT, R10, RZ, PT ;  /* 0x000000ff0a00720b */ /* 0x000fe20003f9d000 */
[----:B------:R-:W-:Y:S01]  /*05d0*/  FMUL.FTZ R26, R17, R26 ;  /* 0x0000001a111a7220 */ /* 0x000fe20000410000 */
[----:B------:R-:W-:Y:S01]  /*05e0*/  FSEL R15, R15, RZ, P0 ;  /* 0x000000ff0f0f7208 */ /* 0x000fe20000000000 */
[----:B------:R-:W-:Y:S01]  /*05f0*/  @!P5 FADD.FTZ R11, R11, -1 ;  /* 0xbf8000000b0bd421 */ /* 0x000fe20000010000 */
[----:B------:R-:W-:Y:S01]  /*0600*/  FFMA.FTZ R20, R20, R19, R23 ;  /* 0x0000001314147223 */ /* 0x000fe20000010017 */
[----:B------:R-:W-:Y:S01]  /*0610*/  FSETP.GEU.FTZ.AND P1, PT, R16, -25, PT ;  /* 0xc1c800001000780b */ /* 0x000fe20003f3e000 */
[----:B-1----:R-:W-:Y:S01]  /*0620*/  FADD.FTZ R22, R18, -1 ;  /* 0xbf80000012167421 */ /* 0x002fe20000010000 */
[----:B------:R-:W-:Y:S01]  /*0630*/  FFMA.FTZ R19, R17, R26, R17 ;  /* 0x0000001a11137223 */ /* 0x000fe20000010011 */
[----:B------:R-:W0:Y:S01]  /*0640*/  MUFU.EX2 R16, R11 ;  /* 0x0000000b00107308 */ /* 0x000e220000000800 */
[----:B------:R-:W-:Y:S01]  /*0650*/  FSETP.NEU.FTZ.AND P0, PT, R15, 128, PT ;  /* 0x430000000f00780b */ /* 0x000fe20003f1d000 */
[----:B------:R-:W-:Y:S01]  /*0660*/  FFMA.FTZ R17, R21, R18, R22 ;  /* 0x0000001215117223 */ /* 0x000fe20000010016 */
[----:B------:R-:W-:Y:S01]  /*0670*/  FFMA.FTZ R22, -R15, 0.693145751953125, R6 ;  /* 0x3f3172000f167823 */ /* 0x000fe20000010106 */
[----:B------:R-:W-:Y:S01]  /*0680*/  SHF.L.U32 R7, R7, 0x10, RZ ;  /* 0x0000001007077819 */ /* 0x000fe200000006ff */
[----:B------:R-:W-:Y:S01]  /*0690*/  @!P4 FADD.FTZ R5, R10, R10 ;  /* 0x0000000a0a05c221 */ /* 0x000fe20000010000 */
[----:B------:R-:W-:Y:S01]  /*06a0*/  FSETP.NEU.FTZ.AND P4, PT, R9, RZ, PT ;  /* 0x000000ff0900720b */ /* 0x000fe20003f9d000 */
[----:B------:R-:W-:Y:S01]  /*06b0*/  FFMA.FTZ R21, -R15, 1.428606765330187045e-06, R22 ;  /* 0x35bfbe8e0f157823 */ /* 0x000fe20000010116 */
[----:B------:R-:W-:Y:S01]  /*06c0*/  FMUL.FTZ R22, R13, 1.4426950216293334961 ;  /* 0x3fb8aa3b0d167820 */ /* 0x000fe20000410000 */
[----:B------:R-:W-:Y:S01]  /*06d0*/  @!P3 FADD.FTZ R20, R20, R20 ;  /* 0x000000141414b221 */ /* 0x000fe20000010000 */
[----:B------:R-:W-:Y:S01]  /*06e0*/  FMUL.FTZ R23, R7, 1.4426950216293334961 ;  /* 0x3fb8aa3b07177820 */ /* 0x000fe20000410000 */
[----:B------:R-:W-:Y:S01]  /*06f0*/  SHF.L.U32 R14, R14, 0x10, RZ ;  /* 0x000000100e0e7819 */ /* 0x000fe200000006ff */
[----:B------:R-:W-:Y:S01]  /*0700*/  FFMA.FTZ R24, R21, R8, 0.0083824126049876213074 ;  /* 0x3c09566315187423 */ /* 0x000fe20000010008 */
[----:B------:R-:W-:Y:S01]  /*0710*/  @!P2 FADD.FTZ R17, R17, R17 ;  /* 0x000000111111a221 */ /* 0x000fe20000010000 */
[----:B------:R-:W1:Y:S01]  /*0720*/  FRND R22, R22 ;  /* 0x0000001600167307 */ /* 0x000e620000201000 */
[----:B------:R-:W-:Y:S01]  /*0730*/  @!P0 FADD.FTZ R15, R15, -1 ;  /* 0xbf8000000f0f8421 */ /* 0x000fe20000010000 */
[----:B------:R-:W-:Y:S01]  /*0740*/  FSEL R10, R20, +INF , !P6 ;  /* 0x7f800000140a7808 */ /* 0x000fe20007000000 */
[----:B0-----:R-:W-:Y:S01]  /*0750*/  FADD.FTZ R20, R16, -1 ;  /* 0xbf80000010147421 */ /* 0x001fe20000010000 */
[----:B------:R-:W-:Y:S01]  /*0760*/  FFMA.FTZ R24, R21, R24, 0.041667830199003219604 ;  /* 0x3d2aabe315187423 */ /* 0x000fe20000010018 */
[----:B------:R-:W-:-:S02]  /*0770*/  FSETP.GEU.FTZ.AND P6, PT, |R7|, 0.40999999642372131348, PT ;  /* 0x3ed1eb850700780b */ /* 0x000fc40003fde200 */
[----:B------:R-:W-:Y:S01]  /*0780*/  FSEL R10, R10, -1, P1 ;  /* 0xbf8000000a0a7808 */ /* 0x000fe20000800000 */
[----:B------:R-:W0:Y:S01]  /*0790*/  FRND R18, R23 ;  /* 0x0000001700127307 */ /* 0x000e220000201000 */
[----:B------:R-:W-:Y:S01]  /*07a0*/  FSETP.GT.FTZ.AND P3, PT, R15, 128, PT ;  /* 0x430000000f00780b */ /* 0x000fe20003f74000 */
[----:B------:R-:W-:Y:S01]  /*07b0*/  FFMA.FTZ R20, R19, R16, R20 ;  /* 0x0000001013147223 */ /* 0x000fe20000010014 */
[----:B------:R-:W-:Y:S01]  /*07c0*/  FSETP.GEU.FTZ.AND P1, PT, R15, -25, PT ;  /* 0xc1c800000f00780b */ /* 0x000fe20003f3e000 */
[----:B------:R-:W-:Y:S01]  /*07d0*/  @!P4 FADD.FTZ R10, R9, R9 ;  /* 0x00000009090ac221 */ /* 0x000fe20000010000 */
[----:B------:R-:W-:Y:S01]  /*07e0*/  FMUL.FTZ R19, R14, 1.4426950216293334961 ;  /* 0x3fb8aa3b0e137820 */ /* 0x000fe20000410000 */
[----:B------:R-:W-:Y:S01]  /*07f0*/  FSETP.GEU.FTZ.AND P4, PT, |R13|, 0.40999999642372131348, PT ;  /* 0x3ed1eb850d00780b */ /* 0x000fe20003f9e200 */
[C---:B------:R-:W-:Y:S01]  /*0800*/  FFMA.FTZ R24, R21.reuse, R24, 0.16666397452354431152 ;  /* 0x3e2aa9f615187423 */ /* 0x040fe20000010018 */
[----:B------:R-:W2:Y:S01]  /*0810*/  MUFU.EX2 R15, R15 ;  /* 0x0000000f000f7308 */ /* 0x000ea20000000800 */
[----:B------:R-:W-:Y:S01]  /*0820*/  @!P5 FADD.FTZ R20, R20, R20 ;  /* 0x000000141414d221 */ /* 0x000fe20000010000 */
[----:B-1----:R-:W-:Y:S01]  /*0830*/  FSEL R16, R22, RZ, P4 ;  /* 0x000000ff16107208 */ /* 0x002fe20002000000 */
[----:B------:R-:W-:Y:S01]  /*0840*/  FFMA.FTZ R24, R21, R24, 0.49999994039535522461 ;  /* 0x3efffffe15187423 */ /* 0x000fe20000010018 */
[----:B------:R-:W-:-:S02]  /*0850*/  FSETP.GT.FTZ.AND P4, PT, R12, 128, PT ;  /* 0x430000000c00780b */ /* 0x000fc40003f94000 */
[----:B------:R-:W-:Y:S01]  /*0860*/  FSETP.NEU.FTZ.AND P5, PT, R16, 128, PT ;  /* 0x430000001000780b */ /* 0x000fe20003fbd000 */
[----:B------:R-:W-:Y:S01]  /*0870*/  FMUL.FTZ R24, R21, R24 ;  /* 0x0000001815187220 */ /* 0x000fe20000410000 */
[----:B------:R-:W1:Y:S01]  /*0880*/  FRND R19, R19 ;  /* 0x0000001300137307 */ /* 0x000e620000201000 */
[----:B0-----:R-:W-:Y:S01]  /*0890*/  FSEL R18, R18, RZ, P6 ;  /* 0x000000ff12127208 */ /* 0x001fe20003000000 */
[C---:B------:R-:W-:Y:S01]  /*08a0*/  FFMA.FTZ R23, -R16.reuse, 0.693145751953125, R13 ;  /* 0x3f31720010177823 */ /* 0x040fe2000001010d */
[----:B------:R-:W-:Y:S01]  /*08b0*/  FSEL R17, R17, +INF , !P4 ;  /* 0x7f80000011117808 */ /* 0x000fe20006000000 */
[----:B------:R-:W-:Y:S01]  /*08c0*/  FFMA.FTZ R24, R21, R24, R21 ;  /* 0x0000001815187223 */ /* 0x000fe20000010015 */
[----:B------:R-:W-:Y:S01]  /*08d0*/  FSETP.GT.FTZ.AND P6, PT, R11, 128, PT ;  /* 0x430000000b00780b */ /* 0x000fe20003fd4000 */
[----:B------:R-:W-:Y:S01]  /*08e0*/  FFMA.FTZ R23, -R16, 1.428606765330187045e-06, R23 ;  /* 0x35bfbe8e10177823 */ /* 0x000fe20000010117 */
[C---:B------:R-:W-:Y:S01]  /*08f0*/  FSETP.NEU.FTZ.AND P4, PT, R18.reuse, 128, PT ;  /* 0x430000001200780b */ /* 0x040fe20003f9d000 */
[----:B------:R-:W-:Y:S01]  /*0900*/  FFMA.FTZ R21, -R18, 0.693145751953125, R7 ;  /* 0x3f31720012157823 */ /* 0x000fe20000010107 */
[----:B------:R-:W-:Y:S01]  /*0910*/  FSETP.GEU.FTZ.AND P2, PT, R12, -25, PT ;  /* 0xc1c800000c00780b */ /* 0x000fe20003f5e000 */
[----:B--2---:R-:W-:Y:S01]  /*0920*/  FADD.FTZ R9, R15, -1 ;  /* 0xbf8000000f097421 */ /* 0x004fe20000010000 */
[----:B------:R-:W-:Y:S01]  /*0930*/  FSEL R12, R20, +INF , !P6 ;  /* 0x7f800000140c7808 */ /* 0x000fe20007000000 */
[----:B------:R-:W-:Y:S01]  /*0940*/  FFMA.FTZ R20, R23, R8, 0.0083824126049876213074 ;  /* 0x3c09566317147423 */ /* 0x000fe20000010008 */
[----:B------:R-:W-:Y:S01]  /*0950*/  FSETP.GEU.FTZ.AND P6, PT, |R14|, 0.40999999642372131348, PT ;  /* 0x3ed1eb850e00780b */ /* 0x000fe20003fde200 */
[----:B------:R-:W-:Y:S01]  /*0960*/  FFMA.FTZ R15, R24, R15, R9 ;  /* 0x0000000f180f7223 */ /* 0x000fe20000010009 */
[----:B------:R-:W-:Y:S01]  /*0970*/  @!P5 FADD.FTZ R16, R16, -1 ;  /* 0xbf8000001010d421 */ /* 0x000fe20000010000 */
[C---:B------:R-:W-:Y:S01]  /*0980*/  FFMA.FTZ R9, -R18.reuse, 1.428606765330187045e-06, R21 ;  /* 0x35bfbe8e12097823 */ /* 0x040fe20000010115 */
[----:B-1----:R-:W-:Y:S01]  /*0990*/  FSEL R19, R19, RZ, P6 ;  /* 0x000000ff13137208 */ /* 0x002fe20003000000 */
[----:B------:R-:W-:Y:S01]  /*09a0*/  FFMA.FTZ R22, R23, R20, 0.041667830199003219604 ;  /* 0x3d2aabe317167423 */ /* 0x000fe20000010014 */
[----:B------:R-:W-:Y:S01]  /*09b0*/  @!P0 FADD.FTZ R15, R15, R15 ;  /* 0x0000000f0f0f8221 */ /* 0x000fe20000010000 */
[----:B------:R-:W-:Y:S01]  /*09c0*/  @!P4 FADD.FTZ R18, R18, -1 ;  /* 0xbf8000001212c421 */ /* 0x000fe20000010000 */
[----:B------:R-:W-:Y:S01]  /*09d0*/  FSETP.NEU.FTZ.AND P6, PT, R19, 128, PT ;  /* 0x430000001300780b */ /* 0x000fe20003fdd000 */
[----:B------:R-:W0:Y:S01]  /*09e0*/  MUFU.EX2 R20, R16 ;  /* 0x0000001000147308 */ /* 0x000e220000000800 */
[----:B------:R-:W-:Y:S01]  /*09f0*/  FFMA.FTZ R24, R9, R8, 0.0083824126049876213074 ;  /* 0x3c09566309187423 */ /* 0x000fe20000010008 */
[----:B------:R-:W-:Y:S01]  /*0a00*/  FFMA.FTZ R22, R23, R22, 0.16666397452354431152 ;  /* 0x3e2aa9f617167423 */ /* 0x000fe20000010016 */
[----:B------:R-:W-:Y:S01]  /*0a10*/  FSEL R15, R15, +INF , !P3 ;  /* 0x7f8000000f0f7808 */ /* 0x000fe20005800000 */
[----:B------:R-:W-:Y:S01]  /*0a20*/  FFMA.FTZ R26, -R19, 0.693145751953125, R14 ;  /* 0x3f317200131a7823 */ /* 0x000fe2000001010e */
[C---:B------:R-:W-:Y:S01]  /*0a30*/  FSETP.GT.FTZ.AND P0, PT, R18.reuse, 128, PT ;  /* 0x430000001200780b */ /* 0x040fe20003f14000 */
[----:B------:R-:W-:Y:S01]  /*0a40*/  FFMA.FTZ R24, R9, R24, 0.041667830199003219604 ;  /* 0x3d2aabe309187423 */ /* 0x000fe20000010018 */
[----:B------:R-:W-:Y:S01]  /*0a50*/  FSETP.GEU.FTZ.AND P3, PT, R18, -25, PT ;  /* 0xc1c800001200780b */ /* 0x000fe20003f7e000 */
[----:B------:R-:W-:Y:S01]  /*0a60*/  FFMA.FTZ R22, R23, R22, 0.49999994039535522461 ;  /* 0x3efffffe17167423 */ /* 0x000fe20000010016 */
[----:B------:R-:W1:Y:S01]  /*0a70*/  MUFU.EX2 R18, R18 ;  /* 0x0000001200127308 */ /* 0x000e620000000800 */
[----:B------:R-:W-:Y:S01]  /*0a80*/  FFMA.FTZ R21, -R19, 1.428606765330187045e-06, R26 ;  /* 0x35bfbe8e13157823 */ /* 0x000fe2000001011a */
[----:B------:R-:W-:Y:S01]  /*0a90*/  FFMA.FTZ R24, R9, R24, 0.16666397452354431152 ;  /* 0x3e2aa9f609187423 */ /* 0x000fe20000010018 */
[----:B------:R-:W-:Y:S01]  /*0aa0*/  FMUL.FTZ R22, R23, R22 ;  /* 0x0000001617167220 */ /* 0x000fe20000410000 */
[----:B------:R-:W-:Y:S01]  /*0ab0*/  @!P6 FADD.FTZ R19, R19, -1 ;  /* 0xbf8000001313e421 */ /* 0x000fe20000010000 */
[----:B------:R-:W-:Y:S01]  /*0ac0*/  FFMA.FTZ R8, R21, R8, 0.0083824126049876213074 ;  /* 0x3c09566315087423 */ /* 0x000fe20000010008 */
[----:B------:R-:W-:Y:S01]  /*0ad0*/  FFMA.FTZ R24, R9, R24, 0.49999994039535522461 ;  /* 0x3efffffe09187423 */ /* 0x000fe20000010018 */
[----:B------:R-:W-:Y:S01]  /*0ae0*/  FFMA.FTZ R23, R23, R22, R23 ;  /* 0x0000001617177223 */ /* 0x000fe20000010017 */
[----:B------:R-:W-:Y:S01]  /*0af0*/  FSEL R15, R15, -1, P1 ;  /* 0xbf8000000f0f7808 */ /* 0x000fe20000800000 */
[----:B------:R-:W-:Y:S01]  /*0b00*/  FFMA.FTZ R26, R21, R8, 0.041667830199003219604 ;  /* 0x3d2aabe3151a7423 */ /* 0x000fe20000010008 */
[----:B------:R-:W2:Y:S01]  /*0b10*/  MUFU.EX2 R22, R19 ;  /* 0x0000001300167308 */ /* 0x000ea20000000800 */
[----:B0-----:R-:W-:Y:S01]  /*0b20*/  FADD.FTZ R8, R20, -1 ;  /* 0xbf80000014087421 */ /* 0x001fe20000010000 */
[----:B------:R-:W-:Y:S01]  /*0b30*/  FMUL.FTZ R24, R9, R24 ;  /* 0x0000001809187220 */ /* 0x000fe20000410000 */
[----:B------:R-:W-:Y:S01]  /*0b40*/  FSETP.NEU.FTZ.AND P1, PT, R6, RZ, PT ;  /* 0x000000ff0600720b */ /* 0x000fe20003f3d000 */
[----:B------:R-:W-:Y:S01]  /*0b50*/  FFMA.FTZ R26, R21, R26, 0.16666397452354431152 ;  /* 0x3e2aa9f6151a7423 */ /* 0x000fe2000001001a */
[----:B------:R-:W-:Y:S01]  /*0b60*/  FFMA.FTZ R20, R23, R20, R8 ;  /* 0x0000001417147223 */ /* 0x000fe20000010008 */
[----:B------:R-:W-:Y:S01]  /*0b70*/  FFMA.FTZ R9, R9, R24, R9 ;  /* 0x0000001809097223 */ /* 0x000fe20000010009 */
[----:B-1----:R-:W-:Y:S01]  /*0b80*/  FADD.FTZ R8, R18, -1 ;  /* 0xbf80000012087421 */ /* 0x002fe20000010000 */
[----:B------:R-:W-:Y:S01]  /*0b90*/  FFMA.FTZ R26, R21, R26, 0.49999994039535522461 ;  /* 0x3efffffe151a7423 */ /* 0x000fe2000001001a */
[----:B------:R-:W-:Y:S01]  /*0ba0*/  @!P5 FADD.FTZ R20, R20, R20 ;  /* 0x000000141414d221 */ /* 0x000fe20000010000 */
[----:B------:R-:W-:Y:S01]  /*0bb0*/  FSETP.GT.FTZ.AND P5, PT, R16, 128, PT ;  /* 0x430000001000780b */ /* 0x000fe20003fb4000 */
[----:B------:R-:W-:Y:S01]  /*0bc0*/  FFMA.FTZ R18, R9, R18, R8 ;  /* 0x0000001209127223 */ /* 0x000fe20000010008 */
[C---:B------:R-:W-:Y:S01]  /*0bd0*/  FMUL.FTZ R26, R21.reuse, R26 ;  /* 0x0000001a151a7220 */ /* 0x040fe20000410000 */
[----:B------:R-:W0:Y:S01]  /*0be0*/  LDC.64 R8, c[0x0][0x218] ;  /* 0x00008600ff087b82 */ /* 0x000e220000000a00 */
[----:B------:R-:W-:Y:S01]  /*0bf0*/  FSEL R20, R20, +INF , !P5 ;  /* 0x7f80000014147808 */ /* 0x000fe20006800000 */
[----:B------:R-:W-:Y:S01]  /*0c00*/  @!P4 FADD.FTZ R18, R18, R18 ;  /* 0x000000121212c221 */ /* 0x000fe20000010000 */
[----:B------:R-:W-:Y:S01]  /*0c10*/  @!P1 FADD.FTZ R15, R6, R6 ;  /* 0x00000006060f9221 */ /* 0x000fe20000010000 */
[----:B------:R-:W-:Y:S01]  /*0c20*/  FFMA.FTZ R21, R21, R26, R21 ;  /* 0x0000001a15157223 */ /* 0x000fe20000010015 */
[----:B--2---:R-:W-:Y:S01]  /*0c30*/  FADD.FTZ R6, R22, -1 ;  /* 0xbf80000016067421 */ /* 0x004fe20000010000 */
[----:B------:R-:W-:-:S02]  /*0c40*/  FSETP.GEU.FTZ.AND P1, PT, R11, -25, PT ;  /* 0xc1c800000b00780b */ /* 0x000fc40003f3e000 */
[----:B------:R-:W-:Y:S01]  /*0c50*/  FSEL R18, R18, +INF , !P0 ;  /* 0x7f80000012127808 */ /* 0x000fe20004000000 */
[----:B------:R-:W-:Y:S01]  /*0c60*/  FFMA.FTZ R21, R21, R22, R6 ;  /* 0x0000001615157223 */ /* 0x000fe20000010006 */
[----:B------:R-:W-:Y:S02]  /*0c70*/  FSEL R6, R17, -1, P2 ;  /* 0xbf80000011067808 */ /* 0x000fe40001000000 */
[----:B------:R-:W-:Y:S01]  /*0c80*/  FSETP.GEU.FTZ.AND P5, PT, R16, -25, PT ;  /* 0xc1c800001000780b */ /* 0x000fe20003fbe000 */
[----:B------:R-:W-:Y:S01]  /*0c90*/  @!P6 FADD.FTZ R21, R21, R21 ;  /* 0x000000151515e221 */ /* 0x000fe20000010000 */
[----:B------:R-:W-:Y:S02]  /*0ca0*/  FSETP.NEU.FTZ.AND P2, PT, R3, RZ, PT ;  /* 0x000000ff0300720b */ /* 0x000fe40003f5d000 */
[----:B------:R-:W-:Y:S02]  /*0cb0*/  FSEL R11, R12, -1, P1 ;  /* 0xbf8000000c0b7808 */ /* 0x000fe40000800000 */
[----:B------:R-:W-:-:S02]  /*0cc0*/  FSEL R18, R18, -1, P3 ;  /* 0xbf80000012127808 */ /* 0x000fc40001800000 */
[----:B------:R-:W-:Y:S02]  /*0cd0*/  FSETP.NEU.FTZ.AND P4, PT, R7, RZ, PT ;  /* 0x000000ff0700720b */ /* 0x000fe40003f9d000 */
[----:B------:R-:W-:Y:S02]  /*0ce0*/  FSETP.NEU.FTZ.AND P1, PT, R4, RZ, PT ;  /* 0x000000ff0400720b */ /* 0x000fe40003f3d000 */
[----:B------:R-:W-:Y:S01]  /*0cf0*/  FSETP.NEU.FTZ.AND P0, PT, R13, RZ, PT ;  /* 0x000000ff0d00720b */ /* 0x000fe20003f1d000 */
[----:B0-----:R-:W-:Y:S01]  /*0d00*/  IMAD.WIDE.U32 R8, R0, 0x2, R8 ;  /* 0x0000000200087825 */ /* 0x001fe200078e0008 */
[----:B------:R-:W-:-:S03]  /*0d10*/  FSETP.NEU.FTZ.AND P3, PT, R14, RZ, PT ;  /* 0x000000ff0e00720b */ /* 0x000fc60003f7d000 */
[----:B------:R-:W-:Y:S01]  /*0d20*/  @!P2 FADD.FTZ R6, R3, R3 ;  /* 0x000000030306a221 */ /* 0x000fe20000010000 */
[----:B------:R-:W-:Y:S02]  /*0d30*/  FSEL R20, R20, -1, P5 ;  /* 0xbf80000014147808 */ /* 0x000fe40002800000 */
[C---:B------:R-:W-:Y:S01]  /*0d40*/  FSETP.GT.FTZ.AND P5, PT, R19.reuse, 128, PT ;  /* 0x430000001300780b */ /* 0x040fe20003fb4000 */
[----:B------:R-:W-:Y:S01]  /*0d50*/  IMAD.WIDE R8, R2, 0x10, R8 ;  /* 0x0000001002087825 */ /* 0x000fe200078e0208 */
[----:B------:R-:W-:-:S03]  /*0d60*/  FSETP.GEU.FTZ.AND P6, PT, R19, -25, PT ;  /* 0xc1c800001300780b */ /* 0x000fc60003fde000 */
[----:B------:R-:W-:Y:S01]  /*0d70*/  @!P4 FADD.FTZ R18, R7, R7 ;  /* 0x000000070712c221 */ /* 0x000fe20000010000 */
[----:B------:R-:W-:Y:S01]  /*0d80*/  FSEL R21, R21, +INF , !P5 ;  /* 0x7f80000015157808 */ /* 0x000fe20006800000 */
[----:B------:R-:W-:Y:S01]  /*0d90*/  @!P1 FADD.FTZ R11, R4, R4 ;  /* 0x00000004040b9221 */ /* 0x000fe20000010000 */
[----:B------:R-:W-:Y:S01]  /*0da0*/  F2FP.BF16.F32.PACK_AB R4, R6, R5 ;  /* 0x000000050604723e */ /* 0x000fe200000010ff */
[----:B------:R-:W-:Y:S01]  /*0db0*/  @!P0 FADD.FTZ R20, R13, R13 ;  /* 0x0000000d0d148221 */ /* 0x000fe20000010000 */
[----:B------:R-:W-:Y:S01]  /*0dc0*/  FSEL R21, R21, -1, P6 ;  /* 0xbf80000015157808 */ /* 0x000fe20003000000 */
[----:B------:R-:W-:Y:S01]  /*0dd0*/  @!P3 FADD.FTZ R21, R14, R14 ;  /* 0x0000000e0e15b221 */ /* 0x000fe20000010000 */
[----:B------:R-:W-:Y:S02]  /*0de0*/  F2FP.BF16.F32.PACK_AB R5, R11, R10 ;  /* 0x0000000a0b05723e */ /* 0x000fe400000010ff */
[----:B------:R-:W-:Y:S02]  /*0df0*/  F2FP.BF16.F32.PACK_AB R6, R20, R15 ;  /* 0x0000000f1406723e */ /* 0x000fe400000010ff */
[----:B------:R-:W-:-:S05]  /*0e00*/  F2FP.BF16.F32.PACK_AB R7, R21, R18 ;  /* 0x000000121507723e */ /* 0x000fca00000010ff */
[----:B------:R-:W-:Y:S01]  /*0e10*/  STG.E.128 desc[UR4][R8.64], R4 ;  /* 0x0000000408007986 */ /* 0x000fe2000c101d04 */
[----:B------:R-:W-:Y:S05]  /*0e20*/  EXIT ;  /* 0x000000000000794d */ /* 0x000fea0003800000 */
.L_x_26459:
        /* <DEDUP_REMOVED lines=91> */
.L_x_26461:
[----:B------:R-:W-:Y:S05]  /*13e0*/  BSYNC B0 ;  /* 0x0000000000007941 */ /* 0x000fea0003800000 */
.L_x_26460:
        /* <DEDUP_REMOVED lines=32> */
.L_x_26463:
[----:B------:R-:W-:Y:S05]  /*15f0*/  BSYNC B0 ;  /* 0x0000000000007941 */ /* 0x000fea0003800000 */
.L_x_26462:
        /* <DEDUP_REMOVED lines=31> */
.L_x_26465:
[----:B------:R-:W-:Y:S05]  /*17f0*/  BSYNC B0 ;  /* 0x0000000000007941 */ /* 0x000fea0003800000 */
.L_x_26464:
[----:B------:R-:W-:Y:S01]  /*1800*/  BSSY B0, `(.L_x_26466) ;  /* 0x000001f000007945 */ /* 0x000fe20003800000 */
[----:B------:R-:W-:Y:S02]  /*1810*/  ISETP.GE.AND P2, PT, R5, R8, PT ;  /* 0x000000080500720c */ /* 0x000fe40003f46270 */
[----:B-----5:R-:W-:Y:S01]  /*1820*/  IADD3 R7, R9, 0x300, RZ ;  /* 0x0000030009077810 */ /* 0x020fe20007ffe0ff */
[----:B------:R-:W-:Y:S10]  /*1830*/  @P3 BRA `(.L_x_26467) ;  /* 0x00000000006c3947 */ /* 0x000ff40003800000 */
[----:B------:R-:W-:Y:S02]  /*1840*/  SHF.L.U32 R14, R14, 0x10, RZ ;  /* 0x000000100e0e7819 */ /* 0x000fe400000006ff */
        /* <DEDUP_REMOVED lines=26> */
.L_x_26467:
[----:B------:R-:W-:Y:S05]  /*19f0*/  BSYNC B0 ;  /* 0x0000000000007941 */ /* 0x000fea0003800000 */
.L_x_26466:
[----:B------:R-:W-:Y:S01]  /*1a00*/  BSSY B0, `(.L_x_26468) ;  /* 0x000001f000007945 */ /* 0x000fe20003800000 */
[----:B------:R-:W-:Y:S02]  /*1a10*/  ISETP.GE.AND P3, PT, R7, R8, PT ;  /* 0x000000080700720c */ /* 0x000fe40003f66270 */
[----:B------:R-:W-:Y:S01]  /*1a20*/  IADD3 R7, R9, 0x380, RZ ;  /* 0x0000038009077810 */ /* 0x000fe20007ffe0ff */
        /* <DEDUP_REMOVED lines=28> */
.L_x_26469:
[----:B------:R-:W-:Y:S05]  /*1bf0*/  BSYNC B0 ;  /* 0x0000000000007941 */ /* 0x000fea0003800000 */
.L_x_26468:
        /* <DEDUP_REMOVED lines=32> */
.L_x_26471:
[----:B------:R-:W-:Y:S05]  /*1e00*/  BSYNC B0 ;  /* 0x0000000000007941 */ /* 0x000fea0003800000 */
.L_x_26470:
        /* <DEDUP_REMOVED lines=29> */
.L_x_26473:
[----:B------:R-:W-:Y:S05]  /*1fe0*/  BSYNC B0 ;  /* 0x0000000000007941 */ /* 0x000fea0003800000 */
.L_x_26472:
        /* <DEDUP_REMOVED lines=29> */
.L_x_26475:
[----:B------:R-:W-:Y:S05]  /*21c0*/  BSYNC B0 ;  /* 0x0000000000007941 */ /* 0x000fea0003800000 */
.L_x_26474:
        /* <DEDUP_REMOVED lines=19> */
.L_x_26478:
[----:B------:R-:W-:-:S13]  /*2300*/  ISETP.GE.AND P0, PT, R9, R8, PT ;  /* 0x000000080900720c */ /* 0x000fda0003f06270 */
[----:B------:R-:W-:Y:S05]  /*2310*/  @P0 BRA `(.L_x_26480) ;  /* 0x0000000000300947 */ /* 0x000fea0003800000 */
[----:B0-----:R-:W0:Y:S01]  /*2320*/  LDC.64 R2, c[0x0][0x218] ;  /* 0x00008600ff027b82 */ /* 0x001e220000000a00 */
[----:B------:R-:W-:Y:S02]  /*2330*/  IADD3 R11, R0, R9, RZ ;  /* 0x00000009000b7210 */ /* 0x000fe40007ffe0ff */
[----:B------:R-:W-:-:S03]  /*2340*/  IADD3 R9, R9, 0x80, RZ ;  /* 0x0000008009097810 */ /* 0x000fc60007ffe0ff */
[----:B0-----:R-:W-:-:S05]  /*2350*/  IMAD.WIDE.U32 R2, R11, 0x2, R2 ;  /* 0x000000020b027825 */ /* 0x001fca00078e0002 */
[----:B------:R1:W-:Y:S02]  /*2360*/  STG.E.U16 desc[UR4][R2.64], R5 ;  /* 0x0000000502007986 */ /* 0x0003e4000c101504 */
.L_x_26479:
[----:B------:R-:W-:-:S13]  /*2370*/  ISETP.GE.AND P0, PT, R9, R8, PT ;  /* 0x000000080900720c */ /* 0x000fda0003f06270 */
[----:B------:R-:W-:Y:S05]  /*2380*/  @P0 BRA `(.L_x_26481) ;  /* 0x0000000000340947 */ /* 0x000fea0003800000 */
[----:B01----:R-:W0:Y:S01]  /*2390*/  LDC.64 R2, c[0x0][0x218] ;  /* 0x00008600ff027b82 */ /* 0x003e220000000a00 */
[----:B------:R-:W-:Y:S02]  /*23a0*/  IADD3 R5, R0, R9, RZ ;  /* 0x0000000900057210 */ /* 0x000fe40007ffe0ff */
[----:B------:R-:W-:-:S03]  /*23b0*/  IADD3 R9, R9, 0x80, RZ ;  /* 0x0000008009097810 */ /* 0x000fc60007ffe0ff */
[----:B0-----:R-:W-:-:S05]  /*23c0*/  IMAD.WIDE.U32 R2, R5, 0x2, R2 ;  /* 0x0000000205027825 */ /* 0x001fca00078e0002 */
[----:B------:R1:W-:Y:S02]  /*23d0*/  STG.E.U16 desc[UR4][R2.64], R6 ;  /* 0x0000000602007986 */ /* 0x0003e4000c101504 */
.L_x_26480:
        /* <DEDUP_REMOVED lines=8> */
.L_x_26481:
[----:B------:R-:W-:Y:S05]  /*2460*/  BSYNC B1 ;  /* 0x0000000000017941 */ /* 0x000fea0003800000 */
.L_x_26477:
[----:B------:R-:W-:-:S13]  /*2470*/  ISETP.GE.AND P0, PT, R9, R8, PT ;  /* 0x000000080900720c */ /* 0x000fda0003f06270 */
[----:B012---:R-:W0:Y:S01]  /*2480*/  @!P0 LDC.64 R2, c[0x0][0x218] ;  /* 0x00008600ff028b82 */ /* 0x007e220000000a00 */
[----:B------:R-:W-:Y:S02]  /*2490*/  @!P0 IADD3 R5, R0, R9, RZ ;  /* 0x0000000900058210 */ /* 0x000fe40007ffe0ff */
[----:B------:R-:W-:-:S03]  /*24a0*/  @!P0 IADD3 R9, R9, 0x80, RZ ;  /* 0x0000008009098810 */ /* 0x000fc60007ffe0ff */
[----:B0-----:R-:W-:-:S05]  /*24b0*/  @!P0 IMAD.WIDE.U32 R2, R5, 0x2, R2 ;  /* 0x0000000205028825 */ /* 0x001fca00078e0002 */
[----:B------:R2:W-:Y:S02]  /*24c0*/  @!P0 STG.E.U16 desc[UR4][R2.64], R10 ;  /* 0x0000000a02008986 */ /* 0x0005e4000c101504 */
.L_x_26482:
[----:B------:R-:W-:Y:S05]  /*24d0*/  BSYNC B0 ;  /* 0x0000000000007941 */ /* 0x000fea0003800000 */
.L_x_26476:
        /* <DEDUP_REMOVED lines=8> */
.L_x_26483:
        /* <DEDUP_REMOVED lines=10> */
.L_x_36416:


//--------------------- .text._ZN2at6native18elementwise_kernelILi128ELi4EZNS0_15gpu_kernel_implIZZZNS0_17expm1_kernel_cudaERNS_18TensorIteratorBaseEENKUlvE_clEvENKUlvE2_clEvEUlN3c107complexIfEEE_EEvS4_RKT_EUliE_EEviT1_ --------------------------
	.section	.text._ZN2at6native18elementwise_kernelILi128ELi4EZNS0_15gpu_kernel_implIZZZNS0_17expm1_kernel_cudaERNS_18TensorIteratorBaseEENKUlvE_clEvENKUlvE2_clEvEUlN3c107complexIfEEE_EEvS4_RKT_EUliE_EEviT1_,"ax",@progbits
	.align	128
        .global         _ZN2at6native18elementwise_kernelILi128ELi4EZNS0_15gpu_kernel_implIZZZNS0_17expm1_kernel_cudaERNS_18TensorIteratorBaseEENKUlvE_clEvENKUlvE2_clEvEUlN3c107complexIfEEE_EEvS4_RKT_EUliE_EEviT1_
        .type           _ZN2at6native18elementwise_kernelILi128ELi4EZNS0_15gpu_kernel_implIZZZNS0_17expm1_kernel_cudaERNS_18TensorIteratorBaseEENKUlvE_clEvENKUlvE2_clEvEUlN3c107complexIfEEE_EEvS4_RKT_EUliE_EEviT1_,@function
        .size           _ZN2at6native18elementwise_kernelILi128ELi4EZNS0_15gpu_kernel_implIZZZNS0_17expm1_kernel_cudaERNS_18TensorIteratorBaseEENKUlvE_clEvENKUlvE2_clEvEUlN3c107complexIfEEE_EEvS4_RKT_EUliE_EEviT1_,(.L_x_36417 - _ZN2at6native18elementwise_kernelILi128ELi4EZNS0_15gpu_kernel_implIZZZNS0_17expm1_kernel_cudaERNS_18TensorIteratorBaseEENKUlvE_clEvENKUlvE2_clEvEUlN3c107complexIfEEE_EEvS4_RKT_EUliE_EEviT1_)
        .other          _ZN2at6native18elementwise_kernelILi128ELi4EZNS0_15gpu_kernel_implIZZZNS0_17expm1_kernel_cudaERNS_18TensorIteratorBaseEENKUlvE_clEvENKUlvE2_clEvEUlN3c107complexIfEEE_EEvS4_RKT_EUliE_EEviT1_,@"STO_CUDA_ENTRY STV_DEFAULT"
_ZN2at6native18elementwise_kernelILi128ELi4EZNS0_15gpu_kernel_implIZZZNS0_17expm1_kernel_cudaERNS_18TensorIteratorBaseEENKUlvE_clEvENKUlvE2_clEvEUlN3c107complexIfEEE_EEvS4_RKT_EUliE_EEviT1_:
.text._ZN2at6native18elementwise_kernelILi128ELi4EZNS0_15gpu_kernel_implIZZZNS0_17expm1_kernel_cudaERNS_18TensorIteratorBaseEENKUlvE_clEvENKUlvE2_clEvEUlN3c107complexIfEEE_EEvS4_RKT_EUliE_EEviT1_:
        /* <DEDUP_REMOVED lines=315> */
.L_x_26486:
        /* <DEDUP_REMOVED lines=23> */
.L_x_26491:
[----:B------:R-:W2:Y:S01]  /*1520*/  LDG.E.U8 R2, desc[UR36][R4.64] ;  /* 0x0000002404027981 */ /* 0x000ea2000c1e1100 */
[----:B------:R-:W-:Y:S01]  /*1530*/  IMAD.MOV.U32 R3, RZ, RZ, RZ ;  /* 0x000000ffff037224 */ /* 0x000fe200078e00ff */
[----:B--2---:R-:W-:Y:S01]  /*1540*/  I2FP.F32.U32 R2, R2 ;  /* 0x0000000200027245 */ /* 0x004fe20000201000 */
[----:B------:R-:W-:Y:S06]  /*1550*/  BRA `(.L_x_26493) ;  /* 0x0000000c007c7947 */ /* 0x000fec0003800000 */
.L_x_26490:
        /* <DEDUP_REMOVED lines=10> */
.L_x_26495:
[----:B------:R-:W2:Y:S01]  /*1600*/  LDG.E R2, desc[UR36][R4.64] ;  /* 0x0000002404027981 */ /* 0x000ea2000c1e1900 */
[----:B------:R-:W-:Y:S01]  /*1610*/  HFMA2.MMA R3, -RZ, RZ, 0, 0 ;  /* 0x00000000ff037435 */ /* 0x000fe200000001ff */
[----:B--2---:R-:W-:Y:S01]  /*1620*/  I2FP.F32.S32 R2, R2 ;  /* 0x0000000200027245 */ /* 0x004fe20000201400 */
[----:B------:R-:W-:Y:S09]  /*1630*/  BRA `(.L_x_26493) ;  /* 0x0000000c00447947 */ /* 0x000ff20003800000 */
.L_x_26494:
[----:B------:R-:W2:Y:S01]  /*1640*/  LDG.E.U16 R2, desc[UR36][R4.64] ;  /* 0x0000002404027981 */ /* 0x000ea2000c1e1500 */
[----:B------:R-:W-:Y:S01]  /*1650*/  IMAD.MOV.U32 R3, RZ, RZ, RZ ;  /* 0x000000ffff037224 */ /* 0x000fe200078e00ff */
[----:B--2---:R-:W0:Y:S01]  /*1660*/  I2F.S16 R2, R2 ;  /* 0x0000000200027306 */ /* 0x004e220000101400 */
[----:B------:R-:W-:Y:S05]  /*1670*/  BRA `(.L_x_26493) ;  /* 0x0000000c00347947 */ /* 0x000fea0003800000 */
.L_x_26489:
        /* <DEDUP_REMOVED lines=9> */
.L_x_26497:
[----:B------:R-:W2:Y:S01]  /*1710*/  LDG.E.U16 R2, desc[UR36][R4.64] ;  /* 0x0000002404027981 */ /* 0x000ea2000c1e1500 */
[----:B------:R-:W-:Y:S02]  /*1720*/  IMAD.MOV.U32 R3, RZ, RZ, RZ ;  /* 0x000000ffff037224 */ /* 0x000fe400078e00ff */
[----:B--2---:R-:W-:Y:S01]  /*1730*/  HADD2.F32 R2, -RZ, R2.H0_H0 ;  /* 0x20000002ff027230 */ /* 0x004fe20000004100 */
[----:B------:R-:W-:Y:S06]  /*1740*/  BRA `(.L_x_26493) ;  /* 0x0000000c00007947 */ /* 0x000fec0003800000 */
.L_x_26496:
        /* <DEDUP_REMOVED lines=8> */
.L_x_26499:
[----:B------:R-:W2:Y:S02]  /*17d0*/  LDG.E R2, desc[UR36][R4.64] ;  /* 0x0000002404027981 */ /* 0x000ea4000c1e1900 */
[--C-:B--2---:R-:W-:Y:S02]  /*17e0*/  HADD2.F32 R3, -RZ, R2.reuse.H1_H1 ;  /* 0x30000002ff037230 */ /* 0x104fe40000004100 */
[----:B------:R-:W-:Y:S01]  /*17f0*/  HADD2.F32 R2, -RZ, R2.H0_H0 ;  /* 0x20000002ff027230 */ /* 0x000fe20000004100 */
[----:B------:R-:W-:Y:S06]  /*1800*/  BRA `(.L_x_26493) ;  /* 0x0000000800d07947 */ /* 0x000fec0003800000 */
.L_x_26498:
        /* <DEDUP_REMOVED lines=8> */
.L_x_26488:
        /* <DEDUP_REMOVED lines=13> */
.L_x_26502:
        /* <DEDUP_REMOVED lines=10> */
.L_x_26501:
        /* <DEDUP_REMOVED lines=27> */
.L_x_26504:
[----:B------:R-:W2:Y:S01]  /*1bb0*/  LDG.E.U8 R4, desc[UR36][R4.64] ;  /* 0x0000002404047981 */ /* 0x000ea2000c1e1100 */
[----:B------:R-:W-:Y:S01]  /*1bc0*/  IMAD.MOV.U32 R3, RZ, RZ, RZ ;  /* 0x000000ffff037224 */ /* 0x000fe200078e00ff */
[C---:B--2---:R-:W-:Y:S01]  /*1bd0*/  SHF.L.U32 R0, R4.reuse, 0x19, RZ ;  /* 0x0000001904007819 */ /* 0x044fe200000006ff */
        /* <DEDUP_REMOVED lines=11> */
.L_x_26503:
[----:B------:R-:W2:Y:S01]  /*1c90*/  LDG.E.U16 R2, desc[UR36][R4.64] ;  /* 0x0000002404027981 */ /* 0x000ea2000c1e1500 */
[----:B------:R-:W-:Y:S02]  /*1ca0*/  IMAD.MOV.U32 R3, RZ, RZ, RZ ;  /* 0x000000ffff037224 */ /* 0x000fe400078e00ff */
[----:B--2---:R-:W-:Y:S01]  /*1cb0*/  IMAD.U32 R2, R2, 0x10000, RZ ;  /* 0x0001000002027824 */ /* 0x004fe200078e00ff */
[----:B------:R-:W-:Y:S06]  /*1cc0*/  BRA `(.L_x_26493) ;  /* 0x0000000400a07947 */ /* 0x000fec0003800000 */
.L_x_26500:
        /* <DEDUP_REMOVED lines=12> */
.L_x_26507:
        /* <DEDUP_REMOVED lines=20> */
.L_x_26509:
[----:B------:R-:W-:Y:S05]  /*1ed0*/  BSYNC B0 ;  /* 0x0000000000007941 */ /* 0x000fea0003800000 */
.L_x_26508:
[----:B------:R-:W-:Y:S01]  /*1ee0*/  IMAD.SHL.U32 R2, R2, 0x100000, RZ ;  /* 0x0010000002027824 */ /* 0x000fe200078e00ff */
[----:B------:R-:W-:-:S04]  /*1ef0*/  LEA R5, R0, 0x3b800000, 0x17 ;  /* 0x3b80000000057811 */ /* 0x000fc800078eb8ff */
[----:B------:R-:W-:Y:S01]  /*1f00*/  LOP3.LUT R2, R5, R2, R6, 0xfe, !PT ;  /* 0x0000000205027212 */ /* 0x000fe200078efe06 */
[----:B------:R-:W-:Y:S06]  /*1f10*/  BRA `(.L_x_26493) ;  /* 0x00000004000c7947 */ /* 0x000fec0003800000 */
.L_x_26506:
[----:B------:R-:W2:Y:S01]  /*1f20*/  LDG.E.U8 R5, desc[UR36][R4.64] ;  /* 0x0000002404057981 */ /* 0x000ea2000c1e1100 */
[----:B------:R-:W-:Y:S02]  /*1f30*/  CS2R R2, SRZ ;  /* 0x0000000000027805 */ /* 0x000fe4000001ff00 */
        /* <DEDUP_REMOVED lines=18> */
.L_x_26511:
[----:B------:R-:W-:Y:S05]  /*2060*/  BSYNC B0 ;  /* 0x0000000000007941 */ /* 0x000fea0003800000 */
.L_x_26510:
[----:B------:R-:W-:Y:S01]  /*2070*/  IMAD.SHL.U32 R2, R2, 0x200000, RZ ;  /* 0x0020000002027824 */ /* 0x000fe200078e00ff */
[----:B------:R-:W-:-:S04]  /*2080*/  LEA R5, R0, 0x37800000, 0x17 ;  /* 0x3780000000057811 */ /* 0x000fc800078eb8ff */
[----:B------:R-:W-:Y:S01]  /*2090*/  LOP3.LUT R2, R5, R2, R6, 0xfe, !PT ;  /* 0x0000000205027212 */ /* 0x000fe200078efe06 */
[----:B------:R-:W-:Y:S06]  /*20a0*/  BRA `(.L_x_26493) ;  /* 0x0000000000a87947 */ /* 0x000fec0003800000 */
.L_x_26505:
        /* <DEDUP_REMOVED lines=14> */
.L_x_26515:
[----:B------:R-:W-:Y:S05]  /*2190*/  BSYNC B0 ;  /* 0x0000000000007941 */ /* 0x000fea0003800000 */
.L_x_26514:
[----:B------:R-:W-:Y:S01]  /*21a0*/  IMAD.MOV.U32 R3, RZ, RZ, RZ ;  /* 0x000000ffff037224 */ /* 0x000fe200078e00ff */
[----:B------:R-:W-:Y:S06]  /*21b0*/  BRA `(.L_x_26493) ;  /* 0x0000000000647947 */ /* 0x000fec0003800000 */
.L_x_26492:
        /* <DEDUP_REMOVED lines=16> */
.L_x_26516:
[----:B------:R-:W-:Y:S01]  /*22c0*/  CS2R R2, SRZ ;  /* 0x0000000000027805 */ /* 0x000fe2000001ff00 */
[----:B------:R-:W-:Y:S06]  /*22d0*/  BRA `(.L_x_26493) ;  /* 0x00000000001c7947 */ /* 0x000fec0003800000 */
.L_x_26513:
[----:B------:R-:W2:Y:S01]  /*22e0*/  LDG.E.64 R4, desc[UR36][R4.64] ;  /* 0x0000002404047981 */ /* 0x000ea2000c1e1b00 */
[----:B------:R-:W-:Y:S01]  /*22f0*/  IMAD.MOV.U32 R3, RZ, RZ, RZ ;  /* 0x000000ffff037224 */ /* 0x000fe200078e00ff */
[----:B--2---:R0:W1:Y:S01]  /*2300*/  I2F.U64 R2, R4 ;  /* 0x0000000400027312 */ /* 0x0040620000301000 */
[----:B------:R-:W-:Y:S05]  /*2310*/  BRA `(.L_x_26493) ;  /* 0x00000000000c7947 */ /* 0x000fea0003800000 */
.L_x_26512:
[----:B------:R-:W2:Y:S01]  /*2320*/  LDG.E R2, desc[UR36][R4.64] ;  /* 0x0000002404027981 */ /* 0x000ea2000c1e1900 */
[----:B------:R-:W-:Y:S01]  /*2330*/  IMAD.MOV.U32 R3, RZ, RZ, RZ ;  /* 0x000000ffff037224 */ /* 0x000fe200078e00ff */
[----:B--2---:R-:W-:-:S07]  /*2340*/  I2FP.F32.U32 R2, R2 ;  /* 0x0000000200027245 */ /* 0x004fce0000201000 */
.L_x_26493:
[----:B------:R-:W-:Y:S05]  /*2350*/  BSYNC B6 ;  /* 0x0000000000067941 */ /* 0x000fea0003800000 */
.L_x_26487:
[C---:B012345:R-:W-:Y:S01]  /*2360*/  FMUL.FTZ R4, R2.reuse, 1.4426950216293334961 ;  /* 0x3fb8aa3b02047820 */ /* 0x07ffe20000410000 */
[----:B------:R-:W-:Y:S01]  /*2370*/  FSETP.GEU.FTZ.AND P0, PT, |R2|, 0.40999999642372131348, PT ;  /* 0x3ed1eb850200780b */ /* 0x000fe20003f1e200 */
[----:B------:R-:W-:Y:S02]  /*2380*/  IMAD.MOV.U32 R7, RZ, RZ, 0x3ab5ebe6 ;  /* 0x3ab5ebe6ff077424 */ /* 0x000fe400078e00ff */
[C---:B------:R-:W-:Y:S01]  /*2390*/  FMUL.RZ R11, R3.reuse, 0.15915493667125701904 ;  /* 0x3e22f983030b7820 */ /* 0x040fe2000040c000 */
[----:B------:R-:W0:Y:S01]  /*23a0*/  FRND R0, R4 ;  /* 0x0000000400007307 */ /* 0x000e220000201000 */
[----:B------:R-:W-:-:S04]  /*23b0*/  FMUL.FTZ R3, R3, 0.5 ;  /* 0x3f00000003037820 */ /* 0x000fc80000410000 */
[----:B------:R-:W-:-:S03]  /*23c0*/  FMUL.RZ R3, R3, 0.15915493667125701904 ;  /* 0x3e22f98303037820 */ /* 0x000fc6000040c000 */
[----:B------:R-:W-:Y:S01]  /*23d0*/  MUFU.EX2 R4, R4 ;  /* 0x0000000400047308 */ /* 0x000fe20000000800 */
[----:B0-----:R-:W-:-:S07]  /*23e0*/  FSEL R5, R0, RZ, P0 ;  /* 0x000000ff00057208 */ /* 0x001fce0000000000 */
[----:B------:R-:W-:Y:S01]  /*23f0*/  MUFU.SIN R3, R3 ;  /* 0x0000000300037308 */ /* 0x000fe20000000400 */
[----:B------:R-:W-:Y:S02]  /*2400*/  FSETP.NEU.FTZ.AND P0, PT, R2, RZ, PT ;  /* 0x000000ff0200720b */ /* 0x000fe40003f1d000 */
[C---:B------:R-:W-:Y:S01]  /*2410*/  FSETP.NEU.FTZ.AND P1, PT, R5.reuse, 128, PT ;  /* 0x430000000500780b */ /* 0x040fe20003f3d000 */
[----:B------:R-:W-:-:S04]  /*2420*/  FFMA.FTZ R0, -R5, 0.693145751953125, R2 ;  /* 0x3f31720005007823 */ /* 0x000fc80000010102 */
[----:B------:R-:W-:Y:S01]  /*2430*/  FFMA.FTZ R6, -R5, 1.428606765330187045e-06, R0 ;  /* 0x35bfbe8e05067823 */ /* 0x000fe20000010100 */
[----:B------:R-:W-:Y:S01]  /*2440*/  MUFU.COS R9, R11 ;  /* 0x0000000b00097308 */ /* 0x000fe20000000000 */
[----:B------:R-:W0:Y:S02]  /*2450*/  LDC.U8 R0, c[0x0][0x421] ;  /* 0x00010840ff007b82 */ /* 0x000e240000000000 */
        /* <DEDUP_REMOVED lines=9> */
[----:B0-----:R-:W-:Y:S01]  /*24f0*/  PRMT R10, R0, 0x9910, RZ ;  /* 0x00009910000a7816 */ /* 0x001fe200000000ff */
[----:B-1----:R-:W-:-:S04]  /*2500*/  FADD.FTZ R6, R8, -1 ;  /* 0xbf80000008067421 */ /* 0x002fc80000010000 */
[----:B------:R-:W-:Y:S01]  /*2510*/  FFMA.FTZ R6, R7, R8, R6 ;  /* 0x0000000807067223 */ /* 0x000fe20000010006 */
[----:B------:R-:W-:Y:S01]  /*2520*/  FADD.FTZ R8, R3, R3 ;  /* 0x0000000303087221 */ /* 0x000fe20000010000 */
[----:B------:R-:W0:Y:S02]  /*2530*/  MUFU.SIN R7, R11 ;  /* 0x0000000b00077308 */ /* 0x000e240000000400 */
[----:B------:R-:W-:Y:S01]  /*2540*/  @!P1 FADD.FTZ R6, R6, R6 ;  /* 0x0000000606069221 */ /* 0x000fe20000010000 */
[----:B------:R-:W-:Y:S01]  /*2550*/  FSETP.GT.FTZ.AND P1, PT, R5, 128, PT ;  /* 0x430000000500780b */ /* 0x000fe20003f34000 */
[----:B------:R-:W-:-:S03]  /*2560*/  FMUL.FTZ R5, R3, R8 ;  /* 0x0000000803057220 */ /* 0x000fc60000410000 */
[----:B------:R-:W-:Y:S02]  /*2570*/  FSEL R6, R6, +INF , !P1 ;  /* 0x7f80000006067808 */ /* 0x000fe40004800000 */
[----:B------:R-:W-:Y:S02]  /*2580*/  ISETP.GT.AND P1, PT, R10, 0x9, PT ;  /* 0x000000090a00780c */ /* 0x000fe40003f24270 */
[----:B------:R-:W-:Y:S01]  /*2590*/  FSEL R6, R6, -1, P2 ;  /* 0xbf80000006067808 */ /* 0x000fe20001000000 */
[----:B------:R-:W-:-:S04]  /*25a0*/  @!P0 FADD.FTZ R6, R2, R2 ;  /* 0x0000000202068221 */ /* 0x000fc80000010000 */
[----:B------:R-:W-:Y:S01]  /*25b0*/  FFMA.FTZ R2, R6, R9, -R5 ;  /* 0x0000000906027223 */ /* 0x000fe20000010805 */
[----:B0-----:R-:W-:-:S05]  /*25c0*/  FMUL.FTZ R3, R4, R7 ;  /* 0x0000000704037220 */ /* 0x001fca0000410000 */
        /* <DEDUP_REMOVED lines=12> */
.L_x_26520:
[----:B------:R-:W0:Y:S02]  /*2690*/  F2I.S64.TRUNC R2, R2 ;  /* 0x0000000200027311 */ /* 0x000e24000020d900 */
[----:B0-----:R-:W-:-:S05]  /*26a0*/  IMAD.MOV.U32 R5, RZ, RZ, R2 ;  /* 0x000000ffff057224 */ /* 0x001fca00078e0002 */
[----:B------:R0:W-:Y:S01]  /*26b0*/  STG.E.U8 desc[UR36][R16.64], R5 ;  /* 0x0000000510007986 */ /* 0x0001e2000c101124 */
[----:B------:R-:W-:Y:S05]  /*26c0*/  BRA `(.L_x_26522) ;  /* 0x0000000c00447947 */ /* 0x000fea0003800000 */
.L_x_26519:
        /* <DEDUP_REMOVED lines=9> */
.L_x_26524:
[----:B------:R-:W0:Y:S02]  /*2760*/  F2I.FTZ.TRUNC.NTZ R3, R2 ;  /* 0x0000000200037305 */ /* 0x000e24000021f100 */
[----:B0-----:R0:W-:Y:S01]  /*2770*/  STG.E desc[UR36][R16.64], R3 ;  /* 0x0000000310007986 */ /* 0x0011e2000c101924 */
[----:B------:R-:W-:Y:S05]  /*2780*/  BRA `(.L_x_26522) ;  /* 0x0000000c00147947 */ /* 0x000fea0003800000 */
.L_x_26523:
[----:B------:R-:W0:Y:S02]  /*2790*/  F2I.FTZ.TRUNC.NTZ R3, R2 ;  /* 0x0000000200037305 */ /* 0x000e24000021f100 */
[----:B0-----:R0:W-:Y:S01]  /*27a0*/  STG.E.U16 desc[UR36][R16.64], R3 ;  /* 0x0000000310007986 */ /* 0x0011e2000c101524 */
[----:B------:R-:W-:Y:S05]  /*27b0*/  BRA `(.L_x_26522) ;  /* 0x0000000c00087947 */ /* 0x000fea0003800000 */
.L_x_26518:
        /* <DEDUP_REMOVED lines=8> */
.L_x_26526:
[----:B------:R-:W-:-:S05]  /*2840*/  F2FP.F16.F32.PACK_AB R2, RZ, R2 ;  /* 0x00000002ff02723e */ /* 0x000fca00000000ff */
[----:B------:R0:W-:Y:S01]  /*2850*/  STG.E.U16 desc[UR36][R16.64], R2 ;  /* 0x0000000210007986 */ /* 0x0001e2000c101524 */
[----:B------:R-:W-:Y:S05]  /*2860*/  BRA `(.L_x_26522) ;  /* 0x0000000800dc7947 */ /* 0x000fea0003800000 */
.L_x_26525:
        /* <DEDUP_REMOVED lines=8> */
.L_x_26528:
[----:B------:R-:W-:-:S05]  /*28f0*/  F2FP.F16.F32.PACK_AB R3, R3, R2 ;  /* 0x000000020303723e */ /* 0x000fca00000000ff */
[----:B------:R0:W-:Y:S01]  /*2900*/  STG.E desc[UR36][R16.64], R3 ;  /* 0x0000000310007986 */ /* 0x0001e2000c101924 */
[----:B------:R-:W-:Y:S05]  /*2910*/  BRA `(.L_x_26522) ;  /* 0x0000000800b07947 */ /* 0x000fea0003800000 */
.L_x_26527:
[----:B------:R-:W-:-:S06]  /*2920*/  FMUL.FTZ R2, R2, 1 ;  /* 0x3f80000002027820 */ /* 0x000fcc0000410000 */
[----:B------:R-:W0:Y:S02]  /*2930*/  F2F.F64.F32 R2, R2 ;  /* 0x0000000200027310 */ /* 0x000e240000201800 */
[----:B0-----:R0:W-:Y:S01]  /*2940*/  STG.E.64 desc[UR36][R16.64], R2 ;  /* 0x0000000210007986 */ /* 0x0011e2000c101b24 */
[----:B------:R-:W-:Y:S05]  /*2950*/  BRA `(.L_x_26522) ;  /* 0x0000000800a07947 */ /* 0x000fea0003800000 */
.L_x_26517:
        /* <DEDUP_REMOVED lines=14> */
.L_x_26531:
[----:B------:R-:W-:Y:S01]  /*2a40*/  FMUL.FTZ R6, R3, 1 ;  /* 0x3f80000003067820 */ /* 0x000fe20000410000 */
[----:B------:R-:W-:-:S05]  /*2a50*/  FMUL.FTZ R4, R2, 1 ;  /* 0x3f80000002047820 */ /* 0x000fca0000410000 */
[----:B------:R-:W-:Y:S08]  /*2a60*/  F2F.F64.F32 R6, R6 ;  /* 0x0000000600067310 */ /* 0x000ff00000201800 */
[----:B------:R-:W0:Y:S02]  /*2a70*/  F2F.F64.F32 R4, R4 ;  /* 0x0000000400047310 */ /* 0x000e240000201800 */
[----:B0-----:R0:W-:Y:S01]  /*2a80*/  STG.E.128 desc[UR36][R16.64], R4 ;  /* 0x0000000410007986 */ /* 0x0011e2000c101d24 */
[----:B------:R-:W-:Y:S05]  /*2a90*/  BRA `(.L_x_26522) ;  /* 0x0000000800507947 */ /* 0x000fea0003800000 */
.L_x_26530:
        /* <DEDUP_REMOVED lines=20> */
.L_x_26535:
[----:B------:R-:W-:Y:S05]  /*2be0*/  BSYNC B0 ;  /* 0x0000000000007941 */ /* 0x000fea0003800000 */
.L_x_26534:
[----:B------:R-:W-:-:S05]  /*2bf0*/  LOP3.LUT R5, R0, R5, RZ, 0xfc, !PT ;  /* 0x0000000500057212 */ /* 0x000fca00078efcff */
[----:B------:R0:W-:Y:S01]  /*2c00*/  STG.E.U8 desc[UR36][R16.64], R5 ;  /* 0x0000000510007986 */ /* 0x0001e2000c101124 */
[----:B------:R-:W-:Y:S05]  /*2c10*/  BRA `(.L_x_26522) ;  /* 0x0000000400f07947 */ /* 0x000fea0003800000 */
.L_x_26533:
        /* <DEDUP_REMOVED lines=12> */
.L_x_26537:
[----:B------:R-:W-:Y:S01]  /*2ce0*/  HFMA2.MMA R0, -RZ, RZ, 0, 7.569789886474609375e-06 ;  /* 0x0000007fff007435 */ /* 0x000fe200000001ff */
[----:B------:R-:W-:-:S09]  /*2cf0*/  ISETP.GT.U32.AND P0, PT, R4, 0x7f800000, PT ;  /* 0x7f8000000400780c */ /* 0x000fd20003f04070 */
[----:B------:R-:W-:-:S07]  /*2d00*/  SEL R0, R0, 0x7c, P0 ;  /* 0x0000007c00007807 */ /* 0x000fce0000000000 */
.L_x_26538:
[----:B------:R-:W-:Y:S05]  /*2d10*/  BSYNC B0 ;  /* 0x0000000000007941 */ /* 0x000fea0003800000 */
.L_x_26536:
[----:B------:R-:W-:-:S04]  /*2d20*/  LOP3.LUT R2, R2, 0x80000000, RZ, 0xc0, !PT ;  /* 0x8000000002027812 */ /* 0x000fc800078ec0ff */
[----:B------:R-:W-:-:S04]  /*2d30*/  SHF.R.U32.HI R3, RZ, 0x18, R2 ;  /* 0x00000018ff037819 */ /* 0x000fc80000011602 */
[----:B------:R-:W-:-:S05]  /*2d40*/  LOP3.LUT R3, R0, R3, RZ, 0xfc, !PT ;  /* 0x0000000300037212 */ /* 0x000fca00078efcff */
[----:B------:R0:W-:Y:S01]  /*2d50*/  STG.E.U8 desc[UR36][R16.64], R3 ;  /* 0x0000000310007986 */ /* 0x0001e2000c101124 */
[----:B------:R-:W-:Y:S05]  /*2d60*/  BRA `(.L_x_26522) ;  /* 0x00000004009c7947 */ /* 0x000fea0003800000 */
.L_x_26532:
[----:B------:R-:W-:-:S05]  /*2d70*/  F2FP.BF16.F32.PACK_AB R2, RZ, R2 ;  /* 0x00000002ff02723e */ /* 0x000fca00000010ff */
[----:B------:R0:W-:Y:S01]  /*2d80*/  STG.E.U16 desc[UR36][R16.64], R2 ;  /* 0x0000000210007986 */ /* 0x0001e2000c101524 */
[----:B------:R-:W-:Y:S05]  /*2d90*/  BRA `(.L_x_26522) ;  /* 0x0000000400907947 */ /* 0x000fea0003800000 */
.L_x_26529:
        /* <DEDUP_REMOVED lines=11> */
.L_x_26541:
        /* <DEDUP_REMOVED lines=16> */
.L_x_26544:
[----:B------:R-:W-:-:S04]  /*2f50*/  LOP3.LUT R2, R2, 0x80000000, RZ, 0xc0, !PT ;  /* 0x8000000002027812 */ /* 0x000fc800078ec0ff */
[----:B------:R-:W-:-:S04]  /*2f60*/  SHF.R.U32.HI R3, RZ, 0x18, R2 ;  /* 0x00000018ff037819 */ /* 0x000fc80000011602 */
[----:B------:R-:W-:-:S04]  /*2f70*/  LOP3.LUT R0, R0, R3, RZ, 0xfc, !PT ;  /* 0x0000000300007212 */ /* 0x000fc800078efcff */
[----:B------:R-:W-:-:S07]  /*2f80*/  PRMT R8, R0, 0x7610, R8 ;  /* 0x0000761000087816 */ /* 0x000fce0000000008 */
.L_x_26543:
[----:B------:R-:W-:Y:S05]  /*2f90*/  BSYNC B0 ;  /* 0x0000000000007941 */ /* 0x000fea0003800000 */
.L_x_26542:
[----:B------:R3:W-:Y:S01]  /*2fa0*/  STG.E.U8 desc[UR36][R16.64], R8 ;  /* 0x0000000810007986 */ /* 0x0007e2000c101124 */
[----:B------:R-:W-:Y:S05]  /*2fb0*/  BRA `(.L_x_26522) ;  /* 0x0000000400087947 */ /* 0x000fea0003800000 */
.L_x_26540:
        /* <DEDUP_REMOVED lines=16> */
.L_x_26547:
[----:B------:R-:W-:-:S04]  /*30c0*/  LOP3.LUT R2, R2, 0x80000000, RZ, 0xc0, !PT ;  /* 0x8000000002027812 */ /* 0x000fc800078ec0ff */
[----:B------:R-:W-:-:S04]  /*30d0*/  SHF.R.U32.HI R3, RZ, 0x18, R2 ;  /* 0x00000018ff037819 */ /* 0x000fc80000011602 */
[----:B------:R-:W-:-:S04]  /*30e0*/  LOP3.LUT R0, R0, R3, RZ, 0xfc, !PT ;  /* 0x0000000300007212 */ /* 0x000fc800078efcff */
[----:B------:R-:W-:-:S07]  /*30f0*/  PRMT R8, R0, 0x7610, R8 ;  /* 0x0000761000087816 */ /* 0x000fce0000000008 */
.L_x_26546:
[----:B------:R-:W-:Y:S05]  /*3100*/  BSYNC B0 ;  /* 0x0000000000007941 */ /* 0x000fea0003800000 */
.L_x_26545:
[----:B------:R0:W-:Y:S01]  /*3110*/  STG.E.U8 desc[UR36][R16.64], R8 ;  /* 0x0000000810007986 */ /* 0x0001e2000c101124 */
[----:B------:R-:W-:Y:S05]  /*3120*/  BRA `(.L_x_26522) ;  /* 0x0000000000ac7947 */ /* 0x000fea0003800000 */
.L_x_26539:
        /* <DEDUP_REMOVED lines=21> */
.L_x_26521:
        /* <DEDUP_REMOVED lines=16> */
.L_x_26550:
[----:B------:R-:W-:Y:S05]  /*3380*/  BRA `(.L_x_26522) ;  /* 0x0000000000147947 */ /* 0x000fea0003800000 */
.L_x_26549:
[----:B------:R-:W0:Y:S02]  /*3390*/  F2I.U64.TRUNC R2, R2 ;  /* 0x0000000200027311 */ /* 0x000e24000020d800 */
[----:B0-----:R1:W-:Y:S01]  /*33a0*/  STG.E.64 desc[UR36][R16.64], R2 ;  /* 0x0000000210007986 */ /* 0x0013e2000c101b24 */
[----:B------:R-:W-:Y:S05]  /*33b0*/  BRA `(.L_x_26522) ;  /* 0x0000000000087947 */ /* 0x000fea0003800000 */
.L_x_26548:
[----:B------:R-:W0:Y:S02]  /*33c0*/  F2I.FTZ.U32.TRUNC.NTZ R3, R2 ;  /* 0x0000000200037305 */ /* 0x000e24000021f000 */
[----:B0-----:R0:W-:Y:S02]  /*33d0*/  STG.E desc[UR36][R16.64], R3 ;  /* 0x0000000310007986 */ /* 0x0011e4000c101924 */
.L_x_26522:
[----:B------:R-:W-:-:S04]  /*33e0*/  IMAD R18, R23, 0x200, R18 ;  /* 0x0000020017127824 */ /* 0x000fc800078e0212 */
[----:B------:R-:W-:-:S07]  /*33f0*/  VIADD R19, R18, 0x80 ;  /* 0x0000008012137836 */ /* 0x000fce0000000000 */
.L_x_26485:
[----:B------:R-:W-:Y:S05]  /*3400*/  BSYNC B7 ;  /* 0x0000000000077941 */ /* 0x000fea0003800000 */
.L_x_26484:
        /* <DEDUP_REMOVED lines=307> */
.L_x_26553:
        /* <DEDUP_REMOVED lines=20> */
[----:B------:R-:W-:Y:S01]  /*4880*/  HFMA2.MMA R3, -RZ, RZ, 0, 0 ;  /* 0x00000000ff037435 */ /* 0x000fe200000001ff */
[----:B--2---:R-:W3:Y:S01]  /*4890*/  I2F.S16 R2, R2 ;  /* 0x0000000200027306 */ /* 0x004ee20000101400 */
[----:B------:R-:W-:Y:S09]  /*48a0*/  BRA `(.L_x_26560) ;  /* 0x0000000c008c7947 */ /* 0x000ff20003800000 */
.L_x_26558:
[----:B------:R-:W2:Y:S01]  /*48b0*/  LDG.E.U8 R2, desc[UR36][R4.64] ;  /* 0x0000002404027981 */ /* 0x000ea2000c1e1100 */
[----:B------:R-:W-:Y:S01]  /*48c0*/  IMAD.MOV.U32 R3, RZ, RZ, RZ ;  /* 0x000000ffff037224 */ /* 0x000fe200078e00ff */
[----:B--2---:R-:W-:Y:S01]  /*48d0*/  I2FP.F32.U32 R2, R2 ;  /* 0x0000000200027245 */ /* 0x004fe20000201000 */
[----:B------:R-:W-:Y:S06]  /*48e0*/  BRA `(.L_x_26560) ;  /* 0x0000000c007c7947 */ /* 0x000fec0003800000 */
.L_x_26557:
        /* <DEDUP_REMOVED lines=10> */
.L_x_26562:
[----:B------:R-:W2:Y:S01]  /*4990*/  LDG.E R2, desc[UR36][R4.64] ;  /* 0x0000002404027981 */ /* 0x000ea2000c1e1900 */
[----:B------:R-:W-:Y:S01]  /*49a0*/  IMAD.MOV.U32 R3, RZ, RZ, RZ ;  /* 0x000000ffff037224 */ /* 0x000fe200078e00ff */
[----:B--2---:R-:W-:Y:S01]  /*49b0*/  I2FP.F32.S32 R2, R2 ;  /* 0x0000000200027245 */ /* 0x004fe20000201400 */
[----:B------:R-:W-:Y:S06]  /*49c0*/  BRA `(.L_x_26560) ;  /* 0x0000000c00447947 */ /* 0x000fec0003800000 */
.L_x_26561:
[----:B------:R-:W2:Y:S01]  /*49d0*/  LDG.E.U16 R2, desc[UR36][R4.64] ;  /* 0x0000002404027981 */ /* 0x000ea2000c1e1500 */
[----:B------:R-:W-:Y:S01]  /*49e0*/  IMAD.MOV.U32 R3, RZ, RZ, RZ ;  /* 0x000000ffff037224 */ /* 0x000fe200078e00ff */
[----:B--2---:R-:W2:Y:S01]  /*49f0*/  I2F.S16 R2, R2 ;  /* 0x0000000200027306 */ /* 0x004ea20000101400 */
[----:B------:R-:W-:Y:S05]  /*4a00*/  BRA `(.L_x_26560) ;  /* 0x0000000c00347947 */ /* 0x000fea0003800000 */
.L_x_26556:
        /* <DEDUP_REMOVED lines=9> */
.L_x_26564:
[----:B------:R-:W2:Y:S01]  /*4aa0*/  LDG.E.U16 R2, desc[UR36][R4.64] ;  /* 0x0000002404027981 */ /* 0x000ea2000c1e1500 */
[----:B------:R-:W-:Y:S02]  /*4ab0*/  IMAD.MOV.U32 R3, RZ, RZ, RZ ;  /* 0x000000ffff037224 */ /* 0x000fe400078e00ff */
[----:B--2---:R-:W-:Y:S01]  /*4ac0*/  HADD2.F32 R2, -RZ, R2.H0_H0 ;  /* 0x20000002ff027230 */ /* 0x004fe20000004100 */
[----:B------:R-:W-:Y:S06]  /*4ad0*/  BRA `(.L_x_26560) ;  /* 0x0000000c00007947 */ /* 0x000fec0003800000 */
.L_x_26563:
        /* <DEDUP_REMOVED lines=8> */
.L_x_26566:
[----:B------:R-:W2:Y:S02]  /*4b60*/  LDG.E R2, desc[UR36][R4.64] ;  /* 0x0000002404027981 */ /* 0x000ea4000c1e1900 */
[--C-:B--2---:R-:W-:Y:S02]  /*4b70*/  HADD2.F32 R3, -RZ, R2.reuse.H1_H1 ;  /* 0x30000002ff037230 */ /* 0x104fe40000004100 */
[----:B------:R-:W-:Y:S01]  /*4b80*/  HADD2.F32 R2, -RZ, R2.H0_H0 ;  /* 0x20000002ff027230 */ /* 0x000fe20000004100 */
[----:B------:R-:W-:Y:S06]  /*4b90*/  BRA `(.L_x_26560) ;  /* 0x0000000800d07947 */ /* 0x000fec0003800000 */
.L_x_26565:
        /* <DEDUP_REMOVED lines=8> */
.L_x_26555:
        /* <DEDUP_REMOVED lines=13> */
.L_x_26569:
        /* <DEDUP_REMOVED lines=10> */
.L_x_26568:
        /* <DEDUP_REMOVED lines=27> */
.L_x_26571:
        /* <DEDUP_REMOVED lines=14> */
.L_x_26570:
[----:B------:R-:W2:Y:S01]  /*5020*/  LDG.E.U16 R2, desc[UR36][R4.64] ;  /* 0x0000002404027981 */ /* 0x000ea2000c1e1500 */
[----:B------:R-:W-:Y:S02]  /*5030*/  IMAD.MOV.U32 R3, RZ, RZ, RZ ;  /* 0x000000ffff037224 */ /* 0x000fe400078e00ff */
[----:B--2---:R-:W-:Y:S01]  /*5040*/  IMAD.U32 R2, R2, 0x10000, RZ ;  /* 0x0001000002027824 */ /* 0x004fe200078e00ff */
[----:B------:R-:W-:Y:S06]  /*5050*/  BRA `(.L_x_26560) ;  /* 0x0000000400a07947 */ /* 0x000fec0003800000 */
.L_x_26567:
        /* <DEDUP_REMOVED lines=12> */
.L_x_26574:
        /* <DEDUP_REMOVED lines=20> */
.L_x_26576:
[----:B------:R-:W-:Y:S05]  /*5260*/  BSYNC B0 ;  /* 0x0000000000007941 */ /* 0x000fea0003800000 */
.L_x_26575:
[----:B------:R-:W-:Y:S01]  /*5270*/  IMAD.SHL.U32 R2, R2, 0x100000, RZ ;  /* 0x0010000002027824 */ /* 0x000fe200078e00ff */
[----:B------:R-:W-:-:S04]  /*5280*/  LEA R5, R0, 0x3b800000, 0x17 ;  /* 0x3b80000000057811 */ /* 0x000fc800078eb8ff */
[----:B------:R-:W-:Y:S01]  /*5290*/  LOP3.LUT R2, R5, R2, R6, 0xfe, !PT ;  /* 0x0000000205027212 */ /* 0x000fe200078efe06 */
[----:B------:R-:W-:Y:S06]  /*52a0*/  BRA `(.L_x_26560) ;  /* 0x00000004000c7947 */ /* 0x000fec0003800000 */
.L_x_26573:
        /* <DEDUP_REMOVED lines=20> */
.L_x_26578:
[----:B------:R-:W-:Y:S05]  /*53f0*/  BSYNC B0 ;  /* 0x0000000000007941 */ /* 0x000fea0003800000 */
.L_x_26577:
[----:B------:R-:W-:Y:S01]  /*5400*/  IMAD.SHL.U32 R2, R2, 0x200000, RZ ;  /* 0x0020000002027824 */ /* 0x000fe200078e00ff */
[----:B------:R-:W-:-:S04]  /*5410*/  LEA R5, R0, 0x37800000, 0x17 ;  /* 0x3780000000057811 */ /* 0x000fc800078eb8ff */
[----:B------:R-:W-:Y:S01]  /*5420*/  LOP3.LUT R2, R5, R2, R6, 0xfe, !PT ;  /* 0x0000000205027212 */ /* 0x000fe200078efe06 */
[----:B------:R-:W-:Y:S06]  /*5430*/  BRA `(.L_x_26560) ;  /* 0x0000000000a87947 */ /* 0x000fec0003800000 */
.L_x_26572:
        /* <DEDUP_REMOVED lines=14> */
.L_x_26582:
[----:B------:R-:W-:Y:S05]  /*5520*/  BSYNC B0 ;  /* 0x0000000000007941 */ /* 0x000fea0003800000 */
.L_x_26581:
[----:B------:R-:W-:Y:S01]  /*5530*/  IMAD.MOV.U32 R3, RZ, RZ, RZ ;  /* 0x000000ffff037224 */ /* 0x000fe200078e00ff */
[----:B------:R-:W-:Y:S06]  /*5540*/  BRA `(.L_x_26560) ;  /* 0x0000000000647947 */ /* 0x000fec0003800000 */
.L_x_26559:
[----:B------:R-:W-:Y:S01]  /*5550*/  MOV R2, 0x1c0 ;  /* 0x000001c000027802 */ /* 0x000fe20000000f00 */
[----:B------:R-:W-:Y:S01]  /*5560*/  ULDC.64 UR4, c[0x4][0x1a0] ;  /* 0x0100680000047ab9 */ /* 0x000fe20000000a00 */
[----:B------:R-:W-:Y:S01]  /*5570*/  ULDC.64 UR6, c[0x4][0xb0] ;  /* 0x01002c0000067ab9 */ /* 0x000fe20000000a00 */
[----:B------:R-:W-:Y:S01]  /*5580*/  IMAD.U32 R4, RZ, RZ, UR4 ;  /* 0x00000004ff047e24 */ /* 0x000fe2000f8e00ff */
[----:B------:R-:W-:Y:S01]  /*5590*/  MOV R5, UR5 ;  /* 0x0000000500057c02 */ /* 0x000fe20008000f00 */
        /* <DEDUP_REMOVED lines=11> */
.L_x_26583:
[----:B------:R-:W-:Y:S01]  /*5650*/  CS2R R2, SRZ ;  /* 0x0000000000027805 */ /* 0x000fe2000001ff00 */
[----:B------:R-:W-:Y:S06]  /*5660*/  BRA `(.L_x_26560) ;  /* 0x00000000001c7947 */ /* 0x000fec0003800000 */
.L_x_26580:
[----:B------:R-:W2:Y:S01]  /*5670*/  LDG.E.64 R4, desc[UR36][R4.64] ;  /* 0x0000002404047981 */ /* 0x000ea2000c1e1b00 */
[----:B------:R-:W-:Y:S01]  /*5680*/  IMAD.MOV.U32 R3, RZ, RZ, RZ ;  /* 0x000000ffff037224 */ /* 0x000fe200078e00ff */
[----:B--2---:R0:W1:Y:S01]  /*5690*/  I2F.U64 R2, R4 ;  /* 0x0000000400027312 */ /* 0x0040620000301000 */
[----:B------:R-:W-:Y:S05]  /*56a0*/  BRA `(.L_x_26560) ;  /* 0x00000000000c7947 */ /* 0x000fea0003800000 */
.L_x_26579:
[----:B------:R-:W2:Y:S01]  /*56b0*/  LDG.E R2, desc[UR36][R4.64] ;  /* 0x0000002404027981 */ /* 0x000ea2000c1e1900 */
[----:B------:R-:W-:Y:S01]  /*56c0*/  IMAD.MOV.U32 R3, RZ, RZ, RZ ;  /* 0x000000ffff037224 */ /* 0x000fe200078e00ff */
[----:B--2---:R-:W-:-:S07]  /*56d0*/  I2FP.F32.U32 R2, R2 ;  /* 0x0000000200027245 */ /* 0x004fce0000201000 */
.L_x_26560:
[----:B------:R-:W-:Y:S05]  /*56e0*/  BSYNC B6 ;  /* 0x0000000000067941 */ /* 0x000fea0003800000 */
.L_x_26554:
        /* <DEDUP_REMOVED lines=9> */
[----:B------:R-:W0:Y:S01]  /*5780*/  MUFU.SIN R3, R3 ;  /* 0x0000000300037308 */ /* 0x000e220000000400 */
[----:B------:R-:W-:Y:S02]  /*5790*/  FSETP.NEU.FTZ.AND P0, PT, R2, RZ, PT ;  /* 0x000000ff0200720b */ /* 0x000fe40003f1d000 */
[C---:B------:R-:W-:Y:S01]  /*57a0*/  FSETP.NEU.FTZ.AND P1, PT, R5.reuse, 128, PT ;  /* 0x430000000500780b */ /* 0x040fe20003f3d000 */
[----:B------:R-:W-:-:S04]  /*57b0*/  FFMA.FTZ R0, -R5, 0.693145751953125, R2 ;  /* 0x3f31720005007823 */ /* 0x000fc80000010102 */
[----:B------:R-:W-:Y:S01]  /*57c0*/  FFMA.FTZ R6, -R5, 1.428606765330187045e-06, R0 ;  /* 0x35bfbe8e05067823 */ /* 0x000fe20000010100 */
[----:B------:R-:W-:Y:S01]  /*57d0*/  MUFU.COS R9, R11 ;  /* 0x0000000b00097308 */ /* 0x000fe20000000000 */
[----:B------:R-:W1:Y:S02]  /*57e0*/  LDC.U8 R0, c[0x0][0x421] ;  /* 0x00010840ff007b82 */ /* 0x000e640000000000 */
        /* <DEDUP_REMOVED lines=9> */
[----:B0-----:R-:W-:Y:S01]  /*5880*/  FADD.FTZ R6, R3, R3 ;  /* 0x0000000303067221 */ /* 0x001fe20000010000 */
[----:B--2---:R-:W-:-:S04]  /*5890*/  FADD.FTZ R4, R8, -1 ;  /* 0xbf80000008047421 */ /* 0x004fc80000010000 */
[----:B------:R-:W-:Y:S01]  /*58a0*/  FFMA.FTZ R4, R7, R8, R4 ;  /* 0x0000000807047223 */ /* 0x000fe20000010004 */
[----:B-1----:R-:W-:Y:S01]  /*58b0*/  PRMT R8, R0, 0x9910, RZ ;  /* 0x0000991000087816 */ /* 0x002fe200000000ff */
        /* <DEDUP_REMOVED lines=22> */
.L_x_26587:
[----:B------:R-:W0:Y:S02]  /*5a20*/  F2I.S64.TRUNC R2, R2 ;  /* 0x0000000200027311 */ /* 0x000e24000020d900 */
[----:B0-----:R-:W-:-:S05]  /*5a30*/  IMAD.MOV.U32 R5, RZ, RZ, R2 ;  /* 0x000000ffff057224 */ /* 0x001fca00078e0002 */
[----:B------:R0:W-:Y:S01]  /*5a40*/  STG.E.U8 desc[UR36][R16.64], R5 ;  /* 0x0000000510007986 */ /* 0x0001e2000c101124 */
[----:B------:R-:W-:Y:S05]  /*5a50*/  BRA `(.L_x_26589) ;  /* 0x0000000c00447947 */ /* 0x000fea0003800000 */
.L_x_26586:
        /* <DEDUP_REMOVED lines=9> */
.L_x_26591:
[----:B------:R-:W0:Y:S02]  /*5af0*/  F2I.FTZ.TRUNC.NTZ R3, R2 ;  /* 0x0000000200037305 */ /* 0x000e24000021f100 */
[----:B0-----:R0:W-:Y:S01]  /*5b00*/  STG.E desc[UR36][R16.64], R3 ;  /* 0x0000000310007986 */ /* 0x0011e2000c101924 */
[----:B------:R-:W-:Y:S05]  /*5b10*/  BRA `(.L_x_26589) ;  /* 0x0000000c00147947 */ /* 0x000fea0003800000 */
.L_x_26590:
[----:B------:R-:W0:Y:S02]  /*5b20*/  F2I.FTZ.TRUNC.NTZ R3, R2 ;  /* 0x0000000200037305 */ /* 0x000e24000021f100 */
[----:B0-----:R0:W-:Y:S01]  /*5b30*/  STG.E.U16 desc[UR36][R16.64], R3 ;  /* 0x0000000310007986 */ /* 0x0011e2000c101524 */
[----:B------:R-:W-:Y:S05]  /*5b40*/  BRA `(.L_x_26589) ;  /* 0x0000000c00087947 */ /* 0x000fea0003800000 */
.L_x_26585:
        /* <DEDUP_REMOVED lines=8> */
.L_x_26593:
[----:B------:R-:W-:-:S05]  /*5bd0*/  F2FP.F16.F32.PACK_AB R2, RZ, R2 ;  /* 0x00000002ff02723e */ /* 0x000fca00000000ff */
[----:B------:R0:W-:Y:S01]  /*5be0*/  STG.E.U16 desc[UR36][R16.64], R2 ;  /* 0x0000000210007986 */ /* 0x0001e2000c101524 */
[----:B------:R-:W-:Y:S05]  /*5bf0*/  BRA `(.L_x_26589) ;  /* 0x0000000800dc7947 */ /* 0x000fea0003800000 */
.L_x_26592:
        /* <DEDUP_REMOVED lines=8> */
.L_x_26595:
[----:B------:R-:W-:-:S05]  /*5c80*/  F2FP.F16.F32.PACK_AB R3, R3, R2 ;  /* 0x000000020303723e */ /* 0x000fca00000000ff */
[----:B------:R0:W-:Y:S01]  /*5c90*/  STG.E desc[UR36][R16.64], R3 ;  /* 0x0000000310007986 */ /* 0x0001e2000c101924 */
[----:B------:R-:W-:Y:S05]  /*5ca0*/  BRA `(.L_x_26589) ;  /* 0x0000000800b07947 */ /* 0x000fea0003800000 */
.L_x_26594:
[----:B------:R-:W-:-:S06]  /*5cb0*/  FMUL.FTZ R2, R2, 1 ;  /* 0x3f80000002027820 */ /* 0x000fcc0000410000 */
[----:B------:R-:W0:Y:S02]  /*5cc0*/  F2F.F64.F32 R2, R2 ;  /* 0x0000000200027310 */ /* 0x000e240000201800 */
[----:B0-----:R0:W-:Y:S01]  /*5cd0*/  STG.E.64 desc[UR36][R16.64], R2 ;  /* 0x0000000210007986 */ /* 0x0011e2000c101b24 */
[----:B------:R-:W-:Y:S05]  /*5ce0*/  BRA `(.L_x_26589) ;  /* 0x0000000800a07947 */ /* 0x000fea0003800000 */
.L_x_26584:
        /* <DEDUP_REMOVED lines=14> */
.L_x_26598:
[----:B------:R-:W-:Y:S01]  /*5dd0*/  FMUL.FTZ R6, R3, 1 ;  /* 0x3f80000003067820 */ /* 0x000fe20000410000 */
[----:B------:R-:W-:-:S05]  /*5de0*/  FMUL.FTZ R4, R2, 1 ;  /* 0x3f80000002047820 */ /* 0x000fca0000410000 */
[----:B------:R-:W-:Y:S08]  /*5df0*/  F2F.F64.F32 R6, R6 ;  /* 0x0000000600067310 */ /* 0x000ff00000201800 */
[----:B------:R-:W0:Y:S02]  /*5e00*/  F2F.F64.F32 R4, R4 ;  /* 0x0000000400047310 */ /* 0x000e240000201800 */
[----:B0-----:R0:W-:Y:S01]  /*5e10*/  STG.E.128 desc[UR36][R16.64], R4 ;  /* 0x0000000410007986 */ /* 0x0011e2000c101d24 */
[----:B------:R-:W-:Y:S05]  /*5e20*/  BRA `(.L_x_26589) ;  /* 0x0000000800507947 */ /* 0x000fea0003800000 */
.L_x_26597:
        /* <DEDUP_REMOVED lines=11> */
[----:B------:R-:W-:-:S10]  /*5ee0*/  HFMA2.MMA R0, -RZ, RZ, 0, 7.569789886474609375e-06 ;  /* 0x0000007fff007435 */ /* 0x000fd400000001ff */
        /* <DEDUP_REMOVED lines=8> */
.L_x_26602:
[----:B------:R-:W-:Y:S05]  /*5f70*/  BSYNC B0 ;  /* 0x0000000000007941 */ /* 0x000fea0003800000 */
.L_x_26601:
[----:B------:R-:W-:-:S05]  /*5f80*/  LOP3.LUT R5, R0, R5, RZ, 0xfc, !PT ;  /* 0x0000000500057212 */ /* 0x000fca00078efcff */
[----:B------:R0:W-:Y:S01]  /*5f90*/  STG.E.U8 desc[UR36][R16.64], R5 ;  /* 0x0000000510007986 */ /* 0x0001e2000c101124 */
[----:B------:R-:W-:Y:S05]  /*5fa0*/  BRA `(.L_x_26589) ;  /* 0x0000000400f07947 */ /* 0x000fea0003800000 */
.L_x_26600:
        /* <DEDUP_REMOVED lines=12> */
.L_x_26604:
[----:B------:R-:W-:Y:S01]  /*6070*/  IMAD.MOV.U32 R0, RZ, RZ, 0x7f ;  /* 0x0000007fff007424 */ /* 0x000fe200078e00ff */
[----:B------:R-:W-:-:S04]  /*6080*/  ISETP.GT.U32.AND P0, PT, R4, 0x7f800000, PT ;  /* 0x7f8000000400780c */ /* 0x000fc80003f04070 */
[----:B------:R-:W-:-:S09]  /*6090*/  SEL R0, R0, 0x7c, P0 ;  /* 0x0000007c00007807 */ /* 0x000fd20000000000 */
.L_x_26605:
[----:B------:R-:W-:Y:S05]  /*60a0*/  BSYNC B0 ;  /* 0x0000000000007941 */ /* 0x000fea0003800000 */
.L_x_26603:
[----:B------:R-:W-:-:S04]  /*60b0*/  LOP3.LUT R2, R2, 0x80000000, RZ, 0xc0, !PT ;  /* 0x8000000002027812 */ /* 0x000fc800078ec0ff */
[----:B------:R-:W-:-:S04]  /*60c0*/  SHF.R.U32.HI R3, RZ, 0x18, R2 ;  /* 0x00000018ff037819 */ /* 0x000fc80000011602 */
[----:B------:R-:W-:-:S05]  /*60d0*/  LOP3.LUT R3, R0, R3, RZ, 0xfc, !PT ;  /* 0x0000000300037212 */ /* 0x000fca00078efcff */
[----:B------:R0:W-:Y:S01]  /*60e0*/  STG.E.U8 desc[UR36][R16.64], R3 ;  /* 0x0000000310007986 */ /* 0x0001e2000c101124 */
[----:B------:R-:W-:Y:S05]  /*60f0*/  BRA `(.L_x_26589) ;  /* 0x00000004009c7947 */ /* 0x000fea0003800000 */
.L_x_26599:
[----:B------:R-:W-:-:S05]  /*6100*/  F2FP.BF16.F32.PACK_AB R2, RZ, R2 ;  /* 0x00000002ff02723e */ /* 0x000fca00000010ff */
[----:B------:R0:W-:Y:S01]  /*6110*/  STG.E.U16 desc[UR36][R16.64], R2 ;  /* 0x0000000210007986 */ /* 0x0001e2000c101524 */
[----:B------:R-:W-:Y:S05]  /*6120*/  BRA `(.L_x_26589) ;  /* 0x0000000400907947 */ /* 0x000fea0003800000 */
.L_x_26596:
        /* <DEDUP_REMOVED lines=11> */
.L_x_26608:
        /* <DEDUP_REMOVED lines=16> */
.L_x_26611:
[----:B------:R-:W-:-:S04]  /*62e0*/  LOP3.LUT R2, R2, 0x80000000, RZ, 0xc0, !PT ;  /* 0x8000000002027812 */ /* 0x000fc800078ec0ff */
[----:B------:R-:W-:-:S04]  /*62f0*/  SHF.R.U32.HI R3, RZ, 0x18, R2 ;  /* 0x00000018ff037819 */ /* 0x000fc80000011602 */
[----:B------:R-:W-:-:S04]  /*6300*/  LOP3.LUT R0, R0, R3, RZ, 0xfc, !PT ;  /* 0x0000000300007212 */ /* 0x000fc800078efcff */
[----:B------:R-:W-:-:S07]  /*6310*/  PRMT R8, R0, 0x7610, R8 ;  /* 0x0000761000087816 */ /* 0x000fce0000000008 */
.L_x_26610:
[----:B------:R-:W-:Y:S05]  /*6320*/  BSYNC B0 ;  /* 0x0000000000007941 */ /* 0x000fea0003800000 */
.L_x_26609:
[----:B------:R3:W-:Y:S01]  /*6330*/  STG.E.U8 desc[UR36][R16.64], R8 ;  /* 0x0000000810007986 */ /* 0x0007e2000c101124 */
[----:B------:R-:W-:Y:S05]  /*6340*/  BRA `(.L_x_26589) ;  /* 0x0000000400087947 */ /* 0x000fea0003800000 */
.L_x_26607:
        /* <DEDUP_REMOVED lines=16> */
.L_x_26614:
[----:B------:R-:W-:-:S04]  /*6450*/  LOP3.LUT R2, R2, 0x80000000, RZ, 0xc0, !PT ;  /* 0x8000000002027812 */ /* 0x000fc800078ec0ff */
[----:B------:R-:W-:-:S04]  /*6460*/  SHF.R.U32.HI R3, RZ, 0x18, R2 ;  /* 0x00000018ff037819 */ /* 0x000fc80000011602 */
[----:B------:R-:W-:-:S04]  /*6470*/  LOP3.LUT R0, R0, R3, RZ, 0xfc, !PT ;  /* 0x0000000300007212 */ /* 0x000fc800078efcff */
[----:B------:R-:W-:-:S07]  /*6480*/  PRMT R8, R0, 0x7610, R8 ;  /* 0x0000761000087816 */ /* 0x000fce0000000008 */
.L_x_26613:
[----:B------:R-:W-:Y:S05]  /*6490*/  BSYNC B0 ;  /* 0x0000000000007941 */ /* 0x000fea0003800000 */
.L_x_26612:
[----:B------:R0:W-:Y:S01]  /*64a0*/  STG.E.U8 desc[UR36][R16.64], R8 ;  /* 0x0000000810007986 */ /* 0x0001e2000c101124 */
[----:B------:R-:W-:Y:S05]  /*64b0*/  BRA `(.L_x_26589) ;  /* 0x0000000000ac7947 */ /* 0x000fea0003800000 */
.L_x_26606:
        /* <DEDUP_REMOVED lines=21> */
.L_x_26588:
        /* <DEDUP_REMOVED lines=16> */
.L_x_26617:
[----:B------:R-:W-:Y:S05]  /*6710*/  BRA `(.L_x_26589) ;  /* 0x0000000000147947 */ /* 0x000fea0003800000 */
.L_x_26616:
[----:B------:R-:W0:Y:S02]  /*6720*/  F2I.U64.TRUNC R2, R2 ;  /* 0x0000000200027311 */ /* 0x000e24000020d800 */
[----:B0-----:R2:W-:Y:S01]  /*6730*/  STG.E.64 desc[UR36][R16.64], R2 ;  /* 0x0000000210007986 */ /* 0x0015e2000c101b24 */
[----:B------:R-:W-:Y:S05]  /*6740*/  BRA `(.L_x_26589) ;  /* 0x0000000000087947 */ /* 0x000fea0003800000 */
.L_x_26615:
[----:B------:R-:W0:Y:S02]  /*6750*/  F2I.FTZ.U32.TRUNC.NTZ R3, R2 ;  /* 0x0000000200037305 */ /* 0x000e24000021f000 */
[----:B0-----:R0:W-:Y:S02]  /*6760*/  STG.E desc[UR36][R16.64], R3 ;  /* 0x0000000310007986 */ /* 0x0011e4000c101924 */
.L_x_26589:
[----:B------:R-:W-:-:S07]  /*6770*/  VIADD R19, R19, 0x80 ;  /* 0x0000008013137836 */ /* 0x000fce0000000000 */
.L_x_26552:
[----:B------:R-:W-:Y:S05]  /*6780*/  BSYNC B7 ;  /* 0x0000000000077941 */ /* 0x000fea0003800000 */
.L_x_26551:
        /* <DEDUP_REMOVED lines=307> */
.L_x_26620:
[----:B------:R-:W0:Y:S01]  /*7ac0*/  LDC.U8 R3, c[0x0][0x422] ;  /* 0x00010880ff037b82 */ /* 0x000e220000000000 */
[----:B------:R-:W-:Y:S01]  /*7ad0*/  ULDC.64 UR6, c[0x0][0x418] ;  /* 0x0001060000067ab9 */ /* 0x000fe20000000a00 */
[----:B------:R-:W-:Y:S01]  /*7ae0*/  ULDC.64 UR4, c[0x0][0x410] ;  /* 0x0001040000047ab9 */ /* 0x000fe20000000a00 */
[----:B------:R-:W-:Y:S01]  /*7af0*/  IADD3 R4, P1, R0, UR6, RZ ;  /* 0x0000000600047c10 */ /* 0x000fe2000ff3e0ff */
[----:B------:R-:W-:Y:S01]  /*7b00*/  BSSY B6, `(.L_x_26621) ;  /* 0x00000f6000067945 */ /* 0x000fe20003800000 */
        /* <DEDUP_REMOVED lines=18> */
.L_x_26625:
[----:B------:R-:W2:Y:S01]  /*7c30*/  LDG.E.U8 R2, desc[UR36][R4.64] ;  /* 0x0000002404027981 */ /* 0x000ea2000c1e1100 */
[----:B------:R-:W-:Y:S01]  /*7c40*/  IMAD.MOV.U32 R3, RZ, RZ, RZ ;  /* 0x000000ffff037224 */ /* 0x000fe200078e00ff */
[----:B--2---:R-:W-:Y:S01]  /*7c50*/  I2FP.F32.U32 R2, R2 ;  /* 0x0000000200027245 */ /* 0x004fe20000201000 */
[----:B------:R-:W-:Y:S06]  /*7c60*/  BRA `(.L_x_26627) ;  /* 0x0000000c007c7947 */ /* 0x000fec0003800000 */
.L_x_26624:
        /* <DEDUP_REMOVED lines=10> */
.L_x_26629:
[----:B------:R-:W2:Y:S01]  /*7d10*/  LDG.E R2, desc[UR36][R4.64] ;  /* 0x0000002404027981 */ /* 0x000ea2000c1e1900 */
[----:B------:R-:W-:Y:S01]  /*7d20*/  IMAD.MOV.U32 R3, RZ, RZ, RZ ;  /* 0x000000ffff037224 */ /* 0x000fe200078e00ff */
[----:B--2---:R-:W-:Y:S01]  /*7d30*/  I2FP.F32.S32 R2, R2 ;  /* 0x0000000200027245 */ /* 0x004fe20000201400 */
[----:B------:R-:W-:Y:S06]  /*7d40*/  BRA `(.L_x_26627) ;  /* 0x0000000c00447947 */ /* 0x000fec0003800000 */
.L_x_26628:
[----:B------:R-:W2:Y:S01]  /*7d50*/  LDG.E.U16 R2, desc[UR36][R4.64] ;  /* 0x0000002404027981 */ /* 0x000ea2000c1e1500 */
[----:B------:R-:W-:Y:S01]  /*7d60*/  IMAD.MOV.U32 R3, RZ, RZ, RZ ;  /* 0x000000ffff037224 */ /* 0x000fe200078e00ff */
[----:B--2---:R-:W0:Y:S01]  /*7d70*/  I2F.S16 R2, R2 ;  /* 0x0000000200027306 */ /* 0x004e220000101400 */
[----:B------:R-:W-:Y:S05]  /*7d80*/  BRA `(.L_x_26627) ;  /* 0x0000000c00347947 */ /* 0x000fea0003800000 */
.L_x_26623:
        /* <DEDUP_REMOVED lines=9> */
.L_x_26631:
[----:B------:R-:W2:Y:S01]  /*7e20*/  LDG.E.U16 R2, desc[UR36][R4.64] ;  /* 0x0000002404027981 */ /* 0x000ea2000c1e1500 */
[----:B------:R-:W-:Y:S02]  /*7e30*/  IMAD.MOV.U32 R3, RZ, RZ, RZ ;  /* 0x000000ffff037224 */ /* 0x000fe400078e00ff */
[----:B--2---:R-:W-:Y:S01]  /*7e40*/  HADD2.F32 R2, -RZ, R2.H0_H0 ;  /* 0x20000002ff027230 */ /* 0x004fe20000004100 */
[----:B------:R-:W-:Y:S06]  /*7e50*/  BRA `(.L_x_26627) ;  /* 0x0000000c00007947 */ /* 0x000fec0003800000 */
.L_x_26630:
        /* <DEDUP_REMOVED lines=8> */
.L_x_26633:
[----:B------:R-:W2:Y:S02]  /*7ee0*/  LDG.E R2, desc[UR36][R4.64] ;  /* 0x0000002404027981 */ /* 0x000ea4000c1e1900 */
[--C-:B--2---:R-:W-:Y:S02]  /*7ef0*/  HADD2.F32 R3, -RZ, R2.reuse.H1_H1 ;  /* 0x30000002ff037230 */ /* 0x104fe40000004100 */
[----:B------:R-:W-:Y:S01]  /*7f00*/  HADD2.F32 R2, -RZ, R2.H0_H0 ;  /* 0x20000002ff027230 */ /* 0x000fe20000004100 */
[----:B------:R-:W-:Y:S06]  /*7f10*/  BRA `(.L_x_26627) ;  /* 0x0000000800d07947 */ /* 0x000fec0003800000 */
.L_x_26632:
        /* <DEDUP_REMOVED lines=8> */
.L_x_26622:
        /* <DEDUP_REMOVED lines=13> */
.L_x_26636:
        /* <DEDUP_REMOVED lines=10> */
.L_x_26635:
        /* <DEDUP_REMOVED lines=27> */
.L_x_26638:
        /* <DEDUP_REMOVED lines=14> */
.L_x_26637:
[----:B------:R-:W2:Y:S01]  /*83a0*/  LDG.E.U16 R2, desc[UR36][R4.64] ;  /* 0x0000002404027981 */ /* 0x000ea2000c1e1500 */
[----:B------:R-:W-:Y:S02]  /*83b0*/  IMAD.MOV.U32 R3, RZ, RZ, RZ ;  /* 0x000000ffff037224 */ /* 0x000fe400078e00ff */
[----:B--2---:R-:W-:Y:S01]  /*83c0*/  IMAD.U32 R2, R2, 0x10000, RZ ;  /* 0x0001000002027824 */ /* 0x004fe200078e00ff */
[----:B------:R-:W-:Y:S06]  /*83d0*/  BRA `(.L_x_26627) ;  /* 0x0000000400a07947 */ /* 0x000fec0003800000 */
.L_x_26634:
        /* <DEDUP_REMOVED lines=9> */
[----:B------:R-:W-:Y:S02]  /*8470*/  MOV R3, RZ ;  /* 0x000000ff00037202 */ /* 0x000fe40000000f00 */
[----:B--2---:R-:W-:Y:S01]  /*8480*/  I2FP.F32.U32 R2, R2 ;  /* 0x0000000200027245 */ /* 0x004fe20000201000 */
[----:B------:R-:W-:Y:S06]  /*8490*/  BRA `(.L_x_26627) ;  /* 0x0000000400707947 */ /* 0x000fec0003800000 */
.L_x_26641:
        /* <DEDUP_REMOVED lines=20> */
.L_x_26643:
[----:B------:R-:W-:Y:S05]  /*85e0*/  BSYNC B0 ;  /* 0x0000000000007941 */ /* 0x000fea0003800000 */
.L_x_26642:
[----:B------:R-:W-:Y:S01]  /*85f0*/  IMAD.SHL.U32 R2, R2, 0x100000, RZ ;  /* 0x0010000002027824 */ /* 0x000fe200078e00ff */
[----:B------:R-:W-:-:S04]  /*8600*/  LEA R5, R0, 0x3b800000, 0x17 ;  /* 0x3b80000000057811 */ /* 0x000fc800078eb8ff */
[----:B------:R-:W-:Y:S01]  /*8610*/  LOP3.LUT R2, R5, R2, R6, 0xfe, !PT ;  /* 0x0000000205027212 */ /* 0x000fe200078efe06 */
[----:B------:R-:W-:Y:S06]  /*8620*/  BRA `(.L_x_26627) ;  /* 0x00000004000c7947 */ /* 0x000fec0003800000 */
.L_x_26640:
        /* <DEDUP_REMOVED lines=20> */
.L_x_26645:
[----:B------:R-:W-:Y:S05]  /*8770*/  BSYNC B0 ;  /* 0x0000000000007941 */ /* 0x000fea0003800000 */
.L_x_26644:
[----:B------:R-:W-:Y:S01]  /*8780*/  IMAD.SHL.U32 R2, R2, 0x200000, RZ ;  /* 0x0020000002027824 */ /* 0x000fe200078e00ff */
[----:B------:R-:W-:-:S04]  /*8790*/  LEA R5, R0, 0x37800000, 0x17 ;  /* 0x3780000000057811 */ /* 0x000fc800078eb8ff */
[----:B------:R-:W-:Y:S01]  /*87a0*/  LOP3.LUT R2, R5, R2, R6, 0xfe, !PT ;  /* 0x0000000205027212 */ /* 0x000fe200078efe06 */
[----:B------:R-:W-:Y:S06]  /*87b0*/  BRA `(.L_x_26627) ;  /* 0x0000000000a87947 */ /* 0x000fec0003800000 */
.L_x_26639:
        /* <DEDUP_REMOVED lines=14> */
.L_x_26649:
[----:B------:R-:W-:Y:S05]  /*88a0*/  BSYNC B0 ;  /* 0x0000000000007941 */ /* 0x000fea0003800000 */
.L_x_26648:
[----:B------:R-:W-:Y:S01]  /*88b0*/  HFMA2.MMA R3, -RZ, RZ, 0, 0 ;  /* 0x00000000ff037435 */ /* 0x000fe200000001ff */
[----:B------:R-:W-:Y:S10]  /*88c0*/  BRA `(.L_x_26627) ;  /* 0x0000000000647947 */ /* 0x000ff40003800000 */
.L_x_26626:
        /* <DEDUP_REMOVED lines=16> */
.L_x_26650:
[----:B------:R-:W-:Y:S01]  /*89d0*/  CS2R R2, SRZ ;  /* 0x0000000000027805 */ /* 0x000fe2000001ff00 */
[----:B------:R-:W-:Y:S06]  /*89e0*/  BRA `(.L_x_26627) ;  /* 0x00000000001c7947 */ /* 0x000fec0003800000 */
.L_x_26647:
[----:B------:R-:W2:Y:S01]  /*89f0*/  LDG.E.64 R4, desc[UR36][R4.64] ;  /* 0x0000002404047981 */ /* 0x000ea2000c1e1b00 */
[----:B------:R-:W-:Y:S01]  /*8a00*/  IMAD.MOV.U32 R3, RZ, RZ, RZ ;  /* 0x000000ffff037224 */ /* 0x000fe200078e00ff */
[----:B--2---:R0:W1:Y:S01]  /*8a10*/  I2F.U64 R2, R4 ;  /* 0x0000000400027312 */ /* 0x0040620000301000 */
[----:B------:R-:W-:Y:S05]  /*8a20*/  BRA `(.L_x_26627) ;  /* 0x00000000000c7947 */ /* 0x000fea0003800000 */
.L_x_26646:
[----:B------:R-:W2:Y:S01]  /*8a30*/  LDG.E R2, desc[UR36][R4.64] ;  /* 0x0000002404027981 */ /* 0x000ea2000c1e1900 */
[----:B------:R-:W-:Y:S01]  /*8a40*/  IMAD.MOV.U32 R3, RZ, RZ, RZ ;  /* 0x000000ffff037224 */ /* 0x000fe200078e00ff */
[----:B--2---:R-:W-:-:S07]  /*8a50*/  I2FP.F32.U32 R2, R2 ;  /* 0x0000000200027245 */ /* 0x004fce0000201000 */
.L_x_26627:
[----:B------:R-:W-:Y:S05]  /*8a60*/  BSYNC B6 ;  /* 0x0000000000067941 */ /* 0x000fea0003800000 */
.L_x_26621:
[C---:B012345:R-:W-:Y:S01]  /*8a70*/  FMUL.FTZ R4, R2.reuse, 1.4426950216293334961 ;  /* 0x3fb8aa3b02047820 */ /* 0x07ffe20000410000 */
[----:B------:R-:W-:Y:S01]  /*8a80*/  FSETP.GEU.FTZ.AND P0, PT, |R2|, 0.40999999642372131348, PT ;  /* 0x3ed1eb850200780b */ /* 0x000fe20003f1e200 */
[----:B------:R-:W-:Y:S01]  /*8a90*/  HFMA2.MMA R7, -RZ, RZ, 0.83837890625, -4044 ;  /* 0x3ab5ebe6ff077435 */ /* 0x000fe200000001ff */
        /* <DEDUP_REMOVED lines=48> */
.L_x_26654:
[----:B------:R-:W0:Y:S02]  /*8da0*/  F2I.S64.TRUNC R2, R2 ;  /* 0x0000000200027311 */ /* 0x000e24000020d900 */
[----:B0-----:R-:W-:-:S05]  /*8db0*/  IMAD.MOV.U32 R5, RZ, RZ, R2 ;  /* 0x000000ffff057224 */ /* 0x001fca00078e0002 */
[----:B------:R0:W-:Y:S01]  /*8dc0*/  STG.E.U8 desc[UR36][R16.64], R5 ;  /* 0x0000000510007986 */ /* 0x0001e2000c101124 */
[----:B------:R-:W-:Y:S05]  /*8dd0*/  BRA `(.L_x_26656) ;  /* 0x0000000c00447947 */ /* 0x000fea0003800000 */
.L_x_26653:
        /* <DEDUP_REMOVED lines=9> */
.L_x_26658:
[----:B------:R-:W0:Y:S02]  /*8e70*/  F2I.FTZ.TRUNC.NTZ R3, R2 ;  /* 0x0000000200037305 */ /* 0x000e24000021f100 */
[----:B0-----:R0:W-:Y:S01]  /*8e80*/  STG.E desc[UR36][R16.64], R3 ;  /* 0x0000000310007986 */ /* 0x0011e2000c101924 */
[----:B------:R-:W-:Y:S05]  /*8e90*/  BRA `(.L_x_26656) ;  /* 0x0000000c00147947 */ /* 0x000fea0003800000 */
.L_x_26657:
[----:B------:R-:W0:Y:S02]  /*8ea0*/  F2I.FTZ.TRUNC.NTZ R3, R2 ;  /* 0x0000000200037305 */ /* 0x000e24000021f100 */
[----:B0-----:R0:W-:Y:S01]  /*8eb0*/  STG.E.U16 desc[UR36][R16.64], R3 ;  /* 0x0000000310007986 */ /* 0x0011e2000c101524 */
[----:B------:R-:W-:Y:S05]  /*8ec0*/  BRA `(.L_x_26656) ;  /* 0x0000000c00087947 */ /* 0x000fea0003800000 */
.L_x_26652:
        /* <DEDUP_REMOVED lines=8> */
.L_x_26660:
[----:B------:R-:W-:-:S05]  /*8f50*/  F2FP.F16.F32.PACK_AB R2, RZ, R2 ;  /* 0x00000002ff02723e */ /* 0x000fca00000000ff */
[----:B------:R0:W-:Y:S01]  /*8f60*/  STG.E.U16 desc[UR36][R16.64], R2 ;  /* 0x0000000210007986 */ /* 0x0001e2000c101524 */
[----:B------:R-:W-:Y:S05]  /*8f70*/  BRA `(.L_x_26656) ;  /* 0x0000000800dc7947 */ /* 0x000fea0003800000 */
.L_x_26659:
        /* <DEDUP_REMOVED lines=8> */
.L_x_26662:
[----:B------:R-:W-:-:S05]  /*9000*/  F2FP.F16.F32.PACK_AB R3, R3, R2 ;  /* 0x000000020303723e */ /* 0x000fca00000000ff */
[----:B------:R0:W-:Y:S01]  /*9010*/  STG.E desc[UR36][R16.64], R3 ;  /* 0x0000000310007986 */ /* 0x0001e2000c101924 */
[----:B------:R-:W-:Y:S05]  /*9020*/  BRA `(.L_x_26656) ;  /* 0x0000000800b07947 */ /* 0x000fea0003800000 */
.L_x_26661:
[----:B------:R-:W-:-:S06]  /*9030*/  FMUL.FTZ R2, R2, 1 ;  /* 0x3f80000002027820 */ /* 0x000fcc0000410000 */
[----:B------:R-:W0:Y:S02]  /*9040*/  F2F.F64.F32 R2, R2 ;  /* 0x0000000200027310 */ /* 0x000e240000201800 */
[----:B0-----:R0:W-:Y:S01]  /*9050*/  STG.E.64 desc[UR36][R16.64], R2 ;  /* 0x0000000210007986 */ /* 0x0011e2000c101b24 */
[----:B------:R-:W-:Y:S05]  /*9060*/  BRA `(.L_x_26656) ;  /* 0x0000000800a07947 */ /* 0x000fea0003800000 */
.L_x_26651:
        /* <DEDUP_REMOVED lines=14> */
.L_x_26665:
[----:B------:R-:W-:Y:S01]  /*9150*/  FMUL.FTZ R6, R3, 1 ;  /* 0x3f80000003067820 */ /* 0x000fe20000410000 */
[----:B------:R-:W-:-:S05]  /*9160*/  FMUL.FTZ R4, R2, 1 ;  /* 0x3f80000002047820 */ /* 0x000fca0000410000 */
[----:B------:R-:W-:Y:S08]  /*9170*/  F2F.F64.F32 R6, R6 ;  /* 0x0000000600067310 */ /* 0x000ff00000201800 */
[----:B------:R-:W0:Y:S02]  /*9180*/  F2F.F64.F32 R4, R4 ;  /* 0x0000000400047310 */ /* 0x000e240000201800 */
[----:B0-----:R0:W-:Y:S01]  /*9190*/  STG.E.128 desc[UR36][R16.64], R4 ;  /* 0x0000000410007986 */ /* 0x0011e2000c101d24 */
[----:B------:R-:W-:Y:S05]  /*91a0*/  BRA `(.L_x_26656) ;  /* 0x0000000800507947 */ /* 0x000fea0003800000 */
.L_x_26664:
        /* <DEDUP_REMOVED lines=20> */
.L_x_26669:
[----:B------:R-:W-:Y:S05]  /*92f0*/  BSYNC B0 ;  /* 0x0000000000007941 */ /* 0x000fea0003800000 */
.L_x_26668:
[----:B------:R-:W-:-:S05]  /*9300*/  LOP3.LUT R5, R0, R5, RZ, 0xfc, !PT ;  /* 0x0000000500057212 */ /* 0x000fca00078efcff */
[----:B------:R0:W-:Y:S01]  /*9310*/  STG.E.U8 desc[UR36][R16.64], R5 ;  /* 0x0000000510007986 */ /* 0x0001e2000c101124 */
[----:B------:R-:W-:Y:S05]  /*9320*/  BRA `(.L_x_26656) ;  /* 0x0000000400f07947 */ /* 0x000fea0003800000 */
.L_x_26667:
        /* <DEDUP_REMOVED lines=12> */
.L_x_26671:
[----:B------:R-:W-:Y:S01]  /*93f0*/  IMAD.MOV.U32 R0, RZ, RZ, 0x7f ;  /* 0x0000007fff007424 */ /* 0x000fe200078e00ff */
[----:B------:R-:W-:-:S04]  /*9400*/  ISETP.GT.U32.AND P0, PT, R4, 0x7f800000, PT ;  /* 0x7f8000000400780c */ /* 0x000fc80003f04070 */
[----:B------:R-:W-:-:S09]  /*9410*/  SEL R0, R0, 0x7c, P0 ;  /* 0x0000007c00007807 */ /* 0x000fd20000000000 */
.L_x_26672:
[----:B------:R-:W-:Y:S05]  /*9420*/  BSYNC B0 ;  /* 0x0000000000007941 */ /* 0x000fea0003800000 */
.L_x_26670:
[----:B------:R-:W-:-:S04]  /*9430*/  LOP3.LUT R2, R2, 0x80000000, RZ, 0xc0, !PT ;  /* 0x8000000002027812 */ /* 0x000fc800078ec0ff */
[----:B------:R-:W-:-:S04]  /*9440*/  SHF.R.U32.HI R3, RZ, 0x18, R2 ;  /* 0x00000018ff037819 */ /* 0x000fc80000011602 */
[----:B------:R-:W-:-:S05]  /*9450*/  LOP3.LUT R3, R0, R3, RZ, 0xfc, !PT ;  /* 0x0000000300037212 */ /* 0x000fca00078efcff */
[----:B------:R0:W-:Y:S01]  /*9460*/  STG.E.U8 desc[UR36][R16.64], R3 ;  /* 0x0000000310007986 */ /* 0x0001e2000c101124 */
[----:B------:R-:W-:Y:S05]  /*9470*/  BRA `(.L_x_26656) ;  /* 0x00000004009c7947 */ /* 0x000fea0003800000 */
.L_x_26666:
[----:B------:R-:W-:-:S05]  /*9480*/  F2FP.BF16.F32.PACK_AB R2, RZ, R2 ;  /* 0x00000002ff02723e */ /* 0x000fca00000010ff */
[----:B------:R0:W-:Y:S01]  /*9490*/  STG.E.U16 desc[UR36][R16.64], R2 ;  /* 0x0000000210007986 */ /* 0x0001e2000c101524 */
[----:B------:R-:W-:Y:S05]  /*94a0*/  BRA `(.L_x_26656) ;  /* 0x0000000400907947 */ /* 0x000fea0003800000 */
.L_x_26663:
        /* <DEDUP_REMOVED lines=11> */
.L_x_26675:
        /* <DEDUP_REMOVED lines=16> */
.L_x_26678:
[----:B------:R-:W-:-:S04]  /*9660*/  LOP3.LUT R2, R2, 0x80000000, RZ, 0xc0, !PT ;  /* 0x8000000002027812 */ /* 0x000fc800078ec0ff */
[----:B------:R-:W-:-:S04]  /*9670*/  SHF.R.U32.HI R3, RZ, 0x18, R2 ;  /* 0x00000018ff037819 */ /* 0x000fc80000011602 */
[----:B------:R-:W-:-:S04]  /*9680*/  LOP3.LUT R0, R0, R3, RZ, 0xfc, !PT ;  /* 0x0000000300007212 */ /* 0x000fc800078efcff */
[----:B------:R-:W-:-:S07]  /*9690*/  PRMT R8, R0, 0x7610, R8 ;  /* 0x0000761000087816 */ /* 0x000fce0000000008 */
.L_x_26677:
[----:B------:R-:W-:Y:S05]  /*96a0*/  BSYNC B0 ;  /* 0x0000000000007941 */ /* 0x000fea0003800000 */
.L_x_26676:
[----:B------:R3:W-:Y:S01]  /*96b0*/  STG.E.U8 desc[UR36][R16.64], R8 ;  /* 0x0000000810007986 */ /* 0x0007e2000c101124 */
[----:B------:R-:W-:Y:S05]  /*96c0*/  BRA `(.L_x_26656) ;  /* 0x0000000400087947 */ /* 0x000fea0003800000 */
.L_x_26674:
        /* <DEDUP_REMOVED lines=16> */
.L_x_26681:
[----:B------:R-:W-:-:S04]  /*97d0*/  LOP3.LUT R2, R2, 0x80000000, RZ, 0xc0, !PT ;  /* 0x8000000002027812 */ /* 0x000fc800078ec0ff */
[----:B------:R-:W-:-:S04]  /*97e0*/  SHF.R.U32.HI R3, RZ, 0x18, R2 ;  /* 0x00000018ff037819 */ /* 0x000fc80000011602 */
[----:B------:R-:W-:-:S04]  /*97f0*/  LOP3.LUT R0, R0, R3, RZ, 0xfc, !PT ;  /* 0x0000000300007212 */ /* 0x000fc800078efcff */
[----:B------:R-:W-:-:S07]  /*9800*/  PRMT R8, R0, 0x7610, R8 ;  /* 0x0000761000087816 */ /* 0x000fce0000000008 */
.L_x_26680:
[----:B------:R-:W-:Y:S05]  /*9810*/  BSYNC B0 ;  /* 0x0000000000007941 */ /* 0x000fea0003800000 */
.L_x_26679:
[----:B------:R0:W-:Y:S01]  /*9820*/  STG.E.U8 desc[UR36][R16.64], R8 ;  /* 0x0000000810007986 */ /* 0x0001e2000c101124 */
[----:B------:R-:W-:Y:S05]  /*9830*/  BRA `(.L_x_26656) ;  /* 0x0000000000ac7947 */ /* 0x000fea0003800000 */
.L_x_26673:
        /* <DEDUP_REMOVED lines=21> */
.L_x_26655:
[----:B------:R-:W-:Y:S01]  /*9990*/  MOV R0, 0x1c0 ;  /* 0x000001c000007802 */ /* 0x000fe20000000f00 */
[----:B------:R-:W-:Y:S01]  /*99a0*/  ULDC.64 UR4, c[0x4][0x1a0] ;  /* 0x0100680000047ab9 */ /* 0x000fe20000000a00 */
[----:B------:R-:W-:Y:S01]  /*99b0*/  ULDC.64 UR6, c[0x4][0xb8] ;  /* 0x01002e0000067ab9 */ /* 0x000fe20000000a00 */
[----:B------:R-:W-:Y:S01]  /*99c0*/  MOV R4, UR4 ;  /* 0x0000000400047c02 */ /* 0x000fe20008000f00 */
        /* <DEDUP_REMOVED lines=12> */
.L_x_26684:
[----:B------:R-:W-:Y:S05]  /*9a90*/  BRA `(.L_x_26656) ;  /* 0x0000000000147947 */ /* 0x000fea0003800000 */
.L_x_26683:
[----:B------:R-:W0:Y:S02]  /*9aa0*/  F2I.U64.TRUNC R2, R2 ;  /* 0x0000000200027311 */ /* 0x000e24000020d800 */
[----:B0-----:R2:W-:Y:S01]  /*9ab0*/  STG.E.64 desc[UR36][R16.64], R2 ;  /* 0x0000000210007986 */ /* 0x0015e2000c101b24 */
[----:B------:R-:W-:Y:S05]  /*9ac0*/  BRA `(.L_x_26656) ;  /* 0x0000000000087947 */ /* 0x000fea0003800000 */
.L_x_26682:
[----:B------:R-:W0:Y:S02]  /*9ad0*/  F2I.FTZ.U32.TRUNC.NTZ R3, R2 ;  /* 0x0000000200037305 */ /* 0x000e24000021f000 */
[----:B0-----:R0:W-:Y:S02]  /*9ae0*/  STG.E desc[UR36][R16.64], R3 ;  /* 0x0000000310007986 */ /* 0x0011e4000c101924 */
.L_x_26656:
[----:B------:R-:W-:-:S07]  /*9af0*/  VIADD R19, R19, 0x80 ;  /* 0x0000008013137836 */ /* 0x000fce0000000000 */
.L_x_26619:
[----:B------:R-:W-:Y:S05]  /*9b00*/  BSYNC B7 ;  /* 0x0000000000077941 */ /* 0x000fea0003800000 */
.L_x_26618:
        /* <DEDUP_REMOVED lines=306> */
.L_x_26685:
        /* <DEDUP_REMOVED lines=23> */
.L_x_26690:
[----:B------:R-:W2:Y:S01]  /*afa0*/  LDG.E.U8 R2, desc[UR36][R4.64] ;  /* 0x0000002404027981 */ /* 0x000ea2000c1e1100 */
[----:B------:R-:W-:Y:S01]  /*afb0*/  IMAD.MOV.U32 R3, RZ, RZ, RZ ;  /* 0x000000ffff037224 */ /* 0x000fe200078e00ff */
[----:B--2---:R-:W-:Y:S01]  /*afc0*/  I2FP.F32.U32 R2, R2 ;  /* 0x0000000200027245 */ /* 0x004fe20000201000 */
[----:B------:R-:W-:Y:S06]  /*afd0*/  BRA `(.L_x_26692) ;  /* 0x0000000c007c7947 */ /* 0x000fec0003800000 */
.L_x_26689:
[----:B------:R-:W-:-:S13]  /*afe0*/  ISETP.NE.AND P0, PT, R2, 0x2, PT ;  /* 0x000000020200780c */ /* 0x000fda0003f05270 */
[----:B------:R-:W-:Y:S05]  /*aff0*/  @!P0 BRA `(.L_x_26693) ;  /* 0x0000000000308947 */ /* 0x000fea0003800000 */
[----:B------:R-:W-:-:S13]  /*b000*/  ISETP.NE.AND P0, PT, R2, 0x3, PT ;  /* 0x000000030200780c */ /* 0x000fda0003f05270 */
[----:B------:R-:W-:Y:S05]  /*b010*/  @!P0 BRA `(.L_x_26694) ;  /* 0x0000000000188947 */ /* 0x000fea0003800000 */
[----:B------:R-:W-:-:S13]  /*b020*/  ISETP.NE.AND P0, PT, R2, 0x4, PT ;  /* 0x000000040200780c */ /* 0x000fda0003f05270 */
[----:B------:R-:W-:Y:S05]  /*b030*/  @P0 BRA `(.L_x_26691) ;  /* 0x0000000c00000947 */ /* 0x000fea0003800000 */
[----:B------:R-:W2:Y:S01]  /*b040*/  LDG.E.64 R4, desc[UR36][R4.64] ;  /* 0x0000002404047981 */ /* 0x000ea2000c1e1b00 */
[----:B------:R-:W-:Y:S01]  /*b050*/  MOV R3, RZ ;  /* 0x000000ff00037202 */ /* 0x000fe20000000f00 */
[----:B--2---:R0:W1:Y:S01]  /*b060*/  I2F.S64 R2, R4 ;  /* 0x0000000400027312 */ /* 0x0040620000301400 */
[----:B------:R-:W-:Y:S05]  /*b070*/  BRA `(.L_x_26692) ;  /* 0x0000000c00547947 */ /* 0x000fea0003800000 */
.L_x_26694:
[----:B------:R-:W2:Y:S01]  /*b080*/  LDG.E R2, desc[UR36][R4.64] ;  /* 0x0000002404027981 */ /* 0x000ea2000c1e1900 */
[----:B------:R-:W-:Y:S01]  /*b090*/  IMAD.MOV.U32 R3, RZ, RZ, RZ ;  /* 0x000000ffff037224 */ /* 0x000fe200078e00ff */
[----:B--2---:R-:W-:Y:S01]  /*b0a0*/  I2FP.F32.S32 R2, R2 ;  /* 0x0000000200027245 */ /* 0x004fe20000201400 */
[----:B------:R-:W-:Y:S06]  /*b0b0*/  BRA `(.L_x_26692) ;  /* 0x0000000c00447947 */ /* 0x000fec0003800000 */
.L_x_26693:
[----:B------:R-:W2:Y:S01]  /*b0c0*/  LDG.E.U16 R2, desc[UR36][R4.64] ;  /* 0x0000002404027981 */ /* 0x000ea2000c1e1500 */
[----:B------:R-:W-:Y:S01]  /*b0d0*/  IMAD.MOV.U32 R3, RZ, RZ, RZ ;  /* 0x000000ffff037224 */ /* 0x000fe200078e00ff */
[----:B--2---:R-:W0:Y:S01]  /*b0e0*/  I2F.S16 R2, R2 ;  /* 0x0000000200027306 */ /* 0x004e220000101400 */
[----:B------:R-:W-:Y:S05]  /*b0f0*/  BRA `(.L_x_26692) ;  /* 0x0000000c00347947 */ /* 0x000fea0003800000 */
.L_x_26688:
        /* <DEDUP_REMOVED lines=9> */
.L_x_26696:
[----:B------:R-:W2:Y:S01]  /*b190*/  LDG.E.U16 R2, desc[UR36][R4.64] ;  /* 0x0000002404027981 */ /* 0x000ea2000c1e1500 */
[----:B------:R-:W-:Y:S02]  /*b1a0*/  IMAD.MOV.U32 R3, RZ, RZ, RZ ;  /* 0x000000ffff037224 */ /* 0x000fe400078e00ff */
[----:B--2---:R-:W-:Y:S01]  /*b1b0*/  HADD2.F32 R2, -RZ, R2.H0_H0 ;  /* 0x20000002ff027230 */ /* 0x004fe20000004100 */
[----:B------:R-:W-:Y:S06]  /*b1c0*/  BRA `(.L_x_26692) ;  /* 0x0000000c00007947 */ /* 0x000fec0003800000 */
.L_x_26695:
        /* <DEDUP_REMOVED lines=8> */
.L_x_26698:
[----:B------:R-:W2:Y:S02]  /*b250*/  LDG.E R2, desc[UR36][R4.64] ;  /* 0x0000002404027981 */ /* 0x000ea4000c1e1900 */
[--C-:B--2---:R-:W-:Y:S02]  /*b260*/  HADD2.F32 R3, -RZ, R2.reuse.H1_H1 ;  /* 0x30000002ff037230 */ /* 0x104fe40000004100 */
[----:B------:R-:W-:Y:S01]  /*b270*/  HADD2.F32 R2, -RZ, R2.H0_H0 ;  /* 0x20000002ff027230 */ /* 0x000fe20000004100 */
[----:B------:R-:W-:Y:S06]  /*b280*/  BRA `(.L_x_26692) ;  /* 0x0000000800d07947 */ /* 0x000fec0003800000 */
.L_x_26697:
        /* <DEDUP_REMOVED lines=8> */
.L_x_26687:
        /* <DEDUP_REMOVED lines=13> */
.L_x_26701:
        /* <DEDUP_REMOVED lines=10> */
.L_x_26700:
        /* <DEDUP_REMOVED lines=18> */
[----:B------:R-:W-:Y:S01]  /*b5a0*/  IMAD R7, R3, R8, 0x3c000000 ;  /* 0x3c00000003077424 */ /* 0x000fe200078e0208 */
[----:B------:R-:W-:-:S04]  /*b5b0*/  IADD3 R3, R0, -0x1, RZ ;  /* 0xffffffff00037810 */ /* 0x000fc80007ffe0ff */
[----:B------:R-:W-:Y:S02]  /*b5c0*/  LEA.HI R7, R4, R7, RZ, 0x1c ;  /* 0x0000000704077211 */ /* 0x000fe400078fe0ff */
[----:B------:R-:W-:Y:S02]  /*b5d0*/  SHF.R.S32.HI R3, RZ, 0x1f, R3 ;  /* 0x0000001fff037819 */ /* 0x000fe40000011403 */
[----:B------:R-:W-:-:S04]  /*b5e0*/  LOP3.LUT R6, R7, 0x7f800000, R6, 0xf8, !PT ;  /* 0x7f80000007067812 */ /* 0x000fc800078ef806 */
[----:B------:R-:W-:Y:S01]  /*b5f0*/  LOP3.LUT R5, R6, R3, RZ, 0x30, !PT ;  /* 0x0000000306057212 */ /* 0x000fe200078e30ff */
[----:B------:R-:W-:-:S03]  /*b600*/  IMAD.MOV.U32 R3, RZ, RZ, RZ ;  /* 0x000000ffff037224 */ /* 0x000fc600078e00ff */
[----:B------:R-:W-:Y:S01]  /*b610*/  LOP3.LUT R2, R5, 0x80000000, R2, 0xf8, !PT ;  /* 0x8000000005027812 */ /* 0x000fe200078ef802 */
[----:B------:R-:W-:Y:S06]  /*b620*/  BRA `(.L_x_26692) ;  /* 0x0000000400e87947 */ /* 0x000fec0003800000 */
.L_x_26703:
        /* <DEDUP_REMOVED lines=14> */
.L_x_26702:
[----:B------:R-:W2:Y:S01]  /*b710*/  LDG.E.U16 R2, desc[UR36][R4.64] ;  /* 0x0000002404027981 */ /* 0x000ea2000c1e1500 */
[----:B------:R-:W-:Y:S02]  /*b720*/  IMAD.MOV.U32 R3, RZ, RZ, RZ ;  /* 0x000000ffff037224 */ /* 0x000fe400078e00ff */
[----:B--2---:R-:W-:Y:S01]  /*b730*/  IMAD.U32 R2, R2, 0x10000, RZ ;  /* 0x0001000002027824 */ /* 0x004fe200078e00ff */
[----:B------:R-:W-:Y:S06]  /*b740*/  BRA `(.L_x_26692) ;  /* 0x0000000400a07947 */ /* 0x000fec0003800000 */
.L_x_26699:
        /* <DEDUP_REMOVED lines=12> */
.L_x_26706:
        /* <DEDUP_REMOVED lines=20> */
.L_x_26708:
[----:B------:R-:W-:Y:S05]  /*b950*/  BSYNC B0 ;  /* 0x0000000000007941 */ /* 0x000fea0003800000 */
.L_x_26707:
[----:B------:R-:W-:Y:S01]  /*b960*/  IMAD.SHL.U32 R2, R2, 0x100000, RZ ;  /* 0x0010000002027824 */ /* 0x000fe200078e00ff */
[----:B------:R-:W-:-:S04]  /*b970*/  LEA R5, R0, 0x3b800000, 0x17 ;  /* 0x3b80000000057811 */ /* 0x000fc800078eb8ff */
[----:B------:R-:W-:Y:S01]  /*b980*/  LOP3.LUT R2, R5, R2, R6, 0xfe, !PT ;  /* 0x0000000205027212 */ /* 0x000fe200078efe06 */
[----:B------:R-:W-:Y:S06]  /*b990*/  BRA `(.L_x_26692) ;  /* 0x00000004000c7947 */ /* 0x000fec0003800000 */
.L_x_26705:
        /* <DEDUP_REMOVED lines=20> */
.L_x_26710:
[----:B------:R-:W-:Y:S05]  /*bae0*/  BSYNC B0 ;  /* 0x0000000000007941 */ /* 0x000fea0003800000 */
.L_x_26709:
[----:B------:R-:W-:Y:S01]  /*baf0*/  IMAD.SHL.U32 R2, R2, 0x200000, RZ ;  /* 0x0020000002027824 */ /* 0x000fe200078e00ff */
[----:B------:R-:W-:-:S04]  /*bb00*/  LEA R5, R0, 0x37800000, 0x17 ;  /* 0x3780000000057811 */ /* 0x000fc800078eb8ff */
[----:B------:R-:W-:Y:S01]  /*bb10*/  LOP3.LUT R2, R5, R2, R6, 0xfe, !PT ;  /* 0x0000000205027212 */ /* 0x000fe200078efe06 */
[----:B------:R-:W-:Y:S06]  /*bb20*/  BRA `(.L_x_26692) ;  /* 0x0000000000a87947 */ /* 0x000fec0003800000 */
.L_x_26704:
        /* <DEDUP_REMOVED lines=14> */
.L_x_26714:
[----:B------:R-:W-:Y:S05]  /*bc10*/  BSYNC B0 ;  /* 0x0000000000007941 */ /* 0x000fea0003800000 */
.L_x_26713:
[----:B------:R-:W-:Y:S01]  /*bc20*/  IMAD.MOV.U32 R3, RZ, RZ, RZ ;  /* 0x000000ffff037224 */ /* 0x000fe200078e00ff */
[----:B------:R-:W-:Y:S06]  /*bc30*/  BRA `(.L_x_26692) ;  /* 0x0000000000647947 */ /* 0x000fec0003800000 */
.L_x_26691:
        /* <DEDUP_REMOVED lines=16> */
.L_x_26715:
[----:B------:R-:W-:Y:S01]  /*bd40*/  CS2R R2, SRZ ;  /* 0x0000000000027805 */ /* 0x000fe2000001ff00 */
[----:B------:R-:W-:Y:S06]  /*bd50*/  BRA `(.L_x_26692) ;  /* 0x00000000001c7947 */ /* 0x000fec0003800000 */
.L_x_26712:
[----:B------:R-:W2:Y:S01]  /*bd60*/  LDG.E.64 R4, desc[UR36][R4.64] ;  /* 0x0000002404047981 */ /* 0x000ea2000c1e1b00 */
[----:B------:R-:W-:Y:S01]  /*bd70*/  IMAD.MOV.U32 R3, RZ, RZ, RZ ;  /* 0x000000ffff037224 */ /* 0x000fe200078e00ff */
[----:B--2---:R0:W1:Y:S01]  /*bd80*/  I2F.U64 R2, R4 ;  /* 0x0000000400027312 */ /* 0x0040620000301000 */
[----:B------:R-:W-:Y:S05]  /*bd90*/  BRA `(.L_x_26692) ;  /* 0x00000000000c7947 */ /* 0x000fea0003800000 */
.L_x_26711:
[----:B------:R-:W2:Y:S01]  /*bda0*/  LDG.E R2, desc[UR36][R4.64] ;  /* 0x0000002404027981 */ /* 0x000ea2000c1e1900 */
[----:B------:R-:W-:Y:S01]  /*bdb0*/  IMAD.MOV.U32 R3, RZ, RZ, RZ ;  /* 0x000000ffff037224 */ /* 0x000fe200078e00ff */
[----:B--2---:R-:W-:-:S07]  /*bdc0*/  I2FP.F32.U32 R2, R2 ;  /* 0x0000000200027245 */ /* 0x004fce0000201000 */
.L_x_26692:
[----:B------:R-:W-:Y:S05]  /*bdd0*/  BSYNC B6 ;  /* 0x0000000000067941 */ /* 0x000fea0003800000 */
.L_x_26686:
[C---:B012345:R-:W-:Y:S01]  /*bde0*/  FMUL.FTZ R4, R2.reuse, 1.4426950216293334961 ;  /* 0x3fb8aa3b02047820 */ /* 0x07ffe20000410000 */
[----:B------:R-:W-:Y:S01]  /*bdf0*/  FSETP.GEU.FTZ.AND P0, PT, |R2|, 0.40999999642372131348, PT ;  /* 0x3ed1eb850200780b */ /* 0x000fe20003f1e200 */
[----:B------:R-:W-:Y:S01]  /*be00*/  HFMA2.MMA R7, -RZ, RZ, 0.83837890625, -4044 ;  /* 0x3ab5ebe6ff077435 */ /* 0x000fe200000001ff */
[----:B------:R-:W0:Y:S01]  /*be10*/  LDC.U8 R11, c[0x0][0x421] ;  /* 0x00010840ff0b7b82 */ /* 0x000e220000000000 */
[----:B------:R-:W1:Y:S01]  /*be20*/  FRND R0, R4 ;  /* 0x0000000400007307 */ /* 0x000e620000201000 */
[C---:B------:R-:W-:Y:S01]  /*be30*/  FMUL.RZ R10, R3.reuse, 0.15915493667125701904 ;  /* 0x3e22f983030a7820 */ /* 0x040fe2000040c000 */
[----:B------:R-:W-:-:S04]  /*be40*/  FMUL.FTZ R3, R3, 0.5 ;  /* 0x3f00000003037820 */ /* 0x000fc80000410000 */
[----:B------:R-:W-:Y:S02]  /*be50*/  FMUL.RZ R3, R3, 0.15915493667125701904 ;  /* 0x3e22f98303037820 */ /* 0x000fe4000040c000 */
[----:B------:R-:W-:Y:S01]  /*be60*/  MUFU.EX2 R8, R4 ;  /* 0x0000000400087308 */ /* 0x000fe20000000800 */
[----:B-1----:R-:W-:-:S07]  /*be70*/  FSEL R5, R0, RZ, P0 ;  /* 0x000000ff00057208 */ /* 0x002fce0000000000 */
[----:B------:R-:W-:Y:S01]  /*be80*/  MUFU.COS R9, R10 ;  /* 0x0000000a00097308 */ /* 0x000fe20000000000 */
        /* <DEDUP_REMOVED lines=12> */
[----:B------:R-:W-:Y:S02]  /*bf50*/  FFMA.FTZ R7, R0, R7, R0 ;  /* 0x0000000700077223 */ /* 0x000fe40000010000 */
[----:B------:R-:W2:Y:S01]  /*bf60*/  MUFU.SIN R0, R3 ;  /* 0x0000000300007308 */ /* 0x000ea20000000400 */
[----:B-1----:R-:W-:-:S04]  /*bf70*/  FADD.FTZ R4, R6, -1 ;  /* 0xbf80000006047421 */ /* 0x002fc80000010000 */
[----:B------:R-:W-:Y:S01]  /*bf80*/  FFMA.FTZ R4, R7, R6, R4 ;  /* 0x0000000607047223 */ /* 0x000fe20000010004 */
[----:B0-----:R-:W-:Y:S02]  /*bf90*/  PRMT R6, R11, 0x9910, RZ ;  /* 0x000099100b067816 */ /* 0x001fe400000000ff */
[----:B------:R-:W0:Y:S01]  /*bfa0*/  MUFU.SIN R7, R10 ;  /* 0x0000000a00077308 */ /* 0x000e220000000400 */
[----:B------:R-:W-:Y:S01]  /*bfb0*/  @!P1 FADD.FTZ R4, R4, R4 ;  /* 0x0000000404049221 */ /* 0x000fe20000010000 */
[----:B------:R-:W-:-:S04]  /*bfc0*/  FSETP.GT.FTZ.AND P1, PT, R5, 128, PT ;  /* 0x430000000500780b */ /* 0x000fc80003f34000 */
[----:B------:R-:W-:Y:S02]  /*bfd0*/  FSEL R4, R4, +INF , !P1 ;  /* 0x7f80000004047808 */ /* 0x000fe40004800000 */
[----:B------:R-:W-:Y:S01]  /*bfe0*/  ISETP.GT.AND P1, PT, R6, 0x9, PT ;  /* 0x000000090600780c */ /* 0x000fe20003f24270 */
[----:B--2---:R-:W-:Y:S01]  /*bff0*/  FADD.FTZ R3, R0, R0 ;  /* 0x0000000000037221 */ /* 0x004fe20000010000 */
[----:B------:R-:W-:Y:S01]  /*c000*/  FSEL R4, R4, -1, P2 ;  /* 0xbf80000004047808 */ /* 0x000fe20001000000 */
[----:B------:R-:W-:Y:S02]  /*c010*/  @!P0 FADD.FTZ R4, R2, R2 ;  /* 0x0000000202048221 */ /* 0x000fe40000010000 */
[----:B------:R-:W-:Y:S01]  /*c020*/  FMUL.FTZ R5, R0, R3 ;  /* 0x0000000300057220 */ /* 0x000fe20000410000 */
[----:B0-----:R-:W-:-:S03]  /*c030*/  FMUL.FTZ R3, R8, R7 ;  /* 0x0000000708037220 */ /* 0x001fc60000410000 */
[----:B------:R-:W-:-:S04]  /*c040*/  FFMA.FTZ R2, R4, R9, -R5 ;  /* 0x0000000904027223 */ /* 0x000fc80000010805 */
        /* <DEDUP_REMOVED lines=12> */
.L_x_26719:
[----:B------:R-:W0:Y:S02]  /*c110*/  F2I.S64.TRUNC R2, R2 ;  /* 0x0000000200027311 */ /* 0x000e24000020d900 */
[----:B0-----:R-:W-:-:S05]  /*c120*/  IMAD.MOV.U32 R5, RZ, RZ, R2 ;  /* 0x000000ffff057224 */ /* 0x001fca00078e0002 */
[----:B------:R-:W-:Y:S01]  /*c130*/  STG.E.U8 desc[UR36][R16.64], R5 ;  /* 0x0000000510007986 */ /* 0x000fe2000c101124 */
[----:B------:R-:W-:Y:S05]  /*c140*/  EXIT ;  /* 0x000000000000794d */ /* 0x000fea0003800000 */
.L_x_26718:
        /* <DEDUP_REMOVED lines=9> */
.L_x_26722:
[----:B------:R-:W0:Y:S02]  /*c1e0*/  F2I.FTZ.TRUNC.NTZ R3, R2 ;  /* 0x0000000200037305 */ /* 0x000e24000021f100 */
[----:B0-----:R-:W-:Y:S01]  /*c1f0*/  STG.E desc[UR36][R16.64], R3 ;  /* 0x0000000310007986 */ /* 0x001fe2000c101924 */
[----:B------:R-:W-:Y:S05]  /*c200*/  EXIT ;  /* 0x000000000000794d */ /* 0x000fea0003800000 */
.L_x_26721:
[----:B------:R-:W0:Y:S02]  /*c210*/  F2I.FTZ.TRUNC.NTZ R3, R2 ;  /* 0x0000000200037305 */ /* 0x000e24000021f100 */
[----:B0-----:R-:W-:Y:S01]  /*c220*/  STG.E.U16 desc[UR36][R16.64], R3 ;  /* 0x0000000310007986 */ /* 0x001fe2000c101524 */
[----:B------:R-:W-:Y:S05]  /*c230*/  EXIT ;  /* 0x000000000000794d */ /* 0x000fea0003800000 */
.L_x_26717:
        /* <DEDUP_REMOVED lines=8> */
.L_x_26724:
[----:B------:R-:W-:-:S05]  /*c2c0*/  F2FP.F16.F32.PACK_AB R2, RZ, R2 ;  /* 0x00000002ff02723e */ /* 0x000fca00000000ff */
[----:B------:R-:W-:Y:S01]  /*c2d0*/  STG.E.U16 desc[UR36][R16.64], R2 ;  /* 0x0000000210007986 */ /* 0x000fe2000c101524 */
[----:B------:R-:W-:Y:S05]  /*c2e0*/  EXIT ;  /* 0x000000000000794d */ /* 0x000fea0003800000 */
.L_x_26723:
        /* <DEDUP_REMOVED lines=8> */
.L_x_26726:
[----:B------:R-:W-:-:S05]  /*c370*/  F2FP.F16.F32.PACK_AB R3, R3, R2 ;  /* 0x000000020303723e */ /* 0x000fca00000000ff */
[----:B------:R-:W-:Y:S01]  /*c380*/  STG.E desc[UR36][R16.64], R3 ;  /* 0x0000000310007986 */ /* 0x000fe2000c101924 */
[----:B------:R-:W-:Y:S05]  /*c390*/  EXIT ;  /* 0x000000000000794d */ /* 0x000fea0003800000 */
.L_x_26725:
[----:B------:R-:W-:-:S06]  /*c3a0*/  FMUL.FTZ R2, R2, 1 ;  /* 0x3f80000002027820 */ /* 0x000fcc0000410000 */
[----:B------:R-:W0:Y:S02]  /*c3b0*/  F2F.F64.F32 R2, R2 ;  /* 0x0000000200027310 */ /* 0x000e240000201800 */
[----:B0-----:R-:W-:Y:S01]  /*c3c0*/  STG.E.64 desc[UR36][R16.64], R2 ;  /* 0x0000000210007986 */ /* 0x001fe2000c101b24 */
[----:B------:R-:W-:Y:S05]  /*c3d0*/  EXIT ;  /* 0x000000000000794d */ /* 0x000fea0003800000 */
.L_x_26716:
        /* <DEDUP_REMOVED lines=14> */
.L_x_26729:
[----:B------:R-:W-:Y:S01]  /*c4c0*/  FMUL.FTZ R6, R3, 1 ;  /* 0x3f80000003067820 */ /* 0x000fe20000410000 */
[----:B------:R-:W-:-:S05]  /*c4d0*/  FMUL.FTZ R4, R2, 1 ;  /* 0x3f80000002047820 */ /* 0x000fca0000410000 */
[----:B------:R-:W-:Y:S08]  /*c4e0*/  F2F.F64.F32 R6, R6 ;  /* 0x0000000600067310 */ /* 0x000ff00000201800 */
[----:B------:R-:W0:Y:S02]  /*c4f0*/  F2F.F64.F32 R4, R4 ;  /* 0x0000000400047310 */ /* 0x000e240000201800 */
[----:B0-----:R-:W-:Y:S01]  /*c500*/  STG.E.128 desc[UR36][R16.64], R4 ;  /* 0x0000000410007986 */ /* 0x001fe2000c101d24 */
[----:B------:R-:W-:Y:S05]  /*c510*/  EXIT ;  /* 0x000000000000794d */ /* 0x000fea0003800000 */
.L_x_26728:
        /* <DEDUP_REMOVED lines=20> */
.L_x_26733:
[----:B------:R-:W-:Y:S05]  /*c660*/  BSYNC B0 ;  /* 0x0000000000007941 */ /* 0x000fea0003800000 */
.L_x_26732:
[----:B------:R-:W-:-:S05]  /*c670*/  LOP3.LUT R5, R0, R5, RZ, 0xfc, !PT ;  /* 0x0000000500057212 */ /* 0x000fca00078efcff */
[----:B------:R-:W-:Y:S01]  /*c680*/  STG.E.U8 desc[UR36][R16.64], R5 ;  /* 0x0000000510007986 */ /* 0x000fe2000c101124 */
[----:B------:R-:W-:Y:S05]  /*c690*/  EXIT ;  /* 0x000000000000794d */ /* 0x000fea0003800000 */
.L_x_26731:
        /* <DEDUP_REMOVED lines=12> */
.L_x_26735:
[----:B------:R-:W-:Y:S01]  /*c760*/  IMAD.MOV.U32 R0, RZ, RZ, 0x7f ;  /* 0x0000007fff007424 */ /* 0x000fe200078e00ff */
[----:B------:R-:W-:-:S04]  /*c770*/  ISETP.GT.U32.AND P0, PT, R4, 0x7f800000, PT ;  /* 0x7f8000000400780c */ /* 0x000fc80003f04070 */
[----:B------:R-:W-:-:S09]  /*c780*/  SEL R0, R0, 0x7c, P0 ;  /* 0x0000007c00007807 */ /* 0x000fd20000000000 */
.L_x_26736:
[----:B------:R-:W-:Y:S05]  /*c790*/  BSYNC B0 ;  /* 0x0000000000007941 */ /* 0x000fea0003800000 */
.L_x_26734:
[----:B------:R-:W-:-:S04]  /*c7a0*/  LOP3.LUT R2, R2, 0x80000000, RZ, 0xc0, !PT ;  /* 0x8000000002027812 */ /* 0x000fc800078ec0ff */
[----:B------:R-:W-:-:S04]  /*c7b0*/  SHF.R.U32.HI R3, RZ, 0x18, R2 ;  /* 0x00000018ff037819 */ /* 0x000fc80000011602 */
[----:B------:R-:W-:-:S05]  /*c7c0*/  LOP3.LUT R3, R0, R3, RZ, 0xfc, !PT ;  /* 0x0000000300037212 */ /* 0x000fca00078efcff */
[----:B------:R-:W-:Y:S01]  /*c7d0*/  STG.E.U8 desc[UR36][R16.64], R3 ;  /* 0x0000000310007986 */ /* 0x000fe2000c101124 */
[----:B------:R-:W-:Y:S05]  /*c7e0*/  EXIT ;  /* 0x000000000000794d */ /* 0x000fea0003800000 */
.L_x_26730:
[----:B------:R-:W-:-:S05]  /*c7f0*/  F2FP.BF16.F32.PACK_AB R2, RZ, R2 ;  /* 0x00000002ff02723e */ /* 0x000fca00000010ff */
[----:B------:R-:W-:Y:S01]  /*c800*/  STG.E.U16 desc[UR36][R16.64], R2 ;  /* 0x0000000210007986 */ /* 0x000fe2000c101524 */
[----:B------:R-:W-:Y:S05]  /*c810*/  EXIT ;  /* 0x000000000000794d */ /* 0x000fea0003800000 */
.L_x_26727:
        /* <DEDUP_REMOVED lines=11> */
.L_x_26739:
        /* <DEDUP_REMOVED lines=16> */
.L_x_26742:
[----:B------:R-:W-:-:S04]  /*c9d0*/  LOP3.LUT R2, R2, 0x80000000, RZ, 0xc0, !PT ;  /* 0x8000000002027812 */ /* 0x000fc800078ec0ff */
[----:B------:R-:W-:-:S04]  /*c9e0*/  SHF.R.U32.HI R3, RZ, 0x18, R2 ;  /* 0x00000018ff037819 */ /* 0x000fc80000011602 */
[----:B------:R-:W-:-:S04]  /*c9f0*/  LOP3.LUT R0, R0, R3, RZ, 0xfc, !PT ;  /* 0x0000000300007212 */ /* 0x000fc800078efcff */
[----:B------:R-:W-:-:S07]  /*ca00*/  PRMT R8, R0, 0x7610, R8 ;  /* 0x0000761000087816 */ /* 0x000fce0000000008 */
.L_x_26741:
[----:B------:R-:W-:Y:S05]  /*ca10*/  BSYNC B0 ;  /* 0x0000000000007941 */ /* 0x000fea0003800000 */
.L_x_26740:
[----:B------:R-:W-:Y:S01]  /*ca20*/  STG.E.U8 desc[UR36][R16.64], R8 ;  /* 0x0000000810007986 */ /* 0x000fe2000c101124 */
[----:B------:R-:W-:Y:S05]  /*ca30*/  EXIT ;  /* 0x000000000000794d */ /* 0x000fea0003800000 */
.L_x_26738:
        /* <DEDUP_REMOVED lines=16> */
.L_x_26745:
[----:B------:R-:W-:-:S04]  /*cb40*/  LOP3.LUT R2, R2, 0x80000000, RZ, 0xc0, !PT ;  /* 0x8000000002027812 */ /* 0x000fc800078ec0ff */
[----:B------:R-:W-:-:S04]  /*cb50*/  SHF.R.U32.HI R3, RZ, 0x18, R2 ;  /* 0x00000018ff037819 */ /* 0x000fc80000011602 */
[----:B------:R-:W-:-:S04]  /*cb60*/  LOP3.LUT R0, R0, R3, RZ, 0xfc, !PT ;  /* 0x0000000300007212 */ /* 0x000fc800078efcff */
[----:B------:R-:W-:-:S07]  /*cb70*/  PRMT R8, R0, 0x7610, R8 ;  /* 0x0000761000087816 */ /* 0x000fce0000000008 */
.L_x_26744:
[----:B------:R-:W-:Y:S05]  /*cb80*/  BSYNC B0 ;  /* 0x0000000000007941 */ /* 0x000fea0003800000 */
.L_x_26743:
[----:B------:R-:W-:Y:S01]  /*cb90*/  STG.E.U8 desc[UR36][R16.64], R8 ;  /* 0x0000000810007986 */ /* 0x000fe2000c101124 */
[----:B------:R-:W-:Y:S05]  /*cba0*/  EXIT ;  /* 0x000000000000794d */ /* 0x000fea0003800000 */
.L_x_26737:
        /* <DEDUP_REMOVED lines=19> */
[----:B------:R-:W-:Y:S01]  /*cce0*/  STG.E.U8 desc[UR36][R16.64], R3 ;  /* 0x0000000310007986 */ /* 0x000fe2000c101124 */
[----:B------:R-:W-:Y:S05]  /*ccf0*/  EXIT ;  /* 0x000000000000794d */ /* 0x000fea0003800000 */
.L_x_26720:
        /* <DEDUP_REMOVED lines=16> */
.L_x_26748:
[----:B------:R-:W-:Y:S05]  /*ce00*/  EXIT ;  /* 0x000000000000794d */ /* 0x000fea0003800000 */
.L_x_26747:
[----:B------:R-:W0:Y:S02]  /*ce10*/  F2I.U64.TRUNC R2, R2 ;  /* 0x0000000200027311 */ /* 0x000e24000020d800 */
[----:B0-----:R-:W-:Y:S01]  /*ce20*/  STG.E.64 desc[UR36][R16.64], R2 ;  /* 0x0000000210007986 */ /* 0x001fe2000c101b24 */
[----:B------:R-:W-:Y:S05]  /*ce30*/  EXIT ;  /* 0x000000000000794d */ /* 0x000fea0003800000 */
.L_x_26746:
[----:B------:R-:W0:Y:S02]  /*ce40*/  F2I.FTZ.U32.TRUNC.NTZ R3, R2 ;  /* 0x0000000200037305 */ /* 0x000e24000021f000 */
[----:B0-----:R-:W-:Y:S01]  /*ce50*/  STG.E desc[UR36][R16.64], R3 ;  /* 0x0000000310007986 */ /* 0x001fe2000c101924 */
[----:B------:R-:W-:Y:S05]  /*ce60*/  EXIT ;  /* 0x000000000000794d */ /* 0x000fea0003800000 */
.L_x_26749:
        /* <DEDUP_REMOVED lines=9> */
.L_x_36417:


//--------------------- .text._ZN2at6native27unrolled_elementwise_kernelIZZZNS0_17expm1_kernel_cudaERNS_18TensorIteratorBaseEENKUlvE_clEvENKUlvE2_clEvEUlN3c107complexIfEEE_St5arrayIPcLm2EELi4E23TrivialOffsetCalculatorILi1EjESE_NS0_6memory12LoadWithCastILi1EEENSF_13StoreWithCastILi1EEEEEviT_T0_T2_T3_T4_T5_ --------------------------
	.section	.text._ZN2at6native27unrolled_elementwise_kernelIZZZNS0_17expm1_kernel_cudaERNS_18TensorIteratorBaseEENKUlvE_clEvENKUlvE2_clEvEUlN3c107complexIfEEE_St5arrayIPcLm2EELi4E23TrivialOffsetCalculatorILi1EjESE_NS0_6memory12LoadWithCastILi1EEENSF_13StoreWithCastILi1EEEEEviT_T0_T2_T3_T4_T5_,"ax",@progbits
	.align	128
        .global         _ZN2at6native27unrolled_elementwise_kernelIZZZNS0_17expm1_kernel_cudaERNS_18TensorIteratorBaseEENKUlvE_clEvENKUlvE2_clEvEUlN3c107complexIfEEE_St5arrayIPcLm2EELi4E23TrivialOffsetCalculatorILi1EjESE_NS0_6memory12LoadWithCastILi1EEENSF_13StoreWithCastILi1EEEEEviT_T0_T2_T3_T4_T5_
        .type           _ZN2at6native27unrolled_elementwise_kernelIZZZNS0_17expm1_kernel_cudaERNS_18TensorIteratorBaseEENKUlvE_clEvENKUlvE2_clEvEUlN3c107complexIfEEE_St5arrayIPcLm2EELi4E23TrivialOffsetCalculatorILi1EjESE_NS0_6memory12LoadWithCastILi1EEENSF_13StoreWithCastILi1EEEEEviT_T0_T2_T3_T4_T5_,@function
        .size           _ZN2at6native27unrolled_elementwise_kernelIZZZNS0_17expm1_kernel_cudaERNS_18TensorIteratorBaseEENKUlvE_clEvENKUlvE2_clEvEUlN3c107complexIfEEE_St5arrayIPcLm2EELi4E23TrivialOffsetCalculatorILi1EjESE_NS0_6memory12LoadWithCastILi1EEENSF_13StoreWithCastILi1EEEEEviT_T0_T2_T3_T4_T5_,(.L_x_36418 - _ZN2at6native27unrolled_elementwise_kernelIZZZNS0_17expm1_kernel_cudaERNS_18TensorIteratorBaseEENKUlvE_clEvENKUlvE2_clEvEUlN3c107complexIfEEE_St5arrayIPcLm2EELi4E23TrivialOffsetCalculatorILi1EjESE_NS0_6memory12LoadWithCastILi1EEENSF_13StoreWithCastILi1EEEEEviT_T0_T2_T3_T4_T5_)
        .other          _ZN2at6native27unrolled_elementwise_kernelIZZZNS0_17expm1_kernel_cudaERNS_18TensorIteratorBaseEENKUlvE_clEvENKUlvE2_clEvEUlN3c107complexIfEEE_St5arrayIPcLm2EELi4E23TrivialOffsetCalculatorILi1EjESE_NS0_6memory12LoadWithCastILi1EEENSF_13StoreWithCastILi1EEEEEviT_T0_T2_T3_T4_T5_,@"STO_CUDA_ENTRY STV_DEFAULT"
_ZN2at6native27unrolled_elementwise_kernelIZZZNS0_17expm1_kernel_cudaERNS_18TensorIteratorBaseEENKUlvE_clEvENKUlvE2_clEvEUlN3c107complexIfEEE_St5arrayIPcLm2EELi4E23TrivialOffsetCalculatorILi1EjESE_NS0_6memory12LoadWithCastILi1EEENSF_13StoreWithCastILi1EEEEEviT_T0_T2_T3_T4_T5_:
.text._ZN2at6native27unrolled_elementwise_kernelIZZZNS0_17expm1_kernel_cudaERNS_18TensorIteratorBaseEENKUlvE_clEvENKUlvE2_clEvEUlN3c107complexIfEEE_St5arrayIPcLm2EELi4E23TrivialOffsetCalculatorILi1EjESE_NS0_6memory12LoadWithCastILi1EEENSF_13StoreWithCastILi1EEEEEviT_T0_T2_T3_T4_T5_:
        /* <DEDUP_REMOVED lines=35> */
.L_x_26756:
[----:B------:R-:W2:Y:S01]  /*0230*/  LDG.E.U8 R2, desc[UR36][R2.64] ;  /* 0x0000002402027981 */ /* 0x000ea2000c1e1100 */
[----:B------:R-:W-:Y:S01]  /*0240*/  IMAD.MOV.U32 R19, RZ, RZ, RZ ;  /* 0x000000ffff137224 */ /* 0x000fe200078e00ff */
[----:B--2---:R-:W-:Y:S01]  /*0250*/  I2FP.F32.U32 R18, R2 ;  /* 0x0000000200127245 */ /* 0x004fe20000201000 */
[----:B------:R-:W-:Y:S06]  /*0260*/  BRA `(.L_x_26758) ;  /* 0x0000000c007c7947 */ /* 0x000fec0003800000 */
.L_x_26755:
        /* <DEDUP_REMOVED lines=10> */
.L_x_26760:
[----:B------:R-:W2:Y:S01]  /*0310*/  LDG.E R2, desc[UR36][R2.64] ;  /* 0x0000002402027981 */ /* 0x000ea2000c1e1900 */
[----:B------:R-:W-:Y:S01]  /*0320*/  IMAD.MOV.U32 R19, RZ, RZ, RZ ;  /* 0x000000ffff137224 */ /* 0x000fe200078e00ff */
[----:B--2---:R-:W-:Y:S01]  /*0330*/  I2FP.F32.S32 R18, R2 ;  /* 0x0000000200127245 */ /* 0x004fe20000201400 */
[----:B------:R-:W-:Y:S06]  /*0340*/  BRA `(.L_x_26758) ;  /* 0x0000000c00447947 */ /* 0x000fec0003800000 */
.L_x_26759:
[----:B------:R-:W2:Y:S01]  /*0350*/  LDG.E.U16 R2, desc[UR36][R2.64] ;  /* 0x0000002402027981 */ /* 0x000ea2000c1e1500 */
[----:B------:R-:W-:Y:S01]  /*0360*/  IMAD.MOV.U32 R19, RZ, RZ, RZ ;  /* 0x000000ffff137224 */ /* 0x000fe200078e00ff */
[----:B--2---:R2:W3:Y:S01]  /*0370*/  I2F.S16 R18, R2 ;  /* 0x0000000200127306 */ /* 0x0044e20000101400 */
[----:B------:R-:W-:Y:S05]  /*0380*/  BRA `(.L_x_26758) ;  /* 0x0000000c00347947 */ /* 0x000fea0003800000 */
.L_x_26754:
        /* <DEDUP_REMOVED lines=9> */
.L_x_26762:
[----:B------:R-:W2:Y:S01]  /*0420*/  LDG.E.U16 R2, desc[UR36][R2.64] ;  /* 0x0000002402027981 */ /* 0x000ea2000c1e1500 */
[----:B------:R-:W-:Y:S02]  /*0430*/  IMAD.MOV.U32 R19, RZ, RZ, RZ ;  /* 0x000000ffff137224 */ /* 0x000fe400078e00ff */
[----:B--2---:R-:W-:Y:S01]  /*0440*/  HADD2.F32 R18, -RZ, R2.H0_H0 ;  /* 0x20000002ff127230 */ /* 0x004fe20000004100 */
[----:B------:R-:W-:Y:S06]  /*0450*/  BRA `(.L_x_26758) ;  /* 0x0000000c00007947 */ /* 0x000fec0003800000 */
.L_x_26761:
        /* <DEDUP_REMOVED lines=8> */
.L_x_26764:
[----:B------:R-:W2:Y:S02]  /*04e0*/  LDG.E R2, desc[UR36][R2.64] ;  /* 0x0000002402027981 */ /* 0x000ea4000c1e1900 */
[--C-:B--2---:R-:W-:Y:S02]  /*04f0*/  HADD2.F32 R19, -RZ, R2.reuse.H1_H1 ;  /* 0x30000002ff137230 */ /* 0x104fe40000004100 */
[----:B------:R-:W-:Y:S01]  /*0500*/  HADD2.F32 R18, -RZ, R2.H0_H0 ;  /* 0x20000002ff127230 */ /* 0x000fe20000004100 */
[----:B------:R-:W-:Y:S06]  /*0510*/  BRA `(.L_x_26758) ;  /* 0x0000000800d07947 */ /* 0x000fec0003800000 */
.L_x_26763:
        /* <DEDUP_REMOVED lines=8> */
.L_x_26753:
        /* <DEDUP_REMOVED lines=13> */
.L_x_26767:
        /* <DEDUP_REMOVED lines=10> */
.L_x_26766:
        /* <DEDUP_REMOVED lines=27> */
.L_x_26769:
        /* <DEDUP_REMOVED lines=14> */
.L_x_26768:
[----:B------:R-:W2:Y:S01]  /*09a0*/  LDG.E.U16 R2, desc[UR36][R2.64] ;  /* 0x0000002402027981 */ /* 0x000ea2000c1e1500 */
[----:B------:R-:W-:Y:S02]  /*09b0*/  IMAD.MOV.U32 R19, RZ, RZ, RZ ;  /* 0x000000ffff137224 */ /* 0x000fe400078e00ff */
[----:B--2---:R-:W-:Y:S01]  /*09c0*/  IMAD.U32 R18, R2, 0x10000, RZ ;  /* 0x0001000002127824 */ /* 0x004fe200078e00ff */
[----:B------:R-:W-:Y:S06]  /*09d0*/  BRA `(.L_x_26758) ;  /* 0x0000000400a07947 */ /* 0x000fec0003800000 */
.L_x_26765:
        /* <DEDUP_REMOVED lines=12> */
.L_x_26772:
        /* <DEDUP_REMOVED lines=20> */
.L_x_26774:
[----:B------:R-:W-:Y:S05]  /*0be0*/  BSYNC B0 ;  /* 0x0000000000007941 */ /* 0x000fea0003800000 */
.L_x_26773:
[----:B------:R-:W-:Y:S01]  /*0bf0*/  IMAD.SHL.U32 R2, R2, 0x100000, RZ ;  /* 0x0010000002027824 */ /* 0x000fe200078e00ff */
[----:B------:R-:W-:-:S04]  /*0c00*/  LEA R3, R0, 0x3b800000, 0x17 ;  /* 0x3b80000000037811 */ /* 0x000fc800078eb8ff */
[----:B------:R-:W-:Y:S01]  /*0c10*/  LOP3.LUT R18, R3, R2, R18, 0xfe, !PT ;  /* 0x0000000203127212 */ /* 0x000fe200078efe12 */
[----:B------:R-:W-:Y:S06]  /*0c20*/  BRA `(.L_x_26758) ;  /* 0x00000004000c7947 */ /* 0x000fec0003800000 */
.L_x_26771:
        /* <DEDUP_REMOVED lines=20> */
.L_x_26776:
[----:B------:R-:W-:Y:S05]  /*0d70*/  BSYNC B0 ;  /* 0x0000000000007941 */ /* 0x000fea0003800000 */
.L_x_26775:
[----:B------:R-:W-:Y:S01]  /*0d80*/  IMAD.SHL.U32 R2, R2, 0x200000, RZ ;  /* 0x0020000002027824 */ /* 0x000fe200078e00ff */
[----:B------:R-:W-:-:S04]  /*0d90*/  LEA R3, R0, 0x37800000, 0x17 ;  /* 0x3780000000037811 */ /* 0x000fc800078eb8ff */
[----:B------:R-:W-:Y:S01]  /*0da0*/  LOP3.LUT R18, R3, R2, R18, 0xfe, !PT ;  /* 0x0000000203127212 */ /* 0x000fe200078efe12 */
[----:B------:R-:W-:Y:S06]  /*0db0*/  BRA `(.L_x_26758) ;  /* 0x0000000000a87947 */ /* 0x000fec0003800000 */
.L_x_26770:
        /* <DEDUP_REMOVED lines=14> */
.L_x_26780:
[----:B------:R-:W-:Y:S05]  /*0ea0*/  BSYNC B0 ;  /* 0x0000000000007941 */ /* 0x000fea0003800000 */
.L_x_26779:
[----:B------:R-:W-:Y:S01]  /*0eb0*/  IMAD.MOV.U32 R19, RZ, RZ, RZ ;  /* 0x000000ffff137224 */ /* 0x000fe200078e00ff */
[----:B------:R-:W-:Y:S06]  /*0ec0*/  BRA `(.L_x_26758) ;  /* 0x0000000000647947 */ /* 0x000fec0003800000 */
.L_x_26757:
        /* <DEDUP_REMOVED lines=16> */
.L_x_26781:
[----:B------:R-:W-:Y:S01]  /*0fd0*/  CS2R R18, SRZ ;  /* 0x0000000000127805 */ /* 0x000fe2000001ff00 */
[----:B------:R-:W-:Y:S06]  /*0fe0*/  BRA `(.L_x_26758) ;  /* 0x00000000001c7947 */ /* 0x000fec0003800000 */
.L_x_26778:
[----:B------:R-:W2:Y:S01]  /*0ff0*/  LDG.E.64 R2, desc[UR36][R2.64] ;  /* 0x0000002402027981 */ /* 0x000ea2000c1e1b00 */
[----:B------:R-:W-:Y:S01]  /*1000*/  IMAD.MOV.U32 R19, RZ, RZ, RZ ;  /* 0x000000ffff137224 */ /* 0x000fe200078e00ff */
[----:B--2---:R0:W1:Y:S01]  /*1010*/  I2F.U64 R18, R2 ;  /* 0x0000000200127312 */ /* 0x0040620000301000 */
[----:B------:R-:W-:Y:S05]  /*1020*/  BRA `(.L_x_26758) ;  /* 0x00000000000c7947 */ /* 0x000fea0003800000 */
.L_x_26777:
[----:B------:R-:W2:Y:S01]  /*1030*/  LDG.E R2, desc[UR36][R2.64] ;  /* 0x0000002402027981 */ /* 0x000ea2000c1e1900 */
[----:B------:R-:W-:Y:S01]  /*1040*/  IMAD.MOV.U32 R19, RZ, RZ, RZ ;  /* 0x000000ffff137224 */ /* 0x000fe200078e00ff */
[----:B--2---:R-:W-:-:S07]  /*1050*/  I2FP.F32.U32 R18, R2 ;  /* 0x0000000200127245 */ /* 0x004fce0000201000 */
.L_x_26758:
[----:B------:R-:W-:Y:S05]  /*1060*/  BSYNC B6 ;  /* 0x0000000000067941 */ /* 0x000fea0003800000 */
.L_x_26752:
[----:B------:R-:W-:-:S07]  /*1070*/  VIADD R26, R26, 0x80 ;  /* 0x000000801a1a7836 */ /* 0x000fce0000000000 */
.L_x_26751:
[----:B------:R-:W-:Y:S05]  /*1080*/  BSYNC B7 ;  /* 0x0000000000077941 */ /* 0x000fea0003800000 */
.L_x_26750:
        /* <DEDUP_REMOVED lines=27> */
.L_x_26788:
[----:B------:R-:W2:Y:S01]  /*1240*/  LDG.E.U8 R2, desc[UR36][R2.64] ;  /* 0x0000002402027981 */ /* 0x000ea2000c1e1100 */
[----:B------:R-:W-:Y:S01]  /*1250*/  IMAD.MOV.U32 R17, RZ, RZ, RZ ;  /* 0x000000ffff117224 */ /* 0x000fe200078e00ff */
[----:B--2---:R-:W-:Y:S01]  /*1260*/  I2FP.F32.U32 R16, R2 ;  /* 0x0000000200107245 */ /* 0x004fe20000201000 */
[----:B------:R-:W-:Y:S06]  /*1270*/  BRA `(.L_x_26790) ;  /* 0x0000000c00807947 */ /* 0x000fec0003800000 */
.L_x_26787:
        /* <DEDUP_REMOVED lines=10> */
.L_x_26792:
[----:B------:R-:W2:Y:S01]  /*1320*/  LDG.E R2, desc[UR36][R2.64] ;  /* 0x0000002402027981 */ /* 0x000ea2000c1e1900 */
[----:B------:R-:W-:Y:S01]  /*1330*/  IMAD.MOV.U32 R17, RZ, RZ, RZ ;  /* 0x000000ffff117224 */ /* 0x000fe200078e00ff */
[----:B--2---:R-:W-:Y:S01]  /*1340*/  I2FP.F32.S32 R16, R2 ;  /* 0x0000000200107245 */ /* 0x004fe20000201400 */
[----:B------:R-:W-:Y:S06]  /*1350*/  BRA `(.L_x_26790) ;  /* 0x0000000c00487947 */ /* 0x000fec0003800000 */
.L_x_26791:
[----:B------:R-:W2:Y:S01]  /*1360*/  LDG.E.U16 R2, desc[UR36][R2.64] ;  /* 0x0000002402027981 */ /* 0x000ea2000c1e1500 */
[----:B------:R-:W-:Y:S01]  /*1370*/  IMAD.MOV.U32 R17, RZ, RZ, RZ ;  /* 0x000000ffff117224 */ /* 0x000fe200078e00ff */
[----:B--2---:R4:W0:Y:S01]  /*1380*/  I2F.S16 R16, R2 ;  /* 0x0000000200107306 */ /* 0x0048220000101400 */
[----:B------:R-:W-:Y:S05]  /*1390*/  BRA `(.L_x_26790) ;  /* 0x0000000c00387947 */ /* 0x000fea0003800000 */
.L_x_26786:
        /* <DEDUP_REMOVED lines=9> */
.L_x_26794:
[----:B------:R-:W2:Y:S01]  /*1430*/  LDG.E.U16 R2, desc[UR36][R2.64] ;  /* 0x0000002402027981 */ /* 0x000ea2000c1e1500 */
[----:B------:R-:W-:Y:S02]  /*1440*/  IMAD.MOV.U32 R17, RZ, RZ, RZ ;  /* 0x000000ffff117224 */ /* 0x000fe400078e00ff */
[----:B--2---:R-:W-:Y:S01]  /*1450*/  HADD2.F32 R16, -RZ, R2.H0_H0 ;  /* 0x20000002ff107230 */ /* 0x004fe20000004100 */
[----:B------:R-:W-:Y:S06]  /*1460*/  BRA `(.L_x_26790) ;  /* 0x0000000c00047947 */ /* 0x000fec0003800000 */
.L_x_26793:
        /* <DEDUP_REMOVED lines=8> */
.L_x_26796:
[----:B------:R-:W2:Y:S02]  /*14f0*/  LDG.E R2, desc[UR36][R2.64] ;  /* 0x0000002402027981 */ /* 0x000ea4000c1e1900 */
[--C-:B--2---:R-:W-:Y:S02]  /*1500*/  HADD2.F32 R17, -RZ, R2.reuse.H1_H1 ;  /* 0x30000002ff117230 */ /* 0x104fe40000004100 */
[----:B------:R-:W-:Y:S01]  /*1510*/  HADD2.F32 R16, -RZ, R2.H0_H0 ;  /* 0x20000002ff107230 */ /* 0x000fe20000004100 */
[----:B------:R-:W-:Y:S06]  /*1520*/  BRA `(.L_x_26790) ;  /* 0x0000000800d47947 */ /* 0x000fec0003800000 */
.L_x_26795:
        /* <DEDUP_REMOVED lines=8> */
.L_x_26785:
        /* <DEDUP_REMOVED lines=13> */
.L_x_26799:
        /* <DEDUP_REMOVED lines=10> */
.L_x_26798:
        /* <DEDUP_REMOVED lines=27> */
.L_x_26801:
        /* <DEDUP_REMOVED lines=15> */
.L_x_26800:
[----:B------:R-:W2:Y:S01]  /*19c0*/  LDG.E.U16 R2, desc[UR36][R2.64] ;  /* 0x0000002402027981 */ /* 0x000ea2000c1e1500 */
[----:B------:R-:W-:Y:S02]  /*19d0*/  IMAD.MOV.U32 R17, RZ, RZ, RZ ;  /* 0x000000ffff117224 */ /* 0x000fe400078e00ff */
[----:B--2---:R-:W-:Y:S01]  /*19e0*/  IMAD.U32 R16, R2, 0x10000, RZ ;  /* 0x0001000002107824 */ /* 0x004fe200078e00ff */
[----:B------:R-:W-:Y:S06]  /*19f0*/  BRA `(.L_x_26790) ;  /* 0x0000000400a07947 */ /* 0x000fec0003800000 */
.L_x_26797:
        /* <DEDUP_REMOVED lines=12> */
.L_x_26804:
        /* <DEDUP_REMOVED lines=20> */
.L_x_26806:
[----:B------:R-:W-:Y:S05]  /*1c00*/  BSYNC B0 ;  /* 0x0000000000007941 */ /* 0x000fea0003800000 */
.L_x_26805:
[----:B------:R-:W-:Y:S01]  /*1c10*/  IMAD.SHL.U32 R2, R2, 0x100000, RZ ;  /* 0x0010000002027824 */ /* 0x000fe200078e00ff */
[----:B------:R-:W-:-:S04]  /*1c20*/  LEA R3, R0, 0x3b800000, 0x17 ;  /* 0x3b80000000037811 */ /* 0x000fc800078eb8ff */
[----:B------:R-:W-:Y:S01]  /*1c30*/  LOP3.LUT R16, R3, R2, R16, 0xfe, !PT ;  /* 0x0000000203107212 */ /* 0x000fe200078efe10 */
[----:B------:R-:W-:Y:S06]  /*1c40*/  BRA `(.L_x_26790) ;  /* 0x00000004000c7947 */ /* 0x000fec0003800000 */
.L_x_26803:
        /* <DEDUP_REMOVED lines=20> */
.L_x_26808:
[----:B------:R-:W-:Y:S05]  /*1d90*/  BSYNC B0 ;  /* 0x0000000000007941 */ /* 0x000fea0003800000 */
.L_x_26807:
[----:B------:R-:W-:Y:S01]  /*1da0*/  IMAD.SHL.U32 R2, R2, 0x200000, RZ ;  /* 0x0020000002027824 */ /* 0x000fe200078e00ff */
[----:B------:R-:W-:-:S04]  /*1db0*/  LEA R3, R0, 0x37800000, 0x17 ;  /* 0x3780000000037811 */ /* 0x000fc800078eb8ff */
[----:B------:R-:W-:Y:S01]  /*1dc0*/  LOP3.LUT R16, R3, R2, R16, 0xfe, !PT ;  /* 0x0000000203107212 */ /* 0x000fe200078efe10 */
[----:B------:R-:W-:Y:S06]  /*1dd0*/  BRA `(.L_x_26790) ;  /* 0x0000000000a87947 */ /* 0x000fec0003800000 */
.L_x_26802:
        /* <DEDUP_REMOVED lines=14> */
.L_x_26812:
[----:B------:R-:W-:Y:S05]  /*1ec0*/  BSYNC B0 ;  /* 0x0000000000007941 */ /* 0x000fea0003800000 */
.L_x_26811:
[----:B------:R-:W-:Y:S01]  /*1ed0*/  IMAD.MOV.U32 R17, RZ, RZ, RZ ;  /* 0x000000ffff117224 */ /* 0x000fe200078e00ff */
[----:B------:R-:W-:Y:S06]  /*1ee0*/  BRA `(.L_x_26790) ;  /* 0x0000000000647947 */ /* 0x000fec0003800000 */
.L_x_26789:
        /* <DEDUP_REMOVED lines=16> */
.L_x_26813:
[----:B------:R-:W-:Y:S01]  /*1ff0*/  CS2R R16, SRZ ;  /* 0x0000000000107805 */ /* 0x000fe2000001ff00 */
[----:B------:R-:W-:Y:S06]  /*2000*/  BRA `(.L_x_26790) ;  /* 0x00000000001c7947 */ /* 0x000fec0003800000 */
.L_x_26810:
[----:B------:R-:W2:Y:S01]  /*2010*/  LDG.E.64 R2, desc[UR36][R2.64] ;  /* 0x0000002402027981 */ /* 0x000ea2000c1e1b00 */
[----:B------:R-:W-:Y:S01]  /*2020*/  IMAD.MOV.U32 R17, RZ, RZ, RZ ;  /* 0x000000ffff117224 */ /* 0x000fe200078e00ff */
[----:B--2---:R0:W2:Y:S01]  /*2030*/  I2F.U64 R16, R2 ;  /* 0x0000000200107312 */ /* 0x0040a20000301000 */
[----:B------:R-:W-:Y:S05]  /*2040*/  BRA `(.L_x_26790) ;  /* 0x00000000000c7947 */ /* 0x000fea0003800000 */
.L_x_26809:
[----:B------:R-:W2:Y:S01]  /*2050*/  LDG.E R2, desc[UR36][R2.64] ;  /* 0x0000002402027981 */ /* 0x000ea2000c1e1900 */
[----:B------:R-:W-:Y:S01]  /*2060*/  IMAD.MOV.U32 R17, RZ, RZ, RZ ;  /* 0x000000ffff117224 */ /* 0x000fe200078e00ff */
[----:B--2---:R-:W-:-:S07]  /*2070*/  I2FP.F32.U32 R16, R2 ;  /* 0x0000000200107245 */ /* 0x004fce0000201000 */
.L_x_26790:
[----:B------:R-:W-:Y:S05]  /*2080*/  BSYNC B6 ;  /* 0x0000000000067941 */ /* 0x000fea0003800000 */
.L_x_26784:
[----:B------:R-:W-:-:S07]  /*2090*/  VIADD R26, R26, 0x80 ;  /* 0x000000801a1a7836 */ /* 0x000fce0000000000 */
.L_x_26783:
[----:B------:R-:W-:Y:S05]  /*20a0*/  BSYNC B7 ;  /* 0x0000000000077941 */ /* 0x000fea0003800000 */
.L_x_26782:
        /* <DEDUP_REMOVED lines=28> */
.L_x_26820:
[----:B------:R-:W2:Y:S01]  /*2270*/  LDG.E.U8 R2, desc[UR36][R2.64] ;  /* 0x0000002402027981 */ /* 0x000ea2000c1e1100 */
[----:B------:R-:W-:Y:S01]  /*2280*/  IMAD.MOV.U32 R25, RZ, RZ, RZ ;  /* 0x000000ffff197224 */ /* 0x000fe200078e00ff */
[----:B--2---:R-:W-:Y:S01]  /*2290*/  I2FP.F32.U32 R24, R2 ;  /* 0x0000000200187245 */ /* 0x004fe20000201000 */
[----:B------:R-:W-:Y:S06]  /*22a0*/  BRA `(.L_x_26822) ;  /* 0x0000000c007c7947 */ /* 0x000fec0003800000 */
.L_x_26819:
        /* <DEDUP_REMOVED lines=10> */
.L_x_26824:
[----:B------:R-:W2:Y:S01]  /*2350*/  LDG.E R2, desc[UR36][R2.64] ;  /* 0x0000002402027981 */ /* 0x000ea2000c1e1900 */
[----:B------:R-:W-:Y:S01]  /*2360*/  IMAD.MOV.U32 R25, RZ, RZ, RZ ;  /* 0x000000ffff197224 */ /* 0x000fe200078e00ff */
[----:B--2---:R-:W-:Y:S01]  /*2370*/  I2FP.F32.S32 R24, R2 ;  /* 0x0000000200187245 */ /* 0x004fe20000201400 */
[----:B------:R-:W-:Y:S06]  /*2380*/  BRA `(.L_x_26822) ;  /* 0x0000000c00447947 */ /* 0x000fec0003800000 */
.L_x_26823:
[----:B------:R-:W2:Y:S01]  /*2390*/  LDG.E.U16 R2, desc[UR36][R2.64] ;  /* 0x0000002402027981 */ /* 0x000ea2000c1e1500 */
[----:B------:R-:W-:Y:S01]  /*23a0*/  IMAD.MOV.U32 R25, RZ, RZ, RZ ;  /* 0x000000ffff197224 */ /* 0x000fe200078e00ff */
[----:B--2---:R0:W2:Y:S01]  /*23b0*/  I2F.S16 R24, R2 ;  /* 0x0000000200187306 */ /* 0x0040a20000101400 */
[----:B------:R-:W-:Y:S05]  /*23c0*/  BRA `(.L_x_26822) ;  /* 0x0000000c00347947 */ /* 0x000fea0003800000 */
.L_x_26818:
        /* <DEDUP_REMOVED lines=9> */
.L_x_26826:
[----:B------:R-:W2:Y:S01]  /*2460*/  LDG.E.U16 R2, desc[UR36][R2.64] ;  /* 0x0000002402027981 */ /* 0x000ea2000c1e1500 */
[----:B------:R-:W-:Y:S02]  /*2470*/  IMAD.MOV.U32 R25, RZ, RZ, RZ ;  /* 0x000000ffff197224 */ /* 0x000fe400078e00ff */
[----:B--2---:R-:W-:Y:S01]  /*2480*/  HADD2.F32 R24, -RZ, R2.H0_H0 ;  /* 0x20000002ff187230 */ /* 0x004fe20000004100 */
[----:B------:R-:W-:Y:S06]  /*2490*/  BRA `(.L_x_26822) ;  /* 0x0000000c00007947 */ /* 0x000fec0003800000 */
.L_x_26825:
        /* <DEDUP_REMOVED lines=8> */
.L_x_26828:
[----:B------:R-:W2:Y:S02]  /*2520*/  LDG.E R2, desc[UR36][R2.64] ;  /* 0x0000002402027981 */ /* 0x000ea4000c1e1900 */
[--C-:B--2---:R-:W-:Y:S02]  /*2530*/  HADD2.F32 R25, -RZ, R2.reuse.H1_H1 ;  /* 0x30000002ff197230 */ /* 0x104fe40000004100 */
[----:B------:R-:W-:Y:S01]  /*2540*/  HADD2.F32 R24, -RZ, R2.H0_H0 ;  /* 0x20000002ff187230 */ /* 0x000fe20000004100 */
[----:B------:R-:W-:Y:S06]  /*2550*/  BRA `(.L_x_26822) ;  /* 0x0000000800d07947 */ /* 0x000fec0003800000 */
.L_x_26827:
        /* <DEDUP_REMOVED lines=8> */
.L_x_26817:
        /* <DEDUP_REMOVED lines=13> */
.L_x_26831:
        /* <DEDUP_REMOVED lines=10> */
.L_x_26830:
        /* <DEDUP_REMOVED lines=27> */
.L_x_26833:
        /* <DEDUP_REMOVED lines=14> */
.L_x_26832:
[----:B------:R-:W2:Y:S01]  /*29e0*/  LDG.E.U16 R2, desc[UR36][R2.64] ;  /* 0x0000002402027981 */ /* 0x000ea2000c1e1500 */
[----:B------:R-:W-:Y:S02]  /*29f0*/  IMAD.MOV.U32 R25, RZ, RZ, RZ ;  /* 0x000000ffff197224 */ /* 0x000fe400078e00ff */
[----:B--2---:R-:W-:Y:S01]  /*2a00*/  IMAD.U32 R24, R2, 0x10000, RZ ;  /* 0x0001000002187824 */ /* 0x004fe200078e00ff */
[----:B------:R-:W-:Y:S06]  /*2a10*/  BRA `(.L_x_26822) ;  /* 0x0000000400a07947 */ /* 0x000fec0003800000 */
.L_x_26829:
        /* <DEDUP_REMOVED lines=12> */
.L_x_26836:
        /* <DEDUP_REMOVED lines=20> */
.L_x_26838:
[----:B------:R-:W-:Y:S05]  /*2c20*/  BSYNC B0 ;  /* 0x0000000000007941 */ /* 0x000fea0003800000 */
.L_x_26837:
[----:B------:R-:W-:Y:S01]  /*2c30*/  IMAD.SHL.U32 R2, R2, 0x100000, RZ ;  /* 0x0010000002027824 */ /* 0x000fe200078e00ff */
[----:B------:R-:W-:-:S04]  /*2c40*/  LEA R3, R0, 0x3b800000, 0x17 ;  /* 0x3b80000000037811 */ /* 0x000fc800078eb8ff */
[----:B------:R-:W-:Y:S01]  /*2c50*/  LOP3.LUT R24, R3, R2, R24, 0xfe, !PT ;  /* 0x0000000203187212 */ /* 0x000fe200078efe18 */
[----:B------:R-:W-:Y:S06]  /*2c60*/  BRA `(.L_x_26822) ;  /* 0x00000004000c7947 */ /* 0x000fec0003800000 */
.L_x_26835:
        /* <DEDUP_REMOVED lines=20> */
.L_x_26840:
[----:B------:R-:W-:Y:S05]  /*2db0*/  BSYNC B0 ;  /* 0x0000000000007941 */ /* 0x000fea0003800000 */
.L_x_26839:
[----:B------:R-:W-:Y:S01]  /*2dc0*/  IMAD.SHL.U32 R2, R2, 0x200000, RZ ;  /* 0x0020000002027824 */ /* 0x000fe200078e00ff */
[----:B------:R-:W-:-:S04]  /*2dd0*/  LEA R3, R0, 0x37800000, 0x17 ;  /* 0x3780000000037811 */ /* 0x000fc800078eb8ff */
[----:B------:R-:W-:Y:S01]  /*2de0*/  LOP3.LUT R24, R3, R2, R24, 0xfe, !PT ;  /* 0x0000000203187212 */ /* 0x000fe200078efe18 */
[----:B------:R-:W-:Y:S06]  /*2df0*/  BRA `(.L_x_26822) ;  /* 0x0000000000a87947 */ /* 0x000fec0003800000 */
.L_x_26834:
        /* <DEDUP_REMOVED lines=14> */
.L_x_26844:
[----:B------:R-:W-:Y:S05]  /*2ee0*/  BSYNC B0 ;  /* 0x0000000000007941 */ /* 0x000fea0003800000 */
.L_x_26843:
[----:B------:R-:W-:Y:S01]  /*2ef0*/  IMAD.MOV.U32 R25, RZ, RZ, RZ ;  /* 0x000000ffff197224 */ /* 0x000fe200078e00ff */
[----:B------:R-:W-:Y:S06]  /*2f00*/  BRA `(.L_x_26822) ;  /* 0x0000000000647947 */ /* 0x000fec0003800000 */
.L_x_26821:
        /* <DEDUP_REMOVED lines=16> */
.L_x_26845:
[----:B------:R-:W-:Y:S01]  /*3010*/  CS2R R24, SRZ ;  /* 0x0000000000187805 */ /* 0x000fe2000001ff00 */
[----:B------:R-:W-:Y:S06]  /*3020*/  BRA `(.L_x_26822) ;  /* 0x00000000001c7947 */ /* 0x000fec0003800000 */
.L_x_26842:
[----:B------:R-:W2:Y:S01]  /*3030*/  LDG.E.64 R2, desc[UR36][R2.64] ;  /* 0x0000002402027981 */ /* 0x000ea2000c1e1b00 */
[----:B------:R-:W-:Y:S01]  /*3040*/  IMAD.MOV.U32 R25, RZ, RZ, RZ ;  /* 0x000000ffff197224 */ /* 0x000fe200078e00ff */
[----:B--2---:R0:W2:Y:S01]  /*3050*/  I2F.U64 R24, R2 ;  /* 0x0000000200187312 */ /* 0x0040a20000301000 */
[----:B------:R-:W-:Y:S05]  /*3060*/  BRA `(.L_x_26822) ;  /* 0x00000000000c7947 */ /* 0x000fea0003800000 */
.L_x_26841:
[----:B------:R-:W2:Y:S01]  /*3070*/  LDG.E R2, desc[UR36][R2.64] ;  /* 0x0000002402027981 */ /* 0x000ea2000c1e1900 */
[----:B------:R-:W-:Y:S01]  /*3080*/  IMAD.MOV.U32 R25, RZ, RZ, RZ ;  /* 0x000000ffff197224 */ /* 0x000fe200078e00ff */
[----:B--2---:R-:W-:-:S07]  /*3090*/  I2FP.F32.U32 R24, R2 ;  /* 0x0000000200187245 */ /* 0x004fce0000201000 */
.L_x_26822:
[----:B------:R-:W-:Y:S05]  /*30a0*/  BSYNC B6 ;  /* 0x0000000000067941 */ /* 0x000fea0003800000 */
.L_x_26816:
[----:B------:R-:W-:-:S07]  /*30b0*/  VIADD R26, R26, 0x80 ;  /* 0x000000801a1a7836 */ /* 0x000fce0000000000 */
.L_x_26815:
[----:B------:R-:W-:Y:S05]  /*30c0*/  BSYNC B7 ;  /* 0x0000000000077941 */ /* 0x000fea0003800000 */
.L_x_26814:
        /* <DEDUP_REMOVED lines=25> */
.L_x_26851:
[----:B------:R-:W2:Y:S01]  /*3260*/  LDG.E.U8 R2, desc[UR36][R2.64] ;  /* 0x0000002402027981 */ /* 0x000ea2000c1e1100 */
[----:B------:R-:W-:Y:S01]  /*3270*/  IMAD.MOV.U32 R23, RZ, RZ, RZ ;  /* 0x000000ffff177224 */ /* 0x000fe200078e00ff */
[----:B--2---:R-:W-:Y:S01]  /*3280*/  I2FP.F32.U32 R22, R2 ;  /* 0x0000000200167245 */ /* 0x004fe20000201000 */
[----:B------:R-:W-:Y:S06]  /*3290*/  BRA `(.L_x_26847) ;  /* 0x0000000c007c7947 */ /* 0x000fec0003800000 */
.L_x_26850:
        /* <DEDUP_REMOVED lines=10> */
.L_x_26854:
[----:B------:R-:W2:Y:S01]  /*3340*/  LDG.E R2, desc[UR36][R2.64] ;  /* 0x0000002402027981 */ /* 0x000ea2000c1e1900 */
[----:B------:R-:W-:Y:S01]  /*3350*/  IMAD.MOV.U32 R23, RZ, RZ, RZ ;  /* 0x000000ffff177224 */ /* 0x000fe200078e00ff */
[----:B--2---:R-:W-:Y:S01]  /*3360*/  I2FP.F32.S32 R22, R2 ;  /* 0x0000000200167245 */ /* 0x004fe20000201400 */
[----:B------:R-:W-:Y:S06]  /*3370*/  BRA `(.L_x_26847) ;  /* 0x0000000c00447947 */ /* 0x000fec0003800000 */
.L_x_26853:
[----:B------:R-:W2:Y:S01]  /*3380*/  LDG.E.U16 R2, desc[UR36][R2.64] ;  /* 0x0000002402027981 */ /* 0x000ea2000c1e1500 */
[----:B------:R-:W-:Y:S01]  /*3390*/  IMAD.MOV.U32 R23, RZ, RZ, RZ ;  /* 0x000000ffff177224 */ /* 0x000fe200078e00ff */
[----:B--2---:R0:W2:Y:S01]  /*33a0*/  I2F.S16 R22, R2 ;  /* 0x0000000200167306 */ /* 0x0040a20000101400 */
[----:B------:R-:W-:Y:S05]  /*33b0*/  BRA `(.L_x_26847) ;  /* 0x0000000c00347947 */ /* 0x000fea0003800000 */
.L_x_26849:
        /* <DEDUP_REMOVED lines=9> */
.L_x_26856:
[----:B------:R-:W2:Y:S01]  /*3450*/  LDG.E.U16 R2, desc[UR36][R2.64] ;  /* 0x0000002402027981 */ /* 0x000ea2000c1e1500 */
[----:B------:R-:W-:Y:S02]  /*3460*/  IMAD.MOV.U32 R23, RZ, RZ, RZ ;  /* 0x000000ffff177224 */ /* 0x000fe400078e00ff */
[----:B--2---:R-:W-:Y:S01]  /*3470*/  HADD2.F32 R22, -RZ, R2.H0_H0 ;  /* 0x20000002ff167230 */ /* 0x004fe20000004100 */
[----:B------:R-:W-:Y:S06]  /*3480*/  BRA `(.L_x_26847) ;  /* 0x0000000c00007947 */ /* 0x000fec0003800000 */
.L_x_26855:
        /* <DEDUP_REMOVED lines=8> */
.L_x_26858:
[----:B------:R-:W2:Y:S02]  /*3510*/  LDG.E R2, desc[UR36][R2.64] ;  /* 0x0000002402027981 */ /* 0x000ea4000c1e1900 */
[--C-:B--2---:R-:W-:Y:S02]  /*3520*/  HADD2.F32 R23, -RZ, R2.reuse.H1_H1 ;  /* 0x30000002ff177230 */ /* 0x104fe40000004100 */
[----:B------:R-:W-:Y:S01]  /*3530*/  HADD2.F32 R22, -RZ, R2.H0_H0 ;  /* 0x20000002ff167230 */ /* 0x000fe20000004100 */
[----:B------:R-:W-:Y:S06]  /*3540*/  BRA `(.L_x_26847) ;  /* 0x0000000800d07947 */ /* 0x000fec0003800000 */
.L_x_26857:
        /* <DEDUP_REMOVED lines=8> */
.L_x_26848:
        /* <DEDUP_REMOVED lines=13> */
.L_x_26861:
        /* <DEDUP_REMOVED lines=10> */
.L_x_26860:
        /* <DEDUP_REMOVED lines=27> */
.L_x_26863:
        /* <DEDUP_REMOVED lines=14> */
.L_x_26862:
[----:B------:R-:W2:Y:S01]  /*39d0*/  LDG.E.U16 R2, desc[UR36][R2.64] ;  /* 0x0000002402027981 */ /* 0x000ea2000c1e1500 */
[----:B------:R-:W-:Y:S02]  /*39e0*/  IMAD.MOV.U32 R23, RZ, RZ, RZ ;  /* 0x000000ffff177224 */ /* 0x000fe400078e00ff */
[----:B--2---:R-:W-:Y:S01]  /*39f0*/  IMAD.U32 R22, R2, 0x10000, RZ ;  /* 0x0001000002167824 */ /* 0x004fe200078e00ff */
[----:B------:R-:W-:Y:S06]  /*3a00*/  BRA `(.L_x_26847) ;  /* 0x0000000400a07947 */ /* 0x000fec0003800000 */
.L_x_26859:
        /* <DEDUP_REMOVED lines=12> */
.L_x_26866:
        /* <DEDUP_REMOVED lines=20> */
.L_x_26868:
[----:B------:R-:W-:Y:S05]  /*3c10*/  BSYNC B0 ;  /* 0x0000000000007941 */ /* 0x000fea0003800000 */
.L_x_26867:
[----:B------:R-:W-:Y:S01]  /*3c20*/  IMAD.SHL.U32 R2, R2, 0x100000, RZ ;  /* 0x0010000002027824 */ /* 0x000fe200078e00ff */
[----:B------:R-:W-:-:S04]  /*3c30*/  LEA R3, R0, 0x3b800000, 0x17 ;  /* 0x3b80000000037811 */ /* 0x000fc800078eb8ff */
[----:B------:R-:W-:Y:S01]  /*3c40*/  LOP3.LUT R22, R3, R2, R22, 0xfe, !PT ;  /* 0x0000000203167212 */ /* 0x000fe200078efe16 */
[----:B------:R-:W-:Y:S06]  /*3c50*/  BRA `(.L_x_26847) ;  /* 0x00000004000c7947 */ /* 0x000fec0003800000 */
.L_x_26865:
        /* <DEDUP_REMOVED lines=20> */
.L_x_26870:
[----:B------:R-:W-:Y:S05]  /*3da0*/  BSYNC B0 ;  /* 0x0000000000007941 */ /* 0x000fea0003800000 */
.L_x_26869:
[----:B------:R-:W-:Y:S01]  /*3db0*/  IMAD.SHL.U32 R2, R2, 0x200000, RZ ;  /* 0x0020000002027824 */ /* 0x000fe200078e00ff */
[----:B------:R-:W-:-:S04]  /*3dc0*/  LEA R3, R0, 0x37800000, 0x17 ;  /* 0x3780000000037811 */ /* 0x000fc800078eb8ff */
[----:B------:R-:W-:Y:S01]  /*3dd0*/  LOP3.LUT R22, R3, R2, R22, 0xfe, !PT ;  /* 0x0000000203167212 */ /* 0x000fe200078efe16 */
[----:B------:R-:W-:Y:S06]  /*3de0*/  BRA `(.L_x_26847) ;  /* 0x0000000000a87947 */ /* 0x000fec0003800000 */
.L_x_26864:
        /* <DEDUP_REMOVED lines=14> */
.L_x_26874:
[----:B------:R-:W-:Y:S05]  /*3ed0*/  BSYNC B0 ;  /* 0x0000000000007941 */ /* 0x000fea0003800000 */
.L_x_26873:
[----:B------:R-:W-:Y:S01]  /*3ee0*/  IMAD.MOV.U32 R23, RZ, RZ, RZ ;  /* 0x000000ffff177224 */ /* 0x000fe200078e00ff */
[----:B------:R-:W-:Y:S06]  /*3ef0*/  BRA `(.L_x_26847) ;  /* 0x0000000000647947 */ /* 0x000fec0003800000 */
.L_x_26852:
        /* <DEDUP_REMOVED lines=16> */
.L_x_26875:
[----:B------:R-:W-:Y:S01]  /*4000*/  CS2R R22, SRZ ;  /* 0x0000000000167805 */ /* 0x000fe2000001ff00 */
[----:B------:R-:W-:Y:S06]  /*4010*/  BRA `(.L_x_26847) ;  /* 0x00000000001c7947 */ /* 0x000fec0003800000 */
.L_x_26872:
[----:B------:R-:W2:Y:S01]  /*4020*/  LDG.E.64 R2, desc[UR36][R2.64] ;  /* 0x0000002402027981 */ /* 0x000ea2000c1e1b00 */
[----:B------:R-:W-:Y:S01]  /*4030*/  IMAD.MOV.U32 R23, RZ, RZ, RZ ;  /* 0x000000ffff177224 */ /* 0x000fe200078e00ff */
[----:B--2---:R0:W2:Y:S01]  /*4040*/  I2F.U64 R22, R2 ;  /* 0x0000000200167312 */ /* 0x0040a20000301000 */
[----:B------:R-:W-:Y:S05]  /*4050*/  BRA `(.L_x_26847) ;  /* 0x00000000000c7947 */ /* 0x000fea0003800000 */
.L_x_26871:
[----:B------:R-:W2:Y:S01]  /*4060*/  LDG.E R2, desc[UR36][R2.64] ;  /* 0x0000002402027981 */ /* 0x000ea2000c1e1900 */
[----:B------:R-:W-:Y:S01]  /*4070*/  IMAD.MOV.U32 R23, RZ, RZ, RZ ;  /* 0x000000ffff177224 */ /* 0x000fe200078e00ff */
[----:B--2---:R-:W-:-:S07]  /*4080*/  I2FP.F32.U32 R22, R2 ;  /* 0x0000000200167245 */ /* 0x004fce0000201000 */
.L_x_26847:
[----:B------:R-:W-:Y:S05]  /*4090*/  BSYNC B6 ;  /* 0x0000000000067941 */ /* 0x000fea0003800000 */
.L_x_26846:
[----:B------:R-:W1:Y:S01]  /*40a0*/  S2R R28, SR_TID.X ;  /* 0x00000000001c7919 */ /* 0x000e620000002100 */
[----:B------:R-:W3:Y:S01]  /*40b0*/  LDC R12, c[0x0][0x210] ;  /* 0x00008400ff0c7b82 */ /* 0x000ee20000000800 */
[----:B------:R-:W-:Y:S01]  /*40c0*/  BSSY B0, `(.L_x_26876) ;  /* 0x000002f000007945 */ /* 0x000fe20003800000 */
[----:B------:R-:W-:Y:S01]  /*40d0*/  IMAD.MOV.U32 R27, RZ, RZ, RZ ;  /* 0x000000ffff1b7224 */ /* 0x000fe200078e00ff */
[----:B0-2-4-:R-:W-:-:S05]  /*40e0*/  CS2R R2, SRZ ;  /* 0x0000000000027805 */ /* 0x015fca000001ff00 */
[----:B------:R-:W0:Y:S01]  /*40f0*/  LDC.U8 R10, c[0x0][0x234] ;  /* 0x00008d00ff0a7b82 */ /* 0x000e220000000000 */
[----:B---3--:R-:W-:-:S05]  /*4100*/  IMAD R12, R29, -0x200, R12 ;  /* 0xfffffe001d0c7824 */ /* 0x008fca00078e020c */
[C---:B-1----:R-:W-:Y:S01]  /*4110*/  ISETP.GE.AND P0, PT, R28.reuse, R12, PT ;  /* 0x0000000c1c00720c */ /* 0x042fe20003f06270 */
[C---:B------:R-:W-:Y:S02]  /*4120*/  VIADD R0, R28.reuse, 0x100 ;  /* 0x000001001c007836 */ /* 0x040fe40000000000 */
[----:B------:R-:W-:-:S03]  /*4130*/  VIADD R29, R28, 0x80 ;  /* 0x000000801c1d7836 */ /* 0x000fc60000000000 */
[----:B------:R-:W-:Y:S01]  /*4140*/  ISETP.GE.AND P1, PT, R0, R12, PT ;  /* 0x0000000c0000720c */ /* 0x000fe20003f26270 */
[----:B------:R-:W-:-:S06]  /*4150*/  VIADD R0, R28, 0x180 ;  /* 0x000001801c007836 */ /* 0x000fcc0000000000 */
[----:B0-----:R-:W-:Y:S06]  /*4160*/  @P0 BRA `(.L_x_26877) ;  /* 0x0000000000900947 */ /* 0x001fec0003800000 */
[C---:B-----5:R-:W-:Y:S01]  /*4170*/  FMUL.FTZ R4, R18.reuse, 1.4426950216293334961 ;  /* 0x3fb8aa3b12047820 */ /* 0x060fe20000410000 */
[C---:B------:R-:W-:Y:S01]  /*4180*/  FSETP.GEU.FTZ.AND P2, PT, |R18|.reuse, 0.40999999642372131348, PT ;  /* 0x3ed1eb851200780b */ /* 0x040fe20003f5e200 */
[----:B------:R-:W-:Y:S02]  /*4190*/  IMAD.MOV.U32 R6, RZ, RZ, 0x3ab5ebe6 ;  /* 0x3ab5ebe6ff067424 */ /* 0x000fe400078e00ff */
[C---:B------:R-:W-:Y:S01]  /*41a0*/  FMUL.RZ R5, R19.reuse, 0.15915493667125701904 ;  /* 0x3e22f98313057820 */ /* 0x040fe2000040c000 */
[----:B------:R-:W0:Y:S01]  /*41b0*/  FRND R3, R4 ;  /* 0x0000000400037307 */ /* 0x000e220000201000 */
[----:B------:R-:W-:Y:S01]  /*41c0*/  FMUL.FTZ R19, R19, 0.5 ;  /* 0x3f00000013137820 */ /* 0x000fe20000410000 */
[----:B------:R-:W-:-:S03]  /*41d0*/  FSETP.NEU.FTZ.AND P4, PT, R18, RZ, PT ;  /* 0x000000ff1200720b */ /* 0x000fc60003f9d000 */
[----:B------:R-:W-:-:S03]  /*41e0*/  FMUL.RZ R19, R19, 0.15915493667125701904 ;  /* 0x3e22f98313137820 */ /* 0x000fc6000040c000 */
[----:B------:R-:W-:Y:S01]  /*41f0*/  MUFU.EX2 R4, R4 ;  /* 0x0000000400047308 */ /* 0x000fe20000000800 */
[----:B0-----:R-:W-:-:S07]  /*4200*/  FSEL R3, R3, RZ, P2 ;  /* 0x000000ff03037208 */ /* 0x001fce0001000000 */
[----:B------:R-:W-:Y:S01]  /*4210*/  MUFU.SIN R11, R5 ;  /* 0x00000005000b7308 */ /* 0x000fe20000000400 */
        /* <DEDUP_REMOVED lines=9> */
[----:B------:R-:W-:-:S03]  /*42b0*/  FFMA.FTZ R8, R7, R6, 0.49999994039535522461 ;  /* 0x3efffffe07087423 */ /* 0x000fc60000010006 */
[----:B------:R-:W-:Y:S01]  /*42c0*/  MUFU.COS R6, R5 ;  /* 0x0000000500067308 */ /* 0x000fe20000000000 */
[----:B------:R-:W-:-:S04]  /*42d0*/  FMUL.FTZ R8, R7, R8 ;  /* 0x0000000807087220 */ /* 0x000fc80000410000 */
[----:B------:R-:W-:-:S03]  /*42e0*/  FFMA.FTZ R9, R7, R8, R7 ;  /* 0x0000000807097223 */ /* 0x000fc60000010007 */
[----:B------:R-:W1:Y:S01]  /*42f0*/  MUFU.SIN R7, R19 ;  /* 0x0000001300077308 */ /* 0x000e620000000400 */
[----:B0-----:R-:W-:-:S04]  /*4300*/  FADD.FTZ R8, R2, -1 ;  /* 0xbf80000002087421 */ /* 0x001fc80000010000 */
[----:B------:R-:W-:-:S04]  /*4310*/  FFMA.FTZ R2, R9, R2, R8 ;  /* 0x0000000209027223 */ /* 0x000fc80000010008 */
[----:B------:R-:W-:Y:S01]  /*4320*/  @!P2 FADD.FTZ R2, R2, R2 ;  /* 0x000000020202a221 */ /* 0x000fe20000010000 */
[----:B------:R-:W-:Y:S01]  /*4330*/  FSETP.GT.FTZ.AND P2, PT, R3, 128, PT ;  /* 0x430000000300780b */ /* 0x000fe20003f54000 */
[----:B------:R-:W-:-:S03]  /*4340*/  FMUL.FTZ R3, R4, R11 ;  /* 0x0000000b04037220 */ /* 0x000fc60000410000 */
[----:B------:R-:W-:Y:S01]  /*4350*/  FSEL R2, R2, +INF , !P2 ;  /* 0x7f80000002027808 */ /* 0x000fe20005000000 */
[----:B-1----:R-:W-:-:S03]  /*4360*/  FADD.FTZ R8, R7, R7 ;  /* 0x0000000707087221 */ /* 0x002fc60000010000 */
[----:B------:R-:W-:Y:S01]  /*4370*/  FSEL R9, R2, -1, P3 ;  /* 0xbf80000002097808 */ /* 0x000fe20001800000 */
[----:B------:R-:W-:Y:S01]  /*4380*/  @!P4 FADD.FTZ R9, R18, R18 ;  /* 0x000000121209c221 */ /* 0x000fe20000010000 */
[----:B------:R-:W-:-:S04]  /*4390*/  FMUL.FTZ R8, R7, R8 ;  /* 0x0000000807087220 */ /* 0x000fc80000410000 */
[----:B------:R-:W-:-:S07]  /*43a0*/  FFMA.FTZ R2, R9, R6, -R8 ;  /* 0x0000000609027223 */ /* 0x000fce0000010808 */
.L_x_26877:
[----:B------:R-:W-:Y:S05]  /*43b0*/  BSYNC B0 ;  /* 0x0000000000007941 */ /* 0x000fea0003800000 */
.L_x_26876:
[-C--:B------:R-:W-:Y:S01]  /*43c0*/  ISETP.GE.AND P3, PT, R29, R12.reuse, PT ;  /* 0x0000000c1d00720c */ /* 0x080fe20003f66270 */
[----:B------:R-:W-:Y:S01]  /*43d0*/  BSSY B0, `(.L_x_26878) ;  /* 0x0000028000007945 */ /* 0x000fe20003800000 */
[----:B------:R-:W-:Y:S01]  /*43e0*/  ISETP.GE.AND P2, PT, R0, R12, PT ;  /* 0x0000000c0000720c */ /* 0x000fe20003f46270 */
[----:B------:R-:W-:-:S10]  /*43f0*/  IMAD.MOV.U32 R26, RZ, RZ, RZ ;  /* 0x000000ffff1a7224 */ /* 0x000fd400078e00ff */
[----:B------:R-:W-:Y:S05]  /*4400*/  @P3 BRA `(.L_x_26879) ;  /* 0x0000000000903947 */ /* 0x000fea0003800000 */
[C---:B-----5:R-:W-:Y:S01]  /*4410*/  FMUL.FTZ R27, R16.reuse, 1.4426950216293334961 ;  /* 0x3fb8aa3b101b7820 */ /* 0x060fe20000410000 */
        /* <DEDUP_REMOVED lines=21> */
[----:B------:R-:W-:Y:S02]  /*4570*/  FFMA.FTZ R7, R4, R7, R4 ;  /* 0x0000000704077223 */ /* 0x000fe40000010004 */
[----:B------:R-:W1:Y:S01]  /*4580*/  MUFU.SIN R4, R17 ;  /* 0x0000001100047308 */ /* 0x000e620000000400 */
[----:B0-----:R-:W-:-:S04]  /*4590*/  FADD.FTZ R6, R0, -1 ;  /* 0xbf80000000067421 */ /* 0x001fc80000010000 */
[----:B------:R-:W-:-:S03]  /*45a0*/  FFMA.FTZ R0, R7, R0, R6 ;  /* 0x0000000007007223 */ /* 0x000fc60000010006 */
[----:B------:R-:W0:Y:S01]  /*45b0*/  MUFU.SIN R6, R8 ;  /* 0x0000000800067308 */ /* 0x000e220000000400 */
[----:B------:R-:W-:Y:S01]  /*45c0*/  @!P4 FADD.FTZ R0, R0, R0 ;  /* 0x000000000000c221 */ /* 0x000fe20000010000 */
[----:B------:R-:W-:-:S04]  /*45d0*/  FSETP.GT.FTZ.AND P4, PT, R5, 128, PT ;  /* 0x430000000500780b */ /* 0x000fc80003f94000 */
[----:B------:R-:W-:Y:S01]  /*45e0*/  FSEL R0, R0, +INF , !P4 ;  /* 0x7f80000000007808 */ /* 0x000fe20006000000 */
[----:B-1----:R-:W-:-:S03]  /*45f0*/  FADD.FTZ R7, R4, R4 ;  /* 0x0000000404077221 */ /* 0x002fc60000010000 */
[----:B------:R-:W-:Y:S01]  /*4600*/  FSEL R5, R0, -1, P5 ;  /* 0xbf80000000057808 */ /* 0x000fe20002800000 */
[----:B------:R-:W-:Y:S01]  /*4610*/  @!P3 FADD.FTZ R5, R16, R16 ;  /* 0x000000101005b221 */ /* 0x000fe20000010000 */
[----:B------:R-:W-:Y:S01]  /*4620*/  FMUL.FTZ R4, R4, R7 ;  /* 0x0000000704047220 */ /* 0x000fe20000410000 */
[----:B0-----:R-:W-:-:S03]  /*4630*/  FMUL.FTZ R27, R27, R6 ;  /* 0x000000061b1b7220 */ /* 0x001fc60000410000 */
[----:B------:R-:W-:-:S07]  /*4640*/  FFMA.FTZ R26, R5, R26, -R4 ;  /* 0x0000001a051a7223 */ /* 0x000fce0000010804 */
.L_x_26879:
[----:B------:R-:W-:Y:S05]  /*4650*/  BSYNC B0 ;  /* 0x0000000000007941 */ /* 0x000fea0003800000 */
.L_x_26878:
[----:B------:R-:W-:Y:S01]  /*4660*/  BSSY B0, `(.L_x_26880) ;  /* 0x0000028000007945 */ /* 0x000fe20003800000 */
[----:B-----5:R-:W-:Y:S01]  /*4670*/  IMAD.MOV.U32 R19, RZ, RZ, RZ ;  /* 0x000000ffff137224 */ /* 0x020fe200078e00ff */
[----:B------:R-:W-:Y:S02]  /*4680*/  CS2R R16, SRZ ;  /* 0x0000000000107805 */ /* 0x000fe4000001ff00 */
[----:B------:R-:W-:Y:S05]  /*4690*/  @P1 BRA `(.L_x_26881) ;  /* 0x0000000000901947 */ /* 0x000fea0003800000 */
[C---:B------:R-:W-:Y:S01]  /*46a0*/  FMUL.FTZ R17, R24.reuse, 1.4426950216293334961 ;  /* 0x3fb8aa3b18117820 */ /* 0x040fe20000410000 */
        /* <DEDUP_REMOVED lines=9> */
[----:B------:R-:W-:Y:S01]  /*4740*/  MUFU.COS R16, R4 ;  /* 0x0000000400107308 */ /* 0x000fe20000000000 */
        /* <DEDUP_REMOVED lines=25> */
.L_x_26881:
[----:B------:R-:W-:Y:S05]  /*48e0*/  BSYNC B0 ;  /* 0x0000000000007941 */ /* 0x000fea0003800000 */
.L_x_26880:
[----:B------:R-:W0:Y:S01]  /*48f0*/  S2R R24, SR_CTAID.X ;  /* 0x0000000000187919 */ /* 0x000e220000002500 */
[----:B------:R-:W-:Y:S01]  /*4900*/  BSSY B0, `(.L_x_26882) ;  /* 0x0000027000007945 */ /* 0x000fe20003800000 */
[----:B------:R-:W-:-:S03]  /*4910*/  IMAD.MOV.U32 R18, RZ, RZ, RZ ;  /* 0x000000ffff127224 */ /* 0x000fc600078e00ff */
[----:B------:R-:W-:Y:S05]  /*4920*/  @P2 BRA `(.L_x_26883) ;  /* 0x0000000000902947 */ /* 0x000fea0003800000 */
[C---:B------:R-:W-:Y:S01]  /*4930*/  FMUL.FTZ R19, R22.reuse, 1.4426950216293334961 ;  /* 0x3fb8aa3b16137820 */ /* 0x040fe20000410000 */
[C---:B------:R-:W-:Y:S01]  /*4940*/  FSETP.GEU.FTZ.AND P1, PT, |R22|.reuse, 0.40999999642372131348, PT ;  /* 0x3ed1eb851600780b */ /* 0x040fe20003f3e200 */
[----:B------:R-:W-:Y:S02]  /*4950*/  IMAD.MOV.U32 R7, RZ, RZ, 0x3ab5ebe6 ;  /* 0x3ab5ebe6ff077424 */ /* 0x000fe400078e00ff */
[C---:B------:R-:W-:Y:S01]  /*4960*/  FMUL.RZ R8, R23.reuse, 0.15915493667125701904 ;  /* 0x3e22f98317087820 */ /* 0x040fe2000040c000 */
[----:B------:R-:W1:Y:S01]  /*4970*/  FRND R5, R19 ;  /* 0x0000001300057307 */ /* 0x000e620000201000 */
[----:B------:R-:W-:Y:S01]  /*4980*/  FMUL.FTZ R23, R23, 0.5 ;  /* 0x3f00000017177820 */ /* 0x000fe20000410000 */
[----:B------:R-:W-:-:S03]  /*4990*/  FSETP.NEU.FTZ.AND P3, PT, R22, RZ, PT ;  /* 0x000000ff1600720b */ /* 0x000fc60003f7d000 */
[----:B------:R-:W-:-:S03]  /*49a0*/  FMUL.RZ R23, R23, 0.15915493667125701904 ;  /* 0x3e22f98317177820 */ /* 0x000fc6000040c000 */
[----:B------:R-:W-:Y:S01]  /*49b0*/  MUFU.EX2 R19, R19 ;  /* 0x0000001300137308 */ /* 0x000fe20000000800 */
[----:B-1----:R-:W-:-:S07]  /*49c0*/  FSEL R5, R5, RZ, P1 ;  /* 0x000000ff05057208 */ /* 0x002fce0000800000 */
[----:B------:R-:W-:Y:S01]  /*49d0*/  MUFU.COS R18, R8 ;  /* 0x0000000800127308 */ /* 0x000fe20000000000 */
        /* <DEDUP_REMOVED lines=14> */
[----:B------:R-:W-:-:S03]  /*4ac0*/  FFMA.FTZ R0, R7, R0, R6 ;  /* 0x0000000007007223 */ /* 0x000fc60000010006 */
[----:B------:R-:W1:Y:S01]  /*4ad0*/  MUFU.SIN R6, R8 ;  /* 0x0000000800067308 */ /* 0x000e620000000400 */
[----:B------:R-:W-:Y:S01]  /*4ae0*/  @!P1 FADD.FTZ R0, R0, R0 ;  /* 0x0000000000009221 */ /* 0x000fe20000010000 */
[----:B------:R-:W-:-:S04]  /*4af0*/  FSETP.GT.FTZ.AND P1, PT, R5, 128, PT ;  /* 0x430000000500780b */ /* 0x000fc80003f34000 */
[----:B------:R-:W-:Y:S01]  /*4b00*/  FSEL R0, R0, +INF , !P1 ;  /* 0x7f80000000007808 */ /* 0x000fe20004800000 */
[----:B--2---:R-:W-:-:S03]  /*4b10*/  FADD.FTZ R7, R4, R4 ;  /* 0x0000000404077221 */ /* 0x004fc60000010000 */
[----:B------:R-:W-:Y:S01]  /*4b20*/  FSEL R5, R0, -1, P2 ;  /* 0xbf80000000057808 */ /* 0x000fe20001000000 */
[----:B------:R-:W-:Y:S01]  /*4b30*/  @!P3 FADD.FTZ R5, R22, R22 ;  /* 0x000000161605b221 */ /* 0x000fe20000010000 */
[----:B------:R-:W-:Y:S01]  /*4b40*/  FMUL.FTZ R4, R4, R7 ;  /* 0x0000000704047220 */ /* 0x000fe20000410000 */
[----:B-1----:R-:W-:-:S03]  /*4b50*/  FMUL.FTZ R19, R19, R6 ;  /* 0x0000000613137220 */ /* 0x002fc60000410000 */
[----:B------:R-:W-:-:S07]  /*4b60*/  FFMA.FTZ R18, R5, R18, -R4 ;  /* 0x0000001205127223 */ /* 0x000fce0000010804 */
.L_x_26883:
[----:B------:R-:W-:Y:S05]  /*4b70*/  BSYNC B0 ;  /* 0x0000000000007941 */ /* 0x000fea0003800000 */
.L_x_26882:
        /* <DEDUP_REMOVED lines=23> */
.L_x_26889:
[----:B------:R-:W0:Y:S01]  /*4cf0*/  F2I.S64.TRUNC R2, R2 ;  /* 0x0000000200027311 */ /* 0x000e22000020d900 */
[----:B------:R-:W-:Y:S02]  /*4d00*/  IMAD.MOV.U32 R28, RZ, RZ, R29 ;  /* 0x000000ffff1c7224 */ /* 0x000fe400078e001d */
[----:B0-----:R-:W-:-:S05]  /*4d10*/  IMAD.MOV.U32 R5, RZ, RZ, R2 ;  /* 0x000000ffff057224 */ /* 0x001fca00078e0002 */
[----:B------:R4:W-:Y:S01]  /*4d20*/  STG.E.U8 desc[UR36][R8.64], R5 ;  /* 0x0000000508007986 */ /* 0x0009e2000c101124 */
[----:B------:R-:W-:Y:S05]  /*4d30*/  BRA `(.L_x_26885) ;  /* 0x0000000c00947947 */ /* 0x000fea0003800000 */
.L_x_26888:
        /* <DEDUP_REMOVED lines=10> */
.L_x_26892:
[----:B------:R-:W0:Y:S01]  /*4de0*/  F2I.FTZ.TRUNC.NTZ R3, R2 ;  /* 0x0000000200037305 */ /* 0x000e22000021f100 */
[----:B------:R-:W-:Y:S01]  /*4df0*/  IMAD.MOV.U32 R28, RZ, RZ, R29 ;  /* 0x000000ffff1c7224 */ /* 0x000fe200078e001d */
[----:B0-----:R3:W-:Y:S01]  /*4e00*/  STG.E desc[UR36][R8.64], R3 ;  /* 0x0000000308007986 */ /* 0x0017e2000c101924 */
[----:B------:R-:W-:Y:S05]  /*4e10*/  BRA `(.L_x_26885) ;  /* 0x0000000c005c7947 */ /* 0x000fea0003800000 */
.L_x_26891:
[----:B------:R-:W0:Y:S01]  /*4e20*/  F2I.FTZ.TRUNC.NTZ R3, R2 ;  /* 0x0000000200037305 */ /* 0x000e22000021f100 */
[----:B------:R-:W-:Y:S01]  /*4e30*/  IMAD.MOV.U32 R28, RZ, RZ, R29 ;  /* 0x000000ffff1c7224 */ /* 0x000fe200078e001d */
[----:B0-----:R1:W-:Y:S01]  /*4e40*/  STG.E.U16 desc[UR36][R8.64], R3 ;  /* 0x0000000308007986 */ /* 0x0013e2000c101524 */
[----:B------:R-:W-:Y:S05]  /*4e50*/  BRA `(.L_x_26885) ;  /* 0x0000000c004c7947 */ /* 0x000fea0003800000 */
.L_x_26887:
        /* <DEDUP_REMOVED lines=9> */
.L_x_26894:
[----:B------:R-:W-:Y:S01]  /*4ef0*/  F2FP.F16.F32.PACK_AB R2, RZ, R2 ;  /* 0x00000002ff02723e */ /* 0x000fe200000000ff */
[----:B------:R-:W-:-:S04]  /*4f00*/  IMAD.MOV.U32 R28, RZ, RZ, R29 ;  /* 0x000000ffff1c7224 */ /* 0x000fc800078e001d */
[----:B------:R0:W-:Y:S01]  /*4f10*/  STG.E.U16 desc[UR36][R8.64], R2 ;  /* 0x0000000208007986 */ /* 0x0001e2000c101524 */
[----:B------:R-:W-:Y:S05]  /*4f20*/  BRA `(.L_x_26885) ;  /* 0x0000000c00187947 */ /* 0x000fea0003800000 */
.L_x_26893:
        /* <DEDUP_REMOVED lines=9> */
.L_x_26896:
[----:B------:R-:W-:Y:S01]  /*4fc0*/  F2FP.F16.F32.PACK_AB R3, R3, R2 ;  /* 0x000000020303723e */ /* 0x000fe200000000ff */
[----:B------:R-:W-:-:S04]  /*4fd0*/  IMAD.MOV.U32 R28, RZ, RZ, R29 ;  /* 0x000000ffff1c7224 */ /* 0x000fc800078e001d */
[----:B------:R0:W-:Y:S01]  /*4fe0*/  STG.E desc[UR36][R8.64], R3 ;  /* 0x0000000308007986 */ /* 0x0001e2000c101924 */
[----:B------:R-:W-:Y:S05]  /*4ff0*/  BRA `(.L_x_26885) ;  /* 0x0000000800e47947 */ /* 0x000fea0003800000 */
.L_x_26895:
[----:B------:R-:W-:Y:S01]  /*5000*/  FMUL.FTZ R2, R2, 1 ;  /* 0x3f80000002027820 */ /* 0x000fe20000410000 */
[----:B------:R-:W-:-:S05]  /*5010*/  IMAD.MOV.U32 R28, RZ, RZ, R29 ;  /* 0x000000ffff1c7224 */ /* 0x000fca00078e001d */
[----:B------:R-:W0:Y:S02]  /*5020*/  F2F.F64.F32 R2, R2 ;  /* 0x0000000200027310 */ /* 0x000e240000201800 */
[----:B0-----:R0:W-:Y:S01]  /*5030*/  STG.E.64 desc[UR36][R8.64], R2 ;  /* 0x0000000208007986 */ /* 0x0011e2000c101b24 */
[----:B------:R-:W-:Y:S05]  /*5040*/  BRA `(.L_x_26885) ;  /* 0x0000000800d07947 */ /* 0x000fea0003800000 */
.L_x_26886:
        /* <DEDUP_REMOVED lines=15> */
.L_x_26899:
[----:B------:R-:W-:Y:S01]  /*5140*/  FMUL.FTZ R6, R3, 1 ;  /* 0x3f80000003067820 */ /* 0x000fe20000410000 */
[----:B------:R-:W-:Y:S01]  /*5150*/  FMUL.FTZ R4, R2, 1 ;  /* 0x3f80000002047820 */ /* 0x000fe20000410000 */
[----:B------:R-:W-:-:S04]  /*5160*/  IMAD.MOV.U32 R28, RZ, RZ, R29 ;  /* 0x000000ffff1c7224 */ /* 0x000fc800078e001d */
[----:B------:R-:W-:Y:S08]  /*5170*/  F2F.F64.F32 R6, R6 ;  /* 0x0000000600067310 */ /* 0x000ff00000201800 */
[----:B------:R-:W0:Y:S02]  /*5180*/  F2F.F64.F32 R4, R4 ;  /* 0x0000000400047310 */ /* 0x000e240000201800 */
[----:B0-----:R0:W-:Y:S01]  /*5190*/  STG.E.128 desc[UR36][R8.64], R4 ;  /* 0x0000000408007986 */ /* 0x0011e2000c101d24 */
[----:B------:R-:W-:Y:S05]  /*51a0*/  BRA `(.L_x_26885) ;  /* 0x0000000800787947 */ /* 0x000fea0003800000 */
.L_x_26898:
        /* <DEDUP_REMOVED lines=20> */
.L_x_26903:
[----:B------:R-:W-:Y:S05]  /*52f0*/  BSYNC B0 ;  /* 0x0000000000007941 */ /* 0x000fea0003800000 */
.L_x_26902:
[----:B------:R-:W-:Y:S01]  /*5300*/  LOP3.LUT R5, R0, R5, RZ, 0xfc, !PT ;  /* 0x0000000500057212 */ /* 0x000fe200078efcff */
[----:B------:R-:W-:-:S04]  /*5310*/  IMAD.MOV.U32 R28, RZ, RZ, R29 ;  /* 0x000000ffff1c7224 */ /* 0x000fc800078e001d */
[----:B------:R0:W-:Y:S01]  /*5320*/  STG.E.U8 desc[UR36][R8.64], R5 ;  /* 0x0000000508007986 */ /* 0x0001e2000c101124 */
[----:B------:R-:W-:Y:S05]  /*5330*/  BRA `(.L_x_26885) ;  /* 0x0000000800147947 */ /* 0x000fea0003800000 */
.L_x_26901:
        /* <DEDUP_REMOVED lines=12> */
.L_x_26905:
[----:B------:R-:W-:Y:S01]  /*5400*/  IMAD.MOV.U32 R0, RZ, RZ, 0x7f ;  /* 0x0000007fff007424 */ /* 0x000fe200078e00ff */
[----:B------:R-:W-:-:S04]  /*5410*/  ISETP.GT.U32.AND P0, PT, R4, 0x7f800000, PT ;  /* 0x7f8000000400780c */ /* 0x000fc80003f04070 */
[----:B------:R-:W-:-:S09]  /*5420*/  SEL R0, R0, 0x7c, P0 ;  /* 0x0000007c00007807 */ /* 0x000fd20000000000 */
.L_x_26906:
[----:B------:R-:W-:Y:S05]  /*5430*/  BSYNC B0 ;  /* 0x0000000000007941 */ /* 0x000fea0003800000 */
.L_x_26904:
[----:B------:R-:W-:Y:S01]  /*5440*/  LOP3.LUT R2, R2, 0x80000000, RZ, 0xc0, !PT ;  /* 0x8000000002027812 */ /* 0x000fe200078ec0ff */
[----:B------:R-:W-:-:S03]  /*5450*/  IMAD.MOV.U32 R28, RZ, RZ, R29 ;  /* 0x000000ffff1c7224 */ /* 0x000fc600078e001d */
[----:B------:R-:W-:-:S04]  /*5460*/  SHF.R.U32.HI R3, RZ, 0x18, R2 ;  /* 0x00000018ff037819 */ /* 0x000fc80000011602 */
[----:B------:R-:W-:-:S05]  /*5470*/  LOP3.LUT R3, R0, R3, RZ, 0xfc, !PT ;  /* 0x0000000300037212 */ /* 0x000fca00078efcff */
[----:B------:R0:W-:Y:S01]  /*5480*/  STG.E.U8 desc[UR36][R8.64], R3 ;  /* 0x0000000308007986 */ /* 0x0001e2000c101124 */
[----:B------:R-:W-:Y:S05]  /*5490*/  BRA `(.L_x_26885) ;  /* 0x0000000400bc7947 */ /* 0x000fea0003800000 */
.L_x_26900:
[----:B------:R-:W-:Y:S01]  /*54a0*/  F2FP.BF16.F32.PACK_AB R2, RZ, R2 ;  /* 0x00000002ff02723e */ /* 0x000fe200000010ff */
[----:B------:R-:W-:-:S04]  /*54b0*/  IMAD.MOV.U32 R28, RZ, RZ, R29 ;  /* 0x000000ffff1c7224 */ /* 0x000fc800078e001d */
[----:B------:R0:W-:Y:S01]  /*54c0*/  STG.E.U16 desc[UR36][R8.64], R2 ;  /* 0x0000000208007986 */ /* 0x0001e2000c101524 */
[----:B------:R-:W-:Y:S05]  /*54d0*/  BRA `(.L_x_26885) ;  /* 0x0000000400ac7947 */ /* 0x000fea0003800000 */
.L_x_26897:
        /* <DEDUP_REMOVED lines=12> */
.L_x_26909:
        /* <DEDUP_REMOVED lines=16> */
.L_x_26912:
[----:B------:R-:W-:-:S04]  /*56a0*/  LOP3.LUT R2, R2, 0x80000000, RZ, 0xc0, !PT ;  /* 0x8000000002027812 */ /* 0x000fc800078ec0ff */
[----:B------:R-:W-:-:S04]  /*56b0*/  SHF.R.U32.HI R3, RZ, 0x18, R2 ;  /* 0x00000018ff037819 */ /* 0x000fc80000011602 */
[----:B------:R-:W-:-:S04]  /*56c0*/  LOP3.LUT R0, R0, R3, RZ, 0xfc, !PT ;  /* 0x0000000300007212 */ /* 0x000fc800078efcff */
[----:B------:R-:W-:-:S07]  /*56d0*/  PRMT R4, R0, 0x7610, R4 ;  /* 0x0000761000047816 */ /* 0x000fce0000000004 */
.L_x_26911:
[----:B------:R-:W-:Y:S05]  /*56e0*/  BSYNC B0 ;  /* 0x0000000000007941 */ /* 0x000fea0003800000 */
.L_x_26910:
[----:B------:R0:W-:Y:S01]  /*56f0*/  STG.E.U8 desc[UR36][R8.64], R4 ;  /* 0x0000000408007986 */ /* 0x0001e2000c101124 */
[----:B------:R-:W-:Y:S01]  /*5700*/  IMAD.MOV.U32 R28, RZ, RZ, R29 ;  /* 0x000000ffff1c7224 */ /* 0x000fe200078e001d */
[----:B------:R-:W-:Y:S06]  /*5710*/  BRA `(.L_x_26885) ;  /* 0x00000004001c7947 */ /* 0x000fec0003800000 */
.L_x_26908:
        /* <DEDUP_REMOVED lines=16> */
.L_x_26915:
[----:B------:R-:W-:-:S04]  /*5820*/  LOP3.LUT R2, R2, 0x80000000, RZ, 0xc0, !PT ;  /* 0x8000000002027812 */ /* 0x000fc800078ec0ff */
[----:B------:R-:W-:-:S04]  /*5830*/  SHF.R.U32.HI R3, RZ, 0x18, R2 ;  /* 0x00000018ff037819 */ /* 0x000fc80000011602 */
[----:B------:R-:W-:-:S04]  /*5840*/  LOP3.LUT R0, R0, R3, RZ, 0xfc, !PT ;  /* 0x0000000300007212 */ /* 0x000fc800078efcff */
[----:B------:R-:W-:-:S07]  /*5850*/  PRMT R4, R0, 0x7610, R4 ;  /* 0x0000761000047816 */ /* 0x000fce0000000004 */
.L_x_26914:
[----:B------:R-:W-:Y:S05]  /*5860*/  BSYNC B0 ;  /* 0x0000000000007941 */ /* 0x000fea0003800000 */
.L_x_26913:
[----:B------:R0:W-:Y:S01]  /*5870*/  STG.E.U8 desc[UR36][R8.64], R4 ;  /* 0x0000000408007986 */ /* 0x0001e2000c101124 */
[----:B------:R-:W-:Y:S01]  /*5880*/  IMAD.MOV.U32 R28, RZ, RZ, R29 ;  /* 0x000000ffff1c7224 */ /* 0x000fe200078e001d */
[----:B------:R-:W-:Y:S06]  /*5890*/  BRA `(.L_x_26885) ;  /* 0x0000000000bc7947 */ /* 0x000fec0003800000 */
.L_x_26907:
        /* <DEDUP_REMOVED lines=22> */
.L_x_26890:
        /* <DEDUP_REMOVED lines=16> */
.L_x_26918:
[----:B------:R-:W-:Y:S01]  /*5b00*/  IMAD.MOV.U32 R28, RZ, RZ, R29 ;  /* 0x000000ffff1c7224 */ /* 0x000fe200078e001d */
[----:B------:R-:W-:Y:S06]  /*5b10*/  BRA `(.L_x_26885) ;  /* 0x00000000001c7947 */ /* 0x000fec0003800000 */
.L_x_26917:
[----:B------:R-:W0:Y:S01]  /*5b20*/  F2I.U64.TRUNC R2, R2 ;  /* 0x0000000200027311 */ /* 0x000e22000020d800 */
[----:B------:R-:W-:Y:S01]  /*5b30*/  IMAD.MOV.U32 R28, RZ, RZ, R29 ;  /* 0x000000ffff1c7224 */ /* 0x000fe200078e001d */
[----:B0-----:R0:W-:Y:S01]  /*5b40*/  STG.E.64 desc[UR36][R8.64], R2 ;  /* 0x0000000208007986 */ /* 0x0011e2000c101b24 */
[----:B------:R-:W-:Y:S05]  /*5b50*/  BRA `(.L_x_26885) ;  /* 0x00000000000c7947 */ /* 0x000fea0003800000 */
.L_x_26916:
[----:B------:R-:W0:Y:S01]  /*5b60*/  F2I.FTZ.U32.TRUNC.NTZ R3, R2 ;  /* 0x0000000200037305 */ /* 0x000e22000021f000 */
[----:B------:R-:W-:Y:S01]  /*5b70*/  IMAD.MOV.U32 R28, RZ, RZ, R29 ;  /* 0x000000ffff1c7224 */ /* 0x000fe200078e001d */
[----:B0-----:R0:W-:Y:S06]  /*5b80*/  STG.E desc[UR36][R8.64], R3 ;  /* 0x0000000308007986 */ /* 0x0011ec000c101924 */
.L_x_26885:
[----:B------:R-:W-:Y:S05]  /*5b90*/  BSYNC B6 ;  /* 0x0000000000067941 */ /* 0x000fea0003800000 */
.L_x_26884:
        /* <DEDUP_REMOVED lines=27> */
.L_x_26924:
[----:B------:R-:W0:Y:S02]  /*5d50*/  F2I.S64.TRUNC R26, R26 ;  /* 0x0000001a001a7311 */ /* 0x000e24000020d900 */
[----:B0-----:R-:W-:-:S05]  /*5d60*/  IMAD.MOV.U32 R5, RZ, RZ, R26 ;  /* 0x000000ffff057224 */ /* 0x001fca00078e001a */
[----:B------:R3:W-:Y:S01]  /*5d70*/  STG.E.U8 desc[UR36][R2.64], R5 ;  /* 0x0000000502007986 */ /* 0x0007e2000c101124 */
[----:B------:R-:W-:Y:S05]  /*5d80*/  BRA `(.L_x_26926) ;  /* 0x0000000c00447947 */ /* 0x000fea0003800000 */
.L_x_26923:
        /* <DEDUP_REMOVED lines=9> */
.L_x_26928:
[----:B------:R-:W0:Y:S02]  /*5e20*/  F2I.FTZ.TRUNC.NTZ R5, R26 ;  /* 0x0000001a00057305 */ /* 0x000e24000021f100 */
[----:B0-----:R2:W-:Y:S01]  /*5e30*/  STG.E desc[UR36][R2.64], R5 ;  /* 0x0000000502007986 */ /* 0x0015e2000c101924 */
[----:B------:R-:W-:Y:S05]  /*5e40*/  BRA `(.L_x_26926) ;  /* 0x0000000c00147947 */ /* 0x000fea0003800000 */
.L_x_26927:
[----:B------:R-:W0:Y:S02]  /*5e50*/  F2I.FTZ.TRUNC.NTZ R5, R26 ;  /* 0x0000001a00057305 */ /* 0x000e24000021f100 */
[----:B0-----:R0:W-:Y:S01]  /*5e60*/  STG.E.U16 desc[UR36][R2.64], R5 ;  /* 0x0000000502007986 */ /* 0x0011e2000c101524 */
[----:B------:R-:W-:Y:S05]  /*5e70*/  BRA `(.L_x_26926) ;  /* 0x0000000c00087947 */ /* 0x000fea0003800000 */
.L_x_26922:
        /* <DEDUP_REMOVED lines=8> */
.L_x_26930:
[----:B------:R-:W-:-:S05]  /*5f00*/  F2FP.F16.F32.PACK_AB R26, RZ, R26 ;  /* 0x0000001aff1a723e */ /* 0x000fca00000000ff */
[----:B------:R0:W-:Y:S01]  /*5f10*/  STG.E.U16 desc[UR36][R2.64], R26 ;  /* 0x0000001a02007986 */ /* 0x0001e2000c101524 */
[----:B------:R-:W-:Y:S05]  /*5f20*/  BRA `(.L_x_26926) ;  /* 0x0000000800dc7947 */ /* 0x000fea0003800000 */
.L_x_26929:
        /* <DEDUP_REMOVED lines=8> */
.L_x_26932:
[----:B------:R-:W-:-:S05]  /*5fb0*/  F2FP.F16.F32.PACK_AB R27, R27, R26 ;  /* 0x0000001a1b1b723e */ /* 0x000fca00000000ff */
[----:B------:R0:W-:Y:S01]  /*5fc0*/  STG.E desc[UR36][R2.64], R27 ;  /* 0x0000001b02007986 */ /* 0x0001e2000c101924 */
[----:B------:R-:W-:Y:S05]  /*5fd0*/  BRA `(.L_x_26926) ;  /* 0x0000000800b07947 */ /* 0x000fea0003800000 */
.L_x_26931:
[----:B------:R-:W-:-:S06]  /*5fe0*/  FMUL.FTZ R4, R26, 1 ;  /* 0x3f8000001a047820 */ /* 0x000fcc0000410000 */
[----:B------:R-:W0:Y:S02]  /*5ff0*/  F2F.F64.F32 R4, R4 ;  /* 0x0000000400047310 */ /* 0x000e240000201800 */
[----:B0-----:R0:W-:Y:S01]  /*6000*/  STG.E.64 desc[UR36][R2.64], R4 ;  /* 0x0000000402007986 */ /* 0x0011e2000c101b24 */
[----:B------:R-:W-:Y:S05]  /*6010*/  BRA `(.L_x_26926) ;  /* 0x0000000800a07947 */ /* 0x000fea0003800000 */
.L_x_26921:
        /* <DEDUP_REMOVED lines=14> */
.L_x_26935:
[----:B------:R-:W-:Y:S01]  /*6100*/  FMUL.FTZ R6, R27, 1 ;  /* 0x3f8000001b067820 */ /* 0x000fe20000410000 */
[----:B------:R-:W-:-:S05]  /*6110*/  FMUL.FTZ R4, R26, 1 ;  /* 0x3f8000001a047820 */ /* 0x000fca0000410000 */
[----:B------:R-:W-:Y:S08]  /*6120*/  F2F.F64.F32 R6, R6 ;  /* 0x0000000600067310 */ /* 0x000ff00000201800 */
[----:B------:R-:W0:Y:S02]  /*6130*/  F2F.F64.F32 R4, R4 ;  /* 0x0000000400047310 */ /* 0x000e240000201800 */
[----:B0-----:R0:W-:Y:S01]  /*6140*/  STG.E.128 desc[UR36][R2.64], R4 ;  /* 0x0000000402007986 */ /* 0x0011e2000c101d24 */
[----:B------:R-:W-:Y:S05]  /*6150*/  BRA `(.L_x_26926) ;  /* 0x0000000800507947 */ /* 0x000fea0003800000 */
.L_x_26934:
        /* <DEDUP_REMOVED lines=20> */
.L_x_26939:
[----:B------:R-:W-:Y:S05]  /*62a0*/  BSYNC B0 ;  /* 0x0000000000007941 */ /* 0x000fea0003800000 */
.L_x_26938:
[----:B------:R-:W-:-:S05]  /*62b0*/  LOP3.LUT R7, R0, R7, RZ, 0xfc, !PT ;  /* 0x0000000700077212 */ /* 0x000fca00078efcff */
[----:B------:R0:W-:Y:S01]  /*62c0*/  STG.E.U8 desc[UR36][R2.64], R7 ;  /* 0x0000000702007986 */ /* 0x0001e2000c101124 */
[----:B------:R-:W-:Y:S05]  /*62d0*/  BRA `(.L_x_26926) ;  /* 0x0000000400f07947 */ /* 0x000fea0003800000 */
.L_x_26937:
        /* <DEDUP_REMOVED lines=12> */
.L_x_26941:
[----:B------:R-:W-:Y:S01]  /*63a0*/  IMAD.MOV.U32 R0, RZ, RZ, 0x7f ;  /* 0x0000007fff007424 */ /* 0x000fe200078e00ff */
[----:B------:R-:W-:-:S04]  /*63b0*/  ISETP.GT.U32.AND P0, PT, R4, 0x7f800000, PT ;  /* 0x7f8000000400780c */ /* 0x000fc80003f04070 */
[----:B------:R-:W-:-:S09]  /*63c0*/  SEL R0, R0, 0x7c, P0 ;  /* 0x0000007c00007807 */ /* 0x000fd20000000000 */
.L_x_26942:
[----:B------:R-:W-:Y:S05]  /*63d0*/  BSYNC B0 ;  /* 0x0000000000007941 */ /* 0x000fea0003800000 */
.L_x_26940:
[----:B------:R-:W-:-:S04]  /*63e0*/  LOP3.LUT R26, R26, 0x80000000, RZ, 0xc0, !PT ;  /* 0x800000001a1a7812 */ /* 0x000fc800078ec0ff */
[----:B------:R-:W-:-:S04]  /*63f0*/  SHF.R.U32.HI R5, RZ, 0x18, R26 ;  /* 0x00000018ff057819 */ /* 0x000fc8000001161a */
[----:B------:R-:W-:-:S05]  /*6400*/  LOP3.LUT R5, R0, R5, RZ, 0xfc, !PT ;  /* 0x0000000500057212 */ /* 0x000fca00078efcff */
[----:B------:R0:W-:Y:S01]  /*6410*/  STG.E.U8 desc[UR36][R2.64], R5 ;  /* 0x0000000502007986 */ /* 0x0001e2000c101124 */
[----:B------:R-:W-:Y:S05]  /*6420*/  BRA `(.L_x_26926) ;  /* 0x00000004009c7947 */ /* 0x000fea0003800000 */
.L_x_26936:
[----:B------:R-:W-:-:S05]  /*6430*/  F2FP.BF16.F32.PACK_AB R26, RZ, R26 ;  /* 0x0000001aff1a723e */ /* 0x000fca00000010ff */
[----:B------:R0:W-:Y:S01]  /*6440*/  STG.E.U16 desc[UR36][R2.64], R26 ;  /* 0x0000001a02007986 */ /* 0x0001e2000c101524 */
[----:B------:R-:W-:Y:S05]  /*6450*/  BRA `(.L_x_26926) ;  /* 0x0000000400907947 */ /* 0x000fea0003800000 */
.L_x_26933:
        /* <DEDUP_REMOVED lines=11> */
.L_x_26945:
        /* <DEDUP_REMOVED lines=16> */
.L_x_26948:
[----:B------:R-:W-:-:S04]  /*6610*/  LOP3.LUT R26, R26, 0x80000000, RZ, 0xc0, !PT ;  /* 0x800000001a1a7812 */ /* 0x000fc800078ec0ff */
[----:B------:R-:W-:-:S04]  /*6620*/  SHF.R.U32.HI R5, RZ, 0x18, R26 ;  /* 0x00000018ff057819 */ /* 0x000fc8000001161a */
[----:B------:R-:W-:-:S04]  /*6630*/  LOP3.LUT R4, R4, R5, RZ, 0xfc, !PT ;  /* 0x0000000504047212 */ /* 0x000fc800078efcff */
[----:B------:R-:W-:-:S07]  /*6640*/  PRMT R0, R4, 0x7610, R0 ;  /* 0x0000761004007816 */ /* 0x000fce0000000000 */
.L_x_26947:
[----:B------:R-:W-:Y:S05]  /*6650*/  BSYNC B0 ;  /* 0x0000000000007941 */ /* 0x000fea0003800000 */
.L_x_26946:
[----:B------:R0:W-:Y:S01]  /*6660*/  STG.E.U8 desc[UR36][R2.64], R0 ;  /* 0x0000000002007986 */ /* 0x0001e2000c101124 */
[----:B------:R-:W-:Y:S05]  /*6670*/  BRA `(.L_x_26926) ;  /* 0x0000000400087947 */ /* 0x000fea0003800000 */
.L_x_26944:
        /* <DEDUP_REMOVED lines=16> */
.L_x_26951:
[----:B------:R-:W-:-:S04]  /*6780*/  LOP3.LUT R26, R26, 0x80000000, RZ, 0xc0, !PT ;  /* 0x800000001a1a7812 */ /* 0x000fc800078ec0ff */
[----:B------:R-:W-:-:S04]  /*6790*/  SHF.R.U32.HI R5, RZ, 0x18, R26 ;  /* 0x00000018ff057819 */ /* 0x000fc8000001161a */
[----:B------:R-:W-:-:S04]  /*67a0*/  LOP3.LUT R4, R4, R5, RZ, 0xfc, !PT ;  /* 0x0000000504047212 */ /* 0x000fc800078efcff */
[----:B------:R-:W-:-:S07]  /*67b0*/  PRMT R0, R4, 0x7610, R0 ;  /* 0x0000761004007816 */ /* 0x000fce0000000000 */
.L_x_26950:
[----:B------:R-:W-:Y:S05]  /*67c0*/  BSYNC B0 ;  /* 0x0000000000007941 */ /* 0x000fea0003800000 */
.L_x_26949:
[----:B------:R0:W-:Y:S01]  /*67d0*/  STG.E.U8 desc[UR36][R2.64], R0 ;  /* 0x0000000002007986 */ /* 0x0001e2000c101124 */
[----:B------:R-:W-:Y:S05]  /*67e0*/  BRA `(.L_x_26926) ;  /* 0x0000000000ac7947 */ /* 0x000fea0003800000 */
.L_x_26943:
        /* <DEDUP_REMOVED lines=21> */
.L_x_26925:
        /* <DEDUP_REMOVED lines=16> */
.L_x_26954:
[----:B------:R-:W-:Y:S05]  /*6a40*/  BRA `(.L_x_26926) ;  /* 0x0000000000147947 */ /* 0x000fea0003800000 */
.L_x_26953:
[----:B------:R-:W0:Y:S02]  /*6a50*/  F2I.U64.TRUNC R26, R26 ;  /* 0x0000001a001a7311 */ /* 0x000e24000020d800 */
[----:B0-----:R0:W-:Y:S01]  /*6a60*/  STG.E.64 desc[UR36][R2.64], R26 ;  /* 0x0000001a02007986 */ /* 0x0011e2000c101b24 */
[----:B------:R-:W-:Y:S05]  /*6a70*/  BRA `(.L_x_26926) ;  /* 0x0000000000087947 */ /* 0x000fea0003800000 */
.L_x_26952:
[----:B------:R-:W0:Y:S02]  /*6a80*/  F2I.FTZ.U32.TRUNC.NTZ R5, R26 ;  /* 0x0000001a00057305 */ /* 0x000e24000021f000 */
[----:B0-----:R0:W-:Y:S02]  /*6a90*/  STG.E desc[UR36][R2.64], R5 ;  /* 0x0000000502007986 */ /* 0x0011e4000c101924 */
.L_x_26926:
        /* <DEDUP_REMOVED lines=24> */
.L_x_26958:
[----:B------:R-:W0:Y:S02]  /*6c20*/  F2I.S64.TRUNC R16, R16 ;  /* 0x0000001000107311 */ /* 0x000e24000020d900 */
[----:B0-----:R-:W-:-:S05]  /*6c30*/  IMAD.MOV.U32 R5, RZ, RZ, R16 ;  /* 0x000000ffff057224 */ /* 0x001fca00078e0010 */
[----:B------:R0:W-:Y:S01]  /*6c40*/  STG.E.U8 desc[UR36][R2.64], R5 ;  /* 0x0000000502007986 */ /* 0x0001e2000c101124 */
[----:B------:R-:W-:Y:S05]  /*6c50*/  BRA `(.L_x_26960) ;  /* 0x0000000c00447947 */ /* 0x000fea0003800000 */
.L_x_26957:
        /* <DEDUP_REMOVED lines=9> */
.L_x_26962:
[----:B------:R-:W0:Y:S02]  /*6cf0*/  F2I.FTZ.TRUNC.NTZ R5, R16 ;  /* 0x0000001000057305 */ /* 0x000e24000021f100 */
[----:B0-----:R0:W-:Y:S01]  /*6d00*/  STG.E desc[UR36][R2.64], R5 ;  /* 0x0000000502007986 */ /* 0x0011e2000c101924 */
[----:B------:R-:W-:Y:S05]  /*6d10*/  BRA `(.L_x_26960) ;  /* 0x0000000c00147947 */ /* 0x000fea0003800000 */
.L_x_26961:
[----:B------:R-:W0:Y:S02]  /*6d20*/  F2I.FTZ.TRUNC.NTZ R5, R16 ;  /* 0x0000001000057305 */ /* 0x000e24000021f100 */
[----:B0-----:R0:W-:Y:S01]  /*6d30*/  STG.E.U16 desc[UR36][R2.64], R5 ;  /* 0x0000000502007986 */ /* 0x0011e2000c101524 */
[----:B------:R-:W-:Y:S05]  /*6d40*/  BRA `(.L_x_26960) ;  /* 0x0000000c00087947 */ /* 0x000fea0003800000 */
.L_x_26956:
        /* <DEDUP_REMOVED lines=8> */
.L_x_26964:
[----:B------:R-:W-:-:S05]  /*6dd0*/  F2FP.F16.F32.PACK_AB R16, RZ, R16 ;  /* 0x00000010ff10723e */ /* 0x000fca00000000ff */
[----:B------:R0:W-:Y:S01]  /*6de0*/  STG.E.U16 desc[UR36][R2.64], R16 ;  /* 0x0000001002007986 */ /* 0x0001e2000c101524 */
[----:B------:R-:W-:Y:S05]  /*6df0*/  BRA `(.L_x_26960) ;  /* 0x0000000800dc7947 */ /* 0x000fea0003800000 */
.L_x_26963:
        /* <DEDUP_REMOVED lines=8> */
.L_x_26966:
[----:B------:R-:W-:-:S05]  /*6e80*/  F2FP.F16.F32.PACK_AB R17, R17, R16 ;  /* 0x000000101111723e */ /* 0x000fca00000000ff */
[----:B------:R0:W-:Y:S01]  /*6e90*/  STG.E desc[UR36][R2.64], R17 ;  /* 0x0000001102007986 */ /* 0x0001e2000c101924 */
[----:B------:R-:W-:Y:S05]  /*6ea0*/  BRA `(.L_x_26960) ;  /* 0x0000000800b07947 */ /* 0x000fea0003800000 */
.L_x_26965:
[----:B------:R-:W-:-:S06]  /*6eb0*/  FMUL.FTZ R4, R16, 1 ;  /* 0x3f80000010047820 */ /* 0x000fcc0000410000 */
[----:B------:R-:W0:Y:S02]  /*6ec0*/  F2F.F64.F32 R4, R4 ;  /* 0x0000000400047310 */ /* 0x000e240000201800 */
[----:B0-----:R0:W-:Y:S01]  /*6ed0*/  STG.E.64 desc[UR36][R2.64], R4 ;  /* 0x0000000402007986 */ /* 0x0011e2000c101b24 */
[----:B------:R-:W-:Y:S05]  /*6ee0*/  BRA `(.L_x_26960) ;  /* 0x0000000800a07947 */ /* 0x000fea0003800000 */
.L_x_26955:
        /* <DEDUP_REMOVED lines=14> */
.L_x_26969:
[----:B------:R-:W-:Y:S01]  /*6fd0*/  FMUL.FTZ R6, R17, 1 ;  /* 0x3f80000011067820 */ /* 0x000fe20000410000 */
[----:B------:R-:W-:-:S05]  /*6fe0*/  FMUL.FTZ R4, R16, 1 ;  /* 0x3f80000010047820 */ /* 0x000fca0000410000 */
[----:B------:R-:W-:Y:S08]  /*6ff0*/  F2F.F64.F32 R6, R6 ;  /* 0x0000000600067310 */ /* 0x000ff00000201800 */
[----:B------:R-:W0:Y:S02]  /*7000*/  F2F.F64.F32 R4, R4 ;  /* 0x0000000400047310 */ /* 0x000e240000201800 */
[----:B0-----:R0:W-:Y:S01]  /*7010*/  STG.E.128 desc[UR36][R2.64], R4 ;  /* 0x0000000402007986 */ /* 0x0011e2000c101d24 */
[----:B------:R-:W-:Y:S05]  /*7020*/  BRA `(.L_x_26960) ;  /* 0x0000000800507947 */ /* 0x000fea0003800000 */
.L_x_26968:
        /* <DEDUP_REMOVED lines=20> */
.L_x_26973:
[----:B------:R-:W-:Y:S05]  /*7170*/  BSYNC B0 ;  /* 0x0000000000007941 */ /* 0x000fea0003800000 */
.L_x_26972:
[----:B------:R-:W-:-:S05]  /*7180*/  LOP3.LUT R7, R0, R7, RZ, 0xfc, !PT ;  /* 0x0000000700077212 */ /* 0x000fca00078efcff */
[----:B------:R0:W-:Y:S01]  /*7190*/  STG.E.U8 desc[UR36][R2.64], R7 ;  /* 0x0000000702007986 */ /* 0x0001e2000c101124 */
[----:B------:R-:W-:Y:S05]  /*71a0*/  BRA `(.L_x_26960) ;  /* 0x0000000400f07947 */ /* 0x000fea0003800000 */
.L_x_26971:
        /* <DEDUP_REMOVED lines=12> */
.L_x_26975:
[----:B------:R-:W-:Y:S01]  /*7270*/  IMAD.MOV.U32 R0, RZ, RZ, 0x7f ;  /* 0x0000007fff007424 */ /* 0x000fe200078e00ff */
[----:B------:R-:W-:-:S04]  /*7280*/  ISETP.GT.U32.AND P0, PT, R4, 0x7f800000, PT ;  /* 0x7f8000000400780c */ /* 0x000fc80003f04070 */
[----:B------:R-:W-:-:S09]  /*7290*/  SEL R0, R0, 0x7c, P0 ;  /* 0x0000007c00007807 */ /* 0x000fd20000000000 */
.L_x_26976:
[----:B------:R-:W-:Y:S05]  /*72a0*/  BSYNC B0 ;  /* 0x0000000000007941 */ /* 0x000fea0003800000 */
.L_x_26974:
[----:B------:R-:W-:-:S04]  /*72b0*/  LOP3.LUT R16, R16, 0x80000000, RZ, 0xc0, !PT ;  /* 0x8000000010107812 */ /* 0x000fc800078ec0ff */
[----:B------:R-:W-:-:S04]  /*72c0*/  SHF.R.U32.HI R5, RZ, 0x18, R16 ;  /* 0x00000018ff057819 */ /* 0x000fc80000011610 */
[----:B------:R-:W-:-:S05]  /*72d0*/  LOP3.LUT R5, R0, R5, RZ, 0xfc, !PT ;  /* 0x0000000500057212 */ /* 0x000fca00078efcff */
[----:B------:R0:W-:Y:S01]  /*72e0*/  STG.E.U8 desc[UR36][R2.64], R5 ;  /* 0x0000000502007986 */ /* 0x0001e2000c101124 */
[----:B------:R-:W-:Y:S05]  /*72f0*/  BRA `(.L_x_26960) ;  /* 0x00000004009c7947 */ /* 0x000fea0003800000 */
.L_x_26970:
[----:B------:R-:W-:-:S05]  /*7300*/  F2FP.BF16.F32.PACK_AB R16, RZ, R16 ;  /* 0x00000010ff10723e */ /* 0x000fca00000010ff */
[----:B------:R0:W-:Y:S01]  /*7310*/  STG.E.U16 desc[UR36][R2.64], R16 ;  /* 0x0000001002007986 */ /* 0x0001e2000c101524 */
[----:B------:R-:W-:Y:S05]  /*7320*/  BRA `(.L_x_26960) ;  /* 0x0000000400907947 */ /* 0x000fea0003800000 */
.L_x_26967:
        /* <DEDUP_REMOVED lines=11> */
.L_x_26979:
        /* <DEDUP_REMOVED lines=16> */
.L_x_26982:
[----:B------:R-:W-:-:S04]  /*74e0*/  LOP3.LUT R16, R16, 0x80000000, RZ, 0xc0, !PT ;  /* 0x8000000010107812 */ /* 0x000fc800078ec0ff */
[----:B------:R-:W-:-:S04]  /*74f0*/  SHF.R.U32.HI R5, RZ, 0x18, R16 ;  /* 0x00000018ff057819 */ /* 0x000fc80000011610 */
[----:B------:R-:W-:-:S04]  /*7500*/  LOP3.LUT R4, R4, R5, RZ, 0xfc, !PT ;  /* 0x0000000504047212 */ /* 0x000fc800078efcff */
[----:B------:R-:W-:-:S07]  /*7510*/  PRMT R0, R4, 0x7610, R0 ;  /* 0x0000761004007816 */ /* 0x000fce0000000000 */
.L_x_26981:
[----:B------:R-:W-:Y:S05]  /*7520*/  BSYNC B0 ;  /* 0x0000000000007941 */ /* 0x000fea0003800000 */
.L_x_26980:
[----:B------:R3:W-:Y:S01]  /*7530*/  STG.E.U8 desc[UR36][R2.64], R0 ;  /* 0x0000000002007986 */ /* 0x0007e2000c101124 */
[----:B------:R-:W-:Y:S05]  /*7540*/  BRA `(.L_x_26960) ;  /* 0x0000000400087947 */ /* 0x000fea0003800000 */
.L_x_26978:
        /* <DEDUP_REMOVED lines=16> */
.L_x_26985:
[----:B------:R-:W-:-:S04]  /*7650*/  LOP3.LUT R16, R16, 0x80000000, RZ, 0xc0, !PT ;  /* 0x8000000010107812 */ /* 0x000fc800078ec0ff */
[----:B------:R-:W-:-:S04]  /*7660*/  SHF.R.U32.HI R5, RZ, 0x18, R16 ;  /* 0x00000018ff057819 */ /* 0x000fc80000011610 */
[----:B------:R-:W-:-:S04]  /*7670*/  LOP3.LUT R4, R4, R5, RZ, 0xfc, !PT ;  /* 0x0000000504047212 */ /* 0x000fc800078efcff */
[----:B------:R-:W-:-:S07]  /*7680*/  PRMT R0, R4, 0x7610, R0 ;  /* 0x0000761004007816 */ /* 0x000fce0000000000 */
.L_x_26984:
[----:B------:R-:W-:Y:S05]  /*7690*/  BSYNC B0 ;  /* 0x0000000000007941 */ /* 0x000fea0003800000 */
.L_x_26983:
[----:B------:R0:W-:Y:S01]  /*76a0*/  STG.E.U8 desc[UR36][R2.64], R0 ;  /* 0x0000000002007986 */ /* 0x0001e2000c101124 */
[----:B------:R-:W-:Y:S05]  /*76b0*/  BRA `(.L_x_26960) ;  /* 0x0000000000ac7947 */ /* 0x000fea0003800000 */
.L_x_26977:
        /* <DEDUP_REMOVED lines=21> */
.L_x_26959:
        /* <DEDUP_REMOVED lines=16> */
.L_x_26988:
[----:B------:R-:W-:Y:S05]  /*7910*/  BRA `(.L_x_26960) ;  /* 0x0000000000147947 */ /* 0x000fea0003800000 */
.L_x_26987:
[----:B------:R-:W0:Y:S02]  /*7920*/  F2I.U64.TRUNC R16, R16 ;  /* 0x0000001000107311 */ /* 0x000e24000020d800 */
[----:B0-----:R2:W-:Y:S01]  /*7930*/  STG.E.64 desc[UR36][R2.64], R16 ;  /* 0x0000001002007986 */ /* 0x0015e2000c101b24 */
[----:B------:R-:W-:Y:S05]  /*7940*/  BRA `(.L_x_26960) ;  /* 0x0000000000087947 */ /* 0x000fea0003800000 */
.L_x_26986:
[----:B------:R-:W0:Y:S02]  /*7950*/  F2I.FTZ.U32.TRUNC.NTZ R5, R16 ;  /* 0x0000001000057305 */ /* 0x000e24000021f000 */
[----:B0-----:R0:W-:Y:S02]  /*7960*/  STG.E desc[UR36][R2.64], R5 ;  /* 0x0000000502007986 */ /* 0x0011e4000c101924 */
.L_x_26960:
[----:B------:R-:W-:-:S07]  /*7970*/  VIADD R28, R28, 0x80 ;  /* 0x000000801c1c7836 */ /* 0x000fce0000000000 */
.L_x_26920:
[----:B------:R-:W-:Y:S05]  /*7980*/  BSYNC B6 ;  /* 0x0000000000067941 */ /* 0x000fea0003800000 */
.L_x_26919:
        /* <DEDUP_REMOVED lines=24> */
.L_x_26992:
[----:B------:R-:W0:Y:S02]  /*7b10*/  F2I.S64.TRUNC R18, R18 ;  /* 0x0000001200127311 */ /* 0x000e24000020d900 */
[----:B0-----:R-:W-:-:S05]  /*7b20*/  IMAD.MOV.U32 R5, RZ, RZ, R18 ;  /* 0x000000ffff057224 */ /* 0x001fca00078e0012 */
[----:B------:R-:W-:Y:S01]  /*7b30*/  STG.E.U8 desc[UR36][R2.64], R5 ;  /* 0x0000000502007986 */ /* 0x000fe2000c101124 */
[----:B------:R-:W-:Y:S05]  /*7b40*/  EXIT ;  /* 0x000000000000794d */ /* 0x000fea0003800000 */
.L_x_26991:
        /* <DEDUP_REMOVED lines=9> */
.L_x_26995:
[----:B------:R-:W0:Y:S02]  /*7be0*/  F2I.FTZ.TRUNC.NTZ R5, R18 ;  /* 0x0000001200057305 */ /* 0x000e24000021f100 */
[----:B0-----:R-:W-:Y:S01]  /*7bf0*/  STG.E desc[UR36][R2.64], R5 ;  /* 0x0000000502007986 */ /* 0x001fe2000c101924 */
[----:B------:R-:W-:Y:S05]  /*7c00*/  EXIT ;  /* 0x000000000000794d */ /* 0x000fea0003800000 */
.L_x_26994:
[----:B------:R-:W0:Y:S02]  /*7c10*/  F2I.FTZ.TRUNC.NTZ R5, R18 ;  /* 0x0000001200057305 */ /* 0x000e24000021f100 */
[----:B0-----:R-:W-:Y:S01]  /*7c20*/  STG.E.U16 desc[UR36][R2.64], R5 ;  /* 0x0000000502007986 */ /* 0x001fe2000c101524 */
[----:B------:R-:W-:Y:S05]  /*7c30*/  EXIT ;  /* 0x000000000000794d */ /* 0x000fea0003800000 */
.L_x_26990:
        /* <DEDUP_REMOVED lines=8> */
.L_x_26997:
[----:B------:R-:W-:-:S05]  /*7cc0*/  F2FP.F16.F32.PACK_AB R18, RZ, R18 ;  /* 0x00000012ff12723e */ /* 0x000fca00000000ff */
[----:B------:R-:W-:Y:S01]  /*7cd0*/  STG.E.U16 desc[UR36][R2.64], R18 ;  /* 0x0000001202007986 */ /* 0x000fe2000c101524 */
[----:B------:R-:W-:Y:S05]  /*7ce0*/  EXIT ;  /* 0x000000000000794d */ /* 0x000fea0003800000 */
.L_x_26996:
        /* <DEDUP_REMOVED lines=8> */
.L_x_26999:
[----:B------:R-:W-:-:S05]  /*7d70*/  F2FP.F16.F32.PACK_AB R19, R19, R18 ;  /* 0x000000121313723e */ /* 0x000fca00000000ff */
[----:B------:R-:W-:Y:S01]  /*7d80*/  STG.E desc[UR36][R2.64], R19 ;  /* 0x0000001302007986 */ /* 0x000fe2000c101924 */
[----:B------:R-:W-:Y:S05]  /*7d90*/  EXIT ;  /* 0x000000000000794d */ /* 0x000fea0003800000 */
.L_x_26998:
[----:B------:R-:W-:-:S06]  /*7da0*/  FMUL.FTZ R4, R18, 1 ;  /* 0x3f80000012047820 */ /* 0x000fcc0000410000 */
[----:B------:R-:W0:Y:S02]  /*7db0*/  F2F.F64.F32 R4, R4 ;  /* 0x0000000400047310 */ /* 0x000e240000201800 */
[----:B0-----:R-:W-:Y:S01]  /*7dc0*/  STG.E.64 desc[UR36][R2.64], R4 ;  /* 0x0000000402007986 */ /* 0x001fe2000c101b24 */
[----:B------:R-:W-:Y:S05]  /*7dd0*/  EXIT ;  /* 0x000000000000794d */ /* 0x000fea0003800000 */
.L_x_26989:
        /* <DEDUP_REMOVED lines=14> */
.L_x_27002:
[----:B------:R-:W-:Y:S01]  /*7ec0*/  FMUL.FTZ R6, R19, 1 ;  /* 0x3f80000013067820 */ /* 0x000fe20000410000 */
[----:B------:R-:W-:-:S05]  /*7ed0*/  FMUL.FTZ R4, R18, 1 ;  /* 0x3f80000012047820 */ /* 0x000fca0000410000 */
[----:B------:R-:W-:Y:S08]  /*7ee0*/  F2F.F64.F32 R6, R6 ;  /* 0x0000000600067310 */ /* 0x000ff00000201800 */
[----:B------:R-:W0:Y:S02]  /*7ef0*/  F2F.F64.F32 R4, R4 ;  /* 0x0000000400047310 */ /* 0x000e240000201800 */
[----:B0-----:R-:W-:Y:S01]  /*7f00*/  STG.E.128 desc[UR36][R2.64], R4 ;  /* 0x0000000402007986 */ /* 0x001fe2000c101d24 */
[----:B------:R-:W-:Y:S05]  /*7f10*/  EXIT ;  /* 0x000000000000794d */ /* 0x000fea0003800000 */
.L_x_27001:
        /* <DEDUP_REMOVED lines=20> */
.L_x_27006:
[----:B------:R-:W-:Y:S05]  /*8060*/  BSYNC B0 ;  /* 0x0000000000007941 */ /* 0x000fea0003800000 */
.L_x_27005:
[----:B------:R-:W-:-:S05]  /*8070*/  LOP3.LUT R7, R0, R7, RZ, 0xfc, !PT ;  /* 0x0000000700077212 */ /* 0x000fca00078efcff */
[----:B------:R-:W-:Y:S01]  /*8080*/  STG.E.U8 desc[UR36][R2.64], R7 ;  /* 0x0000000702007986 */ /* 0x000fe2000c101124 */
[----:B------:R-:W-:Y:S05]  /*8090*/  EXIT ;  /* 0x000000000000794d */ /* 0x000fea0003800000 */
.L_x_27004:
        /* <DEDUP_REMOVED lines=12> */
.L_x_27008:
[----:B------:R-:W-:Y:S01]  /*8160*/  IMAD.MOV.U32 R0, RZ, RZ, 0x7f ;  /* 0x0000007fff007424 */ /* 0x000fe200078e00ff */
[----:B------:R-:W-:-:S04]  /*8170*/  ISETP.GT.U32.AND P0, PT, R4, 0x7f800000, PT ;  /* 0x7f8000000400780c */ /* 0x000fc80003f04070 */
[----:B------:R-:W-:-:S09]  /*8180*/  SEL R0, R0, 0x7c, P0 ;  /* 0x0000007c00007807 */ /* 0x000fd20000000000 */
.L_x_27009:
[----:B------:R-:W-:Y:S05]  /*8190*/  BSYNC B0 ;  /* 0x0000000000007941 */ /* 0x000fea0003800000 */
.L_x_27007:
[----:B------:R-:W-:-:S04]  /*81a0*/  LOP3.LUT R18, R18, 0x80000000, RZ, 0xc0, !PT ;  /* 0x8000000012127812 */ /* 0x000fc800078ec0ff */
[----:B------:R-:W-:-:S04]  /*81b0*/  SHF.R.U32.HI R5, RZ, 0x18, R18 ;  /* 0x00000018ff057819 */ /* 0x000fc80000011612 */
[----:B------:R-:W-:-:S05]  /*81c0*/  LOP3.LUT R5, R0, R5, RZ, 0xfc, !PT ;  /* 0x0000000500057212 */ /* 0x000fca00078efcff */
[----:B------:R-:W-:Y:S01]  /*81d0*/  STG.E.U8 desc[UR36][R2.64], R5 ;  /* 0x0000000502007986 */ /* 0x000fe2000c101124 */
[----:B------:R-:W-:Y:S05]  /*81e0*/  EXIT ;  /* 0x000000000000794d */ /* 0x000fea0003800000 */
.L_x_27003:
[----:B------:R-:W-:-:S05]  /*81f0*/  F2FP.BF16.F32.PACK_AB R18, RZ, R18 ;  /* 0x00000012ff12723e */ /* 0x000fca00000010ff */
[----:B------:R-:W-:Y:S01]  /*8200*/  STG.E.U16 desc[UR36][R2.64], R18 ;  /* 0x0000001202007986 */ /* 0x000fe2000c101524 */
[----:B------:R-:W-:Y:S05]  /*8210*/  EXIT ;  /* 0x000000000000794d */ /* 0x000fea0003800000 */
.L_x_27000:
        /* <DEDUP_REMOVED lines=11> */
.L_x_27012:
        /* <DEDUP_REMOVED lines=16> */
.L_x_27015:
[----:B------:R-:W-:-:S04]  /*83d0*/  LOP3.LUT R18, R18, 0x80000000, RZ, 0xc0, !PT ;  /* 0x8000000012127812 */ /* 0x000fc800078ec0ff */
[----:B------:R-:W-:-:S04]  /*83e0*/  SHF.R.U32.HI R5, RZ, 0x18, R18 ;  /* 0x00000018ff057819 */ /* 0x000fc80000011612 */
[----:B------:R-:W-:-:S04]  /*83f0*/  LOP3.LUT R4, R4, R5, RZ, 0xfc, !PT ;  /* 0x0000000504047212 */ /* 0x000fc800078efcff */
[----:B------:R-:W-:-:S07]  /*8400*/  PRMT R0, R4, 0x7610, R0 ;  /* 0x0000761004007816 */ /* 0x000fce0000000000 */
.L_x_27014:
[----:B------:R-:W-:Y:S05]  /*8410*/  BSYNC B0 ;  /* 0x0000000000007941 */ /* 0x000fea0003800000 */
.L_x_27013:
[----:B------:R-:W-:Y:S01]  /*8420*/  STG.E.U8 desc[UR36][R2.64], R0 ;  /* 0x0000000002007986 */ /* 0x000fe2000c101124 */
[----:B------:R-:W-:Y:S05]  /*8430*/  EXIT ;  /* 0x000000000000794d */ /* 0x000fea0003800000 */
.L_x_27011:
        /* <DEDUP_REMOVED lines=16> */
.L_x_27018:
[----:B------:R-:W-:-:S04]  /*8540*/  LOP3.LUT R18, R18, 0x80000000, RZ, 0xc0, !PT ;  /* 0x8000000012127812 */ /* 0x000fc800078ec0ff */
[----:B------:R-:W-:-:S04]  /*8550*/  SHF.R.U32.HI R5, RZ, 0x18, R18 ;  /* 0x00000018ff057819 */ /* 0x000fc80000011612 */
[----:B------:R-:W-:-:S04]  /*8560*/  LOP3.LUT R4, R4, R5, RZ, 0xfc, !PT ;  /* 0x0000000504047212 */ /* 0x000fc800078efcff */
[----:B------:R-:W-:-:S07]  /*8570*/  PRMT R0, R4, 0x7610, R0 ;  /* 0x0000761004007816 */ /* 0x000fce0000000000 */
.L_x_27017:
[----:B------:R-:W-:Y:S05]  /*8580*/  BSYNC B0 ;  /* 0x0000000000007941 */ /* 0x000fea0003800000 */
.L_x_27016:
[----:B------:R-:W-:Y:S01]  /*8590*/  STG.E.U8 desc[UR36][R2.64], R0 ;  /* 0x0000000002007986 */ /* 0x000fe2000c101124 */
[----:B------:R-:W-:Y:S05]  /*85a0*/  EXIT ;  /* 0x000000000000794d */ /* 0x000fea0003800000 */
.L_x_27010:
        /* <DEDUP_REMOVED lines=21> */
.L_x_26993:
        /* <DEDUP_REMOVED lines=16> */
.L_x_27021:
[----:B------:R-:W-:Y:S05]  /*8800*/  EXIT ;  /* 0x000000000000794d */ /* 0x000fea0003800000 */
.L_x_27020:
[----:B------:R-:W0:Y:S02]  /*8810*/  F2I.U64.TRUNC R18, R18 ;  /* 0x0000001200127311 */ /* 0x000e24000020d800 */
[----:B0-----:R-:W-:Y:S01]  /*8820*/  STG.E.64 desc[UR36][R2.64], R18 ;  /* 0x0000001202007986 */ /* 0x001fe2000c101b24 */
[----:B------:R-:W-:Y:S05]  /*8830*/  EXIT ;  /* 0x000000000000794d */ /* 0x000fea0003800000 */
.L_x_27019:
[----:B------:R-:W0:Y:S02]  /*8840*/  F2I.FTZ.U32.TRUNC.NTZ R5, R18 ;  /* 0x0000001200057305 */ /* 0x000e24000021f000 */
[----:B0-----:R-:W-:Y:S01]  /*8850*/  STG.E desc[UR36][R2.64], R5 ;  /* 0x0000000502007986 */ /* 0x001fe2000c101924 */
[----:B------:R-:W-:Y:S05]  /*8860*/  EXIT ;  /* 0x000000000000794d */ /* 0x000fea0003800000 */
.L_x_27022:
        /* <DEDUP_REMOVED lines=9> */
.L_x_36418:


//--------------------- .text._ZN2at6native18elementwise_kernelILi128ELi2EZNS0_22gpu_kernel_impl_nocastIZZZNS0_17expm1_kernel_cudaERNS_18TensorIteratorBaseEENKUlvE_clEvENKUlvE2_clEvEUlN3c107complexIfEEE_EEvS4_RKT_EUliE_EEviT1_ --------------------------
	.section	.text._ZN2at6native18elementwise_kernelILi128ELi2EZNS0_22gpu_kernel_impl_nocastIZZZNS0_17expm1_kernel_cudaERNS_18TensorIteratorBaseEENKUlvE_clEvENKUlvE2_clEvEUlN3c107complexIfEEE_EEvS4_RKT_EUliE_EEviT1_,"ax",@progbits
	.align	128
        .global         _ZN2at6native18elementwise_kernelILi128ELi2EZNS0_22gpu_kernel_impl_nocastIZZZNS0_17expm1_kernel_cudaERNS_18TensorIteratorBaseEENKUlvE_clEvENKUlvE2_clEvEUlN3c107complexIfEEE_EEvS4_RKT_EUliE_EEviT1_
        .type           _ZN2at6native18elementwise_kernelILi128ELi2EZNS0_22gpu_kernel_impl_nocastIZZZNS0_17expm1_kernel_cudaERNS_18TensorIteratorBaseEENKUlvE_clEvENKUlvE2_clEvEUlN3c107complexIfEEE_EEvS4_RKT_EUliE_EEviT1_,@function
        .size           _ZN2at6native18elementwise_kernelILi128ELi2EZNS0_22gpu_kernel_impl_nocastIZZZNS0_17expm1_kernel_cudaERNS_18TensorIteratorBaseEENKUlvE_clEvENKUlvE2_clEvEUlN3c107complexIfEEE_EEvS4_RKT_EUliE_EEviT1_,(.L_x_36419 - _ZN2at6native18elementwise_kernelILi128ELi2EZNS0_22gpu_kernel_impl_nocastIZZZNS0_17expm1_kernel_cudaERNS_18TensorIteratorBaseEENKUlvE_clEvENKUlvE2_clEvEUlN3c107complexIfEEE_EEvS4_RKT_EUliE_EEviT1_)
        .other          _ZN2at6native18elementwise_kernelILi128ELi2EZNS0_22gpu_kernel_impl_nocastIZZZNS0_17expm1_kernel_cudaERNS_18TensorIteratorBaseEENKUlvE_clEvENKUlvE2_clEvEUlN3c107complexIfEEE_EEvS4_RKT_EUliE_EEviT1_,@"STO_CUDA_ENTRY STV_DEFAULT"
_ZN2at6native18elementwise_kernelILi128ELi2EZNS0_22gpu_kernel_impl_nocastIZZZNS0_17expm1_kernel_cudaERNS_18TensorIteratorBaseEENKUlvE_clEvENKUlvE2_clEvEUlN3c107complexIfEEE_EEvS4_RKT_EUliE_EEviT1_:
.text._ZN2at6native18elementwise_kernelILi128ELi2EZNS0_22gpu_kernel_impl_nocastIZZZNS0_17expm1_kernel_cudaERNS_18TensorIteratorBaseEENKUlvE_clEvENKUlvE2_clEvEUlN3c107complexIfEEE_EEvS4_RKT_EUliE_EEviT1_:
        /* <DEDUP_REMOVED lines=312> */
.L_x_27025:
[----:B------:R-:W-:Y:S02]  /*1380*/  ULDC.64 UR8, c[0x0][0x418] ;  /* 0x0001060000087ab9 */ /* 0x000fe40000000a00 */
[----:B------:R-:W-:-:S04]  /*1390*/  IADD3 R4, P0, R2, UR8, RZ ;  /* 0x0000000802047c10 */ /* 0x000fc8000ff1e0ff */
[----:B------:R-:W-:Y:S01]  /*13a0*/  IADD3.X R5, RZ, UR9, RZ, P0, !PT ;  /* 0x00000009ff057c10 */ /* 0x000fe200087fe4ff */
[----:B------:R-:W-:-:S05]  /*13b0*/  ULDC.64 UR8, c[0x0][0x410] ;  /* 0x0001040000087ab9 */ /* 0x000fca0000000a00 */
[----:B------:R-:W2:Y:S01]  /*13c0*/  LDG.E.64 R4, desc[UR4][R4.64] ;  /* 0x0000000404047981 */ /* 0x000ea2000c1e1b00 */
[----:B------:R-:W-:Y:S01]  /*13d0*/  MOV R9, 0x3ab5ebe6 ;  /* 0x3ab5ebe600097802 */ /* 0x000fe20000000f00 */
[C---:B--2---:R-:W-:Y:S01]  /*13e0*/  FMUL.FTZ R2, R4.reuse, 1.4426950216293334961 ;  /* 0x3fb8aa3b04027820 */ /* 0x044fe20000410000 */
[----:B------:R-:W-:Y:S01]  /*13f0*/  FSETP.GEU.FTZ.AND P0, PT, |R4|, 0.40999999642372131348, PT ;  /* 0x3ed1eb850400780b */ /* 0x000fe20003f1e200 */
[C---:B------:R-:W-:Y:S01]  /*1400*/  FMUL.RZ R12, R5.reuse, 0.15915493667125701904 ;  /* 0x3e22f983050c7820 */ /* 0x040fe2000040c000 */
[----:B------:R-:W-:Y:S01]  /*1410*/  FMUL.FTZ R5, R5, 0.5 ;  /* 0x3f00000005057820 */ /* 0x000fe20000410000 */
[----:B------:R-:W0:Y:S03]  /*1420*/  FRND R6, R2 ;  /* 0x0000000200067307 */ /* 0x000e260000201000 */
[----:B------:R-:W-:-:S05]  /*1430*/  FMUL.RZ R5, R5, 0.15915493667125701904 ;  /* 0x3e22f98305057820 */ /* 0x000fca000040c000 */
[----:B------:R-:W-:Y:S01]  /*1440*/  MUFU.EX2 R10, R2 ;  /* 0x00000002000a7308 */ /* 0x000fe20000000800 */
[----:B0-----:R-:W-:-:S07]  /*1450*/  FSEL R7, R6, RZ, P0 ;  /* 0x000000ff06077208 */ /* 0x001fce0000000000 */
[----:B------:R-:W-:Y:S01]  /*1460*/  MUFU.SIN R5, R5 ;  /* 0x0000000500057308 */ /* 0x000fe20000000400 */
[----:B------:R-:W-:Y:S02]  /*1470*/  FSETP.NEU.FTZ.AND P0, PT, R4, RZ, PT ;  /* 0x000000ff0400720b */ /* 0x000fe40003f1d000 */
[C---:B------:R-:W-:Y:S01]  /*1480*/  FSETP.NEU.FTZ.AND P1, PT, R7.reuse, 128, PT ;  /* 0x430000000700780b */ /* 0x040fe20003f3d000 */
[----:B------:R-:W-:-:S04]  /*1490*/  FFMA.FTZ R6, -R7, 0.693145751953125, R4 ;  /* 0x3f31720007067823 */ /* 0x000fc80000010104 */
[----:B------:R-:W-:Y:S01]  /*14a0*/  FFMA.FTZ R6, -R7, 1.428606765330187045e-06, R6 ;  /* 0x35bfbe8e07067823 */ /* 0x000fe20000010106 */
[----:B------:R-:W-:Y:S03]  /*14b0*/  MUFU.COS R11, R12 ;  /* 0x0000000c000b7308 */ /* 0x000fe60000000000 */
        /* <DEDUP_REMOVED lines=10> */
[----:B------:R-:W-:Y:S01]  /*1560*/  FFMA.FTZ R6, R9, R8, R6 ;  /* 0x0000000809067223 */ /* 0x000fe20000010006 */
[----:B------:R-:W-:Y:S01]  /*1570*/  FADD.FTZ R8, R5, R5 ;  /* 0x0000000505087221 */ /* 0x000fe20000010000 */
[----:B------:R-:W0:Y:S02]  /*1580*/  MUFU.SIN R9, R12 ;  /* 0x0000000c00097308 */ /* 0x000e240000000400 */
[----:B------:R-:W-:Y:S01]  /*1590*/  @!P1 FADD.FTZ R6, R6, R6 ;  /* 0x0000000606069221 */ /* 0x000fe20000010000 */
[----:B------:R-:W-:Y:S01]  /*15a0*/  FSETP.GT.FTZ.AND P1, PT, R7, 128, PT ;  /* 0x430000000700780b */ /* 0x000fe20003f34000 */
[----:B------:R-:W-:Y:S01]  /*15b0*/  FMUL.FTZ R5, R5, R8 ;  /* 0x0000000805057220 */ /* 0x000fe20000410000 */
[----:B------:R-:W-:Y:S02]  /*15c0*/  IADD3 R7, R0, 0x80, RZ ;  /* 0x0000008000077810 */ /* 0x000fe40007ffe0ff */
[----:B------:R-:W-:Y:S02]  /*15d0*/  FSEL R6, R6, +INF , !P1 ;  /* 0x7f80000006067808 */ /* 0x000fe40004800000 */
[----:B------:R-:W-:-:S02]  /*15e0*/  IADD3 R2, P1, R3, UR8, RZ ;  /* 0x0000000803027c10 */ /* 0x000fc4000ff3e0ff */
[----:B------:R-:W-:Y:S01]  /*15f0*/  FSEL R6, R6, -1, P2 ;  /* 0xbf80000006067808 */ /* 0x000fe20001000000 */
[----:B------:R-:W-:Y:S01]  /*1600*/  @!P0 FADD.FTZ R6, R4, R4 ;  /* 0x0000000404068221 */ /* 0x000fe20000010000 */
[----:B------:R-:W-:-:S03]  /*1610*/  IADD3.X R3, RZ, UR9, RZ, P1, !PT ;  /* 0x00000009ff037c10 */ /* 0x000fc60008ffe4ff */
[----:B------:R-:W-:Y:S01]  /*1620*/  FFMA.FTZ R8, R6, R11, -R5 ;  /* 0x0000000b06087223 */ /* 0x000fe20000010805 */
[----:B0-----:R-:W-:-:S05]  /*1630*/  FMUL.FTZ R9, R10, R9 ;  /* 0x000000090a097220 */ /* 0x001fca0000410000 */
[----:B------:R0:W-:Y:S02]  /*1640*/  STG.E.64 desc[UR4][R2.64], R8 ;  /* 0x0000000802007986 */ /* 0x0001e4000c101b04 */
.L_x_27024:
[----:B------:R-:W-:Y:S05]  /*1650*/  BSYNC B0 ;  /* 0x0000000000007941 */ /* 0x000fea0003800000 */
.L_x_27023:
        /* <DEDUP_REMOVED lines=305> */
.L_x_27026:
        /* <DEDUP_REMOVED lines=35> */
[----:B-1----:R-:W-:Y:S01]  /*2ba0*/  FADD.FTZ R5, R0, R0 ;  /* 0x0000000000057221 */ /* 0x002fe20000010000 */
[----:B------:R-:W-:Y:S02]  /*2bb0*/  IADD3 R2, P1, R3, UR6, RZ ;  /* 0x0000000603027c10 */ /* 0x000fe4000ff3e0ff */
[----:B------:R-:W-:Y:S01]  /*2bc0*/  FSEL R6, R6, -1, P2 ;  /* 0xbf80000006067808 */ /* 0x000fe20001000000 */
[----:B------:R-:W-:Y:S01]  /*2bd0*/  FMUL.FTZ R5, R0, R5 ;  /* 0x0000000500057220 */ /* 0x000fe20000410000 */
[----:B------:R-:W-:Y:S01]  /*2be0*/  @!P0 FADD.FTZ R6, R4, R4 ;  /* 0x0000000404068221 */ /* 0x000fe20000010000 */
[----:B------:R-:W-:Y:S01]  /*2bf0*/  IADD3.X R3, RZ, UR7, RZ, P1, !PT ;  /* 0x00000007ff037c10 */ /* 0x000fe20008ffe4ff */
[----:B0-----:R-:W-:Y:S02]  /*2c00*/  FMUL.FTZ R7, R10, R9 ;  /* 0x000000090a077220 */ /* 0x001fe40000410000 */
[----:B------:R-:W-:-:S05]  /*2c10*/  FFMA.FTZ R6, R6, R11, -R5 ;  /* 0x0000000b06067223 */ /* 0x000fca0000010805 */
[----:B------:R-:W-:Y:S01]  /*2c20*/  STG.E.64 desc[UR4][R2.64], R6 ;  /* 0x0000000602007986 */ /* 0x000fe2000c101b04 */
[----:B------:R-:W-:Y:S05]  /*2c30*/  EXIT ;  /* 0x000000000000794d */ /* 0x000fea0003800000 */
.L_x_27027:
        /* <DEDUP_REMOVED lines=12> */
.L_x_36419:


//--------------------- .text._ZN2at6native27unrolled_elementwise_kernelIZZZNS0_17expm1_kernel_cudaERNS_18TensorIteratorBaseEENKUlvE_clEvENKUlvE2_clEvEUlN3c107complexIfEEE_St5arrayIPcLm2EELi4E23TrivialOffsetCalculatorILi1EjESE_NS0_6memory15LoadWithoutCastENSF_16StoreWithoutCastEEEviT_T0_T2_T3_T4_T5_ --------------------------
	.section	.text._ZN2at6native27unrolled_elementwise_kernelIZZZNS0_17expm1_kernel_cudaERNS_18TensorIteratorBaseEENKUlvE_clEvENKUlvE2_clEvEUlN3c107complexIfEEE_St5arrayIPcLm2EELi4E23TrivialOffsetCalculatorILi1EjESE_NS0_6memory15LoadWithoutCastENSF_16StoreWithoutCastEEEviT_T0_T2_T3_T4_T5_,"ax",@progbits
	.align	128
        .global         _ZN2at6native27unrolled_elementwise_kernelIZZZNS0_17expm1_kernel_cudaERNS_18TensorIteratorBaseEENKUlvE_clEvENKUlvE2_clEvEUlN3c107complexIfEEE_St5arrayIPcLm2EELi4E23TrivialOffsetCalculatorILi1EjESE_NS0_6memory15LoadWithoutCastENSF_16StoreWithoutCastEEEviT_T0_T2_T3_T4_T5_
        .type           _ZN2at6native27unrolled_elementwise_kernelIZZZNS0_17expm1_kernel_cudaERNS_18TensorIteratorBaseEENKUlvE_clEvENKUlvE2_clEvEUlN3c107complexIfEEE_St5arrayIPcLm2EELi4E23TrivialOffsetCalculatorILi1EjESE_NS0_6memory15LoadWithoutCastENSF_16StoreWithoutCastEEEviT_T0_T2_T3_T4_T5_,@function
        .size           _ZN2at6native27unrolled_elementwise_kernelIZZZNS0_17expm1_kernel_cudaERNS_18TensorIteratorBaseEENKUlvE_clEvENKUlvE2_clEvEUlN3c107complexIfEEE_St5arrayIPcLm2EELi4E23TrivialOffsetCalculatorILi1EjESE_NS0_6memory15LoadWithoutCastENSF_16StoreWithoutCastEEEviT_T0_T2_T3_T4_T5_,(.L_x_36420 - _ZN2at6native27unrolled_elementwise_kernelIZZZNS0_17expm1_kernel_cudaERNS_18TensorIteratorBaseEENKUlvE_clEvENKUlvE2_clEvEUlN3c107complexIfEEE_St5arrayIPcLm2EELi4E23TrivialOffsetCalculatorILi1EjESE_NS0_6memory15LoadWithoutCastENSF_16StoreWithoutCastEEEviT_T0_T2_T3_T4_T5_)
        .other          _ZN2at6native27unrolled_elementwise_kernelIZZZNS0_17expm1_kernel_cudaERNS_18TensorIteratorBaseEENKUlvE_clEvENKUlvE2_clEvEUlN3c107complexIfEEE_St5arrayIPcLm2EELi4E23TrivialOffsetCalculatorILi1EjESE_NS0_6memory15LoadWithoutCastENSF_16StoreWithoutCastEEEviT_T0_T2_T3_T4_T5_,@"STO_CUDA_ENTRY STV_DEFAULT"
_ZN2at6native27unrolled_elementwise_kernelIZZZNS0_17expm1_kernel_cudaERNS_18TensorIteratorBaseEENKUlvE_clEvENKUlvE2_clEvEUlN3c107complexIfEEE_St5arrayIPcLm2EELi4E23TrivialOffsetCalculatorILi1EjESE_NS0_6memory15LoadWithoutCastENSF_16StoreWithoutCastEEEviT_T0_T2_T3_T4_T5_:
.text._ZN2at6native27unrolled_elementwise_kernelIZZZNS0_17expm1_kernel_cudaERNS_18TensorIteratorBaseEENKUlvE_clEvENKUlvE2_clEvEUlN3c107complexIfEEE_St5arrayIPcLm2EELi4E23TrivialOffsetCalculatorILi1EjESE_NS0_6memory15LoadWithoutCastENSF_16StoreWithoutCastEEEviT_T0_T2_T3_T4_T5_:
[----:B------:R-:W-:Y:S01]  /*0000*/  LDC R1, c[0x0][0x28] ;  /* 0x00000a00ff017b82 */ /* 0x000fe20000000800 */
[----:B------:R-:W0:Y:S07]  /*0010*/  S2R R0, SR_CTAID.X ;  /* 0x0000000000007919 */ /* 0x000e2e0000002500 */
[----:B------:R-:W0:Y:S01]  /*0020*/  LDC R3, c[0x0][0x210] ;  /* 0x00008400ff037b82 */ /* 0x000e220000000800 */
[----:B------:R-:W-:Y:S01]  /*0030*/  ULDC.64 UR4, c[0x0][0x208] ;  /* 0x0000820000047ab9 */ /* 0x000fe20000000a00 */
[----:B------:R-:W-:Y:S01]  /*0040*/  CS2R R10, SRZ ;  /* 0x00000000000a7805 */ /* 0x000fe2000001ff00 */
[----:B------:R-:W1:Y:S01]  /*0050*/  S2R R19, SR_TID.X ;  /* 0x0000000000137919 */ /* 0x000e620000002100 */
[----:B0-----:R-:W-:Y:S01]  /*0060*/  IMAD R16, R0, -0x200, R3 ;  /* 0xfffffe0000107824 */ /* 0x001fe200078e0203 */
[----:B-1----:R-:W-:-:S04]  /*0070*/  MOV R7, R19 ;  /* 0x0000001300077202 */ /* 0x002fc80000000f00 */
[----:B------:R-:W-:-:S13]  /*0080*/  ISETP.GE.AND P0, PT, R19, R16, PT ;  /* 0x000000101300720c */ /* 0x000fda0003f06270 */
[----:B------:R-:W0:Y:S01]  /*0090*/  @!P0 LDC.64 R22, c[0x0][0x220] ;  /* 0x00008800ff168b82 */ /* 0x000e220000000a00 */
[----:B------:R-:W-:Y:S02]  /*00a0*/  @!P0 LEA R13, R0, R7, 0x9 ;  /* 0x00000007000d8211 */ /* 0x000fe400078e48ff */
[----:B------:R-:W-:-:S04]  /*00b0*/  @!P0 IADD3 R7, R7, 0x80, RZ ;  /* 0x0000008007078810 */ /* 0x000fc80007ffe0ff */
[----:B------:R-:W-:-:S13]  /*00c0*/  ISETP.GE.AND P1, PT, R7, R16, PT ;  /* 0x000000100700720c */ /* 0x000fda0003f26270 */
[----:B------:R-:W-:Y:S01]  /*00d0*/  @!P1 LEA R15, R0, R7, 0x9 ;  /* 0x00000007000f9211 */ /* 0x000fe200078e48ff */
[----:B------:R-:W1:Y:S01]  /*00e0*/  @!P1 LDC.64 R2, c[0x0][0x220] ;  /* 0x00008800ff029b82 */ /* 0x000e620000000a00 */
[----:B------:R-:W-:Y:S01]  /*00f0*/  @!P1 IADD3 R7, R7, 0x80, RZ ;  /* 0x0000008007079810 */ /* 0x000fe20007ffe0ff */
[----:B0-----:R-:W-:Y:S01]  /*0100*/  @!P0 IMAD.WIDE.U32 R22, R13, 0x8, R22 ;  /* 0x000000080d168825 */ /* 0x001fe200078e0016 */
[----:B------:R-:W-:Y:S02]  /*0110*/  CS2R R12, SRZ ;  /* 0x00000000000c7805 */ /* 0x000fe4000001ff00 */
[----:B------:R-:W-:-:S04]  /*0120*/  ISETP.GE.AND P3, PT, R7, R16, PT ;  /* 0x000000100700720c */ /* 0x000fc80003f66270 */
[----:B------:R-:W5:Y:S09]  /*0130*/  @!P0 LDG.E.64 R12, desc[UR4][R22.64] ;  /* 0x00000004160c8981 */ /* 0x000f72000c1e1b00 */
[----:B------:R-:W-:Y:S01]  /*0140*/  @!P3 LEA R21, R0, R7, 0x9 ;  /* 0x000000070015b211 */ /* 0x000fe200078e48ff */
[----:B------:R-:W0:Y:S01]  /*0150*/  @!P3 LDC.64 R4, c[0x0][0x220] ;  /* 0x00008800ff04bb82 */ /* 0x000e220000000a00 */
[----:B------:R-:W-:-:S04]  /*0160*/  @!P3 IADD3 R7, R7, 0x80, RZ ;  /* 0x000000800707b810 */ /* 0x000fc80007ffe0ff */
[----:B------:R-:W-:Y:S01]  /*0170*/  ISETP.GE.AND P2, PT, R7, R16, PT ;  /* 0x000000100700720c */ /* 0x000fe20003f46270 */
[----:B-1----:R-:W-:Y:S01]  /*0180*/  @!P1 IMAD.WIDE.U32 R14, R15, 0x8, R2 ;  /* 0x000000080f0e9825 */ /* 0x002fe200078e0002 */
[----:B------:R-:W-:Y:S02]  /*0190*/  MOV R17, R19 ;  /* 0x0000001300117202 */ /* 0x000fe40000000f00 */
[----:B------:R-:W-:Y:S02]  /*01a0*/  CS2R R2, SRZ ;  /* 0x0000000000027805 */ /* 0x000fe4000001ff00 */
[----:B------:R1:W5:Y:S07]  /*01b0*/  @!P1 LDG.E.64 R10, desc[UR4][R14.64] ;  /* 0x000000040e0a9981 */ /* 0x00036e000c1e1b00 */
[----:B------:R-:W2:Y:S01]  /*01c0*/  @!P2 LDC.64 R8, c[0x0][0x220] ;  /* 0x00008800ff08ab82 */ /* 0x000ea20000000a00 */
[----:B------:R-:W-:Y:S01]  /*01d0*/  @!P2 LEA R7, R0, R7, 0x9 ;  /* 0x000000070007a211 */ /* 0x000fe200078e48ff */
[----:B0-----:R-:W-:Y:S01]  /*01e0*/  @!P3 IMAD.WIDE.U32 R20, R21, 0x8, R4 ;  /* 0x000000081514b825 */ /* 0x001fe200078e0004 */
[----:B------:R-:W-:-:S02]  /*01f0*/  CS2R R4, SRZ ;  /* 0x0000000000047805 */ /* 0x000fc4000001ff00 */
[C---:B-1----:R-:W-:Y:S01]  /*0200*/  IADD3 R15, R17.reuse, 0x100, RZ ;  /* 0x00000100110f7810 */ /* 0x042fe20007ffe0ff */
[----:B------:R-:W-:Y:S01]  /*0210*/  BSSY B0, `(.L_x_27028) ;  /* 0x0000030000007945 */ /* 0x000fe20003800000 */
[----:B------:R-:W-:Y:S01]  /*0220*/  IADD3 R25, R17, 0x80, RZ ;  /* 0x0000008011197810 */ /* 0x000fe20007ffe0ff */
[----:B------:R0:W5:Y:S01]  /*0230*/  @!P3 LDG.E.64 R2, desc[UR4][R20.64] ;  /* 0x000000041402b981 */ /* 0x000162000c1e1b00 */
[----:B--2---:R-:W-:Y:S02]  /*0240*/  @!P2 IMAD.WIDE.U32 R8, R7, 0x8, R8 ;  /* 0x000000080708a825 */ /* 0x004fe400078e0008 */
[----:B------:R-:W1:Y:S01]  /*0250*/  @!P0 LDC.64 R6, c[0x0][0x218] ;  /* 0x00008600ff068b82 */ /* 0x000e620000000a00 */
[-C--:B------:R-:W-:Y:S02]  /*0260*/  ISETP.GE.AND P1, PT, R15, R16.reuse, PT ;  /* 0x000000100f00720c */ /* 0x080fe40003f26270 */
[----:B------:R2:W5:Y:S01]  /*0270*/  @!P2 LDG.E.64 R4, desc[UR4][R8.64] ;  /* 0x000000040804a981 */ /* 0x000562000c1e1b00 */
[----:B------:R-:W-:-:S02]  /*0280*/  ISETP.GE.AND P3, PT, R25, R16, PT ;  /* 0x000000101900720c */ /* 0x000fc40003f66270 */
[----:B------:R-:W-:Y:S02]  /*0290*/  CS2R R14, SRZ ;  /* 0x00000000000e7805 */ /* 0x000fe4000001ff00 */
[----:B0-----:R-:W-:Y:S01]  /*02a0*/  IADD3 R21, R17, 0x180, RZ ;  /* 0x0000018011157810 */ /* 0x001fe20007ffe0ff */
[----:B--2---:R-:W-:Y:S01]  /*02b0*/  HFMA2.MMA R9, -RZ, RZ, 0, 0 ;  /* 0x00000000ff097435 */ /* 0x004fe200000001ff */
[----:B------:R-:W-:Y:S10]  /*02c0*/  @P0 BRA `(.L_x_27029) ;  /* 0x0000000000900947 */ /* 0x000ff40003800000 */
[C---:B-----5:R-:W-:Y:S01]  /*02d0*/  FMUL.FTZ R14, R12.reuse, 1.4426950216293334961 ;  /* 0x3fb8aa3b0c0e7820 */ /* 0x060fe20000410000 */
[----:B------:R-:W-:Y:S01]  /*02e0*/  FSETP.GEU.FTZ.AND P2, PT, |R12|, 0.40999999642372131348, PT ;  /* 0x3ed1eb850c00780b */ /* 0x000fe20003f5e200 */
[C---:B------:R-:W-:Y:S01]  /*02f0*/  FMUL.FTZ R22, R13.reuse, 0.5 ;  /* 0x3f0000000d167820 */ /* 0x040fe20000410000 */
[----:B------:R-:W-:Y:S01]  /*0300*/  MOV R23, 0x3ab5ebe6 ;  /* 0x3ab5ebe600177802 */ /* 0x000fe20000000f00 */
[----:B------:R-:W0:Y:S01]  /*0310*/  FRND R15, R14 ;  /* 0x0000000e000f7307 */ /* 0x000e220000201000 */
[----:B------:R-:W-:Y:S01]  /*0320*/  FMUL.RZ R18, R13, 0.15915493667125701904 ;  /* 0x3e22f9830d127820 */ /* 0x000fe2000040c000 */
[----:B------:R-:W-:-:S06]  /*0330*/  FMUL.RZ R24, R22, 0.15915493667125701904 ;  /* 0x3e22f98316187820 */ /* 0x000fcc000040c000 */
        /* <DEDUP_REMOVED lines=17> */
[----:B------:R-:W2:Y:S01]  /*0450*/  MUFU.SIN R20, R24 ;  /* 0x0000001800147308 */ /* 0x000ea20000000400 */
[----:B0-----:R-:W-:-:S04]  /*0460*/  FADD.FTZ R22, R8, -1 ;  /* 0xbf80000008167421 */ /* 0x001fc80000010000 */
[----:B------:R-:W-:-:S04]  /*0470*/  FFMA.FTZ R8, R23, R8, R22 ;  /* 0x0000000817087223 */ /* 0x000fc80000010016 */
[----:B------:R-:W-:Y:S01]  /*0480*/  @!P4 FADD.FTZ R8, R8, R8 ;  /* 0x000000080808c221 */ /* 0x000fe20000010000 */
[----:B------:R-:W-:-:S04]  /*0490*/  FSETP.GT.FTZ.AND P4, PT, R15, 128, PT ;  /* 0x430000000f00780b */ /* 0x000fc80003f94000 */
[----:B------:R-:W-:Y:S01]  /*04a0*/  FSEL R8, R8, +INF , !P4 ;  /* 0x7f80000008087808 */ /* 0x000fe20006000000 */
[----:B--2---:R-:W-:-:S03]  /*04b0*/  FADD.FTZ R15, R20, R20 ;  /* 0x00000014140f7221 */ /* 0x004fc60000010000 */
[----:B------:R-:W-:Y:S01]  /*04c0*/  FSEL R8, R8, -1, P5 ;  /* 0xbf80000008087808 */ /* 0x000fe20002800000 */
[----:B------:R-:W-:Y:S01]  /*04d0*/  @!P2 FADD.FTZ R8, R12, R12 ;  /* 0x0000000c0c08a221 */ /* 0x000fe20000010000 */
[----:B------:R-:W-:Y:S01]  /*04e0*/  FMUL.FTZ R23, R20, R15 ;  /* 0x0000000f14177220 */ /* 0x000fe20000410000 */
[----:B------:R-:W-:-:S03]  /*04f0*/  FMUL.FTZ R15, R14, R25 ;  /* 0x000000190e0f7220 */ /* 0x000fc60000410000 */
[----:B------:R-:W-:-:S07]  /*0500*/  FFMA.FTZ R14, R8, R13, -R23 ;  /* 0x0000000d080e7223 */ /* 0x000fce0000010817 */
.L_x_27029:
[----:B------:R-:W-:Y:S05]  /*0510*/  BSYNC B0 ;  /* 0x0000000000007941 */ /* 0x000fea0003800000 */
.L_x_27028:
[----:B------:R-:W-:Y:S01]  /*0520*/  BSSY B0, `(.L_x_27030) ;  /* 0x0000029000007945 */ /* 0x000fe20003800000 */
[----:B------:R-:W-:Y:S02]  /*0530*/  ISETP.GE.AND P2, PT, R21, R16, PT ;  /* 0x000000101500720c */ /* 0x000fe40003f46270 */
[----:B------:R-:W-:Y:S02]  /*0540*/  @!P0 IADD3 R17, R19, 0x80, RZ ;  /* 0x0000008013118810 */ /* 0x000fe40007ffe0ff */
[----:B------:R-:W-:Y:S01]  /*0550*/  MOV R8, RZ ;  /* 0x000000ff00087202 */ /* 0x000fe20000000f00 */
[----:B------:R-:W-:Y:S08]  /*0560*/  @P3 BRA `(.L_x_27031) ;  /* 0x0000000000903947 */ /* 0x000ff00003800000 */
[C---:B-----5:R-:W-:Y:S01]  /*0570*/  FMUL.FTZ R8, R10.reuse, 1.4426950216293334961 ;  /* 0x3fb8aa3b0a087820 */ /* 0x060fe20000410000 */
[----:B------:R-:W-:Y:S01]  /*0580*/  FSETP.GEU.FTZ.AND P3, PT, |R10|, 0.40999999642372131348, PT ;  /* 0x3ed1eb850a00780b */ /* 0x000fe20003f7e200 */
[----:B------:R-:W-:Y:S01]  /*0590*/  HFMA2.MMA R13, -RZ, RZ, 0.83837890625, -4044 ;  /* 0x3ab5ebe6ff0d7435 */ /* 0x000fe200000001ff */
[----:B------:R-:W-:Y:S01]  /*05a0*/  FMUL.RZ R20, R11, 0.15915493667125701904 ;  /* 0x3e22f9830b147820 */ /* 0x000fe2000040c000 */
[----:B------:R-:W0:Y:S08]  /*05b0*/  FRND R9, R8 ;  /* 0x0000000800097307 */ /* 0x000e300000201000 */
[----:B------:R-:W-:Y:S01]  /*05c0*/  MUFU.EX2 R8, R8 ;  /* 0x0000000800087308 */ /* 0x000fe20000000800 */
[----:B0-----:R-:W-:-:S02]  /*05d0*/  FSEL R9, R9, RZ, P3 ;  /* 0x000000ff09097208 */ /* 0x001fc40001800000 */
        /* <DEDUP_REMOVED lines=10> */
[C---:B------:R-:W-:Y:S01]  /*0680*/  FFMA.FTZ R21, R18.reuse, R13, 0.49999994039535522461 ;  /* 0x3efffffe12157423 */ /* 0x040fe2000001000d */
[----:B------:R-:W-:Y:S02]  /*0690*/  FMUL.FTZ R13, R11, 0.5 ;  /* 0x3f0000000b0d7820 */ /* 0x000fe40000410000 */
[----:B------:R-:W-:Y:S01]  /*06a0*/  MUFU.COS R11, R20 ;  /* 0x00000014000b7308 */ /* 0x000fe20000000000 */
[----:B------:R-:W-:Y:S01]  /*06b0*/  FMUL.FTZ R21, R18, R21 ;  /* 0x0000001512157220 */ /* 0x000fe20000410000 */
[----:B------:R-:W-:-:S03]  /*06c0*/  FMUL.RZ R13, R13, 0.15915493667125701904 ;  /* 0x3e22f9830d0d7820 */ /* 0x000fc6000040c000 */
[----:B------:R-:W-:-:S03]  /*06d0*/  FFMA.FTZ R21, R18, R21, R18 ;  /* 0x0000001512157223 */ /* 0x000fc60000010012 */
[----:B------:R-:W2:Y:S01]  /*06e0*/  MUFU.SIN R13, R13 ;  /* 0x0000000d000d7308 */ /* 0x000ea20000000400 */
[----:B0-----:R-:W-:-:S04]  /*06f0*/  FADD.FTZ R18, R12, -1 ;  /* 0xbf8000000c127421 */ /* 0x001fc80000010000 */
[----:B------:R-:W-:-:S03]  /*0700*/  FFMA.FTZ R12, R21, R12, R18 ;  /* 0x0000000c150c7223 */ /* 0x000fc60000010012 */
[----:B------:R-:W0:Y:S01]  /*0710*/  MUFU.SIN R21, R20 ;  /* 0x0000001400157308 */ /* 0x000e220000000400 */
[----:B------:R-:W-:Y:S01]  /*0720*/  @!P4 FADD.FTZ R12, R12, R12 ;  /* 0x0000000c0c0cc221 */ /* 0x000fe20000010000 */
[----:B------:R-:W-:-:S04]  /*0730*/  FSETP.GT.FTZ.AND P4, PT, R9, 128, PT ;  /* 0x430000000900780b */ /* 0x000fc80003f94000 */
[----:B------:R-:W-:Y:S01]  /*0740*/  FSEL R12, R12, +INF , !P4 ;  /* 0x7f8000000c0c7808 */ /* 0x000fe20006000000 */
[----:B--2---:R-:W-:-:S03]  /*0750*/  FADD.FTZ R18, R13, R13 ;  /* 0x0000000d0d127221 */ /* 0x004fc60000010000 */
[----:B------:R-:W-:Y:S01]  /*0760*/  FSEL R12, R12, -1, P5 ;  /* 0xbf8000000c0c7808 */ /* 0x000fe20002800000 */
[----:B------:R-:W-:Y:S01]  /*0770*/  @!P3 FADD.FTZ R12, R10, R10 ;  /* 0x0000000a0a0cb221 */ /* 0x000fe20000010000 */
[----:B------:R-:W-:Y:S01]  /*0780*/  FMUL.FTZ R13, R13, R18 ;  /* 0x000000120d0d7220 */ /* 0x000fe20000410000 */
[----:B0-----:R-:W-:-:S03]  /*0790*/  FMUL.FTZ R9, R8, R21 ;  /* 0x0000001508097220 */ /* 0x001fc60000410000 */
[----:B------:R-:W-:-:S07]  /*07a0*/  FFMA.FTZ R8, R12, R11, -R13 ;  /* 0x0000000b0c087223 */ /* 0x000fce000001080d */
.L_x_27031:
[----:B------:R-:W-:Y:S05]  /*07b0*/  BSYNC B0 ;  /* 0x0000000000007941 */ /* 0x000fea0003800000 */
.L_x_27030:
[----:B------:R-:W-:Y:S01]  /*07c0*/  BSSY B0, `(.L_x_27032) ;  /* 0x000002a000007945 */ /* 0x000fe20003800000 */
[----:B------:R-:W-:Y:S02]  /*07d0*/  ISETP.GE.AND P3, PT, R17, R16, PT ;  /* 0x000000101100720c */ /* 0x000fe40003f66270 */
[----:B-----5:R-:W-:Y:S02]  /*07e0*/  CS2R R12, SRZ ;  /* 0x00000000000c7805 */ /* 0x020fe4000001ff00 */
[----:B------:R-:W-:Y:S02]  /*07f0*/  MOV R11, RZ ;  /* 0x000000ff000b7202 */ /* 0x000fe40000000f00 */
[----:B------:R-:W-:Y:S01]  /*0800*/  @!P0 LEA R19, R0, R19, 0x9 ;  /* 0x0000001300138211 */ /* 0x000fe200078e48ff */
[----:B------:R-:W-:Y:S06]  /*0810*/  @P1 BRA `(.L_x_27033) ;  /* 0x0000000000901947 */ /* 0x000fec0003800000 */
[C---:B------:R-:W-:Y:S01]  /*0820*/  FMUL.FTZ R12, R2.reuse, 1.4426950216293334961 ;  /* 0x3fb8aa3b020c7820 */ /* 0x040fe20000410000 */
        /* <DEDUP_REMOVED lines=35> */
.L_x_27033:
[----:B------:R-:W-:Y:S05]  /*0a60*/  BSYNC B0 ;  /* 0x0000000000007941 */ /* 0x000fea0003800000 */
.L_x_27032:
[----:B------:R-:W-:Y:S01]  /*0a70*/  BSSY B0, `(.L_x_27034) ;  /* 0x0000028000007945 */ /* 0x000fe20003800000 */
[----:B-1----:R-:W-:Y:S01]  /*0a80*/  @!P0 IMAD.WIDE.U32 R6, R19, 0x8, R6 ;  /* 0x0000000813068825 */ /* 0x002fe200078e0006 */
[----:B------:R-:W-:Y:S02]  /*0a90*/  MOV R10, RZ ;  /* 0x000000ff000a7202 */ /* 0x000fe40000000f00 */
[----:B------:R-:W-:Y:S05]  /*0aa0*/  @P2 BRA `(.L_x_27035) ;  /* 0x0000000000902947 */ /* 0x000fea0003800000 */
[C---:B------:R-:W-:Y:S01]  /*0ab0*/  FMUL.FTZ R11, R4.reuse, 1.4426950216293334961 ;  /* 0x3fb8aa3b040b7820 */ /* 0x040fe20000410000 */
[C---:B------:R-:W-:Y:S01]  /*0ac0*/  FSETP.GEU.FTZ.AND P1, PT, |R4|.reuse, 0.40999999642372131348, PT ;  /* 0x3ed1eb850400780b */ /* 0x040fe20003f3e200 */
[----:B------:R-:W-:Y:S01]  /*0ad0*/  HFMA2.MMA R19, -RZ, RZ, 0.83837890625, -4044 ;  /* 0x3ab5ebe6ff137435 */ /* 0x000fe200000001ff */
        /* <DEDUP_REMOVED lines=10> */
[----:B------:R-:W-:Y:S02]  /*0b80*/  FFMA.FTZ R18, -R3, 1.428606765330187045e-06, R2 ;  /* 0x35bfbe8e03127823 */ /* 0x000fe40000010102 */
[----:B------:R-:W-:Y:S02]  /*0b90*/  MUFU.COS R10, R21 ;  /* 0x00000015000a7308 */ /* 0x000fe40000000000 */
[----:B------:R-:W-:-:S04]  /*0ba0*/  FFMA.FTZ R19, R18, R19, 0.0083824126049876213074 ;  /* 0x3c09566312137423 */ /* 0x000fc80000010013 */
[----:B------:R-:W-:Y:S01]  /*0bb0*/  @!P1 FADD.FTZ R3, R3, -1 ;  /* 0xbf80000003039421 */ /* 0x000fe20000010000 */
[C---:B------:R-:W-:Y:S01]  /*0bc0*/  FFMA.FTZ R19, R18.reuse, R19, 0.041667830199003219604 ;  /* 0x3d2aabe312137423 */ /* 0x040fe20000010013 */
[----:B------:R-:W0:Y:S03]  /*0bd0*/  MUFU.SIN R20, R21 ;  /* 0x0000001500147308 */ /* 0x000e260000000400 */
[----:B------:R-:W-:Y:S01]  /*0be0*/  FFMA.FTZ R19, R18, R19, 0.16666397452354431152 ;  /* 0x3e2aa9f612137423 */ /* 0x000fe20000010013 */
[----:B------:R-:W-:-:S03]  /*0bf0*/  FSETP.GEU.FTZ.AND P2, PT, R3, -25, PT ;  /* 0xc1c800000300780b */ /* 0x000fc60003f5e000 */
[C---:B------:R-:W-:Y:S01]  /*0c00*/  FFMA.FTZ R19, R18.reuse, R19, 0.49999994039535522461 ;  /* 0x3efffffe12137423 */ /* 0x040fe20000010013 */
[----:B------:R-:W1:Y:S03]  /*0c10*/  MUFU.EX2 R2, R3 ;  /* 0x0000000300027308 */ /* 0x000e660000000800 */
[----:B------:R-:W-:-:S04]  /*0c20*/  FMUL.FTZ R19, R18, R19 ;  /* 0x0000001312137220 */ /* 0x000fc80000410000 */
[----:B------:R-:W-:Y:S01]  /*0c30*/  FFMA.FTZ R19, R18, R19, R18 ;  /* 0x0000001312137223 */ /* 0x000fe20000010012 */
[----:B0-----:R-:W-:Y:S01]  /*0c40*/  FMUL.FTZ R11, R11, R20 ;  /* 0x000000140b0b7220 */ /* 0x001fe20000410000 */
[----:B-1----:R-:W-:-:S04]  /*0c50*/  FADD.FTZ R18, R2, -1 ;  /* 0xbf80000002127421 */ /* 0x002fc80000010000 */
[----:B------:R-:W-:Y:S01]  /*0c60*/  FFMA.FTZ R2, R19, R2, R18 ;  /* 0x0000000213027223 */ /* 0x000fe20000010012 */
[----:B------:R-:W-:-:S03]  /*0c70*/  FADD.FTZ R18, R5, R5 ;  /* 0x0000000505127221 */ /* 0x000fc60000010000 */
[----:B------:R-:W-:Y:S01]  /*0c80*/  @!P1 FADD.FTZ R2, R2, R2 ;  /* 0x0000000202029221 */ /* 0x000fe20000010000 */
[----:B------:R-:W-:Y:S01]  /*0c90*/  FSETP.GT.FTZ.AND P1, PT, R3, 128, PT ;  /* 0x430000000300780b */ /* 0x000fe20003f34000 */
[----:B------:R-:W-:-:S03]  /*0ca0*/  FMUL.FTZ R18, R5, R18 ;  /* 0x0000001205127220 */ /* 0x000fc60000410000 */
[----:B------:R-:W-:-:S04]  /*0cb0*/  FSEL R2, R2, +INF , !P1 ;  /* 0x7f80000002027808 */ /* 0x000fc80004800000 */
[----:B------:R-:W-:Y:S01]  /*0cc0*/  FSEL R3, R2, -1, P2 ;  /* 0xbf80000002037808 */ /* 0x000fe20001000000 */
[----:B------:R-:W-:-:S04]  /*0cd0*/  @!P4 FADD.FTZ R3, R4, R4 ;  /* 0x000000040403c221 */ /* 0x000fc80000010000 */
[----:B------:R-:W-:-:S07]  /*0ce0*/  FFMA.FTZ R10, R3, R10, -R18 ;  /* 0x0000000a030a7223 */ /* 0x000fce0000010812 */
.L_x_27035:
[----:B------:R-:W-:Y:S05]  /*0cf0*/  BSYNC B0 ;  /* 0x0000000000007941 */ /* 0x000fea0003800000 */
.L_x_27034:
[----:B------:R0:W-:Y:S01]  /*0d00*/  @!P0 STG.E.64 desc[UR4][R6.64], R14 ;  /* 0x0000000e06008986 */ /* 0x0001e2000c101b04 */
[----:B------:R-:W-:Y:S04]  /*0d10*/  BSSY B0, `(.L_x_27036) ;  /* 0x000000c000007945 */ /* 0x000fe80003800000 */
[----:B------:R-:W-:Y:S05]  /*0d20*/  @P3 BRA `(.L_x_27037) ;  /* 0x0000000000283947 */ /* 0x000fea0003800000 */
[----:B------:R-:W1:Y:S01]  /*0d30*/  LDC.64 R4, c[0x0][0x218] ;  /* 0x00008600ff047b82 */ /* 0x000e620000000a00 */
[----:B------:R-:W-:Y:S02]  /*0d40*/  LEA R3, R0, R17, 0x9 ;  /* 0x0000001100037211 */ /* 0x000fe400078e48ff */
[----:B------:R-:W-:-:S04]  /*0d50*/  IADD3 R17, R17, 0x80, RZ ;  /* 0x0000008011117810 */ /* 0x000fc80007ffe0ff */
[----:B------:R-:W-:-:S13]  /*0d60*/  ISETP.GE.AND P0, PT, R17, R16, PT ;  /* 0x000000101100720c */ /* 0x000fda0003f06270 */
[----:B0-----:R-:W-:Y:S02]  /*0d70*/  @!P0 LEA R7, R0, R17, 0x9 ;  /* 0x0000001100078211 */ /* 0x001fe400078e48ff */
[----:B------:R-:W-:Y:S01]  /*0d80*/  @!P0 IADD3 R17, R17, 0x80, RZ ;  /* 0x0000008011118810 */ /* 0x000fe20007ffe0ff */
[----:B-1----:R-:W-:-:S04]  /*0d90*/  IMAD.WIDE.U32 R2, R3, 0x8, R4 ;  /* 0x0000000803027825 */ /* 0x002fc800078e0004 */
[----:B------:R-:W-:Y:S01]  /*0da0*/  @!P0 IMAD.WIDE.U32 R4, R7, 0x8, R4 ;  /* 0x0000000807048825 */ /* 0x000fe200078e0004 */
[----:B------:R1:W-:Y:S04]  /*0db0*/  STG.E.64 desc[UR4][R2.64], R8 ;  /* 0x0000000802007986 */ /* 0x0003e8000c101b04 */
[----:B------:R1:W-:Y:S02]  /*0dc0*/  @!P0 STG.E.64 desc[UR4][R4.64], R12 ;  /* 0x0000000c04008986 */ /* 0x0003e4000c101b04 */
.L_x_27037:
[----:B------:R-:W-:Y:S05]  /*0dd0*/  BSYNC B0 ;  /* 0x0000000000007941 */ /* 0x000fea0003800000 */
.L_x_27036:
[----:B------:R-:W-:-:S13]  /*0de0*/  ISETP.GE.AND P0, PT, R17, R16, PT ;  /* 0x000000101100720c */ /* 0x000fda0003f06270 */
[----:B------:R-:W-:Y:S05]  /*0df0*/  @P0 EXIT ;  /* 0x000000000000094d */ /* 0x000fea0003800000 */
[----:B-1----:R-:W1:Y:S01]  /*0e00*/  LDC.64 R2, c[0x0][0x218] ;  /* 0x00008600ff027b82 */ /* 0x002e620000000a00 */
[----:B------:R-:W-:-:S05]  /*0e10*/  LEA R17, R0, R17, 0x9 ;  /* 0x0000001100117211 */ /* 0x000fca00078e48ff */
[----:B-1----:R-:W-:-:S05]  /*0e20*/  IMAD.WIDE.U32 R2, R17, 0x8, R2 ;  /* 0x0000000811027825 */ /* 0x002fca00078e0002 */
[----:B------:R-:W-:Y:S01]  /*0e30*/  STG.E.64 desc[UR4][R2.64], R10 ;  /* 0x0000000a02007986 */ /* 0x000fe2000c101b04 */
[----:B------:R-:W-:Y:S05]  /*0e40*/  EXIT ;  /* 0x000000000000794d */ /* 0x000fea0003800000 */
.L_x_27038:
        /* <DEDUP_REMOVED lines=11> */
.L_x_36420:


//--------------------- .text._ZN2at6native29vectorized_elementwise_kernelILi2EZZZNS0_17expm1_kernel_cudaERNS_18TensorIteratorBaseEENKUlvE_clEvENKUlvE2_clEvEUlN3c107complexIfEEE_St5arrayIPcLm2EEEEviT0_T1_ --------------------------
	.section	.text._ZN2at6native29vectorized_elementwise_kernelILi2EZZZNS0_17expm1_kernel_cudaERNS_18TensorIteratorBaseEENKUlvE_clEvENKUlvE2_clEvEUlN3c107complexIfEEE_St5arrayIPcLm2EEEEviT0_T1_,"ax",@progbits
	.align	128
        .global         _ZN2at6native29vectorized_elementwise_kernelILi2EZZZNS0_17expm1_kernel_cudaERNS_18TensorIteratorBaseEENKUlvE_clEvENKUlvE2_clEvEUlN3c107complexIfEEE_St5arrayIPcLm2EEEEviT0_T1_
        .type           _ZN2at6native29vectorized_elementwise_kernelILi2EZZZNS0_17expm1_kernel_cudaERNS_18TensorIteratorBaseEENKUlvE_clEvENKUlvE2_clEvEUlN3c107complexIfEEE_St5arrayIPcLm2EEEEviT0_T1_,@function
        .size           _ZN2at6native29vectorized_elementwise_kernelILi2EZZZNS0_17expm1_kernel_cudaERNS_18TensorIteratorBaseEENKUlvE_clEvENKUlvE2_clEvEUlN3c107complexIfEEE_St5arrayIPcLm2EEEEviT0_T1_,(.L_x_36421 - _ZN2at6native29vectorized_elementwise_kernelILi2EZZZNS0_17expm1_kernel_cudaERNS_18TensorIteratorBaseEENKUlvE_clEvENKUlvE2_clEvEUlN3c107complexIfEEE_St5arrayIPcLm2EEEEviT0_T1_)
        .other          _ZN2at6native29vectorized_elementwise_kernelILi2EZZZNS0_17expm1_kernel_cudaERNS_18TensorIteratorBaseEENKUlvE_clEvENKUlvE2_clEvEUlN3c107complexIfEEE_St5arrayIPcLm2EEEEviT0_T1_,@"STO_CUDA_ENTRY STV_DEFAULT"
_ZN2at6native29vectorized_elementwise_kernelILi2EZZZNS0_17expm1_kernel_cudaERNS_18TensorIteratorBaseEENKUlvE_clEvENKUlvE2_clEvEUlN3c107complexIfEEE_St5arrayIPcLm2EEEEviT0_T1_:
.text._ZN2at6native29vectorized_elementwise_kernelILi2EZZZNS0_17expm1_kernel_cudaERNS_18TensorIteratorBaseEENKUlvE_clEvENKUlvE2_clEvEUlN3c107complexIfEEE_St5arrayIPcLm2EEEEviT0_T1_:
        /* <DEDUP_REMOVED lines=13> */
[----:B------:R-:W3:Y:S01]  /*00d0*/  LDG.E.128 R16, desc[UR4][R28.64+0x800] ;  /* 0x000800041c107981 */ /* 0x000ee2000c1e1d00 */
[----:B------:R-:W-:Y:S01]  /*00e0*/  HFMA2.MMA R0, -RZ, RZ, 0.83837890625, -4044 ;  /* 0x3ab5ebe6ff007435 */ /* 0x000fe200000001ff */
[C---:B--2---:R-:W-:Y:S01]  /*00f0*/  FMUL.FTZ R15, R4.reuse, 1.4426950216293334961 ;  /* 0x3fb8aa3b040f7820 */ /* 0x044fe20000410000 */
[----:B------:R-:W-:Y:S01]  /*0100*/  FSETP.GEU.FTZ.AND P0, PT, |R4|, 0.40999999642372131348, PT ;  /* 0x3ed1eb850400780b */ /* 0x000fe20003f1e200 */
[----:B------:R-:W-:Y:S02]  /*0110*/  FMUL.FTZ R20, R6, 1.4426950216293334961 ;  /* 0x3fb8aa3b06147820 */ /* 0x000fe40000410000 */
[----:B------:R-:W0:Y:S01]  /*0120*/  FRND R27, R15 ;  /* 0x0000000f001b7307 */ /* 0x000e220000201000 */
[----:B---3--:R-:W-:-:S07]  /*0130*/  FMUL.FTZ R3, R16, 1.4426950216293334961 ;  /* 0x3fb8aa3b10037820 */ /* 0x008fce0000410000 */
[----:B------:R-:W1:Y:S01]  /*0140*/  FRND R25, R20 ;  /* 0x0000001400197307 */ /* 0x000e620000201000 */
[----:B0-----:R-:W-:-:S07]  /*0150*/  FSEL R27, R27, RZ, P0 ;  /* 0x000000ff1b1b7208 */ /* 0x001fce0000000000 */
[----:B------:R-:W0:Y:S01]  /*0160*/  FRND R23, R3 ;  /* 0x0000000300177307 */ /* 0x000e220000201000 */
[----:B------:R-:W-:Y:S02]  /*0170*/  FSETP.GEU.FTZ.AND P0, PT, |R6|, 0.40999999642372131348, PT ;  /* 0x3ed1eb850600780b */ /* 0x000fe40003f1e200 */
[C---:B------:R-:W-:Y:S01]  /*0180*/  FSETP.NEU.FTZ.AND P3, PT, R27.reuse, 128, PT ;  /* 0x430000001b00780b */ /* 0x040fe20003f7d000 */
[----:B------:R-:W-:Y:S01]  /*0190*/  FFMA.FTZ R2, -R27, 0.693145751953125, R4 ;  /* 0x3f3172001b027823 */ /* 0x000fe20000010104 */
[----:B-1----:R-:W-:-:S03]  /*01a0*/  FSEL R25, R25, RZ, P0 ;  /* 0x000000ff19197208 */ /* 0x002fc60000000000 */
[----:B------:R-:W-:Y:S01]  /*01b0*/  FFMA.FTZ R11, -R27, 1.428606765330187045e-06, R2 ;  /* 0x35bfbe8e1b0b7823 */ /* 0x000fe20000010102 */
[----:B------:R-:W-:Y:S02]  /*01c0*/  FSETP.GEU.FTZ.AND P0, PT, |R16|, 0.40999999642372131348, PT ;  /* 0x3ed1eb851000780b */ /* 0x000fe40003f1e200 */
[----:B------:R-:W-:Y:S01]  /*01d0*/  FSETP.NEU.FTZ.AND P1, PT, R25, 128, PT ;  /* 0x430000001900780b */ /* 0x000fe20003f3d000 */
[----:B------:R-:W-:Y:S01]  /*01e0*/  FFMA.FTZ R2, R11, R0, 0.0083824126049876213074 ;  /* 0x3c0956630b027423 */ /* 0x000fe20000010000 */
[----:B------:R-:W-:Y:S01]  /*01f0*/  FFMA.FTZ R8, -R25, 0.693145751953125, R6 ;  /* 0x3f31720019087823 */ /* 0x000fe20000010106 */
[----:B0-----:R-:W-:Y:S02]  /*0200*/  FSEL R23, R23, RZ, P0 ;  /* 0x000000ff17177208 */ /* 0x001fe40000000000 */
[----:B------:R-:W-:Y:S01]  /*0210*/  @!P3 FADD.FTZ R27, R27, -1 ;  /* 0xbf8000001b1bb421 */ /* 0x000fe20000010000 */
[----:B------:R-:W-:Y:S01]  /*0220*/  FFMA.FTZ R2, R11, R2, 0.041667830199003219604 ;  /* 0x3d2aabe30b027423 */ /* 0x000fe20000010002 */
[----:B------:R-:W-:Y:S01]  /*0230*/  FFMA.FTZ R9, -R25, 1.428606765330187045e-06, R8 ;  /* 0x35bfbe8e19097823 */ /* 0x000fe20000010108 */
[----:B------:R-:W-:Y:S01]  /*0240*/  FSETP.NEU.FTZ.AND P0, PT, R23, 128, PT ;  /* 0x430000001700780b */ /* 0x000fe20003f1d000 */
[----:B------:R-:W0:Y:S01]  /*0250*/  MUFU.EX2 R12, R27 ;  /* 0x0000001b000c7308 */ /* 0x000e220000000800 */
[----:B------:R-:W-:Y:S01]  /*0260*/  FFMA.FTZ R2, R11, R2, 0.16666397452354431152 ;  /* 0x3e2aa9f60b027423 */ /* 0x000fe20000010002 */
[----:B------:R-:W-:Y:S01]  /*0270*/  FFMA.FTZ R8, R9, R0, 0.0083824126049876213074 ;  /* 0x3c09566309087423 */ /* 0x000fe20000010000 */
[----:B------:R-:W-:Y:S01]  /*0280*/  FFMA.FTZ R10, -R23, 0.693145751953125, R16 ;  /* 0x3f317200170a7823 */ /* 0x000fe20000010110 */
[----:B------:R-:W-:Y:S01]  /*0290*/  @!P1 FADD.FTZ R25, R25, -1 ;  /* 0xbf80000019199421 */ /* 0x000fe20000010000 */
[----:B------:R-:W-:Y:S01]  /*02a0*/  FFMA.FTZ R2, R11, R2, 0.49999994039535522461 ;  /* 0x3efffffe0b027423 */ /* 0x000fe20000010002 */
[----:B------:R-:W-:-:S03]  /*02b0*/  FFMA.FTZ R8, R9, R8, 0.041667830199003219604 ;  /* 0x3d2aabe309087423 */ /* 0x000fc60000010008 */
[----:B------:R-:W-:Y:S01]  /*02c0*/  FMUL.FTZ R2, R11, R2 ;  /* 0x000000020b027220 */ /* 0x000fe20000410000 */
[----:B------:R-:W-:-:S03]  /*02d0*/  FFMA.FTZ R8, R9, R8, 0.16666397452354431152 ;  /* 0x3e2aa9f609087423 */ /* 0x000fc60000010008 */
[----:B------:R-:W-:Y:S01]  /*02e0*/  FFMA.FTZ R11, R11, R2, R11 ;  /* 0x000000020b0b7223 */ /* 0x000fe2000001000b */
[----:B------:R-:W-:Y:S01]  /*02f0*/  FFMA.FTZ R8, R9, R8, 0.49999994039535522461 ;  /* 0x3efffffe09087423 */ /* 0x000fe20000010008 */
[----:B0-----:R-:W-:-:S03]  /*0300*/  FADD.FTZ R2, R12, -1 ;  /* 0xbf8000000c027421 */ /* 0x001fc60000010000 */
[----:B------:R-:W-:Y:S01]  /*0310*/  FMUL.FTZ R8, R9, R8 ;  /* 0x0000000809087220 */ /* 0x000fe20000410000 */
[----:B------:R-:W-:Y:S01]  /*0320*/  FFMA.FTZ R12, R11, R12, R2 ;  /* 0x0000000c0b0c7223 */ /* 0x000fe20000010002 */
[----:B------:R-:W-:Y:S01]  /*0330*/  FFMA.FTZ R11, -R23, 1.428606765330187045e-06, R10 ;  /* 0x35bfbe8e170b7823 */ /* 0x000fe2000001010a */
[----:B------:R-:W0:Y:S01]  /*0340*/  MUFU.EX2 R2, R25 ;  /* 0x0000001900027308 */ /* 0x000e220000000800 */
[----:B------:R-:W-:Y:S01]  /*0350*/  FFMA.FTZ R9, R9, R8, R9 ;  /* 0x0000000809097223 */ /* 0x000fe20000010009 */
[----:B------:R-:W-:Y:S01]  /*0360*/  @!P0 FADD.FTZ R23, R23, -1 ;  /* 0xbf80000017178421 */ /* 0x000fe20000010000 */
[----:B------:R-:W-:-:S04]  /*0370*/  FFMA.FTZ R10, R11, R0, 0.0083824126049876213074 ;  /* 0x3c0956630b0a7423 */ /* 0x000fc80000010000 */
[----:B------:R-:W-:-:S04]  /*0380*/  FFMA.FTZ R10, R11, R10, 0.041667830199003219604 ;  /* 0x3d2aabe30b0a7423 */ /* 0x000fc8000001000a */
[----:B------:R-:W-:-:S04]  /*0390*/  FFMA.FTZ R10, R11, R10, 0.16666397452354431152 ;  /* 0x3e2aa9f60b0a7423 */ /* 0x000fc8000001000a */
[----:B------:R-:W-:Y:S01]  /*03a0*/  FFMA.FTZ R10, R11, R10, 0.49999994039535522461 ;  /* 0x3efffffe0b0a7423 */ /* 0x000fe2000001000a */
[----:B0-----:R-:W-:-:S03]  /*03b0*/  FADD.FTZ R8, R2, -1 ;  /* 0xbf80000002087421 */ /* 0x001fc60000010000 */
[----:B------:R-:W-:Y:S01]  /*03c0*/  FMUL.FTZ R10, R11, R10 ;  /* 0x0000000a0b0a7220 */ /* 0x000fe20000410000 */
[----:B------:R-:W-:Y:S02]  /*03d0*/  FFMA.FTZ R2, R9, R2, R8 ;  /* 0x0000000209027223 */ /* 0x000fe40000010008 */
[----:B------:R-:W0:Y:S01]  /*03e0*/  MUFU.EX2 R9, R23 ;  /* 0x0000001700097308 */ /* 0x000e220000000800 */
[----:B------:R-:W-:Y:S01]  /*03f0*/  FFMA.FTZ R10, R11, R10, R11 ;  /* 0x0000000a0b0a7223 */ /* 0x000fe2000001000b */
[----:B0-----:R-:W-:-:S04]  /*0400*/  FADD.FTZ R11, R9, -1 ;  /* 0xbf800000090b7421 */ /* 0x001fc80000010000 */
[----:B------:R-:W-:Y:S02]  /*0410*/  FFMA.FTZ R24, R10, R9, R11 ;  /* 0x000000090a187223 */ /* 0x000fe4000001000b */
[----:B------:R-:W2:Y:S01]  /*0420*/  LDG.E.128 R8, desc[UR4][R28.64+0x1000] ;  /* 0x001000041c087981 */ /* 0x000ea2000c1e1d00 */
[C---:B------:R-:W-:Y:S01]  /*0430*/  FMUL.FTZ R14, R5.reuse, 0.5 ;  /* 0x3f000000050e7820 */ /* 0x040fe20000410000 */
[----:B------:R-:W-:Y:S01]  /*0440*/  @!P3 FADD.FTZ R12, R12, R12 ;  /* 0x0000000c0c0cb221 */ /* 0x000fe20000010000 */
[----:B------:R-:W-:Y:S01]  /*0450*/  FSETP.NEU.FTZ.AND P3, PT, R4, RZ, PT ;  /* 0x000000ff0400720b */ /* 0x000fe20003f7d000 */
[----:B------:R-:W-:Y:S01]  /*0460*/  FMUL.RZ R22, R5, 0.15915493667125701904 ;  /* 0x3e22f98305167820 */ /* 0x000fe2000040c000 */
[----:B------:R-:W-:Y:S01]  /*0470*/  FMUL.RZ R14, R14, 0.15915493667125701904 ;  /* 0x3e22f9830e0e7820 */ /* 0x000fe2000040c000 */
[C---:B------:R-:W-:Y:S01]  /*0480*/  FSETP.GT.FTZ.AND P2, PT, R27.reuse, 128, PT ;  /* 0x430000001b00780b */ /* 0x040fe20003f54000 */
[----:B------:R-:W-:Y:S01]  /*0490*/  @!P1 FADD.FTZ R2, R2, R2 ;  /* 0x0000000202029221 */ /* 0x000fe20000010000 */
[----:B------:R-:W-:Y:S01]  /*04a0*/  FSETP.GEU.FTZ.AND P4, PT, R27, -25, PT ;  /* 0xc1c800001b00780b */ /* 0x000fe20003f9e000 */
[----:B------:R-:W-:Y:S01]  /*04b0*/  FMUL.RZ R26, R7, 0.15915493667125701904 ;  /* 0x3e22f983071a7820 */ /* 0x000fe2000040c000 */
[----:B------:R-:W-:Y:S01]  /*04c0*/  FSEL R12, R12, +INF , !P2 ;  /* 0x7f8000000c0c7808 */ /* 0x000fe20005000000 */
[----:B------:R-:W0:Y:S01]  /*04d0*/  MUFU.SIN R14, R14 ;  /* 0x0000000e000e7308 */ /* 0x000e220000000400 */
[----:B------:R-:W-:Y:S01]  /*04e0*/  FSETP.GT.FTZ.AND P1, PT, R25, 128, PT ;  /* 0x430000001900780b */ /* 0x000fe20003f34000 */
[----:B------:R-:W-:Y:S01]  /*04f0*/  @!P0 FADD.FTZ R24, R24, R24 ;  /* 0x0000001818188221 */ /* 0x000fe20000010000 */
[----:B------:R-:W-:-:S02]  /*0500*/  FSEL R12, R12, -1, P4 ;  /* 0xbf8000000c0c7808 */ /* 0x000fc40002000000 */
[----:B------:R-:W-:Y:S01]  /*0510*/  @!P3 FADD.FTZ R12, R4, R4 ;  /* 0x00000004040cb221 */ /* 0x000fe20000010000 */
[----:B------:R-:W-:Y:S01]  /*0520*/  FMUL.FTZ R4, R7, 0.5 ;  /* 0x3f00000007047820 */ /* 0x000fe20000410000 */
[----:B------:R-:W-:Y:S02]  /*0530*/  FSETP.GEU.FTZ.AND P2, PT, R25, -25, PT ;  /* 0xc1c800001900780b */ /* 0x000fe40003f5e000 */
[----:B------:R-:W-:Y:S01]  /*0540*/  FSEL R2, R2, +INF , !P1 ;  /* 0x7f80000002027808 */ /* 0x000fe20004800000 */
[----:B------:R-:W-:Y:S01]  /*0550*/  FMUL.RZ R4, R4, 0.15915493667125701904 ;  /* 0x3e22f98304047820 */ /* 0x000fe2000040c000 */
[----:B------:R-:W-:Y:S02]  /*0560*/  FSETP.NEU.FTZ.AND P3, PT, R6, RZ, PT ;  /* 0x000000ff0600720b */ /* 0x000fe40003f7d000 */
[----:B------:R-:W-:Y:S02]  /*0570*/  FSETP.GEU.FTZ.AND P1, PT, |R18|, 0.40999999642372131348, PT ;  /* 0x3ed1eb851200780b */ /* 0x000fe40003f3e200 */
[----:B------:R-:W-:Y:S01]  /*0580*/  FSETP.NEU.FTZ.AND P0, PT, R16, RZ, PT ;  /* 0x000000ff1000720b */ /* 0x000fe20003f1d000 */
[----:B------:R-:W-:Y:S01]  /*0590*/  MUFU.SIN R4, R4 ;  /* 0x0000000400047308 */ /* 0x000fe20000000400 */
[----:B0-----:R-:W-:-:S04]  /*05a0*/  FADD.FTZ R5, R14, R14 ;  /* 0x0000000e0e057221 */ /* 0x001fc80000010000 */
[----:B------:R-:W-:Y:S01]  /*05b0*/  FMUL.FTZ R27, R14, R5 ;  /* 0x000000050e1b7220 */ /* 0x000fe20000410000 */
[----:B------:R-:W-:Y:S01]  /*05c0*/  FSEL R14, R2, -1, P2 ;  /* 0xbf800000020e7808 */ /* 0x000fe20001000000 */
[----:B------:R-:W-:Y:S01]  /*05d0*/  FMUL.FTZ R2, R18, 1.4426950216293334961 ;  /* 0x3fb8aa3b12027820 */ /* 0x000fe20000410000 */
[----:B------:R-:W0:Y:S01]  /*05e0*/  MUFU.COS R5, R22 ;  /* 0x0000001600057308 */ /* 0x000e220000000000 */
[----:B------:R-:W-:Y:S01]  /*05f0*/  @!P3 FADD.FTZ R14, R6, R6 ;  /* 0x00000006060eb221 */ /* 0x000fe20000010000 */
[----:B------:R-:W-:Y:S01]  /*0600*/  FSETP.GEU.FTZ.AND P2, PT, R23, -25, PT ;  /* 0xc1c800001700780b */ /* 0x000fe20003f5e000 */
[----:B0-----:R-:W-:Y:S01]  /*0610*/  FFMA.FTZ R12, R12, R5, -R27 ;  /* 0x000000050c0c7223 */ /* 0x001fe2000001081b */
[----:B------:R-:W-:-:S04]  /*0620*/  FADD.FTZ R5, R4, R4 ;  /* 0x0000000404057221 */ /* 0x000fc80000010000 */
[----:B------:R-:W0:Y:S01]  /*0630*/  FRND R27, R2 ;  /* 0x00000002001b7307 */ /* 0x000e220000201000 */
[----:B------:R-:W-:-:S07]  /*0640*/  FMUL.FTZ R7, R4, R5 ;  /* 0x0000000504077220 */ /* 0x000fce0000410000 */
[----:B------:R-:W1:Y:S01]  /*0650*/  MUFU.COS R5, R26 ;  /* 0x0000001a00057308 */ /* 0x000e620000000000 */
[----:B0-----:R-:W-:Y:S02]  /*0660*/  FSEL R27, R27, RZ, P1 ;  /* 0x000000ff1b1b7208 */ /* 0x001fe40000800000 */
[----:B------:R-:W-:Y:S01]  /*0670*/  FSETP.GT.FTZ.AND P1, PT, R23, 128, PT ;  /* 0x430000001700780b */ /* 0x000fe20003f34000 */
[----:B------:R-:W-:Y:S01]  /*0680*/  FMUL.RZ R23, R17, 0.15915493667125701904 ;  /* 0x3e22f98311177820 */ /* 0x000fe2000040c000 */
[C---:B------:R-:W-:Y:S01]  /*0690*/  FSETP.NEU.FTZ.AND P3, PT, R27.reuse, 128, PT ;  /* 0x430000001b00780b */ /* 0x040fe20003f7d000 */
[C---:B------:R-:W-:Y:S01]  /*06a0*/  FFMA.FTZ R4, -R27.reuse, 0.693145751953125, R18 ;  /* 0x3f3172001b047823 */ /* 0x040fe20000010112 */
[----:B------:R-:W-:Y:S01]  /*06b0*/  FSEL R24, R24, +INF , !P1 ;  /* 0x7f80000018187808 */ /* 0x000fe20004800000 */
[----:B-1----:R-:W-:Y:S02]  /*06c0*/  FFMA.FTZ R14, R14, R5, -R7 ;  /* 0x000000050e0e7223 */ /* 0x002fe40000010807 */
[----:B------:R-:W-:Y:S01]  /*06d0*/  FFMA.FTZ R5, -R27, 1.428606765330187045e-06, R4 ;  /* 0x35bfbe8e1b057823 */ /* 0x000fe20000010104 */
[----:B------:R-:W-:Y:S01]  /*06e0*/  FSEL R24, R24, -1, P2 ;  /* 0xbf80000018187808 */ /* 0x000fe20001000000 */
[----:B------:R-:W-:-:S02]  /*06f0*/  @!P0 FADD.FTZ R24, R16, R16 ;  /* 0x0000001010188221 */ /* 0x000fc40000010000 */
[----:B------:R-:W-:-:S04]  /*0700*/  FFMA.FTZ R4, R5, R0, 0.0083824126049876213074 ;  /* 0x3c09566305047423 */ /* 0x000fc80000010000 */
[----:B------:R-:W-:Y:S01]  /*0710*/  @!P3 FADD.FTZ R27, R27, -1 ;  /* 0xbf8000001b1bb421 */ /* 0x000fe20000010000 */
[----:B------:R-:W-:-:S03]  /*0720*/  FFMA.FTZ R4, R5, R4, 0.041667830199003219604 ;  /* 0x3d2aabe305047423 */ /* 0x000fc60000010004 */
[----:B------:R-:W0:Y:S01]  /*0730*/  MUFU.EX2 R25, R27 ;  /* 0x0000001b00197308 */ /* 0x000e220000000800 */
[----:B------:R-:W-:-:S04]  /*0740*/  FFMA.FTZ R4, R5, R4, 0.16666397452354431152 ;  /* 0x3e2aa9f605047423 */ /* 0x000fc80000010004 */
[----:B------:R-:W-:-:S04]  /*0750*/  FFMA.FTZ R4, R5, R4, 0.49999994039535522461 ;  /* 0x3efffffe05047423 */ /* 0x000fc80000010004 */
[----:B------:R-:W-:-:S04]  /*0760*/  FMUL.FTZ R4, R5, R4 ;  /* 0x0000000405047220 */ /* 0x000fc80000410000 */
[----:B------:R-:W-:Y:S01]  /*0770*/  FFMA.FTZ R4, R5, R4, R5 ;  /* 0x0000000405047223 */ /* 0x000fe20000010005 */
[----:B0-----:R-:W-:-:S04]  /*0780*/  FADD.FTZ R5, R25, -1 ;  /* 0xbf80000019057421 */ /* 0x001fc80000010000 */
[----:B------:R-:W-:Y:S01]  /*0790*/  FFMA.FTZ R25, R4, R25, R5 ;  /* 0x0000001904197223 */ /* 0x000fe20000010005 */
[----:B------:R-:W-:Y:S01]  /*07a0*/  FMUL.FTZ R4, R17, 0.5 ;  /* 0x3f00000011047820 */ /* 0x000fe20000410000 */
[----:B------:R-:W-:Y:S03]  /*07b0*/  MUFU.COS R5, R23 ;  /* 0x0000001700057308 */ /* 0x000fe60000000000 */
[----:B------:R-:W-:-:S06]  /*07c0*/  FMUL.RZ R4, R4, 0.15915493667125701904 ;  /* 0x3e22f98304047820 */ /* 0x000fcc000040c000 */
[----:B------:R-:W0:Y:S02]  /*07d0*/  MUFU.SIN R4, R4 ;  /* 0x0000000400047308 */ /* 0x000e240000000400 */
[----:B0-----:R-:W-:-:S04]  /*07e0*/  FADD.FTZ R7, R4, R4 ;  /* 0x0000000404077221 */ /* 0x001fc80000010000 */
[----:B------:R-:W-:-:S04]  /*07f0*/  FMUL.FTZ R7, R4, R7 ;  /* 0x0000000704077220 */ /* 0x000fc80000410000 */
[----:B------:R-:W-:Y:S02]  /*0800*/  FFMA.FTZ R16, R24, R5, -R7 ;  /* 0x0000000518107223 */ /* 0x000fe40000010807 */
[----:B------:R0:W3:Y:S01]  /*0810*/  LDG.E.128 R4, desc[UR4][R28.64+0x1800] ;  /* 0x001800041c047981 */ /* 0x0000e2000c1e1d00 */
[C---:B------:R-:W-:Y:S01]  /*0820*/  FMUL.FTZ R17, R19.reuse, 0.5 ;  /* 0x3f00000013117820 */ /* 0x040fe20000410000 */
[----:B------:R-:W-:Y:S01]  /*0830*/  FSETP.NEU.FTZ.AND P2, PT, R18, RZ, PT ;  /* 0x000000ff1200720b */ /* 0x000fe20003f5d000 */
[----:B------:R-:W-:Y:S01]  /*0840*/  FMUL.RZ R24, R19, 0.15915493667125701904 ;  /* 0x3e22f98313187820 */ /* 0x000fe2000040c000 */
[----:B------:R-:W-:Y:S01]  /*0850*/  @!P3 FADD.FTZ R25, R25, R25 ;  /* 0x000000191919b221 */ /* 0x000fe20000010000 */
[----:B------:R-:W-:Y:S01]  /*0860*/  FMUL.RZ R17, R17, 0.15915493667125701904 ;  /* 0x3e22f98311117820 */ /* 0x000fe2000040c000 */
[C---:B------:R-:W-:Y:S01]  /*0870*/  FSETP.GT.FTZ.AND P0, PT, R27.reuse, 128, PT ;  /* 0x430000001b00780b */ /* 0x040fe20003f14000 */
[----:B------:R-:W-:Y:S01]  /*0880*/  MUFU.COS R19, R24 ;  /* 0x0000001800137308 */ /* 0x000fe20000000000 */
[----:B------:R-:W-:-:S02]  /*0890*/  FSETP.GEU.FTZ.AND P1, PT, R27, -25, PT ;  /* 0xc1c800001b00780b */ /* 0x000fc40003f3e000 */
[----:B------:R-:W-:Y:S01]  /*08a0*/  FSEL R25, R25, +INF , !P0 ;  /* 0x7f80000019197808 */ /* 0x000fe20004000000 */
[----:B0-----:R-:W0:Y:S03]  /*08b0*/  LDC.64 R28, c[0x0][0x218] ;  /* 0x00008600ff1c7b82 */ /* 0x001e260000000a00 */
[----:B------:R-:W-:Y:S01]  /*08c0*/  FSEL R25, R25, -1, P1 ;  /* 0xbf80000019197808 */ /* 0x000fe20000800000 */
[----:B------:R-:W1:Y:S01]  /*08d0*/  MUFU.SIN R17, R17 ;  /* 0x0000001100117308 */ /* 0x000e620000000400 */
[----:B------:R-:W-:-:S07]  /*08e0*/  @!P2 FADD.FTZ R25, R18, R18 ;  /* 0x000000121219a221 */ /* 0x000fce0000010000 */
[----:B------:R-:W-:Y:S08]  /*08f0*/  MUFU.EX2 R15, R15 ;  /* 0x0000000f000f7308 */ /* 0x000ff00000000800 */
[----:B------:R-:W4:Y:S01]  /*0900*/  MUFU.SIN R22, R22 ;  /* 0x0000001600167308 */ /* 0x000f220000000400 */
[----:B-1----:R-:W-:Y:S01]  /*0910*/  FADD.FTZ R18, R17, R17 ;  /* 0x0000001111127221 */ /* 0x002fe20000010000 */
[----:B0-----:R-:W-:-:S04]  /*0920*/  IMAD.WIDE.U32 R28, R21, 0x8, R28 ;  /* 0x00000008151c7825 */ /* 0x001fc800078e001c */
[----:B------:R-:W-:Y:S02]  /*0930*/  FMUL.FTZ R18, R17, R18 ;  /* 0x0000001211127220 */ /* 0x000fe40000410000 */
[----:B------:R-:W-:Y:S02]  /*0940*/  MUFU.SIN R26, R26 ;  /* 0x0000001a001a7308 */ /* 0x000fe40000000400 */
[----:B------:R-:W-:Y:S01]  /*0950*/  FFMA.FTZ R18, R25, R19, -R18 ;  /* 0x0000001319127223 */ /* 0x000fe20000010812 */
[----:B------:R-:W-:-:S05]  /*0960*/  IMAD.WIDE R28, R13, 0x10, R28 ;  /* 0x000000100d1c7825 */ /* 0x000fca00078e021c */
[----:B------:R-:W-:Y:S01]  /*0970*/  MUFU.EX2 R3, R3 ;  /* 0x0000000300037308 */ /* 0x000fe20000000800 */
[----:B----4-:R-:W-:-:S07]  /*0980*/  FMUL.FTZ R13, R15, R22 ;  /* 0x000000160f0d7220 */ /* 0x010fce0000410000 */
[----:B------:R-:W0:Y:S08]  /*0990*/  MUFU.EX2 R15, R20 ;  /* 0x00000014000f7308 */ /* 0x000e300000000800 */
[----:B------:R-:W-:Y:S01]  /*09a0*/  MUFU.EX2 R2, R2 ;  /* 0x0000000200027308 */ /* 0x000fe20000000800 */
[----:B0-----:R-:W-:-:S05]  /*09b0*/  FMUL.FTZ R15, R15, R26 ;  /* 0x0000001a0f0f7220 */ /* 0x001fca0000410000 */
[----:B------:R-:W-:Y:S01]  /*09c0*/  STG.E.128 desc[UR4][R28.64], R12 ;  /* 0x0000000c1c007986 */ /* 0x000fe2000c101d04 */
[C---:B--2---:R-:W-:Y:S01]  /*09d0*/  FMUL.FTZ R25, R8.reuse, 1.4426950216293334961 ;  /* 0x3fb8aa3b08197820 */ /* 0x044fe20000410000 */
[----:B------:R-:W-:Y:S01]  /*09e0*/  FSETP.GEU.FTZ.AND P0, PT, |R8|, 0.40999999642372131348, PT ;  /* 0x3ed1eb850800780b */ /* 0x000fe20003f1e200 */
[----:B------:R-:W-:Y:S01]  /*09f0*/  FMUL.FTZ R20, R10, 1.4426950216293334961 ;  /* 0x3fb8aa3b0a147820 */ /* 0x000fe20000410000 */
[----:B------:R-:W-:Y:S01]  /*0a00*/  FSETP.NEU.FTZ.AND P2, PT, R8, RZ, PT ;  /* 0x000000ff0800720b */ /* 0x000fe20003f5d000 */
[----:B------:R-:W0:Y:S08]  /*0a10*/  FRND R17, R25 ;  /* 0x0000001900117307 */ /* 0x000e300000201000 */
[----:B------:R-:W-:Y:S01]  /*0a20*/  MUFU.EX2 R25, R25 ;  /* 0x0000001900197308 */ /* 0x000fe20000000800 */
[----:B0-----:R-:W-:-:S04]  /*0a30*/  FSEL R17, R17, RZ, P0 ;  /* 0x000000ff11117208 */ /* 0x001fc80000000000 */
[C---:B------:R-:W-:Y:S01]  /*0a40*/  FSETP.NEU.FTZ.AND P0, PT, R17.reuse, 128, PT ;  /* 0x430000001100780b */ /* 0x040fe20003f1d000 */
[----:B------:R-:W-:-:S04]  /*0a50*/  FFMA.FTZ R19, -R17, 0.693145751953125, R8 ;  /* 0x3f31720011137823 */ /* 0x000fc80000010108 */
[----:B------:R-:W-:-:S04]  /*0a60*/  FFMA.FTZ R19, -R17, 1.428606765330187045e-06, R19 ;  /* 0x35bfbe8e11137823 */ /* 0x000fc80000010113 */
[----:B------:R-:W-:-:S04]  /*0a70*/  FFMA.FTZ R21, R19, R0, 0.0083824126049876213074 ;  /* 0x3c09566313157423 */ /* 0x000fc80000010000 */
[----:B------:R-:W-:Y:S01]  /*0a80*/  FFMA.FTZ R21, R19, R21, 0.041667830199003219604 ;  /* 0x3d2aabe313157423 */ /* 0x000fe20000010015 */
[----:B------:R-:W-:-:S03]  /*0a90*/  @!P0 FADD.FTZ R17, R17, -1 ;  /* 0xbf80000011118421 */ /* 0x000fc60000010000 */
[----:B------:R-:W-:Y:S02]  /*0aa0*/  FFMA.FTZ R22, R19, R21, 0.16666397452354431152 ;  /* 0x3e2aa9f613167423 */ /* 0x000fe40000010015 */
[----:B------:R-:W-:Y:S02]  /*0ab0*/  FSETP.GEU.FTZ.AND P1, PT, R17, -25, PT ;  /* 0xc1c800001100780b */ /* 0x000fe40003f3e000 */
[----:B------:R-:W-:-:S04]  /*0ac0*/  FFMA.FTZ R22, R19, R22, 0.49999994039535522461 ;  /* 0x3efffffe13167423 */ /* 0x000fc80000010016 */
[----:B------:R-:W-:-:S04]  /*0ad0*/  FMUL.FTZ R22, R19, R22 ;  /* 0x0000001613167220 */ /* 0x000fc80000410000 */
[----:B------:R-:W-:Y:S02]  /*0ae0*/  FFMA.FTZ R22, R19, R22, R19 ;  /* 0x0000001613167223 */ /* 0x000fe40000010013 */
[----:B------:R-:W0:Y:S02]  /*0af0*/  MUFU.EX2 R19, R17 ;  /* 0x0000001100137308 */ /* 0x000e240000000800 */
[----:B0-----:R-:W-:-:S04]  /*0b00*/  FADD.FTZ R21, R19, -1 ;  /* 0xbf80000013157421 */ /* 0x001fc80000010000 */
[----:B------:R-:W-:Y:S01]  /*0b10*/  FFMA.FTZ R21, R22, R19, R21 ;  /* 0x0000001316157223 */ /* 0x000fe20000010015 */
[C---:B------:R-:W-:Y:S01]  /*0b20*/  FMUL.FTZ R19, R9.reuse, 0.5 ;  /* 0x3f00000009137820 */ /* 0x040fe20000410000 */
[----:B------:R-:W-:Y:S02]  /*0b30*/  FMUL.RZ R9, R9, 0.15915493667125701904 ;  /* 0x3e22f98309097820 */ /* 0x000fe4000040c000 */
[----:B------:R-:W-:Y:S01]  /*0b40*/  @!P0 FADD.FTZ R21, R21, R21 ;  /* 0x0000001515158221 */ /* 0x000fe20000010000 */
[----:B------:R-:W-:Y:S01]  /*0b50*/  FMUL.RZ R19, R19, 0.15915493667125701904 ;  /* 0x3e22f98313137820 */ /* 0x000fe2000040c000 */
[----:B------:R-:W-:-:S04]  /*0b60*/  FSETP.GT.FTZ.AND P0, PT, R17, 128, PT ;  /* 0x430000001100780b */ /* 0x000fc80003f14000 */
[----:B------:R-:W-:Y:S01]  /*0b70*/  FSEL R17, R21, +INF , !P0 ;  /* 0x7f80000015117808 */ /* 0x000fe20004000000 */
[----:B------:R-:W0:Y:S01]  /*0b80*/  MUFU.SIN R19, R19 ;  /* 0x0000001300137308 */ /* 0x000e220000000400 */
[----:B------:R-:W-:Y:S02]  /*0b90*/  FSETP.GEU.FTZ.AND P0, PT, |R10|, 0.40999999642372131348, PT ;  /* 0x3ed1eb850a00780b */ /* 0x000fe40003f1e200 */
[----:B------:R-:W-:Y:S01]  /*0ba0*/  FSEL R17, R17, -1, P1 ;  /* 0xbf80000011117808 */ /* 0x000fe20000800000 */
[----:B------:R-:W-:Y:S01]  /*0bb0*/  @!P2 FADD.FTZ R17, R8, R8 ;  /* 0x000000080811a221 */ /* 0x000fe20000010000 */
[----:B------:R-:W-:-:S03]  /*0bc0*/  FSETP.NEU.FTZ.AND P2, PT, R10, RZ, PT ;  /* 0x000000ff0a00720b */ /* 0x000fc60003f5d000 */
[----:B------:R-:W1:Y:S08]  /*0bd0*/  FRND R21, R20 ;  /* 0x0000001400157307 */ /* 0x000e700000201000 */
[----:B------:R-:W-:Y:S01]  /*0be0*/  MUFU.EX2 R20, R20 ;  /* 0x0000001400147308 */ /* 0x000fe20000000800 */
[----:B0-----:R-:W-:-:S04]  /*0bf0*/  FADD.FTZ R8, R19, R19 ;  /* 0x0000001313087221 */ /* 0x001fc80000010000 */
[----:B------:R-:W-:Y:S01]  /*0c00*/  FMUL.FTZ R22, R19, R8 ;  /* 0x0000000813167220 */ /* 0x000fe20000410000 */
[----:B-1----:R-:W-:Y:S02]  /*0c10*/  FSEL R19, R21, RZ, P0 ;  /* 0x000000ff15137208 */ /* 0x002fe40000000000 */
[----:B------:R-:W0:Y:S02]  /*0c20*/  MUFU.COS R8, R9 ;  /* 0x0000000900087308 */ /* 0x000e240000000000 */
[----:B------:R-:W-:Y:S01]  /*0c30*/  FSETP.NEU.FTZ.AND P0, PT, R19, 128, PT ;  /* 0x430000001300780b */ /* 0x000fe20003f1d000 */
[----:B0-----:R-:W-:Y:S01]  /*0c40*/  FFMA.FTZ R8, R17, R8, -R22 ;  /* 0x0000000811087223 */ /* 0x001fe20000010816 */
[----:B------:R-:W-:-:S04]  /*0c50*/  FFMA.FTZ R22, -R19, 0.693145751953125, R10 ;  /* 0x3f31720013167823 */ /* 0x000fc8000001010a */
[----:B------:R-:W-:-:S07]  /*0c60*/  FFMA.FTZ R17, -R19, 1.428606765330187045e-06, R22 ;  /* 0x35bfbe8e13117823 */ /* 0x000fce0000010116 */
[----:B------:R-:W-:Y:S01]  /*0c70*/  @!P0 FADD.FTZ R19, R19, -1 ;  /* 0xbf80000013138421 */ /* 0x000fe20000010000 */
[----:B------:R-:W-:-:S03]  /*0c80*/  FFMA.FTZ R22, R17, R0, 0.0083824126049876213074 ;  /* 0x3c09566311167423 */ /* 0x000fc60000010000 */
[----:B------:R-:W0:Y:S01]  /*0c90*/  MUFU.EX2 R21, R19 ;  /* 0x0000001300157308 */ /* 0x000e220000000800 */
[----:B------:R-:W-:Y:S01]  /*0ca0*/  FSETP.GEU.FTZ.AND P1, PT, R19, -25, PT ;  /* 0xc1c800001300780b */ /* 0x000fe20003f3e000 */
[----:B------:R-:W-:-:S04]  /*0cb0*/  FFMA.FTZ R22, R17, R22, 0.041667830199003219604 ;  /* 0x3d2aabe311167423 */ /* 0x000fc80000010016 */
[----:B------:R-:W-:-:S04]  /*0cc0*/  FFMA.FTZ R22, R17, R22, 0.16666397452354431152 ;  /* 0x3e2aa9f611167423 */ /* 0x000fc80000010016 */
[C---:B------:R-:W-:Y:S02]  /*0cd0*/  FFMA.FTZ R26, R17.reuse, R22, 0.49999994039535522461 ;  /* 0x3efffffe111a7423 */ /* 0x040fe40000010016 */
[----:B------:R-:W1:Y:S02]  /*0ce0*/  MUFU.SIN R22, R23 ;  /* 0x0000001700167308 */ /* 0x000e640000000400 */
[----:B------:R-:W-:Y:S01]  /*0cf0*/  FMUL.FTZ R26, R17, R26 ;  /* 0x0000001a111a7220 */ /* 0x000fe20000410000 */
[----:B0-----:R-:W-:-:S03]  /*0d00*/  FADD.FTZ R27, R21, -1 ;  /* 0xbf800000151b7421 */ /* 0x001fc60000010000 */
[----:B------:R-:W-:-:S04]  /*0d10*/  FFMA.FTZ R26, R17, R26, R17 ;  /* 0x0000001a111a7223 */ /* 0x000fc80000010011 */
[----:B------:R-:W-:-:S04]  /*0d20*/  FFMA.FTZ R26, R26, R21, R27 ;  /* 0x000000151a1a7223 */ /* 0x000fc8000001001b */
[----:B------:R-:W-:Y:S01]  /*0d30*/  @!P0 FADD.FTZ R26, R26, R26 ;  /* 0x0000001a1a1a8221 */ /* 0x000fe20000010000 */
[----:B------:R-:W-:Y:S01]  /*0d40*/  FSETP.GT.FTZ.AND P0, PT, R19, 128, PT ;  /* 0x430000001300780b */ /* 0x000fe20003f14000 */
[----:B-1----:R-:W-:Y:S01]  /*0d50*/  FMUL.FTZ R17, R3, R22 ;  /* 0x0000001603117220 */ /* 0x002fe20000410000 */
[C---:B------:R-:W-:Y:S02]  /*0d60*/  FMUL.FTZ R3, R11.reuse, 0.5 ;  /* 0x3f0000000b037820 */ /* 0x040fe40000410000 */
[----:B------:R-:W-:Y:S01]  /*0d70*/  FSEL R19, R26, +INF , !P0 ;  /* 0x7f8000001a137808 */ /* 0x000fe20004000000 */
[----:B------:R-:W-:Y:S01]  /*0d80*/  FMUL.RZ R11, R11, 0.15915493667125701904 ;  /* 0x3e22f9830b0b7820 */ /* 0x000fe2000040c000 */
[C---:B---3--:R-:W-:Y:S01]  /*0d90*/  FSETP.GEU.FTZ.AND P0, PT, |R4|.reuse, 0.40999999642372131348, PT ;  /* 0x3ed1eb850400780b */ /* 0x048fe20003f1e200 */
[----:B------:R-:W-:Y:S01]  /*0da0*/  FMUL.RZ R21, R3, 0.15915493667125701904 ;  /* 0x3e22f98303157820 */ /* 0x000fe2000040c000 */
[----:B------:R-:W-:Y:S01]  /*0db0*/  FMUL.FTZ R3, R4, 1.4426950216293334961 ;  /* 0x3fb8aa3b04037820 */ /* 0x000fe20000410000 */
[----:B------:R-:W-:Y:S01]  /*0dc0*/  FSEL R19, R19, -1, P1 ;  /* 0xbf80000013137808 */ /* 0x000fe20000800000 */
[----:B------:R-:W-:Y:S01]  /*0dd0*/  @!P2 FADD.FTZ R19, R10, R10 ;  /* 0x0000000a0a13a221 */ /* 0x000fe20000010000 */
[----:B------:R-:W-:Y:S01]  /*0de0*/  FMUL.FTZ R26, R6, 1.4426950216293334961 ;  /* 0x3fb8aa3b061a7820 */ /* 0x000fe20000410000 */
[----:B------:R-:W-:Y:S08]  /*0df0*/  FRND R23, R3 ;  /* 0x0000000300177307 */ /* 0x000ff00000201000 */
[----:B------:R-:W0:Y:S08]  /*0e00*/  MUFU.SIN R21, R21 ;  /* 0x0000001500157308 */ /* 0x000e300000000400 */
[----:B------:R-:W-:Y:S08]  /*0e10*/  FRND R26, R26 ;  /* 0x0000001a001a7307 */ /* 0x000ff00000201000 */
[----:B------:R-:W-:Y:S01]  /*0e20*/  MUFU.EX2 R3, R3 ;  /* 0x0000000300037308 */ /* 0x000fe20000000800 */
[----:B0-----:R-:W-:-:S04]  /*0e30*/  FADD.FTZ R10, R21, R21 ;  /* 0x00000015150a7221 */ /* 0x001fc80000010000 */
[----:B------:R-:W-:Y:S01]  /*0e40*/  FMUL.FTZ R22, R21, R10 ;  /* 0x0000000a15167220 */ /* 0x000fe20000410000 */
[----:B------:R-:W-:Y:S02]  /*0e50*/  FSEL R21, R23, RZ, P0 ;  /* 0x000000ff17157208 */ /* 0x000fe40000000000 */
[----:B------:R-:W0:Y:S01]  /*0e60*/  MUFU.COS R10, R11 ;  /* 0x0000000b000a7308 */ /* 0x000e220000000000 */
[----:B------:R-:W-:Y:S02]  /*0e70*/  FSETP.GEU.FTZ.AND P0, PT, |R6|, 0.40999999642372131348, PT ;  /* 0x3ed1eb850600780b */ /* 0x000fe40003f1e200 */
[----:B------:R-:W-:-:S05]  /*0e80*/  FSETP.NEU.FTZ.AND P1, PT, R21, 128, PT ;  /* 0x430000001500780b */ /* 0x000fca0003f3d000 */
[----:B------:R-:W-:Y:S08]  /*0e90*/  MUFU.SIN R23, R24 ;  /* 0x0000001800177308 */ /* 0x000ff00000000400 */
[----:B------:R-:W1:Y:S01]  /*0ea0*/  MUFU.SIN R11, R11 ;  /* 0x0000000b000b7308 */ /* 0x000e620000000400 */
[----:B0-----:R-:W-:Y:S01]  /*0eb0*/  FFMA.FTZ R10, R19, R10, -R22 ;  /* 0x0000000a130a7223 */ /* 0x001fe20000010816 */
[----:B------:R-:W-:-:S04]  /*0ec0*/  FFMA.FTZ R22, -R21, 0.693145751953125, R4 ;  /* 0x3f31720015167823 */ /* 0x000fc80000010104 */
[C---:B------:R-:W-:Y:S01]  /*0ed0*/  FFMA.FTZ R19, -R21.reuse, 1.428606765330187045e-06, R22 ;  /* 0x35bfbe8e15137823 */ /* 0x040fe20000010116 */
[----:B------:R-:W-:-:S03]  /*0ee0*/  @!P1 FADD.FTZ R21, R21, -1 ;  /* 0xbf80000015159421 */ /* 0x000fc60000010000 */
[----:B------:R-:W-:Y:S01]  /*0ef0*/  FFMA.FTZ R22, R19, R0, 0.0083824126049876213074 ;  /* 0x3c09566313167423 */ /* 0x000fe20000010000 */
[----:B------:R-:W0:Y:S01]  /*0f00*/  MUFU.EX2 R27, R21 ;  /* 0x00000015001b7308 */ /* 0x000e220000000800 */
[----:B------:R-:W-:Y:S02]  /*0f10*/  FSETP.GEU.FTZ.AND P2, PT, R21, -25, PT ;  /* 0xc1c800001500780b */ /* 0x000fe40003f5e000 */
[----:B------:R-:W-:Y:S01]  /*0f20*/  FFMA.FTZ R22, R19, R22, 0.041667830199003219604 ;  /* 0x3d2aabe313167423 */ /* 0x000fe20000010016 */
[----:B-1----:R-:W-:-:S03]  /*0f30*/  FMUL.FTZ R11, R20, R11 ;  /* 0x0000000b140b7220 */ /* 0x002fc60000410000 */
[----:B------:R-:W-:-:S04]  /*0f40*/  FFMA.FTZ R22, R19, R22, 0.16666397452354431152 ;  /* 0x3e2aa9f613167423 */ /* 0x000fc80000010016 */
[----:B------:R-:W-:-:S04]  /*0f50*/  FFMA.FTZ R22, R19, R22, 0.49999994039535522461 ;  /* 0x3efffffe13167423 */ /* 0x000fc80000010016 */
[----:B------:R-:W-:-:S04]  /*0f60*/  FMUL.FTZ R22, R19, R22 ;  /* 0x0000001613167220 */ /* 0x000fc80000410000 */
[----:B------:R-:W-:Y:S01]  /*0f70*/  FFMA.FTZ R22, R19, R22, R19 ;  /* 0x0000001613167223 */ /* 0x000fe20000010013 */
[----:B------:R-:W-:Y:S01]  /*0f80*/  FMUL.FTZ R19, R2, R23 ;  /* 0x0000001702137220 */ /* 0x000fe20000410000 */
[----:B0-----:R-:W-:Y:S01]  /*0f90*/  FADD.FTZ R23, R27, -1 ;  /* 0xbf8000001b177421 */ /* 0x001fe20000010000 */
[----:B------:R-:W0:Y:S03]  /*0fa0*/  MUFU.SIN R2, R9 ;  /* 0x0000000900027308 */ /* 0x000e260000000400 */
[----:B------:R-:W-:Y:S01]  /*0fb0*/  FFMA.FTZ R22, R22, R27, R23 ;  /* 0x0000001b16167223 */ /* 0x000fe20000010017 */
[----:B------:R-:W-:Y:S01]  /*0fc0*/  FSEL R23, R26, RZ, P0 ;  /* 0x000000ff1a177208 */ /* 0x000fe20000000000 */
[----:B------:R-:W-:Y:S01]  /*0fd0*/  STG.E.128 desc[UR4][R28.64+0x800], R16 ;  /* 0x000800101c007986 */ /* 0x000fe2000c101d04 */
[----:B------:R-:W-:Y:S01]  /*0fe0*/  FSETP.GT.FTZ.AND P0, PT, R21, 128, PT ;  /* 0x430000001500780b */ /* 0x000fe20003f14000 */
[----:B------:R-:W-:Y:S01]  /*0ff0*/  @!P1 FADD.FTZ R22, R22, R22 ;  /* 0x0000001616169221 */ /* 0x000fe20000010000 */
[C---:B------:R-:W-:Y:S01]  /*1000*/  FSETP.NEU.FTZ.AND P3, PT, R23.reuse, 128, PT ;  /* 0x430000001700780b */ /* 0x040fe20003f7d000 */
[----:B------:R-:W-:Y:S01]  /*1010*/  FFMA.FTZ R24, -R23, 0.693145751953125, R6 ;  /* 0x3f31720017187823 */ /* 0x000fe20000010106 */
[----:B------:R-:W-:-:S03]  /*1020*/  FSETP.NEU.FTZ.AND P1, PT, R4, RZ, PT ;  /* 0x000000ff0400720b */ /* 0x000fc60003f3d000 */
[----:B------:R-:W-:-:S04]  /*1030*/  FFMA.FTZ R27, -R23, 1.428606765330187045e-06, R24 ;  /* 0x35bfbe8e171b7823 */ /* 0x000fc80000010118 */
[----:B------:R-:W-:Y:S01]  /*1040*/  FFMA.FTZ R0, R27, R0, 0.0083824126049876213074 ;  /* 0x3c0956631b007423 */ /* 0x000fe20000010000 */
[----:B0-----:R-:W-:-:S03]  /*1050*/  FMUL.FTZ R9, R25, R2 ;  /* 0x0000000219097220 */ /* 0x001fc60000410000 */
[----:B------:R-:W-:Y:S01]  /*1060*/  @!P3 FADD.FTZ R23, R23, -1 ;  /* 0xbf8000001717b421 */ /* 0x000fe20000010000 */
[C---:B------:R-:W-:Y:S01]  /*1070*/  FFMA.FTZ R0, R27.reuse, R0, 0.041667830199003219604 ;  /* 0x3d2aabe31b007423 */ /* 0x040fe20000010000 */
[----:B------:R-:W-:Y:S02]  /*1080*/  STG.E.128 desc[UR4][R28.64+0x1000], R8 ;  /* 0x001000081c007986 */ /* 0x000fe4000c101d04 */
[----:B------:R-:W0:Y:S01]  /*1090*/  MUFU.EX2 R24, R23 ;  /* 0x0000001700187308 */ /* 0x000e220000000800 */
[----:B------:R-:W-:-:S04]  /*10a0*/  FFMA.FTZ R0, R27, R0, 0.16666397452354431152 ;  /* 0x3e2aa9f61b007423 */ /* 0x000fc80000010000 */
[----:B------:R-:W-:Y:S01]  /*10b0*/  FFMA.FTZ R26, R27, R0, 0.49999994039535522461 ;  /* 0x3efffffe1b1a7423 */ /* 0x000fe20000010000 */
[----:B------:R-:W-:Y:S02]  /*10c0*/  FSEL R0, R22, +INF , !P0 ;  /* 0x7f80000016007808 */ /* 0x000fe40004000000 */
[----:B------:R-:W-:Y:S01]  /*10d0*/  FSETP.GT.FTZ.AND P0, PT, R23, 128, PT ;  /* 0x430000001700780b */ /* 0x000fe20003f14000 */
[C---:B------:R-:W-:Y:S01]  /*10e0*/  FMUL.FTZ R26, R27.reuse, R26 ;  /* 0x0000001a1b1a7220 */ /* 0x040fe20000410000 */
[----:B------:R-:W-:Y:S01]  /*10f0*/  FSEL R0, R0, -1, P2 ;  /* 0xbf80000000007808 */ /* 0x000fe20001000000 */
[----:B------:R-:W-:Y:S01]  /*1100*/  @!P1 FADD.FTZ R0, R4, R4 ;  /* 0x0000000404009221 */ /* 0x000fe20000010000 */
[C---:B------:R-:W-:Y:S01]  /*1110*/  FMUL.FTZ R4, R6.reuse, 1.4426950216293334961 ;  /* 0x3fb8aa3b06047820 */ /* 0x040fe20000410000 */
[----:B------:R-:W-:Y:S01]  /*1120*/  FFMA.FTZ R27, R27, R26, R27 ;  /* 0x0000001a1b1b7223 */ /* 0x000fe2000001001b */
[C---:B------:R-:W-:Y:S01]  /*1130*/  FMUL.RZ R26, R5.reuse, 0.15915493667125701904 ;  /* 0x3e22f983051a7820 */ /* 0x040fe2000040c000 */
[----:B------:R-:W-:Y:S01]  /*1140*/  FMUL.FTZ R5, R5, 0.5 ;  /* 0x3f00000005057820 */ /* 0x000fe20000410000 */
[----:B------:R-:W-:Y:S01]  /*1150*/  FSETP.NEU.FTZ.AND P2, PT, R6, RZ, PT ;  /* 0x000000ff0600720b */ /* 0x000fe20003f5d000 */
[----:B0-----:R-:W-:Y:S01]  /*1160*/  FADD.FTZ R22, R24, -1 ;  /* 0xbf80000018167421 */ /* 0x001fe20000010000 */
[----:B------:R-:W-:Y:S01]  /*1170*/  MUFU.COS R21, R26 ;  /* 0x0000001a00157308 */ /* 0x000fe20000000000 */
[----:B------:R-:W-:Y:S01]  /*1180*/  FMUL.RZ R5, R5, 0.15915493667125701904 ;  /* 0x3e22f98305057820 */ /* 0x000fe2000040c000 */
[----:B------:R-:W-:Y:S01]  /*1190*/  FSETP.GEU.FTZ.AND P1, PT, R23, -25, PT ;  /* 0xc1c800001700780b */ /* 0x000fe20003f3e000 */
[----:B------:R-:W-:Y:S01]  /*11a0*/  FFMA.FTZ R22, R27, R24, R22 ;  /* 0x000000181b167223 */ /* 0x000fe20000010016 */
[----:B------:R-:W-:-:S03]  /*11b0*/  FMUL.FTZ R24, R7, 0.5 ;  /* 0x3f00000007187820 */ /* 0x000fc60000410000 */
[----:B------:R-:W-:Y:S01]  /*11c0*/  @!P3 FADD.FTZ R22, R22, R22 ;  /* 0x000000161616b221 */ /* 0x000fe20000010000 */
[----:B------:R-:W-:Y:S01]  /*11d0*/  FMUL.RZ R24, R24, 0.15915493667125701904 ;  /* 0x3e22f98318187820 */ /* 0x000fe2000040c000 */
[----:B------:R-:W0:Y:S03]  /*11e0*/  MUFU.SIN R5, R5 ;  /* 0x0000000500057308 */ /* 0x000e260000000400 */
[----:B------:R-:W-:-:S04]  /*11f0*/  FSEL R23, R22, +INF , !P0 ;  /* 0x7f80000016177808 */ /* 0x000fc80004000000 */
[----:B------:R-:W-:Y:S01]  /*1200*/  FSEL R23, R23, -1, P1 ;  /* 0xbf80000017177808 */ /* 0x000fe20000800000 */
[----:B------:R-:W1:Y:S01]  /*1210*/  MUFU.SIN R24, R24 ;  /* 0x0000001800187308 */ /* 0x000e620000000400 */
[----:B------:R-:W-:-:S07]  /*1220*/  @!P2 FADD.FTZ R23, R6, R6 ;  /* 0x000000060617a221 */ /* 0x000fce0000010000 */
[----:B------:R2:W3:Y:S01]  /*1230*/  MUFU.SIN R2, R26 ;  /* 0x0000001a00027308 */ /* 0x0004e20000000400 */
[----:B0-----:R-:W-:-:S04]  /*1240*/  FADD.FTZ R6, R5, R5 ;  /* 0x0000000505067221 */ /* 0x001fc80000010000 */
[----:B------:R-:W-:-:S03]  /*1250*/  FMUL.FTZ R25, R5, R6 ;  /* 0x0000000605197220 */ /* 0x000fc60000410000 */
[----:B------:R-:W-:Y:S01]  /*1260*/  MUFU.EX2 R4, R4 ;  /* 0x0000000400047308 */ /* 0x000fe20000000800 */
[----:B--2---:R-:W-:Y:S01]  /*1270*/  FMUL.RZ R26, R7, 0.15915493667125701904 ;  /* 0x3e22f983071a7820 */ /* 0x004fe2000040c000 */
[----:B-1----:R-:W-:-:S04]  /*1280*/  FADD.FTZ R27, R24, R24 ;  /* 0x00000018181b7221 */ /* 0x002fc80000010000 */
[----:B------:R-:W-:Y:S02]  /*1290*/  FMUL.FTZ R6, R24, R27 ;  /* 0x0000001b18067220 */ /* 0x000fe40000410000 */
[----:B------:R-:W0:Y:S01]  /*12a0*/  MUFU.SIN R7, R26 ;  /* 0x0000001a00077308 */ /* 0x000e220000000400 */
[----:B---3--:R-:W-:-:S07]  /*12b0*/  FMUL.FTZ R5, R3, R2 ;  /* 0x0000000203057220 */ /* 0x008fce0000410000 */
[----:B------:R-:W1:Y:S01]  /*12c0*/  MUFU.COS R22, R26 ;  /* 0x0000001a00167308 */ /* 0x000e620000000000 */
[----:B0-----:R-:W-:Y:S01]  /*12d0*/  FMUL.FTZ R7, R4, R7 ;  /* 0x0000000704077220 */ /* 0x001fe20000410000 */
[----:B------:R-:W-:Y:S01]  /*12e0*/  FFMA.FTZ R4, R0, R21, -R25 ;  /* 0x0000001500047223 */ /* 0x000fe20000010819 */
[----:B-1----:R-:W-:-:S05]  /*12f0*/  FFMA.FTZ R6, R23, R22, -R6 ;  /* 0x0000001617067223 */ /* 0x002fca0000010806 */
[----:B------:R-:W-:Y:S01]  /*1300*/  STG.E.128 desc[UR4][R28.64+0x1800], R4 ;  /* 0x001800041c007986 */ /* 0x000fe2000c101d04 */
[----:B------:R-:W-:Y:S05]  /*1310*/  EXIT ;  /* 0x000000000000794d */ /* 0x000fea0003800000 */
.L_x_27039:
[----:B------:R-:W0:Y:S01]  /*1320*/  S2R R0, SR_TID.X ;  /* 0x0000000000007919 */ /* 0x000e220000002100 */
[----:B------:R-:W-:Y:S02]  /*1330*/  CS2R R8, SRZ ;  /* 0x0000000000087805 */ /* 0x000fe4000001ff00 */
        /* <DEDUP_REMOVED lines=14> */
[----:B------:R-:W5:Y:S07]  /*1420*/  @!P6 LDG.E.64 R8, desc[UR4][R28.64] ;  /* 0x000000041c08e981 */ /* 0x000f6e000c1e1b00 */
[----:B------:R-:W-:Y:S01]  /*1430*/  @!P4 IADD3 R27, R21, R2, RZ ;  /* 0x00000002151bc210 */ /* 0x000fe20007ffe0ff */
[----:B------:R-:W0:Y:S01]  /*1440*/  @!P4 LDC.64 R22, c[0x0][0x220] ;  /* 0x00008800ff16cb82 */ /* 0x000e220000000a00 */
[----:B------:R-:W-:-:S04]  /*1450*/  @!P4 IADD3 R2, R2, 0x80, RZ ;  /* 0x000000800202c810 */ /* 0x000fc80007ffe0ff */
[----:B------:R-:W-:-:S13]  /*1460*/  ISETP.GE.AND P3, PT, R2, R17, PT ;  /* 0x000000110200720c */ /* 0x000fda0003f66270 */
[----:B------:R-:W-:Y:S01]  /*1470*/  @!P3 IADD3 R7, R21, R2, RZ ;  /* 0x000000021507b210 */ /* 0x000fe20007ffe0ff */
[----:B------:R-:W2:Y:S01]  /*1480*/  @!P3 LDC.64 R24, c[0x0][0x220] ;  /* 0x00008800ff18bb82 */ /* 0x000ea20000000a00 */
[----:B------:R-:W-:-:S04]  /*1490*/  @!P3 IADD3 R2, R2, 0x80, RZ ;  /* 0x000000800202b810 */ /* 0x000fc80007ffe0ff */
[----:B------:R-:W-:-:S13]  /*14a0*/  ISETP.GE.AND P2, PT, R2, R17, PT ;  /* 0x000000110200720c */ /* 0x000fda0003f46270 */
[----:B------:R-:W-:Y:S01]  /*14b0*/  @!P2 IADD3 R5, R21, R2, RZ ;  /* 0x000000021505a210 */ /* 0x000fe20007ffe0ff */
[----:B------:R-:W3:Y:S01]  /*14c0*/  @!P2 LDC.64 R10, c[0x0][0x220] ;  /* 0x00008800ff0aab82 */ /* 0x000ee20000000a00 */
[----:B------:R-:W-:-:S04]  /*14d0*/  @!P2 IADD3 R2, R2, 0x80, RZ ;  /* 0x000000800202a810 */ /* 0x000fc80007ffe0ff */
[----:B------:R-:W-:Y:S01]  /*14e0*/  ISETP.GE.AND P1, PT, R2, R17, PT ;  /* 0x000000110200720c */ /* 0x000fe20003f26270 */
[----:B-1----:R-:W-:-:S12]  /*14f0*/  @!P5 IMAD.WIDE.U32 R18, R4, 0x8, R18 ;  /* 0x000000080412d825 */ /* 0x002fd800078e0012 */
[----:B------:R-:W-:Y:S01]  /*1500*/  @!P1 IADD3 R3, R21, R2, RZ ;  /* 0x0000000215039210 */ /* 0x000fe20007ffe0ff */
[----:B------:R-:W1:Y:S01]  /*1510*/  @!P1 LDC.64 R12, c[0x0][0x220] ;  /* 0x00008800ff0c9b82 */ /* 0x000e620000000a00 */
[----:B------:R-:W-:-:S04]  /*1520*/  @!P1 IADD3 R2, R2, 0x80, RZ ;  /* 0x0000008002029810 */ /* 0x000fc80007ffe0ff */
[----:B------:R-:W-:Y:S01]  /*1530*/  ISETP.GE.AND P6, PT, R2, R17, PT ;  /* 0x000000110200720c */ /* 0x000fe20003fc6270 */
[----:B---3--:R-:W-:Y:S01]  /*1540*/  @!P2 IMAD.WIDE.U32 R10, R5, 0x8, R10 ;  /* 0x00000008050aa825 */ /* 0x008fe200078e000a */
[----:B------:R-:W-:-:S03]  /*1550*/  CS2R R4, SRZ ;  /* 0x0000000000047805 */ /* 0x000fc6000001ff00 */
[----:B0-----:R-:W-:-:S05]  /*1560*/  @!P4 IMAD.WIDE.U32 R22, R27, 0x8, R22 ;  /* 0x000000081b16c825 */ /* 0x001fca00078e0016 */
[----:B------:R0:W5:Y:S03]  /*1570*/  @!P4 LDG.E.64 R4, desc[UR4][R22.64] ;  /* 0x000000041604c981 */ /* 0x000166000c1e1b00 */
[----:B------:R-:W3:Y:S08]  /*1580*/  @!P6 LDC.64 R14, c[0x0][0x220] ;  /* 0x00008800ff0eeb82 */ /* 0x000ef00000000a00 */
[----:B0-----:R-:W0:Y:S01]  /*1590*/  @!P0 LDC.64 R22, c[0x0][0x220] ;  /* 0x00008800ff168b82 */ /* 0x001e220000000a00 */
[----:B--2---:R-:W-:Y:S01]  /*15a0*/  @!P3 IMAD.WIDE.U32 R24, R7, 0x8, R24 ;  /* 0x000000080718b825 */ /* 0x004fe200078e0018 */
[----:B------:R-:W-:-:S02]  /*15b0*/  CS2R R6, SRZ ;  /* 0x0000000000067805 */ /* 0x000fc4000001ff00 */
[----:B------:R-:W-:Y:S02]  /*15c0*/  @!P6 IADD3 R27, R21, R2, RZ ;  /* 0x00000002151be210 */ /* 0x000fe40007ffe0ff */
[----:B------:R-:W-:Y:S01]  /*15d0*/  CS2R R28, SRZ ;  /* 0x00000000001c7805 */ /* 0x000fe2000001ff00 */
[----:B-1----:R-:W-:Y:S01]  /*15e0*/  @!P1 IMAD.WIDE.U32 R12, R3, 0x8, R12 ;  /* 0x00000008030c9825 */ /* 0x002fe200078e000c */
[----:B------:R1:W5:Y:S04]  /*15f0*/  @!P5 LDG.E.64 R6, desc[UR4][R18.64] ;  /* 0x000000041206d981 */ /* 0x000368000c1e1b00 */
[----:B------:R0:W5:Y:S01]  /*1600*/  @!P1 LDG.E.64 R28, desc[UR4][R12.64] ;  /* 0x000000040c1c9981 */ /* 0x000162000c1e1b00 */
[----:B-1----:R-:W-:Y:S01]  /*1610*/  CS2R R18, SRZ ;  /* 0x0000000000127805 */ /* 0x002fe2000001ff00 */
[----:B---3--:R-:W-:Y:S01]  /*1620*/  @!P6 IMAD.WIDE.U32 R14, R27, 0x8, R14 ;  /* 0x000000081b0ee825 */ /* 0x008fe200078e000e */
[----:B------:R-:W-:-:S04]  /*1630*/  CS2R R26, SRZ ;  /* 0x00000000001a7805 */ /* 0x000fc8000001ff00 */
[----:B------:R1:W5:Y:S01]  /*1640*/  @!P2 LDG.E.64 R18, desc[UR4][R10.64] ;  /* 0x000000040a12a981 */ /* 0x000362000c1e1b00 */
[----:B0-----:R-:W-:-:S03]  /*1650*/  @!P0 IMAD.WIDE.U32 R12, R16, 0x8, R22 ;  /* 0x00000008100c8825 */ /* 0x001fc600078e0016 */
[----:B------:R-:W5:Y:S01]  /*1660*/  @!P6 LDG.E.64 R26, desc[UR4][R14.64] ;  /* 0x000000040e1ae981 */ /* 0x000f62000c1e1b00 */
[----:B-1----:R-:W-:-:S06]  /*1670*/  CS2R R10, SRZ ;  /* 0x00000000000a7805 */ /* 0x002fcc000001ff00 */
[----:B------:R-:W5:Y:S01]  /*1680*/  @!P0 LDG.E.64 R10, desc[UR4][R12.64] ;  /* 0x000000040c0a8981 */ /* 0x000f62000c1e1b00 */
[----:B------:R-:W-:Y:S01]  /*1690*/  CS2R R2, SRZ ;  /* 0x0000000000027805 */ /* 0x000fe2000001ff00 */
[----:B------:R-:W-:Y:S01]  /*16a0*/  BSSY B0, `(.L_x_27040) ;  /* 0x0000029000007945 */ /* 0x000fe20003800000 */
[----:B------:R-:W-:-:S04]  /*16b0*/  CS2R R22, SRZ ;  /* 0x0000000000167805 */ /* 0x000fc8000001ff00 */
[----:B------:R0:W5:Y:S02]  /*16c0*/  @!P3 LDG.E.64 R2, desc[UR4][R24.64] ;  /* 0x000000041802b981 */ /* 0x000164000c1e1b00 */
[----:B0-----:R-:W-:Y:S01]  /*16d0*/  HFMA2.MMA R25, -RZ, RZ, 0, 0 ;  /* 0x00000000ff197435 */ /* 0x001fe200000001ff */
[----:B------:R-:W-:Y:S10]  /*16e0*/  @P0 BRA `(.L_x_27041) ;  /* 0x0000000000900947 */ /* 0x000ff40003800000 */
[C---:B-----5:R-:W-:Y:S01]  /*16f0*/  FMUL.FTZ R15, R10.reuse, 1.4426950216293334961 ;  /* 0x3fb8aa3b0a0f7820 */ /* 0x060fe20000410000 */
[C---:B------:R-:W-:Y:S02]  /*1700*/  FSETP.GEU.FTZ.AND P1, PT, |R10|.reuse, 0.40999999642372131348, PT ;  /* 0x3ed1eb850a00780b */ /* 0x040fe40003f3e200 */
[----:B------:R-:W-:Y:S01]  /*1710*/  MOV R23, 0x3ab5ebe6 ;  /* 0x3ab5ebe600177802 */ /* 0x000fe20000000f00 */
[----:B------:R-:W0:Y:S01]  /*1720*/  FRND R13, R15 ;  /* 0x0000000f000d7307 */ /* 0x000e220000201000 */
[----:B------:R-:W-:Y:S02]  /*1730*/  FSETP.NEU.FTZ.AND P4, PT, R10, RZ, PT ;  /* 0x000000ff0a00720b */ /* 0x000fe40003f9d000 */
[----:B0-----:R-:W-:-:S04]  /*1740*/  FSEL R13, R13, RZ, P1 ;  /* 0x000000ff0d0d7208 */ /* 0x001fc80000800000 */
[C---:B------:R-:W-:Y:S01]  /*1750*/  FSETP.NEU.FTZ.AND P2, PT, R13.reuse, 128, PT ;  /* 0x430000000d00780b */ /* 0x040fe20003f5d000 */
[----:B------:R-:W-:-:S04]  /*1760*/  FFMA.FTZ R12, -R13, 0.693145751953125, R10 ;  /* 0x3f3172000d0c7823 */ /* 0x000fc8000001010a */
[----:B------:R-:W-:-:S04]  /*1770*/  FFMA.FTZ R12, -R13, 1.428606765330187045e-06, R12 ;  /* 0x35bfbe8e0d0c7823 */ /* 0x000fc8000001010c */
[----:B------:R-:W-:-:S04]  /*1780*/  FFMA.FTZ R23, R12, R23, 0.0083824126049876213074 ;  /* 0x3c0956630c177423 */ /* 0x000fc80000010017 */
[----:B------:R-:W-:Y:S01]  /*1790*/  FFMA.FTZ R23, R12, R23, 0.041667830199003219604 ;  /* 0x3d2aabe30c177423 */ /* 0x000fe20000010017 */
[----:B------:R-:W-:-:S03]  /*17a0*/  @!P2 FADD.FTZ R13, R13, -1 ;  /* 0xbf8000000d0da421 */ /* 0x000fc60000010000 */
[C---:B------:R-:W-:Y:S02]  /*17b0*/  FFMA.FTZ R14, R12.reuse, R23, 0.16666397452354431152 ;  /* 0x3e2aa9f60c0e7423 */ /* 0x040fe40000010017 */
[----:B------:R-:W-:Y:S01]  /*17c0*/  FSETP.GT.FTZ.AND P1, PT, R13, 128, PT ;  /* 0x430000000d00780b */ /* 0x000fe20003f34000 */
[----:B------:R-:W-:Y:S01]  /*17d0*/  MUFU.EX2 R23, R15 ;  /* 0x0000000f00177308 */ /* 0x000fe20000000800 */
[C---:B------:R-:W-:Y:S01]  /*17e0*/  FFMA.FTZ R16, R12.reuse, R14, 0.49999994039535522461 ;  /* 0x3efffffe0c107423 */ /* 0x040fe2000001000e */
[----:B------:R-:W-:Y:S01]  /*17f0*/  FMUL.FTZ R14, R11, 0.5 ;  /* 0x3f0000000b0e7820 */ /* 0x000fe20000410000 */
[----:B------:R-:W-:Y:S01]  /*1800*/  FSETP.GEU.FTZ.AND P3, PT, R13, -25, PT ;  /* 0xc1c800000d00780b */ /* 0x000fe20003f7e000 */
[----:B------:R-:W-:Y:S01]  /*1810*/  FMUL.RZ R11, R11, 0.15915493667125701904 ;  /* 0x3e22f9830b0b7820 */ /* 0x000fe2000040c000 */
[----:B------:R-:W-:Y:S01]  /*1820*/  FMUL.FTZ R16, R12, R16 ;  /* 0x000000100c107220 */ /* 0x000fe20000410000 */
[----:B------:R-:W-:Y:S02]  /*1830*/  FMUL.RZ R20, R14, 0.15915493667125701904 ;  /* 0x3e22f9830e147820 */ /* 0x000fe4000040c000 */
[----:B------:R-:W-:Y:S01]  /*1840*/  MUFU.EX2 R13, R13 ;  /* 0x0000000d000d7308 */ /* 0x000fe20000000800 */
[----:B------:R-:W-:-:S07]  /*1850*/  FFMA.FTZ R12, R12, R16, R12 ;  /* 0x000000100c0c7223 */ /* 0x000fce000001000c */
[----:B------:R-:W0:Y:S08]  /*1860*/  MUFU.SIN R14, R20 ;  /* 0x00000014000e7308 */ /* 0x000e300000000400 */
[----:B------:R-:W1:Y:S08]  /*1870*/  MUFU.SIN R16, R11 ;  /* 0x0000000b00107308 */ /* 0x000e700000000400 */
[----:B------:R-:W2:Y:S01]  /*1880*/  MUFU.COS R11, R11 ;  /* 0x0000000b000b7308 */ /* 0x000ea20000000000 */
[----:B0-----:R-:W-:-:S04]  /*1890*/  FADD.FTZ R15, R14, R14 ;  /* 0x0000000e0e0f7221 */ /* 0x001fc80000010000 */
[----:B------:R-:W-:Y:S01]  /*18a0*/  FMUL.FTZ R14, R14, R15 ;  /* 0x0000000f0e0e7220 */ /* 0x000fe20000410000 */
[----:B------:R-:W-:Y:S01]  /*18b0*/  FADD.FTZ R15, R13, -1 ;  /* 0xbf8000000d0f7421 */ /* 0x000fe20000010000 */
[----:B-1----:R-:W-:-:S03]  /*18c0*/  FMUL.FTZ R23, R23, R16 ;  /* 0x0000001017177220 */ /* 0x002fc60000410000 */
[----:B------:R-:W-:-:S04]  /*18d0*/  FFMA.FTZ R12, R12, R13, R15 ;  /* 0x0000000d0c0c7223 */ /* 0x000fc8000001000f */
[----:B------:R-:W-:-:S05]  /*18e0*/  @!P2 FADD.FTZ R12, R12, R12 ;  /* 0x0000000c0c0ca221 */ /* 0x000fca0000010000 */
[----:B------:R-:W-:-:S04]  /*18f0*/  FSEL R12, R12, +INF , !P1 ;  /* 0x7f8000000c0c7808 */ /* 0x000fc80004800000 */
[----:B------:R-:W-:Y:S01]  /*1900*/  FSEL R15, R12, -1, P3 ;  /* 0xbf8000000c0f7808 */ /* 0x000fe20001800000 */
[----:B------:R-:W-:-:S04]  /*1910*/  @!P4 FADD.FTZ R15, R10, R10 ;  /* 0x0000000a0a0fc221 */ /* 0x000fc80000010000 */
[----:B--2---:R-:W-:-:S07]  /*1920*/  FFMA.FTZ R22, R15, R11, -R14 ;  /* 0x0000000b0f167223 */ /* 0x004fce000001080e */
.L_x_27041:
[----:B------:R-:W-:Y:S05]  /*1930*/  BSYNC B0 ;  /* 0x0000000000007941 */ /* 0x000fea0003800000 */
.L_x_27040:
[C---:B-----5:R-:W-:Y:S01]  /*1940*/  IADD3 R10, R0.reuse, 0x80, RZ ;  /* 0x00000080000a7810 */ /* 0x060fe20007ffe0ff */
[----:B------:R-:W-:Y:S01]  /*1950*/  BSSY B0, `(.L_x_27042) ;  /* 0x000002d000007945 */ /* 0x000fe20003800000 */
[----:B------:R-:W-:Y:S02]  /*1960*/  IADD3 R12, R0, 0x100, RZ ;  /* 0x00000100000c7810 */ /* 0x000fe40007ffe0ff */
[-C--:B------:R-:W-:Y:S02]  /*1970*/  ISETP.GE.AND P3, PT, R10, R17.reuse, PT ;  /* 0x000000110a00720c */ /* 0x080fe40003f66270 */
[----:B------:R-:W-:Y:S02]  /*1980*/  IADD3 R14, R0, 0x180, RZ ;  /* 0x00000180000e7810 */ /* 0x000fe40007ffe0ff */
[-C--:B------:R-:W-:Y:S02]  /*1990*/  ISETP.GE.AND P2, PT, R12, R17.reuse, PT ;  /* 0x000000110c00720c */ /* 0x080fe40003f46270 */
[----:B------:R-:W-:-:S02]  /*19a0*/  ISETP.GE.AND P1, PT, R14, R17, PT ;  /* 0x000000110e00720c */ /* 0x000fc40003f26270 */
[----:B------:R-:W-:Y:S02]  /*19b0*/  IADD3 R10, R0, 0x200, RZ ;  /* 0x00000200000a7810 */ /* 0x000fe40007ffe0ff */
[----:B------:R-:W-:-:S03]  /*19c0*/  MOV R24, RZ ;  /* 0x000000ff00187202 */ /* 0x000fc60000000f00 */
[----:B------:R-:W-:Y:S06]  /*19d0*/  @P3 BRA `(.L_x_27043) ;  /* 0x0000000000903947 */ /* 0x000fec0003800000 */
[C---:B------:R-:W-:Y:S01]  /*19e0*/  FMUL.FTZ R14, R8.reuse, 1.4426950216293334961 ;  /* 0x3fb8aa3b080e7820 */ /* 0x040fe20000410000 */
[C---:B------:R-:W-:Y:S01]  /*19f0*/  FSETP.GEU.FTZ.AND P3, PT, |R8|.reuse, 0.40999999642372131348, PT ;  /* 0x3ed1eb850800780b */ /* 0x040fe20003f7e200 */
[----:B------:R-:W-:Y:S01]  /*1a00*/  HFMA2.MMA R13, -RZ, RZ, 0.83837890625, -4044 ;  /* 0x3ab5ebe6ff0d7435 */ /* 0x000fe200000001ff */
        /* <DEDUP_REMOVED lines=8> */
[----:B------:R-:W-:Y:S01]  /*1a90*/  @!P4 FADD.FTZ R11, R11, -1 ;  /* 0xbf8000000b0bc421 */ /* 0x000fe20000010000 */
[----:B------:R-:W-:-:S04]  /*1aa0*/  FFMA.FTZ R13, R12, R13, 0.041667830199003219604 ;  /* 0x3d2aabe30c0d7423 */ /* 0x000fc8000001000d */
[C---:B------:R-:W-:Y:S01]  /*1ab0*/  FSETP.GT.FTZ.AND P3, PT, R11.reuse, 128, PT ;  /* 0x430000000b00780b */ /* 0x040fe20003f74000 */
[C---:B------:R-:W-:Y:S01]  /*1ac0*/  FFMA.FTZ R13, R12.reuse, R13, 0.16666397452354431152 ;  /* 0x3e2aa9f60c0d7423 */ /* 0x040fe2000001000d */
[----:B------:R-:W-:Y:S02]  /*1ad0*/  FSETP.GEU.FTZ.AND P5, PT, R11, -25, PT ;  /* 0xc1c800000b00780b */ /* 0x000fe40003fbe000 */
[----:B------:R-:W0:Y:S01]  /*1ae0*/  MUFU.EX2 R11, R11 ;  /* 0x0000000b000b7308 */ /* 0x000e220000000800 */
[C---:B------:R-:W-:Y:S01]  /*1af0*/  FFMA.FTZ R15, R12.reuse, R13, 0.49999994039535522461 ;  /* 0x3efffffe0c0f7423 */ /* 0x040fe2000001000d */
[C---:B------:R-:W-:Y:S01]  /*1b00*/  FMUL.FTZ R13, R9.reuse, 0.5 ;  /* 0x3f000000090d7820 */ /* 0x040fe20000410000 */
[----:B------:R-:W-:Y:S02]  /*1b10*/  FMUL.RZ R9, R9, 0.15915493667125701904 ;  /* 0x3e22f98309097820 */ /* 0x000fe4000040c000 */
[----:B------:R-:W-:Y:S01]  /*1b20*/  FMUL.FTZ R15, R12, R15 ;  /* 0x0000000f0c0f7220 */ /* 0x000fe20000410000 */
[----:B------:R-:W-:-:S02]  /*1b30*/  FMUL.RZ R20, R13, 0.15915493667125701904 ;  /* 0x3e22f9830d147820 */ /* 0x000fc4000040c000 */
[----:B------:R-:W1:Y:S01]  /*1b40*/  MUFU.SIN R16, R9 ;  /* 0x0000000900107308 */ /* 0x000e620000000400 */
[----:B------:R-:W-:-:S07]  /*1b50*/  FFMA.FTZ R12, R12, R15, R12 ;  /* 0x0000000f0c0c7223 */ /* 0x000fce000001000c */
[----:B------:R-:W2:Y:S01]  /*1b60*/  MUFU.SIN R13, R20 ;  /* 0x00000014000d7308 */ /* 0x000ea20000000400 */
[----:B0-----:R-:W-:-:S04]  /*1b70*/  FADD.FTZ R15, R11, -1 ;  /* 0xbf8000000b0f7421 */ /* 0x001fc80000010000 */
[----:B------:R-:W-:-:S03]  /*1b80*/  FFMA.FTZ R12, R12, R11, R15 ;  /* 0x0000000b0c0c7223 */ /* 0x000fc6000001000f */
[----:B------:R-:W0:Y:S01]  /*1b90*/  MUFU.COS R9, R9 ;  /* 0x0000000900097308 */ /* 0x000e220000000000 */
[----:B------:R-:W-:Y:S01]  /*1ba0*/  @!P4 FADD.FTZ R12, R12, R12 ;  /* 0x0000000c0c0cc221 */ /* 0x000fe20000010000 */
[----:B-1----:R-:W-:-:S04]  /*1bb0*/  FMUL.FTZ R25, R25, R16 ;  /* 0x0000001019197220 */ /* 0x002fc80000410000 */
[----:B------:R-:W-:Y:S01]  /*1bc0*/  FSEL R12, R12, +INF , !P3 ;  /* 0x7f8000000c0c7808 */ /* 0x000fe20005800000 */
[----:B--2---:R-:W-:-:S03]  /*1bd0*/  FADD.FTZ R14, R13, R13 ;  /* 0x0000000d0d0e7221 */ /* 0x004fc60000010000 */
[----:B------:R-:W-:Y:S01]  /*1be0*/  FSEL R12, R12, -1, P5 ;  /* 0xbf8000000c0c7808 */ /* 0x000fe20002800000 */
[----:B------:R-:W-:Y:S01]  /*1bf0*/  @!P6 FADD.FTZ R12, R8, R8 ;  /* 0x00000008080ce221 */ /* 0x000fe20000010000 */
[----:B------:R-:W-:-:S04]  /*1c00*/  FMUL.FTZ R13, R13, R14 ;  /* 0x0000000e0d0d7220 */ /* 0x000fc80000410000 */
[----:B0-----:R-:W-:-:S07]  /*1c10*/  FFMA.FTZ R24, R12, R9, -R13 ;  /* 0x000000090c187223 */ /* 0x001fce000001080d */
.L_x_27043:
[----:B------:R-:W-:Y:S05]  /*1c20*/  BSYNC B0 ;  /* 0x0000000000007941 */ /* 0x000fea0003800000 */
.L_x_27042:
[----:B------:R-:W-:Y:S01]  /*1c30*/  BSSY B0, `(.L_x_27044) ;  /* 0x0000029000007945 */ /* 0x000fe20003800000 */
[----:B------:R-:W-:Y:S02]  /*1c40*/  ISETP.GE.AND P3, PT, R10, R17, PT ;  /* 0x000000110a00720c */ /* 0x000fe40003f66270 */
[----:B------:R-:W-:Y:S02]  /*1c50*/  CS2R R10, SRZ ;  /* 0x00000000000a7805 */ /* 0x000fe4000001ff00 */
[----:B------:R-:W-:Y:S01]  /*1c60*/  MOV R9, RZ ;  /* 0x000000ff00097202 */ /* 0x000fe20000000f00 */
[----:B------:R-:W-:Y:S08]  /*1c70*/  @P2 BRA `(.L_x_27045) ;  /* 0x0000000000902947 */ /* 0x000ff00003800000 */
[C---:B------:R-:W-:Y:S01]  /*1c80*/  FMUL.FTZ R12, R6.reuse, 1.4426950216293334961 ;  /* 0x3fb8aa3b060c7820 */ /* 0x040fe20000410000 */
[C---:B------:R-:W-:Y:S01]  /*1c90*/  FSETP.GEU.FTZ.AND P2, PT, |R6|.reuse, 0.40999999642372131348, PT ;  /* 0x3ed1eb850600780b */ /* 0x040fe20003f5e200 */
[----:B------:R-:W-:Y:S01]  /*1ca0*/  HFMA2.MMA R11, -RZ, RZ, 0.83837890625, -4044 ;  /* 0x3ab5ebe6ff0b7435 */ /* 0x000fe200000001ff */
[C---:B------:R-:W-:Y:S01]  /*1cb0*/  FMUL.FTZ R10, R7.reuse, 0.5 ;  /* 0x3f000000070a7820 */ /* 0x040fe20000410000 */
[----:B------:R-:W0:Y:S01]  /*1cc0*/  FRND R13, R12 ;  /* 0x0000000c000d7307 */ /* 0x000e220000201000 */
[----:B------:R-:W-:Y:S01]  /*1cd0*/  FMUL.RZ R7, R7, 0.15915493667125701904 ;  /* 0x3e22f98307077820 */ /* 0x000fe2000040c000 */
[----:B------:R-:W-:Y:S01]  /*1ce0*/  FSETP.NEU.FTZ.AND P6, PT, R6, RZ, PT ;  /* 0x000000ff0600720b */ /* 0x000fe20003fdd000 */
[----:B------:R-:W-:-:S05]  /*1cf0*/  FMUL.RZ R16, R10, 0.15915493667125701904 ;  /* 0x3e22f9830a107820 */ /* 0x000fca000040c000 */
[----:B------:R-:W1:Y:S01]  /*1d00*/  MUFU.SIN R10, R16 ;  /* 0x00000010000a7308 */ /* 0x000e620000000400 */
        /* <DEDUP_REMOVED lines=8> */
[----:B------:R-:W-:-:S04]  /*1d90*/  FFMA.FTZ R11, R8, R11, 0.041667830199003219604 ;  /* 0x3d2aabe3080b7423 */ /* 0x000fc8000001000b */
[C---:B------:R-:W-:Y:S01]  /*1da0*/  FFMA.FTZ R15, R8.reuse, R11, 0.16666397452354431152 ;  /* 0x3e2aa9f6080f7423 */ /* 0x040fe2000001000b */
[C---:B------:R-:W-:Y:S01]  /*1db0*/  FSETP.GT.FTZ.AND P2, PT, R13.reuse, 128, PT ;  /* 0x430000000d00780b */ /* 0x040fe20003f54000 */
[----:B------:R-:W0:Y:S01]  /*1dc0*/  MUFU.EX2 R11, R12 ;  /* 0x0000000c000b7308 */ /* 0x000e220000000800 */
[----:B------:R-:W-:Y:S01]  /*1dd0*/  FSETP.GEU.FTZ.AND P5, PT, R13, -25, PT ;  /* 0xc1c800000d00780b */ /* 0x000fe20003fbe000 */
[----:B------:R-:W-:-:S04]  /*1de0*/  FFMA.FTZ R15, R8, R15, 0.49999994039535522461 ;  /* 0x3efffffe080f7423 */ /* 0x000fc8000001000f */
[C---:B------:R-:W-:Y:S02]  /*1df0*/  FMUL.FTZ R15, R8.reuse, R15 ;  /* 0x0000000f080f7220 */ /* 0x040fe40000410000 */
[----:B------:R-:W2:Y:S02]  /*1e00*/  MUFU.EX2 R13, R13 ;  /* 0x0000000d000d7308 */ /* 0x000ea40000000800 */
[----:B------:R-:W-:Y:S01]  /*1e10*/  FFMA.FTZ R8, R8, R15, R8 ;  /* 0x0000000f08087223 */ /* 0x000fe20000010008 */
[----:B-1----:R-:W-:-:S04]  /*1e20*/  FADD.FTZ R15, R10, R10 ;  /* 0x0000000a0a0f7221 */ /* 0x002fc80000010000 */
[----:B------:R-:W-:Y:S01]  /*1e30*/  FMUL.FTZ R10, R10, R15 ;  /* 0x0000000f0a0a7220 */ /* 0x000fe20000410000 */
[----:B0-----:R-:W-:Y:S01]  /*1e40*/  FMUL.FTZ R11, R11, R14 ;  /* 0x0000000e0b0b7220 */ /* 0x001fe20000410000 */
[----:B--2---:R-:W-:-:S04]  /*1e50*/  FADD.FTZ R15, R13, -1 ;  /* 0xbf8000000d0f7421 */ /* 0x004fc80000010000 */
[----:B------:R-:W-:-:S04]  /*1e60*/  FFMA.FTZ R8, R8, R13, R15 ;  /* 0x0000000d08087223 */ /* 0x000fc8000001000f */
[----:B------:R-:W-:-:S05]  /*1e70*/  @!P4 FADD.FTZ R8, R8, R8 ;  /* 0x000000080808c221 */ /* 0x000fca0000010000 */
[----:B------:R-:W-:-:S04]  /*1e80*/  FSEL R8, R8, +INF , !P2 ;  /* 0x7f80000008087808 */ /* 0x000fc80005000000 */
[----:B------:R-:W-:Y:S01]  /*1e90*/  FSEL R15, R8, -1, P5 ;  /* 0xbf800000080f7808 */ /* 0x000fe20002800000 */
[----:B------:R-:W-:-:S04]  /*1ea0*/  @!P6 FADD.FTZ R15, R6, R6 ;  /* 0x00000006060fe221 */ /* 0x000fc80000010000 */
[----:B------:R-:W-:-:S07]  /*1eb0*/  FFMA.FTZ R10, R15, R7, -R10 ;  /* 0x000000070f0a7223 */ /* 0x000fce000001080a */
.L_x_27045:
[----:B------:R-:W-:Y:S05]  /*1ec0*/  BSYNC B0 ;  /* 0x0000000000007941 */ /* 0x000fea0003800000 */
.L_x_27044:
[----:B------:R-:W-:Y:S01]  /*1ed0*/  BSSY B0, `(.L_x_27046) ;  /* 0x0000027000007945 */ /* 0x000fe20003800000 */
[----:B------:R-:W-:-:S03]  /*1ee0*/  MOV R8, RZ ;  /* 0x000000ff00087202 */ /* 0x000fc60000000f00 */
[----:B------:R-:W-:Y:S05]  /*1ef0*/  @P1 BRA `(.L_x_27047) ;  /* 0x0000000000901947 */ /* 0x000fea0003800000 */
[C---:B------:R-:W-:Y:S01]  /*1f00*/  FMUL.FTZ R6, R4.reuse, 1.4426950216293334961 ;  /* 0x3fb8aa3b04067820 */ /* 0x040fe20000410000 */
[C---:B------:R-:W-:Y:S01]  /*1f10*/  FSETP.GEU.FTZ.AND P1, PT, |R4|.reuse, 0.40999999642372131348, PT ;  /* 0x3ed1eb850400780b */ /* 0x040fe20003f3e200 */
[----:B------:R-:W-:Y:S01]  /*1f20*/  HFMA2.MMA R13, -RZ, RZ, 0.83837890625, -4044 ;  /* 0x3ab5ebe6ff0d7435 */ /* 0x000fe200000001ff */
[----:B------:R-:W-:Y:S01]  /*1f30*/  FMUL.FTZ R9, R5, 0.5 ;  /* 0x3f00000005097820 */ /* 0x000fe20000410000 */
[----:B------:R-:W0:Y:S01]  /*1f40*/  FRND R7, R6 ;  /* 0x0000000600077307 */ /* 0x000e220000201000 */
[----:B------:R-:W-:Y:S02]  /*1f50*/  FSETP.NEU.FTZ.AND P5, PT, R4, RZ, PT ;  /* 0x000000ff0400720b */ /* 0x000fe40003fbd000 */
[----:B------:R-:W-:-:S05]  /*1f60*/  FMUL.RZ R9, R9, 0.15915493667125701904 ;  /* 0x3e22f98309097820 */ /* 0x000fca000040c000 */
[----:B------:R-:W-:Y:S01]  /*1f70*/  MUFU.EX2 R6, R6 ;  /* 0x0000000600067308 */ /* 0x000fe20000000800 */
[----:B0-----:R-:W-:-:S07]  /*1f80*/  FSEL R7, R7, RZ, P1 ;  /* 0x000000ff07077208 */ /* 0x001fce0000800000 */
[----:B------:R-:W0:Y:S01]  /*1f90*/  MUFU.SIN R9, R9 ;  /* 0x0000000900097308 */ /* 0x000e220000000400 */
[C---:B------:R-:W-:Y:S01]  /*1fa0*/  FSETP.NEU.FTZ.AND P2, PT, R7.reuse, 128, PT ;  /* 0x430000000700780b */ /* 0x040fe20003f5d000 */
[----:B------:R-:W-:-:S04]  /*1fb0*/  FFMA.FTZ R8, -R7, 0.693145751953125, R4 ;  /* 0x3f31720007087823 */ /* 0x000fc80000010104 */
[----:B------:R-:W-:-:S04]  /*1fc0*/  FFMA.FTZ R8, -R7, 1.428606765330187045e-06, R8 ;  /* 0x35bfbe8e07087823 */ /* 0x000fc80000010108 */
[----:B------:R-:W-:-:S04]  /*1fd0*/  FFMA.FTZ R13, R8, R13, 0.0083824126049876213074 ;  /* 0x3c095663080d7423 */ /* 0x000fc8000001000d */
[----:B------:R-:W-:Y:S01]  /*1fe0*/  @!P2 FADD.FTZ R7, R7, -1 ;  /* 0xbf8000000707a421 */ /* 0x000fe20000010000 */
[----:B------:R-:W-:-:S03]  /*1ff0*/  FFMA.FTZ R13, R8, R13, 0.041667830199003219604 ;  /* 0x3d2aabe3080d7423 */ /* 0x000fc6000001000d */
[----:B------:R-:W1:Y:S01]  /*2000*/  MUFU.EX2 R12, R7 ;  /* 0x00000007000c7308 */ /* 0x000e620000000800 */
[C---:B------:R-:W-:Y:S01]  /*2010*/  FFMA.FTZ R13, R8.reuse, R13, 0.16666397452354431152 ;  /* 0x3e2aa9f6080d7423 */ /* 0x040fe2000001000d */
[C---:B------:R-:W-:Y:S02]  /*2020*/  FSETP.GT.FTZ.AND P1, PT, R7.reuse, 128, PT ;  /* 0x430000000700780b */ /* 0x040fe40003f34000 */
[----:B------:R-:W-:Y:S01]  /*2030*/  FSETP.GEU.FTZ.AND P4, PT, R7, -25, PT ;  /* 0xc1c800000700780b */ /* 0x000fe20003f9e000 */
[----:B------:R-:W-:-:S04]  /*2040*/  FFMA.FTZ R13, R8, R13, 0.49999994039535522461 ;  /* 0x3efffffe080d7423 */ /* 0x000fc8000001000d */
[----:B------:R-:W-:-:S04]  /*2050*/  FMUL.FTZ R13, R8, R13 ;  /* 0x0000000d080d7220 */ /* 0x000fc80000410000 */
[----:B------:R-:W-:Y:S01]  /*2060*/  FFMA.FTZ R13, R8, R13, R8 ;  /* 0x0000000d080d7223 */ /* 0x000fe20000010008 */
[----:B0-----:R-:W-:Y:S01]  /*2070*/  FADD.FTZ R8, R9, R9 ;  /* 0x0000000909087221 */ /* 0x001fe20000010000 */
[----:B-1----:R-:W-:-:S03]  /*2080*/  FADD.FTZ R14, R12, -1 ;  /* 0xbf8000000c0e7421 */ /* 0x002fc60000010000 */
[----:B------:R-:W-:Y:S01]  /*2090*/  FMUL.FTZ R8, R9, R8 ;  /* 0x0000000809087220 */ /* 0x000fe20000410000 */
[----:B------:R-:W-:Y:S01]  /*20a0*/  FFMA.FTZ R12, R13, R12, R14 ;  /* 0x0000000c0d0c7223 */ /* 0x000fe2000001000e */
[----:B------:R-:W-:-:S03]  /*20b0*/  FMUL.RZ R13, R5, 0.15915493667125701904 ;  /* 0x3e22f983050d7820 */ /* 0x000fc6000040c000 */
[----:B------:R-:W-:Y:S01]  /*20c0*/  @!P2 FADD.FTZ R12, R12, R12 ;  /* 0x0000000c0c0ca221 */ /* 0x000fe20000010000 */
[----:B------:R-:W0:Y:S04]  /*20d0*/  MUFU.SIN R9, R13 ;  /* 0x0000000d00097308 */ /* 0x000e280000000400 */
[----:B------:R-:W-:-:S04]  /*20e0*/  FSEL R12, R12, +INF , !P1 ;  /* 0x7f8000000c0c7808 */ /* 0x000fc80004800000 */
[----:B------:R-:W1:Y:S01]  /*20f0*/  MUFU.COS R7, R13 ;  /* 0x0000000d00077308 */ /* 0x000e620000000000 */
[----:B------:R-:W-:Y:S01]  /*2100*/  FSEL R5, R12, -1, P4 ;  /* 0xbf8000000c057808 */ /* 0x000fe20002000000 */
[----:B------:R-:W-:Y:S01]  /*2110*/  @!P5 FADD.FTZ R5, R4, R4 ;  /* 0x000000040405d221 */ /* 0x000fe20000010000 */
[----:B0-----:R-:W-:-:S03]  /*2120*/  FMUL.FTZ R9, R6, R9 ;  /* 0x0000000906097220 */ /* 0x001fc60000410000 */
[----:B-1----:R-:W-:-:S07]  /*2130*/  FFMA.FTZ R8, R5, R7, -R8 ;  /* 0x0000000705087223 */ /* 0x002fce0000010808 */
.L_x_27047:
[----:B------:R-:W-:Y:S05]  /*2140*/  BSYNC B0 ;  /* 0x0000000000007941 */ /* 0x000fea0003800000 */
.L_x_27046:
[----:B------:R-:W-:Y:S01]  /*2150*/  BSSY B0, `(.L_x_27048) ;  /* 0x0000028000007945 */ /* 0x000fe20003800000 */
[----:B------:R-:W-:Y:S02]  /*2160*/  MOV R5, RZ ;  /* 0x000000ff00057202 */ /* 0x000fe40000000f00 */
[----:B------:R-:W-:Y:S01]  /*2170*/  CS2R R6, SRZ ;  /* 0x0000000000067805 */ /* 0x000fe2000001ff00 */
[----:B------:R-:W-:Y:S06]  /*2180*/  @P3 BRA `(.L_x_27049) ;  /* 0x0000000000903947 */ /* 0x000fec0003800000 */
        /* <DEDUP_REMOVED lines=36> */
.L_x_27049:
[----:B------:R-:W-:Y:S05]  /*23d0*/  BSYNC B0 ;  /* 0x0000000000007941 */ /* 0x000fea0003800000 */
.L_x_27048:
[C---:B------:R-:W-:Y:S01]  /*23e0*/  IADD3 R2, R0.reuse, 0x280, RZ ;  /* 0x0000028000027810 */ /* 0x040fe20007ffe0ff */
[----:B------:R-:W-:Y:S01]  /*23f0*/  BSSY B0, `(.L_x_27050) ;  /* 0x000002c000007945 */ /* 0x000fe20003800000 */
[----:B------:R-:W-:Y:S02]  /*2400*/  IADD3 R4, R0, 0x300, RZ ;  /* 0x0000030000047810 */ /* 0x000fe40007ffe0ff */
[-C--:B------:R-:W-:Y:S02]  /*2410*/  ISETP.GE.AND P3, PT, R2, R17.reuse, PT ;  /* 0x000000110200720c */ /* 0x080fe40003f66270 */
[----:B------:R-:W-:Y:S02]  /*2420*/  IADD3 R12, R0, 0x380, RZ ;  /* 0x00000380000c7810 */ /* 0x000fe40007ffe0ff */
[-C--:B------:R-:W-:Y:S02]  /*2430*/  ISETP.GE.AND P2, PT, R4, R17.reuse, PT ;  /* 0x000000110400720c */ /* 0x080fe40003f46270 */
[----:B------:R-:W-:-:S02]  /*2440*/  ISETP.GE.AND P1, PT, R12, R17, PT ;  /* 0x000000110c00720c */ /* 0x000fc40003f26270 */
[----:B------:R-:W-:-:S05]  /*2450*/  MOV R4, RZ ;  /* 0x000000ff00047202 */ /* 0x000fca0000000f00 */
        /* <DEDUP_REMOVED lines=27> */
[----:B------:R-:W-:Y:S02]  /*2610*/  FMUL.FTZ R4, R5, R4 ;  /* 0x0000000405047220 */ /* 0x000fe40000410000 */
[----:B------:R-:W0:Y:S01]  /*2620*/  MUFU.SIN R5, R19 ;  /* 0x0000001300057308 */ /* 0x000e220000000400 */
[----:B------:R-:W-:-:S04]  /*2630*/  FFMA.FTZ R12, R13, R12, R14 ;  /* 0x0000000c0d0c7223 */ /* 0x000fc8000001000e */
[----:B------:R-:W-:-:S03]  /*2640*/  @!P4 FADD.FTZ R12, R12, R12 ;  /* 0x0000000c0c0cc221 */ /* 0x000fc60000010000 */
[----:B------:R-:W1:Y:S02]  /*2650*/  MUFU.COS R13, R19 ;  /* 0x00000013000d7308 */ /* 0x000e640000000000 */
[----:B------:R-:W-:-:S04]  /*2660*/  FSEL R12, R12, +INF , !P3 ;  /* 0x7f8000000c0c7808 */ /* 0x000fc80005800000 */
[----:B------:R-:W-:Y:S01]  /*2670*/  FSEL R3, R12, -1, P5 ;  /* 0xbf8000000c037808 */ /* 0x000fe20002800000 */
[----:B------:R-:W-:Y:S01]  /*2680*/  @!P6 FADD.FTZ R3, R18, R18 ;  /* 0x000000121203e221 */ /* 0x000fe20000010000 */
[----:B0-----:R-:W-:-:S03]  /*2690*/  FMUL.FTZ R5, R2, R5 ;  /* 0x0000000502057220 */ /* 0x001fc60000410000 */
[----:B-1----:R-:W-:-:S07]  /*26a0*/  FFMA.FTZ R4, R3, R13, -R4 ;  /* 0x0000000d03047223 */ /* 0x002fce0000010804 */
.L_x_27051:
[----:B------:R-:W-:Y:S05]  /*26b0*/  BSYNC B0 ;  /* 0x0000000000007941 */ /* 0x000fea0003800000 */
.L_x_27050:
        /* <DEDUP_REMOVED lines=40> */
.L_x_27053:
[----:B------:R-:W-:Y:S05]  /*2940*/  BSYNC B0 ;  /* 0x0000000000007941 */ /* 0x000fea0003800000 */
.L_x_27052:
[----:B------:R-:W-:Y:S01]  /*2950*/  BSSY B0, `(.L_x_27054) ;  /* 0x0000027000007945 */ /* 0x000fe20003800000 */
[----:B------:R-:W-:-:S03]  /*2960*/  MOV R2, RZ ;  /* 0x000000ff00027202 */ /* 0x000fc60000000f00 */
[----:B------:R-:W-:Y:S05]  /*2970*/  @P1 BRA `(.L_x_27055) ;  /* 0x0000000000901947 */ /* 0x000fea0003800000 */
        /* <DEDUP_REMOVED lines=10> */
[----:B------:R-:W-:Y:S01]  /*2a20*/  MUFU.EX2 R2, R2 ;  /* 0x0000000200027308 */ /* 0x000fe20000000800 */
[C---:B------:R-:W-:Y:S01]  /*2a30*/  FSETP.NEU.FTZ.AND P2, PT, R3.reuse, 128, PT ;  /* 0x430000000300780b */ /* 0x040fe20003f5d000 */
[----:B------:R-:W-:-:S04]  /*2a40*/  FFMA.FTZ R14, -R3, 0.693145751953125, R26 ;  /* 0x3f317200030e7823 */ /* 0x000fc8000001011a */
[----:B------:R-:W-:-:S04]  /*2a50*/  FFMA.FTZ R14, -R3, 1.428606765330187045e-06, R14 ;  /* 0x35bfbe8e030e7823 */ /* 0x000fc8000001010e */
[----:B------:R-:W-:-:S04]  /*2a60*/  FFMA.FTZ R19, R14, R19, 0.0083824126049876213074 ;  /* 0x3c0956630e137423 */ /* 0x000fc80000010013 */
[----:B------:R-:W-:Y:S01]  /*2a70*/  FFMA.FTZ R19, R14, R19, 0.041667830199003219604 ;  /* 0x3d2aabe30e137423 */ /* 0x000fe20000010013 */
[----:B------:R-:W-:-:S03]  /*2a80*/  @!P2 FADD.FTZ R3, R3, -1 ;  /* 0xbf8000000303a421 */ /* 0x000fc60000010000 */
[C---:B------:R-:W-:Y:S01]  /*2a90*/  FFMA.FTZ R19, R14.reuse, R19, 0.16666397452354431152 ;  /* 0x3e2aa9f60e137423 */ /* 0x040fe20000010013 */
[----:B------:R-:W0:Y:S01]  /*2aa0*/  MUFU.EX2 R16, R3 ;  /* 0x0000000300107308 */ /* 0x000e220000000800 */
[C---:B------:R-:W-:Y:S02]  /*2ab0*/  FSETP.GT.FTZ.AND P1, PT, R3.reuse, 128, PT ;  /* 0x430000000300780b */ /* 0x040fe40003f34000 */
[----:B------:R-:W-:Y:S01]  /*2ac0*/  FFMA.FTZ R19, R14, R19, 0.49999994039535522461 ;  /* 0x3efffffe0e137423 */ /* 0x000fe20000010013 */
[----:B------:R-:W-:-:S03]  /*2ad0*/  FSETP.GEU.FTZ.AND P3, PT, R3, -25, PT ;  /* 0xc1c800000300780b */ /* 0x000fc60003f7e000 */
[C---:B------:R-:W-:Y:S01]  /*2ae0*/  FMUL.FTZ R19, R14.reuse, R19 ;  /* 0x000000130e137220 */ /* 0x040fe20000410000 */
[----:B------:R-:W2:Y:S03]  /*2af0*/  MUFU.SIN R3, R27 ;  /* 0x0000001b00037308 */ /* 0x000ea60000000400 */
[----:B------:R-:W-:Y:S01]  /*2b00*/  FFMA.FTZ R19, R14, R19, R14 ;  /* 0x000000130e137223 */ /* 0x000fe2000001000e */
[----:B-1----:R-:W-:-:S04]  /*2b10*/  FADD.FTZ R14, R15, R15 ;  /* 0x0000000f0f0e7221 */ /* 0x002fc80000010000 */
[----:B------:R-:W-:Y:S01]  /*2b20*/  FMUL.FTZ R15, R15, R14 ;  /* 0x0000000e0f0f7220 */ /* 0x000fe20000410000 */
[----:B0-----:R-:W-:-:S04]  /*2b30*/  FADD.FTZ R14, R16, -1 ;  /* 0xbf800000100e7421 */ /* 0x001fc80000010000 */
[----:B------:R-:W-:Y:S02]  /*2b40*/  FFMA.FTZ R14, R19, R16, R14 ;  /* 0x00000010130e7223 */ /* 0x000fe4000001000e */
[----:B------:R-:W0:Y:S02]  /*2b50*/  MUFU.COS R16, R27 ;  /* 0x0000001b00107308 */ /* 0x000e240000000000 */
[----:B------:R-:W-:Y:S01]  /*2b60*/  @!P2 FADD.FTZ R14, R14, R14 ;  /* 0x0000000e0e0ea221 */ /* 0x000fe20000010000 */
[----:B--2---:R-:W-:-:S04]  /*2b70*/  FMUL.FTZ R3, R2, R3 ;  /* 0x0000000302037220 */ /* 0x004fc80000410000 */
[----:B------:R-:W-:-:S04]  /*2b80*/  FSEL R14, R14, +INF , !P1 ;  /* 0x7f8000000e0e7808 */ /* 0x000fc80004800000 */
[----:B------:R-:W-:Y:S01]  /*2b90*/  FSEL R14, R14, -1, P3 ;  /* 0xbf8000000e0e7808 */ /* 0x000fe20001800000 */
[----:B------:R-:W-:-:S04]  /*2ba0*/  @!P4 FADD.FTZ R14, R26, R26 ;  /* 0x0000001a1a0ec221 */ /* 0x000fc80000010000 */
[----:B0-----:R-:W-:-:S07]  /*2bb0*/  FFMA.FTZ R2, R14, R16, -R15 ;  /* 0x000000100e027223 */ /* 0x001fce000001080f */
.L_x_27055:
[----:B------:R-:W-:Y:S05]  /*2bc0*/  BSYNC B0 ;  /* 0x0000000000007941 */ /* 0x000fea0003800000 */
.L_x_27054:
[----:B------:R-:W0:Y:S01]  /*2bd0*/  @!P0 LDC.64 R14, c[0x0][0x218] ;  /* 0x00008600ff0e8b82 */ /* 0x000e220000000a00 */
[----:B------:R-:W-:Y:S01]  /*2be0*/  @!P0 IADD3 R19, R21, R0, RZ ;  /* 0x0000000015138210 */ /* 0x000fe20007ffe0ff */
[----:B------:R-:W-:Y:S01]  /*2bf0*/  BSSY B0, `(.L_x_27056) ;  /* 0x0000030000007945 */ /* 0x000fe20003800000 */
[----:B------:R-:W-:-:S03]  /*2c00*/  @!P0 IADD3 R0, R0, 0x80, RZ ;  /* 0x0000008000008810 */ /* 0x000fc60007ffe0ff */
[----:B------:R-:W-:Y:S01]  /*2c10*/  BSSY B1, `(.L_x_27057) ;  /* 0x0000027000017945 */ /* 0x000fe20003800000 */
[----:B0-----:R-:W-:-:S05]  /*2c20*/  @!P0 IMAD.WIDE.U32 R14, R19, 0x8, R14 ;  /* 0x00000008130e8825 */ /* 0x001fca00078e000e */
[----:B------:R0:W-:Y:S01]  /*2c30*/  @!P0 STG.E.64 desc[UR4][R14.64], R22 ;  /* 0x000000160e008986 */ /* 0x0001e2000c101b04 */
[----:B------:R-:W-:-:S13]  /*2c40*/  ISETP.GE.AND P0, PT, R0, R17, PT ;  /* 0x000000110000720c */ /* 0x000fda0003f06270 */
[----:B0-----:R-:W-:Y:S05]  /*2c50*/  @P0 BRA `(.L_x_27058) ;  /* 0x0000000000300947 */ /* 0x001fea0003800000 */
[----:B------:R-:W0:Y:S01]  /*2c60*/  LDC.64 R14, c[0x0][0x218] ;  /* 0x00008600ff0e7b82 */ /* 0x000e220000000a00 */
[----:B------:R-:W-:Y:S02]  /*2c70*/  IADD3 R19, R21, R0, RZ ;  /* 0x0000000015137210 */ /* 0x000fe40007ffe0ff */
[----:B------:R-:W-:-:S04]  /*2c80*/  IADD3 R0, R0, 0x80, RZ ;  /* 0x0000008000007810 */ /* 0x000fc80007ffe0ff */
[----:B------:R-:W-:Y:S01]  /*2c90*/  ISETP.GE.AND P0, PT, R0, R17, PT ;  /* 0x000000110000720c */ /* 0x000fe20003f06270 */
[----:B0-----:R-:W-:-:S05]  /*2ca0*/  IMAD.WIDE.U32 R14, R19, 0x8, R14 ;  /* 0x00000008130e7825 */ /* 0x001fca00078e000e */
[----:B------:R0:W-:Y:S07]  /*2cb0*/  STG.E.64 desc[UR4][R14.64], R24 ;  /* 0x000000180e007986 */ /* 0x0001ee000c101b04 */
[----:B------:R-:W-:Y:S05]  /*2cc0*/  @P0 BRA `(.L_x_27059) ;  /* 0x0000000000300947 */ /* 0x000fea0003800000 */
[----:B0-----:R-:W0:Y:S01]  /*2cd0*/  LDC.64 R14, c[0x0][0x218] ;  /* 0x00008600ff0e7b82 */ /* 0x001e220000000a00 */
[----:B------:R-:W-:Y:S02]  /*2ce0*/  IADD3 R19, R21, R0, RZ ;  /* 0x0000000015137210 */ /* 0x000fe40007ffe0ff */
[----:B------:R-:W-:-:S03]  /*2cf0*/  IADD3 R0, R0, 0x80, RZ ;  /* 0x0000008000007810 */ /* 0x000fc60007ffe0ff */
[----:B0-----:R-:W-:-:S05]  /*2d00*/  IMAD.WIDE.U32 R14, R19, 0x8, R14 ;  /* 0x00000008130e7825 */ /* 0x001fca00078e000e */
[----:B------:R0:W-:Y:S02]  /*2d10*/  STG.E.64 desc[UR4][R14.64], R10 ;  /* 0x0000000a0e007986 */ /* 0x0001e4000c101b04 */
.L_x_27058:
[----:B------:R-:W-:-:S13]  /*2d20*/  ISETP.GE.AND P0, PT, R0, R17, PT ;  /* 0x000000110000720c */ /* 0x000fda0003f06270 */
[----:B------:R-:W-:Y:S05]  /*2d30*/  @P0 BRA `(.L_x_27060) ;  /* 0x0000000000300947 */ /* 0x000fea0003800000 */
[----:B0-----:R-:W0:Y:S01]  /*2d40*/  LDC.64 R10, c[0x0][0x218] ;  /* 0x00008600ff0a7b82 */ /* 0x001e220000000a00 */
[----:B------:R-:W-:Y:S02]  /*2d50*/  IADD3 R15, R21, R0, RZ ;  /* 0x00000000150f7210 */ /* 0x000fe40007ffe0ff */
[----:B------:R-:W-:-:S03]  /*2d60*/  IADD3 R0, R0, 0x80, RZ ;  /* 0x0000008000007810 */ /* 0x000fc60007ffe0ff */
[----:B0-----:R-:W-:-:S05]  /*2d70*/  IMAD.WIDE.U32 R10, R15, 0x8, R10 ;  /* 0x000000080f0a7825 */ /* 0x001fca00078e000a */
[----:B------:R1:W-:Y:S02]  /*2d80*/  STG.E.64 desc[UR4][R10.64], R8 ;  /* 0x000000080a007986 */ /* 0x0003e4000c101b04 */
.L_x_27059:
[----:B------:R-:W-:-:S13]  /*2d90*/  ISETP.GE.AND P0, PT, R0, R17, PT ;  /* 0x000000110000720c */ /* 0x000fda0003f06270 */
[----:B------:R-:W-:Y:S05]  /*2da0*/  @P0 BRA `(.L_x_27061) ;  /* 0x0000000000340947 */ /* 0x000fea0003800000 */
[----:B-1----:R-:W1:Y:S01]  /*2db0*/  LDC.64 R8, c[0x0][0x218] ;  /* 0x00008600ff087b82 */ /* 0x002e620000000a00 */
[----:B------:R-:W-:Y:S02]  /*2dc0*/  IADD3 R11, R21, R0, RZ ;  /* 0x00000000150b7210 */ /* 0x000fe40007ffe0ff */
[----:B------:R-:W-:-:S03]  /*2dd0*/  IADD3 R0, R0, 0x80, RZ ;  /* 0x0000008000007810 */ /* 0x000fc60007ffe0ff */
[----:B-1----:R-:W-:-:S05]  /*2de0*/  IMAD.WIDE.U32 R8, R11, 0x8, R8 ;  /* 0x000000080b087825 */ /* 0x002fca00078e0008 */
[----:B------:R1:W-:Y:S02]  /*2df0*/  STG.E.64 desc[UR4][R8.64], R6 ;  /* 0x0000000608007986 */ /* 0x0003e4000c101b04 */
.L_x_27060:
[----:B------:R-:W-:-:S13]  /*2e00*/  ISETP.GE.AND P0, PT, R0, R17, PT ;  /* 0x000000110000720c */ /* 0x000fda0003f06270 */
[----:B------:R-:W-:Y:S05]  /*2e10*/  @P0 BREAK B1 ;  /* 0x0000000000010942 */ /* 0x000fea0003800000 */
[----:B------:R-:W-:Y:S05]  /*2e20*/  @P0 BRA `(.L_x_27062) ;  /* 0x0000000000300947 */ /* 0x000fea0003800000 */
[----:B-1----:R-:W1:Y:S01]  /*2e30*/  LDC.64 R6, c[0x0][0x218] ;  /* 0x00008600ff067b82 */ /* 0x002e620000000a00 */
[----:B------:R-:W-:Y:S02]  /*2e40*/  IADD3 R9, R21, R0, RZ ;  /* 0x0000000015097210 */ /* 0x000fe40007ffe0ff */
[----:B------:R-:W-:-:S03]  /*2e50*/  IADD3 R0, R0, 0x80, RZ ;  /* 0x0000008000007810 */ /* 0x000fc60007ffe0ff */
[----:B-1----:R-:W-:-:S05]  /*2e60*/  IMAD.WIDE.U32 R6, R9, 0x8, R6 ;  /* 0x0000000809067825 */ /* 0x002fca00078e0006 */
[----:B------:R2:W-:Y:S02]  /*2e70*/  STG.E.64 desc[UR4][R6.64], R4 ;  /* 0x0000000406007986 */ /* 0x0005e4000c101b04 */
.L_x_27061:
[----:B------:R-:W-:Y:S05]  /*2e80*/  BSYNC B1 ;  /* 0x0000000000017941 */ /* 0x000fea0003800000 */
.L_x_27057:
[----:B------:R-:W-:-:S13]  /*2e90*/  ISETP.GE.AND P0, PT, R0, R17, PT ;  /* 0x000000110000720c */ /* 0x000fda0003f06270 */
[----:B--2---:R-:W2:Y:S01]  /*2ea0*/  @!P0 LDC.64 R4, c[0x0][0x218] ;  /* 0x00008600ff048b82 */ /* 0x004ea20000000a00 */
[----:B------:R-:W-:Y:S02]  /*2eb0*/  @!P0 IADD3 R7, R21, R0, RZ ;  /* 0x0000000015078210 */ /* 0x000fe40007ffe0ff */
[----:B------:R-:W-:-:S03]  /*2ec0*/  @!P0 IADD3 R0, R0, 0x80, RZ ;  /* 0x0000008000008810 */ /* 0x000fc60007ffe0ff */
[----:B--2---:R-:W-:-:S05]  /*2ed0*/  @!P0 IMAD.WIDE.U32 R4, R7, 0x8, R4 ;  /* 0x0000000807048825 */ /* 0x004fca00078e0004 */
[----:B------:R2:W-:Y:S02]  /*2ee0*/  @!P0 STG.E.64 desc[UR4][R4.64], R12 ;  /* 0x0000000c04008986 */ /* 0x0005e4000c101b04 */
.L_x_27062:
[----:B------:R-:W-:Y:S05]  /*2ef0*/  BSYNC B0 ;  /* 0x0000000000007941 */ /* 0x000fea0003800000 */
.L_x_27056:
[----:B------:R-:W-:Y:S05]  /*2f00*/  WARPSYNC.ALL ;  /* 0x0000000000007948 */ /* 0x000fea0003800000 */
[----:B------:R-:W-:-:S13]  /*2f10*/  ISETP.GE.AND P0, PT, R0, R17, PT ;  /* 0x000000110000720c */ /* 0x000fda0003f06270 */
[----:B------:R-:W-:Y:S05]  /*2f20*/  @P0 EXIT ;  /* 0x000000000000094d */ /* 0x000fea0003800000 */
[----:B--2---:R-:W2:Y:S01]  /*2f30*/  LDC.64 R4, c[0x0][0x218] ;  /* 0x00008600ff047b82 */ /* 0x004ea20000000a00 */
[----:B------:R-:W-:-:S05]  /*2f40*/  IADD3 R21, R21, R0, RZ ;  /* 0x0000000015157210 */ /* 0x000fca0007ffe0ff */
[----:B--2---:R-:W-:-:S05]  /*2f50*/  IMAD.WIDE.U32 R4, R21, 0x8, R4 ;  /* 0x0000000815047825 */ /* 0x004fca00078e0004 */
[----:B------:R-:W-:Y:S01]  /*2f60*/  STG.E.64 desc[UR4][R4.64], R2 ;  /* 0x0000000204007986 */ /* 0x000fe2000c101b04 */
[----:B------:R-:W-:Y:S05]  /*2f70*/  EXIT ;  /* 0x000000000000794d */ /* 0x000fea0003800000 */
.L_x_27063:
        /* <DEDUP_REMOVED lines=16> */
.L_x_36421:


//--------------------- .text._ZN2at6native29vectorized_elementwise_kernelILi4EZZZNS0_17expm1_kernel_cudaERNS_18TensorIteratorBaseEENKUlvE_clEvENKUlvE2_clEvEUlN3c107complexIfEEE_St5arrayIPcLm2EEEEviT0_T1_ --------------------------
	.section	.text._ZN2at6native29vectorized_elementwise_kernelILi4EZZZNS0_17expm1_kernel_cudaERNS_18TensorIteratorBaseEENKUlvE_clEvENKUlvE2_clEvEUlN3c107complexIfEEE_St5arrayIPcLm2EEEEviT0_T1_,"ax",@progbits
	.align	128
        .global         _ZN2at6native29vectorized_elementwise_kernelILi4EZZZNS0_17expm1_kernel_cudaERNS_18TensorIteratorBaseEENKUlvE_clEvENKUlvE2_clEvEUlN3c107complexIfEEE_St5arrayIPcLm2EEEEviT0_T1_
        .type           _ZN2at6native29vectorized_elementwise_kernelILi4EZZZNS0_17expm1_kernel_cudaERNS_18TensorIteratorBaseEENKUlvE_clEvENKUlvE2_clEvEUlN3c107complexIfEEE_St5arrayIPcLm2EEEEviT0_T1_,@function
        .size           _ZN2at6native29vectorized_elementwise_kernelILi4EZZZNS0_17expm1_kernel_cudaERNS_18TensorIteratorBaseEENKUlvE_clEvENKUlvE2_clEvEUlN3c107complexIfEEE_St5arrayIPcLm2EEEEviT0_T1_,(.L_x_36422 - _ZN2at6native29vectorized_elementwise_kernelILi4EZZZNS0_17expm1_kernel_cudaERNS_18TensorIteratorBaseEENKUlvE_clEvENKUlvE2_clEvEUlN3c107complexIfEEE_St5arrayIPcLm2EEEEviT0_T1_)
        .other          _ZN2at6native29vectorized_elementwise_kernelILi4EZZZNS0_17expm1_kernel_cudaERNS_18TensorIteratorBaseEENKUlvE_clEvENKUlvE2_clEvEUlN3c107complexIfEEE_St5arrayIPcLm2EEEEviT0_T1_,@"STO_CUDA_ENTRY STV_DEFAULT"
_ZN2at6native29vectorized_elementwise_kernelILi4EZZZNS0_17expm1_kernel_cudaERNS_18TensorIteratorBaseEENKUlvE_clEvENKUlvE2_clEvEUlN3c107complexIfEEE_St5arrayIPcLm2EEEEviT0_T1_:
.text._ZN2at6native29vectorized_elementwise_kernelILi4EZZZNS0_17expm1_kernel_cudaERNS_18TensorIteratorBaseEENKUlvE_clEvENKUlvE2_clEvEUlN3c107complexIfEEE_St5arrayIPcLm2EEEEviT0_T1_:
        /* <DEDUP_REMOVED lines=306> */
.L_x_27064:
        /* <DEDUP_REMOVED lines=97> */
.L_x_27066:
[----:B------:R-:W-:Y:S05]  /*1930*/  BSYNC B0 ;  /* 0x0000000000007941 */ /* 0x000fea0003800000 */
.L_x_27065:
        /* <DEDUP_REMOVED lines=46> */
.L_x_27068:
[----:B------:R-:W-:Y:S05]  /*1c20*/  BSYNC B0 ;  /* 0x0000000000007941 */ /* 0x000fea0003800000 */
.L_x_27067:
        /* <DEDUP_REMOVED lines=41> */
.L_x_27070:
[----:B------:R-:W-:Y:S05]  /*1ec0*/  BSYNC B0 ;  /* 0x0000000000007941 */ /* 0x000fea0003800000 */
.L_x_27069:
        /* <DEDUP_REMOVED lines=39> */
.L_x_27072:
[----:B------:R-:W-:Y:S05]  /*2140*/  BSYNC B0 ;  /* 0x0000000000007941 */ /* 0x000fea0003800000 */
.L_x_27071:
        /* <DEDUP_REMOVED lines=40> */
.L_x_27074:
[----:B------:R-:W-:Y:S05]  /*23d0*/  BSYNC B0 ;  /* 0x0000000000007941 */ /* 0x000fea0003800000 */
.L_x_27073:
        /* <DEDUP_REMOVED lines=45> */
.L_x_27076:
[----:B------:R-:W-:Y:S05]  /*26b0*/  BSYNC B0 ;  /* 0x0000000000007941 */ /* 0x000fea0003800000 */
.L_x_27075:
        /* <DEDUP_REMOVED lines=40> */
.L_x_27078:
[----:B------:R-:W-:Y:S05]  /*2940*/  BSYNC B0 ;  /* 0x0000000000007941 */ /* 0x000fea0003800000 */
.L_x_27077:
        /* <DEDUP_REMOVED lines=39> */
.L_x_27080:
[----:B------:R-:W-:Y:S05]  /*2bc0*/  BSYNC B0 ;  /* 0x0000000000007941 */ /* 0x000fea0003800000 */
.L_x_27079:
        /* <DEDUP_REMOVED lines=21> */
.L_x_27083:
[----:B------:R-:W-:-:S13]  /*2d20*/  ISETP.GE.AND P0, PT, R0, R17, PT ;  /* 0x000000110000720c */ /* 0x000fda0003f06270 */
[----:B------:R-:W-:Y:S05]  /*2d30*/  @P0 BRA `(.L_x_27085) ;  /* 0x0000000000300947 */ /* 0x000fea0003800000 */
[----:B0-----:R-:W0:Y:S01]  /*2d40*/  LDC.64 R10, c[0x0][0x218] ;  /* 0x00008600ff0a7b82 */ /* 0x001e220000000a00 */
[----:B------:R-:W-:Y:S02]  /*2d50*/  IADD3 R15, R21, R0, RZ ;  /* 0x00000000150f7210 */ /* 0x000fe40007ffe0ff */
[----:B------:R-:W-:-:S03]  /*2d60*/  IADD3 R0, R0, 0x80, RZ ;  /* 0x0000008000007810 */ /* 0x000fc60007ffe0ff */
[----:B0-----:R-:W-:-:S05]  /*2d70*/  IMAD.WIDE.U32 R10, R15, 0x8, R10 ;  /* 0x000000080f0a7825 */ /* 0x001fca00078e000a */
[----:B------:R1:W-:Y:S02]  /*2d80*/  STG.E.64 desc[UR4][R10.64], R8 ;  /* 0x000000080a007986 */ /* 0x0003e4000c101b04 */
.L_x_27084:
[----:B------:R-:W-:-:S13]  /*2d90*/  ISETP.GE.AND P0, PT, R0, R17, PT ;  /* 0x000000110000720c */ /* 0x000fda0003f06270 */
[----:B------:R-:W-:Y:S05]  /*2da0*/  @P0 BRA `(.L_x_27086) ;  /* 0x0000000000340947 */ /* 0x000fea0003800000 */
[----:B-1----:R-:W1:Y:S01]  /*2db0*/  LDC.64 R8, c[0x0][0x218] ;  /* 0x00008600ff087b82 */ /* 0x002e620000000a00 */
[----:B------:R-:W-:Y:S02]  /*2dc0*/  IADD3 R11, R21, R0, RZ ;  /* 0x00000000150b7210 */ /* 0x000fe40007ffe0ff */
[----:B------:R-:W-:-:S03]  /*2dd0*/  IADD3 R0, R0, 0x80, RZ ;  /* 0x0000008000007810 */ /* 0x000fc60007ffe0ff */
[----:B-1----:R-:W-:-:S05]  /*2de0*/  IMAD.WIDE.U32 R8, R11, 0x8, R8 ;  /* 0x000000080b087825 */ /* 0x002fca00078e0008 */
[----:B------:R1:W-:Y:S02]  /*2df0*/  STG.E.64 desc[UR4][R8.64], R6 ;  /* 0x0000000608007986 */ /* 0x0003e4000c101b04 */
.L_x_27085:
        /* <DEDUP_REMOVED lines=8> */
.L_x_27086:
[----:B------:R-:W-:Y:S05]  /*2e80*/  BSYNC B1 ;  /* 0x0000000000017941 */ /* 0x000fea0003800000 */
.L_x_27082:
[----:B------:R-:W-:-:S13]  /*2e90*/  ISETP.GE.AND P0, PT, R0, R17, PT ;  /* 0x000000110000720c */ /* 0x000fda0003f06270 */
[----:B--2---:R-:W2:Y:S01]  /*2ea0*/  @!P0 LDC.64 R4, c[0x0][0x218] ;  /* 0x00008600ff048b82 */ /* 0x004ea20000000a00 */
[----:B------:R-:W-:Y:S02]  /*2eb0*/  @!P0 IADD3 R7, R21, R0, RZ ;  /* 0x0000000015078210 */ /* 0x000fe40007ffe0ff */
[----:B------:R-:W-:-:S03]  /*2ec0*/  @!P0 IADD3 R0, R0, 0x80, RZ ;  /* 0x0000008000008810 */ /* 0x000fc60007ffe0ff */
[----:B--2---:R-:W-:-:S05]  /*2ed0*/  @!P0 IMAD.WIDE.U32 R4, R7, 0x8, R4 ;  /* 0x0000000807048825 */ /* 0x004fca00078e0004 */
[----:B------:R2:W-:Y:S02]  /*2ee0*/  @!P0 STG.E.64 desc[UR4][R4.64], R12 ;  /* 0x0000000c04008986 */ /* 0x0005e4000c101b04 */
.L_x_27087:
[----:B------:R-:W-:Y:S05]  /*2ef0*/  BSYNC B0 ;  /* 0x0000000000007941 */ /* 0x000fea0003800000 */
.L_x_27081:
        /* <DEDUP_REMOVED lines=8> */
.L_x_27088:
        /* <DEDUP_REMOVED lines=16> */
.L_x_36422:


//--------------------- .text._ZN2at6native29vectorized_elementwise_kernelILi8EZZZNS0_17expm1_kernel_cudaERNS_18TensorIteratorBaseEENKUlvE_clEvENKUlvE2_clEvEUlN3c107complexIfEEE_St5arrayIPcLm2EEEEviT0_T1_ --------------------------
	.section	.text._ZN2at6native29vectorized_elementwise_kernelILi8EZZZNS0_17expm1_kernel_cudaERNS_18TensorIteratorBaseEENKUlvE_clEvENKUlvE2_clEvEUlN3c107complexIfEEE_St5arrayIPcLm2EEEEviT0_T1_,"ax",@progbits
	.align	128
        .global         _ZN2at6native29vectorized_elementwise_kernelILi8EZZZNS0_17expm1_kernel_cudaERNS_18TensorIteratorBaseEENKUlvE_clEvENKUlvE2_clEvEUlN3c107complexIfEEE_St5arrayIPcLm2EEEEviT0_T1_
        .type           _ZN2at6native29vectorized_elementwise_kernelILi8EZZZNS0_17expm1_kernel_cudaERNS_18TensorIteratorBaseEENKUlvE_clEvENKUlvE2_clEvEUlN3c107complexIfEEE_St5arrayIPcLm2EEEEviT0_T1_,@function
        .size           _ZN2at6native29vectorized_elementwise_kernelILi8EZZZNS0_17expm1_kernel_cudaERNS_18TensorIteratorBaseEENKUlvE_clEvENKUlvE2_clEvEUlN3c107complexIfEEE_St5arrayIPcLm2EEEEviT0_T1_,(.L_x_36423 - _ZN2at6native29vectorized_elementwise_kernelILi8EZZZNS0_17expm1_kernel_cudaERNS_18TensorIteratorBaseEENKUlvE_clEvENKUlvE2_clEvEUlN3c107complexIfEEE_St5arrayIPcLm2EEEEviT0_T1_)
        .other          _ZN2at6native29vectorized_elementwise_kernelILi8EZZZNS0_17expm1_kernel_cudaERNS_18TensorIteratorBaseEENKUlvE_clEvENKUlvE2_clEvEUlN3c107complexIfEEE_St5arrayIPcLm2EEEEviT0_T1_,@"STO_CUDA_ENTRY STV_DEFAULT"
_ZN2at6native29vectorized_elementwise_kernelILi8EZZZNS0_17expm1_kernel_cudaERNS_18TensorIteratorBaseEENKUlvE_clEvENKUlvE2_clEvEUlN3c107complexIfEEE_St5arrayIPcLm2EEEEviT0_T1_:
.text._ZN2at6native29vectorized_elementwise_kernelILi8EZZZNS0_17expm1_kernel_cudaERNS_18TensorIteratorBaseEENKUlvE_clEvENKUlvE2_clEvEUlN3c107complexIfEEE_St5arrayIPcLm2EEEEviT0_T1_:
        /* <DEDUP_REMOVED lines=306> */
.L_x_27089:
        /* <DEDUP_REMOVED lines=97> */
.L_x_27091:
[----:B------:R-:W-:Y:S05]  /*1930*/  BSYNC B0 ;  /* 0x0000000000007941 */ /* 0x000fea0003800000 */
.L_x_27090:
        /* <DEDUP_REMOVED lines=46> */
.L_x_27093:
[----:B------:R-:W-:Y:S05]  /*1c20*/  BSYNC B0 ;  /* 0x0000000000007941 */ /* 0x000fea0003800000 */
.L_x_27092:
        /* <DEDUP_REMOVED lines=41> */
.L_x_27095:
[----:B------:R-:W-:Y:S05]  /*1ec0*/  BSYNC B0 ;  /* 0x0000000000007941 */ /* 0x000fea0003800000 */
.L_x_27094:
        /* <DEDUP_REMOVED lines=39> */
.L_x_27097:
[----:B------:R-:W-:Y:S05]  /*2140*/  BSYNC B0 ;  /* 0x0000000000007941 */ /* 0x000fea0003800000 */
.L_x_27096:
        /* <DEDUP_REMOVED lines=40> */
.L_x_27099:
[----:B------:R-:W-:Y:S05]  /*23d0*/  BSYNC B0 ;  /* 0x0000000000007941 */ /* 0x000fea0003800000 */
.L_x_27098:
        /* <DEDUP_REMOVED lines=45> */
.L_x_27101:
[----:B------:R-:W-:Y:S05]  /*26b0*/  BSYNC B0 ;  /* 0x0000000000007941 */ /* 0x000fea0003800000 */
.L_x_27100:
        /* <DEDUP_REMOVED lines=40> */
.L_x_27103:
[----:B------:R-:W-:Y:S05]  /*2940*/  BSYNC B0 ;  /* 0x0000000000007941 */ /* 0x000fea0003800000 */
.L_x_27102:
        /* <DEDUP_REMOVED lines=39> */
.L_x_27105:
[----:B------:R-:W-:Y:S05]  /*2bc0*/  BSYNC B0 ;  /* 0x0000000000007941 */ /* 0x000fea0003800000 */
.L_x_27104:
        /* <DEDUP_REMOVED lines=21> */
.L_x_27108:
[----:B------:R-:W-:-:S13]  /*2d20*/  ISETP.GE.AND P0, PT, R0, R17, PT ;  /* 0x000000110000720c */ /* 0x000fda0003f06270 */
[----:B------:R-:W-:Y:S05]  /*2d30*/  @P0 BRA `(.L_x_27110) ;  /* 0x0000000000300947 */ /* 0x000fea0003800000 */
[----:B0-----:R-:W0:Y:S01]  /*2d40*/  LDC.64 R10, c[0x0][0x218] ;  /* 0x00008600ff0a7b82 */ /* 0x001e220000000a00 */
[----:B------:R-:W-:Y:S02]  /*2d50*/  IADD3 R15, R21, R0, RZ ;  /* 0x00000000150f7210 */ /* 0x000fe40007ffe0ff */
[----:B------:R-:W-:-:S03]  /*2d60*/  IADD3 R0, R0, 0x80, RZ ;  /* 0x0000008000007810 */ /* 0x000fc60007ffe0ff */
[----:B0-----:R-:W-:-:S05]  /*2d70*/  IMAD.WIDE.U32 R10, R15, 0x8, R10 ;  /* 0x000000080f0a7825 */ /* 0x001fca00078e000a */
[----:B------:R1:W-:Y:S02]  /*2d80*/  STG.E.64 desc[UR4][R10.64], R8 ;  /* 0x000000080a007986 */ /* 0x0003e4000c101b04 */
.L_x_27109:
[----:B------:R-:W-:-:S13]  /*2d90*/  ISETP.GE.AND P0, PT, R0, R17, PT ;  /* 0x000000110000720c */ /* 0x000fda0003f06270 */
[----:B------:R-:W-:Y:S05]  /*2da0*/  @P0 BRA `(.L_x_27111) ;  /* 0x0000000000340947 */ /* 0x000fea0003800000 */
[----:B-1----:R-:W1:Y:S01]  /*2db0*/  LDC.64 R8, c[0x0][0x218] ;  /* 0x00008600ff087b82 */ /* 0x002e620000000a00 */
[----:B------:R-:W-:Y:S02]  /*2dc0*/  IADD3 R11, R21, R0, RZ ;  /* 0x00000000150b7210 */ /* 0x000fe40007ffe0ff */
[----:B------:R-:W-:-:S03]  /*2dd0*/  IADD3 R0, R0, 0x80, RZ ;  /* 0x0000008000007810 */ /* 0x000fc60007ffe0ff */
[----:B-1----:R-:W-:-:S05]  /*2de0*/  IMAD.WIDE.U32 R8, R11, 0x8, R8 ;  /* 0x000000080b087825 */ /* 0x002fca00078e0008 */
[----:B------:R1:W-:Y:S02]  /*2df0*/  STG.E.64 desc[UR4][R8.64], R6 ;  /* 0x0000000608007986 */ /* 0x0003e4000c101b04 */
.L_x_27110:
        /* <DEDUP_REMOVED lines=8> */
.L_x_27111:
[----:B------:R-:W-:Y:S05]  /*2e80*/  BSYNC B1 ;  /* 0x0000000000017941 */ /* 0x000fea0003800000 */
.L_x_27107:
[----:B------:R-:W-:-:S13]  /*2e90*/  ISETP.GE.AND P0, PT, R0, R17, PT ;  /* 0x000000110000720c */ /* 0x000fda0003f06270 */
[----:B--2---:R-:W2:Y:S01]  /*2ea0*/  @!P0 LDC.64 R4, c[0x0][0x218] ;  /* 0x00008600ff048b82 */ /* 0x004ea20000000a00 */
[----:B------:R-:W-:Y:S02]  /*2eb0*/  @!P0 IADD3 R7, R21, R0, RZ ;  /* 0x0000000015078210 */ /* 0x000fe40007ffe0ff */
[----:B------:R-:W-:-:S03]  /*2ec0*/  @!P0 IADD3 R0, R0, 0x80, RZ ;  /* 0x0000008000008810 */ /* 0x000fc60007ffe0ff */
[----:B--2---:R-:W-:-:S05]  /*2ed0*/  @!P0 IMAD.WIDE.U32 R4, R7, 0x8, R4 ;  /* 0x0000000807048825 */ /* 0x004fca00078e0004 */
[----:B------:R2:W-:Y:S02]  /*2ee0*/  @!P0 STG.E.64 desc[UR4][R4.64], R12 ;  /* 0x0000000c04008986 */ /* 0x0005e4000c101b04 */
.L_x_27112:
[----:B------:R-:W-:Y:S05]  /*2ef0*/  BSYNC B0 ;  /* 0x0000000000007941 */ /* 0x000fea0003800000 */
.L_x_27106:
        /* <DEDUP_REMOVED lines=8> */
.L_x_27113:
        /* <DEDUP_REMOVED lines=16> */
.L_x_36423:


//--------------------- .text._ZN2at6native18elementwise_kernelILi128ELi4EZNS0_15gpu_kernel_implIZZZNS0_17expm1_kernel_cudaERNS_18TensorIteratorBaseEENKUlvE_clEvENKUlvE1_clEvEUlN3c107complexIdEEE_EEvS4_RKT_EUliE_EEviT1_ --------------------------
	.section	.text._ZN2at6native18elementwise_kernelILi128ELi4EZNS0_15gpu_kernel_implIZZZNS0_17expm1_kernel_cudaERNS_18TensorIteratorBaseEENKUlvE_clEvENKUlvE1_clEvEUlN3c107complexIdEEE_EEvS4_RKT_EUliE_EEviT1_,"ax",@progbits
	.align	128
        .global         _ZN2at6native18elementwise_kernelILi128ELi4EZNS0_15gpu_kernel_implIZZZNS0_17expm1_kernel_cudaERNS_18TensorIteratorBaseEENKUlvE_clEvENKUlvE1_clEvEUlN3c107complexIdEEE_EEvS4_RKT_EUliE_EEviT1_
        .type           _ZN2at6native18elementwise_kernelILi128ELi4EZNS0_15gpu_kernel_implIZZZNS0_17expm1_kernel_cudaERNS_18TensorIteratorBaseEENKUlvE_clEvENKUlvE1_clEvEUlN3c107complexIdEEE_EEvS4_RKT_EUliE_EEviT1_,@function
        .size           _ZN2at6native18elementwise_kernelILi128ELi4EZNS0_15gpu_kernel_implIZZZNS0_17expm1_kernel_cudaERNS_18TensorIteratorBaseEENKUlvE_clEvENKUlvE1_clEvEUlN3c107complexIdEEE_EEvS4_RKT_EUliE_EEviT1_,(.L_x_36109 - _ZN2at6native18elementwise_kernelILi128ELi4EZNS0_15gpu_kernel_implIZZZNS0_17expm1_kernel_cudaERNS_18TensorIteratorBaseEENKUlvE_clEvENKUlvE1_clEvEUlN3c107complexIdEEE_EEvS4_RKT_EUliE_EEviT1_)
        .other          _ZN2at6native18elementwise_kernelILi128ELi4EZNS0_15gpu_kernel_implIZZZNS0_17expm1_kernel_cudaERNS_18TensorIteratorBaseEENKUlvE_clEvENKUlvE1_clEvEUlN3c107complexIdEEE_EEvS4_RKT_EUliE_EEviT1_,@"STO_CUDA_ENTRY STV_DEFAULT"
_ZN2at6native18elementwise_kernelILi128ELi4EZNS0_15gpu_kernel_implIZZZNS0_17expm1_kernel_cudaERNS_18TensorIteratorBaseEENKUlvE_clEvENKUlvE1_clEvEUlN3c107complexIdEEE_EEvS4_RKT_EUliE_EEviT1_:
.text._ZN2at6native18elementwise_kernelILi128ELi4EZNS0_15gpu_kernel_implIZZZNS0_17expm1_kernel_cudaERNS_18TensorIteratorBaseEENKUlvE_clEvENKUlvE1_clEvEUlN3c107complexIdEEE_EEvS4_RKT_EUliE_EEviT1_:
[----:B------:R-:W0:Y:S01]  /*0000*/  LDC R1, c[0x0][0x28] ;  /* 0x00000a00ff017b82 */ /* 0x000e220000000800 */
[----:B------:R-:W1:Y:S01]  /*0010*/  S2R R17, SR_CTAID.X ;  /* 0x0000000000117919 */ /* 0x000e620000002500 */
[----:B------:R-:W-:Y:S01]  /*0020*/  ULDC UR4, c[0x0][0x210] ;  /* 0x0000840000047ab9 */ /* 0x000fe20000000800 */
[----:B------:R-:W-:Y:S01]  /*0030*/  ULDC.64 UR36, c[0x0][0x208] ;  /* 0x0000820000247ab9 */ /* 0x000fe20000000a00 */
[----:B------:R-:W-:Y:S01]  /*0040*/  BSSY B6, `(.L_x_27114) ;  /* 0x000047b000067945 */ /* 0x000fe20003800000 */
[----:B------:R-:W1:Y:S01]  /*0050*/  S2R R0, SR_TID.X ;  /* 0x0000000000007919 */ /* 0x000e620000002100 */
[----:B0-----:R-:W-:Y:S02]  /*0060*/  VIADD R1, R1, 0xffffffd8 ;  /* 0xffffffd801017836 */ /* 0x001fe40000000000 */
[----:B-1----:R-:W-:-:S05]  /*0070*/  IMAD R17, R17, 0x200, R0 ;  /* 0x0000020011117824 */ /* 0x002fca00078e0200 */
[----:B------:R-:W-:-:S13]  /*0080*/  ISETP.GE.AND P0, PT, R17, UR4, PT ;  /* 0x0000000411007c0c */ /* 0x000fda000bf06270 */
[----:B------:R-:W-:Y:S05]  /*0090*/  @P0 BRA `(.L_x_27115) ;  /* 0x0000004400d40947 */ /* 0x000fea0003800000 */
[----:B------:R-:W0:Y:S01]  /*00a0*/  LDC R6, c[0x0][0x218] ;  /* 0x00008600ff067b82 */ /* 0x000e220000000800 */
[----:B------:R-:W-:Y:S02]  /*00b0*/  IMAD.MOV.U32 R0, RZ, RZ, RZ ;  /* 0x000000ffff007224 */ /* 0x000fe400078e00ff */
        /* <DEDUP_REMOVED lines=301> */
.L_x_27116:
        /* <DEDUP_REMOVED lines=22> */
.L_x_27120:
[----:B------:R-:W2:Y:S01]  /*14f0*/  LDG.E.U8 R2, desc[UR36][R2.64] ;  /* 0x0000002402027981 */ /* 0x000ea2000c1e1100 */
[----:B------:R-:W-:Y:S01]  /*1500*/  CS2R R14, SRZ ;  /* 0x00000000000e7805 */ /* 0x000fe2000001ff00 */
[----:B--2---:R0:W1:Y:S01]  /*1510*/  I2F.F64.U16 R12, R2 ;  /* 0x00000002000c7312 */ /* 0x0040620000101800 */
[----:B------:R-:W-:Y:S05]  /*1520*/  BRA `(.L_x_27122) ;  /* 0x0000000c00c87947 */ /* 0x000fea0003800000 */
.L_x_27119:
        /* <DEDUP_REMOVED lines=10> */
.L_x_27124:
[----:B------:R-:W2:Y:S01]  /*15d0*/  LDG.E R2, desc[UR36][R2.64] ;  /* 0x0000002402027981 */ /* 0x000ea2000c1e1900 */
[----:B------:R-:W-:Y:S01]  /*15e0*/  CS2R R14, SRZ ;  /* 0x00000000000e7805 */ /* 0x000fe2000001ff00 */
[----:B--2---:R0:W1:Y:S01]  /*15f0*/  I2F.F64 R12, R2 ;  /* 0x00000002000c7312 */ /* 0x0040620000201c00 */
[----:B------:R-:W-:Y:S05]  /*1600*/  BRA `(.L_x_27122) ;  /* 0x0000000c00907947 */ /* 0x000fea0003800000 */
.L_x_27123:
[----:B------:R-:W2:Y:S01]  /*1610*/  LDG.E.U16 R2, desc[UR36][R2.64] ;  /* 0x0000002402027981 */ /* 0x000ea2000c1e1500 */
[----:B------:R-:W-:Y:S01]  /*1620*/  CS2R R14, SRZ ;  /* 0x00000000000e7805 */ /* 0x000fe2000001ff00 */
[----:B--2---:R0:W1:Y:S01]  /*1630*/  I2F.F64.S16 R12, R2 ;  /* 0x00000002000c7312 */ /* 0x0040620000101c00 */
[----:B------:R-:W-:Y:S05]  /*1640*/  BRA `(.L_x_27122) ;  /* 0x0000000c00807947 */ /* 0x000fea0003800000 */
.L_x_27118:
        /* <DEDUP_REMOVED lines=11> */
.L_x_27126:
[----:B------:R-:W2:Y:S01]  /*1700*/  LDG.E.U16 R0, desc[UR36][R2.64] ;  /* 0x0000002402007981 */ /* 0x000ea2000c1e1500 */
[----:B------:R-:W-:Y:S01]  /*1710*/  CS2R R14, SRZ ;  /* 0x00000000000e7805 */ /* 0x000fe2000001ff00 */
[----:B--2---:R-:W-:-:S05]  /*1720*/  HADD2.F32 R0, -RZ, R0.H0_H0 ;  /* 0x20000000ff007230 */ /* 0x004fca0000004100 */
[----:B------:R-:W-:-:S04]  /*1730*/  FMUL.FTZ R0, R0, 1 ;  /* 0x3f80000000007820 */ /* 0x000fc80000410000 */
[----:B------:R0:W1:Y:S01]  /*1740*/  F2F.F64.F32 R12, R0 ;  /* 0x00000000000c7310 */ /* 0x0000620000201800 */
[----:B------:R-:W-:Y:S05]  /*1750*/  BRA `(.L_x_27122) ;  /* 0x0000000c003c7947 */ /* 0x000fea0003800000 */
.L_x_27125:
        /* <DEDUP_REMOVED lines=12> */
.L_x_27128:
        /* <DEDUP_REMOVED lines=8> */
.L_x_27127:
[----:B------:R0:W5:Y:S01]  /*18a0*/  LDG.E.64 R12, desc[UR36][R2.64] ;  /* 0x00000024020c7981 */ /* 0x000162000c1e1b00 */
[----:B------:R-:W-:Y:S01]  /*18b0*/  CS2R R14, SRZ ;  /* 0x00000000000e7805 */ /* 0x000fe2000001ff00 */
[----:B------:R-:W-:Y:S06]  /*18c0*/  BRA `(.L_x_27122) ;  /* 0x0000000800e07947 */ /* 0x000fec0003800000 */
.L_x_27117:
        /* <DEDUP_REMOVED lines=14> */
.L_x_27131:
[----:B------:R0:W5:Y:S01]  /*19b0*/  LDG.E.128 R12, desc[UR36][R2.64] ;  /* 0x00000024020c7981 */ /* 0x000162000c1e1d00 */
[----:B------:R-:W-:Y:S05]  /*19c0*/  BRA `(.L_x_27122) ;  /* 0x0000000800a07947 */ /* 0x000fea0003800000 */
.L_x_27130:
        /* <DEDUP_REMOVED lines=29> */
.L_x_27133:
        /* <DEDUP_REMOVED lines=16> */
.L_x_27132:
[----:B------:R-:W2:Y:S01]  /*1ca0*/  LDG.E.U16 R0, desc[UR36][R2.64] ;  /* 0x0000002402007981 */ /* 0x000ea2000c1e1500 */
[----:B------:R-:W-:Y:S01]  /*1cb0*/  CS2R R14, SRZ ;  /* 0x00000000000e7805 */ /* 0x000fe2000001ff00 */
[----:B--2---:R-:W-:-:S04]  /*1cc0*/  IMAD.U32 R0, R0, 0x10000, RZ ;  /* 0x0001000000007824 */ /* 0x004fc800078e00ff */
[----:B------:R-:W-:-:S04]  /*1cd0*/  FMUL.FTZ R0, R0, 1 ;  /* 0x3f80000000007820 */ /* 0x000fc80000410000 */
[----:B------:R0:W1:Y:S01]  /*1ce0*/  F2F.F64.F32 R12, R0 ;  /* 0x00000000000c7310 */ /* 0x0000620000201800 */
[----:B------:R-:W-:Y:S05]  /*1cf0*/  BRA `(.L_x_27122) ;  /* 0x0000000400d47947 */ /* 0x000fea0003800000 */
.L_x_27129:
        /* <DEDUP_REMOVED lines=12> */
.L_x_27136:
        /* <DEDUP_REMOVED lines=21> */
.L_x_27140:
[----:B------:R-:W-:Y:S05]  /*1f10*/  BSYNC B1 ;  /* 0x0000000000017941 */ /* 0x000fea0003800000 */
.L_x_27139:
[----:B------:R-:W-:Y:S01]  /*1f20*/  LEA R3, R0, 0x3b800000, 0x17 ;  /* 0x3b80000000037811 */ /* 0x000fe200078eb8ff */
[----:B------:R-:W-:-:S05]  /*1f30*/  IMAD.SHL.U32 R0, R2, 0x100000, RZ ;  /* 0x0010000002007824 */ /* 0x000fca00078e00ff */
[----:B------:R-:W-:-:S07]  /*1f40*/  LOP3.LUT R0, R3, R0, R4, 0xfe, !PT ;  /* 0x0000000003007212 */ /* 0x000fce00078efe04 */
.L_x_27138:
[----:B------:R-:W-:Y:S05]  /*1f50*/  BSYNC B0 ;  /* 0x0000000000007941 */ /* 0x000fea0003800000 */
.L_x_27137:
[----:B------:R-:W-:Y:S01]  /*1f60*/  FMUL.FTZ R0, R0, 1 ;  /* 0x3f80000000007820 */ /* 0x000fe20000410000 */
[----:B------:R-:W-:-:S03]  /*1f70*/  CS2R R14, SRZ ;  /* 0x00000000000e7805 */ /* 0x000fc6000001ff00 */
[----:B------:R2:W3:Y:S01]  /*1f80*/  F2F.F64.F32 R12, R0 ;  /* 0x00000000000c7310 */ /* 0x0004e20000201800 */
[----:B------:R-:W-:Y:S05]  /*1f90*/  BRA `(.L_x_27122) ;  /* 0x00000004002c7947 */ /* 0x000fea0003800000 */
.L_x_27135:
        /* <DEDUP_REMOVED lines=21> */
.L_x_27144:
[----:B------:R-:W-:Y:S05]  /*20f0*/  BSYNC B1 ;  /* 0x0000000000017941 */ /* 0x000fea0003800000 */
.L_x_27143:
[----:B------:R-:W-:Y:S01]  /*2100*/  LEA R3, R0, 0x37800000, 0x17 ;  /* 0x3780000000037811 */ /* 0x000fe200078eb8ff */
[----:B------:R-:W-:-:S05]  /*2110*/  IMAD.SHL.U32 R0, R2, 0x200000, RZ ;  /* 0x0020000002007824 */ /* 0x000fca00078e00ff */
[----:B------:R-:W-:-:S07]  /*2120*/  LOP3.LUT R0, R3, R0, R4, 0xfe, !PT ;  /* 0x0000000003007212 */ /* 0x000fce00078efe04 */
.L_x_27142:
[----:B------:R-:W-:Y:S05]  /*2130*/  BSYNC B0 ;  /* 0x0000000000007941 */ /* 0x000fea0003800000 */
.L_x_27141:
[----:B------:R-:W-:Y:S01]  /*2140*/  FMUL.FTZ R0, R0, 1 ;  /* 0x3f80000000007820 */ /* 0x000fe20000410000 */
[----:B------:R-:W-:-:S03]  /*2150*/  CS2R R14, SRZ ;  /* 0x00000000000e7805 */ /* 0x000fc6000001ff00 */
[----:B------:R4:W0:Y:S01]  /*2160*/  F2F.F64.F32 R12, R0 ;  /* 0x00000000000c7310 */ /* 0x0008220000201800 */
[----:B------:R-:W-:Y:S05]  /*2170*/  BRA `(.L_x_27122) ;  /* 0x0000000000b47947 */ /* 0x000fea0003800000 */
.L_x_27134:
        /* <DEDUP_REMOVED lines=14> */
.L_x_27148:
[----:B------:R-:W-:Y:S05]  /*2260*/  BSYNC B0 ;  /* 0x0000000000007941 */ /* 0x000fea0003800000 */
.L_x_27147:
[----:B------:R-:W-:Y:S01]  /*2270*/  FMUL.FTZ R0, R0, 1 ;  /* 0x3f80000000007820 */ /* 0x000fe20000410000 */
[----:B------:R-:W-:-:S03]  /*2280*/  CS2R R14, SRZ ;  /* 0x00000000000e7805 */ /* 0x000fc6000001ff00 */
[----:B------:R0:W1:Y:S01]  /*2290*/  F2F.F64.F32 R12, R0 ;  /* 0x00000000000c7310 */ /* 0x0000620000201800 */
[----:B------:R-:W-:Y:S05]  /*22a0*/  BRA `(.L_x_27122) ;  /* 0x0000000000687947 */ /* 0x000fea0003800000 */
.L_x_27121:
        /* <DEDUP_REMOVED lines=16> */
.L_x_27149:
[----:B------:R-:W-:Y:S02]  /*23b0*/  CS2R R12, SRZ ;  /* 0x00000000000c7805 */ /* 0x000fe4000001ff00 */
[----:B------:R-:W-:Y:S01]  /*23c0*/  CS2R R14, SRZ ;  /* 0x00000000000e7805 */ /* 0x000fe2000001ff00 */
[----:B------:R-:W-:Y:S06]  /*23d0*/  BRA `(.L_x_27122) ;  /* 0x00000000001c7947 */ /* 0x000fec0003800000 */
.L_x_27146:
[----:B------:R-:W2:Y:S01]  /*23e0*/  LDG.E.64 R12, desc[UR36][R2.64] ;  /* 0x00000024020c7981 */ /* 0x000ea2000c1e1b00 */
[----:B------:R-:W-:Y:S01]  /*23f0*/  CS2R R14, SRZ ;  /* 0x00000000000e7805 */ /* 0x000fe2000001ff00 */
[----:B--2---:R-:W0:Y:S01]  /*2400*/  I2F.F64.U64 R12, R12 ;  /* 0x0000000c000c7312 */ /* 0x004e220000301800 */
[----:B------:R-:W-:Y:S05]  /*2410*/  BRA `(.L_x_27122) ;  /* 0x00000000000c7947 */ /* 0x000fea0003800000 */
.L_x_27145:
[----:B------:R-:W2:Y:S01]  /*2420*/  LDG.E R2, desc[UR36][R2.64] ;  /* 0x0000002402027981 */ /* 0x000ea2000c1e1900 */
[----:B------:R-:W-:Y:S01]  /*2430*/  CS2R R14, SRZ ;  /* 0x00000000000e7805 */ /* 0x000fe2000001ff00 */
[----:B--2---:R0:W1:Y:S06]  /*2440*/  I2F.F64.U32 R12, R2 ;  /* 0x00000002000c7312 */ /* 0x00406c0000201800 */
.L_x_27122:
[----:B01---5:R-:W-:Y:S01]  /*2450*/  DMUL R6, R14, 0.5 ;  /* 0x3fe000000e067828 */ /* 0x023fe20000000000 */
[----:B------:R-:W-:Y:S07]  /*2460*/  BSSY B1, `(.L_x_27150) ;  /* 0x000001a000017945 */ /* 0x000fee0003800000 */
[----:B------:R-:W-:-:S14]  /*2470*/  DSETP.NEU.AND P0, PT, |R6|, +INF , PT ;  /* 0x7ff000000600742a */ /* 0x000fdc0003f0d200 */
[----:B------:R-:W-:Y:S05]  /*2480*/  @!P0 BRA `(.L_x_27151) ;  /* 0x0000000000548947 */ /* 0x000fea0003800000 */
[----:B------:R-:W-:Y:S01]  /*2490*/  UMOV UR4, 0x6dc9c883 ;  /* 0x6dc9c88300047882 */ /* 0x000fe20000000000 */
[----:B------:R-:W-:Y:S01]  /*24a0*/  UMOV UR5, 0x3fe45f30 ;  /* 0x3fe45f3000057882 */ /* 0x000fe20000000000 */
[C---:B------:R-:W-:Y:S02]  /*24b0*/  DSETP.GE.AND P0, PT, |R6|.reuse, 2.14748364800000000000e+09, PT ;  /* 0x41e000000600742a */ /* 0x040fe40003f06200 */
[----:B------:R-:W-:Y:S01]  /*24c0*/  DMUL R2, R6, UR4 ;  /* 0x0000000406027c28 */ /* 0x000fe20008000000 */
[----:B------:R-:W-:Y:S01]  /*24d0*/  UMOV UR4, 0x54442d18 ;  /* 0x54442d1800047882 */ /* 0x000fe20000000000 */
[----:B------:R-:W-:-:S04]  /*24e0*/  UMOV UR5, 0x3ff921fb ;  /* 0x3ff921fb00057882 */ /* 0x000fc80000000000 */
[----:B--2-4-:R-:W0:Y:S08]  /*24f0*/  F2I.F64 R0, R2 ;  /* 0x0000000200007311 */ /* 0x014e300000301100 */
[----:B0-----:R-:W0:Y:S02]  /*2500*/  I2F.F64 R10, R0 ;  /* 0x00000000000a7312 */ /* 0x001e240000201c00 */
[----:B0-----:R-:W-:Y:S01]  /*2510*/  DFMA R4, -R10, UR4, R6 ;  /* 0x000000040a047c2b */ /* 0x001fe20008000106 */
[----:B------:R-:W-:Y:S01]  /*2520*/  UMOV UR4, 0x33145c00 ;  /* 0x33145c0000047882 */ /* 0x000fe20000000000 */
[----:B------:R-:W-:-:S06]  /*2530*/  UMOV UR5, 0x3c91a626 ;  /* 0x3c91a62600057882 */ /* 0x000fcc0000000000 */
[----:B------:R-:W-:Y:S01]  /*2540*/  DFMA R4, -R10, UR4, R4 ;  /* 0x000000040a047c2b */ /* 0x000fe20008000104 */
[----:B------:R-:W-:Y:S01]  /*2550*/  UMOV UR4, 0x252049c0 ;  /* 0x252049c000047882 */ /* 0x000fe20000000000 */
[----:B------:R-:W-:-:S06]  /*2560*/  UMOV UR5, 0x397b839a ;  /* 0x397b839a00057882 */ /* 0x000fcc0000000000 */
[----:B------:R-:W-:Y:S01]  /*2570*/  DFMA R10, -R10, UR4, R4 ;  /* 0x000000040a0a7c2b */ /* 0x000fe20008000104 */
[----:B------:R-:W-:Y:S10]  /*2580*/  @!P0 BRA `(.L_x_27152) ;  /* 0x00000000001c8947 */ /* 0x000ff40003800000 */
[----:B------:R-:W-:Y:S01]  /*2590*/  IMAD.MOV.U32 R10, RZ, RZ, R6 ;  /* 0x000000ffff0a7224 */ /* 0x000fe200078e0006 */
[----:B------:R-:W-:Y:S01]  /*25a0*/  MOV R2, 0x25d0 ;  /* 0x000025d000027802 */ /* 0x000fe20000000f00 */
[----:B------:R-:W-:-:S07]  /*25b0*/  IMAD.MOV.U32 R3, RZ, RZ, R7 ;  /* 0x000000ffff037224 */ /* 0x000fce00078e0007 */
[----:B---3--:R-:W-:Y:S05]  /*25c0*/  CALL.REL.NOINC `($_ZN2at6native18elementwise_kernelILi128ELi4EZNS0_15gpu_kernel_implIZZZNS0_17expm1_kernel_cudaERNS_18TensorIteratorBaseEENKUlvE_clEvENKUlvE1_clEvEUlN3c107complexIdEEE_EEvS4_RKT_EUliE_EEviT1_$__internal_trig_reduction_slowpathd) ;  /* 0x000000f800207944 */ /* 0x008fea0003c00000 */
[----:B------:R-:W-:Y:S05]  /*25d0*/  BRA `(.L_x_27152) ;  /* 0x0000000000087947 */ /* 0x000fea0003800000 */
.L_x_27151:
[----:B------:R-:W-:Y:S01]  /*25e0*/  DMUL R10, RZ, R6 ;  /* 0x00000006ff0a7228 */ /* 0x000fe20000000000 */
[----:B--2-4-:R-:W-:-:S10]  /*25f0*/  IMAD.MOV.U32 R0, RZ, RZ, RZ ;  /* 0x000000ffff007224 */ /* 0x014fd400078e00ff */
.L_x_27152:
[----:B------:R-:W-:Y:S05]  /*2600*/  BSYNC B1 ;  /* 0x0000000000017941 */ /* 0x000fea0003800000 */
.L_x_27150:
[----:B------:R-:W0:Y:S01]  /*2610*/  LDC.64 R2, c[0x4][0x1b0] ;  /* 0x01006c00ff027b82 */ /* 0x000e220000000a00 */
[----:B------:R-:W-:-:S05]  /*2620*/  IMAD.SHL.U32 R4, R0, 0x8, RZ ;  /* 0x0000000800047824 */ /* 0x000fca00078e00ff */
[----:B------:R-:W-:-:S05]  /*2630*/  LOP3.LUT R5, R4, 0x8, RZ, 0xc0, !PT ;  /* 0x0000000804057812 */ /* 0x000fca00078ec0ff */
[----:B0-----:R-:W-:-:S05]  /*2640*/  IMAD.WIDE.U32 R2, R5, 0x8, R2 ;  /* 0x0000000805027825 */ /* 0x001fca00078e0002 */
[----:B------:R-:W2:Y:S04]  /*2650*/  LDG.E.128.CONSTANT R4, desc[UR36][R2.64] ;  /* 0x0000002402047981 */ /* 0x000ea8000c1e9d00 */
[----:B------:R-:W4:Y:S04]  /*2660*/  LDG.E.128.CONSTANT R20, desc[UR36][R2.64+0x10] ;  /* 0x0000102402147981 */ /* 0x000f28000c1e9d00 */
[----:B------:R-:W5:Y:S01]  /*2670*/  LDG.E.128.CONSTANT R24, desc[UR36][R2.64+0x20] ;  /* 0x0000202402187981 */ /* 0x000f62000c1e9d00 */
[----:B------:R-:W-:Y:S01]  /*2680*/  R2P PR, R0, 0x3 ;  /* 0x0000000300007804 */ /* 0x000fe20000000000 */
[----:B------:R-:W-:Y:S01]  /*2690*/  IMAD.MOV.U32 R8, RZ, RZ, 0x79785eba ;  /* 0x79785ebaff087424 */ /* 0x000fe200078e00ff */
[----:B------:R-:W-:Y:S01]  /*26a0*/  DMUL R16, R10, R10 ;  /* 0x0000000a0a107228 */ /* 0x000fe20000000000 */
[----:B------:R-:W-:Y:S01]  /*26b0*/  IMAD.MOV.U32 R0, RZ, RZ, 0x3de5db65 ;  /* 0x3de5db65ff007424 */ /* 0x000fe200078e00ff */
[----:B---3--:R-:W-:Y:S01]  /*26c0*/  FSETP.GEU.FTZ.AND P2, PT, R13, 4.1931471824645996094, PT ;  /* 0x40862e430d00780b */ /* 0x008fe20003f5e000 */
[----:B------:R-:W-:Y:S01]  /*26d0*/  BSSY B0, `(.L_x_27153) ;  /* 0x0000052000007945 */ /* 0x000fe20003800000 */
[----:B------:R-:W-:-:S02]  /*26e0*/  FSEL R8, -R8, 4.2945490664224492434e-19, !P0 ;  /* 0x20fd816408087808 */ /* 0x000fc40004000100 */
[----:B------:R-:W-:-:S06]  /*26f0*/  FSEL R9, R0, -0.082518599927425384521, !P0 ;  /* 0xbda8ff8300097808 */ /* 0x000fcc0004000000 */
[----:B--2---:R-:W-:-:S08]  /*2700*/  DFMA R4, R16, R8, R4 ;  /* 0x000000081004722b */ /* 0x004fd00000000004 */
[----:B------:R-:W-:-:S08]  /*2710*/  DFMA R4, R16, R4, R6 ;  /* 0x000000041004722b */ /* 0x000fd00000000006 */
[----:B----4-:R-:W-:-:S08]  /*2720*/  DFMA R4, R16, R4, R20 ;  /* 0x000000041004722b */ /* 0x010fd00000000014 */
[----:B------:R-:W-:-:S08]  /*2730*/  DFMA R4, R16, R4, R22 ;  /* 0x000000041004722b */ /* 0x000fd00000000016 */
[----:B-----5:R-:W-:-:S08]  /*2740*/  DFMA R4, R16, R4, R24 ;  /* 0x000000041004722b */ /* 0x020fd00000000018 */
[----:B------:R-:W-:-:S08]  /*2750*/  DFMA R4, R16, R4, R26 ;  /* 0x000000041004722b */ /* 0x000fd0000000001a */
[----:B------:R-:W-:Y:S02]  /*2760*/  DFMA R30, R4, R10, R10 ;  /* 0x0000000a041e722b */ /* 0x000fe4000000000a */
[----:B------:R-:W-:Y:S01]  /*2770*/  @P0 DFMA R30, R16, R4, 1 ;  /* 0x3ff00000101e042b */ /* 0x000fe20000000004 */
[----:B------:R-:W-:-:S07]  /*2780*/  FSETP.GT.FTZ.AND P0, PT, R13, -3.1640625, PT ;  /* 0xc04a80000d00780b */ /* 0x000fce0003f14000 */
[----:B------:R-:W-:-:S06]  /*2790*/  @P1 DFMA R30, R30, -1, RZ ;  /* 0xbff000001e1e182b */ /* 0x000fcc00000000ff */
[----:B------:R-:W-:Y:S05]  /*27a0*/  @P0 BRA !P2, `(.L_x_27154) ;  /* 0x0000000000200947 */ /* 0x000fea0005000000 */
[C---:B------:R-:W-:Y:S01]  /*27b0*/  DADD R2, R12.reuse, R12 ;  /* 0x000000000c027229 */ /* 0x040fe2000000000c */
[----:B------:R-:W-:Y:S01]  /*27c0*/  IMAD.MOV.U32 R5, RZ, RZ, 0x3ff00000 ;  /* 0x3ff00000ff057424 */ /* 0x000fe200078e00ff */
[----:B------:R-:W-:Y:S01]  /*27d0*/  ISETP.GE.AND P1, PT, R13, RZ, PT ;  /* 0x000000ff0d00720c */ /* 0x000fe20003f26270 */
[----:B------:R-:W-:-:S03]  /*27e0*/  DSETP.GTU.AND P0, PT, |R12|, +INF , PT ;  /* 0x7ff000000c00742a */ /* 0x000fc60003f0c200 */
[----:B------:R-:W-:-:S04]  /*27f0*/  FSEL R5, -R5, +QNAN , !P1 ;  /* 0x7ff0000005057808 */ /* 0x000fc80004800100 */
[----:B------:R-:W-:Y:S02]  /*2800*/  FSEL R20, R2, RZ, P0 ;  /* 0x000000ff02147208 */ /* 0x000fe40000000000 */
[----:B------:R-:W-:Y:S01]  /*2810*/  FSEL R21, R3, R5, P0 ;  /* 0x0000000503157208 */ /* 0x000fe20000000000 */
[----:B------:R-:W-:Y:S06]  /*2820*/  BRA `(.L_x_27155) ;  /* 0x0000000000f07947 */ /* 0x000fec0003800000 */
.L_x_27154:
[----:B------:R-:W-:Y:S01]  /*2830*/  IMAD.MOV.U32 R2, RZ, RZ, 0x652b82fe ;  /* 0x652b82feff027424 */ /* 0x000fe200078e00ff */
[----:B------:R-:W-:Y:S01]  /*2840*/  UMOV UR4, 0xfefa39ef ;  /* 0xfefa39ef00047882 */ /* 0x000fe20000000000 */
[----:B------:R-:W-:Y:S01]  /*2850*/  IMAD.MOV.U32 R3, RZ, RZ, 0x3ff71547 ;  /* 0x3ff71547ff037424 */ /* 0x000fe200078e00ff */
[----:B------:R-:W-:Y:S01]  /*2860*/  UMOV UR5, 0x3fe62e42 ;  /* 0x3fe62e4200057882 */ /* 0x000fe20000000000 */
[----:B------:R-:W-:Y:S02]  /*2870*/  IMAD.SHL.U32 R0, R13, 0x2, RZ ;  /* 0x000000020d007824 */ /* 0x000fe400078e00ff */
[----:B------:R-:W-:Y:S02]  /*2880*/  IMAD.MOV.U32 R8, RZ, RZ, -0x7142ec33 ;  /* 0x8ebd13cdff087424 */ /* 0x000fe400078e00ff */
[----:B------:R-:W-:Y:S01]  /*2890*/  DFMA R2, R12, R2, 6.75539944105574400000e+15 ;  /* 0x433800000c02742b */ /* 0x000fe20000000002 */
[C---:B------:R-:W-:Y:S01]  /*28a0*/  ISETP.GE.U32.AND P0, PT, R0.reuse, 0x7fb3e647, PT ;  /* 0x7fb3e6470000780c */ /* 0x040fe20003f06070 */
[----:B------:R-:W-:Y:S01]  /*28b0*/  IMAD.MOV.U32 R9, RZ, RZ, 0x3e5af86d ;  /* 0x3e5af86dff097424 */ /* 0x000fe200078e00ff */
[----:B------:R-:W-:-:S05]  /*28c0*/  ISETP.NE.AND P1, PT, R0, RZ, PT ;  /* 0x000000ff0000720c */ /* 0x000fca0003f25270 */
[----:B------:R-:W-:Y:S02]  /*28d0*/  DADD R4, R2, -6.75539944105574400000e+15 ;  /* 0xc338000002047429 */ /* 0x000fe40000000000 */
[----:B------:R-:W-:-:S05]  /*28e0*/  SEL R2, R2, RZ, P0 ;  /* 0x000000ff02027207 */ /* 0x000fca0000000000 */
[----:B------:R-:W-:Y:S01]  /*28f0*/  VIADD R3, R2, 0xffffffff ;  /* 0xffffffff02037836 */ /* 0x000fe20000000000 */
[----:B------:R-:W-:Y:S01]  /*2900*/  DFMA R6, R4, -UR4, R12 ;  /* 0x8000000404067c2b */ /* 0x000fe2000800000c */
[----:B------:R-:W-:Y:S01]  /*2910*/  UMOV UR4, 0x3b39803f ;  /* 0x3b39803f00047882 */ /* 0x000fe20000000000 */
[----:B------:R-:W-:-:S06]  /*2920*/  UMOV UR5, 0x3c7abc9e ;  /* 0x3c7abc9e00057882 */ /* 0x000fcc0000000000 */
[----:B------:R-:W-:Y:S01]  /*2930*/  DFMA R6, R4, -UR4, R6 ;  /* 0x8000000404067c2b */ /* 0x000fe20008000006 */
[----:B------:R-:W-:Y:S01]  /*2940*/  UMOV UR4, 0x6acd15b6 ;  /* 0x6acd15b600047882 */ /* 0x000fe20000000000 */
[----:B------:R-:W-:-:S08]  /*2950*/  UMOV UR5, 0x3e21f407 ;  /* 0x3e21f40700057882 */ /* 0x000fd00000000000 */
[----:B------:R-:W-:Y:S02]  /*2960*/  FSEL R20, R12, R6, !P0 ;  /* 0x000000060c147208 */ /* 0x000fe40004000000 */
[----:B------:R-:W-:Y:S02]  /*2970*/  FSEL R21, R13, R7, !P0 ;  /* 0x000000070d157208 */ /* 0x000fe40004000000 */
[----:B------:R-:W-:Y:S01]  /*2980*/  ISETP.NE.AND P0, PT, R2, 0x400, PT ;  /* 0x000004000200780c */ /* 0x000fe20003f05270 */
[----:B------:R-:W-:Y:S02]  /*2990*/  IMAD.MOV.U32 R4, RZ, RZ, R20 ;  /* 0x000000ffff047224 */ /* 0x000fe400078e0014 */
[----:B------:R-:W-:-:S06]  /*29a0*/  IMAD.MOV.U32 R5, RZ, RZ, R21 ;  /* 0x000000ffff057224 */ /* 0x000fcc00078e0015 */
[C---:B------:R-:W-:Y:S01]  /*29b0*/  DFMA R6, R4.reuse, UR4, R8 ;  /* 0x0000000404067c2b */ /* 0x040fe20008000008 */
[----:B------:R-:W-:Y:S01]  /*29c0*/  UMOV UR4, 0x92ba033d ;  /* 0x92ba033d00047882 */ /* 0x000fe20000000000 */
[----:B------:R-:W-:Y:S02]  /*29d0*/  UMOV UR5, 0x3e927e50 ;  /* 0x3e927e5000057882 */ /* 0x000fe40000000000 */
[----:B------:R-:W-:Y:S02]  /*29e0*/  @P0 IMAD.MOV R3, RZ, RZ, R2 ;  /* 0x000000ffff030224 */ /* 0x000fe400078e0202 */
[----:B------:R-:W-:Y:S02]  /*29f0*/  IMAD.MOV.U32 R2, RZ, RZ, RZ ;  /* 0x000000ffff027224 */ /* 0x000fe400078e00ff */
[----:B------:R-:W-:Y:S01]  /*2a00*/  DFMA R6, R4, R6, UR4 ;  /* 0x0000000404067e2b */ /* 0x000fe20008000006 */
[----:B------:R-:W-:Y:S01]  /*2a10*/  UMOV UR4, 0x6c5f9da1 ;  /* 0x6c5f9da100047882 */ /* 0x000fe20000000000 */
[----:B------:R-:W-:Y:S01]  /*2a20*/  UMOV UR5, 0x3ec71dde ;  /* 0x3ec71dde00057882 */ /* 0x000fe20000000000 */
[----:B------:R-:W-:-:S05]  /*2a30*/  LEA R3, R3, 0x3ff00000, 0x14 ;  /* 0x3ff0000003037811 */ /* 0x000fca00078ea0ff */
[----:B------:R-:W-:Y:S01]  /*2a40*/  DFMA R6, R4, R6, UR4 ;  /* 0x0000000404067e2b */ /* 0x000fe20008000006 */
[----:B------:R-:W-:Y:S01]  /*2a50*/  UMOV UR4, 0x18d034e6 ;  /* 0x18d034e600047882 */ /* 0x000fe20000000000 */
[----:B------:R-:W-:Y:S01]  /*2a60*/  UMOV UR5, 0x3efa01a0 ;  /* 0x3efa01a000057882 */ /* 0x000fe20000000000 */
[----:B------:R-:W-:-:S05]  /*2a70*/  DADD R8, R2, -1 ;  /* 0xbff0000002087429 */ /* 0x000fca0000000000 */
[----:B------:R-:W-:Y:S01]  /*2a80*/  DFMA R6, R4, R6, UR4 ;  /* 0x0000000404067e2b */ /* 0x000fe20008000006 */
[----:B------:R-:W-:Y:S01]  /*2a90*/  UMOV UR4, 0x1b3b6940 ;  /* 0x1b3b694000047882 */ /* 0x000fe20000000000 */
[----:B------:R-:W-:-:S06]  /*2aa0*/  UMOV UR5, 0x3f2a01a0 ;  /* 0x3f2a01a000057882 */ /* 0x000fcc0000000000 */
        /* <DEDUP_REMOVED lines=12> */
[----:B------:R-:W-:-:S08]  /*2b70*/  DFMA R6, R4, R6, UR4 ;  /* 0x0000000404067e2b */ /* 0x000fd00008000006 */
[----:B------:R-:W-:-:S08]  /*2b80*/  DFMA R6, R4, R6, 0.5 ;  /* 0x3fe000000406742b */ /* 0x000fd00000000006 */
[----:B------:R-:W-:-:S08]  /*2b90*/  DMUL R6, R4, R6 ;  /* 0x0000000604067228 */ /* 0x000fd00000000000 */
[----:B------:R-:W-:-:S08]  /*2ba0*/  DFMA R6, R4, R6, R4 ;  /* 0x000000060406722b */ /* 0x000fd00000000004 */
[----:B------:R-:W-:-:S08]  /*2bb0*/  DFMA R6, R6, R2, R8 ;  /* 0x000000020606722b */ /* 0x000fd00000000008 */
[----:B------:R-:W-:-:S10]  /*2bc0*/  DADD R2, R6, R6 ;  /* 0x0000000006027229 */ /* 0x000fd40000000006 */
[----:B------:R-:W-:Y:S02]  /*2bd0*/  @P1 FSEL R20, R2, R6, !P0 ;  /* 0x0000000602141208 */ /* 0x000fe40004000000 */
[----:B------:R-:W-:-:S07]  /*2be0*/  @P1 FSEL R21, R3, R7, !P0 ;  /* 0x0000000703151208 */ /* 0x000fce0004000000 */
.L_x_27155:
[----:B------:R-:W-:Y:S05]  /*2bf0*/  BSYNC B0 ;  /* 0x0000000000007941 */ /* 0x000fea0003800000 */
.L_x_27153:
[----:B------:R-:W-:Y:S01]  /*2c00*/  DSETP.NEU.AND P0, PT, |R14|, +INF , PT ;  /* 0x7ff000000e00742a */ /* 0x000fe20003f0d200 */
[----:B------:R-:W-:-:S13]  /*2c10*/  BSSY B1, `(.L_x_27156) ;  /* 0x000001c000017945 */ /* 0x000fda0003800000 */
[----:B------:R-:W-:Y:S05]  /*2c20*/  @!P0 BRA `(.L_x_27157) ;  /* 0x0000000000608947 */ /* 0x000fea0003800000 */
[----:B------:R-:W-:Y:S01]  /*2c30*/  UMOV UR4, 0x6dc9c883 ;  /* 0x6dc9c88300047882 */ /* 0x000fe20000000000 */
[----:B------:R-:W-:Y:S01]  /*2c40*/  UMOV UR5, 0x3fe45f30 ;  /* 0x3fe45f3000057882 */ /* 0x000fe20000000000 */
[C---:B------:R-:W-:Y:S02]  /*2c50*/  DSETP.GE.AND P0, PT, |R14|.reuse, 2.14748364800000000000e+09, PT ;  /* 0x41e000000e00742a */ /* 0x040fe40003f06200 */
[----:B------:R-:W-:Y:S01]  /*2c60*/  DMUL R2, R14, UR4 ;  /* 0x000000040e027c28 */ /* 0x000fe20008000000 */
[----:B------:R-:W-:Y:S01]  /*2c70*/  UMOV UR4, 0x54442d18 ;  /* 0x54442d1800047882 */ /* 0x000fe20000000000 */
[----:B------:R-:W-:-:S08]  /*2c80*/  UMOV UR5, 0x3ff921fb ;  /* 0x3ff921fb00057882 */ /* 0x000fd00000000000 */
[----:B------:R-:W0:Y:S08]  /*2c90*/  F2I.F64 R2, R2 ;  /* 0x0000000200027311 */ /* 0x000e300000301100 */
        /* <DEDUP_REMOVED lines=12> */
[----:B------:R-:W-:Y:S05]  /*2d60*/  CALL.REL.NOINC `($_ZN2at6native18elementwise_kernelILi128ELi4EZNS0_15gpu_kernel_implIZZZNS0_17expm1_kernel_cudaERNS_18TensorIteratorBaseEENKUlvE_clEvENKUlvE1_clEvEUlN3c107complexIdEEE_EEvS4_RKT_EUliE_EEviT1_$__internal_trig_reduction_slowpathd) ;  /* 0x000000f000387944 */ /* 0x000fea0003c00000 */
[----:B------:R-:W-:Y:S02]  /*2d70*/  IMAD.MOV.U32 R2, RZ, RZ, R0 ;  /* 0x000000ffff027224 */ /* 0x000fe400078e0000 */
[----:B------:R-:W-:Y:S02]  /*2d80*/  IMAD.MOV.U32 R22, RZ, RZ, R10 ;  /* 0x000000ffff167224 */ /* 0x000fe400078e000a */
[----:B------:R-:W-:Y:S01]  /*2d90*/  IMAD.MOV.U32 R23, RZ, RZ, R11 ;  /* 0x000000ffff177224 */ /* 0x000fe200078e000b */
[----:B------:R-:W-:Y:S06]  /*2da0*/  BRA `(.L_x_27158) ;  /* 0x0000000000087947 */ /* 0x000fec0003800000 */
.L_x_27157:
[----:B------:R-:W-:Y:S01]  /*2db0*/  DMUL R22, RZ, R14 ;  /* 0x0000000eff167228 */ /* 0x000fe20000000000 */
[----:B------:R-:W-:-:S10]  /*2dc0*/  IMAD.MOV.U32 R2, RZ, RZ, RZ ;  /* 0x000000ffff027224 */ /* 0x000fd400078e00ff */
.L_x_27158:
[----:B------:R-:W-:Y:S05]  /*2dd0*/  BSYNC B1 ;  /* 0x0000000000017941 */ /* 0x000fea0003800000 */
.L_x_27156:
[----:B------:R-:W0:Y:S01]  /*2de0*/  LDC.64 R28, c[0x4][0x1b0] ;  /* 0x01006c00ff1c7b82 */ /* 0x000e220000000a00 */
[----:B------:R-:W-:-:S04]  /*2df0*/  VIADD R34, R2, 0x1 ;  /* 0x0000000102227836 */ /* 0x000fc80000000000 */
[----:B------:R-:W-:-:S05]  /*2e00*/  IMAD.SHL.U32 R0, R34, 0x8, RZ ;  /* 0x0000000822007824 */ /* 0x000fca00078e00ff */
[----:B------:R-:W-:-:S05]  /*2e10*/  LOP3.LUT R3, R0, 0x8, RZ, 0xc0, !PT ;  /* 0x0000000800037812 */ /* 0x000fca00078ec0ff */
[----:B0-----:R-:W-:-:S05]  /*2e20*/  IMAD.WIDE.U32 R28, R3, 0x8, R28 ;  /* 0x00000008031c7825 */ /* 0x001fca00078e001c */
[----:B------:R-:W2:Y:S04]  /*2e30*/  LDG.E.128.CONSTANT R24, desc[UR36][R28.64] ;  /* 0x000000241c187981 */ /* 0x000ea8000c1e9d00 */
[----:B------:R-:W3:Y:S04]  /*2e40*/  LDG.E.128.CONSTANT R8, desc[UR36][R28.64+0x10] ;  /* 0x000010241c087981 */ /* 0x000ee8000c1e9d00 */
[----:B------:R0:W4:Y:S01]  /*2e50*/  LDG.E.128.CONSTANT R4, desc[UR36][R28.64+0x20] ;  /* 0x000020241c047981 */ /* 0x000122000c1e9d00 */
[----:B------:R-:W-:Y:S01]  /*2e60*/  IMAD.MOV.U32 R2, RZ, RZ, 0x652b82fe ;  /* 0x652b82feff027424 */ /* 0x000fe200078e00ff */
[----:B------:R-:W-:Y:S01]  /*2e70*/  UMOV UR4, 0xfefa39ef ;  /* 0xfefa39ef00047882 */ /* 0x000fe20000000000 */
[----:B------:R-:W-:Y:S01]  /*2e80*/  IMAD.MOV.U32 R3, RZ, RZ, 0x3ff71547 ;  /* 0x3ff71547ff037424 */ /* 0x000fe200078e00ff */
[----:B------:R-:W-:Y:S01]  /*2e90*/  UMOV UR5, 0x3fe62e42 ;  /* 0x3fe62e4200057882 */ /* 0x000fe20000000000 */
[----:B------:R-:W-:Y:S01]  /*2ea0*/  R2P PR, R34, 0x3 ;  /* 0x0000000322007804 */ /* 0x000fe20000000000 */
[----:B------:R-:W-:Y:S01]  /*2eb0*/  IMAD.MOV.U32 R34, RZ, RZ, 0x79785eba ;  /* 0x79785ebaff227424 */ /* 0x000fe200078e00ff */
[----:B------:R-:W-:Y:S01]  /*2ec0*/  BSSY B0, `(.L_x_27159) ;  /* 0x0000048000007945 */ /* 0x000fe20003800000 */
[----:B------:R-:W-:Y:S01]  /*2ed0*/  IMAD.MOV.U32 R0, RZ, RZ, 0x3de5db65 ;  /* 0x3de5db65ff007424 */ /* 0x000fe200078e00ff */
[----:B------:R-:W-:-:S02]  /*2ee0*/  DFMA R2, R12, R2, 6.75539944105574400000e+15 ;  /* 0x433800000c02742b */ /* 0x000fc40000000002 */
[----:B0-----:R-:W-:Y:S01]  /*2ef0*/  DMUL R28, R22, R22 ;  /* 0x00000016161c7228 */ /* 0x001fe20000000000 */
[----:B------:R-:W-:Y:S01]  /*2f00*/  FSEL R34, -R34, 4.2945490664224492434e-19, !P0 ;  /* 0x20fd816422227808 */ /* 0x000fe20004000100 */
[----:B------:R-:W-:Y:S01]  /*2f10*/  DSETP.NEU.AND P2, PT, |R14|, +INF , PT ;  /* 0x7ff000000e00742a */ /* 0x000fe20003f4d200 */
[----:B------:R-:W-:-:S03]  /*2f20*/  FSEL R35, R0, -0.082518599927425384521, !P0 ;  /* 0xbda8ff8300237808 */ /* 0x000fc60004000000 */
[----:B------:R-:W-:-:S08]  /*2f30*/  DADD R16, R2, -6.75539944105574400000e+15 ;  /* 0xc338000002107429 */ /* 0x000fd00000000000 */
[----:B------:R-:W-:Y:S01]  /*2f40*/  DFMA R32, R16, -UR4, R12 ;  /* 0x8000000410207c2b */ /* 0x000fe2000800000c */
[----:B------:R-:W-:Y:S01]  /*2f50*/  UMOV UR4, 0x3b39803f ;  /* 0x3b39803f00047882 */ /* 0x000fe20000000000 */
[----:B------:R-:W-:-:S06]  /*2f60*/  UMOV UR5, 0x3c7abc9e ;  /* 0x3c7abc9e00057882 */ /* 0x000fcc0000000000 */
[----:B------:R-:W-:Y:S01]  /*2f70*/  DFMA R16, R16, -UR4, R32 ;  /* 0x8000000410107c2b */ /* 0x000fe20008000020 */
[----:B------:R-:W-:Y:S01]  /*2f80*/  UMOV UR4, 0x69ce2bdf ;  /* 0x69ce2bdf00047882 */ /* 0x000fe20000000000 */
[----:B------:R-:W-:Y:S01]  /*2f90*/  IMAD.MOV.U32 R32, RZ, RZ, -0x35dec16 ;  /* 0xfca213eaff207424 */ /* 0x000fe200078e00ff */
[----:B------:R-:W-:Y:S01]  /*2fa0*/  UMOV UR5, 0x3e5ade15 ;  /* 0x3e5ade1500057882 */ /* 0x000fe20000000000 */
[----:B------:R-:W-:-:S06]  /*2fb0*/  IMAD.MOV.U32 R33, RZ, RZ, 0x3e928af3 ;  /* 0x3e928af3ff217424 */ /* 0x000fcc00078e00ff */
[----:B------:R-:W-:Y:S01]  /*2fc0*/  DFMA R32, R16, UR4, R32 ;  /* 0x0000000410207c2b */ /* 0x000fe20008000020 */
        /* <DEDUP_REMOVED lines=24> */
[----:B------:R-:W-:-:S08]  /*3150*/  DFMA R32, R16, R32, 1 ;  /* 0x3ff000001020742b */ /* 0x000fd00000000020 */
[----:B------:R-:W-:Y:S02]  /*3160*/  DFMA R32, R16, R32, 1 ;  /* 0x3ff000001020742b */ /* 0x000fe40000000020 */
[----:B--2---:R-:W-:-:S08]  /*3170*/  DFMA R24, R28, R34, R24 ;  /* 0x000000221c18722b */ /* 0x004fd00000000018 */
[----:B------:R-:W-:-:S08]  /*3180*/  DFMA R24, R28, R24, R26 ;  /* 0x000000181c18722b */ /* 0x000fd0000000001a */
[----:B---3--:R-:W-:-:S08]  /*3190*/  DFMA R8, R28, R24, R8 ;  /* 0x000000181c08722b */ /* 0x008fd00000000008 */
[----:B------:R-:W-:-:S08]  /*31a0*/  DFMA R8, R28, R8, R10 ;  /* 0x000000081c08722b */ /* 0x000fd0000000000a */
[----:B----4-:R-:W-:-:S08]  /*31b0*/  DFMA R4, R28, R8, R4 ;  /* 0x000000081c04722b */ /* 0x010fd00000000004 */
[----:B------:R-:W-:Y:S02]  /*31c0*/  DFMA R6, R28, R4, R6 ;  /* 0x000000041c06722b */ /* 0x000fe40000000006 */
[----:B------:R-:W-:-:S06]  /*31d0*/  DMUL R4, R30, -2 ;  /* 0xc00000001e047828 */ /* 0x000fcc0000000000 */
[----:B------:R-:W-:Y:S02]  /*31e0*/  DFMA R22, R6, R22, R22 ;  /* 0x000000160616722b */ /* 0x000fe40000000016 */
[----:B------:R-:W-:Y:S01]  /*31f0*/  @P0 DFMA R22, R28, R6, 1 ;  /* 0x3ff000001c16042b */ /* 0x000fe20000000006 */
[----:B------:R-:W-:Y:S01]  /*3200*/  FSETP.GEU.FTZ.AND P0, PT, |R13|, 4.1917929649353027344, PT ;  /* 0x4086232b0d00780b */ /* 0x000fe20003f1e200 */
[----:B------:R-:W-:Y:S01]  /*3210*/  DMUL R4, R4, R30 ;  /* 0x0000001e04047228 */ /* 0x000fe20000000000 */
[----:B------:R-:W-:Y:S02]  /*3220*/  IMAD R31, R2, 0x100000, R33 ;  /* 0x00100000021f7824 */ /* 0x000fe400078e0221 */
[----:B------:R-:W-:-:S03]  /*3230*/  IMAD.MOV.U32 R30, RZ, RZ, R32 ;  /* 0x000000ffff1e7224 */ /* 0x000fc600078e0020 */
[----:B------:R-:W-:-:S08]  /*3240*/  @P1 DFMA R22, R22, -1, RZ ;  /* 0xbff000001616182b */ /* 0x000fd000000000ff */
[----:B------:R-:W-:Y:S01]  /*3250*/  DFMA R20, R22, R20, R4 ;  /* 0x000000141614722b */ /* 0x000fe20000000004 */
[----:B------:R-:W-:Y:S10]  /*3260*/  @!P0 BRA `(.L_x_27160) ;  /* 0x0000000000348947 */ /* 0x000ff40003800000 */
[----:B------:R-:W-:Y:S01]  /*3270*/  FSETP.GEU.FTZ.AND P0, PT, |R13|, 4.2275390625, PT ;  /* 0x408748000d00780b */ /* 0x000fe20003f1e200 */
[C---:B------:R-:W-:Y:S02]  /*3280*/  DADD R4, R12.reuse, +INF ;  /* 0x7ff000000c047429 */ /* 0x040fe40000000000 */
[----:B------:R-:W-:-:S08]  /*3290*/  DSETP.GEU.AND P1, PT, R12, RZ, PT ;  /* 0x000000ff0c00722a */ /* 0x000fd00003f2e000 */
[----:B------:R-:W-:Y:S02]  /*32a0*/  FSEL R31, R5, RZ, P1 ;  /* 0x000000ff051f7208 */ /* 0x000fe40000800000 */
[----:B------:R-:W-:Y:S02]  /*32b0*/  @!P0 LEA.HI R0, R2, R2, RZ, 0x1 ;  /* 0x0000000202008211 */ /* 0x000fe400078f08ff */
[----:B------:R-:W-:Y:S01]  /*32c0*/  FSEL R30, R4, RZ, P1 ;  /* 0x000000ff041e7208 */ /* 0x000fe20000800000 */
[----:B------:R-:W-:Y:S01]  /*32d0*/  @!P0 IMAD.MOV.U32 R4, RZ, RZ, RZ ;  /* 0x000000ffff048224 */ /* 0x000fe200078e00ff */
[----:B------:R-:W-:-:S05]  /*32e0*/  @!P0 SHF.R.S32.HI R3, RZ, 0x1, R0 ;  /* 0x00000001ff038819 */ /* 0x000fca0000011400 */
[----:B------:R-:W-:Y:S02]  /*32f0*/  @!P0 IMAD.IADD R2, R2, 0x1, -R3 ;  /* 0x0000000102028824 */ /* 0x000fe400078e0a03 */
[----:B------:R-:W-:-:S03]  /*3300*/  @!P0 IMAD R3, R3, 0x100000, R33 ;  /* 0x0010000003038824 */ /* 0x000fc600078e0221 */
[----:B------:R-:W-:Y:S01]  /*3310*/  @!P0 LEA R5, R2, 0x3ff00000, 0x14 ;  /* 0x3ff0000002058811 */ /* 0x000fe200078ea0ff */
[----:B------:R-:W-:-:S06]  /*3320*/  @!P0 IMAD.MOV.U32 R2, RZ, RZ, R32 ;  /* 0x000000ffff028224 */ /* 0x000fcc00078e0020 */
[----:B------:R-:W-:-:S11]  /*3330*/  @!P0 DMUL R30, R2, R4 ;  /* 0x00000004021e8228 */ /* 0x000fd60000000000 */
.L_x_27160:
[----:B------:R-:W-:Y:S05]  /*3340*/  BSYNC B0 ;  /* 0x0000000000007941 */ /* 0x000fea0003800000 */
.L_x_27159:
[----:B------:R-:W-:Y:S04]  /*3350*/  BSSY B1, `(.L_x_27161) ;  /* 0x0000019000017945 */ /* 0x000fe80003800000 */
[----:B------:R-:W-:Y:S05]  /*3360*/  @!P2 BRA `(.L_x_27162) ;  /* 0x000000000054a947 */ /* 0x000fea0003800000 */
[----:B------:R-:W-:Y:S01]  /*3370*/  UMOV UR4, 0x6dc9c883 ;  /* 0x6dc9c88300047882 */ /* 0x000fe20000000000 */
[----:B------:R-:W-:Y:S01]  /*3380*/  UMOV UR5, 0x3fe45f30 ;  /* 0x3fe45f3000057882 */ /* 0x000fe20000000000 */
[C---:B------:R-:W-:Y:S02]  /*3390*/  DSETP.GE.AND P0, PT, |R14|.reuse, 2.14748364800000000000e+09, PT ;  /* 0x41e000000e00742a */ /* 0x040fe40003f06200 */
[----:B------:R-:W-:Y:S01]  /*33a0*/  DMUL R2, R14, UR4 ;  /* 0x000000040e027c28 */ /* 0x000fe20008000000 */
[----:B------:R-:W-:Y:S01]  /*33b0*/  UMOV UR4, 0x54442d18 ;  /* 0x54442d1800047882 */ /* 0x000fe20000000000 */
[----:B------:R-:W-:-:S04]  /*33c0*/  UMOV UR5, 0x3ff921fb ;  /* 0x3ff921fb00057882 */ /* 0x000fc80000000000 */
        /* <DEDUP_REMOVED lines=14> */
[----:B------:R-:W-:Y:S05]  /*34b0*/  BRA `(.L_x_27163) ;  /* 0x0000000000087947 */ /* 0x000fea0003800000 */
.L_x_27162:
[----:B------:R-:W-:Y:S01]  /*34c0*/  DMUL R10, RZ, R14 ;  /* 0x0000000eff0a7228 */ /* 0x000fe20000000000 */
[----:B------:R-:W-:-:S10]  /*34d0*/  IMAD.MOV.U32 R0, RZ, RZ, RZ ;  /* 0x000000ffff007224 */ /* 0x000fd400078e00ff */
.L_x_27163:
[----:B------:R-:W-:Y:S05]  /*34e0*/  BSYNC B1 ;  /* 0x0000000000017941 */ /* 0x000fea0003800000 */
.L_x_27161:
[----:B------:R-:W0:Y:S01]  /*34f0*/  LDC.64 R2, c[0x4][0x1b0] ;  /* 0x01006c00ff027b82 */ /* 0x000e220000000a00 */
[----:B------:R-:W-:-:S05]  /*3500*/  IMAD.SHL.U32 R4, R0, 0x8, RZ ;  /* 0x0000000800047824 */ /* 0x000fca00078e00ff */
[----:B------:R-:W-:-:S05]  /*3510*/  LOP3.LUT R5, R4, 0x8, RZ, 0xc0, !PT ;  /* 0x0000000804057812 */ /* 0x000fca00078ec0ff */
[----:B0-----:R-:W-:-:S05]  /*3520*/  IMAD.WIDE.U32 R2, R5, 0x8, R2 ;  /* 0x0000000805027825 */ /* 0x001fca00078e0002 */
[----:B------:R-:W2:Y:S04]  /*3530*/  LDG.E.128.CONSTANT R12, desc[UR36][R2.64] ;  /* 0x00000024020c7981 */ /* 0x000ea8000c1e9d00 */
[----:B------:R-:W3:Y:S04]  /*3540*/  LDG.E.128.CONSTANT R24, desc[UR36][R2.64+0x10] ;  /* 0x0000102402187981 */ /* 0x000ee8000c1e9d00 */
[----:B------:R0:W4:Y:S01]  /*3550*/  LDG.E.128.CONSTANT R4, desc[UR36][R2.64+0x20] ;  /* 0x0000202402047981 */ /* 0x000122000c1e9d00 */
[----:B------:R-:W-:Y:S01]  /*3560*/  R2P PR, R0, 0x3 ;  /* 0x0000000300007804 */ /* 0x000fe20000000000 */
[----:B------:R-:W-:Y:S01]  /*3570*/  IMAD.MOV.U32 R8, RZ, RZ, 0x79785eba ;  /* 0x79785ebaff087424 */ /* 0x000fe200078e00ff */
[----:B------:R-:W-:Y:S01]  /*3580*/  DMUL R16, R10, R10 ;  /* 0x0000000a0a107228 */ /* 0x000fe20000000000 */
[----:B------:R-:W-:-:S03]  /*3590*/  IMAD.MOV.U32 R0, RZ, RZ, 0x3de5db65 ;  /* 0x3de5db65ff007424 */ /* 0x000fc600078e00ff */
[----:B------:R-:W-:Y:S02]  /*35a0*/  FSEL R8, -R8, 4.2945490664224492434e-19, !P0 ;  /* 0x20fd816408087808 */ /* 0x000fe40004000100 */
[----:B------:R-:W-:Y:S01]  /*35b0*/  FSEL R9, R0, -0.082518599927425384521, !P0 ;  /* 0xbda8ff8300097808 */ /* 0x000fe20004000000 */
[----:B0-----:R-:W0:Y:S02]  /*35c0*/  LDC.U8 R2, c[0x0][0x421] ;  /* 0x00010840ff027b82 */ /* 0x001e240000000000 */
[----:B0-----:R-:W-:-:S03]  /*35d0*/  PRMT R0, R2, 0x9910, RZ ;  /* 0x0000991002007816 */ /* 0x001fc600000000ff */
[----:B--2---:R-:W-:-:S08]  /*35e0*/  DFMA R12, R16, R8, R12 ;  /* 0x00000008100c722b */ /* 0x004fd0000000000c */
[----:B------:R-:W-:-:S08]  /*35f0*/  DFMA R12, R16, R12, R14 ;  /* 0x0000000c100c722b */ /* 0x000fd0000000000e */
[----:B---3--:R-:W-:-:S08]  /*3600*/  DFMA R12, R16, R12, R24 ;  /* 0x0000000c100c722b */ /* 0x008fd00000000018 */
[----:B------:R-:W-:-:S08]  /*3610*/  DFMA R12, R16, R12, R26 ;  /* 0x0000000c100c722b */ /* 0x000fd0000000001a */
[----:B----4-:R-:W-:-:S08]  /*3620*/  DFMA R4, R16, R12, R4 ;  /* 0x0000000c1004722b */ /* 0x010fd00000000004 */
[----:B------:R-:W-:-:S08]  /*3630*/  DFMA R4, R16, R4, R6 ;  /* 0x000000041004722b */ /* 0x000fd00000000006 */
[----:B------:R-:W-:Y:S02]  /*3640*/  DFMA R10, R4, R10, R10 ;  /* 0x0000000a040a722b */ /* 0x000fe4000000000a */
[----:B------:R-:W-:Y:S01]  /*3650*/  @P0 DFMA R10, R16, R4, 1 ;  /* 0x3ff00000100a042b */ /* 0x000fe20000000004 */
[----:B------:R-:W-:-:S07]  /*3660*/  ISETP.GT.AND P0, PT, R0, 0x9, PT ;  /* 0x000000090000780c */ /* 0x000fce0003f04270 */
[----:B------:R-:W-:-:S08]  /*3670*/  @P1 DFMA R10, R10, -1, RZ ;  /* 0xbff000000a0a182b */ /* 0x000fd000000000ff */
[----:B------:R-:W-:Y:S01]  /*3680*/  DMUL R22, R10, R30 ;  /* 0x0000001e0a167228 */ /* 0x000fe20000000000 */
[----:B------:R-:W-:Y:S10]  /*3690*/  @P0 BRA `(.L_x_27164) ;  /* 0x0000000400400947 */ /* 0x000ff40003800000 */
        /* <DEDUP_REMOVED lines=11> */
.L_x_27167:
[----:B------:R-:W0:Y:S02]  /*3750*/  F2I.S64.F64.TRUNC R20, R20 ;  /* 0x0000001400147311 */ /* 0x000e24000030d900 */
[----:B0-----:R-:W-:-:S05]  /*3760*/  IMAD.MOV.U32 R3, RZ, RZ, R20 ;  /* 0x000000ffff037224 */ /* 0x001fca00078e0014 */
[----:B------:R0:W-:Y:S01]  /*3770*/  STG.E.U8 desc[UR36][R18.64], R3 ;  /* 0x0000000312007986 */ /* 0x0001e2000c101124 */
[----:B------:R-:W-:Y:S05]  /*3780*/  BRA `(.L_x_27169) ;  /* 0x0000001000087947 */ /* 0x000fea0003800000 */
.L_x_27166:
        /* <DEDUP_REMOVED lines=9> */
.L_x_27171:
[----:B------:R-:W0:Y:S02]  /*3820*/  F2I.F64.TRUNC R21, R20 ;  /* 0x0000001400157311 */ /* 0x000e24000030d100 */
[----:B0-----:R0:W-:Y:S01]  /*3830*/  STG.E desc[UR36][R18.64], R21 ;  /* 0x0000001512007986 */ /* 0x0011e2000c101924 */
[----:B------:R-:W-:Y:S05]  /*3840*/  BRA `(.L_x_27169) ;  /* 0x0000000c00d87947 */ /* 0x000fea0003800000 */
.L_x_27170:
[----:B------:R-:W0:Y:S02]  /*3850*/  F2I.F64.TRUNC R21, R20 ;  /* 0x0000001400157311 */ /* 0x000e24000030d100 */
[----:B0-----:R0:W-:Y:S01]  /*3860*/  STG.E.U16 desc[UR36][R18.64], R21 ;  /* 0x0000001512007986 */ /* 0x0011e2000c101524 */
[----:B------:R-:W-:Y:S05]  /*3870*/  BRA `(.L_x_27169) ;  /* 0x0000000c00cc7947 */ /* 0x000fea0003800000 */
.L_x_27165:
        /* <DEDUP_REMOVED lines=13> */
.L_x_27173:
        /* <DEDUP_REMOVED lines=8> */
.L_x_27172:
        /* <DEDUP_REMOVED lines=16> */
.L_x_27175:
        /* <DEDUP_REMOVED lines=11> */
.L_x_27174:
[----:B------:R4:W-:Y:S01]  /*3b80*/  STG.E.64 desc[UR36][R18.64], R20 ;  /* 0x0000001412007986 */ /* 0x0009e2000c101b24 */
[----:B------:R-:W-:Y:S05]  /*3b90*/  BRA `(.L_x_27169) ;  /* 0x0000000c00047947 */ /* 0x000fea0003800000 */
.L_x_27164:
        /* <DEDUP_REMOVED lines=13> */
.L_x_27178:
[----:B------:R0:W-:Y:S01]  /*3c70*/  STG.E.128 desc[UR36][R18.64], R20 ;  /* 0x0000001412007986 */ /* 0x0001e2000c101d24 */
[----:B------:R-:W-:Y:S05]  /*3c80*/  BRA `(.L_x_27169) ;  /* 0x0000000800c87947 */ /* 0x000fea0003800000 */
.L_x_27177:
        /* <DEDUP_REMOVED lines=25> */
.L_x_27182:
[----:B------:R-:W-:Y:S05]  /*3e20*/  BSYNC B0 ;  /* 0x0000000000007941 */ /* 0x000fea0003800000 */
.L_x_27181:
[----:B------:R-:W-:-:S05]  /*3e30*/  LOP3.LUT R3, R0, R3, RZ, 0xfc, !PT ;  /* 0x0000000300037212 */ /* 0x000fca00078efcff */
[----:B------:R0:W-:Y:S01]  /*3e40*/  STG.E.U8 desc[UR36][R18.64], R3 ;  /* 0x0000000312007986 */ /* 0x0001e2000c101124 */
[----:B------:R-:W-:Y:S05]  /*3e50*/  BRA `(.L_x_27169) ;  /* 0x0000000800547947 */ /* 0x000fea0003800000 */
.L_x_27180:
        /* <DEDUP_REMOVED lines=17> */
.L_x_27184:
[----:B------:R-:W-:Y:S01]  /*3f70*/  IMAD.MOV.U32 R0, RZ, RZ, 0x7f ;  /* 0x0000007fff007424 */ /* 0x000fe200078e00ff */
[----:B------:R-:W-:-:S04]  /*3f80*/  ISETP.GT.U32.AND P0, PT, R2, 0x7f800000, PT ;  /* 0x7f8000000200780c */ /* 0x000fc80003f04070 */
[----:B------:R-:W-:-:S09]  /*3f90*/  SEL R0, R0, 0x7c, P0 ;  /* 0x0000007c00007807 */ /* 0x000fd20000000000 */
.L_x_27185:
[----:B------:R-:W-:Y:S05]  /*3fa0*/  BSYNC B0 ;  /* 0x0000000000007941 */ /* 0x000fea0003800000 */
.L_x_27183:
[----:B------:R-:W-:-:S04]  /*3fb0*/  LOP3.LUT R2, R3, 0x80000000, RZ, 0xc0, !PT ;  /* 0x8000000003027812 */ /* 0x000fc800078ec0ff */
[----:B------:R-:W-:-:S04]  /*3fc0*/  SHF.R.U32.HI R3, RZ, 0x18, R2 ;  /* 0x00000018ff037819 */ /* 0x000fc80000011602 */
[----:B------:R-:W-:-:S05]  /*3fd0*/  LOP3.LUT R3, R0, R3, RZ, 0xfc, !PT ;  /* 0x0000000300037212 */ /* 0x000fca00078efcff */
[----:B------:R0:W-:Y:S01]  /*3fe0*/  STG.E.U8 desc[UR36][R18.64], R3 ;  /* 0x0000000312007986 */ /* 0x0001e2000c101124 */
[----:B------:R-:W-:Y:S05]  /*3ff0*/  BRA `(.L_x_27169) ;  /* 0x0000000400ec7947 */ /* 0x000fea0003800000 */
.L_x_27179:
        /* <DEDUP_REMOVED lines=8> */
.L_x_27176:
        /* <DEDUP_REMOVED lines=11> */
.L_x_27188:
        /* <DEDUP_REMOVED lines=21> */
.L_x_27191:
[----:B------:R-:W-:-:S04]  /*4280*/  LOP3.LUT R2, R3, 0x80000000, RZ, 0xc0, !PT ;  /* 0x8000000003027812 */ /* 0x000fc800078ec0ff */
[----:B------:R-:W-:-:S04]  /*4290*/  SHF.R.U32.HI R3, RZ, 0x18, R2 ;  /* 0x00000018ff037819 */ /* 0x000fc80000011602 */
[----:B------:R-:W-:-:S04]  /*42a0*/  LOP3.LUT R0, R0, R3, RZ, 0xfc, !PT ;  /* 0x0000000300007212 */ /* 0x000fc800078efcff */
[----:B------:R-:W-:-:S07]  /*42b0*/  PRMT R9, R0, 0x7610, R9 ;  /* 0x0000761000097816 */ /* 0x000fce0000000009 */
.L_x_27190:
[----:B------:R-:W-:Y:S05]  /*42c0*/  BSYNC B0 ;  /* 0x0000000000007941 */ /* 0x000fea0003800000 */
.L_x_27189:
[----:B------:R0:W-:Y:S01]  /*42d0*/  STG.E.U8 desc[UR36][R18.64], R9 ;  /* 0x0000000912007986 */ /* 0x0001e2000c101124 */
[----:B------:R-:W-:Y:S05]  /*42e0*/  BRA `(.L_x_27169) ;  /* 0x0000000400307947 */ /* 0x000fea0003800000 */
.L_x_27187:
        /* <DEDUP_REMOVED lines=21> */
.L_x_27194:
[----:B------:R-:W-:-:S04]  /*4440*/  LOP3.LUT R2, R3, 0x80000000, RZ, 0xc0, !PT ;  /* 0x8000000003027812 */ /* 0x000fc800078ec0ff */
[----:B------:R-:W-:-:S04]  /*4450*/  SHF.R.U32.HI R3, RZ, 0x18, R2 ;  /* 0x00000018ff037819 */ /* 0x000fc80000011602 */
[----:B------:R-:W-:-:S04]  /*4460*/  LOP3.LUT R0, R0, R3, RZ, 0xfc, !PT ;  /* 0x0000000300007212 */ /* 0x000fc800078efcff */
[----:B------:R-:W-:-:S07]  /*4470*/  PRMT R9, R0, 0x7610, R9 ;  /* 0x0000761000097816 */ /* 0x000fce0000000009 */
.L_x_27193:
[----:B------:R-:W-:Y:S05]  /*4480*/  BSYNC B0 ;  /* 0x0000000000007941 */ /* 0x000fea0003800000 */
.L_x_27192:
[----:B------:R0:W-:Y:S01]  /*4490*/  STG.E.U8 desc[UR36][R18.64], R9 ;  /* 0x0000000912007986 */ /* 0x0001e2000c101124 */
[----:B------:R-:W-:Y:S05]  /*44a0*/  BRA `(.L_x_27169) ;  /* 0x0000000000c07947 */ /* 0x000fea0003800000 */
.L_x_27186:
        /* <DEDUP_REMOVED lines=26> */
.L_x_27168:
        /* <DEDUP_REMOVED lines=16> */
.L_x_27197:
[----:B------:R-:W-:Y:S05]  /*4750*/  BRA `(.L_x_27169) ;  /* 0x0000000000147947 */ /* 0x000fea0003800000 */
.L_x_27196:
[----:B------:R-:W0:Y:S02]  /*4760*/  F2I.U64.F64.TRUNC R20, R20 ;  /* 0x0000001400147311 */ /* 0x000e24000030d800 */
[----:B0-----:R0:W-:Y:S01]  /*4770*/  STG.E.64 desc[UR36][R18.64], R20 ;  /* 0x0000001412007986 */ /* 0x0011e2000c101b24 */
[----:B------:R-:W-:Y:S05]  /*4780*/  BRA `(.L_x_27169) ;  /* 0x0000000000087947 */ /* 0x000fea0003800000 */
.L_x_27195:
[----:B------:R-:W0:Y:S02]  /*4790*/  F2I.U32.F64.TRUNC R21, R20 ;  /* 0x0000001400157311 */ /* 0x000e24000030d000 */
[----:B0-----:R0:W-:Y:S02]  /*47a0*/  STG.E desc[UR36][R18.64], R21 ;  /* 0x0000001512007986 */ /* 0x0011e4000c101924 */
.L_x_27169:
[----:B0-----:R-:W0:Y:S01]  /*47b0*/  S2R R0, SR_TID.X ;  /* 0x0000000000007919 */ /* 0x001e220000002100 */
[----:B-123--:R-:W0:Y:S02]  /*47c0*/  S2R R3, SR_CTAID.X ;  /* 0x0000000000037919 */ /* 0x00ee240000002500 */
[----:B0-----:R-:W-:-:S04]  /*47d0*/  IMAD R0, R3, 0x200, R0 ;  /* 0x0000020003007824 */ /* 0x001fc800078e0200 */
[----:B------:R-:W-:-:S07]  /*47e0*/  VIADD R17, R0, 0x80 ;  /* 0x0000008000117836 */ /* 0x000fce0000000000 */
.L_x_27115:
[----:B------:R-:W-:Y:S05]  /*47f0*/  BSYNC B6 ;  /* 0x0000000000067941 */ /* 0x000fea0003800000 */
.L_x_27114:
[----:B------:R-:W-:Y:S01]  /*4800*/  ULDC UR4, c[0x0][0x210] ;  /* 0x0000840000047ab9 */ /* 0x000fe20000000800 */
[----:B------:R-:W-:Y:S01]  /*4810*/  BSSY B6, `(.L_x_27198) ;  /* 0x0000477000067945 */ /* 0x000fe20003800000 */
[----:B------:R-:W-:-:S13]  /*4820*/  ISETP.GE.AND P0, PT, R17, UR4, PT ;  /* 0x0000000411007c0c */ /* 0x000fda000bf06270 */
[----:B------:R-:W-:Y:S05]  /*4830*/  @P0 BRA `(.L_x_27199) ;  /* 0x0000004400d00947 */ /* 0x000fea0003800000 */
[----:B------:R-:W0:Y:S01]  /*4840*/  LDC R6, c[0x0][0x218] ;  /* 0x00008600ff067b82 */ /* 0x000e220000000800 */
[----:B------:R-:W-:Y:S02]  /*4850*/  IMAD.MOV.U32 R0, RZ, RZ, RZ ;  /* 0x000000ffff007224 */ /* 0x000fe400078e00ff */
[----:B----4-:R-:W-:Y:S01]  /*4860*/  IMAD.MOV.U32 R18, RZ, RZ, RZ ;  /* 0x000000ffff127224 */ /* 0x010fe200078e00ff */
        /* <DEDUP_REMOVED lines=300> */
.L_x_27200:
        /* <DEDUP_REMOVED lines=22> */
.L_x_27204:
[----:B------:R-:W2:Y:S01]  /*5c90*/  LDG.E.U8 R2, desc[UR36][R2.64] ;  /* 0x0000002402027981 */ /* 0x000ea2000c1e1100 */
[----:B------:R-:W-:Y:S01]  /*5ca0*/  CS2R R14, SRZ ;  /* 0x00000000000e7805 */ /* 0x000fe2000001ff00 */
[----:B--2---:R0:W1:Y:S01]  /*5cb0*/  I2F.F64.U16 R12, R2 ;  /* 0x00000002000c7312 */ /* 0x0040620000101800 */
[----:B------:R-:W-:Y:S05]  /*5cc0*/  BRA `(.L_x_27206) ;  /* 0x0000000c00c87947 */ /* 0x000fea0003800000 */
.L_x_27203:
        /* <DEDUP_REMOVED lines=10> */
.L_x_27208:
[----:B------:R-:W2:Y:S01]  /*5d70*/  LDG.E R2, desc[UR36][R2.64] ;  /* 0x0000002402027981 */ /* 0x000ea2000c1e1900 */
[----:B------:R-:W-:Y:S01]  /*5d80*/  CS2R R14, SRZ ;  /* 0x00000000000e7805 */ /* 0x000fe2000001ff00 */
[----:B--2---:R0:W1:Y:S01]  /*5d90*/  I2F.F64 R12, R2 ;  /* 0x00000002000c7312 */ /* 0x0040620000201c00 */
[----:B------:R-:W-:Y:S05]  /*5da0*/  BRA `(.L_x_27206) ;  /* 0x0000000c00907947 */ /* 0x000fea0003800000 */
.L_x_27207:
[----:B------:R-:W2:Y:S01]  /*5db0*/  LDG.E.U16 R2, desc[UR36][R2.64] ;  /* 0x0000002402027981 */ /* 0x000ea2000c1e1500 */
[----:B------:R-:W-:Y:S01]  /*5dc0*/  CS2R R14, SRZ ;  /* 0x00000000000e7805 */ /* 0x000fe2000001ff00 */
[----:B--2---:R0:W1:Y:S01]  /*5dd0*/  I2F.F64.S16 R12, R2 ;  /* 0x00000002000c7312 */ /* 0x0040620000101c00 */
[----:B------:R-:W-:Y:S05]  /*5de0*/  BRA `(.L_x_27206) ;  /* 0x0000000c00807947 */ /* 0x000fea0003800000 */
.L_x_27202:
        /* <DEDUP_REMOVED lines=11> */
.L_x_27210:
[----:B------:R-:W2:Y:S01]  /*5ea0*/  LDG.E.U16 R0, desc[UR36][R2.64] ;  /* 0x0000002402007981 */ /* 0x000ea2000c1e1500 */
[----:B------:R-:W-:Y:S01]  /*5eb0*/  CS2R R14, SRZ ;  /* 0x00000000000e7805 */ /* 0x000fe2000001ff00 */
[----:B--2---:R-:W-:-:S05]  /*5ec0*/  HADD2.F32 R0, -RZ, R0.H0_H0 ;  /* 0x20000000ff007230 */ /* 0x004fca0000004100 */
[----:B------:R-:W-:-:S04]  /*5ed0*/  FMUL.FTZ R0, R0, 1 ;  /* 0x3f80000000007820 */ /* 0x000fc80000410000 */
[----:B------:R0:W1:Y:S01]  /*5ee0*/  F2F.F64.F32 R12, R0 ;  /* 0x00000000000c7310 */ /* 0x0000620000201800 */
[----:B------:R-:W-:Y:S05]  /*5ef0*/  BRA `(.L_x_27206) ;  /* 0x0000000c003c7947 */ /* 0x000fea0003800000 */
.L_x_27209:
        /* <DEDUP_REMOVED lines=12> */
.L_x_27212:
        /* <DEDUP_REMOVED lines=8> */
.L_x_27211:
[----:B------:R0:W5:Y:S01]  /*6040*/  LDG.E.64 R12, desc[UR36][R2.64] ;  /* 0x00000024020c7981 */ /* 0x000162000c1e1b00 */
[----:B------:R-:W-:Y:S01]  /*6050*/  CS2R R14, SRZ ;  /* 0x00000000000e7805 */ /* 0x000fe2000001ff00 */
[----:B------:R-:W-:Y:S06]  /*6060*/  BRA `(.L_x_27206) ;  /* 0x0000000800e07947 */ /* 0x000fec0003800000 */
.L_x_27201:
        /* <DEDUP_REMOVED lines=14> */
.L_x_27215:
[----:B------:R0:W5:Y:S01]  /*6150*/  LDG.E.128 R12, desc[UR36][R2.64] ;  /* 0x00000024020c7981 */ /* 0x000162000c1e1d00 */
[----:B------:R-:W-:Y:S05]  /*6160*/  BRA `(.L_x_27206) ;  /* 0x0000000800a07947 */ /* 0x000fea0003800000 */
.L_x_27214:
        /* <DEDUP_REMOVED lines=29> */
.L_x_27217:
[----:B------:R-:W2:Y:S01]  /*6340*/  LDG.E.U8 R2, desc[UR36][R2.64] ;  /* 0x0000002402027981 */ /* 0x000ea2000c1e1100 */
[----:B------:R-:W-:Y:S02]  /*6350*/  CS2R R14, SRZ ;  /* 0x00000000000e7805 */ /* 0x000fe4000001ff00 */
        /* <DEDUP_REMOVED lines=14> */
.L_x_27216:
[----:B------:R-:W2:Y:S01]  /*6440*/  LDG.E.U16 R0, desc[UR36][R2.64] ;  /* 0x0000002402007981 */ /* 0x000ea2000c1e1500 */
[----:B------:R-:W-:Y:S01]  /*6450*/  CS2R R14, SRZ ;  /* 0x00000000000e7805 */ /* 0x000fe2000001ff00 */
[----:B--2---:R-:W-:-:S04]  /*6460*/  IMAD.U32 R0, R0, 0x10000, RZ ;  /* 0x0001000000007824 */ /* 0x004fc800078e00ff */
[----:B------:R-:W-:-:S04]  /*6470*/  FMUL.FTZ R0, R0, 1 ;  /* 0x3f80000000007820 */ /* 0x000fc80000410000 */
[----:B------:R0:W1:Y:S01]  /*6480*/  F2F.F64.F32 R12, R0 ;  /* 0x00000000000c7310 */ /* 0x0000620000201800 */
[----:B------:R-:W-:Y:S05]  /*6490*/  BRA `(.L_x_27206) ;  /* 0x0000000400d47947 */ /* 0x000fea0003800000 */
.L_x_27213:
        /* <DEDUP_REMOVED lines=12> */
.L_x_27220:
        /* <DEDUP_REMOVED lines=21> */
.L_x_27224:
[----:B------:R-:W-:Y:S05]  /*66b0*/  BSYNC B1 ;  /* 0x0000000000017941 */ /* 0x000fea0003800000 */
.L_x_27223:
[----:B------:R-:W-:Y:S01]  /*66c0*/  LEA R3, R0, 0x3b800000, 0x17 ;  /* 0x3b80000000037811 */ /* 0x000fe200078eb8ff */
[----:B------:R-:W-:-:S05]  /*66d0*/  IMAD.SHL.U32 R0, R2, 0x100000, RZ ;  /* 0x0010000002007824 */ /* 0x000fca00078e00ff */
[----:B------:R-:W-:-:S07]  /*66e0*/  LOP3.LUT R0, R3, R0, R4, 0xfe, !PT ;  /* 0x0000000003007212 */ /* 0x000fce00078efe04 */
.L_x_27222:
[----:B------:R-:W-:Y:S05]  /*66f0*/  BSYNC B0 ;  /* 0x0000000000007941 */ /* 0x000fea0003800000 */
.L_x_27221:
[----:B------:R-:W-:Y:S01]  /*6700*/  FMUL.FTZ R0, R0, 1 ;  /* 0x3f80000000007820 */ /* 0x000fe20000410000 */
[----:B------:R-:W-:-:S03]  /*6710*/  CS2R R14, SRZ ;  /* 0x00000000000e7805 */ /* 0x000fc6000001ff00 */
[----:B------:R0:W1:Y:S01]  /*6720*/  F2F.F64.F32 R12, R0 ;  /* 0x00000000000c7310 */ /* 0x0000620000201800 */
[----:B------:R-:W-:Y:S05]  /*6730*/  BRA `(.L_x_27206) ;  /* 0x00000004002c7947 */ /* 0x000fea0003800000 */
.L_x_27219:
        /* <DEDUP_REMOVED lines=21> */
.L_x_27228:
[----:B------:R-:W-:Y:S05]  /*6890*/  BSYNC B1 ;  /* 0x0000000000017941 */ /* 0x000fea0003800000 */
.L_x_27227:
[----:B------:R-:W-:Y:S01]  /*68a0*/  LEA R3, R0, 0x37800000, 0x17 ;  /* 0x3780000000037811 */ /* 0x000fe200078eb8ff */
[----:B------:R-:W-:-:S05]  /*68b0*/  IMAD.SHL.U32 R0, R2, 0x200000, RZ ;  /* 0x0020000002007824 */ /* 0x000fca00078e00ff */
[----:B------:R-:W-:-:S07]  /*68c0*/  LOP3.LUT R0, R3, R0, R4, 0xfe, !PT ;  /* 0x0000000003007212 */ /* 0x000fce00078efe04 */
.L_x_27226:
[----:B------:R-:W-:Y:S05]  /*68d0*/  BSYNC B0 ;  /* 0x0000000000007941 */ /* 0x000fea0003800000 */
.L_x_27225:
[----:B------:R-:W-:Y:S01]  /*68e0*/  FMUL.FTZ R0, R0, 1 ;  /* 0x3f80000000007820 */ /* 0x000fe20000410000 */
[----:B------:R-:W-:-:S03]  /*68f0*/  CS2R R14, SRZ ;  /* 0x00000000000e7805 */ /* 0x000fc6000001ff00 */
[----:B------:R0:W1:Y:S01]  /*6900*/  F2F.F64.F32 R12, R0 ;  /* 0x00000000000c7310 */ /* 0x0000620000201800 */
[----:B------:R-:W-:Y:S05]  /*6910*/  BRA `(.L_x_27206) ;  /* 0x0000000000b47947 */ /* 0x000fea0003800000 */
.L_x_27218:
        /* <DEDUP_REMOVED lines=14> */
.L_x_27232:
[----:B------:R-:W-:Y:S05]  /*6a00*/  BSYNC B0 ;  /* 0x0000000000007941 */ /* 0x000fea0003800000 */
.L_x_27231:
[----:B------:R-:W-:Y:S01]  /*6a10*/  FMUL.FTZ R0, R0, 1 ;  /* 0x3f80000000007820 */ /* 0x000fe20000410000 */
[----:B------:R-:W-:-:S03]  /*6a20*/  CS2R R14, SRZ ;  /* 0x00000000000e7805 */ /* 0x000fc6000001ff00 */
[----:B------:R1:W2:Y:S01]  /*6a30*/  F2F.F64.F32 R12, R0 ;  /* 0x00000000000c7310 */ /* 0x0002a20000201800 */
[----:B------:R-:W-:Y:S05]  /*6a40*/  BRA `(.L_x_27206) ;  /* 0x0000000000687947 */ /* 0x000fea0003800000 */
.L_x_27205:
        /* <DEDUP_REMOVED lines=16> */
.L_x_27233:
[----:B------:R-:W-:Y:S02]  /*6b50*/  CS2R R12, SRZ ;  /* 0x00000000000c7805 */ /* 0x000fe4000001ff00 */
[----:B------:R-:W-:Y:S01]  /*6b60*/  CS2R R14, SRZ ;  /* 0x00000000000e7805 */ /* 0x000fe2000001ff00 */
[----:B------:R-:W-:Y:S06]  /*6b70*/  BRA `(.L_x_27206) ;  /* 0x00000000001c7947 */ /* 0x000fec0003800000 */
.L_x_27230:
[----:B------:R-:W2:Y:S01]  /*6b80*/  LDG.E.64 R12, desc[UR36][R2.64] ;  /* 0x00000024020c7981 */ /* 0x000ea2000c1e1b00 */
[----:B------:R-:W-:Y:S01]  /*6b90*/  CS2R R14, SRZ ;  /* 0x00000000000e7805 */ /* 0x000fe2000001ff00 */
[----:B--2---:R-:W0:Y:S01]  /*6ba0*/  I2F.F64.U64 R12, R12 ;  /* 0x0000000c000c7312 */ /* 0x004e220000301800 */
[----:B------:R-:W-:Y:S05]  /*6bb0*/  BRA `(.L_x_27206) ;  /* 0x00000000000c7947 */ /* 0x000fea0003800000 */
.L_x_27229:
[----:B------:R-:W2:Y:S01]  /*6bc0*/  LDG.E R2, desc[UR36][R2.64] ;  /* 0x0000002402027981 */ /* 0x000ea2000c1e1900 */
[----:B------:R-:W-:Y:S01]  /*6bd0*/  CS2R R14, SRZ ;  /* 0x00000000000e7805 */ /* 0x000fe2000001ff00 */
[----:B--2---:R3:W4:Y:S06]  /*6be0*/  I2F.F64.U32 R12, R2 ;  /* 0x00000002000c7312 */ /* 0x00472c0000201800 */
.L_x_27206:
[----:B01---5:R-:W-:Y:S01]  /*6bf0*/  DMUL R6, R14, 0.5 ;  /* 0x3fe000000e067828 */ /* 0x023fe20000000000 */
[----:B------:R-:W-:Y:S07]  /*6c00*/  BSSY B1, `(.L_x_27234) ;  /* 0x000001a000017945 */ /* 0x000fee0003800000 */
[----:B------:R-:W-:-:S14]  /*6c10*/  DSETP.NEU.AND P0, PT, |R6|, +INF , PT ;  /* 0x7ff000000600742a */ /* 0x000fdc0003f0d200 */
[----:B------:R-:W-:Y:S05]  /*6c20*/  @!P0 BRA `(.L_x_27235) ;  /* 0x0000000000548947 */ /* 0x000fea0003800000 */
[----:B------:R-:W-:Y:S01]  /*6c30*/  UMOV UR4, 0x6dc9c883 ;  /* 0x6dc9c88300047882 */ /* 0x000fe20000000000 */
[----:B------:R-:W-:Y:S01]  /*6c40*/  UMOV UR5, 0x3fe45f30 ;  /* 0x3fe45f3000057882 */ /* 0x000fe20000000000 */
[C---:B------:R-:W-:Y:S02]  /*6c50*/  DSETP.GE.AND P0, PT, |R6|.reuse, 2.14748364800000000000e+09, PT ;  /* 0x41e000000600742a */ /* 0x040fe40003f06200 */
[----:B---3--:R-:W-:Y:S01]  /*6c60*/  DMUL R2, R6, UR4 ;  /* 0x0000000406027c28 */ /* 0x008fe20008000000 */
        /* <DEDUP_REMOVED lines=15> */
[----:B--2-4-:R-:W-:Y:S05]  /*6d60*/  CALL.REL.NOINC `($_ZN2at6native18elementwise_kernelILi128ELi4EZNS0_15gpu_kernel_implIZZZNS0_17expm1_kernel_cudaERNS_18TensorIteratorBaseEENKUlvE_clEvENKUlvE1_clEvEUlN3c107complexIdEEE_EEvS4_RKT_EUliE_EEviT1_$__internal_trig_reduction_slowpathd) ;  /* 0x000000b000387944 */ /* 0x014fea0003c00000 */
[----:B------:R-:W-:Y:S05]  /*6d70*/  BRA `(.L_x_27236) ;  /* 0x0000000000087947 */ /* 0x000fea0003800000 */
.L_x_27235:
[----:B------:R-:W-:Y:S01]  /*6d80*/  DMUL R10, RZ, R6 ;  /* 0x00000006ff0a7228 */ /* 0x000fe20000000000 */
[----:B------:R-:W-:-:S10]  /*6d90*/  IMAD.MOV.U32 R0, RZ, RZ, RZ ;  /* 0x000000ffff007224 */ /* 0x000fd400078e00ff */
.L_x_27236:
[----:B------:R-:W-:Y:S05]  /*6da0*/  BSYNC B1 ;  /* 0x0000000000017941 */ /* 0x000fea0003800000 */
.L_x_27234:
[----:B---3--:R-:W0:Y:S01]  /*6db0*/  LDC.64 R2, c[0x4][0x1b0] ;  /* 0x01006c00ff027b82 */ /* 0x008e220000000a00 */
[----:B------:R-:W-:-:S05]  /*6dc0*/  IMAD.SHL.U32 R4, R0, 0x8, RZ ;  /* 0x0000000800047824 */ /* 0x000fca00078e00ff */
[----:B------:R-:W-:-:S05]  /*6dd0*/  LOP3.LUT R5, R4, 0x8, RZ, 0xc0, !PT ;  /* 0x0000000804057812 */ /* 0x000fca00078ec0ff */
[----:B0-----:R-:W-:-:S05]  /*6de0*/  IMAD.WIDE.U32 R2, R5, 0x8, R2 ;  /* 0x0000000805027825 */ /* 0x001fca00078e0002 */
[----:B------:R-:W3:Y:S04]  /*6df0*/  LDG.E.128.CONSTANT R20, desc[UR36][R2.64] ;  /* 0x0000002402147981 */ /* 0x000ee8000c1e9d00 */
[----:B------:R-:W5:Y:S04]  /*6e00*/  LDG.E.128.CONSTANT R24, desc[UR36][R2.64+0x10] ;  /* 0x0000102402187981 */ /* 0x000f68000c1e9d00 */
[----:B------:R-:W5:Y:S01]  /*6e10*/  LDG.E.128.CONSTANT R4, desc[UR36][R2.64+0x20] ;  /* 0x0000202402047981 */ /* 0x000f62000c1e9d00 */
[----:B------:R-:W-:Y:S01]  /*6e20*/  R2P PR, R0, 0x3 ;  /* 0x0000000300007804 */ /* 0x000fe20000000000 */
[----:B------:R-:W-:Y:S01]  /*6e30*/  IMAD.MOV.U32 R8, RZ, RZ, 0x79785eba ;  /* 0x79785ebaff087424 */ /* 0x000fe200078e00ff */
[----:B------:R-:W-:Y:S01]  /*6e40*/  DMUL R28, R10, R10 ;  /* 0x0000000a0a1c7228 */ /* 0x000fe20000000000 */
[----:B------:R-:W-:Y:S01]  /*6e50*/  IMAD.MOV.U32 R0, RZ, RZ, 0x3de5db65 ;  /* 0x3de5db65ff007424 */ /* 0x000fe200078e00ff */
[----:B--2-4-:R-:W-:Y:S01]  /*6e60*/  FSETP.GEU.FTZ.AND P2, PT, R13, 4.1931471824645996094, PT ;  /* 0x40862e430d00780b */ /* 0x014fe20003f5e000 */
[----:B------:R-:W-:Y:S01]  /*6e70*/  BSSY B0, `(.L_x_27237) ;  /* 0x0000052000007945 */ /* 0x000fe20003800000 */
[----:B------:R-:W-:-:S02]  /*6e80*/  FSEL R8, -R8, 4.2945490664224492434e-19, !P0 ;  /* 0x20fd816408087808 */ /* 0x000fc40004000100 */
[----:B------:R-:W-:-:S06]  /*6e90*/  FSEL R9, R0, -0.082518599927425384521, !P0 ;  /* 0xbda8ff8300097808 */ /* 0x000fcc0004000000 */
[----:B---3--:R-:W-:-:S08]  /*6ea0*/  DFMA R20, R28, R8, R20 ;  /* 0x000000081c14722b */ /* 0x008fd00000000014 */
[----:B------:R-:W-:-:S08]  /*6eb0*/  DFMA R20, R28, R20, R22 ;  /* 0x000000141c14722b */ /* 0x000fd00000000016 */
[----:B-----5:R-:W-:-:S08]  /*6ec0*/  DFMA R20, R28, R20, R24 ;  /* 0x000000141c14722b */ /* 0x020fd00000000018 */
[----:B------:R-:W-:-:S08]  /*6ed0*/  DFMA R20, R28, R20, R26 ;  /* 0x000000141c14722b */ /* 0x000fd0000000001a */
[----:B------:R-:W-:-:S08]  /*6ee0*/  DFMA R4, R28, R20, R4 ;  /* 0x000000141c04722b */ /* 0x000fd00000000004 */
        /* <DEDUP_REMOVED lines=14> */
.L_x_27238:
        /* <DEDUP_REMOVED lines=60> */
.L_x_27239:
[----:B------:R-:W-:Y:S05]  /*7390*/  BSYNC B0 ;  /* 0x0000000000007941 */ /* 0x000fea0003800000 */
.L_x_27237:
        /* <DEDUP_REMOVED lines=27> */
.L_x_27241:
[----:B------:R-:W-:Y:S01]  /*7550*/  DMUL R28, RZ, R14 ;  /* 0x0000000eff1c7228 */ /* 0x000fe20000000000 */
[----:B------:R-:W-:-:S10]  /*7560*/  IMAD.MOV.U32 R2, RZ, RZ, RZ ;  /* 0x000000ffff027224 */ /* 0x000fd400078e00ff */
.L_x_27242:
[----:B------:R-:W-:Y:S05]  /*7570*/  BSYNC B1 ;  /* 0x0000000000017941 */ /* 0x000fea0003800000 */
.L_x_27240:
        /* <DEDUP_REMOVED lines=67> */
[----:B------:R-:W-:-:S06]  /*79b0*/  DMUL R20, R4, R20 ;  /* 0x0000001404147228 */ /* 0x000fcc0000000000 */
[----:B------:R-:W-:-:S08]  /*79c0*/  @P1 DFMA R28, R28, -1, RZ ;  /* 0xbff000001c1c182b */ /* 0x000fd000000000ff */
[----:B------:R-:W-:Y:S01]  /*79d0*/  DFMA R20, R28, R30, R20 ;  /* 0x0000001e1c14722b */ /* 0x000fe20000000014 */
[----:B------:R-:W-:Y:S02]  /*79e0*/  IMAD R31, R2, 0x100000, R35 ;  /* 0x00100000021f7824 */ /* 0x000fe400078e0223 */
[----:B------:R-:W-:Y:S01]  /*79f0*/  IMAD.MOV.U32 R30, RZ, RZ, R34 ;  /* 0x000000ffff1e7224 */ /* 0x000fe200078e0022 */
[----:B------:R-:W-:Y:S07]  /*7a00*/  @!P0 BRA `(.L_x_27244) ;  /* 0x0000000000348947 */ /* 0x000fee0003800000 */
        /* <DEDUP_REMOVED lines=13> */
.L_x_27244:
[----:B------:R-:W-:Y:S05]  /*7ae0*/  BSYNC B0 ;  /* 0x0000000000007941 */ /* 0x000fea0003800000 */
.L_x_27243:
        /* <DEDUP_REMOVED lines=23> */
[----:B------:R-:W-:Y:S01]  /*7c60*/  IMAD.MOV.U32 R3, RZ, RZ, R11 ;  /* 0x000000ffff037224 */ /* 0x000fe200078e000b */
[----:B------:R-:W-:Y:S06]  /*7c70*/  BRA `(.L_x_27247) ;  /* 0x0000000000087947 */ /* 0x000fec0003800000 */
.L_x_27246:
[----:B------:R-:W-:Y:S01]  /*7c80*/  DMUL R2, RZ, R14 ;  /* 0x0000000eff027228 */ /* 0x000fe20000000000 */
[----:B------:R-:W-:-:S10]  /*7c90*/  IMAD.MOV.U32 R0, RZ, RZ, RZ ;  /* 0x000000ffff007224 */ /* 0x000fd400078e00ff */
.L_x_27247:
[----:B------:R-:W-:Y:S05]  /*7ca0*/  BSYNC B1 ;  /* 0x0000000000017941 */ /* 0x000fea0003800000 */
.L_x_27245:
[----:B------:R-:W0:Y:S01]  /*7cb0*/  LDC.64 R12, c[0x4][0x1b0] ;  /* 0x01006c00ff0c7b82 */ /* 0x000e220000000a00 */
[----:B------:R-:W-:-:S05]  /*7cc0*/  IMAD.SHL.U32 R4, R0, 0x8, RZ ;  /* 0x0000000800047824 */ /* 0x000fca00078e00ff */
[----:B------:R-:W-:-:S05]  /*7cd0*/  LOP3.LUT R5, R4, 0x8, RZ, 0xc0, !PT ;  /* 0x0000000804057812 */ /* 0x000fca00078ec0ff */
[----:B0-----:R-:W-:-:S05]  /*7ce0*/  IMAD.WIDE.U32 R12, R5, 0x8, R12 ;  /* 0x00000008050c7825 */ /* 0x001fca00078e000c */
[----:B------:R-:W2:Y:S04]  /*7cf0*/  LDG.E.128.CONSTANT R24, desc[UR36][R12.64] ;  /* 0x000000240c187981 */ /* 0x000ea8000c1e9d00 */
[----:B------:R-:W3:Y:S04]  /*7d00*/  LDG.E.128.CONSTANT R8, desc[UR36][R12.64+0x10] ;  /* 0x000010240c087981 */ /* 0x000ee8000c1e9d00 */
[----:B------:R-:W4:Y:S01]  /*7d10*/  LDG.E.128.CONSTANT R4, desc[UR36][R12.64+0x20] ;  /* 0x000020240c047981 */ /* 0x000f22000c1e9d00 */
[----:B------:R-:W-:Y:S01]  /*7d20*/  R2P PR, R0, 0x3 ;  /* 0x0000000300007804 */ /* 0x000fe20000000000 */
[----:B------:R-:W-:Y:S01]  /*7d30*/  IMAD.MOV.U32 R14, RZ, RZ, 0x79785eba ;  /* 0x79785ebaff0e7424 */ /* 0x000fe200078e00ff */
[----:B------:R-:W-:Y:S01]  /*7d40*/  DMUL R22, R2, R2 ;  /* 0x0000000202167228 */ /* 0x000fe20000000000 */
[----:B------:R-:W-:-:S03]  /*7d50*/  IMAD.MOV.U32 R0, RZ, RZ, 0x3de5db65 ;  /* 0x3de5db65ff007424 */ /* 0x000fc600078e00ff */
[----:B------:R-:W-:Y:S02]  /*7d60*/  FSEL R14, -R14, 4.2945490664224492434e-19, !P0 ;  /* 0x20fd81640e0e7808 */ /* 0x000fe40004000100 */
[----:B------:R-:W-:-:S06]  /*7d70*/  FSEL R15, R0, -0.082518599927425384521, !P0 ;  /* 0xbda8ff83000f7808 */ /* 0x000fcc0004000000 */
[----:B--2---:R-:W-:-:S08]  /*7d80*/  DFMA R24, R22, R14, R24 ;  /* 0x0000000e1618722b */ /* 0x004fd00000000018 */
[----:B------:R-:W-:-:S08]  /*7d90*/  DFMA R24, R22, R24, R26 ;  /* 0x000000181618722b */ /* 0x000fd0000000001a */
[----:B---3--:R-:W-:-:S08]  /*7da0*/  DFMA R8, R22, R24, R8 ;  /* 0x000000181608722b */ /* 0x008fd00000000008 */
[----:B------:R-:W-:-:S08]  /*7db0*/  DFMA R8, R22, R8, R10 ;  /* 0x000000081608722b */ /* 0x000fd0000000000a */
[C---:B----4-:R-:W-:Y:S02]  /*7dc0*/  DFMA R4, R22.reuse, R8, R4 ;  /* 0x000000081604722b */ /* 0x050fe40000000004 */
[----:B------:R-:W0:Y:S06]  /*7dd0*/  LDC.U8 R8, c[0x0][0x421] ;  /* 0x00010840ff087b82 */ /* 0x000e2c0000000000 */
[----:B------:R-:W-:-:S08]  /*7de0*/  DFMA R4, R22, R4, R6 ;  /* 0x000000041604722b */ /* 0x000fd00000000006 */
[----:B------:R-:W-:Y:S02]  /*7df0*/  DFMA R2, R4, R2, R2 ;  /* 0x000000020402722b */ /* 0x000fe40000000002 */
[----:B------:R-:W-:Y:S01]  /*7e00*/  @P0 DFMA R2, R22, R4, 1 ;  /* 0x3ff000001602042b */ /* 0x000fe20000000004 */
[----:B0-----:R-:W-:-:S07]  /*7e10*/  PRMT R0, R8, 0x9910, RZ ;  /* 0x0000991008007816 */ /* 0x001fce00000000ff */
[----:B------:R-:W-:Y:S01]  /*7e20*/  @P1 DFMA R2, R2, -1, RZ ;  /* 0xbff000000202182b */ /* 0x000fe200000000ff */
[----:B------:R-:W-:-:S07]  /*7e30*/  ISETP.GT.AND P0, PT, R0, 0x9, PT ;  /* 0x000000090000780c */ /* 0x000fce0003f04270 */
[----:B------:R-:W-:-:S06]  /*7e40*/  DMUL R22, R2, R30 ;  /* 0x0000001e02167228 */ /* 0x000fcc0000000000 */
        /* <DEDUP_REMOVED lines=12> */
.L_x_27251:
[----:B------:R-:W0:Y:S02]  /*7f10*/  F2I.S64.F64.TRUNC R20, R20 ;  /* 0x0000001400147311 */ /* 0x000e24000030d900 */
[----:B0-----:R-:W-:-:S05]  /*7f20*/  IMAD.MOV.U32 R3, RZ, RZ, R20 ;  /* 0x000000ffff037224 */ /* 0x001fca00078e0014 */
[----:B------:R0:W-:Y:S01]  /*7f30*/  STG.E.U8 desc[UR36][R18.64], R3 ;  /* 0x0000000312007986 */ /* 0x0001e2000c101124 */
[----:B------:R-:W-:Y:S05]  /*7f40*/  BRA `(.L_x_27253) ;  /* 0x0000001000087947 */ /* 0x000fea0003800000 */
.L_x_27250:
        /* <DEDUP_REMOVED lines=9> */
.L_x_27255:
[----:B------:R-:W0:Y:S02]  /*7fe0*/  F2I.F64.TRUNC R21, R20 ;  /* 0x0000001400157311 */ /* 0x000e24000030d100 */
[----:B0-----:R0:W-:Y:S01]  /*7ff0*/  STG.E desc[UR36][R18.64], R21 ;  /* 0x0000001512007986 */ /* 0x0011e2000c101924 */
[----:B------:R-:W-:Y:S05]  /*8000*/  BRA `(.L_x_27253) ;  /* 0x0000000c00d87947 */ /* 0x000fea0003800000 */
.L_x_27254:
[----:B------:R-:W0:Y:S02]  /*8010*/  F2I.F64.TRUNC R21, R20 ;  /* 0x0000001400157311 */ /* 0x000e24000030d100 */
[----:B0-----:R0:W-:Y:S01]  /*8020*/  STG.E.U16 desc[UR36][R18.64], R21 ;  /* 0x0000001512007986 */ /* 0x0011e2000c101524 */
[----:B------:R-:W-:Y:S05]  /*8030*/  BRA `(.L_x_27253) ;  /* 0x0000000c00cc7947 */ /* 0x000fea0003800000 */
.L_x_27249:
        /* <DEDUP_REMOVED lines=13> */
.L_x_27257:
        /* <DEDUP_REMOVED lines=8> */
.L_x_27256:
        /* <DEDUP_REMOVED lines=16> */
.L_x_27259:
        /* <DEDUP_REMOVED lines=11> */
.L_x_27258:
[----:B------:R0:W-:Y:S01]  /*8340*/  STG.E.64 desc[UR36][R18.64], R20 ;  /* 0x0000001412007986 */ /* 0x0001e2000c101b24 */
[----:B------:R-:W-:Y:S05]  /*8350*/  BRA `(.L_x_27253) ;  /* 0x0000000c00047947 */ /* 0x000fea0003800000 */
.L_x_27248:
        /* <DEDUP_REMOVED lines=13> */
.L_x_27262:
[----:B------:R0:W-:Y:S01]  /*8430*/  STG.E.128 desc[UR36][R18.64], R20 ;  /* 0x0000001412007986 */ /* 0x0001e2000c101d24 */
[----:B------:R-:W-:Y:S05]  /*8440*/  BRA `(.L_x_27253) ;  /* 0x0000000800c87947 */ /* 0x000fea0003800000 */
.L_x_27261:
        /* <DEDUP_REMOVED lines=25> */
.L_x_27266:
[----:B------:R-:W-:Y:S05]  /*85e0*/  BSYNC B0 ;  /* 0x0000000000007941 */ /* 0x000fea0003800000 */
.L_x_27265:
[----:B------:R-:W-:-:S05]  /*85f0*/  LOP3.LUT R3, R0, R3, RZ, 0xfc, !PT ;  /* 0x0000000300037212 */ /* 0x000fca00078efcff */
[----:B------:R0:W-:Y:S01]  /*8600*/  STG.E.U8 desc[UR36][R18.64], R3 ;  /* 0x0000000312007986 */ /* 0x0001e2000c101124 */
[----:B------:R-:W-:Y:S05]  /*8610*/  BRA `(.L_x_27253) ;  /* 0x0000000800547947 */ /* 0x000fea0003800000 */
.L_x_27264:
        /* <DEDUP_REMOVED lines=17> */
.L_x_27268:
[----:B------:R-:W-:Y:S01]  /*8730*/  IMAD.MOV.U32 R0, RZ, RZ, 0x7f ;  /* 0x0000007fff007424 */ /* 0x000fe200078e00ff */
[----:B------:R-:W-:-:S04]  /*8740*/  ISETP.GT.U32.AND P0, PT, R2, 0x7f800000, PT ;  /* 0x7f8000000200780c */ /* 0x000fc80003f04070 */
[----:B------:R-:W-:-:S09]  /*8750*/  SEL R0, R0, 0x7c, P0 ;  /* 0x0000007c00007807 */ /* 0x000fd20000000000 */
.L_x_27269:
[----:B------:R-:W-:Y:S05]  /*8760*/  BSYNC B0 ;  /* 0x0000000000007941 */ /* 0x000fea0003800000 */
.L_x_27267:
[----:B------:R-:W-:-:S04]  /*8770*/  LOP3.LUT R2, R3, 0x80000000, RZ, 0xc0, !PT ;  /* 0x8000000003027812 */ /* 0x000fc800078ec0ff */
[----:B------:R-:W-:-:S04]  /*8780*/  SHF.R.U32.HI R3, RZ, 0x18, R2 ;  /* 0x00000018ff037819 */ /* 0x000fc80000011602 */
[----:B------:R-:W-:-:S05]  /*8790*/  LOP3.LUT R3, R0, R3, RZ, 0xfc, !PT ;  /* 0x0000000300037212 */ /* 0x000fca00078efcff */
[----:B------:R0:W-:Y:S01]  /*87a0*/  STG.E.U8 desc[UR36][R18.64], R3 ;  /* 0x0000000312007986 */ /* 0x0001e2000c101124 */
[----:B------:R-:W-:Y:S05]  /*87b0*/  BRA `(.L_x_27253) ;  /* 0x0000000400ec7947 */ /* 0x000fea0003800000 */
.L_x_27263:
        /* <DEDUP_REMOVED lines=8> */
.L_x_27260:
        /* <DEDUP_REMOVED lines=11> */
.L_x_27272:
        /* <DEDUP_REMOVED lines=21> */
.L_x_27275:
[----:B------:R-:W-:-:S04]  /*8a40*/  LOP3.LUT R2, R3, 0x80000000, RZ, 0xc0, !PT ;  /* 0x8000000003027812 */ /* 0x000fc800078ec0ff */
[----:B------:R-:W-:-:S04]  /*8a50*/  SHF.R.U32.HI R3, RZ, 0x18, R2 ;  /* 0x00000018ff037819 */ /* 0x000fc80000011602 */
[----:B------:R-:W-:-:S04]  /*8a60*/  LOP3.LUT R0, R0, R3, RZ, 0xfc, !PT ;  /* 0x0000000300007212 */ /* 0x000fc800078efcff */
[----:B------:R-:W-:-:S07]  /*8a70*/  PRMT R9, R0, 0x7610, R9 ;  /* 0x0000761000097816 */ /* 0x000fce0000000009 */
.L_x_27274:
[----:B------:R-:W-:Y:S05]  /*8a80*/  BSYNC B0 ;  /* 0x0000000000007941 */ /* 0x000fea0003800000 */
.L_x_27273:
[----:B------:R3:W-:Y:S01]  /*8a90*/  STG.E.U8 desc[UR36][R18.64], R9 ;  /* 0x0000000912007986 */ /* 0x0007e2000c101124 */
[----:B------:R-:W-:Y:S05]  /*8aa0*/  BRA `(.L_x_27253) ;  /* 0x0000000400307947 */ /* 0x000fea0003800000 */
.L_x_27271:
        /* <DEDUP_REMOVED lines=21> */
.L_x_27278:
[----:B------:R-:W-:-:S04]  /*8c00*/  LOP3.LUT R2, R3, 0x80000000, RZ, 0xc0, !PT ;  /* 0x8000000003027812 */ /* 0x000fc800078ec0ff */
[----:B------:R-:W-:-:S04]  /*8c10*/  SHF.R.U32.HI R3, RZ, 0x18, R2 ;  /* 0x00000018ff037819 */ /* 0x000fc80000011602 */
[----:B------:R-:W-:-:S04]  /*8c20*/  LOP3.LUT R0, R0, R3, RZ, 0xfc, !PT ;  /* 0x0000000300007212 */ /* 0x000fc800078efcff */
[----:B------:R-:W-:-:S07]  /*8c30*/  PRMT R9, R0, 0x7610, R9 ;  /* 0x0000761000097816 */ /* 0x000fce0000000009 */
.L_x_27277:
[----:B------:R-:W-:Y:S05]  /*8c40*/  BSYNC B0 ;  /* 0x0000000000007941 */ /* 0x000fea0003800000 */
.L_x_27276:
[----:B------:R0:W-:Y:S01]  /*8c50*/  STG.E.U8 desc[UR36][R18.64], R9 ;  /* 0x0000000912007986 */ /* 0x0001e2000c101124 */
[----:B------:R-:W-:Y:S05]  /*8c60*/  BRA `(.L_x_27253) ;  /* 0x0000000000c07947 */ /* 0x000fea0003800000 */
.L_x_27270:
        /* <DEDUP_REMOVED lines=26> */
.L_x_27252:
        /* <DEDUP_REMOVED lines=16> */
.L_x_27281:
[----:B------:R-:W-:Y:S05]  /*8f10*/  BRA `(.L_x_27253) ;  /* 0x0000000000147947 */ /* 0x000fea0003800000 */
.L_x_27280:
[----:B------:R-:W0:Y:S02]  /*8f20*/  F2I.U64.F64.TRUNC R20, R20 ;  /* 0x0000001400147311 */ /* 0x000e24000030d800 */
[----:B0-----:R2:W-:Y:S01]  /*8f30*/  STG.E.64 desc[UR36][R18.64], R20 ;  /* 0x0000001412007986 */ /* 0x0015e2000c101b24 */
[----:B------:R-:W-:Y:S05]  /*8f40*/  BRA `(.L_x_27253) ;  /* 0x0000000000087947 */ /* 0x000fea0003800000 */
.L_x_27279:
[----:B------:R-:W0:Y:S02]  /*8f50*/  F2I.U32.F64.TRUNC R21, R20 ;  /* 0x0000001400157311 */ /* 0x000e24000030d000 */
[----:B0-----:R0:W-:Y:S02]  /*8f60*/  STG.E desc[UR36][R18.64], R21 ;  /* 0x0000001512007986 */ /* 0x0011e4000c101924 */
.L_x_27253:
[----:B------:R-:W-:-:S07]  /*8f70*/  VIADD R17, R17, 0x80 ;  /* 0x0000008011117836 */ /* 0x000fce0000000000 */
.L_x_27199:
[----:B------:R-:W-:Y:S05]  /*8f80*/  BSYNC B6 ;  /* 0x0000000000067941 */ /* 0x000fea0003800000 */
.L_x_27198:
[----:B------:R-:W-:Y:S01]  /*8f90*/  ULDC UR4, c[0x0][0x210] ;  /* 0x0000840000047ab9 */ /* 0x000fe20000000800 */
[----:B------:R-:W-:Y:S01]  /*8fa0*/  BSSY B6, `(.L_x_27282) ;  /* 0x0000476000067945 */ /* 0x000fe20003800000 */
[----:B------:R-:W-:-:S13]  /*8fb0*/  ISETP.GE.AND P0, PT, R17, UR4, PT ;  /* 0x0000000411007c0c */ /* 0x000fda000bf06270 */
[----:B------:R-:W-:Y:S05]  /*8fc0*/  @P0 BRA `(.L_x_27283) ;  /* 0x0000004400cc0947 */ /* 0x000fea0003800000 */
[----:B------:R-:W5:Y:S01]  /*8fd0*/  LDC R6, c[0x0][0x218] ;  /* 0x00008600ff067b82 */ /* 0x000f620000000800 */
[----:B0-----:R-:W-:Y:S02]  /*8fe0*/  IMAD.MOV.U32 R0, RZ, RZ, RZ ;  /* 0x000000ffff007224 */ /* 0x001fe400078e00ff */
[----:B-1234-:R-:W-:Y:S01]  /*8ff0*/  IMAD.MOV.U32 R18, RZ, RZ, RZ ;  /* 0x000000ffff127224 */ /* 0x01efe200078e00ff */
[----:B-----5:R-:W-:-:S13]  /*9000*/  ISETP.NE.AND P0, PT, R6, RZ, PT ;  /* 0x000000ff0600720c */ /* 0x020fda0003f05270 */
        /* <DEDUP_REMOVED lines=299> */
.L_x_27284:
        /* <DEDUP_REMOVED lines=22> */
.L_x_27288:
[----:B------:R-:W2:Y:S01]  /*a420*/  LDG.E.U8 R2, desc[UR36][R2.64] ;  /* 0x0000002402027981 */ /* 0x000ea2000c1e1100 */
[----:B------:R-:W-:Y:S01]  /*a430*/  CS2R R14, SRZ ;  /* 0x00000000000e7805 */ /* 0x000fe2000001ff00 */
[----:B--2---:R0:W1:Y:S01]  /*a440*/  I2F.F64.U16 R12, R2 ;  /* 0x00000002000c7312 */ /* 0x0040620000101800 */
[----:B------:R-:W-:Y:S05]  /*a450*/  BRA `(.L_x_27290) ;  /* 0x0000000c00c87947 */ /* 0x000fea0003800000 */
.L_x_27287:
        /* <DEDUP_REMOVED lines=10> */
.L_x_27292:
[----:B------:R-:W2:Y:S01]  /*a500*/  LDG.E R2, desc[UR36][R2.64] ;  /* 0x0000002402027981 */ /* 0x000ea2000c1e1900 */
[----:B------:R-:W-:Y:S01]  /*a510*/  CS2R R14, SRZ ;  /* 0x00000000000e7805 */ /* 0x000fe2000001ff00 */
[----:B--2---:R0:W1:Y:S01]  /*a520*/  I2F.F64 R12, R2 ;  /* 0x00000002000c7312 */ /* 0x0040620000201c00 */
[----:B------:R-:W-:Y:S05]  /*a530*/  BRA `(.L_x_27290) ;  /* 0x0000000c00907947 */ /* 0x000fea0003800000 */
.L_x_27291:
[----:B------:R-:W2:Y:S01]  /*a540*/  LDG.E.U16 R2, desc[UR36][R2.64] ;  /* 0x0000002402027981 */ /* 0x000ea2000c1e1500 */
[----:B------:R-:W-:Y:S01]  /*a550*/  CS2R R14, SRZ ;  /* 0x00000000000e7805 */ /* 0x000fe2000001ff00 */
[----:B--2---:R0:W1:Y:S01]  /*a560*/  I2F.F64.S16 R12, R2 ;  /* 0x00000002000c7312 */ /* 0x0040620000101c00 */
[----:B------:R-:W-:Y:S05]  /*a570*/  BRA `(.L_x_27290) ;  /* 0x0000000c00807947 */ /* 0x000fea0003800000 */
.L_x_27286:
        /* <DEDUP_REMOVED lines=11> */
.L_x_27294:
[----:B------:R-:W2:Y:S01]  /*a630*/  LDG.E.U16 R0, desc[UR36][R2.64] ;  /* 0x0000002402007981 */ /* 0x000ea2000c1e1500 */
[----:B------:R-:W-:Y:S01]  /*a640*/  CS2R R14, SRZ ;  /* 0x00000000000e7805 */ /* 0x000fe2000001ff00 */
[----:B--2---:R-:W-:-:S05]  /*a650*/  HADD2.F32 R0, -RZ, R0.H0_H0 ;  /* 0x20000000ff007230 */ /* 0x004fca0000004100 */
[----:B------:R-:W-:-:S04]  /*a660*/  FMUL.FTZ R0, R0, 1 ;  /* 0x3f80000000007820 */ /* 0x000fc80000410000 */
[----:B------:R0:W1:Y:S01]  /*a670*/  F2F.F64.F32 R12, R0 ;  /* 0x00000000000c7310 */ /* 0x0000620000201800 */
[----:B------:R-:W-:Y:S05]  /*a680*/  BRA `(.L_x_27290) ;  /* 0x0000000c003c7947 */ /* 0x000fea0003800000 */
.L_x_27293:
        /* <DEDUP_REMOVED lines=12> */
.L_x_27296:
        /* <DEDUP_REMOVED lines=8> */
.L_x_27295:
[----:B------:R0:W5:Y:S01]  /*a7d0*/  LDG.E.64 R12, desc[UR36][R2.64] ;  /* 0x00000024020c7981 */ /* 0x000162000c1e1b00 */
[----:B------:R-:W-:Y:S01]  /*a7e0*/  CS2R R14, SRZ ;  /* 0x00000000000e7805 */ /* 0x000fe2000001ff00 */
[----:B------:R-:W-:Y:S06]  /*a7f0*/  BRA `(.L_x_27290) ;  /* 0x0000000800e07947 */ /* 0x000fec0003800000 */
.L_x_27285:
        /* <DEDUP_REMOVED lines=14> */
.L_x_27299:
[----:B------:R0:W5:Y:S01]  /*a8e0*/  LDG.E.128 R12, desc[UR36][R2.64] ;  /* 0x00000024020c7981 */ /* 0x000162000c1e1d00 */
[----:B------:R-:W-:Y:S05]  /*a8f0*/  BRA `(.L_x_27290) ;  /* 0x0000000800a07947 */ /* 0x000fea0003800000 */
.L_x_27298:
        /* <DEDUP_REMOVED lines=29> */
.L_x_27301:
        /* <DEDUP_REMOVED lines=16> */
.L_x_27300:
[----:B------:R-:W2:Y:S01]  /*abd0*/  LDG.E.U16 R0, desc[UR36][R2.64] ;  /* 0x0000002402007981 */ /* 0x000ea2000c1e1500 */
[----:B------:R-:W-:Y:S01]  /*abe0*/  CS2R R14, SRZ ;  /* 0x00000000000e7805 */ /* 0x000fe2000001ff00 */
[----:B--2---:R-:W-:-:S04]  /*abf0*/  IMAD.U32 R0, R0, 0x10000, RZ ;  /* 0x0001000000007824 */ /* 0x004fc800078e00ff */
[----:B------:R-:W-:-:S04]  /*ac00*/  FMUL.FTZ R0, R0, 1 ;  /* 0x3f80000000007820 */ /* 0x000fc80000410000 */
[----:B------:R0:W1:Y:S01]  /*ac10*/  F2F.F64.F32 R12, R0 ;  /* 0x00000000000c7310 */ /* 0x0000620000201800 */
[----:B------:R-:W-:Y:S05]  /*ac20*/  BRA `(.L_x_27290) ;  /* 0x0000000400d47947 */ /* 0x000fea0003800000 */
.L_x_27297:
        /* <DEDUP_REMOVED lines=12> */
.L_x_27304:
        /* <DEDUP_REMOVED lines=21> */
.L_x_27308:
[----:B------:R-:W-:Y:S05]  /*ae40*/  BSYNC B1 ;  /* 0x0000000000017941 */ /* 0x000fea0003800000 */
.L_x_27307:
[----:B------:R-:W-:Y:S01]  /*ae50*/  LEA R3, R0, 0x3b800000, 0x17 ;  /* 0x3b80000000037811 */ /* 0x000fe200078eb8ff */
[----:B------:R-:W-:-:S05]  /*ae60*/  IMAD.SHL.U32 R0, R2, 0x100000, RZ ;  /* 0x0010000002007824 */ /* 0x000fca00078e00ff */
[----:B------:R-:W-:-:S07]  /*ae70*/  LOP3.LUT R0, R3, R0, R4, 0xfe, !PT ;  /* 0x0000000003007212 */ /* 0x000fce00078efe04 */
.L_x_27306:
[----:B------:R-:W-:Y:S05]  /*ae80*/  BSYNC B0 ;  /* 0x0000000000007941 */ /* 0x000fea0003800000 */
.L_x_27305:
[----:B------:R-:W-:Y:S01]  /*ae90*/  FMUL.FTZ R0, R0, 1 ;  /* 0x3f80000000007820 */ /* 0x000fe20000410000 */
[----:B------:R-:W-:-:S03]  /*aea0*/  CS2R R14, SRZ ;  /* 0x00000000000e7805 */ /* 0x000fc6000001ff00 */
[----:B------:R2:W3:Y:S01]  /*aeb0*/  F2F.F64.F32 R12, R0 ;  /* 0x00000000000c7310 */ /* 0x0004e20000201800 */
[----:B------:R-:W-:Y:S05]  /*aec0*/  BRA `(.L_x_27290) ;  /* 0x00000004002c7947 */ /* 0x000fea0003800000 */
.L_x_27303:
        /* <DEDUP_REMOVED lines=21> */
.L_x_27312:
[----:B------:R-:W-:Y:S05]  /*b020*/  BSYNC B1 ;  /* 0x0000000000017941 */ /* 0x000fea0003800000 */
.L_x_27311:
[----:B------:R-:W-:Y:S01]  /*b030*/  LEA R3, R0, 0x37800000, 0x17 ;  /* 0x3780000000037811 */ /* 0x000fe200078eb8ff */
[----:B------:R-:W-:-:S05]  /*b040*/  IMAD.SHL.U32 R0, R2, 0x200000, RZ ;  /* 0x0020000002007824 */ /* 0x000fca00078e00ff */
[----:B------:R-:W-:-:S07]  /*b050*/  LOP3.LUT R0, R3, R0, R4, 0xfe, !PT ;  /* 0x0000000003007212 */ /* 0x000fce00078efe04 */
.L_x_27310:
[----:B------:R-:W-:Y:S05]  /*b060*/  BSYNC B0 ;  /* 0x0000000000007941 */ /* 0x000fea0003800000 */
.L_x_27309:
[----:B------:R-:W-:Y:S01]  /*b070*/  FMUL.FTZ R0, R0, 1 ;  /* 0x3f80000000007820 */ /* 0x000fe20000410000 */
[----:B------:R-:W-:-:S03]  /*b080*/  CS2R R14, SRZ ;  /* 0x00000000000e7805 */ /* 0x000fc6000001ff00 */
[----:B------:R4:W0:Y:S01]  /*b090*/  F2F.F64.F32 R12, R0 ;  /* 0x00000000000c7310 */ /* 0x0008220000201800 */
[----:B------:R-:W-:Y:S05]  /*b0a0*/  BRA `(.L_x_27290) ;  /* 0x0000000000b47947 */ /* 0x000fea0003800000 */
.L_x_27302:
        /* <DEDUP_REMOVED lines=14> */
.L_x_27316:
[----:B------:R-:W-:Y:S05]  /*b190*/  BSYNC B0 ;  /* 0x0000000000007941 */ /* 0x000fea0003800000 */
.L_x_27315:
[----:B------:R-:W-:Y:S01]  /*b1a0*/  FMUL.FTZ R0, R0, 1 ;  /* 0x3f80000000007820 */ /* 0x000fe20000410000 */
[----:B------:R-:W-:-:S03]  /*b1b0*/  CS2R R14, SRZ ;  /* 0x00000000000e7805 */ /* 0x000fc6000001ff00 */
[----:B------:R0:W1:Y:S01]  /*b1c0*/  F2F.F64.F32 R12, R0 ;  /* 0x00000000000c7310 */ /* 0x0000620000201800 */
[----:B------:R-:W-:Y:S05]  /*b1d0*/  BRA `(.L_x_27290) ;  /* 0x0000000000687947 */ /* 0x000fea0003800000 */
.L_x_27289:
        /* <DEDUP_REMOVED lines=16> */
.L_x_27317:
[----:B------:R-:W-:Y:S02]  /*b2e0*/  CS2R R12, SRZ ;  /* 0x00000000000c7805 */ /* 0x000fe4000001ff00 */
[----:B------:R-:W-:Y:S01]  /*b2f0*/  CS2R R14, SRZ ;  /* 0x00000000000e7805 */ /* 0x000fe2000001ff00 */
[----:B------:R-:W-:Y:S06]  /*b300*/  BRA `(.L_x_27290) ;  /* 0x00000000001c7947 */ /* 0x000fec0003800000 */
.L_x_27314:
[----:B------:R-:W2:Y:S01]  /*b310*/  LDG.E.64 R12, desc[UR36][R2.64] ;  /* 0x00000024020c7981 */ /* 0x000ea2000c1e1b00 */
[----:B------:R-:W-:Y:S01]  /*b320*/  CS2R R14, SRZ ;  /* 0x00000000000e7805 */ /* 0x000fe2000001ff00 */
[----:B--2---:R-:W0:Y:S01]  /*b330*/  I2F.F64.U64 R12, R12 ;  /* 0x0000000c000c7312 */ /* 0x004e220000301800 */
[----:B------:R-:W-:Y:S05]  /*b340*/  BRA `(.L_x_27290) ;  /* 0x00000000000c7947 */ /* 0x000fea0003800000 */
.L_x_27313:
[----:B------:R-:W2:Y:S01]  /*b350*/  LDG.E R2, desc[UR36][R2.64] ;  /* 0x0000002402027981 */ /* 0x000ea2000c1e1900 */
[----:B------:R-:W-:Y:S01]  /*b360*/  CS2R R14, SRZ ;  /* 0x00000000000e7805 */ /* 0x000fe2000001ff00 */
[----:B--2---:R0:W1:Y:S06]  /*b370*/  I2F.F64.U32 R12, R2 ;  /* 0x00000002000c7312 */ /* 0x00406c0000201800 */
.L_x_27290:
        /* <DEDUP_REMOVED lines=25> */
.L_x_27319:
[----:B------:R-:W-:Y:S01]  /*b510*/  DMUL R10, RZ, R6 ;  /* 0x00000006ff0a7228 */ /* 0x000fe20000000000 */
[----:B--2-4-:R-:W-:-:S10]  /*b520*/  IMAD.MOV.U32 R0, RZ, RZ, RZ ;  /* 0x000000ffff007224 */ /* 0x014fd400078e00ff */
.L_x_27320:
[----:B------:R-:W-:Y:S05]  /*b530*/  BSYNC B1 ;  /* 0x0000000000017941 */ /* 0x000fea0003800000 */
.L_x_27318:
        /* <DEDUP_REMOVED lines=34> */
.L_x_27322:
        /* <DEDUP_REMOVED lines=60> */
.L_x_27323:
[----:B------:R-:W-:Y:S05]  /*bb20*/  BSYNC B0 ;  /* 0x0000000000007941 */ /* 0x000fea0003800000 */
.L_x_27321:
        /* <DEDUP_REMOVED lines=27> */
.L_x_27325:
[----:B------:R-:W-:Y:S01]  /*bce0*/  DMUL R28, RZ, R14 ;  /* 0x0000000eff1c7228 */ /* 0x000fe20000000000 */
[----:B------:R-:W-:-:S10]  /*bcf0*/  IMAD.MOV.U32 R2, RZ, RZ, RZ ;  /* 0x000000ffff027224 */ /* 0x000fd400078e00ff */
.L_x_27326:
[----:B------:R-:W-:Y:S05]  /*bd00*/  BSYNC B1 ;  /* 0x0000000000017941 */ /* 0x000fea0003800000 */
.L_x_27324:
        /* <DEDUP_REMOVED lines=18> */
[----:B------:R-:W-:Y:S02]  /*be30*/  FSEL R36, -R36, 4.2945490664224492434e-19, !P0 ;  /* 0x20fd816424247808 */ /* 0x000fe40004000100 */
        /* <DEDUP_REMOVED lines=66> */
.L_x_27328:
[----:B------:R-:W-:Y:S05]  /*c260*/  BSYNC B0 ;  /* 0x0000000000007941 */ /* 0x000fea0003800000 */
.L_x_27327:
        /* <DEDUP_REMOVED lines=25> */
.L_x_27330:
[----:B------:R-:W-:Y:S01]  /*c400*/  DMUL R2, RZ, R14 ;  /* 0x0000000eff027228 */ /* 0x000fe20000000000 */
[----:B------:R-:W-:-:S10]  /*c410*/  IMAD.MOV.U32 R0, RZ, RZ, RZ ;  /* 0x000000ffff007224 */ /* 0x000fd400078e00ff */
.L_x_27331:
[----:B------:R-:W-:Y:S05]  /*c420*/  BSYNC B1 ;  /* 0x0000000000017941 */ /* 0x000fea0003800000 */
.L_x_27329:
        /* <DEDUP_REMOVED lines=38> */
.L_x_27335:
[----:B------:R-:W0:Y:S02]  /*c690*/  F2I.S64.F64.TRUNC R20, R20 ;  /* 0x0000001400147311 */ /* 0x000e24000030d900 */
[----:B0-----:R-:W-:-:S05]  /*c6a0*/  IMAD.MOV.U32 R3, RZ, RZ, R20 ;  /* 0x000000ffff037224 */ /* 0x001fca00078e0014 */
[----:B------:R0:W-:Y:S01]  /*c6b0*/  STG.E.U8 desc[UR36][R18.64], R3 ;  /* 0x0000000312007986 */ /* 0x0001e2000c101124 */
[----:B------:R-:W-:Y:S05]  /*c6c0*/  BRA `(.L_x_27337) ;  /* 0x0000001000087947 */ /* 0x000fea0003800000 */
.L_x_27334:
        /* <DEDUP_REMOVED lines=9> */
.L_x_27339:
[----:B------:R-:W0:Y:S02]  /*c760*/  F2I.F64.TRUNC R21, R20 ;  /* 0x0000001400157311 */ /* 0x000e24000030d100 */
[----:B0-----:R0:W-:Y:S01]  /*c770*/  STG.E desc[UR36][R18.64], R21 ;  /* 0x0000001512007986 */ /* 0x0011e2000c101924 */
[----:B------:R-:W-:Y:S05]  /*c780*/  BRA `(.L_x_27337) ;  /* 0x0000000c00d87947 */ /* 0x000fea0003800000 */
.L_x_27338:
[----:B------:R-:W0:Y:S02]  /*c790*/  F2I.F64.TRUNC R21, R20 ;  /* 0x0000001400157311 */ /* 0x000e24000030d100 */
[----:B0-----:R0:W-:Y:S01]  /*c7a0*/  STG.E.U16 desc[UR36][R18.64], R21 ;  /* 0x0000001512007986 */ /* 0x0011e2000c101524 */
[----:B------:R-:W-:Y:S05]  /*c7b0*/  BRA `(.L_x_27337) ;  /* 0x0000000c00cc7947 */ /* 0x000fea0003800000 */
.L_x_27333:
        /* <DEDUP_REMOVED lines=13> */
.L_x_27341:
        /* <DEDUP_REMOVED lines=8> */
.L_x_27340:
        /* <DEDUP_REMOVED lines=16> */
.L_x_27343:
        /* <DEDUP_REMOVED lines=11> */
.L_x_27342:
[----:B------:R4:W-:Y:S01]  /*cac0*/  STG.E.64 desc[UR36][R18.64], R20 ;  /* 0x0000001412007986 */ /* 0x0009e2000c101b24 */
[----:B------:R-:W-:Y:S05]  /*cad0*/  BRA `(.L_x_27337) ;  /* 0x0000000c00047947 */ /* 0x000fea0003800000 */
.L_x_27332:
        /* <DEDUP_REMOVED lines=13> */
.L_x_27346:
[----:B------:R0:W-:Y:S01]  /*cbb0*/  STG.E.128 desc[UR36][R18.64], R20 ;  /* 0x0000001412007986 */ /* 0x0001e2000c101d24 */
[----:B------:R-:W-:Y:S05]  /*cbc0*/  BRA `(.L_x_27337) ;  /* 0x0000000800c87947 */ /* 0x000fea0003800000 */
.L_x_27345:
        /* <DEDUP_REMOVED lines=25> */
.L_x_27350:
[----:B------:R-:W-:Y:S05]  /*cd60*/  BSYNC B0 ;  /* 0x0000000000007941 */ /* 0x000fea0003800000 */
.L_x_27349:
[----:B------:R-:W-:-:S05]  /*cd70*/  LOP3.LUT R3, R0, R3, RZ, 0xfc, !PT ;  /* 0x0000000300037212 */ /* 0x000fca00078efcff */
[----:B------:R0:W-:Y:S01]  /*cd80*/  STG.E.U8 desc[UR36][R18.64], R3 ;  /* 0x0000000312007986 */ /* 0x0001e2000c101124 */
[----:B------:R-:W-:Y:S05]  /*cd90*/  BRA `(.L_x_27337) ;  /* 0x0000000800547947 */ /* 0x000fea0003800000 */
.L_x_27348:
        /* <DEDUP_REMOVED lines=17> */
.L_x_27352:
[----:B------:R-:W-:Y:S01]  /*ceb0*/  IMAD.MOV.U32 R0, RZ, RZ, 0x7f ;  /* 0x0000007fff007424 */ /* 0x000fe200078e00ff */
[----:B------:R-:W-:-:S04]  /*cec0*/  ISETP.GT.U32.AND P0, PT, R2, 0x7f800000, PT ;  /* 0x7f8000000200780c */ /* 0x000fc80003f04070 */
[----:B------:R-:W-:-:S09]  /*ced0*/  SEL R0, R0, 0x7c, P0 ;  /* 0x0000007c00007807 */ /* 0x000fd20000000000 */
.L_x_27353:
[----:B------:R-:W-:Y:S05]  /*cee0*/  BSYNC B0 ;  /* 0x0000000000007941 */ /* 0x000fea0003800000 */
.L_x_27351:
[----:B------:R-:W-:-:S04]  /*cef0*/  LOP3.LUT R2, R3, 0x80000000, RZ, 0xc0, !PT ;  /* 0x8000000003027812 */ /* 0x000fc800078ec0ff */
[----:B------:R-:W-:-:S04]  /*cf00*/  SHF.R.U32.HI R3, RZ, 0x18, R2 ;  /* 0x00000018ff037819 */ /* 0x000fc80000011602 */
[----:B------:R-:W-:-:S05]  /*cf10*/  LOP3.LUT R3, R0, R3, RZ, 0xfc, !PT ;  /* 0x0000000300037212 */ /* 0x000fca00078efcff */
[----:B------:R0:W-:Y:S01]  /*cf20*/  STG.E.U8 desc[UR36][R18.64], R3 ;  /* 0x0000000312007986 */ /* 0x0001e2000c101124 */
[----:B------:R-:W-:Y:S05]  /*cf30*/  BRA `(.L_x_27337) ;  /* 0x0000000400ec7947 */ /* 0x000fea0003800000 */
.L_x_27347:
        /* <DEDUP_REMOVED lines=8> */
.L_x_27344:
        /* <DEDUP_REMOVED lines=11> */
.L_x_27356:
        /* <DEDUP_REMOVED lines=21> */
.L_x_27359:
[----:B------:R-:W-:-:S04]  /*d1c0*/  LOP3.LUT R2, R3, 0x80000000, RZ, 0xc0, !PT ;  /* 0x8000000003027812 */ /* 0x000fc800078ec0ff */
[----:B------:R-:W-:-:S04]  /*d1d0*/  SHF.R.U32.HI R3, RZ, 0x18, R2 ;  /* 0x00000018ff037819 */ /* 0x000fc80000011602 */
[----:B------:R-:W-:-:S04]  /*d1e0*/  LOP3.LUT R0, R0, R3, RZ, 0xfc, !PT ;  /* 0x0000000300007212 */ /* 0x000fc800078efcff */
[----:B------:R-:W-:-:S07]  /*d1f0*/  PRMT R9, R0, 0x7610, R9 ;  /* 0x0000761000097816 */ /* 0x000fce0000000009 */
.L_x_27358:
[----:B------:R-:W-:Y:S05]  /*d200*/  BSYNC B0 ;  /* 0x0000000000007941 */ /* 0x000fea0003800000 */
.L_x_27357:
[----:B------:R0:W-:Y:S01]  /*d210*/  STG.E.U8 desc[UR36][R18.64], R9 ;  /* 0x0000000912007986 */ /* 0x0001e2000c101124 */
[----:B------:R-:W-:Y:S05]  /*d220*/  BRA `(.L_x_27337) ;  /* 0x0000000400307947 */ /* 0x000fea0003800000 */
.L_x_27355:
        /* <DEDUP_REMOVED lines=21> */
.L_x_27362:
[----:B------:R-:W-:-:S04]  /*d380*/  LOP3.LUT R2, R3, 0x80000000, RZ, 0xc0, !PT ;  /* 0x8000000003027812 */ /* 0x000fc800078ec0ff */
[----:B------:R-:W-:-:S04]  /*d390*/  SHF.R.U32.HI R3, RZ, 0x18, R2 ;  /* 0x00000018ff037819 */ /* 0x000fc80000011602 */
[----:B------:R-:W-:-:S04]  /*d3a0*/  LOP3.LUT R0, R0, R3, RZ, 0xfc, !PT ;  /* 0x0000000300007212 */ /* 0x000fc800078efcff */
[----:B------:R-:W-:-:S07]  /*d3b0*/  PRMT R9, R0, 0x7610, R9 ;  /* 0x0000761000097816 */ /* 0x000fce0000000009 */
.L_x_27361:
[----:B------:R-:W-:Y:S05]  /*d3c0*/  BSYNC B0 ;  /* 0x0000000000007941 */ /* 0x000fea0003800000 */
.L_x_27360:
[----:B------:R0:W-:Y:S01]  /*d3d0*/  STG.E.U8 desc[UR36][R18.64], R9 ;  /* 0x0000000912007986 */ /* 0x0001e2000c101124 */
[----:B------:R-:W-:Y:S05]  /*d3e0*/  BRA `(.L_x_27337) ;  /* 0x0000000000c07947 */ /* 0x000fea0003800000 */
.L_x_27354:
        /* <DEDUP_REMOVED lines=26> */
.L_x_27336:
        /* <DEDUP_REMOVED lines=16> */
.L_x_27365:
[----:B------:R-:W-:Y:S05]  /*d690*/  BRA `(.L_x_27337) ;  /* 0x0000000000147947 */ /* 0x000fea0003800000 */
.L_x_27364:
[----:B------:R-:W0:Y:S02]  /*d6a0*/  F2I.U64.F64.TRUNC R20, R20 ;  /* 0x0000001400147311 */ /* 0x000e24000030d800 */
[----:B0-----:R0:W-:Y:S01]  /*d6b0*/  STG.E.64 desc[UR36][R18.64], R20 ;  /* 0x0000001412007986 */ /* 0x0011e2000c101b24 */
[----:B------:R-:W-:Y:S05]  /*d6c0*/  BRA `(.L_x_27337) ;  /* 0x0000000000087947 */ /* 0x000fea0003800000 */
.L_x_27363:
[----:B------:R-:W0:Y:S02]  /*d6d0*/  F2I.U32.F64.TRUNC R21, R20 ;  /* 0x0000001400157311 */ /* 0x000e24000030d000 */
[----:B0-----:R0:W-:Y:S02]  /*d6e0*/  STG.E desc[UR36][R18.64], R21 ;  /* 0x0000001512007986 */ /* 0x0011e4000c101924 */
.L_x_27337:
[----:B------:R-:W-:-:S07]  /*d6f0*/  VIADD R17, R17, 0x80 ;  /* 0x0000008011117836 */ /* 0x000fce0000000000 */
.L_x_27283:
[----:B------:R-:W-:Y:S05]  /*d700*/  BSYNC B6 ;  /* 0x0000000000067941 */ /* 0x000fea0003800000 */
.L_x_27282:
[----:B------:R-:W-:Y:S02]  /*d710*/  ULDC UR4, c[0x0][0x210] ;  /* 0x0000840000047ab9 */ /* 0x000fe40000000800 */
[----:B------:R-:W-:-:S13]  /*d720*/  ISETP.GE.AND P0, PT, R17, UR4, PT ;  /* 0x0000000411007c0c */ /* 0x000fda000bf06270 */
[----:B------:R-:W-:Y:S05]  /*d730*/  @P0 EXIT ;  /* 0x000000000000094d */ /* 0x000fea0003800000 */
        /* <DEDUP_REMOVED lines=303> */
.L_x_27366:
        /* <DEDUP_REMOVED lines=22> */
.L_x_27370:
[----:B------:R-:W2:Y:S01]  /*eb90*/  LDG.E.U8 R2, desc[UR36][R2.64] ;  /* 0x0000002402027981 */ /* 0x000ea2000c1e1100 */
[----:B------:R-:W-:Y:S01]  /*eba0*/  CS2R R14, SRZ ;  /* 0x00000000000e7805 */ /* 0x000fe2000001ff00 */
[----:B--2---:R0:W1:Y:S01]  /*ebb0*/  I2F.F64.U16 R12, R2 ;  /* 0x00000002000c7312 */ /* 0x0040620000101800 */
[----:B------:R-:W-:Y:S05]  /*ebc0*/  BRA `(.L_x_27372) ;  /* 0x0000000c00c87947 */ /* 0x000fea0003800000 */
.L_x_27369:
        /* <DEDUP_REMOVED lines=10> */
.L_x_27374:
[----:B------:R-:W2:Y:S01]  /*ec70*/  LDG.E R2, desc[UR36][R2.64] ;  /* 0x0000002402027981 */ /* 0x000ea2000c1e1900 */
[----:B------:R-:W-:Y:S01]  /*ec80*/  CS2R R14, SRZ ;  /* 0x00000000000e7805 */ /* 0x000fe2000001ff00 */
[----:B--2---:R0:W1:Y:S01]  /*ec90*/  I2F.F64 R12, R2 ;  /* 0x00000002000c7312 */ /* 0x0040620000201c00 */
[----:B------:R-:W-:Y:S05]  /*eca0*/  BRA `(.L_x_27372) ;  /* 0x0000000c00907947 */ /* 0x000fea0003800000 */
.L_x_27373:
[----:B------:R-:W2:Y:S01]  /*ecb0*/  LDG.E.U16 R2, desc[UR36][R2.64] ;  /* 0x0000002402027981 */ /* 0x000ea2000c1e1500 */
[----:B------:R-:W-:Y:S01]  /*ecc0*/  CS2R R14, SRZ ;  /* 0x00000000000e7805 */ /* 0x000fe2000001ff00 */
[----:B--2---:R0:W1:Y:S01]  /*ecd0*/  I2F.F64.S16 R12, R2 ;  /* 0x00000002000c7312 */ /* 0x0040620000101c00 */
[----:B------:R-:W-:Y:S05]  /*ece0*/  BRA `(.L_x_27372) ;  /* 0x0000000c00807947 */ /* 0x000fea0003800000 */
.L_x_27368:
        /* <DEDUP_REMOVED lines=11> */
.L_x_27376:
[----:B------:R-:W2:Y:S01]  /*eda0*/  LDG.E.U16 R0, desc[UR36][R2.64] ;  /* 0x0000002402007981 */ /* 0x000ea2000c1e1500 */
[----:B------:R-:W-:Y:S01]  /*edb0*/  CS2R R14, SRZ ;  /* 0x00000000000e7805 */ /* 0x000fe2000001ff00 */
[----:B--2---:R-:W-:-:S05]  /*edc0*/  HADD2.F32 R0, -RZ, R0.H0_H0 ;  /* 0x20000000ff007230 */ /* 0x004fca0000004100 */
[----:B------:R-:W-:-:S04]  /*edd0*/  FMUL.FTZ R0, R0, 1 ;  /* 0x3f80000000007820 */ /* 0x000fc80000410000 */
[----:B------:R0:W1:Y:S01]  /*ede0*/  F2F.F64.F32 R12, R0 ;  /* 0x00000000000c7310 */ /* 0x0000620000201800 */
[----:B------:R-:W-:Y:S05]  /*edf0*/  BRA `(.L_x_27372) ;  /* 0x0000000c003c7947 */ /* 0x000fea0003800000 */
.L_x_27375:
        /* <DEDUP_REMOVED lines=12> */
.L_x_27378:
        /* <DEDUP_REMOVED lines=8> */
.L_x_27377:
[----:B------:R0:W5:Y:S01]  /*ef40*/  LDG.E.64 R12, desc[UR36][R2.64] ;  /* 0x00000024020c7981 */ /* 0x000162000c1e1b00 */
[----:B------:R-:W-:Y:S01]  /*ef50*/  CS2R R14, SRZ ;  /* 0x00000000000e7805 */ /* 0x000fe2000001ff00 */
[----:B------:R-:W-:Y:S06]  /*ef60*/  BRA `(.L_x_27372) ;  /* 0x0000000800e07947 */ /* 0x000fec0003800000 */
.L_x_27367:
        /* <DEDUP_REMOVED lines=14> */
.L_x_27381:
[----:B------:R0:W5:Y:S01]  /*f050*/  LDG.E.128 R12, desc[UR36][R2.64] ;  /* 0x00000024020c7981 */ /* 0x000162000c1e1d00 */
[----:B------:R-:W-:Y:S05]  /*f060*/  BRA `(.L_x_27372) ;  /* 0x0000000800a07947 */ /* 0x000fea0003800000 */
.L_x_27380:
        /* <DEDUP_REMOVED lines=29> */
.L_x_27383:
        /* <DEDUP_REMOVED lines=16> */
.L_x_27382:
[----:B------:R-:W2:Y:S01]  /*f340*/  LDG.E.U16 R0, desc[UR36][R2.64] ;  /* 0x0000002402007981 */ /* 0x000ea2000c1e1500 */
[----:B------:R-:W-:Y:S01]  /*f350*/  CS2R R14, SRZ ;  /* 0x00000000000e7805 */ /* 0x000fe2000001ff00 */
[----:B--2---:R-:W-:-:S04]  /*f360*/  IMAD.U32 R0, R0, 0x10000, RZ ;  /* 0x0001000000007824 */ /* 0x004fc800078e00ff */
[----:B------:R-:W-:-:S04]  /*f370*/  FMUL.FTZ R0, R0, 1 ;  /* 0x3f80000000007820 */ /* 0x000fc80000410000 */
[----:B------:R0:W1:Y:S01]  /*f380*/  F2F.F64.F32 R12, R0 ;  /* 0x00000000000c7310 */ /* 0x0000620000201800 */
[----:B------:R-:W-:Y:S05]  /*f390*/  BRA `(.L_x_27372) ;  /* 0x0000000400d47947 */ /* 0x000fea0003800000 */
.L_x_27379:
        /* <DEDUP_REMOVED lines=12> */
.L_x_27386:
        /* <DEDUP_REMOVED lines=21> */
.L_x_27390:
[----:B------:R-:W-:Y:S05]  /*f5b0*/  BSYNC B1 ;  /* 0x0000000000017941 */ /* 0x000fea0003800000 */
.L_x_27389:
[----:B------:R-:W-:Y:S01]  /*f5c0*/  LEA R3, R0, 0x3b800000, 0x17 ;  /* 0x3b80000000037811 */ /* 0x000fe200078eb8ff */
[----:B------:R-:W-:-:S05]  /*f5d0*/  IMAD.SHL.U32 R0, R2, 0x100000, RZ ;  /* 0x0010000002007824 */ /* 0x000fca00078e00ff */
[----:B------:R-:W-:-:S07]  /*f5e0*/  LOP3.LUT R0, R3, R0, R4, 0xfe, !PT ;  /* 0x0000000003007212 */ /* 0x000fce00078efe04 */
.L_x_27388:
[----:B------:R-:W-:Y:S05]  /*f5f0*/  BSYNC B0 ;  /* 0x0000000000007941 */ /* 0x000fea0003800000 */
.L_x_27387:
[----:B------:R-:W-:Y:S01]  /*f600*/  FMUL.FTZ R0, R0, 1 ;  /* 0x3f80000000007820 */ /* 0x000fe20000410000 */
[----:B------:R-:W-:-:S03]  /*f610*/  CS2R R14, SRZ ;  /* 0x00000000000e7805 */ /* 0x000fc6000001ff00 */
[----:B------:R2:W3:Y:S01]  /*f620*/  F2F.F64.F32 R12, R0 ;  /* 0x00000000000c7310 */ /* 0x0004e20000201800 */
[----:B------:R-:W-:Y:S05]  /*f630*/  BRA `(.L_x_27372) ;  /* 0x00000004002c7947 */ /* 0x000fea0003800000 */
.L_x_27385:
        /* <DEDUP_REMOVED lines=21> */
.L_x_27394:
[----:B------:R-:W-:Y:S05]  /*f790*/  BSYNC B1 ;  /* 0x0000000000017941 */ /* 0x000fea0003800000 */
.L_x_27393:
[----:B------:R-:W-:Y:S01]  /*f7a0*/  LEA R3, R0, 0x37800000, 0x17 ;  /* 0x3780000000037811 */ /* 0x000fe200078eb8ff */
[----:B------:R-:W-:-:S05]  /*f7b0*/  IMAD.SHL.U32 R0, R2, 0x200000, RZ ;  /* 0x0020000002007824 */ /* 0x000fca00078e00ff */
[----:B------:R-:W-:-:S07]  /*f7c0*/  LOP3.LUT R0, R3, R0, R4, 0xfe, !PT ;  /* 0x0000000003007212 */ /* 0x000fce00078efe04 */
.L_x_27392:
[----:B------:R-:W-:Y:S05]  /*f7d0*/  BSYNC B0 ;  /* 0x0000000000007941 */ /* 0x000fea0003800000 */
.L_x_27391:
[----:B------:R-:W-:Y:S01]  /*f7e0*/  FMUL.FTZ R0, R0, 1 ;  /* 0x3f80000000007820 */ /* 0x000fe20000410000 */
[----:B------:R-:W-:-:S03]  /*f7f0*/  CS2R R14, SRZ ;  /* 0x00000000000e7805 */ /* 0x000fc6000001ff00 */
[----:B------:R4:W0:Y:S01]  /*f800*/  F2F.F64.F32 R12, R0 ;  /* 0x00000000000c7310 */ /* 0x0008220000201800 */
[----:B------:R-:W-:Y:S05]  /*f810*/  BRA `(.L_x_27372) ;  /* 0x0000000000b47947 */ /* 0x000fea0003800000 */
.L_x_27384:
        /* <DEDUP_REMOVED lines=14> */
.L_x_27398:
[----:B------:R-:W-:Y:S05]  /*f900*/  BSYNC B0 ;  /* 0x0000000000007941 */ /* 0x000fea0003800000 */
.L_x_27397:
[----:B------:R-:W-:Y:S01]  /*f910*/  FMUL.FTZ R0, R0, 1 ;  /* 0x3f80000000007820 */ /* 0x000fe20000410000 */
[----:B------:R-:W-:-:S03]  /*f920*/  CS2R R14, SRZ ;  /* 0x00000000000e7805 */ /* 0x000fc6000001ff00 */
[----:B------:R0:W1:Y:S01]  /*f930*/  F2F.F64.F32 R12, R0 ;  /* 0x00000000000c7310 */ /* 0x0000620000201800 */
[----:B------:R-:W-:Y:S05]  /*f940*/  BRA `(.L_x_27372) ;  /* 0x0000000000687947 */ /* 0x000fea0003800000 */
.L_x_27371:
        /* <DEDUP_REMOVED lines=16> */
.L_x_27399:
[----:B------:R-:W-:Y:S02]  /*fa50*/  CS2R R12, SRZ ;  /* 0x00000000000c7805 */ /* 0x000fe4000001ff00 */
[----:B------:R-:W-:Y:S01]  /*fa60*/  CS2R R14, SRZ ;  /* 0x00000000000e7805 */ /* 0x000fe2000001ff00 */
[----:B------:R-:W-:Y:S06]  /*fa70*/  BRA `(.L_x_27372) ;  /* 0x00000000001c7947 */ /* 0x000fec0003800000 */
.L_x_27396:
[----:B------:R-:W2:Y:S01]  /*fa80*/  LDG.E.64 R12, desc[UR36][R2.64] ;  /* 0x00000024020c7981 */ /* 0x000ea2000c1e1b00 */
[----:B------:R-:W-:Y:S01]  /*fa90*/  CS2R R14, SRZ ;  /* 0x00000000000e7805 */ /* 0x000fe2000001ff00 */
[----:B--2---:R-:W0:Y:S01]  /*faa0*/  I2F.F64.U64 R12, R12 ;  /* 0x0000000c000c7312 */ /* 0x004e220000301800 */
[----:B------:R-:W-:Y:S05]  /*fab0*/  BRA `(.L_x_27372) ;  /* 0x00000000000c7947 */ /* 0x000fea0003800000 */
.L_x_27395:
[----:B------:R-:W2:Y:S01]  /*fac0*/  LDG.E R2, desc[UR36][R2.64] ;  /* 0x0000002402027981 */ /* 0x000ea2000c1e1900 */
[----:B------:R-:W-:Y:S01]  /*fad0*/  CS2R R14, SRZ ;  /* 0x00000000000e7805 */ /* 0x000fe2000001ff00 */
[----:B--2---:R0:W1:Y:S06]  /*fae0*/  I2F.F64.U32 R12, R2 ;  /* 0x00000002000c7312 */ /* 0x00406c0000201800 */
.L_x_27372:
        /* <DEDUP_REMOVED lines=25> */
.L_x_27401:
[----:B------:R-:W-:Y:S01]  /*fc80*/  DMUL R10, RZ, R6 ;  /* 0x00000006ff0a7228 */ /* 0x000fe20000000000 */
[----:B--2-4-:R-:W-:-:S10]  /*fc90*/  IMAD.MOV.U32 R0, RZ, RZ, RZ ;  /* 0x000000ffff007224 */ /* 0x014fd400078e00ff */
.L_x_27402:
[----:B------:R-:W-:Y:S05]  /*fca0*/  BSYNC B1 ;  /* 0x0000000000017941 */ /* 0x000fea0003800000 */
.L_x_27400:
        /* <DEDUP_REMOVED lines=34> */
.L_x_27404:
        /* <DEDUP_REMOVED lines=60> */
.L_x_27405:
[----:B------:R-:W-:Y:S05]  /*10290*/  BSYNC B0 ;  /* 0x0000000000007941 */ /* 0x000fea0003800000 */
.L_x_27403:
        /* <DEDUP_REMOVED lines=27> */
.L_x_27407:
[----:B------:R-:W-:Y:S01]  /*10450*/  DMUL R22, RZ, R14 ;  /* 0x0000000eff167228 */ /* 0x000fe20000000000 */
[----:B------:R-:W-:-:S10]  /*10460*/  IMAD.MOV.U32 R2, RZ, RZ, RZ ;  /* 0x000000ffff027224 */ /* 0x000fd400078e00ff */
.L_x_27408:
[----:B------:R-:W-:Y:S05]  /*10470*/  BSYNC B1 ;  /* 0x0000000000017941 */ /* 0x000fea0003800000 */
.L_x_27406:
        /* <DEDUP_REMOVED lines=85> */
.L_x_27410:
[----:B------:R-:W-:Y:S05]  /*109d0*/  BSYNC B0 ;  /* 0x0000000000007941 */ /* 0x000fea0003800000 */
.L_x_27409:
        /* <DEDUP_REMOVED lines=23> */
.L_x_27412:
[----:B------:R-:W-:Y:S01]  /*10b50*/  DMUL R10, RZ, R14 ;  /* 0x0000000eff0a7228 */ /* 0x000fe20000000000 */
[----:B------:R-:W-:-:S10]  /*10b60*/  IMAD.MOV.U32 R0, RZ, RZ, RZ ;  /* 0x000000ffff007224 */ /* 0x000fd400078e00ff */
.L_x_27413:
[----:B------:R-:W-:Y:S05]  /*10b70*/  BSYNC B1 ;  /* 0x0000000000017941 */ /* 0x000fea0003800000 */
.L_x_27411:
        /* <DEDUP_REMOVED lines=38> */
.L_x_27417:
[----:B------:R-:W0:Y:S02]  /*10de0*/  F2I.S64.F64.TRUNC R20, R20 ;  /* 0x0000001400147311 */ /* 0x000e24000030d900 */
[----:B0-----:R-:W-:-:S05]  /*10df0*/  IMAD.MOV.U32 R3, RZ, RZ, R20 ;  /* 0x000000ffff037224 */ /* 0x001fca00078e0014 */
[----:B------:R-:W-:Y:S01]  /*10e00*/  STG.E.U8 desc[UR36][R18.64], R3 ;  /* 0x0000000312007986 */ /* 0x000fe2000c101124 */
[----:B------:R-:W-:Y:S05]  /*10e10*/  EXIT ;  /* 0x000000000000794d */ /* 0x000fea0003800000 */
.L_x_27416:
        /* <DEDUP_REMOVED lines=9> */
.L_x_27420:
[----:B------:R-:W0:Y:S02]  /*10eb0*/  F2I.F64.TRUNC R21, R20 ;  /* 0x0000001400157311 */ /* 0x000e24000030d100 */
[----:B0-----:R-:W-:Y:S01]  /*10ec0*/  STG.E desc[UR36][R18.64], R21 ;  /* 0x0000001512007986 */ /* 0x001fe2000c101924 */
[----:B------:R-:W-:Y:S05]  /*10ed0*/  EXIT ;  /* 0x000000000000794d */ /* 0x000fea0003800000 */
.L_x_27419:
[----:B------:R-:W0:Y:S02]  /*10ee0*/  F2I.F64.TRUNC R21, R20 ;  /* 0x0000001400157311 */ /* 0x000e24000030d100 */
[----:B0-----:R-:W-:Y:S01]  /*10ef0*/  STG.E.U16 desc[UR36][R18.64], R21 ;  /* 0x0000001512007986 */ /* 0x001fe2000c101524 */
[----:B------:R-:W-:Y:S05]  /*10f00*/  EXIT ;  /* 0x000000000000794d */ /* 0x000fea0003800000 */
.L_x_27415:
        /* <DEDUP_REMOVED lines=13> */
.L_x_27422:
        /* <DEDUP_REMOVED lines=8> */
.L_x_27421:
        /* <DEDUP_REMOVED lines=16> */
.L_x_27424:
        /* <DEDUP_REMOVED lines=11> */
.L_x_27423:
[----:B------:R-:W-:Y:S01]  /*11210*/  STG.E.64 desc[UR36][R18.64], R20 ;  /* 0x0000001412007986 */ /* 0x000fe2000c101b24 */
[----:B------:R-:W-:Y:S05]  /*11220*/  EXIT ;  /* 0x000000000000794d */ /* 0x000fea0003800000 */
.L_x_27414:
        /* <DEDUP_REMOVED lines=13> */
.L_x_27427:
[----:B------:R-:W-:Y:S01]  /*11300*/  STG.E.128 desc[UR36][R18.64], R20 ;  /* 0x0000001412007986 */ /* 0x000fe2000c101d24 */
[----:B------:R-:W-:Y:S05]  /*11310*/  EXIT ;  /* 0x000000000000794d */ /* 0x000fea0003800000 */
.L_x_27426:
        /* <DEDUP_REMOVED lines=25> */
.L_x_27431:
[----:B------:R-:W-:Y:S05]  /*114b0*/  BSYNC B0 ;  /* 0x0000000000007941 */ /* 0x000fea0003800000 */
.L_x_27430:
[----:B------:R-:W-:-:S05]  /*114c0*/  LOP3.LUT R3, R0, R3, RZ, 0xfc, !PT ;  /* 0x0000000300037212 */ /* 0x000fca00078efcff */
[----:B------:R-:W-:Y:S01]  /*114d0*/  STG.E.U8 desc[UR36][R18.64], R3 ;  /* 0x0000000312007986 */ /* 0x000fe2000c101124 */
[----:B------:R-:W-:Y:S05]  /*114e0*/  EXIT ;  /* 0x000000000000794d */ /* 0x000fea0003800000 */
.L_x_27429:
        /* <DEDUP_REMOVED lines=17> */
.L_x_27433:
[----:B------:R-:W-:Y:S01]  /*11600*/  IMAD.MOV.U32 R0, RZ, RZ, 0x7f ;  /* 0x0000007fff007424 */ /* 0x000fe200078e00ff */
[----:B------:R-:W-:-:S04]  /*11610*/  ISETP.GT.U32.AND P0, PT, R2, 0x7f800000, PT ;  /* 0x7f8000000200780c */ /* 0x000fc80003f04070 */
[----:B------:R-:W-:-:S09]  /*11620*/  SEL R0, R0, 0x7c, P0 ;  /* 0x0000007c00007807 */ /* 0x000fd20000000000 */
.L_x_27434:
[----:B------:R-:W-:Y:S05]  /*11630*/  BSYNC B0 ;  /* 0x0000000000007941 */ /* 0x000fea0003800000 */
.L_x_27432:
[----:B------:R-:W-:-:S04]  /*11640*/  LOP3.LUT R2, R3, 0x80000000, RZ, 0xc0, !PT ;  /* 0x8000000003027812 */ /* 0x000fc800078ec0ff */
[----:B------:R-:W-:-:S04]  /*11650*/  SHF.R.U32.HI R3, RZ, 0x18, R2 ;  /* 0x00000018ff037819 */ /* 0x000fc80000011602 */
[----:B------:R-:W-:-:S05]  /*11660*/  LOP3.LUT R3, R0, R3, RZ, 0xfc, !PT ;  /* 0x0000000300037212 */ /* 0x000fca00078efcff */
[----:B------:R-:W-:Y:S01]  /*11670*/  STG.E.U8 desc[UR36][R18.64], R3 ;  /* 0x0000000312007986 */ /* 0x000fe2000c101124 */
[----:B------:R-:W-:Y:S05]  /*11680*/  EXIT ;  /* 0x000000000000794d */ /* 0x000fea0003800000 */
.L_x_27428:
        /* <DEDUP_REMOVED lines=8> */
.L_x_27425:
        /* <DEDUP_REMOVED lines=11> */
.L_x_27437:
        /* <DEDUP_REMOVED lines=21> */
.L_x_27440:
[----:B------:R-:W-:-:S04]  /*11910*/  LOP3.LUT R2, R3, 0x80000000, RZ, 0xc0, !PT ;  /* 0x8000000003027812 */ /* 0x000fc800078ec0ff */
[----:B------:R-:W-:-:S04]  /*11920*/  SHF.R.U32.HI R3, RZ, 0x18, R2 ;  /* 0x00000018ff037819 */ /* 0x000fc80000011602 */
[----:B------:R-:W-:-:S04]  /*11930*/  LOP3.LUT R0, R0, R3, RZ, 0xfc, !PT ;  /* 0x0000000300007212 */ /* 0x000fc800078efcff */
[----:B------:R-:W-:-:S07]  /*11940*/  PRMT R9, R0, 0x7610, R9 ;  /* 0x0000761000097816 */ /* 0x000fce0000000009 */
.L_x_27439:
[----:B------:R-:W-:Y:S05]  /*11950*/  BSYNC B0 ;  /* 0x0000000000007941 */ /* 0x000fea0003800000 */
.L_x_27438:
[----:B------:R-:W-:Y:S01]  /*11960*/  STG.E.U8 desc[UR36][R18.64], R9 ;  /* 0x0000000912007986 */ /* 0x000fe2000c101124 */
[----:B------:R-:W-:Y:S05]  /*11970*/  EXIT ;  /* 0x000000000000794d */ /* 0x000fea0003800000 */
.L_x_27436:
        /* <DEDUP_REMOVED lines=21> */
.L_x_27443:
[----:B------:R-:W-:-:S04]  /*11ad0*/  LOP3.LUT R2, R3, 0x80000000, RZ, 0xc0, !PT ;  /* 0x8000000003027812 */ /* 0x000fc800078ec0ff */
[----:B------:R-:W-:-:S04]  /*11ae0*/  SHF.R.U32.HI R3, RZ, 0x18, R2 ;  /* 0x00000018ff037819 */ /* 0x000fc80000011602 */
[----:B------:R-:W-:-:S04]  /*11af0*/  LOP3.LUT R0, R0, R3, RZ, 0xfc, !PT ;  /* 0x0000000300007212 */ /* 0x000fc800078efcff */
[----:B------:R-:W-:-:S07]  /*11b00*/  PRMT R9, R0, 0x7610, R9 ;  /* 0x0000761000097816 */ /* 0x000fce0000000009 */
.L_x_27442:
[----:B------:R-:W-:Y:S05]  /*11b10*/  BSYNC B0 ;  /* 0x0000000000007941 */ /* 0x000fea0003800000 */
.L_x_27441:
[----:B------:R-:W-:Y:S01]  /*11b20*/  STG.E.U8 desc[UR36][R18.64], R9 ;  /* 0x0000000912007986 */ /* 0x000fe2000c101124 */
[----:B------:R-:W-:Y:S05]  /*11b30*/  EXIT ;  /* 0x000000000000794d */ /* 0x000fea0003800000 */
.L_x_27435:
        /* <DEDUP_REMOVED lines=26> */
.L_x_27418:
        /* <DEDUP_REMOVED lines=16> */
.L_x_27446:
[----:B------:R-:W-:Y:S05]  /*11de0*/  EXIT ;  /* 0x000000000000794d */ /* 0x000fea0003800000 */
.L_x_27445:
[----:B------:R-:W0:Y:S02]  /*11df0*/  F2I.U64.F64.TRUNC R20, R20 ;  /* 0x0000001400147311 */ /* 0x000e24000030d800 */
[----:B0-----:R-:W-:Y:S01]  /*11e00*/  STG.E.64 desc[UR36][R18.64], R20 ;  /* 0x0000001412007986 */ /* 0x001fe2000c101b24 */
[----:B------:R-:W-:Y:S05]  /*11e10*/  EXIT ;  /* 0x000000000000794d */ /* 0x000fea0003800000 */
.L_x_27444:
[----:B------:R-:W0:Y:S02]  /*11e20*/  F2I.U32.F64.TRUNC R21, R20 ;  /* 0x0000001400157311 */ /* 0x000e24000030d000 */
[----:B0-----:R-:W-:Y:S01]  /*11e30*/  STG.E desc[UR36][R18.64], R21 ;  /* 0x0000001512007986 */ /* 0x001fe2000c101924 */
[----:B------:R-:W-:Y:S05]  /*11e40*/  EXIT ;  /* 0x000000000000794d */ /* 0x000fea0003800000 */
        .type           $_ZN2at6native18elementwise_kernelILi128ELi4EZNS0_15gpu_kernel_implIZZZNS0_17expm1_kernel_cudaERNS_18TensorIteratorBaseEENKUlvE_clEvENKUlvE1_clEvEUlN3c107complexIdEEE_EEvS4_RKT_EUliE_EEviT1_$__internal_trig_reduction_slowpathd,@function
        .size           $_ZN2at6native18elementwise_kernelILi128ELi4EZNS0_15gpu_kernel_implIZZZNS0_17expm1_kernel_cudaERNS_18TensorIteratorBaseEENKUlvE_clEvENKUlvE1_clEvEUlN3c107complexIdEEE_EEvS4_RKT_EUliE_EEviT1_$__internal_trig_reduction_slowpathd,(.L_x_36109 - $_ZN2at6native18elementwise_kernelILi128ELi4EZNS0_15gpu_kernel_implIZZZNS0_17expm1_kernel_cudaERNS_18TensorIteratorBaseEENKUlvE_clEvENKUlvE1_clEvEUlN3c107complexIdEEE_EEvS4_RKT_EUliE_EEviT1_$__internal_trig_reduction_slowpathd)
$_ZN2at6native18elementwise_kernelILi128ELi4EZNS0_15gpu_kernel_implIZZZNS0_17expm1_kernel_cudaERNS_18TensorIteratorBaseEENKUlvE_clEvENKUlvE1_clEvEUlN3c107complexIdEEE_EEvS4_RKT_EUliE_EEviT1_$__internal_trig_reduction_slowpathd:
[----:B------:R-:W-:Y:S01]  /*11e50*/  SHF.R.U32.HI R0, RZ, 0x14, R3 ;  /* 0x00000014ff007819 */ /* 0x000fe20000011603 */
[----:B------:R-:W-:-:S03]  /*11e60*/  IMAD.MOV.U32 R7, RZ, RZ, RZ ;  /* 0x000000ffff077224 */ /* 0x000fc600078e00ff */
[----:B------:R-:W-:-:S04]  /*11e70*/  LOP3.LUT R4, R0, 0x7ff, RZ, 0xc0, !PT ;  /* 0x000007ff00047812 */ /* 0x000fc800078ec0ff */
[----:B------:R-:W-:-:S13]  /*11e80*/  ISETP.NE.AND P0, PT, R4, 0x7ff, PT ;  /* 0x000007ff0400780c */ /* 0x000fda0003f05270 */
[----:B------:R-:W-:Y:S05]  /*11e90*/  @!P0 BRA `(.L_x_27447) ;  /* 0x0000000800308947 */ /* 0x000fea0003800000 */
[----:B------:R-:W-:Y:S01]  /*11ea0*/  VIADD R4, R4, 0xfffffc00 ;  /* 0xfffffc0004047836 */ /* 0x000fe20000000000 */
[----:B------:R-:W-:Y:S01]  /*11eb0*/  BSSY B0, `(.L_x_27448) ;  /* 0x0000030000007945 */ /* 0x000fe20003800000 */
[----:B------:R-:W-:Y:S01]  /*11ec0*/  VIADD R0, R0, 0xfffffc00 ;  /* 0xfffffc0000007836 */ /* 0x000fe20000000000 */
[----:B------:R-:W-:Y:S02]  /*11ed0*/  CS2R R26, SRZ ;  /* 0x00000000001a7805 */ /* 0x000fe4000001ff00 */
[----:B------:R-:W-:-:S04]  /*11ee0*/  SHF.R.U32.HI R6, RZ, 0x6, R4 ;  /* 0x00000006ff067819 */ /* 0x000fc80000011604 */
[C---:B------:R-:W-:Y:S02]  /*11ef0*/  IADD3 R5, -R6.reuse, 0x10, RZ ;  /* 0x0000001006057810 */ /* 0x040fe40007ffe1ff */
[C---:B------:R-:W-:Y:S02]  /*11f00*/  IADD3 R4, -R6.reuse, 0x13, RZ ;  /* 0x0000001306047810 */ /* 0x040fe40007ffe1ff */
[----:B------:R-:W-:Y:S02]  /*11f10*/  ISETP.GT.AND P0, PT, R5, 0xe, PT ;  /* 0x0000000e0500780c */ /* 0x000fe40003f04270 */
[----:B------:R-:W-:Y:S02]  /*11f20*/  IADD3 R6, -R6, 0xf, RZ ;  /* 0x0000000f06067810 */ /* 0x000fe40007ffe1ff */
[----:B------:R-:W-:-:S03]  /*11f30*/  SEL R4, R4, 0x12, !P0 ;  /* 0x0000001204047807 */ /* 0x000fc60004000000 */
[----:B------:R-:W-:Y:S01]  /*11f40*/  IMAD.MOV.U32 R7, RZ, RZ, R6 ;  /* 0x000000ffff077224 */ /* 0x000fe200078e0006 */
[----:B------:R-:W-:Y:S02]  /*11f50*/  ISETP.GT.AND P0, PT, R5, R4, PT ;  /* 0x000000040500720c */ /* 0x000fe40003f04270 */
[----:B------:R-:W-:-:S11]  /*11f60*/  LOP3.LUT P3, R5, R0, 0x3f, RZ, 0xc0, !PT ;  /* 0x0000003f00057812 */ /* 0x000fd6000786c0ff */
[----:B------:R-:W-:Y:S05]  /*11f70*/  @P0 BRA `(.L_x_27449) ;  /* 0x00000000008c0947 */ /* 0x000fea0003800000 */
[----:B------:R-:W0:Y:S01]  /*11f80*/  LDC.64 R8, c[0x4][0x1b8] ;  /* 0x01006e00ff087b82 */ /* 0x000e220000000a00 */
[C---:B------:R-:W-:Y:S01]  /*11f90*/  SHF.L.U64.HI R11, R10.reuse, 0xb, R3 ;  /* 0x0000000b0a0b7819 */ /* 0x040fe20000010203 */
[----:B------:R-:W-:Y:S01]  /*11fa0*/  IMAD.SHL.U32 R10, R10, 0x800, RZ ;  /* 0x000008000a0a7824 */ /* 0x000fe200078e00ff */
[----:B------:R-:W-:Y:S01]  /*11fb0*/  CS2R R26, SRZ ;  /* 0x00000000001a7805 */ /* 0x000fe2000001ff00 */
[----:B------:R-:W-:Y:S01]  /*11fc0*/  IMAD.MOV.U32 R0, RZ, RZ, R1 ;  /* 0x000000ffff007224 */ /* 0x000fe200078e0001 */
[----:B------:R-:W-:Y:S01]  /*11fd0*/  LOP3.LUT R11, R11, 0x80000000, RZ, 0xfc, !PT ;  /* 0x800000000b0b7812 */ /* 0x000fe200078efcff */
[----:B------:R-:W-:Y:S02]  /*11fe0*/  IMAD.MOV.U32 R7, RZ, RZ, R6 ;  /* 0x000000ffff077224 */ /* 0x000fe400078e0006 */
[----:B------:R-:W1:Y:S01]  /*11ff0*/  LDC.64 R24, c[0x0][0x208] ;  /* 0x00008200ff187b82 */ /* 0x000e620000000a00 */
[----:B0-----:R-:W-:-:S07]  /*12000*/  IMAD.WIDE R8, R6, 0x8, R8 ;  /* 0x0000000806087825 */ /* 0x001fce00078e0208 */
.L_x_27450:
[----:B-1----:R-:W-:Y:S02]  /*12010*/  R2UR UR4, R24 ;  /* 0x00000000180472ca */ /* 0x002fe400000e0000 */
[----:B------:R-:W-:-:S13]  /*12020*/  R2UR UR5, R25 ;  /* 0x00000000190572ca */ /* 0x000fda00000e0000 */
[----:B------:R-:W2:Y:S01]  /*12030*/  LDG.E.64.CONSTANT R22, desc[UR4][R8.64] ;  /* 0x0000000408167981 */ /* 0x000ea2000c1e9b00 */
[----:B------:R-:W-:Y:S02]  /*12040*/  VIADD R7, R7, 0x1 ;  /* 0x0000000107077836 */ /* 0x000fe40000000000 */
[----:B--2---:R-:W-:-:S04]  /*12050*/  IMAD.WIDE.U32 R26, P4, R22, R10, R26 ;  /* 0x0000000a161a7225 */ /* 0x004fc8000788001a */
[CC--:B------:R-:W-:Y:S02]  /*12060*/  IMAD R29, R22.reuse, R11.reuse, RZ ;  /* 0x0000000b161d7224 */ /* 0x0c0fe400078e02ff */
[----:B------:R-:W-:Y:S02]  /*12070*/  IMAD R16, R23, R10, RZ ;  /* 0x0000000a17107224 */ /* 0x000fe400078e02ff */
[----:B------:R-:W-:Y:S01]  /*12080*/  IMAD.HI.U32 R22, R22, R11, RZ ;  /* 0x0000000b16167227 */ /* 0x000fe200078e00ff */
[----:B------:R-:W-:-:S03]  /*12090*/  IADD3 R27, P0, R29, R27, RZ ;  /* 0x0000001b1d1b7210 */ /* 0x000fc60007f1e0ff */
[----:B------:R-:W-:Y:S01]  /*120a0*/  IMAD.X R29, RZ, RZ, R22, P4 ;  /* 0x000000ffff1d7224 */ /* 0x000fe200020e0616 */
[----:B------:R-:W-:Y:S01]  /*120b0*/  IADD3 R27, P1, R16, R27, RZ ;  /* 0x0000001b101b7210 */ /* 0x000fe20007f3e0ff */
[----:B------:R-:W-:Y:S01]  /*120c0*/  IMAD.HI.U32 R16, R23, R10, RZ ;  /* 0x0000000a17107227 */ /* 0x000fe200078e00ff */
[----:B------:R-:W-:-:S03]  /*120d0*/  ISETP.GE.AND P4, PT, R7, R4, PT ;  /* 0x000000040700720c */ /* 0x000fc60003f86270 */
[C---:B------:R-:W-:Y:S01]  /*120e0*/  IMAD.HI.U32 R22, R23.reuse, R11, RZ ;  /* 0x0000000b17167227 */ /* 0x040fe200078e00ff */
[----:B------:R-:W-:Y:S01]  /*120f0*/  IADD3.X R16, P0, R16, R29, RZ, P0, !PT ;  /* 0x0000001d10107210 */ /* 0x000fe2000071e4ff */
[----:B------:R0:W-:Y:S02]  /*12100*/  STL.64 [R0], R26 ;  /* 0x0000001a00007387 */ /* 0x0001e40000100a00 */
[----:B------:R-:W-:Y:S02]  /*12110*/  IMAD R23, R23, R11, RZ ;  /* 0x0000000b17177224 */ /* 0x000fe400078e02ff */
[----:B------:R-:W-:Y:S01]  /*12120*/  IMAD.X R22, RZ, RZ, R22, P0 ;  /* 0x000000ffff167224 */ /* 0x000fe200000e0616 */
[----:B------:R-:W-:Y:S02]  /*12130*/  IADD3 R8, P0, R8, 0x8, RZ ;  /* 0x0000000808087810 */ /* 0x000fe40007f1e0ff */
[----:B------:R-:W-:-:S03]  /*12140*/  IADD3.X R16, P1, R23, R16, RZ, P1, !PT ;  /* 0x0000001017107210 */ /* 0x000fc60000f3e4ff */
[----:B------:R-:W-:Y:S02]  /*12150*/  IMAD.X R9, RZ, RZ, R9, P0 ;  /* 0x000000ffff097224 */ /* 0x000fe400000e0609 */
[----:B------:R-:W-:Y:S02]  /*12160*/  IMAD.X R23, RZ, RZ, R22, P1 ;  /* 0x000000ffff177224 */ /* 0x000fe400008e0616 */
[----:B0-----:R-:W-:Y:S02]  /*12170*/  VIADD R0, R0, 0x8 ;  /* 0x0000000800007836 */ /* 0x001fe40000000000 */
[----:B------:R-:W-:Y:S02]  /*12180*/  IMAD.MOV.U32 R26, RZ, RZ, R16 ;  /* 0x000000ffff1a7224 */ /* 0x000fe400078e0010 */
[----:B------:R-:W-:Y:S01]  /*12190*/  IMAD.MOV.U32 R27, RZ, RZ, R23 ;  /* 0x000000ffff1b7224 */ /* 0x000fe200078e0017 */
[----:B------:R-:W-:Y:S06]  /*121a0*/  @!P4 BRA `(.L_x_27450) ;  /* 0xfffffffc0098c947 */ /* 0x000fec000383ffff */
.L_x_27449:
[----:B------:R-:W-:Y:S05]  /*121b0*/  BSYNC B0 ;  /* 0x0000000000007941 */ /* 0x000fea0003800000 */
.L_x_27448:
[----:B------:R-:W-:-:S04]  /*121c0*/  IMAD.IADD R6, R7, 0x1, -R6 ;  /* 0x0000000107067824 */ /* 0x000fc800078e0a06 */
[----:B------:R-:W-:-:S05]  /*121d0*/  IMAD R25, R6, 0x8, R1 ;  /* 0x0000000806197824 */ /* 0x000fca00078e0201 */
[----:B------:R0:W-:Y:S04]  /*121e0*/  STL.64 [R25], R26 ;  /* 0x0000001a19007387 */ /* 0x0001e80000100a00 */
[----:B------:R-:W2:Y:S04]  /*121f0*/  LDL.64 R8, [R1+0x10] ;  /* 0x0000100001087983 */ /* 0x000ea80000100a00 */
[----:B------:R-:W3:Y:S04]  /*12200*/  @P3 LDL.64 R22, [R1+0x8] ;  /* 0x0000080001163983 */ /* 0x000ee80000100a00 */
[----:B------:R-:W4:Y:S01]  /*12210*/  LDL.64 R6, [R1+0x18] ;  /* 0x0000180001067983 */ /* 0x000f220000100a00 */
[----:B------:R-:W-:Y:S01]  /*12220*/  @P3 IADD3 R0, -R5, 0x40, RZ ;  /* 0x0000004005003810 */ /* 0x000fe20007ffe1ff */
[----:B------:R-:W-:Y:S01]  /*12230*/  UMOV UR4, URZ ;  /* 0x0000003f00047c82 */ /* 0x000fe20008000000 */
[----:B--2---:R-:W-:-:S02]  /*12240*/  @P3 SHF.L.U32 R4, R8, R5, RZ ;  /* 0x0000000508043219 */ /* 0x004fc400000006ff */
[-C--:B------:R-:W-:Y:S02]  /*12250*/  @P3 SHF.R.U64 R16, R8, R0.reuse, R9 ;  /* 0x0000000008103219 */ /* 0x080fe40000001209 */
[-CC-:B---3--:R-:W-:Y:S02]  /*12260*/  @P3 SHF.R.U64 R11, R22, R0.reuse, R23.reuse ;  /* 0x00000000160b3219 */ /* 0x188fe40000001217 */
[----:B------:R-:W-:Y:S02]  /*12270*/  @P3 SHF.R.U32.HI R10, RZ, R0, R23 ;  /* 0x00000000ff0a3219 */ /* 0x000fe40000011617 */
[-C--:B------:R-:W-:Y:S02]  /*12280*/  @P3 SHF.L.U64.HI R23, R8, R5.reuse, R9 ;  /* 0x0000000508173219 */ /* 0x080fe40000010209 */
[----:B------:R-:W-:Y:S02]  /*12290*/  @P3 LOP3.LUT R8, R11, R4, RZ, 0xfc, !PT ;  /* 0x000000040b083212 */ /* 0x000fe400078efcff */
[----:B----4-:R-:W-:-:S02]  /*122a0*/  @P3 SHF.L.U32 R11, R6, R5, RZ ;  /* 0x00000005060b3219 */ /* 0x010fc400000006ff */
[----:B------:R-:W-:Y:S02]  /*122b0*/  @P3 SHF.R.U32.HI R0, RZ, R0, R9 ;  /* 0x00000000ff003219 */ /* 0x000fe40000011609 */
[----:B------:R-:W-:Y:S02]  /*122c0*/  @P3 SHF.L.U64.HI R5, R6, R5, R7 ;  /* 0x0000000506053219 */ /* 0x000fe40000010207 */
[----:B------:R-:W-:Y:S02]  /*122d0*/  @P3 LOP3.LUT R9, R10, R23, RZ, 0xfc, !PT ;  /* 0x000000170a093212 */ /* 0x000fe400078efcff */
[----:B------:R-:W-:Y:S02]  /*122e0*/  @P3 LOP3.LUT R6, R11, R16, RZ, 0xfc, !PT ;  /* 0x000000100b063212 */ /* 0x000fe400078efcff */
[C-C-:B------:R-:W-:Y:S01]  /*122f0*/  SHF.L.U64.HI R4, R8.reuse, 0x2, R9.reuse ;  /* 0x0000000208047819 */ /* 0x140fe20000010209 */
[----:B------:R-:W-:Y:S01]  /*12300*/  IMAD.SHL.U32 R8, R8, 0x4, RZ ;  /* 0x0000000408087824 */ /* 0x000fe200078e00ff */
[----:B------:R-:W-:Y:S01]  /*12310*/  SHF.R.U32.HI R10, RZ, 0x1e, R9 ;  /* 0x0000001eff0a7819 */ /* 0x000fe20000011609 */
[----:B------:R-:W-:Y:S01]  /*12320*/  IMAD.SHL.U32 R23, R6, 0x4, RZ ;  /* 0x0000000406177824 */ /* 0x000fe200078e00ff */
[----:B------:R-:W-:-:S02]  /*12330*/  @P3 LOP3.LUT R7, R5, R0, RZ, 0xfc, !PT ;  /* 0x0000000005073212 */ /* 0x000fc400078efcff */
[----:B------:R-:W-:Y:S02]  /*12340*/  IADD3 RZ, P0, RZ, -R8, RZ ;  /* 0x80000008ffff7210 */ /* 0x000fe40007f1e0ff */
[----:B------:R-:W-:Y:S02]  /*12350*/  LOP3.LUT R5, RZ, R4, RZ, 0x33, !PT ;  /* 0x00000004ff057212 */ /* 0x000fe400078e33ff */
[----:B------:R-:W-:Y:S02]  /*12360*/  LOP3.LUT R23, R10, R23, RZ, 0xfc, !PT ;  /* 0x000000170a177212 */ /* 0x000fe400078efcff */
[----:B------:R-:W-:Y:S02]  /*12370*/  SHF.L.U64.HI R0, R6, 0x2, R7 ;  /* 0x0000000206007819 */ /* 0x000fe40000010207 */
[----:B------:R-:W-:Y:S02]  /*12380*/  IADD3.X R5, P0, RZ, R5, RZ, P0, !PT ;  /* 0x00000005ff057210 */ /* 0x000fe4000071e4ff */
[----:B------:R-:W-:-:S02]  /*12390*/  LOP3.LUT R10, RZ, R23, RZ, 0x33, !PT ;  /* 0x00000017ff0a7212 */ /* 0x000fc400078e33ff */
[----:B------:R-:W-:Y:S02]  /*123a0*/  LOP3.LUT R9, RZ, R0, RZ, 0x33, !PT ;  /* 0x00000000ff097212 */ /* 0x000fe400078e33ff */
[----:B------:R-:W-:Y:S02]  /*123b0*/  IADD3.X R10, P0, RZ, R10, RZ, P0, !PT ;  /* 0x0000000aff0a7210 */ /* 0x000fe4000071e4ff */
[----:B------:R-:W-:-:S03]  /*123c0*/  SHF.R.U32.HI R6, RZ, 0x1d, R7 ;  /* 0x0000001dff067819 */ /* 0x000fc60000011607 */
[----:B------:R-:W-:Y:S01]  /*123d0*/  IMAD.X R9, RZ, RZ, R9, P0 ;  /* 0x000000ffff097224 */ /* 0x000fe200000e0609 */
[C---:B------:R-:W-:Y:S02]  /*123e0*/  LOP3.LUT P1, RZ, R6.reuse, 0x1, RZ, 0xc0, !PT ;  /* 0x0000000106ff7812 */ /* 0x040fe4000782c0ff */
[----:B------:R-:W-:Y:S02]  /*123f0*/  LOP3.LUT R6, R6, 0x1, RZ, 0xc0, !PT ;  /* 0x0000000106067812 */ /* 0x000fe400078ec0ff */
[----:B------:R-:W-:Y:S02]  /*12400*/  SEL R0, R0, R9, !P1 ;  /* 0x0000000900007207 */ /* 0x000fe40004800000 */
[----:B------:R-:W-:Y:S02]  /*12410*/  SEL R23, R23, R10, !P1 ;  /* 0x0000000a17177207 */ /* 0x000fe40004800000 */
[----:B------:R-:W-:Y:S02]  /*12420*/  ISETP.NE.U32.AND P0, PT, R0, RZ, PT ;  /* 0x000000ff0000720c */ /* 0x000fe40003f05070 */
[----:B------:R-:W-:-:S02]  /*12430*/  SEL R5, R4, R5, !P1 ;  /* 0x0000000504057207 */ /* 0x000fc40004800000 */
[----:B------:R-:W-:Y:S01]  /*12440*/  SEL R9, R23, R0, !P0 ;  /* 0x0000000017097207 */ /* 0x000fe20004000000 */
[----:B------:R-:W-:Y:S01]  /*12450*/  @P1 IMAD.MOV R8, RZ, RZ, -R8 ;  /* 0x000000ffff081224 */ /* 0x000fe200078e0a08 */
[----:B------:R-:W-:-:S04]  /*12460*/  LEA.HI R7, R7, R6, RZ, 0x2 ;  /* 0x0000000607077211 */ /* 0x000fc800078f10ff */
[----:B------:R-:W1:Y:S02]  /*12470*/  FLO.U32 R9, R9 ;  /* 0x0000000900097300 */ /* 0x000e6400000e0000 */
[C---:B-1----:R-:W-:Y:S02]  /*12480*/  IADD3 R10, -R9.reuse, 0x1f, RZ ;  /* 0x0000001f090a7810 */ /* 0x042fe40007ffe1ff */
[----:B------:R-:W-:-:S03]  /*12490*/  IADD3 R11, -R9, 0x3f, RZ ;  /* 0x0000003f090b7810 */ /* 0x000fc60007ffe1ff */
[----:B------:R-:W-:-:S05]  /*124a0*/  @P0 IMAD.MOV R11, RZ, RZ, R10 ;  /* 0x000000ffff0b0224 */ /* 0x000fca00078e020a */
[C---:B------:R-:W-:Y:S02]  /*124b0*/  ISETP.NE.U32.AND P0, PT, R11.reuse, RZ, PT ;  /* 0x000000ff0b00720c */ /* 0x040fe40003f05070 */
[----:B------:R-:W-:Y:S02]  /*124c0*/  IADD3 R10, -R11, 0x40, RZ ;  /* 0x000000400b0a7810 */ /* 0x000fe40007ffe1ff */
[----:B------:R-:W-:Y:S02]  /*124d0*/  ISETP.NE.AND.EX P0, PT, RZ, RZ, PT, P0 ;  /* 0x000000ffff00720c */ /* 0x000fe40003f05300 */
[CC--:B------:R-:W-:Y:S02]  /*124e0*/  SHF.L.U32 R4, R23.reuse, R11.reuse, RZ ;  /* 0x0000000b17047219 */ /* 0x0c0fe400000006ff */
[----:B0-----:R-:W-:Y:S02]  /*124f0*/  SHF.R.U64 R25, R8, R10, R5 ;  /* 0x0000000a08197219 */ /* 0x001fe40000001205 */
[----:B------:R-:W-:-:S02]  /*12500*/  SHF.L.U64.HI R8, R23, R11, R0 ;  /* 0x0000000b17087219 */ /* 0x000fc40000010200 */
[----:B------:R-:W-:-:S05]  /*12510*/  SHF.R.U32.HI R9, RZ, R10, R5 ;  /* 0x0000000aff097219 */ /* 0x000fca0000011605 */
[----:B------:R-:W-:Y:S02]  /*12520*/  @P0 LOP3.LUT R23, R25, R4, RZ, 0xfc, !PT ;  /* 0x0000000419170212 */ /* 0x000fe400078efcff */
[----:B------:R-:W-:Y:S01]  /*12530*/  @P0 LOP3.LUT R0, R9, R8, RZ, 0xfc, !PT ;  /* 0x0000000809000212 */ /* 0x000fe200078efcff */
[----:B------:R-:W-:Y:S02]  /*12540*/  IMAD.MOV.U32 R9, RZ, RZ, RZ ;  /* 0x000000ffff097224 */ /* 0x000fe400078e00ff */
[----:B------:R-:W-:-:S04]  /*12550*/  IMAD.WIDE.U32 R4, R23, 0x2168c235, RZ ;  /* 0x2168c23517047825 */ /* 0x000fc800078e00ff */
[----:B------:R-:W-:Y:S01]  /*12560*/  IMAD.MOV.U32 R8, RZ, RZ, R5 ;  /* 0x000000ffff087224 */ /* 0x000fe200078e0005 */
[----:B------:R-:W-:Y:S01]  /*12570*/  IADD3 RZ, P0, R4, R4, RZ ;  /* 0x0000000404ff7210 */ /* 0x000fe20007f1e0ff */
[----:B------:R-:W-:-:S04]  /*12580*/  IMAD.HI.U32 R5, R0, -0x36f0255e, RZ ;  /* 0xc90fdaa200057827 */ /* 0x000fc800078e00ff */
[----:B------:R-:W-:-:S04]  /*12590*/  IMAD.WIDE.U32 R8, R23, -0x36f0255e, R8 ;  /* 0xc90fdaa217087825 */ /* 0x000fc800078e0008 */
[C---:B------:R-:W-:Y:S02]  /*125a0*/  IMAD R23, R0.reuse, -0x36f0255e, RZ ;  /* 0xc90fdaa200177824 */ /* 0x040fe400078e02ff */
[----:B------:R-:W-:-:S04]  /*125b0*/  IMAD.WIDE.U32 R8, P3, R0, 0x2168c235, R8 ;  /* 0x2168c23500087825 */ /* 0x000fc80007860008 */
[----:B------:R-:W-:Y:S01]  /*125c0*/  IMAD.X R5, RZ, RZ, R5, P3 ;  /* 0x000000ffff057224 */ /* 0x000fe200018e0605 */
[----:B------:R-:W-:Y:S02]  /*125d0*/  IADD3 R0, P3, R23, R9, RZ ;  /* 0x0000000917007210 */ /* 0x000fe40007f7e0ff */
[----:B------:R-:W-:Y:S02]  /*125e0*/  IADD3.X RZ, P0, R8, R8, RZ, P0, !PT ;  /* 0x0000000808ff7210 */ /* 0x000fe4000071e4ff */
[C---:B------:R-:W-:Y:S01]  /*125f0*/  ISETP.GT.U32.AND P4, PT, R0.reuse, RZ, PT ;  /* 0x000000ff0000720c */ /* 0x040fe20003f84070 */
[----:B------:R-:W-:Y:S01]  /*12600*/  IMAD.X R5, RZ, RZ, R5, P3 ;  /* 0x000000ffff057224 */ /* 0x000fe200018e0605 */
[----:B------:R-:W-:-:S04]  /*12610*/  IADD3.X R9, P3, R0, R0, RZ, P0, !PT ;  /* 0x0000000000097210 */ /* 0x000fc8000077e4ff */
[C---:B------:R-:W-:Y:S01]  /*12620*/  ISETP.GT.AND.EX P0, PT, R5.reuse, RZ, PT, P4 ;  /* 0x000000ff0500720c */ /* 0x040fe20003f04340 */
[----:B------:R-:W-:-:S03]  /*12630*/  IMAD.X R4, R5, 0x1, R5, P3 ;  /* 0x0000000105047824 */ /* 0x000fc600018e0605 */
[----:B------:R-:W-:Y:S02]  /*12640*/  SEL R9, R9, R0, P0 ;  /* 0x0000000009097207 */ /* 0x000fe40000000000 */
[----:B------:R-:W-:Y:S02]  /*12650*/  SEL R0, R4, R5, P0 ;  /* 0x0000000504007207 */ /* 0x000fe40000000000 */
[----:B------:R-:W-:Y:S02]  /*12660*/  IADD3 R5, P3, R9, 0x1, RZ ;  /* 0x0000000109057810 */ /* 0x000fe40007f7e0ff */
[----:B------:R-:W-:Y:S02]  /*12670*/  SEL R4, RZ, 0x1, !P0 ;  /* 0x00000001ff047807 */ /* 0x000fe40004000000 */
[----:B------:R-:W-:Y:S01]  /*12680*/  LOP3.LUT P0, R3, R3, 0x80000000, RZ, 0xc0, !PT ;  /* 0x8000000003037812 */ /* 0x000fe2000780c0ff */
[----:B------:R-:W-:Y:S02]  /*12690*/  IMAD.X R0, RZ, RZ, R0, P3 ;  /* 0x000000ffff007224 */ /* 0x000fe400018e0600 */
[----:B------:R-:W-:Y:S01]  /*126a0*/  IMAD.IADD R11, R4, 0x1, R11 ;  /* 0x00000001040b7824 */ /* 0x000fe200078e020b */
[----:B------:R-:W-:-:S02]  /*126b0*/  @P1 LOP3.LUT R3, R3, 0x80000000, RZ, 0x3c, !PT ;  /* 0x8000000003031812 */ /* 0x000fc400078e3cff */
[----:B------:R-:W-:-:S04]  /*126c0*/  SHF.R.U64 R5, R5, 0xa, R0 ;  /* 0x0000000a05057819 */ /* 0x000fc80000001200 */
[----:B------:R-:W-:-:S03]  /*126d0*/  IADD3 R5, P3, R5, 0x1, RZ ;  /* 0x0000000105057810 */ /* 0x000fc60007f7e0ff */
[----:B------:R-:W-:Y:S01]  /*126e0*/  @P0 IMAD.MOV R7, RZ, RZ, -R7 ;  /* 0x000000ffff070224 */ /* 0x000fe200078e0a07 */
[----:B------:R-:W-:-:S04]  /*126f0*/  LEA.HI.X R0, R0, RZ, RZ, 0x16, P3 ;  /* 0x000000ff00007211 */ /* 0x000fc800018fb4ff */
[--C-:B------:R-:W-:Y:S01]  /*12700*/  SHF.R.U64 R10, R5, 0x1, R0.reuse ;  /* 0x00000001050a7819 */ /* 0x100fe20000001200 */
[----:B------:R-:W-:Y:S01]  /*12710*/  IMAD.SHL.U32 R5, R11, 0x100000, RZ ;  /* 0x001000000b057824 */ /* 0x000fe200078e00ff */
[----:B------:R-:W-:Y:S02]  /*12720*/  SHF.R.U32.HI R0, RZ, 0x1, R0 ;  /* 0x00000001ff007819 */ /* 0x000fe40000011600 */
[----:B------:R-:W-:-:S04]  /*12730*/  IADD3 R10, P3, P4, R10, -UR4, RZ ;  /* 0x800000040a0a7c10 */ /* 0x000fc8000fc7e0ff */
[----:B------:R-:W-:-:S04]  /*12740*/  IADD3.X R0, R0, 0x3fe00000, ~R5, P3, P4 ;  /* 0x3fe0000000007810 */ /* 0x000fc80001fe8c05 */
[----:B------:R-:W-:-:S07]  /*12750*/  LOP3.LUT R3, R0, R3, RZ, 0xfc, !PT ;  /* 0x0000000300037212 */ /* 0x000fce00078efcff */
.L_x_27447:
[----:B------:R-:W-:Y:S02]  /*12760*/  IMAD.MOV.U32 R11, RZ, RZ, R3 ;  /* 0x000000ffff0b7224 */ /* 0x000fe400078e0003 */
[----:B------:R-:W-:Y:S02]  /*12770*/  IMAD.MOV.U32 R3, RZ, RZ, 0x0 ;  /* 0x00000000ff037424 */ /* 0x000fe400078e00ff */
[----:B------:R-:W-:Y:S02]  /*12780*/  IMAD.MOV.U32 R0, RZ, RZ, R7 ;  /* 0x000000ffff007224 */ /* 0x000fe400078e0007 */
[----:B------:R-:W-:Y:S05]  /*12790*/  RET.REL.NODEC R2 `(_ZN2at6native18elementwise_kernelILi128ELi4EZNS0_15gpu_kernel_implIZZZNS0_17expm1_kernel_cudaERNS_18TensorIteratorBaseEENKUlvE_clEvENKUlvE1_clEvEUlN3c107complexIdEEE_EEvS4_RKT_EUliE_EEviT1_) ;  /* 0xfffffed802187950 */ /* 0x000fea0003c3ffff */
.L_x_27451:
        /* <DEDUP_REMOVED lines=14> */
.L_x_36109:


//--------------------- .text._ZN2at6native27unrolled_elementwise_kernelIZZZNS0_17expm1_kernel_cudaERNS_18TensorIteratorBaseEENKUlvE_clEvENKUlvE1_clEvEUlN3c107complexIdEEE_St5arrayIPcLm2EELi4E23TrivialOffsetCalculatorILi1EjESE_NS0_6memory12LoadWithCastILi1EEENSF_13StoreWithCastILi1EEEEEviT_T0_T2_T3_T4_T5_ --------------------------
	.section	.text._ZN2at6native27unrolled_elementwise_kernelIZZZNS0_17expm1_kernel_cudaERNS_18TensorIteratorBaseEENKUlvE_clEvENKUlvE1_clEvEUlN3c107complexIdEEE_St5arrayIPcLm2EELi4E23TrivialOffsetCalculatorILi1EjESE_NS0_6memory12LoadWithCastILi1EEENSF_13StoreWithCastILi1EEEEEviT_T0_T2_T3_T4_T5_,"ax",@progbits
	.align	128
        .global         _ZN2at6native27unrolled_elementwise_kernelIZZZNS0_17expm1_kernel_cudaERNS_18TensorIteratorBaseEENKUlvE_clEvENKUlvE1_clEvEUlN3c107complexIdEEE_St5arrayIPcLm2EELi4E23TrivialOffsetCalculatorILi1EjESE_NS0_6memory12LoadWithCastILi1EEENSF_13StoreWithCastILi1EEEEEviT_T0_T2_T3_T4_T5_
        .type           _ZN2at6native27unrolled_elementwise_kernelIZZZNS0_17expm1_kernel_cudaERNS_18TensorIteratorBaseEENKUlvE_clEvENKUlvE1_clEvEUlN3c107complexIdEEE_St5arrayIPcLm2EELi4E23TrivialOffsetCalculatorILi1EjESE_NS0_6memory12LoadWithCastILi1EEENSF_13StoreWithCastILi1EEEEEviT_T0_T2_T3_T4_T5_,@function
        .size           _ZN2at6native27unrolled_elementwise_kernelIZZZNS0_17expm1_kernel_cudaERNS_18TensorIteratorBaseEENKUlvE_clEvENKUlvE1_clEvEUlN3c107complexIdEEE_St5arrayIPcLm2EELi4E23TrivialOffsetCalculatorILi1EjESE_NS0_6memory12LoadWithCastILi1EEENSF_13StoreWithCastILi1EEEEEviT_T0_T2_T3_T4_T5_,(.L_x_36110 - _ZN2at6native27unrolled_elementwise_kernelIZZZNS0_17expm1_kernel_cudaERNS_18TensorIteratorBaseEENKUlvE_clEvENKUlvE1_clEvEUlN3c107complexIdEEE_St5arrayIPcLm2EELi4E23TrivialOffsetCalculatorILi1EjESE_NS0_6memory12LoadWithCastILi1EEENSF_13StoreWithCastILi1EEEEEviT_T0_T2_T3_T4_T5_)
        .other          _ZN2at6native27unrolled_elementwise_kernelIZZZNS0_17expm1_kernel_cudaERNS_18TensorIteratorBaseEENKUlvE_clEvENKUlvE1_clEvEUlN3c107complexIdEEE_St5arrayIPcLm2EELi4E23TrivialOffsetCalculatorILi1EjESE_NS0_6memory12LoadWithCastILi1EEENSF_13StoreWithCastILi1EEEEEviT_T0_T2_T3_T4_T5_,@"STO_CUDA_ENTRY STV_DEFAULT"
_ZN2at6native27unrolled_elementwise_kernelIZZZNS0_17expm1_kernel_cudaERNS_18TensorIteratorBaseEENKUlvE_clEvENKUlvE1_clEvEUlN3c107complexIdEEE_St5arrayIPcLm2EELi4E23TrivialOffsetCalculatorILi1EjESE_NS0_6memory12LoadWithCastILi1EEENSF_13StoreWithCastILi1EEEEEviT_T0_T2_T3_T4_T5_:
.text._ZN2at6native27unrolled_elementwise_kernelIZZZNS0_17expm1_kernel_cudaERNS_18TensorIteratorBaseEENKUlvE_clEvENKUlvE1_clEvEUlN3c107complexIdEEE_St5arrayIPcLm2EELi4E23TrivialOffsetCalculatorILi1EjESE_NS0_6memory12LoadWithCastILi1EEENSF_13StoreWithCastILi1EEEEEviT_T0_T2_T3_T4_T5_:
[----:B------:R-:W0:Y:S01]  /*0000*/  LDC R1, c[0x0][0x28] ;  /* 0x00000a00ff017b82 */ /* 0x000e220000000800 */
[----:B------:R-:W1:Y:S07]  /*0010*/  S2R R33, SR_CTAID.X ;  /* 0x0000000000217919 */ /* 0x000e6e0000002500 */
[----:B------:R-:W1:Y:S01]  /*0020*/  LDC R0, c[0x0][0x210] ;  /* 0x00008400ff007b82 */ /* 0x000e620000000800 */
[----:B------:R-:W-:Y:S01]  /*0030*/  ULDC.64 UR36, c[0x0][0x208] ;  /* 0x0000820000247ab9 */ /* 0x000fe20000000a00 */
[----:B------:R-:W-:Y:S01]  /*0040*/  BSSY B6, `(.L_x_27452) ;  /* 0x0000118000067945 */ /* 0x000fe20003800000 */
[----:B------:R-:W2:Y:S01]  /*0050*/  S2R R32, SR_TID.X ;  /* 0x0000000000207919 */ /* 0x000ea20000002100 */
[----:B0-----:R-:W-:Y:S01]  /*0060*/  VIADD R1, R1, 0xffffffd8 ;  /* 0xffffffd801017836 */ /* 0x001fe20000000000 */
[----:B------:R-:W-:-:S02]  /*0070*/  CS2R R26, SRZ ;  /* 0x00000000001a7805 */ /* 0x000fc4000001ff00 */
[----:B------:R-:W-:Y:S02]  /*0080*/  CS2R R30, SRZ ;  /* 0x00000000001e7805 */ /* 0x000fe4000001ff00 */
[----:B------:R-:W-:Y:S01]  /*0090*/  CS2R R28, SRZ ;  /* 0x00000000001c7805 */ /* 0x000fe2000001ff00 */
[----:B------:R-:W0:Y:S01]  /*00a0*/  LDC.U8 R34, c[0x0][0x22c] ;  /* 0x00008b00ff227b82 */ /* 0x000e220000000000 */
[----:B-1----:R-:W-:-:S05]  /*00b0*/  IMAD R37, R33, -0x200, R0 ;  /* 0xfffffe0021257824 */ /* 0x002fca00078e0200 */
[----:B--2---:R-:W-:-:S04]  /*00c0*/  ISETP.GE.AND P0, PT, R32, R37, PT ;  /* 0x000000252000720c */ /* 0x004fc80003f06270 */
[----:B------:R-:W-:-:S09]  /*00d0*/  P2R R35, PR, RZ, 0x1 ;  /* 0x00000001ff237803 */ /* 0x000fd20000000000 */
[----:B------:R-:W-:Y:S05]  /*00e0*/  @P0 BRA `(.L_x_27453) ;  /* 0x0000001000340947 */ /* 0x000fea0003800000 */
[----:B------:R-:W1:Y:S01]  /*00f0*/  LDC.64 R2, c[0x0][0x220] ;  /* 0x00008800ff027b82 */ /* 0x000e620000000a00 */
[----:B------:R-:W-:Y:S01]  /*0100*/  IMAD R0, R33, 0x200, R32 ;  /* 0x0000020021007824 */ /* 0x000fe200078e0220 */
[----:B0-----:R-:W-:Y:S01]  /*0110*/  PRMT R4, R34, 0x9910, RZ ;  /* 0x0000991022047816 */ /* 0x001fe200000000ff */
[----:B------:R-:W-:Y:S02]  /*0120*/  ULDC UR4, c[0x0][0x230] ;  /* 0x00008c0000047ab9 */ /* 0x000fe40000000800 */
[----:B------:R-:W-:Y:S02]  /*0130*/  IMAD R5, R0, UR4, RZ ;  /* 0x0000000400057c24 */ /* 0x000fe4000f8e02ff */
[----:B------:R-:W-:-:S05]  /*0140*/  IMAD.MOV.U32 R0, RZ, RZ, R4 ;  /* 0x000000ffff007224 */ /* 0x000fca00078e0004 */
[----:B------:R-:W-:Y:S02]  /*0150*/  ISETP.GT.AND P0, PT, R0, 0x9, PT ;  /* 0x000000090000780c */ /* 0x000fe40003f04270 */
[----:B-1----:R-:W-:-:S05]  /*0160*/  IADD3 R2, P1, R5, R2, RZ ;  /* 0x0000000205027210 */ /* 0x002fca0007f3e0ff */
        /* <DEDUP_REMOVED lines=14> */
.L_x_27457:
[----:B------:R-:W2:Y:S01]  /*0250*/  LDG.E.U8 R2, desc[UR36][R2.64] ;  /* 0x0000002402027981 */ /* 0x000ea2000c1e1100 */
[----:B------:R-:W-:Y:S01]  /*0260*/  CS2R R30, SRZ ;  /* 0x00000000001e7805 */ /* 0x000fe2000001ff00 */
[----:B--2---:R0:W1:Y:S01]  /*0270*/  I2F.F64.U16 R28, R2 ;  /* 0x00000002001c7312 */ /* 0x0040620000101800 */
[----:B------:R-:W-:Y:S05]  /*0280*/  BRA `(.L_x_27459) ;  /* 0x0000000c00c87947 */ /* 0x000fea0003800000 */
.L_x_27456:
        /* <DEDUP_REMOVED lines=10> */
.L_x_27461:
[----:B------:R-:W2:Y:S01]  /*0330*/  LDG.E R2, desc[UR36][R2.64] ;  /* 0x0000002402027981 */ /* 0x000ea2000c1e1900 */
[----:B------:R-:W-:Y:S01]  /*0340*/  CS2R R30, SRZ ;  /* 0x00000000001e7805 */ /* 0x000fe2000001ff00 */
[----:B--2---:R1:W2:Y:S01]  /*0350*/  I2F.F64 R28, R2 ;  /* 0x00000002001c7312 */ /* 0x0042a20000201c00 */
[----:B------:R-:W-:Y:S05]  /*0360*/  BRA `(.L_x_27459) ;  /* 0x0000000c00907947 */ /* 0x000fea0003800000 */
.L_x_27460:
[----:B------:R-:W2:Y:S01]  /*0370*/  LDG.E.U16 R2, desc[UR36][R2.64] ;  /* 0x0000002402027981 */ /* 0x000ea2000c1e1500 */
[----:B------:R-:W-:Y:S01]  /*0380*/  CS2R R30, SRZ ;  /* 0x00000000001e7805 */ /* 0x000fe2000001ff00 */
[----:B--2---:R3:W4:Y:S01]  /*0390*/  I2F.F64.S16 R28, R2 ;  /* 0x00000002001c7312 */ /* 0x0047220000101c00 */
[----:B------:R-:W-:Y:S05]  /*03a0*/  BRA `(.L_x_27459) ;  /* 0x0000000c00807947 */ /* 0x000fea0003800000 */
.L_x_27455:
        /* <DEDUP_REMOVED lines=11> */
.L_x_27463:
[----:B------:R-:W2:Y:S01]  /*0460*/  LDG.E.U16 R0, desc[UR36][R2.64] ;  /* 0x0000002402007981 */ /* 0x000ea2000c1e1500 */
[----:B------:R-:W-:Y:S01]  /*0470*/  CS2R R30, SRZ ;  /* 0x00000000001e7805 */ /* 0x000fe2000001ff00 */
[----:B--2---:R-:W-:-:S05]  /*0480*/  HADD2.F32 R0, -RZ, R0.H0_H0 ;  /* 0x20000000ff007230 */ /* 0x004fca0000004100 */
[----:B------:R-:W-:-:S04]  /*0490*/  FMUL.FTZ R0, R0, 1 ;  /* 0x3f80000000007820 */ /* 0x000fc80000410000 */
[----:B------:R0:W1:Y:S01]  /*04a0*/  F2F.F64.F32 R28, R0 ;  /* 0x00000000001c7310 */ /* 0x0000620000201800 */
[----:B------:R-:W-:Y:S05]  /*04b0*/  BRA `(.L_x_27459) ;  /* 0x0000000c003c7947 */ /* 0x000fea0003800000 */
.L_x_27462:
        /* <DEDUP_REMOVED lines=12> */
.L_x_27465:
        /* <DEDUP_REMOVED lines=8> */
.L_x_27464:
[----:B------:R0:W5:Y:S01]  /*0600*/  LDG.E.64 R28, desc[UR36][R2.64] ;  /* 0x00000024021c7981 */ /* 0x000162000c1e1b00 */
[----:B------:R-:W-:Y:S01]  /*0610*/  CS2R R30, SRZ ;  /* 0x00000000001e7805 */ /* 0x000fe2000001ff00 */
[----:B------:R-:W-:Y:S06]  /*0620*/  BRA `(.L_x_27459) ;  /* 0x0000000800e07947 */ /* 0x000fec0003800000 */
.L_x_27454:
        /* <DEDUP_REMOVED lines=14> */
.L_x_27468:
[----:B------:R0:W5:Y:S01]  /*0710*/  LDG.E.128 R28, desc[UR36][R2.64] ;  /* 0x00000024021c7981 */ /* 0x000162000c1e1d00 */
[----:B------:R-:W-:Y:S05]  /*0720*/  BRA `(.L_x_27459) ;  /* 0x0000000800a07947 */ /* 0x000fea0003800000 */
.L_x_27467:
        /* <DEDUP_REMOVED lines=29> */
.L_x_27470:
        /* <DEDUP_REMOVED lines=16> */
.L_x_27469:
[----:B------:R-:W2:Y:S01]  /*0a00*/  LDG.E.U16 R0, desc[UR36][R2.64] ;  /* 0x0000002402007981 */ /* 0x000ea2000c1e1500 */
[----:B------:R-:W-:Y:S01]  /*0a10*/  CS2R R30, SRZ ;  /* 0x00000000001e7805 */ /* 0x000fe2000001ff00 */
[----:B--2---:R-:W-:-:S04]  /*0a20*/  IMAD.U32 R0, R0, 0x10000, RZ ;  /* 0x0001000000007824 */ /* 0x004fc800078e00ff */
[----:B------:R-:W-:-:S04]  /*0a30*/  FMUL.FTZ R0, R0, 1 ;  /* 0x3f80000000007820 */ /* 0x000fc80000410000 */
[----:B------:R0:W1:Y:S01]  /*0a40*/  F2F.F64.F32 R28, R0 ;  /* 0x00000000001c7310 */ /* 0x0000620000201800 */
[----:B------:R-:W-:Y:S05]  /*0a50*/  BRA `(.L_x_27459) ;  /* 0x0000000400d47947 */ /* 0x000fea0003800000 */
.L_x_27466:
        /* <DEDUP_REMOVED lines=12> */
.L_x_27473:
        /* <DEDUP_REMOVED lines=21> */
.L_x_27477:
[----:B------:R-:W-:Y:S05]  /*0c70*/  BSYNC B1 ;  /* 0x0000000000017941 */ /* 0x000fea0003800000 */
.L_x_27476:
[----:B------:R-:W-:Y:S01]  /*0c80*/  LEA R3, R0, 0x3b800000, 0x17 ;  /* 0x3b80000000037811 */ /* 0x000fe200078eb8ff */
[----:B------:R-:W-:-:S05]  /*0c90*/  IMAD.SHL.U32 R0, R2, 0x100000, RZ ;  /* 0x0010000002007824 */ /* 0x000fca00078e00ff */
[----:B------:R-:W-:-:S07]  /*0ca0*/  LOP3.LUT R0, R3, R0, R4, 0xfe, !PT ;  /* 0x0000000003007212 */ /* 0x000fce00078efe04 */
.L_x_27475:
[----:B------:R-:W-:Y:S05]  /*0cb0*/  BSYNC B0 ;  /* 0x0000000000007941 */ /* 0x000fea0003800000 */
.L_x_27474:
[----:B------:R-:W-:Y:S01]  /*0cc0*/  FMUL.FTZ R0, R0, 1 ;  /* 0x3f80000000007820 */ /* 0x000fe20000410000 */
[----:B------:R-:W-:-:S03]  /*0cd0*/  CS2R R30, SRZ ;  /* 0x00000000001e7805 */ /* 0x000fc6000001ff00 */
[----:B------:R0:W1:Y:S01]  /*0ce0*/  F2F.F64.F32 R28, R0 ;  /* 0x00000000001c7310 */ /* 0x0000620000201800 */
[----:B------:R-:W-:Y:S05]  /*0cf0*/  BRA `(.L_x_27459) ;  /* 0x00000004002c7947 */ /* 0x000fea0003800000 */
.L_x_27472:
        /* <DEDUP_REMOVED lines=21> */
.L_x_27481:
[----:B------:R-:W-:Y:S05]  /*0e50*/  BSYNC B1 ;  /* 0x0000000000017941 */ /* 0x000fea0003800000 */
.L_x_27480:
[----:B------:R-:W-:Y:S01]  /*0e60*/  LEA R3, R0, 0x37800000, 0x17 ;  /* 0x3780000000037811 */ /* 0x000fe200078eb8ff */
[----:B------:R-:W-:-:S05]  /*0e70*/  IMAD.SHL.U32 R0, R2, 0x200000, RZ ;  /* 0x0020000002007824 */ /* 0x000fca00078e00ff */
[----:B------:R-:W-:-:S07]  /*0e80*/  LOP3.LUT R0, R3, R0, R4, 0xfe, !PT ;  /* 0x0000000003007212 */ /* 0x000fce00078efe04 */
.L_x_27479:
[----:B------:R-:W-:Y:S05]  /*0e90*/  BSYNC B0 ;  /* 0x0000000000007941 */ /* 0x000fea0003800000 */
.L_x_27478:
[----:B------:R-:W-:Y:S01]  /*0ea0*/  FMUL.FTZ R0, R0, 1 ;  /* 0x3f80000000007820 */ /* 0x000fe20000410000 */
[----:B------:R-:W-:-:S03]  /*0eb0*/  CS2R R30, SRZ ;  /* 0x00000000001e7805 */ /* 0x000fc6000001ff00 */
[----:B------:R0:W1:Y:S01]  /*0ec0*/  F2F.F64.F32 R28, R0 ;  /* 0x00000000001c7310 */ /* 0x0000620000201800 */
[----:B------:R-:W-:Y:S05]  /*0ed0*/  BRA `(.L_x_27459) ;  /* 0x0000000000b47947 */ /* 0x000fea0003800000 */
.L_x_27471:
        /* <DEDUP_REMOVED lines=14> */
.L_x_27485:
[----:B------:R-:W-:Y:S05]  /*0fc0*/  BSYNC B0 ;  /* 0x0000000000007941 */ /* 0x000fea0003800000 */
.L_x_27484:
[----:B------:R-:W-:Y:S01]  /*0fd0*/  FMUL.FTZ R0, R0, 1 ;  /* 0x3f80000000007820 */ /* 0x000fe20000410000 */
[----:B------:R-:W-:-:S03]  /*0fe0*/  CS2R R30, SRZ ;  /* 0x00000000001e7805 */ /* 0x000fc6000001ff00 */
[----:B------:R0:W1:Y:S01]  /*0ff0*/  F2F.F64.F32 R28, R0 ;  /* 0x00000000001c7310 */ /* 0x0000620000201800 */
[----:B------:R-:W-:Y:S05]  /*1000*/  BRA `(.L_x_27459) ;  /* 0x0000000000687947 */ /* 0x000fea0003800000 */
.L_x_27458:
        /* <DEDUP_REMOVED lines=16> */
.L_x_27486:
[----:B------:R-:W-:Y:S02]  /*1110*/  CS2R R28, SRZ ;  /* 0x00000000001c7805 */ /* 0x000fe4000001ff00 */
[----:B------:R-:W-:Y:S01]  /*1120*/  CS2R R30, SRZ ;  /* 0x00000000001e7805 */ /* 0x000fe2000001ff00 */
[----:B------:R-:W-:Y:S06]  /*1130*/  BRA `(.L_x_27459) ;  /* 0x00000000001c7947 */ /* 0x000fec0003800000 */
.L_x_27483:
[----:B------:R-:W2:Y:S01]  /*1140*/  LDG.E.64 R28, desc[UR36][R2.64] ;  /* 0x00000024021c7981 */ /* 0x000ea2000c1e1b00 */
[----:B------:R-:W-:Y:S01]  /*1150*/  CS2R R30, SRZ ;  /* 0x00000000001e7805 */ /* 0x000fe2000001ff00 */
[----:B--2---:R-:W0:Y:S01]  /*1160*/  I2F.F64.U64 R28, R28 ;  /* 0x0000001c001c7312 */ /* 0x004e220000301800 */
[----:B------:R-:W-:Y:S05]  /*1170*/  BRA `(.L_x_27459) ;  /* 0x00000000000c7947 */ /* 0x000fea0003800000 */
.L_x_27482:
[----:B------:R-:W2:Y:S01]  /*1180*/  LDG.E R2, desc[UR36][R2.64] ;  /* 0x0000002402027981 */ /* 0x000ea2000c1e1900 */
[----:B------:R-:W-:Y:S01]  /*1190*/  CS2R R30, SRZ ;  /* 0x00000000001e7805 */ /* 0x000fe2000001ff00 */
[----:B--2---:R0:W1:Y:S06]  /*11a0*/  I2F.F64.U32 R28, R2 ;  /* 0x00000002001c7312 */ /* 0x00406c0000201800 */
.L_x_27459:
[----:B------:R-:W-:-:S07]  /*11b0*/  VIADD R32, R32, 0x80 ;  /* 0x0000008020207836 */ /* 0x000fce0000000000 */
.L_x_27453:
[----:B------:R-:W-:Y:S05]  /*11c0*/  BSYNC B6 ;  /* 0x0000000000067941 */ /* 0x000fea0003800000 */
.L_x_27452:
        /* <DEDUP_REMOVED lines=26> */
.L_x_27492:
[----:B------:R-:W3:Y:S01]  /*1370*/  LDG.E.U8 R2, desc[UR36][R2.64] ;  /* 0x0000002402027981 */ /* 0x000ee2000c1e1100 */
[----:B------:R-:W-:Y:S01]  /*1380*/  CS2R R26, SRZ ;  /* 0x00000000001a7805 */ /* 0x000fe2000001ff00 */
[----:B---3--:R0:W1:Y:S01]  /*1390*/  I2F.F64.U16 R24, R2 ;  /* 0x0000000200187312 */ /* 0x0080620000101800 */
[----:B------:R-:W-:Y:S05]  /*13a0*/  BRA `(.L_x_27494) ;  /* 0x0000000c00c87947 */ /* 0x000fea0003800000 */
.L_x_27491:
        /* <DEDUP_REMOVED lines=10> */
.L_x_27496:
[----:B------:R-:W3:Y:S01]  /*1450*/  LDG.E R2, desc[UR36][R2.64] ;  /* 0x0000002402027981 */ /* 0x000ee2000c1e1900 */
[----:B------:R-:W-:Y:S01]  /*1460*/  CS2R R26, SRZ ;  /* 0x00000000001a7805 */ /* 0x000fe2000001ff00 */
[----:B---3--:R0:W1:Y:S01]  /*1470*/  I2F.F64 R24, R2 ;  /* 0x0000000200187312 */ /* 0x0080620000201c00 */
[----:B------:R-:W-:Y:S05]  /*1480*/  BRA `(.L_x_27494) ;  /* 0x0000000c00907947 */ /* 0x000fea0003800000 */
.L_x_27495:
[----:B------:R-:W3:Y:S01]  /*1490*/  LDG.E.U16 R2, desc[UR36][R2.64] ;  /* 0x0000002402027981 */ /* 0x000ee2000c1e1500 */
[----:B------:R-:W-:Y:S01]  /*14a0*/  CS2R R26, SRZ ;  /* 0x00000000001a7805 */ /* 0x000fe2000001ff00 */
[----:B---3--:R0:W1:Y:S01]  /*14b0*/  I2F.F64.S16 R24, R2 ;  /* 0x0000000200187312 */ /* 0x0080620000101c00 */
[----:B------:R-:W-:Y:S05]  /*14c0*/  BRA `(.L_x_27494) ;  /* 0x0000000c00807947 */ /* 0x000fea0003800000 */
.L_x_27490:
        /* <DEDUP_REMOVED lines=11> */
.L_x_27498:
[----:B------:R-:W3:Y:S01]  /*1580*/  LDG.E.U16 R0, desc[UR36][R2.64] ;  /* 0x0000002402007981 */ /* 0x000ee2000c1e1500 */
[----:B------:R-:W-:Y:S01]  /*1590*/  CS2R R26, SRZ ;  /* 0x00000000001a7805 */ /* 0x000fe2000001ff00 */
[----:B---3--:R-:W-:-:S05]  /*15a0*/  HADD2.F32 R0, -RZ, R0.H0_H0 ;  /* 0x20000000ff007230 */ /* 0x008fca0000004100 */
[----:B------:R-:W-:-:S04]  /*15b0*/  FMUL.FTZ R0, R0, 1 ;  /* 0x3f80000000007820 */ /* 0x000fc80000410000 */
[----:B------:R0:W1:Y:S01]  /*15c0*/  F2F.F64.F32 R24, R0 ;  /* 0x0000000000187310 */ /* 0x0000620000201800 */
[----:B------:R-:W-:Y:S05]  /*15d0*/  BRA `(.L_x_27494) ;  /* 0x0000000c003c7947 */ /* 0x000fea0003800000 */
.L_x_27497:
        /* <DEDUP_REMOVED lines=12> */
.L_x_27500:
        /* <DEDUP_REMOVED lines=8> */
.L_x_27499:
[----:B------:R0:W5:Y:S01]  /*1720*/  LDG.E.64 R24, desc[UR36][R2.64] ;  /* 0x0000002402187981 */ /* 0x000162000c1e1b00 */
[----:B------:R-:W-:Y:S01]  /*1730*/  CS2R R26, SRZ ;  /* 0x00000000001a7805 */ /* 0x000fe2000001ff00 */
[----:B------:R-:W-:Y:S06]  /*1740*/  BRA `(.L_x_27494) ;  /* 0x0000000800e07947 */ /* 0x000fec0003800000 */
.L_x_27489:
        /* <DEDUP_REMOVED lines=14> */
.L_x_27503:
[----:B------:R0:W5:Y:S01]  /*1830*/  LDG.E.128 R24, desc[UR36][R2.64] ;  /* 0x0000002402187981 */ /* 0x000162000c1e1d00 */
[----:B------:R-:W-:Y:S05]  /*1840*/  BRA `(.L_x_27494) ;  /* 0x0000000800a07947 */ /* 0x000fea0003800000 */
.L_x_27502:
        /* <DEDUP_REMOVED lines=29> */
.L_x_27505:
[----:B------:R-:W3:Y:S01]  /*1a20*/  LDG.E.U8 R2, desc[UR36][R2.64] ;  /* 0x0000002402027981 */ /* 0x000ee2000c1e1100 */
[----:B------:R-:W-:Y:S01]  /*1a30*/  CS2R R26, SRZ ;  /* 0x00000000001a7805 */ /* 0x000fe2000001ff00 */
[C---:B---3--:R-:W-:Y:S02]  /*1a40*/  IMAD.SHL.U32 R0, R2.reuse, 0x2000000, RZ ;  /* 0x0200000002007824 */ /* 0x048fe400078e00ff */
        /* <DEDUP_REMOVED lines=11> */
[----:B------:R3:W0:Y:S01]  /*1b00*/  F2F.F64.F32 R24, R4 ;  /* 0x0000000400187310 */ /* 0x0006220000201800 */
[----:B------:R-:W-:Y:S05]  /*1b10*/  BRA `(.L_x_27494) ;  /* 0x0000000400ec7947 */ /* 0x000fea0003800000 */
.L_x_27504:
[----:B------:R-:W3:Y:S01]  /*1b20*/  LDG.E.U16 R0, desc[UR36][R2.64] ;  /* 0x0000002402007981 */ /* 0x000ee2000c1e1500 */
[----:B------:R-:W-:Y:S01]  /*1b30*/  CS2R R26, SRZ ;  /* 0x00000000001a7805 */ /* 0x000fe2000001ff00 */
[----:B---3--:R-:W-:-:S04]  /*1b40*/  IMAD.U32 R0, R0, 0x10000, RZ ;  /* 0x0001000000007824 */ /* 0x008fc800078e00ff */
[----:B------:R-:W-:-:S04]  /*1b50*/  FMUL.FTZ R0, R0, 1 ;  /* 0x3f80000000007820 */ /* 0x000fc80000410000 */
[----:B------:R0:W1:Y:S01]  /*1b60*/  F2F.F64.F32 R24, R0 ;  /* 0x0000000000187310 */ /* 0x0000620000201800 */
[----:B------:R-:W-:Y:S05]  /*1b70*/  BRA `(.L_x_27494) ;  /* 0x0000000400d47947 */ /* 0x000fea0003800000 */
.L_x_27501:
        /* <DEDUP_REMOVED lines=12> */
.L_x_27508:
        /* <DEDUP_REMOVED lines=21> */
.L_x_27512:
[----:B------:R-:W-:Y:S05]  /*1d90*/  BSYNC B1 ;  /* 0x0000000000017941 */ /* 0x000fea0003800000 */
.L_x_27511:
[----:B------:R-:W-:Y:S01]  /*1da0*/  LEA R3, R0, 0x3b800000, 0x17 ;  /* 0x3b80000000037811 */ /* 0x000fe200078eb8ff */
[----:B------:R-:W-:-:S05]  /*1db0*/  IMAD.SHL.U32 R0, R2, 0x100000, RZ ;  /* 0x0010000002007824 */ /* 0x000fca00078e00ff */
[----:B------:R-:W-:-:S07]  /*1dc0*/  LOP3.LUT R0, R3, R0, R4, 0xfe, !PT ;  /* 0x0000000003007212 */ /* 0x000fce00078efe04 */
.L_x_27510:
[----:B------:R-:W-:Y:S05]  /*1dd0*/  BSYNC B0 ;  /* 0x0000000000007941 */ /* 0x000fea0003800000 */
.L_x_27509:
[----:B------:R-:W-:Y:S01]  /*1de0*/  FMUL.FTZ R0, R0, 1 ;  /* 0x3f80000000007820 */ /* 0x000fe20000410000 */
[----:B------:R-:W-:-:S03]  /*1df0*/  CS2R R26, SRZ ;  /* 0x00000000001a7805 */ /* 0x000fc6000001ff00 */
[----:B------:R0:W1:Y:S01]  /*1e00*/  F2F.F64.F32 R24, R0 ;  /* 0x0000000000187310 */ /* 0x0000620000201800 */
[----:B------:R-:W-:Y:S05]  /*1e10*/  BRA `(.L_x_27494) ;  /* 0x00000004002c7947 */ /* 0x000fea0003800000 */
.L_x_27507:
        /* <DEDUP_REMOVED lines=21> */
.L_x_27516:
[----:B------:R-:W-:Y:S05]  /*1f70*/  BSYNC B1 ;  /* 0x0000000000017941 */ /* 0x000fea0003800000 */
.L_x_27515:
[----:B------:R-:W-:Y:S01]  /*1f80*/  LEA R3, R0, 0x37800000, 0x17 ;  /* 0x3780000000037811 */ /* 0x000fe200078eb8ff */
[----:B------:R-:W-:-:S05]  /*1f90*/  IMAD.SHL.U32 R0, R2, 0x200000, RZ ;  /* 0x0020000002007824 */ /* 0x000fca00078e00ff */
[----:B------:R-:W-:-:S07]  /*1fa0*/  LOP3.LUT R0, R3, R0, R4, 0xfe, !PT ;  /* 0x0000000003007212 */ /* 0x000fce00078efe04 */
.L_x_27514:
[----:B------:R-:W-:Y:S05]  /*1fb0*/  BSYNC B0 ;  /* 0x0000000000007941 */ /* 0x000fea0003800000 */
.L_x_27513:
[----:B------:R-:W-:Y:S01]  /*1fc0*/  FMUL.FTZ R0, R0, 1 ;  /* 0x3f80000000007820 */ /* 0x000fe20000410000 */
[----:B------:R-:W-:-:S03]  /*1fd0*/  CS2R R26, SRZ ;  /* 0x00000000001a7805 */ /* 0x000fc6000001ff00 */
[----:B------:R0:W1:Y:S01]  /*1fe0*/  F2F.F64.F32 R24, R0 ;  /* 0x0000000000187310 */ /* 0x0000620000201800 */
[----:B------:R-:W-:Y:S05]  /*1ff0*/  BRA `(.L_x_27494) ;  /* 0x0000000000b47947 */ /* 0x000fea0003800000 */
.L_x_27506:
        /* <DEDUP_REMOVED lines=14> */
.L_x_27520:
[----:B------:R-:W-:Y:S05]  /*20e0*/  BSYNC B0 ;  /* 0x0000000000007941 */ /* 0x000fea0003800000 */
.L_x_27519:
[----:B------:R-:W-:Y:S01]  /*20f0*/  FMUL.FTZ R0, R0, 1 ;  /* 0x3f80000000007820 */ /* 0x000fe20000410000 */
[----:B------:R-:W-:-:S03]  /*2100*/  CS2R R26, SRZ ;  /* 0x00000000001a7805 */ /* 0x000fc6000001ff00 */
[----:B------:R0:W1:Y:S01]  /*2110*/  F2F.F64.F32 R24, R0 ;  /* 0x0000000000187310 */ /* 0x0000620000201800 */
[----:B------:R-:W-:Y:S05]  /*2120*/  BRA `(.L_x_27494) ;  /* 0x0000000000687947 */ /* 0x000fea0003800000 */
.L_x_27493:
        /* <DEDUP_REMOVED lines=15> */
[----:B-12-45:R-:W-:Y:S05]  /*2220*/  CALL.ABS.NOINC R2 ;  /* 0x0000000002007343 */ /* 0x036fea0003c00000 */
.L_x_27521:
[----:B------:R-:W-:Y:S02]  /*2230*/  CS2R R24, SRZ ;  /* 0x0000000000187805 */ /* 0x000fe4000001ff00 */
[----:B------:R-:W-:Y:S01]  /*2240*/  CS2R R26, SRZ ;  /* 0x00000000001a7805 */ /* 0x000fe2000001ff00 */
[----:B------:R-:W-:Y:S06]  /*2250*/  BRA `(.L_x_27494) ;  /* 0x00000000001c7947 */ /* 0x000fec0003800000 */
.L_x_27518:
[----:B------:R-:W3:Y:S01]  /*2260*/  LDG.E.64 R24, desc[UR36][R2.64] ;  /* 0x0000002402187981 */ /* 0x000ee2000c1e1b00 */
[----:B------:R-:W-:Y:S01]  /*2270*/  CS2R R26, SRZ ;  /* 0x00000000001a7805 */ /* 0x000fe2000001ff00 */
[----:B---3--:R-:W0:Y:S01]  /*2280*/  I2F.F64.U64 R24, R24 ;  /* 0x0000001800187312 */ /* 0x008e220000301800 */
[----:B------:R-:W-:Y:S05]  /*2290*/  BRA `(.L_x_27494) ;  /* 0x00000000000c7947 */ /* 0x000fea0003800000 */
.L_x_27517:
[----:B------:R-:W3:Y:S01]  /*22a0*/  LDG.E R2, desc[UR36][R2.64] ;  /* 0x0000002402027981 */ /* 0x000ee2000c1e1900 */
[----:B------:R-:W-:Y:S01]  /*22b0*/  CS2R R26, SRZ ;  /* 0x00000000001a7805 */ /* 0x000fe2000001ff00 */
[----:B---3--:R0:W1:Y:S06]  /*22c0*/  I2F.F64.U32 R24, R2 ;  /* 0x0000000200187312 */ /* 0x00806c0000201800 */
.L_x_27494:
[----:B------:R-:W-:-:S07]  /*22d0*/  VIADD R32, R32, 0x80 ;  /* 0x0000008020207836 */ /* 0x000fce0000000000 */
.L_x_27488:
[----:B------:R-:W-:Y:S05]  /*22e0*/  BSYNC B6 ;  /* 0x0000000000067941 */ /* 0x000fea0003800000 */
.L_x_27487:
        /* <DEDUP_REMOVED lines=28> */
.L_x_27527:
[----:B------:R-:W3:Y:S01]  /*24b0*/  LDG.E.U8 R2, desc[UR36][R2.64] ;  /* 0x0000002402027981 */ /* 0x000ee2000c1e1100 */
[----:B------:R-:W-:Y:S01]  /*24c0*/  CS2R R18, SRZ ;  /* 0x0000000000127805 */ /* 0x000fe2000001ff00 */
[----:B---3--:R0:W1:Y:S01]  /*24d0*/  I2F.F64.U16 R16, R2 ;  /* 0x0000000200107312 */ /* 0x0080620000101800 */
[----:B------:R-:W-:Y:S05]  /*24e0*/  BRA `(.L_x_27529) ;  /* 0x0000000c00c87947 */ /* 0x000fea0003800000 */
.L_x_27526:
        /* <DEDUP_REMOVED lines=10> */
.L_x_27531:
[----:B------:R-:W3:Y:S01]  /*2590*/  LDG.E R2, desc[UR36][R2.64] ;  /* 0x0000002402027981 */ /* 0x000ee2000c1e1900 */
[----:B------:R-:W-:Y:S01]  /*25a0*/  CS2R R18, SRZ ;  /* 0x0000000000127805 */ /* 0x000fe2000001ff00 */
[----:B---3--:R0:W1:Y:S01]  /*25b0*/  I2F.F64 R16, R2 ;  /* 0x0000000200107312 */ /* 0x0080620000201c00 */
[----:B------:R-:W-:Y:S05]  /*25c0*/  BRA `(.L_x_27529) ;  /* 0x0000000c00907947 */ /* 0x000fea0003800000 */
.L_x_27530:
[----:B------:R-:W3:Y:S01]  /*25d0*/  LDG.E.U16 R2, desc[UR36][R2.64] ;  /* 0x0000002402027981 */ /* 0x000ee2000c1e1500 */
[----:B------:R-:W-:Y:S01]  /*25e0*/  CS2R R18, SRZ ;  /* 0x0000000000127805 */ /* 0x000fe2000001ff00 */
[----:B---3--:R0:W1:Y:S01]  /*25f0*/  I2F.F64.S16 R16, R2 ;  /* 0x0000000200107312 */ /* 0x0080620000101c00 */
[----:B------:R-:W-:Y:S05]  /*2600*/  BRA `(.L_x_27529) ;  /* 0x0000000c00807947 */ /* 0x000fea0003800000 */
.L_x_27525:
        /* <DEDUP_REMOVED lines=11> */
.L_x_27533:
[----:B------:R-:W3:Y:S01]  /*26c0*/  LDG.E.U16 R0, desc[UR36][R2.64] ;  /* 0x0000002402007981 */ /* 0x000ee2000c1e1500 */
[----:B------:R-:W-:Y:S01]  /*26d0*/  CS2R R18, SRZ ;  /* 0x0000000000127805 */ /* 0x000fe2000001ff00 */
[----:B---3--:R-:W-:-:S05]  /*26e0*/  HADD2.F32 R0, -RZ, R0.H0_H0 ;  /* 0x20000000ff007230 */ /* 0x008fca0000004100 */
[----:B------:R-:W-:-:S04]  /*26f0*/  FMUL.FTZ R0, R0, 1 ;  /* 0x3f80000000007820 */ /* 0x000fc80000410000 */
[----:B------:R0:W1:Y:S01]  /*2700*/  F2F.F64.F32 R16, R0 ;  /* 0x0000000000107310 */ /* 0x0000620000201800 */
[----:B------:R-:W-:Y:S05]  /*2710*/  BRA `(.L_x_27529) ;  /* 0x0000000c003c7947 */ /* 0x000fea0003800000 */
.L_x_27532:
        /* <DEDUP_REMOVED lines=12> */
.L_x_27535:
        /* <DEDUP_REMOVED lines=8> */
.L_x_27534:
[----:B------:R0:W5:Y:S01]  /*2860*/  LDG.E.64 R16, desc[UR36][R2.64] ;  /* 0x0000002402107981 */ /* 0x000162000c1e1b00 */
[----:B------:R-:W-:Y:S01]  /*2870*/  CS2R R18, SRZ ;  /* 0x0000000000127805 */ /* 0x000fe2000001ff00 */
[----:B------:R-:W-:Y:S06]  /*2880*/  BRA `(.L_x_27529) ;  /* 0x0000000800e07947 */ /* 0x000fec0003800000 */
.L_x_27524:
        /* <DEDUP_REMOVED lines=14> */
.L_x_27538:
[----:B------:R0:W5:Y:S01]  /*2970*/  LDG.E.128 R16, desc[UR36][R2.64] ;  /* 0x0000002402107981 */ /* 0x000162000c1e1d00 */
[----:B------:R-:W-:Y:S05]  /*2980*/  BRA `(.L_x_27529) ;  /* 0x0000000800a07947 */ /* 0x000fea0003800000 */
.L_x_27537:
        /* <DEDUP_REMOVED lines=29> */
.L_x_27540:
        /* <DEDUP_REMOVED lines=16> */
.L_x_27539:
[----:B------:R-:W3:Y:S01]  /*2c60*/  LDG.E.U16 R0, desc[UR36][R2.64] ;  /* 0x0000002402007981 */ /* 0x000ee2000c1e1500 */
[----:B------:R-:W-:Y:S01]  /*2c70*/  CS2R R18, SRZ ;  /* 0x0000000000127805 */ /* 0x000fe2000001ff00 */
[----:B---3--:R-:W-:-:S04]  /*2c80*/  IMAD.U32 R0, R0, 0x10000, RZ ;  /* 0x0001000000007824 */ /* 0x008fc800078e00ff */
[----:B------:R-:W-:-:S04]  /*2c90*/  FMUL.FTZ R0, R0, 1 ;  /* 0x3f80000000007820 */ /* 0x000fc80000410000 */
[----:B------:R0:W1:Y:S01]  /*2ca0*/  F2F.F64.F32 R16, R0 ;  /* 0x0000000000107310 */ /* 0x0000620000201800 */
[----:B------:R-:W-:Y:S05]  /*2cb0*/  BRA `(.L_x_27529) ;  /* 0x0000000400d47947 */ /* 0x000fea0003800000 */
.L_x_27536:
        /* <DEDUP_REMOVED lines=12> */
.L_x_27543:
        /* <DEDUP_REMOVED lines=21> */
.L_x_27547:
[----:B------:R-:W-:Y:S05]  /*2ed0*/  BSYNC B1 ;  /* 0x0000000000017941 */ /* 0x000fea0003800000 */
.L_x_27546:
[----:B------:R-:W-:Y:S01]  /*2ee0*/  LEA R3, R0, 0x3b800000, 0x17 ;  /* 0x3b80000000037811 */ /* 0x000fe200078eb8ff */
[----:B------:R-:W-:-:S05]  /*2ef0*/  IMAD.SHL.U32 R0, R2, 0x100000, RZ ;  /* 0x0010000002007824 */ /* 0x000fca00078e00ff */
[----:B------:R-:W-:-:S07]  /*2f00*/  LOP3.LUT R0, R3, R0, R4, 0xfe, !PT ;  /* 0x0000000003007212 */ /* 0x000fce00078efe04 */
.L_x_27545:
[----:B------:R-:W-:Y:S05]  /*2f10*/  BSYNC B0 ;  /* 0x0000000000007941 */ /* 0x000fea0003800000 */
.L_x_27544:
[----:B------:R-:W-:Y:S01]  /*2f20*/  FMUL.FTZ R0, R0, 1 ;  /* 0x3f80000000007820 */ /* 0x000fe20000410000 */
[----:B------:R-:W-:-:S03]  /*2f30*/  CS2R R18, SRZ ;  /* 0x0000000000127805 */ /* 0x000fc6000001ff00 */
[----:B------:R3:W0:Y:S01]  /*2f40*/  F2F.F64.F32 R16, R0 ;  /* 0x0000000000107310 */ /* 0x0006220000201800 */
[----:B------:R-:W-:Y:S05]  /*2f50*/  BRA `(.L_x_27529) ;  /* 0x00000004002c7947 */ /* 0x000fea0003800000 */
.L_x_27542:
        /* <DEDUP_REMOVED lines=21> */
.L_x_27551:
[----:B------:R-:W-:Y:S05]  /*30b0*/  BSYNC B1 ;  /* 0x0000000000017941 */ /* 0x000fea0003800000 */
.L_x_27550:
[----:B------:R-:W-:Y:S01]  /*30c0*/  LEA R3, R0, 0x37800000, 0x17 ;  /* 0x3780000000037811 */ /* 0x000fe200078eb8ff */
[----:B------:R-:W-:-:S05]  /*30d0*/  IMAD.SHL.U32 R0, R2, 0x200000, RZ ;  /* 0x0020000002007824 */ /* 0x000fca00078e00ff */
[----:B------:R-:W-:-:S07]  /*30e0*/  LOP3.LUT R0, R3, R0, R4, 0xfe, !PT ;  /* 0x0000000003007212 */ /* 0x000fce00078efe04 */
.L_x_27549:
[----:B------:R-:W-:Y:S05]  /*30f0*/  BSYNC B0 ;  /* 0x0000000000007941 */ /* 0x000fea0003800000 */
.L_x_27548:
[----:B------:R-:W-:Y:S01]  /*3100*/  FMUL.FTZ R0, R0, 1 ;  /* 0x3f80000000007820 */ /* 0x000fe20000410000 */
[----:B------:R-:W-:-:S03]  /*3110*/  CS2R R18, SRZ ;  /* 0x0000000000127805 */ /* 0x000fc6000001ff00 */
[----:B------:R0:W1:Y:S01]  /*3120*/  F2F.F64.F32 R16, R0 ;  /* 0x0000000000107310 */ /* 0x0000620000201800 */
[----:B------:R-:W-:Y:S05]  /*3130*/  BRA `(.L_x_27529) ;  /* 0x0000000000b47947 */ /* 0x000fea0003800000 */
.L_x_27541:
        /* <DEDUP_REMOVED lines=14> */
.L_x_27555:
[----:B------:R-:W-:Y:S05]  /*3220*/  BSYNC B0 ;  /* 0x0000000000007941 */ /* 0x000fea0003800000 */
.L_x_27554:
[----:B------:R-:W-:Y:S01]  /*3230*/  FMUL.FTZ R0, R0, 1 ;  /* 0x3f80000000007820 */ /* 0x000fe20000410000 */
[----:B------:R-:W-:-:S03]  /*3240*/  CS2R R18, SRZ ;  /* 0x0000000000127805 */ /* 0x000fc6000001ff00 */
[----:B------:R0:W1:Y:S01]  /*3250*/  F2F.F64.F32 R16, R0 ;  /* 0x0000000000107310 */ /* 0x0000620000201800 */
[----:B------:R-:W-:Y:S05]  /*3260*/  BRA `(.L_x_27529) ;  /* 0x0000000000687947 */ /* 0x000fea0003800000 */
.L_x_27528:
        /* <DEDUP_REMOVED lines=16> */
.L_x_27556:
[----:B------:R-:W-:Y:S02]  /*3370*/  CS2R R16, SRZ ;  /* 0x0000000000107805 */ /* 0x000fe4000001ff00 */
[----:B------:R-:W-:Y:S01]  /*3380*/  CS2R R18, SRZ ;  /* 0x0000000000127805 */ /* 0x000fe2000001ff00 */
[----:B------:R-:W-:Y:S06]  /*3390*/  BRA `(.L_x_27529) ;  /* 0x00000000001c7947 */ /* 0x000fec0003800000 */
.L_x_27553:
[----:B------:R-:W3:Y:S01]  /*33a0*/  LDG.E.64 R16, desc[UR36][R2.64] ;  /* 0x0000002402107981 */ /* 0x000ee2000c1e1b00 */
[----:B------:R-:W-:Y:S01]  /*33b0*/  CS2R R18, SRZ ;  /* 0x0000000000127805 */ /* 0x000fe2000001ff00 */
[----:B---3--:R-:W0:Y:S01]  /*33c0*/  I2F.F64.U64 R16, R16 ;  /* 0x0000001000107312 */ /* 0x008e220000301800 */
[----:B------:R-:W-:Y:S05]  /*33d0*/  BRA `(.L_x_27529) ;  /* 0x00000000000c7947 */ /* 0x000fea0003800000 */
.L_x_27552:
[----:B------:R-:W3:Y:S01]  /*33e0*/  LDG.E R2, desc[UR36][R2.64] ;  /* 0x0000002402027981 */ /* 0x000ee2000c1e1900 */
[----:B------:R-:W-:Y:S01]  /*33f0*/  CS2R R18, SRZ ;  /* 0x0000000000127805 */ /* 0x000fe2000001ff00 */
[----:B---3--:R0:W1:Y:S06]  /*3400*/  I2F.F64.U32 R16, R2 ;  /* 0x0000000200107312 */ /* 0x00806c0000201800 */
.L_x_27529:
[----:B------:R-:W-:-:S07]  /*3410*/  VIADD R32, R32, 0x80 ;  /* 0x0000008020207836 */ /* 0x000fce0000000000 */
.L_x_27523:
[----:B------:R-:W-:Y:S05]  /*3420*/  BSYNC B6 ;  /* 0x0000000000067941 */ /* 0x000fea0003800000 */
.L_x_27522:
        /* <DEDUP_REMOVED lines=25> */
.L_x_27562:
[----:B------:R-:W3:Y:S01]  /*35c0*/  LDG.E.U8 R2, desc[UR36][R2.64] ;  /* 0x0000002402027981 */ /* 0x000ee2000c1e1100 */
[----:B------:R-:W-:Y:S01]  /*35d0*/  CS2R R22, SRZ ;  /* 0x0000000000167805 */ /* 0x000fe2000001ff00 */
[----:B---3--:R0:W1:Y:S01]  /*35e0*/  I2F.F64.U16 R20, R2 ;  /* 0x0000000200147312 */ /* 0x0080620000101800 */
[----:B------:R-:W-:Y:S05]  /*35f0*/  BRA `(.L_x_27558) ;  /* 0x0000000c00c87947 */ /* 0x000fea0003800000 */
.L_x_27561:
        /* <DEDUP_REMOVED lines=10> */
.L_x_27565:
[----:B------:R-:W3:Y:S01]  /*36a0*/  LDG.E R2, desc[UR36][R2.64] ;  /* 0x0000002402027981 */ /* 0x000ee2000c1e1900 */
[----:B------:R-:W-:Y:S01]  /*36b0*/  CS2R R22, SRZ ;  /* 0x0000000000167805 */ /* 0x000fe2000001ff00 */
[----:B---3--:R0:W1:Y:S01]  /*36c0*/  I2F.F64 R20, R2 ;  /* 0x0000000200147312 */ /* 0x0080620000201c00 */
[----:B------:R-:W-:Y:S05]  /*36d0*/  BRA `(.L_x_27558) ;  /* 0x0000000c00907947 */ /* 0x000fea0003800000 */
.L_x_27564:
[----:B------:R-:W3:Y:S01]  /*36e0*/  LDG.E.U16 R2, desc[UR36][R2.64] ;  /* 0x0000002402027981 */ /* 0x000ee2000c1e1500 */
[----:B------:R-:W-:Y:S01]  /*36f0*/  CS2R R22, SRZ ;  /* 0x0000000000167805 */ /* 0x000fe2000001ff00 */
[----:B---3--:R0:W1:Y:S01]  /*3700*/  I2F.F64.S16 R20, R2 ;  /* 0x0000000200147312 */ /* 0x0080620000101c00 */
[----:B------:R-:W-:Y:S05]  /*3710*/  BRA `(.L_x_27558) ;  /* 0x0000000c00807947 */ /* 0x000fea0003800000 */
.L_x_27560:
        /* <DEDUP_REMOVED lines=11> */
.L_x_27567:
[----:B------:R-:W3:Y:S01]  /*37d0*/  LDG.E.U16 R0, desc[UR36][R2.64] ;  /* 0x0000002402007981 */ /* 0x000ee2000c1e1500 */
[----:B------:R-:W-:Y:S01]  /*37e0*/  CS2R R22, SRZ ;  /* 0x0000000000167805 */ /* 0x000fe2000001ff00 */
[----:B---3--:R-:W-:-:S05]  /*37f0*/  HADD2.F32 R0, -RZ, R0.H0_H0 ;  /* 0x20000000ff007230 */ /* 0x008fca0000004100 */
[----:B------:R-:W-:-:S04]  /*3800*/  FMUL.FTZ R0, R0, 1 ;  /* 0x3f80000000007820 */ /* 0x000fc80000410000 */
[----:B------:R0:W1:Y:S01]  /*3810*/  F2F.F64.F32 R20, R0 ;  /* 0x0000000000147310 */ /* 0x0000620000201800 */
[----:B------:R-:W-:Y:S05]  /*3820*/  BRA `(.L_x_27558) ;  /* 0x0000000c003c7947 */ /* 0x000fea0003800000 */
.L_x_27566:
        /* <DEDUP_REMOVED lines=12> */
.L_x_27569:
        /* <DEDUP_REMOVED lines=8> */
.L_x_27568:
[----:B------:R0:W5:Y:S01]  /*3970*/  LDG.E.64 R20, desc[UR36][R2.64] ;  /* 0x0000002402147981 */ /* 0x000162000c1e1b00 */
[----:B------:R-:W-:Y:S01]  /*3980*/  CS2R R22, SRZ ;  /* 0x0000000000167805 */ /* 0x000fe2000001ff00 */
[----:B------:R-:W-:Y:S06]  /*3990*/  BRA `(.L_x_27558) ;  /* 0x0000000800e07947 */ /* 0x000fec0003800000 */
.L_x_27559:
        /* <DEDUP_REMOVED lines=14> */
.L_x_27572:
[----:B------:R0:W5:Y:S01]  /*3a80*/  LDG.E.128 R20, desc[UR36][R2.64] ;  /* 0x0000002402147981 */ /* 0x000162000c1e1d00 */
[----:B------:R-:W-:Y:S05]  /*3a90*/  BRA `(.L_x_27558) ;  /* 0x0000000800a07947 */ /* 0x000fea0003800000 */
.L_x_27571:
        /* <DEDUP_REMOVED lines=29> */
.L_x_27574:
        /* <DEDUP_REMOVED lines=16> */
.L_x_27573:
[----:B------:R-:W3:Y:S01]  /*3d70*/  LDG.E.U16 R0, desc[UR36][R2.64] ;  /* 0x0000002402007981 */ /* 0x000ee2000c1e1500 */
[----:B------:R-:W-:Y:S01]  /*3d80*/  CS2R R22, SRZ ;  /* 0x0000000000167805 */ /* 0x000fe2000001ff00 */
[----:B---3--:R-:W-:-:S04]  /*3d90*/  IMAD.U32 R0, R0, 0x10000, RZ ;  /* 0x0001000000007824 */ /* 0x008fc800078e00ff */
[----:B------:R-:W-:-:S04]  /*3da0*/  FMUL.FTZ R0, R0, 1 ;  /* 0x3f80000000007820 */ /* 0x000fc80000410000 */
[----:B------:R0:W1:Y:S01]  /*3db0*/  F2F.F64.F32 R20, R0 ;  /* 0x0000000000147310 */ /* 0x0000620000201800 */
[----:B------:R-:W-:Y:S05]  /*3dc0*/  BRA `(.L_x_27558) ;  /* 0x0000000400d47947 */ /* 0x000fea0003800000 */
.L_x_27570:
        /* <DEDUP_REMOVED lines=12> */
.L_x_27577:
        /* <DEDUP_REMOVED lines=21> */
.L_x_27581:
[----:B------:R-:W-:Y:S05]  /*3fe0*/  BSYNC B1 ;  /* 0x0000000000017941 */ /* 0x000fea0003800000 */
.L_x_27580:
[----:B------:R-:W-:Y:S01]  /*3ff0*/  LEA R3, R0, 0x3b800000, 0x17 ;  /* 0x3b80000000037811 */ /* 0x000fe200078eb8ff */
[----:B------:R-:W-:-:S05]  /*4000*/  IMAD.SHL.U32 R0, R2, 0x100000, RZ ;  /* 0x0010000002007824 */ /* 0x000fca00078e00ff */
[----:B------:R-:W-:-:S07]  /*4010*/  LOP3.LUT R0, R3, R0, R4, 0xfe, !PT ;  /* 0x0000000003007212 */ /* 0x000fce00078efe04 */
.L_x_27579:
[----:B------:R-:W-:Y:S05]  /*4020*/  BSYNC B0 ;  /* 0x0000000000007941 */ /* 0x000fea0003800000 */
.L_x_27578:
[----:B------:R-:W-:Y:S01]  /*4030*/  FMUL.FTZ R0, R0, 1 ;  /* 0x3f80000000007820 */ /* 0x000fe20000410000 */
[----:B------:R-:W-:-:S03]  /*4040*/  CS2R R22, SRZ ;  /* 0x0000000000167805 */ /* 0x000fc6000001ff00 */
[----:B------:R0:W1:Y:S01]  /*4050*/  F2F.F64.F32 R20, R0 ;  /* 0x0000000000147310 */ /* 0x0000620000201800 */
[----:B------:R-:W-:Y:S05]  /*4060*/  BRA `(.L_x_27558) ;  /* 0x00000004002c7947 */ /* 0x000fea0003800000 */
.L_x_27576:
        /* <DEDUP_REMOVED lines=21> */
.L_x_27585:
[----:B------:R-:W-:Y:S05]  /*41c0*/  BSYNC B1 ;  /* 0x0000000000017941 */ /* 0x000fea0003800000 */
.L_x_27584:
[----:B------:R-:W-:Y:S01]  /*41d0*/  LEA R3, R0, 0x37800000, 0x17 ;  /* 0x3780000000037811 */ /* 0x000fe200078eb8ff */
[----:B------:R-:W-:-:S05]  /*41e0*/  IMAD.SHL.U32 R0, R2, 0x200000, RZ ;  /* 0x0020000002007824 */ /* 0x000fca00078e00ff */
[----:B------:R-:W-:-:S07]  /*41f0*/  LOP3.LUT R0, R3, R0, R4, 0xfe, !PT ;  /* 0x0000000003007212 */ /* 0x000fce00078efe04 */
.L_x_27583:
[----:B------:R-:W-:Y:S05]  /*4200*/  BSYNC B0 ;  /* 0x0000000000007941 */ /* 0x000fea0003800000 */
.L_x_27582:
[----:B------:R-:W-:Y:S01]  /*4210*/  FMUL.FTZ R0, R0, 1 ;  /* 0x3f80000000007820 */ /* 0x000fe20000410000 */
[----:B------:R-:W-:-:S03]  /*4220*/  CS2R R22, SRZ ;  /* 0x0000000000167805 */ /* 0x000fc6000001ff00 */
[----:B------:R0:W1:Y:S01]  /*4230*/  F2F.F64.F32 R20, R0 ;  /* 0x0000000000147310 */ /* 0x0000620000201800 */
[----:B------:R-:W-:Y:S05]  /*4240*/  BRA `(.L_x_27558) ;  /* 0x0000000000b47947 */ /* 0x000fea0003800000 */
.L_x_27575:
        /* <DEDUP_REMOVED lines=14> */
.L_x_27589:
[----:B------:R-:W-:Y:S05]  /*4330*/  BSYNC B0 ;  /* 0x0000000000007941 */ /* 0x000fea0003800000 */
.L_x_27588:
[----:B------:R-:W-:Y:S01]  /*4340*/  FMUL.FTZ R0, R0, 1 ;  /* 0x3f80000000007820 */ /* 0x000fe20000410000 */
[----:B------:R-:W-:-:S03]  /*4350*/  CS2R R22, SRZ ;  /* 0x0000000000167805 */ /* 0x000fc6000001ff00 */
[----:B------:R0:W1:Y:S01]  /*4360*/  F2F.F64.F32 R20, R0 ;  /* 0x0000000000147310 */ /* 0x0000620000201800 */
[----:B------:R-:W-:Y:S05]  /*4370*/  BRA `(.L_x_27558) ;  /* 0x0000000000687947 */ /* 0x000fea0003800000 */
.L_x_27563:
        /* <DEDUP_REMOVED lines=16> */
.L_x_27590:
[----:B------:R-:W-:Y:S02]  /*4480*/  CS2R R20, SRZ ;  /* 0x0000000000147805 */ /* 0x000fe4000001ff00 */
[----:B------:R-:W-:Y:S01]  /*4490*/  CS2R R22, SRZ ;  /* 0x0000000000167805 */ /* 0x000fe2000001ff00 */
[----:B------:R-:W-:Y:S06]  /*44a0*/  BRA `(.L_x_27558) ;  /* 0x00000000001c7947 */ /* 0x000fec0003800000 */
.L_x_27587:
[----:B------:R-:W3:Y:S01]  /*44b0*/  LDG.E.64 R20, desc[UR36][R2.64] ;  /* 0x0000002402147981 */ /* 0x000ee2000c1e1b00 */
[----:B------:R-:W-:Y:S01]  /*44c0*/  CS2R R22, SRZ ;  /* 0x0000000000167805 */ /* 0x000fe2000001ff00 */
[----:B---3--:R-:W0:Y:S01]  /*44d0*/  I2F.F64.U64 R20, R20 ;  /* 0x0000001400147312 */ /* 0x008e220000301800 */
[----:B------:R-:W-:Y:S05]  /*44e0*/  BRA `(.L_x_27558) ;  /* 0x00000000000c7947 */ /* 0x000fea0003800000 */
.L_x_27586:
[----:B------:R-:W3:Y:S01]  /*44f0*/  LDG.E R2, desc[UR36][R2.64] ;  /* 0x0000002402027981 */ /* 0x000ee2000c1e1900 */
[----:B------:R-:W-:Y:S01]  /*4500*/  CS2R R22, SRZ ;  /* 0x0000000000167805 */ /* 0x000fe2000001ff00 */
[----:B---3--:R0:W1:Y:S06]  /*4510*/  I2F.F64.U32 R20, R2 ;  /* 0x0000000200147312 */ /* 0x00806c0000201800 */
.L_x_27558:
[----:B------:R-:W-:Y:S05]  /*4520*/  BSYNC B6 ;  /* 0x0000000000067941 */ /* 0x000fea0003800000 */
.L_x_27557:
[----:B------:R-:W-:Y:S01]  /*4530*/  ISETP.NE.AND P0, PT, R35, RZ, PT ;  /* 0x000000ff2300720c */ /* 0x000fe20003f05270 */
[----:B------:R-:W-:Y:S01]  /*4540*/  BSSY B1, `(.L_x_27591) ;  /* 0x0000121000017945 */ /* 0x000fe20003800000 */
[----:B------:R-:W-:Y:S02]  /*4550*/  CS2R R6, SRZ ;  /* 0x0000000000067805 */ /* 0x000fe4000001ff00 */
[----:B0--3--:R-:W-:-:S09]  /*4560*/  CS2R R4, SRZ ;  /* 0x0000000000047805 */ /* 0x009fd2000001ff00 */
[----:B------:R-:W-:Y:S05]  /*4570*/  @P0 BRA `(.L_x_27592) ;  /* 0x0000001000740947 */ /* 0x000fea0003800000 */
[----:B-1---5:R-:W-:Y:S01]  /*4580*/  DMUL R32, R30, 0.5 ;  /* 0x3fe000001e207828 */ /* 0x022fe20000000000 */
        /* <DEDUP_REMOVED lines=20> */
[----:B------:R-:W-:-:S07]  /*46d0*/  MOV R34, 0x46f0 ;  /* 0x000046f000227802 */ /* 0x000fce0000000f00 */
[----:B--2-4-:R-:W-:Y:S05]  /*46e0*/  CALL.REL.NOINC `($_ZN2at6native27unrolled_elementwise_kernelIZZZNS0_17expm1_kernel_cudaERNS_18TensorIteratorBaseEENKUlvE_clEvENKUlvE1_clEvEUlN3c107complexIdEEE_St5arrayIPcLm2EELi4E23TrivialOffsetCalculatorILi1EjESE_NS0_6memory12LoadWithCastILi1EEENSF_13StoreWithCastILi1EEEEEviT_T0_T2_T3_T4_T5_$__internal_trig_reduction_slowpathd) ;  /* 0x0000009000387944 */ /* 0x014fea0003c00000 */
[----:B------:R-:W-:Y:S05]  /*46f0*/  BRA `(.L_x_27595) ;  /* 0x0000000000087947 */ /* 0x000fea0003800000 */
.L_x_27594:
[----:B------:R-:W-:Y:S01]  /*4700*/  DMUL R2, RZ, R32 ;  /* 0x00000020ff027228 */ /* 0x000fe20000000000 */
[----:B------:R-:W-:-:S10]  /*4710*/  IMAD.MOV.U32 R0, RZ, RZ, RZ ;  /* 0x000000ffff007224 */ /* 0x000fd400078e00ff */
.L_x_27595:
[----:B------:R-:W-:Y:S05]  /*4720*/  BSYNC B2 ;  /* 0x0000000000027941 */ /* 0x000fea0003800000 */
.L_x_27593:
[----:B------:R-:W0:Y:S01]  /*4730*/  LDC.64 R34, c[0x4][0x1b0] ;  /* 0x01006c00ff227b82 */ /* 0x000e220000000a00 */
        /* <DEDUP_REMOVED lines=33> */
.L_x_27597:
        /* <DEDUP_REMOVED lines=21> */
[----:B------:R-:W-:-:S04]  /*4aa0*/  ISETP.NE.AND P0, PT, R2, 0x400, PT ;  /* 0x000004000200780c */ /* 0x000fc80003f05270 */
[----:B------:R-:W-:Y:S01]  /*4ab0*/  DFMA R8, R6, UR4, R10 ;  /* 0x0000000406087c2b */ /* 0x000fe2000800000a */
[----:B------:R-:W-:Y:S01]  /*4ac0*/  UMOV UR4, 0x92ba033d ;  /* 0x92ba033d00047882 */ /* 0x000fe20000000000 */
[----:B------:R-:W-:-:S06]  /*4ad0*/  UMOV UR5, 0x3e927e50 ;  /* 0x3e927e5000057882 */ /* 0x000fcc0000000000 */
[----:B------:R-:W-:Y:S01]  /*4ae0*/  DFMA R8, R6, R8, UR4 ;  /* 0x0000000406087e2b */ /* 0x000fe20008000008 */
[----:B------:R-:W-:Y:S01]  /*4af0*/  UMOV UR4, 0x6c5f9da1 ;  /* 0x6c5f9da100047882 */ /* 0x000fe20000000000 */
[----:B------:R-:W-:Y:S01]  /*4b00*/  UMOV UR5, 0x3ec71dde ;  /* 0x3ec71dde00057882 */ /* 0x000fe20000000000 */
[----:B------:R-:W-:Y:S02]  /*4b10*/  @P0 IMAD.MOV R3, RZ, RZ, R2 ;  /* 0x000000ffff030224 */ /* 0x000fe400078e0202 */
[----:B------:R-:W-:-:S03]  /*4b20*/  IMAD.MOV.U32 R2, RZ, RZ, RZ ;  /* 0x000000ffff027224 */ /* 0x000fc600078e00ff */
        /* <DEDUP_REMOVED lines=28> */
.L_x_27598:
[----:B------:R-:W-:Y:S05]  /*4cf0*/  BSYNC B0 ;  /* 0x0000000000007941 */ /* 0x000fea0003800000 */
.L_x_27596:
        /* <DEDUP_REMOVED lines=22> */
[----:B------:R-:W-:Y:S05]  /*4e60*/  CALL.REL.NOINC `($_ZN2at6native27unrolled_elementwise_kernelIZZZNS0_17expm1_kernel_cudaERNS_18TensorIteratorBaseEENKUlvE_clEvENKUlvE1_clEvEUlN3c107complexIdEEE_St5arrayIPcLm2EELi4E23TrivialOffsetCalculatorILi1EjESE_NS0_6memory12LoadWithCastILi1EEENSF_13StoreWithCastILi1EEEEEviT_T0_T2_T3_T4_T5_$__internal_trig_reduction_slowpathd) ;  /* 0x0000008800587944 */ /* 0x000fea0003c00000 */
[----:B------:R-:W-:Y:S02]  /*4e70*/  IMAD.MOV.U32 R40, RZ, RZ, R2 ;  /* 0x000000ffff287224 */ /* 0x000fe400078e0002 */
[----:B------:R-:W-:Y:S01]  /*4e80*/  IMAD.MOV.U32 R41, RZ, RZ, R3 ;  /* 0x000000ffff297224 */ /* 0x000fe200078e0003 */
[----:B------:R-:W-:Y:S06]  /*4e90*/  BRA `(.L_x_27601) ;  /* 0x0000000000087947 */ /* 0x000fec0003800000 */
.L_x_27600:
[----:B------:R-:W-:Y:S01]  /*4ea0*/  DMUL R40, RZ, R30 ;  /* 0x0000001eff287228 */ /* 0x000fe20000000000 */
[----:B------:R-:W-:-:S10]  /*4eb0*/  IMAD.MOV.U32 R0, RZ, RZ, RZ ;  /* 0x000000ffff007224 */ /* 0x000fd400078e00ff */
.L_x_27601:
[----:B------:R-:W-:Y:S05]  /*4ec0*/  BSYNC B2 ;  /* 0x0000000000027941 */ /* 0x000fea0003800000 */
.L_x_27599:
[----:B------:R-:W0:Y:S01]  /*4ed0*/  LDC.64 R44, c[0x4][0x1b0] ;  /* 0x01006c00ff2c7b82 */ /* 0x000e220000000a00 */
[----:B------:R-:W-:-:S04]  /*4ee0*/  VIADD R2, R0, 0x1 ;  /* 0x0000000100027836 */ /* 0x000fc80000000000 */
        /* <DEDUP_REMOVED lines=9> */
[----:B------:R-:W-:Y:S01]  /*4f80*/  IMAD.MOV.U32 R3, RZ, RZ, 0x3ff71547 ;  /* 0x3ff71547ff037424 */ /* 0x000fe200078e00ff */
[----:B------:R-:W-:Y:S01]  /*4f90*/  UMOV UR4, 0xfefa39ef ;  /* 0xfefa39ef00047882 */ /* 0x000fe20000000000 */
[----:B------:R-:W-:Y:S01]  /*4fa0*/  IMAD.MOV.U32 R42, RZ, RZ, 0x79785eba ;  /* 0x79785ebaff2a7424 */ /* 0x000fe200078e00ff */
[----:B------:R-:W-:Y:S01]  /*4fb0*/  UMOV UR5, 0x3fe62e42 ;  /* 0x3fe62e4200057882 */ /* 0x000fe20000000000 */
[----:B------:R-:W-:Y:S01]  /*4fc0*/  IMAD.MOV.U32 R0, RZ, RZ, 0x3de5db65 ;  /* 0x3de5db65ff007424 */ /* 0x000fe200078e00ff */
[----:B------:R-:W-:Y:S01]  /*4fd0*/  BSSY B0, `(.L_x_27602) ;  /* 0x0000046000007945 */ /* 0x000fe20003800000 */
[----:B------:R-:W-:Y:S01]  /*4fe0*/  DFMA R2, R28, R2, 6.75539944105574400000e+15 ;  /* 0x433800001c02742b */ /* 0x000fe20000000002 */
[----:B------:R-:W-:Y:S01]  /*4ff0*/  FSEL R42, -R42, 4.2945490664224492434e-19, !P0 ;  /* 0x20fd81642a2a7808 */ /* 0x000fe20004000100 */
[----:B------:R-:W-:Y:S01]  /*5000*/  DSETP.NEU.AND P2, PT, |R30|, +INF , PT ;  /* 0x7ff000001e00742a */ /* 0x000fe20003f4d200 */
[----:B------:R-:W-:-:S06]  /*5010*/  FSEL R43, R0, -0.082518599927425384521, !P0 ;  /* 0xbda8ff83002b7808 */ /* 0x000fcc0004000000 */
[----:B--2---:R-:W-:Y:S02]  /*5020*/  DFMA R42, R38, R42, R8 ;  /* 0x0000002a262a722b */ /* 0x004fe40000000008 */
[----:B------:R-:W-:-:S06]  /*5030*/  DADD R8, R2, -6.75539944105574400000e+15 ;  /* 0xc338000002087429 */ /* 0x000fcc0000000000 */
[----:B------:R-:W-:Y:S02]  /*5040*/  DFMA R10, R38, R42, R10 ;  /* 0x0000002a260a722b */ /* 0x000fe4000000000a */
[----:B------:R-:W-:Y:S01]  /*5050*/  DFMA R42, R8, -UR4, R28 ;  /* 0x80000004082a7c2b */ /* 0x000fe2000800001c */
[----:B------:R-:W-:Y:S01]  /*5060*/  UMOV UR4, 0x3b39803f ;  /* 0x3b39803f00047882 */ /* 0x000fe20000000000 */
[----:B------:R-:W-:-:S04]  /*5070*/  UMOV UR5, 0x3c7abc9e ;  /* 0x3c7abc9e00057882 */ /* 0x000fc80000000000 */
[----:B---3--:R-:W-:Y:S02]  /*5080*/  DFMA R10, R38, R10, R12 ;  /* 0x0000000a260a722b */ /* 0x008fe4000000000c */
[----:B------:R-:W-:Y:S01]  /*5090*/  DFMA R8, R8, -UR4, R42 ;  /* 0x8000000408087c2b */ /* 0x000fe2000800002a */
[----:B------:R-:W-:Y:S01]  /*50a0*/  UMOV UR4, 0x69ce2bdf ;  /* 0x69ce2bdf00047882 */ /* 0x000fe20000000000 */
[----:B------:R-:W-:Y:S01]  /*50b0*/  IMAD.MOV.U32 R42, RZ, RZ, -0x35dec16 ;  /* 0xfca213eaff2a7424 */ /* 0x000fe200078e00ff */
[----:B------:R-:W-:Y:S01]  /*50c0*/  UMOV UR5, 0x3e5ade15 ;  /* 0x3e5ade1500057882 */ /* 0x000fe20000000000 */
[----:B------:R-:W-:Y:S02]  /*50d0*/  IMAD.MOV.U32 R43, RZ, RZ, 0x3e928af3 ;  /* 0x3e928af3ff2b7424 */ /* 0x000fe400078e00ff */
[----:B------:R-:W-:-:S04]  /*50e0*/  DFMA R10, R38, R10, R14 ;  /* 0x0000000a260a722b */ /* 0x000fc8000000000e */
[----:B------:R-:W-:Y:S01]  /*50f0*/  DFMA R42, R8, UR4, R42 ;  /* 0x00000004082a7c2b */ /* 0x000fe2000800002a */
[----:B------:R-:W-:Y:S01]  /*5100*/  UMOV UR4, 0x62401315 ;  /* 0x6240131500047882 */ /* 0x000fe20000000000 */
[----:B------:R-:W-:Y:S02]  /*5110*/  UMOV UR5, 0x3ec71dee ;  /* 0x3ec71dee00057882 */ /* 0x000fe40000000000 */
[----:B----4-:R-:W-:-:S04]  /*5120*/  DFMA R10, R38, R10, R32 ;  /* 0x0000000a260a722b */ /* 0x010fc80000000020 */
[----:B------:R-:W-:Y:S01]  /*5130*/  DFMA R42, R8, R42, UR4 ;  /* 0x00000004082a7e2b */ /* 0x000fe2000800002a */
[----:B------:R-:W-:Y:S01]  /*5140*/  UMOV UR4, 0x7c89eb71 ;  /* 0x7c89eb7100047882 */ /* 0x000fe20000000000 */
[----:B------:R-:W-:Y:S02]  /*5150*/  UMOV UR5, 0x3efa0199 ;  /* 0x3efa019900057882 */ /* 0x000fe40000000000 */
[----:B------:R-:W-:Y:S02]  /*5160*/  DFMA R34, R38, R10, R34 ;  /* 0x0000000a2622722b */ /* 0x000fe40000000022 */
[----:B------:R-:W-:Y:S02]  /*5170*/  DMUL R10, R4, -2 ;  /* 0xc0000000040a7828 */ /* 0x000fe40000000000 */
[----:B------:R-:W-:Y:S01]  /*5180*/  DFMA R42, R8, R42, UR4 ;  /* 0x00000004082a7e2b */ /* 0x000fe2000800002a */
[----:B------:R-:W-:Y:S01]  /*5190*/  UMOV UR4, 0x14761f65 ;  /* 0x14761f6500047882 */ /* 0x000fe20000000000 */
[----:B------:R-:W-:-:S02]  /*51a0*/  UMOV UR5, 0x3f2a01a0 ;  /* 0x3f2a01a000057882 */ /* 0x000fc40000000000 */
[----:B------:R-:W-:Y:S02]  /*51b0*/  DFMA R40, R34, R40, R40 ;  /* 0x000000282228722b */ /* 0x000fe40000000028 */
[----:B------:R-:W-:Y:S01]  /*51c0*/  @P0 DFMA R40, R38, R34, 1 ;  /* 0x3ff000002628042b */ /* 0x000fe20000000022 */
[----:B------:R-:W-:Y:S01]  /*51d0*/  FSETP.GEU.FTZ.AND P0, PT, |R29|, 4.1917929649353027344, PT ;  /* 0x4086232b1d00780b */ /* 0x000fe20003f1e200 */
[----:B------:R-:W-:Y:S01]  /*51e0*/  DFMA R42, R8, R42, UR4 ;  /* 0x00000004082a7e2b */ /* 0x000fe2000800002a */
[----:B------:R-:W-:Y:S01]  /*51f0*/  UMOV UR4, 0x1852b7af ;  /* 0x1852b7af00047882 */ /* 0x000fe20000000000 */
[----:B------:R-:W-:Y:S01]  /*5200*/  UMOV UR5, 0x3f56c16c ;  /* 0x3f56c16c00057882 */ /* 0x000fe20000000000 */
[----:B------:R-:W-:-:S03]  /*5210*/  DMUL R4, R10, R4 ;  /* 0x000000040a047228 */ /* 0x000fc60000000000 */
[----:B------:R-:W-:Y:S02]  /*5220*/  @P1 DFMA R40, R40, -1, RZ ;  /* 0xbff000002828182b */ /* 0x000fe400000000ff */
[----:B------:R-:W-:Y:S01]  /*5230*/  DFMA R42, R8, R42, UR4 ;  /* 0x00000004082a7e2b */ /* 0x000fe2000800002a */
[----:B------:R-:W-:Y:S01]  /*5240*/  UMOV UR4, 0x11122322 ;  /* 0x1112232200047882 */ /* 0x000fe20000000000 */
[----:B------:R-:W-:-:S04]  /*5250*/  UMOV UR5, 0x3f811111 ;  /* 0x3f81111100057882 */ /* 0x000fc80000000000 */
[----:B------:R-:W-:Y:S02]  /*5260*/  DFMA R4, R40, R6, R4 ;  /* 0x000000062804722b */ /* 0x000fe40000000004 */
        /* <DEDUP_REMOVED lines=11> */
[----:B------:R-:W-:-:S10]  /*5320*/  DFMA R42, R8, R42, 1 ;  /* 0x3ff00000082a742b */ /* 0x000fd4000000002a */
[----:B------:R-:W-:Y:S02]  /*5330*/  IMAD R7, R2, 0x100000, R43 ;  /* 0x0010000002077824 */ /* 0x000fe400078e022b */
[----:B------:R-:W-:Y:S01]  /*5340*/  IMAD.MOV.U32 R6, RZ, RZ, R42 ;  /* 0x000000ffff067224 */ /* 0x000fe200078e002a */
[----:B------:R-:W-:Y:S06]  /*5350*/  @!P0 BRA `(.L_x_27603) ;  /* 0x0000000000348947 */ /* 0x000fec0003800000 */
[----:B------:R-:W-:Y:S01]  /*5360*/  FSETP.GEU.FTZ.AND P0, PT, |R29|, 4.2275390625, PT ;  /* 0x408748001d00780b */ /* 0x000fe20003f1e200 */
[C---:B------:R-:W-:Y:S02]  /*5370*/  DADD R6, R28.reuse, +INF ;  /* 0x7ff000001c067429 */ /* 0x040fe40000000000 */
[----:B------:R-:W-:-:S08]  /*5380*/  DSETP.GEU.AND P1, PT, R28, RZ, PT ;  /* 0x000000ff1c00722a */ /* 0x000fd00003f2e000 */
[----:B------:R-:W-:Y:S02]  /*5390*/  FSEL R6, R6, RZ, P1 ;  /* 0x000000ff06067208 */ /* 0x000fe40000800000 */
[----:B------:R-:W-:Y:S01]  /*53a0*/  @!P0 LEA.HI R0, R2, R2, RZ, 0x1 ;  /* 0x0000000202008211 */ /* 0x000fe200078f08ff */
[----:B------:R-:W-:Y:S01]  /*53b0*/  @!P0 IMAD.MOV.U32 R8, RZ, RZ, RZ ;  /* 0x000000ffff088224 */ /* 0x000fe200078e00ff */
[----:B------:R-:W-:Y:S02]  /*53c0*/  FSEL R7, R7, RZ, P1 ;  /* 0x000000ff07077208 */ /* 0x000fe40000800000 */
[----:B------:R-:W-:-:S05]  /*53d0*/  @!P0 SHF.R.S32.HI R3, RZ, 0x1, R0 ;  /* 0x00000001ff038819 */ /* 0x000fca0000011400 */
[----:B------:R-:W-:Y:S02]  /*53e0*/  @!P0 IMAD.IADD R2, R2, 0x1, -R3 ;  /* 0x0000000102028824 */ /* 0x000fe400078e0a03 */
[----:B------:R-:W-:-:S03]  /*53f0*/  @!P0 IMAD R3, R3, 0x100000, R43 ;  /* 0x0010000003038824 */ /* 0x000fc600078e022b */
[----:B------:R-:W-:Y:S01]  /*5400*/  @!P0 LEA R9, R2, 0x3ff00000, 0x14 ;  /* 0x3ff0000002098811 */ /* 0x000fe200078ea0ff */
[----:B------:R-:W-:-:S06]  /*5410*/  @!P0 IMAD.MOV.U32 R2, RZ, RZ, R42 ;  /* 0x000000ffff028224 */ /* 0x000fcc00078e002a */
[----:B------:R-:W-:-:S11]  /*5420*/  @!P0 DMUL R6, R2, R8 ;  /* 0x0000000802068228 */ /* 0x000fd60000000000 */
.L_x_27603:
[----:B------:R-:W-:Y:S05]  /*5430*/  BSYNC B0 ;  /* 0x0000000000007941 */ /* 0x000fea0003800000 */
.L_x_27602:
        /* <DEDUP_REMOVED lines=22> */
[----:B------:R-:W-:Y:S05]  /*55a0*/  BRA `(.L_x_27606) ;  /* 0x0000000000087947 */ /* 0x000fea0003800000 */
.L_x_27605:
[----:B------:R-:W-:Y:S01]  /*55b0*/  DMUL R2, RZ, R30 ;  /* 0x0000001eff027228 */ /* 0x000fe20000000000 */
[----:B------:R-:W-:-:S10]  /*55c0*/  IMAD.MOV.U32 R0, RZ, RZ, RZ ;  /* 0x000000ffff007224 */ /* 0x000fd400078e00ff */
.L_x_27606:
[----:B------:R-:W-:Y:S05]  /*55d0*/  BSYNC B2 ;  /* 0x0000000000027941 */ /* 0x000fea0003800000 */
.L_x_27604:
        /* <DEDUP_REMOVED lines=17> */
[----:B----4-:R-:W-:-:S08]  /*56f0*/  DFMA R8, R32, R12, R8 ;  /* 0x0000000c2008722b */ /* 0x010fd00000000008 */
[----:B------:R-:W-:-:S08]  /*5700*/  DFMA R8, R32, R8, R10 ;  /* 0x000000082008722b */ /* 0x000fd0000000000a */
[----:B------:R-:W-:Y:S02]  /*5710*/  DFMA R2, R8, R2, R2 ;  /* 0x000000020802722b */ /* 0x000fe40000000002 */
[----:B------:R-:W-:-:S08]  /*5720*/  @P0 DFMA R2, R32, R8, 1 ;  /* 0x3ff000002002042b */ /* 0x000fd00000000008 */
[----:B------:R-:W-:-:S08]  /*5730*/  @P1 DFMA R2, R2, -1, RZ ;  /* 0xbff000000202182b */ /* 0x000fd000000000ff */
[----:B------:R-:W-:-:S11]  /*5740*/  DMUL R6, R2, R6 ;  /* 0x0000000602067228 */ /* 0x000fd60000000000 */
.L_x_27592:
[----:B------:R-:W-:Y:S05]  /*5750*/  BSYNC B1 ;  /* 0x0000000000017941 */ /* 0x000fea0003800000 */
.L_x_27591:
[----:B------:R-:W0:Y:S01]  /*5760*/  S2R R39, SR_TID.X ;  /* 0x0000000000277919 */ /* 0x000e220000002100 */
[----:B------:R-:W-:Y:S01]  /*5770*/  BSSY B1, `(.L_x_27607) ;  /* 0x0000125000017945 */ /* 0x000fe20003800000 */
[----:B-1---5:R-:W-:Y:S02]  /*5780*/  CS2R R30, SRZ ;  /* 0x00000000001e7805 */ /* 0x022fe4000001ff00 */
[----:B--2-4-:R-:W-:Y:S01]  /*5790*/  CS2R R28, SRZ ;  /* 0x00000000001c7805 */ /* 0x014fe2000001ff00 */
[----:B0-----:R-:W-:-:S05]  /*57a0*/  VIADD R38, R39, 0x80 ;  /* 0x0000008027267836 */ /* 0x001fca0000000000 */
[----:B------:R-:W-:-:S13]  /*57b0*/  ISETP.GE.AND P0, PT, R38, R37, PT ;  /* 0x000000252600720c */ /* 0x000fda0003f06270 */
[----:B------:R-:W-:Y:S05]  /*57c0*/  @P0 BRA `(.L_x_27608) ;  /* 0x00000010007c0947 */ /* 0x000fea0003800000 */
[----:B------:R-:W-:Y:S01]  /*57d0*/  DMUL R32, R26, 0.5 ;  /* 0x3fe000001a207828 */ /* 0x000fe20000000000 */
        /* <DEDUP_REMOVED lines=21> */
[----:B------:R-:W-:Y:S05]  /*5930*/  CALL.REL.NOINC `($_ZN2at6native27unrolled_elementwise_kernelIZZZNS0_17expm1_kernel_cudaERNS_18TensorIteratorBaseEENKUlvE_clEvENKUlvE1_clEvEUlN3c107complexIdEEE_St5arrayIPcLm2EELi4E23TrivialOffsetCalculatorILi1EjESE_NS0_6memory12LoadWithCastILi1EEENSF_13StoreWithCastILi1EEEEEviT_T0_T2_T3_T4_T5_$__internal_trig_reduction_slowpathd) ;  /* 0x0000007c00a47944 */ /* 0x000fea0003c00000 */
[----:B------:R-:W-:Y:S05]  /*5940*/  BRA `(.L_x_27611) ;  /* 0x0000000000087947 */ /* 0x000fea0003800000 */
.L_x_27610:
[----:B------:R-:W-:Y:S01]  /*5950*/  DMUL R2, RZ, R32 ;  /* 0x00000020ff027228 */ /* 0x000fe20000000000 */
[----:B------:R-:W-:-:S10]  /*5960*/  IMAD.MOV.U32 R0, RZ, RZ, RZ ;  /* 0x000000ffff007224 */ /* 0x000fd400078e00ff */
.L_x_27611:
[----:B------:R-:W-:Y:S05]  /*5970*/  BSYNC B2 ;  /* 0x0000000000027941 */ /* 0x000fea0003800000 */
.L_x_27609:
        /* <DEDUP_REMOVED lines=11> */
[----:B------:R-:W-:Y:S01]  /*5a30*/  FSETP.GEU.FTZ.AND P2, PT, R25, 4.1931471824645996094, PT ;  /* 0x40862e431900780b */ /* 0x000fe20003f5e000 */
[----:B------:R-:W-:Y:S01]  /*5a40*/  BSSY B0, `(.L_x_27612) ;  /* 0x0000052000007945 */ /* 0x000fe20003800000 */
[----:B------:R-:W-:-:S02]  /*5a50*/  FSEL R40, -R40, 4.2945490664224492434e-19, !P0 ;  /* 0x20fd816428287808 */ /* 0x000fc40004000100 */
        /* <DEDUP_REMOVED lines=20> */
.L_x_27613:
        /* <DEDUP_REMOVED lines=60> */
.L_x_27614:
[----:B------:R-:W-:Y:S05]  /*5f60*/  BSYNC B0 ;  /* 0x0000000000007941 */ /* 0x000fea0003800000 */
.L_x_27612:
        /* <DEDUP_REMOVED lines=26> */
.L_x_27616:
[----:B------:R-:W-:Y:S01]  /*6110*/  DMUL R42, RZ, R26 ;  /* 0x0000001aff2a7228 */ /* 0x000fe20000000000 */
[----:B------:R-:W-:-:S10]  /*6120*/  IMAD.MOV.U32 R0, RZ, RZ, RZ ;  /* 0x000000ffff007224 */ /* 0x000fd400078e00ff */
.L_x_27617:
[----:B------:R-:W-:Y:S05]  /*6130*/  BSYNC B2 ;  /* 0x0000000000027941 */ /* 0x000fea0003800000 */
.L_x_27615:
        /* <DEDUP_REMOVED lines=13> */
[----:B------:R-:W-:Y:S01]  /*6210*/  UMOV UR5, 0x3fe62e42 ;  /* 0x3fe62e4200057882 */ /* 0x000fe20000000000 */
[----:B------:R-:W-:Y:S01]  /*6220*/  FSEL R2, -R2, 4.2945490664224492434e-19, !P0 ;  /* 0x20fd816402027808 */ /* 0x000fe20004000100 */
[----:B------:R-:W-:Y:S01]  /*6230*/  BSSY B0, `(.L_x_27618) ;  /* 0x0000047000007945 */ /* 0x000fe20003800000 */
[----:B------:R-:W-:Y:S01]  /*6240*/  FSEL R3, R0, -0.082518599927425384521, !P0 ;  /* 0xbda8ff8300037808 */ /* 0x000fe20004000000 */
[----:B------:R-:W-:-:S05]  /*6250*/  DSETP.NEU.AND P2, PT, |R26|, +INF , PT ;  /* 0x7ff000001a00742a */ /* 0x000fca0003f4d200 */
[----:B--2---:R-:W-:Y:S01]  /*6260*/  DFMA R8, R40, R2, R8 ;  /* 0x000000022808722b */ /* 0x004fe20000000008 */
[----:B------:R-:W-:Y:S02]  /*6270*/  IMAD.MOV.U32 R2, RZ, RZ, 0x652b82fe ;  /* 0x652b82feff027424 */ /* 0x000fe400078e00ff */
[----:B------:R-:W-:-:S05]  /*6280*/  IMAD.MOV.U32 R3, RZ, RZ, 0x3ff71547 ;  /* 0x3ff71547ff037424 */ /* 0x000fca00078e00ff */
[----:B------:R-:W-:Y:S02]  /*6290*/  DFMA R10, R40, R8, R10 ;  /* 0x00000008280a722b */ /* 0x000fe4000000000a */
[----:B------:R-:W-:-:S06]  /*62a0*/  DFMA R2, R24, R2, 6.75539944105574400000e+15 ;  /* 0x433800001802742b */ /* 0x000fcc0000000002 */
[----:B---3--:R-:W-:Y:S02]  /*62b0*/  DFMA R12, R40, R10, R12 ;  /* 0x0000000a280c722b */ /* 0x008fe4000000000c */
[----:B------:R-:W-:-:S06]  /*62c0*/  DADD R8, R2, -6.75539944105574400000e+15 ;  /* 0xc338000002087429 */ /* 0x000fcc0000000000 */
[----:B------:R-:W-:Y:S02]  /*62d0*/  DFMA R12, R40, R12, R14 ;  /* 0x0000000c280c722b */ /* 0x000fe4000000000e */
[----:B------:R-:W-:Y:S01]  /*62e0*/  DFMA R10, R8, -UR4, R24 ;  /* 0x80000004080a7c2b */ /* 0x000fe20008000018 */
[----:B------:R-:W-:Y:S01]  /*62f0*/  UMOV UR4, 0x3b39803f ;  /* 0x3b39803f00047882 */ /* 0x000fe20000000000 */
[----:B------:R-:W-:-:S04]  /*6300*/  UMOV UR5, 0x3c7abc9e ;  /* 0x3c7abc9e00057882 */ /* 0x000fc80000000000 */
[----:B----4-:R-:W-:Y:S02]  /*6310*/  DFMA R12, R40, R12, R32 ;  /* 0x0000000c280c722b */ /* 0x010fe40000000020 */
        /* <DEDUP_REMOVED lines=9> */
[----:B------:R-:W-:Y:S02]  /*63b0*/  DFMA R42, R34, R42, R42 ;  /* 0x0000002a222a722b */ /* 0x000fe4000000002a */
[----:B------:R-:W-:Y:S01]  /*63c0*/  @P0 DFMA R42, R40, R34, 1 ;  /* 0x3ff00000282a042b */ /* 0x000fe20000000022 */
[----:B------:R-:W-:Y:S01]  /*63d0*/  FSETP.GEU.FTZ.AND P0, PT, |R25|, 4.1917929649353027344, PT ;  /* 0x4086232b1900780b */ /* 0x000fe20003f1e200 */
[----:B------:R-:W-:Y:S01]  /*63e0*/  DFMA R10, R8, R10, UR4 ;  /* 0x00000004080a7e2b */ /* 0x000fe2000800000a */
[----:B------:R-:W-:Y:S01]  /*63f0*/  UMOV UR4, 0x7c89eb71 ;  /* 0x7c89eb7100047882 */ /* 0x000fe20000000000 */
[----:B------:R-:W-:-:S04]  /*6400*/  UMOV UR5, 0x3efa0199 ;  /* 0x3efa019900057882 */ /* 0x000fc80000000000 */
[----:B------:R-:W-:Y:S02]  /*6410*/  @P1 DFMA R42, R42, -1, RZ ;  /* 0xbff000002a2a182b */ /* 0x000fe400000000ff */
        /* <DEDUP_REMOVED lines=18> */
[----:B------:R-:W-:Y:S02]  /*6540*/  DFMA R12, R8, R10, UR4 ;  /* 0x00000004080c7e2b */ /* 0x000fe4000800000a */
[----:B------:R-:W-:-:S06]  /*6550*/  DMUL R10, R28, -2 ;  /* 0xc00000001c0a7828 */ /* 0x000fcc0000000000 */
[----:B------:R-:W-:Y:S02]  /*6560*/  DFMA R12, R8, R12, 1 ;  /* 0x3ff00000080c742b */ /* 0x000fe4000000000c */
[----:B------:R-:W-:-:S06]  /*6570*/  DMUL R10, R10, R28 ;  /* 0x0000001c0a0a7228 */ /* 0x000fcc0000000000 */
[----:B------:R-:W-:Y:S02]  /*6580*/  DFMA R12, R8, R12, 1 ;  /* 0x3ff00000080c742b */ /* 0x000fe4000000000c */
[----:B------:R-:W-:-:S08]  /*6590*/  DFMA R28, R42, R30, R10 ;  /* 0x0000001e2a1c722b */ /* 0x000fd0000000000a */
[----:B------:R-:W-:Y:S02]  /*65a0*/  IMAD R31, R2, 0x100000, R13 ;  /* 0x00100000021f7824 */ /* 0x000fe400078e020d */
[----:B------:R-:W-:Y:S01]  /*65b0*/  IMAD.MOV.U32 R30, RZ, RZ, R12 ;  /* 0x000000ffff1e7224 */ /* 0x000fe200078e000c */
[----:B------:R-:W-:Y:S06]  /*65c0*/  @!P0 BRA `(.L_x_27619) ;  /* 0x0000000000348947 */ /* 0x000fec0003800000 */
        /* <DEDUP_REMOVED lines=13> */
.L_x_27619:
[----:B------:R-:W-:Y:S05]  /*66a0*/  BSYNC B0 ;  /* 0x0000000000007941 */ /* 0x000fea0003800000 */
.L_x_27618:
        /* <DEDUP_REMOVED lines=23> */
.L_x_27621:
[----:B------:R-:W-:Y:S01]  /*6820*/  DMUL R2, RZ, R26 ;  /* 0x0000001aff027228 */ /* 0x000fe20000000000 */
[----:B------:R-:W-:-:S10]  /*6830*/  IMAD.MOV.U32 R0, RZ, RZ, RZ ;  /* 0x000000ffff007224 */ /* 0x000fd400078e00ff */
.L_x_27622:
[----:B------:R-:W-:Y:S05]  /*6840*/  BSYNC B2 ;  /* 0x0000000000027941 */ /* 0x000fea0003800000 */
.L_x_27620:
        /* <DEDUP_REMOVED lines=23> */
.L_x_27608:
[----:B------:R-:W-:Y:S05]  /*69c0*/  BSYNC B1 ;  /* 0x0000000000017941 */ /* 0x000fea0003800000 */
.L_x_27607:
[----:B------:R-:W-:Y:S01]  /*69d0*/  VIADD R0, R39, 0x100 ;  /* 0x0000010027007836 */ /* 0x000fe20000000000 */
[----:B------:R-:W-:Y:S01]  /*69e0*/  BSSY B1, `(.L_x_27623) ;  /* 0x0000124000017945 */ /* 0x000fe20003800000 */
[----:B------:R-:W-:Y:S02]  /*69f0*/  CS2R R26, SRZ ;  /* 0x00000000001a7805 */ /* 0x000fe4000001ff00 */
[----:B------:R-:W-:Y:S02]  /*6a00*/  CS2R R24, SRZ ;  /* 0x0000000000187805 */ /* 0x000fe4000001ff00 */
        /* <DEDUP_REMOVED lines=26> */
.L_x_27626:
[----:B------:R-:W-:Y:S01]  /*6bb0*/  DMUL R2, RZ, R32 ;  /* 0x00000020ff027228 */ /* 0x000fe20000000000 */
[----:B------:R-:W-:-:S10]  /*6bc0*/  IMAD.MOV.U32 R0, RZ, RZ, RZ ;  /* 0x000000ffff007224 */ /* 0x000fd400078e00ff */
.L_x_27627:
[----:B------:R-:W-:Y:S05]  /*6bd0*/  BSYNC B2 ;  /* 0x0000000000027941 */ /* 0x000fea0003800000 */
.L_x_27625:
        /* <DEDUP_REMOVED lines=34> */
.L_x_27629:
        /* <DEDUP_REMOVED lines=60> */
.L_x_27630:
[----:B------:R-:W-:Y:S05]  /*71c0*/  BSYNC B0 ;  /* 0x0000000000007941 */ /* 0x000fea0003800000 */
.L_x_27628:
        /* <DEDUP_REMOVED lines=26> */
.L_x_27632:
[----:B------:R-:W-:Y:S01]  /*7370*/  DMUL R42, RZ, R18 ;  /* 0x00000012ff2a7228 */ /* 0x000fe20000000000 */
[----:B------:R-:W-:-:S10]  /*7380*/  IMAD.MOV.U32 R0, RZ, RZ, RZ ;  /* 0x000000ffff007224 */ /* 0x000fd400078e00ff */
.L_x_27633:
[----:B------:R-:W-:Y:S05]  /*7390*/  BSYNC B2 ;  /* 0x0000000000027941 */ /* 0x000fea0003800000 */
.L_x_27631:
        /* <DEDUP_REMOVED lines=86> */
.L_x_27635:
[----:B------:R-:W-:Y:S05]  /*7900*/  BSYNC B0 ;  /* 0x0000000000007941 */ /* 0x000fea0003800000 */
.L_x_27634:
        /* <DEDUP_REMOVED lines=23> */
.L_x_27637:
[----:B------:R-:W-:Y:S01]  /*7a80*/  DMUL R2, RZ, R18 ;  /* 0x00000012ff027228 */ /* 0x000fe20000000000 */
[----:B------:R-:W-:-:S10]  /*7a90*/  IMAD.MOV.U32 R0, RZ, RZ, RZ ;  /* 0x000000ffff007224 */ /* 0x000fd400078e00ff */
.L_x_27638:
[----:B------:R-:W-:Y:S05]  /*7aa0*/  BSYNC B2 ;  /* 0x0000000000027941 */ /* 0x000fea0003800000 */
.L_x_27636:
        /* <DEDUP_REMOVED lines=23> */
.L_x_27624:
[----:B------:R-:W-:Y:S05]  /*7c20*/  BSYNC B1 ;  /* 0x0000000000017941 */ /* 0x000fea0003800000 */
.L_x_27623:
        /* <DEDUP_REMOVED lines=30> */
.L_x_27642:
[----:B------:R-:W-:Y:S01]  /*7e10*/  DMUL R2, RZ, R32 ;  /* 0x00000020ff027228 */ /* 0x000fe20000000000 */
[----:B------:R-:W-:-:S10]  /*7e20*/  IMAD.MOV.U32 R0, RZ, RZ, RZ ;  /* 0x000000ffff007224 */ /* 0x000fd400078e00ff */
.L_x_27643:
[----:B------:R-:W-:Y:S05]  /*7e30*/  BSYNC B2 ;  /* 0x0000000000027941 */ /* 0x000fea0003800000 */
.L_x_27641:
        /* <DEDUP_REMOVED lines=34> */
.L_x_27645:
        /* <DEDUP_REMOVED lines=60> */
.L_x_27646:
[----:B------:R-:W-:Y:S05]  /*8420*/  BSYNC B0 ;  /* 0x0000000000007941 */ /* 0x000fea0003800000 */
.L_x_27644:
        /* <DEDUP_REMOVED lines=26> */
.L_x_27648:
[----:B------:R-:W-:Y:S01]  /*85d0*/  DMUL R42, RZ, R22 ;  /* 0x00000016ff2a7228 */ /* 0x000fe20000000000 */
[----:B------:R-:W-:-:S10]  /*85e0*/  IMAD.MOV.U32 R0, RZ, RZ, RZ ;  /* 0x000000ffff007224 */ /* 0x000fd400078e00ff */
.L_x_27649:
[----:B------:R-:W-:Y:S05]  /*85f0*/  BSYNC B2 ;  /* 0x0000000000027941 */ /* 0x000fea0003800000 */
.L_x_27647:
        /* <DEDUP_REMOVED lines=16> */
[----:B------:R-:W-:-:S06]  /*8700*/  FSEL R3, R0, -0.082518599927425384521, !P0 ;  /* 0xbda8ff8300037808 */ /* 0x000fcc0004000000 */
[----:B--2---:R-:W-:Y:S01]  /*8710*/  DFMA R8, R40, R2, R8 ;  /* 0x000000022808722b */ /* 0x004fe20000000008 */
[----:B------:R-:W-:Y:S02]  /*8720*/  IMAD.MOV.U32 R2, RZ, RZ, 0x652b82fe ;  /* 0x652b82feff027424 */ /* 0x000fe400078e00ff */
[----:B------:R-:W-:-:S05]  /*8730*/  IMAD.MOV.U32 R3, RZ, RZ, 0x3ff71547 ;  /* 0x3ff71547ff037424 */ /* 0x000fca00078e00ff */
[----:B0-----:R-:W-:Y:S02]  /*8740*/  DFMA R44, R40, R8, R10 ;  /* 0x00000008282c722b */ /* 0x001fe4000000000a */
        /* <DEDUP_REMOVED lines=64> */
.L_x_27651:
[----:B------:R-:W-:Y:S05]  /*8b50*/  BSYNC B0 ;  /* 0x0000000000007941 */ /* 0x000fea0003800000 */
.L_x_27650:
        /* <DEDUP_REMOVED lines=23> */
.L_x_27653:
[----:B------:R-:W-:Y:S01]  /*8cd0*/  DMUL R2, RZ, R22 ;  /* 0x00000016ff027228 */ /* 0x000fe20000000000 */
[----:B------:R-:W-:-:S10]  /*8ce0*/  IMAD.MOV.U32 R0, RZ, RZ, RZ ;  /* 0x000000ffff007224 */ /* 0x000fd400078e00ff */
.L_x_27654:
[----:B------:R-:W-:Y:S05]  /*8cf0*/  BSYNC B2 ;  /* 0x0000000000027941 */ /* 0x000fea0003800000 */
.L_x_27652:
        /* <DEDUP_REMOVED lines=23> */
.L_x_27640:
[----:B------:R-:W-:Y:S05]  /*8e70*/  BSYNC B1 ;  /* 0x0000000000017941 */ /* 0x000fea0003800000 */
.L_x_27639:
[----:B------:R-:W0:Y:S01]  /*8e80*/  S2R R32, SR_TID.X ;  /* 0x0000000000207919 */ /* 0x000e220000002100 */
[----:B------:R-:W1:Y:S01]  /*8e90*/  LDC.U8 R22, c[0x0][0x234] ;  /* 0x00008d00ff167b82 */ /* 0x000e620000000000 */
[----:B------:R-:W-:Y:S01]  /*8ea0*/  BSSY B6, `(.L_x_27655) ;  /* 0x0000135000067945 */ /* 0x000fe20003800000 */
[----:B0-----:R-:W-:-:S13]  /*8eb0*/  ISETP.GE.AND P0, PT, R32, R37, PT ;  /* 0x000000252000720c */ /* 0x001fda0003f06270 */
[----:B------:R-:W-:Y:S05]  /*8ec0*/  @P0 BRA `(.L_x_27656) ;  /* 0x0000001000c80947 */ /* 0x000fea0003800000 */
[----:B------:R-:W0:Y:S01]  /*8ed0*/  S2R R9, SR_CTAID.X ;  /* 0x0000000000097919 */ /* 0x000e220000002500 */
[----:B------:R-:W2:Y:S01]  /*8ee0*/  LDC.64 R2, c[0x0][0x218] ;  /* 0x00008600ff027b82 */ /* 0x000ea20000000a00 */
[----:B-1----:R-:W-:Y:S01]  /*8ef0*/  PRMT R8, R22, 0x9910, RZ ;  /* 0x0000991016087816 */ /* 0x002fe200000000ff */
[----:B------:R-:W-:Y:S01]  /*8f00*/  ULDC UR4, c[0x0][0x238] ;  /* 0x00008e0000047ab9 */ /* 0x000fe20000000800 */
[----:B0-----:R-:W-:-:S04]  /*8f10*/  IMAD R0, R9, 0x200, R32 ;  /* 0x0000020009007824 */ /* 0x001fc800078e0220 */
        /* <DEDUP_REMOVED lines=18> */
.L_x_27660:
[----:B------:R-:W0:Y:S01]  /*9040*/  F2I.S64.F64.TRUNC R4, R4 ;  /* 0x0000000400047311 */ /* 0x000e22000030d900 */
[----:B------:R-:W-:Y:S02]  /*9050*/  IMAD.MOV.U32 R32, RZ, RZ, R38 ;  /* 0x000000ffff207224 */ /* 0x000fe400078e0026 */
[----:B0-----:R-:W-:-:S05]  /*9060*/  IMAD.MOV.U32 R7, RZ, RZ, R4 ;  /* 0x000000ffff077224 */ /* 0x001fca00078e0004 */
[----:B------:R0:W-:Y:S01]  /*9070*/  STG.E.U8 desc[UR36][R2.64], R7 ;  /* 0x0000000702007986 */ /* 0x0001e2000c101124 */
[----:B------:R-:W-:Y:S05]  /*9080*/  BRA `(.L_x_27656) ;  /* 0x0000001000587947 */ /* 0x000fea0003800000 */
.L_x_27659:
        /* <DEDUP_REMOVED lines=10> */
.L_x_27663:
[----:B------:R-:W0:Y:S01]  /*9130*/  F2I.F64.TRUNC R5, R4 ;  /* 0x0000000400057311 */ /* 0x000e22000030d100 */
[----:B------:R-:W-:Y:S01]  /*9140*/  IMAD.MOV.U32 R32, RZ, RZ, R38 ;  /* 0x000000ffff207224 */ /* 0x000fe200078e0026 */
[----:B0-----:R3:W-:Y:S01]  /*9150*/  STG.E desc[UR36][R2.64], R5 ;  /* 0x0000000502007986 */ /* 0x0017e2000c101924 */
[----:B------:R-:W-:Y:S05]  /*9160*/  BRA `(.L_x_27656) ;  /* 0x0000001000207947 */ /* 0x000fea0003800000 */
.L_x_27662:
[----:B------:R-:W0:Y:S01]  /*9170*/  F2I.F64.TRUNC R5, R4 ;  /* 0x0000000400057311 */ /* 0x000e22000030d100 */
[----:B------:R-:W-:Y:S01]  /*9180*/  IMAD.MOV.U32 R32, RZ, RZ, R38 ;  /* 0x000000ffff207224 */ /* 0x000fe200078e0026 */
[----:B0-----:R0:W-:Y:S01]  /*9190*/  STG.E.U16 desc[UR36][R2.64], R5 ;  /* 0x0000000502007986 */ /* 0x0011e2000c101524 */
[----:B------:R-:W-:Y:S05]  /*91a0*/  BRA `(.L_x_27656) ;  /* 0x0000001000107947 */ /* 0x000fea0003800000 */
.L_x_27658:
        /* <DEDUP_REMOVED lines=14> */
.L_x_27665:
        /* <DEDUP_REMOVED lines=9> */
.L_x_27664:
        /* <DEDUP_REMOVED lines=17> */
.L_x_27667:
        /* <DEDUP_REMOVED lines=12> */
.L_x_27666:
[----:B------:R0:W-:Y:S01]  /*94f0*/  STG.E.64 desc[UR36][R2.64], R4 ;  /* 0x0000000402007986 */ /* 0x0001e2000c101b24 */
[----:B------:R-:W-:Y:S01]  /*9500*/  IMAD.MOV.U32 R32, RZ, RZ, R38 ;  /* 0x000000ffff207224 */ /* 0x000fe200078e0026 */
[----:B------:R-:W-:Y:S06]  /*9510*/  BRA `(.L_x_27656) ;  /* 0x0000000c00347947 */ /* 0x000fec0003800000 */
.L_x_27657:
        /* <DEDUP_REMOVED lines=14> */
.L_x_27670:
[----:B------:R0:W-:Y:S01]  /*9600*/  STG.E.128 desc[UR36][R2.64], R4 ;  /* 0x0000000402007986 */ /* 0x0001e2000c101d24 */
[----:B------:R-:W-:Y:S01]  /*9610*/  IMAD.MOV.U32 R32, RZ, RZ, R38 ;  /* 0x000000ffff207224 */ /* 0x000fe200078e0026 */
[----:B------:R-:W-:Y:S06]  /*9620*/  BRA `(.L_x_27656) ;  /* 0x0000000800f07947 */ /* 0x000fec0003800000 */
.L_x_27669:
        /* <DEDUP_REMOVED lines=25> */
.L_x_27674:
[----:B------:R-:W-:Y:S05]  /*97c0*/  BSYNC B0 ;  /* 0x0000000000007941 */ /* 0x000fea0003800000 */
.L_x_27673:
[----:B------:R-:W-:Y:S01]  /*97d0*/  LOP3.LUT R7, R0, R7, RZ, 0xfc, !PT ;  /* 0x0000000700077212 */ /* 0x000fe200078efcff */
[----:B------:R-:W-:-:S04]  /*97e0*/  IMAD.MOV.U32 R32, RZ, RZ, R38 ;  /* 0x000000ffff207224 */ /* 0x000fc800078e0026 */
[----:B------:R0:W-:Y:S01]  /*97f0*/  STG.E.U8 desc[UR36][R2.64], R7 ;  /* 0x0000000702007986 */ /* 0x0001e2000c101124 */
[----:B------:R-:W-:Y:S05]  /*9800*/  BRA `(.L_x_27656) ;  /* 0x0000000800787947 */ /* 0x000fea0003800000 */
.L_x_27672:
        /* <DEDUP_REMOVED lines=17> */
.L_x_27676:
[----:B------:R-:W-:Y:S01]  /*9920*/  IMAD.MOV.U32 R0, RZ, RZ, 0x7f ;  /* 0x0000007fff007424 */ /* 0x000fe200078e00ff */
[----:B------:R-:W-:-:S04]  /*9930*/  ISETP.GT.U32.AND P0, PT, R6, 0x7f800000, PT ;  /* 0x7f8000000600780c */ /* 0x000fc80003f04070 */
[----:B------:R-:W-:-:S09]  /*9940*/  SEL R0, R0, 0x7c, P0 ;  /* 0x0000007c00007807 */ /* 0x000fd20000000000 */
.L_x_27677:
[----:B------:R-:W-:Y:S05]  /*9950*/  BSYNC B0 ;  /* 0x0000000000007941 */ /* 0x000fea0003800000 */
.L_x_27675:
[----:B------:R-:W-:Y:S01]  /*9960*/  LOP3.LUT R4, R7, 0x80000000, RZ, 0xc0, !PT ;  /* 0x8000000007047812 */ /* 0x000fe200078ec0ff */
[----:B------:R-:W-:-:S03]  /*9970*/  IMAD.MOV.U32 R32, RZ, RZ, R38 ;  /* 0x000000ffff207224 */ /* 0x000fc600078e0026 */
[----:B------:R-:W-:-:S04]  /*9980*/  SHF.R.U32.HI R5, RZ, 0x18, R4 ;  /* 0x00000018ff057819 */ /* 0x000fc80000011604 */
[----:B------:R-:W-:-:S05]  /*9990*/  LOP3.LUT R5, R0, R5, RZ, 0xfc, !PT ;  /* 0x0000000500057212 */ /* 0x000fca00078efcff */
[----:B------:R0:W-:Y:S01]  /*99a0*/  STG.E.U8 desc[UR36][R2.64], R5 ;  /* 0x0000000502007986 */ /* 0x0001e2000c101124 */
[----:B------:R-:W-:Y:S05]  /*99b0*/  BRA `(.L_x_27656) ;  /* 0x00000008000c7947 */ /* 0x000fea0003800000 */
.L_x_27671:
        /* <DEDUP_REMOVED lines=9> */
.L_x_27668:
        /* <DEDUP_REMOVED lines=12> */
.L_x_27680:
        /* <DEDUP_REMOVED lines=21> */
.L_x_27683:
[----:B------:R-:W-:-:S04]  /*9c60*/  LOP3.LUT R0, R7, 0x80000000, RZ, 0xc0, !PT ;  /* 0x8000000007007812 */ /* 0x000fc800078ec0ff */
[----:B------:R-:W-:-:S04]  /*9c70*/  SHF.R.U32.HI R5, RZ, 0x18, R0 ;  /* 0x00000018ff057819 */ /* 0x000fc80000011600 */
[----:B------:R-:W-:-:S04]  /*9c80*/  LOP3.LUT R4, R4, R5, RZ, 0xfc, !PT ;  /* 0x0000000504047212 */ /* 0x000fc800078efcff */
[----:B------:R-:W-:-:S07]  /*9c90*/  PRMT R0, R4, 0x7610, R0 ;  /* 0x0000761004007816 */ /* 0x000fce0000000000 */
.L_x_27682:
[----:B------:R-:W-:Y:S05]  /*9ca0*/  BSYNC B0 ;  /* 0x0000000000007941 */ /* 0x000fea0003800000 */
.L_x_27681:
[----:B------:R0:W-:Y:S01]  /*9cb0*/  STG.E.U8 desc[UR36][R2.64], R0 ;  /* 0x0000000002007986 */ /* 0x0001e2000c101124 */
[----:B------:R-:W-:Y:S01]  /*9cc0*/  IMAD.MOV.U32 R32, RZ, RZ, R38 ;  /* 0x000000ffff207224 */ /* 0x000fe200078e0026 */
[----:B------:R-:W-:Y:S06]  /*9cd0*/  BRA `(.L_x_27656) ;  /* 0x0000000400447947 */ /* 0x000fec0003800000 */
.L_x_27679:
        /* <DEDUP_REMOVED lines=21> */
.L_x_27686:
[----:B------:R-:W-:-:S04]  /*9e30*/  LOP3.LUT R0, R7, 0x80000000, RZ, 0xc0, !PT ;  /* 0x8000000007007812 */ /* 0x000fc800078ec0ff */
[----:B------:R-:W-:-:S04]  /*9e40*/  SHF.R.U32.HI R5, RZ, 0x18, R0 ;  /* 0x00000018ff057819 */ /* 0x000fc80000011600 */
[----:B------:R-:W-:-:S04]  /*9e50*/  LOP3.LUT R4, R4, R5, RZ, 0xfc, !PT ;  /* 0x0000000504047212 */ /* 0x000fc800078efcff */
[----:B------:R-:W-:-:S07]  /*9e60*/  PRMT R0, R4, 0x7610, R0 ;  /* 0x0000761004007816 */ /* 0x000fce0000000000 */
.L_x_27685:
[----:B------:R-:W-:Y:S05]  /*9e70*/  BSYNC B0 ;  /* 0x0000000000007941 */ /* 0x000fea0003800000 */
.L_x_27684:
[----:B------:R0:W-:Y:S01]  /*9e80*/  STG.E.U8 desc[UR36][R2.64], R0 ;  /* 0x0000000002007986 */ /* 0x0001e2000c101124 */
[----:B------:R-:W-:Y:S01]  /*9e90*/  IMAD.MOV.U32 R32, RZ, RZ, R38 ;  /* 0x000000ffff207224 */ /* 0x000fe200078e0026 */
[----:B------:R-:W-:Y:S06]  /*9ea0*/  BRA `(.L_x_27656) ;  /* 0x0000000000d07947 */ /* 0x000fec0003800000 */
.L_x_27678:
        /* <DEDUP_REMOVED lines=8> */
[----:B------:R0:W1:Y:S01]  /*9f30*/  F2F.F32.F64 R8, R4 ;  /* 0x0000000400087310 */ /* 0x0000620000301000 */
[----:B------:R-:W-:Y:S01]  /*9f40*/  DSETP.GEU.AND P0, PT, |R4|, UR4, PT ;  /* 0x0000000404007e2a */ /* 0x000fe2000bf0e200 */
[----:B------:R-:W-:Y:S02]  /*9f50*/  IMAD.MOV.U32 R32, RZ, RZ, R38 ;  /* 0x000000ffff207224 */ /* 0x000fe400078e0026 */
[----:B0-----:R-:W-:-:S11]  /*9f60*/  IMAD.MOV.U32 R5, RZ, RZ, 0xff ;  /* 0x000000ffff057424 */ /* 0x001fd600078e00ff */
[----:B-1----:R-:W-:-:S05]  /*9f70*/  @!P0 FMUL R8, R8, 1.175494350822287508e-38 ;  /* 0x0080000008088820 */ /* 0x002fca0000400000 */
        /* <DEDUP_REMOVED lines=14> */
.L_x_27661:
        /* <DEDUP_REMOVED lines=16> */
.L_x_27689:
[----:B------:R-:W-:Y:S01]  /*a160*/  IMAD.MOV.U32 R32, RZ, RZ, R38 ;  /* 0x000000ffff207224 */ /* 0x000fe200078e0026 */
[----:B------:R-:W-:Y:S06]  /*a170*/  BRA `(.L_x_27656) ;  /* 0x00000000001c7947 */ /* 0x000fec0003800000 */
.L_x_27688:
[----:B------:R-:W0:Y:S01]  /*a180*/  F2I.U64.F64.TRUNC R4, R4 ;  /* 0x0000000400047311 */ /* 0x000e22000030d800 */
[----:B------:R-:W-:Y:S01]  /*a190*/  IMAD.MOV.U32 R32, RZ, RZ, R38 ;  /* 0x000000ffff207224 */ /* 0x000fe200078e0026 */
[----:B0-----:R0:W-:Y:S01]  /*a1a0*/  STG.E.64 desc[UR36][R2.64], R4 ;  /* 0x0000000402007986 */ /* 0x0011e2000c101b24 */
[----:B------:R-:W-:Y:S05]  /*a1b0*/  BRA `(.L_x_27656) ;  /* 0x00000000000c7947 */ /* 0x000fea0003800000 */
.L_x_27687:
[----:B------:R-:W0:Y:S01]  /*a1c0*/  F2I.U32.F64.TRUNC R5, R4 ;  /* 0x0000000400057311 */ /* 0x000e22000030d000 */
[----:B------:R-:W-:Y:S01]  /*a1d0*/  IMAD.MOV.U32 R32, RZ, RZ, R38 ;  /* 0x000000ffff207224 */ /* 0x000fe200078e0026 */
[----:B0-----:R0:W-:Y:S06]  /*a1e0*/  STG.E desc[UR36][R2.64], R5 ;  /* 0x0000000502007986 */ /* 0x0011ec000c101924 */
.L_x_27656:
[----:B------:R-:W-:Y:S05]  /*a1f0*/  BSYNC B6 ;  /* 0x0000000000067941 */ /* 0x000fea0003800000 */
.L_x_27655:
[----:B------:R-:W-:Y:S01]  /*a200*/  ISETP.GE.AND P0, PT, R32, R37, PT ;  /* 0x000000252000720c */ /* 0x000fe20003f06270 */
[----:B------:R-:W-:-:S12]  /*a210*/  BSSY B6, `(.L_x_27690) ;  /* 0x000023d000067945 */ /* 0x000fd80003800000 */
[----:B------:R-:W-:Y:S05]  /*a220*/  @P0 BRA `(.L_x_27691) ;  /* 0x0000002000ec0947 */ /* 0x000fea0003800000 */
[----:B0-234-:R-:W0:Y:S01]  /*a230*/  S2R R3, SR_CTAID.X ;  /* 0x0000000000037919 */ /* 0x01de220000002500 */
        /* <DEDUP_REMOVED lines=21> */
.L_x_27695:
[----:B------:R-:W0:Y:S02]  /*a390*/  F2I.S64.F64.TRUNC R28, R28 ;  /* 0x0000001c001c7311 */ /* 0x000e24000030d900 */
[----:B0-----:R-:W-:-:S05]  /*a3a0*/  IMAD.MOV.U32 R5, RZ, RZ, R28 ;  /* 0x000000ffff057224 */ /* 0x001fca00078e001c */
[----:B------:R0:W-:Y:S01]  /*a3b0*/  STG.E.U8 desc[UR36][R2.64], R5 ;  /* 0x0000000502007986 */ /* 0x0001e2000c101124 */
[----:B------:R-:W-:Y:S05]  /*a3c0*/  BRA `(.L_x_27697) ;  /* 0x0000001000087947 */ /* 0x000fea0003800000 */
.L_x_27694:
        /* <DEDUP_REMOVED lines=9> */
.L_x_27699:
[----:B------:R-:W0:Y:S02]  /*a460*/  F2I.F64.TRUNC R29, R28 ;  /* 0x0000001c001d7311 */ /* 0x000e24000030d100 */
[----:B0-----:R0:W-:Y:S01]  /*a470*/  STG.E desc[UR36][R2.64], R29 ;  /* 0x0000001d02007986 */ /* 0x0011e2000c101924 */
[----:B------:R-:W-:Y:S05]  /*a480*/  BRA `(.L_x_27697) ;  /* 0x0000000c00d87947 */ /* 0x000fea0003800000 */
.L_x_27698:
[----:B------:R-:W0:Y:S02]  /*a490*/  F2I.F64.TRUNC R29, R28 ;  /* 0x0000001c001d7311 */ /* 0x000e24000030d100 */
[----:B0-----:R0:W-:Y:S01]  /*a4a0*/  STG.E.U16 desc[UR36][R2.64], R29 ;  /* 0x0000001d02007986 */ /* 0x0011e2000c101524 */
[----:B------:R-:W-:Y:S05]  /*a4b0*/  BRA `(.L_x_27697) ;  /* 0x0000000c00cc7947 */ /* 0x000fea0003800000 */
.L_x_27693:
        /* <DEDUP_REMOVED lines=13> */
.L_x_27701:
        /* <DEDUP_REMOVED lines=8> */
.L_x_27700:
        /* <DEDUP_REMOVED lines=16> */
.L_x_27703:
        /* <DEDUP_REMOVED lines=11> */
.L_x_27702:
[----:B------:R0:W-:Y:S01]  /*a7c0*/  STG.E.64 desc[UR36][R2.64], R28 ;  /* 0x0000001c02007986 */ /* 0x0001e2000c101b24 */
[----:B------:R-:W-:Y:S05]  /*a7d0*/  BRA `(.L_x_27697) ;  /* 0x0000000c00047947 */ /* 0x000fea0003800000 */
.L_x_27692:
        /* <DEDUP_REMOVED lines=13> */
.L_x_27706:
[----:B------:R0:W-:Y:S01]  /*a8b0*/  STG.E.128 desc[UR36][R2.64], R28 ;  /* 0x0000001c02007986 */ /* 0x0001e2000c101d24 */
[----:B------:R-:W-:Y:S05]  /*a8c0*/  BRA `(.L_x_27697) ;  /* 0x0000000800c87947 */ /* 0x000fea0003800000 */
.L_x_27705:
        /* <DEDUP_REMOVED lines=25> */
.L_x_27710:
[----:B------:R-:W-:Y:S05]  /*aa60*/  BSYNC B0 ;  /* 0x0000000000007941 */ /* 0x000fea0003800000 */
.L_x_27709:
[----:B------:R-:W-:-:S05]  /*aa70*/  LOP3.LUT R5, R0, R5, RZ, 0xfc, !PT ;  /* 0x0000000500057212 */ /* 0x000fca00078efcff */
[----:B------:R3:W-:Y:S01]  /*aa80*/  STG.E.U8 desc[UR36][R2.64], R5 ;  /* 0x0000000502007986 */ /* 0x0007e2000c101124 */
[----:B------:R-:W-:Y:S05]  /*aa90*/  BRA `(.L_x_27697) ;  /* 0x0000000800547947 */ /* 0x000fea0003800000 */
.L_x_27708:
        /* <DEDUP_REMOVED lines=17> */
.L_x_27712:
[----:B------:R-:W-:Y:S01]  /*abb0*/  IMAD.MOV.U32 R0, RZ, RZ, 0x7f ;  /* 0x0000007fff007424 */ /* 0x000fe200078e00ff */
[----:B------:R-:W-:-:S04]  /*abc0*/  ISETP.GT.U32.AND P0, PT, R4, 0x7f800000, PT ;  /* 0x7f8000000400780c */ /* 0x000fc80003f04070 */
[----:B------:R-:W-:-:S09]  /*abd0*/  SEL R0, R0, 0x7c, P0 ;  /* 0x0000007c00007807 */ /* 0x000fd20000000000 */
.L_x_27713:
[----:B------:R-:W-:Y:S05]  /*abe0*/  BSYNC B0 ;  /* 0x0000000000007941 */ /* 0x000fea0003800000 */
.L_x_27711:
[----:B------:R-:W-:-:S04]  /*abf0*/  LOP3.LUT R4, R5, 0x80000000, RZ, 0xc0, !PT ;  /* 0x8000000005047812 */ /* 0x000fc800078ec0ff */
[----:B------:R-:W-:-:S04]  /*ac00*/  SHF.R.U32.HI R5, RZ, 0x18, R4 ;  /* 0x00000018ff057819 */ /* 0x000fc80000011604 */
[----:B------:R-:W-:-:S05]  /*ac10*/  LOP3.LUT R5, R0, R5, RZ, 0xfc, !PT ;  /* 0x0000000500057212 */ /* 0x000fca00078efcff */
[----:B------:R4:W-:Y:S01]  /*ac20*/  STG.E.U8 desc[UR36][R2.64], R5 ;  /* 0x0000000502007986 */ /* 0x0009e2000c101124 */
[----:B------:R-:W-:Y:S05]  /*ac30*/  BRA `(.L_x_27697) ;  /* 0x0000000400ec7947 */ /* 0x000fea0003800000 */
.L_x_27707:
        /* <DEDUP_REMOVED lines=8> */
.L_x_27704:
        /* <DEDUP_REMOVED lines=11> */
.L_x_27716:
        /* <DEDUP_REMOVED lines=21> */
.L_x_27719:
[----:B------:R-:W-:-:S04]  /*aec0*/  LOP3.LUT R0, R7, 0x80000000, RZ, 0xc0, !PT ;  /* 0x8000000007007812 */ /* 0x000fc800078ec0ff */
[----:B------:R-:W-:-:S04]  /*aed0*/  SHF.R.U32.HI R5, RZ, 0x18, R0 ;  /* 0x00000018ff057819 */ /* 0x000fc80000011600 */
[----:B------:R-:W-:-:S04]  /*aee0*/  LOP3.LUT R4, R4, R5, RZ, 0xfc, !PT ;  /* 0x0000000504047212 */ /* 0x000fc800078efcff */
[----:B------:R-:W-:-:S07]  /*aef0*/  PRMT R0, R4, 0x7610, R0 ;  /* 0x0000761004007816 */ /* 0x000fce0000000000 */
.L_x_27718:
[----:B------:R-:W-:Y:S05]  /*af00*/  BSYNC B0 ;  /* 0x0000000000007941 */ /* 0x000fea0003800000 */
.L_x_27717:
[----:B------:R0:W-:Y:S01]  /*af10*/  STG.E.U8 desc[UR36][R2.64], R0 ;  /* 0x0000000002007986 */ /* 0x0001e2000c101124 */
[----:B------:R-:W-:Y:S05]  /*af20*/  BRA `(.L_x_27697) ;  /* 0x0000000400307947 */ /* 0x000fea0003800000 */
.L_x_27715:
        /* <DEDUP_REMOVED lines=21> */
.L_x_27722:
[----:B------:R-:W-:-:S04]  /*b080*/  LOP3.LUT R0, R7, 0x80000000, RZ, 0xc0, !PT ;  /* 0x8000000007007812 */ /* 0x000fc800078ec0ff */
[----:B------:R-:W-:-:S04]  /*b090*/  SHF.R.U32.HI R5, RZ, 0x18, R0 ;  /* 0x00000018ff057819 */ /* 0x000fc80000011600 */
[----:B------:R-:W-:-:S04]  /*b0a0*/  LOP3.LUT R4, R4, R5, RZ, 0xfc, !PT ;  /* 0x0000000504047212 */ /* 0x000fc800078efcff */
[----:B------:R-:W-:-:S07]  /*b0b0*/  PRMT R0, R4, 0x7610, R0 ;  /* 0x0000761004007816 */ /* 0x000fce0000000000 */
.L_x_27721:
[----:B------:R-:W-:Y:S05]  /*b0c0*/  BSYNC B0 ;  /* 0x0000000000007941 */ /* 0x000fea0003800000 */
.L_x_27720:
[----:B------:R0:W-:Y:S01]  /*b0d0*/  STG.E.U8 desc[UR36][R2.64], R0 ;  /* 0x0000000002007986 */ /* 0x0001e2000c101124 */
[----:B------:R-:W-:Y:S05]  /*b0e0*/  BRA `(.L_x_27697) ;  /* 0x0000000000c07947 */ /* 0x000fea0003800000 */
.L_x_27714:
        /* <DEDUP_REMOVED lines=26> */
.L_x_27696:
        /* <DEDUP_REMOVED lines=16> */
.L_x_27725:
[----:B------:R-:W-:Y:S05]  /*b390*/  BRA `(.L_x_27697) ;  /* 0x0000000000147947 */ /* 0x000fea0003800000 */
.L_x_27724:
[----:B------:R-:W0:Y:S02]  /*b3a0*/  F2I.U64.F64.TRUNC R28, R28 ;  /* 0x0000001c001c7311 */ /* 0x000e24000030d800 */
[----:B0-----:R0:W-:Y:S01]  /*b3b0*/  STG.E.64 desc[UR36][R2.64], R28 ;  /* 0x0000001c02007986 */ /* 0x0011e2000c101b24 */
[----:B------:R-:W-:Y:S05]  /*b3c0*/  BRA `(.L_x_27697) ;  /* 0x0000000000087947 */ /* 0x000fea0003800000 */
.L_x_27723:
[----:B------:R-:W0:Y:S02]  /*b3d0*/  F2I.U32.F64.TRUNC R29, R28 ;  /* 0x0000001c001d7311 */ /* 0x000e24000030d000 */
[----:B0-----:R0:W-:Y:S02]  /*b3e0*/  STG.E desc[UR36][R2.64], R29 ;  /* 0x0000001d02007986 */ /* 0x0011e4000c101924 */
.L_x_27697:
[----:B------:R-:W-:-:S05]  /*b3f0*/  VIADD R32, R32, 0x80 ;  /* 0x0000008020207836 */ /* 0x000fca0000000000 */
[----:B------:R-:W-:-:S13]  /*b400*/  ISETP.GE.AND P0, PT, R32, R37, PT ;  /* 0x000000252000720c */ /* 0x000fda0003f06270 */
[----:B------:R-:W-:Y:S05]  /*b410*/  @P0 BRA `(.L_x_27691) ;  /* 0x0000001000700947 */ /* 0x000fea0003800000 */
[----:B01234-:R-:W0:Y:S01]  /*b420*/  S2R R3, SR_CTAID.X ;  /* 0x0000000000037919 */ /* 0x01fe220000002500 */
[----:B------:R-:W1:Y:S01]  /*b430*/  LDC.64 R4, c[0x0][0x218] ;  /* 0x00008600ff047b82 */ /* 0x000e620000000a00 */
[----:B------:R-:W-:Y:S01]  /*b440*/  PRMT R0, R22, 0x9910, RZ ;  /* 0x0000991016007816 */ /* 0x000fe200000000ff */
[----:B------:R-:W-:-:S03]  /*b450*/  ULDC UR4, c[0x0][0x238] ;  /* 0x00008e0000047ab9 */ /* 0x000fc60000000800 */
[----:B------:R-:W-:Y:S01]  /*b460*/  ISETP.GT.AND P1, PT, R0, 0x9, PT ;  /* 0x000000090000780c */ /* 0x000fe20003f24270 */
[----:B0-----:R-:W-:-:S04]  /*b470*/  IMAD R3, R3, 0x200, R32 ;  /* 0x0000020003037824 */ /* 0x001fc800078e0220 */
[----:B------:R-:W-:-:S05]  /*b480*/  IMAD R3, R3, UR4, RZ ;  /* 0x0000000403037c24 */ /* 0x000fca000f8e02ff */
[----:B-1----:R-:W-:-:S05]  /*b490*/  IADD3 R2, P0, R3, R4, RZ ;  /* 0x0000000403027210 */ /* 0x002fca0007f1e0ff */
[----:B------:R-:W-:Y:S01]  /*b4a0*/  IMAD.X R3, RZ, RZ, R5, P0 ;  /* 0x000000ffff037224 */ /* 0x000fe200000e0605 */
[----:B------:R-:W-:Y:S07]  /*b4b0*/  @P1 BRA `(.L_x_27726) ;  /* 0x0000000400401947 */ /* 0x000fee0003800000 */
        /* <DEDUP_REMOVED lines=11> */
.L_x_27729:
[----:B------:R-:W0:Y:S02]  /*b570*/  F2I.S64.F64.TRUNC R24, R24 ;  /* 0x0000001800187311 */ /* 0x000e24000030d900 */
[----:B0-----:R-:W-:-:S05]  /*b580*/  IMAD.MOV.U32 R5, RZ, RZ, R24 ;  /* 0x000000ffff057224 */ /* 0x001fca00078e0018 */
[----:B------:R0:W-:Y:S01]  /*b590*/  STG.E.U8 desc[UR36][R2.64], R5 ;  /* 0x0000000502007986 */ /* 0x0001e2000c101124 */
[----:B------:R-:W-:Y:S05]  /*b5a0*/  BRA `(.L_x_27731) ;  /* 0x0000001000087947 */ /* 0x000fea0003800000 */
.L_x_27728:
        /* <DEDUP_REMOVED lines=9> */
.L_x_27733:
[----:B------:R-:W0:Y:S02]  /*b640*/  F2I.F64.TRUNC R25, R24 ;  /* 0x0000001800197311 */ /* 0x000e24000030d100 */
[----:B0-----:R0:W-:Y:S01]  /*b650*/  STG.E desc[UR36][R2.64], R25 ;  /* 0x0000001902007986 */ /* 0x0011e2000c101924 */
[----:B------:R-:W-:Y:S05]  /*b660*/  BRA `(.L_x_27731) ;  /* 0x0000000c00d87947 */ /* 0x000fea0003800000 */
.L_x_27732:
[----:B------:R-:W0:Y:S02]  /*b670*/  F2I.F64.TRUNC R25, R24 ;  /* 0x0000001800197311 */ /* 0x000e24000030d100 */
[----:B0-----:R0:W-:Y:S01]  /*b680*/  STG.E.U16 desc[UR36][R2.64], R25 ;  /* 0x0000001902007986 */ /* 0x0011e2000c101524 */
[----:B------:R-:W-:Y:S05]  /*b690*/  BRA `(.L_x_27731) ;  /* 0x0000000c00cc7947 */ /* 0x000fea0003800000 */
.L_x_27727:
        /* <DEDUP_REMOVED lines=13> */
.L_x_27735:
        /* <DEDUP_REMOVED lines=8> */
.L_x_27734:
        /* <DEDUP_REMOVED lines=16> */
.L_x_27737:
        /* <DEDUP_REMOVED lines=11> */
.L_x_27736:
[----:B------:R4:W-:Y:S01]  /*b9a0*/  STG.E.64 desc[UR36][R2.64], R24 ;  /* 0x0000001802007986 */ /* 0x0009e2000c101b24 */
[----:B------:R-:W-:Y:S05]  /*b9b0*/  BRA `(.L_x_27731) ;  /* 0x0000000c00047947 */ /* 0x000fea0003800000 */
.L_x_27726:
        /* <DEDUP_REMOVED lines=13> */
.L_x_27740:
[----:B------:R0:W-:Y:S01]  /*ba90*/  STG.E.128 desc[UR36][R2.64], R24 ;  /* 0x0000001802007986 */ /* 0x0001e2000c101d24 */
[----:B------:R-:W-:Y:S05]  /*baa0*/  BRA `(.L_x_27731) ;  /* 0x0000000800c87947 */ /* 0x000fea0003800000 */
.L_x_27739:
        /* <DEDUP_REMOVED lines=25> */
.L_x_27744:
[----:B------:R-:W-:Y:S05]  /*bc40*/  BSYNC B0 ;  /* 0x0000000000007941 */ /* 0x000fea0003800000 */
.L_x_27743:
[----:B------:R-:W-:-:S05]  /*bc50*/  LOP3.LUT R5, R0, R5, RZ, 0xfc, !PT ;  /* 0x0000000500057212 */ /* 0x000fca00078efcff */
[----:B------:R0:W-:Y:S01]  /*bc60*/  STG.E.U8 desc[UR36][R2.64], R5 ;  /* 0x0000000502007986 */ /* 0x0001e2000c101124 */
[----:B------:R-:W-:Y:S05]  /*bc70*/  BRA `(.L_x_27731) ;  /* 0x0000000800547947 */ /* 0x000fea0003800000 */
.L_x_27742:
        /* <DEDUP_REMOVED lines=17> */
.L_x_27746:
[----:B------:R-:W-:Y:S01]  /*bd90*/  IMAD.MOV.U32 R0, RZ, RZ, 0x7f ;  /* 0x0000007fff007424 */ /* 0x000fe200078e00ff */
[----:B------:R-:W-:-:S04]  /*bda0*/  ISETP.GT.U32.AND P0, PT, R4, 0x7f800000, PT ;  /* 0x7f8000000400780c */ /* 0x000fc80003f04070 */
[----:B------:R-:W-:-:S09]  /*bdb0*/  SEL R0, R0, 0x7c, P0 ;  /* 0x0000007c00007807 */ /* 0x000fd20000000000 */
.L_x_27747:
[----:B------:R-:W-:Y:S05]  /*bdc0*/  BSYNC B0 ;  /* 0x0000000000007941 */ /* 0x000fea0003800000 */
.L_x_27745:
[----:B------:R-:W-:-:S04]  /*bdd0*/  LOP3.LUT R4, R5, 0x80000000, RZ, 0xc0, !PT ;  /* 0x8000000005047812 */ /* 0x000fc800078ec0ff */
[----:B------:R-:W-:-:S04]  /*bde0*/  SHF.R.U32.HI R5, RZ, 0x18, R4 ;  /* 0x00000018ff057819 */ /* 0x000fc80000011604 */
[----:B------:R-:W-:-:S05]  /*bdf0*/  LOP3.LUT R5, R0, R5, RZ, 0xfc, !PT ;  /* 0x0000000500057212 */ /* 0x000fca00078efcff */
[----:B------:R0:W-:Y:S01]  /*be00*/  STG.E.U8 desc[UR36][R2.64], R5 ;  /* 0x0000000502007986 */ /* 0x0001e2000c101124 */
[----:B------:R-:W-:Y:S05]  /*be10*/  BRA `(.L_x_27731) ;  /* 0x0000000400ec7947 */ /* 0x000fea0003800000 */
.L_x_27741:
        /* <DEDUP_REMOVED lines=8> */
.L_x_27738:
        /* <DEDUP_REMOVED lines=11> */
.L_x_27750:
        /* <DEDUP_REMOVED lines=21> */
.L_x_27753:
[----:B------:R-:W-:-:S04]  /*c0a0*/  LOP3.LUT R0, R7, 0x80000000, RZ, 0xc0, !PT ;  /* 0x8000000007007812 */ /* 0x000fc800078ec0ff */
[----:B------:R-:W-:-:S04]  /*c0b0*/  SHF.R.U32.HI R5, RZ, 0x18, R0 ;  /* 0x00000018ff057819 */ /* 0x000fc80000011600 */
[----:B------:R-:W-:-:S04]  /*c0c0*/  LOP3.LUT R4, R4, R5, RZ, 0xfc, !PT ;  /* 0x0000000504047212 */ /* 0x000fc800078efcff */
[----:B------:R-:W-:-:S07]  /*c0d0*/  PRMT R0, R4, 0x7610, R0 ;  /* 0x0000761004007816 */ /* 0x000fce0000000000 */
.L_x_27752:
[----:B------:R-:W-:Y:S05]  /*c0e0*/  BSYNC B0 ;  /* 0x0000000000007941 */ /* 0x000fea0003800000 */
.L_x_27751:
[----:B------:R0:W-:Y:S01]  /*c0f0*/  STG.E.U8 desc[UR36][R2.64], R0 ;  /* 0x0000000002007986 */ /* 0x0001e2000c101124 */
[----:B------:R-:W-:Y:S05]  /*c100*/  BRA `(.L_x_27731) ;  /* 0x0000000400307947 */ /* 0x000fea0003800000 */
.L_x_27749:
        /* <DEDUP_REMOVED lines=21> */
.L_x_27756:
[----:B------:R-:W-:-:S04]  /*c260*/  LOP3.LUT R0, R7, 0x80000000, RZ, 0xc0, !PT ;  /* 0x8000000007007812 */ /* 0x000fc800078ec0ff */
[----:B------:R-:W-:-:S04]  /*c270*/  SHF.R.U32.HI R5, RZ, 0x18, R0 ;  /* 0x00000018ff057819 */ /* 0x000fc80000011600 */
[----:B------:R-:W-:-:S04]  /*c280*/  LOP3.LUT R4, R4, R5, RZ, 0xfc, !PT ;  /* 0x0000000504047212 */ /* 0x000fc800078efcff */
[----:B------:R-:W-:-:S07]  /*c290*/  PRMT R0, R4, 0x7610, R0 ;  /* 0x0000761004007816 */ /* 0x000fce0000000000 */
.L_x_27755:
[----:B------:R-:W-:Y:S05]  /*c2a0*/  BSYNC B0 ;  /* 0x0000000000007941 */ /* 0x000fea0003800000 */
.L_x_27754:
[----:B------:R0:W-:Y:S01]  /*c2b0*/  STG.E.U8 desc[UR36][R2.64], R0 ;  /* 0x0000000002007986 */ /* 0x0001e2000c101124 */
[----:B------:R-:W-:Y:S05]  /*c2c0*/  BRA `(.L_x_27731) ;  /* 0x0000000000c07947 */ /* 0x000fea0003800000 */
.L_x_27748:
        /* <DEDUP_REMOVED lines=26> */
.L_x_27730:
        /* <DEDUP_REMOVED lines=16> */
.L_x_27759:
[----:B------:R-:W-:Y:S05]  /*c570*/  BRA `(.L_x_27731) ;  /* 0x0000000000147947 */ /* 0x000fea0003800000 */
.L_x_27758:
[----:B------:R-:W0:Y:S02]  /*c580*/  F2I.U64.F64.TRUNC R24, R24 ;  /* 0x0000001800187311 */ /* 0x000e24000030d800 */
[----:B0-----:R0:W-:Y:S01]  /*c590*/  STG.E.64 desc[UR36][R2.64], R24 ;  /* 0x0000001802007986 */ /* 0x0011e2000c101b24 */
[----:B------:R-:W-:Y:S05]  /*c5a0*/  BRA `(.L_x_27731) ;  /* 0x0000000000087947 */ /* 0x000fea0003800000 */
.L_x_27757:
[----:B------:R-:W0:Y:S02]  /*c5b0*/  F2I.U32.F64.TRUNC R25, R24 ;  /* 0x0000001800197311 */ /* 0x000e24000030d000 */
[----:B0-----:R0:W-:Y:S02]  /*c5c0*/  STG.E desc[UR36][R2.64], R25 ;  /* 0x0000001902007986 */ /* 0x0011e4000c101924 */
.L_x_27731:
[----:B------:R-:W-:-:S07]  /*c5d0*/  VIADD R32, R32, 0x80 ;  /* 0x0000008020207836 */ /* 0x000fce0000000000 */
.L_x_27691:
[----:B------:R-:W-:Y:S05]  /*c5e0*/  BSYNC B6 ;  /* 0x0000000000067941 */ /* 0x000fea0003800000 */
.L_x_27690:
[----:B------:R-:W-:-:S13]  /*c5f0*/  ISETP.GE.AND P0, PT, R32, R37, PT ;  /* 0x000000252000720c */ /* 0x000fda0003f06270 */
[----:B------:R-:W-:Y:S05]  /*c600*/  @P0 EXIT ;  /* 0x000000000000094d */ /* 0x000fea0003800000 */
        /* <DEDUP_REMOVED lines=21> */
.L_x_27763:
[----:B------:R-:W0:Y:S02]  /*c760*/  F2I.S64.F64.TRUNC R16, R16 ;  /* 0x0000001000107311 */ /* 0x000e24000030d900 */
[----:B0-----:R-:W-:-:S05]  /*c770*/  IMAD.MOV.U32 R5, RZ, RZ, R16 ;  /* 0x000000ffff057224 */ /* 0x001fca00078e0010 */
[----:B------:R-:W-:Y:S01]  /*c780*/  STG.E.U8 desc[UR36][R2.64], R5 ;  /* 0x0000000502007986 */ /* 0x000fe2000c101124 */
[----:B------:R-:W-:Y:S05]  /*c790*/  EXIT ;  /* 0x000000000000794d */ /* 0x000fea0003800000 */
.L_x_27762:
        /* <DEDUP_REMOVED lines=9> */
.L_x_27766:
[----:B------:R-:W0:Y:S02]  /*c830*/  F2I.F64.TRUNC R17, R16 ;  /* 0x0000001000117311 */ /* 0x000e24000030d100 */
[----:B0-----:R-:W-:Y:S01]  /*c840*/  STG.E desc[UR36][R2.64], R17 ;  /* 0x0000001102007986 */ /* 0x001fe2000c101924 */
[----:B------:R-:W-:Y:S05]  /*c850*/  EXIT ;  /* 0x000000000000794d */ /* 0x000fea0003800000 */
.L_x_27765:
[----:B------:R-:W0:Y:S02]  /*c860*/  F2I.F64.TRUNC R17, R16 ;  /* 0x0000001000117311 */ /* 0x000e24000030d100 */
[----:B0-----:R-:W-:Y:S01]  /*c870*/  STG.E.U16 desc[UR36][R2.64], R17 ;  /* 0x0000001102007986 */ /* 0x001fe2000c101524 */
[----:B------:R-:W-:Y:S05]  /*c880*/  EXIT ;  /* 0x000000000000794d */ /* 0x000fea0003800000 */
.L_x_27761:
        /* <DEDUP_REMOVED lines=13> */
.L_x_27768:
        /* <DEDUP_REMOVED lines=8> */
.L_x_27767:
        /* <DEDUP_REMOVED lines=16> */
.L_x_27770:
        /* <DEDUP_REMOVED lines=11> */
.L_x_27769:
[----:B------:R-:W-:Y:S01]  /*cb90*/  STG.E.64 desc[UR36][R2.64], R16 ;  /* 0x0000001002007986 */ /* 0x000fe2000c101b24 */
[----:B------:R-:W-:Y:S05]  /*cba0*/  EXIT ;  /* 0x000000000000794d */ /* 0x000fea0003800000 */
.L_x_27760:
        /* <DEDUP_REMOVED lines=13> */
.L_x_27773:
[----:B------:R-:W-:Y:S01]  /*cc80*/  STG.E.128 desc[UR36][R2.64], R16 ;  /* 0x0000001002007986 */ /* 0x000fe2000c101d24 */
[----:B------:R-:W-:Y:S05]  /*cc90*/  EXIT ;  /* 0x000000000000794d */ /* 0x000fea0003800000 */
.L_x_27772:
        /* <DEDUP_REMOVED lines=25> */
.L_x_27777:
[----:B------:R-:W-:Y:S05]  /*ce30*/  BSYNC B0 ;  /* 0x0000000000007941 */ /* 0x000fea0003800000 */
.L_x_27776:
[----:B------:R-:W-:-:S05]  /*ce40*/  LOP3.LUT R5, R0, R5, RZ, 0xfc, !PT ;  /* 0x0000000500057212 */ /* 0x000fca00078efcff */
[----:B------:R-:W-:Y:S01]  /*ce50*/  STG.E.U8 desc[UR36][R2.64], R5 ;  /* 0x0000000502007986 */ /* 0x000fe2000c101124 */
[----:B------:R-:W-:Y:S05]  /*ce60*/  EXIT ;  /* 0x000000000000794d */ /* 0x000fea0003800000 */
.L_x_27775:
        /* <DEDUP_REMOVED lines=17> */
.L_x_27779:
[----:B------:R-:W-:Y:S01]  /*cf80*/  IMAD.MOV.U32 R0, RZ, RZ, 0x7f ;  /* 0x0000007fff007424 */ /* 0x000fe200078e00ff */
[----:B------:R-:W-:-:S04]  /*cf90*/  ISETP.GT.U32.AND P0, PT, R4, 0x7f800000, PT ;  /* 0x7f8000000400780c */ /* 0x000fc80003f04070 */
[----:B------:R-:W-:-:S09]  /*cfa0*/  SEL R0, R0, 0x7c, P0 ;  /* 0x0000007c00007807 */ /* 0x000fd20000000000 */
.L_x_27780:
[----:B------:R-:W-:Y:S05]  /*cfb0*/  BSYNC B0 ;  /* 0x0000000000007941 */ /* 0x000fea0003800000 */
.L_x_27778:
[----:B------:R-:W-:-:S04]  /*cfc0*/  LOP3.LUT R4, R5, 0x80000000, RZ, 0xc0, !PT ;  /* 0x8000000005047812 */ /* 0x000fc800078ec0ff */
[----:B------:R-:W-:-:S04]  /*cfd0*/  SHF.R.U32.HI R5, RZ, 0x18, R4 ;  /* 0x00000018ff057819 */ /* 0x000fc80000011604 */
[----:B------:R-:W-:-:S05]  /*cfe0*/  LOP3.LUT R5, R0, R5, RZ, 0xfc, !PT ;  /* 0x0000000500057212 */ /* 0x000fca00078efcff */
[----:B------:R-:W-:Y:S01]  /*cff0*/  STG.E.U8 desc[UR36][R2.64], R5 ;  /* 0x0000000502007986 */ /* 0x000fe2000c101124 */
[----:B------:R-:W-:Y:S05]  /*d000*/  EXIT ;  /* 0x000000000000794d */ /* 0x000fea0003800000 */
.L_x_27774:
        /* <DEDUP_REMOVED lines=8> */
.L_x_27771:
        /* <DEDUP_REMOVED lines=11> */
.L_x_27783:
        /* <DEDUP_REMOVED lines=21> */
.L_x_27786:
[----:B------:R-:W-:-:S04]  /*d290*/  LOP3.LUT R0, R7, 0x80000000, RZ, 0xc0, !PT ;  /* 0x8000000007007812 */ /* 0x000fc800078ec0ff */
[----:B------:R-:W-:-:S04]  /*d2a0*/  SHF.R.U32.HI R5, RZ, 0x18, R0 ;  /* 0x00000018ff057819 */ /* 0x000fc80000011600 */
[----:B------:R-:W-:-:S04]  /*d2b0*/  LOP3.LUT R4, R4, R5, RZ, 0xfc, !PT ;  /* 0x0000000504047212 */ /* 0x000fc800078efcff */
[----:B------:R-:W-:-:S07]  /*d2c0*/  PRMT R0, R4, 0x7610, R0 ;  /* 0x0000761004007816 */ /* 0x000fce0000000000 */
.L_x_27785:
[----:B------:R-:W-:Y:S05]  /*d2d0*/  BSYNC B0 ;  /* 0x0000000000007941 */ /* 0x000fea0003800000 */
.L_x_27784:
[----:B------:R-:W-:Y:S01]  /*d2e0*/  STG.E.U8 desc[UR36][R2.64], R0 ;  /* 0x0000000002007986 */ /* 0x000fe2000c101124 */
[----:B------:R-:W-:Y:S05]  /*d2f0*/  EXIT ;  /* 0x000000000000794d */ /* 0x000fea0003800000 */
.L_x_27782:
        /* <DEDUP_REMOVED lines=21> */
.L_x_27789:
[----:B------:R-:W-:-:S04]  /*d450*/  LOP3.LUT R0, R7, 0x80000000, RZ, 0xc0, !PT ;  /* 0x8000000007007812 */ /* 0x000fc800078ec0ff */
[----:B------:R-:W-:-:S04]  /*d460*/  SHF.R.U32.HI R5, RZ, 0x18, R0 ;  /* 0x00000018ff057819 */ /* 0x000fc80000011600 */
[----:B------:R-:W-:-:S04]  /*d470*/  LOP3.LUT R4, R4, R5, RZ, 0xfc, !PT ;  /* 0x0000000504047212 */ /* 0x000fc800078efcff */
[----:B------:R-:W-:-:S07]  /*d480*/  PRMT R0, R4, 0x7610, R0 ;  /* 0x0000761004007816 */ /* 0x000fce0000000000 */
.L_x_27788:
[----:B------:R-:W-:Y:S05]  /*d490*/  BSYNC B0 ;  /* 0x0000000000007941 */ /* 0x000fea0003800000 */
.L_x_27787:
[----:B------:R-:W-:Y:S01]  /*d4a0*/  STG.E.U8 desc[UR36][R2.64], R0 ;  /* 0x0000000002007986 */ /* 0x000fe2000c101124 */
[----:B------:R-:W-:Y:S05]  /*d4b0*/  EXIT ;  /* 0x000000000000794d */ /* 0x000fea0003800000 */
.L_x_27781:
        /* <DEDUP_REMOVED lines=26> */
.L_x_27764:
        /* <DEDUP_REMOVED lines=16> */
.L_x_27792:
[----:B------:R-:W-:Y:S05]  /*d760*/  EXIT ;  /* 0x000000000000794d */ /* 0x000fea0003800000 */
.L_x_27791:
[----:B------:R-:W0:Y:S02]  /*d770*/  F2I.U64.F64.TRUNC R16, R16 ;  /* 0x0000001000107311 */ /* 0x000e24000030d800 */
[----:B0-----:R-:W-:Y:S01]  /*d780*/  STG.E.64 desc[UR36][R2.64], R16 ;  /* 0x0000001002007986 */ /* 0x001fe2000c101b24 */
[----:B------:R-:W-:Y:S05]  /*d790*/  EXIT ;  /* 0x000000000000794d */ /* 0x000fea0003800000 */
.L_x_27790:
[----:B------:R-:W0:Y:S02]  /*d7a0*/  F2I.U32.F64.TRUNC R17, R16 ;  /* 0x0000001000117311 */ /* 0x000e24000030d000 */
[----:B0-----:R-:W-:Y:S01]  /*d7b0*/  STG.E desc[UR36][R2.64], R17 ;  /* 0x0000001102007986 */ /* 0x001fe2000c101924 */
[----:B------:R-:W-:Y:S05]  /*d7c0*/  EXIT ;  /* 0x000000000000794d */ /* 0x000fea0003800000 */
        .type           $_ZN2at6native27unrolled_elementwise_kernelIZZZNS0_17expm1_kernel_cudaERNS_18TensorIteratorBaseEENKUlvE_clEvENKUlvE1_clEvEUlN3c107complexIdEEE_St5arrayIPcLm2EELi4E23TrivialOffsetCalculatorILi1EjESE_NS0_6memory12LoadWithCastILi1EEENSF_13StoreWithCastILi1EEEEEviT_T0_T2_T3_T4_T5_$__internal_trig_reduction_slowpathd,@function
        .size           $_ZN2at6native27unrolled_elementwise_kernelIZZZNS0_17expm1_kernel_cudaERNS_18TensorIteratorBaseEENKUlvE_clEvENKUlvE1_clEvEUlN3c107complexIdEEE_St5arrayIPcLm2EELi4E23TrivialOffsetCalculatorILi1EjESE_NS0_6memory12LoadWithCastILi1EEENSF_13StoreWithCastILi1EEEEEviT_T0_T2_T3_T4_T5_$__internal_trig_reduction_slowpathd,(.L_x_36110 - $_ZN2at6native27unrolled_elementwise_kernelIZZZNS0_17expm1_kernel_cudaERNS_18TensorIteratorBaseEENKUlvE_clEvENKUlvE1_clEvEUlN3c107complexIdEEE_St5arrayIPcLm2EELi4E23TrivialOffsetCalculatorILi1EjESE_NS0_6memory12LoadWithCastILi1EEENSF_13StoreWithCastILi1EEEEEviT_T0_T2_T3_T4_T5_$__internal_trig_reduction_slowpathd)
$_ZN2at6native27unrolled_elementwise_kernelIZZZNS0_17expm1_kernel_cudaERNS_18TensorIteratorBaseEENKUlvE_clEvENKUlvE1_clEvEUlN3c107complexIdEEE_St5arrayIPcLm2EELi4E23TrivialOffsetCalculatorILi1EjESE_NS0_6memory12LoadWithCastILi1EEENSF_13StoreWithCastILi1EEEEEviT_T0_T2_T3_T4_T5_$__internal_trig_reduction_slowpathd:
[--C-:B------:R-:W-:Y:S01]  /*d7d0*/  SHF.R.U32.HI R36, RZ, 0x14, R33.reuse ;  /* 0x00000014ff247819 */ /* 0x100fe20000011621 */
[----:B------:R-:W-:Y:S02]  /*d7e0*/  IMAD.MOV.U32 R12, RZ, RZ, R0 ;  /* 0x000000ffff0c7224 */ /* 0x000fe400078e0000 */
[----:B------:R-:W-:Y:S01]  /*d7f0*/  IMAD.MOV.U32 R13, RZ, RZ, R33 ;  /* 0x000000ffff0d7224 */ /* 0x000fe200078e0021 */
[----:B------:R-:W-:Y:S01]  /*d800*/  LOP3.LUT R2, R36, 0x7ff, RZ, 0xc0, !PT ;  /* 0x000007ff24027812 */ /* 0x000fe200078ec0ff */
[----:B------:R-:W-:-:S03]  /*d810*/  IMAD.MOV.U32 R0, RZ, RZ, RZ ;  /* 0x000000ffff007224 */ /* 0x000fc600078e00ff */
[----:B------:R-:W-:-:S13]  /*d820*/  ISETP.NE.AND P0, PT, R2, 0x7ff, PT ;  /* 0x000007ff0200780c */ /* 0x000fda0003f05270 */
[----:B------:R-:W-:Y:S05]  /*d830*/  @!P0 BRA `(.L_x_27793) ;  /* 0x0000000800448947 */ /* 0x000fea0003800000 */
[----:B------:R-:W-:Y:S01]  /*d840*/  VIADD R0, R2, 0xfffffc00 ;  /* 0xfffffc0002007836 */ /* 0x000fe20000000000 */
[----:B------:R-:W-:Y:S01]  /*d850*/  BSSY B0, `(.L_x_27794) ;  /* 0x000002f000007945 */ /* 0x000fe20003800000 */
[----:B------:R-:W-:-:S03]  /*d860*/  CS2R R10, SRZ ;  /* 0x00000000000a7805 */ /* 0x000fc6000001ff00 */
[----:B------:R-:W-:-:S04]  /*d870*/  SHF.R.U32.HI R0, RZ, 0x6, R0 ;  /* 0x00000006ff007819 */ /* 0x000fc80000011600 */
[C---:B------:R-:W-:Y:S02]  /*d880*/  IADD3 R2, -R0.reuse, 0x10, RZ ;  /* 0x0000001000027810 */ /* 0x040fe40007ffe1ff */
[----:B------:R-:W-:Y:S02]  /*d890*/  IADD3 R35, -R0, 0x13, RZ ;  /* 0x0000001300237810 */ /* 0x000fe40007ffe1ff */
[----:B------:R-:W-:Y:S02]  /*d8a0*/  ISETP.GT.AND P0, PT, R2, 0xe, PT ;  /* 0x0000000e0200780c */ /* 0x000fe40003f04270 */
[----:B------:R-:W-:Y:S02]  /*d8b0*/  IADD3 R0, -R0, 0xf, RZ ;  /* 0x0000000f00007810 */ /* 0x000fe40007ffe1ff */
[----:B------:R-:W-:-:S04]  /*d8c0*/  SEL R35, R35, 0x12, !P0 ;  /* 0x0000001223237807 */ /* 0x000fc80004000000 */
[----:B------:R-:W-:Y:S01]  /*d8d0*/  ISETP.GT.AND P0, PT, R2, R35, PT ;  /* 0x000000230200720c */ /* 0x000fe20003f04270 */
[----:B------:R-:W-:-:S12]  /*d8e0*/  IMAD.MOV.U32 R2, RZ, RZ, R0 ;  /* 0x000000ffff027224 */ /* 0x000fd800078e0000 */
[----:B------:R-:W-:Y:S05]  /*d8f0*/  @P0 BRA `(.L_x_27795) ;  /* 0x0000000000900947 */ /* 0x000fea0003800000 */
[----:B------:R-:W0:Y:S01]  /*d900*/  LDC.64 R8, c[0x4][0x1b8] ;  /* 0x01006e00ff087b82 */ /* 0x000e220000000a00 */
[----:B------:R-:W-:Y:S01]  /*d910*/  SHF.L.U64.HI R13, R12, 0xb, R13 ;  /* 0x0000000b0c0d7819 */ /* 0x000fe2000001020d */
[----:B------:R-:W-:Y:S01]  /*d920*/  IMAD.MOV.U32 R2, RZ, RZ, R0 ;  /* 0x000000ffff027224 */ /* 0x000fe200078e0000 */
[----:B------:R-:W-:Y:S01]  /*d930*/  CS2R R10, SRZ ;  /* 0x00000000000a7805 */ /* 0x000fe2000001ff00 */
[----:B------:R-:W-:-:S04]  /*d940*/  IMAD.MOV.U32 R14, RZ, RZ, R1 ;  /* 0x000000ffff0e7224 */ /* 0x000fc800078e0001 */
[----:B------:R-:W1:Y:S01]  /*d950*/  LDC.64 R40, c[0x0][0x208] ;  /* 0x00008200ff287b82 */ /* 0x000e620000000a00 */
[----:B0-----:R-:W-:Y:S01]  /*d960*/  IMAD.WIDE R8, R0, 0x8, R8 ;  /* 0x0000000800087825 */ /* 0x001fe200078e0208 */
[----:B------:R-:W-:-:S03]  /*d970*/  LOP3.LUT R0, R13, 0x80000000, RZ, 0xfc, !PT ;  /* 0x800000000d007812 */ /* 0x000fc600078efcff */
[----:B------:R-:W-:Y:S02]  /*d980*/  IMAD.MOV.U32 R3, RZ, RZ, R8 ;  /* 0x000000ffff037224 */ /* 0x000fe400078e0008 */
[----:B------:R-:W-:-:S07]  /*d990*/  IMAD.SHL.U32 R8, R12, 0x800, RZ ;  /* 0x000008000c087824 */ /* 0x000fce00078e00ff */
.L_x_27796:
[----:B-1----:R-:W-:Y:S01]  /*d9a0*/  R2UR UR4, R40 ;  /* 0x00000000280472ca */ /* 0x002fe200000e0000 */
[----:B------:R-:W-:Y:S01]  /*d9b0*/  IMAD.MOV.U32 R12, RZ, RZ, R3 ;  /* 0x000000ffff0c7224 */ /* 0x000fe200078e0003 */
[----:B------:R-:W-:Y:S01]  /*d9c0*/  R2UR UR5, R41 ;  /* 0x00000000290572ca */ /* 0x000fe200000e0000 */
[----:B------:R-:W-:-:S12]  /*d9d0*/  IMAD.MOV.U32 R13, RZ, RZ, R9 ;  /* 0x000000ffff0d7224 */ /* 0x000fd800078e0009 */
[----:B------:R-:W2:Y:S01]  /*d9e0*/  LDG.E.64.CONSTANT R12, desc[UR4][R12.64] ;  /* 0x000000040c0c7981 */ /* 0x000ea2000c1e9b00 */
[----:B------:R-:W-:Y:S02]  /*d9f0*/  VIADD R2, R2, 0x1 ;  /* 0x0000000102027836 */ /* 0x000fe40000000000 */
[----:B--2---:R-:W-:-:S04]  /*da00*/  IMAD.WIDE.U32 R10, P3, R12, R8, R10 ;  /* 0x000000080c0a7225 */ /* 0x004fc8000786000a */
[----:B------:R-:W-:Y:S02]  /*da10*/  IMAD R15, R12, R0, RZ ;  /* 0x000000000c0f7224 */ /* 0x000fe400078e02ff */
[----:B------:R-:W-:-:S03]  /*da20*/  IMAD R32, R13, R8, RZ ;  /* 0x000000080d207224 */ /* 0x000fc600078e02ff */
[----:B------:R-:W-:-:S04]  /*da30*/  IADD3 R15, P0, R15, R11, RZ ;  /* 0x0000000b0f0f7210 */ /* 0x000fc80007f1e0ff */
[----:B------:R-:W-:-:S05]  /*da40*/  IADD3 R11, P1, R32, R15, RZ ;  /* 0x0000000f200b7210 */ /* 0x000fca0007f3e0ff */
[----:B------:R0:W-:Y:S02]  /*da50*/  STL.64 [R14], R10 ;  /* 0x0000000a0e007387 */ /* 0x0001e40000100a00 */
[----:B0-----:R-:W-:-:S04]  /*da60*/  IMAD.HI.U32 R11, R12, R0, RZ ;  /* 0x000000000c0b7227 */ /* 0x001fc800078e00ff */
[----:B------:R-:W-:-:S04]  /*da70*/  IMAD.HI.U32 R10, R13, R8, RZ ;  /* 0x000000080d0a7227 */ /* 0x000fc800078e00ff */
[----:B------:R-:W-:Y:S01]  /*da80*/  IMAD.X R11, RZ, RZ, R11, P3 ;  /* 0x000000ffff0b7224 */ /* 0x000fe200018e060b */
[----:B------:R-:W-:Y:S01]  /*da90*/  ISETP.GE.AND P3, PT, R2, R35, PT ;  /* 0x000000230200720c */ /* 0x000fe20003f66270 */
[CC--:B------:R-:W-:Y:S02]  /*daa0*/  IMAD R12, R13.reuse, R0.reuse, RZ ;  /* 0x000000000d0c7224 */ /* 0x0c0fe400078e02ff */
[----:B------:R-:W-:Y:S01]  /*dab0*/  VIADD R14, R14, 0x8 ;  /* 0x000000080e0e7836 */ /* 0x000fe20000000000 */
[----:B------:R-:W-:Y:S01]  /*dac0*/  IADD3.X R10, P0, R10, R11, RZ, P0, !PT ;  /* 0x0000000b0a0a7210 */ /* 0x000fe2000071e4ff */
[----:B------:R-:W-:-:S03]  /*dad0*/  IMAD.HI.U32 R11, R13, R0, RZ ;  /* 0x000000000d0b7227 */ /* 0x000fc600078e00ff */
[----:B------:R-:W-:Y:S01]  /*dae0*/  IADD3.X R10, P1, R12, R10, RZ, P1, !PT ;  /* 0x0000000a0c0a7210 */ /* 0x000fe20000f3e4ff */
[----:B------:R-:W-:Y:S01]  /*daf0*/  IMAD.X R11, RZ, RZ, R11, P0 ;  /* 0x000000ffff0b7224 */ /* 0x000fe200000e060b */
[----:B------:R-:W-:-:S03]  /*db00*/  IADD3 R3, P0, R3, 0x8, RZ ;  /* 0x0000000803037810 */ /* 0x000fc60007f1e0ff */
[----:B------:R-:W-:Y:S02]  /*db10*/  IMAD.X R11, RZ, RZ, R11, P1 ;  /* 0x000000ffff0b7224 */ /* 0x000fe400008e060b */
[----:B------:R-:W-:Y:S01]  /*db20*/  IMAD.X R9, RZ, RZ, R9, P0 ;  /* 0x000000ffff097224 */ /* 0x000fe200000e0609 */
[----:B------:R-:W-:Y:S07]  /*db30*/  @!P3 BRA `(.L_x_27796) ;  /* 0xfffffffc0098b947 */ /* 0x000fee000383ffff */
.L_x_27795:
[----:B------:R-:W-:Y:S05]  /*db40*/  BSYNC B0 ;  /* 0x0000000000007941 */ /* 0x000fea0003800000 */
.L_x_27794:
[C---:B------:R-:W-:Y:S01]  /*db50*/  LOP3.LUT R3, R36.reuse, 0x7ff, RZ, 0xc0, !PT ;  /* 0x000007ff24037812 */ /* 0x040fe200078ec0ff */
[----:B------:R-:W-:-:S04]  /*db60*/  VIADD R0, R36, 0xfffffc00 ;  /* 0xfffffc0024007836 */ /* 0x000fc80000000000 */
[----:B------:R-:W-:Y:S01]  /*db70*/  VIADD R3, R3, 0xfffffc00 ;  /* 0xfffffc0003037836 */ /* 0x000fe20000000000 */
[----:B------:R-:W-:-:S04]  /*db80*/  LOP3.LUT P0, R0, R0, 0x3f, RZ, 0xc0, !PT ;  /* 0x0000003f00007812 */ /* 0x000fc8000780c0ff */
[----:B------:R-:W-:-:S04]  /*db90*/  SHF.R.U32.HI R3, RZ, 0x6, R3 ;  /* 0x00000006ff037819 */ /* 0x000fc80000011603 */
[----:B------:R-:W-:-:S05]  /*dba0*/  IADD3 R3, -R3, 0xf, RZ ;  /* 0x0000000f03037810 */ /* 0x000fca0007ffe1ff */
[----:B------:R-:W-:-:S04]  /*dbb0*/  IMAD.IADD R2, R2, 0x1, -R3 ;  /* 0x0000000102027824 */ /* 0x000fc800078e0a03 */
[----:B------:R-:W-:-:S05]  /*dbc0*/  IMAD R2, R2, 0x8, R1 ;  /* 0x0000000802027824 */ /* 0x000fca00078e0201 */
[----:B------:R0:W-:Y:S04]  /*dbd0*/  STL.64 [R2], R10 ;  /* 0x0000000a02007387 */ /* 0x0001e80000100a00 */
[----:B------:R-:W2:Y:S04]  /*dbe0*/  LDL.64 R8, [R1+0x18] ;  /* 0x0000180001087983 */ /* 0x000ea80000100a00 */
[----:B0-----:R-:W3:Y:S04]  /*dbf0*/  LDL.64 R2, [R1+0x10] ;  /* 0x0000100001027983 */ /* 0x001ee80000100a00 */
[----:B------:R-:W4:Y:S01]  /*dc00*/  @P0 LDL.64 R10, [R1+0x8] ;  /* 0x00000800010a0983 */ /* 0x000f220000100a00 */
[----:B------:R-:W-:Y:S01]  /*dc10*/  @P0 IADD3 R14, -R0, 0x40, RZ ;  /* 0x00000040000e0810 */ /* 0x000fe20007ffe1ff */
[----:B------:R-:W-:Y:S01]  /*dc20*/  UMOV UR4, URZ ;  /* 0x0000003f00047c82 */ /* 0x000fe20008000000 */
[----:B---3--:R-:W-:-:S02]  /*dc30*/  @P0 SHF.L.U32 R13, R2, R0, RZ ;  /* 0x00000000020d0219 */ /* 0x008fc400000006ff */
[-CC-:B----4-:R-:W-:Y:S02]  /*dc40*/  @P0 SHF.R.U64 R10, R10, R14.reuse, R11.reuse ;  /* 0x0000000e0a0a0219 */ /* 0x190fe4000000120b */
[-C--:B------:R-:W-:Y:S02]  /*dc50*/  @P0 SHF.R.U32.HI R15, RZ, R14.reuse, R11 ;  /* 0x0000000eff0f0219 */ /* 0x080fe4000001160b */
[C-C-:B------:R-:W-:Y:S02]  /*dc60*/  @P0 SHF.R.U64 R11, R2.reuse, R14, R3.reuse ;  /* 0x0000000e020b0219 */ /* 0x140fe40000001203 */
[-C--:B------:R-:W-:Y:S02]  /*dc70*/  @P0 SHF.L.U64.HI R12, R2, R0.reuse, R3 ;  /* 0x00000000020c0219 */ /* 0x080fe40000010203 */
[----:B------:R-:W-:Y:S02]  /*dc80*/  @P0 LOP3.LUT R2, R10, R13, RZ, 0xfc, !PT ;  /* 0x0000000d0a020212 */ /* 0x000fe400078efcff */
[----:B--2---:R-:W-:-:S02]  /*dc90*/  @P0 SHF.L.U32 R10, R8, R0, RZ ;  /* 0x00000000080a0219 */ /* 0x004fc400000006ff */
[----:B------:R-:W-:Y:S02]  /*dca0*/  @P0 SHF.R.U32.HI R13, RZ, R14, R3 ;  /* 0x0000000eff0d0219 */ /* 0x000fe40000011603 */
[----:B------:R-:W-:Y:S02]  /*dcb0*/  @P0 LOP3.LUT R3, R15, R12, RZ, 0xfc, !PT ;  /* 0x0000000c0f030212 */ /* 0x000fe400078efcff */
[----:B------:R-:W-:Y:S02]  /*dcc0*/  @P0 SHF.L.U64.HI R12, R8, R0, R9 ;  /* 0x00000000080c0219 */ /* 0x000fe40000010209 */
[----:B------:R-:W-:Y:S01]  /*dcd0*/  @P0 LOP3.LUT R8, R10, R11, RZ, 0xfc, !PT ;  /* 0x0000000b0a080212 */ /* 0x000fe200078efcff */
[C---:B------:R-:W-:Y:S01]  /*dce0*/  IMAD.SHL.U32 R10, R2.reuse, 0x4, RZ ;  /* 0x00000004020a7824 */ /* 0x040fe200078e00ff */
[--C-:B------:R-:W-:Y:S02]  /*dcf0*/  SHF.L.U64.HI R11, R2, 0x2, R3.reuse ;  /* 0x00000002020b7819 */ /* 0x100fe40000010203 */
        /* <DEDUP_REMOVED lines=13> */
[----:B------:R-:W-:-:S04]  /*ddd0*/  LOP3.LUT P1, RZ, R14, 0x1, RZ, 0xc0, !PT ;  /* 0x000000010eff7812 */ /* 0x000fc8000782c0ff */
[----:B------:R-:W-:Y:S02]  /*dde0*/  SEL R0, R0, R2, !P1 ;  /* 0x0000000200007207 */ /* 0x000fe40004800000 */
[----:B------:R-:W-:Y:S02]  /*ddf0*/  SEL R3, R3, R8, !P1 ;  /* 0x0000000803037207 */ /* 0x000fe40004800000 */
[----:B------:R-:W-:-:S04]  /*de00*/  ISETP.NE.U32.AND P0, PT, R0, RZ, PT ;  /* 0x000000ff0000720c */ /* 0x000fc80003f05070 */
[----:B------:R-:W-:-:S06]  /*de10*/  SEL R2, R3, R0, !P0 ;  /* 0x0000000003027207 */ /* 0x000fcc0004000000 */
[----:B------:R-:W0:Y:S02]  /*de20*/  FLO.U32 R2, R2 ;  /* 0x0000000200027300 */ /* 0x000e2400000e0000 */
[C---:B0-----:R-:W-:Y:S02]  /*de30*/  IADD3 R8, -R2.reuse, 0x1f, RZ ;  /* 0x0000001f02087810 */ /* 0x041fe40007ffe1ff */
[----:B------:R-:W-:-:S03]  /*de40*/  IADD3 R2, -R2, 0x3f, RZ ;  /* 0x0000003f02027810 */ /* 0x000fc60007ffe1ff */
[----:B------:R-:W-:-:S05]  /*de50*/  @P0 IMAD.MOV R2, RZ, RZ, R8 ;  /* 0x000000ffff020224 */ /* 0x000fca00078e0208 */
[----:B------:R-:W-:-:S04]  /*de60*/  ISETP.NE.U32.AND P0, PT, R2, RZ, PT ;  /* 0x000000ff0200720c */ /* 0x000fc80003f05070 */
[----:B------:R-:W-:Y:S01]  /*de70*/  ISETP.NE.AND.EX P0, PT, RZ, RZ, PT, P0 ;  /* 0x000000ffff00720c */ /* 0x000fe20003f05300 */
[----:B------:R-:W-:Y:S01]  /*de80*/  @P1 IMAD.MOV R10, RZ, RZ, -R10 ;  /* 0x000000ffff0a1224 */ /* 0x000fe200078e0a0a */
[----:B------:R-:W-:Y:S02]  /*de90*/  SEL R8, R11, R12, !P1 ;  /* 0x0000000c0b087207 */ /* 0x000fe40004800000 */
[----:B------:R-:W-:Y:S02]  /*dea0*/  IADD3 R11, -R2, 0x40, RZ ;  /* 0x00000040020b7810 */ /* 0x000fe40007ffe1ff */
[CC--:B------:R-:W-:Y:S02]  /*deb0*/  SHF.L.U32 R12, R3.reuse, R2.reuse, RZ ;  /* 0x00000002030c7219 */ /* 0x0c0fe400000006ff */
[----:B------:R-:W-:Y:S02]  /*dec0*/  SHF.R.U64 R10, R10, R11, R8 ;  /* 0x0000000b0a0a7219 */ /* 0x000fe40000001208 */
[----:B------:R-:W-:-:S03]  /*ded0*/  SHF.L.U64.HI R15, R3, R2, R0 ;  /* 0x00000002030f7219 */ /* 0x000fc60000010200 */
[----:B------:R-:W-:Y:S02]  /*dee0*/  @P0 LOP3.LUT R3, R10, R12, RZ, 0xfc, !PT ;  /* 0x0000000c0a030212 */ /* 0x000fe400078efcff */
[----:B------:R-:W-:-:S03]  /*def0*/  SHF.R.U32.HI R8, RZ, R11, R8 ;  /* 0x0000000bff087219 */ /* 0x000fc60000011608 */
[----:B------:R-:W-:-:S04]  /*df00*/  IMAD.WIDE.U32 R12, R3, 0x2168c235, RZ ;  /* 0x2168c235030c7825 */ /* 0x000fc800078e00ff */
[----:B------:R-:W-:Y:S02]  /*df10*/  IMAD.MOV.U32 R10, RZ, RZ, R13 ;  /* 0x000000ffff0a7224 */ /* 0x000fe400078e000d */
[----:B------:R-:W-:Y:S01]  /*df20*/  IMAD.MOV.U32 R11, RZ, RZ, RZ ;  /* 0x000000ffff0b7224 */ /* 0x000fe200078e00ff */
[----:B------:R-:W-:Y:S01]  /*df30*/  @P0 LOP3.LUT R0, R8, R15, RZ, 0xfc, !PT ;  /* 0x0000000f08000212 */ /* 0x000fe200078efcff */
[----:B------:R-:W-:-:S04]  /*df40*/  IMAD.WIDE.U32 R10, R3, -0x36f0255e, R10 ;  /* 0xc90fdaa2030a7825 */ /* 0x000fc800078e000a */
[----:B------:R-:W-:-:S04]  /*df50*/  IMAD.HI.U32 R3, R0, -0x36f0255e, RZ ;  /* 0xc90fdaa200037827 */ /* 0x000fc800078e00ff */
[----:B------:R-:W-:-:S04]  /*df60*/  IMAD.WIDE.U32 R10, P3, R0, 0x2168c235, R10 ;  /* 0x2168c235000a7825 */ /* 0x000fc8000786000a */
[----:B------:R-:W-:Y:S01]  /*df70*/  IMAD R0, R0, -0x36f0255e, RZ ;  /* 0xc90fdaa200007824 */ /* 0x000fe200078e02ff */
[----:B------:R-:W-:Y:S01]  /*df80*/  IADD3 RZ, P0, R12, R12, RZ ;  /* 0x0000000c0cff7210 */ /* 0x000fe20007f1e0ff */
[----:B------:R-:W-:-:S03]  /*df90*/  IMAD.X R3, RZ, RZ, R3, P3 ;  /* 0x000000ffff037224 */ /* 0x000fc600018e0603 */
        /* <DEDUP_REMOVED lines=9> */
[----:B------:R-:W-:-:S05]  /*e030*/  IADD3 R3, P3, R3, 0x1, RZ ;  /* 0x0000000103037810 */ /* 0x000fca0007f7e0ff */
[----:B------:R-:W-:-:S05]  /*e040*/  IMAD.X R0, RZ, RZ, R0, P3 ;  /* 0x000000ffff007224 */ /* 0x000fca00018e0600 */
[----:B------:R-:W-:Y:S02]  /*e050*/  SHF.R.U64 R3, R3, 0xa, R0 ;  /* 0x0000000a03037819 */ /* 0x000fe40000001200 */
[----:B------:R-:W-:Y:S02]  /*e060*/  SEL R8, RZ, 0x1, !P0 ;  /* 0x00000001ff087807 */ /* 0x000fe40004000000 */
[----:B------:R-:W-:-:S04]  /*e070*/  IADD3 R12, P3, R3, 0x1, RZ ;  /* 0x00000001030c7810 */ /* 0x000fc80007f7e0ff */
[----:B------:R-:W-:Y:S01]  /*e080*/  LEA.HI.X R0, R0, RZ, RZ, 0x16, P3 ;  /* 0x000000ff00007211 */ /* 0x000fe200018fb4ff */
[----:B------:R-:W-:Y:S01]  /*e090*/  IMAD.IADD R2, R8, 0x1, R2 ;  /* 0x0000000108027824 */ /* 0x000fe200078e0202 */
[----:B------:R-:W-:Y:S02]  /*e0a0*/  LOP3.LUT P0, R3, R33, 0x80000000, RZ, 0xc0, !PT ;  /* 0x8000000021037812 */ /* 0x000fe4000780c0ff */
[--C-:B------:R-:W-:Y:S01]  /*e0b0*/  SHF.R.U64 R12, R12, 0x1, R0.reuse ;  /* 0x000000010c0c7819 */ /* 0x100fe20000001200 */
[----:B------:R-:W-:Y:S01]  /*e0c0*/  IMAD.SHL.U32 R2, R2, 0x100000, RZ ;  /* 0x0010000002027824 */ /* 0x000fe200078e00ff */
[----:B------:R-:W-:Y:S02]  /*e0d0*/  LOP3.LUT R14, R14, 0x1, RZ, 0xc0, !PT ;  /* 0x000000010e0e7812 */ /* 0x000fe400078ec0ff */
[----:B------:R-:W-:Y:S02]  /*e0e0*/  SHF.R.U32.HI R13, RZ, 0x1, R0 ;  /* 0x00000001ff0d7819 */ /* 0x000fe40000011600 */
[----:B------:R-:W-:-:S02]  /*e0f0*/  IADD3 R12, P3, P4, R12, -UR4, RZ ;  /* 0x800000040c0c7c10 */ /* 0x000fc4000fc7e0ff */
[----:B------:R-:W-:Y:S02]  /*e100*/  LEA.HI R0, R9, R14, RZ, 0x2 ;  /* 0x0000000e09007211 */ /* 0x000fe400078f10ff */
[----:B------:R-:W-:Y:S02]  /*e110*/  @P1 LOP3.LUT R3, R3, 0x80000000, RZ, 0x3c, !PT ;  /* 0x8000000003031812 */ /* 0x000fe400078e3cff */
[----:B------:R-:W-:Y:S01]  /*e120*/  IADD3.X R13, R13, 0x3fe00000, ~R2, P3, P4 ;  /* 0x3fe000000d0d7810 */ /* 0x000fe20001fe8c02 */
[----:B------:R-:W-:-:S03]  /*e130*/  @P0 IMAD.MOV R0, RZ, RZ, -R0 ;  /* 0x000000ffff000224 */ /* 0x000fc600078e0a00 */
[----:B------:R-:W-:-:S07]  /*e140*/  LOP3.LUT R13, R13, R3, RZ, 0xfc, !PT ;  /* 0x000000030d0d7212 */ /* 0x000fce00078efcff */
.L_x_27793:
[----:B------:R-:W-:Y:S02]  /*e150*/  IMAD.MOV.U32 R35, RZ, RZ, 0x0 ;  /* 0x00000000ff237424 */ /* 0x000fe400078e00ff */
[----:B------:R-:W-:Y:S02]  /*e160*/  IMAD.MOV.U32 R2, RZ, RZ, R12 ;  /* 0x000000ffff027224 */ /* 0x000fe400078e000c */
[----:B------:R-:W-:Y:S01]  /*e170*/  IMAD.MOV.U32 R3, RZ, RZ, R13 ;  /* 0x000000ffff037224 */ /* 0x000fe200078e000d */
[----:B------:R-:W-:Y:S06]  /*e180*/  RET.REL.NODEC R34 `(_ZN2at6native27unrolled_elementwise_kernelIZZZNS0_17expm1_kernel_cudaERNS_18TensorIteratorBaseEENKUlvE_clEvENKUlvE1_clEvEUlN3c107complexIdEEE_St5arrayIPcLm2EELi4E23TrivialOffsetCalculatorILi1EjESE_NS0_6memory12LoadWithCastILi1EEENSF_13StoreWithCastILi1EEEEEviT_T0_T2_T3_T4_T5_) ;  /* 0xffffff1c229c7950 */ /* 0x000fec0003c3ffff */
.L_x_27797:
        /* <DEDUP_REMOVED lines=15> */
.L_x_36110:


//--------------------- .text._ZN2at6native18elementwise_kernelILi128ELi2EZNS0_22gpu_kernel_impl_nocastIZZZNS0_17expm1_kernel_cudaERNS_18TensorIteratorBaseEENKUlvE_clEvENKUlvE1_clEvEUlN3c107complexIdEEE_EEvS4_RKT_EUliE_EEviT1_ --------------------------
	.section	.text._ZN2at6native18elementwise_kernelILi128ELi2EZNS0_22gpu_kernel_impl_nocastIZZZNS0_17expm1_kernel_cudaERNS_18TensorIteratorBaseEENKUlvE_clEvENKUlvE1_clEvEUlN3c107complexIdEEE_EEvS4_RKT_EUliE_EEviT1_,"ax",@progbits
	.align	128
        .global         _ZN2at6native18elementwise_kernelILi128ELi2EZNS0_22gpu_kernel_impl_nocastIZZZNS0_17expm1_kernel_cudaERNS_18TensorIteratorBaseEENKUlvE_clEvENKUlvE1_clEvEUlN3c107complexIdEEE_EEvS4_RKT_EUliE_EEviT1_
        .type           _ZN2at6native18elementwise_kernelILi128ELi2EZNS0_22gpu_kernel_impl_nocastIZZZNS0_17expm1_kernel_cudaERNS_18TensorIteratorBaseEENKUlvE_clEvENKUlvE1_clEvEUlN3c107complexIdEEE_EEvS4_RKT_EUliE_EEviT1_,@function
        .size           _ZN2at6native18elementwise_kernelILi128ELi2EZNS0_22gpu_kernel_impl_nocastIZZZNS0_17expm1_kernel_cudaERNS_18TensorIteratorBaseEENKUlvE_clEvENKUlvE1_clEvEUlN3c107complexIdEEE_EEvS4_RKT_EUliE_EEviT1_,(.L_x_36111 - _ZN2at6native18elementwise_kernelILi128ELi2EZNS0_22gpu_kernel_impl_nocastIZZZNS0_17expm1_kernel_cudaERNS_18TensorIteratorBaseEENKUlvE_clEvENKUlvE1_clEvEUlN3c107complexIdEEE_EEvS4_RKT_EUliE_EEviT1_)
        .other          _ZN2at6native18elementwise_kernelILi128ELi2EZNS0_22gpu_kernel_impl_nocastIZZZNS0_17expm1_kernel_cudaERNS_18TensorIteratorBaseEENKUlvE_clEvENKUlvE1_clEvEUlN3c107complexIdEEE_EEvS4_RKT_EUliE_EEviT1_,@"STO_CUDA_ENTRY STV_DEFAULT"
_ZN2at6native18elementwise_kernelILi128ELi2EZNS0_22gpu_kernel_impl_nocastIZZZNS0_17expm1_kernel_cudaERNS_18TensorIteratorBaseEENKUlvE_clEvENKUlvE1_clEvEUlN3c107complexIdEEE_EEvS4_RKT_EUliE_EEviT1_:
.text._ZN2at6native18elementwise_kernelILi128ELi2EZNS0_22gpu_kernel_impl_nocastIZZZNS0_17expm1_kernel_cudaERNS_18TensorIteratorBaseEENKUlvE_clEvENKUlvE1_clEvEUlN3c107complexIdEEE_EEvS4_RKT_EUliE_EEviT1_:
        /* <DEDUP_REMOVED lines=11> */
[----:B------:R-:W-:Y:S01]  /*00b0*/  HFMA2.MMA R0, -RZ, RZ, 0, 0 ;  /* 0x00000000ff007435 */ /* 0x000fe200000001ff */
[----:B------:R-:W-:Y:S01]  /*00c0*/  IMAD.MOV.U32 R13, RZ, RZ, RZ ;  /* 0x000000ffff0d7224 */ /* 0x000fe200078e00ff */
        /* <DEDUP_REMOVED lines=287> */
[----:B------:R-:W-:Y:S01]  /*12c0*/  @P0 IMAD.MOV.U32 R4, RZ, RZ, RZ ;  /* 0x000000ffff040224 */ /* 0x000fe200078e00ff */
[----:B------:R-:W-:-:S06]  /*12d0*/  IADD3 R7, -R5, RZ, RZ ;  /* 0x000000ff05077210 */ /* 0x000fcc0007ffe1ff */
[----:B------:R-:W1:Y:S08]  /*12e0*/  @P0 LDC R11, c[0x0][0x33c] ;  /* 0x0000cf00ff0b0b82 */ /* 0x000e700000000800 */
[----:B------:R-:W2:Y:S01]  /*12f0*/  @P0 LDC.64 R14, c[0x0][0x408] ;  /* 0x00010200ff0e0b82 */ /* 0x000ea20000000a00 */
[----:B0-----:R-:W-:-:S05]  /*1300*/  @P0 IMAD.HI.U32 R2, R5, R8, R4 ;  /* 0x0000000805020227 */ /* 0x001fca00078e0004 */
[----:B------:R-:W-:Y:S01]  /*1310*/  @P0 SHF.R.U32.HI R4, RZ, R9, R2 ;  /* 0x00000009ff040219 */ /* 0x000fe20000011602 */
[----:B------:R-:W-:-:S04]  /*1320*/  IMAD R2, R7, UR8, R3 ;  /* 0x0000000807027c24 */ /* 0x000fc8000f8e0203 */
[----:B------:R-:W-:Y:S02]  /*1330*/  @P0 IMAD.MOV R4, RZ, RZ, -R4 ;  /* 0x000000ffff040224 */ /* 0x000fe400078e0a04 */
[----:B------:R-:W-:Y:S02]  /*1340*/  IMAD R13, R2, UR4, R13 ;  /* 0x00000004020d7c24 */ /* 0x000fe4000f8e020d */
[----:B-1----:R-:W-:Y:S02]  /*1350*/  @P0 IMAD R4, R4, R11, R5 ;  /* 0x0000000b04040224 */ /* 0x002fe400078e0205 */
[----:B------:R-:W-:Y:S02]  /*1360*/  IMAD R0, R2, UR5, R0 ;  /* 0x0000000502007c24 */ /* 0x000fe4000f8e0200 */
[C---:B--2---:R-:W-:Y:S02]  /*1370*/  @P0 IMAD R13, R4.reuse, R14, R13 ;  /* 0x0000000e040d0224 */ /* 0x044fe400078e020d */
[----:B------:R-:W-:-:S07]  /*1380*/  @P0 IMAD R0, R4, R15, R0 ;  /* 0x0000000f04000224 */ /* 0x000fce00078e0200 */
.L_x_27800:
[----:B------:R-:W-:Y:S02]  /*1390*/  ULDC.64 UR4, c[0x0][0x418] ;  /* 0x0001060000047ab9 */ /* 0x000fe40000000a00 */
[----:B------:R-:W-:-:S05]  /*13a0*/  IADD3 R4, P0, R0, UR4, RZ ;  /* 0x0000000400047c10 */ /* 0x000fca000ff1e0ff */
[----:B------:R-:W-:Y:S01]  /*13b0*/  IMAD.X R5, RZ, RZ, UR5, P0 ;  /* 0x00000005ff057e24 */ /* 0x000fe200080e06ff */
[----:B------:R-:W-:-:S05]  /*13c0*/  ULDC.64 UR4, c[0x0][0x410] ;  /* 0x0001040000047ab9 */ /* 0x000fca0000000a00 */
[----:B------:R-:W2:Y:S01]  /*13d0*/  LDG.E.128 R4, desc[UR6][R4.64] ;  /* 0x0000000604047981 */ /* 0x000ea2000c1e1d00 */
[----:B------:R-:W-:Y:S01]  /*13e0*/  IADD3 R12, P1, R13, UR4, RZ ;  /* 0x000000040d0c7c10 */ /* 0x000fe2000ff3e0ff */
[----:B------:R-:W-:Y:S03]  /*13f0*/  BSSY B1, `(.L_x_27801) ;  /* 0x000001c000017945 */ /* 0x000fe60003800000 */
[----:B------:R-:W-:Y:S01]  /*1400*/  IADD3.X R13, RZ, UR5, RZ, P1, !PT ;  /* 0x00000005ff0d7c10 */ /* 0x000fe20008ffe4ff */
[----:B--2---:R-:W-:-:S08]  /*1410*/  DMUL R16, R6, 0.5 ;  /* 0x3fe0000006107828 */ /* 0x004fd00000000000 */
        /* <DEDUP_REMOVED lines=18> */
[----:B------:R-:W-:-:S07]  /*1540*/  MOV R18, 0x1560 ;  /* 0x0000156000127802 */ /* 0x000fce0000000f00 */
[----:B------:R-:W-:Y:S05]  /*1550*/  CALL.REL.NOINC `($_ZN2at6native18elementwise_kernelILi128ELi2EZNS0_22gpu_kernel_impl_nocastIZZZNS0_17expm1_kernel_cudaERNS_18TensorIteratorBaseEENKUlvE_clEvENKUlvE1_clEvEUlN3c107complexIdEEE_EEvS4_RKT_EUliE_EEviT1_$__internal_trig_reduction_slowpathd) ;  /* 0x0000003400a47944 */ /* 0x000fea0003c00000 */
[----:B------:R-:W-:Y:S02]  /*1560*/  IMAD.MOV.U32 R2, RZ, RZ, R22 ;  /* 0x000000ffff027224 */ /* 0x000fe400078e0016 */
[----:B------:R-:W-:Y:S01]  /*1570*/  IMAD.MOV.U32 R3, RZ, RZ, R23 ;  /* 0x000000ffff037224 */ /* 0x000fe200078e0017 */
[----:B------:R-:W-:Y:S06]  /*1580*/  BRA `(.L_x_27803) ;  /* 0x0000000000087947 */ /* 0x000fec0003800000 */
.L_x_27802:
[----:B------:R-:W-:Y:S01]  /*1590*/  DMUL R2, RZ, R16 ;  /* 0x00000010ff027228 */ /* 0x000fe20000000000 */
[----:B------:R-:W-:-:S10]  /*15a0*/  MOV R0, RZ ;  /* 0x000000ff00007202 */ /* 0x000fd40000000f00 */
.L_x_27803:
[----:B------:R-:W-:Y:S05]  /*15b0*/  BSYNC B1 ;  /* 0x0000000000017941 */ /* 0x000fea0003800000 */
.L_x_27801:
        /* <DEDUP_REMOVED lines=9> */
[----:B------:R-:W-:Y:S01]  /*1650*/  MOV R0, 0x3de5db65 ;  /* 0x3de5db6500007802 */ /* 0x000fe20000000f00 */
[----:B------:R-:W-:Y:S01]  /*1660*/  DMUL R14, R2, R2 ;  /* 0x00000002020e7228 */ /* 0x000fe20000000000 */
        /* <DEDUP_REMOVED lines=23> */
.L_x_27805:
[----:B------:R-:W-:Y:S01]  /*17e0*/  IMAD.MOV.U32 R2, RZ, RZ, 0x652b82fe ;  /* 0x652b82feff027424 */ /* 0x000fe200078e00ff */
[----:B------:R-:W-:Y:S01]  /*17f0*/  MOV R3, 0x3ff71547 ;  /* 0x3ff7154700037802 */ /* 0x000fe20000000f00 */
[----:B------:R-:W-:Y:S01]  /*1800*/  UMOV UR4, 0xfefa39ef ;  /* 0xfefa39ef00047882 */ /* 0x000fe20000000000 */
[----:B------:R-:W-:Y:S01]  /*1810*/  UMOV UR5, 0x3fe62e42 ;  /* 0x3fe62e4200057882 */ /* 0x000fe20000000000 */
[----:B------:R-:W-:Y:S01]  /*1820*/  IMAD.SHL.U32 R0, R5, 0x2, RZ ;  /* 0x0000000205007824 */ /* 0x000fe200078e00ff */
[----:B------:R-:W-:Y:S01]  /*1830*/  MOV R17, 0x3e5af86d ;  /* 0x3e5af86d00117802 */ /* 0x000fe20000000f00 */
[----:B------:R-:W-:Y:S01]  /*1840*/  IMAD.MOV.U32 R16, RZ, RZ, -0x7142ec33 ;  /* 0x8ebd13cdff107424 */ /* 0x000fe200078e00ff */
[----:B------:R-:W-:Y:S02]  /*1850*/  DFMA R2, R4, R2, 6.75539944105574400000e+15 ;  /* 0x433800000402742b */ /* 0x000fe40000000002 */
[C---:B------:R-:W-:Y:S02]  /*1860*/  ISETP.GE.U32.AND P0, PT, R0.reuse, 0x7fb3e647, PT ;  /* 0x7fb3e6470000780c */ /* 0x040fe40003f06070 */
[----:B------:R-:W-:-:S04]  /*1870*/  ISETP.NE.AND P1, PT, R0, RZ, PT ;  /* 0x000000ff0000720c */ /* 0x000fc80003f25270 */
        /* <DEDUP_REMOVED lines=18> */
[----:B------:R-:W-:Y:S01]  /*19a0*/  @P0 IMAD.MOV R3, RZ, RZ, R2 ;  /* 0x000000ffff030224 */ /* 0x000fe200078e0202 */
[----:B------:R-:W-:-:S04]  /*19b0*/  MOV R2, RZ ;  /* 0x000000ff00027202 */ /* 0x000fc80000000f00 */
        /* <DEDUP_REMOVED lines=28> */
.L_x_27806:
[----:B------:R-:W-:Y:S05]  /*1b80*/  BSYNC B1 ;  /* 0x0000000000017941 */ /* 0x000fea0003800000 */
.L_x_27804:
        /* <DEDUP_REMOVED lines=22> */
[----:B------:R-:W-:Y:S05]  /*1cf0*/  CALL.REL.NOINC `($_ZN2at6native18elementwise_kernelILi128ELi2EZNS0_22gpu_kernel_impl_nocastIZZZNS0_17expm1_kernel_cudaERNS_18TensorIteratorBaseEENKUlvE_clEvENKUlvE1_clEvEUlN3c107complexIdEEE_EEvS4_RKT_EUliE_EEviT1_$__internal_trig_reduction_slowpathd) ;  /* 0x0000002c00bc7944 */ /* 0x000fea0003c00000 */
[----:B------:R-:W-:Y:S01]  /*1d00*/  MOV R14, R22 ;  /* 0x00000016000e7202 */ /* 0x000fe20000000f00 */
[----:B------:R-:W-:Y:S01]  /*1d10*/  IMAD.MOV.U32 R15, RZ, RZ, R23 ;  /* 0x000000ffff0f7224 */ /* 0x000fe200078e0017 */
[----:B------:R-:W-:Y:S06]  /*1d20*/  BRA `(.L_x_27809) ;  /* 0x0000000000087947 */ /* 0x000fec0003800000 */
.L_x_27808:
[----:B------:R-:W-:Y:S01]  /*1d30*/  DMUL R14, RZ, R6 ;  /* 0x00000006ff0e7228 */ /* 0x000fe20000000000 */
[----:B------:R-:W-:-:S10]  /*1d40*/  IMAD.MOV.U32 R0, RZ, RZ, RZ ;  /* 0x000000ffff007224 */ /* 0x000fd400078e00ff */
.L_x_27809:
[----:B------:R-:W-:Y:S05]  /*1d50*/  BSYNC B1 ;  /* 0x0000000000017941 */ /* 0x000fea0003800000 */
.L_x_27807:
[----:B------:R-:W0:Y:S01]  /*1d60*/  LDC.64 R30, c[0x4][0x1b0] ;  /* 0x01006c00ff1e7b82 */ /* 0x000e220000000a00 */
[----:B------:R-:W-:-:S05]  /*1d70*/  IADD3 R0, R0, 0x1, RZ ;  /* 0x0000000100007810 */ /* 0x000fca0007ffe0ff */
[----:B------:R-:W-:-:S05]  /*1d80*/  IMAD.SHL.U32 R2, R0, 0x8, RZ ;  /* 0x0000000800027824 */ /* 0x000fca00078e00ff */
[----:B------:R-:W-:-:S05]  /*1d90*/  LOP3.LUT R3, R2, 0x8, RZ, 0xc0, !PT ;  /* 0x0000000802037812 */ /* 0x000fca00078ec0ff */
[----:B0-----:R-:W-:-:S05]  /*1da0*/  IMAD.WIDE.U32 R30, R3, 0x8, R30 ;  /* 0x00000008031e7825 */ /* 0x001fca00078e001e */
[----:B------:R-:W2:Y:S04]  /*1db0*/  LDG.E.128.CONSTANT R16, desc[UR6][R30.64] ;  /* 0x000000061e107981 */ /* 0x000ea8000c1e9d00 */
[----:B------:R-:W3:Y:S04]  /*1dc0*/  LDG.E.128.CONSTANT R20, desc[UR6][R30.64+0x10] ;  /* 0x000010061e147981 */ /* 0x000ee8000c1e9d00 */
[----:B------:R0:W4:Y:S01]  /*1dd0*/  LDG.E.128.CONSTANT R24, desc[UR6][R30.64+0x20] ;  /* 0x000020061e187981 */ /* 0x000122000c1e9d00 */
[----:B------:R-:W-:Y:S01]  /*1de0*/  IMAD.MOV.U32 R2, RZ, RZ, 0x652b82fe ;  /* 0x652b82feff027424 */ /* 0x000fe200078e00ff */
[----:B------:R-:W-:Y:S01]  /*1df0*/  MOV R3, 0x3ff71547 ;  /* 0x3ff7154700037802 */ /* 0x000fe20000000f00 */
[----:B------:R-:W-:Y:S01]  /*1e00*/  UMOV UR4, 0xfefa39ef ;  /* 0xfefa39ef00047882 */ /* 0x000fe20000000000 */
[----:B------:R-:W-:Y:S01]  /*1e10*/  UMOV UR5, 0x3fe62e42 ;  /* 0x3fe62e4200057882 */ /* 0x000fe20000000000 */
[----:B------:R-:W-:Y:S01]  /*1e20*/  IMAD.MOV.U32 R34, RZ, RZ, -0x35dec16 ;  /* 0xfca213eaff227424 */ /* 0x000fe200078e00ff */
[----:B------:R-:W-:Y:S01]  /*1e30*/  R2P PR, R0, 0x3 ;  /* 0x0000000300007804 */ /* 0x000fe20000000000 */
[----:B------:R-:W-:Y:S01]  /*1e40*/  IMAD.MOV.U32 R35, RZ, RZ, 0x3e928af3 ;  /* 0x3e928af3ff237424 */ /* 0x000fe200078e00ff */
[----:B------:R-:W-:Y:S01]  /*1e50*/  DFMA R2, R4, R2, 6.75539944105574400000e+15 ;  /* 0x433800000402742b */ /* 0x000fe20000000002 */
[----:B------:R-:W-:Y:S01]  /*1e60*/  IMAD.MOV.U32 R0, RZ, RZ, 0x3de5db65 ;  /* 0x3de5db65ff007424 */ /* 0x000fe200078e00ff */
[----:B0-----:R-:W-:Y:S01]  /*1e70*/  DMUL R30, R14, R14 ;  /* 0x0000000e0e1e7228 */ /* 0x001fe20000000000 */
[----:B------:R-:W-:Y:S05]  /*1e80*/  BSSY B1, `(.L_x_27810) ;  /* 0x0000043000017945 */ /* 0x000fea0003800000 */
[----:B------:R-:W-:-:S08]  /*1e90*/  DADD R28, R2, -6.75539944105574400000e+15 ;  /* 0xc3380000021c7429 */ /* 0x000fd00000000000 */
[----:B------:R-:W-:Y:S01]  /*1ea0*/  DFMA R32, R28, -UR4, R4 ;  /* 0x800000041c207c2b */ /* 0x000fe20008000004 */
[----:B------:R-:W-:Y:S01]  /*1eb0*/  UMOV UR4, 0x3b39803f ;  /* 0x3b39803f00047882 */ /* 0x000fe20000000000 */
[----:B------:R-:W-:-:S06]  /*1ec0*/  UMOV UR5, 0x3c7abc9e ;  /* 0x3c7abc9e00057882 */ /* 0x000fcc0000000000 */
[----:B------:R-:W-:Y:S01]  /*1ed0*/  DFMA R28, R28, -UR4, R32 ;  /* 0x800000041c1c7c2b */ /* 0x000fe20008000020 */
[----:B------:R-:W-:Y:S01]  /*1ee0*/  UMOV UR4, 0x69ce2bdf ;  /* 0x69ce2bdf00047882 */ /* 0x000fe20000000000 */
[----:B------:R-:W-:Y:S01]  /*1ef0*/  UMOV UR5, 0x3e5ade15 ;  /* 0x3e5ade1500057882 */ /* 0x000fe20000000000 */
[----:B------:R-:W-:Y:S01]  /*1f00*/  HFMA2.MMA R32, -RZ, RZ, 44800, 430.5 ;  /* 0x79785ebaff207435 */ /* 0x000fe200000001ff */
[----:B------:R-:W-:-:S04]  /*1f10*/  FSEL R33, R0, -0.082518599927425384521, !P0 ;  /* 0xbda8ff8300217808 */ /* 0x000fc80004000000 */
[----:B------:R-:W-:Y:S01]  /*1f20*/  DFMA R34, R28, UR4, R34 ;  /* 0x000000041c227c2b */ /* 0x000fe20008000022 */
[----:B------:R-:W-:Y:S01]  /*1f30*/  UMOV UR4, 0x62401315 ;  /* 0x6240131500047882 */ /* 0x000fe20000000000 */
[----:B------:R-:W-:-:S03]  /*1f40*/  UMOV UR5, 0x3ec71dee ;  /* 0x3ec71dee00057882 */ /* 0x000fc60000000000 */
[----:B------:R-:W-:-:S03]  /*1f50*/  FSEL R32, -R32, 4.2945490664224492434e-19, !P0 ;  /* 0x20fd816420207808 */ /* 0x000fc60004000100 */
        /* <DEDUP_REMOVED lines=35> */
[----:B------:R-:W-:Y:S01]  /*2190*/  IMAD R11, R2, 0x100000, R35 ;  /* 0x00100000020b7824 */ /* 0x000fe200078e0223 */
[----:B------:R-:W-:-:S04]  /*21a0*/  MOV R10, R34 ;  /* 0x00000022000a7202 */ /* 0x000fc80000000f00 */
[----:B------:R-:W-:-:S08]  /*21b0*/  @P1 DFMA R14, R14, -1, RZ ;  /* 0xbff000000e0e182b */ /* 0x000fd000000000ff */
[----:B------:R-:W-:Y:S01]  /*21c0*/  DFMA R8, R14, R8, R16 ;  /* 0x000000080e08722b */ /* 0x000fe20000000010 */
[----:B------:R-:W-:Y:S10]  /*21d0*/  @!P0 BRA `(.L_x_27811) ;  /* 0x0000000000348947 */ /* 0x000ff40003800000 */
        /* <DEDUP_REMOVED lines=10> */
[----:B------:R-:W-:Y:S02]  /*2280*/  @!P0 LEA R5, R2, 0x3ff00000, 0x14 ;  /* 0x3ff0000002058811 */ /* 0x000fe400078ea0ff */
[----:B------:R-:W-:-:S06]  /*2290*/  @!P0 MOV R2, R34 ;  /* 0x0000002200028202 */ /* 0x000fcc0000000f00 */
[----:B------:R-:W-:-:S11]  /*22a0*/  @!P0 DMUL R10, R2, R4 ;  /* 0x00000004020a8228 */ /* 0x000fd60000000000 */
.L_x_27811:
[----:B------:R-:W-:Y:S05]  /*22b0*/  BSYNC B1 ;  /* 0x0000000000017941 */ /* 0x000fea0003800000 */
.L_x_27810:
        /* <DEDUP_REMOVED lines=19> */
[----:B------:R-:W-:Y:S02]  /*23f0*/  MOV R17, R7 ;  /* 0x0000000700117202 */ /* 0x000fe40000000f00 */
[----:B------:R-:W-:-:S07]  /*2400*/  MOV R18, 0x2420 ;  /* 0x0000242000127802 */ /* 0x000fce0000000f00 */
[----:B------:R-:W-:Y:S05]  /*2410*/  CALL.REL.NOINC `($_ZN2at6native18elementwise_kernelILi128ELi2EZNS0_22gpu_kernel_impl_nocastIZZZNS0_17expm1_kernel_cudaERNS_18TensorIteratorBaseEENKUlvE_clEvENKUlvE1_clEvEUlN3c107complexIdEEE_EEvS4_RKT_EUliE_EEviT1_$__internal_trig_reduction_slowpathd) ;  /* 0x0000002400f47944 */ /* 0x000fea0003c00000 */
[----:B------:R-:W-:Y:S02]  /*2420*/  IMAD.MOV.U32 R2, RZ, RZ, R22 ;  /* 0x000000ffff027224 */ /* 0x000fe400078e0016 */
[----:B------:R-:W-:Y:S01]  /*2430*/  IMAD.MOV.U32 R3, RZ, RZ, R23 ;  /* 0x000000ffff037224 */ /* 0x000fe200078e0017 */
[----:B------:R-:W-:Y:S06]  /*2440*/  BRA `(.L_x_27814) ;  /* 0x0000000000087947 */ /* 0x000fec0003800000 */
.L_x_27813:
[----:B------:R-:W-:Y:S01]  /*2450*/  DMUL R2, RZ, R6 ;  /* 0x00000006ff027228 */ /* 0x000fe20000000000 */
[----:B------:R-:W-:-:S10]  /*2460*/  MOV R0, RZ ;  /* 0x000000ff00007202 */ /* 0x000fd40000000f00 */
.L_x_27814:
[----:B------:R-:W-:Y:S05]  /*2470*/  BSYNC B1 ;  /* 0x0000000000017941 */ /* 0x000fea0003800000 */
.L_x_27812:
        /* <DEDUP_REMOVED lines=8> */
[----:B------:R-:W-:Y:S01]  /*2500*/  HFMA2.MMA R0, -RZ, RZ, 1.4736328125, -236.625 ;  /* 0x3de5db65ff007435 */ /* 0x000fe200000001ff */
[----:B------:R-:W-:Y:S01]  /*2510*/  IMAD.MOV.U32 R26, RZ, RZ, 0x79785eba ;  /* 0x79785ebaff1a7424 */ /* 0x000fe200078e00ff */
[----:B------:R-:W-:-:S04]  /*2520*/  DMUL R14, R2, R2 ;  /* 0x00000002020e7228 */ /* 0x000fc80000000000 */
[----:B------:R-:W-:-:S04]  /*2530*/  FSEL R26, -R26, 4.2945490664224492434e-19, !P0 ;  /* 0x20fd81641a1a7808 */ /* 0x000fc80004000100 */
[----:B------:R-:W-:Y:S02]  /*2540*/  FSEL R27, R0, -0.082518599927425384521, !P0 ;  /* 0xbda8ff83001b7808 */ /* 0x000fe40004000000 */
[----:B------:R-:W0:Y:S04]  /*2550*/  S2R R0, SR_TID.X ;  /* 0x0000000000007919 */ /* 0x000e280000002100 */
        /* <DEDUP_REMOVED lines=8> */
[----:B------:R-:W0:Y:S07]  /*25e0*/  S2R R5, SR_CTAID.X ;  /* 0x0000000000057919 */ /* 0x000e2e0000002500 */
[----:B------:R-:W-:-:S08]  /*25f0*/  @P1 DFMA R2, R2, -1, RZ ;  /* 0xbff000000202182b */ /* 0x000fd000000000ff */
[----:B------:R-:W-:-:S07]  /*2600*/  DMUL R10, R2, R10 ;  /* 0x0000000a020a7228 */ /* 0x000fce0000000000 */
[----:B------:R1:W-:Y:S01]  /*2610*/  STG.E.128 desc[UR6][R12.64], R8 ;  /* 0x000000080c007986 */ /* 0x0003e2000c101d06 */
[----:B0-----:R-:W-:-:S04]  /*2620*/  IMAD R5, R5, 0x100, R0 ;  /* 0x0000010005057824 */ /* 0x001fc800078e0200 */
[----:B------:R-:W-:-:S07]  /*2630*/  VIADD R5, R5, 0x80 ;  /* 0x0000008005057836 */ /* 0x000fce0000000000 */
.L_x_27799:
[----:B------:R-:W-:Y:S05]  /*2640*/  BSYNC B0 ;  /* 0x0000000000007941 */ /* 0x000fea0003800000 */
.L_x_27798:
[----:B------:R-:W-:Y:S02]  /*2650*/  ULDC UR4, c[0x0][0x210] ;  /* 0x0000840000047ab9 */ /* 0x000fe40000000800 */
[----:B------:R-:W-:-:S13]  /*2660*/  ISETP.GE.AND P0, PT, R5, UR4, PT ;  /* 0x0000000405007c0c */ /* 0x000fda000bf06270 */
[----:B------:R-:W-:Y:S05]  /*2670*/  @P0 EXIT ;  /* 0x000000000000094d */ /* 0x000fea0003800000 */
[----:B------:R-:W0:Y:S01]  /*2680*/  LDC R6, c[0x0][0x218] ;  /* 0x00008600ff067b82 */ /* 0x000e220000000800 */
[----:B------:R-:W-:Y:S01]  /*2690*/  MOV R0, RZ ;  /* 0x000000ff00007202 */ /* 0x000fe20000000f00 */
[----:B-1----:R-:W-:Y:S01]  /*26a0*/  IMAD.MOV.U32 R13, RZ, RZ, RZ ;  /* 0x000000ffff0d7224 */ /* 0x002fe200078e00ff */
        /* <DEDUP_REMOVED lines=293> */
[----:B------:R-:W-:-:S04]  /*3900*/  IMAD R2, R7, UR8, R3 ;  /* 0x0000000807027c24 */ /* 0x000fc8000f8e0203 */
[----:B------:R-:W-:Y:S02]  /*3910*/  @P0 IMAD.MOV R4, RZ, RZ, -R4 ;  /* 0x000000ffff040224 */ /* 0x000fe400078e0a04 */
[C---:B------:R-:W-:Y:S02]  /*3920*/  IMAD R13, R2.reuse, UR4, R13 ;  /* 0x00000004020d7c24 */ /* 0x040fe4000f8e020d */
[----:B-1----:R-:W-:Y:S02]  /*3930*/  @P0 IMAD R4, R11, R4, R5 ;  /* 0x000000040b040224 */ /* 0x002fe400078e0205 */
[----:B------:R-:W-:Y:S02]  /*3940*/  IMAD R0, R2, UR5, R0 ;  /* 0x0000000502007c24 */ /* 0x000fe4000f8e0200 */
[C---:B--2---:R-:W-:Y:S02]  /*3950*/  @P0 IMAD R13, R4.reuse, R14, R13 ;  /* 0x0000000e040d0224 */ /* 0x044fe400078e020d */
[----:B------:R-:W-:-:S07]  /*3960*/  @P0 IMAD R0, R4, R15, R0 ;  /* 0x0000000f04000224 */ /* 0x000fce00078e0200 */
.L_x_27815:
[----:B------:R-:W-:Y:S02]  /*3970*/  ULDC.64 UR4, c[0x0][0x418] ;  /* 0x0001060000047ab9 */ /* 0x000fe40000000a00 */
[----:B------:R-:W-:-:S04]  /*3980*/  IADD3 R4, P0, R0, UR4, RZ ;  /* 0x0000000400047c10 */ /* 0x000fc8000ff1e0ff */
[----:B------:R-:W-:Y:S01]  /*3990*/  IADD3.X R5, RZ, UR5, RZ, P0, !PT ;  /* 0x00000005ff057c10 */ /* 0x000fe200087fe4ff */
[----:B------:R-:W-:-:S05]  /*39a0*/  ULDC.64 UR4, c[0x0][0x410] ;  /* 0x0001040000047ab9 */ /* 0x000fca0000000a00 */
[----:B------:R-:W2:Y:S01]  /*39b0*/  LDG.E.128 R4, desc[UR6][R4.64] ;  /* 0x0000000604047981 */ /* 0x000ea2000c1e1d00 */
[----:B------:R-:W-:Y:S01]  /*39c0*/  IADD3 R12, P1, R13, UR4, RZ ;  /* 0x000000040d0c7c10 */ /* 0x000fe2000ff3e0ff */
[----:B------:R-:W-:Y:S04]  /*39d0*/  BSSY B0, `(.L_x_27816) ;  /* 0x000001c000007945 */ /* 0x000fe80003800000 */
[----:B------:R-:W-:Y:S01]  /*39e0*/  IMAD.X R13, RZ, RZ, UR5, P1 ;  /* 0x00000005ff0d7e24 */ /* 0x000fe200088e06ff */
        /* <DEDUP_REMOVED lines=21> */
[----:B------:R-:W-:Y:S01]  /*3b40*/  MOV R2, R22 ;  /* 0x0000001600027202 */ /* 0x000fe20000000f00 */
[----:B------:R-:W-:Y:S01]  /*3b50*/  IMAD.MOV.U32 R3, RZ, RZ, R23 ;  /* 0x000000ffff037224 */ /* 0x000fe200078e0017 */
[----:B------:R-:W-:Y:S06]  /*3b60*/  BRA `(.L_x_27818) ;  /* 0x0000000000087947 */ /* 0x000fec0003800000 */
.L_x_27817:
[----:B------:R-:W-:Y:S01]  /*3b70*/  DMUL R2, RZ, R16 ;  /* 0x00000010ff027228 */ /* 0x000fe20000000000 */
[----:B------:R-:W-:-:S10]  /*3b80*/  MOV R0, RZ ;  /* 0x000000ff00007202 */ /* 0x000fd40000000f00 */
.L_x_27818:
[----:B------:R-:W-:Y:S05]  /*3b90*/  BSYNC B0 ;  /* 0x0000000000007941 */ /* 0x000fea0003800000 */
.L_x_27816:
        /* <DEDUP_REMOVED lines=27> */
[----:B------:R-:W-:Y:S01]  /*3d50*/  ISETP.GE.AND P1, PT, R5, RZ, PT ;  /* 0x000000ff0500720c */ /* 0x000fe20003f26270 */
[----:B------:R-:W-:Y:S01]  /*3d60*/  DSETP.GTU.AND P0, PT, |R4|, +INF , PT ;  /* 0x7ff000000400742a */ /* 0x000fe20003f0c200 */
[----:B------:R-:W-:-:S04]  /*3d70*/  MOV R9, 0x3ff00000 ;  /* 0x3ff0000000097802 */ /* 0x000fc80000000f00 */
[----:B------:R-:W-:-:S03]  /*3d80*/  FSEL R9, -R9, +QNAN , !P1 ;  /* 0x7ff0000009097808 */ /* 0x000fc60004800100 */
[----:B------:R-:W-:Y:S02]  /*3d90*/  FSEL R8, R2, RZ, P0 ;  /* 0x000000ff02087208 */ /* 0x000fe40000000000 */
[----:B------:R-:W-:Y:S01]  /*3da0*/  FSEL R9, R3, R9, P0 ;  /* 0x0000000903097208 */ /* 0x000fe20000000000 */
[----:B------:R-:W-:Y:S06]  /*3db0*/  BRA `(.L_x_27821) ;  /* 0x0000000000e87947 */ /* 0x000fec0003800000 */
.L_x_27820:
[----:B------:R-:W-:Y:S01]  /*3dc0*/  IMAD.MOV.U32 R2, RZ, RZ, 0x652b82fe ;  /* 0x652b82feff027424 */ /* 0x000fe200078e00ff */
[----:B------:R-:W-:Y:S01]  /*3dd0*/  MOV R3, 0x3ff71547 ;  /* 0x3ff7154700037802 */ /* 0x000fe20000000f00 */
[----:B------:R-:W-:Y:S01]  /*3de0*/  UMOV UR4, 0xfefa39ef ;  /* 0xfefa39ef00047882 */ /* 0x000fe20000000000 */
[----:B------:R-:W-:Y:S01]  /*3df0*/  UMOV UR5, 0x3fe62e42 ;  /* 0x3fe62e4200057882 */ /* 0x000fe20000000000 */
[----:B------:R-:W-:Y:S01]  /*3e00*/  IMAD.SHL.U32 R0, R5, 0x2, RZ ;  /* 0x0000000205007824 */ /* 0x000fe200078e00ff */
[----:B------:R-:W-:Y:S01]  /*3e10*/  MOV R16, 0x8ebd13cd ;  /* 0x8ebd13cd00107802 */ /* 0x000fe20000000f00 */
[----:B------:R-:W-:Y:S01]  /*3e20*/  IMAD.MOV.U32 R17, RZ, RZ, 0x3e5af86d ;  /* 0x3e5af86dff117424 */ /* 0x000fe200078e00ff */
[----:B------:R-:W-:Y:S02]  /*3e30*/  DFMA R2, R4, R2, 6.75539944105574400000e+15 ;  /* 0x433800000402742b */ /* 0x000fe40000000002 */
[C---:B------:R-:W-:Y:S02]  /*3e40*/  ISETP.GE.U32.AND P0, PT, R0.reuse, 0x7fb3e647, PT ;  /* 0x7fb3e6470000780c */ /* 0x040fe40003f06070 */
[----:B------:R-:W-:-:S04]  /*3e50*/  ISETP.NE.AND P1, PT, R0, RZ, PT ;  /* 0x000000ff0000720c */ /* 0x000fc80003f25270 */
[----:B------:R-:W-:Y:S02]  /*3e60*/  DADD R8, R2, -6.75539944105574400000e+15 ;  /* 0xc338000002087429 */ /* 0x000fe40000000000 */
[----:B------:R-:W-:-:S04]  /*3e70*/  SEL R2, R2, RZ, P0 ;  /* 0x000000ff02027207 */ /* 0x000fc80000000000 */
[----:B------:R-:W-:Y:S02]  /*3e80*/  IADD3 R3, R2, -0x1, RZ ;  /* 0xffffffff02037810 */ /* 0x000fe40007ffe0ff */
        /* <DEDUP_REMOVED lines=45> */
.L_x_27821:
[----:B------:R-:W-:Y:S05]  /*4160*/  BSYNC B0 ;  /* 0x0000000000007941 */ /* 0x000fea0003800000 */
.L_x_27819:
        /* <DEDUP_REMOVED lines=23> */
[----:B------:R-:W-:Y:S01]  /*42e0*/  IMAD.MOV.U32 R14, RZ, RZ, R22 ;  /* 0x000000ffff0e7224 */ /* 0x000fe200078e0016 */
[----:B------:R-:W-:Y:S01]  /*42f0*/  MOV R15, R23 ;  /* 0x00000017000f7202 */ /* 0x000fe20000000f00 */
[----:B------:R-:W-:Y:S06]  /*4300*/  BRA `(.L_x_27824) ;  /* 0x0000000000087947 */ /* 0x000fec0003800000 */
.L_x_27823:
[----:B------:R-:W-:Y:S01]  /*4310*/  DMUL R14, RZ, R6 ;  /* 0x00000006ff0e7228 */ /* 0x000fe20000000000 */
[----:B------:R-:W-:-:S10]  /*4320*/  IMAD.MOV.U32 R0, RZ, RZ, RZ ;  /* 0x000000ffff007224 */ /* 0x000fd400078e00ff */
.L_x_27824:
[----:B------:R-:W-:Y:S05]  /*4330*/  BSYNC B0 ;  /* 0x0000000000007941 */ /* 0x000fea0003800000 */
.L_x_27822:
        /* <DEDUP_REMOVED lines=8> */
[----:B------:R-:W-:Y:S01]  /*43c0*/  MOV R2, 0x652b82fe ;  /* 0x652b82fe00027802 */ /* 0x000fe20000000f00 */
[----:B------:R-:W-:Y:S01]  /*43d0*/  IMAD.MOV.U32 R3, RZ, RZ, 0x3ff71547 ;  /* 0x3ff71547ff037424 */ /* 0x000fe200078e00ff */
[----:B------:R-:W-:Y:S01]  /*43e0*/  UMOV UR4, 0xfefa39ef ;  /* 0xfefa39ef00047882 */ /* 0x000fe20000000000 */
[----:B------:R-:W-:Y:S01]  /*43f0*/  UMOV UR5, 0x3fe62e42 ;  /* 0x3fe62e4200057882 */ /* 0x000fe20000000000 */
[----:B------:R-:W-:Y:S01]  /*4400*/  MOV R34, 0xfca213ea ;  /* 0xfca213ea00227802 */ /* 0x000fe20000000f00 */
[----:B------:R-:W-:Y:S01]  /*4410*/  IMAD.MOV.U32 R35, RZ, RZ, 0x3e928af3 ;  /* 0x3e928af3ff237424 */ /* 0x000fe200078e00ff */
[----:B------:R-:W-:Y:S01]  /*4420*/  R2P PR, R0, 0x3 ;  /* 0x0000000300007804 */ /* 0x000fe20000000000 */
        /* <DEDUP_REMOVED lines=52> */
[----:B------:R-:W-:Y:S01]  /*4770*/  LEA R11, R2, R35, 0x14 ;  /* 0x00000023020b7211 */ /* 0x000fe200078ea0ff */
[----:B------:R-:W-:-:S04]  /*4780*/  IMAD.MOV.U32 R10, RZ, RZ, R34 ;  /* 0x000000ffff0a7224 */ /* 0x000fc800078e0022 */
        /* <DEDUP_REMOVED lines=10> */
[----:B------:R-:W-:-:S04]  /*4830*/  @!P0 SHF.R.S32.HI R3, RZ, 0x1, R0 ;  /* 0x00000001ff038819 */ /* 0x000fc80000011400 */
[----:B------:R-:W-:Y:S01]  /*4840*/  @!P0 IADD3 R2, R2, -R3, RZ ;  /* 0x8000000302028210 */ /* 0x000fe20007ffe0ff */
[----:B------:R-:W-:-:S03]  /*4850*/  @!P0 IMAD R3, R3, 0x100000, R35 ;  /* 0x0010000003038824 */ /* 0x000fc600078e0223 */
[----:B------:R-:W-:Y:S02]  /*4860*/  @!P0 LEA R5, R2, 0x3ff00000, 0x14 ;  /* 0x3ff0000002058811 */ /* 0x000fe400078ea0ff */
[----:B------:R-:W-:-:S06]  /*4870*/  @!P0 MOV R2, R34 ;  /* 0x0000002200028202 */ /* 0x000fcc0000000f00 */
[----:B------:R-:W-:-:S11]  /*4880*/  @!P0 DMUL R10, R2, R4 ;  /* 0x00000004020a8228 */ /* 0x000fd60000000000 */
.L_x_27826:
[----:B------:R-:W-:Y:S05]  /*4890*/  BSYNC B0 ;  /* 0x0000000000007941 */ /* 0x000fea0003800000 */
.L_x_27825:
        /* <DEDUP_REMOVED lines=18> */
[----:B------:R-:W-:Y:S01]  /*49c0*/  MOV R16, R6 ;  /* 0x0000000600107202 */ /* 0x000fe20000000f00 */
[----:B------:R-:W-:Y:S01]  /*49d0*/  IMAD.MOV.U32 R17, RZ, RZ, R7 ;  /* 0x000000ffff117224 */ /* 0x000fe200078e0007 */
[----:B------:R-:W-:-:S07]  /*49e0*/  MOV R18, 0x4a00 ;  /* 0x00004a0000127802 */ /* 0x000fce0000000f00 */
[----:B------:R-:W-:Y:S05]  /*49f0*/  CALL.REL.NOINC `($_ZN2at6native18elementwise_kernelILi128ELi2EZNS0_22gpu_kernel_impl_nocastIZZZNS0_17expm1_kernel_cudaERNS_18TensorIteratorBaseEENKUlvE_clEvENKUlvE1_clEvEUlN3c107complexIdEEE_EEvS4_RKT_EUliE_EEviT1_$__internal_trig_reduction_slowpathd) ;  /* 0x00000000007c7944 */ /* 0x000fea0003c00000 */
[----:B------:R-:W-:Y:S01]  /*4a00*/  MOV R2, R22 ;  /* 0x0000001600027202 */ /* 0x000fe20000000f00 */
[----:B------:R-:W-:Y:S01]  /*4a10*/  IMAD.MOV.U32 R3, RZ, RZ, R23 ;  /* 0x000000ffff037224 */ /* 0x000fe200078e0017 */
[----:B------:R-:W-:Y:S06]  /*4a20*/  BRA `(.L_x_27829) ;  /* 0x0000000000087947 */ /* 0x000fec0003800000 */
.L_x_27828:
[----:B------:R-:W-:Y:S01]  /*4a30*/  DMUL R2, RZ, R6 ;  /* 0x00000006ff027228 */ /* 0x000fe20000000000 */
[----:B------:R-:W-:-:S10]  /*4a40*/  MOV R0, RZ ;  /* 0x000000ff00007202 */ /* 0x000fd40000000f00 */
.L_x_27829:
[----:B------:R-:W-:Y:S05]  /*4a50*/  BSYNC B0 ;  /* 0x0000000000007941 */ /* 0x000fea0003800000 */
.L_x_27827:
[----:B------:R-:W0:Y:S01]  /*4a60*/  LDC.64 R24, c[0x4][0x1b0] ;  /* 0x01006c00ff187b82 */ /* 0x000e220000000a00 */
[----:B------:R-:W-:-:S05]  /*4a70*/  IMAD.SHL.U32 R4, R0, 0x8, RZ ;  /* 0x0000000800047824 */ /* 0x000fca00078e00ff */
[----:B------:R-:W-:-:S05]  /*4a80*/  LOP3.LUT R5, R4, 0x8, RZ, 0xc0, !PT ;  /* 0x0000000804057812 */ /* 0x000fca00078ec0ff */
[----:B0-----:R-:W-:-:S05]  /*4a90*/  IMAD.WIDE.U32 R24, R5, 0x8, R24 ;  /* 0x0000000805187825 */ /* 0x001fca00078e0018 */
[----:B------:R-:W2:Y:S04]  /*4aa0*/  LDG.E.128.CONSTANT R4, desc[UR6][R24.64] ;  /* 0x0000000618047981 */ /* 0x000ea8000c1e9d00 */
[----:B------:R-:W3:Y:S04]  /*4ab0*/  LDG.E.128.CONSTANT R16, desc[UR6][R24.64+0x10] ;  /* 0x0000100618107981 */ /* 0x000ee8000c1e9d00 */
[----:B------:R-:W4:Y:S01]  /*4ac0*/  LDG.E.128.CONSTANT R20, desc[UR6][R24.64+0x20] ;  /* 0x0000200618147981 */ /* 0x000f22000c1e9d00 */
[----:B------:R-:W-:Y:S01]  /*4ad0*/  HFMA2.MMA R26, -RZ, RZ, 44800, 430.5 ;  /* 0x79785ebaff1a7435 */ /* 0x000fe200000001ff */
[----:B------:R-:W-:Y:S01]  /*4ae0*/  R2P PR, R0, 0x3 ;  /* 0x0000000300007804 */ /* 0x000fe20000000000 */
[----:B------:R-:W-:Y:S01]  /*4af0*/  IMAD.MOV.U32 R0, RZ, RZ, 0x3de5db65 ;  /* 0x3de5db65ff007424 */ /* 0x000fe200078e00ff */
[----:B------:R-:W-:-:S04]  /*4b00*/  DMUL R14, R2, R2 ;  /* 0x00000002020e7228 */ /* 0x000fc80000000000 */
[----:B------:R-:W-:-:S03]  /*4b10*/  FSEL R27, R0, -0.082518599927425384521, !P0 ;  /* 0xbda8ff83001b7808 */ /* 0x000fc60004000000 */
[----:B------:R-:W-:-:S06]  /*4b20*/  FSEL R26, -R26, 4.2945490664224492434e-19, !P0 ;  /* 0x20fd81641a1a7808 */ /* 0x000fcc0004000100 */
        /* <DEDUP_REMOVED lines=9> */
[----:B------:R-:W-:-:S07]  /*4bc0*/  DMUL R10, R2, R10 ;  /* 0x0000000a020a7228 */ /* 0x000fce0000000000 */
[----:B------:R-:W-:Y:S01]  /*4bd0*/  STG.E.128 desc[UR6][R12.64], R8 ;  /* 0x000000080c007986 */ /* 0x000fe2000c101d06 */
[----:B------:R-:W-:Y:S05]  /*4be0*/  EXIT ;  /* 0x000000000000794d */ /* 0x000fea0003800000 */
        .type           $_ZN2at6native18elementwise_kernelILi128ELi2EZNS0_22gpu_kernel_impl_nocastIZZZNS0_17expm1_kernel_cudaERNS_18TensorIteratorBaseEENKUlvE_clEvENKUlvE1_clEvEUlN3c107complexIdEEE_EEvS4_RKT_EUliE_EEviT1_$__internal_trig_reduction_slowpathd,@function
        .size           $_ZN2at6native18elementwise_kernelILi128ELi2EZNS0_22gpu_kernel_impl_nocastIZZZNS0_17expm1_kernel_cudaERNS_18TensorIteratorBaseEENKUlvE_clEvENKUlvE1_clEvEUlN3c107complexIdEEE_EEvS4_RKT_EUliE_EEviT1_$__internal_trig_reduction_slowpathd,(.L_x_36111 - $_ZN2at6native18elementwise_kernelILi128ELi2EZNS0_22gpu_kernel_impl_nocastIZZZNS0_17expm1_kernel_cudaERNS_18TensorIteratorBaseEENKUlvE_clEvENKUlvE1_clEvEUlN3c107complexIdEEE_EEvS4_RKT_EUliE_EEviT1_$__internal_trig_reduction_slowpathd)
$_ZN2at6native18elementwise_kernelILi128ELi2EZNS0_22gpu_kernel_impl_nocastIZZZNS0_17expm1_kernel_cudaERNS_18TensorIteratorBaseEENKUlvE_clEvENKUlvE1_clEvEUlN3c107complexIdEEE_EEvS4_RKT_EUliE_EEviT1_$__internal_trig_reduction_slowpathd:
[----:B------:R-:W-:Y:S01]  /*4bf0*/  SHF.R.U32.HI R0, RZ, 0x14, R17 ;  /* 0x00000014ff007819 */ /* 0x000fe20000011611 */
[----:B------:R-:W-:Y:S01]  /*4c00*/  IMAD.MOV.U32 R3, RZ, RZ, RZ ;  /* 0x000000ffff037224 */ /* 0x000fe200078e00ff */
[----:B------:R-:W-:Y:S02]  /*4c10*/  MOV R22, R16 ;  /* 0x0000001000167202 */ /* 0x000fe40000000f00 */
[----:B------:R-:W-:-:S04]  /*4c20*/  LOP3.LUT R14, R0, 0x7ff, RZ, 0xc0, !PT ;  /* 0x000007ff000e7812 */ /* 0x000fc800078ec0ff */
[----:B------:R-:W-:-:S13]  /*4c30*/  ISETP.NE.AND P0, PT, R14, 0x7ff, PT ;  /* 0x000007ff0e00780c */ /* 0x000fda0003f05270 */
[----:B------:R-:W-:Y:S05]  /*4c40*/  @!P0 BRA `(.L_x_27830) ;  /* 0x0000000800308947 */ /* 0x000fea0003800000 */
[----:B------:R-:W-:Y:S01]  /*4c50*/  IADD3 R14, R14, -0x400, RZ ;  /* 0xfffffc000e0e7810 */ /* 0x000fe20007ffe0ff */
[----:B------:R-:W-:Y:S01]  /*4c60*/  VIADD R15, R0, 0xfffffc00 ;  /* 0xfffffc00000f7836 */ /* 0x000fe20000000000 */
[----:B------:R-:W-:Y:S01]  /*4c70*/  BSSY B2, `(.L_x_27831) ;  /* 0x000002f000027945 */ /* 0x000fe20003800000 */
[----:B------:R-:W-:Y:S02]  /*4c80*/  CS2R R24, SRZ ;  /* 0x0000000000187805 */ /* 0x000fe4000001ff00 */
[----:B------:R-:W-:Y:S02]  /*4c90*/  SHF.R.U32.HI R14, RZ, 0x6, R14 ;  /* 0x00000006ff0e7819 */ /* 0x000fe4000001160e */
[----:B------:R-:W-:Y:S02]  /*4ca0*/  LOP3.LUT P3, R15, R15, 0x3f, RZ, 0xc0, !PT ;  /* 0x0000003f0f0f7812 */ /* 0x000fe4000786c0ff */
[C---:B------:R-:W-:Y:S02]  /*4cb0*/  IADD3 R3, -R14.reuse, 0x10, RZ ;  /* 0x000000100e037810 */ /* 0x040fe40007ffe1ff */
[----:B------:R-:W-:-:S02]  /*4cc0*/  IADD3 R16, -R14, 0x13, RZ ;  /* 0x000000130e107810 */ /* 0x000fc40007ffe1ff */
[C---:B------:R-:W-:Y:S02]  /*4cd0*/  ISETP.GT.AND P0, PT, R3.reuse, 0xe, PT ;  /* 0x0000000e0300780c */ /* 0x040fe40003f04270 */
[----:B------:R-:W-:Y:S02]  /*4ce0*/  IADD3 R14, -R14, 0xf, RZ ;  /* 0x0000000f0e0e7810 */ /* 0x000fe40007ffe1ff */
[----:B------:R-:W-:Y:S02]  /*4cf0*/  SEL R16, R16, 0x12, !P0 ;  /* 0x0000001210107807 */ /* 0x000fe40004000000 */
[----:B------:R-:W-:Y:S02]  /*4d00*/  MOV R19, R14 ;  /* 0x0000000e00137202 */ /* 0x000fe40000000f00 */
[----:B------:R-:W-:-:S13]  /*4d10*/  ISETP.GT.AND P0, PT, R3, R16, PT ;  /* 0x000000100300720c */ /* 0x000fda0003f04270 */
[----:B------:R-:W-:Y:S05]  /*4d20*/  @P0 BRA `(.L_x_27832) ;  /* 0x00000000008c0947 */ /* 0x000fea0003800000 */
[----:B------:R-:W0:Y:S01]  /*4d30*/  LDC.64 R20, c[0x4][0x1b8] ;  /* 0x01006e00ff147b82 */ /* 0x000e220000000a00 */
[C---:B------:R-:W-:Y:S01]  /*4d40*/  SHF.L.U64.HI R23, R22.reuse, 0xb, R17 ;  /* 0x0000000b16177819 */ /* 0x040fe20000010211 */
[----:B------:R-:W-:Y:S01]  /*4d50*/  IMAD.SHL.U32 R22, R22, 0x800, RZ ;  /* 0x0000080016167824 */ /* 0x000fe200078e00ff */
[----:B------:R-:W-:Y:S01]  /*4d60*/  MOV R0, R1 ;  /* 0x0000000100007202 */ /* 0x000fe20000000f00 */
[----:B------:R-:W-:Y:S01]  /*4d70*/  IMAD.MOV.U32 R19, RZ, RZ, R14 ;  /* 0x000000ffff137224 */ /* 0x000fe200078e000e */
[----:B------:R-:W-:Y:S02]  /*4d80*/  CS2R R24, SRZ ;  /* 0x0000000000187805 */ /* 0x000fe4000001ff00 */
[----:B------:R-:W-:Y:S01]  /*4d90*/  LOP3.LUT R23, R23, 0x80000000, RZ, 0xfc, !PT ;  /* 0x8000000017177812 */ /* 0x000fe200078efcff */
[----:B------:R-:W1:Y:S01]  /*4da0*/  LDC.64 R2, c[0x0][0x208] ;  /* 0x00008200ff027b82 */ /* 0x000e620000000a00 */
[----:B0-----:R-:W-:-:S07]  /*4db0*/  IMAD.WIDE R20, R14, 0x8, R20 ;  /* 0x000000080e147825 */ /* 0x001fce00078e0214 */
.L_x_27833:
[----:B-1----:R-:W-:Y:S02]  /*4dc0*/  R2UR UR4, R2 ;  /* 0x00000000020472ca */ /* 0x002fe400000e0000 */
[----:B------:R-:W-:-:S13]  /*4dd0*/  R2UR UR5, R3 ;  /* 0x00000000030572ca */ /* 0x000fda00000e0000 */
[----:B------:R-:W2:Y:S01]  /*4de0*/  LDG.E.64.CONSTANT R28, desc[UR4][R20.64] ;  /* 0x00000004141c7981 */ /* 0x000ea2000c1e9b00 */
[----:B------:R-:W-:Y:S01]  /*4df0*/  MOV R30, R24 ;  /* 0x00000018001e7202 */ /* 0x000fe20000000f00 */
[----:B------:R-:W-:Y:S02]  /*4e00*/  IMAD.MOV.U32 R31, RZ, RZ, R25 ;  /* 0x000000ffff1f7224 */ /* 0x000fe400078e0019 */
[----:B------:R-:W-:Y:S02]  /*4e10*/  VIADD R19, R19, 0x1 ;  /* 0x0000000113137836 */ /* 0x000fe40000000000 */
[----:B--2---:R-:W-:-:S04]  /*4e20*/  IMAD.WIDE.U32 R30, P4, R28, R22, R30 ;  /* 0x000000161c1e7225 */ /* 0x004fc8000788001e */
[CC--:B------:R-:W-:Y:S02]  /*4e30*/  IMAD R27, R28.reuse, R23.reuse, RZ ;  /* 0x000000171c1b7224 */ /* 0x0c0fe400078e02ff */
[----:B------:R-:W-:-:S03]  /*4e40*/  IMAD.HI.U32 R25, R28, R23, RZ ;  /* 0x000000171c197227 */ /* 0x000fc600078e00ff */
[----:B------:R-:W-:Y:S01]  /*4e50*/  IADD3 R27, P0, R27, R31, RZ ;  /* 0x0000001f1b1b7210 */ /* 0x000fe20007f1e0ff */
[----:B------:R-:W-:Y:S01]  /*4e60*/  IMAD R24, R29, R22, RZ ;  /* 0x000000161d187224 */ /* 0x000fe200078e02ff */
[----:B------:R-:W-:Y:S01]  /*4e70*/  IADD3.X R25, R25, RZ, RZ, P4, !PT ;  /* 0x000000ff19197210 */ /* 0x000fe200027fe4ff */
[----:B------:R-:W-:Y:S01]  /*4e80*/  IMAD.HI.U32 R26, R29, R23, RZ ;  /* 0x000000171d1a7227 */ /* 0x000fe200078e00ff */
[----:B------:R-:W-:Y:S02]  /*4e90*/  ISETP.GE.AND P4, PT, R19, R16, PT ;  /* 0x000000101300720c */ /* 0x000fe40003f86270 */
[----:B------:R-:W-:Y:S01]  /*4ea0*/  IADD3 R31, P1, R24, R27, RZ ;  /* 0x0000001b181f7210 */ /* 0x000fe20007f3e0ff */
[----:B------:R-:W-:-:S04]  /*4eb0*/  IMAD.HI.U32 R24, R29, R22, RZ ;  /* 0x000000161d187227 */ /* 0x000fc800078e00ff */
[----:B------:R-:W-:Y:S01]  /*4ec0*/  IMAD R27, R29, R23, RZ ;  /* 0x000000171d1b7224 */ /* 0x000fe200078e02ff */
[----:B------:R-:W-:Y:S01]  /*4ed0*/  IADD3.X R24, P0, R24, R25, RZ, P0, !PT ;  /* 0x0000001918187210 */ /* 0x000fe2000071e4ff */
[----:B------:R0:W-:Y:S03]  /*4ee0*/  STL.64 [R0], R30 ;  /* 0x0000001e00007387 */ /* 0x0001e60000100a00 */
[----:B------:R-:W-:Y:S02]  /*4ef0*/  IADD3.X R24, P1, R27, R24, RZ, P1, !PT ;  /* 0x000000181b187210 */ /* 0x000fe40000f3e4ff */
[----:B------:R-:W-:Y:S02]  /*4f00*/  IADD3.X R26, R26, RZ, RZ, P0, !PT ;  /* 0x000000ff1a1a7210 */ /* 0x000fe400007fe4ff */
[----:B------:R-:W-:-:S03]  /*4f10*/  IADD3 R20, P0, R20, 0x8, RZ ;  /* 0x0000000814147810 */ /* 0x000fc60007f1e0ff */
[----:B------:R-:W-:Y:S01]  /*4f20*/  IMAD.X R25, RZ, RZ, R26, P1 ;  /* 0x000000ffff197224 */ /* 0x000fe200008e061a */
[----:B------:R-:W-:Y:S01]  /*4f30*/  IADD3.X R21, RZ, R21, RZ, P0, !PT ;  /* 0x00000015ff157210 */ /* 0x000fe200007fe4ff */
[----:B0-----:R-:W-:Y:S01]  /*4f40*/  VIADD R0, R0, 0x8 ;  /* 0x0000000800007836 */ /* 0x001fe20000000000 */
[----:B------:R-:W-:Y:S07]  /*4f50*/  @!P4 BRA `(.L_x_27833) ;  /* 0xfffffffc0098c947 */ /* 0x000fee000383ffff */
.L_x_27832:
[----:B------:R-:W-:Y:S05]  /*4f60*/  BSYNC B2 ;  /* 0x0000000000027941 */ /* 0x000fea0003800000 */
.L_x_27831:
[----:B------:R-:W-:-:S05]  /*4f70*/  IADD3 R14, -R14, R19, RZ ;  /* 0x000000130e0e7210 */ /* 0x000fca0007ffe1ff */
        /* <DEDUP_REMOVED lines=8> */
[-CC-:B---3--:R-:W-:Y:S02]  /*5000*/  @P3 SHF.R.U64 R19, R22, R0.reuse, R23.reuse ;  /* 0x0000000016133219 */ /* 0x188fe40000001217 */
[-C--:B------:R-:W-:Y:S02]  /*5010*/  @P3 SHF.R.U32.HI R16, RZ, R0.reuse, R23 ;  /* 0x00000000ff103219 */ /* 0x080fe40000011617 */
[C-C-:B------:R-:W-:Y:S02]  /*5020*/  @P3 SHF.R.U64 R22, R20.reuse, R0, R21.reuse ;  /* 0x0000000014163219 */ /* 0x140fe40000001215 */
[-C--:B------:R-:W-:Y:S02]  /*5030*/  @P3 SHF.L.U64.HI R23, R20, R15.reuse, R21 ;  /* 0x0000000f14173219 */ /* 0x080fe40000010215 */
[----:B------:R-:W-:Y:S02]  /*5040*/  @P3 LOP3.LUT R20, R19, R14, RZ, 0xfc, !PT ;  /* 0x0000000e13143212 */ /* 0x000fe400078efcff */
[----:B----4-:R-:W-:-:S02]  /*5050*/  @P3 SHF.L.U32 R19, R2, R15, RZ ;  /* 0x0000000f02133219 */ /* 0x010fc400000006ff */
[----:B------:R-:W-:Y:S02]  /*5060*/  @P3 SHF.R.U32.HI R0, RZ, R0, R21 ;  /* 0x00000000ff003219 */ /* 0x000fe40000011615 */
[----:B------:R-:W-:Y:S02]  /*5070*/  @P3 SHF.L.U64.HI R15, R2, R15, R3 ;  /* 0x0000000f020f3219 */ /* 0x000fe40000010203 */
[----:B------:R-:W-:Y:S02]  /*5080*/  @P3 LOP3.LUT R21, R16, R23, RZ, 0xfc, !PT ;  /* 0x0000001710153212 */ /* 0x000fe400078efcff */
[----:B------:R-:W-:Y:S02]  /*5090*/  @P3 LOP3.LUT R2, R19, R22, RZ, 0xfc, !PT ;  /* 0x0000001613023212 */ /* 0x000fe400078efcff */
[C-C-:B------:R-:W-:Y:S02]  /*50a0*/  SHF.L.U64.HI R14, R20.reuse, 0x2, R21.reuse ;  /* 0x00000002140e7819 */ /* 0x140fe40000010215 */
[----:B------:R-:W-:Y:S01]  /*50b0*/  SHF.L.U32 R20, R20, 0x2, RZ ;  /* 0x0000000214147819 */ /* 0x000fe200000006ff */
[----:B------:R-:W-:Y:S01]  /*50c0*/  IMAD.SHL.U32 R16, R2, 0x4, RZ ;  /* 0x0000000402107824 */ /* 0x000fe200078e00ff */
[----:B------:R-:W-:-:S02]  /*50d0*/  SHF.R.U32.HI R21, RZ, 0x1e, R21 ;  /* 0x0000001eff157819 */ /* 0x000fc40000011615 */
[----:B------:R-:W-:Y:S02]  /*50e0*/  @P3 LOP3.LUT R3, R15, R0, RZ, 0xfc, !PT ;  /* 0x000000000f033212 */ /* 0x000fe400078efcff */
[----:B------:R-:W-:Y:S02]  /*50f0*/  IADD3 RZ, P0, RZ, -R20, RZ ;  /* 0x80000014ffff7210 */ /* 0x000fe40007f1e0ff */
[----:B------:R-:W-:Y:S02]  /*5100*/  LOP3.LUT R19, RZ, R14, RZ, 0x33, !PT ;  /* 0x0000000eff137212 */ /* 0x000fe400078e33ff */
[----:B------:R-:W-:Y:S02]  /*5110*/  LOP3.LUT R0, R21, R16, RZ, 0xfc, !PT ;  /* 0x0000001015007212 */ /* 0x000fe400078efcff */
[----:B------:R-:W-:Y:S02]  /*5120*/  IADD3.X R21, P0, RZ, R19, RZ, P0, !PT ;  /* 0x00000013ff157210 */ /* 0x000fe4000071e4ff */
[----:B------:R-:W-:-:S02]  /*5130*/  SHF.L.U64.HI R15, R2, 0x2, R3 ;  /* 0x00000002020f7819 */ /* 0x000fc40000010203 */
[----:B------:R-:W-:Y:S02]  /*5140*/  LOP3.LUT R19, RZ, R0, RZ, 0x33, !PT ;  /* 0x00000000ff137212 */ /* 0x000fe400078e33ff */
[----:B------:R-:W-:Y:S02]  /*5150*/  SHF.R.U32.HI R2, RZ, 0x1d, R3 ;  /* 0x0000001dff027819 */ /* 0x000fe40000011603 */
[----:B------:R-:W-:Y:S02]  /*5160*/  LOP3.LUT R16, RZ, R15, RZ, 0x33, !PT ;  /* 0x0000000fff107212 */ /* 0x000fe400078e33ff */
[----:B------:R-:W-:Y:S02]  /*5170*/  IADD3.X R19, P0, RZ, R19, RZ, P0, !PT ;  /* 0x00000013ff137210 */ /* 0x000fe4000071e4ff */
[----:B------:R-:W-:Y:S02]  /*5180*/  LOP3.LUT P1, RZ, R2, 0x1, RZ, 0xc0, !PT ;  /* 0x0000000102ff7812 */ /* 0x000fe4000782c0ff */
[----:B------:R-:W-:-:S02]  /*5190*/  IADD3.X R16, RZ, R16, RZ, P0, !PT ;  /* 0x00000010ff107210 */ /* 0x000fc400007fe4ff */
[----:B------:R-:W-:Y:S02]  /*51a0*/  SEL R0, R0, R19, !P1 ;  /* 0x0000001300007207 */ /* 0x000fe40004800000 */
[----:B------:R-:W-:Y:S02]  /*51b0*/  SEL R15, R15, R16, !P1 ;  /* 0x000000100f0f7207 */ /* 0x000fe40004800000 */
[----:B------:R-:W-:Y:S02]  /*51c0*/  SEL R21, R14, R21, !P1 ;  /* 0x000000150e157207 */ /* 0x000fe40004800000 */
[----:B------:R-:W-:-:S03]  /*51d0*/  ISETP.NE.U32.AND P0, PT, R15, RZ, PT ;  /* 0x000000ff0f00720c */ /* 0x000fc60003f05070 */
[----:B------:R-:W-:Y:S02]  /*51e0*/  @P1 IADD3 R20, -R20, RZ, RZ ;  /* 0x000000ff14141210 */ /* 0x000fe40007ffe1ff */
[----:B------:R-:W-:-:S04]  /*51f0*/  SEL R22, R0, R15, !P0 ;  /* 0x0000000f00167207 */ /* 0x000fc80004000000 */
[----:B------:R-:W1:Y:S02]  /*5200*/  FLO.U32 R19, R22 ;  /* 0x0000001600137300 */ /* 0x000e6400000e0000 */
[C---:B-1----:R-:W-:Y:S02]  /*5210*/  IADD3 R16, -R19.reuse, 0x1f, RZ ;  /* 0x0000001f13107810 */ /* 0x042fe40007ffe1ff */
[----:B------:R-:W-:-:S03]  /*5220*/  IADD3 R19, -R19, 0x3f, RZ ;  /* 0x0000003f13137810 */ /* 0x000fc60007ffe1ff */
[----:B------:R-:W-:-:S05]  /*5230*/  @P0 IMAD.MOV R19, RZ, RZ, R16 ;  /* 0x000000ffff130224 */ /* 0x000fca00078e0210 */
[C---:B------:R-:W-:Y:S02]  /*5240*/  ISETP.NE.U32.AND P0, PT, R19.reuse, RZ, PT ;  /* 0x000000ff1300720c */ /* 0x040fe40003f05070 */
[----:B------:R-:W-:Y:S02]  /*5250*/  IADD3 R16, -R19, 0x40, RZ ;  /* 0x0000004013107810 */ /* 0x000fe40007ffe1ff */
[----:B------:R-:W-:Y:S02]  /*5260*/  ISETP.NE.AND.EX P0, PT, RZ, RZ, PT, P0 ;  /* 0x000000ffff00720c */ /* 0x000fe40003f05300 */
[-C--:B------:R-:W-:Y:S02]  /*5270*/  SHF.L.U32 R14, R0, R19.reuse, RZ ;  /* 0x00000013000e7219 */ /* 0x080fe400000006ff */
[----:B------:R-:W-:Y:S02]  /*5280*/  SHF.R.U64 R23, R20, R16, R21 ;  /* 0x0000001014177219 */ /* 0x000fe40000001215 */
[----:B------:R-:W-:-:S02]  /*5290*/  SHF.L.U64.HI R20, R0, R19, R15 ;  /* 0x0000001300147219 */ /* 0x000fc4000001020f */
[----:B------:R-:W-:-:S05]  /*52a0*/  SHF.R.U32.HI R21, RZ, R16, R21 ;  /* 0x00000010ff157219 */ /* 0x000fca0000011615 */
[----:B------:R-:W-:Y:S02]  /*52b0*/  @P0 LOP3.LUT R0, R23, R14, RZ, 0xfc, !PT ;  /* 0x0000000e17000212 */ /* 0x000fe400078efcff */
[----:B------:R-:W-:Y:S01]  /*52c0*/  @P0 LOP3.LUT R15, R21, R20, RZ, 0xfc, !PT ;  /* 0x00000014150f0212 */ /* 0x000fe200078efcff */
[----:B------:R-:W-:Y:S02]  /*52d0*/  HFMA2.MMA R21, -RZ, RZ, 0, 0 ;  /* 0x00000000ff157435 */ /* 0x000fe400000001ff */
[----:B------:R-:W-:-:S04]  /*52e0*/  IMAD.WIDE.U32 R22, R0, 0x2168c235, RZ ;  /* 0x2168c23500167825 */ /* 0x000fc800078e00ff */
[----:B------:R-:W-:Y:S01]  /*52f0*/  IMAD.MOV.U32 R20, RZ, RZ, R23 ;  /* 0x000000ffff147224 */ /* 0x000fe200078e0017 */
[----:B------:R-:W-:-:S03]  /*5300*/  IADD3 RZ, P0, R22, R22, RZ ;  /* 0x0000001616ff7210 */ /* 0x000fc60007f1e0ff */
[----:B------:R-:W-:-:S04]  /*5310*/  IMAD.WIDE.U32 R20, R0, -0x36f0255e, R20 ;  /* 0xc90fdaa200147825 */ /* 0x000fc800078e0014 */
[----:B------:R-:W-:-:S04]  /*5320*/  IMAD.HI.U32 R0, R15, -0x36f0255e, RZ ;  /* 0xc90fdaa20f007827 */ /* 0x000fc800078e00ff */
[----:B------:R-:W-:-:S04]  /*5330*/  IMAD.WIDE.U32 R20, P3, R15, 0x2168c235, R20 ;  /* 0x2168c2350f147825 */ /* 0x000fc80007860014 */
[----:B------:R-:W-:Y:S01]  /*5340*/  IMAD R15, R15, -0x36f0255e, RZ ;  /* 0xc90fdaa20f0f7824 */ /* 0x000fe200078e02ff */
[----:B------:R-:W-:Y:S01]  /*5350*/  IADD3.X RZ, P0, R20, R20, RZ, P0, !PT ;  /* 0x0000001414ff7210 */ /* 0x000fe2000071e4ff */
[----:B------:R-:W-:-:S03]  /*5360*/  IMAD.X R0, RZ, RZ, R0, P3 ;  /* 0x000000ffff007224 */ /* 0x000fc600018e0600 */
[----:B------:R-:W-:-:S04]  /*5370*/  IADD3 R15, P3, R15, R21, RZ ;  /* 0x000000150f0f7210 */ /* 0x000fc80007f7e0ff */
[----:B------:R-:W-:Y:S02]  /*5380*/  IADD3.X R21, RZ, R0, RZ, P3, !PT ;  /* 0x00000000ff157210 */ /* 0x000fe40001ffe4ff */
[C---:B------:R-:W-:Y:S02]  /*5390*/  ISETP.GT.U32.AND P4, PT, R15.reuse, RZ, PT ;  /* 0x000000ff0f00720c */ /* 0x040fe40003f84070 */
[----:B------:R-:W-:Y:S02]  /*53a0*/  IADD3.X R14, P3, R15, R15, RZ, P0, !PT ;  /* 0x0000000f0f0e7210 */ /* 0x000fe4000077e4ff */
[----:B------:R-:W-:-:S03]  /*53b0*/  ISETP.GT.AND.EX P0, PT, R21, RZ, PT, P4 ;  /* 0x000000ff1500720c */ /* 0x000fc60003f04340 */
[----:B------:R-:W-:Y:S01]  /*53c0*/  IMAD.X R0, R21, 0x1, R21, P3 ;  /* 0x0000000115007824 */ /* 0x000fe200018e0615 */
[----:B------:R-:W-:Y:S02]  /*53d0*/  SEL R15, R14, R15, P0 ;  /* 0x0000000f0e0f7207 */ /* 0x000fe40000000000 */
[----:B------:R-:W-:Y:S02]  /*53e0*/  SEL R14, RZ, 0x1, !P0 ;  /* 0x00000001ff0e7807 */ /* 0x000fe40004000000 */
[----:B------:R-:W-:Y:S02]  /*53f0*/  SEL R0, R0, R21, P0 ;  /* 0x0000001500007207 */ /* 0x000fe40000000000 */
[----:B------:R-:W-:Y:S01]  /*5400*/  IADD3 R15, P3, R15, 0x1, RZ ;  /* 0x000000010f0f7810 */ /* 0x000fe20007f7e0ff */
[----:B------:R-:W-:Y:S01]  /*5410*/  IMAD.IADD R19, R14, 0x1, R19 ;  /* 0x000000010e137824 */ /* 0x000fe200078e0213 */
[----:B------:R-:W-:Y:S02]  /*5420*/  LOP3.LUT P0, R17, R17, 0x80000000, RZ, 0xc0, !PT ;  /* 0x8000000011117812 */ /* 0x000fe4000780c0ff */
[----:B------:R-:W-:-:S02]  /*5430*/  IADD3.X R0, RZ, R0, RZ, P3, !PT ;  /* 0x00000000ff007210 */ /* 0x000fc40001ffe4ff */
[----:B------:R-:W-:Y:S02]  /*5440*/  LOP3.LUT R14, R2, 0x1, RZ, 0xc0, !PT ;  /* 0x00000001020e7812 */ /* 0x000fe400078ec0ff */
[----:B------:R-:W-:Y:S02]  /*5450*/  SHF.R.U64 R15, R15, 0xa, R0 ;  /* 0x0000000a0f0f7819 */ /* 0x000fe40000001200 */
[----:B------:R-:W-:Y:S02]  /*5460*/  SHF.L.U32 R2, R19, 0x14, RZ ;  /* 0x0000001413027819 */ /* 0x000fe400000006ff */
[----:B------:R-:W-:Y:S02]  /*5470*/  IADD3 R15, P3, R15, 0x1, RZ ;  /* 0x000000010f0f7810 */ /* 0x000fe40007f7e0ff */
[----:B------:R-:W-:Y:S02]  /*5480*/  LEA.HI R3, R3, R14, RZ, 0x2 ;  /* 0x0000000e03037211 */ /* 0x000fe400078f10ff */
[----:B------:R-:W-:-:S02]  /*5490*/  LEA.HI.X R0, R0, RZ, RZ, 0x16, P3 ;  /* 0x000000ff00007211 */ /* 0x000fc400018fb4ff */
[----:B------:R-:W-:Y:S01]  /*54a0*/  @P1 LOP3.LUT R17, R17, 0x80000000, RZ, 0x3c, !PT ;  /* 0x8000000011111812 */ /* 0x000fe200078e3cff */
[----:B------:R-:W-:Y:S01]  /*54b0*/  @P0 IMAD.MOV R3, RZ, RZ, -R3 ;  /* 0x000000ffff030224 */ /* 0x000fe200078e0a03 */
[--C-:B------:R-:W-:Y:S02]  /*54c0*/  SHF.R.U64 R15, R15, 0x1, R0.reuse ;  /* 0x000000010f0f7819 */ /* 0x100fe40000001200 */
[----:B------:R-:W-:Y:S02]  /*54d0*/  SHF.R.U32.HI R19, RZ, 0x1, R0 ;  /* 0x00000001ff137819 */ /* 0x000fe40000011600 */
[----:B------:R-:W-:-:S04]  /*54e0*/  IADD3 R22, P3, P4, R15, -UR4, RZ ;  /* 0x800000040f167c10 */ /* 0x000fc8000fc7e0ff */
[----:B------:R-:W-:-:S04]  /*54f0*/  IADD3.X R2, R19, 0x3fe00000, ~R2, P3, P4 ;  /* 0x3fe0000013027810 */ /* 0x000fc80001fe8c02 */
[----:B0-----:R-:W-:-:S07]  /*5500*/  LOP3.LUT R17, R2, R17, RZ, 0xfc, !PT ;  /* 0x0000001102117212 */ /* 0x001fce00078efcff */
.L_x_27830:
[----:B------:R-:W-:Y:S01]  /*5510*/  MOV R19, 0x0 ;  /* 0x0000000000137802 */ /* 0x000fe20000000f00 */
[----:B------:R-:W-:Y:S01]  /*5520*/  IMAD.MOV.U32 R23, RZ, RZ, R17 ;  /* 0x000000ffff177224 */ /* 0x000fe200078e0011 */
[----:B------:R-:W-:Y:S02]  /*5530*/  MOV R0, R3 ;  /* 0x0000000300007202 */ /* 0x000fe40000000f00 */
[----:B------:R-:W-:Y:S05]  /*5540*/  RET.REL.NODEC R18 `(_ZN2at6native18elementwise_kernelILi128ELi2EZNS0_22gpu_kernel_impl_nocastIZZZNS0_17expm1_kernel_cudaERNS_18TensorIteratorBaseEENKUlvE_clEvENKUlvE1_clEvEUlN3c107complexIdEEE_EEvS4_RKT_EUliE_EEviT1_) ;  /* 0xffffffa812ac7950 */ /* 0x000fea0003c3ffff */
.L_x_27834:
        /* <DEDUP_REMOVED lines=11> */
.L_x_36111:


//--------------------- .text._ZN2at6native27unrolled_elementwise_kernelIZZZNS0_17expm1_kernel_cudaERNS_18TensorIteratorBaseEENKUlvE_clEvENKUlvE1_clEvEUlN3c107complexIdEEE_St5arrayIPcLm2EELi4E23TrivialOffsetCalculatorILi1EjESE_NS0_6memory15LoadWithoutCastENSF_16StoreWithoutCastEEEviT_T0_T2_T3_T4_T5_ --------------------------
	.section	.text._ZN2at6native27unrolled_elementwise_kernelIZZZNS0_17expm1_kernel_cudaERNS_18TensorIteratorBaseEENKUlvE_clEvENKUlvE1_clEvEUlN3c107complexIdEEE_St5arrayIPcLm2EELi4E23TrivialOffsetCalculatorILi1EjESE_NS0_6memory15LoadWithoutCastENSF_16StoreWithoutCastEEEviT_T0_T2_T3_T4_T5_,"ax",@progbits
	.align	128
        .global         _ZN2at6native27unrolled_elementwise_kernelIZZZNS0_17expm1_kernel_cudaERNS_18TensorIteratorBaseEENKUlvE_clEvENKUlvE1_clEvEUlN3c107complexIdEEE_St5arrayIPcLm2EELi4E23TrivialOffsetCalculatorILi1EjESE_NS0_6memory15LoadWithoutCastENSF_16StoreWithoutCastEEEviT_T0_T2_T3_T4_T5_
        .type           _ZN2at6native27unrolled_elementwise_kernelIZZZNS0_17expm1_kernel_cudaERNS_18TensorIteratorBaseEENKUlvE_clEvENKUlvE1_clEvEUlN3c107complexIdEEE_St5arrayIPcLm2EELi4E23TrivialOffsetCalculatorILi1EjESE_NS0_6memory15LoadWithoutCastENSF_16StoreWithoutCastEEEviT_T0_T2_T3_T4_T5_,@function
        .size           _ZN2at6native27unrolled_elementwise_kernelIZZZNS0_17expm1_kernel_cudaERNS_18TensorIteratorBaseEENKUlvE_clEvENKUlvE1_clEvEUlN3c107complexIdEEE_St5arrayIPcLm2EELi4E23TrivialOffsetCalculatorILi1EjESE_NS0_6memory15LoadWithoutCastENSF_16StoreWithoutCastEEEviT_T0_T2_T3_T4_T5_,(.L_x_36112 - _ZN2at6native27unrolled_elementwise_kernelIZZZNS0_17expm1_kernel_cudaERNS_18TensorIteratorBaseEENKUlvE_clEvENKUlvE1_clEvEUlN3c107complexIdEEE_St5arrayIPcLm2EELi4E23TrivialOffsetCalculatorILi1EjESE_NS0_6memory15LoadWithoutCastENSF_16StoreWithoutCastEEEviT_T0_T2_T3_T4_T5_)
        .other          _ZN2at6native27unrolled_elementwise_kernelIZZZNS0_17expm1_kernel_cudaERNS_18TensorIteratorBaseEENKUlvE_clEvENKUlvE1_clEvEUlN3c107complexIdEEE_St5arrayIPcLm2EELi4E23TrivialOffsetCalculatorILi1EjESE_NS0_6memory15LoadWithoutCastENSF_16StoreWithoutCastEEEviT_T0_T2_T3_T4_T5_,@"STO_CUDA_ENTRY STV_DEFAULT"
_ZN2at6native27unrolled_elementwise_kernelIZZZNS0_17expm1_kernel_cudaERNS_18TensorIteratorBaseEENKUlvE_clEvENKUlvE1_clEvEUlN3c107complexIdEEE_St5arrayIPcLm2EELi4E23TrivialOffsetCalculatorILi1EjESE_NS0_6memory15LoadWithoutCastENSF_16StoreWithoutCastEEEviT_T0_T2_T3_T4_T5_:
.text._ZN2at6native27unrolled_elementwise_kernelIZZZNS0_17expm1_kernel_cudaERNS_18TensorIteratorBaseEENKUlvE_clEvENKUlvE1_clEvEUlN3c107complexIdEEE_St5arrayIPcLm2EELi4E23TrivialOffsetCalculatorILi1EjESE_NS0_6memory15LoadWithoutCastENSF_16StoreWithoutCastEEEviT_T0_T2_T3_T4_T5_:
[----:B------:R-:W0:Y:S01]  /*0000*/  LDC R1, c[0x0][0x28] ;  /* 0x00000a00ff017b82 */ /* 0x000e220000000800 */
[----:B------:R-:W1:Y:S07]  /*0010*/  S2R R0, SR_CTAID.X ;  /* 0x0000000000007919 */ /* 0x000e6e0000002500 */
[----:B------:R-:W1:Y:S01]  /*0020*/  LDC R3, c[0x0][0x210] ;  /* 0x00008400ff037b82 */ /* 0x000e620000000800 */
[----:B------:R-:W-:Y:S02]  /*0030*/  CS2R R26, SRZ ;  /* 0x00000000001a7805 */ /* 0x000fe4000001ff00 */
[----:B------:R-:W-:Y:S01]  /*0040*/  CS2R R24, SRZ ;  /* 0x0000000000187805 */ /* 0x000fe2000001ff00 */
[----:B------:R-:W2:Y:S01]  /*0050*/  S2R R7, SR_TID.X ;  /* 0x0000000000077919 */ /* 0x000ea20000002100 */
[----:B------:R-:W-:-:S02]  /*0060*/  CS2R R22, SRZ ;  /* 0x0000000000167805 */ /* 0x000fc4000001ff00 */
[----:B------:R-:W-:Y:S02]  /*0070*/  CS2R R20, SRZ ;  /* 0x0000000000147805 */ /* 0x000fe4000001ff00 */
[----:B------:R-:W-:Y:S01]  /*0080*/  CS2R R18, SRZ ;  /* 0x0000000000127805 */ /* 0x000fe2000001ff00 */
[----:B------:R-:W-:Y:S01]  /*0090*/  ULDC.64 UR6, c[0x0][0x208] ;  /* 0x0000820000067ab9 */ /* 0x000fe20000000a00 */
[----:B0-----:R-:W-:Y:S02]  /*00a0*/  VIADD R1, R1, 0xffffffd8 ;  /* 0xffffffd801017836 */ /* 0x001fe40000000000 */
[----:B-1----:R-:W-:-:S05]  /*00b0*/  IMAD R30, R0, -0x200, R3 ;  /* 0xfffffe00001e7824 */ /* 0x002fca00078e0203 */
[----:B--2---:R-:W-:-:S13]  /*00c0*/  ISETP.GE.AND P2, PT, R7, R30, PT ;  /* 0x0000001e0700720c */ /* 0x004fda0003f46270 */
        /* <DEDUP_REMOVED lines=8> */
[----:B------:R-:W-:-:S13]  /*0150*/  ISETP.GE.AND P3, PT, R7, R30, PT ;  /* 0x0000001e0700720c */ /* 0x000fda0003f66270 */
[----:B------:R-:W-:Y:S01]  /*0160*/  @!P3 IMAD R29, R0, 0x200, R7 ;  /* 0x00000200001db824 */ /* 0x000fe200078e0207 */
[----:B------:R-:W0:Y:S01]  /*0170*/  @!P3 LDC.64 R8, c[0x0][0x220] ;  /* 0x00008800ff08bb82 */ /* 0x000e220000000a00 */
[----:B------:R-:W-:-:S05]  /*0180*/  @!P3 VIADD R7, R7, 0x80 ;  /* 0x000000800707b836 */ /* 0x000fca0000000000 */
[----:B------:R-:W-:-:S13]  /*0190*/  ISETP.GE.AND P1, PT, R7, R30, PT ;  /* 0x0000001e0700720c */ /* 0x000fda0003f26270 */
[----:B------:R-:W2:Y:S01]  /*01a0*/  @!P1 LDC.64 R10, c[0x0][0x220] ;  /* 0x00008800ff0a9b82 */ /* 0x000ea20000000a00 */
[----:B------:R-:W-:Y:S02]  /*01b0*/  @!P1 IMAD R15, R0, 0x200, R7 ;  /* 0x00000200000f9824 */ /* 0x000fe400078e0207 */
[----:B-1----:R-:W-:Y:S01]  /*01c0*/  @!P0 IMAD.WIDE.U32 R6, R17, 0x10, R4 ;  /* 0x0000001011068825 */ /* 0x002fe200078e0004 */
[----:B------:R-:W-:-:S03]  /*01d0*/  CS2R R16, SRZ ;  /* 0x0000000000107805 */ /* 0x000fc6000001ff00 */
[----:B0-----:R-:W-:Y:S01]  /*01e0*/  @!P3 IMAD.WIDE.U32 R28, R29, 0x10, R8 ;  /* 0x000000101d1cb825 */ /* 0x001fe200078e0008 */
[----:B------:R-:W-:Y:S01]  /*01f0*/  CS2R R8, SRZ ;  /* 0x0000000000087805 */ /* 0x000fe2000001ff00 */
[----:B------:R0:W5:Y:S04]  /*0200*/  @!P0 LDG.E.128 R24, desc[UR6][R6.64] ;  /* 0x0000000606188981 */ /* 0x000168000c1e1d00 */
[----:B------:R0:W5:Y:S01]  /*0210*/  @!P3 LDG.E.128 R20, desc[UR6][R28.64] ;  /* 0x000000061c14b981 */ /* 0x000162000c1e1d00 */
[----:B--2---:R-:W-:Y:S01]  /*0220*/  @!P1 IMAD.WIDE.U32 R4, R15, 0x10, R10 ;  /* 0x000000100f049825 */ /* 0x004fe200078e000a */
[----:B------:R-:W-:-:S04]  /*0230*/  CS2R R10, SRZ ;  /* 0x00000000000a7805 */ /* 0x000fc8000001ff00 */
[----:B------:R0:W5:Y:S04]  /*0240*/  @!P1 LDG.E.128 R16, desc[UR6][R4.64] ;  /* 0x0000000604109981 */ /* 0x000168000c1e1d00 */
[----:B------:R0:W5:Y:S01]  /*0250*/  @!P2 LDG.E.128 R8, desc[UR6][R2.64] ;  /* 0x000000060208a981 */ /* 0x000162000c1e1d00 */
[----:B------:R-:W-:Y:S01]  /*0260*/  BSSY B1, `(.L_x_27835) ;  /* 0x0000123000017945 */ /* 0x000fe20003800000 */
[----:B------:R-:W-:Y:S02]  /*0270*/  CS2R R14, SRZ ;  /* 0x00000000000e7805 */ /* 0x000fe4000001ff00 */
[----:B------:R-:W-:Y:S01]  /*0280*/  CS2R R12, SRZ ;  /* 0x00000000000c7805 */ /* 0x000fe2000001ff00 */
[----:B------:R-:W-:Y:S06]  /*0290*/  @P2 BRA `(.L_x_27836) ;  /* 0x00000010007c2947 */ /* 0x000fec0003800000 */
[----:B-----5:R-:W-:Y:S01]  /*02a0*/  DMUL R34, R10, 0.5 ;  /* 0x3fe000000a227828 */ /* 0x020fe20000000000 */
[----:B------:R-:W-:Y:S07]  /*02b0*/  BSSY B2, `(.L_x_27837) ;  /* 0x0000019000027945 */ /* 0x000fee0003800000 */
[----:B------:R-:W-:-:S14]  /*02c0*/  DSETP.NEU.AND P0, PT, |R34|, +INF , PT ;  /* 0x7ff000002200742a */ /* 0x000fdc0003f0d200 */
[----:B------:R-:W-:Y:S05]  /*02d0*/  @!P0 BRA `(.L_x_27838) ;  /* 0x0000000000508947 */ /* 0x000fea0003800000 */
[----:B------:R-:W-:Y:S01]  /*02e0*/  UMOV UR4, 0x6dc9c883 ;  /* 0x6dc9c88300047882 */ /* 0x000fe20000000000 */
[----:B------:R-:W-:Y:S01]  /*02f0*/  UMOV UR5, 0x3fe45f30 ;  /* 0x3fe45f3000057882 */ /* 0x000fe20000000000 */
[C---:B------:R-:W-:Y:S02]  /*0300*/  DSETP.GE.AND P0, PT, |R34|.reuse, 2.14748364800000000000e+09, PT ;  /* 0x41e000002200742a */ /* 0x040fe40003f06200 */
[----:B0-----:R-:W-:Y:S01]  /*0310*/  DMUL R2, R34, UR4 ;  /* 0x0000000422027c28 */ /* 0x001fe20008000000 */
        /* <DEDUP_REMOVED lines=14> */
[----:B------:R-:W-:Y:S05]  /*0400*/  CALL.REL.NOINC `($_ZN2at6native27unrolled_elementwise_kernelIZZZNS0_17expm1_kernel_cudaERNS_18TensorIteratorBaseEENKUlvE_clEvENKUlvE1_clEvEUlN3c107complexIdEEE_St5arrayIPcLm2EELi4E23TrivialOffsetCalculatorILi1EjESE_NS0_6memory15LoadWithoutCastENSF_16StoreWithoutCastEEEviT_T0_T2_T3_T4_T5_$__internal_trig_reduction_slowpathd) ;  /* 0x0000004800747944 */ /* 0x000fea0003c00000 */
[----:B------:R-:W-:Y:S05]  /*0410*/  BRA `(.L_x_27839) ;  /* 0x0000000000087947 */ /* 0x000fea0003800000 */
.L_x_27838:
[----:B0-----:R-:W-:Y:S01]  /*0420*/  DMUL R28, RZ, R34 ;  /* 0x00000022ff1c7228 */ /* 0x001fe20000000000 */
[----:B------:R-:W-:-:S10]  /*0430*/  IMAD.MOV.U32 R0, RZ, RZ, RZ ;  /* 0x000000ffff007224 */ /* 0x000fd400078e00ff */
.L_x_27839:
[----:B------:R-:W-:Y:S05]  /*0440*/  BSYNC B2 ;  /* 0x0000000000027941 */ /* 0x000fea0003800000 */
.L_x_27837:
        /* <DEDUP_REMOVED lines=34> */
.L_x_27841:
        /* <DEDUP_REMOVED lines=60> */
.L_x_27842:
[----:B------:R-:W-:Y:S05]  /*0a30*/  BSYNC B0 ;  /* 0x0000000000007941 */ /* 0x000fea0003800000 */
.L_x_27840:
        /* <DEDUP_REMOVED lines=22> */
[----:B------:R-:W-:Y:S05]  /*0ba0*/  CALL.REL.NOINC `($_ZN2at6native27unrolled_elementwise_kernelIZZZNS0_17expm1_kernel_cudaERNS_18TensorIteratorBaseEENKUlvE_clEvENKUlvE1_clEvEUlN3c107complexIdEEE_St5arrayIPcLm2EELi4E23TrivialOffsetCalculatorILi1EjESE_NS0_6memory15LoadWithoutCastENSF_16StoreWithoutCastEEEviT_T0_T2_T3_T4_T5_$__internal_trig_reduction_slowpathd) ;  /* 0x00000040008c7944 */ /* 0x000fea0003c00000 */
[----:B------:R-:W-:Y:S02]  /*0bb0*/  IMAD.MOV.U32 R40, RZ, RZ, R28 ;  /* 0x000000ffff287224 */ /* 0x000fe400078e001c */
[----:B------:R-:W-:Y:S01]  /*0bc0*/  IMAD.MOV.U32 R41, RZ, RZ, R29 ;  /* 0x000000ffff297224 */ /* 0x000fe200078e001d */
[----:B------:R-:W-:Y:S06]  /*0bd0*/  BRA `(.L_x_27845) ;  /* 0x0000000000087947 */ /* 0x000fec0003800000 */
.L_x_27844:
[----:B------:R-:W-:Y:S01]  /*0be0*/  DMUL R40, RZ, R10 ;  /* 0x0000000aff287228 */ /* 0x000fe20000000000 */
[----:B------:R-:W-:-:S10]  /*0bf0*/  IMAD.MOV.U32 R0, RZ, RZ, RZ ;  /* 0x000000ffff007224 */ /* 0x000fd400078e00ff */
.L_x_27845:
[----:B------:R-:W-:Y:S05]  /*0c00*/  BSYNC B2 ;  /* 0x0000000000027941 */ /* 0x000fea0003800000 */
.L_x_27843:
        /* <DEDUP_REMOVED lines=86> */
.L_x_27847:
[----:B------:R-:W-:Y:S05]  /*1170*/  BSYNC B0 ;  /* 0x0000000000007941 */ /* 0x000fea0003800000 */
.L_x_27846:
        /* <DEDUP_REMOVED lines=22> */
[----:B------:R-:W-:Y:S05]  /*12e0*/  BRA `(.L_x_27850) ;  /* 0x0000000000087947 */ /* 0x000fea0003800000 */
.L_x_27849:
[----:B------:R-:W-:Y:S01]  /*12f0*/  DMUL R28, RZ, R10 ;  /* 0x0000000aff1c7228 */ /* 0x000fe20000000000 */
[----:B------:R-:W-:-:S10]  /*1300*/  IMAD.MOV.U32 R0, RZ, RZ, RZ ;  /* 0x000000ffff007224 */ /* 0x000fd400078e00ff */
.L_x_27850:
[----:B------:R-:W-:Y:S05]  /*1310*/  BSYNC B2 ;  /* 0x0000000000027941 */ /* 0x000fea0003800000 */
.L_x_27848:
        /* <DEDUP_REMOVED lines=23> */
.L_x_27836:
[----:B------:R-:W-:Y:S05]  /*1490*/  BSYNC B1 ;  /* 0x0000000000017941 */ /* 0x000fea0003800000 */
.L_x_27835:
[----:B0-----:R-:W0:Y:S01]  /*14a0*/  S2R R3, SR_TID.X ;  /* 0x0000000000037919 */ /* 0x001e220000002100 */
[----:B------:R-:W-:Y:S01]  /*14b0*/  BSSY B1, `(.L_x_27851) ;  /* 0x0000125000017945 */ /* 0x000fe20003800000 */
[----:B-----5:R-:W-:Y:S02]  /*14c0*/  CS2R R10, SRZ ;  /* 0x00000000000a7805 */ /* 0x020fe4000001ff00 */
[----:B------:R-:W-:Y:S01]  /*14d0*/  CS2R R8, SRZ ;  /* 0x0000000000087805 */ /* 0x000fe2000001ff00 */
        /* <DEDUP_REMOVED lines=27> */
.L_x_27854:
[----:B------:R-:W-:Y:S01]  /*1690*/  DMUL R28, RZ, R34 ;  /* 0x00000022ff1c7228 */ /* 0x000fe20000000000 */
[----:B------:R-:W-:-:S10]  /*16a0*/  IMAD.MOV.U32 R0, RZ, RZ, RZ ;  /* 0x000000ffff007224 */ /* 0x000fd400078e00ff */
.L_x_27855:
[----:B------:R-:W-:Y:S05]  /*16b0*/  BSYNC B2 ;  /* 0x0000000000027941 */ /* 0x000fea0003800000 */
.L_x_27853:
        /* <DEDUP_REMOVED lines=34> */
.L_x_27857:
        /* <DEDUP_REMOVED lines=60> */
.L_x_27858:
[----:B------:R-:W-:Y:S05]  /*1ca0*/  BSYNC B0 ;  /* 0x0000000000007941 */ /* 0x000fea0003800000 */
.L_x_27856:
        /* <DEDUP_REMOVED lines=26> */
.L_x_27860:
[----:B------:R-:W-:Y:S01]  /*1e50*/  DMUL R40, RZ, R26 ;  /* 0x0000001aff287228 */ /* 0x000fe20000000000 */
[----:B------:R-:W-:-:S10]  /*1e60*/  IMAD.MOV.U32 R0, RZ, RZ, RZ ;  /* 0x000000ffff007224 */ /* 0x000fd400078e00ff */
.L_x_27861:
[----:B------:R-:W-:Y:S05]  /*1e70*/  BSYNC B2 ;  /* 0x0000000000027941 */ /* 0x000fea0003800000 */
.L_x_27859:
        /* <DEDUP_REMOVED lines=86> */
.L_x_27863:
[----:B------:R-:W-:Y:S05]  /*23e0*/  BSYNC B0 ;  /* 0x0000000000007941 */ /* 0x000fea0003800000 */
.L_x_27862:
        /* <DEDUP_REMOVED lines=23> */
.L_x_27865:
[----:B------:R-:W-:Y:S01]  /*2560*/  DMUL R28, RZ, R26 ;  /* 0x0000001aff1c7228 */ /* 0x000fe20000000000 */
[----:B------:R-:W-:-:S10]  /*2570*/  IMAD.MOV.U32 R0, RZ, RZ, RZ ;  /* 0x000000ffff007224 */ /* 0x000fd400078e00ff */
.L_x_27866:
[----:B------:R-:W-:Y:S05]  /*2580*/  BSYNC B2 ;  /* 0x0000000000027941 */ /* 0x000fea0003800000 */
.L_x_27864:
        /* <DEDUP_REMOVED lines=23> */
.L_x_27852:
[----:B------:R-:W-:Y:S05]  /*2700*/  BSYNC B1 ;  /* 0x0000000000017941 */ /* 0x000fea0003800000 */
.L_x_27851:
[----:B------:R-:W0:Y:S01]  /*2710*/  S2R R3, SR_TID.X ;  /* 0x0000000000037919 */ /* 0x000e220000002100 */
[----:B------:R-:W-:Y:S01]  /*2720*/  BSSY B1, `(.L_x_27867) ;  /* 0x0000125000017945 */ /* 0x000fe20003800000 */
[----:B------:R-:W-:Y:S02]  /*2730*/  CS2R R26, SRZ ;  /* 0x00000000001a7805 */ /* 0x000fe4000001ff00 */
        /* <DEDUP_REMOVED lines=28> */
.L_x_27870:
[----:B------:R-:W-:Y:S01]  /*2900*/  DMUL R28, RZ, R34 ;  /* 0x00000022ff1c7228 */ /* 0x000fe20000000000 */
[----:B------:R-:W-:-:S10]  /*2910*/  IMAD.MOV.U32 R0, RZ, RZ, RZ ;  /* 0x000000ffff007224 */ /* 0x000fd400078e00ff */
.L_x_27871:
[----:B------:R-:W-:Y:S05]  /*2920*/  BSYNC B2 ;  /* 0x0000000000027941 */ /* 0x000fea0003800000 */
.L_x_27869:
        /* <DEDUP_REMOVED lines=34> */
.L_x_27873:
        /* <DEDUP_REMOVED lines=60> */
.L_x_27874:
[----:B------:R-:W-:Y:S05]  /*2f10*/  BSYNC B0 ;  /* 0x0000000000007941 */ /* 0x000fea0003800000 */
.L_x_27872:
        /* <DEDUP_REMOVED lines=26> */
.L_x_27876:
[----:B------:R-:W-:Y:S01]  /*30c0*/  DMUL R40, RZ, R22 ;  /* 0x00000016ff287228 */ /* 0x000fe20000000000 */
[----:B------:R-:W-:-:S10]  /*30d0*/  IMAD.MOV.U32 R0, RZ, RZ, RZ ;  /* 0x000000ffff007224 */ /* 0x000fd400078e00ff */
.L_x_27877:
[----:B------:R-:W-:Y:S05]  /*30e0*/  BSYNC B2 ;  /* 0x0000000000027941 */ /* 0x000fea0003800000 */
.L_x_27875:
        /* <DEDUP_REMOVED lines=86> */
.L_x_27879:
[----:B------:R-:W-:Y:S05]  /*3650*/  BSYNC B0 ;  /* 0x0000000000007941 */ /* 0x000fea0003800000 */
.L_x_27878:
        /* <DEDUP_REMOVED lines=23> */
.L_x_27881:
[----:B------:R-:W-:Y:S01]  /*37d0*/  DMUL R28, RZ, R22 ;  /* 0x00000016ff1c7228 */ /* 0x000fe20000000000 */
[----:B------:R-:W-:-:S10]  /*37e0*/  IMAD.MOV.U32 R0, RZ, RZ, RZ ;  /* 0x000000ffff007224 */ /* 0x000fd400078e00ff */
.L_x_27882:
[----:B------:R-:W-:Y:S05]  /*37f0*/  BSYNC B2 ;  /* 0x0000000000027941 */ /* 0x000fea0003800000 */
.L_x_27880:
        /* <DEDUP_REMOVED lines=23> */
.L_x_27868:
[----:B------:R-:W-:Y:S05]  /*3970*/  BSYNC B1 ;  /* 0x0000000000017941 */ /* 0x000fea0003800000 */
.L_x_27867:
        /* <DEDUP_REMOVED lines=31> */
.L_x_27886:
[----:B------:R-:W-:Y:S01]  /*3b70*/  DMUL R28, RZ, R34 ;  /* 0x00000022ff1c7228 */ /* 0x000fe20000000000 */
[----:B------:R-:W-:-:S10]  /*3b80*/  IMAD.MOV.U32 R0, RZ, RZ, RZ ;  /* 0x000000ffff007224 */ /* 0x000fd400078e00ff */
.L_x_27887:
[----:B------:R-:W-:Y:S05]  /*3b90*/  BSYNC B2 ;  /* 0x0000000000027941 */ /* 0x000fea0003800000 */
.L_x_27885:
        /* <DEDUP_REMOVED lines=34> */
.L_x_27889:
        /* <DEDUP_REMOVED lines=60> */
.L_x_27890:
[----:B------:R-:W-:Y:S05]  /*4180*/  BSYNC B0 ;  /* 0x0000000000007941 */ /* 0x000fea0003800000 */
.L_x_27888:
        /* <DEDUP_REMOVED lines=26> */
.L_x_27892:
[----:B------:R-:W-:Y:S01]  /*4330*/  DMUL R40, RZ, R18 ;  /* 0x00000012ff287228 */ /* 0x000fe20000000000 */
[----:B------:R-:W-:-:S10]  /*4340*/  IMAD.MOV.U32 R0, RZ, RZ, RZ ;  /* 0x000000ffff007224 */ /* 0x000fd400078e00ff */
.L_x_27893:
[----:B------:R-:W-:Y:S05]  /*4350*/  BSYNC B2 ;  /* 0x0000000000027941 */ /* 0x000fea0003800000 */
.L_x_27891:
        /* <DEDUP_REMOVED lines=18> */
[----:B------:R-:W-:-:S02]  /*4480*/  FSEL R42, -R42, 4.2945490664224492434e-19, !P0 ;  /* 0x20fd81642a2a7808 */ /* 0x000fc40004000100 */
        /* <DEDUP_REMOVED lines=66> */
.L_x_27895:
[----:B------:R-:W-:Y:S05]  /*48b0*/  BSYNC B0 ;  /* 0x0000000000007941 */ /* 0x000fea0003800000 */
.L_x_27894:
        /* <DEDUP_REMOVED lines=23> */
.L_x_27897:
[----:B------:R-:W-:Y:S01]  /*4a30*/  DMUL R28, RZ, R18 ;  /* 0x00000012ff1c7228 */ /* 0x000fe20000000000 */
[----:B------:R-:W-:-:S10]  /*4a40*/  IMAD.MOV.U32 R0, RZ, RZ, RZ ;  /* 0x000000ffff007224 */ /* 0x000fd400078e00ff */
.L_x_27898:
[----:B------:R-:W-:Y:S05]  /*4a50*/  BSYNC B2 ;  /* 0x0000000000027941 */ /* 0x000fea0003800000 */
.L_x_27896:
        /* <DEDUP_REMOVED lines=23> */
.L_x_27884:
[----:B------:R-:W-:Y:S05]  /*4bd0*/  BSYNC B1 ;  /* 0x0000000000017941 */ /* 0x000fea0003800000 */
.L_x_27883:
[----:B------:R-:W0:Y:S01]  /*4be0*/  S2R R5, SR_TID.X ;  /* 0x0000000000057919 */ /* 0x000e220000002100 */
[----:B------:R-:W-:Y:S01]  /*4bf0*/  BSSY B0, `(.L_x_27899) ;  /* 0x0000016000007945 */ /* 0x000fe20003800000 */
[----:B0-----:R-:W-:Y:S01]  /*4c00*/  ISETP.GE.AND P1, PT, R5, R30, PT ;  /* 0x0000001e0500720c */ /* 0x001fe20003f26270 */
[----:B------:R-:W-:-:S12]  /*4c10*/  IMAD.MOV.U32 R7, RZ, RZ, R5 ;  /* 0x000000ffff077224 */ /* 0x000fd800078e0005 */
[----:B------:R-:W0:Y:S01]  /*4c20*/  @!P1 S2R R0, SR_CTAID.X ;  /* 0x0000000000009919 */ /* 0x000e220000002500 */
[----:B------:R-:W1:Y:S01]  /*4c30*/  @!P1 LDC.64 R2, c[0x0][0x218] ;  /* 0x00008600ff029b82 */ /* 0x000e620000000a00 */
[----:B------:R-:W-:-:S05]  /*4c40*/  @!P1 VIADD R7, R5, 0x80 ;  /* 0x0000008005079836 */ /* 0x000fca0000000000 */
[----:B------:R-:W-:Y:S01]  /*4c50*/  ISETP.GE.AND P0, PT, R7, R30, PT ;  /* 0x0000001e0700720c */ /* 0x000fe20003f06270 */
[----:B0-----:R-:W-:-:S04]  /*4c60*/  @!P1 IMAD R5, R0, 0x200, R5 ;  /* 0x0000020000059824 */ /* 0x001fc800078e0205 */
[----:B-1----:R-:W-:-:S05]  /*4c70*/  @!P1 IMAD.WIDE.U32 R2, R5, 0x10, R2 ;  /* 0x0000001005029825 */ /* 0x002fca00078e0002 */
[----:B------:R0:W-:Y:S03]  /*4c80*/  @!P1 STG.E.128 desc[UR6][R2.64], R12 ;  /* 0x0000000c02009986 */ /* 0x0001e6000c101d06 */
[----:B------:R-:W-:Y:S05]  /*4c90*/  @P0 BRA `(.L_x_27900) ;  /* 0x00000000002c0947 */ /* 0x000fea0003800000 */
[----:B------:R-:W0:Y:S01]  /*4ca0*/  S2R R0, SR_CTAID.X ;  /* 0x0000000000007919 */ /* 0x000e220000002500 */
[----:B------:R-:W1:Y:S01]  /*4cb0*/  LDC.64 R4, c[0x0][0x218] ;  /* 0x00008600ff047b82 */ /* 0x000e620000000a00 */
[----:B0-----:R-:W-:Y:S02]  /*4cc0*/  IMAD R3, R0, 0x200, R7 ;  /* 0x0000020000037824 */ /* 0x001fe400078e0207 */
[----:B------:R-:W-:Y:S02]  /*4cd0*/  VIADD R7, R7, 0x80 ;  /* 0x0000008007077836 */ /* 0x000fe40000000000 */
[----:B-1----:R-:W-:-:S03]  /*4ce0*/  IMAD.WIDE.U32 R2, R3, 0x10, R4 ;  /* 0x0000001003027825 */ /* 0x002fc600078e0004 */
[----:B------:R-:W-:Y:S02]  /*4cf0*/  ISETP.GE.AND P0, PT, R7, R30, PT ;  /* 0x0000001e0700720c */ /* 0x000fe40003f06270 */
[----:B------:R1:W-:Y:S11]  /*4d00*/  STG.E.128 desc[UR6][R2.64], R8 ;  /* 0x0000000802007986 */ /* 0x0003f6000c101d06 */
[----:B------:R-:W-:-:S02]  /*4d10*/  @!P0 IMAD R13, R0, 0x200, R7 ;  /* 0x00000200000d8824 */ /* 0x000fc400078e0207 */
[----:B------:R-:W-:Y:S02]  /*4d20*/  @!P0 VIADD R7, R7, 0x80 ;  /* 0x0000008007078836 */ /* 0x000fe40000000000 */
[----:B------:R-:W-:-:S05]  /*4d30*/  @!P0 IMAD.WIDE.U32 R4, R13, 0x10, R4 ;  /* 0x000000100d048825 */ /* 0x000fca00078e0004 */
[----:B------:R1:W-:Y:S02]  /*4d40*/  @!P0 STG.E.128 desc[UR6][R4.64], R24 ;  /* 0x0000001804008986 */ /* 0x0003e4000c101d06 */
.L_x_27900:
[----:B------:R-:W-:Y:S05]  /*4d50*/  BSYNC B0 ;  /* 0x0000000000007941 */ /* 0x000fea0003800000 */
.L_x_27899:
[----:B------:R-:W-:-:S13]  /*4d60*/  ISETP.GE.AND P0, PT, R7, R30, PT ;  /* 0x0000001e0700720c */ /* 0x000fda0003f06270 */
[----:B------:R-:W-:Y:S05]  /*4d70*/  @P0 EXIT ;  /* 0x000000000000094d */ /* 0x000fea0003800000 */
[----:B------:R-:W2:Y:S01]  /*4d80*/  S2R R0, SR_CTAID.X ;  /* 0x0000000000007919 */ /* 0x000ea20000002500 */
[----:B01----:R-:W0:Y:S01]  /*4d90*/  LDC.64 R2, c[0x0][0x218] ;  /* 0x00008600ff027b82 */ /* 0x003e220000000a00 */
[----:B--2---:R-:W-:-:S04]  /*4da0*/  IMAD R7, R0, 0x200, R7 ;  /* 0x0000020000077824 */ /* 0x004fc800078e0207 */
[----:B0-----:R-:W-:-:S05]  /*4db0*/  IMAD.WIDE.U32 R2, R7, 0x10, R2 ;  /* 0x0000001007027825 */ /* 0x001fca00078e0002 */
[----:B------:R-:W-:Y:S01]  /*4dc0*/  STG.E.128 desc[UR6][R2.64], R20 ;  /* 0x0000001402007986 */ /* 0x000fe2000c101d06 */
[----:B------:R-:W-:Y:S05]  /*4dd0*/  EXIT ;  /* 0x000000000000794d */ /* 0x000fea0003800000 */
        .type           $_ZN2at6native27unrolled_elementwise_kernelIZZZNS0_17expm1_kernel_cudaERNS_18TensorIteratorBaseEENKUlvE_clEvENKUlvE1_clEvEUlN3c107complexIdEEE_St5arrayIPcLm2EELi4E23TrivialOffsetCalculatorILi1EjESE_NS0_6memory15LoadWithoutCastENSF_16StoreWithoutCastEEEviT_T0_T2_T3_T4_T5_$__internal_trig_reduction_slowpathd,@function
        .size           $_ZN2at6native27unrolled_elementwise_kernelIZZZNS0_17expm1_kernel_cudaERNS_18TensorIteratorBaseEENKUlvE_clEvENKUlvE1_clEvEUlN3c107complexIdEEE_St5arrayIPcLm2EELi4E23TrivialOffsetCalculatorILi1EjESE_NS0_6memory15LoadWithoutCastENSF_16StoreWithoutCastEEEviT_T0_T2_T3_T4_T5_$__internal_trig_reduction_slowpathd,(.L_x_36112 - $_ZN2at6native27unrolled_elementwise_kernelIZZZNS0_17expm1_kernel_cudaERNS_18TensorIteratorBaseEENKUlvE_clEvENKUlvE1_clEvEUlN3c107complexIdEEE_St5arrayIPcLm2EELi4E23TrivialOffsetCalculatorILi1EjESE_NS0_6memory15LoadWithoutCastENSF_16StoreWithoutCastEEEviT_T0_T2_T3_T4_T5_$__internal_trig_reduction_slowpathd)
$_ZN2at6native27unrolled_elementwise_kernelIZZZNS0_17expm1_kernel_cudaERNS_18TensorIteratorBaseEENKUlvE_clEvENKUlvE1_clEvEUlN3c107complexIdEEE_St5arrayIPcLm2EELi4E23TrivialOffsetCalculatorILi1EjESE_NS0_6memory15LoadWithoutCastENSF_16StoreWithoutCastEEEviT_T0_T2_T3_T4_T5_$__internal_trig_reduction_slowpathd:
[----:B------:R-:W-:Y:S01]  /*4de0*/  SHF.R.U32.HI R33, RZ, 0x14, R35 ;  /* 0x00000014ff217819 */ /* 0x000fe20000011623 */
[----:B------:R-:W-:-:S03]  /*4df0*/  IMAD.MOV.U32 R0, RZ, RZ, RZ ;  /* 0x000000ffff007224 */ /* 0x000fc600078e00ff */
[----:B------:R-:W-:-:S04]  /*4e00*/  LOP3.LUT R2, R33, 0x7ff, RZ, 0xc0, !PT ;  /* 0x000007ff21027812 */ /* 0x000fc800078ec0ff */
[----:B------:R-:W-:-:S13]  /*4e10*/  ISETP.NE.AND P0, PT, R2, 0x7ff, PT ;  /* 0x000007ff0200780c */ /* 0x000fda0003f05270 */
[----:B------:R-:W-:Y:S05]  /*4e20*/  @!P0 BRA `(.L_x_27901) ;  /* 0x0000000800388947 */ /* 0x000fea0003800000 */
[----:B------:R-:W-:Y:S01]  /*4e30*/  VIADD R7, R2, 0xfffffc00 ;  /* 0xfffffc0002077836 */ /* 0x000fe20000000000 */
[C---:B------:R-:W-:Y:S01]  /*4e40*/  LOP3.LUT R6, R33.reuse, 0x7ff, RZ, 0xc0, !PT ;  /* 0x000007ff21067812 */ /* 0x040fe200078ec0ff */
[----:B------:R-:W-:Y:S01]  /*4e50*/  VIADD R33, R33, 0xfffffc00 ;  /* 0xfffffc0021217836 */ /* 0x000fe20000000000 */
[----:B------:R-:W-:Y:S01]  /*4e60*/  BSSY B0, `(.L_x_27902) ;  /* 0x0000030000007945 */ /* 0x000fe20003800000 */
[----:B------:R-:W-:Y:S02]  /*4e70*/  CS2R R40, SRZ ;  /* 0x0000000000287805 */ /* 0x000fe4000001ff00 */
[----:B------:R-:W-:Y:S01]  /*4e80*/  SHF.R.U32.HI R7, RZ, 0x6, R7 ;  /* 0x00000006ff077819 */ /* 0x000fe20000011607 */
[----:B------:R-:W-:Y:S01]  /*4e90*/  VIADD R6, R6, 0xfffffc00 ;  /* 0xfffffc0006067836 */ /* 0x000fe20000000000 */
[----:B------:R-:W-:Y:S02]  /*4ea0*/  LOP3.LUT P3, R33, R33, 0x3f, RZ, 0xc0, !PT ;  /* 0x0000003f21217812 */ /* 0x000fe4000786c0ff */
[----:B------:R-:W-:-:S02]  /*4eb0*/  IADD3 R3, -R7, 0x10, RZ ;  /* 0x0000001007037810 */ /* 0x000fc40007ffe1ff */
[----:B------:R-:W-:Y:S02]  /*4ec0*/  IADD3 R4, -R7, 0x13, RZ ;  /* 0x0000001307047810 */ /* 0x000fe40007ffe1ff */
[----:B------:R-:W-:Y:S02]  /*4ed0*/  ISETP.GT.AND P0, PT, R3, 0xe, PT ;  /* 0x0000000e0300780c */ /* 0x000fe40003f04270 */
[----:B------:R-:W-:Y:S02]  /*4ee0*/  SHF.R.U32.HI R6, RZ, 0x6, R6 ;  /* 0x00000006ff067819 */ /* 0x000fe40000011606 */
[----:B------:R-:W-:Y:S02]  /*4ef0*/  SEL R4, R4, 0x12, !P0 ;  /* 0x0000001204047807 */ /* 0x000fe40004000000 */
[----:B------:R-:W-:Y:S02]  /*4f00*/  IADD3 R7, -R7, 0xf, RZ ;  /* 0x0000000f07077810 */ /* 0x000fe40007ffe1ff */
[----:B------:R-:W-:-:S02]  /*4f10*/  ISETP.GT.AND P0, PT, R3, R4, PT ;  /* 0x000000040300720c */ /* 0x000fc40003f04270 */
[----:B------:R-:W-:-:S11]  /*4f20*/  IADD3 R6, -R6, 0xf, RZ ;  /* 0x0000000f06067810 */ /* 0x000fd60007ffe1ff */
[----:B------:R-:W-:Y:S05]  /*4f30*/  @P0 BRA `(.L_x_27903) ;  /* 0x0000000000880947 */ /* 0x000fea0003800000 */
[----:B------:R-:W0:Y:S01]  /*4f40*/  LDC.64 R2, c[0x4][0x1b8] ;  /* 0x01006e00ff027b82 */ /* 0x000e220000000a00 */
[C---:B------:R-:W-:Y:S01]  /*4f50*/  SHF.L.U64.HI R5, R28.reuse, 0xb, R35 ;  /* 0x0000000b1c057819 */ /* 0x040fe20000010223 */
[----:B------:R-:W-:Y:S01]  /*4f60*/  IMAD.SHL.U32 R28, R28, 0x800, RZ ;  /* 0x000008001c1c7824 */ /* 0x000fe200078e00ff */
[----:B------:R-:W-:Y:S01]  /*4f70*/  CS2R R40, SRZ ;  /* 0x0000000000287805 */ /* 0x000fe2000001ff00 */
[----:B------:R-:W-:Y:S01]  /*4f80*/  IMAD.MOV.U32 R0, RZ, RZ, R1 ;  /* 0x000000ffff007224 */ /* 0x000fe200078e0001 */
[----:B------:R-:W-:-:S03]  /*4f90*/  LOP3.LUT R5, R5, 0x80000000, RZ, 0xfc, !PT ;  /* 0x8000000005057812 */ /* 0x000fc600078efcff */
[----:B------:R-:W1:Y:S01]  /*4fa0*/  LDC.64 R36, c[0x0][0x208] ;  /* 0x00008200ff247b82 */ /* 0x000e620000000a00 */
[----:B0-----:R-:W-:-:S07]  /*4fb0*/  IMAD.WIDE R2, R7, 0x8, R2 ;  /* 0x0000000807027825 */ /* 0x001fce00078e0202 */
.L_x_27904:
[----:B-1----:R-:W-:Y:S02]  /*4fc0*/  R2UR UR4, R36 ;  /* 0x00000000240472ca */ /* 0x002fe400000e0000 */
[----:B------:R-:W-:-:S13]  /*4fd0*/  R2UR UR5, R37 ;  /* 0x00000000250572ca */ /* 0x000fda00000e0000 */
[----:B------:R-:W2:Y:S01]  /*4fe0*/  LDG.E.64.CONSTANT R38, desc[UR4][R2.64] ;  /* 0x0000000402267981 */ /* 0x000ea2000c1e9b00 */
[----:B------:R-:W-:Y:S02]  /*4ff0*/  VIADD R7, R7, 0x1 ;  /* 0x0000000107077836 */ /* 0x000fe40000000000 */
[----:B--2---:R-:W-:-:S04]  /*5000*/  IMAD.WIDE.U32 R40, P4, R38, R28, R40 ;  /* 0x0000001c26287225 */ /* 0x004fc80007880028 */
[----:B------:R-:W-:Y:S02]  /*5010*/  IMAD R29, R38, R5, RZ ;  /* 0x00000005261d7224 */ /* 0x000fe400078e02ff */
[----:B------:R-:W-:-:S03]  /*5020*/  IMAD R31, R39, R28, RZ ;  /* 0x0000001c271f7224 */ /* 0x000fc600078e02ff */
[----:B------:R-:W-:Y:S01]  /*5030*/  IADD3 R34, P0, R29, R41, RZ ;  /* 0x000000291d227210 */ /* 0x000fe20007f1e0ff */
[----:B------:R-:W-:-:S03]  /*5040*/  IMAD.HI.U32 R29, R38, R5, RZ ;  /* 0x00000005261d7227 */ /* 0x000fc600078e00ff */
[----:B------:R-:W-:Y:S01]  /*5050*/  IADD3 R41, P1, R31, R34, RZ ;  /* 0x000000221f297210 */ /* 0x000fe20007f3e0ff */
[----:B------:R-:W-:-:S04]  /*5060*/  IMAD.HI.U32 R31, R39, R28, RZ ;  /* 0x0000001c271f7227 */ /* 0x000fc800078e00ff */
[----:B------:R-:W-:Y:S01]  /*5070*/  IMAD.X R34, RZ, RZ, R29, P4 ;  /* 0x000000ffff227224 */ /* 0x000fe200020e061d */
[----:B------:R-:W-:Y:S01]  /*5080*/  ISETP.GE.AND P4, PT, R7, R4, PT ;  /* 0x000000040700720c */ /* 0x000fe20003f86270 */
[-C--:B------:R-:W-:Y:S01]  /*5090*/  IMAD.HI.U32 R29, R39, R5.reuse, RZ ;  /* 0x00000005271d7227 */ /* 0x080fe200078e00ff */
[----:B------:R0:W-:Y:S02]  /*50a0*/  STL.64 [R0], R40 ;  /* 0x0000002800007387 */ /* 0x0001e40000100a00 */
[----:B------:R-:W-:Y:S01]  /*50b0*/  IADD3.X R31, P0, R31, R34, RZ, P0, !PT ;  /* 0x000000221f1f7210 */ /* 0x000fe2000071e4ff */
[----:B------:R-:W-:-:S04]  /*50c0*/  IMAD R34, R39, R5, RZ ;  /* 0x0000000527227224 */ /* 0x000fc800078e02ff */
[----:B------:R-:W-:Y:S01]  /*50d0*/  IMAD.X R29, RZ, RZ, R29, P0 ;  /* 0x000000ffff1d7224 */ /* 0x000fe200000e061d */
[----:B------:R-:W-:Y:S02]  /*50e0*/  IADD3.X R34, P1, R34, R31, RZ, P1, !PT ;  /* 0x0000001f22227210 */ /* 0x000fe40000f3e4ff */
[----:B------:R-:W-:Y:S01]  /*50f0*/  IADD3 R2, P0, R2, 0x8, RZ ;  /* 0x0000000802027810 */ /* 0x000fe20007f1e0ff */
[----:B0-----:R-:W-:Y:S02]  /*5100*/  VIADD R0, R0, 0x8 ;  /* 0x0000000800007836 */ /* 0x001fe40000000000 */
[----:B------:R-:W-:Y:S02]  /*5110*/  IMAD.X R29, RZ, RZ, R29, P1 ;  /* 0x000000ffff1d7224 */ /* 0x000fe400008e061d */
[----:B------:R-:W-:Y:S02]  /*5120*/  IMAD.X R3, RZ, RZ, R3, P0 ;  /* 0x000000ffff037224 */ /* 0x000fe400000e0603 */
[----:B------:R-:W-:-:S02]  /*5130*/  IMAD.MOV.U32 R40, RZ, RZ, R34 ;  /* 0x000000ffff287224 */ /* 0x000fc400078e0022 */
[----:B------:R-:W-:Y:S01]  /*5140*/  IMAD.MOV.U32 R41, RZ, RZ, R29 ;  /* 0x000000ffff297224 */ /* 0x000fe200078e001d */
[----:B------:R-:W-:Y:S06]  /*5150*/  @!P4 BRA `(.L_x_27904) ;  /* 0xfffffffc0098c947 */ /* 0x000fec000383ffff */
.L_x_27903:
[----:B------:R-:W-:Y:S05]  /*5160*/  BSYNC B0 ;  /* 0x0000000000007941 */ /* 0x000fea0003800000 */
.L_x_27902:
[----:B------:R-:W-:-:S04]  /*5170*/  IMAD.IADD R6, R7, 0x1, -R6 ;  /* 0x0000000107067824 */ /* 0x000fc800078e0a06 */
[----:B------:R-:W-:-:S05]  /*5180*/  IMAD R34, R6, 0x8, R1 ;  /* 0x0000000806227824 */ /* 0x000fca00078e0201 */
[----:B------:R0:W-:Y:S04]  /*5190*/  STL.64 [R34], R40 ;  /* 0x0000002822007387 */ /* 0x0001e80000100a00 */
[----:B------:R-:W2:Y:S04]  /*51a0*/  LDL.64 R4, [R1+0x10] ;  /* 0x0000100001047983 */ /* 0x000ea80000100a00 */
[----:B------:R-:W3:Y:S04]  /*51b0*/  @P3 LDL.64 R28, [R1+0x8] ;  /* 0x00000800011c3983 */ /* 0x000ee80000100a00 */
[----:B------:R-:W4:Y:S01]  /*51c0*/  LDL.64 R2, [R1+0x18] ;  /* 0x0000180001027983 */ /* 0x000f220000100a00 */
[----:B------:R-:W-:Y:S01]  /*51d0*/  @P3 IADD3 R0, -R33, 0x40, RZ ;  /* 0x0000004021003810 */ /* 0x000fe20007ffe1ff */
[----:B------:R-:W-:Y:S01]  /*51e0*/  IMAD.MOV.U32 R39, RZ, RZ, RZ ;  /* 0x000000ffff277224 */ /* 0x000fe200078e00ff */
[----:B------:R-:W-:Y:S01]  /*51f0*/  UMOV UR4, URZ ;  /* 0x0000003f00047c82 */ /* 0x000fe20008000000 */
[----:B--2---:R-:W-:-:S02]  /*5200*/  @P3 SHF.L.U32 R6, R4, R33, RZ ;  /* 0x0000002104063219 */ /* 0x004fc400000006ff */
[-C--:B------:R-:W-:Y:S02]  /*5210*/  @P3 SHF.L.U64.HI R31, R4, R33.reuse, R5 ;  /* 0x00000021041f3219 */ /* 0x080fe40000010205 */
[-CC-:B---3--:R-:W-:Y:S02]  /*5220*/  @P3 SHF.R.U64 R7, R28, R0.reuse, R29.reuse ;  /* 0x000000001c073219 */ /* 0x188fe4000000121d */
[-C--:B------:R-:W-:Y:S02]  /*5230*/  @P3 SHF.R.U32.HI R28, RZ, R0.reuse, R29 ;  /* 0x00000000ff1c3219 */ /* 0x080fe4000001161d */
[----:B------:R-:W-:Y:S02]  /*5240*/  @P3 SHF.R.U64 R29, R4, R0, R5 ;  /* 0x00000000041d3219 */ /* 0x000fe40000001205 */
        /* <DEDUP_REMOVED lines=26> */
[----:B------:R-:W-:-:S02]  /*53f0*/  LEA.HI R0, R3, R0, RZ, 0x2 ;  /* 0x0000000003007211 */ /* 0x000fc400078f10ff */
[----:B------:R-:W-:Y:S01]  /*5400*/  SEL R31, R5, R2, !P0 ;  /* 0x00000002051f7207 */ /* 0x000fe20004000000 */
[----:B------:R-:W-:-:S03]  /*5410*/  @P1 IMAD.MOV R4, RZ, RZ, -R4 ;  /* 0x000000ffff041224 */ /* 0x000fc600078e0a04 */
[----:B------:R-:W1:Y:S02]  /*5420*/  FLO.U32 R28, R31 ;  /* 0x0000001f001c7300 */ /* 0x000e6400000e0000 */
[C---:B-1----:R-:W-:Y:S02]  /*5430*/  IADD3 R7, -R28.reuse, 0x1f, RZ ;  /* 0x0000001f1c077810 */ /* 0x042fe40007ffe1ff */
[----:B------:R-:W-:-:S03]  /*5440*/  IADD3 R28, -R28, 0x3f, RZ ;  /* 0x0000003f1c1c7810 */ /* 0x000fc60007ffe1ff */
[----:B------:R-:W-:Y:S01]  /*5450*/  @P0 IMAD.MOV R28, RZ, RZ, R7 ;  /* 0x000000ffff1c0224 */ /* 0x000fe200078e0207 */
[----:B------:R-:W-:-:S04]  /*5460*/  SEL R7, R6, R29, !P1 ;  /* 0x0000001d06077207 */ /* 0x000fc80004800000 */
[C---:B------:R-:W-:Y:S02]  /*5470*/  ISETP.NE.U32.AND P0, PT, R28.reuse, RZ, PT ;  /* 0x000000ff1c00720c */ /* 0x040fe40003f05070 */
[----:B0-----:R-:W-:Y:S02]  /*5480*/  IADD3 R34, -R28, 0x40, RZ ;  /* 0x000000401c227810 */ /* 0x001fe40007ffe1ff */
[----:B------:R-:W-:Y:S02]  /*5490*/  ISETP.NE.AND.EX P0, PT, RZ, RZ, PT, P0 ;  /* 0x000000ffff00720c */ /* 0x000fe40003f05300 */
[C---:B------:R-:W-:Y:S02]  /*54a0*/  SHF.L.U32 R6, R5.reuse, R28, RZ ;  /* 0x0000001c05067219 */ /* 0x040fe400000006ff */
[----:B------:R-:W-:Y:S02]  /*54b0*/  SHF.R.U64 R29, R4, R34, R7 ;  /* 0x00000022041d7219 */ /* 0x000fe40000001207 */
[----:B------:R-:W-:-:S02]  /*54c0*/  SHF.L.U64.HI R4, R5, R28, R2 ;  /* 0x0000001c05047219 */ /* 0x000fc40000010202 */
[----:B------:R-:W-:-:S05]  /*54d0*/  SHF.R.U32.HI R7, RZ, R34, R7 ;  /* 0x00000022ff077219 */ /* 0x000fca0000011607 */
[----:B------:R-:W-:Y:S02]  /*54e0*/  @P0 LOP3.LUT R5, R29, R6, RZ, 0xfc, !PT ;  /* 0x000000061d050212 */ /* 0x000fe400078efcff */
[----:B------:R-:W-:-:S03]  /*54f0*/  @P0 LOP3.LUT R2, R7, R4, RZ, 0xfc, !PT ;  /* 0x0000000407020212 */ /* 0x000fc600078efcff */
        /* <DEDUP_REMOVED lines=19> */
[----:B------:R-:W-:-:S04]  /*5630*/  SHF.R.U64 R5, R5, 0xa, R2 ;  /* 0x0000000a05057819 */ /* 0x000fc80000001202 */
[----:B------:R-:W-:Y:S02]  /*5640*/  IADD3 R7, P3, R5, 0x1, RZ ;  /* 0x0000000105077810 */ /* 0x000fe40007f7e0ff */
[----:B------:R-:W-:Y:S02]  /*5650*/  SEL R5, RZ, 0x1, !P0 ;  /* 0x00000001ff057807 */ /* 0x000fe40004000000 */
[----:B------:R-:W-:Y:S02]  /*5660*/  LEA.HI.X R2, R2, RZ, RZ, 0x16, P3 ;  /* 0x000000ff02027211 */ /* 0x000fe400018fb4ff */
[----:B------:R-:W-:Y:S01]  /*5670*/  LOP3.LUT P0, R35, R35, 0x80000000, RZ, 0xc0, !PT ;  /* 0x8000000023237812 */ /* 0x000fe2000780c0ff */
[----:B------:R-:W-:Y:S01]  /*5680*/  IMAD.IADD R5, R5, 0x1, R28 ;  /* 0x0000000105057824 */ /* 0x000fe200078e021c */
[--C-:B------:R-:W-:Y:S02]  /*5690*/  SHF.R.U64 R7, R7, 0x1, R2.reuse ;  /* 0x0000000107077819 */ /* 0x100fe40000001202 */
[----:B------:R-:W-:Y:S01]  /*56a0*/  SHF.R.U32.HI R2, RZ, 0x1, R2 ;  /* 0x00000001ff027819 */ /* 0x000fe20000011602 */
[----:B------:R-:W-:Y:S01]  /*56b0*/  IMAD.SHL.U32 R5, R5, 0x100000, RZ ;  /* 0x0010000005057824 */ /* 0x000fe200078e00ff */
[----:B------:R-:W-:-:S02]  /*56c0*/  IADD3 R28, P3, P4, R7, -UR4, RZ ;  /* 0x80000004071c7c10 */ /* 0x000fc4000fc7e0ff */
[----:B------:R-:W-:Y:S02]  /*56d0*/  @P1 LOP3.LUT R35, R35, 0x80000000, RZ, 0x3c, !PT ;  /* 0x8000000023231812 */ /* 0x000fe400078e3cff */
[----:B------:R-:W-:-:S03]  /*56e0*/  IADD3.X R2, R2, 0x3fe00000, ~R5, P3, P4 ;  /* 0x3fe0000002027810 */ /* 0x000fc60001fe8c05 */
[----:B------:R-:W-:Y:S01]  /*56f0*/  @P0 IMAD.MOV R0, RZ, RZ, -R0 ;  /* 0x000000ffff000224 */ /* 0x000fe200078e0a00 */
[----:B------:R-:W-:-:S07]  /*5700*/  LOP3.LUT R35, R2, R35, RZ, 0xfc, !PT ;  /* 0x0000002302237212 */ /* 0x000fce00078efcff */
.L_x_27901:
[----:B------:R-:W-:Y:S02]  /*5710*/  IMAD.MOV.U32 R33, RZ, RZ, 0x0 ;  /* 0x00000000ff217424 */ /* 0x000fe400078e00ff */
[----:B------:R-:W-:Y:S02]  /*5720*/  IMAD.MOV.U32 R29, RZ, RZ, R35 ;  /* 0x000000ffff1d7224 */ /* 0x000fe400078e0023 */
[----:B------:R-:W-:Y:S05]  /*5730*/  RET.REL.NODEC R32 `(_ZN2at6native27unrolled_elementwise_kernelIZZZNS0_17expm1_kernel_cudaERNS_18TensorIteratorBaseEENKUlvE_clEvENKUlvE1_clEvEUlN3c107complexIdEEE_St5arrayIPcLm2EELi4E23TrivialOffsetCalculatorILi1EjESE_NS0_6memory15LoadWithoutCastENSF_16StoreWithoutCastEEEviT_T0_T2_T3_T4_T5_) ;  /* 0xffffffa820307950 */ /* 0x000fea0003c3ffff */
.L_x_27905:
        /* <DEDUP_REMOVED lines=12> */
.L_x_36112:


//--------------------- .text._ZN2at6native29vectorized_elementwise_kernelILi2EZZZNS0_17expm1_kernel_cudaERNS_18TensorIteratorBaseEENKUlvE_clEvENKUlvE1_clEvEUlN3c107complexIdEEE_St5arrayIPcLm2EEEEviT0_T1_ --------------------------
	.section	.text._ZN2at6native29vectorized_elementwise_kernelILi2EZZZNS0_17expm1_kernel_cudaERNS_18TensorIteratorBaseEENKUlvE_clEvENKUlvE1_clEvEUlN3c107complexIdEEE_St5arrayIPcLm2EEEEviT0_T1_,"ax",@progbits
	.align	128
        .global         _ZN2at6native29vectorized_elementwise_kernelILi2EZZZNS0_17expm1_kernel_cudaERNS_18TensorIteratorBaseEENKUlvE_clEvENKUlvE1_clEvEUlN3c107complexIdEEE_St5arrayIPcLm2EEEEviT0_T1_
        .type           _ZN2at6native29vectorized_elementwise_kernelILi2EZZZNS0_17expm1_kernel_cudaERNS_18TensorIteratorBaseEENKUlvE_clEvENKUlvE1_clEvEUlN3c107complexIdEEE_St5arrayIPcLm2EEEEviT0_T1_,@function
        .size           _ZN2at6native29vectorized_elementwise_kernelILi2EZZZNS0_17expm1_kernel_cudaERNS_18TensorIteratorBaseEENKUlvE_clEvENKUlvE1_clEvEUlN3c107complexIdEEE_St5arrayIPcLm2EEEEviT0_T1_,(.L_x_36113 - _ZN2at6native29vectorized_elementwise_kernelILi2EZZZNS0_17expm1_kernel_cudaERNS_18TensorIteratorBaseEENKUlvE_clEvENKUlvE1_clEvEUlN3c107complexIdEEE_St5arrayIPcLm2EEEEviT0_T1_)
        .other          _ZN2at6native29vectorized_elementwise_kernelILi2EZZZNS0_17expm1_kernel_cudaERNS_18TensorIteratorBaseEENKUlvE_clEvENKUlvE1_clEvEUlN3c107complexIdEEE_St5arrayIPcLm2EEEEviT0_T1_,@"STO_CUDA_ENTRY STV_DEFAULT"
_ZN2at6native29vectorized_elementwise_kernelILi2EZZZNS0_17expm1_kernel_cudaERNS_18TensorIteratorBaseEENKUlvE_clEvENKUlvE1_clEvEUlN3c107complexIdEEE_St5arrayIPcLm2EEEEviT0_T1_:
.text._ZN2at6native29vectorized_elementwise_kernelILi2EZZZNS0_17expm1_kernel_cudaERNS_18TensorIteratorBaseEENKUlvE_clEvENKUlvE1_clEvEUlN3c107complexIdEEE_St5arrayIPcLm2EEEEviT0_T1_:
[----:B------:R-:W0:Y:S01]  /*0000*/  LDC R1, c[0x0][0x28] ;  /* 0x00000a00ff017b82 */ /* 0x000e220000000800 */
[----:B------:R-:W1:Y:S01]  /*0010*/  S2R R56, SR_CTAID.X ;  /* 0x0000000000387919 */ /* 0x000e620000002500 */
[----:B------:R-:W-:Y:S01]  /*0020*/  ULDC UR4, c[0x0][0x210] ;  /* 0x0000840000047ab9 */ /* 0x000fe20000000800 */
[----:B------:R-:W-:Y:S01]  /*0030*/  ULDC.64 UR6, c[0x0][0x208] ;  /* 0x0000820000067ab9 */ /* 0x000fe20000000a00 */
[----:B0-----:R-:W-:Y:S02]  /*0040*/  VIADD R1, R1, 0xffffffd8 ;  /* 0xffffffd801017836 */ /* 0x001fe40000000000 */
[----:B-1----:R-:W-:-:S05]  /*0050*/  IMAD.SHL.U32 R56, R56, 0x400, RZ ;  /* 0x0000040038387824 */ /* 0x002fca00078e00ff */
[----:B------:R-:W-:-:S04]  /*0060*/  IADD3 R55, -R56, UR4, RZ ;  /* 0x0000000438377c10 */ /* 0x000fc8000fffe1ff */
[----:B------:R-:W-:-:S13]  /*0070*/  ISETP.GE.U32.AND P0, PT, R55, 0x400, PT ;  /* 0x000004003700780c */ /* 0x000fda0003f06070 */
[----:B------:R-:W-:Y:S05]  /*0080*/  @!P0 BRA `(.L_x_27906) ;  /* 0x0000009000f08947 */ /* 0x000fea0003800000 */
[----:B------:R-:W0:Y:S01]  /*0090*/  S2R R5, SR_TID.X ;  /* 0x0000000000057919 */ /* 0x000e220000002100 */
[----:B------:R-:W1:Y:S02]  /*00a0*/  LDC.64 R2, c[0x0][0x220] ;  /* 0x00008800ff027b82 */ /* 0x000e640000000a00 */
[----:B-1----:R-:W-:-:S04]  /*00b0*/  IMAD.WIDE R56, R56, 0x10, R2 ;  /* 0x0000001038387825 */ /* 0x002fc800078e0202 */
[----:B0-----:R-:W-:-:S05]  /*00c0*/  IMAD.WIDE.U32 R56, R5, 0x20, R56 ;  /* 0x0000002005387825 */ /* 0x001fca00078e0038 */
[----:B------:R-:W2:Y:S04]  /*00d0*/  LDG.E.128 R16, desc[UR6][R56.64] ;  /* 0x0000000638107981 */ /* 0x000ea8000c1e1d00 */
[----:B------:R0:W5:Y:S04]  /*00e0*/  LDG.E.128 R12, desc[UR6][R56.64+0x10] ;  /* 0x00001006380c7981 */ /* 0x000168000c1e1d00 */
[----:B------:R0:W5:Y:S04]  /*00f0*/  LDG.E.128 R8, desc[UR6][R56.64+0x1000] ;  /* 0x0010000638087981 */ /* 0x000168000c1e1d00 */
[----:B------:R0:W5:Y:S04]  /*0100*/  LDG.E.128 R40, desc[UR6][R56.64+0x1010] ;  /* 0x0010100638287981 */ /* 0x000168000c1e1d00 */
[----:B------:R0:W5:Y:S04]  /*0110*/  LDG.E.128 R36, desc[UR6][R56.64+0x2000] ;  /* 0x0020000638247981 */ /* 0x000168000c1e1d00 */
[----:B------:R0:W5:Y:S04]  /*0120*/  LDG.E.128 R32, desc[UR6][R56.64+0x2010] ;  /* 0x0020100638207981 */ /* 0x000168000c1e1d00 */
[----:B------:R0:W5:Y:S04]  /*0130*/  LDG.E.128 R28, desc[UR6][R56.64+0x3000] ;  /* 0x00300006381c7981 */ /* 0x000168000c1e1d00 */
[----:B------:R0:W5:Y:S01]  /*0140*/  LDG.E.128 R24, desc[UR6][R56.64+0x3010] ;  /* 0x0030100638187981 */ /* 0x000162000c1e1d00 */
[----:B------:R-:W-:Y:S01]  /*0150*/  BSSY B1, `(.L_x_27907) ;  /* 0x000001e000017945 */ /* 0x000fe20003800000 */
[----:B--2---:R-:W-:-:S08]  /*0160*/  DMUL R4, R18, 0.5 ;  /* 0x3fe0000012047828 */ /* 0x004fd00000000000 */
[----:B------:R-:W-:-:S14]  /*0170*/  DSETP.NEU.AND P0, PT, |R4|, +INF , PT ;  /* 0x7ff000000400742a */ /* 0x000fdc0003f0d200 */
[----:B0-----:R-:W-:Y:S05]  /*0180*/  @!P0 BRA `(.L_x_27908) ;  /* 0x0000000000608947 */ /* 0x001fea0003800000 */
        /* <DEDUP_REMOVED lines=19> */
[----:B-----5:R-:W-:Y:S05]  /*02c0*/  CALL.REL.NOINC `($_ZN2at6native29vectorized_elementwise_kernelILi2EZZZNS0_17expm1_kernel_cudaERNS_18TensorIteratorBaseEENKUlvE_clEvENKUlvE1_clEvEUlN3c107complexIdEEE_St5arrayIPcLm2EEEEviT0_T1_$__internal_trig_reduction_slowpathd) ;  /* 0x0000012c00ec7944 */ /* 0x020fea0003c00000 */
[----:B------:R-:W-:Y:S02]  /*02d0*/  IMAD.MOV.U32 R0, RZ, RZ, R3 ;  /* 0x000000ffff007224 */ /* 0x000fe400078e0003 */
[----:B------:R-:W-:Y:S02]  /*02e0*/  IMAD.MOV.U32 R2, RZ, RZ, R4 ;  /* 0x000000ffff027224 */ /* 0x000fe400078e0004 */
[----:B------:R-:W-:Y:S01]  /*02f0*/  IMAD.MOV.U32 R3, RZ, RZ, R5 ;  /* 0x000000ffff037224 */ /* 0x000fe200078e0005 */
[----:B------:R-:W-:Y:S06]  /*0300*/  BRA `(.L_x_27909) ;  /* 0x0000000000087947 */ /* 0x000fec0003800000 */
.L_x_27908:
[----:B------:R-:W-:Y:S01]  /*0310*/  DMUL R2, RZ, R4 ;  /* 0x00000004ff027228 */ /* 0x000fe20000000000 */
[----:B------:R-:W-:-:S10]  /*0320*/  IMAD.MOV.U32 R0, RZ, RZ, RZ ;  /* 0x000000ffff007224 */ /* 0x000fd400078e00ff */
.L_x_27909:
[----:B------:R-:W-:Y:S05]  /*0330*/  BSYNC B1 ;  /* 0x0000000000017941 */ /* 0x000fea0003800000 */
.L_x_27907:
        /* <DEDUP_REMOVED lines=34> */
.L_x_27911:
        /* <DEDUP_REMOVED lines=22> */
[----:B------:R-:W-:Y:S01]  /*06c0*/  IMAD.MOV.U32 R4, RZ, RZ, R20 ;  /* 0x000000ffff047224 */ /* 0x000fe200078e0014 */
[----:B------:R-:W-:-:S06]  /*06d0*/  MOV R5, R21 ;  /* 0x0000001500057202 */ /* 0x000fcc0000000f00 */
[----:B------:R-:W-:Y:S01]  /*06e0*/  DFMA R6, R4, UR4, R44 ;  /* 0x0000000404067c2b */ /* 0x000fe2000800002c */
[----:B------:R-:W-:Y:S01]  /*06f0*/  UMOV UR4, 0x92ba033d ;  /* 0x92ba033d00047882 */ /* 0x000fe20000000000 */
[----:B------:R-:W-:-:S03]  /*0700*/  UMOV UR5, 0x3e927e50 ;  /* 0x3e927e5000057882 */ /* 0x000fc60000000000 */
[----:B------:R-:W-:Y:S02]  /*0710*/  @P0 IMAD.MOV R3, RZ, RZ, R2 ;  /* 0x000000ffff030224 */ /* 0x000fe400078e0202 */
[----:B------:R-:W-:Y:S01]  /*0720*/  IMAD.MOV.U32 R2, RZ, RZ, RZ ;  /* 0x000000ffff027224 */ /* 0x000fe200078e00ff */
        /* <DEDUP_REMOVED lines=31> */
.L_x_27912:
[----:B------:R-:W-:Y:S05]  /*0920*/  BSYNC B0 ;  /* 0x0000000000007941 */ /* 0x000fea0003800000 */
.L_x_27910:
        /* <DEDUP_REMOVED lines=24> */
[----:B------:R-:W-:Y:S01]  /*0ab0*/  IMAD.MOV.U32 R53, RZ, RZ, R5 ;  /* 0x000000ffff357224 */ /* 0x000fe200078e0005 */
[----:B------:R-:W-:Y:S06]  /*0ac0*/  BRA `(.L_x_27915) ;  /* 0x0000000000087947 */ /* 0x000fec0003800000 */
.L_x_27914:
[----:B------:R-:W-:Y:S01]  /*0ad0*/  DMUL R52, RZ, R18 ;  /* 0x00000012ff347228 */ /* 0x000fe20000000000 */
[----:B------:R-:W-:-:S10]  /*0ae0*/  IMAD.MOV.U32 R3, RZ, RZ, RZ ;  /* 0x000000ffff037224 */ /* 0x000fd400078e00ff */
.L_x_27915:
[----:B------:R-:W-:Y:S05]  /*0af0*/  BSYNC B1 ;  /* 0x0000000000017941 */ /* 0x000fea0003800000 */
.L_x_27913:
        /* <DEDUP_REMOVED lines=9> */
[----:B------:R-:W-:Y:S01]  /*0b90*/  R2P PR, R54, 0x3 ;  /* 0x0000000336007804 */ /* 0x000fe20000000000 */
[----:B------:R-:W-:Y:S01]  /*0ba0*/  IMAD.MOV.U32 R3, RZ, RZ, 0x3ff71547 ;  /* 0x3ff71547ff037424 */ /* 0x000fe200078e00ff */
[----:B------:R-:W-:Y:S01]  /*0bb0*/  DMUL R54, R52, R52 ;  /* 0x0000003434367228 */ /* 0x000fe20000000000 */
[----:B------:R-:W-:Y:S01]  /*0bc0*/  IMAD.MOV.U32 R56, RZ, RZ, 0x79785eba ;  /* 0x79785ebaff387424 */ /* 0x000fe200078e00ff */
[----:B------:R-:W-:Y:S01]  /*0bd0*/  UMOV UR4, 0xfefa39ef ;  /* 0xfefa39ef00047882 */ /* 0x000fe20000000000 */
[----:B------:R-:W-:Y:S01]  /*0be0*/  IMAD.MOV.U32 R0, RZ, RZ, 0x3de5db65 ;  /* 0x3de5db65ff007424 */ /* 0x000fe200078e00ff */
[----:B------:R-:W-:Y:S01]  /*0bf0*/  UMOV UR5, 0x3fe62e42 ;  /* 0x3fe62e4200057882 */ /* 0x000fe20000000000 */
[----:B------:R-:W-:Y:S01]  /*0c00*/  DFMA R2, R16, R2, 6.75539944105574400000e+15 ;  /* 0x433800001002742b */ /* 0x000fe20000000002 */
[----:B------:R-:W-:Y:S01]  /*0c10*/  FSEL R56, -R56, 4.2945490664224492434e-19, !P0 ;  /* 0x20fd816438387808 */ /* 0x000fe20004000100 */
[----:B------:R-:W-:Y:S01]  /*0c20*/  BSSY B0, `(.L_x_27916) ;  /* 0x0000043000007945 */ /* 0x000fe20003800000 */
[----:B------:R-:W-:Y:S01]  /*0c30*/  FSEL R57, R0, -0.082518599927425384521, !P0 ;  /* 0xbda8ff8300397808 */ /* 0x000fe20004000000 */
[----:B------:R-:W-:-:S05]  /*0c40*/  DSETP.NEU.AND P2, PT, |R18|, +INF , PT ;  /* 0x7ff000001200742a */ /* 0x000fca0003f4d200 */
[----:B--2---:R-:W-:Y:S02]  /*0c50*/  DFMA R56, R54, R56, R4 ;  /* 0x000000383638722b */ /* 0x004fe40000000004 */
[----:B------:R-:W-:-:S06]  /*0c60*/  DADD R4, R2, -6.75539944105574400000e+15 ;  /* 0xc338000002047429 */ /* 0x000fcc0000000000 */
[----:B------:R-:W-:Y:S02]  /*0c70*/  DFMA R6, R54, R56, R6 ;  /* 0x000000383606722b */ /* 0x000fe40000000006 */
[----:B0-----:R-:W-:Y:S01]  /*0c80*/  DFMA R58, R4, -UR4, R16 ;  /* 0x80000004043a7c2b */ /* 0x001fe20008000010 */
        /* <DEDUP_REMOVED lines=45> */
[----:B------:R-:W-:Y:S01]  /*0f60*/  IMAD R23, R2, 0x100000, R59 ;  /* 0x0010000002177824 */ /* 0x000fe200078e023b */
[----:B------:R-:W-:Y:S01]  /*0f70*/  MOV R22, R58 ;  /* 0x0000003a00167202 */ /* 0x000fe20000000f00 */
[----:B------:R-:W-:Y:S06]  /*0f80*/  @!P0 BRA `(.L_x_27917) ;  /* 0x0000000000308947 */ /* 0x000fec0003800000 */
[----:B------:R-:W-:Y:S01]  /*0f90*/  FSETP.GEU.FTZ.AND P0, PT, |R17|, 4.2275390625, PT ;  /* 0x408748001100780b */ /* 0x000fe20003f1e200 */
[C---:B------:R-:W-:Y:S02]  /*0fa0*/  DADD R4, R16.reuse, +INF ;  /* 0x7ff0000010047429 */ /* 0x040fe40000000000 */
[----:B------:R-:W-:-:S08]  /*0fb0*/  DSETP.GEU.AND P1, PT, R16, RZ, PT ;  /* 0x000000ff1000722a */ /* 0x000fd00003f2e000 */
[----:B------:R-:W-:Y:S02]  /*0fc0*/  FSEL R22, R4, RZ, P1 ;  /* 0x000000ff04167208 */ /* 0x000fe40000800000 */
[----:B------:R-:W-:Y:S02]  /*0fd0*/  @!P0 LEA.HI R0, R2, R2, RZ, 0x1 ;  /* 0x0000000202008211 */ /* 0x000fe400078f08ff */
[----:B------:R-:W-:Y:S02]  /*0fe0*/  FSEL R23, R5, RZ, P1 ;  /* 0x000000ff05177208 */ /* 0x000fe40000800000 */
[----:B------:R-:W-:-:S05]  /*0ff0*/  @!P0 SHF.R.S32.HI R3, RZ, 0x1, R0 ;  /* 0x00000001ff038819 */ /* 0x000fca0000011400 */
[----:B------:R-:W-:Y:S02]  /*1000*/  @!P0 IMAD.IADD R2, R2, 0x1, -R3 ;  /* 0x0000000102028824 */ /* 0x000fe400078e0a03 */
[----:B------:R-:W-:-:S03]  /*1010*/  @!P0 IMAD R59, R3, 0x100000, R59 ;  /* 0x00100000033b8824 */ /* 0x000fc600078e023b */
[----:B------:R-:W-:Y:S01]  /*1020*/  @!P0 LEA R3, R2, 0x3ff00000, 0x14 ;  /* 0x3ff0000002038811 */ /* 0x000fe200078ea0ff */
[----:B------:R-:W-:-:S06]  /*1030*/  @!P0 IMAD.MOV.U32 R2, RZ, RZ, RZ ;  /* 0x000000ffff028224 */ /* 0x000fcc00078e00ff */
[----:B------:R-:W-:-:S11]  /*1040*/  @!P0 DMUL R22, R58, R2 ;  /* 0x000000023a168228 */ /* 0x000fd60000000000 */
.L_x_27917:
[----:B------:R-:W-:Y:S05]  /*1050*/  BSYNC B0 ;  /* 0x0000000000007941 */ /* 0x000fea0003800000 */
.L_x_27916:
        /* <DEDUP_REMOVED lines=26> */
.L_x_27919:
[----:B------:R-:W-:Y:S01]  /*1200*/  DMUL R2, RZ, R18 ;  /* 0x00000012ff027228 */ /* 0x000fe20000000000 */
[----:B------:R-:W-:-:S10]  /*1210*/  MOV R0, RZ ;  /* 0x000000ff00007202 */ /* 0x000fd40000000f00 */
.L_x_27920:
[----:B------:R-:W-:Y:S05]  /*1220*/  BSYNC B1 ;  /* 0x0000000000017941 */ /* 0x000fea0003800000 */
.L_x_27918:
        /* <DEDUP_REMOVED lines=11> */
[----:B------:R-:W-:Y:S02]  /*12e0*/  BSSY B1, `(.L_x_27921) ;  /* 0x000002a000017945 */ /* 0x000fe40003800000 */
        /* <DEDUP_REMOVED lines=9> */
[----:B------:R-:W-:Y:S02]  /*1380*/  @P0 DFMA R2, R48, R4, 1 ;  /* 0x3ff000003002042b */ /* 0x000fe40000000004 */
[----:B-----5:R-:W-:-:S06]  /*1390*/  DMUL R4, R14, 0.5 ;  /* 0x3fe000000e047828 */ /* 0x020fcc0000000000 */
[----:B------:R-:W-:Y:S02]  /*13a0*/  @P1 DFMA R2, R2, -1, RZ ;  /* 0xbff000000202182b */ /* 0x000fe400000000ff */
[----:B------:R-:W-:-:S06]  /*13b0*/  DSETP.NEU.AND P0, PT, |R4|, +INF , PT ;  /* 0x7ff000000400742a */ /* 0x000fcc0003f0d200 */
[----:B------:R-:W-:-:S08]  /*13c0*/  DMUL R22, R2, R22 ;  /* 0x0000001602167228 */ /* 0x000fd00000000000 */
        /* <DEDUP_REMOVED lines=20> */
[----:B------:R-:W-:Y:S05]  /*1510*/  CALL.REL.NOINC `($_ZN2at6native29vectorized_elementwise_kernelILi2EZZZNS0_17expm1_kernel_cudaERNS_18TensorIteratorBaseEENKUlvE_clEvENKUlvE1_clEvEUlN3c107complexIdEEE_St5arrayIPcLm2EEEEviT0_T1_$__internal_trig_reduction_slowpathd) ;  /* 0x0000011c00587944 */ /* 0x000fea0003c00000 */
[----:B------:R-:W-:Y:S02]  /*1520*/  IMAD.MOV.U32 R0, RZ, RZ, R3 ;  /* 0x000000ffff007224 */ /* 0x000fe400078e0003 */
[----:B------:R-:W-:Y:S02]  /*1530*/  IMAD.MOV.U32 R2, RZ, RZ, R4 ;  /* 0x000000ffff027224 */ /* 0x000fe400078e0004 */
[----:B------:R-:W-:Y:S01]  /*1540*/  IMAD.MOV.U32 R3, RZ, RZ, R5 ;  /* 0x000000ffff037224 */ /* 0x000fe200078e0005 */
[----:B------:R-:W-:Y:S06]  /*1550*/  BRA `(.L_x_27923) ;  /* 0x0000000000087947 */ /* 0x000fec0003800000 */
.L_x_27922:
[----:B------:R-:W-:Y:S01]  /*1560*/  DMUL R2, RZ, R4 ;  /* 0x00000004ff027228 */ /* 0x000fe20000000000 */
[----:B------:R-:W-:-:S10]  /*1570*/  MOV R0, RZ ;  /* 0x000000ff00007202 */ /* 0x000fd40000000f00 */
.L_x_27923:
[----:B------:R-:W-:Y:S05]  /*1580*/  BSYNC B1 ;  /* 0x0000000000017941 */ /* 0x000fea0003800000 */
.L_x_27921:
        /* <DEDUP_REMOVED lines=34> */
.L_x_27925:
[----:B------:R-:W-:Y:S01]  /*17b0*/  IMAD.MOV.U32 R2, RZ, RZ, 0x652b82fe ;  /* 0x652b82feff027424 */ /* 0x000fe200078e00ff */
[----:B------:R-:W-:Y:S01]  /*17c0*/  UMOV UR4, 0xfefa39ef ;  /* 0xfefa39ef00047882 */ /* 0x000fe20000000000 */
[----:B------:R-:W-:Y:S01]  /*17d0*/  IMAD.MOV.U32 R3, RZ, RZ, 0x3ff71547 ;  /* 0x3ff71547ff037424 */ /* 0x000fe200078e00ff */
[----:B------:R-:W-:Y:S01]  /*17e0*/  UMOV UR5, 0x3fe62e42 ;  /* 0x3fe62e4200057882 */ /* 0x000fe20000000000 */
[----:B------:R-:W-:Y:S01]  /*17f0*/  IMAD.SHL.U32 R0, R13, 0x2, RZ ;  /* 0x000000020d007824 */ /* 0x000fe200078e00ff */
[----:B------:R-:W-:Y:S01]  /*1800*/  MOV R45, 0x3e5af86d ;  /* 0x3e5af86d002d7802 */ /* 0x000fe20000000f00 */
[----:B------:R-:W-:Y:S02]  /*1810*/  IMAD.MOV.U32 R44, RZ, RZ, -0x7142ec33 ;  /* 0x8ebd13cdff2c7424 */ /* 0x000fe400078e00ff */
[----:B------:R-:W-:Y:S01]  /*1820*/  DFMA R2, R12, R2, 6.75539944105574400000e+15 ;  /* 0x433800000c02742b */ /* 0x000fe20000000002 */
[C---:B------:R-:W-:Y:S02]  /*1830*/  ISETP.GE.U32.AND P0, PT, R0.reuse, 0x7fb3e647, PT ;  /* 0x7fb3e6470000780c */ /* 0x040fe40003f06070 */
        /* <DEDUP_REMOVED lines=51> */
.L_x_27926:
[----:B------:R-:W-:Y:S05]  /*1b70*/  BSYNC B0 ;  /* 0x0000000000007941 */ /* 0x000fea0003800000 */
.L_x_27924:
        /* <DEDUP_REMOVED lines=23> */
[----:B------:R-:W-:Y:S01]  /*1cf0*/  IMAD.MOV.U32 R52, RZ, RZ, R4 ;  /* 0x000000ffff347224 */ /* 0x000fe200078e0004 */
[----:B------:R-:W-:Y:S01]  /*1d00*/  MOV R53, R5 ;  /* 0x0000000500357202 */ /* 0x000fe20000000f00 */
[----:B------:R-:W-:Y:S06]  /*1d10*/  BRA `(.L_x_27929) ;  /* 0x0000000000087947 */ /* 0x000fec0003800000 */
.L_x_27928:
[----:B------:R-:W-:Y:S01]  /*1d20*/  DMUL R52, RZ, R14 ;  /* 0x0000000eff347228 */ /* 0x000fe20000000000 */
[----:B------:R-:W-:-:S10]  /*1d30*/  IMAD.MOV.U32 R3, RZ, RZ, RZ ;  /* 0x000000ffff037224 */ /* 0x000fd400078e00ff */
.L_x_27929:
[----:B------:R-:W-:Y:S05]  /*1d40*/  BSYNC B1 ;  /* 0x0000000000017941 */ /* 0x000fea0003800000 */
.L_x_27927:
        /* <DEDUP_REMOVED lines=19> */
[----:B------:R-:W-:-:S06]  /*1e80*/  FSEL R57, R0, -0.082518599927425384521, !P0 ;  /* 0xbda8ff8300397808 */ /* 0x000fcc0004000000 */
        /* <DEDUP_REMOVED lines=10> */
[----:B------:R-:W-:Y:S01]  /*1f30*/  MOV R59, 0x3e928af3 ;  /* 0x3e928af3003b7802 */ /* 0x000fe20000000f00 */
[----:B------:R-:W-:Y:S02]  /*1f40*/  UMOV UR5, 0x3e5ade15 ;  /* 0x3e5ade1500057882 */ /* 0x000fe40000000000 */
[----:B------:R-:W-:-:S03]  /*1f50*/  DFMA R6, R54, R6, R46 ;  /* 0x000000063606722b */ /* 0x000fc6000000002e */
[----:B------:R-:W-:Y:S01]  /*1f60*/  DFMA R58, R4, UR4, R58 ;  /* 0x00000004043a7c2b */ /* 0x000fe2000800003a */
[----:B------:R-:W-:Y:S01]  /*1f70*/  UMOV UR4, 0x62401315 ;  /* 0x6240131500047882 */ /* 0x000fe20000000000 */
[----:B------:R-:W-:-:S03]  /*1f80*/  UMOV UR5, 0x3ec71dee ;  /* 0x3ec71dee00057882 */ /* 0x000fc60000000000 */
[----:B----4-:R-:W-:-:S03]  /*1f90*/  DFMA R6, R54, R6, R48 ;  /* 0x000000063606722b */ /* 0x010fc60000000030 */
[----:B------:R-:W-:Y:S01]  /*1fa0*/  DFMA R58, R4, R58, UR4 ;  /* 0x00000004043a7e2b */ /* 0x000fe2000800003a */
[----:B------:R-:W-:Y:S01]  /*1fb0*/  UMOV UR4, 0x7c89eb71 ;  /* 0x7c89eb7100047882 */ /* 0x000fe20000000000 */
[----:B------:R-:W-:-:S03]  /*1fc0*/  UMOV UR5, 0x3efa0199 ;  /* 0x3efa019900057882 */ /* 0x000fc60000000000 */
[----:B------:R-:W-:Y:S02]  /*1fd0*/  DFMA R50, R54, R6, R50 ;  /* 0x000000063632722b */ /* 0x000fe40000000032 */
[----:B------:R-:W-:Y:S02]  /*1fe0*/  DMUL R6, R18, -2 ;  /* 0xc000000012067828 */ /* 0x000fe40000000000 */
[----:B------:R-:W-:Y:S01]  /*1ff0*/  DFMA R58, R4, R58, UR4 ;  /* 0x00000004043a7e2b */ /* 0x000fe2000800003a */
[----:B------:R-:W-:Y:S01]  /*2000*/  UMOV UR4, 0x14761f65 ;  /* 0x14761f6500047882 */ /* 0x000fe20000000000 */
[----:B------:R-:W-:Y:S02]  /*2010*/  UMOV UR5, 0x3f2a01a0 ;  /* 0x3f2a01a000057882 */ /* 0x000fe40000000000 */
        /* <DEDUP_REMOVED lines=39> */
.L_x_27931:
[----:B------:R-:W-:Y:S05]  /*2290*/  BSYNC B0 ;  /* 0x0000000000007941 */ /* 0x000fea0003800000 */
.L_x_27930:
        /* <DEDUP_REMOVED lines=24> */
[----:B------:R-:W-:Y:S01]  /*2420*/  IMAD.MOV.U32 R3, RZ, RZ, R5 ;  /* 0x000000ffff037224 */ /* 0x000fe200078e0005 */
[----:B------:R-:W-:Y:S06]  /*2430*/  BRA `(.L_x_27934) ;  /* 0x0000000000087947 */ /* 0x000fec0003800000 */
.L_x_27933:
[----:B------:R-:W-:Y:S01]  /*2440*/  DMUL R2, RZ, R14 ;  /* 0x0000000eff027228 */ /* 0x000fe20000000000 */
[----:B------:R-:W-:-:S10]  /*2450*/  IMAD.MOV.U32 R0, RZ, RZ, RZ ;  /* 0x000000ffff007224 */ /* 0x000fd400078e00ff */
.L_x_27934:
[----:B------:R-:W-:Y:S05]  /*2460*/  BSYNC B1 ;  /* 0x0000000000017941 */ /* 0x000fea0003800000 */
.L_x_27932:
        /* <DEDUP_REMOVED lines=22> */
[----:B------:R-:W-:-:S06]  /*25d0*/  DMUL R4, R10, 0.5 ;  /* 0x3fe000000a047828 */ /* 0x000fcc0000000000 */
        /* <DEDUP_REMOVED lines=28> */
.L_x_27936:
[----:B------:R-:W-:Y:S01]  /*27a0*/  DMUL R2, RZ, R4 ;  /* 0x00000004ff027228 */ /* 0x000fe20000000000 */
[----:B------:R-:W-:-:S10]  /*27b0*/  IMAD.MOV.U32 R0, RZ, RZ, RZ ;  /* 0x000000ffff007224 */ /* 0x000fd400078e00ff */
.L_x_27937:
[----:B------:R-:W-:Y:S05]  /*27c0*/  BSYNC B1 ;  /* 0x0000000000017941 */ /* 0x000fea0003800000 */
.L_x_27935:
        /* <DEDUP_REMOVED lines=34> */
.L_x_27939:
[----:B------:R-:W-:Y:S01]  /*29f0*/  IMAD.MOV.U32 R2, RZ, RZ, 0x652b82fe ;  /* 0x652b82feff027424 */ /* 0x000fe200078e00ff */
[----:B------:R-:W-:Y:S01]  /*2a00*/  UMOV UR4, 0xfefa39ef ;  /* 0xfefa39ef00047882 */ /* 0x000fe20000000000 */
[----:B------:R-:W-:Y:S01]  /*2a10*/  IMAD.MOV.U32 R3, RZ, RZ, 0x3ff71547 ;  /* 0x3ff71547ff037424 */ /* 0x000fe200078e00ff */
[----:B------:R-:W-:Y:S01]  /*2a20*/  UMOV UR5, 0x3fe62e42 ;  /* 0x3fe62e4200057882 */ /* 0x000fe20000000000 */
[----:B------:R-:W-:Y:S01]  /*2a30*/  SHF.L.U32 R0, R9, 0x1, RZ ;  /* 0x0000000109007819 */ /* 0x000fe200000006ff */
[----:B------:R-:W-:Y:S02]  /*2a40*/  IMAD.MOV.U32 R44, RZ, RZ, -0x7142ec33 ;  /* 0x8ebd13cdff2c7424 */ /* 0x000fe400078e00ff */
[----:B------:R-:W-:Y:S01]  /*2a50*/  IMAD.MOV.U32 R45, RZ, RZ, 0x3e5af86d ;  /* 0x3e5af86dff2d7424 */ /* 0x000fe200078e00ff */
        /* <DEDUP_REMOVED lines=53> */
.L_x_27940:
[----:B------:R-:W-:Y:S05]  /*2db0*/  BSYNC B0 ;  /* 0x0000000000007941 */ /* 0x000fea0003800000 */
.L_x_27938:
        /* <DEDUP_REMOVED lines=22> */
[----:B------:R-:W-:Y:S05]  /*2f20*/  CALL.REL.NOINC `($_ZN2at6native29vectorized_elementwise_kernelILi2EZZZNS0_17expm1_kernel_cudaERNS_18TensorIteratorBaseEENKUlvE_clEvENKUlvE1_clEvEUlN3c107complexIdEEE_St5arrayIPcLm2EEEEviT0_T1_$__internal_trig_reduction_slowpathd) ;  /* 0x0000010000d47944 */ /* 0x000fea0003c00000 */
[----:B------:R-:W-:Y:S02]  /*2f30*/  IMAD.MOV.U32 R52, RZ, RZ, R4 ;  /* 0x000000ffff347224 */ /* 0x000fe400078e0004 */
[----:B------:R-:W-:Y:S01]  /*2f40*/  IMAD.MOV.U32 R53, RZ, RZ, R5 ;  /* 0x000000ffff357224 */ /* 0x000fe200078e0005 */
[----:B------:R-:W-:Y:S06]  /*2f50*/  BRA `(.L_x_27943) ;  /* 0x0000000000087947 */ /* 0x000fec0003800000 */
.L_x_27942:
[----:B------:R-:W-:Y:S01]  /*2f60*/  DMUL R52, RZ, R10 ;  /* 0x0000000aff347228 */ /* 0x000fe20000000000 */
[----:B------:R-:W-:-:S10]  /*2f70*/  IMAD.MOV.U32 R3, RZ, RZ, RZ ;  /* 0x000000ffff037224 */ /* 0x000fd400078e00ff */
.L_x_27943:
[----:B------:R-:W-:Y:S05]  /*2f80*/  BSYNC B1 ;  /* 0x0000000000017941 */ /* 0x000fea0003800000 */
.L_x_27941:
        /* <DEDUP_REMOVED lines=11> */
[----:B------:R-:W-:Y:S01]  /*3040*/  MOV R0, 0x3de5db65 ;  /* 0x3de5db6500007802 */ /* 0x000fe20000000f00 */
[----:B------:R-:W-:Y:S01]  /*3050*/  IMAD.MOV.U32 R56, RZ, RZ, 0x79785eba ;  /* 0x79785ebaff387424 */ /* 0x000fe200078e00ff */
[----:B------:R-:W-:Y:S01]  /*3060*/  DMUL R54, R52, R52 ;  /* 0x0000003434367228 */ /* 0x000fe20000000000 */
[----:B------:R-:W-:Y:S01]  /*3070*/  UMOV UR4, 0xfefa39ef ;  /* 0xfefa39ef00047882 */ /* 0x000fe20000000000 */
[----:B------:R-:W-:Y:S01]  /*3080*/  FSEL R57, R0, -0.082518599927425384521, !P0 ;  /* 0xbda8ff8300397808 */ /* 0x000fe20004000000 */
[----:B------:R-:W-:Y:S01]  /*3090*/  DFMA R2, R8, R2, 6.75539944105574400000e+15 ;  /* 0x433800000802742b */ /* 0x000fe20000000002 */
[----:B------:R-:W-:Y:S01]  /*30a0*/  FSEL R56, -R56, 4.2945490664224492434e-19, !P0 ;  /* 0x20fd816438387808 */ /* 0x000fe20004000100 */
[----:B------:R-:W-:Y:S01]  /*30b0*/  UMOV UR5, 0x3fe62e42 ;  /* 0x3fe62e4200057882 */ /* 0x000fe20000000000 */
[----:B------:R-:W-:Y:S04]  /*30c0*/  BSSY B0, `(.L_x_27944) ;  /* 0x0000041000007945 */ /* 0x000fe80003800000 */
[----:B--2---:R-:W-:-:S02]  /*30d0*/  DFMA R56, R54, R56, R4 ;  /* 0x000000383638722b */ /* 0x004fc40000000004 */
        /* <DEDUP_REMOVED lines=63> */
.L_x_27945:
[----:B------:R-:W-:Y:S05]  /*34d0*/  BSYNC B0 ;  /* 0x0000000000007941 */ /* 0x000fea0003800000 */
.L_x_27944:
        /* <DEDUP_REMOVED lines=23> */
[----:B------:R-:W-:Y:S02]  /*3650*/  IMAD.MOV.U32 R2, RZ, RZ, R4 ;  /* 0x000000ffff027224 */ /* 0x000fe400078e0004 */
[----:B------:R-:W-:Y:S01]  /*3660*/  IMAD.MOV.U32 R3, RZ, RZ, R5 ;  /* 0x000000ffff037224 */ /* 0x000fe200078e0005 */
[----:B------:R-:W-:Y:S06]  /*3670*/  BRA `(.L_x_27948) ;  /* 0x0000000000087947 */ /* 0x000fec0003800000 */
.L_x_27947:
[----:B------:R-:W-:Y:S01]  /*3680*/  DMUL R2, RZ, R10 ;  /* 0x0000000aff027228 */ /* 0x000fe20000000000 */
[----:B------:R-:W-:-:S10]  /*3690*/  IMAD.MOV.U32 R0, RZ, RZ, RZ ;  /* 0x000000ffff007224 */ /* 0x000fd400078e00ff */
.L_x_27948:
[----:B------:R-:W-:Y:S05]  /*36a0*/  BSYNC B1 ;  /* 0x0000000000017941 */ /* 0x000fea0003800000 */
.L_x_27946:
        /* <DEDUP_REMOVED lines=51> */
.L_x_27950:
[----:B------:R-:W-:Y:S01]  /*39e0*/  DMUL R2, RZ, R4 ;  /* 0x00000004ff027228 */ /* 0x000fe20000000000 */
[----:B------:R-:W-:-:S10]  /*39f0*/  IMAD.MOV.U32 R0, RZ, RZ, RZ ;  /* 0x000000ffff007224 */ /* 0x000fd400078e00ff */
.L_x_27951:
[----:B------:R-:W-:Y:S05]  /*3a00*/  BSYNC B1 ;  /* 0x0000000000017941 */ /* 0x000fea0003800000 */
.L_x_27949:
        /* <DEDUP_REMOVED lines=34> */
.L_x_27953:
[----:B------:R-:W-:Y:S01]  /*3c30*/  MOV R2, 0x652b82fe ;  /* 0x652b82fe00027802 */ /* 0x000fe20000000f00 */
[----:B------:R-:W-:Y:S01]  /*3c40*/  IMAD.MOV.U32 R3, RZ, RZ, 0x3ff71547 ;  /* 0x3ff71547ff037424 */ /* 0x000fe200078e00ff */
[----:B------:R-:W-:Y:S01]  /*3c50*/  UMOV UR4, 0xfefa39ef ;  /* 0xfefa39ef00047882 */ /* 0x000fe20000000000 */
[----:B------:R-:W-:Y:S01]  /*3c60*/  UMOV UR5, 0x3fe62e42 ;  /* 0x3fe62e4200057882 */ /* 0x000fe20000000000 */
[----:B------:R-:W-:Y:S02]  /*3c70*/  IMAD.SHL.U32 R0, R41, 0x2, RZ ;  /* 0x0000000229007824 */ /* 0x000fe400078e00ff */
[----:B------:R-:W-:Y:S01]  /*3c80*/  IMAD.MOV.U32 R44, RZ, RZ, -0x7142ec33 ;  /* 0x8ebd13cdff2c7424 */ /* 0x000fe200078e00ff */
[----:B------:R-:W-:Y:S01]  /*3c90*/  DFMA R2, R40, R2, 6.75539944105574400000e+15 ;  /* 0x433800002802742b */ /* 0x000fe20000000002 */
[----:B------:R-:W-:Y:S01]  /*3ca0*/  IMAD.MOV.U32 R45, RZ, RZ, 0x3e5af86d ;  /* 0x3e5af86dff2d7424 */ /* 0x000fe200078e00ff */
        /* <DEDUP_REMOVED lines=16> */
[----:B------:R-:W-:Y:S01]  /*3db0*/  DFMA R6, R4, UR4, R44 ;  /* 0x0000000404067c2b */ /* 0x000fe2000800002c */
[----:B------:R-:W-:Y:S01]  /*3dc0*/  UMOV UR4, 0x92ba033d ;  /* 0x92ba033d00047882 */ /* 0x000fe20000000000 */
[----:B------:R-:W-:Y:S02]  /*3dd0*/  UMOV UR5, 0x3e927e50 ;  /* 0x3e927e5000057882 */ /* 0x000fe40000000000 */
[----:B------:R-:W-:Y:S01]  /*3de0*/  @P0 IMAD.MOV R3, RZ, RZ, R2 ;  /* 0x000000ffff030224 */ /* 0x000fe200078e0202 */
[----:B------:R-:W-:-:S03]  /*3df0*/  MOV R2, RZ ;  /* 0x000000ff00027202 */ /* 0x000fc60000000f00 */
        /* <DEDUP_REMOVED lines=31> */
.L_x_27954:
[----:B------:R-:W-:Y:S05]  /*3ff0*/  BSYNC B0 ;  /* 0x0000000000007941 */ /* 0x000fea0003800000 */
.L_x_27952:
        /* <DEDUP_REMOVED lines=24> */
[----:B------:R-:W-:Y:S01]  /*4180*/  IMAD.MOV.U32 R53, RZ, RZ, R5 ;  /* 0x000000ffff357224 */ /* 0x000fe200078e0005 */
[----:B------:R-:W-:Y:S06]  /*4190*/  BRA `(.L_x_27957) ;  /* 0x0000000000087947 */ /* 0x000fec0003800000 */
.L_x_27956:
[----:B------:R-:W-:Y:S01]  /*41a0*/  DMUL R52, RZ, R42 ;  /* 0x0000002aff347228 */ /* 0x000fe20000000000 */
[----:B------:R-:W-:-:S10]  /*41b0*/  IMAD.MOV.U32 R3, RZ, RZ, RZ ;  /* 0x000000ffff037224 */ /* 0x000fd400078e00ff */
.L_x_27957:
[----:B------:R-:W-:Y:S05]  /*41c0*/  BSYNC B1 ;  /* 0x0000000000017941 */ /* 0x000fea0003800000 */
.L_x_27955:
        /* <DEDUP_REMOVED lines=10> */
[----:B------:R-:W-:Y:S01]  /*4270*/  IMAD.MOV.U32 R56, RZ, RZ, 0x79785eba ;  /* 0x79785ebaff387424 */ /* 0x000fe200078e00ff */
[----:B------:R-:W-:Y:S01]  /*4280*/  R2P PR, R54, 0x3 ;  /* 0x0000000336007804 */ /* 0x000fe20000000000 */
[----:B------:R-:W-:Y:S01]  /*4290*/  IMAD.MOV.U32 R0, RZ, RZ, 0x3de5db65 ;  /* 0x3de5db65ff007424 */ /* 0x000fe200078e00ff */
[----:B------:R-:W-:Y:S01]  /*42a0*/  DMUL R54, R52, R52 ;  /* 0x0000003434367228 */ /* 0x000fe20000000000 */
[----:B------:R-:W-:Y:S01]  /*42b0*/  UMOV UR4, 0xfefa39ef ;  /* 0xfefa39ef00047882 */ /* 0x000fe20000000000 */
[----:B------:R-:W-:Y:S01]  /*42c0*/  DFMA R2, R40, R2, 6.75539944105574400000e+15 ;  /* 0x433800002802742b */ /* 0x000fe20000000002 */
[----:B------:R-:W-:Y:S01]  /*42d0*/  FSEL R56, -R56, 4.2945490664224492434e-19, !P0 ;  /* 0x20fd816438387808 */ /* 0x000fe20004000100 */
[----:B------:R-:W-:Y:S01]  /*42e0*/  UMOV UR5, 0x3fe62e42 ;  /* 0x3fe62e4200057882 */ /* 0x000fe20000000000 */
[----:B------:R-:W-:Y:S01]  /*42f0*/  FSEL R57, R0, -0.082518599927425384521, !P0 ;  /* 0xbda8ff8300397808 */ /* 0x000fe20004000000 */
[----:B------:R-:W-:Y:S05]  /*4300*/  BSSY B0, `(.L_x_27958) ;  /* 0x0000041000007945 */ /* 0x000fea0003800000 */
        /* <DEDUP_REMOVED lines=61> */
[----:B------:R-:W-:Y:S02]  /*46e0*/  @!P0 LEA R3, R2, 0x3ff00000, 0x14 ;  /* 0x3ff0000002038811 */ /* 0x000fe400078ea0ff */
[----:B------:R-:W-:-:S06]  /*46f0*/  @!P0 MOV R2, RZ ;  /* 0x000000ff00028202 */ /* 0x000fcc0000000f00 */
[----:B------:R-:W-:-:S11]  /*4700*/  @!P0 DMUL R10, R58, R2 ;  /* 0x000000023a0a8228 */ /* 0x000fd60000000000 */
.L_x_27959:
[----:B------:R-:W-:Y:S05]  /*4710*/  BSYNC B0 ;  /* 0x0000000000007941 */ /* 0x000fea0003800000 */
.L_x_27958:
        /* <DEDUP_REMOVED lines=26> */
.L_x_27961:
[----:B------:R-:W-:Y:S01]  /*48c0*/  DMUL R2, RZ, R42 ;  /* 0x0000002aff027228 */ /* 0x000fe20000000000 */
[----:B------:R-:W-:-:S10]  /*48d0*/  IMAD.MOV.U32 R0, RZ, RZ, RZ ;  /* 0x000000ffff007224 */ /* 0x000fd400078e00ff */
.L_x_27962:
[----:B------:R-:W-:Y:S05]  /*48e0*/  BSYNC B1 ;  /* 0x0000000000017941 */ /* 0x000fea0003800000 */
.L_x_27960:
        /* <DEDUP_REMOVED lines=51> */
.L_x_27964:
[----:B------:R-:W-:Y:S01]  /*4c20*/  DMUL R2, RZ, R4 ;  /* 0x00000004ff027228 */ /* 0x000fe20000000000 */
[----:B------:R-:W-:-:S10]  /*4c30*/  IMAD.MOV.U32 R0, RZ, RZ, RZ ;  /* 0x000000ffff007224 */ /* 0x000fd400078e00ff */
.L_x_27965:
[----:B------:R-:W-:Y:S05]  /*4c40*/  BSYNC B1 ;  /* 0x0000000000017941 */ /* 0x000fea0003800000 */
.L_x_27963:
        /* <DEDUP_REMOVED lines=34> */
.L_x_27967:
        /* <DEDUP_REMOVED lines=60> */
.L_x_27968:
[----:B------:R-:W-:Y:S05]  /*5230*/  BSYNC B0 ;  /* 0x0000000000007941 */ /* 0x000fea0003800000 */
.L_x_27966:
        /* <DEDUP_REMOVED lines=26> */
.L_x_27970:
[----:B------:R-:W-:Y:S01]  /*53e0*/  DMUL R52, RZ, R38 ;  /* 0x00000026ff347228 */ /* 0x000fe20000000000 */
[----:B------:R-:W-:-:S10]  /*53f0*/  IMAD.MOV.U32 R3, RZ, RZ, RZ ;  /* 0x000000ffff037224 */ /* 0x000fd400078e00ff */
.L_x_27971:
[----:B------:R-:W-:Y:S05]  /*5400*/  BSYNC B1 ;  /* 0x0000000000017941 */ /* 0x000fea0003800000 */
.L_x_27969:
[----:B------:R-:W0:Y:S01]  /*5410*/  LDC.64 R58, c[0x4][0x1b0] ;  /* 0x01006c00ff3a7b82 */ /* 0x000e220000000a00 */
[----:B------:R-:W-:-:S05]  /*5420*/  VIADD R54, R3, 0x1 ;  /* 0x0000000103367836 */ /* 0x000fca0000000000 */
[----:B------:R-:W-:-:S04]  /*5430*/  SHF.L.U32 R0, R54, 0x3, RZ ;  /* 0x0000000336007819 */ /* 0x000fc800000006ff */
        /* <DEDUP_REMOVED lines=75> */
[----:B------:R-:W-:-:S04]  /*58f0*/  @!P0 SHF.R.S32.HI R3, RZ, 0x1, R0 ;  /* 0x00000001ff038819 */ /* 0x000fc80000011400 */
[----:B------:R-:W-:Y:S01]  /*5900*/  @!P0 IADD3 R2, R2, -R3, RZ ;  /* 0x8000000302028210 */ /* 0x000fe20007ffe0ff */
[----:B------:R-:W-:-:S03]  /*5910*/  @!P0 IMAD R59, R3, 0x100000, R59 ;  /* 0x00100000033b8824 */ /* 0x000fc600078e023b */
[----:B------:R-:W-:Y:S01]  /*5920*/  @!P0 LEA R3, R2, 0x3ff00000, 0x14 ;  /* 0x3ff0000002038811 */ /* 0x000fe200078ea0ff */
[----:B------:R-:W-:-:S06]  /*5930*/  @!P0 IMAD.MOV.U32 R2, RZ, RZ, RZ ;  /* 0x000000ffff028224 */ /* 0x000fcc00078e00ff */
[----:B------:R-:W-:-:S11]  /*5940*/  @!P0 DMUL R42, R58, R2 ;  /* 0x000000023a2a8228 */ /* 0x000fd60000000000 */
.L_x_27973:
[----:B------:R-:W-:Y:S05]  /*5950*/  BSYNC B0 ;  /* 0x0000000000007941 */ /* 0x000fea0003800000 */
.L_x_27972:
        /* <DEDUP_REMOVED lines=26> */
.L_x_27975:
[----:B------:R-:W-:Y:S01]  /*5b00*/  DMUL R2, RZ, R38 ;  /* 0x00000026ff027228 */ /* 0x000fe20000000000 */
[----:B------:R-:W-:-:S10]  /*5b10*/  IMAD.MOV.U32 R0, RZ, RZ, RZ ;  /* 0x000000ffff007224 */ /* 0x000fd400078e00ff */
.L_x_27976:
[----:B------:R-:W-:Y:S05]  /*5b20*/  BSYNC B1 ;  /* 0x0000000000017941 */ /* 0x000fea0003800000 */
.L_x_27974:
[----:B------:R-:W0:Y:S01]  /*5b30*/  LDC.64 R50, c[0x4][0x1b0] ;  /* 0x01006c00ff327b82 */ /* 0x000e220000000a00 */
[----:B------:R-:W-:-:S04]  /*5b40*/  SHF.L.U32 R4, R0, 0x3, RZ ;  /* 0x0000000300047819 */ /* 0x000fc800000006ff */
        /* <DEDUP_REMOVED lines=49> */
.L_x_27978:
[----:B------:R-:W-:Y:S01]  /*5e60*/  DMUL R2, RZ, R4 ;  /* 0x00000004ff027228 */ /* 0x000fe20000000000 */
[----:B------:R-:W-:-:S10]  /*5e70*/  IMAD.MOV.U32 R0, RZ, RZ, RZ ;  /* 0x000000ffff007224 */ /* 0x000fd400078e00ff */
.L_x_27979:
[----:B------:R-:W-:Y:S05]  /*5e80*/  BSYNC B1 ;  /* 0x0000000000017941 */ /* 0x000fea0003800000 */
.L_x_27977:
        /* <DEDUP_REMOVED lines=34> */
.L_x_27981:
        /* <DEDUP_REMOVED lines=60> */
.L_x_27982:
[----:B------:R-:W-:Y:S05]  /*6470*/  BSYNC B0 ;  /* 0x0000000000007941 */ /* 0x000fea0003800000 */
.L_x_27980:
        /* <DEDUP_REMOVED lines=26> */
.L_x_27984:
[----:B------:R-:W-:Y:S01]  /*6620*/  DMUL R52, RZ, R34 ;  /* 0x00000022ff347228 */ /* 0x000fe20000000000 */
[----:B------:R-:W-:-:S10]  /*6630*/  MOV R3, RZ ;  /* 0x000000ff00037202 */ /* 0x000fd40000000f00 */
.L_x_27985:
[----:B------:R-:W-:Y:S05]  /*6640*/  BSYNC B1 ;  /* 0x0000000000017941 */ /* 0x000fea0003800000 */
.L_x_27983:
        /* <DEDUP_REMOVED lines=69> */
[----:B------:R-:W-:Y:S01]  /*6aa0*/  LEA R39, R2, R59, 0x14 ;  /* 0x0000003b02277211 */ /* 0x000fe200078ea0ff */
        /* <DEDUP_REMOVED lines=14> */
.L_x_27987:
[----:B------:R-:W-:Y:S05]  /*6b90*/  BSYNC B0 ;  /* 0x0000000000007941 */ /* 0x000fea0003800000 */
.L_x_27986:
        /* <DEDUP_REMOVED lines=26> */
.L_x_27989:
[----:B------:R-:W-:Y:S01]  /*6d40*/  DMUL R2, RZ, R34 ;  /* 0x00000022ff027228 */ /* 0x000fe20000000000 */
[----:B------:R-:W-:-:S10]  /*6d50*/  IMAD.MOV.U32 R0, RZ, RZ, RZ ;  /* 0x000000ffff007224 */ /* 0x000fd400078e00ff */
.L_x_27990:
[----:B------:R-:W-:Y:S05]  /*6d60*/  BSYNC B1 ;  /* 0x0000000000017941 */ /* 0x000fea0003800000 */
.L_x_27988:
        /* <DEDUP_REMOVED lines=51> */
.L_x_27992:
[----:B------:R-:W-:Y:S01]  /*70a0*/  DMUL R2, RZ, R4 ;  /* 0x00000004ff027228 */ /* 0x000fe20000000000 */
[----:B------:R-:W-:-:S10]  /*70b0*/  IMAD.MOV.U32 R0, RZ, RZ, RZ ;  /* 0x000000ffff007224 */ /* 0x000fd400078e00ff */
.L_x_27993:
[----:B------:R-:W-:Y:S05]  /*70c0*/  BSYNC B1 ;  /* 0x0000000000017941 */ /* 0x000fea0003800000 */
.L_x_27991:
        /* <DEDUP_REMOVED lines=34> */
.L_x_27995:
[----:B------:R-:W-:Y:S01]  /*72f0*/  IMAD.MOV.U32 R2, RZ, RZ, 0x652b82fe ;  /* 0x652b82feff027424 */ /* 0x000fe200078e00ff */
[----:B------:R-:W-:Y:S01]  /*7300*/  UMOV UR4, 0xfefa39ef ;  /* 0xfefa39ef00047882 */ /* 0x000fe20000000000 */
[----:B------:R-:W-:Y:S01]  /*7310*/  IMAD.MOV.U32 R3, RZ, RZ, 0x3ff71547 ;  /* 0x3ff71547ff037424 */ /* 0x000fe200078e00ff */
[----:B------:R-:W-:Y:S01]  /*7320*/  UMOV UR5, 0x3fe62e42 ;  /* 0x3fe62e4200057882 */ /* 0x000fe20000000000 */
[----:B------:R-:W-:Y:S01]  /*7330*/  IMAD.SHL.U32 R0, R29, 0x2, RZ ;  /* 0x000000021d007824 */ /* 0x000fe200078e00ff */
[----:B------:R-:W-:Y:S01]  /*7340*/  MOV R44, 0x8ebd13cd ;  /* 0x8ebd13cd002c7802 */ /* 0x000fe20000000f00 */
[----:B------:R-:W-:Y:S02]  /*7350*/  IMAD.MOV.U32 R45, RZ, RZ, 0x3e5af86d ;  /* 0x3e5af86dff2d7424 */ /* 0x000fe400078e00ff */
        /* <DEDUP_REMOVED lines=53> */
.L_x_27996:
[----:B------:R-:W-:Y:S05]  /*76b0*/  BSYNC B0 ;  /* 0x0000000000007941 */ /* 0x000fea0003800000 */
.L_x_27994:
        /* <DEDUP_REMOVED lines=23> */
[----:B------:R-:W-:Y:S01]  /*7830*/  MOV R52, R4 ;  /* 0x0000000400347202 */ /* 0x000fe20000000f00 */
[----:B------:R-:W-:Y:S01]  /*7840*/  IMAD.MOV.U32 R53, RZ, RZ, R5 ;  /* 0x000000ffff357224 */ /* 0x000fe200078e0005 */
[----:B------:R-:W-:Y:S06]  /*7850*/  BRA `(.L_x_27999) ;  /* 0x0000000000087947 */ /* 0x000fec0003800000 */
.L_x_27998:
[----:B------:R-:W-:Y:S01]  /*7860*/  DMUL R52, RZ, R30 ;  /* 0x0000001eff347228 */ /* 0x000fe20000000000 */
[----:B------:R-:W-:-:S10]  /*7870*/  IMAD.MOV.U32 R3, RZ, RZ, RZ ;  /* 0x000000ffff037224 */ /* 0x000fd400078e00ff */
.L_x_27999:
[----:B------:R-:W-:Y:S05]  /*7880*/  BSYNC B1 ;  /* 0x0000000000017941 */ /* 0x000fea0003800000 */
.L_x_27997:
        /* <DEDUP_REMOVED lines=29> */
[----:B------:R-:W-:Y:S01]  /*7a60*/  MOV R58, 0xfca213ea ;  /* 0xfca213ea003a7802 */ /* 0x000fe20000000f00 */
[----:B------:R-:W-:Y:S01]  /*7a70*/  IMAD.MOV.U32 R59, RZ, RZ, 0x3e928af3 ;  /* 0x3e928af3ff3b7424 */ /* 0x000fe200078e00ff */
        /* <DEDUP_REMOVED lines=53> */
.L_x_28001:
[----:B------:R-:W-:Y:S05]  /*7dd0*/  BSYNC B0 ;  /* 0x0000000000007941 */ /* 0x000fea0003800000 */
.L_x_28000:
        /* <DEDUP_REMOVED lines=23> */
[----:B------:R-:W-:Y:S02]  /*7f50*/  IMAD.MOV.U32 R2, RZ, RZ, R4 ;  /* 0x000000ffff027224 */ /* 0x000fe400078e0004 */
[----:B------:R-:W-:Y:S01]  /*7f60*/  IMAD.MOV.U32 R3, RZ, RZ, R5 ;  /* 0x000000ffff037224 */ /* 0x000fe200078e0005 */
[----:B------:R-:W-:Y:S06]  /*7f70*/  BRA `(.L_x_28004) ;  /* 0x0000000000087947 */ /* 0x000fec0003800000 */
.L_x_28003:
[----:B------:R-:W-:Y:S01]  /*7f80*/  DMUL R2, RZ, R30 ;  /* 0x0000001eff027228 */ /* 0x000fe20000000000 */
[----:B------:R-:W-:-:S10]  /*7f90*/  IMAD.MOV.U32 R0, RZ, RZ, RZ ;  /* 0x000000ffff007224 */ /* 0x000fd400078e00ff */
.L_x_28004:
[----:B------:R-:W-:Y:S05]  /*7fa0*/  BSYNC B1 ;  /* 0x0000000000017941 */ /* 0x000fea0003800000 */
.L_x_28002:
        /* <DEDUP_REMOVED lines=51> */
.L_x_28006:
[----:B------:R-:W-:Y:S01]  /*82e0*/  DMUL R2, RZ, R4 ;  /* 0x00000004ff027228 */ /* 0x000fe20000000000 */
[----:B------:R-:W-:-:S10]  /*82f0*/  IMAD.MOV.U32 R0, RZ, RZ, RZ ;  /* 0x000000ffff007224 */ /* 0x000fd400078e00ff */
.L_x_28007:
[----:B------:R-:W-:Y:S05]  /*8300*/  BSYNC B1 ;  /* 0x0000000000017941 */ /* 0x000fea0003800000 */
.L_x_28005:
        /* <DEDUP_REMOVED lines=34> */
.L_x_28009:
[----:B------:R-:W-:Y:S01]  /*8530*/  IMAD.MOV.U32 R2, RZ, RZ, 0x652b82fe ;  /* 0x652b82feff027424 */ /* 0x000fe200078e00ff */
[----:B------:R-:W-:Y:S01]  /*8540*/  MOV R3, 0x3ff71547 ;  /* 0x3ff7154700037802 */ /* 0x000fe20000000f00 */
        /* <DEDUP_REMOVED lines=58> */
.L_x_28010:
[----:B------:R-:W-:Y:S05]  /*88f0*/  BSYNC B0 ;  /* 0x0000000000007941 */ /* 0x000fea0003800000 */
.L_x_28008:
        /* <DEDUP_REMOVED lines=22> */
[----:B------:R-:W-:Y:S05]  /*8a60*/  CALL.REL.NOINC `($_ZN2at6native29vectorized_elementwise_kernelILi2EZZZNS0_17expm1_kernel_cudaERNS_18TensorIteratorBaseEENKUlvE_clEvENKUlvE1_clEvEUlN3c107complexIdEEE_St5arrayIPcLm2EEEEviT0_T1_$__internal_trig_reduction_slowpathd) ;  /* 0x000000a800047944 */ /* 0x000fea0003c00000 */
[----:B------:R-:W-:Y:S02]  /*8a70*/  IMAD.MOV.U32 R52, RZ, RZ, R4 ;  /* 0x000000ffff347224 */ /* 0x000fe400078e0004 */
[----:B------:R-:W-:Y:S01]  /*8a80*/  IMAD.MOV.U32 R53, RZ, RZ, R5 ;  /* 0x000000ffff357224 */ /* 0x000fe200078e0005 */
[----:B------:R-:W-:Y:S06]  /*8a90*/  BRA `(.L_x_28013) ;  /* 0x0000000000087947 */ /* 0x000fec0003800000 */
.L_x_28012:
[----:B------:R-:W-:Y:S01]  /*8aa0*/  DMUL R52, RZ, R26 ;  /* 0x0000001aff347228 */ /* 0x000fe20000000000 */
[----:B------:R-:W-:-:S10]  /*8ab0*/  IMAD.MOV.U32 R3, RZ, RZ, RZ ;  /* 0x000000ffff037224 */ /* 0x000fd400078e00ff */
.L_x_28013:
[----:B------:R-:W-:Y:S05]  /*8ac0*/  BSYNC B1 ;  /* 0x0000000000017941 */ /* 0x000fea0003800000 */
.L_x_28011:
        /* <DEDUP_REMOVED lines=15> */
[----:B------:R-:W-:Y:S01]  /*8bc0*/  FSEL R56, -R56, 4.2945490664224492434e-19, !P0 ;  /* 0x20fd816438387808 */ /* 0x000fe20004000100 */
[----:B------:R-:W-:Y:S01]  /*8bd0*/  DFMA R2, R24, R2, 6.75539944105574400000e+15 ;  /* 0x433800001802742b */ /* 0x000fe20000000002 */
[----:B------:R-:W-:Y:S01]  /*8be0*/  FSEL R57, R0, -0.082518599927425384521, !P0 ;  /* 0xbda8ff8300397808 */ /* 0x000fe20004000000 */
        /* <DEDUP_REMOVED lines=66> */
.L_x_28015:
[----:B------:R-:W-:Y:S05]  /*9010*/  BSYNC B0 ;  /* 0x0000000000007941 */ /* 0x000fea0003800000 */
.L_x_28014:
        /* <DEDUP_REMOVED lines=23> */
[----:B------:R-:W-:Y:S02]  /*9190*/  IMAD.MOV.U32 R2, RZ, RZ, R4 ;  /* 0x000000ffff027224 */ /* 0x000fe400078e0004 */
[----:B------:R-:W-:Y:S01]  /*91a0*/  IMAD.MOV.U32 R3, RZ, RZ, R5 ;  /* 0x000000ffff037224 */ /* 0x000fe200078e0005 */
[----:B------:R-:W-:Y:S06]  /*91b0*/  BRA `(.L_x_28018) ;  /* 0x0000000000087947 */ /* 0x000fec0003800000 */
.L_x_28017:
[----:B------:R-:W-:Y:S01]  /*91c0*/  DMUL R2, RZ, R26 ;  /* 0x0000001aff027228 */ /* 0x000fe20000000000 */
[----:B------:R-:W-:-:S10]  /*91d0*/  IMAD.MOV.U32 R0, RZ, RZ, RZ ;  /* 0x000000ffff007224 */ /* 0x000fd400078e00ff */
.L_x_28018:
[----:B------:R-:W-:Y:S05]  /*91e0*/  BSYNC B1 ;  /* 0x0000000000017941 */ /* 0x000fea0003800000 */
.L_x_28016:
        /* <DEDUP_REMOVED lines=12> */
[----:B------:R-:W-:Y:S02]  /*92b0*/  FSEL R53, R0, -0.082518599927425384521, !P0 ;  /* 0xbda8ff8300357808 */ /* 0x000fe40004000000 */
[----:B------:R-:W0:Y:S04]  /*92c0*/  S2R R0, SR_CTAID.X ;  /* 0x0000000000007919 */ /* 0x000e280000002500 */
[----:B--2---:R-:W-:-:S08]  /*92d0*/  DFMA R4, R48, R52, R4 ;  /* 0x000000343004722b */ /* 0x004fd00000000004 */
[C---:B------:R-:W-:Y:S01]  /*92e0*/  DFMA R4, R48.reuse, R4, R6 ;  /* 0x000000043004722b */ /* 0x040fe20000000006 */
[----:B------:R-:W1:Y:S07]  /*92f0*/  LDC.64 R6, c[0x0][0x218] ;  /* 0x00008600ff067b82 */ /* 0x000e6e0000000a00 */
[----:B---3--:R-:W-:Y:S01]  /*9300*/  DFMA R4, R48, R4, R24 ;  /* 0x000000043004722b */ /* 0x008fe20000000018 */
[----:B0-----:R-:W-:-:S07]  /*9310*/  SHF.L.U32 R25, R0, 0xa, RZ ;  /* 0x0000000a00197819 */ /* 0x001fce00000006ff */
[C---:B------:R-:W-:Y:S01]  /*9320*/  DFMA R4, R48.reuse, R4, R26 ;  /* 0x000000043004722b */ /* 0x040fe2000000001a */
[----:B------:R-:W0:Y:S07]  /*9330*/  S2R R27, SR_TID.X ;  /* 0x00000000001b7919 */ /* 0x000e2e0000002100 */
[----:B----4-:R-:W-:-:S08]  /*9340*/  DFMA R4, R48, R4, R44 ;  /* 0x000000043004722b */ /* 0x010fd0000000002c */
[----:B------:R-:W-:-:S08]  /*9350*/  DFMA R4, R48, R4, R46 ;  /* 0x000000043004722b */ /* 0x000fd0000000002e */
[----:B------:R-:W-:Y:S02]  /*9360*/  DFMA R2, R4, R2, R2 ;  /* 0x000000020402722b */ /* 0x000fe40000000002 */
[----:B------:R-:W-:Y:S01]  /*9370*/  @P0 DFMA R2, R48, R4, 1 ;  /* 0x3ff000003002042b */ /* 0x000fe20000000004 */
[----:B-1----:R-:W-:-:S07]  /*9380*/  IMAD.WIDE.U32 R4, R25, 0x10, R6 ;  /* 0x0000001019047825 */ /* 0x002fce00078e0006 */
[----:B------:R-:W-:Y:S01]  /*9390*/  @P1 DFMA R2, R2, -1, RZ ;  /* 0xbff000000202182b */ /* 0x000fe200000000ff */
[----:B0-----:R-:W-:-:S05]  /*93a0*/  IMAD.WIDE R4, R27, 0x20, R4 ;  /* 0x000000201b047825 */ /* 0x001fca00078e0204 */
[----:B------:R-:W-:Y:S02]  /*93b0*/  STG.E.128 desc[UR6][R4.64], R20 ;  /* 0x0000001404007986 */ /* 0x000fe4000c101d06 */
[----:B------:R-:W-:Y:S02]  /*93c0*/  DMUL R30, R2, R30 ;  /* 0x0000001e021e7228 */ /* 0x000fe40000000000 */
[----:B------:R-:W-:Y:S04]  /*93d0*/  STG.E.128 desc[UR6][R4.64+0x10], R16 ;  /* 0x0000101004007986 */ /* 0x000fe8000c101d06 */
[----:B------:R-:W-:Y:S04]  /*93e0*/  STG.E.128 desc[UR6][R4.64+0x1000], R12 ;  /* 0x0010000c04007986 */ /* 0x000fe8000c101d06 */
[----:B------:R-:W-:Y:S04]  /*93f0*/  STG.E.128 desc[UR6][R4.64+0x1010], R8 ;  /* 0x0010100804007986 */ /* 0x000fe8000c101d06 */
[----:B------:R-:W-:Y:S04]  /*9400*/  STG.E.128 desc[UR6][R4.64+0x2000], R40 ;  /* 0x0020002804007986 */ /* 0x000fe8000c101d06 */
[----:B------:R-:W-:Y:S04]  /*9410*/  STG.E.128 desc[UR6][R4.64+0x2010], R36 ;  /* 0x0020102404007986 */ /* 0x000fe8000c101d06 */
[----:B------:R-:W-:Y:S04]  /*9420*/  STG.E.128 desc[UR6][R4.64+0x3000], R32 ;  /* 0x0030002004007986 */ /* 0x000fe8000c101d06 */
[----:B------:R-:W-:Y:S01]  /*9430*/  STG.E.128 desc[UR6][R4.64+0x3010], R28 ;  /* 0x0030101c04007986 */ /* 0x000fe2000c101d06 */
[----:B------:R-:W-:Y:S05]  /*9440*/  EXIT ;  /* 0x000000000000794d */ /* 0x000fea0003800000 */
.L_x_27906:
[----:B------:R-:W0:Y:S01]  /*9450*/  S2R R0, SR_TID.X ;  /* 0x0000000000007919 */ /* 0x000e220000002100 */
[----:B------:R-:W-:Y:S02]  /*9460*/  CS2R R26, SRZ ;  /* 0x00000000001a7805 */ /* 0x000fe4000001ff00 */
[----:B------:R-:W-:Y:S02]  /*9470*/  CS2R R24, SRZ ;  /* 0x0000000000187805 */ /* 0x000fe4000001ff00 */
[----:B0-----:R-:W-:-:S13]  /*9480*/  ISETP.GE.AND P0, PT, R0, R55, PT ;  /* 0x000000370000720c */ /* 0x001fda0003f06270 */
        /* <DEDUP_REMOVED lines=8> */
[----:B------:R-:W-:Y:S02]  /*9510*/  @!P5 IMAD.IADD R17, R56, 0x1, R0 ;  /* 0x000000013811d824 */ /* 0x000fe400078e0200 */
[----:B------:R-:W-:Y:S02]  /*9520*/  @!P5 VIADD R0, R0, 0x80 ;  /* 0x000000800000d836 */ /* 0x000fe40000000000 */
[----:B-1----:R-:W-:-:S03]  /*9530*/  @!P6 IMAD.WIDE.U32 R2, R5, 0x10, R2 ;  /* 0x000000100502e825 */ /* 0x002fc600078e0002 */
[----:B------:R-:W-:Y:S01]  /*9540*/  ISETP.GE.AND P4, PT, R0, R55, PT ;  /* 0x000000370000720c */ /* 0x000fe20003f86270 */
[----:B------:R-:W1:Y:S01]  /*9550*/  @!P5 LDC.64 R4, c[0x0][0x220] ;  /* 0x00008800ff04db82 */ /* 0x000e620000000a00 */
[----:B------:R2:W5:Y:S11]  /*9560*/  @!P6 LDG.E.128 R24, desc[UR6][R2.64] ;  /* 0x000000060218e981 */ /* 0x000576000c1e1d00 */
[----:B------:R-:W-:Y:S01]  /*9570*/  @!P4 IMAD.IADD R19, R56, 0x1, R0 ;  /* 0x000000013813c824 */ /* 0x000fe200078e0200 */
[----:B------:R-:W3:Y:S01]  /*9580*/  @!P4 LDC.64 R8, c[0x0][0x220] ;  /* 0x00008800ff08cb82 */ /* 0x000ee20000000a00 */
[----:B------:R-:W-:-:S05]  /*9590*/  @!P4 VIADD R0, R0, 0x80 ;  /* 0x000000800000c836 */ /* 0x000fca0000000000 */
[----:B------:R-:W-:-:S13]  /*95a0*/  ISETP.GE.AND P3, PT, R0, R55, PT ;  /* 0x000000370000720c */ /* 0x000fda0003f66270 */
[----:B------:R-:W-:Y:S01]  /*95b0*/  @!P3 IADD3 R23, R56, R0, RZ ;  /* 0x000000003817b210 */ /* 0x000fe20007ffe0ff */
[----:B------:R-:W-:Y:S01]  /*95c0*/  @!P3 VIADD R0, R0, 0x80 ;  /* 0x000000800000b836 */ /* 0x000fe20000000000 */
[----:B------:R-:W2:Y:S04]  /*95d0*/  @!P3 LDC.64 R10, c[0x0][0x220] ;  /* 0x00008800ff0abb82 */ /* 0x000ea80000000a00 */
        /* <DEDUP_REMOVED lines=9> */
[----:B------:R-:W0:Y:S01]  /*9670*/  @!P6 LDC.64 R36, c[0x0][0x220] ;  /* 0x00008800ff24eb82 */ /* 0x000e220000000a00 */
[----:B---3--:R-:W-:-:S04]  /*9680*/  @!P4 IMAD.WIDE.U32 R18, R19, 0x10, R8 ;  /* 0x000000101312c825 */ /* 0x008fc800078e0008 */
[----:B------:R-:W-:Y:S02]  /*9690*/  @!P6 IMAD.IADD R9, R56, 0x1, R0 ;  /* 0x000000013809e824 */ /* 0x000fe400078e0200 */
[----:B-1----:R-:W-:Y:S01]  /*96a0*/  @!P5 IMAD.WIDE.U32 R16, R17, 0x10, R4 ;  /* 0x000000101110d825 */ /* 0x002fe200078e0004 */
[----:B------:R-:W-:Y:S02]  /*96b0*/  CS2R R46, SRZ ;  /* 0x00000000002e7805 */ /* 0x000fe4000001ff00 */
[----:B------:R-:W-:Y:S02]  /*96c0*/  CS2R R44, SRZ ;  /* 0x00000000002c7805 */ /* 0x000fe4000001ff00 */
[----:B------:R-:W-:Y:S01]  /*96d0*/  CS2R R42, SRZ ;  /* 0x00000000002a7805 */ /* 0x000fe2000001ff00 */
[----:B--2---:R-:W-:Y:S01]  /*96e0*/  @!P3 IMAD.WIDE.U32 R2, R23, 0x10, R10 ;  /* 0x000000101702b825 */ /* 0x004fe200078e000a */
[----:B------:R-:W-:Y:S02]  /*96f0*/  CS2R R40, SRZ ;  /* 0x0000000000287805 */ /* 0x000fe4000001ff00 */
[----:B------:R-:W-:-:S02]  /*9700*/  CS2R R10, SRZ ;  /* 0x00000000000a7805 */ /* 0x000fc4000001ff00 */
[----:B------:R-:W-:Y:S01]  /*9710*/  CS2R R22, SRZ ;  /* 0x0000000000167805 */ /* 0x000fe2000001ff00 */
[----:B----4-:R-:W-:Y:S01]  /*9720*/  @!P2 IMAD.WIDE.U32 R4, R29, 0x10, R12 ;  /* 0x000000101d04a825 */ /* 0x010fe200078e000c */
[----:B------:R-:W-:Y:S01]  /*9730*/  CS2R R12, SRZ ;  /* 0x00000000000c7805 */ /* 0x000fe2000001ff00 */
[----:B------:R-:W5:Y:S02]  /*9740*/  @!P3 LDG.E.128 R44, desc[UR6][R2.64] ;  /* 0x00000006022cb981 */ /* 0x000f64000c1e1d00 */
[----:B0-----:R-:W-:Y:S01]  /*9750*/  @!P1 IMAD.WIDE.U32 R38, R39, 0x10, R14 ;  /* 0x0000001027269825 */ /* 0x001fe200078e000e */
[----:B------:R-:W-:Y:S01]  /*9760*/  CS2R R14, SRZ ;  /* 0x00000000000e7805 */ /* 0x000fe2000001ff00 */
[----:B------:R-:W5:Y:S02]  /*9770*/  @!P2 LDG.E.128 R40, desc[UR6][R4.64] ;  /* 0x000000060428a981 */ /* 0x000f64000c1e1d00 */
[----:B------:R-:W-:Y:S01]  /*9780*/  @!P0 IMAD.WIDE.U32 R6, R21, 0x10, R6 ;  /* 0x0000001015068825 */ /* 0x000fe200078e0006 */
[----:B------:R-:W-:-:S03]  /*9790*/  CS2R R20, SRZ ;  /* 0x0000000000147805 */ /* 0x000fc6000001ff00 */
[----:B------:R-:W-:Y:S01]  /*97a0*/  @!P6 IMAD.WIDE.U32 R36, R9, 0x10, R36 ;  /* 0x000000100924e825 */ /* 0x000fe200078e0024 */
[----:B------:R-:W-:Y:S02]  /*97b0*/  CS2R R8, SRZ ;  /* 0x0000000000087805 */ /* 0x000fe4000001ff00 */
[----:B------:R-:W5:Y:S04]  /*97c0*/  @!P0 LDG.E.128 R20, desc[UR6][R6.64] ;  /* 0x0000000606148981 */ /* 0x000f68000c1e1d00 */
[----:B------:R-:W5:Y:S04]  /*97d0*/  @!P1 LDG.E.128 R8, desc[UR6][R38.64] ;  /* 0x0000000626089981 */ /* 0x000f68000c1e1d00 */
[----:B------:R-:W5:Y:S01]  /*97e0*/  @!P6 LDG.E.128 R12, desc[UR6][R36.64] ;  /* 0x00000006240ce981 */ /* 0x000f62000c1e1d00 */
[----:B------:R-:W-:-:S02]  /*97f0*/  CS2R R30, SRZ ;  /* 0x00000000001e7805 */ /* 0x000fc4000001ff00 */
[----:B------:R-:W-:Y:S02]  /*9800*/  CS2R R28, SRZ ;  /* 0x00000000001c7805 */ /* 0x000fe4000001ff00 */
[----:B------:R-:W-:Y:S02]  /*9810*/  CS2R R34, SRZ ;  /* 0x0000000000227805 */ /* 0x000fe4000001ff00 */
[----:B------:R-:W-:Y:S01]  /*9820*/  CS2R R32, SRZ ;  /* 0x0000000000207805 */ /* 0x000fe2000001ff00 */
[----:B------:R-:W-:Y:S01]  /*9830*/  BSSY B1, `(.L_x_28019) ;  /* 0x000012c000017945 */ /* 0x000fe20003800000 */
[----:B------:R0:W5:Y:S04]  /*9840*/  @!P5 LDG.E.128 R28, desc[UR6][R16.64] ;  /* 0x00000006101cd981 */ /* 0x000168000c1e1d00 */
[----:B------:R1:W5:Y:S01]  /*9850*/  @!P4 LDG.E.128 R32, desc[UR6][R18.64] ;  /* 0x000000061220c981 */ /* 0x000362000c1e1d00 */
[----:B0-----:R-:W-:-:S02]  /*9860*/  CS2R R16, SRZ ;  /* 0x0000000000107805 */ /* 0x001fc4000001ff00 */
[----:B-1----:R-:W-:Y:S01]  /*9870*/  CS2R R18, SRZ ;  /* 0x0000000000127805 */ /* 0x002fe2000001ff00 */
        /* <DEDUP_REMOVED lines=29> */
.L_x_28022:
[----:B------:R-:W-:Y:S01]  /*9a50*/  DMUL R2, RZ, R16 ;  /* 0x00000010ff027228 */ /* 0x000fe20000000000 */
[----:B------:R-:W-:-:S10]  /*9a60*/  IMAD.MOV.U32 R0, RZ, RZ, RZ ;  /* 0x000000ffff007224 */ /* 0x000fd400078e00ff */
.L_x_28023:
[----:B------:R-:W-:Y:S05]  /*9a70*/  BSYNC B2 ;  /* 0x0000000000027941 */ /* 0x000fea0003800000 */
.L_x_28021:
        /* <DEDUP_REMOVED lines=34> */
.L_x_28025:
        /* <DEDUP_REMOVED lines=60> */
.L_x_28026:
[----:B------:R-:W-:Y:S05]  /*a060*/  BSYNC B0 ;  /* 0x0000000000007941 */ /* 0x000fea0003800000 */
.L_x_28024:
        /* <DEDUP_REMOVED lines=26> */
.L_x_28028:
[----:B------:R-:W-:Y:S01]  /*a210*/  DMUL R58, RZ, R22 ;  /* 0x00000016ff3a7228 */ /* 0x000fe20000000000 */
[----:B------:R-:W-:-:S10]  /*a220*/  IMAD.MOV.U32 R3, RZ, RZ, RZ ;  /* 0x000000ffff037224 */ /* 0x000fd400078e00ff */
.L_x_28029:
[----:B------:R-:W-:Y:S05]  /*a230*/  BSYNC B2 ;  /* 0x0000000000027941 */ /* 0x000fea0003800000 */
.L_x_28027:
        /* <DEDUP_REMOVED lines=19> */
[----:B------:R-:W-:Y:S01]  /*a370*/  MOV R2, 0x652b82fe ;  /* 0x652b82fe00027802 */ /* 0x000fe20000000f00 */
[----:B------:R-:W-:-:S06]  /*a380*/  IMAD.MOV.U32 R3, RZ, RZ, 0x3ff71547 ;  /* 0x3ff71547ff037424 */ /* 0x000fcc00078e00ff */
        /* <DEDUP_REMOVED lines=58> */
[----:B------:R-:W-:Y:S02]  /*a730*/  @!P0 SHF.R.S32.HI R3, RZ, 0x1, R0 ;  /* 0x00000001ff038819 */ /* 0x000fe40000011400 */
[----:B------:R-:W-:-:S03]  /*a740*/  @!P0 MOV R4, RZ ;  /* 0x000000ff00048202 */ /* 0x000fc60000000f00 */
[----:B------:R-:W-:Y:S02]  /*a750*/  @!P0 IMAD.IADD R2, R2, 0x1, -R3 ;  /* 0x0000000102028824 */ /* 0x000fe400078e0a03 */
[----:B------:R-:W-:-:S03]  /*a760*/  @!P0 IMAD R3, R3, 0x100000, R37 ;  /* 0x0010000003038824 */ /* 0x000fc600078e0225 */
[----:B------:R-:W-:Y:S01]  /*a770*/  @!P0 LEA R5, R2, 0x3ff00000, 0x14 ;  /* 0x3ff0000002058811 */ /* 0x000fe200078ea0ff */
[----:B------:R-:W-:-:S06]  /*a780*/  @!P0 IMAD.MOV.U32 R2, RZ, RZ, R36 ;  /* 0x000000ffff028224 */ /* 0x000fcc00078e0024 */
[----:B------:R-:W-:-:S11]  /*a790*/  @!P0 DMUL R18, R2, R4 ;  /* 0x0000000402128228 */ /* 0x000fd60000000000 */
.L_x_28031:
[----:B------:R-:W-:Y:S05]  /*a7a0*/  BSYNC B0 ;  /* 0x0000000000007941 */ /* 0x000fea0003800000 */
.L_x_28030:
        /* <DEDUP_REMOVED lines=26> */
.L_x_28033:
[----:B------:R-:W-:Y:S01]  /*a950*/  DMUL R2, RZ, R22 ;  /* 0x00000016ff027228 */ /* 0x000fe20000000000 */
[----:B------:R-:W-:-:S10]  /*a960*/  IMAD.MOV.U32 R0, RZ, RZ, RZ ;  /* 0x000000ffff007224 */ /* 0x000fd400078e00ff */
.L_x_28034:
[----:B------:R-:W-:Y:S05]  /*a970*/  BSYNC B2 ;  /* 0x0000000000027941 */ /* 0x000fea0003800000 */
.L_x_28032:
        /* <DEDUP_REMOVED lines=10> */
[----:B------:R-:W-:-:S03]  /*aa20*/  DMUL R48, R2, R2 ;  /* 0x0000000202307228 */ /* 0x000fc60000000000 */
        /* <DEDUP_REMOVED lines=12> */
.L_x_28020:
[----:B------:R-:W-:Y:S05]  /*aaf0*/  BSYNC B1 ;  /* 0x0000000000017941 */ /* 0x000fea0003800000 */
.L_x_28019:
[----:B------:R-:W0:Y:S01]  /*ab00*/  S2R R0, SR_TID.X ;  /* 0x0000000000007919 */ /* 0x000e220000002100 */
        /* <DEDUP_REMOVED lines=34> */
.L_x_28038:
[----:B------:R-:W-:Y:S01]  /*ad30*/  DMUL R2, RZ, R20 ;  /* 0x00000014ff027228 */ /* 0x000fe20000000000 */
[----:B------:R-:W-:-:S10]  /*ad40*/  IMAD.MOV.U32 R0, RZ, RZ, RZ ;  /* 0x000000ffff007224 */ /* 0x000fd400078e00ff */
.L_x_28039:
[----:B------:R-:W-:Y:S05]  /*ad50*/  BSYNC B2 ;  /* 0x0000000000027941 */ /* 0x000fea0003800000 */
.L_x_28037:
        /* <DEDUP_REMOVED lines=34> */
.L_x_28041:
        /* <DEDUP_REMOVED lines=60> */
.L_x_28042:
[----:B------:R-:W-:Y:S05]  /*b340*/  BSYNC B0 ;  /* 0x0000000000007941 */ /* 0x000fea0003800000 */
.L_x_28040:
        /* <DEDUP_REMOVED lines=26> */
.L_x_28044:
[----:B------:R-:W-:Y:S01]  /*b4f0*/  DMUL R58, RZ, R26 ;  /* 0x0000001aff3a7228 */ /* 0x000fe20000000000 */
[----:B------:R-:W-:-:S10]  /*b500*/  IMAD.MOV.U32 R3, RZ, RZ, RZ ;  /* 0x000000ffff037224 */ /* 0x000fd400078e00ff */
.L_x_28045:
[----:B------:R-:W-:Y:S05]  /*b510*/  BSYNC B2 ;  /* 0x0000000000027941 */ /* 0x000fea0003800000 */
.L_x_28043:
[----:B------:R-:W0:Y:S01]  /*b520*/  LDC.64 R62, c[0x4][0x1b0] ;  /* 0x01006c00ff3e7b82 */ /* 0x000e220000000a00 */
[----:B------:R-:W-:-:S05]  /*b530*/  IADD3 R2, R3, 0x1, RZ ;  /* 0x0000000103027810 */ /* 0x000fca0007ffe0ff */
        /* <DEDUP_REMOVED lines=84> */
.L_x_28047:
[----:B------:R-:W-:Y:S05]  /*ba80*/  BSYNC B0 ;  /* 0x0000000000007941 */ /* 0x000fea0003800000 */
.L_x_28046:
        /* <DEDUP_REMOVED lines=26> */
.L_x_28049:
[----:B------:R-:W-:Y:S01]  /*bc30*/  DMUL R2, RZ, R26 ;  /* 0x0000001aff027228 */ /* 0x000fe20000000000 */
[----:B------:R-:W-:-:S10]  /*bc40*/  IMAD.MOV.U32 R0, RZ, RZ, RZ ;  /* 0x000000ffff007224 */ /* 0x000fd400078e00ff */
.L_x_28050:
[----:B------:R-:W-:Y:S05]  /*bc50*/  BSYNC B2 ;  /* 0x0000000000027941 */ /* 0x000fea0003800000 */
.L_x_28048:
        /* <DEDUP_REMOVED lines=23> */
.L_x_28036:
[----:B------:R-:W-:Y:S05]  /*bdd0*/  BSYNC B1 ;  /* 0x0000000000017941 */ /* 0x000fea0003800000 */
.L_x_28035:
        /* <DEDUP_REMOVED lines=35> */
.L_x_28054:
[----:B------:R-:W-:Y:S01]  /*c010*/  DMUL R2, RZ, R24 ;  /* 0x00000018ff027228 */ /* 0x000fe20000000000 */
[----:B------:R-:W-:-:S10]  /*c020*/  IMAD.MOV.U32 R0, RZ, RZ, RZ ;  /* 0x000000ffff007224 */ /* 0x000fd400078e00ff */
.L_x_28055:
[----:B------:R-:W-:Y:S05]  /*c030*/  BSYNC B2 ;  /* 0x0000000000027941 */ /* 0x000fea0003800000 */
.L_x_28053:
        /* <DEDUP_REMOVED lines=34> */
.L_x_28057:
        /* <DEDUP_REMOVED lines=60> */
.L_x_28058:
[----:B------:R-:W-:Y:S05]  /*c620*/  BSYNC B0 ;  /* 0x0000000000007941 */ /* 0x000fea0003800000 */
.L_x_28056:
        /* <DEDUP_REMOVED lines=26> */
.L_x_28060:
[----:B------:R-:W-:Y:S01]  /*c7d0*/  DMUL R58, RZ, R30 ;  /* 0x0000001eff3a7228 */ /* 0x000fe20000000000 */
[----:B------:R-:W-:-:S10]  /*c7e0*/  IMAD.MOV.U32 R3, RZ, RZ, RZ ;  /* 0x000000ffff037224 */ /* 0x000fd400078e00ff */
.L_x_28061:
[----:B------:R-:W-:Y:S05]  /*c7f0*/  BSYNC B2 ;  /* 0x0000000000027941 */ /* 0x000fea0003800000 */
.L_x_28059:
        /* <DEDUP_REMOVED lines=19> */
[----:B------:R-:W-:Y:S01]  /*c930*/  IMAD.MOV.U32 R2, RZ, RZ, 0x652b82fe ;  /* 0x652b82feff027424 */ /* 0x000fe200078e00ff */
[----:B------:R-:W-:-:S06]  /*c940*/  MOV R3, 0x3ff71547 ;  /* 0x3ff7154700037802 */ /* 0x000fcc0000000f00 */
        /* <DEDUP_REMOVED lines=65> */
.L_x_28063:
[----:B------:R-:W-:Y:S05]  /*cd60*/  BSYNC B0 ;  /* 0x0000000000007941 */ /* 0x000fea0003800000 */
.L_x_28062:
        /* <DEDUP_REMOVED lines=26> */
.L_x_28065:
[----:B------:R-:W-:Y:S01]  /*cf10*/  DMUL R2, RZ, R30 ;  /* 0x0000001eff027228 */ /* 0x000fe20000000000 */
[----:B------:R-:W-:-:S10]  /*cf20*/  IMAD.MOV.U32 R0, RZ, RZ, RZ ;  /* 0x000000ffff007224 */ /* 0x000fd400078e00ff */
.L_x_28066:
[----:B------:R-:W-:Y:S05]  /*cf30*/  BSYNC B2 ;  /* 0x0000000000027941 */ /* 0x000fea0003800000 */
.L_x_28064:
        /* <DEDUP_REMOVED lines=23> */
.L_x_28052:
[----:B------:R-:W-:Y:S05]  /*d0b0*/  BSYNC B1 ;  /* 0x0000000000017941 */ /* 0x000fea0003800000 */
.L_x_28051:
[----:B------:R-:W0:Y:S01]  /*d0c0*/  S2R R0, SR_TID.X ;  /* 0x0000000000007919 */ /* 0x000e220000002100 */
[----:B------:R-:W-:Y:S01]  /*d0d0*/  BSSY B1, `(.L_x_28067) ;  /* 0x000012b000017945 */ /* 0x000fe20003800000 */
[----:B------:R-:W-:Y:S02]  /*d0e0*/  CS2R R30, SRZ ;  /* 0x00000000001e7805 */ /* 0x000fe4000001ff00 */
[----:B------:R-:W-:Y:S02]  /*d0f0*/  CS2R R28, SRZ ;  /* 0x00000000001c7805 */ /* 0x000fe4000001ff00 */
[----:B0-----:R-:W-:-:S04]  /*d100*/  IADD3 R0, R0, 0x180, RZ ;  /* 0x0000018000007810 */ /* 0x001fc80007ffe0ff */
        /* <DEDUP_REMOVED lines=30> */
.L_x_28070:
[----:B------:R-:W-:Y:S01]  /*d2f0*/  DMUL R2, RZ, R28 ;  /* 0x0000001cff027228 */ /* 0x000fe20000000000 */
[----:B------:R-:W-:-:S10]  /*d300*/  IMAD.MOV.U32 R0, RZ, RZ, RZ ;  /* 0x000000ffff007224 */ /* 0x000fd400078e00ff */
.L_x_28071:
[----:B------:R-:W-:Y:S05]  /*d310*/  BSYNC B2 ;  /* 0x0000000000027941 */ /* 0x000fea0003800000 */
.L_x_28069:
        /* <DEDUP_REMOVED lines=34> */
.L_x_28073:
        /* <DEDUP_REMOVED lines=60> */
.L_x_28074:
[----:B------:R-:W-:Y:S05]  /*d900*/  BSYNC B0 ;  /* 0x0000000000007941 */ /* 0x000fea0003800000 */
.L_x_28072:
        /* <DEDUP_REMOVED lines=26> */
.L_x_28076:
[----:B------:R-:W-:Y:S01]  /*dab0*/  DMUL R58, RZ, R34 ;  /* 0x00000022ff3a7228 */ /* 0x000fe20000000000 */
[----:B------:R-:W-:-:S10]  /*dac0*/  IMAD.MOV.U32 R3, RZ, RZ, RZ ;  /* 0x000000ffff037224 */ /* 0x000fd400078e00ff */
.L_x_28077:
[----:B------:R-:W-:Y:S05]  /*dad0*/  BSYNC B2 ;  /* 0x0000000000027941 */ /* 0x000fea0003800000 */
.L_x_28075:
[----:B------:R-:W0:Y:S01]  /*dae0*/  LDC.64 R62, c[0x4][0x1b0] ;  /* 0x01006c00ff3e7b82 */ /* 0x000e220000000a00 */
[----:B------:R-:W-:-:S05]  /*daf0*/  VIADD R2, R3, 0x1 ;  /* 0x0000000103027836 */ /* 0x000fca0000000000 */
        /* <DEDUP_REMOVED lines=77> */
[----:B------:R-:W-:-:S04]  /*dfd0*/  @!P0 SHF.R.S32.HI R3, RZ, 0x1, R0 ;  /* 0x00000001ff038819 */ /* 0x000fc80000011400 */
[----:B------:R-:W-:Y:S01]  /*dfe0*/  @!P0 IADD3 R2, R2, -R3, RZ ;  /* 0x8000000302028210 */ /* 0x000fe20007ffe0ff */
[----:B------:R-:W-:-:S03]  /*dff0*/  @!P0 IMAD R3, R3, 0x100000, R37 ;  /* 0x0010000003038824 */ /* 0x000fc600078e0225 */
[----:B------:R-:W-:Y:S01]  /*e000*/  @!P0 LEA R5, R2, 0x3ff00000, 0x14 ;  /* 0x3ff0000002058811 */ /* 0x000fe200078ea0ff */
[----:B------:R-:W-:-:S06]  /*e010*/  @!P0 IMAD.MOV.U32 R2, RZ, RZ, R36 ;  /* 0x000000ffff028224 */ /* 0x000fcc00078e0024 */
[----:B------:R-:W-:-:S11]  /*e020*/  @!P0 DMUL R30, R2, R4 ;  /* 0x00000004021e8228 */ /* 0x000fd60000000000 */
.L_x_28079:
[----:B------:R-:W-:Y:S05]  /*e030*/  BSYNC B0 ;  /* 0x0000000000007941 */ /* 0x000fea0003800000 */
.L_x_28078:
        /* <DEDUP_REMOVED lines=26> */
.L_x_28081:
[----:B------:R-:W-:Y:S01]  /*e1e0*/  DMUL R2, RZ, R34 ;  /* 0x00000022ff027228 */ /* 0x000fe20000000000 */
[----:B------:R-:W-:-:S10]  /*e1f0*/  MOV R0, RZ ;  /* 0x000000ff00007202 */ /* 0x000fd40000000f00 */
.L_x_28082:
[----:B------:R-:W-:Y:S05]  /*e200*/  BSYNC B2 ;  /* 0x0000000000027941 */ /* 0x000fea0003800000 */
.L_x_28080:
        /* <DEDUP_REMOVED lines=23> */
.L_x_28068:
[----:B------:R-:W-:Y:S05]  /*e380*/  BSYNC B1 ;  /* 0x0000000000017941 */ /* 0x000fea0003800000 */
.L_x_28067:
[----:B------:R-:W0:Y:S01]  /*e390*/  S2R R0, SR_TID.X ;  /* 0x0000000000007919 */ /* 0x000e220000002100 */
[----:B------:R-:W-:Y:S01]  /*e3a0*/  BSSY B1, `(.L_x_28083) ;  /* 0x000012b000017945 */ /* 0x000fe20003800000 */
[----:B------:R-:W-:Y:S02]  /*e3b0*/  CS2R R38, SRZ ;  /* 0x0000000000267805 */ /* 0x000fe4000001ff00 */
        /* <DEDUP_REMOVED lines=32> */
.L_x_28086:
[----:B------:R-:W-:Y:S01]  /*e5c0*/  DMUL R58, RZ, R6 ;  /* 0x00000006ff3a7228 */ /* 0x000fe20000000000 */
[----:B------:R-:W-:-:S10]  /*e5d0*/  MOV R3, RZ ;  /* 0x000000ff00037202 */ /* 0x000fd40000000f00 */
.L_x_28087:
[----:B------:R-:W-:Y:S05]  /*e5e0*/  BSYNC B2 ;  /* 0x0000000000027941 */ /* 0x000fea0003800000 */
.L_x_28085:
        /* <DEDUP_REMOVED lines=34> */
.L_x_28089:
        /* <DEDUP_REMOVED lines=60> */
.L_x_28090:
[----:B------:R-:W-:Y:S05]  /*ebd0*/  BSYNC B0 ;  /* 0x0000000000007941 */ /* 0x000fea0003800000 */
.L_x_28088:
        /* <DEDUP_REMOVED lines=26> */
.L_x_28092:
[----:B------:R-:W-:Y:S01]  /*ed80*/  DMUL R60, RZ, R46 ;  /* 0x0000002eff3c7228 */ /* 0x000fe20000000000 */
[----:B------:R-:W-:-:S10]  /*ed90*/  IMAD.MOV.U32 R3, RZ, RZ, RZ ;  /* 0x000000ffff037224 */ /* 0x000fd400078e00ff */
.L_x_28093:
[----:B------:R-:W-:Y:S05]  /*eda0*/  BSYNC B2 ;  /* 0x0000000000027941 */ /* 0x000fea0003800000 */
.L_x_28091:
        /* <DEDUP_REMOVED lines=17> */
[----:B--2---:R-:W-:-:S08]  /*eec0*/  DFMA R2, R52, R2, R4 ;  /* 0x000000023402722b */ /* 0x004fd00000000004 */
[----:B------:R-:W-:Y:S01]  /*eed0*/  DFMA R6, R52, R2, R6 ;  /* 0x000000023406722b */ /* 0x000fe20000000006 */
[----:B------:R-:W-:Y:S02]  /*eee0*/  IMAD.MOV.U32 R2, RZ, RZ, 0x652b82fe ;  /* 0x652b82feff027424 */ /* 0x000fe400078e00ff */
[----:B------:R-:W-:-:S05]  /*eef0*/  IMAD.MOV.U32 R3, RZ, RZ, 0x3ff71547 ;  /* 0x3ff71547ff037424 */ /* 0x000fca00078e00ff */
[----:B---3--:R-:W-:Y:S02]  /*ef00*/  DFMA R32, R52, R6, R32 ;  /* 0x000000063420722b */ /* 0x008fe40000000020 */
[----:B------:R-:W-:-:S06]  /*ef10*/  DFMA R2, R44, R2, 6.75539944105574400000e+15 ;  /* 0x433800002c02742b */ /* 0x000fcc0000000002 */
[----:B------:R-:W-:Y:S02]  /*ef20*/  DFMA R32, R52, R32, R34 ;  /* 0x000000203420722b */ /* 0x000fe40000000022 */
[----:B------:R-:W-:-:S06]  /*ef30*/  DADD R4, R2, -6.75539944105574400000e+15 ;  /* 0xc338000002047429 */ /* 0x000fcc0000000000 */
[----:B----4-:R-:W-:Y:S02]  /*ef40*/  DFMA R32, R52, R32, R48 ;  /* 0x000000203420722b */ /* 0x010fe40000000030 */
[----:B------:R-:W-:Y:S01]  /*ef50*/  DFMA R6, R4, -UR4, R44 ;  /* 0x8000000404067c2b */ /* 0x000fe2000800002c */
[----:B------:R-:W-:Y:S01]  /*ef60*/  UMOV UR4, 0x3b39803f ;  /* 0x3b39803f00047882 */ /* 0x000fe20000000000 */
[----:B------:R-:W-:-:S04]  /*ef70*/  UMOV UR5, 0x3c7abc9e ;  /* 0x3c7abc9e00057882 */ /* 0x000fc80000000000 */
[----:B------:R-:W-:Y:S02]  /*ef80*/  DFMA R50, R52, R32, R50 ;  /* 0x000000203432722b */ /* 0x000fe40000000032 */
[----:B------:R-:W-:Y:S01]  /*ef90*/  DFMA R4, R4, -UR4, R6 ;  /* 0x8000000404047c2b */ /* 0x000fe20008000006 */
[----:B------:R-:W-:Y:S01]  /*efa0*/  UMOV UR4, 0x69ce2bdf ;  /* 0x69ce2bdf00047882 */ /* 0x000fe20000000000 */
[----:B------:R-:W-:Y:S01]  /*efb0*/  IMAD.MOV.U32 R6, RZ, RZ, -0x35dec16 ;  /* 0xfca213eaff067424 */ /* 0x000fe200078e00ff */
[----:B------:R-:W-:Y:S01]  /*efc0*/  MOV R7, 0x3e928af3 ;  /* 0x3e928af300077802 */ /* 0x000fe20000000f00 */
[----:B------:R-:W-:Y:S02]  /*efd0*/  UMOV UR5, 0x3e5ade15 ;  /* 0x3e5ade1500057882 */ /* 0x000fe40000000000 */
[----:B------:R-:W-:Y:S02]  /*efe0*/  DFMA R32, R50, R60, R60 ;  /* 0x0000003c3220722b */ /* 0x000fe4000000003c */
[----:B------:R-:W-:Y:S01]  /*eff0*/  @P0 DFMA R32, R52, R50, 1 ;  /* 0x3ff000003420042b */ /* 0x000fe20000000032 */
[----:B------:R-:W-:Y:S01]  /*f000*/  FSETP.GEU.FTZ.AND P0, PT, |R45|, 4.1917929649353027344, PT ;  /* 0x4086232b2d00780b */ /* 0x000fe20003f1e200 */
[----:B------:R-:W-:Y:S01]  /*f010*/  DFMA R6, R4, UR4, R6 ;  /* 0x0000000404067c2b */ /* 0x000fe20008000006 */
        /* <DEDUP_REMOVED lines=43> */
[----:B------:R-:W-:Y:S02]  /*f2d0*/  @!P0 IMAD.MOV.U32 R2, RZ, RZ, R4 ;  /* 0x000000ffff028224 */ /* 0x000fe400078e0004 */
[----:B------:R-:W-:-:S06]  /*f2e0*/  @!P0 IMAD.MOV.U32 R4, RZ, RZ, RZ ;  /* 0x000000ffff048224 */ /* 0x000fcc00078e00ff */
[----:B------:R-:W-:-:S11]  /*f2f0*/  @!P0 DMUL R34, R2, R4 ;  /* 0x0000000402228228 */ /* 0x000fd60000000000 */
.L_x_28095:
[----:B------:R-:W-:Y:S05]  /*f300*/  BSYNC B0 ;  /* 0x0000000000007941 */ /* 0x000fea0003800000 */
.L_x_28094:
        /* <DEDUP_REMOVED lines=26> */
.L_x_28097:
[----:B------:R-:W-:Y:S01]  /*f4b0*/  DMUL R2, RZ, R46 ;  /* 0x0000002eff027228 */ /* 0x000fe20000000000 */
[----:B------:R-:W-:-:S10]  /*f4c0*/  IMAD.MOV.U32 R0, RZ, RZ, RZ ;  /* 0x000000ffff007224 */ /* 0x000fd400078e00ff */
.L_x_28098:
[----:B------:R-:W-:Y:S05]  /*f4d0*/  BSYNC B2 ;  /* 0x0000000000027941 */ /* 0x000fea0003800000 */
.L_x_28096:
        /* <DEDUP_REMOVED lines=23> */
.L_x_28084:
[----:B------:R-:W-:Y:S05]  /*f650*/  BSYNC B1 ;  /* 0x0000000000017941 */ /* 0x000fea0003800000 */
.L_x_28083:
[----:B------:R-:W0:Y:S01]  /*f660*/  S2R R0, SR_TID.X ;  /* 0x0000000000007919 */ /* 0x000e220000002100 */
[----:B------:R-:W-:Y:S01]  /*f670*/  BSSY B1, `(.L_x_28099) ;  /* 0x000012a000017945 */ /* 0x000fe20003800000 */
        /* <DEDUP_REMOVED lines=32> */
.L_x_28102:
[----:B------:R-:W-:Y:S01]  /*f880*/  DMUL R2, RZ, R36 ;  /* 0x00000024ff027228 */ /* 0x000fe20000000000 */
[----:B------:R-:W-:-:S10]  /*f890*/  IMAD.MOV.U32 R0, RZ, RZ, RZ ;  /* 0x000000ffff007224 */ /* 0x000fd400078e00ff */
.L_x_28103:
[----:B------:R-:W-:Y:S05]  /*f8a0*/  BSYNC B2 ;  /* 0x0000000000027941 */ /* 0x000fea0003800000 */
.L_x_28101:
        /* <DEDUP_REMOVED lines=34> */
.L_x_28105:
        /* <DEDUP_REMOVED lines=60> */
.L_x_28106:
[----:B------:R-:W-:Y:S05]  /*fe90*/  BSYNC B0 ;  /* 0x0000000000007941 */ /* 0x000fea0003800000 */
.L_x_28104:
        /* <DEDUP_REMOVED lines=26> */
.L_x_28108:
[----:B------:R-:W-:Y:S01]  /*10040*/  DMUL R58, RZ, R42 ;  /* 0x0000002aff3a7228 */ /* 0x000fe20000000000 */
[----:B------:R-:W-:-:S10]  /*10050*/  IMAD.MOV.U32 R3, RZ, RZ, RZ ;  /* 0x000000ffff037224 */ /* 0x000fd400078e00ff */
.L_x_28109:
[----:B------:R-:W-:Y:S05]  /*10060*/  BSYNC B2 ;  /* 0x0000000000027941 */ /* 0x000fea0003800000 */
.L_x_28107:
        /* <DEDUP_REMOVED lines=82> */
[----:B------:R-:W-:Y:S02]  /*10590*/  @!P0 LEA R5, R2, 0x3ff00000, 0x14 ;  /* 0x3ff0000002058811 */ /* 0x000fe400078ea0ff */
[----:B------:R-:W-:-:S06]  /*105a0*/  @!P0 MOV R2, R44 ;  /* 0x0000002c00028202 */ /* 0x000fcc0000000f00 */
[----:B------:R-:W-:-:S11]  /*105b0*/  @!P0 DMUL R38, R2, R4 ;  /* 0x0000000402268228 */ /* 0x000fd60000000000 */
.L_x_28111:
[----:B------:R-:W-:Y:S05]  /*105c0*/  BSYNC B0 ;  /* 0x0000000000007941 */ /* 0x000fea0003800000 */
.L_x_28110:
        /* <DEDUP_REMOVED lines=26> */
.L_x_28113:
[----:B------:R-:W-:Y:S01]  /*10770*/  DMUL R2, RZ, R42 ;  /* 0x0000002aff027228 */ /* 0x000fe20000000000 */
[----:B------:R-:W-:-:S10]  /*10780*/  IMAD.MOV.U32 R0, RZ, RZ, RZ ;  /* 0x000000ffff007224 */ /* 0x000fd400078e00ff */
.L_x_28114:
[----:B------:R-:W-:Y:S05]  /*10790*/  BSYNC B2 ;  /* 0x0000000000027941 */ /* 0x000fea0003800000 */
.L_x_28112:
        /* <DEDUP_REMOVED lines=23> */
.L_x_28100:
[----:B------:R-:W-:Y:S05]  /*10910*/  BSYNC B1 ;  /* 0x0000000000017941 */ /* 0x000fea0003800000 */
.L_x_28099:
        /* <DEDUP_REMOVED lines=35> */
.L_x_28118:
[----:B------:R-:W-:Y:S01]  /*10b50*/  DMUL R58, RZ, R6 ;  /* 0x00000006ff3a7228 */ /* 0x000fe20000000000 */
[----:B------:R-:W-:-:S10]  /*10b60*/  IMAD.MOV.U32 R3, RZ, RZ, RZ ;  /* 0x000000ffff037224 */ /* 0x000fd400078e00ff */
.L_x_28119:
[----:B------:R-:W-:Y:S05]  /*10b70*/  BSYNC B2 ;  /* 0x0000000000027941 */ /* 0x000fea0003800000 */
.L_x_28117:
        /* <DEDUP_REMOVED lines=34> */
.L_x_28121:
        /* <DEDUP_REMOVED lines=60> */
.L_x_28122:
[----:B------:R-:W-:Y:S05]  /*11160*/  BSYNC B0 ;  /* 0x0000000000007941 */ /* 0x000fea0003800000 */
.L_x_28120:
        /* <DEDUP_REMOVED lines=26> */
.L_x_28124:
[----:B------:R-:W-:Y:S01]  /*11310*/  DMUL R60, RZ, R10 ;  /* 0x0000000aff3c7228 */ /* 0x000fe20000000000 */
[----:B------:R-:W-:-:S10]  /*11320*/  IMAD.MOV.U32 R3, RZ, RZ, RZ ;  /* 0x000000ffff037224 */ /* 0x000fd400078e00ff */
.L_x_28125:
[----:B------:R-:W-:Y:S05]  /*11330*/  BSYNC B2 ;  /* 0x0000000000027941 */ /* 0x000fea0003800000 */
.L_x_28123:
        /* <DEDUP_REMOVED lines=33> */
[----:B------:R-:W-:Y:S01]  /*11550*/  UMOV UR5, 0x3e5ade15 ;  /* 0x3e5ade1500057882 */ /* 0x000fe20000000000 */
[----:B------:R-:W-:Y:S02]  /*11560*/  IMAD.MOV.U32 R7, RZ, RZ, 0x3e928af3 ;  /* 0x3e928af3ff077424 */ /* 0x000fe400078e00ff */
        /* <DEDUP_REMOVED lines=50> */
.L_x_28127:
[----:B------:R-:W-:Y:S05]  /*11890*/  BSYNC B0 ;  /* 0x0000000000007941 */ /* 0x000fea0003800000 */
.L_x_28126:
        /* <DEDUP_REMOVED lines=26> */
.L_x_28129:
[----:B------:R-:W-:Y:S01]  /*11a40*/  DMUL R2, RZ, R10 ;  /* 0x0000000aff027228 */ /* 0x000fe20000000000 */
[----:B------:R-:W-:-:S10]  /*11a50*/  IMAD.MOV.U32 R0, RZ, RZ, RZ ;  /* 0x000000ffff007224 */ /* 0x000fd400078e00ff */
.L_x_28130:
[----:B------:R-:W-:Y:S05]  /*11a60*/  BSYNC B2 ;  /* 0x0000000000027941 */ /* 0x000fea0003800000 */
.L_x_28128:
        /* <DEDUP_REMOVED lines=23> */
.L_x_28116:
[----:B------:R-:W-:Y:S05]  /*11be0*/  BSYNC B1 ;  /* 0x0000000000017941 */ /* 0x000fea0003800000 */
.L_x_28115:
        /* <DEDUP_REMOVED lines=34> */
.L_x_28134:
[----:B------:R-:W-:Y:S01]  /*11e10*/  DMUL R2, RZ, R8 ;  /* 0x00000008ff027228 */ /* 0x000fe20000000000 */
[----:B------:R-:W-:-:S10]  /*11e20*/  IMAD.MOV.U32 R0, RZ, RZ, RZ ;  /* 0x000000ffff007224 */ /* 0x000fd400078e00ff */
.L_x_28135:
[----:B------:R-:W-:Y:S05]  /*11e30*/  BSYNC B2 ;  /* 0x0000000000027941 */ /* 0x000fea0003800000 */
.L_x_28133:
        /* <DEDUP_REMOVED lines=34> */
.L_x_28137:
        /* <DEDUP_REMOVED lines=60> */
.L_x_28138:
[----:B------:R-:W-:Y:S05]  /*12420*/  BSYNC B0 ;  /* 0x0000000000007941 */ /* 0x000fea0003800000 */
.L_x_28136:
        /* <DEDUP_REMOVED lines=26> */
.L_x_28140:
[----:B------:R-:W-:Y:S01]  /*125d0*/  DMUL R58, RZ, R14 ;  /* 0x0000000eff3a7228 */ /* 0x000fe20000000000 */
[----:B------:R-:W-:-:S10]  /*125e0*/  IMAD.MOV.U32 R3, RZ, RZ, RZ ;  /* 0x000000ffff037224 */ /* 0x000fd400078e00ff */
.L_x_28141:
[----:B------:R-:W-:Y:S05]  /*125f0*/  BSYNC B2 ;  /* 0x0000000000027941 */ /* 0x000fea0003800000 */
.L_x_28139:
        /* <DEDUP_REMOVED lines=85> */
.L_x_28143:
[----:B------:R-:W-:Y:S05]  /*12b50*/  BSYNC B0 ;  /* 0x0000000000007941 */ /* 0x000fea0003800000 */
.L_x_28142:
        /* <DEDUP_REMOVED lines=26> */
.L_x_28145:
[----:B------:R-:W-:Y:S01]  /*12d00*/  DMUL R2, RZ, R14 ;  /* 0x0000000eff027228 */ /* 0x000fe20000000000 */
[----:B------:R-:W-:-:S10]  /*12d10*/  IMAD.MOV.U32 R0, RZ, RZ, RZ ;  /* 0x000000ffff007224 */ /* 0x000fd400078e00ff */
.L_x_28146:
[----:B------:R-:W-:Y:S05]  /*12d20*/  BSYNC B2 ;  /* 0x0000000000027941 */ /* 0x000fea0003800000 */
.L_x_28144:
        /* <DEDUP_REMOVED lines=23> */
.L_x_28132:
[----:B------:R-:W-:Y:S05]  /*12ea0*/  BSYNC B1 ;  /* 0x0000000000017941 */ /* 0x000fea0003800000 */
.L_x_28131:
[----:B------:R-:W0:Y:S01]  /*12eb0*/  S2R R0, SR_TID.X ;  /* 0x0000000000007919 */ /* 0x000e220000002100 */
[----:B------:R-:W-:Y:S04]  /*12ec0*/  BSSY B0, `(.L_x_28147) ;  /* 0x0000033000007945 */ /* 0x000fe80003800000 */
[----:B------:R-:W-:Y:S01]  /*12ed0*/  BSSY B1, `(.L_x_28148) ;  /* 0x000002b000017945 */ /* 0x000fe20003800000 */
[----:B0-----:R-:W-:-:S13]  /*12ee0*/  ISETP.GE.AND P0, PT, R0, R55, PT ;  /* 0x000000370000720c */ /* 0x001fda0003f06270 */
[----:B------:R-:W0:Y:S01]  /*12ef0*/  @!P0 LDC.64 R2, c[0x0][0x218] ;  /* 0x00008600ff028b82 */ /* 0x000e220000000a00 */
[----:B------:R-:W-:Y:S02]  /*12f00*/  @!P0 IMAD.IADD R5, R56, 0x1, R0 ;  /* 0x0000000138058824 */ /* 0x000fe400078e0200 */
[----:B------:R-:W-:Y:S02]  /*12f10*/  @!P0 VIADD R0, R0, 0x80 ;  /* 0x0000008000008836 */ /* 0x000fe40000000000 */
[----:B0-----:R-:W-:-:S05]  /*12f20*/  @!P0 IMAD.WIDE.U32 R2, R5, 0x10, R2 ;  /* 0x0000001005028825 */ /* 0x001fca00078e0002 */
[----:B------:R0:W-:Y:S01]  /*12f30*/  @!P0 STG.E.128 desc[UR6][R2.64], R16 ;  /* 0x0000001002008986 */ /* 0x0001e2000c101d06 */
[----:B------:R-:W-:-:S13]  /*12f40*/  ISETP.GE.AND P0, PT, R0, R55, PT ;  /* 0x000000370000720c */ /* 0x000fda0003f06270 */
[----:B------:R-:W-:Y:S05]  /*12f50*/  @P0 BRA `(.L_x_28149) ;  /* 0x0000000000300947 */ /* 0x000fea0003800000 */
[----:B0-----:R-:W0:Y:S01]  /*12f60*/  LDC.64 R2, c[0x0][0x218] ;  /* 0x00008600ff027b82 */ /* 0x001e220000000a00 */
[----:B------:R-:W-:Y:S02]  /*12f70*/  IMAD.IADD R5, R56, 0x1, R0 ;  /* 0x0000000138057824 */ /* 0x000fe400078e0200 */
[----:B------:R-:W-:-:S05]  /*12f80*/  VIADD R0, R0, 0x80 ;  /* 0x0000008000007836 */ /* 0x000fca0000000000 */
        /* <DEDUP_REMOVED lines=9> */
.L_x_28149:
[----:B------:R-:W-:-:S13]  /*13020*/  ISETP.GE.AND P0, PT, R0, R55, PT ;  /* 0x000000370000720c */ /* 0x000fda0003f06270 */
[----:B------:R-:W-:Y:S05]  /*13030*/  @P0 BRA `(.L_x_28151) ;  /* 0x0000000000300947 */ /* 0x000fea0003800000 */
[----:B01----:R-:W0:Y:S01]  /*13040*/  LDC.64 R2, c[0x0][0x218] ;  /* 0x00008600ff027b82 */ /* 0x003e220000000a00 */
[----:B------:R-:W-:Y:S01]  /*13050*/  IMAD.IADD R5, R56, 0x1, R0 ;  /* 0x0000000138057824 */ /* 0x000fe200078e0200 */
[----:B------:R-:W-:-:S03]  /*13060*/  IADD3 R0, R0, 0x80, RZ ;  /* 0x0000008000007810 */ /* 0x000fc60007ffe0ff */
[----:B0-----:R-:W-:-:S05]  /*13070*/  IMAD.WIDE.U32 R2, R5, 0x10, R2 ;  /* 0x0000001005027825 */ /* 0x001fca00078e0002 */
[----:B------:R1:W-:Y:S02]  /*13080*/  STG.E.128 desc[UR6][R2.64], R28 ;  /* 0x0000001c02007986 */ /* 0x0003e4000c101d06 */
.L_x_28150:
[----:B------:R-:W-:-:S13]  /*13090*/  ISETP.GE.AND P0, PT, R0, R55, PT ;  /* 0x000000370000720c */ /* 0x000fda0003f06270 */
[----:B------:R-:W-:Y:S05]  /*130a0*/  @P0 BRA `(.L_x_28152) ;  /* 0x0000000000340947 */ /* 0x000fea0003800000 */
[----:B01----:R-:W0:Y:S01]  /*130b0*/  LDC.64 R2, c[0x0][0x218] ;  /* 0x00008600ff027b82 */ /* 0x003e220000000a00 */
[----:B------:R-:W-:Y:S02]  /*130c0*/  IMAD.IADD R5, R56, 0x1, R0 ;  /* 0x0000000138057824 */ /* 0x000fe400078e0200 */
[----:B------:R-:W-:Y:S02]  /*130d0*/  VIADD R0, R0, 0x80 ;  /* 0x0000008000007836 */ /* 0x000fe40000000000 */
[----:B0-----:R-:W-:-:S05]  /*130e0*/  IMAD.WIDE.U32 R2, R5, 0x10, R2 ;  /* 0x0000001005027825 */ /* 0x001fca00078e0002 */
[----:B------:R2:W-:Y:S02]  /*130f0*/  STG.E.128 desc[UR6][R2.64], R32 ;  /* 0x0000002002007986 */ /* 0x0005e4000c101d06 */
.L_x_28151:
[----:B------:R-:W-:-:S13]  /*13100*/  ISETP.GE.AND P0, PT, R0, R55, PT ;  /* 0x000000370000720c */ /* 0x000fda0003f06270 */
[----:B------:R-:W-:Y:S05]  /*13110*/  @P0 BREAK B1 ;  /* 0x0000000000010942 */ /* 0x000fea0003800000 */
[----:B------:R-:W-:Y:S05]  /*13120*/  @P0 BRA `(.L_x_28153) ;  /* 0x0000000000300947 */ /* 0x000fea0003800000 */
[----:B012---:R-:W0:Y:S01]  /*13130*/  LDC.64 R2, c[0x0][0x218] ;  /* 0x00008600ff027b82 */ /* 0x007e220000000a00 */
[----:B------:R-:W-:Y:S02]  /*13140*/  IMAD.IADD R5, R56, 0x1, R0 ;  /* 0x0000000138057824 */ /* 0x000fe400078e0200 */
[----:B------:R-:W-:Y:S02]  /*13150*/  VIADD R0, R0, 0x80 ;  /* 0x0000008000007836 */ /* 0x000fe40000000000 */
[----:B0-----:R-:W-:-:S05]  /*13160*/  IMAD.WIDE.U32 R2, R5, 0x10, R2 ;  /* 0x0000001005027825 */ /* 0x001fca00078e0002 */
[----:B------:R2:W-:Y:S02]  /*13170*/  STG.E.128 desc[UR6][R2.64], R36 ;  /* 0x0000002402007986 */ /* 0x0005e4000c101d06 */
.L_x_28152:
[----:B------:R-:W-:Y:S05]  /*13180*/  BSYNC B1 ;  /* 0x0000000000017941 */ /* 0x000fea0003800000 */
.L_x_28148:
[----:B------:R-:W-:-:S13]  /*13190*/  ISETP.GE.AND P0, PT, R0, R55, PT ;  /* 0x000000370000720c */ /* 0x000fda0003f06270 */
[----:B012---:R-:W0:Y:S01]  /*131a0*/  @!P0 LDC.64 R2, c[0x0][0x218] ;  /* 0x00008600ff028b82 */ /* 0x007e220000000a00 */
[----:B------:R-:W-:Y:S02]  /*131b0*/  @!P0 IMAD.IADD R5, R56, 0x1, R0 ;  /* 0x0000000138058824 */ /* 0x000fe400078e0200 */
[----:B------:R-:W-:Y:S02]  /*131c0*/  @!P0 VIADD R0, R0, 0x80 ;  /* 0x0000008000008836 */ /* 0x000fe40000000000 */
[----:B0-----:R-:W-:-:S05]  /*131d0*/  @!P0 IMAD.WIDE.U32 R2, R5, 0x10, R2 ;  /* 0x0000001005028825 */ /* 0x001fca00078e0002 */
[----:B------:R3:W-:Y:S02]  /*131e0*/  @!P0 STG.E.128 desc[UR6][R2.64], R40 ;  /* 0x0000002802008986 */ /* 0x0007e4000c101d06 */
.L_x_28153:
[----:B------:R-:W-:Y:S05]  /*131f0*/  BSYNC B0 ;  /* 0x0000000000007941 */ /* 0x000fea0003800000 */
.L_x_28147:
[----:B------:R-:W-:Y:S05]  /*13200*/  WARPSYNC.ALL ;  /* 0x0000000000007948 */ /* 0x000fea0003800000 */
[----:B------:R-:W-:-:S13]  /*13210*/  ISETP.GE.AND P0, PT, R0, R55, PT ;  /* 0x000000370000720c */ /* 0x000fda0003f06270 */
[----:B------:R-:W-:Y:S05]  /*13220*/  @P0 EXIT ;  /* 0x000000000000094d */ /* 0x000fea0003800000 */
[----:B0123--:R-:W0:Y:S01]  /*13230*/  LDC.64 R2, c[0x0][0x218] ;  /* 0x00008600ff027b82 */ /* 0x00fe220000000a00 */
[----:B------:R-:W-:-:S04]  /*13240*/  IMAD.IADD R5, R56, 0x1, R0 ;  /* 0x0000000138057824 */ /* 0x000fc800078e0200 */
[----:B0-----:R-:W-:-:S05]  /*13250*/  IMAD.WIDE.U32 R2, R5, 0x10, R2 ;  /* 0x0000001005027825 */ /* 0x001fca00078e0002 */
[----:B------:R-:W-:Y:S01]  /*13260*/  STG.E.128 desc[UR6][R2.64], R44 ;  /* 0x0000002c02007986 */ /* 0x000fe2000c101d06 */
[----:B------:R-:W-:Y:S05]  /*13270*/  EXIT ;  /* 0x000000000000794d */ /* 0x000fea0003800000 */
        .type           $_ZN2at6native29vectorized_elementwise_kernelILi2EZZZNS0_17expm1_kernel_cudaERNS_18TensorIteratorBaseEENKUlvE_clEvENKUlvE1_clEvEUlN3c107complexIdEEE_St5arrayIPcLm2EEEEviT0_T1_$__internal_trig_reduction_slowpathd,@function
        .size           $_ZN2at6native29vectorized_elementwise_kernelILi2EZZZNS0_17expm1_kernel_cudaERNS_18TensorIteratorBaseEENKUlvE_clEvENKUlvE1_clEvEUlN3c107complexIdEEE_St5arrayIPcLm2EEEEviT0_T1_$__internal_trig_reduction_slowpathd,(.L_x_36113 - $_ZN2at6native29vectorized_elementwise_kernelILi2EZZZNS0_17expm1_kernel_cudaERNS_18TensorIteratorBaseEENKUlvE_clEvENKUlvE1_clEvEUlN3c107complexIdEEE_St5arrayIPcLm2EEEEviT0_T1_$__internal_trig_reduction_slowpathd)
$_ZN2at6native29vectorized_elementwise_kernelILi2EZZZNS0_17expm1_kernel_cudaERNS_18TensorIteratorBaseEENKUlvE_clEvENKUlvE1_clEvEUlN3c107complexIdEEE_St5arrayIPcLm2EEEEviT0_T1_$__internal_trig_reduction_slowpathd:
[----:B------:R-:W-:Y:S02]  /*13280*/  SHF.R.U32.HI R4, RZ, 0x14, R0 ;  /* 0x00000014ff047819 */ /* 0x000fe40000011600 */
[----:B------:R-:W-:Y:S02]  /*13290*/  MOV R3, RZ ;  /* 0x000000ff00037202 */ /* 0x000fe40000000f00 */
        /* <DEDUP_REMOVED lines=9> */
[----:B------:R-:W-:Y:S02]  /*13330*/  IADD3 R48, -R49, 0x13, RZ ;  /* 0x0000001331307810 */ /* 0x000fe40007ffe1ff */
[----:B------:R-:W-:Y:S02]  /*13340*/  ISETP.GT.AND P0, PT, R3, 0xe, PT ;  /* 0x0000000e0300780c */ /* 0x000fe40003f04270 */
[----:B------:R-:W-:Y:S02]  /*13350*/  IADD3 R49, -R49, 0xf, RZ ;  /* 0x0000000f31317810 */ /* 0x000fe40007ffe1ff */
[----:B------:R-:W-:Y:S02]  /*13360*/  SEL R48, R48, 0x12, !P0 ;  /* 0x0000001230307807 */ /* 0x000fe40004000000 */
[----:B------:R-:W-:Y:S01]  /*13370*/  LOP3.LUT P0, R7, R7, 0x3f, RZ, 0xc0, !PT ;  /* 0x0000003f07077812 */ /* 0x000fe2000780c0ff */
[----:B------:R-:W-:Y:S01]  /*13380*/  IMAD.MOV.U32 R54, RZ, RZ, R49 ;  /* 0x000000ffff367224 */ /* 0x000fe200078e0031 */
[----:B------:R-:W-:-:S13]  /*13390*/  ISETP.GT.AND P1, PT, R3, R48, PT ;  /* 0x000000300300720c */ /* 0x000fda0003f24270 */
[----:B------:R-:W-:Y:S05]  /*133a0*/  @P1 BRA `(.L_x_28156) ;  /* 0x0000000000a01947 */ /* 0x000fea0003800000 */
[----:B------:R-:W0:Y:S01]  /*133b0*/  LDC.64 R4, c[0x4][0x1b8] ;  /* 0x01006e00ff047b82 */ /* 0x000e220000000a00 */
[----:B------:R-:W-:Y:S01]  /*133c0*/  IMAD.MOV.U32 R52, RZ, RZ, R1 ;  /* 0x000000ffff347224 */ /* 0x000fe200078e0001 */
[----:B------:R-:W-:Y:S02]  /*133d0*/  MOV R54, R49 ;  /* 0x0000003100367202 */ /* 0x000fe40000000f00 */
[----:B------:R-:W-:-:S04]  /*133e0*/  CS2R R64, SRZ ;  /* 0x0000000000407805 */ /* 0x000fc8000001ff00 */
[----:B------:R-:W1:Y:S01]  /*133f0*/  LDC.64 R60, c[0x0][0x208] ;  /* 0x00008200ff3c7b82 */ /* 0x000e620000000a00 */
[----:B0-----:R-:W-:-:S04]  /*13400*/  IMAD.WIDE R4, R49, 0x8, R4 ;  /* 0x0000000831047825 */ /* 0x001fc800078e0204 */
[----:B------:R-:W-:Y:S01]  /*13410*/  IMAD.MOV.U32 R51, RZ, RZ, R4 ;  /* 0x000000ffff337224 */ /* 0x000fe200078e0004 */
[C---:B------:R-:W-:Y:S01]  /*13420*/  SHF.L.U64.HI R4, R2.reuse, 0xb, R0 ;  /* 0x0000000b02047819 */ /* 0x040fe20000010200 */
[----:B------:R-:W-:Y:S02]  /*13430*/  IMAD.MOV.U32 R50, RZ, RZ, R5 ;  /* 0x000000ffff327224 */ /* 0x000fe400078e0005 */
[----:B------:R-:W-:Y:S01]  /*13440*/  IMAD.SHL.U32 R5, R2, 0x800, RZ ;  /* 0x0000080002057824 */ /* 0x000fe200078e00ff */
[----:B-1----:R-:W-:-:S07]  /*13450*/  LOP3.LUT R4, R4, 0x80000000, RZ, 0xfc, !PT ;  /* 0x8000000004047812 */ /* 0x002fce00078efcff */
.L_x_28157:
[----:B------:R-:W-:Y:S01]  /*13460*/  R2UR UR4, R60 ;  /* 0x000000003c0472ca */ /* 0x000fe200000e0000 */
[----:B------:R-:W-:Y:S01]  /*13470*/  IMAD.MOV.U32 R2, RZ, RZ, R51 ;  /* 0x000000ffff027224 */ /* 0x000fe200078e0033 */
[----:B------:R-:W-:Y:S01]  /*13480*/  R2UR UR5, R61 ;  /* 0x000000003d0572ca */ /* 0x000fe200000e0000 */
[----:B------:R-:W-:-:S12]  /*13490*/  IMAD.MOV.U32 R3, RZ, RZ, R50 ;  /* 0x000000ffff037224 */ /* 0x000fd800078e0032 */
[----:B------:R-:W2:Y:S01]  /*134a0*/  LDG.E.64.CONSTANT R62, desc[UR4][R2.64] ;  /* 0x00000004023e7981 */ /* 0x000ea2000c1e9b00 */
[----:B------:R-:W-:Y:S02]  /*134b0*/  VIADD R54, R54, 0x1 ;  /* 0x0000000136367836 */ /* 0x000fe40000000000 */
[----:B--2---:R-:W-:-:S04]  /*134c0*/  IMAD.WIDE.U32 R64, P1, R62, R5, R64 ;  /* 0x000000053e407225 */ /* 0x004fc80007820040 */
[----:B------:R-:W-:Y:S02]  /*134d0*/  IMAD R3, R62, R4, RZ ;  /* 0x000000043e037224 */ /* 0x000fe400078e02ff */
[CC--:B------:R-:W-:Y:S02]  /*134e0*/  IMAD R2, R63.reuse, R5.reuse, RZ ;  /* 0x000000053f027224 */ /* 0x0c0fe400078e02ff */
[----:B------:R-:W-:Y:S01]  /*134f0*/  IMAD.HI.U32 R53, R63, R5, RZ ;  /* 0x000000053f357227 */ /* 0x000fe200078e00ff */
[----:B------:R-:W-:-:S04]  /*13500*/  IADD3 R3, P3, R3, R65, RZ ;  /* 0x0000004103037210 */ /* 0x000fc80007f7e0ff */
[----:B------:R-:W-:Y:S01]  /*13510*/  IADD3 R3, P4, R2, R3, RZ ;  /* 0x0000000302037210 */ /* 0x000fe20007f9e0ff */
[----:B------:R-:W-:-:S05]  /*13520*/  IMAD.MOV.U32 R2, RZ, RZ, R64 ;  /* 0x000000ffff027224 */ /* 0x000fca00078e0040 */
[----:B------:R0:W-:Y:S02]  /*13530*/  STL.64 [R52], R2 ;  /* 0x0000000234007387 */ /* 0x0001e40000100a00 */
[----:B0-----:R-:W-:-:S04]  /*13540*/  IMAD.HI.U32 R2, R62, R4, RZ ;  /* 0x000000043e027227 */ /* 0x001fc800078e00ff */
[----:B------:R-:W-:Y:S02]  /*13550*/  IMAD.X R2, RZ, RZ, R2, P1 ;  /* 0x000000ffff027224 */ /* 0x000fe400008e0602 */
[----:B------:R-:W-:-:S03]  /*13560*/  IMAD.HI.U32 R3, R63, R4, RZ ;  /* 0x000000043f037227 */ /* 0x000fc600078e00ff */
[----:B------:R-:W-:Y:S01]  /*13570*/  IADD3.X R53, P1, R53, R2, RZ, P3, !PT ;  /* 0x0000000235357210 */ /* 0x000fe20001f3e4ff */
[----:B------:R-:W-:Y:S01]  /*13580*/  IMAD R2, R63, R4, RZ ;  /* 0x000000043f027224 */ /* 0x000fe200078e02ff */
[----:B------:R-:W-:Y:S01]  /*13590*/  ISETP.GE.AND P3, PT, R54, R48, PT ;  /* 0x000000303600720c */ /* 0x000fe20003f66270 */
[----:B------:R-:W-:Y:S02]  /*135a0*/  VIADD R52, R52, 0x8 ;  /* 0x0000000834347836 */ /* 0x000fe40000000000 */
[----:B------:R-:W-:Y:S01]  /*135b0*/  IMAD.X R3, RZ, RZ, R3, P1 ;  /* 0x000000ffff037224 */ /* 0x000fe200008e0603 */
[----:B------:R-:W-:Y:S02]  /*135c0*/  IADD3.X R2, P4, R2, R53, RZ, P4, !PT ;  /* 0x0000003502027210 */ /* 0x000fe4000279e4ff */
[----:B------:R-:W-:-:S03]  /*135d0*/  IADD3 R51, P1, R51, 0x8, RZ ;  /* 0x0000000833337810 */ /* 0x000fc60007f3e0ff */
[----:B------:R-:W-:Y:S01]  /*135e0*/  IMAD.X R3, RZ, RZ, R3, P4 ;  /* 0x000000ffff037224 */ /* 0x000fe200020e0603 */
[----:B------:R-:W-:Y:S01]  /*135f0*/  IADD3.X R50, RZ, R50, RZ, P1, !PT ;  /* 0x00000032ff327210 */ /* 0x000fe20000ffe4ff */
[----:B------:R-:W-:Y:S02]  /*13600*/  IMAD.MOV.U32 R64, RZ, RZ, R2 ;  /* 0x000000ffff407224 */ /* 0x000fe400078e0002 */
[----:B------:R-:W-:Y:S01]  /*13610*/  IMAD.MOV.U32 R65, RZ, RZ, R3 ;  /* 0x000000ffff417224 */ /* 0x000fe200078e0003 */
[----:B------:R-:W-:Y:S06]  /*13620*/  @!P3 BRA `(.L_x_28157) ;  /* 0xfffffffc008cb947 */ /* 0x000fec000383ffff */
.L_x_28156:
[----:B------:R-:W-:Y:S05]  /*13630*/  BSYNC B0 ;  /* 0x0000000000007941 */ /* 0x000fea0003800000 */
.L_x_28155:
[----:B------:R-:W-:-:S04]  /*13640*/  IMAD.IADD R49, R54, 0x1, -R49 ;  /* 0x0000000136317824 */ /* 0x000fc800078e0a31 */
[----:B------:R-:W-:-:S05]  /*13650*/  IMAD R49, R49, 0x8, R1 ;  /* 0x0000000831317824 */ /* 0x000fca00078e0201 */
[----:B------:R0:W-:Y:S04]  /*13660*/  STL.64 [R49], R64 ;  /* 0x0000004031007387 */ /* 0x0001e80000100a00 */
[----:B------:R-:W2:Y:S04]  /*13670*/  LDL.64 R2, [R1+0x10] ;  /* 0x0000100001027983 */ /* 0x000ea80000100a00 */
[----:B------:R-:W3:Y:S04]  /*13680*/  LDL.64 R4, [R1+0x18] ;  /* 0x0000180001047983 */ /* 0x000ee80000100a00 */
[----:B0-----:R-:W4:Y:S01]  /*13690*/  @P0 LDL.64 R48, [R1+0x8] ;  /* 0x0000080001300983 */ /* 0x001f220000100a00 */
[----:B------:R-:W-:Y:S01]  /*136a0*/  @P0 IADD3 R53, -R7, 0x40, RZ ;  /* 0x0000004007350810 */ /* 0x000fe20007ffe1ff */
[----:B------:R-:W-:Y:S01]  /*136b0*/  UMOV UR4, URZ ;  /* 0x0000003f00047c82 */ /* 0x000fe20008000000 */
[----:B--2---:R-:W-:-:S02]  /*136c0*/  @P0 SHF.L.U32 R50, R2, R7, RZ ;  /* 0x0000000702320219 */ /* 0x004fc400000006ff */
[-CC-:B----4-:R-:W-:Y:S02]  /*136d0*/  @P0 SHF.R.U64 R52, R48, R53.reuse, R49.reuse ;  /* 0x0000003530340219 */ /* 0x190fe40000001231 */
[-C--:B------:R-:W-:Y:S02]  /*136e0*/  @P0 SHF.R.U32.HI R51, RZ, R53.reuse, R49 ;  /* 0x00000035ff330219 */ /* 0x080fe40000011631 */
[C-C-:B------:R-:W-:Y:S02]  /*136f0*/  @P0 SHF.R.U64 R48, R2.reuse, R53, R3.reuse ;  /* 0x0000003502300219 */ /* 0x140fe40000001203 */
[-C--:B------:R-:W-:Y:S02]  /*13700*/  @P0 SHF.L.U64.HI R49, R2, R7.reuse, R3 ;  /* 0x0000000702310219 */ /* 0x080fe40000010203 */
[----:B------:R-:W-:Y:S02]  /*13710*/  @P0 LOP3.LUT R2, R52, R50, RZ, 0xfc, !PT ;  /* 0x0000003234020212 */ /* 0x000fe400078efcff */
[----:B---3--:R-:W-:-:S02]  /*13720*/  @P0 SHF.L.U32 R50, R4, R7, RZ ;  /* 0x0000000704320219 */ /* 0x008fc400000006ff */
        /* <DEDUP_REMOVED lines=15> */
[----:B------:R-:W-:Y:S02]  /*13820*/  SHF.R.U32.HI R3, RZ, 0x1d, R5 ;  /* 0x0000001dff037819 */ /* 0x000fe40000011605 */
[----:B------:R-:W-:Y:S02]  /*13830*/  LOP3.LUT R50, RZ, R4, RZ, 0x33, !PT ;  /* 0x00000004ff327212 */ /* 0x000fe400078e33ff */
[----:B------:R-:W-:Y:S02]  /*13840*/  IADD3.X R49, P1, RZ, R49, RZ, P0, !PT ;  /* 0x00000031ff317210 */ /* 0x000fe4000073e4ff */
[----:B------:R-:W-:Y:S02]  /*13850*/  LOP3.LUT P0, RZ, R3, 0x1, RZ, 0xc0, !PT ;  /* 0x0000000103ff7812 */ /* 0x000fe4000780c0ff */
[----:B------:R-:W-:-:S04]  /*13860*/  IADD3.X R50, RZ, R50, RZ, P1, !PT ;  /* 0x00000032ff327210 */ /* 0x000fc80000ffe4ff */
        /* <DEDUP_REMOVED lines=13> */
[C---:B------:R-:W-:Y:S02]  /*13940*/  SHF.L.U32 R50, R7.reuse, R49, RZ ;  /* 0x0000003107327219 */ /* 0x040fe400000006ff */
        /* <DEDUP_REMOVED lines=15> */
[----:B------:R-:W-:-:S03]  /*13a40*/  IADD3.X RZ, P1, R52, R52, RZ, P1, !PT ;  /* 0x0000003434ff7210 */ /* 0x000fc60000f3e4ff */
[----:B------:R-:W-:Y:S01]  /*13a50*/  IMAD.X R7, RZ, RZ, R2, P3 ;  /* 0x000000ffff077224 */ /* 0x000fe200018e0602 */
[C---:B------:R-:W-:Y:S02]  /*13a60*/  ISETP.GT.U32.AND P3, PT, R48.reuse, RZ, PT ;  /* 0x000000ff3000720c */ /* 0x040fe40003f64070 */
[----:B------:R-:W-:Y:S02]  /*13a70*/  IADD3.X R4, P1, R48, R48, RZ, P1, !PT ;  /* 0x0000003030047210 */ /* 0x000fe40000f3e4ff */
[----:B------:R-:W-:-:S03]  /*13a80*/  ISETP.GT.AND.EX P3, PT, R7, RZ, PT, P3 ;  /* 0x000000ff0700720c */ /* 0x000fc60003f64330 */
[----:B------:R-:W-:Y:S01]  /*13a90*/  IMAD.X R2, R7, 0x1, R7, P1 ;  /* 0x0000000107027824 */ /* 0x000fe200008e0607 */
[----:B------:R-:W-:-:S04]  /*13aa0*/  SEL R4, R4, R48, P3 ;  /* 0x0000003004047207 */ /* 0x000fc80001800000 */
[----:B------:R-:W-:Y:S02]  /*13ab0*/  SEL R2, R2, R7, P3 ;  /* 0x0000000702027207 */ /* 0x000fe40001800000 */
[----:B------:R-:W-:-:S04]  /*13ac0*/  IADD3 R7, P1, R4, 0x1, RZ ;  /* 0x0000000104077810 */ /* 0x000fc80007f3e0ff */
[----:B------:R-:W-:-:S04]  /*13ad0*/  IADD3.X R4, RZ, R2, RZ, P1, !PT ;  /* 0x00000002ff047210 */ /* 0x000fc80000ffe4ff */
        /* <DEDUP_REMOVED lines=16> */
.L_x_28154:
[----:B------:R-:W-:Y:S02]  /*13be0*/  IMAD.MOV.U32 R7, RZ, RZ, 0x0 ;  /* 0x00000000ff077424 */ /* 0x000fe400078e00ff */
[----:B------:R-:W-:Y:S02]  /*13bf0*/  IMAD.MOV.U32 R4, RZ, RZ, R2 ;  /* 0x000000ffff047224 */ /* 0x000fe400078e0002 */
[----:B------:R-:W-:Y:S01]  /*13c00*/  IMAD.MOV.U32 R5, RZ, RZ, R0 ;  /* 0x000000ffff057224 */ /* 0x000fe200078e0000 */
[----:B------:R-:W-:Y:S06]  /*13c10*/  RET.REL.NODEC R6 `(_ZN2at6native29vectorized_elementwise_kernelILi2EZZZNS0_17expm1_kernel_cudaERNS_18TensorIteratorBaseEENKUlvE_clEvENKUlvE1_clEvEUlN3c107complexIdEEE_St5arrayIPcLm2EEEEviT0_T1_) ;  /* 0xfffffec006f87950 */ /* 0x000fec0003c3ffff */
.L_x_28158:
        /* <DEDUP_REMOVED lines=14> */
.L_x_36113:


//--------------------- .text._ZN2at6native29vectorized_elementwise_kernelILi4EZZZNS0_17expm1_kernel_cudaERNS_18TensorIteratorBaseEENKUlvE_clEvENKUlvE1_clEvEUlN3c107complexIdEEE_St5arrayIPcLm2EEEEviT0_T1_ --------------------------
	.section	.text._ZN2at6native29vectorized_elementwise_kernelILi4EZZZNS0_17expm1_kernel_cudaERNS_18TensorIteratorBaseEENKUlvE_clEvENKUlvE1_clEvEUlN3c107complexIdEEE_St5arrayIPcLm2EEEEviT0_T1_,"ax",@progbits
	.align	128
        .global         _ZN2at6native29vectorized_elementwise_kernelILi4EZZZNS0_17expm1_kernel_cudaERNS_18TensorIteratorBaseEENKUlvE_clEvENKUlvE1_clEvEUlN3c107complexIdEEE_St5arrayIPcLm2EEEEviT0_T1_
        .type           _ZN2at6native29vectorized_elementwise_kernelILi4EZZZNS0_17expm1_kernel_cudaERNS_18TensorIteratorBaseEENKUlvE_clEvENKUlvE1_clEvEUlN3c107complexIdEEE_St5arrayIPcLm2EEEEviT0_T1_,@function
        .size           _ZN2at6native29vectorized_elementwise_kernelILi4EZZZNS0_17expm1_kernel_cudaERNS_18TensorIteratorBaseEENKUlvE_clEvENKUlvE1_clEvEUlN3c107complexIdEEE_St5arrayIPcLm2EEEEviT0_T1_,(.L_x_36114 - _ZN2at6native29vectorized_elementwise_kernelILi4EZZZNS0_17expm1_kernel_cudaERNS_18TensorIteratorBaseEENKUlvE_clEvENKUlvE1_clEvEUlN3c107complexIdEEE_St5arrayIPcLm2EEEEviT0_T1_)
        .other          _ZN2at6native29vectorized_elementwise_kernelILi4EZZZNS0_17expm1_kernel_cudaERNS_18TensorIteratorBaseEENKUlvE_clEvENKUlvE1_clEvEUlN3c107complexIdEEE_St5arrayIPcLm2EEEEviT0_T1_,@"STO_CUDA_ENTRY STV_DEFAULT"
_ZN2at6native29vectorized_elementwise_kernelILi4EZZZNS0_17expm1_kernel_cudaERNS_18TensorIteratorBaseEENKUlvE_clEvENKUlvE1_clEvEUlN3c107complexIdEEE_St5arrayIPcLm2EEEEviT0_T1_:
.text._ZN2at6native29vectorized_elementwise_kernelILi4EZZZNS0_17expm1_kernel_cudaERNS_18TensorIteratorBaseEENKUlvE_clEvENKUlvE1_clEvEUlN3c107complexIdEEE_St5arrayIPcLm2EEEEviT0_T1_:
        /* <DEDUP_REMOVED lines=44> */
[----:B-----5:R-:W-:Y:S05]  /*02c0*/  CALL.REL.NOINC `($_ZN2at6native29vectorized_elementwise_kernelILi4EZZZNS0_17expm1_kernel_cudaERNS_18TensorIteratorBaseEENKUlvE_clEvENKUlvE1_clEvEUlN3c107complexIdEEE_St5arrayIPcLm2EEEEviT0_T1_$__internal_trig_reduction_slowpathd) ;  /* 0x0000012c00ec7944 */ /* 0x020fea0003c00000 */
[----:B------:R-:W-:Y:S02]  /*02d0*/  IMAD.MOV.U32 R0, RZ, RZ, R3 ;  /* 0x000000ffff007224 */ /* 0x000fe400078e0003 */
[----:B------:R-:W-:Y:S02]  /*02e0*/  IMAD.MOV.U32 R2, RZ, RZ, R4 ;  /* 0x000000ffff027224 */ /* 0x000fe400078e0004 */
[----:B------:R-:W-:Y:S01]  /*02f0*/  IMAD.MOV.U32 R3, RZ, RZ, R5 ;  /* 0x000000ffff037224 */ /* 0x000fe200078e0005 */
[----:B------:R-:W-:Y:S06]  /*0300*/  BRA `(.L_x_28162) ;  /* 0x0000000000087947 */ /* 0x000fec0003800000 */
.L_x_28161:
[----:B------:R-:W-:Y:S01]  /*0310*/  DMUL R2, RZ, R4 ;  /* 0x00000004ff027228 */ /* 0x000fe20000000000 */
[----:B------:R-:W-:-:S10]  /*0320*/  IMAD.MOV.U32 R0, RZ, RZ, RZ ;  /* 0x000000ffff007224 */ /* 0x000fd400078e00ff */
.L_x_28162:
[----:B------:R-:W-:Y:S05]  /*0330*/  BSYNC B1 ;  /* 0x0000000000017941 */ /* 0x000fea0003800000 */
.L_x_28160:
        /* <DEDUP_REMOVED lines=34> */
.L_x_28164:
        /* <DEDUP_REMOVED lines=60> */
.L_x_28165:
[----:B------:R-:W-:Y:S05]  /*0920*/  BSYNC B0 ;  /* 0x0000000000007941 */ /* 0x000fea0003800000 */
.L_x_28163:
        /* <DEDUP_REMOVED lines=24> */
[----:B------:R-:W-:Y:S01]  /*0ab0*/  IMAD.MOV.U32 R53, RZ, RZ, R5 ;  /* 0x000000ffff357224 */ /* 0x000fe200078e0005 */
[----:B------:R-:W-:Y:S06]  /*0ac0*/  BRA `(.L_x_28168) ;  /* 0x0000000000087947 */ /* 0x000fec0003800000 */
.L_x_28167:
[----:B------:R-:W-:Y:S01]  /*0ad0*/  DMUL R52, RZ, R18 ;  /* 0x00000012ff347228 */ /* 0x000fe20000000000 */
[----:B------:R-:W-:-:S10]  /*0ae0*/  IMAD.MOV.U32 R3, RZ, RZ, RZ ;  /* 0x000000ffff037224 */ /* 0x000fd400078e00ff */
.L_x_28168:
[----:B------:R-:W-:Y:S05]  /*0af0*/  BSYNC B1 ;  /* 0x0000000000017941 */ /* 0x000fea0003800000 */
.L_x_28166:
        /* <DEDUP_REMOVED lines=85> */
.L_x_28170:
[----:B------:R-:W-:Y:S05]  /*1050*/  BSYNC B0 ;  /* 0x0000000000007941 */ /* 0x000fea0003800000 */
.L_x_28169:
        /* <DEDUP_REMOVED lines=26> */
.L_x_28172:
[----:B------:R-:W-:Y:S01]  /*1200*/  DMUL R2, RZ, R18 ;  /* 0x00000012ff027228 */ /* 0x000fe20000000000 */
[----:B------:R-:W-:-:S10]  /*1210*/  MOV R0, RZ ;  /* 0x000000ff00007202 */ /* 0x000fd40000000f00 */
.L_x_28173:
[----:B------:R-:W-:Y:S05]  /*1220*/  BSYNC B1 ;  /* 0x0000000000017941 */ /* 0x000fea0003800000 */
.L_x_28171:
        /* <DEDUP_REMOVED lines=46> */
[----:B------:R-:W-:Y:S05]  /*1510*/  CALL.REL.NOINC `($_ZN2at6native29vectorized_elementwise_kernelILi4EZZZNS0_17expm1_kernel_cudaERNS_18TensorIteratorBaseEENKUlvE_clEvENKUlvE1_clEvEUlN3c107complexIdEEE_St5arrayIPcLm2EEEEviT0_T1_$__internal_trig_reduction_slowpathd) ;  /* 0x0000011c00587944 */ /* 0x000fea0003c00000 */
[----:B------:R-:W-:Y:S02]  /*1520*/  IMAD.MOV.U32 R0, RZ, RZ, R3 ;  /* 0x000000ffff007224 */ /* 0x000fe400078e0003 */
[----:B------:R-:W-:Y:S02]  /*1530*/  IMAD.MOV.U32 R2, RZ, RZ, R4 ;  /* 0x000000ffff027224 */ /* 0x000fe400078e0004 */
[----:B------:R-:W-:Y:S01]  /*1540*/  IMAD.MOV.U32 R3, RZ, RZ, R5 ;  /* 0x000000ffff037224 */ /* 0x000fe200078e0005 */
[----:B------:R-:W-:Y:S06]  /*1550*/  BRA `(.L_x_28176) ;  /* 0x0000000000087947 */ /* 0x000fec0003800000 */
.L_x_28175:
[----:B------:R-:W-:Y:S01]  /*1560*/  DMUL R2, RZ, R4 ;  /* 0x00000004ff027228 */ /* 0x000fe20000000000 */
[----:B------:R-:W-:-:S10]  /*1570*/  MOV R0, RZ ;  /* 0x000000ff00007202 */ /* 0x000fd40000000f00 */
.L_x_28176:
[----:B------:R-:W-:Y:S05]  /*1580*/  BSYNC B1 ;  /* 0x0000000000017941 */ /* 0x000fea0003800000 */
.L_x_28174:
        /* <DEDUP_REMOVED lines=34> */
.L_x_28178:
        /* <DEDUP_REMOVED lines=60> */
.L_x_28179:
[----:B------:R-:W-:Y:S05]  /*1b70*/  BSYNC B0 ;  /* 0x0000000000007941 */ /* 0x000fea0003800000 */
.L_x_28177:
        /* <DEDUP_REMOVED lines=23> */
[----:B------:R-:W-:Y:S01]  /*1cf0*/  IMAD.MOV.U32 R52, RZ, RZ, R4 ;  /* 0x000000ffff347224 */ /* 0x000fe200078e0004 */
[----:B------:R-:W-:Y:S01]  /*1d00*/  MOV R53, R5 ;  /* 0x0000000500357202 */ /* 0x000fe20000000f00 */
[----:B------:R-:W-:Y:S06]  /*1d10*/  BRA `(.L_x_28182) ;  /* 0x0000000000087947 */ /* 0x000fec0003800000 */
.L_x_28181:
[----:B------:R-:W-:Y:S01]  /*1d20*/  DMUL R52, RZ, R14 ;  /* 0x0000000eff347228 */ /* 0x000fe20000000000 */
[----:B------:R-:W-:-:S10]  /*1d30*/  IMAD.MOV.U32 R3, RZ, RZ, RZ ;  /* 0x000000ffff037224 */ /* 0x000fd400078e00ff */
.L_x_28182:
[----:B------:R-:W-:Y:S05]  /*1d40*/  BSYNC B1 ;  /* 0x0000000000017941 */ /* 0x000fea0003800000 */
.L_x_28180:
        /* <DEDUP_REMOVED lines=84> */
.L_x_28184:
[----:B------:R-:W-:Y:S05]  /*2290*/  BSYNC B0 ;  /* 0x0000000000007941 */ /* 0x000fea0003800000 */
.L_x_28183:
        /* <DEDUP_REMOVED lines=24> */
[----:B------:R-:W-:Y:S01]  /*2420*/  IMAD.MOV.U32 R3, RZ, RZ, R5 ;  /* 0x000000ffff037224 */ /* 0x000fe200078e0005 */
[----:B------:R-:W-:Y:S06]  /*2430*/  BRA `(.L_x_28187) ;  /* 0x0000000000087947 */ /* 0x000fec0003800000 */
.L_x_28186:
[----:B------:R-:W-:Y:S01]  /*2440*/  DMUL R2, RZ, R14 ;  /* 0x0000000eff027228 */ /* 0x000fe20000000000 */
[----:B------:R-:W-:-:S10]  /*2450*/  IMAD.MOV.U32 R0, RZ, RZ, RZ ;  /* 0x000000ffff007224 */ /* 0x000fd400078e00ff */
.L_x_28187:
[----:B------:R-:W-:Y:S05]  /*2460*/  BSYNC B1 ;  /* 0x0000000000017941 */ /* 0x000fea0003800000 */
.L_x_28185:
        /* <DEDUP_REMOVED lines=51> */
.L_x_28189:
[----:B------:R-:W-:Y:S01]  /*27a0*/  DMUL R2, RZ, R4 ;  /* 0x00000004ff027228 */ /* 0x000fe20000000000 */
[----:B------:R-:W-:-:S10]  /*27b0*/  IMAD.MOV.U32 R0, RZ, RZ, RZ ;  /* 0x000000ffff007224 */ /* 0x000fd400078e00ff */
.L_x_28190:
[----:B------:R-:W-:Y:S05]  /*27c0*/  BSYNC B1 ;  /* 0x0000000000017941 */ /* 0x000fea0003800000 */
.L_x_28188:
        /* <DEDUP_REMOVED lines=34> */
.L_x_28192:
        /* <DEDUP_REMOVED lines=60> */
.L_x_28193:
[----:B------:R-:W-:Y:S05]  /*2db0*/  BSYNC B0 ;  /* 0x0000000000007941 */ /* 0x000fea0003800000 */
.L_x_28191:
        /* <DEDUP_REMOVED lines=22> */
[----:B------:R-:W-:Y:S05]  /*2f20*/  CALL.REL.NOINC `($_ZN2at6native29vectorized_elementwise_kernelILi4EZZZNS0_17expm1_kernel_cudaERNS_18TensorIteratorBaseEENKUlvE_clEvENKUlvE1_clEvEUlN3c107complexIdEEE_St5arrayIPcLm2EEEEviT0_T1_$__internal_trig_reduction_slowpathd) ;  /* 0x0000010000d47944 */ /* 0x000fea0003c00000 */
[----:B------:R-:W-:Y:S02]  /*2f30*/  IMAD.MOV.U32 R52, RZ, RZ, R4 ;  /* 0x000000ffff347224 */ /* 0x000fe400078e0004 */
[----:B------:R-:W-:Y:S01]  /*2f40*/  IMAD.MOV.U32 R53, RZ, RZ, R5 ;  /* 0x000000ffff357224 */ /* 0x000fe200078e0005 */
[----:B------:R-:W-:Y:S06]  /*2f50*/  BRA `(.L_x_28196) ;  /* 0x0000000000087947 */ /* 0x000fec0003800000 */
.L_x_28195:
[----:B------:R-:W-:Y:S01]  /*2f60*/  DMUL R52, RZ, R10 ;  /* 0x0000000aff347228 */ /* 0x000fe20000000000 */
[----:B------:R-:W-:-:S10]  /*2f70*/  IMAD.MOV.U32 R3, RZ, RZ, RZ ;  /* 0x000000ffff037224 */ /* 0x000fd400078e00ff */
.L_x_28196:
[----:B------:R-:W-:Y:S05]  /*2f80*/  BSYNC B1 ;  /* 0x0000000000017941 */ /* 0x000fea0003800000 */
.L_x_28194:
        /* <DEDUP_REMOVED lines=84> */
.L_x_28198:
[----:B------:R-:W-:Y:S05]  /*34d0*/  BSYNC B0 ;  /* 0x0000000000007941 */ /* 0x000fea0003800000 */
.L_x_28197:
        /* <DEDUP_REMOVED lines=23> */
[----:B------:R-:W-:Y:S02]  /*3650*/  IMAD.MOV.U32 R2, RZ, RZ, R4 ;  /* 0x000000ffff027224 */ /* 0x000fe400078e0004 */
[----:B------:R-:W-:Y:S01]  /*3660*/  IMAD.MOV.U32 R3, RZ, RZ, R5 ;  /* 0x000000ffff037224 */ /* 0x000fe200078e0005 */
[----:B------:R-:W-:Y:S06]  /*3670*/  BRA `(.L_x_28201) ;  /* 0x0000000000087947 */ /* 0x000fec0003800000 */
.L_x_28200:
[----:B------:R-:W-:Y:S01]  /*3680*/  DMUL R2, RZ, R10 ;  /* 0x0000000aff027228 */ /* 0x000fe20000000000 */
[----:B------:R-:W-:-:S10]  /*3690*/  IMAD.MOV.U32 R0, RZ, RZ, RZ ;  /* 0x000000ffff007224 */ /* 0x000fd400078e00ff */
.L_x_28201:
[----:B------:R-:W-:Y:S05]  /*36a0*/  BSYNC B1 ;  /* 0x0000000000017941 */ /* 0x000fea0003800000 */
.L_x_28199:
        /* <DEDUP_REMOVED lines=51> */
.L_x_28203:
[----:B------:R-:W-:Y:S01]  /*39e0*/  DMUL R2, RZ, R4 ;  /* 0x00000004ff027228 */ /* 0x000fe20000000000 */
[----:B------:R-:W-:-:S10]  /*39f0*/  IMAD.MOV.U32 R0, RZ, RZ, RZ ;  /* 0x000000ffff007224 */ /* 0x000fd400078e00ff */
.L_x_28204:
[----:B------:R-:W-:Y:S05]  /*3a00*/  BSYNC B1 ;  /* 0x0000000000017941 */ /* 0x000fea0003800000 */
.L_x_28202:
        /* <DEDUP_REMOVED lines=34> */
.L_x_28206:
        /* <DEDUP_REMOVED lines=60> */
.L_x_28207:
[----:B------:R-:W-:Y:S05]  /*3ff0*/  BSYNC B0 ;  /* 0x0000000000007941 */ /* 0x000fea0003800000 */
.L_x_28205:
        /* <DEDUP_REMOVED lines=24> */
[----:B------:R-:W-:Y:S01]  /*4180*/  IMAD.MOV.U32 R53, RZ, RZ, R5 ;  /* 0x000000ffff357224 */ /* 0x000fe200078e0005 */
[----:B------:R-:W-:Y:S06]  /*4190*/  BRA `(.L_x_28210) ;  /* 0x0000000000087947 */ /* 0x000fec0003800000 */
.L_x_28209:
[----:B------:R-:W-:Y:S01]  /*41a0*/  DMUL R52, RZ, R42 ;  /* 0x0000002aff347228 */ /* 0x000fe20000000000 */
[----:B------:R-:W-:-:S10]  /*41b0*/  IMAD.MOV.U32 R3, RZ, RZ, RZ ;  /* 0x000000ffff037224 */ /* 0x000fd400078e00ff */
.L_x_28210:
[----:B------:R-:W-:Y:S05]  /*41c0*/  BSYNC B1 ;  /* 0x0000000000017941 */ /* 0x000fea0003800000 */
.L_x_28208:
        /* <DEDUP_REMOVED lines=84> */
.L_x_28212:
[----:B------:R-:W-:Y:S05]  /*4710*/  BSYNC B0 ;  /* 0x0000000000007941 */ /* 0x000fea0003800000 */
.L_x_28211:
        /* <DEDUP_REMOVED lines=26> */
.L_x_28214:
[----:B------:R-:W-:Y:S01]  /*48c0*/  DMUL R2, RZ, R42 ;  /* 0x0000002aff027228 */ /* 0x000fe20000000000 */
[----:B------:R-:W-:-:S10]  /*48d0*/  IMAD.MOV.U32 R0, RZ, RZ, RZ ;  /* 0x000000ffff007224 */ /* 0x000fd400078e00ff */
.L_x_28215:
[----:B------:R-:W-:Y:S05]  /*48e0*/  BSYNC B1 ;  /* 0x0000000000017941 */ /* 0x000fea0003800000 */
.L_x_28213:
        /* <DEDUP_REMOVED lines=51> */
.L_x_28217:
[----:B------:R-:W-:Y:S01]  /*4c20*/  DMUL R2, RZ, R4 ;  /* 0x00000004ff027228 */ /* 0x000fe20000000000 */
[----:B------:R-:W-:-:S10]  /*4c30*/  IMAD.MOV.U32 R0, RZ, RZ, RZ ;  /* 0x000000ffff007224 */ /* 0x000fd400078e00ff */
.L_x_28218:
[----:B------:R-:W-:Y:S05]  /*4c40*/  BSYNC B1 ;  /* 0x0000000000017941 */ /* 0x000fea0003800000 */
.L_x_28216:
        /* <DEDUP_REMOVED lines=34> */
.L_x_28220:
        /* <DEDUP_REMOVED lines=60> */
.L_x_28221:
[----:B------:R-:W-:Y:S05]  /*5230*/  BSYNC B0 ;  /* 0x0000000000007941 */ /* 0x000fea0003800000 */
.L_x_28219:
        /* <DEDUP_REMOVED lines=26> */
.L_x_28223:
[----:B------:R-:W-:Y:S01]  /*53e0*/  DMUL R52, RZ, R38 ;  /* 0x00000026ff347228 */ /* 0x000fe20000000000 */
[----:B------:R-:W-:-:S10]  /*53f0*/  IMAD.MOV.U32 R3, RZ, RZ, RZ ;  /* 0x000000ffff037224 */ /* 0x000fd400078e00ff */
.L_x_28224:
[----:B------:R-:W-:Y:S05]  /*5400*/  BSYNC B1 ;  /* 0x0000000000017941 */ /* 0x000fea0003800000 */
.L_x_28222:
        /* <DEDUP_REMOVED lines=84> */
.L_x_28226:
[----:B------:R-:W-:Y:S05]  /*5950*/  BSYNC B0 ;  /* 0x0000000000007941 */ /* 0x000fea0003800000 */
.L_x_28225:
        /* <DEDUP_REMOVED lines=26> */
.L_x_28228:
[----:B------:R-:W-:Y:S01]  /*5b00*/  DMUL R2, RZ, R38 ;  /* 0x00000026ff027228 */ /* 0x000fe20000000000 */
[----:B------:R-:W-:-:S10]  /*5b10*/  IMAD.MOV.U32 R0, RZ, RZ, RZ ;  /* 0x000000ffff007224 */ /* 0x000fd400078e00ff */
.L_x_28229:
[----:B------:R-:W-:Y:S05]  /*5b20*/  BSYNC B1 ;  /* 0x0000000000017941 */ /* 0x000fea0003800000 */
.L_x_28227:
        /* <DEDUP_REMOVED lines=51> */
.L_x_28231:
[----:B------:R-:W-:Y:S01]  /*5e60*/  DMUL R2, RZ, R4 ;  /* 0x00000004ff027228 */ /* 0x000fe20000000000 */
[----:B------:R-:W-:-:S10]  /*5e70*/  IMAD.MOV.U32 R0, RZ, RZ, RZ ;  /* 0x000000ffff007224 */ /* 0x000fd400078e00ff */
.L_x_28232:
[----:B------:R-:W-:Y:S05]  /*5e80*/  BSYNC B1 ;  /* 0x0000000000017941 */ /* 0x000fea0003800000 */
.L_x_28230:
        /* <DEDUP_REMOVED lines=34> */
.L_x_28234:
        /* <DEDUP_REMOVED lines=60> */
.L_x_28235:
[----:B------:R-:W-:Y:S05]  /*6470*/  BSYNC B0 ;  /* 0x0000000000007941 */ /* 0x000fea0003800000 */
.L_x_28233:
        /* <DEDUP_REMOVED lines=26> */
.L_x_28237:
[----:B------:R-:W-:Y:S01]  /*6620*/  DMUL R52, RZ, R34 ;  /* 0x00000022ff347228 */ /* 0x000fe20000000000 */
[----:B------:R-:W-:-:S10]  /*6630*/  MOV R3, RZ ;  /* 0x000000ff00037202 */ /* 0x000fd40000000f00 */
.L_x_28238:
[----:B------:R-:W-:Y:S05]  /*6640*/  BSYNC B1 ;  /* 0x0000000000017941 */ /* 0x000fea0003800000 */
.L_x_28236:
        /* <DEDUP_REMOVED lines=84> */
.L_x_28240:
[----:B------:R-:W-:Y:S05]  /*6b90*/  BSYNC B0 ;  /* 0x0000000000007941 */ /* 0x000fea0003800000 */
.L_x_28239:
        /* <DEDUP_REMOVED lines=26> */
.L_x_28242:
[----:B------:R-:W-:Y:S01]  /*6d40*/  DMUL R2, RZ, R34 ;  /* 0x00000022ff027228 */ /* 0x000fe20000000000 */
[----:B------:R-:W-:-:S10]  /*6d50*/  IMAD.MOV.U32 R0, RZ, RZ, RZ ;  /* 0x000000ffff007224 */ /* 0x000fd400078e00ff */
.L_x_28243:
[----:B------:R-:W-:Y:S05]  /*6d60*/  BSYNC B1 ;  /* 0x0000000000017941 */ /* 0x000fea0003800000 */
.L_x_28241:
        /* <DEDUP_REMOVED lines=51> */
.L_x_28245:
[----:B------:R-:W-:Y:S01]  /*70a0*/  DMUL R2, RZ, R4 ;  /* 0x00000004ff027228 */ /* 0x000fe20000000000 */
[----:B------:R-:W-:-:S10]  /*70b0*/  IMAD.MOV.U32 R0, RZ, RZ, RZ ;  /* 0x000000ffff007224 */ /* 0x000fd400078e00ff */
.L_x_28246:
[----:B------:R-:W-:Y:S05]  /*70c0*/  BSYNC B1 ;  /* 0x0000000000017941 */ /* 0x000fea0003800000 */
.L_x_28244:
        /* <DEDUP_REMOVED lines=34> */
.L_x_28248:
        /* <DEDUP_REMOVED lines=60> */
.L_x_28249:
[----:B------:R-:W-:Y:S05]  /*76b0*/  BSYNC B0 ;  /* 0x0000000000007941 */ /* 0x000fea0003800000 */
.L_x_28247:
        /* <DEDUP_REMOVED lines=23> */
[----:B------:R-:W-:Y:S01]  /*7830*/  MOV R52, R4 ;  /* 0x0000000400347202 */ /* 0x000fe20000000f00 */
[----:B------:R-:W-:Y:S01]  /*7840*/  IMAD.MOV.U32 R53, RZ, RZ, R5 ;  /* 0x000000ffff357224 */ /* 0x000fe200078e0005 */
[----:B------:R-:W-:Y:S06]  /*7850*/  BRA `(.L_x_28252) ;  /* 0x0000000000087947 */ /* 0x000fec0003800000 */
.L_x_28251:
[----:B------:R-:W-:Y:S01]  /*7860*/  DMUL R52, RZ, R30 ;  /* 0x0000001eff347228 */ /* 0x000fe20000000000 */
[----:B------:R-:W-:-:S10]  /*7870*/  IMAD.MOV.U32 R3, RZ, RZ, RZ ;  /* 0x000000ffff037224 */ /* 0x000fd400078e00ff */
.L_x_28252:
[----:B------:R-:W-:Y:S05]  /*7880*/  BSYNC B1 ;  /* 0x0000000000017941 */ /* 0x000fea0003800000 */
.L_x_28250:
        /* <DEDUP_REMOVED lines=84> */
.L_x_28254:
[----:B------:R-:W-:Y:S05]  /*7dd0*/  BSYNC B0 ;  /* 0x0000000000007941 */ /* 0x000fea0003800000 */
.L_x_28253:
        /* <DEDUP_REMOVED lines=23> */
[----:B------:R-:W-:Y:S02]  /*7f50*/  IMAD.MOV.U32 R2, RZ, RZ, R4 ;  /* 0x000000ffff027224 */ /* 0x000fe400078e0004 */
[----:B------:R-:W-:Y:S01]  /*7f60*/  IMAD.MOV.U32 R3, RZ, RZ, R5 ;  /* 0x000000ffff037224 */ /* 0x000fe200078e0005 */
[----:B------:R-:W-:Y:S06]  /*7f70*/  BRA `(.L_x_28257) ;  /* 0x0000000000087947 */ /* 0x000fec0003800000 */
.L_x_28256:
[----:B------:R-:W-:Y:S01]  /*7f80*/  DMUL R2, RZ, R30 ;  /* 0x0000001eff027228 */ /* 0x000fe20000000000 */
[----:B------:R-:W-:-:S10]  /*7f90*/  IMAD.MOV.U32 R0, RZ, RZ, RZ ;  /* 0x000000ffff007224 */ /* 0x000fd400078e00ff */
.L_x_28257:
[----:B------:R-:W-:Y:S05]  /*7fa0*/  BSYNC B1 ;  /* 0x0000000000017941 */ /* 0x000fea0003800000 */
.L_x_28255:
        /* <DEDUP_REMOVED lines=51> */
.L_x_28259:
[----:B------:R-:W-:Y:S01]  /*82e0*/  DMUL R2, RZ, R4 ;  /* 0x00000004ff027228 */ /* 0x000fe20000000000 */
[----:B------:R-:W-:-:S10]  /*82f0*/  IMAD.MOV.U32 R0, RZ, RZ, RZ ;  /* 0x000000ffff007224 */ /* 0x000fd400078e00ff */
.L_x_28260:
[----:B------:R-:W-:Y:S05]  /*8300*/  BSYNC B1 ;  /* 0x0000000000017941 */ /* 0x000fea0003800000 */
.L_x_28258:
        /* <DEDUP_REMOVED lines=34> */
.L_x_28262:
        /* <DEDUP_REMOVED lines=60> */
.L_x_28263:
[----:B------:R-:W-:Y:S05]  /*88f0*/  BSYNC B0 ;  /* 0x0000000000007941 */ /* 0x000fea0003800000 */
.L_x_28261:
        /* <DEDUP_REMOVED lines=22> */
[----:B------:R-:W-:Y:S05]  /*8a60*/  CALL.REL.NOINC `($_ZN2at6native29vectorized_elementwise_kernelILi4EZZZNS0_17expm1_kernel_cudaERNS_18TensorIteratorBaseEENKUlvE_clEvENKUlvE1_clEvEUlN3c107complexIdEEE_St5arrayIPcLm2EEEEviT0_T1_$__internal_trig_reduction_slowpathd) ;  /* 0x000000a800047944 */ /* 0x000fea0003c00000 */
[----:B------:R-:W-:Y:S02]  /*8a70*/  IMAD.MOV.U32 R52, RZ, RZ, R4 ;  /* 0x000000ffff347224 */ /* 0x000fe400078e0004 */
[----:B------:R-:W-:Y:S01]  /*8a80*/  IMAD.MOV.U32 R53, RZ, RZ, R5 ;  /* 0x000000ffff357224 */ /* 0x000fe200078e0005 */
[----:B------:R-:W-:Y:S06]  /*8a90*/  BRA `(.L_x_28266) ;  /* 0x0000000000087947 */ /* 0x000fec0003800000 */
.L_x_28265:
[----:B------:R-:W-:Y:S01]  /*8aa0*/  DMUL R52, RZ, R26 ;  /* 0x0000001aff347228 */ /* 0x000fe20000000000 */
[----:B------:R-:W-:-:S10]  /*8ab0*/  IMAD.MOV.U32 R3, RZ, RZ, RZ ;  /* 0x000000ffff037224 */ /* 0x000fd400078e00ff */
.L_x_28266:
[----:B------:R-:W-:Y:S05]  /*8ac0*/  BSYNC B1 ;  /* 0x0000000000017941 */ /* 0x000fea0003800000 */
.L_x_28264:
        /* <DEDUP_REMOVED lines=84> */
.L_x_28268:
[----:B------:R-:W-:Y:S05]  /*9010*/  BSYNC B0 ;  /* 0x0000000000007941 */ /* 0x000fea0003800000 */
.L_x_28267:
        /* <DEDUP_REMOVED lines=23> */
[----:B------:R-:W-:Y:S02]  /*9190*/  IMAD.MOV.U32 R2, RZ, RZ, R4 ;  /* 0x000000ffff027224 */ /* 0x000fe400078e0004 */
[----:B------:R-:W-:Y:S01]  /*91a0*/  IMAD.MOV.U32 R3, RZ, RZ, R5 ;  /* 0x000000ffff037224 */ /* 0x000fe200078e0005 */
[----:B------:R-:W-:Y:S06]  /*91b0*/  BRA `(.L_x_28271) ;  /* 0x0000000000087947 */ /* 0x000fec0003800000 */
.L_x_28270:
[----:B------:R-:W-:Y:S01]  /*91c0*/  DMUL R2, RZ, R26 ;  /* 0x0000001aff027228 */ /* 0x000fe20000000000 */
[----:B------:R-:W-:-:S10]  /*91d0*/  IMAD.MOV.U32 R0, RZ, RZ, RZ ;  /* 0x000000ffff007224 */ /* 0x000fd400078e00ff */
.L_x_28271:
[----:B------:R-:W-:Y:S05]  /*91e0*/  BSYNC B1 ;  /* 0x0000000000017941 */ /* 0x000fea0003800000 */
.L_x_28269:
        /* <DEDUP_REMOVED lines=38> */
.L_x_28159:
        /* <DEDUP_REMOVED lines=96> */
.L_x_28275:
[----:B------:R-:W-:Y:S01]  /*9a50*/  DMUL R2, RZ, R16 ;  /* 0x00000010ff027228 */ /* 0x000fe20000000000 */
[----:B------:R-:W-:-:S10]  /*9a60*/  IMAD.MOV.U32 R0, RZ, RZ, RZ ;  /* 0x000000ffff007224 */ /* 0x000fd400078e00ff */
.L_x_28276:
[----:B------:R-:W-:Y:S05]  /*9a70*/  BSYNC B2 ;  /* 0x0000000000027941 */ /* 0x000fea0003800000 */
.L_x_28274:
        /* <DEDUP_REMOVED lines=34> */
.L_x_28278:
        /* <DEDUP_REMOVED lines=60> */
.L_x_28279:
[----:B------:R-:W-:Y:S05]  /*a060*/  BSYNC B0 ;  /* 0x0000000000007941 */ /* 0x000fea0003800000 */
.L_x_28277:
        /* <DEDUP_REMOVED lines=26> */
.L_x_28281:
[----:B------:R-:W-:Y:S01]  /*a210*/  DMUL R58, RZ, R22 ;  /* 0x00000016ff3a7228 */ /* 0x000fe20000000000 */
[----:B------:R-:W-:-:S10]  /*a220*/  IMAD.MOV.U32 R3, RZ, RZ, RZ ;  /* 0x000000ffff037224 */ /* 0x000fd400078e00ff */
.L_x_28282:
[----:B------:R-:W-:Y:S05]  /*a230*/  BSYNC B2 ;  /* 0x0000000000027941 */ /* 0x000fea0003800000 */
.L_x_28280:
        /* <DEDUP_REMOVED lines=86> */
.L_x_28284:
[----:B------:R-:W-:Y:S05]  /*a7a0*/  BSYNC B0 ;  /* 0x0000000000007941 */ /* 0x000fea0003800000 */
.L_x_28283:
        /* <DEDUP_REMOVED lines=26> */
.L_x_28286:
[----:B------:R-:W-:Y:S01]  /*a950*/  DMUL R2, RZ, R22 ;  /* 0x00000016ff027228 */ /* 0x000fe20000000000 */
[----:B------:R-:W-:-:S10]  /*a960*/  IMAD.MOV.U32 R0, RZ, RZ, RZ ;  /* 0x000000ffff007224 */ /* 0x000fd400078e00ff */
.L_x_28287:
[----:B------:R-:W-:Y:S05]  /*a970*/  BSYNC B2 ;  /* 0x0000000000027941 */ /* 0x000fea0003800000 */
.L_x_28285:
        /* <DEDUP_REMOVED lines=23> */
.L_x_28273:
[----:B------:R-:W-:Y:S05]  /*aaf0*/  BSYNC B1 ;  /* 0x0000000000017941 */ /* 0x000fea0003800000 */
.L_x_28272:
        /* <DEDUP_REMOVED lines=35> */
.L_x_28291:
[----:B------:R-:W-:Y:S01]  /*ad30*/  DMUL R2, RZ, R20 ;  /* 0x00000014ff027228 */ /* 0x000fe20000000000 */
[----:B------:R-:W-:-:S10]  /*ad40*/  IMAD.MOV.U32 R0, RZ, RZ, RZ ;  /* 0x000000ffff007224 */ /* 0x000fd400078e00ff */
.L_x_28292:
[----:B------:R-:W-:Y:S05]  /*ad50*/  BSYNC B2 ;  /* 0x0000000000027941 */ /* 0x000fea0003800000 */
.L_x_28290:
        /* <DEDUP_REMOVED lines=34> */
.L_x_28294:
        /* <DEDUP_REMOVED lines=60> */
.L_x_28295:
[----:B------:R-:W-:Y:S05]  /*b340*/  BSYNC B0 ;  /* 0x0000000000007941 */ /* 0x000fea0003800000 */
.L_x_28293:
        /* <DEDUP_REMOVED lines=26> */
.L_x_28297:
[----:B------:R-:W-:Y:S01]  /*b4f0*/  DMUL R58, RZ, R26 ;  /* 0x0000001aff3a7228 */ /* 0x000fe20000000000 */
[----:B------:R-:W-:-:S10]  /*b500*/  IMAD.MOV.U32 R3, RZ, RZ, RZ ;  /* 0x000000ffff037224 */ /* 0x000fd400078e00ff */
.L_x_28298:
[----:B------:R-:W-:Y:S05]  /*b510*/  BSYNC B2 ;  /* 0x0000000000027941 */ /* 0x000fea0003800000 */
.L_x_28296:
        /* <DEDUP_REMOVED lines=86> */
.L_x_28300:
[----:B------:R-:W-:Y:S05]  /*ba80*/  BSYNC B0 ;  /* 0x0000000000007941 */ /* 0x000fea0003800000 */
.L_x_28299:
        /* <DEDUP_REMOVED lines=26> */
.L_x_28302:
[----:B------:R-:W-:Y:S01]  /*bc30*/  DMUL R2, RZ, R26 ;  /* 0x0000001aff027228 */ /* 0x000fe20000000000 */
[----:B------:R-:W-:-:S10]  /*bc40*/  IMAD.MOV.U32 R0, RZ, RZ, RZ ;  /* 0x000000ffff007224 */ /* 0x000fd400078e00ff */
.L_x_28303:
[----:B------:R-:W-:Y:S05]  /*bc50*/  BSYNC B2 ;  /* 0x0000000000027941 */ /* 0x000fea0003800000 */
.L_x_28301:
        /* <DEDUP_REMOVED lines=23> */
.L_x_28289:
[----:B------:R-:W-:Y:S05]  /*bdd0*/  BSYNC B1 ;  /* 0x0000000000017941 */ /* 0x000fea0003800000 */
.L_x_28288:
        /* <DEDUP_REMOVED lines=35> */
.L_x_28307:
[----:B------:R-:W-:Y:S01]  /*c010*/  DMUL R2, RZ, R24 ;  /* 0x00000018ff027228 */ /* 0x000fe20000000000 */
[----:B------:R-:W-:-:S10]  /*c020*/  IMAD.MOV.U32 R0, RZ, RZ, RZ ;  /* 0x000000ffff007224 */ /* 0x000fd400078e00ff */
.L_x_28308:
[----:B------:R-:W-:Y:S05]  /*c030*/  BSYNC B2 ;  /* 0x0000000000027941 */ /* 0x000fea0003800000 */
.L_x_28306:
        /* <DEDUP_REMOVED lines=34> */
.L_x_28310:
        /* <DEDUP_REMOVED lines=60> */
.L_x_28311:
[----:B------:R-:W-:Y:S05]  /*c620*/  BSYNC B0 ;  /* 0x0000000000007941 */ /* 0x000fea0003800000 */
.L_x_28309:
        /* <DEDUP_REMOVED lines=26> */
.L_x_28313:
[----:B------:R-:W-:Y:S01]  /*c7d0*/  DMUL R58, RZ, R30 ;  /* 0x0000001eff3a7228 */ /* 0x000fe20000000000 */
[----:B------:R-:W-:-:S10]  /*c7e0*/  IMAD.MOV.U32 R3, RZ, RZ, RZ ;  /* 0x000000ffff037224 */ /* 0x000fd400078e00ff */
.L_x_28314:
[----:B------:R-:W-:Y:S05]  /*c7f0*/  BSYNC B2 ;  /* 0x0000000000027941 */ /* 0x000fea0003800000 */
.L_x_28312:
        /* <DEDUP_REMOVED lines=86> */
.L_x_28316:
[----:B------:R-:W-:Y:S05]  /*cd60*/  BSYNC B0 ;  /* 0x0000000000007941 */ /* 0x000fea0003800000 */
.L_x_28315:
        /* <DEDUP_REMOVED lines=26> */
.L_x_28318:
[----:B------:R-:W-:Y:S01]  /*cf10*/  DMUL R2, RZ, R30 ;  /* 0x0000001eff027228 */ /* 0x000fe20000000000 */
[----:B------:R-:W-:-:S10]  /*cf20*/  IMAD.MOV.U32 R0, RZ, RZ, RZ ;  /* 0x000000ffff007224 */ /* 0x000fd400078e00ff */
.L_x_28319:
[----:B------:R-:W-:Y:S05]  /*cf30*/  BSYNC B2 ;  /* 0x0000000000027941 */ /* 0x000fea0003800000 */
.L_x_28317:
        /* <DEDUP_REMOVED lines=23> */
.L_x_28305:
[----:B------:R-:W-:Y:S05]  /*d0b0*/  BSYNC B1 ;  /* 0x0000000000017941 */ /* 0x000fea0003800000 */
.L_x_28304:
        /* <DEDUP_REMOVED lines=35> */
.L_x_28323:
[----:B------:R-:W-:Y:S01]  /*d2f0*/  DMUL R2, RZ, R28 ;  /* 0x0000001cff027228 */ /* 0x000fe20000000000 */
[----:B------:R-:W-:-:S10]  /*d300*/  IMAD.MOV.U32 R0, RZ, RZ, RZ ;  /* 0x000000ffff007224 */ /* 0x000fd400078e00ff */
.L_x_28324:
[----:B------:R-:W-:Y:S05]  /*d310*/  BSYNC B2 ;  /* 0x0000000000027941 */ /* 0x000fea0003800000 */
.L_x_28322:
        /* <DEDUP_REMOVED lines=34> */
.L_x_28326:
        /* <DEDUP_REMOVED lines=60> */
.L_x_28327:
[----:B------:R-:W-:Y:S05]  /*d900*/  BSYNC B0 ;  /* 0x0000000000007941 */ /* 0x000fea0003800000 */
.L_x_28325:
        /* <DEDUP_REMOVED lines=26> */
.L_x_28329:
[----:B------:R-:W-:Y:S01]  /*dab0*/  DMUL R58, RZ, R34 ;  /* 0x00000022ff3a7228 */ /* 0x000fe20000000000 */
[----:B------:R-:W-:-:S10]  /*dac0*/  IMAD.MOV.U32 R3, RZ, RZ, RZ ;  /* 0x000000ffff037224 */ /* 0x000fd400078e00ff */
.L_x_28330:
[----:B------:R-:W-:Y:S05]  /*dad0*/  BSYNC B2 ;  /* 0x0000000000027941 */ /* 0x000fea0003800000 */
.L_x_28328:
        /* <DEDUP_REMOVED lines=85> */
.L_x_28332:
[----:B------:R-:W-:Y:S05]  /*e030*/  BSYNC B0 ;  /* 0x0000000000007941 */ /* 0x000fea0003800000 */
.L_x_28331:
        /* <DEDUP_REMOVED lines=26> */
.L_x_28334:
[----:B------:R-:W-:Y:S01]  /*e1e0*/  DMUL R2, RZ, R34 ;  /* 0x00000022ff027228 */ /* 0x000fe20000000000 */
[----:B------:R-:W-:-:S10]  /*e1f0*/  MOV R0, RZ ;  /* 0x000000ff00007202 */ /* 0x000fd40000000f00 */
.L_x_28335:
[----:B------:R-:W-:Y:S05]  /*e200*/  BSYNC B2 ;  /* 0x0000000000027941 */ /* 0x000fea0003800000 */
.L_x_28333:
        /* <DEDUP_REMOVED lines=23> */
.L_x_28321:
[----:B------:R-:W-:Y:S05]  /*e380*/  BSYNC B1 ;  /* 0x0000000000017941 */ /* 0x000fea0003800000 */
.L_x_28320:
        /* <DEDUP_REMOVED lines=35> */
.L_x_28339:
[----:B------:R-:W-:Y:S01]  /*e5c0*/  DMUL R58, RZ, R6 ;  /* 0x00000006ff3a7228 */ /* 0x000fe20000000000 */
[----:B------:R-:W-:-:S10]  /*e5d0*/  MOV R3, RZ ;  /* 0x000000ff00037202 */ /* 0x000fd40000000f00 */
.L_x_28340:
[----:B------:R-:W-:Y:S05]  /*e5e0*/  BSYNC B2 ;  /* 0x0000000000027941 */ /* 0x000fea0003800000 */
.L_x_28338:
        /* <DEDUP_REMOVED lines=34> */
.L_x_28342:
        /* <DEDUP_REMOVED lines=60> */
.L_x_28343:
[----:B------:R-:W-:Y:S05]  /*ebd0*/  BSYNC B0 ;  /* 0x0000000000007941 */ /* 0x000fea0003800000 */
.L_x_28341:
        /* <DEDUP_REMOVED lines=26> */
.L_x_28345:
[----:B------:R-:W-:Y:S01]  /*ed80*/  DMUL R60, RZ, R46 ;  /* 0x0000002eff3c7228 */ /* 0x000fe20000000000 */
[----:B------:R-:W-:-:S10]  /*ed90*/  IMAD.MOV.U32 R3, RZ, RZ, RZ ;  /* 0x000000ffff037224 */ /* 0x000fd400078e00ff */
.L_x_28346:
[----:B------:R-:W-:Y:S05]  /*eda0*/  BSYNC B2 ;  /* 0x0000000000027941 */ /* 0x000fea0003800000 */
.L_x_28344:
        /* <DEDUP_REMOVED lines=85> */
.L_x_28348:
[----:B------:R-:W-:Y:S05]  /*f300*/  BSYNC B0 ;  /* 0x0000000000007941 */ /* 0x000fea0003800000 */
.L_x_28347:
        /* <DEDUP_REMOVED lines=26> */
.L_x_28350:
[----:B------:R-:W-:Y:S01]  /*f4b0*/  DMUL R2, RZ, R46 ;  /* 0x0000002eff027228 */ /* 0x000fe20000000000 */
[----:B------:R-:W-:-:S10]  /*f4c0*/  IMAD.MOV.U32 R0, RZ, RZ, RZ ;  /* 0x000000ffff007224 */ /* 0x000fd400078e00ff */
.L_x_28351:
[----:B------:R-:W-:Y:S05]  /*f4d0*/  BSYNC B2 ;  /* 0x0000000000027941 */ /* 0x000fea0003800000 */
.L_x_28349:
        /* <DEDUP_REMOVED lines=23> */
.L_x_28337:
[----:B------:R-:W-:Y:S05]  /*f650*/  BSYNC B1 ;  /* 0x0000000000017941 */ /* 0x000fea0003800000 */
.L_x_28336:
        /* <DEDUP_REMOVED lines=34> */
.L_x_28355:
[----:B------:R-:W-:Y:S01]  /*f880*/  DMUL R2, RZ, R36 ;  /* 0x00000024ff027228 */ /* 0x000fe20000000000 */
[----:B------:R-:W-:-:S10]  /*f890*/  IMAD.MOV.U32 R0, RZ, RZ, RZ ;  /* 0x000000ffff007224 */ /* 0x000fd400078e00ff */
.L_x_28356:
[----:B------:R-:W-:Y:S05]  /*f8a0*/  BSYNC B2 ;  /* 0x0000000000027941 */ /* 0x000fea0003800000 */
.L_x_28354:
        /* <DEDUP_REMOVED lines=34> */
.L_x_28358:
        /* <DEDUP_REMOVED lines=60> */
.L_x_28359:
[----:B------:R-:W-:Y:S05]  /*fe90*/  BSYNC B0 ;  /* 0x0000000000007941 */ /* 0x000fea0003800000 */
.L_x_28357:
        /* <DEDUP_REMOVED lines=26> */
.L_x_28361:
[----:B------:R-:W-:Y:S01]  /*10040*/  DMUL R58, RZ, R42 ;  /* 0x0000002aff3a7228 */ /* 0x000fe20000000000 */
[----:B------:R-:W-:-:S10]  /*10050*/  IMAD.MOV.U32 R3, RZ, RZ, RZ ;  /* 0x000000ffff037224 */ /* 0x000fd400078e00ff */
.L_x_28362:
[----:B------:R-:W-:Y:S05]  /*10060*/  BSYNC B2 ;  /* 0x0000000000027941 */ /* 0x000fea0003800000 */
.L_x_28360:
        /* <DEDUP_REMOVED lines=85> */
.L_x_28364:
[----:B------:R-:W-:Y:S05]  /*105c0*/  BSYNC B0 ;  /* 0x0000000000007941 */ /* 0x000fea0003800000 */
.L_x_28363:
        /* <DEDUP_REMOVED lines=26> */
.L_x_28366:
[----:B------:R-:W-:Y:S01]  /*10770*/  DMUL R2, RZ, R42 ;  /* 0x0000002aff027228 */ /* 0x000fe20000000000 */
[----:B------:R-:W-:-:S10]  /*10780*/  IMAD.MOV.U32 R0, RZ, RZ, RZ ;  /* 0x000000ffff007224 */ /* 0x000fd400078e00ff */
.L_x_28367:
[----:B------:R-:W-:Y:S05]  /*10790*/  BSYNC B2 ;  /* 0x0000000000027941 */ /* 0x000fea0003800000 */
.L_x_28365:
        /* <DEDUP_REMOVED lines=23> */
.L_x_28353:
[----:B------:R-:W-:Y:S05]  /*10910*/  BSYNC B1 ;  /* 0x0000000000017941 */ /* 0x000fea0003800000 */
.L_x_28352:
        /* <DEDUP_REMOVED lines=35> */
.L_x_28371:
[----:B------:R-:W-:Y:S01]  /*10b50*/  DMUL R58, RZ, R6 ;  /* 0x00000006ff3a7228 */ /* 0x000fe20000000000 */
[----:B------:R-:W-:-:S10]  /*10b60*/  IMAD.MOV.U32 R3, RZ, RZ, RZ ;  /* 0x000000ffff037224 */ /* 0x000fd400078e00ff */
.L_x_28372:
[----:B------:R-:W-:Y:S05]  /*10b70*/  BSYNC B2 ;  /* 0x0000000000027941 */ /* 0x000fea0003800000 */
.L_x_28370:
        /* <DEDUP_REMOVED lines=34> */
.L_x_28374:
        /* <DEDUP_REMOVED lines=60> */
.L_x_28375:
[----:B------:R-:W-:Y:S05]  /*11160*/  BSYNC B0 ;  /* 0x0000000000007941 */ /* 0x000fea0003800000 */
.L_x_28373:
        /* <DEDUP_REMOVED lines=26> */
.L_x_28377:
[----:B------:R-:W-:Y:S01]  /*11310*/  DMUL R60, RZ, R10 ;  /* 0x0000000aff3c7228 */ /* 0x000fe20000000000 */
[----:B------:R-:W-:-:S10]  /*11320*/  IMAD.MOV.U32 R3, RZ, RZ, RZ ;  /* 0x000000ffff037224 */ /* 0x000fd400078e00ff */
.L_x_28378:
[----:B------:R-:W-:Y:S05]  /*11330*/  BSYNC B2 ;  /* 0x0000000000027941 */ /* 0x000fea0003800000 */
.L_x_28376:
        /* <DEDUP_REMOVED lines=85> */
.L_x_28380:
[----:B------:R-:W-:Y:S05]  /*11890*/  BSYNC B0 ;  /* 0x0000000000007941 */ /* 0x000fea0003800000 */
.L_x_28379:
        /* <DEDUP_REMOVED lines=26> */
.L_x_28382:
[----:B------:R-:W-:Y:S01]  /*11a40*/  DMUL R2, RZ, R10 ;  /* 0x0000000aff027228 */ /* 0x000fe20000000000 */
[----:B------:R-:W-:-:S10]  /*11a50*/  IMAD.MOV.U32 R0, RZ, RZ, RZ ;  /* 0x000000ffff007224 */ /* 0x000fd400078e00ff */
.L_x_28383:
[----:B------:R-:W-:Y:S05]  /*11a60*/  BSYNC B2 ;  /* 0x0000000000027941 */ /* 0x000fea0003800000 */
.L_x_28381:
        /* <DEDUP_REMOVED lines=23> */
.L_x_28369:
[----:B------:R-:W-:Y:S05]  /*11be0*/  BSYNC B1 ;  /* 0x0000000000017941 */ /* 0x000fea0003800000 */
.L_x_28368:
        /* <DEDUP_REMOVED lines=34> */
.L_x_28387:
[----:B------:R-:W-:Y:S01]  /*11e10*/  DMUL R2, RZ, R8 ;  /* 0x00000008ff027228 */ /* 0x000fe20000000000 */
[----:B------:R-:W-:-:S10]  /*11e20*/  IMAD.MOV.U32 R0, RZ, RZ, RZ ;  /* 0x000000ffff007224 */ /* 0x000fd400078e00ff */
.L_x_28388:
[----:B------:R-:W-:Y:S05]  /*11e30*/  BSYNC B2 ;  /* 0x0000000000027941 */ /* 0x000fea0003800000 */
.L_x_28386:
        /* <DEDUP_REMOVED lines=34> */
.L_x_28390:
        /* <DEDUP_REMOVED lines=60> */
.L_x_28391:
[----:B------:R-:W-:Y:S05]  /*12420*/  BSYNC B0 ;  /* 0x0000000000007941 */ /* 0x000fea0003800000 */
.L_x_28389:
        /* <DEDUP_REMOVED lines=26> */
.L_x_28393:
[----:B------:R-:W-:Y:S01]  /*125d0*/  DMUL R58, RZ, R14 ;  /* 0x0000000eff3a7228 */ /* 0x000fe20000000000 */
[----:B------:R-:W-:-:S10]  /*125e0*/  IMAD.MOV.U32 R3, RZ, RZ, RZ ;  /* 0x000000ffff037224 */ /* 0x000fd400078e00ff */
.L_x_28394:
[----:B------:R-:W-:Y:S05]  /*125f0*/  BSYNC B2 ;  /* 0x0000000000027941 */ /* 0x000fea0003800000 */
.L_x_28392:
        /* <DEDUP_REMOVED lines=85> */
.L_x_28396:
[----:B------:R-:W-:Y:S05]  /*12b50*/  BSYNC B0 ;  /* 0x0000000000007941 */ /* 0x000fea0003800000 */
.L_x_28395:
        /* <DEDUP_REMOVED lines=26> */
.L_x_28398:
[----:B------:R-:W-:Y:S01]  /*12d00*/  DMUL R2, RZ, R14 ;  /* 0x0000000eff027228 */ /* 0x000fe20000000000 */
[----:B------:R-:W-:-:S10]  /*12d10*/  IMAD.MOV.U32 R0, RZ, RZ, RZ ;  /* 0x000000ffff007224 */ /* 0x000fd400078e00ff */
.L_x_28399:
[----:B------:R-:W-:Y:S05]  /*12d20*/  BSYNC B2 ;  /* 0x0000000000027941 */ /* 0x000fea0003800000 */
.L_x_28397:
        /* <DEDUP_REMOVED lines=23> */
.L_x_28385:
[----:B------:R-:W-:Y:S05]  /*12ea0*/  BSYNC B1 ;  /* 0x0000000000017941 */ /* 0x000fea0003800000 */
.L_x_28384:
        /* <DEDUP_REMOVED lines=23> */
.L_x_28402:
[----:B------:R-:W-:-:S13]  /*13020*/  ISETP.GE.AND P0, PT, R0, R55, PT ;  /* 0x000000370000720c */ /* 0x000fda0003f06270 */
[----:B------:R-:W-:Y:S05]  /*13030*/  @P0 BRA `(.L_x_28404) ;  /* 0x0000000000300947 */ /* 0x000fea0003800000 */
[----:B01----:R-:W0:Y:S01]  /*13040*/  LDC.64 R2, c[0x0][0x218] ;  /* 0x00008600ff027b82 */ /* 0x003e220000000a00 */
[----:B------:R-:W-:Y:S01]  /*13050*/  IMAD.IADD R5, R56, 0x1, R0 ;  /* 0x0000000138057824 */ /* 0x000fe200078e0200 */
[----:B------:R-:W-:-:S03]  /*13060*/  IADD3 R0, R0, 0x80, RZ ;  /* 0x0000008000007810 */ /* 0x000fc60007ffe0ff */
[----:B0-----:R-:W-:-:S05]  /*13070*/  IMAD.WIDE.U32 R2, R5, 0x10, R2 ;  /* 0x0000001005027825 */ /* 0x001fca00078e0002 */
[----:B------:R1:W-:Y:S02]  /*13080*/  STG.E.128 desc[UR6][R2.64], R28 ;  /* 0x0000001c02007986 */ /* 0x0003e4000c101d06 */
.L_x_28403:
[----:B------:R-:W-:-:S13]  /*13090*/  ISETP.GE.AND P0, PT, R0, R55, PT ;  /* 0x000000370000720c */ /* 0x000fda0003f06270 */
[----:B------:R-:W-:Y:S05]  /*130a0*/  @P0 BRA `(.L_x_28405) ;  /* 0x0000000000340947 */ /* 0x000fea0003800000 */
[----:B01----:R-:W0:Y:S01]  /*130b0*/  LDC.64 R2, c[0x0][0x218] ;  /* 0x00008600ff027b82 */ /* 0x003e220000000a00 */
[----:B------:R-:W-:Y:S02]  /*130c0*/  IMAD.IADD R5, R56, 0x1, R0 ;  /* 0x0000000138057824 */ /* 0x000fe400078e0200 */
[----:B------:R-:W-:Y:S02]  /*130d0*/  VIADD R0, R0, 0x80 ;  /* 0x0000008000007836 */ /* 0x000fe40000000000 */
[----:B0-----:R-:W-:-:S05]  /*130e0*/  IMAD.WIDE.U32 R2, R5, 0x10, R2 ;  /* 0x0000001005027825 */ /* 0x001fca00078e0002 */
[----:B------:R2:W-:Y:S02]  /*130f0*/  STG.E.128 desc[UR6][R2.64], R32 ;  /* 0x0000002002007986 */ /* 0x0005e4000c101d06 */
.L_x_28404:
        /* <DEDUP_REMOVED lines=8> */
.L_x_28405:
[----:B------:R-:W-:Y:S05]  /*13180*/  BSYNC B1 ;  /* 0x0000000000017941 */ /* 0x000fea0003800000 */
.L_x_28401:
[----:B------:R-:W-:-:S13]  /*13190*/  ISETP.GE.AND P0, PT, R0, R55, PT ;  /* 0x000000370000720c */ /* 0x000fda0003f06270 */
[----:B012---:R-:W0:Y:S01]  /*131a0*/  @!P0 LDC.64 R2, c[0x0][0x218] ;  /* 0x00008600ff028b82 */ /* 0x007e220000000a00 */
[----:B------:R-:W-:Y:S02]  /*131b0*/  @!P0 IMAD.IADD R5, R56, 0x1, R0 ;  /* 0x0000000138058824 */ /* 0x000fe400078e0200 */
[----:B------:R-:W-:Y:S02]  /*131c0*/  @!P0 VIADD R0, R0, 0x80 ;  /* 0x0000008000008836 */ /* 0x000fe40000000000 */
[----:B0-----:R-:W-:-:S05]  /*131d0*/  @!P0 IMAD.WIDE.U32 R2, R5, 0x10, R2 ;  /* 0x0000001005028825 */ /* 0x001fca00078e0002 */
[----:B------:R3:W-:Y:S02]  /*131e0*/  @!P0 STG.E.128 desc[UR6][R2.64], R40 ;  /* 0x0000002802008986 */ /* 0x0007e4000c101d06 */
.L_x_28406:
[----:B------:R-:W-:Y:S05]  /*131f0*/  BSYNC B0 ;  /* 0x0000000000007941 */ /* 0x000fea0003800000 */
.L_x_28400:
        /* <DEDUP_REMOVED lines=8> */
        .type           $_ZN2at6native29vectorized_elementwise_kernelILi4EZZZNS0_17expm1_kernel_cudaERNS_18TensorIteratorBaseEENKUlvE_clEvENKUlvE1_clEvEUlN3c107complexIdEEE_St5arrayIPcLm2EEEEviT0_T1_$__internal_trig_reduction_slowpathd,@function
        .size           $_ZN2at6native29vectorized_elementwise_kernelILi4EZZZNS0_17expm1_kernel_cudaERNS_18TensorIteratorBaseEENKUlvE_clEvENKUlvE1_clEvEUlN3c107complexIdEEE_St5arrayIPcLm2EEEEviT0_T1_$__internal_trig_reduction_slowpathd,(.L_x_36114 - $_ZN2at6native29vectorized_elementwise_kernelILi4EZZZNS0_17expm1_kernel_cudaERNS_18TensorIteratorBaseEENKUlvE_clEvENKUlvE1_clEvEUlN3c107complexIdEEE_St5arrayIPcLm2EEEEviT0_T1_$__internal_trig_reduction_slowpathd)
$_ZN2at6native29vectorized_elementwise_kernelILi4EZZZNS0_17expm1_kernel_cudaERNS_18TensorIteratorBaseEENKUlvE_clEvENKUlvE1_clEvEUlN3c107complexIdEEE_St5arrayIPcLm2EEEEviT0_T1_$__internal_trig_reduction_slowpathd:
        /* <DEDUP_REMOVED lines=30> */
.L_x_28410:
        /* <DEDUP_REMOVED lines=29> */
.L_x_28409:
[----:B------:R-:W-:Y:S05]  /*13630*/  BSYNC B0 ;  /* 0x0000000000007941 */ /* 0x000fea0003800000 */
.L_x_28408:
        /* <DEDUP_REMOVED lines=90> */
.L_x_28407:
[----:B------:R-:W-:Y:S02]  /*13be0*/  IMAD.MOV.U32 R7, RZ, RZ, 0x0 ;  /* 0x00000000ff077424 */ /* 0x000fe400078e00ff */
[----:B------:R-:W-:Y:S02]  /*13bf0*/  IMAD.MOV.U32 R4, RZ, RZ, R2 ;  /* 0x000000ffff047224 */ /* 0x000fe400078e0002 */
[----:B------:R-:W-:Y:S01]  /*13c00*/  IMAD.MOV.U32 R5, RZ, RZ, R0 ;  /* 0x000000ffff057224 */ /* 0x000fe200078e0000 */
[----:B------:R-:W-:Y:S06]  /*13c10*/  RET.REL.NODEC R6 `(_ZN2at6native29vectorized_elementwise_kernelILi4EZZZNS0_17expm1_kernel_cudaERNS_18TensorIteratorBaseEENKUlvE_clEvENKUlvE1_clEvEUlN3c107complexIdEEE_St5arrayIPcLm2EEEEviT0_T1_) ;  /* 0xfffffec006f87950 */ /* 0x000fec0003c3ffff */
.L_x_28411:
        /* <DEDUP_REMOVED lines=14> */
.L_x_36114:


//--------------------- .text._ZN2at6native29vectorized_elementwise_kernelILi8EZZZNS0_17expm1_kernel_cudaERNS_18TensorIteratorBaseEENKUlvE_clEvENKUlvE1_clEvEUlN3c107complexIdEEE_St5arrayIPcLm2EEEEviT0_T1_ --------------------------
	.section	.text._ZN2at6native29vectorized_elementwise_kernelILi8EZZZNS0_17expm1_kernel_cudaERNS_18TensorIteratorBaseEENKUlvE_clEvENKUlvE1_clEvEUlN3c107complexIdEEE_St5arrayIPcLm2EEEEviT0_T1_,"ax",@progbits
	.align	128
        .global         _ZN2at6native29vectorized_elementwise_kernelILi8EZZZNS0_17expm1_kernel_cudaERNS_18TensorIteratorBaseEENKUlvE_clEvENKUlvE1_clEvEUlN3c107complexIdEEE_St5arrayIPcLm2EEEEviT0_T1_
        .type           _ZN2at6native29vectorized_elementwise_kernelILi8EZZZNS0_17expm1_kernel_cudaERNS_18TensorIteratorBaseEENKUlvE_clEvENKUlvE1_clEvEUlN3c107complexIdEEE_St5arrayIPcLm2EEEEviT0_T1_,@function
        .size           _ZN2at6native29vectorized_elementwise_kernelILi8EZZZNS0_17expm1_kernel_cudaERNS_18TensorIteratorBaseEENKUlvE_clEvENKUlvE1_clEvEUlN3c107complexIdEEE_St5arrayIPcLm2EEEEviT0_T1_,(.L_x_36115 - _ZN2at6native29vectorized_elementwise_kernelILi8EZZZNS0_17expm1_kernel_cudaERNS_18TensorIteratorBaseEENKUlvE_clEvENKUlvE1_clEvEUlN3c107complexIdEEE_St5arrayIPcLm2EEEEviT0_T1_)
        .other          _ZN2at6native29vectorized_elementwise_kernelILi8EZZZNS0_17expm1_kernel_cudaERNS_18TensorIteratorBaseEENKUlvE_clEvENKUlvE1_clEvEUlN3c107complexIdEEE_St5arrayIPcLm2EEEEviT0_T1_,@"STO_CUDA_ENTRY STV_DEFAULT"
_ZN2at6native29vectorized_elementwise_kernelILi8EZZZNS0_17expm1_kernel_cudaERNS_18TensorIteratorBaseEENKUlvE_clEvENKUlvE1_clEvEUlN3c107complexIdEEE_St5arrayIPcLm2EEEEviT0_T1_:
.text._ZN2at6native29vectorized_elementwise_kernelILi8EZZZNS0_17expm1_kernel_cudaERNS_18TensorIteratorBaseEENKUlvE_clEvENKUlvE1_clEvEUlN3c107complexIdEEE_St5arrayIPcLm2EEEEviT0_T1_:
        /* <DEDUP_REMOVED lines=44> */
[----:B-----5:R-:W-:Y:S05]  /*02c0*/  CALL.REL.NOINC `($_ZN2at6native29vectorized_elementwise_kernelILi8EZZZNS0_17expm1_kernel_cudaERNS_18TensorIteratorBaseEENKUlvE_clEvENKUlvE1_clEvEUlN3c107complexIdEEE_St5arrayIPcLm2EEEEviT0_T1_$__internal_trig_reduction_slowpathd) ;  /* 0x0000012c00ec7944 */ /* 0x020fea0003c00000 */
[----:B------:R-:W-:Y:S02]  /*02d0*/  IMAD.MOV.U32 R0, RZ, RZ, R3 ;  /* 0x000000ffff007224 */ /* 0x000fe400078e0003 */
[----:B------:R-:W-:Y:S02]  /*02e0*/  IMAD.MOV.U32 R2, RZ, RZ, R4 ;  /* 0x000000ffff027224 */ /* 0x000fe400078e0004 */
[----:B------:R-:W-:Y:S01]  /*02f0*/  IMAD.MOV.U32 R3, RZ, RZ, R5 ;  /* 0x000000ffff037224 */ /* 0x000fe200078e0005 */
[----:B------:R-:W-:Y:S06]  /*0300*/  BRA `(.L_x_28415) ;  /* 0x0000000000087947 */ /* 0x000fec0003800000 */
.L_x_28414:
[----:B------:R-:W-:Y:S01]  /*0310*/  DMUL R2, RZ, R4 ;  /* 0x00000004ff027228 */ /* 0x000fe20000000000 */
[----:B------:R-:W-:-:S10]  /*0320*/  IMAD.MOV.U32 R0, RZ, RZ, RZ ;  /* 0x000000ffff007224 */ /* 0x000fd400078e00ff */
.L_x_28415:
[----:B------:R-:W-:Y:S05]  /*0330*/  BSYNC B1 ;  /* 0x0000000000017941 */ /* 0x000fea0003800000 */
.L_x_28413:
        /* <DEDUP_REMOVED lines=34> */
.L_x_28417:
        /* <DEDUP_REMOVED lines=60> */
.L_x_28418:
[----:B------:R-:W-:Y:S05]  /*0920*/  BSYNC B0 ;  /* 0x0000000000007941 */ /* 0x000fea0003800000 */
.L_x_28416:
        /* <DEDUP_REMOVED lines=24> */
[----:B------:R-:W-:Y:S01]  /*0ab0*/  IMAD.MOV.U32 R53, RZ, RZ, R5 ;  /* 0x000000ffff357224 */ /* 0x000fe200078e0005 */
[----:B------:R-:W-:Y:S06]  /*0ac0*/  BRA `(.L_x_28421) ;  /* 0x0000000000087947 */ /* 0x000fec0003800000 */
.L_x_28420:
[----:B------:R-:W-:Y:S01]  /*0ad0*/  DMUL R52, RZ, R18 ;  /* 0x00000012ff347228 */ /* 0x000fe20000000000 */
[----:B------:R-:W-:-:S10]  /*0ae0*/  IMAD.MOV.U32 R3, RZ, RZ, RZ ;  /* 0x000000ffff037224 */ /* 0x000fd400078e00ff */
.L_x_28421:
[----:B------:R-:W-:Y:S05]  /*0af0*/  BSYNC B1 ;  /* 0x0000000000017941 */ /* 0x000fea0003800000 */
.L_x_28419:
        /* <DEDUP_REMOVED lines=85> */
.L_x_28423:
[----:B------:R-:W-:Y:S05]  /*1050*/  BSYNC B0 ;  /* 0x0000000000007941 */ /* 0x000fea0003800000 */
.L_x_28422:
        /* <DEDUP_REMOVED lines=26> */
.L_x_28425:
[----:B------:R-:W-:Y:S01]  /*1200*/  DMUL R2, RZ, R18 ;  /* 0x00000012ff027228 */ /* 0x000fe20000000000 */
[----:B------:R-:W-:-:S10]  /*1210*/  MOV R0, RZ ;  /* 0x000000ff00007202 */ /* 0x000fd40000000f00 */
.L_x_28426:
[----:B------:R-:W-:Y:S05]  /*1220*/  BSYNC B1 ;  /* 0x0000000000017941 */ /* 0x000fea0003800000 */
.L_x_28424:
        /* <DEDUP_REMOVED lines=46> */
[----:B------:R-:W-:Y:S05]  /*1510*/  CALL.REL.NOINC `($_ZN2at6native29vectorized_elementwise_kernelILi8EZZZNS0_17expm1_kernel_cudaERNS_18TensorIteratorBaseEENKUlvE_clEvENKUlvE1_clEvEUlN3c107complexIdEEE_St5arrayIPcLm2EEEEviT0_T1_$__internal_trig_reduction_slowpathd) ;  /* 0x0000011c00587944 */ /* 0x000fea0003c00000 */
[----:B------:R-:W-:Y:S02]  /*1520*/  IMAD.MOV.U32 R0, RZ, RZ, R3 ;  /* 0x000000ffff007224 */ /* 0x000fe400078e0003 */
[----:B------:R-:W-:Y:S02]  /*1530*/  IMAD.MOV.U32 R2, RZ, RZ, R4 ;  /* 0x000000ffff027224 */ /* 0x000fe400078e0004 */
[----:B------:R-:W-:Y:S01]  /*1540*/  IMAD.MOV.U32 R3, RZ, RZ, R5 ;  /* 0x000000ffff037224 */ /* 0x000fe200078e0005 */
[----:B------:R-:W-:Y:S06]  /*1550*/  BRA `(.L_x_28429) ;  /* 0x0000000000087947 */ /* 0x000fec0003800000 */
.L_x_28428:
[----:B------:R-:W-:Y:S01]  /*1560*/  DMUL R2, RZ, R4 ;  /* 0x00000004ff027228 */ /* 0x000fe20000000000 */
[----:B------:R-:W-:-:S10]  /*1570*/  MOV R0, RZ ;  /* 0x000000ff00007202 */ /* 0x000fd40000000f00 */
.L_x_28429:
[----:B------:R-:W-:Y:S05]  /*1580*/  BSYNC B1 ;  /* 0x0000000000017941 */ /* 0x000fea0003800000 */
.L_x_28427:
        /* <DEDUP_REMOVED lines=34> */
.L_x_28431:
        /* <DEDUP_REMOVED lines=60> */
.L_x_28432:
[----:B------:R-:W-:Y:S05]  /*1b70*/  BSYNC B0 ;  /* 0x0000000000007941 */ /* 0x000fea0003800000 */
.L_x_28430:
        /* <DEDUP_REMOVED lines=23> */
[----:B------:R-:W-:Y:S01]  /*1cf0*/  IMAD.MOV.U32 R52, RZ, RZ, R4 ;  /* 0x000000ffff347224 */ /* 0x000fe200078e0004 */
[----:B------:R-:W-:Y:S01]  /*1d00*/  MOV R53, R5 ;  /* 0x0000000500357202 */ /* 0x000fe20000000f00 */
[----:B------:R-:W-:Y:S06]  /*1d10*/  BRA `(.L_x_28435) ;  /* 0x0000000000087947 */ /* 0x000fec0003800000 */
.L_x_28434:
[----:B------:R-:W-:Y:S01]  /*1d20*/  DMUL R52, RZ, R14 ;  /* 0x0000000eff347228 */ /* 0x000fe20000000000 */
[----:B------:R-:W-:-:S10]  /*1d30*/  IMAD.MOV.U32 R3, RZ, RZ, RZ ;  /* 0x000000ffff037224 */ /* 0x000fd400078e00ff */
.L_x_28435:
[----:B------:R-:W-:Y:S05]  /*1d40*/  BSYNC B1 ;  /* 0x0000000000017941 */ /* 0x000fea0003800000 */
.L_x_28433:
        /* <DEDUP_REMOVED lines=84> */
.L_x_28437:
[----:B------:R-:W-:Y:S05]  /*2290*/  BSYNC B0 ;  /* 0x0000000000007941 */ /* 0x000fea0003800000 */
.L_x_28436:
        /* <DEDUP_REMOVED lines=24> */
[----:B------:R-:W-:Y:S01]  /*2420*/  IMAD.MOV.U32 R3, RZ, RZ, R5 ;  /* 0x000000ffff037224 */ /* 0x000fe200078e0005 */
[----:B------:R-:W-:Y:S06]  /*2430*/  BRA `(.L_x_28440) ;  /* 0x0000000000087947 */ /* 0x000fec0003800000 */
.L_x_28439:
[----:B------:R-:W-:Y:S01]  /*2440*/  DMUL R2, RZ, R14 ;  /* 0x0000000eff027228 */ /* 0x000fe20000000000 */
[----:B------:R-:W-:-:S10]  /*2450*/  IMAD.MOV.U32 R0, RZ, RZ, RZ ;  /* 0x000000ffff007224 */ /* 0x000fd400078e00ff */
.L_x_28440:
[----:B------:R-:W-:Y:S05]  /*2460*/  BSYNC B1 ;  /* 0x0000000000017941 */ /* 0x000fea0003800000 */
.L_x_28438:
        /* <DEDUP_REMOVED lines=51> */
.L_x_28442:
[----:B------:R-:W-:Y:S01]  /*27a0*/  DMUL R2, RZ, R4 ;  /* 0x00000004ff027228 */ /* 0x000fe20000000000 */
[----:B------:R-:W-:-:S10]  /*27b0*/  IMAD.MOV.U32 R0, RZ, RZ, RZ ;  /* 0x000000ffff007224 */ /* 0x000fd400078e00ff */
.L_x_28443:
[----:B------:R-:W-:Y:S05]  /*27c0*/  BSYNC B1 ;  /* 0x0000000000017941 */ /* 0x000fea0003800000 */
.L_x_28441:
        /* <DEDUP_REMOVED lines=34> */
.L_x_28445:
        /* <DEDUP_REMOVED lines=60> */
.L_x_28446:
[----:B------:R-:W-:Y:S05]  /*2db0*/  BSYNC B0 ;  /* 0x0000000000007941 */ /* 0x000fea0003800000 */
.L_x_28444:
        /* <DEDUP_REMOVED lines=22> */
[----:B------:R-:W-:Y:S05]  /*2f20*/  CALL.REL.NOINC `($_ZN2at6native29vectorized_elementwise_kernelILi8EZZZNS0_17expm1_kernel_cudaERNS_18TensorIteratorBaseEENKUlvE_clEvENKUlvE1_clEvEUlN3c107complexIdEEE_St5arrayIPcLm2EEEEviT0_T1_$__internal_trig_reduction_slowpathd) ;  /* 0x0000010000d47944 */ /* 0x000fea0003c00000 */
[----:B------:R-:W-:Y:S02]  /*2f30*/  IMAD.MOV.U32 R52, RZ, RZ, R4 ;  /* 0x000000ffff347224 */ /* 0x000fe400078e0004 */
[----:B------:R-:W-:Y:S01]  /*2f40*/  IMAD.MOV.U32 R53, RZ, RZ, R5 ;  /* 0x000000ffff357224 */ /* 0x000fe200078e0005 */
[----:B------:R-:W-:Y:S06]  /*2f50*/  BRA `(.L_x_28449) ;  /* 0x0000000000087947 */ /* 0x000fec0003800000 */
.L_x_28448:
[----:B------:R-:W-:Y:S01]  /*2f60*/  DMUL R52, RZ, R10 ;  /* 0x0000000aff347228 */ /* 0x000fe20000000000 */
[----:B------:R-:W-:-:S10]  /*2f70*/  IMAD.MOV.U32 R3, RZ, RZ, RZ ;  /* 0x000000ffff037224 */ /* 0x000fd400078e00ff */
.L_x_28449:
[----:B------:R-:W-:Y:S05]  /*2f80*/  BSYNC B1 ;  /* 0x0000000000017941 */ /* 0x000fea0003800000 */
.L_x_28447:
        /* <DEDUP_REMOVED lines=84> */
.L_x_28451:
[----:B------:R-:W-:Y:S05]  /*34d0*/  BSYNC B0 ;  /* 0x0000000000007941 */ /* 0x000fea0003800000 */
.L_x_28450:
        /* <DEDUP_REMOVED lines=23> */
[----:B------:R-:W-:Y:S02]  /*3650*/  IMAD.MOV.U32 R2, RZ, RZ, R4 ;  /* 0x000000ffff027224 */ /* 0x000fe400078e0004 */
[----:B------:R-:W-:Y:S01]  /*3660*/  IMAD.MOV.U32 R3, RZ, RZ, R5 ;  /* 0x000000ffff037224 */ /* 0x000fe200078e0005 */
[----:B------:R-:W-:Y:S06]  /*3670*/  BRA `(.L_x_28454) ;  /* 0x0000000000087947 */ /* 0x000fec0003800000 */
.L_x_28453:
[----:B------:R-:W-:Y:S01]  /*3680*/  DMUL R2, RZ, R10 ;  /* 0x0000000aff027228 */ /* 0x000fe20000000000 */
[----:B------:R-:W-:-:S10]  /*3690*/  IMAD.MOV.U32 R0, RZ, RZ, RZ ;  /* 0x000000ffff007224 */ /* 0x000fd400078e00ff */
.L_x_28454:
[----:B------:R-:W-:Y:S05]  /*36a0*/  BSYNC B1 ;  /* 0x0000000000017941 */ /* 0x000fea0003800000 */
.L_x_28452:
        /* <DEDUP_REMOVED lines=51> */
.L_x_28456:
[----:B------:R-:W-:Y:S01]  /*39e0*/  DMUL R2, RZ, R4 ;  /* 0x00000004ff027228 */ /* 0x000fe20000000000 */
[----:B------:R-:W-:-:S10]  /*39f0*/  IMAD.MOV.U32 R0, RZ, RZ, RZ ;  /* 0x000000ffff007224 */ /* 0x000fd400078e00ff */
.L_x_28457:
[----:B------:R-:W-:Y:S05]  /*3a00*/  BSYNC B1 ;  /* 0x0000000000017941 */ /* 0x000fea0003800000 */
.L_x_28455:
        /* <DEDUP_REMOVED lines=34> */
.L_x_28459:
        /* <DEDUP_REMOVED lines=60> */
.L_x_28460:
[----:B------:R-:W-:Y:S05]  /*3ff0*/  BSYNC B0 ;  /* 0x0000000000007941 */ /* 0x000fea0003800000 */
.L_x_28458:
        /* <DEDUP_REMOVED lines=24> */
[----:B------:R-:W-:Y:S01]  /*4180*/  IMAD.MOV.U32 R53, RZ, RZ, R5 ;  /* 0x000000ffff357224 */ /* 0x000fe200078e0005 */
[----:B------:R-:W-:Y:S06]  /*4190*/  BRA `(.L_x_28463) ;  /* 0x0000000000087947 */ /* 0x000fec0003800000 */
.L_x_28462:
[----:B------:R-:W-:Y:S01]  /*41a0*/  DMUL R52, RZ, R42 ;  /* 0x0000002aff347228 */ /* 0x000fe20000000000 */
[----:B------:R-:W-:-:S10]  /*41b0*/  IMAD.MOV.U32 R3, RZ, RZ, RZ ;  /* 0x000000ffff037224 */ /* 0x000fd400078e00ff */
.L_x_28463:
[----:B------:R-:W-:Y:S05]  /*41c0*/  BSYNC B1 ;  /* 0x0000000000017941 */ /* 0x000fea0003800000 */
.L_x_28461:
        /* <DEDUP_REMOVED lines=84> */
.L_x_28465:
[----:B------:R-:W-:Y:S05]  /*4710*/  BSYNC B0 ;  /* 0x0000000000007941 */ /* 0x000fea0003800000 */
.L_x_28464:
        /* <DEDUP_REMOVED lines=26> */
.L_x_28467:
[----:B------:R-:W-:Y:S01]  /*48c0*/  DMUL R2, RZ, R42 ;  /* 0x0000002aff027228 */ /* 0x000fe20000000000 */
[----:B------:R-:W-:-:S10]  /*48d0*/  IMAD.MOV.U32 R0, RZ, RZ, RZ ;  /* 0x000000ffff007224 */ /* 0x000fd400078e00ff */
.L_x_28468:
[----:B------:R-:W-:Y:S05]  /*48e0*/  BSYNC B1 ;  /* 0x0000000000017941 */ /* 0x000fea0003800000 */
.L_x_28466:
        /* <DEDUP_REMOVED lines=51> */
.L_x_28470:
[----:B------:R-:W-:Y:S01]  /*4c20*/  DMUL R2, RZ, R4 ;  /* 0x00000004ff027228 */ /* 0x000fe20000000000 */
[----:B------:R-:W-:-:S10]  /*4c30*/  IMAD.MOV.U32 R0, RZ, RZ, RZ ;  /* 0x000000ffff007224 */ /* 0x000fd400078e00ff */
.L_x_28471:
[----:B------:R-:W-:Y:S05]  /*4c40*/  BSYNC B1 ;  /* 0x0000000000017941 */ /* 0x000fea0003800000 */
.L_x_28469:
        /* <DEDUP_REMOVED lines=34> */
.L_x_28473:
        /* <DEDUP_REMOVED lines=60> */
.L_x_28474:
[----:B------:R-:W-:Y:S05]  /*5230*/  BSYNC B0 ;  /* 0x0000000000007941 */ /* 0x000fea0003800000 */
.L_x_28472:
        /* <DEDUP_REMOVED lines=26> */
.L_x_28476:
[----:B------:R-:W-:Y:S01]  /*53e0*/  DMUL R52, RZ, R26 ;  /* 0x0000001aff347228 */ /* 0x000fe20000000000 */
[----:B------:R-:W-:-:S10]  /*53f0*/  IMAD.MOV.U32 R3, RZ, RZ, RZ ;  /* 0x000000ffff037224 */ /* 0x000fd400078e00ff */
.L_x_28477:
[----:B------:R-:W-:Y:S05]  /*5400*/  BSYNC B1 ;  /* 0x0000000000017941 */ /* 0x000fea0003800000 */
.L_x_28475:
        /* <DEDUP_REMOVED lines=84> */
.L_x_28479:
[----:B------:R-:W-:Y:S05]  /*5950*/  BSYNC B0 ;  /* 0x0000000000007941 */ /* 0x000fea0003800000 */
.L_x_28478:
        /* <DEDUP_REMOVED lines=26> */
.L_x_28481:
[----:B------:R-:W-:Y:S01]  /*5b00*/  DMUL R2, RZ, R26 ;  /* 0x0000001aff027228 */ /* 0x000fe20000000000 */
[----:B------:R-:W-:-:S10]  /*5b10*/  IMAD.MOV.U32 R0, RZ, RZ, RZ ;  /* 0x000000ffff007224 */ /* 0x000fd400078e00ff */
.L_x_28482:
[----:B------:R-:W-:Y:S05]  /*5b20*/  BSYNC B1 ;  /* 0x0000000000017941 */ /* 0x000fea0003800000 */
.L_x_28480:
        /* <DEDUP_REMOVED lines=51> */
.L_x_28484:
[----:B------:R-:W-:Y:S01]  /*5e60*/  DMUL R2, RZ, R4 ;  /* 0x00000004ff027228 */ /* 0x000fe20000000000 */
[----:B------:R-:W-:-:S10]  /*5e70*/  IMAD.MOV.U32 R0, RZ, RZ, RZ ;  /* 0x000000ffff007224 */ /* 0x000fd400078e00ff */
.L_x_28485:
[----:B------:R-:W-:Y:S05]  /*5e80*/  BSYNC B1 ;  /* 0x0000000000017941 */ /* 0x000fea0003800000 */
.L_x_28483:
        /* <DEDUP_REMOVED lines=34> */
.L_x_28487:
        /* <DEDUP_REMOVED lines=60> */
.L_x_28488:
[----:B------:R-:W-:Y:S05]  /*6470*/  BSYNC B0 ;  /* 0x0000000000007941 */ /* 0x000fea0003800000 */
.L_x_28486:
        /* <DEDUP_REMOVED lines=26> */
.L_x_28490:
[----:B------:R-:W-:Y:S01]  /*6620*/  DMUL R52, RZ, R30 ;  /* 0x0000001eff347228 */ /* 0x000fe20000000000 */
[----:B------:R-:W-:-:S10]  /*6630*/  MOV R3, RZ ;  /* 0x000000ff00037202 */ /* 0x000fd40000000f00 */
.L_x_28491:
[----:B------:R-:W-:Y:S05]  /*6640*/  BSYNC B1 ;  /* 0x0000000000017941 */ /* 0x000fea0003800000 */
.L_x_28489:
        /* <DEDUP_REMOVED lines=84> */
.L_x_28493:
[----:B------:R-:W-:Y:S05]  /*6b90*/  BSYNC B0 ;  /* 0x0000000000007941 */ /* 0x000fea0003800000 */
.L_x_28492:
        /* <DEDUP_REMOVED lines=26> */
.L_x_28495:
[----:B------:R-:W-:Y:S01]  /*6d40*/  DMUL R2, RZ, R30 ;  /* 0x0000001eff027228 */ /* 0x000fe20000000000 */
[----:B------:R-:W-:-:S10]  /*6d50*/  IMAD.MOV.U32 R0, RZ, RZ, RZ ;  /* 0x000000ffff007224 */ /* 0x000fd400078e00ff */
.L_x_28496:
[----:B------:R-:W-:Y:S05]  /*6d60*/  BSYNC B1 ;  /* 0x0000000000017941 */ /* 0x000fea0003800000 */
.L_x_28494:
        /* <DEDUP_REMOVED lines=51> */
.L_x_28498:
[----:B------:R-:W-:Y:S01]  /*70a0*/  DMUL R2, RZ, R4 ;  /* 0x00000004ff027228 */ /* 0x000fe20000000000 */
[----:B------:R-:W-:-:S10]  /*70b0*/  IMAD.MOV.U32 R0, RZ, RZ, RZ ;  /* 0x000000ffff007224 */ /* 0x000fd400078e00ff */
.L_x_28499:
[----:B------:R-:W-:Y:S05]  /*70c0*/  BSYNC B1 ;  /* 0x0000000000017941 */ /* 0x000fea0003800000 */
.L_x_28497:
        /* <DEDUP_REMOVED lines=34> */
.L_x_28501:
        /* <DEDUP_REMOVED lines=60> */
.L_x_28502:
[----:B------:R-:W-:Y:S05]  /*76b0*/  BSYNC B0 ;  /* 0x0000000000007941 */ /* 0x000fea0003800000 */
.L_x_28500:
        /* <DEDUP_REMOVED lines=23> */
[----:B------:R-:W-:Y:S01]  /*7830*/  MOV R52, R4 ;  /* 0x0000000400347202 */ /* 0x000fe20000000f00 */
[----:B------:R-:W-:Y:S01]  /*7840*/  IMAD.MOV.U32 R53, RZ, RZ, R5 ;  /* 0x000000ffff357224 */ /* 0x000fe200078e0005 */
[----:B------:R-:W-:Y:S06]  /*7850*/  BRA `(.L_x_28505) ;  /* 0x0000000000087947 */ /* 0x000fec0003800000 */
.L_x_28504:
[----:B------:R-:W-:Y:S01]  /*7860*/  DMUL R52, RZ, R34 ;  /* 0x00000022ff347228 */ /* 0x000fe20000000000 */
[----:B------:R-:W-:-:S10]  /*7870*/  IMAD.MOV.U32 R3, RZ, RZ, RZ ;  /* 0x000000ffff037224 */ /* 0x000fd400078e00ff */
.L_x_28505:
[----:B------:R-:W-:Y:S05]  /*7880*/  BSYNC B1 ;  /* 0x0000000000017941 */ /* 0x000fea0003800000 */
.L_x_28503:
        /* <DEDUP_REMOVED lines=84> */
.L_x_28507:
[----:B------:R-:W-:Y:S05]  /*7dd0*/  BSYNC B0 ;  /* 0x0000000000007941 */ /* 0x000fea0003800000 */
.L_x_28506:
        /* <DEDUP_REMOVED lines=23> */
[----:B------:R-:W-:Y:S02]  /*7f50*/  IMAD.MOV.U32 R2, RZ, RZ, R4 ;  /* 0x000000ffff027224 */ /* 0x000fe400078e0004 */
[----:B------:R-:W-:Y:S01]  /*7f60*/  IMAD.MOV.U32 R3, RZ, RZ, R5 ;  /* 0x000000ffff037224 */ /* 0x000fe200078e0005 */
[----:B------:R-:W-:Y:S06]  /*7f70*/  BRA `(.L_x_28510) ;  /* 0x0000000000087947 */ /* 0x000fec0003800000 */
.L_x_28509:
[----:B------:R-:W-:Y:S01]  /*7f80*/  DMUL R2, RZ, R34 ;  /* 0x00000022ff027228 */ /* 0x000fe20000000000 */
[----:B------:R-:W-:-:S10]  /*7f90*/  IMAD.MOV.U32 R0, RZ, RZ, RZ ;  /* 0x000000ffff007224 */ /* 0x000fd400078e00ff */
.L_x_28510:
[----:B------:R-:W-:Y:S05]  /*7fa0*/  BSYNC B1 ;  /* 0x0000000000017941 */ /* 0x000fea0003800000 */
.L_x_28508:
        /* <DEDUP_REMOVED lines=51> */
.L_x_28512:
[----:B------:R-:W-:Y:S01]  /*82e0*/  DMUL R2, RZ, R4 ;  /* 0x00000004ff027228 */ /* 0x000fe20000000000 */
[----:B------:R-:W-:-:S10]  /*82f0*/  IMAD.MOV.U32 R0, RZ, RZ, RZ ;  /* 0x000000ffff007224 */ /* 0x000fd400078e00ff */
.L_x_28513:
[----:B------:R-:W-:Y:S05]  /*8300*/  BSYNC B1 ;  /* 0x0000000000017941 */ /* 0x000fea0003800000 */
.L_x_28511:
        /* <DEDUP_REMOVED lines=34> */
.L_x_28515:
        /* <DEDUP_REMOVED lines=60> */
.L_x_28516:
[----:B------:R-:W-:Y:S05]  /*88f0*/  BSYNC B0 ;  /* 0x0000000000007941 */ /* 0x000fea0003800000 */
.L_x_28514:
        /* <DEDUP_REMOVED lines=22> */
[----:B------:R-:W-:Y:S05]  /*8a60*/  CALL.REL.NOINC `($_ZN2at6native29vectorized_elementwise_kernelILi8EZZZNS0_17expm1_kernel_cudaERNS_18TensorIteratorBaseEENKUlvE_clEvENKUlvE1_clEvEUlN3c107complexIdEEE_St5arrayIPcLm2EEEEviT0_T1_$__internal_trig_reduction_slowpathd) ;  /* 0x000000a800047944 */ /* 0x000fea0003c00000 */
[----:B------:R-:W-:Y:S02]  /*8a70*/  IMAD.MOV.U32 R52, RZ, RZ, R4 ;  /* 0x000000ffff347224 */ /* 0x000fe400078e0004 */
[----:B------:R-:W-:Y:S01]  /*8a80*/  IMAD.MOV.U32 R53, RZ, RZ, R5 ;  /* 0x000000ffff357224 */ /* 0x000fe200078e0005 */
[----:B------:R-:W-:Y:S06]  /*8a90*/  BRA `(.L_x_28519) ;  /* 0x0000000000087947 */ /* 0x000fec0003800000 */
.L_x_28518:
[----:B------:R-:W-:Y:S01]  /*8aa0*/  DMUL R52, RZ, R38 ;  /* 0x00000026ff347228 */ /* 0x000fe20000000000 */
[----:B------:R-:W-:-:S10]  /*8ab0*/  IMAD.MOV.U32 R3, RZ, RZ, RZ ;  /* 0x000000ffff037224 */ /* 0x000fd400078e00ff */
.L_x_28519:
[----:B------:R-:W-:Y:S05]  /*8ac0*/  BSYNC B1 ;  /* 0x0000000000017941 */ /* 0x000fea0003800000 */
.L_x_28517:
        /* <DEDUP_REMOVED lines=84> */
.L_x_28521:
[----:B------:R-:W-:Y:S05]  /*9010*/  BSYNC B0 ;  /* 0x0000000000007941 */ /* 0x000fea0003800000 */
.L_x_28520:
        /* <DEDUP_REMOVED lines=23> */
[----:B------:R-:W-:Y:S02]  /*9190*/  IMAD.MOV.U32 R2, RZ, RZ, R4 ;  /* 0x000000ffff027224 */ /* 0x000fe400078e0004 */
[----:B------:R-:W-:Y:S01]  /*91a0*/  IMAD.MOV.U32 R3, RZ, RZ, R5 ;  /* 0x000000ffff037224 */ /* 0x000fe200078e0005 */
[----:B------:R-:W-:Y:S06]  /*91b0*/  BRA `(.L_x_28524) ;  /* 0x0000000000087947 */ /* 0x000fec0003800000 */
.L_x_28523:
[----:B------:R-:W-:Y:S01]  /*91c0*/  DMUL R2, RZ, R38 ;  /* 0x00000026ff027228 */ /* 0x000fe20000000000 */
[----:B------:R-:W-:-:S10]  /*91d0*/  IMAD.MOV.U32 R0, RZ, RZ, RZ ;  /* 0x000000ffff007224 */ /* 0x000fd400078e00ff */
.L_x_28524:
[----:B------:R-:W-:Y:S05]  /*91e0*/  BSYNC B1 ;  /* 0x0000000000017941 */ /* 0x000fea0003800000 */
.L_x_28522:
        /* <DEDUP_REMOVED lines=38> */
.L_x_28412:
        /* <DEDUP_REMOVED lines=96> */
.L_x_28528:
[----:B------:R-:W-:Y:S01]  /*9a50*/  DMUL R2, RZ, R16 ;  /* 0x00000010ff027228 */ /* 0x000fe20000000000 */
[----:B------:R-:W-:-:S10]  /*9a60*/  IMAD.MOV.U32 R0, RZ, RZ, RZ ;  /* 0x000000ffff007224 */ /* 0x000fd400078e00ff */
.L_x_28529:
[----:B------:R-:W-:Y:S05]  /*9a70*/  BSYNC B2 ;  /* 0x0000000000027941 */ /* 0x000fea0003800000 */
.L_x_28527:
        /* <DEDUP_REMOVED lines=34> */
.L_x_28531:
        /* <DEDUP_REMOVED lines=60> */
.L_x_28532:
[----:B------:R-:W-:Y:S05]  /*a060*/  BSYNC B0 ;  /* 0x0000000000007941 */ /* 0x000fea0003800000 */
.L_x_28530:
        /* <DEDUP_REMOVED lines=26> */
.L_x_28534:
[----:B------:R-:W-:Y:S01]  /*a210*/  DMUL R58, RZ, R22 ;  /* 0x00000016ff3a7228 */ /* 0x000fe20000000000 */
[----:B------:R-:W-:-:S10]  /*a220*/  IMAD.MOV.U32 R3, RZ, RZ, RZ ;  /* 0x000000ffff037224 */ /* 0x000fd400078e00ff */
.L_x_28535:
[----:B------:R-:W-:Y:S05]  /*a230*/  BSYNC B2 ;  /* 0x0000000000027941 */ /* 0x000fea0003800000 */
.L_x_28533:
        /* <DEDUP_REMOVED lines=86> */
.L_x_28537:
[----:B------:R-:W-:Y:S05]  /*a7a0*/  BSYNC B0 ;  /* 0x0000000000007941 */ /* 0x000fea0003800000 */
.L_x_28536:
        /* <DEDUP_REMOVED lines=26> */
.L_x_28539:
[----:B------:R-:W-:Y:S01]  /*a950*/  DMUL R2, RZ, R22 ;  /* 0x00000016ff027228 */ /* 0x000fe20000000000 */
[----:B------:R-:W-:-:S10]  /*a960*/  IMAD.MOV.U32 R0, RZ, RZ, RZ ;  /* 0x000000ffff007224 */ /* 0x000fd400078e00ff */
.L_x_28540:
[----:B------:R-:W-:Y:S05]  /*a970*/  BSYNC B2 ;  /* 0x0000000000027941 */ /* 0x000fea0003800000 */
.L_x_28538:
        /* <DEDUP_REMOVED lines=23> */
.L_x_28526:
[----:B------:R-:W-:Y:S05]  /*aaf0*/  BSYNC B1 ;  /* 0x0000000000017941 */ /* 0x000fea0003800000 */
.L_x_28525:
        /* <DEDUP_REMOVED lines=35> */
.L_x_28544:
[----:B------:R-:W-:Y:S01]  /*ad30*/  DMUL R2, RZ, R20 ;  /* 0x00000014ff027228 */ /* 0x000fe20000000000 */
[----:B------:R-:W-:-:S10]  /*ad40*/  IMAD.MOV.U32 R0, RZ, RZ, RZ ;  /* 0x000000ffff007224 */ /* 0x000fd400078e00ff */
.L_x_28545:
[----:B------:R-:W-:Y:S05]  /*ad50*/  BSYNC B2 ;  /* 0x0000000000027941 */ /* 0x000fea0003800000 */
.L_x_28543:
        /* <DEDUP_REMOVED lines=34> */
.L_x_28547:
        /* <DEDUP_REMOVED lines=60> */
.L_x_28548:
[----:B------:R-:W-:Y:S05]  /*b340*/  BSYNC B0 ;  /* 0x0000000000007941 */ /* 0x000fea0003800000 */
.L_x_28546:
        /* <DEDUP_REMOVED lines=26> */
.L_x_28550:
[----:B------:R-:W-:Y:S01]  /*b4f0*/  DMUL R58, RZ, R26 ;  /* 0x0000001aff3a7228 */ /* 0x000fe20000000000 */
[----:B------:R-:W-:-:S10]  /*b500*/  IMAD.MOV.U32 R3, RZ, RZ, RZ ;  /* 0x000000ffff037224 */ /* 0x000fd400078e00ff */
.L_x_28551:
[----:B------:R-:W-:Y:S05]  /*b510*/  BSYNC B2 ;  /* 0x0000000000027941 */ /* 0x000fea0003800000 */
.L_x_28549:
        /* <DEDUP_REMOVED lines=86> */
.L_x_28553:
[----:B------:R-:W-:Y:S05]  /*ba80*/  BSYNC B0 ;  /* 0x0000000000007941 */ /* 0x000fea0003800000 */
.L_x_28552:
        /* <DEDUP_REMOVED lines=26> */
.L_x_28555:
[----:B------:R-:W-:Y:S01]  /*bc30*/  DMUL R2, RZ, R26 ;  /* 0x0000001aff027228 */ /* 0x000fe20000000000 */
[----:B------:R-:W-:-:S10]  /*bc40*/  IMAD.MOV.U32 R0, RZ, RZ, RZ ;  /* 0x000000ffff007224 */ /* 0x000fd400078e00ff */
.L_x_28556:
[----:B------:R-:W-:Y:S05]  /*bc50*/  BSYNC B2 ;  /* 0x0000000000027941 */ /* 0x000fea0003800000 */
.L_x_28554:
        /* <DEDUP_REMOVED lines=23> */
.L_x_28542:
[----:B------:R-:W-:Y:S05]  /*bdd0*/  BSYNC B1 ;  /* 0x0000000000017941 */ /* 0x000fea0003800000 */
.L_x_28541:
        /* <DEDUP_REMOVED lines=35> */
.L_x_28560:
[----:B------:R-:W-:Y:S01]  /*c010*/  DMUL R2, RZ, R24 ;  /* 0x00000018ff027228 */ /* 0x000fe20000000000 */
[----:B------:R-:W-:-:S10]  /*c020*/  IMAD.MOV.U32 R0, RZ, RZ, RZ ;  /* 0x000000ffff007224 */ /* 0x000fd400078e00ff */
.L_x_28561:
[----:B------:R-:W-:Y:S05]  /*c030*/  BSYNC B2 ;  /* 0x0000000000027941 */ /* 0x000fea0003800000 */
.L_x_28559:
        /* <DEDUP_REMOVED lines=34> */
.L_x_28563:
        /* <DEDUP_REMOVED lines=60> */
.L_x_28564:
[----:B------:R-:W-:Y:S05]  /*c620*/  BSYNC B0 ;  /* 0x0000000000007941 */ /* 0x000fea0003800000 */
.L_x_28562:
        /* <DEDUP_REMOVED lines=26> */
.L_x_28566:
[----:B------:R-:W-:Y:S01]  /*c7d0*/  DMUL R58, RZ, R30 ;  /* 0x0000001eff3a7228 */ /* 0x000fe20000000000 */
[----:B------:R-:W-:-:S10]  /*c7e0*/  IMAD.MOV.U32 R3, RZ, RZ, RZ ;  /* 0x000000ffff037224 */ /* 0x000fd400078e00ff */
.L_x_28567:
[----:B------:R-:W-:Y:S05]  /*c7f0*/  BSYNC B2 ;  /* 0x0000000000027941 */ /* 0x000fea0003800000 */
.L_x_28565:
        /* <DEDUP_REMOVED lines=86> */
.L_x_28569:
[----:B------:R-:W-:Y:S05]  /*cd60*/  BSYNC B0 ;  /* 0x0000000000007941 */ /* 0x000fea0003800000 */
.L_x_28568:
        /* <DEDUP_REMOVED lines=26> */
.L_x_28571:
[----:B------:R-:W-:Y:S01]  /*cf10*/  DMUL R2, RZ, R30 ;  /* 0x0000001eff027228 */ /* 0x000fe20000000000 */
[----:B------:R-:W-:-:S10]  /*cf20*/  IMAD.MOV.U32 R0, RZ, RZ, RZ ;  /* 0x000000ffff007224 */ /* 0x000fd400078e00ff */
.L_x_28572:
[----:B------:R-:W-:Y:S05]  /*cf30*/  BSYNC B2 ;  /* 0x0000000000027941 */ /* 0x000fea0003800000 */
.L_x_28570:
        /* <DEDUP_REMOVED lines=23> */
.L_x_28558:
[----:B------:R-:W-:Y:S05]  /*d0b0*/  BSYNC B1 ;  /* 0x0000000000017941 */ /* 0x000fea0003800000 */
.L_x_28557:
        /* <DEDUP_REMOVED lines=35> */
.L_x_28576:
[----:B------:R-:W-:Y:S01]  /*d2f0*/  DMUL R2, RZ, R28 ;  /* 0x0000001cff027228 */ /* 0x000fe20000000000 */
[----:B------:R-:W-:-:S10]  /*d300*/  IMAD.MOV.U32 R0, RZ, RZ, RZ ;  /* 0x000000ffff007224 */ /* 0x000fd400078e00ff */
.L_x_28577:
[----:B------:R-:W-:Y:S05]  /*d310*/  BSYNC B2 ;  /* 0x0000000000027941 */ /* 0x000fea0003800000 */
.L_x_28575:
        /* <DEDUP_REMOVED lines=34> */
.L_x_28579:
        /* <DEDUP_REMOVED lines=60> */
.L_x_28580:
[----:B------:R-:W-:Y:S05]  /*d900*/  BSYNC B0 ;  /* 0x0000000000007941 */ /* 0x000fea0003800000 */
.L_x_28578:
        /* <DEDUP_REMOVED lines=26> */
.L_x_28582:
[----:B------:R-:W-:Y:S01]  /*dab0*/  DMUL R58, RZ, R34 ;  /* 0x00000022ff3a7228 */ /* 0x000fe20000000000 */
[----:B------:R-:W-:-:S10]  /*dac0*/  IMAD.MOV.U32 R3, RZ, RZ, RZ ;  /* 0x000000ffff037224 */ /* 0x000fd400078e00ff */
.L_x_28583:
[----:B------:R-:W-:Y:S05]  /*dad0*/  BSYNC B2 ;  /* 0x0000000000027941 */ /* 0x000fea0003800000 */
.L_x_28581:
        /* <DEDUP_REMOVED lines=85> */
.L_x_28585:
[----:B------:R-:W-:Y:S05]  /*e030*/  BSYNC B0 ;  /* 0x0000000000007941 */ /* 0x000fea0003800000 */
.L_x_28584:
        /* <DEDUP_REMOVED lines=26> */
.L_x_28587:
[----:B------:R-:W-:Y:S01]  /*e1e0*/  DMUL R2, RZ, R34 ;  /* 0x00000022ff027228 */ /* 0x000fe20000000000 */
[----:B------:R-:W-:-:S10]  /*e1f0*/  MOV R0, RZ ;  /* 0x000000ff00007202 */ /* 0x000fd40000000f00 */
.L_x_28588:
[----:B------:R-:W-:Y:S05]  /*e200*/  BSYNC B2 ;  /* 0x0000000000027941 */ /* 0x000fea0003800000 */
.L_x_28586:
        /* <DEDUP_REMOVED lines=23> */
.L_x_28574:
[----:B------:R-:W-:Y:S05]  /*e380*/  BSYNC B1 ;  /* 0x0000000000017941 */ /* 0x000fea0003800000 */
.L_x_28573:
        /* <DEDUP_REMOVED lines=35> */
.L_x_28592:
[----:B------:R-:W-:Y:S01]  /*e5c0*/  DMUL R58, RZ, R6 ;  /* 0x00000006ff3a7228 */ /* 0x000fe20000000000 */
[----:B------:R-:W-:-:S10]  /*e5d0*/  MOV R3, RZ ;  /* 0x000000ff00037202 */ /* 0x000fd40000000f00 */
.L_x_28593:
[----:B------:R-:W-:Y:S05]  /*e5e0*/  BSYNC B2 ;  /* 0x0000000000027941 */ /* 0x000fea0003800000 */
.L_x_28591:
        /* <DEDUP_REMOVED lines=34> */
.L_x_28595:
        /* <DEDUP_REMOVED lines=60> */
.L_x_28596:
[----:B------:R-:W-:Y:S05]  /*ebd0*/  BSYNC B0 ;  /* 0x0000000000007941 */ /* 0x000fea0003800000 */
.L_x_28594:
        /* <DEDUP_REMOVED lines=26> */
.L_x_28598:
[----:B------:R-:W-:Y:S01]  /*ed80*/  DMUL R60, RZ, R46 ;  /* 0x0000002eff3c7228 */ /* 0x000fe20000000000 */
[----:B------:R-:W-:-:S10]  /*ed90*/  IMAD.MOV.U32 R3, RZ, RZ, RZ ;  /* 0x000000ffff037224 */ /* 0x000fd400078e00ff */
.L_x_28599:
[----:B------:R-:W-:Y:S05]  /*eda0*/  BSYNC B2 ;  /* 0x0000000000027941 */ /* 0x000fea0003800000 */
.L_x_28597:
        /* <DEDUP_REMOVED lines=85> */
.L_x_28601:
[----:B------:R-:W-:Y:S05]  /*f300*/  BSYNC B0 ;  /* 0x0000000000007941 */ /* 0x000fea0003800000 */
.L_x_28600:
        /* <DEDUP_REMOVED lines=26> */
.L_x_28603:
[----:B------:R-:W-:Y:S01]  /*f4b0*/  DMUL R2, RZ, R46 ;  /* 0x0000002eff027228 */ /* 0x000fe20000000000 */
[----:B------:R-:W-:-:S10]  /*f4c0*/  IMAD.MOV.U32 R0, RZ, RZ, RZ ;  /* 0x000000ffff007224 */ /* 0x000fd400078e00ff */
.L_x_28604:
[----:B------:R-:W-:Y:S05]  /*f4d0*/  BSYNC B2 ;  /* 0x0000000000027941 */ /* 0x000fea0003800000 */
.L_x_28602:
        /* <DEDUP_REMOVED lines=23> */
.L_x_28590:
[----:B------:R-:W-:Y:S05]  /*f650*/  BSYNC B1 ;  /* 0x0000000000017941 */ /* 0x000fea0003800000 */
.L_x_28589:
        /* <DEDUP_REMOVED lines=34> */
.L_x_28608:
[----:B------:R-:W-:Y:S01]  /*f880*/  DMUL R2, RZ, R36 ;  /* 0x00000024ff027228 */ /* 0x000fe20000000000 */
[----:B------:R-:W-:-:S10]  /*f890*/  IMAD.MOV.U32 R0, RZ, RZ, RZ ;  /* 0x000000ffff007224 */ /* 0x000fd400078e00ff */
.L_x_28609:
[----:B------:R-:W-:Y:S05]  /*f8a0*/  BSYNC B2 ;  /* 0x0000000000027941 */ /* 0x000fea0003800000 */
.L_x_28607:
        /* <DEDUP_REMOVED lines=34> */
.L_x_28611:
        /* <DEDUP_REMOVED lines=60> */
.L_x_28612:
[----:B------:R-:W-:Y:S05]  /*fe90*/  BSYNC B0 ;  /* 0x0000000000007941 */ /* 0x000fea0003800000 */
.L_x_28610:
        /* <DEDUP_REMOVED lines=26> */
.L_x_28614:
[----:B------:R-:W-:Y:S01]  /*10040*/  DMUL R58, RZ, R42 ;  /* 0x0000002aff3a7228 */ /* 0x000fe20000000000 */
[----:B------:R-:W-:-:S10]  /*10050*/  IMAD.MOV.U32 R3, RZ, RZ, RZ ;  /* 0x000000ffff037224 */ /* 0x000fd400078e00ff */
.L_x_28615:
[----:B------:R-:W-:Y:S05]  /*10060*/  BSYNC B2 ;  /* 0x0000000000027941 */ /* 0x000fea0003800000 */
.L_x_28613:
        /* <DEDUP_REMOVED lines=85> */
.L_x_28617:
[----:B------:R-:W-:Y:S05]  /*105c0*/  BSYNC B0 ;  /* 0x0000000000007941 */ /* 0x000fea0003800000 */
.L_x_28616:
        /* <DEDUP_REMOVED lines=26> */
.L_x_28619:
[----:B------:R-:W-:Y:S01]  /*10770*/  DMUL R2, RZ, R42 ;  /* 0x0000002aff027228 */ /* 0x000fe20000000000 */
[----:B------:R-:W-:-:S10]  /*10780*/  IMAD.MOV.U32 R0, RZ, RZ, RZ ;  /* 0x000000ffff007224 */ /* 0x000fd400078e00ff */
.L_x_28620:
[----:B------:R-:W-:Y:S05]  /*10790*/  BSYNC B2 ;  /* 0x0000000000027941 */ /* 0x000fea0003800000 */
.L_x_28618:
        /* <DEDUP_REMOVED lines=23> */
.L_x_28606:
[----:B------:R-:W-:Y:S05]  /*10910*/  BSYNC B1 ;  /* 0x0000000000017941 */ /* 0x000fea0003800000 */
.L_x_28605:
        /* <DEDUP_REMOVED lines=35> */
.L_x_28624:
[----:B------:R-:W-:Y:S01]  /*10b50*/  DMUL R58, RZ, R6 ;  /* 0x00000006ff3a7228 */ /* 0x000fe20000000000 */
[----:B------:R-:W-:-:S10]  /*10b60*/  IMAD.MOV.U32 R3, RZ, RZ, RZ ;  /* 0x000000ffff037224 */ /* 0x000fd400078e00ff */
.L_x_28625:
[----:B------:R-:W-:Y:S05]  /*10b70*/  BSYNC B2 ;  /* 0x0000000000027941 */ /* 0x000fea0003800000 */
.L_x_28623:
        /* <DEDUP_REMOVED lines=34> */
.L_x_28627:
        /* <DEDUP_REMOVED lines=60> */
.L_x_28628:
[----:B------:R-:W-:Y:S05]  /*11160*/  BSYNC B0 ;  /* 0x0000000000007941 */ /* 0x000fea0003800000 */
.L_x_28626:
        /* <DEDUP_REMOVED lines=26> */
.L_x_28630:
[----:B------:R-:W-:Y:S01]  /*11310*/  DMUL R60, RZ, R10 ;  /* 0x0000000aff3c7228 */ /* 0x000fe20000000000 */
[----:B------:R-:W-:-:S10]  /*11320*/  IMAD.MOV.U32 R3, RZ, RZ, RZ ;  /* 0x000000ffff037224 */ /* 0x000fd400078e00ff */
.L_x_28631:
[----:B------:R-:W-:Y:S05]  /*11330*/  BSYNC B2 ;  /* 0x0000000000027941 */ /* 0x000fea0003800000 */
.L_x_28629:
        /* <DEDUP_REMOVED lines=85> */
.L_x_28633:
[----:B------:R-:W-:Y:S05]  /*11890*/  BSYNC B0 ;  /* 0x0000000000007941 */ /* 0x000fea0003800000 */
.L_x_28632:
        /* <DEDUP_REMOVED lines=26> */
.L_x_28635:
[----:B------:R-:W-:Y:S01]  /*11a40*/  DMUL R2, RZ, R10 ;  /* 0x0000000aff027228 */ /* 0x000fe20000000000 */
[----:B------:R-:W-:-:S10]  /*11a50*/  IMAD.MOV.U32 R0, RZ, RZ, RZ ;  /* 0x000000ffff007224 */ /* 0x000fd400078e00ff */
.L_x_28636:
[----:B------:R-:W-:Y:S05]  /*11a60*/  BSYNC B2 ;  /* 0x0000000000027941 */ /* 0x000fea0003800000 */
.L_x_28634:
        /* <DEDUP_REMOVED lines=23> */
.L_x_28622:
[----:B------:R-:W-:Y:S05]  /*11be0*/  BSYNC B1 ;  /* 0x0000000000017941 */ /* 0x000fea0003800000 */
.L_x_28621:
        /* <DEDUP_REMOVED lines=34> */
.L_x_28640:
[----:B------:R-:W-:Y:S01]  /*11e10*/  DMUL R2, RZ, R8 ;  /* 0x00000008ff027228 */ /* 0x000fe20000000000 */
[----:B------:R-:W-:-:S10]  /*11e20*/  IMAD.MOV.U32 R0, RZ, RZ, RZ ;  /* 0x000000ffff007224 */ /* 0x000fd400078e00ff */
.L_x_28641:
[----:B------:R-:W-:Y:S05]  /*11e30*/  BSYNC B2 ;  /* 0x0000000000027941 */ /* 0x000fea0003800000 */
.L_x_28639:
        /* <DEDUP_REMOVED lines=34> */
.L_x_28643:
        /* <DEDUP_REMOVED lines=60> */
.L_x_28644:
[----:B------:R-:W-:Y:S05]  /*12420*/  BSYNC B0 ;  /* 0x0000000000007941 */ /* 0x000fea0003800000 */
.L_x_28642:
        /* <DEDUP_REMOVED lines=26> */
.L_x_28646:
[----:B------:R-:W-:Y:S01]  /*125d0*/  DMUL R58, RZ, R14 ;  /* 0x0000000eff3a7228 */ /* 0x000fe20000000000 */
[----:B------:R-:W-:-:S10]  /*125e0*/  IMAD.MOV.U32 R3, RZ, RZ, RZ ;  /* 0x000000ffff037224 */ /* 0x000fd400078e00ff */
.L_x_28647:
[----:B------:R-:W-:Y:S05]  /*125f0*/  BSYNC B2 ;  /* 0x0000000000027941 */ /* 0x000fea0003800000 */
.L_x_28645:
        /* <DEDUP_REMOVED lines=85> */
.L_x_28649:
[----:B------:R-:W-:Y:S05]  /*12b50*/  BSYNC B0 ;  /* 0x0000000000007941 */ /* 0x000fea0003800000 */
.L_x_28648:
        /* <DEDUP_REMOVED lines=26> */
.L_x_28651:
[----:B------:R-:W-:Y:S01]  /*12d00*/  DMUL R2, RZ, R14 ;  /* 0x0000000eff027228 */ /* 0x000fe20000000000 */
[----:B------:R-:W-:-:S10]  /*12d10*/  IMAD.MOV.U32 R0, RZ, RZ, RZ ;  /* 0x000000ffff007224 */ /* 0x000fd400078e00ff */
.L_x_28652:
[----:B------:R-:W-:Y:S05]  /*12d20*/  BSYNC B2 ;  /* 0x0000000000027941 */ /* 0x000fea0003800000 */
.L_x_28650:
        /* <DEDUP_REMOVED lines=23> */
.L_x_28638:
[----:B------:R-:W-:Y:S05]  /*12ea0*/  BSYNC B1 ;  /* 0x0000000000017941 */ /* 0x000fea0003800000 */
.L_x_28637:
        /* <DEDUP_REMOVED lines=23> */
.L_x_28655:
[----:B------:R-:W-:-:S13]  /*13020*/  ISETP.GE.AND P0, PT, R0, R55, PT ;  /* 0x000000370000720c */ /* 0x000fda0003f06270 */
[----:B------:R-:W-:Y:S05]  /*13030*/  @P0 BRA `(.L_x_28657) ;  /* 0x0000000000300947 */ /* 0x000fea0003800000 */
[----:B01----:R-:W0:Y:S01]  /*13040*/  LDC.64 R2, c[0x0][0x218] ;  /* 0x00008600ff027b82 */ /* 0x003e220000000a00 */
[----:B------:R-:W-:Y:S01]  /*13050*/  IMAD.IADD R5, R56, 0x1, R0 ;  /* 0x0000000138057824 */ /* 0x000fe200078e0200 */
[----:B------:R-:W-:-:S03]  /*13060*/  IADD3 R0, R0, 0x80, RZ ;  /* 0x0000008000007810 */ /* 0x000fc60007ffe0ff */
[----:B0-----:R-:W-:-:S05]  /*13070*/  IMAD.WIDE.U32 R2, R5, 0x10, R2 ;  /* 0x0000001005027825 */ /* 0x001fca00078e0002 */
[----:B------:R1:W-:Y:S02]  /*13080*/  STG.E.128 desc[UR6][R2.64], R28 ;  /* 0x0000001c02007986 */ /* 0x0003e4000c101d06 */
.L_x_28656:
[----:B------:R-:W-:-:S13]  /*13090*/  ISETP.GE.AND P0, PT, R0, R55, PT ;  /* 0x000000370000720c */ /* 0x000fda0003f06270 */
[----:B------:R-:W-:Y:S05]  /*130a0*/  @P0 BRA `(.L_x_28658) ;  /* 0x0000000000340947 */ /* 0x000fea0003800000 */
[----:B01----:R-:W0:Y:S01]  /*130b0*/  LDC.64 R2, c[0x0][0x218] ;  /* 0x00008600ff027b82 */ /* 0x003e220000000a00 */
[----:B------:R-:W-:Y:S02]  /*130c0*/  IMAD.IADD R5, R56, 0x1, R0 ;  /* 0x0000000138057824 */ /* 0x000fe400078e0200 */
[----:B------:R-:W-:Y:S02]  /*130d0*/  VIADD R0, R0, 0x80 ;  /* 0x0000008000007836 */ /* 0x000fe40000000000 */
[----:B0-----:R-:W-:-:S05]  /*130e0*/  IMAD.WIDE.U32 R2, R5, 0x10, R2 ;  /* 0x0000001005027825 */ /* 0x001fca00078e0002 */
[----:B------:R2:W-:Y:S02]  /*130f0*/  STG.E.128 desc[UR6][R2.64], R32 ;  /* 0x0000002002007986 */ /* 0x0005e4000c101d06 */
.L_x_28657:
        /* <DEDUP_REMOVED lines=8> */
.L_x_28658:
[----:B------:R-:W-:Y:S05]  /*13180*/  BSYNC B1 ;  /* 0x0000000000017941 */ /* 0x000fea0003800000 */
.L_x_28654:
[----:B------:R-:W-:-:S13]  /*13190*/  ISETP.GE.AND P0, PT, R0, R55, PT ;  /* 0x000000370000720c */ /* 0x000fda0003f06270 */
[----:B012---:R-:W0:Y:S01]  /*131a0*/  @!P0 LDC.64 R2, c[0x0][0x218] ;  /* 0x00008600ff028b82 */ /* 0x007e220000000a00 */
[----:B------:R-:W-:Y:S02]  /*131b0*/  @!P0 IMAD.IADD R5, R56, 0x1, R0 ;  /* 0x0000000138058824 */ /* 0x000fe400078e0200 */
[----:B------:R-:W-:Y:S02]  /*131c0*/  @!P0 VIADD R0, R0, 0x80 ;  /* 0x0000008000008836 */ /* 0x000fe40000000000 */
[----:B0-----:R-:W-:-:S05]  /*131d0*/  @!P0 IMAD.WIDE.U32 R2, R5, 0x10, R2 ;  /* 0x0000001005028825 */ /* 0x001fca00078e0002 */
[----:B------:R3:W-:Y:S02]  /*131e0*/  @!P0 STG.E.128 desc[UR6][R2.64], R40 ;  /* 0x0000002802008986 */ /* 0x0007e4000c101d06 */
.L_x_28659:
[----:B------:R-:W-:Y:S05]  /*131f0*/  BSYNC B0 ;  /* 0x0000000000007941 */ /* 0x000fea0003800000 */
.L_x_28653:
        /* <DEDUP_REMOVED lines=8> */
        .type           $_ZN2at6native29vectorized_elementwise_kernelILi8EZZZNS0_17expm1_kernel_cudaERNS_18TensorIteratorBaseEENKUlvE_clEvENKUlvE1_clEvEUlN3c107complexIdEEE_St5arrayIPcLm2EEEEviT0_T1_$__internal_trig_reduction_slowpathd,@function
        .size           $_ZN2at6native29vectorized_elementwise_kernelILi8EZZZNS0_17expm1_kernel_cudaERNS_18TensorIteratorBaseEENKUlvE_clEvENKUlvE1_clEvEUlN3c107complexIdEEE_St5arrayIPcLm2EEEEviT0_T1_$__internal_trig_reduction_slowpathd,(.L_x_36115 - $_ZN2at6native29vectorized_elementwise_kernelILi8EZZZNS0_17expm1_kernel_cudaERNS_18TensorIteratorBaseEENKUlvE_clEvENKUlvE1_clEvEUlN3c107complexIdEEE_St5arrayIPcLm2EEEEviT0_T1_$__internal_trig_reduction_slowpathd)
$_ZN2at6native29vectorized_elementwise_kernelILi8EZZZNS0_17expm1_kernel_cudaERNS_18TensorIteratorBaseEENKUlvE_clEvENKUlvE1_clEvEUlN3c107complexIdEEE_St5arrayIPcLm2EEEEviT0_T1_$__internal_trig_reduction_slowpathd:
        /* <DEDUP_REMOVED lines=30> */
.L_x_28663:
        /* <DEDUP_REMOVED lines=29> */
.L_x_28662:
[----:B------:R-:W-:Y:S05]  /*13630*/  BSYNC B0 ;  /* 0x0000000000007941 */ /* 0x000fea0003800000 */
.L_x_28661:
        /* <DEDUP_REMOVED lines=90> */
.L_x_28660:
[----:B------:R-:W-:Y:S02]  /*13be0*/  IMAD.MOV.U32 R7, RZ, RZ, 0x0 ;  /* 0x00000000ff077424 */ /* 0x000fe400078e00ff */
[----:B------:R-:W-:Y:S02]  /*13bf0*/  IMAD.MOV.U32 R4, RZ, RZ, R2 ;  /* 0x000000ffff047224 */ /* 0x000fe400078e0002 */
[----:B------:R-:W-:Y:S01]  /*13c00*/  IMAD.MOV.U32 R5, RZ, RZ, R0 ;  /* 0x000000ffff057224 */ /* 0x000fe200078e0000 */
[----:B------:R-:W-:Y:S06]  /*13c10*/  RET.REL.NODEC R6 `(_ZN2at6native29vectorized_elementwise_kernelILi8EZZZNS0_17expm1_kernel_cudaERNS_18TensorIteratorBaseEENKUlvE_clEvENKUlvE1_clEvEUlN3c107complexIdEEE_St5arrayIPcLm2EEEEviT0_T1_) ;  /* 0xfffffec006f87950 */ /* 0x000fec0003c3ffff */
.L_x_28664:
        /* <DEDUP_REMOVED lines=14> */
.L_x_36115:


//--------------------- .text._ZN2at6native18elementwise_kernelILi128ELi4EZNS0_15gpu_kernel_implIZZZNS0_17expm1_kernel_cudaERNS_18TensorIteratorBaseEENKUlvE_clEvENKUlvE0_clEvEUlfE_EEvS4_RKT_EUliE_EEviT1_ --------------------------
	.section	.text._ZN2at6native18elementwise_kernelILi128ELi4EZNS0_15gpu_kernel_implIZZZNS0_17expm1_kernel_cudaERNS_18TensorIteratorBaseEENKUlvE_clEvENKUlvE0_clEvEUlfE_EEvS4_RKT_EUliE_EEviT1_,"ax",@progbits
	.align	128
        .global         _ZN2at6native18elementwise_kernelILi128ELi4EZNS0_15gpu_kernel_implIZZZNS0_17expm1_kernel_cudaERNS_18TensorIteratorBaseEENKUlvE_clEvENKUlvE0_clEvEUlfE_EEvS4_RKT_EUliE_EEviT1_
        .type           _ZN2at6native18elementwise_kernelILi128ELi4EZNS0_15gpu_kernel_implIZZZNS0_17expm1_kernel_cudaERNS_18TensorIteratorBaseEENKUlvE_clEvENKUlvE0_clEvEUlfE_EEvS4_RKT_EUliE_EEviT1_,@function
        .size           _ZN2at6native18elementwise_kernelILi128ELi4EZNS0_15gpu_kernel_implIZZZNS0_17expm1_kernel_cudaERNS_18TensorIteratorBaseEENKUlvE_clEvENKUlvE0_clEvEUlfE_EEvS4_RKT_EUliE_EEviT1_,(.L_x_36431 - _ZN2at6native18elementwise_kernelILi128ELi4EZNS0_15gpu_kernel_implIZZZNS0_17expm1_kernel_cudaERNS_18TensorIteratorBaseEENKUlvE_clEvENKUlvE0_clEvEUlfE_EEvS4_RKT_EUliE_EEviT1_)
        .other          _ZN2at6native18elementwise_kernelILi128ELi4EZNS0_15gpu_kernel_implIZZZNS0_17expm1_kernel_cudaERNS_18TensorIteratorBaseEENKUlvE_clEvENKUlvE0_clEvEUlfE_EEvS4_RKT_EUliE_EEviT1_,@"STO_CUDA_ENTRY STV_DEFAULT"
_ZN2at6native18elementwise_kernelILi128ELi4EZNS0_15gpu_kernel_implIZZZNS0_17expm1_kernel_cudaERNS_18TensorIteratorBaseEENKUlvE_clEvENKUlvE0_clEvEUlfE_EEvS4_RKT_EUliE_EEviT1_:
.text._ZN2at6native18elementwise_kernelILi128ELi4EZNS0_15gpu_kernel_implIZZZNS0_17expm1_kernel_cudaERNS_18TensorIteratorBaseEENKUlvE_clEvENKUlvE0_clEvEUlfE_EEvS4_RKT_EUliE_EEviT1_:
        /* <DEDUP_REMOVED lines=315> */
.L_x_28667:
        /* <DEDUP_REMOVED lines=22> */
.L_x_28672:
[----:B------:R-:W2:Y:S02]  /*1510*/  LDG.E.U8 R0, desc[UR36][R2.64] ;  /* 0x0000002402007981 */ /* 0x000ea4000c1e1100 */
[----:B--2---:R-:W-:Y:S01]  /*1520*/  I2FP.F32.U32 R0, R0 ;  /* 0x0000000000007245 */ /* 0x004fe20000201000 */
[----:B------:R-:W-:Y:S06]  /*1530*/  BRA `(.L_x_28674) ;  /* 0x0000000c002c7947 */ /* 0x000fec0003800000 */
.L_x_28671:
        /* <DEDUP_REMOVED lines=9> */
.L_x_28676:
[----:B------:R-:W2:Y:S02]  /*15d0*/  LDG.E R0, desc[UR36][R2.64] ;  /* 0x0000002402007981 */ /* 0x000ea4000c1e1900 */
[----:B--2---:R-:W-:Y:S01]  /*15e0*/  I2FP.F32.S32 R0, R0 ;  /* 0x0000000000007245 */ /* 0x004fe20000201400 */
[----:B------:R-:W-:Y:S06]  /*15f0*/  BRA `(.L_x_28674) ;  /* 0x0000000800fc7947 */ /* 0x000fec0003800000 */
.L_x_28675:
[----:B------:R-:W2:Y:S02]  /*1600*/  LDG.E.U16 R0, desc[UR36][R2.64] ;  /* 0x0000002402007981 */ /* 0x000ea4000c1e1500 */
[----:B--2---:R-:W0:Y:S01]  /*1610*/  I2F.S16 R0, R0 ;  /* 0x0000000000007306 */ /* 0x004e220000101400 */
[----:B------:R-:W-:Y:S05]  /*1620*/  BRA `(.L_x_28674) ;  /* 0x0000000800f07947 */ /* 0x000fea0003800000 */
.L_x_28670:
        /* <DEDUP_REMOVED lines=8> */
.L_x_28678:
[----:B------:R-:W2:Y:S02]  /*16b0*/  LDG.E.U16 R0, desc[UR36][R2.64] ;  /* 0x0000002402007981 */ /* 0x000ea4000c1e1500 */
[----:B--2---:R-:W-:Y:S01]  /*16c0*/  HADD2.F32 R0, -RZ, R0.H0_H0 ;  /* 0x20000000ff007230 */ /* 0x004fe20000004100 */
[----:B------:R-:W-:Y:S06]  /*16d0*/  BRA `(.L_x_28674) ;  /* 0x0000000800c47947 */ /* 0x000fec0003800000 */
.L_x_28677:
        /* <DEDUP_REMOVED lines=8> */
.L_x_28680:
[----:B------:R-:W2:Y:S02]  /*1760*/  LDG.E.U16 R0, desc[UR36][R2.64] ;  /* 0x0000002402007981 */ /* 0x000ea4000c1e1500 */
[----:B--2---:R-:W-:Y:S01]  /*1770*/  HADD2.F32 R0, -RZ, R0.H0_H0 ;  /* 0x20000000ff007230 */ /* 0x004fe20000004100 */
[----:B------:R-:W-:Y:S06]  /*1780*/  BRA `(.L_x_28674) ;  /* 0x0000000800987947 */ /* 0x000fec0003800000 */
.L_x_28679:
[----:B------:R-:W2:Y:S01]  /*1790*/  LDG.E.64 R2, desc[UR36][R2.64] ;  /* 0x0000002402027981 */ /* 0x000ea2000c1e1b00 */
[----:B------:R-:W-:Y:S01]  /*17a0*/  UMOV UR4, 0xf0000000 ;  /* 0xf000000000047882 */ /* 0x000fe20000000000 */
[----:B------:R-:W-:Y:S01]  /*17b0*/  UMOV UR5, 0x380fffff ;  /* 0x380fffff00057882 */ /* 0x000fe20000000000 */
[----:B--2---:R-:W0:Y:S01]  /*17c0*/  F2F.F32.F64 R0, R2 ;  /* 0x0000000200007310 */ /* 0x004e220000301000 */
[----:B------:R-:W-:-:S14]  /*17d0*/  DSETP.GEU.AND P0, PT, |R2|, UR4, PT ;  /* 0x0000000402007e2a */ /* 0x000fdc000bf0e200 */
[----:B0-----:R-:W-:Y:S01]  /*17e0*/  @!P0 FMUL R0, R0, 1.175494350822287508e-38 ;  /* 0x0080000000008820 */ /* 0x001fe20000400000 */
[----:B------:R-:W-:Y:S06]  /*17f0*/  BRA `(.L_x_28674) ;  /* 0x00000008007c7947 */ /* 0x000fec0003800000 */
.L_x_28669:
        /* <DEDUP_REMOVED lines=12> */
.L_x_28683:
[----:B------:R-:W2:Y:S01]  /*18c0*/  LDG.E.64 R2, desc[UR36][R2.64] ;  /* 0x0000002402027981 */ /* 0x000ea2000c1e1b00 */
[----:B------:R-:W-:Y:S01]  /*18d0*/  UMOV UR4, 0xf0000000 ;  /* 0xf000000000047882 */ /* 0x000fe20000000000 */
[----:B------:R-:W-:Y:S01]  /*18e0*/  UMOV UR5, 0x380fffff ;  /* 0x380fffff00057882 */ /* 0x000fe20000000000 */
[----:B--2---:R-:W0:Y:S01]  /*18f0*/  F2F.F32.F64 R0, R2 ;  /* 0x0000000200007310 */ /* 0x004e220000301000 */
[----:B------:R-:W-:-:S14]  /*1900*/  DSETP.GEU.AND P0, PT, |R2|, UR4, PT ;  /* 0x0000000402007e2a */ /* 0x000fdc000bf0e200 */
[----:B0-----:R-:W-:Y:S01]  /*1910*/  @!P0 FMUL R0, R0, 1.175494350822287508e-38 ;  /* 0x0080000000008820 */ /* 0x001fe20000400000 */
[----:B------:R-:W-:Y:S06]  /*1920*/  BRA `(.L_x_28674) ;  /* 0x0000000800307947 */ /* 0x000fec0003800000 */
.L_x_28682:
        /* <DEDUP_REMOVED lines=26> */
.L_x_28685:
        /* <DEDUP_REMOVED lines=13> */
.L_x_28684:
[----:B------:R-:W2:Y:S02]  /*1ba0*/  LDG.E.U16 R0, desc[UR36][R2.64] ;  /* 0x0000002402007981 */ /* 0x000ea4000c1e1500 */
[----:B--2---:R-:W-:Y:S01]  /*1bb0*/  IMAD.U32 R0, R0, 0x10000, RZ ;  /* 0x0001000000007824 */ /* 0x004fe200078e00ff */
[----:B------:R-:W-:Y:S06]  /*1bc0*/  BRA `(.L_x_28674) ;  /* 0x0000000400887947 */ /* 0x000fec0003800000 */
.L_x_28681:
        /* <DEDUP_REMOVED lines=11> */
.L_x_28688:
        /* <DEDUP_REMOVED lines=20> */
.L_x_28690:
[----:B------:R-:W-:Y:S05]  /*1dc0*/  BSYNC B0 ;  /* 0x0000000000007941 */ /* 0x000fea0003800000 */
.L_x_28689:
[----:B------:R-:W-:Y:S01]  /*1dd0*/  LEA R3, R0, 0x3b800000, 0x17 ;  /* 0x3b80000000037811 */ /* 0x000fe200078eb8ff */
[----:B------:R-:W-:-:S05]  /*1de0*/  IMAD.SHL.U32 R0, R2, 0x100000, RZ ;  /* 0x0010000002007824 */ /* 0x000fca00078e00ff */
[----:B------:R-:W-:Y:S01]  /*1df0*/  LOP3.LUT R0, R3, R0, R4, 0xfe, !PT ;  /* 0x0000000003007212 */ /* 0x000fe200078efe04 */
[----:B------:R-:W-:Y:S06]  /*1e00*/  BRA `(.L_x_28674) ;  /* 0x0000000000f87947 */ /* 0x000fec0003800000 */
.L_x_28687:
        /* <DEDUP_REMOVED lines=20> */
.L_x_28692:
[----:B------:R-:W-:Y:S05]  /*1f50*/  BSYNC B0 ;  /* 0x0000000000007941 */ /* 0x000fea0003800000 */
.L_x_28691:
[----:B------:R-:W-:Y:S01]  /*1f60*/  LEA R3, R0, 0x37800000, 0x17 ;  /* 0x3780000000037811 */ /* 0x000fe200078eb8ff */
[----:B------:R-:W-:-:S05]  /*1f70*/  IMAD.SHL.U32 R0, R2, 0x200000, RZ ;  /* 0x0020000002007824 */ /* 0x000fca00078e00ff */
[----:B------:R-:W-:Y:S01]  /*1f80*/  LOP3.LUT R0, R3, R0, R4, 0xfe, !PT ;  /* 0x0000000003007212 */ /* 0x000fe200078efe04 */
[----:B------:R-:W-:Y:S06]  /*1f90*/  BRA `(.L_x_28674) ;  /* 0x0000000000947947 */ /* 0x000fec0003800000 */
.L_x_28686:
        /* <DEDUP_REMOVED lines=14> */
.L_x_28673:
        /* <DEDUP_REMOVED lines=16> */
.L_x_28695:
[----:B------:R-:W-:Y:S01]  /*2180*/  IMAD.MOV.U32 R0, RZ, RZ, RZ ;  /* 0x000000ffff007224 */ /* 0x000fe200078e00ff */
[----:B------:R-:W-:Y:S06]  /*2190*/  BRA `(.L_x_28674) ;  /* 0x0000000000147947 */ /* 0x000fec0003800000 */
.L_x_28694:
[----:B------:R-:W2:Y:S02]  /*21a0*/  LDG.E.64 R2, desc[UR36][R2.64] ;  /* 0x0000002402027981 */ /* 0x000ea4000c1e1b00 */
[----:B--2---:R0:W1:Y:S01]  /*21b0*/  I2F.U64 R0, R2 ;  /* 0x0000000200007312 */ /* 0x0040620000301000 */
[----:B------:R-:W-:Y:S05]  /*21c0*/  BRA `(.L_x_28674) ;  /* 0x0000000000087947 */ /* 0x000fea0003800000 */
.L_x_28693:
[----:B------:R-:W2:Y:S02]  /*21d0*/  LDG.E R0, desc[UR36][R2.64] ;  /* 0x0000002402007981 */ /* 0x000ea4000c1e1900 */
[----:B--2---:R-:W-:-:S07]  /*21e0*/  I2FP.F32.U32 R0, R0 ;  /* 0x0000000000007245 */ /* 0x004fce0000201000 */
.L_x_28674:
[----:B------:R-:W-:Y:S05]  /*21f0*/  BSYNC B6 ;  /* 0x0000000000067941 */ /* 0x000fea0003800000 */
.L_x_28668:
[C---:B012345:R-:W-:Y:S01]  /*2200*/  FMUL.FTZ R2, R0.reuse, 1.4426950216293334961 ;  /* 0x3fb8aa3b00027820 */ /* 0x07ffe20000410000 */
[----:B------:R-:W-:Y:S01]  /*2210*/  FSETP.GEU.FTZ.AND P0, PT, |R0|, 0.40999999642372131348, PT ;  /* 0x3ed1eb850000780b */ /* 0x000fe20003f1e200 */
[----:B------:R-:W-:Y:S01]  /*2220*/  HFMA2.MMA R5, -RZ, RZ, 0.83837890625, -4044 ;  /* 0x3ab5ebe6ff057435 */ /* 0x000fe200000001ff */
[----:B------:R-:W0:Y:S03]  /*2230*/  LDC.U8 R7, c[0x0][0x421] ;  /* 0x00010840ff077b82 */ /* 0x000e260000000000 */
[----:B------:R-:W1:Y:S02]  /*2240*/  FRND R2, R2 ;  /* 0x0000000200027307 */ /* 0x000e640000201000 */
[----:B-1----:R-:W-:Y:S02]  /*2250*/  FSEL R3, R2, RZ, P0 ;  /* 0x000000ff02037208 */ /* 0x002fe40000000000 */
[----:B------:R-:W-:-:S02]  /*2260*/  FSETP.NEU.FTZ.AND P0, PT, R0, RZ, PT ;  /* 0x000000ff0000720b */ /* 0x000fc40003f1d000 */
        /* <DEDUP_REMOVED lines=8> */
[----:B------:R-:W-:-:S03]  /*22f0*/  FSETP.GT.FTZ.AND P2, PT, R3, 128, PT ;  /* 0x430000000300780b */ /* 0x000fc60003f54000 */
[----:B------:R-:W-:-:S04]  /*2300*/  FFMA.FTZ R5, R4, R5, 0.49999994039535522461 ;  /* 0x3efffffe04057423 */ /* 0x000fc80000010005 */
[----:B------:R-:W-:-:S04]  /*2310*/  FMUL.FTZ R5, R4, R5 ;  /* 0x0000000504057220 */ /* 0x000fc80000410000 */
[----:B------:R-:W-:Y:S01]  /*2320*/  FFMA.FTZ R5, R4, R5, R4 ;  /* 0x0000000504057223 */ /* 0x000fe20000010004 */
[----:B0-----:R-:W-:Y:S01]  /*2330*/  PRMT R4, R7, 0x9910, RZ ;  /* 0x0000991007047816 */ /* 0x001fe200000000ff */
[----:B-1----:R-:W-:-:S04]  /*2340*/  FADD.FTZ R2, R6, -1 ;  /* 0xbf80000006027421 */ /* 0x002fc80000010000 */
[----:B------:R-:W-:-:S04]  /*2350*/  FFMA.FTZ R2, R5, R6, R2 ;  /* 0x0000000605027223 */ /* 0x000fc80000010002 */
[----:B------:R-:W-:Y:S01]  /*2360*/  @!P1 FADD.FTZ R2, R2, R2 ;  /* 0x0000000202029221 */ /* 0x000fe20000010000 */
[----:B------:R-:W-:Y:S01]  /*2370*/  FSETP.GEU.FTZ.AND P1, PT, R3, -25, PT ;  /* 0xc1c800000300780b */ /* 0x000fe20003f3e000 */
[----:B------:R-:W-:-:S03]  /*2380*/  IMAD.MOV.U32 R3, RZ, RZ, R4 ;  /* 0x000000ffff037224 */ /* 0x000fc600078e0004 */
[----:B------:R-:W-:Y:S02]  /*2390*/  FSEL R2, R2, +INF , !P2 ;  /* 0x7f80000002027808 */ /* 0x000fe40005000000 */
[----:B------:R-:W-:Y:S02]  /*23a0*/  ISETP.GT.AND P2, PT, R3, 0x9, PT ;  /* 0x000000090300780c */ /* 0x000fe40003f44270 */
[----:B------:R-:W-:Y:S01]  /*23b0*/  FSEL R2, R2, -1, P1 ;  /* 0xbf80000002027808 */ /* 0x000fe20000800000 */
[----:B------:R-:W-:-:S10]  /*23c0*/  @!P0 FADD.FTZ R2, R0, R0 ;  /* 0x0000000000028221 */ /* 0x000fd40000010000 */
        /* <DEDUP_REMOVED lines=12> */
.L_x_28699:
[----:B------:R-:W0:Y:S02]  /*2490*/  F2I.S64.TRUNC R2, R2 ;  /* 0x0000000200027311 */ /* 0x000e24000020d900 */
[----:B0-----:R-:W-:-:S05]  /*24a0*/  IMAD.MOV.U32 R5, RZ, RZ, R2 ;  /* 0x000000ffff057224 */ /* 0x001fca00078e0002 */
[----:B------:R0:W-:Y:S01]  /*24b0*/  STG.E.U8 desc[UR36][R16.64], R5 ;  /* 0x0000000510007986 */ /* 0x0001e2000c101124 */
[----:B------:R-:W-:Y:S05]  /*24c0*/  BRA `(.L_x_28701) ;  /* 0x0000000c00407947 */ /* 0x000fea0003800000 */
.L_x_28698:
        /* <DEDUP_REMOVED lines=9> */
.L_x_28703:
[----:B------:R-:W0:Y:S02]  /*2560*/  F2I.FTZ.TRUNC.NTZ R3, R2 ;  /* 0x0000000200037305 */ /* 0x000e24000021f100 */
[----:B0-----:R0:W-:Y:S01]  /*2570*/  STG.E desc[UR36][R16.64], R3 ;  /* 0x0000000310007986 */ /* 0x0011e2000c101924 */
[----:B------:R-:W-:Y:S05]  /*2580*/  BRA `(.L_x_28701) ;  /* 0x0000000c00107947 */ /* 0x000fea0003800000 */
.L_x_28702:
[----:B------:R-:W0:Y:S02]  /*2590*/  F2I.FTZ.TRUNC.NTZ R3, R2 ;  /* 0x0000000200037305 */ /* 0x000e24000021f100 */
[----:B0-----:R0:W-:Y:S01]  /*25a0*/  STG.E.U16 desc[UR36][R16.64], R3 ;  /* 0x0000000310007986 */ /* 0x0011e2000c101524 */
[----:B------:R-:W-:Y:S05]  /*25b0*/  BRA `(.L_x_28701) ;  /* 0x0000000c00047947 */ /* 0x000fea0003800000 */
.L_x_28697:
        /* <DEDUP_REMOVED lines=8> */
.L_x_28705:
[----:B------:R-:W-:-:S05]  /*2640*/  F2FP.F16.F32.PACK_AB R2, RZ, R2 ;  /* 0x00000002ff02723e */ /* 0x000fca00000000ff */
[----:B------:R0:W-:Y:S01]  /*2650*/  STG.E.U16 desc[UR36][R16.64], R2 ;  /* 0x0000000210007986 */ /* 0x0001e2000c101524 */
[----:B------:R-:W-:Y:S05]  /*2660*/  BRA `(.L_x_28701) ;  /* 0x0000000800d87947 */ /* 0x000fea0003800000 */
.L_x_28704:
        /* <DEDUP_REMOVED lines=9> */
.L_x_28707:
[----:B------:R-:W-:-:S04]  /*2700*/  F2FP.F16.F32.PACK_AB R3, RZ, R2 ;  /* 0x00000002ff03723e */ /* 0x000fc800000000ff */
[----:B------:R-:W-:-:S05]  /*2710*/  PRMT R3, R3, 0x5410, RZ ;  /* 0x0000541003037816 */ /* 0x000fca00000000ff */
[----:B------:R0:W-:Y:S01]  /*2720*/  STG.E desc[UR36][R16.64], R3 ;  /* 0x0000000310007986 */ /* 0x0001e2000c101924 */
[----:B------:R-:W-:Y:S05]  /*2730*/  BRA `(.L_x_28701) ;  /* 0x0000000800a47947 */ /* 0x000fea0003800000 */
.L_x_28706:
[----:B------:R-:W-:-:S06]  /*2740*/  FMUL.FTZ R2, R2, 1 ;  /* 0x3f80000002027820 */ /* 0x000fcc0000410000 */
[----:B------:R-:W0:Y:S02]  /*2750*/  F2F.F64.F32 R2, R2 ;  /* 0x0000000200027310 */ /* 0x000e240000201800 */
[----:B0-----:R0:W-:Y:S01]  /*2760*/  STG.E.64 desc[UR36][R16.64], R2 ;  /* 0x0000000210007986 */ /* 0x0011e2000c101b24 */
[----:B------:R-:W-:Y:S05]  /*2770*/  BRA `(.L_x_28701) ;  /* 0x0000000800947947 */ /* 0x000fea0003800000 */
.L_x_28696:
        /* <DEDUP_REMOVED lines=12> */
.L_x_28710:
[----:B------:R-:W-:Y:S01]  /*2840*/  FMUL.FTZ R4, R2, 1 ;  /* 0x3f80000002047820 */ /* 0x000fe20000410000 */
[----:B------:R-:W-:-:S05]  /*2850*/  CS2R R6, SRZ ;  /* 0x0000000000067805 */ /* 0x000fca000001ff00 */
[----:B------:R-:W0:Y:S02]  /*2860*/  F2F.F64.F32 R4, R4 ;  /* 0x0000000400047310 */ /* 0x000e240000201800 */
[----:B0-----:R0:W-:Y:S01]  /*2870*/  STG.E.128 desc[UR36][R16.64], R4 ;  /* 0x0000000410007986 */ /* 0x0011e2000c101d24 */
[----:B------:R-:W-:Y:S05]  /*2880*/  BRA `(.L_x_28701) ;  /* 0x0000000800507947 */ /* 0x000fea0003800000 */
.L_x_28709:
        /* <DEDUP_REMOVED lines=20> */
.L_x_28714:
[----:B------:R-:W-:Y:S05]  /*29d0*/  BSYNC B0 ;  /* 0x0000000000007941 */ /* 0x000fea0003800000 */
.L_x_28713:
[----:B------:R-:W-:-:S05]  /*29e0*/  LOP3.LUT R5, R0, R5, RZ, 0xfc, !PT ;  /* 0x0000000500057212 */ /* 0x000fca00078efcff */
[----:B------:R0:W-:Y:S01]  /*29f0*/  STG.E.U8 desc[UR36][R16.64], R5 ;  /* 0x0000000510007986 */ /* 0x0001e2000c101124 */
[----:B------:R-:W-:Y:S05]  /*2a00*/  BRA `(.L_x_28701) ;  /* 0x0000000400f07947 */ /* 0x000fea0003800000 */
.L_x_28712:
        /* <DEDUP_REMOVED lines=12> */
.L_x_28716:
[----:B------:R-:W-:Y:S01]  /*2ad0*/  IMAD.MOV.U32 R0, RZ, RZ, 0x7f ;  /* 0x0000007fff007424 */ /* 0x000fe200078e00ff */
[----:B------:R-:W-:-:S04]  /*2ae0*/  ISETP.GT.U32.AND P0, PT, R4, 0x7f800000, PT ;  /* 0x7f8000000400780c */ /* 0x000fc80003f04070 */
[----:B------:R-:W-:-:S09]  /*2af0*/  SEL R0, R0, 0x7c, P0 ;  /* 0x0000007c00007807 */ /* 0x000fd20000000000 */
.L_x_28717:
[----:B------:R-:W-:Y:S05]  /*2b00*/  BSYNC B0 ;  /* 0x0000000000007941 */ /* 0x000fea0003800000 */
.L_x_28715:
[----:B------:R-:W-:-:S04]  /*2b10*/  LOP3.LUT R2, R2, 0x80000000, RZ, 0xc0, !PT ;  /* 0x8000000002027812 */ /* 0x000fc800078ec0ff */
[----:B------:R-:W-:-:S04]  /*2b20*/  SHF.R.U32.HI R3, RZ, 0x18, R2 ;  /* 0x00000018ff037819 */ /* 0x000fc80000011602 */
[----:B------:R-:W-:-:S05]  /*2b30*/  LOP3.LUT R3, R0, R3, RZ, 0xfc, !PT ;  /* 0x0000000300037212 */ /* 0x000fca00078efcff */
[----:B------:R0:W-:Y:S01]  /*2b40*/  STG.E.U8 desc[UR36][R16.64], R3 ;  /* 0x0000000310007986 */ /* 0x0001e2000c101124 */
[----:B------:R-:W-:Y:S05]  /*2b50*/  BRA `(.L_x_28701) ;  /* 0x00000004009c7947 */ /* 0x000fea0003800000 */
.L_x_28711:
[----:B------:R-:W-:-:S05]  /*2b60*/  F2FP.BF16.F32.PACK_AB R2, RZ, R2 ;  /* 0x00000002ff02723e */ /* 0x000fca00000010ff */
[----:B------:R0:W-:Y:S01]  /*2b70*/  STG.E.U16 desc[UR36][R16.64], R2 ;  /* 0x0000000210007986 */ /* 0x0001e2000c101524 */
[----:B------:R-:W-:Y:S05]  /*2b80*/  BRA `(.L_x_28701) ;  /* 0x0000000400907947 */ /* 0x000fea0003800000 */
.L_x_28708:
        /* <DEDUP_REMOVED lines=11> */
.L_x_28720:
        /* <DEDUP_REMOVED lines=16> */
.L_x_28723:
[----:B------:R-:W-:-:S04]  /*2d40*/  LOP3.LUT R2, R2, 0x80000000, RZ, 0xc0, !PT ;  /* 0x8000000002027812 */ /* 0x000fc800078ec0ff */
[----:B------:R-:W-:-:S04]  /*2d50*/  SHF.R.U32.HI R3, RZ, 0x18, R2 ;  /* 0x00000018ff037819 */ /* 0x000fc80000011602 */
[----:B------:R-:W-:-:S04]  /*2d60*/  LOP3.LUT R0, R0, R3, RZ, 0xfc, !PT ;  /* 0x0000000300007212 */ /* 0x000fc800078efcff */
[----:B------:R-:W-:-:S07]  /*2d70*/  PRMT R8, R0, 0x7610, R8 ;  /* 0x0000761000087816 */ /* 0x000fce0000000008 */
.L_x_28722:
[----:B------:R-:W-:Y:S05]  /*2d80*/  BSYNC B0 ;  /* 0x0000000000007941 */ /* 0x000fea0003800000 */
.L_x_28721:
[----:B------:R0:W-:Y:S01]  /*2d90*/  STG.E.U8 desc[UR36][R16.64], R8 ;  /* 0x0000000810007986 */ /* 0x0001e2000c101124 */
[----:B------:R-:W-:Y:S05]  /*2da0*/  BRA `(.L_x_28701) ;  /* 0x0000000400087947 */ /* 0x000fea0003800000 */
.L_x_28719:
        /* <DEDUP_REMOVED lines=16> */
.L_x_28726:
[----:B------:R-:W-:-:S04]  /*2eb0*/  LOP3.LUT R2, R2, 0x80000000, RZ, 0xc0, !PT ;  /* 0x8000000002027812 */ /* 0x000fc800078ec0ff */
[----:B------:R-:W-:-:S04]  /*2ec0*/  SHF.R.U32.HI R3, RZ, 0x18, R2 ;  /* 0x00000018ff037819 */ /* 0x000fc80000011602 */
[----:B------:R-:W-:-:S04]  /*2ed0*/  LOP3.LUT R0, R0, R3, RZ, 0xfc, !PT ;  /* 0x0000000300007212 */ /* 0x000fc800078efcff */
[----:B------:R-:W-:-:S07]  /*2ee0*/  PRMT R8, R0, 0x7610, R8 ;  /* 0x0000761000087816 */ /* 0x000fce0000000008 */
.L_x_28725:
[----:B------:R-:W-:Y:S05]  /*2ef0*/  BSYNC B0 ;  /* 0x0000000000007941 */ /* 0x000fea0003800000 */
.L_x_28724:
[----:B------:R3:W-:Y:S01]  /*2f00*/  STG.E.U8 desc[UR36][R16.64], R8 ;  /* 0x0000000810007986 */ /* 0x0007e2000c101124 */
[----:B------:R-:W-:Y:S05]  /*2f10*/  BRA `(.L_x_28701) ;  /* 0x0000000000ac7947 */ /* 0x000fea0003800000 */
.L_x_28718:
        /* <DEDUP_REMOVED lines=21> */
.L_x_28700:
        /* <DEDUP_REMOVED lines=16> */
.L_x_28729:
[----:B------:R-:W-:Y:S05]  /*3170*/  BRA `(.L_x_28701) ;  /* 0x0000000000147947 */ /* 0x000fea0003800000 */
.L_x_28728:
[----:B------:R-:W0:Y:S02]  /*3180*/  F2I.U64.TRUNC R2, R2 ;  /* 0x0000000200027311 */ /* 0x000e24000020d800 */
[----:B0-----:R2:W-:Y:S01]  /*3190*/  STG.E.64 desc[UR36][R16.64], R2 ;  /* 0x0000000210007986 */ /* 0x0015e2000c101b24 */
[----:B------:R-:W-:Y:S05]  /*31a0*/  BRA `(.L_x_28701) ;  /* 0x0000000000087947 */ /* 0x000fea0003800000 */
.L_x_28727:
[----:B------:R-:W0:Y:S02]  /*31b0*/  F2I.FTZ.U32.TRUNC.NTZ R3, R2 ;  /* 0x0000000200037305 */ /* 0x000e24000021f000 */
[----:B0-----:R0:W-:Y:S02]  /*31c0*/  STG.E desc[UR36][R16.64], R3 ;  /* 0x0000000310007986 */ /* 0x0011e4000c101924 */
.L_x_28701:
[----:B------:R-:W-:-:S04]  /*31d0*/  IMAD R18, R23, 0x200, R18 ;  /* 0x0000020017127824 */ /* 0x000fc800078e0212 */
[----:B------:R-:W-:-:S07]  /*31e0*/  VIADD R19, R18, 0x80 ;  /* 0x0000008012137836 */ /* 0x000fce0000000000 */
.L_x_28666:
[----:B------:R-:W-:Y:S05]  /*31f0*/  BSYNC B7 ;  /* 0x0000000000077941 */ /* 0x000fea0003800000 */
.L_x_28665:
        /* <DEDUP_REMOVED lines=307> */
.L_x_28732:
        /* <DEDUP_REMOVED lines=22> */
.L_x_28737:
[----:B------:R-:W2:Y:S02]  /*4690*/  LDG.E.U8 R0, desc[UR36][R2.64] ;  /* 0x0000002402007981 */ /* 0x000ea4000c1e1100 */
[----:B--2---:R-:W-:Y:S01]  /*46a0*/  I2FP.F32.U32 R0, R0 ;  /* 0x0000000000007245 */ /* 0x004fe20000201000 */
[----:B------:R-:W-:Y:S06]  /*46b0*/  BRA `(.L_x_28739) ;  /* 0x0000000c002c7947 */ /* 0x000fec0003800000 */
.L_x_28736:
        /* <DEDUP_REMOVED lines=9> */
.L_x_28741:
[----:B------:R-:W2:Y:S02]  /*4750*/  LDG.E R0, desc[UR36][R2.64] ;  /* 0x0000002402007981 */ /* 0x000ea4000c1e1900 */
[----:B--2---:R-:W-:Y:S01]  /*4760*/  I2FP.F32.S32 R0, R0 ;  /* 0x0000000000007245 */ /* 0x004fe20000201400 */
[----:B------:R-:W-:Y:S06]  /*4770*/  BRA `(.L_x_28739) ;  /* 0x0000000800fc7947 */ /* 0x000fec0003800000 */
.L_x_28740:
[----:B------:R-:W2:Y:S02]  /*4780*/  LDG.E.U16 R0, desc[UR36][R2.64] ;  /* 0x0000002402007981 */ /* 0x000ea4000c1e1500 */
[----:B--2---:R-:W1:Y:S01]  /*4790*/  I2F.S16 R0, R0 ;  /* 0x0000000000007306 */ /* 0x004e620000101400 */
[----:B------:R-:W-:Y:S05]  /*47a0*/  BRA `(.L_x_28739) ;  /* 0x0000000800f07947 */ /* 0x000fea0003800000 */
.L_x_28735:
        /* <DEDUP_REMOVED lines=8> */
.L_x_28743:
[----:B------:R-:W2:Y:S02]  /*4830*/  LDG.E.U16 R0, desc[UR36][R2.64] ;  /* 0x0000002402007981 */ /* 0x000ea4000c1e1500 */
[----:B--2---:R-:W-:Y:S01]  /*4840*/  HADD2.F32 R0, -RZ, R0.H0_H0 ;  /* 0x20000000ff007230 */ /* 0x004fe20000004100 */
[----:B------:R-:W-:Y:S06]  /*4850*/  BRA `(.L_x_28739) ;  /* 0x0000000800c47947 */ /* 0x000fec0003800000 */
.L_x_28742:
        /* <DEDUP_REMOVED lines=8> */
.L_x_28745:
[----:B------:R-:W2:Y:S02]  /*48e0*/  LDG.E.U16 R0, desc[UR36][R2.64] ;  /* 0x0000002402007981 */ /* 0x000ea4000c1e1500 */
[----:B--2---:R-:W-:Y:S01]  /*48f0*/  HADD2.F32 R0, -RZ, R0.H0_H0 ;  /* 0x20000000ff007230 */ /* 0x004fe20000004100 */
[----:B------:R-:W-:Y:S06]  /*4900*/  BRA `(.L_x_28739) ;  /* 0x0000000800987947 */ /* 0x000fec0003800000 */
.L_x_28744:
[----:B------:R-:W2:Y:S01]  /*4910*/  LDG.E.64 R2, desc[UR36][R2.64] ;  /* 0x0000002402027981 */ /* 0x000ea2000c1e1b00 */
[----:B------:R-:W-:Y:S01]  /*4920*/  UMOV UR4, 0xf0000000 ;  /* 0xf000000000047882 */ /* 0x000fe20000000000 */
[----:B------:R-:W-:Y:S01]  /*4930*/  UMOV UR5, 0x380fffff ;  /* 0x380fffff00057882 */ /* 0x000fe20000000000 */
[----:B--2---:R-:W0:Y:S01]  /*4940*/  F2F.F32.F64 R0, R2 ;  /* 0x0000000200007310 */ /* 0x004e220000301000 */
[----:B------:R-:W-:-:S14]  /*4950*/  DSETP.GEU.AND P0, PT, |R2|, UR4, PT ;  /* 0x0000000402007e2a */ /* 0x000fdc000bf0e200 */
[----:B0-----:R-:W-:Y:S01]  /*4960*/  @!P0 FMUL R0, R0, 1.175494350822287508e-38 ;  /* 0x0080000000008820 */ /* 0x001fe20000400000 */
[----:B------:R-:W-:Y:S06]  /*4970*/  BRA `(.L_x_28739) ;  /* 0x00000008007c7947 */ /* 0x000fec0003800000 */
.L_x_28734:
        /* <DEDUP_REMOVED lines=12> */
.L_x_28748:
[----:B------:R-:W2:Y:S01]  /*4a40*/  LDG.E.64 R2, desc[UR36][R2.64] ;  /* 0x0000002402027981 */ /* 0x000ea2000c1e1b00 */
[----:B------:R-:W-:Y:S01]  /*4a50*/  UMOV UR4, 0xf0000000 ;  /* 0xf000000000047882 */ /* 0x000fe20000000000 */
[----:B------:R-:W-:Y:S01]  /*4a60*/  UMOV UR5, 0x380fffff ;  /* 0x380fffff00057882 */ /* 0x000fe20000000000 */
[----:B--2---:R-:W0:Y:S01]  /*4a70*/  F2F.F32.F64 R0, R2 ;  /* 0x0000000200007310 */ /* 0x004e220000301000 */
[----:B------:R-:W-:-:S14]  /*4a80*/  DSETP.GEU.AND P0, PT, |R2|, UR4, PT ;  /* 0x0000000402007e2a */ /* 0x000fdc000bf0e200 */
[----:B0-----:R-:W-:Y:S01]  /*4a90*/  @!P0 FMUL R0, R0, 1.175494350822287508e-38 ;  /* 0x0080000000008820 */ /* 0x001fe20000400000 */
[----:B------:R-:W-:Y:S06]  /*4aa0*/  BRA `(.L_x_28739) ;  /* 0x0000000800307947 */ /* 0x000fec0003800000 */
.L_x_28747:
        /* <DEDUP_REMOVED lines=26> */
.L_x_28750:
        /* <DEDUP_REMOVED lines=13> */
.L_x_28749:
[----:B------:R-:W2:Y:S02]  /*4d20*/  LDG.E.U16 R0, desc[UR36][R2.64] ;  /* 0x0000002402007981 */ /* 0x000ea4000c1e1500 */
[----:B--2---:R-:W-:Y:S01]  /*4d30*/  IMAD.U32 R0, R0, 0x10000, RZ ;  /* 0x0001000000007824 */ /* 0x004fe200078e00ff */
[----:B------:R-:W-:Y:S06]  /*4d40*/  BRA `(.L_x_28739) ;  /* 0x0000000400887947 */ /* 0x000fec0003800000 */
.L_x_28746:
        /* <DEDUP_REMOVED lines=11> */
.L_x_28753:
        /* <DEDUP_REMOVED lines=20> */
.L_x_28755:
[----:B------:R-:W-:Y:S05]  /*4f40*/  BSYNC B0 ;  /* 0x0000000000007941 */ /* 0x000fea0003800000 */
.L_x_28754:
[----:B------:R-:W-:Y:S01]  /*4f50*/  LEA R3, R0, 0x3b800000, 0x17 ;  /* 0x3b80000000037811 */ /* 0x000fe200078eb8ff */
[----:B------:R-:W-:-:S05]  /*4f60*/  IMAD.SHL.U32 R0, R2, 0x100000, RZ ;  /* 0x0010000002007824 */ /* 0x000fca00078e00ff */
[----:B------:R-:W-:Y:S01]  /*4f70*/  LOP3.LUT R0, R3, R0, R4, 0xfe, !PT ;  /* 0x0000000003007212 */ /* 0x000fe200078efe04 */
[----:B------:R-:W-:Y:S06]  /*4f80*/  BRA `(.L_x_28739) ;  /* 0x0000000000f87947 */ /* 0x000fec0003800000 */
.L_x_28752:
        /* <DEDUP_REMOVED lines=20> */
.L_x_28757:
[----:B------:R-:W-:Y:S05]  /*50d0*/  BSYNC B0 ;  /* 0x0000000000007941 */ /* 0x000fea0003800000 */
.L_x_28756:
[----:B------:R-:W-:Y:S01]  /*50e0*/  LEA R3, R0, 0x37800000, 0x17 ;  /* 0x3780000000037811 */ /* 0x000fe200078eb8ff */
[----:B------:R-:W-:-:S05]  /*50f0*/  IMAD.SHL.U32 R0, R2, 0x200000, RZ ;  /* 0x0020000002007824 */ /* 0x000fca00078e00ff */
[----:B------:R-:W-:Y:S01]  /*5100*/  LOP3.LUT R0, R3, R0, R4, 0xfe, !PT ;  /* 0x0000000003007212 */ /* 0x000fe200078efe04 */
[----:B------:R-:W-:Y:S06]  /*5110*/  BRA `(.L_x_28739) ;  /* 0x0000000000947947 */ /* 0x000fec0003800000 */
.L_x_28751:
        /* <DEDUP_REMOVED lines=14> */
.L_x_28738:
        /* <DEDUP_REMOVED lines=16> */
.L_x_28760:
[----:B------:R-:W-:Y:S01]  /*5300*/  IMAD.MOV.U32 R0, RZ, RZ, RZ ;  /* 0x000000ffff007224 */ /* 0x000fe200078e00ff */
[----:B------:R-:W-:Y:S06]  /*5310*/  BRA `(.L_x_28739) ;  /* 0x0000000000147947 */ /* 0x000fec0003800000 */
.L_x_28759:
[----:B------:R-:W2:Y:S02]  /*5320*/  LDG.E.64 R2, desc[UR36][R2.64] ;  /* 0x0000002402027981 */ /* 0x000ea4000c1e1b00 */
[----:B--2---:R0:W1:Y:S01]  /*5330*/  I2F.U64 R0, R2 ;  /* 0x0000000200007312 */ /* 0x0040620000301000 */
[----:B------:R-:W-:Y:S05]  /*5340*/  BRA `(.L_x_28739) ;  /* 0x0000000000087947 */ /* 0x000fea0003800000 */
.L_x_28758:
[----:B------:R-:W2:Y:S02]  /*5350*/  LDG.E R0, desc[UR36][R2.64] ;  /* 0x0000002402007981 */ /* 0x000ea4000c1e1900 */
[----:B--2---:R-:W-:-:S07]  /*5360*/  I2FP.F32.U32 R0, R0 ;  /* 0x0000000000007245 */ /* 0x004fce0000201000 */
.L_x_28739:
[----:B------:R-:W-:Y:S05]  /*5370*/  BSYNC B6 ;  /* 0x0000000000067941 */ /* 0x000fea0003800000 */
.L_x_28733:
[C---:B012345:R-:W-:Y:S01]  /*5380*/  FMUL.FTZ R2, R0.reuse, 1.4426950216293334961 ;  /* 0x3fb8aa3b00027820 */ /* 0x07ffe20000410000 */
[----:B------:R-:W-:Y:S01]  /*5390*/  FSETP.GEU.FTZ.AND P0, PT, |R0|, 0.40999999642372131348, PT ;  /* 0x3ed1eb850000780b */ /* 0x000fe20003f1e200 */
[----:B------:R-:W-:Y:S01]  /*53a0*/  IMAD.MOV.U32 R5, RZ, RZ, 0x3ab5ebe6 ;  /* 0x3ab5ebe6ff057424 */ /* 0x000fe200078e00ff */
        /* <DEDUP_REMOVED lines=38> */
.L_x_28764:
[----:B------:R-:W0:Y:S02]  /*5610*/  F2I.S64.TRUNC R2, R2 ;  /* 0x0000000200027311 */ /* 0x000e24000020d900 */
[----:B0-----:R-:W-:-:S05]  /*5620*/  IMAD.MOV.U32 R5, RZ, RZ, R2 ;  /* 0x000000ffff057224 */ /* 0x001fca00078e0002 */
[----:B------:R4:W-:Y:S01]  /*5630*/  STG.E.U8 desc[UR36][R16.64], R5 ;  /* 0x0000000510007986 */ /* 0x0009e2000c101124 */
[----:B------:R-:W-:Y:S05]  /*5640*/  BRA `(.L_x_28766) ;  /* 0x0000000c00407947 */ /* 0x000fea0003800000 */
.L_x_28763:
        /* <DEDUP_REMOVED lines=9> */
.L_x_28768:
[----:B------:R-:W0:Y:S02]  /*56e0*/  F2I.FTZ.TRUNC.NTZ R3, R2 ;  /* 0x0000000200037305 */ /* 0x000e24000021f100 */
[----:B0-----:R2:W-:Y:S01]  /*56f0*/  STG.E desc[UR36][R16.64], R3 ;  /* 0x0000000310007986 */ /* 0x0015e2000c101924 */
[----:B------:R-:W-:Y:S05]  /*5700*/  BRA `(.L_x_28766) ;  /* 0x0000000c00107947 */ /* 0x000fea0003800000 */
.L_x_28767:
[----:B------:R-:W0:Y:S02]  /*5710*/  F2I.FTZ.TRUNC.NTZ R3, R2 ;  /* 0x0000000200037305 */ /* 0x000e24000021f100 */
[----:B0-----:R0:W-:Y:S01]  /*5720*/  STG.E.U16 desc[UR36][R16.64], R3 ;  /* 0x0000000310007986 */ /* 0x0011e2000c101524 */
[----:B------:R-:W-:Y:S05]  /*5730*/  BRA `(.L_x_28766) ;  /* 0x0000000c00047947 */ /* 0x000fea0003800000 */
.L_x_28762:
        /* <DEDUP_REMOVED lines=8> */
.L_x_28770:
[----:B------:R-:W-:-:S05]  /*57c0*/  F2FP.F16.F32.PACK_AB R2, RZ, R2 ;  /* 0x00000002ff02723e */ /* 0x000fca00000000ff */
[----:B------:R0:W-:Y:S01]  /*57d0*/  STG.E.U16 desc[UR36][R16.64], R2 ;  /* 0x0000000210007986 */ /* 0x0001e2000c101524 */
[----:B------:R-:W-:Y:S05]  /*57e0*/  BRA `(.L_x_28766) ;  /* 0x0000000800d87947 */ /* 0x000fea0003800000 */
.L_x_28769:
        /* <DEDUP_REMOVED lines=9> */
.L_x_28772:
[----:B------:R-:W-:-:S04]  /*5880*/  F2FP.F16.F32.PACK_AB R3, RZ, R2 ;  /* 0x00000002ff03723e */ /* 0x000fc800000000ff */
[----:B------:R-:W-:-:S05]  /*5890*/  PRMT R3, R3, 0x5410, RZ ;  /* 0x0000541003037816 */ /* 0x000fca00000000ff */
[----:B------:R0:W-:Y:S01]  /*58a0*/  STG.E desc[UR36][R16.64], R3 ;  /* 0x0000000310007986 */ /* 0x0001e2000c101924 */
[----:B------:R-:W-:Y:S05]  /*58b0*/  BRA `(.L_x_28766) ;  /* 0x0000000800a47947 */ /* 0x000fea0003800000 */
.L_x_28771:
[----:B------:R-:W-:-:S06]  /*58c0*/  FMUL.FTZ R2, R2, 1 ;  /* 0x3f80000002027820 */ /* 0x000fcc0000410000 */
[----:B------:R-:W0:Y:S02]  /*58d0*/  F2F.F64.F32 R2, R2 ;  /* 0x0000000200027310 */ /* 0x000e240000201800 */
[----:B0-----:R0:W-:Y:S01]  /*58e0*/  STG.E.64 desc[UR36][R16.64], R2 ;  /* 0x0000000210007986 */ /* 0x0011e2000c101b24 */
[----:B------:R-:W-:Y:S05]  /*58f0*/  BRA `(.L_x_28766) ;  /* 0x0000000800947947 */ /* 0x000fea0003800000 */
.L_x_28761:
        /* <DEDUP_REMOVED lines=12> */
.L_x_28775:
[----:B------:R-:W-:Y:S01]  /*59c0*/  FMUL.FTZ R4, R2, 1 ;  /* 0x3f80000002047820 */ /* 0x000fe20000410000 */
[----:B------:R-:W-:-:S05]  /*59d0*/  CS2R R6, SRZ ;  /* 0x0000000000067805 */ /* 0x000fca000001ff00 */
[----:B------:R-:W0:Y:S02]  /*59e0*/  F2F.F64.F32 R4, R4 ;  /* 0x0000000400047310 */ /* 0x000e240000201800 */
[----:B0-----:R0:W-:Y:S01]  /*59f0*/  STG.E.128 desc[UR36][R16.64], R4 ;  /* 0x0000000410007986 */ /* 0x0011e2000c101d24 */
[----:B------:R-:W-:Y:S05]  /*5a00*/  BRA `(.L_x_28766) ;  /* 0x0000000800507947 */ /* 0x000fea0003800000 */
.L_x_28774:
        /* <DEDUP_REMOVED lines=20> */
.L_x_28779:
[----:B------:R-:W-:Y:S05]  /*5b50*/  BSYNC B0 ;  /* 0x0000000000007941 */ /* 0x000fea0003800000 */
.L_x_28778:
[----:B------:R-:W-:-:S05]  /*5b60*/  LOP3.LUT R5, R0, R5, RZ, 0xfc, !PT ;  /* 0x0000000500057212 */ /* 0x000fca00078efcff */
[----:B------:R0:W-:Y:S01]  /*5b70*/  STG.E.U8 desc[UR36][R16.64], R5 ;  /* 0x0000000510007986 */ /* 0x0001e2000c101124 */
[----:B------:R-:W-:Y:S05]  /*5b80*/  BRA `(.L_x_28766) ;  /* 0x0000000400f07947 */ /* 0x000fea0003800000 */
.L_x_28777:
        /* <DEDUP_REMOVED lines=12> */
.L_x_28781:
[----:B------:R-:W-:Y:S01]  /*5c50*/  IMAD.MOV.U32 R0, RZ, RZ, 0x7f ;  /* 0x0000007fff007424 */ /* 0x000fe200078e00ff */
[----:B------:R-:W-:-:S04]  /*5c60*/  ISETP.GT.U32.AND P0, PT, R4, 0x7f800000, PT ;  /* 0x7f8000000400780c */ /* 0x000fc80003f04070 */
[----:B------:R-:W-:-:S09]  /*5c70*/  SEL R0, R0, 0x7c, P0 ;  /* 0x0000007c00007807 */ /* 0x000fd20000000000 */
.L_x_28782:
[----:B------:R-:W-:Y:S05]  /*5c80*/  BSYNC B0 ;  /* 0x0000000000007941 */ /* 0x000fea0003800000 */
.L_x_28780:
[----:B------:R-:W-:-:S04]  /*5c90*/  LOP3.LUT R2, R2, 0x80000000, RZ, 0xc0, !PT ;  /* 0x8000000002027812 */ /* 0x000fc800078ec0ff */
[----:B------:R-:W-:-:S04]  /*5ca0*/  SHF.R.U32.HI R3, RZ, 0x18, R2 ;  /* 0x00000018ff037819 */ /* 0x000fc80000011602 */
[----:B------:R-:W-:-:S05]  /*5cb0*/  LOP3.LUT R3, R0, R3, RZ, 0xfc, !PT ;  /* 0x0000000300037212 */ /* 0x000fca00078efcff */
[----:B------:R0:W-:Y:S01]  /*5cc0*/  STG.E.U8 desc[UR36][R16.64], R3 ;  /* 0x0000000310007986 */ /* 0x0001e2000c101124 */
[----:B------:R-:W-:Y:S05]  /*5cd0*/  BRA `(.L_x_28766) ;  /* 0x00000004009c7947 */ /* 0x000fea0003800000 */
.L_x_28776:
[----:B------:R-:W-:-:S05]  /*5ce0*/  F2FP.BF16.F32.PACK_AB R2, RZ, R2 ;  /* 0x00000002ff02723e */ /* 0x000fca00000010ff */
[----:B------:R0:W-:Y:S01]  /*5cf0*/  STG.E.U16 desc[UR36][R16.64], R2 ;  /* 0x0000000210007986 */ /* 0x0001e2000c101524 */
[----:B------:R-:W-:Y:S05]  /*5d00*/  BRA `(.L_x_28766) ;  /* 0x0000000400907947 */ /* 0x000fea0003800000 */
.L_x_28773:
        /* <DEDUP_REMOVED lines=11> */
.L_x_28785:
        /* <DEDUP_REMOVED lines=16> */
.L_x_28788:
[----:B------:R-:W-:-:S04]  /*5ec0*/  LOP3.LUT R2, R2, 0x80000000, RZ, 0xc0, !PT ;  /* 0x8000000002027812 */ /* 0x000fc800078ec0ff */
[----:B------:R-:W-:-:S04]  /*5ed0*/  SHF.R.U32.HI R3, RZ, 0x18, R2 ;  /* 0x00000018ff037819 */ /* 0x000fc80000011602 */
[----:B------:R-:W-:-:S04]  /*5ee0*/  LOP3.LUT R0, R0, R3, RZ, 0xfc, !PT ;  /* 0x0000000300007212 */ /* 0x000fc800078efcff */
[----:B------:R-:W-:-:S07]  /*5ef0*/  PRMT R8, R0, 0x7610, R8 ;  /* 0x0000761000087816 */ /* 0x000fce0000000008 */
.L_x_28787:
[----:B------:R-:W-:Y:S05]  /*5f00*/  BSYNC B0 ;  /* 0x0000000000007941 */ /* 0x000fea0003800000 */
.L_x_28786:
[----:B------:R0:W-:Y:S01]  /*5f10*/  STG.E.U8 desc[UR36][R16.64], R8 ;  /* 0x0000000810007986 */ /* 0x0001e2000c101124 */
[----:B------:R-:W-:Y:S05]  /*5f20*/  BRA `(.L_x_28766) ;  /* 0x0000000400087947 */ /* 0x000fea0003800000 */
.L_x_28784:
        /* <DEDUP_REMOVED lines=16> */
.L_x_28791:
[----:B------:R-:W-:-:S04]  /*6030*/  LOP3.LUT R2, R2, 0x80000000, RZ, 0xc0, !PT ;  /* 0x8000000002027812 */ /* 0x000fc800078ec0ff */
[----:B------:R-:W-:-:S04]  /*6040*/  SHF.R.U32.HI R3, RZ, 0x18, R2 ;  /* 0x00000018ff037819 */ /* 0x000fc80000011602 */
[----:B------:R-:W-:-:S04]  /*6050*/  LOP3.LUT R0, R0, R3, RZ, 0xfc, !PT ;  /* 0x0000000300007212 */ /* 0x000fc800078efcff */
[----:B------:R-:W-:-:S07]  /*6060*/  PRMT R8, R0, 0x7610, R8 ;  /* 0x0000761000087816 */ /* 0x000fce0000000008 */
.L_x_28790:
[----:B------:R-:W-:Y:S05]  /*6070*/  BSYNC B0 ;  /* 0x0000000000007941 */ /* 0x000fea0003800000 */
.L_x_28789:
[----:B------:R0:W-:Y:S01]  /*6080*/  STG.E.U8 desc[UR36][R16.64], R8 ;  /* 0x0000000810007986 */ /* 0x0001e2000c101124 */
[----:B------:R-:W-:Y:S05]  /*6090*/  BRA `(.L_x_28766) ;  /* 0x0000000000ac7947 */ /* 0x000fea0003800000 */
.L_x_28783:
        /* <DEDUP_REMOVED lines=21> */
.L_x_28765:
        /* <DEDUP_REMOVED lines=16> */
.L_x_28794:
[----:B------:R-:W-:Y:S05]  /*62f0*/  BRA `(.L_x_28766) ;  /* 0x0000000000147947 */ /* 0x000fea0003800000 */
.L_x_28793:
[----:B------:R-:W0:Y:S02]  /*6300*/  F2I.U64.TRUNC R2, R2 ;  /* 0x0000000200027311 */ /* 0x000e24000020d800 */
[----:B0-----:R0:W-:Y:S01]  /*6310*/  STG.E.64 desc[UR36][R16.64], R2 ;  /* 0x0000000210007986 */ /* 0x0011e2000c101b24 */
[----:B------:R-:W-:Y:S05]  /*6320*/  BRA `(.L_x_28766) ;  /* 0x0000000000087947 */ /* 0x000fea0003800000 */
.L_x_28792:
[----:B------:R-:W0:Y:S02]  /*6330*/  F2I.FTZ.U32.TRUNC.NTZ R3, R2 ;  /* 0x0000000200037305 */ /* 0x000e24000021f000 */
[----:B0-----:R0:W-:Y:S02]  /*6340*/  STG.E desc[UR36][R16.64], R3 ;  /* 0x0000000310007986 */ /* 0x0011e4000c101924 */
.L_x_28766:
[----:B------:R-:W-:-:S07]  /*6350*/  VIADD R19, R19, 0x80 ;  /* 0x0000008013137836 */ /* 0x000fce0000000000 */
.L_x_28731:
[----:B------:R-:W-:Y:S05]  /*6360*/  BSYNC B7 ;  /* 0x0000000000077941 */ /* 0x000fea0003800000 */
.L_x_28730:
        /* <DEDUP_REMOVED lines=307> */
.L_x_28797:
        /* <DEDUP_REMOVED lines=22> */
.L_x_28802:
[----:B------:R-:W2:Y:S02]  /*7800*/  LDG.E.U8 R0, desc[UR36][R2.64] ;  /* 0x0000002402007981 */ /* 0x000ea4000c1e1100 */
[----:B--2---:R-:W-:Y:S01]  /*7810*/  I2FP.F32.U32 R0, R0 ;  /* 0x0000000000007245 */ /* 0x004fe20000201000 */
[----:B------:R-:W-:Y:S06]  /*7820*/  BRA `(.L_x_28804) ;  /* 0x0000000c002c7947 */ /* 0x000fec0003800000 */
.L_x_28801:
        /* <DEDUP_REMOVED lines=9> */
.L_x_28806:
[----:B------:R-:W2:Y:S02]  /*78c0*/  LDG.E R0, desc[UR36][R2.64] ;  /* 0x0000002402007981 */ /* 0x000ea4000c1e1900 */
[----:B--2---:R-:W-:Y:S01]  /*78d0*/  I2FP.F32.S32 R0, R0 ;  /* 0x0000000000007245 */ /* 0x004fe20000201400 */
[----:B------:R-:W-:Y:S06]  /*78e0*/  BRA `(.L_x_28804) ;  /* 0x0000000800fc7947 */ /* 0x000fec0003800000 */
.L_x_28805:
[----:B------:R-:W2:Y:S02]  /*78f0*/  LDG.E.U16 R0, desc[UR36][R2.64] ;  /* 0x0000002402007981 */ /* 0x000ea4000c1e1500 */
[----:B--2---:R-:W0:Y:S01]  /*7900*/  I2F.S16 R0, R0 ;  /* 0x0000000000007306 */ /* 0x004e220000101400 */
[----:B------:R-:W-:Y:S05]  /*7910*/  BRA `(.L_x_28804) ;  /* 0x0000000800f07947 */ /* 0x000fea0003800000 */
.L_x_28800:
        /* <DEDUP_REMOVED lines=8> */
.L_x_28808:
[----:B------:R-:W2:Y:S02]  /*79a0*/  LDG.E.U16 R0, desc[UR36][R2.64] ;  /* 0x0000002402007981 */ /* 0x000ea4000c1e1500 */
[----:B--2---:R-:W-:Y:S01]  /*79b0*/  HADD2.F32 R0, -RZ, R0.H0_H0 ;  /* 0x20000000ff007230 */ /* 0x004fe20000004100 */
[----:B------:R-:W-:Y:S06]  /*79c0*/  BRA `(.L_x_28804) ;  /* 0x0000000800c47947 */ /* 0x000fec0003800000 */
.L_x_28807:
        /* <DEDUP_REMOVED lines=8> */
.L_x_28810:
[----:B------:R-:W2:Y:S02]  /*7a50*/  LDG.E.U16 R0, desc[UR36][R2.64] ;  /* 0x0000002402007981 */ /* 0x000ea4000c1e1500 */
[----:B--2---:R-:W-:Y:S01]  /*7a60*/  HADD2.F32 R0, -RZ, R0.H0_H0 ;  /* 0x20000000ff007230 */ /* 0x004fe20000004100 */
[----:B------:R-:W-:Y:S06]  /*7a70*/  BRA `(.L_x_28804) ;  /* 0x0000000800987947 */ /* 0x000fec0003800000 */
.L_x_28809:
[----:B------:R-:W2:Y:S01]  /*7a80*/  LDG.E.64 R2, desc[UR36][R2.64] ;  /* 0x0000002402027981 */ /* 0x000ea2000c1e1b00 */
[----:B------:R-:W-:Y:S01]  /*7a90*/  UMOV UR4, 0xf0000000 ;  /* 0xf000000000047882 */ /* 0x000fe20000000000 */
[----:B------:R-:W-:Y:S01]  /*7aa0*/  UMOV UR5, 0x380fffff ;  /* 0x380fffff00057882 */ /* 0x000fe20000000000 */
[----:B--2---:R-:W0:Y:S01]  /*7ab0*/  F2F.F32.F64 R0, R2 ;  /* 0x0000000200007310 */ /* 0x004e220000301000 */
[----:B------:R-:W-:-:S14]  /*7ac0*/  DSETP.GEU.AND P0, PT, |R2|, UR4, PT ;  /* 0x0000000402007e2a */ /* 0x000fdc000bf0e200 */
[----:B0-----:R-:W-:Y:S01]  /*7ad0*/  @!P0 FMUL R0, R0, 1.175494350822287508e-38 ;  /* 0x0080000000008820 */ /* 0x001fe20000400000 */
[----:B------:R-:W-:Y:S06]  /*7ae0*/  BRA `(.L_x_28804) ;  /* 0x00000008007c7947 */ /* 0x000fec0003800000 */
.L_x_28799:
        /* <DEDUP_REMOVED lines=12> */
.L_x_28813:
[----:B------:R-:W2:Y:S01]  /*7bb0*/  LDG.E.64 R2, desc[UR36][R2.64] ;  /* 0x0000002402027981 */ /* 0x000ea2000c1e1b00 */
[----:B------:R-:W-:Y:S01]  /*7bc0*/  UMOV UR4, 0xf0000000 ;  /* 0xf000000000047882 */ /* 0x000fe20000000000 */
[----:B------:R-:W-:Y:S01]  /*7bd0*/  UMOV UR5, 0x380fffff ;  /* 0x380fffff00057882 */ /* 0x000fe20000000000 */
[----:B--2---:R-:W0:Y:S01]  /*7be0*/  F2F.F32.F64 R0, R2 ;  /* 0x0000000200007310 */ /* 0x004e220000301000 */
[----:B------:R-:W-:-:S14]  /*7bf0*/  DSETP.GEU.AND P0, PT, |R2|, UR4, PT ;  /* 0x0000000402007e2a */ /* 0x000fdc000bf0e200 */
[----:B0-----:R-:W-:Y:S01]  /*7c00*/  @!P0 FMUL R0, R0, 1.175494350822287508e-38 ;  /* 0x0080000000008820 */ /* 0x001fe20000400000 */
[----:B------:R-:W-:Y:S06]  /*7c10*/  BRA `(.L_x_28804) ;  /* 0x0000000800307947 */ /* 0x000fec0003800000 */
.L_x_28812:
        /* <DEDUP_REMOVED lines=26> */
.L_x_28815:
        /* <DEDUP_REMOVED lines=13> */
.L_x_28814:
[----:B------:R-:W2:Y:S02]  /*7e90*/  LDG.E.U16 R0, desc[UR36][R2.64] ;  /* 0x0000002402007981 */ /* 0x000ea4000c1e1500 */
[----:B--2---:R-:W-:Y:S01]  /*7ea0*/  IMAD.U32 R0, R0, 0x10000, RZ ;  /* 0x0001000000007824 */ /* 0x004fe200078e00ff */
[----:B------:R-:W-:Y:S06]  /*7eb0*/  BRA `(.L_x_28804) ;  /* 0x0000000400887947 */ /* 0x000fec0003800000 */
.L_x_28811:
        /* <DEDUP_REMOVED lines=11> */
.L_x_28818:
        /* <DEDUP_REMOVED lines=20> */
.L_x_28820:
[----:B------:R-:W-:Y:S05]  /*80b0*/  BSYNC B0 ;  /* 0x0000000000007941 */ /* 0x000fea0003800000 */
.L_x_28819:
[----:B------:R-:W-:Y:S01]  /*80c0*/  LEA R3, R0, 0x3b800000, 0x17 ;  /* 0x3b80000000037811 */ /* 0x000fe200078eb8ff */
[----:B------:R-:W-:-:S05]  /*80d0*/  IMAD.SHL.U32 R0, R2, 0x100000, RZ ;  /* 0x0010000002007824 */ /* 0x000fca00078e00ff */
[----:B------:R-:W-:Y:S01]  /*80e0*/  LOP3.LUT R0, R3, R0, R4, 0xfe, !PT ;  /* 0x0000000003007212 */ /* 0x000fe200078efe04 */
[----:B------:R-:W-:Y:S06]  /*80f0*/  BRA `(.L_x_28804) ;  /* 0x0000000000f87947 */ /* 0x000fec0003800000 */
.L_x_28817:
        /* <DEDUP_REMOVED lines=20> */
.L_x_28822:
[----:B------:R-:W-:Y:S05]  /*8240*/  BSYNC B0 ;  /* 0x0000000000007941 */ /* 0x000fea0003800000 */
.L_x_28821:
[----:B------:R-:W-:Y:S01]  /*8250*/  LEA R3, R0, 0x37800000, 0x17 ;  /* 0x3780000000037811 */ /* 0x000fe200078eb8ff */
[----:B------:R-:W-:-:S05]  /*8260*/  IMAD.SHL.U32 R0, R2, 0x200000, RZ ;  /* 0x0020000002007824 */ /* 0x000fca00078e00ff */
[----:B------:R-:W-:Y:S01]  /*8270*/  LOP3.LUT R0, R3, R0, R4, 0xfe, !PT ;  /* 0x0000000003007212 */ /* 0x000fe200078efe04 */
[----:B------:R-:W-:Y:S06]  /*8280*/  BRA `(.L_x_28804) ;  /* 0x0000000000947947 */ /* 0x000fec0003800000 */
.L_x_28816:
        /* <DEDUP_REMOVED lines=14> */
.L_x_28803:
        /* <DEDUP_REMOVED lines=16> */
.L_x_28825:
[----:B------:R-:W-:Y:S01]  /*8470*/  IMAD.MOV.U32 R0, RZ, RZ, RZ ;  /* 0x000000ffff007224 */ /* 0x000fe200078e00ff */
[----:B------:R-:W-:Y:S06]  /*8480*/  BRA `(.L_x_28804) ;  /* 0x0000000000147947 */ /* 0x000fec0003800000 */
.L_x_28824:
[----:B------:R-:W2:Y:S02]  /*8490*/  LDG.E.64 R2, desc[UR36][R2.64] ;  /* 0x0000002402027981 */ /* 0x000ea4000c1e1b00 */
[----:B--2---:R0:W1:Y:S01]  /*84a0*/  I2F.U64 R0, R2 ;  /* 0x0000000200007312 */ /* 0x0040620000301000 */
[----:B------:R-:W-:Y:S05]  /*84b0*/  BRA `(.L_x_28804) ;  /* 0x0000000000087947 */ /* 0x000fea0003800000 */
.L_x_28823:
[----:B------:R-:W2:Y:S02]  /*84c0*/  LDG.E R0, desc[UR36][R2.64] ;  /* 0x0000002402007981 */ /* 0x000ea4000c1e1900 */
[----:B--2---:R-:W-:-:S07]  /*84d0*/  I2FP.F32.U32 R0, R0 ;  /* 0x0000000000007245 */ /* 0x004fce0000201000 */
.L_x_28804:
[----:B------:R-:W-:Y:S05]  /*84e0*/  BSYNC B6 ;  /* 0x0000000000067941 */ /* 0x000fea0003800000 */
.L_x_28798:
        /* <DEDUP_REMOVED lines=41> */
.L_x_28829:
[----:B------:R-:W0:Y:S02]  /*8780*/  F2I.S64.TRUNC R2, R2 ;  /* 0x0000000200027311 */ /* 0x000e24000020d900 */
[----:B0-----:R-:W-:-:S05]  /*8790*/  IMAD.MOV.U32 R5, RZ, RZ, R2 ;  /* 0x000000ffff057224 */ /* 0x001fca00078e0002 */
[----:B------:R0:W-:Y:S01]  /*87a0*/  STG.E.U8 desc[UR36][R16.64], R5 ;  /* 0x0000000510007986 */ /* 0x0001e2000c101124 */
[----:B------:R-:W-:Y:S05]  /*87b0*/  BRA `(.L_x_28831) ;  /* 0x0000000c00407947 */ /* 0x000fea0003800000 */
.L_x_28828:
        /* <DEDUP_REMOVED lines=9> */
.L_x_28833:
[----:B------:R-:W0:Y:S02]  /*8850*/  F2I.FTZ.TRUNC.NTZ R3, R2 ;  /* 0x0000000200037305 */ /* 0x000e24000021f100 */
[----:B0-----:R0:W-:Y:S01]  /*8860*/  STG.E desc[UR36][R16.64], R3 ;  /* 0x0000000310007986 */ /* 0x0011e2000c101924 */
[----:B------:R-:W-:Y:S05]  /*8870*/  BRA `(.L_x_28831) ;  /* 0x0000000c00107947 */ /* 0x000fea0003800000 */
.L_x_28832:
[----:B------:R-:W0:Y:S02]  /*8880*/  F2I.FTZ.TRUNC.NTZ R3, R2 ;  /* 0x0000000200037305 */ /* 0x000e24000021f100 */
[----:B0-----:R0:W-:Y:S01]  /*8890*/  STG.E.U16 desc[UR36][R16.64], R3 ;  /* 0x0000000310007986 */ /* 0x0011e2000c101524 */
[----:B------:R-:W-:Y:S05]  /*88a0*/  BRA `(.L_x_28831) ;  /* 0x0000000c00047947 */ /* 0x000fea0003800000 */
.L_x_28827:
        /* <DEDUP_REMOVED lines=8> */
.L_x_28835:
[----:B------:R-:W-:-:S05]  /*8930*/  F2FP.F16.F32.PACK_AB R2, RZ, R2 ;  /* 0x00000002ff02723e */ /* 0x000fca00000000ff */
[----:B------:R0:W-:Y:S01]  /*8940*/  STG.E.U16 desc[UR36][R16.64], R2 ;  /* 0x0000000210007986 */ /* 0x0001e2000c101524 */
[----:B------:R-:W-:Y:S05]  /*8950*/  BRA `(.L_x_28831) ;  /* 0x0000000800d87947 */ /* 0x000fea0003800000 */
.L_x_28834:
        /* <DEDUP_REMOVED lines=9> */
.L_x_28837:
[----:B------:R-:W-:-:S04]  /*89f0*/  F2FP.F16.F32.PACK_AB R3, RZ, R2 ;  /* 0x00000002ff03723e */ /* 0x000fc800000000ff */
[----:B------:R-:W-:-:S05]  /*8a00*/  PRMT R3, R3, 0x5410, RZ ;  /* 0x0000541003037816 */ /* 0x000fca00000000ff */
[----:B------:R0:W-:Y:S01]  /*8a10*/  STG.E desc[UR36][R16.64], R3 ;  /* 0x0000000310007986 */ /* 0x0001e2000c101924 */
[----:B------:R-:W-:Y:S05]  /*8a20*/  BRA `(.L_x_28831) ;  /* 0x0000000800a47947 */ /* 0x000fea0003800000 */
.L_x_28836:
[----:B------:R-:W-:-:S06]  /*8a30*/  FMUL.FTZ R2, R2, 1 ;  /* 0x3f80000002027820 */ /* 0x000fcc0000410000 */
[----:B------:R-:W0:Y:S02]  /*8a40*/  F2F.F64.F32 R2, R2 ;  /* 0x0000000200027310 */ /* 0x000e240000201800 */
[----:B0-----:R0:W-:Y:S01]  /*8a50*/  STG.E.64 desc[UR36][R16.64], R2 ;  /* 0x0000000210007986 */ /* 0x0011e2000c101b24 */
[----:B------:R-:W-:Y:S05]  /*8a60*/  BRA `(.L_x_28831) ;  /* 0x0000000800947947 */ /* 0x000fea0003800000 */
.L_x_28826:
        /* <DEDUP_REMOVED lines=12> */
.L_x_28840:
[----:B------:R-:W-:Y:S01]  /*8b30*/  FMUL.FTZ R4, R2, 1 ;  /* 0x3f80000002047820 */ /* 0x000fe20000410000 */
[----:B------:R-:W-:-:S05]  /*8b40*/  CS2R R6, SRZ ;  /* 0x0000000000067805 */ /* 0x000fca000001ff00 */
[----:B------:R-:W0:Y:S02]  /*8b50*/  F2F.F64.F32 R4, R4 ;  /* 0x0000000400047310 */ /* 0x000e240000201800 */
[----:B0-----:R0:W-:Y:S01]  /*8b60*/  STG.E.128 desc[UR36][R16.64], R4 ;  /* 0x0000000410007986 */ /* 0x0011e2000c101d24 */
[----:B------:R-:W-:Y:S05]  /*8b70*/  BRA `(.L_x_28831) ;  /* 0x0000000800507947 */ /* 0x000fea0003800000 */
.L_x_28839:
        /* <DEDUP_REMOVED lines=20> */
.L_x_28844:
[----:B------:R-:W-:Y:S05]  /*8cc0*/  BSYNC B0 ;  /* 0x0000000000007941 */ /* 0x000fea0003800000 */
.L_x_28843:
[----:B------:R-:W-:-:S05]  /*8cd0*/  LOP3.LUT R5, R0, R5, RZ, 0xfc, !PT ;  /* 0x0000000500057212 */ /* 0x000fca00078efcff */
[----:B------:R0:W-:Y:S01]  /*8ce0*/  STG.E.U8 desc[UR36][R16.64], R5 ;  /* 0x0000000510007986 */ /* 0x0001e2000c101124 */
[----:B------:R-:W-:Y:S05]  /*8cf0*/  BRA `(.L_x_28831) ;  /* 0x0000000400f07947 */ /* 0x000fea0003800000 */
.L_x_28842:
        /* <DEDUP_REMOVED lines=12> */
.L_x_28846:
[----:B------:R-:W-:Y:S01]  /*8dc0*/  IMAD.MOV.U32 R0, RZ, RZ, 0x7f ;  /* 0x0000007fff007424 */ /* 0x000fe200078e00ff */
[----:B------:R-:W-:-:S04]  /*8dd0*/  ISETP.GT.U32.AND P0, PT, R4, 0x7f800000, PT ;  /* 0x7f8000000400780c */ /* 0x000fc80003f04070 */
[----:B------:R-:W-:-:S09]  /*8de0*/  SEL R0, R0, 0x7c, P0 ;  /* 0x0000007c00007807 */ /* 0x000fd20000000000 */
.L_x_28847:
[----:B------:R-:W-:Y:S05]  /*8df0*/  BSYNC B0 ;  /* 0x0000000000007941 */ /* 0x000fea0003800000 */
.L_x_28845:
[----:B------:R-:W-:-:S04]  /*8e00*/  LOP3.LUT R2, R2, 0x80000000, RZ, 0xc0, !PT ;  /* 0x8000000002027812 */ /* 0x000fc800078ec0ff */
[----:B------:R-:W-:-:S04]  /*8e10*/  SHF.R.U32.HI R3, RZ, 0x18, R2 ;  /* 0x00000018ff037819 */ /* 0x000fc80000011602 */
[----:B------:R-:W-:-:S05]  /*8e20*/  LOP3.LUT R3, R0, R3, RZ, 0xfc, !PT ;  /* 0x0000000300037212 */ /* 0x000fca00078efcff */
[----:B------:R0:W-:Y:S01]  /*8e30*/  STG.E.U8 desc[UR36][R16.64], R3 ;  /* 0x0000000310007986 */ /* 0x0001e2000c101124 */
[----:B------:R-:W-:Y:S05]  /*8e40*/  BRA `(.L_x_28831) ;  /* 0x00000004009c7947 */ /* 0x000fea0003800000 */
.L_x_28841:
[----:B------:R-:W-:-:S05]  /*8e50*/  F2FP.BF16.F32.PACK_AB R2, RZ, R2 ;  /* 0x00000002ff02723e */ /* 0x000fca00000010ff */
[----:B------:R0:W-:Y:S01]  /*8e60*/  STG.E.U16 desc[UR36][R16.64], R2 ;  /* 0x0000000210007986 */ /* 0x0001e2000c101524 */
[----:B------:R-:W-:Y:S05]  /*8e70*/  BRA `(.L_x_28831) ;  /* 0x0000000400907947 */ /* 0x000fea0003800000 */
.L_x_28838:
        /* <DEDUP_REMOVED lines=11> */
.L_x_28850:
        /* <DEDUP_REMOVED lines=16> */
.L_x_28853:
[----:B------:R-:W-:-:S04]  /*9030*/  LOP3.LUT R2, R2, 0x80000000, RZ, 0xc0, !PT ;  /* 0x8000000002027812 */ /* 0x000fc800078ec0ff */
[----:B------:R-:W-:-:S04]  /*9040*/  SHF.R.U32.HI R3, RZ, 0x18, R2 ;  /* 0x00000018ff037819 */ /* 0x000fc80000011602 */
[----:B------:R-:W-:-:S04]  /*9050*/  LOP3.LUT R0, R0, R3, RZ, 0xfc, !PT ;  /* 0x0000000300007212 */ /* 0x000fc800078efcff */
[----:B------:R-:W-:-:S07]  /*9060*/  PRMT R8, R0, 0x7610, R8 ;  /* 0x0000761000087816 */ /* 0x000fce0000000008 */
.L_x_28852:
[----:B------:R-:W-:Y:S05]  /*9070*/  BSYNC B0 ;  /* 0x0000000000007941 */ /* 0x000fea0003800000 */
.L_x_28851:
[----:B------:R3:W-:Y:S01]  /*9080*/  STG.E.U8 desc[UR36][R16.64], R8 ;  /* 0x0000000810007986 */ /* 0x0007e2000c101124 */
[----:B------:R-:W-:Y:S05]  /*9090*/  BRA `(.L_x_28831) ;  /* 0x0000000400087947 */ /* 0x000fea0003800000 */
.L_x_28849:
        /* <DEDUP_REMOVED lines=16> */
.L_x_28856:
[----:B------:R-:W-:-:S04]  /*91a0*/  LOP3.LUT R2, R2, 0x80000000, RZ, 0xc0, !PT ;  /* 0x8000000002027812 */ /* 0x000fc800078ec0ff */
[----:B------:R-:W-:-:S04]  /*91b0*/  SHF.R.U32.HI R3, RZ, 0x18, R2 ;  /* 0x00000018ff037819 */ /* 0x000fc80000011602 */
[----:B------:R-:W-:-:S04]  /*91c0*/  LOP3.LUT R0, R0, R3, RZ, 0xfc, !PT ;  /* 0x0000000300007212 */ /* 0x000fc800078efcff */
[----:B------:R-:W-:-:S07]  /*91d0*/  PRMT R8, R0, 0x7610, R8 ;  /* 0x0000761000087816 */ /* 0x000fce0000000008 */
.L_x_28855:
[----:B------:R-:W-:Y:S05]  /*91e0*/  BSYNC B0 ;  /* 0x0000000000007941 */ /* 0x000fea0003800000 */
.L_x_28854:
[----:B------:R0:W-:Y:S01]  /*91f0*/  STG.E.U8 desc[UR36][R16.64], R8 ;  /* 0x0000000810007986 */ /* 0x0001e2000c101124 */
[----:B------:R-:W-:Y:S05]  /*9200*/  BRA `(.L_x_28831) ;  /* 0x0000000000ac7947 */ /* 0x000fea0003800000 */
.L_x_28848:
        /* <DEDUP_REMOVED lines=21> */
.L_x_28830:
        /* <DEDUP_REMOVED lines=16> */
.L_x_28859:
[----:B------:R-:W-:Y:S05]  /*9460*/  BRA `(.L_x_28831) ;  /* 0x0000000000147947 */ /* 0x000fea0003800000 */
.L_x_28858:
[----:B------:R-:W0:Y:S02]  /*9470*/  F2I.U64.TRUNC R2, R2 ;  /* 0x0000000200027311 */ /* 0x000e24000020d800 */
[----:B0-----:R2:W-:Y:S01]  /*9480*/  STG.E.64 desc[UR36][R16.64], R2 ;  /* 0x0000000210007986 */ /* 0x0015e2000c101b24 */
[----:B------:R-:W-:Y:S05]  /*9490*/  BRA `(.L_x_28831) ;  /* 0x0000000000087947 */ /* 0x000fea0003800000 */
.L_x_28857:
[----:B------:R-:W0:Y:S02]  /*94a0*/  F2I.FTZ.U32.TRUNC.NTZ R3, R2 ;  /* 0x0000000200037305 */ /* 0x000e24000021f000 */
[----:B0-----:R0:W-:Y:S02]  /*94b0*/  STG.E desc[UR36][R16.64], R3 ;  /* 0x0000000310007986 */ /* 0x0011e4000c101924 */
.L_x_28831:
[----:B------:R-:W-:-:S07]  /*94c0*/  VIADD R19, R19, 0x80 ;  /* 0x0000008013137836 */ /* 0x000fce0000000000 */
.L_x_28796:
[----:B------:R-:W-:Y:S05]  /*94d0*/  BSYNC B7 ;  /* 0x0000000000077941 */ /* 0x000fea0003800000 */
.L_x_28795:
        /* <DEDUP_REMOVED lines=306> */
.L_x_28860:
        /* <DEDUP_REMOVED lines=22> */
.L_x_28865:
[----:B------:R-:W2:Y:S02]  /*a960*/  LDG.E.U8 R0, desc[UR36][R2.64] ;  /* 0x0000002402007981 */ /* 0x000ea4000c1e1100 */
[----:B--2---:R-:W-:Y:S01]  /*a970*/  I2FP.F32.U32 R0, R0 ;  /* 0x0000000000007245 */ /* 0x004fe20000201000 */
[----:B------:R-:W-:Y:S06]  /*a980*/  BRA `(.L_x_28867) ;  /* 0x0000000c002c7947 */ /* 0x000fec0003800000 */
.L_x_28864:
        /* <DEDUP_REMOVED lines=9> */
.L_x_28869:
[----:B------:R-:W2:Y:S02]  /*aa20*/  LDG.E R0, desc[UR36][R2.64] ;  /* 0x0000002402007981 */ /* 0x000ea4000c1e1900 */
[----:B--2---:R-:W-:Y:S01]  /*aa30*/  I2FP.F32.S32 R0, R0 ;  /* 0x0000000000007245 */ /* 0x004fe20000201400 */
[----:B------:R-:W-:Y:S06]  /*aa40*/  BRA `(.L_x_28867) ;  /* 0x0000000800fc7947 */ /* 0x000fec0003800000 */
.L_x_28868:
[----:B------:R-:W2:Y:S02]  /*aa50*/  LDG.E.U16 R0, desc[UR36][R2.64] ;  /* 0x0000002402007981 */ /* 0x000ea4000c1e1500 */
[----:B--2---:R-:W0:Y:S01]  /*aa60*/  I2F.S16 R0, R0 ;  /* 0x0000000000007306 */ /* 0x004e220000101400 */
[----:B------:R-:W-:Y:S05]  /*aa70*/  BRA `(.L_x_28867) ;  /* 0x0000000800f07947 */ /* 0x000fea0003800000 */
.L_x_28863:
        /* <DEDUP_REMOVED lines=8> */
.L_x_28871:
[----:B------:R-:W2:Y:S02]  /*ab00*/  LDG.E.U16 R0, desc[UR36][R2.64] ;  /* 0x0000002402007981 */ /* 0x000ea4000c1e1500 */
[----:B--2---:R-:W-:Y:S01]  /*ab10*/  HADD2.F32 R0, -RZ, R0.H0_H0 ;  /* 0x20000000ff007230 */ /* 0x004fe20000004100 */
[----:B------:R-:W-:Y:S06]  /*ab20*/  BRA `(.L_x_28867) ;  /* 0x0000000800c47947 */ /* 0x000fec0003800000 */
.L_x_28870:
        /* <DEDUP_REMOVED lines=8> */
.L_x_28873:
[----:B------:R-:W2:Y:S02]  /*abb0*/  LDG.E.U16 R0, desc[UR36][R2.64] ;  /* 0x0000002402007981 */ /* 0x000ea4000c1e1500 */
[----:B--2---:R-:W-:Y:S01]  /*abc0*/  HADD2.F32 R0, -RZ, R0.H0_H0 ;  /* 0x20000000ff007230 */ /* 0x004fe20000004100 */
[----:B------:R-:W-:Y:S06]  /*abd0*/  BRA `(.L_x_28867) ;  /* 0x0000000800987947 */ /* 0x000fec0003800000 */
.L_x_28872:
[----:B------:R-:W2:Y:S01]  /*abe0*/  LDG.E.64 R2, desc[UR36][R2.64] ;  /* 0x0000002402027981 */ /* 0x000ea2000c1e1b00 */
[----:B------:R-:W-:Y:S01]  /*abf0*/  UMOV UR4, 0xf0000000 ;  /* 0xf000000000047882 */ /* 0x000fe20000000000 */
[----:B------:R-:W-:Y:S01]  /*ac00*/  UMOV UR5, 0x380fffff ;  /* 0x380fffff00057882 */ /* 0x000fe20000000000 */
[----:B--2---:R-:W0:Y:S01]  /*ac10*/  F2F.F32.F64 R0, R2 ;  /* 0x0000000200007310 */ /* 0x004e220000301000 */
[----:B------:R-:W-:-:S14]  /*ac20*/  DSETP.GEU.AND P0, PT, |R2|, UR4, PT ;  /* 0x0000000402007e2a */ /* 0x000fdc000bf0e200 */
[----:B0-----:R-:W-:Y:S01]  /*ac30*/  @!P0 FMUL R0, R0, 1.175494350822287508e-38 ;  /* 0x0080000000008820 */ /* 0x001fe20000400000 */
[----:B------:R-:W-:Y:S06]  /*ac40*/  BRA `(.L_x_28867) ;  /* 0x00000008007c7947 */ /* 0x000fec0003800000 */
.L_x_28862:
        /* <DEDUP_REMOVED lines=12> */
.L_x_28876:
[----:B------:R-:W2:Y:S01]  /*ad10*/  LDG.E.64 R2, desc[UR36][R2.64] ;  /* 0x0000002402027981 */ /* 0x000ea2000c1e1b00 */
[----:B------:R-:W-:Y:S01]  /*ad20*/  UMOV UR4, 0xf0000000 ;  /* 0xf000000000047882 */ /* 0x000fe20000000000 */
[----:B------:R-:W-:Y:S01]  /*ad30*/  UMOV UR5, 0x380fffff ;  /* 0x380fffff00057882 */ /* 0x000fe20000000000 */
[----:B--2---:R-:W0:Y:S01]  /*ad40*/  F2F.F32.F64 R0, R2 ;  /* 0x0000000200007310 */ /* 0x004e220000301000 */
[----:B------:R-:W-:-:S14]  /*ad50*/  DSETP.GEU.AND P0, PT, |R2|, UR4, PT ;  /* 0x0000000402007e2a */ /* 0x000fdc000bf0e200 */
[----:B0-----:R-:W-:Y:S01]  /*ad60*/  @!P0 FMUL R0, R0, 1.175494350822287508e-38 ;  /* 0x0080000000008820 */ /* 0x001fe20000400000 */
[----:B------:R-:W-:Y:S06]  /*ad70*/  BRA `(.L_x_28867) ;  /* 0x0000000800307947 */ /* 0x000fec0003800000 */
.L_x_28875:
        /* <DEDUP_REMOVED lines=26> */
.L_x_28878:
        /* <DEDUP_REMOVED lines=13> */
.L_x_28877:
[----:B------:R-:W2:Y:S02]  /*aff0*/  LDG.E.U16 R0, desc[UR36][R2.64] ;  /* 0x0000002402007981 */ /* 0x000ea4000c1e1500 */
[----:B--2---:R-:W-:Y:S01]  /*b000*/  IMAD.U32 R0, R0, 0x10000, RZ ;  /* 0x0001000000007824 */ /* 0x004fe200078e00ff */
[----:B------:R-:W-:Y:S06]  /*b010*/  BRA `(.L_x_28867) ;  /* 0x0000000400887947 */ /* 0x000fec0003800000 */
.L_x_28874:
        /* <DEDUP_REMOVED lines=11> */
.L_x_28881:
        /* <DEDUP_REMOVED lines=20> */
.L_x_28883:
[----:B------:R-:W-:Y:S05]  /*b210*/  BSYNC B0 ;  /* 0x0000000000007941 */ /* 0x000fea0003800000 */
.L_x_28882:
[----:B------:R-:W-:Y:S01]  /*b220*/  LEA R3, R0, 0x3b800000, 0x17 ;  /* 0x3b80000000037811 */ /* 0x000fe200078eb8ff */
[----:B------:R-:W-:-:S05]  /*b230*/  IMAD.SHL.U32 R0, R2, 0x100000, RZ ;  /* 0x0010000002007824 */ /* 0x000fca00078e00ff */
[----:B------:R-:W-:Y:S01]  /*b240*/  LOP3.LUT R0, R3, R0, R4, 0xfe, !PT ;  /* 0x0000000003007212 */ /* 0x000fe200078efe04 */
[----:B------:R-:W-:Y:S06]  /*b250*/  BRA `(.L_x_28867) ;  /* 0x0000000000f87947 */ /* 0x000fec0003800000 */
.L_x_28880:
        /* <DEDUP_REMOVED lines=20> */
.L_x_28885:
[----:B------:R-:W-:Y:S05]  /*b3a0*/  BSYNC B0 ;  /* 0x0000000000007941 */ /* 0x000fea0003800000 */
.L_x_28884:
[----:B------:R-:W-:Y:S01]  /*b3b0*/  LEA R3, R0, 0x37800000, 0x17 ;  /* 0x3780000000037811 */ /* 0x000fe200078eb8ff */
[----:B------:R-:W-:-:S05]  /*b3c0*/  IMAD.SHL.U32 R0, R2, 0x200000, RZ ;  /* 0x0020000002007824 */ /* 0x000fca00078e00ff */
[----:B------:R-:W-:Y:S01]  /*b3d0*/  LOP3.LUT R0, R3, R0, R4, 0xfe, !PT ;  /* 0x0000000003007212 */ /* 0x000fe200078efe04 */
[----:B------:R-:W-:Y:S06]  /*b3e0*/  BRA `(.L_x_28867) ;  /* 0x0000000000947947 */ /* 0x000fec0003800000 */
.L_x_28879:
        /* <DEDUP_REMOVED lines=14> */
.L_x_28866:
        /* <DEDUP_REMOVED lines=16> */
.L_x_28888:
[----:B------:R-:W-:Y:S01]  /*b5d0*/  IMAD.MOV.U32 R0, RZ, RZ, RZ ;  /* 0x000000ffff007224 */ /* 0x000fe200078e00ff */
[----:B------:R-:W-:Y:S06]  /*b5e0*/  BRA `(.L_x_28867) ;  /* 0x0000000000147947 */ /* 0x000fec0003800000 */
.L_x_28887:
[----:B------:R-:W2:Y:S02]  /*b5f0*/  LDG.E.64 R2, desc[UR36][R2.64] ;  /* 0x0000002402027981 */ /* 0x000ea4000c1e1b00 */
[----:B--2---:R0:W1:Y:S01]  /*b600*/  I2F.U64 R0, R2 ;  /* 0x0000000200007312 */ /* 0x0040620000301000 */
[----:B------:R-:W-:Y:S05]  /*b610*/  BRA `(.L_x_28867) ;  /* 0x0000000000087947 */ /* 0x000fea0003800000 */
.L_x_28886:
[----:B------:R-:W2:Y:S02]  /*b620*/  LDG.E R0, desc[UR36][R2.64] ;  /* 0x0000002402007981 */ /* 0x000ea4000c1e1900 */
[----:B--2---:R-:W-:-:S07]  /*b630*/  I2FP.F32.U32 R0, R0 ;  /* 0x0000000000007245 */ /* 0x004fce0000201000 */
.L_x_28867:
[----:B------:R-:W-:Y:S05]  /*b640*/  BSYNC B6 ;  /* 0x0000000000067941 */ /* 0x000fea0003800000 */
.L_x_28861:
        /* <DEDUP_REMOVED lines=41> */
.L_x_28892:
[----:B------:R-:W0:Y:S02]  /*b8e0*/  F2I.S64.TRUNC R2, R2 ;  /* 0x0000000200027311 */ /* 0x000e24000020d900 */
[----:B0-----:R-:W-:-:S05]  /*b8f0*/  IMAD.MOV.U32 R5, RZ, RZ, R2 ;  /* 0x000000ffff057224 */ /* 0x001fca00078e0002 */
[----:B------:R-:W-:Y:S01]  /*b900*/  STG.E.U8 desc[UR36][R16.64], R5 ;  /* 0x0000000510007986 */ /* 0x000fe2000c101124 */
[----:B------:R-:W-:Y:S05]  /*b910*/  EXIT ;  /* 0x000000000000794d */ /* 0x000fea0003800000 */
.L_x_28891:
        /* <DEDUP_REMOVED lines=9> */
.L_x_28895:
[----:B------:R-:W0:Y:S02]  /*b9b0*/  F2I.FTZ.TRUNC.NTZ R3, R2 ;  /* 0x0000000200037305 */ /* 0x000e24000021f100 */
[----:B0-----:R-:W-:Y:S01]  /*b9c0*/  STG.E desc[UR36][R16.64], R3 ;  /* 0x0000000310007986 */ /* 0x001fe2000c101924 */
[----:B------:R-:W-:Y:S05]  /*b9d0*/  EXIT ;  /* 0x000000000000794d */ /* 0x000fea0003800000 */
.L_x_28894:
[----:B------:R-:W0:Y:S02]  /*b9e0*/  F2I.FTZ.TRUNC.NTZ R3, R2 ;  /* 0x0000000200037305 */ /* 0x000e24000021f100 */
[----:B0-----:R-:W-:Y:S01]  /*b9f0*/  STG.E.U16 desc[UR36][R16.64], R3 ;  /* 0x0000000310007986 */ /* 0x001fe2000c101524 */
[----:B------:R-:W-:Y:S05]  /*ba00*/  EXIT ;  /* 0x000000000000794d */ /* 0x000fea0003800000 */
.L_x_28890:
        /* <DEDUP_REMOVED lines=8> */
.L_x_28897:
[----:B------:R-:W-:-:S05]  /*ba90*/  F2FP.F16.F32.PACK_AB R2, RZ, R2 ;  /* 0x00000002ff02723e */ /* 0x000fca00000000ff */
[----:B------:R-:W-:Y:S01]  /*baa0*/  STG.E.U16 desc[UR36][R16.64], R2 ;  /* 0x0000000210007986 */ /* 0x000fe2000c101524 */
[----:B------:R-:W-:Y:S05]  /*bab0*/  EXIT ;  /* 0x000000000000794d */ /* 0x000fea0003800000 */
.L_x_28896:
        /* <DEDUP_REMOVED lines=9> */
.L_x_28899:
[----:B------:R-:W-:-:S04]  /*bb50*/  F2FP.F16.F32.PACK_AB R3, RZ, R2 ;  /* 0x00000002ff03723e */ /* 0x000fc800000000ff */
[----:B------:R-:W-:-:S05]  /*bb60*/  PRMT R3, R3, 0x5410, RZ ;  /* 0x0000541003037816 */ /* 0x000fca00000000ff */
[----:B------:R-:W-:Y:S01]  /*bb70*/  STG.E desc[UR36][R16.64], R3 ;  /* 0x0000000310007986 */ /* 0x000fe2000c101924 */
[----:B------:R-:W-:Y:S05]  /*bb80*/  EXIT ;  /* 0x000000000000794d */ /* 0x000fea0003800000 */
.L_x_28898:
[----:B------:R-:W-:-:S06]  /*bb90*/  FMUL.FTZ R2, R2, 1 ;  /* 0x3f80000002027820 */ /* 0x000fcc0000410000 */
[----:B------:R-:W0:Y:S02]  /*bba0*/  F2F.F64.F32 R2, R2 ;  /* 0x0000000200027310 */ /* 0x000e240000201800 */
[----:B0-----:R-:W-:Y:S01]  /*bbb0*/  STG.E.64 desc[UR36][R16.64], R2 ;  /* 0x0000000210007986 */ /* 0x001fe2000c101b24 */
[----:B------:R-:W-:Y:S05]  /*bbc0*/  EXIT ;  /* 0x000000000000794d */ /* 0x000fea0003800000 */
.L_x_28889:
        /* <DEDUP_REMOVED lines=12> */
.L_x_28902:
[----:B------:R-:W-:Y:S01]  /*bc90*/  FMUL.FTZ R4, R2, 1 ;  /* 0x3f80000002047820 */ /* 0x000fe20000410000 */
[----:B------:R-:W-:-:S05]  /*bca0*/  CS2R R6, SRZ ;  /* 0x0000000000067805 */ /* 0x000fca000001ff00 */
[----:B------:R-:W0:Y:S02]  /*bcb0*/  F2F.F64.F32 R4, R4 ;  /* 0x0000000400047310 */ /* 0x000e240000201800 */
[----:B0-----:R-:W-:Y:S01]  /*bcc0*/  STG.E.128 desc[UR36][R16.64], R4 ;  /* 0x0000000410007986 */ /* 0x001fe2000c101d24 */
[----:B------:R-:W-:Y:S05]  /*bcd0*/  EXIT ;  /* 0x000000000000794d */ /* 0x000fea0003800000 */
.L_x_28901:
        /* <DEDUP_REMOVED lines=20> */
.L_x_28906:
[----:B------:R-:W-:Y:S05]  /*be20*/  BSYNC B0 ;  /* 0x0000000000007941 */ /* 0x000fea0003800000 */
.L_x_28905:
[----:B------:R-:W-:-:S05]  /*be30*/  LOP3.LUT R5, R0, R5, RZ, 0xfc, !PT ;  /* 0x0000000500057212 */ /* 0x000fca00078efcff */
[----:B------:R-:W-:Y:S01]  /*be40*/  STG.E.U8 desc[UR36][R16.64], R5 ;  /* 0x0000000510007986 */ /* 0x000fe2000c101124 */
[----:B------:R-:W-:Y:S05]  /*be50*/  EXIT ;  /* 0x000000000000794d */ /* 0x000fea0003800000 */
.L_x_28904:
        /* <DEDUP_REMOVED lines=12> */
.L_x_28908:
[----:B------:R-:W-:Y:S01]  /*bf20*/  IMAD.MOV.U32 R0, RZ, RZ, 0x7f ;  /* 0x0000007fff007424 */ /* 0x000fe200078e00ff */
[----:B------:R-:W-:-:S04]  /*bf30*/  ISETP.GT.U32.AND P0, PT, R4, 0x7f800000, PT ;  /* 0x7f8000000400780c */ /* 0x000fc80003f04070 */
[----:B------:R-:W-:-:S09]  /*bf40*/  SEL R0, R0, 0x7c, P0 ;  /* 0x0000007c00007807 */ /* 0x000fd20000000000 */
.L_x_28909:
[----:B------:R-:W-:Y:S05]  /*bf50*/  BSYNC B0 ;  /* 0x0000000000007941 */ /* 0x000fea0003800000 */
.L_x_28907:
[----:B------:R-:W-:-:S04]  /*bf60*/  LOP3.LUT R2, R2, 0x80000000, RZ, 0xc0, !PT ;  /* 0x8000000002027812 */ /* 0x000fc800078ec0ff */
[----:B------:R-:W-:-:S04]  /*bf70*/  SHF.R.U32.HI R3, RZ, 0x18, R2 ;  /* 0x00000018ff037819 */ /* 0x000fc80000011602 */
[----:B------:R-:W-:-:S05]  /*bf80*/  LOP3.LUT R3, R0, R3, RZ, 0xfc, !PT ;  /* 0x0000000300037212 */ /* 0x000fca00078efcff */
[----:B------:R-:W-:Y:S01]  /*bf90*/  STG.E.U8 desc[UR36][R16.64], R3 ;  /* 0x0000000310007986 */ /* 0x000fe2000c101124 */
[----:B------:R-:W-:Y:S05]  /*bfa0*/  EXIT ;  /* 0x000000000000794d */ /* 0x000fea0003800000 */
.L_x_28903:
[----:B------:R-:W-:-:S05]  /*bfb0*/  F2FP.BF16.F32.PACK_AB R2, RZ, R2 ;  /* 0x00000002ff02723e */ /* 0x000fca00000010ff */
[----:B------:R-:W-:Y:S01]  /*bfc0*/  STG.E.U16 desc[UR36][R16.64], R2 ;  /* 0x0000000210007986 */ /* 0x000fe2000c101524 */
[----:B------:R-:W-:Y:S05]  /*bfd0*/  EXIT ;  /* 0x000000000000794d */ /* 0x000fea0003800000 */
.L_x_28900:
        /* <DEDUP_REMOVED lines=11> */
.L_x_28912:
        /* <DEDUP_REMOVED lines=16> */
.L_x_28915:
[----:B------:R-:W-:-:S04]  /*c190*/  LOP3.LUT R2, R2, 0x80000000, RZ, 0xc0, !PT ;  /* 0x8000000002027812 */ /* 0x000fc800078ec0ff */
[----:B------:R-:W-:-:S04]  /*c1a0*/  SHF.R.U32.HI R3, RZ, 0x18, R2 ;  /* 0x00000018ff037819 */ /* 0x000fc80000011602 */
[----:B------:R-:W-:-:S04]  /*c1b0*/  LOP3.LUT R0, R0, R3, RZ, 0xfc, !PT ;  /* 0x0000000300007212 */ /* 0x000fc800078efcff */
[----:B------:R-:W-:-:S07]  /*c1c0*/  PRMT R8, R0, 0x7610, R8 ;  /* 0x0000761000087816 */ /* 0x000fce0000000008 */
.L_x_28914:
[----:B------:R-:W-:Y:S05]  /*c1d0*/  BSYNC B0 ;  /* 0x0000000000007941 */ /* 0x000fea0003800000 */
.L_x_28913:
[----:B------:R-:W-:Y:S01]  /*c1e0*/  STG.E.U8 desc[UR36][R16.64], R8 ;  /* 0x0000000810007986 */ /* 0x000fe2000c101124 */
[----:B------:R-:W-:Y:S05]  /*c1f0*/  EXIT ;  /* 0x000000000000794d */ /* 0x000fea0003800000 */
.L_x_28911:
        /* <DEDUP_REMOVED lines=16> */
.L_x_28918:
[----:B------:R-:W-:-:S04]  /*c300*/  LOP3.LUT R2, R2, 0x80000000, RZ, 0xc0, !PT ;  /* 0x8000000002027812 */ /* 0x000fc800078ec0ff */
[----:B------:R-:W-:-:S04]  /*c310*/  SHF.R.U32.HI R3, RZ, 0x18, R2 ;  /* 0x00000018ff037819 */ /* 0x000fc80000011602 */
[----:B------:R-:W-:-:S04]  /*c320*/  LOP3.LUT R0, R0, R3, RZ, 0xfc, !PT ;  /* 0x0000000300007212 */ /* 0x000fc800078efcff */
[----:B------:R-:W-:-:S07]  /*c330*/  PRMT R8, R0, 0x7610, R8 ;  /* 0x0000761000087816 */ /* 0x000fce0000000008 */
.L_x_28917:
[----:B------:R-:W-:Y:S05]  /*c340*/  BSYNC B0 ;  /* 0x0000000000007941 */ /* 0x000fea0003800000 */
.L_x_28916:
[----:B------:R-:W-:Y:S01]  /*c350*/  STG.E.U8 desc[UR36][R16.64], R8 ;  /* 0x0000000810007986 */ /* 0x000fe2000c101124 */
[----:B------:R-:W-:Y:S05]  /*c360*/  EXIT ;  /* 0x000000000000794d */ /* 0x000fea0003800000 */
.L_x_28910:
        /* <DEDUP_REMOVED lines=21> */
.L_x_28893:
        /* <DEDUP_REMOVED lines=16> */
.L_x_28921:
[----:B------:R-:W-:Y:S05]  /*c5c0*/  EXIT ;  /* 0x000000000000794d */ /* 0x000fea0003800000 */
.L_x_28920:
[----:B------:R-:W0:Y:S02]  /*c5d0*/  F2I.U64.TRUNC R2, R2 ;  /* 0x0000000200027311 */ /* 0x000e24000020d800 */
[----:B0-----:R-:W-:Y:S01]  /*c5e0*/  STG.E.64 desc[UR36][R16.64], R2 ;  /* 0x0000000210007986 */ /* 0x001fe2000c101b24 */
[----:B------:R-:W-:Y:S05]  /*c5f0*/  EXIT ;  /* 0x000000000000794d */ /* 0x000fea0003800000 */
.L_x_28919:
[----:B------:R-:W0:Y:S02]  /*c600*/  F2I.FTZ.U32.TRUNC.NTZ R3, R2 ;  /* 0x0000000200037305 */ /* 0x000e24000021f000 */
[----:B0-----:R-:W-:Y:S01]  /*c610*/  STG.E desc[UR36][R16.64], R3 ;  /* 0x0000000310007986 */ /* 0x001fe2000c101924 */
[----:B------:R-:W-:Y:S05]  /*c620*/  EXIT ;  /* 0x000000000000794d */ /* 0x000fea0003800000 */
.L_x_28922:
        /* <DEDUP_REMOVED lines=13> */
.L_x_36431:


//--------------------- .text._ZN2at6native27unrolled_elementwise_kernelIZZZNS0_17expm1_kernel_cudaERNS_18TensorIteratorBaseEENKUlvE_clEvENKUlvE0_clEvEUlfE_St5arrayIPcLm2EELi4E23TrivialOffsetCalculatorILi1EjESB_NS0_6memory12LoadWithCastILi1EEENSC_13StoreWithCastILi1EEEEEviT_T0_T2_T3_T4_T5_ --------------------------
	.section	.text._ZN2at6native27unrolled_elementwise_kernelIZZZNS0_17expm1_kernel_cudaERNS_18TensorIteratorBaseEENKUlvE_clEvENKUlvE0_clEvEUlfE_St5arrayIPcLm2EELi4E23TrivialOffsetCalculatorILi1EjESB_NS0_6memory12LoadWithCastILi1EEENSC_13StoreWithCastILi1EEEEEviT_T0_T2_T3_T4_T5_,"ax",@progbits
	.align	128
        .global         _ZN2at6native27unrolled_elementwise_kernelIZZZNS0_17expm1_kernel_cudaERNS_18TensorIteratorBaseEENKUlvE_clEvENKUlvE0_clEvEUlfE_St5arrayIPcLm2EELi4E23TrivialOffsetCalculatorILi1EjESB_NS0_6memory12LoadWithCastILi1EEENSC_13StoreWithCastILi1EEEEEviT_T0_T2_T3_T4_T5_
        .type           _ZN2at6native27unrolled_elementwise_kernelIZZZNS0_17expm1_kernel_cudaERNS_18TensorIteratorBaseEENKUlvE_clEvENKUlvE0_clEvEUlfE_St5arrayIPcLm2EELi4E23TrivialOffsetCalculatorILi1EjESB_NS0_6memory12LoadWithCastILi1EEENSC_13StoreWithCastILi1EEEEEviT_T0_T2_T3_T4_T5_,@function
        .size           _ZN2at6native27unrolled_elementwise_kernelIZZZNS0_17expm1_kernel_cudaERNS_18TensorIteratorBaseEENKUlvE_clEvENKUlvE0_clEvEUlfE_St5arrayIPcLm2EELi4E23TrivialOffsetCalculatorILi1EjESB_NS0_6memory12LoadWithCastILi1EEENSC_13StoreWithCastILi1EEEEEviT_T0_T2_T3_T4_T5_,(.L_x_36432 - _ZN2at6native27unrolled_elementwise_kernelIZZZNS0_17expm1_kernel_cudaERNS_18TensorIteratorBaseEENKUlvE_clEvENKUlvE0_clEvEUlfE_St5arrayIPcLm2EELi4E23TrivialOffsetCalculatorILi1EjESB_NS0_6memory12LoadWithCastILi1EEENSC_13StoreWithCastILi1EEEEEviT_T0_T2_T3_T4_T5_)
        .other          _ZN2at6native27unrolled_elementwise_kernelIZZZNS0_17expm1_kernel_cudaERNS_18TensorIteratorBaseEENKUlvE_clEvENKUlvE0_clEvEUlfE_St5arrayIPcLm2EELi4E23TrivialOffsetCalculatorILi1EjESB_NS0_6memory12LoadWithCastILi1EEENSC_13StoreWithCastILi1EEEEEviT_T0_T2_T3_T4_T5_,@"STO_CUDA_ENTRY STV_DEFAULT"
_ZN2at6native27unrolled_elementwise_kernelIZZZNS0_17expm1_kernel_cudaERNS_18TensorIteratorBaseEENKUlvE_clEvENKUlvE0_clEvEUlfE_St5arrayIPcLm2EELi4E23TrivialOffsetCalculatorILi1EjESB_NS0_6memory12LoadWithCastILi1EEENSC_13StoreWithCastILi1EEEEEviT_T0_T2_T3_T4_T5_:
.text._ZN2at6native27unrolled_elementwise_kernelIZZZNS0_17expm1_kernel_cudaERNS_18TensorIteratorBaseEENKUlvE_clEvENKUlvE0_clEvEUlfE_St5arrayIPcLm2EELi4E23TrivialOffsetCalculatorILi1EjESB_NS0_6memory12LoadWithCastILi1EEENSC_13StoreWithCastILi1EEEEEviT_T0_T2_T3_T4_T5_:
        /* <DEDUP_REMOVED lines=33> */
.L_x_28929:
[----:B------:R-:W2:Y:S02]  /*0210*/  LDG.E.U8 R4, desc[UR36][R4.64] ;  /* 0x0000002404047981 */ /* 0x000ea4000c1e1100 */
[----:B--2---:R-:W-:Y:S01]  /*0220*/  I2FP.F32.U32 R22, R4 ;  /* 0x0000000400167245 */ /* 0x004fe20000201000 */
[----:B------:R-:W-:Y:S06]  /*0230*/  BRA `(.L_x_28931) ;  /* 0x0000000c00307947 */ /* 0x000fec0003800000 */
.L_x_28928:
        /* <DEDUP_REMOVED lines=9> */
.L_x_28933:
[----:B------:R-:W2:Y:S02]  /*02d0*/  LDG.E R4, desc[UR36][R4.64] ;  /* 0x0000002404047981 */ /* 0x000ea4000c1e1900 */
[----:B--2---:R-:W-:Y:S01]  /*02e0*/  I2FP.F32.S32 R22, R4 ;  /* 0x0000000400167245 */ /* 0x004fe20000201400 */
[----:B------:R-:W-:Y:S06]  /*02f0*/  BRA `(.L_x_28931) ;  /* 0x0000000c00007947 */ /* 0x000fec0003800000 */
.L_x_28932:
[----:B------:R-:W2:Y:S02]  /*0300*/  LDG.E.U16 R4, desc[UR36][R4.64] ;  /* 0x0000002404047981 */ /* 0x000ea4000c1e1500 */
[----:B--2---:R2:W3:Y:S01]  /*0310*/  I2F.S16 R22, R4 ;  /* 0x0000000400167306 */ /* 0x0044e20000101400 */
[----:B------:R-:W-:Y:S05]  /*0320*/  BRA `(.L_x_28931) ;  /* 0x0000000800f47947 */ /* 0x000fea0003800000 */
.L_x_28927:
        /* <DEDUP_REMOVED lines=8> */
.L_x_28935:
[----:B------:R-:W2:Y:S02]  /*03b0*/  LDG.E.U16 R4, desc[UR36][R4.64] ;  /* 0x0000002404047981 */ /* 0x000ea4000c1e1500 */
[----:B--2---:R-:W-:Y:S01]  /*03c0*/  HADD2.F32 R22, -RZ, R4.H0_H0 ;  /* 0x20000004ff167230 */ /* 0x004fe20000004100 */
[----:B------:R-:W-:Y:S06]  /*03d0*/  BRA `(.L_x_28931) ;  /* 0x0000000800c87947 */ /* 0x000fec0003800000 */
.L_x_28934:
        /* <DEDUP_REMOVED lines=8> */
.L_x_28937:
[----:B------:R-:W2:Y:S02]  /*0460*/  LDG.E.U16 R4, desc[UR36][R4.64] ;  /* 0x0000002404047981 */ /* 0x000ea4000c1e1500 */
[----:B--2---:R-:W-:Y:S01]  /*0470*/  HADD2.F32 R22, -RZ, R4.H0_H0 ;  /* 0x20000004ff167230 */ /* 0x004fe20000004100 */
[----:B------:R-:W-:Y:S06]  /*0480*/  BRA `(.L_x_28931) ;  /* 0x00000008009c7947 */ /* 0x000fec0003800000 */
.L_x_28936:
[----:B------:R-:W2:Y:S01]  /*0490*/  LDG.E.64 R4, desc[UR36][R4.64] ;  /* 0x0000002404047981 */ /* 0x000ea2000c1e1b00 */
[----:B------:R-:W-:Y:S01]  /*04a0*/  UMOV UR4, 0xf0000000 ;  /* 0xf000000000047882 */ /* 0x000fe20000000000 */
[----:B------:R-:W-:Y:S01]  /*04b0*/  UMOV UR5, 0x380fffff ;  /* 0x380fffff00057882 */ /* 0x000fe20000000000 */
[----:B--2---:R-:W0:Y:S01]  /*04c0*/  F2F.F32.F64 R22, R4 ;  /* 0x0000000400167310 */ /* 0x004e220000301000 */
[----:B------:R-:W-:-:S14]  /*04d0*/  DSETP.GEU.AND P0, PT, |R4|, UR4, PT ;  /* 0x0000000404007e2a */ /* 0x000fdc000bf0e200 */
[----:B0-----:R-:W-:Y:S01]  /*04e0*/  @!P0 FMUL R22, R22, 1.175494350822287508e-38 ;  /* 0x0080000016168820 */ /* 0x001fe20000400000 */
[----:B------:R-:W-:Y:S06]  /*04f0*/  BRA `(.L_x_28931) ;  /* 0x0000000800807947 */ /* 0x000fec0003800000 */
.L_x_28926:
        /* <DEDUP_REMOVED lines=12> */
.L_x_28940:
[----:B------:R-:W2:Y:S01]  /*05c0*/  LDG.E.64 R4, desc[UR36][R4.64] ;  /* 0x0000002404047981 */ /* 0x000ea2000c1e1b00 */
[----:B------:R-:W-:Y:S01]  /*05d0*/  UMOV UR4, 0xf0000000 ;  /* 0xf000000000047882 */ /* 0x000fe20000000000 */
[----:B------:R-:W-:Y:S01]  /*05e0*/  UMOV UR5, 0x380fffff ;  /* 0x380fffff00057882 */ /* 0x000fe20000000000 */
[----:B--2---:R-:W0:Y:S01]  /*05f0*/  F2F.F32.F64 R22, R4 ;  /* 0x0000000400167310 */ /* 0x004e220000301000 */
[----:B------:R-:W-:-:S14]  /*0600*/  DSETP.GEU.AND P0, PT, |R4|, UR4, PT ;  /* 0x0000000404007e2a */ /* 0x000fdc000bf0e200 */
[----:B0-----:R-:W-:Y:S01]  /*0610*/  @!P0 FMUL R22, R22, 1.175494350822287508e-38 ;  /* 0x0080000016168820 */ /* 0x001fe20000400000 */
[----:B------:R-:W-:Y:S06]  /*0620*/  BRA `(.L_x_28931) ;  /* 0x0000000800347947 */ /* 0x000fec0003800000 */
.L_x_28939:
        /* <DEDUP_REMOVED lines=26> */
.L_x_28942:
        /* <DEDUP_REMOVED lines=14> */
.L_x_28941:
[----:B------:R-:W2:Y:S02]  /*08b0*/  LDG.E.U16 R4, desc[UR36][R4.64] ;  /* 0x0000002404047981 */ /* 0x000ea4000c1e1500 */
[----:B--2---:R-:W-:Y:S01]  /*08c0*/  IMAD.U32 R22, R4, 0x10000, RZ ;  /* 0x0001000004167824 */ /* 0x004fe200078e00ff */
[----:B------:R-:W-:Y:S06]  /*08d0*/  BRA `(.L_x_28931) ;  /* 0x0000000400887947 */ /* 0x000fec0003800000 */
.L_x_28938:
        /* <DEDUP_REMOVED lines=11> */
.L_x_28945:
        /* <DEDUP_REMOVED lines=20> */
.L_x_28947:
[----:B------:R-:W-:Y:S05]  /*0ad0*/  BSYNC B0 ;  /* 0x0000000000007941 */ /* 0x000fea0003800000 */
.L_x_28946:
[----:B------:R-:W-:Y:S01]  /*0ae0*/  IMAD.SHL.U32 R3, R3, 0x100000, RZ ;  /* 0x0010000003037824 */ /* 0x000fe200078e00ff */
[----:B------:R-:W-:-:S04]  /*0af0*/  LEA R5, R0, 0x3b800000, 0x17 ;  /* 0x3b80000000057811 */ /* 0x000fc800078eb8ff */
[----:B------:R-:W-:Y:S01]  /*0b00*/  LOP3.LUT R22, R5, R3, R22, 0xfe, !PT ;  /* 0x0000000305167212 */ /* 0x000fe200078efe16 */
[----:B------:R-:W-:Y:S06]  /*0b10*/  BRA `(.L_x_28931) ;  /* 0x0000000000f87947 */ /* 0x000fec0003800000 */
.L_x_28944:
        /* <DEDUP_REMOVED lines=20> */
.L_x_28949:
[----:B------:R-:W-:Y:S05]  /*0c60*/  BSYNC B0 ;  /* 0x0000000000007941 */ /* 0x000fea0003800000 */
.L_x_28948:
[----:B------:R-:W-:Y:S01]  /*0c70*/  IMAD.SHL.U32 R3, R3, 0x200000, RZ ;  /* 0x0020000003037824 */ /* 0x000fe200078e00ff */
[----:B------:R-:W-:-:S04]  /*0c80*/  LEA R5, R0, 0x37800000, 0x17 ;  /* 0x3780000000057811 */ /* 0x000fc800078eb8ff */
[----:B------:R-:W-:Y:S01]  /*0c90*/  LOP3.LUT R22, R5, R3, R22, 0xfe, !PT ;  /* 0x0000000305167212 */ /* 0x000fe200078efe16 */
[----:B------:R-:W-:Y:S06]  /*0ca0*/  BRA `(.L_x_28931) ;  /* 0x0000000000947947 */ /* 0x000fec0003800000 */
.L_x_28943:
        /* <DEDUP_REMOVED lines=14> */
.L_x_28930:
        /* <DEDUP_REMOVED lines=16> */
.L_x_28952:
[----:B------:R-:W-:Y:S01]  /*0e90*/  IMAD.MOV.U32 R22, RZ, RZ, RZ ;  /* 0x000000ffff167224 */ /* 0x000fe200078e00ff */
[----:B------:R-:W-:Y:S06]  /*0ea0*/  BRA `(.L_x_28931) ;  /* 0x0000000000147947 */ /* 0x000fec0003800000 */
.L_x_28951:
[----:B------:R-:W2:Y:S02]  /*0eb0*/  LDG.E.64 R22, desc[UR36][R4.64] ;  /* 0x0000002404167981 */ /* 0x000ea4000c1e1b00 */
[----:B--2---:R0:W1:Y:S01]  /*0ec0*/  I2F.U64 R22, R22 ;  /* 0x0000001600167312 */ /* 0x0040620000301000 */
[----:B------:R-:W-:Y:S05]  /*0ed0*/  BRA `(.L_x_28931) ;  /* 0x0000000000087947 */ /* 0x000fea0003800000 */
.L_x_28950:
[----:B------:R-:W2:Y:S02]  /*0ee0*/  LDG.E R4, desc[UR36][R4.64] ;  /* 0x0000002404047981 */ /* 0x000ea4000c1e1900 */
[----:B--2---:R-:W-:-:S07]  /*0ef0*/  I2FP.F32.U32 R22, R4 ;  /* 0x0000000400167245 */ /* 0x004fce0000201000 */
.L_x_28931:
[----:B------:R-:W-:Y:S05]  /*0f00*/  BSYNC B6 ;  /* 0x0000000000067941 */ /* 0x000fea0003800000 */
.L_x_28925:
[----:B------:R-:W2:Y:S02]  /*0f10*/  S2R R16, SR_TID.X ;  /* 0x0000000000107919 */ /* 0x000ea40000002100 */
[----:B--2---:R-:W-:-:S07]  /*0f20*/  VIADD R16, R16, 0x80 ;  /* 0x0000008010107836 */ /* 0x004fce0000000000 */
.L_x_28924:
[----:B------:R-:W-:Y:S05]  /*0f30*/  BSYNC B7 ;  /* 0x0000000000077941 */ /* 0x000fea0003800000 */
.L_x_28923:
        /* <DEDUP_REMOVED lines=25> */
.L_x_28959:
[----:B------:R-:W2:Y:S02]  /*10d0*/  LDG.E.U8 R4, desc[UR36][R4.64] ;  /* 0x0000002404047981 */ /* 0x000ea4000c1e1100 */
[----:B--2---:R-:W-:Y:S01]  /*10e0*/  I2FP.F32.U32 R24, R4 ;  /* 0x0000000400187245 */ /* 0x004fe20000201000 */
[----:B------:R-:W-:Y:S06]  /*10f0*/  BRA `(.L_x_28961) ;  /* 0x0000000c002c7947 */ /* 0x000fec0003800000 */
.L_x_28958:
        /* <DEDUP_REMOVED lines=9> */
.L_x_28963:
[----:B------:R-:W2:Y:S02]  /*1190*/  LDG.E R4, desc[UR36][R4.64] ;  /* 0x0000002404047981 */ /* 0x000ea4000c1e1900 */
[----:B--2---:R-:W-:Y:S01]  /*11a0*/  I2FP.F32.S32 R24, R4 ;  /* 0x0000000400187245 */ /* 0x004fe20000201400 */
[----:B------:R-:W-:Y:S06]  /*11b0*/  BRA `(.L_x_28961) ;  /* 0x0000000800fc7947 */ /* 0x000fec0003800000 */
.L_x_28962:
[----:B------:R-:W2:Y:S02]  /*11c0*/  LDG.E.U16 R4, desc[UR36][R4.64] ;  /* 0x0000002404047981 */ /* 0x000ea4000c1e1500 */
[----:B--2---:R0:W2:Y:S01]  /*11d0*/  I2F.S16 R24, R4 ;  /* 0x0000000400187306 */ /* 0x0040a20000101400 */
[----:B------:R-:W-:Y:S05]  /*11e0*/  BRA `(.L_x_28961) ;  /* 0x0000000800f07947 */ /* 0x000fea0003800000 */
.L_x_28957:
        /* <DEDUP_REMOVED lines=8> */
.L_x_28965:
[----:B------:R-:W2:Y:S02]  /*1270*/  LDG.E.U16 R4, desc[UR36][R4.64] ;  /* 0x0000002404047981 */ /* 0x000ea4000c1e1500 */
[----:B--2---:R-:W-:Y:S01]  /*1280*/  HADD2.F32 R24, -RZ, R4.H0_H0 ;  /* 0x20000004ff187230 */ /* 0x004fe20000004100 */
[----:B------:R-:W-:Y:S06]  /*1290*/  BRA `(.L_x_28961) ;  /* 0x0000000800c47947 */ /* 0x000fec0003800000 */
.L_x_28964:
        /* <DEDUP_REMOVED lines=8> */
.L_x_28967:
[----:B------:R-:W2:Y:S02]  /*1320*/  LDG.E.U16 R4, desc[UR36][R4.64] ;  /* 0x0000002404047981 */ /* 0x000ea4000c1e1500 */
[----:B--2---:R-:W-:Y:S01]  /*1330*/  HADD2.F32 R24, -RZ, R4.H0_H0 ;  /* 0x20000004ff187230 */ /* 0x004fe20000004100 */
[----:B------:R-:W-:Y:S06]  /*1340*/  BRA `(.L_x_28961) ;  /* 0x0000000800987947 */ /* 0x000fec0003800000 */
.L_x_28966:
[----:B------:R-:W2:Y:S01]  /*1350*/  LDG.E.64 R4, desc[UR36][R4.64] ;  /* 0x0000002404047981 */ /* 0x000ea2000c1e1b00 */
[----:B------:R-:W-:Y:S01]  /*1360*/  UMOV UR4, 0xf0000000 ;  /* 0xf000000000047882 */ /* 0x000fe20000000000 */
[----:B------:R-:W-:Y:S01]  /*1370*/  UMOV UR5, 0x380fffff ;  /* 0x380fffff00057882 */ /* 0x000fe20000000000 */
[----:B--2---:R-:W0:Y:S01]  /*1380*/  F2F.F32.F64 R24, R4 ;  /* 0x0000000400187310 */ /* 0x004e220000301000 */
[----:B------:R-:W-:-:S14]  /*1390*/  DSETP.GEU.AND P0, PT, |R4|, UR4, PT ;  /* 0x0000000404007e2a */ /* 0x000fdc000bf0e200 */
[----:B0-----:R-:W-:Y:S01]  /*13a0*/  @!P0 FMUL R24, R24, 1.175494350822287508e-38 ;  /* 0x0080000018188820 */ /* 0x001fe20000400000 */
[----:B------:R-:W-:Y:S06]  /*13b0*/  BRA `(.L_x_28961) ;  /* 0x00000008007c7947 */ /* 0x000fec0003800000 */
.L_x_28956:
        /* <DEDUP_REMOVED lines=12> */
.L_x_28970:
[----:B------:R-:W2:Y:S01]  /*1480*/  LDG.E.64 R4, desc[UR36][R4.64] ;  /* 0x0000002404047981 */ /* 0x000ea2000c1e1b00 */
[----:B------:R-:W-:Y:S01]  /*1490*/  UMOV UR4, 0xf0000000 ;  /* 0xf000000000047882 */ /* 0x000fe20000000000 */
[----:B------:R-:W-:Y:S01]  /*14a0*/  UMOV UR5, 0x380fffff ;  /* 0x380fffff00057882 */ /* 0x000fe20000000000 */
[----:B--2---:R-:W0:Y:S01]  /*14b0*/  F2F.F32.F64 R24, R4 ;  /* 0x0000000400187310 */ /* 0x004e220000301000 */
[----:B------:R-:W-:-:S14]  /*14c0*/  DSETP.GEU.AND P0, PT, |R4|, UR4, PT ;  /* 0x0000000404007e2a */ /* 0x000fdc000bf0e200 */
[----:B0-----:R-:W-:Y:S01]  /*14d0*/  @!P0 FMUL R24, R24, 1.175494350822287508e-38 ;  /* 0x0080000018188820 */ /* 0x001fe20000400000 */
[----:B------:R-:W-:Y:S06]  /*14e0*/  BRA `(.L_x_28961) ;  /* 0x0000000800307947 */ /* 0x000fec0003800000 */
.L_x_28969:
        /* <DEDUP_REMOVED lines=26> */
.L_x_28972:
        /* <DEDUP_REMOVED lines=13> */
.L_x_28971:
[----:B------:R-:W2:Y:S02]  /*1760*/  LDG.E.U16 R4, desc[UR36][R4.64] ;  /* 0x0000002404047981 */ /* 0x000ea4000c1e1500 */
[----:B--2---:R-:W-:Y:S01]  /*1770*/  IMAD.U32 R24, R4, 0x10000, RZ ;  /* 0x0001000004187824 */ /* 0x004fe200078e00ff */
[----:B------:R-:W-:Y:S06]  /*1780*/  BRA `(.L_x_28961) ;  /* 0x0000000400887947 */ /* 0x000fec0003800000 */
.L_x_28968:
        /* <DEDUP_REMOVED lines=11> */
.L_x_28975:
        /* <DEDUP_REMOVED lines=20> */
.L_x_28977:
[----:B------:R-:W-:Y:S05]  /*1980*/  BSYNC B0 ;  /* 0x0000000000007941 */ /* 0x000fea0003800000 */
.L_x_28976:
[----:B------:R-:W-:Y:S01]  /*1990*/  IMAD.SHL.U32 R3, R3, 0x100000, RZ ;  /* 0x0010000003037824 */ /* 0x000fe200078e00ff */
[----:B------:R-:W-:-:S04]  /*19a0*/  LEA R5, R0, 0x3b800000, 0x17 ;  /* 0x3b80000000057811 */ /* 0x000fc800078eb8ff */
[----:B------:R-:W-:Y:S01]  /*19b0*/  LOP3.LUT R24, R5, R3, R24, 0xfe, !PT ;  /* 0x0000000305187212 */ /* 0x000fe200078efe18 */
[----:B------:R-:W-:Y:S06]  /*19c0*/  BRA `(.L_x_28961) ;  /* 0x0000000000f87947 */ /* 0x000fec0003800000 */
.L_x_28974:
        /* <DEDUP_REMOVED lines=20> */
.L_x_28979:
[----:B------:R-:W-:Y:S05]  /*1b10*/  BSYNC B0 ;  /* 0x0000000000007941 */ /* 0x000fea0003800000 */
.L_x_28978:
[----:B------:R-:W-:Y:S01]  /*1b20*/  IMAD.SHL.U32 R3, R3, 0x200000, RZ ;  /* 0x0020000003037824 */ /* 0x000fe200078e00ff */
[----:B------:R-:W-:-:S04]  /*1b30*/  LEA R5, R0, 0x37800000, 0x17 ;  /* 0x3780000000057811 */ /* 0x000fc800078eb8ff */
[----:B------:R-:W-:Y:S01]  /*1b40*/  LOP3.LUT R24, R5, R3, R24, 0xfe, !PT ;  /* 0x0000000305187212 */ /* 0x000fe200078efe18 */
[----:B------:R-:W-:Y:S06]  /*1b50*/  BRA `(.L_x_28961) ;  /* 0x0000000000947947 */ /* 0x000fec0003800000 */
.L_x_28973:
        /* <DEDUP_REMOVED lines=14> */
.L_x_28960:
        /* <DEDUP_REMOVED lines=16> */
.L_x_28982:
[----:B------:R-:W-:Y:S01]  /*1d40*/  IMAD.MOV.U32 R24, RZ, RZ, RZ ;  /* 0x000000ffff187224 */ /* 0x000fe200078e00ff */
[----:B------:R-:W-:Y:S06]  /*1d50*/  BRA `(.L_x_28961) ;  /* 0x0000000000147947 */ /* 0x000fec0003800000 */
.L_x_28981:
[----:B------:R-:W2:Y:S02]  /*1d60*/  LDG.E.64 R24, desc[UR36][R4.64] ;  /* 0x0000002404187981 */ /* 0x000ea4000c1e1b00 */
[----:B--2---:R0:W2:Y:S01]  /*1d70*/  I2F.U64 R24, R24 ;  /* 0x0000001800187312 */ /* 0x0040a20000301000 */
[----:B------:R-:W-:Y:S05]  /*1d80*/  BRA `(.L_x_28961) ;  /* 0x0000000000087947 */ /* 0x000fea0003800000 */
.L_x_28980:
[----:B------:R-:W2:Y:S02]  /*1d90*/  LDG.E R4, desc[UR36][R4.64] ;  /* 0x0000002404047981 */ /* 0x000ea4000c1e1900 */
[----:B--2---:R-:W-:-:S07]  /*1da0*/  I2FP.F32.U32 R24, R4 ;  /* 0x0000000400187245 */ /* 0x004fce0000201000 */
.L_x_28961:
[----:B------:R-:W-:Y:S05]  /*1db0*/  BSYNC B6 ;  /* 0x0000000000067941 */ /* 0x000fea0003800000 */
.L_x_28955:
[----:B------:R-:W-:-:S07]  /*1dc0*/  VIADD R16, R16, 0x80 ;  /* 0x0000008010107836 */ /* 0x000fce0000000000 */
.L_x_28954:
[----:B------:R-:W-:Y:S05]  /*1dd0*/  BSYNC B7 ;  /* 0x0000000000077941 */ /* 0x000fea0003800000 */
.L_x_28953:
        /* <DEDUP_REMOVED lines=27> */
.L_x_28989:
[----:B------:R-:W2:Y:S02]  /*1f90*/  LDG.E.U8 R4, desc[UR36][R4.64] ;  /* 0x0000002404047981 */ /* 0x000ea4000c1e1100 */
[----:B--2---:R-:W-:Y:S01]  /*1fa0*/  I2FP.F32.U32 R18, R4 ;  /* 0x0000000400127245 */ /* 0x004fe20000201000 */
[----:B------:R-:W-:Y:S06]  /*1fb0*/  BRA `(.L_x_28991) ;  /* 0x0000000c002c7947 */ /* 0x000fec0003800000 */
.L_x_28988:
        /* <DEDUP_REMOVED lines=9> */
.L_x_28993:
[----:B------:R-:W2:Y:S02]  /*2050*/  LDG.E R4, desc[UR36][R4.64] ;  /* 0x0000002404047981 */ /* 0x000ea4000c1e1900 */
[----:B--2---:R-:W-:Y:S01]  /*2060*/  I2FP.F32.S32 R18, R4 ;  /* 0x0000000400127245 */ /* 0x004fe20000201400 */
[----:B------:R-:W-:Y:S06]  /*2070*/  BRA `(.L_x_28991) ;  /* 0x0000000800fc7947 */ /* 0x000fec0003800000 */
.L_x_28992:
[----:B------:R-:W2:Y:S02]  /*2080*/  LDG.E.U16 R4, desc[UR36][R4.64] ;  /* 0x0000002404047981 */ /* 0x000ea4000c1e1500 */
[----:B--2---:R4:W0:Y:S01]  /*2090*/  I2F.S16 R18, R4 ;  /* 0x0000000400127306 */ /* 0x0048220000101400 */
[----:B------:R-:W-:Y:S05]  /*20a0*/  BRA `(.L_x_28991) ;  /* 0x0000000800f07947 */ /* 0x000fea0003800000 */
.L_x_28987:
        /* <DEDUP_REMOVED lines=8> */
.L_x_28995:
[----:B------:R-:W2:Y:S02]  /*2130*/  LDG.E.U16 R4, desc[UR36][R4.64] ;  /* 0x0000002404047981 */ /* 0x000ea4000c1e1500 */
[----:B--2---:R-:W-:Y:S01]  /*2140*/  HADD2.F32 R18, -RZ, R4.H0_H0 ;  /* 0x20000004ff127230 */ /* 0x004fe20000004100 */
[----:B------:R-:W-:Y:S06]  /*2150*/  BRA `(.L_x_28991) ;  /* 0x0000000800c47947 */ /* 0x000fec0003800000 */
.L_x_28994:
        /* <DEDUP_REMOVED lines=8> */
.L_x_28997:
[----:B------:R-:W2:Y:S02]  /*21e0*/  LDG.E.U16 R4, desc[UR36][R4.64] ;  /* 0x0000002404047981 */ /* 0x000ea4000c1e1500 */
[----:B--2---:R-:W-:Y:S01]  /*21f0*/  HADD2.F32 R18, -RZ, R4.H0_H0 ;  /* 0x20000004ff127230 */ /* 0x004fe20000004100 */
[----:B------:R-:W-:Y:S06]  /*2200*/  BRA `(.L_x_28991) ;  /* 0x0000000800987947 */ /* 0x000fec0003800000 */
.L_x_28996:
[----:B------:R-:W2:Y:S01]  /*2210*/  LDG.E.64 R4, desc[UR36][R4.64] ;  /* 0x0000002404047981 */ /* 0x000ea2000c1e1b00 */
[----:B------:R-:W-:Y:S01]  /*2220*/  UMOV UR4, 0xf0000000 ;  /* 0xf000000000047882 */ /* 0x000fe20000000000 */
[----:B------:R-:W-:Y:S01]  /*2230*/  UMOV UR5, 0x380fffff ;  /* 0x380fffff00057882 */ /* 0x000fe20000000000 */
[----:B--2---:R-:W0:Y:S01]  /*2240*/  F2F.F32.F64 R18, R4 ;  /* 0x0000000400127310 */ /* 0x004e220000301000 */
[----:B------:R-:W-:-:S14]  /*2250*/  DSETP.GEU.AND P0, PT, |R4|, UR4, PT ;  /* 0x0000000404007e2a */ /* 0x000fdc000bf0e200 */
[----:B0-----:R-:W-:Y:S01]  /*2260*/  @!P0 FMUL R18, R18, 1.175494350822287508e-38 ;  /* 0x0080000012128820 */ /* 0x001fe20000400000 */
[----:B------:R-:W-:Y:S06]  /*2270*/  BRA `(.L_x_28991) ;  /* 0x00000008007c7947 */ /* 0x000fec0003800000 */
.L_x_28986:
        /* <DEDUP_REMOVED lines=12> */
.L_x_29000:
[----:B------:R-:W2:Y:S01]  /*2340*/  LDG.E.64 R4, desc[UR36][R4.64] ;  /* 0x0000002404047981 */ /* 0x000ea2000c1e1b00 */
[----:B------:R-:W-:Y:S01]  /*2350*/  UMOV UR4, 0xf0000000 ;  /* 0xf000000000047882 */ /* 0x000fe20000000000 */
[----:B------:R-:W-:Y:S01]  /*2360*/  UMOV UR5, 0x380fffff ;  /* 0x380fffff00057882 */ /* 0x000fe20000000000 */
[----:B--2---:R-:W0:Y:S01]  /*2370*/  F2F.F32.F64 R18, R4 ;  /* 0x0000000400127310 */ /* 0x004e220000301000 */
[----:B------:R-:W-:-:S14]  /*2380*/  DSETP.GEU.AND P0, PT, |R4|, UR4, PT ;  /* 0x0000000404007e2a */ /* 0x000fdc000bf0e200 */
[----:B0-----:R-:W-:Y:S01]  /*2390*/  @!P0 FMUL R18, R18, 1.175494350822287508e-38 ;  /* 0x0080000012128820 */ /* 0x001fe20000400000 */
[----:B------:R-:W-:Y:S06]  /*23a0*/  BRA `(.L_x_28991) ;  /* 0x0000000800307947 */ /* 0x000fec0003800000 */
.L_x_28999:
        /* <DEDUP_REMOVED lines=26> */
.L_x_29002:
        /* <DEDUP_REMOVED lines=13> */
.L_x_29001:
[----:B------:R-:W2:Y:S02]  /*2620*/  LDG.E.U16 R4, desc[UR36][R4.64] ;  /* 0x0000002404047981 */ /* 0x000ea4000c1e1500 */
[----:B--2---:R-:W-:Y:S01]  /*2630*/  IMAD.U32 R18, R4, 0x10000, RZ ;  /* 0x0001000004127824 */ /* 0x004fe200078e00ff */
[----:B------:R-:W-:Y:S06]  /*2640*/  BRA `(.L_x_28991) ;  /* 0x0000000400887947 */ /* 0x000fec0003800000 */
.L_x_28998:
        /* <DEDUP_REMOVED lines=11> */
.L_x_29005:
        /* <DEDUP_REMOVED lines=20> */
.L_x_29007:
[----:B------:R-:W-:Y:S05]  /*2840*/  BSYNC B0 ;  /* 0x0000000000007941 */ /* 0x000fea0003800000 */
.L_x_29006:
[----:B------:R-:W-:Y:S01]  /*2850*/  IMAD.SHL.U32 R3, R3, 0x100000, RZ ;  /* 0x0010000003037824 */ /* 0x000fe200078e00ff */
[----:B------:R-:W-:-:S04]  /*2860*/  LEA R5, R0, 0x3b800000, 0x17 ;  /* 0x3b80000000057811 */ /* 0x000fc800078eb8ff */
[----:B------:R-:W-:Y:S01]  /*2870*/  LOP3.LUT R18, R5, R3, R18, 0xfe, !PT ;  /* 0x0000000305127212 */ /* 0x000fe200078efe12 */
[----:B------:R-:W-:Y:S06]  /*2880*/  BRA `(.L_x_28991) ;  /* 0x0000000000f87947 */ /* 0x000fec0003800000 */
.L_x_29004:
        /* <DEDUP_REMOVED lines=20> */
.L_x_29009:
[----:B------:R-:W-:Y:S05]  /*29d0*/  BSYNC B0 ;  /* 0x0000000000007941 */ /* 0x000fea0003800000 */
.L_x_29008:
[----:B------:R-:W-:Y:S01]  /*29e0*/  IMAD.SHL.U32 R3, R3, 0x200000, RZ ;  /* 0x0020000003037824 */ /* 0x000fe200078e00ff */
[----:B------:R-:W-:-:S04]  /*29f0*/  LEA R5, R0, 0x37800000, 0x17 ;  /* 0x3780000000057811 */ /* 0x000fc800078eb8ff */
[----:B------:R-:W-:Y:S01]  /*2a00*/  LOP3.LUT R18, R5, R3, R18, 0xfe, !PT ;  /* 0x0000000305127212 */ /* 0x000fe200078efe12 */
[----:B------:R-:W-:Y:S06]  /*2a10*/  BRA `(.L_x_28991) ;  /* 0x0000000000947947 */ /* 0x000fec0003800000 */
.L_x_29003:
        /* <DEDUP_REMOVED lines=14> */
.L_x_28990:
        /* <DEDUP_REMOVED lines=16> */
.L_x_29012:
[----:B------:R-:W-:Y:S01]  /*2c00*/  IMAD.MOV.U32 R18, RZ, RZ, RZ ;  /* 0x000000ffff127224 */ /* 0x000fe200078e00ff */
[----:B------:R-:W-:Y:S06]  /*2c10*/  BRA `(.L_x_28991) ;  /* 0x0000000000147947 */ /* 0x000fec0003800000 */
.L_x_29011:
[----:B------:R-:W2:Y:S02]  /*2c20*/  LDG.E.64 R4, desc[UR36][R4.64] ;  /* 0x0000002404047981 */ /* 0x000ea4000c1e1b00 */
[----:B--2---:R0:W2:Y:S01]  /*2c30*/  I2F.U64 R18, R4 ;  /* 0x0000000400127312 */ /* 0x0040a20000301000 */
[----:B------:R-:W-:Y:S05]  /*2c40*/  BRA `(.L_x_28991) ;  /* 0x0000000000087947 */ /* 0x000fea0003800000 */
.L_x_29010:
[----:B------:R-:W2:Y:S02]  /*2c50*/  LDG.E R4, desc[UR36][R4.64] ;  /* 0x0000002404047981 */ /* 0x000ea4000c1e1900 */
[----:B--2---:R-:W-:-:S07]  /*2c60*/  I2FP.F32.U32 R18, R4 ;  /* 0x0000000400127245 */ /* 0x004fce0000201000 */
.L_x_28991:
[----:B------:R-:W-:Y:S05]  /*2c70*/  BSYNC B6 ;  /* 0x0000000000067941 */ /* 0x000fea0003800000 */
.L_x_28985:
[----:B------:R-:W-:-:S07]  /*2c80*/  VIADD R16, R16, 0x80 ;  /* 0x0000008010107836 */ /* 0x000fce0000000000 */
.L_x_28984:
[----:B------:R-:W-:Y:S05]  /*2c90*/  BSYNC B7 ;  /* 0x0000000000077941 */ /* 0x000fea0003800000 */
.L_x_28983:
        /* <DEDUP_REMOVED lines=23> */
.L_x_29018:
[----:B------:R-:W2:Y:S02]  /*2e10*/  LDG.E.U8 R4, desc[UR36][R4.64] ;  /* 0x0000002404047981 */ /* 0x000ea4000c1e1100 */
[----:B--2---:R-:W-:Y:S01]  /*2e20*/  I2FP.F32.U32 R23, R4 ;  /* 0x0000000400177245 */ /* 0x004fe20000201000 */
[----:B------:R-:W-:Y:S06]  /*2e30*/  BRA `(.L_x_29014) ;  /* 0x0000000c00207947 */ /* 0x000fec0003800000 */
.L_x_29017:
        /* <DEDUP_REMOVED lines=9> */
.L_x_29021:
[----:B------:R-:W2:Y:S02]  /*2ed0*/  LDG.E R4, desc[UR36][R4.64] ;  /* 0x0000002404047981 */ /* 0x000ea4000c1e1900 */
[----:B--2---:R-:W-:Y:S01]  /*2ee0*/  I2FP.F32.S32 R23, R4 ;  /* 0x0000000400177245 */ /* 0x004fe20000201400 */
[----:B------:R-:W-:Y:S06]  /*2ef0*/  BRA `(.L_x_29014) ;  /* 0x0000000800f07947 */ /* 0x000fec0003800000 */
.L_x_29020:
[----:B------:R-:W2:Y:S02]  /*2f00*/  LDG.E.U16 R4, desc[UR36][R4.64] ;  /* 0x0000002404047981 */ /* 0x000ea4000c1e1500 */
[----:B--2---:R0:W2:Y:S01]  /*2f10*/  I2F.S16 R23, R4 ;  /* 0x0000000400177306 */ /* 0x0040a20000101400 */
[----:B------:R-:W-:Y:S05]  /*2f20*/  BRA `(.L_x_29014) ;  /* 0x0000000800e47947 */ /* 0x000fea0003800000 */
.L_x_29016:
        /* <DEDUP_REMOVED lines=8> */
.L_x_29023:
[----:B------:R-:W2:Y:S02]  /*2fb0*/  LDG.E.U16 R4, desc[UR36][R4.64] ;  /* 0x0000002404047981 */ /* 0x000ea4000c1e1500 */
[----:B--2---:R-:W-:Y:S01]  /*2fc0*/  HADD2.F32 R23, -RZ, R4.H0_H0 ;  /* 0x20000004ff177230 */ /* 0x004fe20000004100 */
[----:B------:R-:W-:Y:S06]  /*2fd0*/  BRA `(.L_x_29014) ;  /* 0x0000000800b87947 */ /* 0x000fec0003800000 */
.L_x_29022:
        /* <DEDUP_REMOVED lines=8> */
.L_x_29025:
[----:B------:R-:W2:Y:S02]  /*3060*/  LDG.E.U16 R4, desc[UR36][R4.64] ;  /* 0x0000002404047981 */ /* 0x000ea4000c1e1500 */
[----:B--2---:R-:W-:Y:S01]  /*3070*/  HADD2.F32 R23, -RZ, R4.H0_H0 ;  /* 0x20000004ff177230 */ /* 0x004fe20000004100 */
[----:B------:R-:W-:Y:S06]  /*3080*/  BRA `(.L_x_29014) ;  /* 0x00000008008c7947 */ /* 0x000fec0003800000 */
.L_x_29024:
[----:B------:R-:W2:Y:S01]  /*3090*/  LDG.E.64 R4, desc[UR36][R4.64] ;  /* 0x0000002404047981 */ /* 0x000ea2000c1e1b00 */
[----:B------:R-:W-:Y:S01]  /*30a0*/  UMOV UR4, 0xf0000000 ;  /* 0xf000000000047882 */ /* 0x000fe20000000000 */
[----:B------:R-:W-:Y:S01]  /*30b0*/  UMOV UR5, 0x380fffff ;  /* 0x380fffff00057882 */ /* 0x000fe20000000000 */
[----:B--2---:R-:W0:Y:S01]  /*30c0*/  F2F.F32.F64 R23, R4 ;  /* 0x0000000400177310 */ /* 0x004e220000301000 */
[----:B------:R-:W-:-:S14]  /*30d0*/  DSETP.GEU.AND P0, PT, |R4|, UR4, PT ;  /* 0x0000000404007e2a */ /* 0x000fdc000bf0e200 */
[----:B0-----:R-:W-:Y:S01]  /*30e0*/  @!P0 FMUL R23, R23, 1.175494350822287508e-38 ;  /* 0x0080000017178820 */ /* 0x001fe20000400000 */
[----:B------:R-:W-:Y:S06]  /*30f0*/  BRA `(.L_x_29014) ;  /* 0x0000000800707947 */ /* 0x000fec0003800000 */
.L_x_29015:
        /* <DEDUP_REMOVED lines=12> */
.L_x_29028:
[----:B------:R-:W2:Y:S01]  /*31c0*/  LDG.E.64 R4, desc[UR36][R4.64] ;  /* 0x0000002404047981 */ /* 0x000ea2000c1e1b00 */
[----:B------:R-:W-:Y:S01]  /*31d0*/  UMOV UR4, 0xf0000000 ;  /* 0xf000000000047882 */ /* 0x000fe20000000000 */
[----:B------:R-:W-:Y:S01]  /*31e0*/  UMOV UR5, 0x380fffff ;  /* 0x380fffff00057882 */ /* 0x000fe20000000000 */
[----:B--2---:R-:W0:Y:S01]  /*31f0*/  F2F.F32.F64 R23, R4 ;  /* 0x0000000400177310 */ /* 0x004e220000301000 */
[----:B------:R-:W-:-:S14]  /*3200*/  DSETP.GEU.AND P0, PT, |R4|, UR4, PT ;  /* 0x0000000404007e2a */ /* 0x000fdc000bf0e200 */
[----:B0-----:R-:W-:Y:S01]  /*3210*/  @!P0 FMUL R23, R23, 1.175494350822287508e-38 ;  /* 0x0080000017178820 */ /* 0x001fe20000400000 */
[----:B------:R-:W-:Y:S06]  /*3220*/  BRA `(.L_x_29014) ;  /* 0x0000000800247947 */ /* 0x000fec0003800000 */
.L_x_29027:
        /* <DEDUP_REMOVED lines=26> */
.L_x_29030:
        /* <DEDUP_REMOVED lines=13> */
.L_x_29029:
[----:B------:R-:W2:Y:S02]  /*34a0*/  LDG.E.U16 R4, desc[UR36][R4.64] ;  /* 0x0000002404047981 */ /* 0x000ea4000c1e1500 */
[----:B--2---:R-:W-:Y:S01]  /*34b0*/  IMAD.U32 R23, R4, 0x10000, RZ ;  /* 0x0001000004177824 */ /* 0x004fe200078e00ff */
[----:B------:R-:W-:Y:S06]  /*34c0*/  BRA `(.L_x_29014) ;  /* 0x00000004007c7947 */ /* 0x000fec0003800000 */
.L_x_29026:
        /* <DEDUP_REMOVED lines=11> */
.L_x_29033:
        /* <DEDUP_REMOVED lines=19> */
.L_x_29035:
[----:B------:R-:W-:Y:S05]  /*36b0*/  BSYNC B0 ;  /* 0x0000000000007941 */ /* 0x000fea0003800000 */
.L_x_29034:
[----:B------:R-:W-:Y:S01]  /*36c0*/  IMAD.SHL.U32 R3, R3, 0x100000, RZ ;  /* 0x0010000003037824 */ /* 0x000fe200078e00ff */
[----:B------:R-:W-:-:S04]  /*36d0*/  LEA R0, R0, 0x3b800000, 0x17 ;  /* 0x3b80000000007811 */ /* 0x000fc800078eb8ff */
[----:B------:R-:W-:Y:S01]  /*36e0*/  LOP3.LUT R23, R0, R3, R23, 0xfe, !PT ;  /* 0x0000000300177212 */ /* 0x000fe200078efe17 */
[----:B------:R-:W-:Y:S06]  /*36f0*/  BRA `(.L_x_29014) ;  /* 0x0000000000f07947 */ /* 0x000fec0003800000 */
.L_x_29032:
        /* <DEDUP_REMOVED lines=19> */
.L_x_29037:
[----:B------:R-:W-:Y:S05]  /*3830*/  BSYNC B0 ;  /* 0x0000000000007941 */ /* 0x000fea0003800000 */
.L_x_29036:
[----:B------:R-:W-:Y:S01]  /*3840*/  IMAD.SHL.U32 R3, R3, 0x200000, RZ ;  /* 0x0020000003037824 */ /* 0x000fe200078e00ff */
[----:B------:R-:W-:-:S04]  /*3850*/  LEA R0, R0, 0x37800000, 0x17 ;  /* 0x3780000000007811 */ /* 0x000fc800078eb8ff */
[----:B------:R-:W-:Y:S01]  /*3860*/  LOP3.LUT R23, R0, R3, R23, 0xfe, !PT ;  /* 0x0000000300177212 */ /* 0x000fe200078efe17 */
[----:B------:R-:W-:Y:S06]  /*3870*/  BRA `(.L_x_29014) ;  /* 0x0000000000907947 */ /* 0x000fec0003800000 */
.L_x_29031:
        /* <DEDUP_REMOVED lines=14> */
.L_x_29019:
        /* <DEDUP_REMOVED lines=16> */
.L_x_29040:
[----:B------:R-:W-:Y:S05]  /*3a60*/  BRA `(.L_x_29014) ;  /* 0x0000000000147947 */ /* 0x000fea0003800000 */
.L_x_29039:
[----:B------:R-:W2:Y:S02]  /*3a70*/  LDG.E.64 R4, desc[UR36][R4.64] ;  /* 0x0000002404047981 */ /* 0x000ea4000c1e1b00 */
[----:B--2---:R0:W2:Y:S01]  /*3a80*/  I2F.U64 R23, R4 ;  /* 0x0000000400177312 */ /* 0x0040a20000301000 */
[----:B------:R-:W-:Y:S05]  /*3a90*/  BRA `(.L_x_29014) ;  /* 0x0000000000087947 */ /* 0x000fea0003800000 */
.L_x_29038:
[----:B------:R-:W2:Y:S02]  /*3aa0*/  LDG.E R4, desc[UR36][R4.64] ;  /* 0x0000002404047981 */ /* 0x000ea4000c1e1900 */
[----:B--2---:R-:W-:-:S07]  /*3ab0*/  I2FP.F32.U32 R23, R4 ;  /* 0x0000000400177245 */ /* 0x004fce0000201000 */
.L_x_29014:
[----:B------:R-:W-:Y:S05]  /*3ac0*/  BSYNC B6 ;  /* 0x0000000000067941 */ /* 0x000fea0003800000 */
.L_x_29013:
[----:B------:R-:W0:Y:S01]  /*3ad0*/  S2R R19, SR_TID.X ;  /* 0x0000000000137919 */ /* 0x000e220000002100 */
[----:B------:R-:W1:Y:S01]  /*3ae0*/  LDC.U8 R16, c[0x0][0x234] ;  /* 0x00008d00ff107b82 */ /* 0x000e620000000000 */
[----:B------:R-:W-:Y:S01]  /*3af0*/  BSSY B0, `(.L_x_29041) ;  /* 0x0000020000007945 */ /* 0x000fe20003800000 */
[CC--:B0-----:R-:W-:Y:S01]  /*3b00*/  ISETP.GE.AND P0, PT, R19.reuse, R17.reuse, PT ;  /* 0x000000111300720c */ /* 0x0c1fe20003f06270 */
[C---:B------:R-:W-:Y:S02]  /*3b10*/  VIADD R0, R19.reuse, 0x100 ;  /* 0x0000010013007836 */ /* 0x040fe40000000000 */
[C---:B------:R-:W-:Y:S02]  /*3b20*/  VIADD R26, R19.reuse, 0x80 ;  /* 0x00000080131a7836 */ /* 0x040fe40000000000 */
[----:B------:R-:W-:Y:S01]  /*3b30*/  VIADD R8, R19, 0x180 ;  /* 0x0000018013087836 */ /* 0x000fe20000000000 */
[----:B------:R-:W-:-:S07]  /*3b40*/  ISETP.GE.AND P1, PT, R0, R17, PT ;  /* 0x000000110000720c */ /* 0x000fce0003f26270 */
[----:B------:R-:W-:Y:S06]  /*3b50*/  @P0 BRA `(.L_x_29042) ;  /* 0x0000000000640947 */ /* 0x000fec0003800000 */
[C---:B-1-3-5:R-:W-:Y:S01]  /*3b60*/  FMUL.FTZ R0, R22.reuse, 1.4426950216293334961 ;  /* 0x3fb8aa3b16007820 */ /* 0x06afe20000410000 */
[C---:B------:R-:W-:Y:S01]  /*3b70*/  FSETP.GEU.FTZ.AND P2, PT, |R22|.reuse, 0.40999999642372131348, PT ;  /* 0x3ed1eb851600780b */ /* 0x040fe20003f5e200 */
[----:B--2---:R-:W-:Y:S01]  /*3b80*/  IMAD.MOV.U32 R5, RZ, RZ, 0x3ab5ebe6 ;  /* 0x3ab5ebe6ff057424 */ /* 0x004fe200078e00ff */
[----:B------:R-:W-:-:S03]  /*3b90*/  FSETP.NEU.FTZ.AND P4, PT, R22, RZ, PT ;  /* 0x000000ff1600720b */ /* 0x000fc60003f9d000 */
[----:B------:R-:W0:Y:S02]  /*3ba0*/  FRND R0, R0 ;  /* 0x0000000000007307 */ /* 0x000e240000201000 */
[----:B0-----:R-:W-:-:S04]  /*3bb0*/  FSEL R3, R0, RZ, P2 ;  /* 0x000000ff00037208 */ /* 0x001fc80001000000 */
[C---:B------:R-:W-:Y:S01]  /*3bc0*/  FSETP.NEU.FTZ.AND P2, PT, R3.reuse, 128, PT ;  /* 0x430000000300780b */ /* 0x040fe20003f5d000 */
[----:B----4-:R-:W-:-:S04]  /*3bd0*/  FFMA.FTZ R4, -R3, 0.693145751953125, R22 ;  /* 0x3f31720003047823 */ /* 0x010fc80000010116 */
        /* <DEDUP_REMOVED lines=16> */
[----:B------:R-:W-:-:S07]  /*3ce0*/  @!P4 FADD.FTZ R4, R22, R22 ;  /* 0x000000161604c221 */ /* 0x000fce0000010000 */
.L_x_29042:
[----:B------:R-:W-:Y:S05]  /*3cf0*/  BSYNC B0 ;  /* 0x0000000000007941 */ /* 0x000fea0003800000 */
.L_x_29041:
[-C--:B------:R-:W-:Y:S01]  /*3d00*/  ISETP.GE.AND P3, PT, R26, R17.reuse, PT ;  /* 0x000000111a00720c */ /* 0x080fe20003f66270 */
[----:B------:R-:W-:Y:S01]  /*3d10*/  BSSY B0, `(.L_x_29043) ;  /* 0x000001c000007945 */ /* 0x000fe20003800000 */
[----:B------:R-:W-:-:S11]  /*3d20*/  ISETP.GE.AND P2, PT, R8, R17, PT ;  /* 0x000000110800720c */ /* 0x000fd60003f46270 */
[----:B------:R-:W-:Y:S05]  /*3d30*/  @P3 BRA `(.L_x_29044) ;  /* 0x0000000000643947 */ /* 0x000fea0003800000 */
[C---:B--2--5:R-:W-:Y:S01]  /*3d40*/  FMUL.FTZ R0, R24.reuse, 1.4426950216293334961 ;  /* 0x3fb8aa3b18007820 */ /* 0x064fe20000410000 */
[----:B------:R-:W-:Y:S01]  /*3d50*/  FSETP.GEU.FTZ.AND P3, PT, |R24|, 0.40999999642372131348, PT ;  /* 0x3ed1eb851800780b */ /* 0x000fe20003f7e200 */
[----:B------:R-:W-:-:S04]  /*3d60*/  IMAD.MOV.U32 R5, RZ, RZ, 0x3ab5ebe6 ;  /* 0x3ab5ebe6ff057424 */ /* 0x000fc800078e00ff */
        /* <DEDUP_REMOVED lines=20> */
[----:B-1-3--:R-:W-:Y:S01]  /*3eb0*/  FSEL R22, R0, -1, P5 ;  /* 0xbf80000000167808 */ /* 0x00afe20002800000 */
[----:B------:R-:W-:-:S07]  /*3ec0*/  @!P3 FADD.FTZ R22, R24, R24 ;  /* 0x000000181816b221 */ /* 0x000fce0000010000 */
.L_x_29044:
[----:B------:R-:W-:Y:S05]  /*3ed0*/  BSYNC B0 ;  /* 0x0000000000007941 */ /* 0x000fea0003800000 */
.L_x_29043:
[----:B------:R-:W-:Y:S04]  /*3ee0*/  BSSY B0, `(.L_x_29045) ;  /* 0x000001b000007945 */ /* 0x000fe80003800000 */
[----:B------:R-:W-:Y:S05]  /*3ef0*/  @P1 BRA `(.L_x_29046) ;  /* 0x0000000000641947 */ /* 0x000fea0003800000 */
[C---:B--2--5:R-:W-:Y:S01]  /*3f00*/  FMUL.FTZ R0, R18.reuse, 1.4426950216293334961 ;  /* 0x3fb8aa3b12007820 */ /* 0x064fe20000410000 */
[C---:B------:R-:W-:Y:S01]  /*3f10*/  FSETP.GEU.FTZ.AND P1, PT, |R18|.reuse, 0.40999999642372131348, PT ;  /* 0x3ed1eb851200780b */ /* 0x040fe20003f3e200 */
[----:B------:R-:W-:Y:S01]  /*3f20*/  IMAD.MOV.U32 R5, RZ, RZ, 0x3ab5ebe6 ;  /* 0x3ab5ebe6ff057424 */ /* 0x000fe200078e00ff */
        /* <DEDUP_REMOVED lines=22> */
.L_x_29046:
[----:B------:R-:W-:Y:S05]  /*4090*/  BSYNC B0 ;  /* 0x0000000000007941 */ /* 0x000fea0003800000 */
.L_x_29045:
        /* <DEDUP_REMOVED lines=27> */
.L_x_29048:
[----:B------:R-:W-:Y:S05]  /*4250*/  BSYNC B0 ;  /* 0x0000000000007941 */ /* 0x000fea0003800000 */
.L_x_29047:
[----:B------:R-:W-:Y:S04]  /*4260*/  BSSY B6, `(.L_x_29049) ;  /* 0x0000100000067945 */ /* 0x000fe80003800000 */
[----:B------:R-:W-:Y:S05]  /*4270*/  @P0 BRA `(.L_x_29050) ;  /* 0x0000000c00f80947 */ /* 0x000fea0003800000 */
[----:B------:R-:W0:Y:S01]  /*4280*/  LDC.64 R8, c[0x0][0x218] ;  /* 0x00008600ff087b82 */ /* 0x000e220000000a00 */
[----:B-1----:R-:W-:Y:S01]  /*4290*/  PRMT R0, R16, 0x9910, RZ ;  /* 0x0000991010007816 */ /* 0x002fe200000000ff */
        /* <DEDUP_REMOVED lines=19> */
.L_x_29054:
[----:B--2-4-:R-:W0:Y:S01]  /*43d0*/  F2I.S64.TRUNC R4, R4 ;  /* 0x0000000400047311 */ /* 0x014e22000020d900 */
[----:B------:R-:W-:Y:S02]  /*43e0*/  IMAD.MOV.U32 R19, RZ, RZ, R26 ;  /* 0x000000ffff137224 */ /* 0x000fe400078e001a */
[----:B0-----:R-:W-:-:S05]  /*43f0*/  IMAD.MOV.U32 R3, RZ, RZ, R4 ;  /* 0x000000ffff037224 */ /* 0x001fca00078e0004 */
[----:B------:R0:W-:Y:S01]  /*4400*/  STG.E.U8 desc[UR36][R8.64], R3 ;  /* 0x0000000308007986 */ /* 0x0001e2000c101124 */
[----:B------:R-:W-:Y:S05]  /*4410*/  BRA `(.L_x_29050) ;  /* 0x0000000c00907947 */ /* 0x000fea0003800000 */
.L_x_29053:
[----:B------:R-:W-:-:S13]  /*4420*/  ISETP.NE.AND P0, PT, R0, 0x2, PT ;  /* 0x000000020000780c */ /* 0x000fda0003f05270 */
[----:B------:R-:W-:Y:S05]  /*4430*/  @!P0 BRA `(.L_x_29056) ;  /* 0x0000000000308947 */ /* 0x000fea0003800000 */
[----:B------:R-:W-:-:S13]  /*4440*/  ISETP.NE.AND P0, PT, R0, 0x3, PT ;  /* 0x000000030000780c */ /* 0x000fda0003f05270 */
[----:B------:R-:W-:Y:S05]  /*4450*/  @!P0 BRA `(.L_x_29057) ;  /* 0x0000000000188947 */ /* 0x000fea0003800000 */
[----:B------:R-:W-:-:S13]  /*4460*/  ISETP.NE.AND P0, PT, R0, 0x4, PT ;  /* 0x000000040000780c */ /* 0x000fda0003f05270 */
[----:B------:R-:W-:Y:S05]  /*4470*/  @P0 BRA `(.L_x_29055) ;  /* 0x0000000c00140947 */ /* 0x000fea0003800000 */
[----:B--2-4-:R-:W0:Y:S01]  /*4480*/  F2I.S64.TRUNC R4, R4 ;  /* 0x0000000400047311 */ /* 0x014e22000020d900 */
[----:B------:R-:W-:Y:S01]  /*4490*/  IMAD.MOV.U32 R19, RZ, RZ, R26 ;  /* 0x000000ffff137224 */ /* 0x000fe200078e001a */
[----:B0-----:R0:W-:Y:S01]  /*44a0*/  STG.E.64 desc[UR36][R8.64], R4 ;  /* 0x0000000408007986 */ /* 0x0011e2000c101b24 */
[----:B------:R-:W-:Y:S05]  /*44b0*/  BRA `(.L_x_29050) ;  /* 0x0000000c00687947 */ /* 0x000fea0003800000 */
.L_x_29057:
[----:B------:R-:W0:Y:S01]  /*44c0*/  F2I.FTZ.TRUNC.NTZ R3, R4 ;  /* 0x0000000400037305 */ /* 0x000e22000021f100 */
[----:B------:R-:W-:Y:S01]  /*44d0*/  IMAD.MOV.U32 R19, RZ, RZ, R26 ;  /* 0x000000ffff137224 */ /* 0x000fe200078e001a */
[----:B0-----:R0:W-:Y:S01]  /*44e0*/  STG.E desc[UR36][R8.64], R3 ;  /* 0x0000000308007986 */ /* 0x0011e2000c101924 */
[----:B------:R-:W-:Y:S05]  /*44f0*/  BRA `(.L_x_29050) ;  /* 0x0000000c00587947 */ /* 0x000fea0003800000 */
.L_x_29056:
[----:B------:R-:W0:Y:S01]  /*4500*/  F2I.FTZ.TRUNC.NTZ R3, R4 ;  /* 0x0000000400037305 */ /* 0x000e22000021f100 */
[----:B------:R-:W-:Y:S01]  /*4510*/  IMAD.MOV.U32 R19, RZ, RZ, R26 ;  /* 0x000000ffff137224 */ /* 0x000fe200078e001a */
[----:B0-----:R0:W-:Y:S01]  /*4520*/  STG.E.U16 desc[UR36][R8.64], R3 ;  /* 0x0000000308007986 */ /* 0x0011e2000c101524 */
[----:B------:R-:W-:Y:S05]  /*4530*/  BRA `(.L_x_29050) ;  /* 0x0000000c00487947 */ /* 0x000fea0003800000 */
.L_x_29052:
        /* <DEDUP_REMOVED lines=9> */
.L_x_29059:
[----:B--2-4-:R-:W-:Y:S01]  /*45d0*/  F2FP.F16.F32.PACK_AB R4, RZ, R4 ;  /* 0x00000004ff04723e */ /* 0x014fe200000000ff */
[----:B------:R-:W-:-:S04]  /*45e0*/  IMAD.MOV.U32 R19, RZ, RZ, R26 ;  /* 0x000000ffff137224 */ /* 0x000fc800078e001a */
[----:B------:R0:W-:Y:S01]  /*45f0*/  STG.E.U16 desc[UR36][R8.64], R4 ;  /* 0x0000000408007986 */ /* 0x0001e2000c101524 */
[----:B------:R-:W-:Y:S05]  /*4600*/  BRA `(.L_x_29050) ;  /* 0x0000000c00147947 */ /* 0x000fea0003800000 */
.L_x_29058:
[----:B------:R-:W-:-:S13]  /*4610*/  ISETP.NE.AND P0, PT, R0, 0x7, PT ;  /* 0x000000070000780c */ /* 0x000fda0003f05270 */
[----:B------:R-:W-:Y:S05]  /*4620*/  @!P0 BRA `(.L_x_29060) ;  /* 0x0000000000348947 */ /* 0x000fea0003800000 */
[----:B------:R-:W-:-:S13]  /*4630*/  ISETP.NE.AND P0, PT, R0, 0x8, PT ;  /* 0x000000080000780c */ /* 0x000fda0003f05270 */
[----:B------:R-:W-:Y:S05]  /*4640*/  @!P0 BRA `(.L_x_29061) ;  /* 0x0000000000188947 */ /* 0x000fea0003800000 */
[----:B------:R-:W-:-:S13]  /*4650*/  ISETP.NE.AND P0, PT, R0, 0x9, PT ;  /* 0x000000090000780c */ /* 0x000fda0003f05270 */
[----:B------:R-:W-:Y:S05]  /*4660*/  @P0 BRA `(.L_x_29055) ;  /* 0x0000000800980947 */ /* 0x000fea0003800000 */
[----:B--2---:R-:W-:Y:S02]  /*4670*/  IMAD.MOV.U32 R5, RZ, RZ, RZ ;  /* 0x000000ffff057224 */ /* 0x004fe400078e00ff */
[----:B------:R-:W-:-:S03]  /*4680*/  IMAD.MOV.U32 R19, RZ, RZ, R26 ;  /* 0x000000ffff137224 */ /* 0x000fc600078e001a */
[----:B------:R0:W-:Y:S01]  /*4690*/  STG.E.64 desc[UR36][R8.64], R4 ;  /* 0x0000000408007986 */ /* 0x0001e2000c101b24 */
[----:B------:R-:W-:Y:S05]  /*46a0*/  BRA `(.L_x_29050) ;  /* 0x0000000800ec7947 */ /* 0x000fea0003800000 */
.L_x_29061:
[----:B------:R-:W-:Y:S01]  /*46b0*/  F2FP.F16.F32.PACK_AB R3, RZ, R4 ;  /* 0x00000004ff03723e */ /* 0x000fe200000000ff */
[----:B------:R-:W-:-:S03]  /*46c0*/  IMAD.MOV.U32 R19, RZ, RZ, R26 ;  /* 0x000000ffff137224 */ /* 0x000fc600078e001a */
[----:B------:R-:W-:-:S05]  /*46d0*/  PRMT R3, R3, 0x5410, RZ ;  /* 0x0000541003037816 */ /* 0x000fca00000000ff */
[----:B------:R0:W-:Y:S01]  /*46e0*/  STG.E desc[UR36][R8.64], R3 ;  /* 0x0000000308007986 */ /* 0x0001e2000c101924 */
[----:B------:R-:W-:Y:S05]  /*46f0*/  BRA `(.L_x_29050) ;  /* 0x0000000800d87947 */ /* 0x000fea0003800000 */
.L_x_29060:
[----:B--2-4-:R-:W-:Y:S01]  /*4700*/  FMUL.FTZ R4, R4, 1 ;  /* 0x3f80000004047820 */ /* 0x014fe20000410000 */
[----:B------:R-:W-:-:S05]  /*4710*/  IMAD.MOV.U32 R19, RZ, RZ, R26 ;  /* 0x000000ffff137224 */ /* 0x000fca00078e001a */
[----:B------:R-:W0:Y:S02]  /*4720*/  F2F.F64.F32 R4, R4 ;  /* 0x0000000400047310 */ /* 0x000e240000201800 */
[----:B0-----:R0:W-:Y:S01]  /*4730*/  STG.E.64 desc[UR36][R8.64], R4 ;  /* 0x0000000408007986 */ /* 0x0011e2000c101b24 */
[----:B------:R-:W-:Y:S05]  /*4740*/  BRA `(.L_x_29050) ;  /* 0x0000000800c47947 */ /* 0x000fea0003800000 */
.L_x_29051:
        /* <DEDUP_REMOVED lines=13> */
.L_x_29064:
[----:B--2-4-:R-:W-:Y:S01]  /*4820*/  FMUL.FTZ R4, R4, 1 ;  /* 0x3f80000004047820 */ /* 0x014fe20000410000 */
[----:B------:R-:W-:Y:S01]  /*4830*/  CS2R R6, SRZ ;  /* 0x0000000000067805 */ /* 0x000fe2000001ff00 */
[----:B------:R-:W-:-:S04]  /*4840*/  IMAD.MOV.U32 R19, RZ, RZ, R26 ;  /* 0x000000ffff137224 */ /* 0x000fc800078e001a */
[----:B------:R-:W0:Y:S02]  /*4850*/  F2F.F64.F32 R4, R4 ;  /* 0x0000000400047310 */ /* 0x000e240000201800 */
[----:B0-----:R0:W-:Y:S01]  /*4860*/  STG.E.128 desc[UR36][R8.64], R4 ;  /* 0x0000000408007986 */ /* 0x0011e2000c101d24 */
[----:B------:R-:W-:Y:S05]  /*4870*/  BRA `(.L_x_29050) ;  /* 0x0000000800787947 */ /* 0x000fea0003800000 */
.L_x_29063:
        /* <DEDUP_REMOVED lines=10> */
[----:B--2---:R-:W-:Y:S01]  /*4920*/  SHF.R.U32.HI R5, RZ, 0x18, R0 ;  /* 0x00000018ff057819 */ /* 0x004fe20000011600 */
        /* <DEDUP_REMOVED lines=9> */
.L_x_29068:
[----:B------:R-:W-:Y:S05]  /*49c0*/  BSYNC B0 ;  /* 0x0000000000007941 */ /* 0x000fea0003800000 */
.L_x_29067:
[----:B------:R-:W-:Y:S01]  /*49d0*/  LOP3.LUT R5, R0, R5, RZ, 0xfc, !PT ;  /* 0x0000000500057212 */ /* 0x000fe200078efcff */
[----:B------:R-:W-:-:S04]  /*49e0*/  IMAD.MOV.U32 R19, RZ, RZ, R26 ;  /* 0x000000ffff137224 */ /* 0x000fc800078e001a */
[----:B------:R0:W-:Y:S01]  /*49f0*/  STG.E.U8 desc[UR36][R8.64], R5 ;  /* 0x0000000508007986 */ /* 0x0001e2000c101124 */
[----:B------:R-:W-:Y:S05]  /*4a00*/  BRA `(.L_x_29050) ;  /* 0x0000000800147947 */ /* 0x000fea0003800000 */
.L_x_29066:
[----:B--2---:R-:W-:Y:S01]  /*4a10*/  LOP3.LUT R5, R4, 0x7fffffff, RZ, 0xc0, !PT ;  /* 0x7fffffff04057812 */ /* 0x004fe200078ec0ff */
        /* <DEDUP_REMOVED lines=11> */
.L_x_29070:
[----:B------:R-:W-:Y:S01]  /*4ad0*/  IMAD.MOV.U32 R0, RZ, RZ, 0x7f ;  /* 0x0000007fff007424 */ /* 0x000fe200078e00ff */
[----:B------:R-:W-:-:S04]  /*4ae0*/  ISETP.GT.U32.AND P0, PT, R5, 0x7f800000, PT ;  /* 0x7f8000000500780c */ /* 0x000fc80003f04070 */
[----:B------:R-:W-:-:S09]  /*4af0*/  SEL R0, R0, 0x7c, P0 ;  /* 0x0000007c00007807 */ /* 0x000fd20000000000 */
.L_x_29071:
[----:B------:R-:W-:Y:S05]  /*4b00*/  BSYNC B0 ;  /* 0x0000000000007941 */ /* 0x000fea0003800000 */
.L_x_29069:
[----:B----4-:R-:W-:Y:S01]  /*4b10*/  LOP3.LUT R4, R4, 0x80000000, RZ, 0xc0, !PT ;  /* 0x8000000004047812 */ /* 0x010fe200078ec0ff */
[----:B------:R-:W-:-:S03]  /*4b20*/  IMAD.MOV.U32 R19, RZ, RZ, R26 ;  /* 0x000000ffff137224 */ /* 0x000fc600078e001a */
[----:B------:R-:W-:-:S04]  /*4b30*/  SHF.R.U32.HI R3, RZ, 0x18, R4 ;  /* 0x00000018ff037819 */ /* 0x000fc80000011604 */
[----:B------:R-:W-:-:S05]  /*4b40*/  LOP3.LUT R3, R0, R3, RZ, 0xfc, !PT ;  /* 0x0000000300037212 */ /* 0x000fca00078efcff */
[----:B------:R0:W-:Y:S01]  /*4b50*/  STG.E.U8 desc[UR36][R8.64], R3 ;  /* 0x0000000308007986 */ /* 0x0001e2000c101124 */
[----:B------:R-:W-:Y:S05]  /*4b60*/  BRA `(.L_x_29050) ;  /* 0x0000000400bc7947 */ /* 0x000fea0003800000 */
.L_x_29065:
[----:B--2-4-:R-:W-:Y:S01]  /*4b70*/  F2FP.BF16.F32.PACK_AB R4, RZ, R4 ;  /* 0x00000004ff04723e */ /* 0x014fe200000010ff */
[----:B------:R-:W-:-:S04]  /*4b80*/  IMAD.MOV.U32 R19, RZ, RZ, R26 ;  /* 0x000000ffff137224 */ /* 0x000fc800078e001a */
[----:B------:R0:W-:Y:S01]  /*4b90*/  STG.E.U16 desc[UR36][R8.64], R4 ;  /* 0x0000000408007986 */ /* 0x0001e2000c101524 */
[----:B------:R-:W-:Y:S05]  /*4ba0*/  BRA `(.L_x_29050) ;  /* 0x0000000400ac7947 */ /* 0x000fea0003800000 */
.L_x_29062:
        /* <DEDUP_REMOVED lines=12> */
.L_x_29074:
[----:B--2---:R-:W-:Y:S01]  /*4c70*/  LOP3.LUT R5, R4, 0x7fffffff, RZ, 0xc0, !PT ;  /* 0x7fffffff04057812 */ /* 0x004fe200078ec0ff */
        /* <DEDUP_REMOVED lines=15> */
.L_x_29077:
[----:B----4-:R-:W-:-:S04]  /*4d70*/  LOP3.LUT R4, R4, 0x80000000, RZ, 0xc0, !PT ;  /* 0x8000000004047812 */ /* 0x010fc800078ec0ff */
[----:B------:R-:W-:-:S04]  /*4d80*/  SHF.R.U32.HI R4, RZ, 0x18, R4 ;  /* 0x00000018ff047819 */ /* 0x000fc80000011604 */
[----:B------:R-:W-:-:S04]  /*4d90*/  LOP3.LUT R3, R3, R4, RZ, 0xfc, !PT ;  /* 0x0000000403037212 */ /* 0x000fc800078efcff */
[----:B------:R-:W-:-:S07]  /*4da0*/  PRMT R0, R3, 0x7610, R0 ;  /* 0x0000761003007816 */ /* 0x000fce0000000000 */
.L_x_29076:
[----:B------:R-:W-:Y:S05]  /*4db0*/  BSYNC B0 ;  /* 0x0000000000007941 */ /* 0x000fea0003800000 */
.L_x_29075:
[----:B------:R0:W-:Y:S01]  /*4dc0*/  STG.E.U8 desc[UR36][R8.64], R0 ;  /* 0x0000000008007986 */ /* 0x0001e2000c101124 */
[----:B------:R-:W-:Y:S01]  /*4dd0*/  IMAD.MOV.U32 R19, RZ, RZ, R26 ;  /* 0x000000ffff137224 */ /* 0x000fe200078e001a */
[----:B------:R-:W-:Y:S06]  /*4de0*/  BRA `(.L_x_29050) ;  /* 0x00000004001c7947 */ /* 0x000fec0003800000 */
.L_x_29073:
        /* <DEDUP_REMOVED lines=16> */
.L_x_29080:
[----:B----4-:R-:W-:-:S04]  /*4ef0*/  LOP3.LUT R4, R4, 0x80000000, RZ, 0xc0, !PT ;  /* 0x8000000004047812 */ /* 0x010fc800078ec0ff */
[----:B------:R-:W-:-:S04]  /*4f00*/  SHF.R.U32.HI R4, RZ, 0x18, R4 ;  /* 0x00000018ff047819 */ /* 0x000fc80000011604 */
[----:B------:R-:W-:-:S04]  /*4f10*/  LOP3.LUT R3, R3, R4, RZ, 0xfc, !PT ;  /* 0x0000000403037212 */ /* 0x000fc800078efcff */
[----:B------:R-:W-:-:S07]  /*4f20*/  PRMT R0, R3, 0x7610, R0 ;  /* 0x0000761003007816 */ /* 0x000fce0000000000 */
.L_x_29079:
[----:B------:R-:W-:Y:S05]  /*4f30*/  BSYNC B0 ;  /* 0x0000000000007941 */ /* 0x000fea0003800000 */
.L_x_29078:
[----:B------:R0:W-:Y:S01]  /*4f40*/  STG.E.U8 desc[UR36][R8.64], R0 ;  /* 0x0000000008007986 */ /* 0x0001e2000c101124 */
[----:B------:R-:W-:Y:S01]  /*4f50*/  IMAD.MOV.U32 R19, RZ, RZ, R26 ;  /* 0x000000ffff137224 */ /* 0x000fe200078e001a */
[----:B------:R-:W-:Y:S06]  /*4f60*/  BRA `(.L_x_29050) ;  /* 0x0000000000bc7947 */ /* 0x000fec0003800000 */
.L_x_29072:
[----:B------:R-:W-:-:S13]  /*4f70*/  ISETP.NE.AND P0, PT, R0, 0x1c, PT ;  /* 0x0000001c0000780c */ /* 0x000fda0003f05270 */
[----:B------:R-:W-:Y:S05]  /*4f80*/  @!P0 BRA `(.L_x_29081) ;  /* 0x0000000000a88947 */ /* 0x000fea0003800000 */
[----:B------:R-:W-:-:S13]  /*4f90*/  ISETP.NE.AND P0, PT, R0, 0x1d, PT ;  /* 0x0000001d0000780c */ /* 0x000fda0003f05270 */
[----:B------:R-:W-:Y:S05]  /*4fa0*/  @!P0 BRA `(.L_x_29082) ;  /* 0x0000000000908947 */ /* 0x000fea0003800000 */
[----:B------:R-:W-:-:S13]  /*4fb0*/  ISETP.NE.AND P0, PT, R0, 0x2c, PT ;  /* 0x0000002c0000780c */ /* 0x000fda0003f05270 */
[----:B------:R-:W-:Y:S05]  /*4fc0*/  @P0 BRA `(.L_x_29055) ;  /* 0x0000000000400947 */ /* 0x000fea0003800000 */
[----:B--2---:R-:W-:Y:S01]  /*4fd0*/  SHF.R.U32.HI R5, RZ, 0x17, R4 ;  /* 0x00000017ff057819 */ /* 0x004fe20000011604 */
        /* <DEDUP_REMOVED lines=15> */
.L_x_29055:
[----:B------:R-:W-:Y:S01]  /*50d0*/  MOV R14, 0x1c0 ;  /* 0x000001c0000e7802 */ /* 0x000fe20000000f00 */
[----:B------:R-:W-:Y:S01]  /*50e0*/  ULDC.64 UR4, c[0x4][0x1a0] ;  /* 0x0100680000047ab9 */ /* 0x000fe20000000a00 */
[----:B------:R-:W-:Y:S01]  /*50f0*/  ULDC.64 UR6, c[0x4][0x1a8] ;  /* 0x01006a0000067ab9 */ /* 0x000fe20000000a00 */
[----:B--2-4-:R-:W-:Y:S02]  /*5100*/  IMAD.U32 R4, RZ, RZ, UR4 ;  /* 0x00000004ff047e24 */ /* 0x014fe4000f8e00ff */
        /* <DEDUP_REMOVED lines=11> */
[----:B0--3-5:R-:W-:Y:S05]  /*51c0*/  CALL.ABS.NOINC R14 ;  /* 0x000000000e007343 */ /* 0x029fea0003c00000 */
.L_x_29083:
[----:B------:R-:W-:Y:S01]  /*51d0*/  IMAD.MOV.U32 R19, RZ, RZ, R26 ;  /* 0x000000ffff137224 */ /* 0x000fe200078e001a */
[----:B------:R-:W-:Y:S06]  /*51e0*/  BRA `(.L_x_29050) ;  /* 0x00000000001c7947 */ /* 0x000fec0003800000 */
.L_x_29082:
[----:B--2-4-:R-:W0:Y:S01]  /*51f0*/  F2I.U64.TRUNC R4, R4 ;  /* 0x0000000400047311 */ /* 0x014e22000020d800 */
[----:B------:R-:W-:Y:S01]  /*5200*/  IMAD.MOV.U32 R19, RZ, RZ, R26 ;  /* 0x000000ffff137224 */ /* 0x000fe200078e001a */
[----:B0-----:R0:W-:Y:S01]  /*5210*/  STG.E.64 desc[UR36][R8.64], R4 ;  /* 0x0000000408007986 */ /* 0x0011e2000c101b24 */
[----:B------:R-:W-:Y:S05]  /*5220*/  BRA `(.L_x_29050) ;  /* 0x00000000000c7947 */ /* 0x000fea0003800000 */
.L_x_29081:
[----:B------:R-:W0:Y:S01]  /*5230*/  F2I.FTZ.U32.TRUNC.NTZ R3, R4 ;  /* 0x0000000400037305 */ /* 0x000e22000021f000 */
[----:B------:R-:W-:Y:S01]  /*5240*/  IMAD.MOV.U32 R19, RZ, RZ, R26 ;  /* 0x000000ffff137224 */ /* 0x000fe200078e001a */
[----:B0-----:R0:W-:Y:S06]  /*5250*/  STG.E desc[UR36][R8.64], R3 ;  /* 0x0000000308007986 */ /* 0x0011ec000c101924 */
.L_x_29050:
[----:B------:R-:W-:Y:S05]  /*5260*/  BSYNC B6 ;  /* 0x0000000000067941 */ /* 0x000fea0003800000 */
.L_x_29049:
[----:B------:R-:W-:Y:S01]  /*5270*/  ISETP.GE.AND P0, PT, R19, R17, PT ;  /* 0x000000111300720c */ /* 0x000fe20003f06270 */
[----:B------:R-:W-:-:S12]  /*5280*/  BSSY B6, `(.L_x_29084) ;  /* 0x00001d8000067945 */ /* 0x000fd80003800000 */
[----:B------:R-:W-:Y:S05]  /*5290*/  @P0 BRA `(.L_x_29085) ;  /* 0x0000001c00580947 */ /* 0x000fea0003800000 */
[----:B0-----:R-:W0:Y:S01]  /*52a0*/  LDC.64 R8, c[0x0][0x218] ;  /* 0x00008600ff087b82 */ /* 0x001e220000000a00 */
[----:B------:R-:W-:Y:S01]  /*52b0*/  IMAD R0, R2, 0x200, R19 ;  /* 0x0000020002007824 */ /* 0x000fe200078e0213 */
[----:B-12-4-:R-:W-:Y:S01]  /*52c0*/  PRMT R4, R16, 0x9910, RZ ;  /* 0x0000991010047816 */ /* 0x016fe200000000ff */
        /* <DEDUP_REMOVED lines=15> */
[----:B---3-5:R-:W0:Y:S02]  /*53c0*/  F2I.FTZ.TRUNC.NTZ R3, R22 ;  /* 0x0000001600037305 */ /* 0x028e24000021f100 */
[----:B0-----:R4:W-:Y:S01]  /*53d0*/  STG.E.U8 desc[UR36][R8.64], R3 ;  /* 0x0000000308007986 */ /* 0x0019e2000c101124 */
[----:B------:R-:W-:Y:S05]  /*53e0*/  BRA `(.L_x_29091) ;  /* 0x0000000c00507947 */ /* 0x000fea0003800000 */
.L_x_29089:
[----:B---3-5:R-:W0:Y:S02]  /*53f0*/  F2I.S64.TRUNC R22, R22 ;  /* 0x0000001600167311 */ /* 0x028e24000020d900 */
[----:B0-----:R-:W-:-:S05]  /*5400*/  IMAD.MOV.U32 R3, RZ, RZ, R22 ;  /* 0x000000ffff037224 */ /* 0x001fca00078e0016 */
[----:B------:R3:W-:Y:S01]  /*5410*/  STG.E.U8 desc[UR36][R8.64], R3 ;  /* 0x0000000308007986 */ /* 0x0007e2000c101124 */
[----:B------:R-:W-:Y:S05]  /*5420*/  BRA `(.L_x_29091) ;  /* 0x0000000c00407947 */ /* 0x000fea0003800000 */
.L_x_29088:
[----:B------:R-:W-:-:S13]  /*5430*/  ISETP.NE.AND P0, PT, R0, 0x2, PT ;  /* 0x000000020000780c */ /* 0x000fda0003f05270 */
[----:B------:R-:W-:Y:S05]  /*5440*/  @!P0 BRA `(.L_x_29092) ;  /* 0x0000000000288947 */ /* 0x000fea0003800000 */
[----:B------:R-:W-:-:S13]  /*5450*/  ISETP.NE.AND P0, PT, R0, 0x3, PT ;  /* 0x000000030000780c */ /* 0x000fda0003f05270 */
[----:B------:R-:W-:Y:S05]  /*5460*/  @!P0 BRA `(.L_x_29093) ;  /* 0x0000000000148947 */ /* 0x000fea0003800000 */
[----:B------:R-:W-:-:S13]  /*5470*/  ISETP.NE.AND P0, PT, R0, 0x4, PT ;  /* 0x000000040000780c */ /* 0x000fda0003f05270 */
[----:B------:R-:W-:Y:S05]  /*5480*/  @P0 BRA `(.L_x_29090) ;  /* 0x0000000800d00947 */ /* 0x000fea0003800000 */
[----:B---3-5:R-:W0:Y:S02]  /*5490*/  F2I.S64.TRUNC R22, R22 ;  /* 0x0000001600167311 */ /* 0x028e24000020d900 */
[----:B0-----:R1:W-:Y:S01]  /*54a0*/  STG.E.64 desc[UR36][R8.64], R22 ;  /* 0x0000001608007986 */ /* 0x0013e2000c101b24 */
[----:B------:R-:W-:Y:S05]  /*54b0*/  BRA `(.L_x_29091) ;  /* 0x0000000c001c7947 */ /* 0x000fea0003800000 */
.L_x_29093:
[----:B---3-5:R-:W0:Y:S02]  /*54c0*/  F2I.FTZ.TRUNC.NTZ R3, R22 ;  /* 0x0000001600037305 */ /* 0x028e24000021f100 */
[----:B0-----:R2:W-:Y:S01]  /*54d0*/  STG.E desc[UR36][R8.64], R3 ;  /* 0x0000000308007986 */ /* 0x0015e2000c101924 */
[----:B------:R-:W-:Y:S05]  /*54e0*/  BRA `(.L_x_29091) ;  /* 0x0000000c00107947 */ /* 0x000fea0003800000 */
.L_x_29092:
[----:B---3-5:R-:W0:Y:S02]  /*54f0*/  F2I.FTZ.TRUNC.NTZ R3, R22 ;  /* 0x0000001600037305 */ /* 0x028e24000021f100 */
[----:B0-----:R0:W-:Y:S01]  /*5500*/  STG.E.U16 desc[UR36][R8.64], R3 ;  /* 0x0000000308007986 */ /* 0x0011e2000c101524 */
[----:B------:R-:W-:Y:S05]  /*5510*/  BRA `(.L_x_29091) ;  /* 0x0000000c00047947 */ /* 0x000fea0003800000 */
.L_x_29087:
[----:B------:R-:W-:-:S13]  /*5520*/  ISETP.GT.AND P0, PT, R0, 0x6, PT ;  /* 0x000000060000780c */ /* 0x000fda0003f04270 */
[----:B------:R-:W-:Y:S05]  /*5530*/  @P0 BRA `(.L_x_29094) ;  /* 0x0000000000240947 */ /* 0x000fea0003800000 */
[----:B------:R-:W-:-:S13]  /*5540*/  ISETP.NE.AND P0, PT, R0, 0x5, PT ;  /* 0x000000050000780c */ /* 0x000fda0003f05270 */
[----:B------:R-:W-:Y:S05]  /*5550*/  @!P0 BRA `(.L_x_29095) ;  /* 0x0000000000108947 */ /* 0x000fea0003800000 */
[----:B------:R-:W-:-:S13]  /*5560*/  ISETP.NE.AND P0, PT, R0, 0x6, PT ;  /* 0x000000060000780c */ /* 0x000fda0003f05270 */
[----:B------:R-:W-:Y:S05]  /*5570*/  @P0 BRA `(.L_x_29090) ;  /* 0x0000000800940947 */ /* 0x000fea0003800000 */
[----:B---3-5:R0:W-:Y:S01]  /*5580*/  STG.E desc[UR36][R8.64], R22 ;  /* 0x0000001608007986 */ /* 0x0281e2000c101924 */
[----:B------:R-:W-:Y:S05]  /*5590*/  BRA `(.L_x_29091) ;  /* 0x0000000800e47947 */ /* 0x000fea0003800000 */
.L_x_29095:
[----:B---3-5:R-:W-:-:S05]  /*55a0*/  F2FP.F16.F32.PACK_AB R22, RZ, R22 ;  /* 0x00000016ff16723e */ /* 0x028fca00000000ff */
[----:B------:R0:W-:Y:S01]  /*55b0*/  STG.E.U16 desc[UR36][R8.64], R22 ;  /* 0x0000001608007986 */ /* 0x0001e2000c101524 */
[----:B------:R-:W-:Y:S05]  /*55c0*/  BRA `(.L_x_29091) ;  /* 0x0000000800d87947 */ /* 0x000fea0003800000 */
.L_x_29094:
[----:B------:R-:W-:-:S13]  /*55d0*/  ISETP.NE.AND P0, PT, R0, 0x7, PT ;  /* 0x000000070000780c */ /* 0x000fda0003f05270 */
[----:B------:R-:W-:Y:S05]  /*55e0*/  @!P0 BRA `(.L_x_29096) ;  /* 0x00000000002c8947 */ /* 0x000fea0003800000 */
[----:B------:R-:W-:-:S13]  /*55f0*/  ISETP.NE.AND P0, PT, R0, 0x8, PT ;  /* 0x000000080000780c */ /* 0x000fda0003f05270 */
[----:B------:R-:W-:Y:S05]  /*5600*/  @!P0 BRA `(.L_x_29097) ;  /* 0x0000000000148947 */ /* 0x000fea0003800000 */
[----:B------:R-:W-:-:S13]  /*5610*/  ISETP.NE.AND P0, PT, R0, 0x9, PT ;  /* 0x000000090000780c */ /* 0x000fda0003f05270 */
[----:B------:R-:W-:Y:S05]  /*5620*/  @P0 BRA `(.L_x_29090) ;  /* 0x0000000800680947 */ /* 0x000fea0003800000 */
[----:B-----5:R-:W-:-:S05]  /*5630*/  IMAD.MOV.U32 R23, RZ, RZ, RZ ;  /* 0x000000ffff177224 */ /* 0x020fca00078e00ff */
[----:B---3--:R0:W-:Y:S01]  /*5640*/  STG.E.64 desc[UR36][R8.64], R22 ;  /* 0x0000001608007986 */ /* 0x0081e2000c101b24 */
[----:B------:R-:W-:Y:S05]  /*5650*/  BRA `(.L_x_29091) ;  /* 0x0000000800b47947 */ /* 0x000fea0003800000 */
.L_x_29097:
[----:B---3-5:R-:W-:-:S04]  /*5660*/  F2FP.F16.F32.PACK_AB R3, RZ, R22 ;  /* 0x00000016ff03723e */ /* 0x028fc800000000ff */
[----:B------:R-:W-:-:S05]  /*5670*/  PRMT R3, R3, 0x5410, RZ ;  /* 0x0000541003037816 */ /* 0x000fca00000000ff */
[----:B------:R0:W-:Y:S01]  /*5680*/  STG.E desc[UR36][R8.64], R3 ;  /* 0x0000000308007986 */ /* 0x0001e2000c101924 */
[----:B------:R-:W-:Y:S05]  /*5690*/  BRA `(.L_x_29091) ;  /* 0x0000000800a47947 */ /* 0x000fea0003800000 */
.L_x_29096:
[----:B---3-5:R-:W-:-:S06]  /*56a0*/  FMUL.FTZ R4, R22, 1 ;  /* 0x3f80000016047820 */ /* 0x028fcc0000410000 */
[----:B------:R-:W0:Y:S02]  /*56b0*/  F2F.F64.F32 R4, R4 ;  /* 0x0000000400047310 */ /* 0x000e240000201800 */
[----:B0-----:R0:W-:Y:S01]  /*56c0*/  STG.E.64 desc[UR36][R8.64], R4 ;  /* 0x0000000408007986 */ /* 0x0011e2000c101b24 */
[----:B------:R-:W-:Y:S05]  /*56d0*/  BRA `(.L_x_29091) ;  /* 0x0000000800947947 */ /* 0x000fea0003800000 */
.L_x_29086:
        /* <DEDUP_REMOVED lines=8> */
[----:B---3-5:R-:W-:-:S04]  /*5760*/  FSETP.NEU.FTZ.AND P0, PT, R22, RZ, PT ;  /* 0x000000ff1600720b */ /* 0x028fc80003f1d000 */
[----:B------:R-:W-:-:S05]  /*5770*/  SEL R3, RZ, 0x1, !P0 ;  /* 0x00000001ff037807 */ /* 0x000fca0004000000 */
[----:B------:R0:W-:Y:S01]  /*5780*/  STG.E.U8 desc[UR36][R8.64], R3 ;  /* 0x0000000308007986 */ /* 0x0001e2000c101124 */
[----:B------:R-:W-:Y:S05]  /*5790*/  BRA `(.L_x_29091) ;  /* 0x0000000800647947 */ /* 0x000fea0003800000 */
.L_x_29100:
[----:B---3-5:R-:W-:Y:S01]  /*57a0*/  FMUL.FTZ R4, R22, 1 ;  /* 0x3f80000016047820 */ /* 0x028fe20000410000 */
[----:B------:R-:W-:-:S05]  /*57b0*/  CS2R R6, SRZ ;  /* 0x0000000000067805 */ /* 0x000fca000001ff00 */
[----:B------:R-:W0:Y:S02]  /*57c0*/  F2F.F64.F32 R4, R4 ;  /* 0x0000000400047310 */ /* 0x000e240000201800 */
[----:B0-----:R0:W-:Y:S01]  /*57d0*/  STG.E.128 desc[UR36][R8.64], R4 ;  /* 0x0000000408007986 */ /* 0x0011e2000c101d24 */
[----:B------:R-:W-:Y:S05]  /*57e0*/  BRA `(.L_x_29091) ;  /* 0x0000000800507947 */ /* 0x000fea0003800000 */
.L_x_29099:
[----:B------:R-:W-:-:S13]  /*57f0*/  ISETP.NE.AND P0, PT, R0, 0xf, PT ;  /* 0x0000000f0000780c */ /* 0x000fda0003f05270 */
[----:B------:R-:W-:Y:S05]  /*5800*/  @!P0 BRA `(.L_x_29101) ;  /* 0x0000000000ac8947 */ /* 0x000fea0003800000 */
[----:B------:R-:W-:-:S13]  /*5810*/  ISETP.NE.AND P0, PT, R0, 0x17, PT ;  /* 0x000000170000780c */ /* 0x000fda0003f05270 */
[----:B------:R-:W-:Y:S05]  /*5820*/  @!P0 BRA `(.L_x_29102) ;  /* 0x0000000000508947 */ /* 0x000fea0003800000 */
[----:B------:R-:W-:-:S13]  /*5830*/  ISETP.NE.AND P0, PT, R0, 0x18, PT ;  /* 0x000000180000780c */ /* 0x000fda0003f05270 */
[----:B------:R-:W-:Y:S05]  /*5840*/  @P0 BRA `(.L_x_29090) ;  /* 0x0000000400e00947 */ /* 0x000fea0003800000 */
[C---:B---3-5:R-:W-:Y:S01]  /*5850*/  LOP3.LUT R4, R22.reuse, 0x7fffffff, RZ, 0xc0, !PT ;  /* 0x7fffffff16047812 */ /* 0x068fe200078ec0ff */
        /* <DEDUP_REMOVED lines=13> */
.L_x_29104:
[----:B------:R-:W-:Y:S05]  /*5930*/  BSYNC B0 ;  /* 0x0000000000007941 */ /* 0x000fea0003800000 */
.L_x_29103:
[----:B------:R-:W-:-:S05]  /*5940*/  LOP3.LUT R5, R0, R5, RZ, 0xfc, !PT ;  /* 0x0000000500057212 */ /* 0x000fca00078efcff */
[----:B------:R0:W-:Y:S01]  /*5950*/  STG.E.U8 desc[UR36][R8.64], R5 ;  /* 0x0000000508007986 */ /* 0x0001e2000c101124 */
[----:B------:R-:W-:Y:S05]  /*5960*/  BRA `(.L_x_29091) ;  /* 0x0000000400f07947 */ /* 0x000fea0003800000 */
.L_x_29102:
[----:B---3-5:R-:W-:Y:S01]  /*5970*/  LOP3.LUT R4, R22, 0x7fffffff, RZ, 0xc0, !PT ;  /* 0x7fffffff16047812 */ /* 0x028fe200078ec0ff */
        /* <DEDUP_REMOVED lines=11> */
.L_x_29106:
[----:B------:R-:W-:Y:S01]  /*5a30*/  IMAD.MOV.U32 R0, RZ, RZ, 0x7f ;  /* 0x0000007fff007424 */ /* 0x000fe200078e00ff */
[----:B------:R-:W-:-:S04]  /*5a40*/  ISETP.GT.U32.AND P0, PT, R4, 0x7f800000, PT ;  /* 0x7f8000000400780c */ /* 0x000fc80003f04070 */
[----:B------:R-:W-:-:S09]  /*5a50*/  SEL R0, R0, 0x7c, P0 ;  /* 0x0000007c00007807 */ /* 0x000fd20000000000 */
.L_x_29107:
[----:B------:R-:W-:Y:S05]  /*5a60*/  BSYNC B0 ;  /* 0x0000000000007941 */ /* 0x000fea0003800000 */
.L_x_29105:
[----:B------:R-:W-:-:S04]  /*5a70*/  LOP3.LUT R22, R22, 0x80000000, RZ, 0xc0, !PT ;  /* 0x8000000016167812 */ /* 0x000fc800078ec0ff */
[----:B------:R-:W-:-:S04]  /*5a80*/  SHF.R.U32.HI R3, RZ, 0x18, R22 ;  /* 0x00000018ff037819 */ /* 0x000fc80000011616 */
[----:B------:R-:W-:-:S05]  /*5a90*/  LOP3.LUT R3, R0, R3, RZ, 0xfc, !PT ;  /* 0x0000000300037212 */ /* 0x000fca00078efcff */
[----:B------:R0:W-:Y:S01]  /*5aa0*/  STG.E.U8 desc[UR36][R8.64], R3 ;  /* 0x0000000308007986 */ /* 0x0001e2000c101124 */
[----:B------:R-:W-:Y:S05]  /*5ab0*/  BRA `(.L_x_29091) ;  /* 0x00000004009c7947 */ /* 0x000fea0003800000 */
.L_x_29101:
[----:B---3-5:R-:W-:-:S05]  /*5ac0*/  F2FP.BF16.F32.PACK_AB R22, RZ, R22 ;  /* 0x00000016ff16723e */ /* 0x028fca00000010ff */
[----:B------:R0:W-:Y:S01]  /*5ad0*/  STG.E.U16 desc[UR36][R8.64], R22 ;  /* 0x0000001608007986 */ /* 0x0001e2000c101524 */
[----:B------:R-:W-:Y:S05]  /*5ae0*/  BRA `(.L_x_29091) ;  /* 0x0000000400907947 */ /* 0x000fea0003800000 */
.L_x_29098:
        /* <DEDUP_REMOVED lines=8> */
[----:B---3-5:R-:W0:Y:S02]  /*5b70*/  F2I.FTZ.U32.TRUNC.NTZ R3, R22 ;  /* 0x0000001600037305 */ /* 0x028e24000021f000 */
[----:B0-----:R0:W-:Y:S01]  /*5b80*/  STG.E.U16 desc[UR36][R8.64], R3 ;  /* 0x0000000308007986 */ /* 0x0011e2000c101524 */
[----:B------:R-:W-:Y:S05]  /*5b90*/  BRA `(.L_x_29091) ;  /* 0x0000000400647947 */ /* 0x000fea0003800000 */
.L_x_29110:
[----:B---3-5:R-:W-:Y:S01]  /*5ba0*/  LOP3.LUT R3, R22, 0x7fffffff, RZ, 0xc0, !PT ;  /* 0x7fffffff16037812 */ /* 0x028fe200078ec0ff */
        /* <DEDUP_REMOVED lines=15> */
.L_x_29113:
[----:B------:R-:W-:-:S04]  /*5ca0*/  LOP3.LUT R22, R22, 0x80000000, RZ, 0xc0, !PT ;  /* 0x8000000016167812 */ /* 0x000fc800078ec0ff */
[----:B------:R-:W-:-:S04]  /*5cb0*/  SHF.R.U32.HI R3, RZ, 0x18, R22 ;  /* 0x00000018ff037819 */ /* 0x000fc80000011616 */
[----:B------:R-:W-:-:S04]  /*5cc0*/  LOP3.LUT R0, R0, R3, RZ, 0xfc, !PT ;  /* 0x0000000300007212 */ /* 0x000fc800078efcff */
[----:B------:R-:W-:-:S07]  /*5cd0*/  PRMT R4, R0, 0x7610, R4 ;  /* 0x0000761000047816 */ /* 0x000fce0000000004 */
.L_x_29112:
[----:B------:R-:W-:Y:S05]  /*5ce0*/  BSYNC B0 ;  /* 0x0000000000007941 */ /* 0x000fea0003800000 */
.L_x_29111:
[----:B------:R0:W-:Y:S01]  /*5cf0*/  STG.E.U8 desc[UR36][R8.64], R4 ;  /* 0x0000000408007986 */ /* 0x0001e2000c101124 */
[----:B------:R-:W-:Y:S05]  /*5d00*/  BRA `(.L_x_29091) ;  /* 0x0000000400087947 */ /* 0x000fea0003800000 */
.L_x_29109:
        /* <DEDUP_REMOVED lines=16> */
.L_x_29116:
[----:B------:R-:W-:-:S04]  /*5e10*/  LOP3.LUT R22, R22, 0x80000000, RZ, 0xc0, !PT ;  /* 0x8000000016167812 */ /* 0x000fc800078ec0ff */
[----:B------:R-:W-:-:S04]  /*5e20*/  SHF.R.U32.HI R3, RZ, 0x18, R22 ;  /* 0x00000018ff037819 */ /* 0x000fc80000011616 */
[----:B------:R-:W-:-:S04]  /*5e30*/  LOP3.LUT R0, R0, R3, RZ, 0xfc, !PT ;  /* 0x0000000300007212 */ /* 0x000fc800078efcff */
[----:B------:R-:W-:-:S07]  /*5e40*/  PRMT R4, R0, 0x7610, R4 ;  /* 0x0000761000047816 */ /* 0x000fce0000000004 */
.L_x_29115:
[----:B------:R-:W-:Y:S05]  /*5e50*/  BSYNC B0 ;  /* 0x0000000000007941 */ /* 0x000fea0003800000 */
.L_x_29114:
[----:B------:R0:W-:Y:S01]  /*5e60*/  STG.E.U8 desc[UR36][R8.64], R4 ;  /* 0x0000000408007986 */ /* 0x0001e2000c101124 */
[----:B------:R-:W-:Y:S05]  /*5e70*/  BRA `(.L_x_29091) ;  /* 0x0000000000ac7947 */ /* 0x000fea0003800000 */
.L_x_29108:
[----:B------:R-:W-:-:S13]  /*5e80*/  ISETP.NE.AND P0, PT, R0, 0x1c, PT ;  /* 0x0000001c0000780c */ /* 0x000fda0003f05270 */
[----:B------:R-:W-:Y:S05]  /*5e90*/  @!P0 BRA `(.L_x_29117) ;  /* 0x00000000009c8947 */ /* 0x000fea0003800000 */
[----:B------:R-:W-:-:S13]  /*5ea0*/  ISETP.NE.AND P0, PT, R0, 0x1d, PT ;  /* 0x0000001d0000780c */ /* 0x000fda0003f05270 */
[----:B------:R-:W-:Y:S05]  /*5eb0*/  @!P0 BRA `(.L_x_29118) ;  /* 0x0000000000888947 */ /* 0x000fea0003800000 */
[----:B------:R-:W-:-:S13]  /*5ec0*/  ISETP.NE.AND P0, PT, R0, 0x2c, PT ;  /* 0x0000002c0000780c */ /* 0x000fda0003f05270 */
[----:B------:R-:W-:Y:S05]  /*5ed0*/  @P0 BRA `(.L_x_29090) ;  /* 0x00000000003c0947 */ /* 0x000fea0003800000 */
[----:B---3-5:R-:W-:-:S04]  /*5ee0*/  SHF.R.U32.HI R4, RZ, 0x17, R22 ;  /* 0x00000017ff047819 */ /* 0x028fc80000011616 */
        /* <DEDUP_REMOVED lines=14> */
.L_x_29090:
        /* <DEDUP_REMOVED lines=16> */
.L_x_29119:
[----:B------:R-:W-:Y:S05]  /*60d0*/  BRA `(.L_x_29091) ;  /* 0x0000000000147947 */ /* 0x000fea0003800000 */
.L_x_29118:
[----:B---3-5:R-:W0:Y:S02]  /*60e0*/  F2I.U64.TRUNC R22, R22 ;  /* 0x0000001600167311 */ /* 0x028e24000020d800 */
[----:B0-----:R0:W-:Y:S01]  /*60f0*/  STG.E.64 desc[UR36][R8.64], R22 ;  /* 0x0000001608007986 */ /* 0x0011e2000c101b24 */
[----:B------:R-:W-:Y:S05]  /*6100*/  BRA `(.L_x_29091) ;  /* 0x0000000000087947 */ /* 0x000fea0003800000 */
.L_x_29117:
[----:B---3-5:R-:W0:Y:S02]  /*6110*/  F2I.FTZ.U32.TRUNC.NTZ R3, R22 ;  /* 0x0000001600037305 */ /* 0x028e24000021f000 */
[----:B0-----:R0:W-:Y:S02]  /*6120*/  STG.E desc[UR36][R8.64], R3 ;  /* 0x0000000308007986 */ /* 0x0011e4000c101924 */
.L_x_29091:
        /* <DEDUP_REMOVED lines=24> */
.L_x_29123:
[----:B------:R-:W0:Y:S02]  /*62b0*/  F2I.S64.TRUNC R24, R24 ;  /* 0x0000001800187311 */ /* 0x000e24000020d900 */
[----:B0-----:R-:W-:-:S05]  /*62c0*/  IMAD.MOV.U32 R3, RZ, RZ, R24 ;  /* 0x000000ffff037224 */ /* 0x001fca00078e0018 */
[----:B------:R0:W-:Y:S01]  /*62d0*/  STG.E.U8 desc[UR36][R8.64], R3 ;  /* 0x0000000308007986 */ /* 0x0001e2000c101124 */
[----:B------:R-:W-:Y:S05]  /*62e0*/  BRA `(.L_x_29125) ;  /* 0x0000000c00407947 */ /* 0x000fea0003800000 */
.L_x_29122:
        /* <DEDUP_REMOVED lines=9> */
.L_x_29127:
[----:B------:R-:W0:Y:S02]  /*6380*/  F2I.FTZ.TRUNC.NTZ R3, R24 ;  /* 0x0000001800037305 */ /* 0x000e24000021f100 */
[----:B0-----:R0:W-:Y:S01]  /*6390*/  STG.E desc[UR36][R8.64], R3 ;  /* 0x0000000308007986 */ /* 0x0011e2000c101924 */
[----:B------:R-:W-:Y:S05]  /*63a0*/  BRA `(.L_x_29125) ;  /* 0x0000000c00107947 */ /* 0x000fea0003800000 */
.L_x_29126:
[----:B------:R-:W0:Y:S02]  /*63b0*/  F2I.FTZ.TRUNC.NTZ R3, R24 ;  /* 0x0000001800037305 */ /* 0x000e24000021f100 */
[----:B0-----:R0:W-:Y:S01]  /*63c0*/  STG.E.U16 desc[UR36][R8.64], R3 ;  /* 0x0000000308007986 */ /* 0x0011e2000c101524 */
[----:B------:R-:W-:Y:S05]  /*63d0*/  BRA `(.L_x_29125) ;  /* 0x0000000c00047947 */ /* 0x000fea0003800000 */
.L_x_29121:
        /* <DEDUP_REMOVED lines=8> */
.L_x_29129:
[----:B------:R-:W-:-:S05]  /*6460*/  F2FP.F16.F32.PACK_AB R24, RZ, R24 ;  /* 0x00000018ff18723e */ /* 0x000fca00000000ff */
[----:B------:R0:W-:Y:S01]  /*6470*/  STG.E.U16 desc[UR36][R8.64], R24 ;  /* 0x0000001808007986 */ /* 0x0001e2000c101524 */
[----:B------:R-:W-:Y:S05]  /*6480*/  BRA `(.L_x_29125) ;  /* 0x0000000800d87947 */ /* 0x000fea0003800000 */
.L_x_29128:
        /* <DEDUP_REMOVED lines=9> */
.L_x_29131:
[----:B------:R-:W-:-:S04]  /*6520*/  F2FP.F16.F32.PACK_AB R3, RZ, R24 ;  /* 0x00000018ff03723e */ /* 0x000fc800000000ff */
[----:B------:R-:W-:-:S05]  /*6530*/  PRMT R3, R3, 0x5410, RZ ;  /* 0x0000541003037816 */ /* 0x000fca00000000ff */
[----:B------:R0:W-:Y:S01]  /*6540*/  STG.E desc[UR36][R8.64], R3 ;  /* 0x0000000308007986 */ /* 0x0001e2000c101924 */
[----:B------:R-:W-:Y:S05]  /*6550*/  BRA `(.L_x_29125) ;  /* 0x0000000800a47947 */ /* 0x000fea0003800000 */
.L_x_29130:
[----:B------:R-:W-:-:S06]  /*6560*/  FMUL.FTZ R4, R24, 1 ;  /* 0x3f80000018047820 */ /* 0x000fcc0000410000 */
[----:B------:R-:W0:Y:S02]  /*6570*/  F2F.F64.F32 R4, R4 ;  /* 0x0000000400047310 */ /* 0x000e240000201800 */
[----:B0-----:R0:W-:Y:S01]  /*6580*/  STG.E.64 desc[UR36][R8.64], R4 ;  /* 0x0000000408007986 */ /* 0x0011e2000c101b24 */
[----:B------:R-:W-:Y:S05]  /*6590*/  BRA `(.L_x_29125) ;  /* 0x0000000800947947 */ /* 0x000fea0003800000 */
.L_x_29120:
        /* <DEDUP_REMOVED lines=12> */
.L_x_29134:
[----:B------:R-:W-:Y:S01]  /*6660*/  FMUL.FTZ R4, R24, 1 ;  /* 0x3f80000018047820 */ /* 0x000fe20000410000 */
[----:B------:R-:W-:-:S05]  /*6670*/  CS2R R6, SRZ ;  /* 0x0000000000067805 */ /* 0x000fca000001ff00 */
[----:B------:R-:W0:Y:S02]  /*6680*/  F2F.F64.F32 R4, R4 ;  /* 0x0000000400047310 */ /* 0x000e240000201800 */
[----:B0-----:R0:W-:Y:S01]  /*6690*/  STG.E.128 desc[UR36][R8.64], R4 ;  /* 0x0000000408007986 */ /* 0x0011e2000c101d24 */
[----:B------:R-:W-:Y:S05]  /*66a0*/  BRA `(.L_x_29125) ;  /* 0x0000000800507947 */ /* 0x000fea0003800000 */
.L_x_29133:
        /* <DEDUP_REMOVED lines=20> */
.L_x_29138:
[----:B------:R-:W-:Y:S05]  /*67f0*/  BSYNC B0 ;  /* 0x0000000000007941 */ /* 0x000fea0003800000 */
.L_x_29137:
[----:B------:R-:W-:-:S05]  /*6800*/  LOP3.LUT R5, R0, R5, RZ, 0xfc, !PT ;  /* 0x0000000500057212 */ /* 0x000fca00078efcff */
[----:B------:R0:W-:Y:S01]  /*6810*/  STG.E.U8 desc[UR36][R8.64], R5 ;  /* 0x0000000508007986 */ /* 0x0001e2000c101124 */
[----:B------:R-:W-:Y:S05]  /*6820*/  BRA `(.L_x_29125) ;  /* 0x0000000400f07947 */ /* 0x000fea0003800000 */
.L_x_29136:
        /* <DEDUP_REMOVED lines=12> */
.L_x_29140:
[----:B------:R-:W-:Y:S01]  /*68f0*/  IMAD.MOV.U32 R0, RZ, RZ, 0x7f ;  /* 0x0000007fff007424 */ /* 0x000fe200078e00ff */
[----:B------:R-:W-:-:S04]  /*6900*/  ISETP.GT.U32.AND P0, PT, R4, 0x7f800000, PT ;  /* 0x7f8000000400780c */ /* 0x000fc80003f04070 */
[----:B------:R-:W-:-:S09]  /*6910*/  SEL R0, R0, 0x7c, P0 ;  /* 0x0000007c00007807 */ /* 0x000fd20000000000 */
.L_x_29141:
[----:B------:R-:W-:Y:S05]  /*6920*/  BSYNC B0 ;  /* 0x0000000000007941 */ /* 0x000fea0003800000 */
.L_x_29139:
[----:B------:R-:W-:-:S04]  /*6930*/  LOP3.LUT R24, R24, 0x80000000, RZ, 0xc0, !PT ;  /* 0x8000000018187812 */ /* 0x000fc800078ec0ff */
[----:B------:R-:W-:-:S04]  /*6940*/  SHF.R.U32.HI R3, RZ, 0x18, R24 ;  /* 0x00000018ff037819 */ /* 0x000fc80000011618 */
[----:B------:R-:W-:-:S05]  /*6950*/  LOP3.LUT R3, R0, R3, RZ, 0xfc, !PT ;  /* 0x0000000300037212 */ /* 0x000fca00078efcff */
[----:B------:R0:W-:Y:S01]  /*6960*/  STG.E.U8 desc[UR36][R8.64], R3 ;  /* 0x0000000308007986 */ /* 0x0001e2000c101124 */
[----:B------:R-:W-:Y:S05]  /*6970*/  BRA `(.L_x_29125) ;  /* 0x00000004009c7947 */ /* 0x000fea0003800000 */
.L_x_29135:
[----:B------:R-:W-:-:S05]  /*6980*/  F2FP.BF16.F32.PACK_AB R24, RZ, R24 ;  /* 0x00000018ff18723e */ /* 0x000fca00000010ff */
[----:B------:R0:W-:Y:S01]  /*6990*/  STG.E.U16 desc[UR36][R8.64], R24 ;  /* 0x0000001808007986 */ /* 0x0001e2000c101524 */
[----:B------:R-:W-:Y:S05]  /*69a0*/  BRA `(.L_x_29125) ;  /* 0x0000000400907947 */ /* 0x000fea0003800000 */
.L_x_29132:
        /* <DEDUP_REMOVED lines=11> */
.L_x_29144:
        /* <DEDUP_REMOVED lines=16> */
.L_x_29147:
[----:B------:R-:W-:-:S04]  /*6b60*/  LOP3.LUT R24, R24, 0x80000000, RZ, 0xc0, !PT ;  /* 0x8000000018187812 */ /* 0x000fc800078ec0ff */
[----:B------:R-:W-:-:S04]  /*6b70*/  SHF.R.U32.HI R3, RZ, 0x18, R24 ;  /* 0x00000018ff037819 */ /* 0x000fc80000011618 */
[----:B------:R-:W-:-:S04]  /*6b80*/  LOP3.LUT R0, R0, R3, RZ, 0xfc, !PT ;  /* 0x0000000300007212 */ /* 0x000fc800078efcff */
[----:B------:R-:W-:-:S07]  /*6b90*/  PRMT R4, R0, 0x7610, R4 ;  /* 0x0000761000047816 */ /* 0x000fce0000000004 */
.L_x_29146:
[----:B------:R-:W-:Y:S05]  /*6ba0*/  BSYNC B0 ;  /* 0x0000000000007941 */ /* 0x000fea0003800000 */
.L_x_29145:
[----:B------:R3:W-:Y:S01]  /*6bb0*/  STG.E.U8 desc[UR36][R8.64], R4 ;  /* 0x0000000408007986 */ /* 0x0007e2000c101124 */
[----:B------:R-:W-:Y:S05]  /*6bc0*/  BRA `(.L_x_29125) ;  /* 0x0000000400087947 */ /* 0x000fea0003800000 */
.L_x_29143:
        /* <DEDUP_REMOVED lines=16> */
.L_x_29150:
[----:B------:R-:W-:-:S04]  /*6cd0*/  LOP3.LUT R24, R24, 0x80000000, RZ, 0xc0, !PT ;  /* 0x8000000018187812 */ /* 0x000fc800078ec0ff */
[----:B------:R-:W-:-:S04]  /*6ce0*/  SHF.R.U32.HI R3, RZ, 0x18, R24 ;  /* 0x00000018ff037819 */ /* 0x000fc80000011618 */
[----:B------:R-:W-:-:S04]  /*6cf0*/  LOP3.LUT R0, R0, R3, RZ, 0xfc, !PT ;  /* 0x0000000300007212 */ /* 0x000fc800078efcff */
[----:B------:R-:W-:-:S07]  /*6d00*/  PRMT R4, R0, 0x7610, R4 ;  /* 0x0000761000047816 */ /* 0x000fce0000000004 */
.L_x_29149:
[----:B------:R-:W-:Y:S05]  /*6d10*/  BSYNC B0 ;  /* 0x0000000000007941 */ /* 0x000fea0003800000 */
.L_x_29148:
[----:B------:R0:W-:Y:S01]  /*6d20*/  STG.E.U8 desc[UR36][R8.64], R4 ;  /* 0x0000000408007986 */ /* 0x0001e2000c101124 */
[----:B------:R-:W-:Y:S05]  /*6d30*/  BRA `(.L_x_29125) ;  /* 0x0000000000ac7947 */ /* 0x000fea0003800000 */
.L_x_29142:
        /* <DEDUP_REMOVED lines=21> */
.L_x_29124:
        /* <DEDUP_REMOVED lines=16> */
.L_x_29153:
[----:B------:R-:W-:Y:S05]  /*6f90*/  BRA `(.L_x_29125) ;  /* 0x0000000000147947 */ /* 0x000fea0003800000 */
.L_x_29152:
[----:B------:R-:W0:Y:S02]  /*6fa0*/  F2I.U64.TRUNC R24, R24 ;  /* 0x0000001800187311 */ /* 0x000e24000020d800 */
[----:B0-----:R2:W-:Y:S01]  /*6fb0*/  STG.E.64 desc[UR36][R8.64], R24 ;  /* 0x0000001808007986 */ /* 0x0015e2000c101b24 */
[----:B------:R-:W-:Y:S05]  /*6fc0*/  BRA `(.L_x_29125) ;  /* 0x0000000000087947 */ /* 0x000fea0003800000 */
.L_x_29151:
[----:B------:R-:W0:Y:S02]  /*6fd0*/  F2I.FTZ.U32.TRUNC.NTZ R3, R24 ;  /* 0x0000001800037305 */ /* 0x000e24000021f000 */
[----:B0-----:R0:W-:Y:S02]  /*6fe0*/  STG.E desc[UR36][R8.64], R3 ;  /* 0x0000000308007986 */ /* 0x0011e4000c101924 */
.L_x_29125:
[----:B------:R-:W-:-:S07]  /*6ff0*/  VIADD R19, R19, 0x80 ;  /* 0x0000008013137836 */ /* 0x000fce0000000000 */
.L_x_29085:
[----:B------:R-:W-:Y:S05]  /*7000*/  BSYNC B6 ;  /* 0x0000000000067941 */ /* 0x000fea0003800000 */
.L_x_29084:
[----:B------:R-:W-:-:S13]  /*7010*/  ISETP.GE.AND P0, PT, R19, R17, PT ;  /* 0x000000111300720c */ /* 0x000fda0003f06270 */
[----:B------:R-:W-:Y:S05]  /*7020*/  @P0 EXIT ;  /* 0x000000000000094d */ /* 0x000fea0003800000 */
[----:B0-234-:R-:W0:Y:S01]  /*7030*/  LDC.64 R4, c[0x0][0x218] ;  /* 0x00008600ff047b82 */ /* 0x01de220000000a00 */
        /* <DEDUP_REMOVED lines=16> */
[----:B-----5:R-:W0:Y:S02]  /*7140*/  F2I.FTZ.TRUNC.NTZ R5, R18 ;  /* 0x0000001200057305 */ /* 0x020e24000021f100 */
[----:B0-----:R-:W-:Y:S01]  /*7150*/  STG.E.U8 desc[UR36][R2.64], R5 ;  /* 0x0000000502007986 */ /* 0x001fe2000c101124 */
[----:B------:R-:W-:Y:S05]  /*7160*/  EXIT ;  /* 0x000000000000794d */ /* 0x000fea0003800000 */
.L_x_29157:
[----:B-----5:R-:W0:Y:S02]  /*7170*/  F2I.S64.TRUNC R18, R18 ;  /* 0x0000001200127311 */ /* 0x020e24000020d900 */
[----:B0-----:R-:W-:-:S05]  /*7180*/  IMAD.MOV.U32 R5, RZ, RZ, R18 ;  /* 0x000000ffff057224 */ /* 0x001fca00078e0012 */
[----:B------:R-:W-:Y:S01]  /*7190*/  STG.E.U8 desc[UR36][R2.64], R5 ;  /* 0x0000000502007986 */ /* 0x000fe2000c101124 */
[----:B------:R-:W-:Y:S05]  /*71a0*/  EXIT ;  /* 0x000000000000794d */ /* 0x000fea0003800000 */
.L_x_29156:
[----:B------:R-:W-:-:S13]  /*71b0*/  ISETP.NE.AND P0, PT, R0, 0x2, PT ;  /* 0x000000020000780c */ /* 0x000fda0003f05270 */
[----:B------:R-:W-:Y:S05]  /*71c0*/  @!P0 BRA `(.L_x_29159) ;  /* 0x0000000000288947 */ /* 0x000fea0003800000 */
[----:B------:R-:W-:-:S13]  /*71d0*/  ISETP.NE.AND P0, PT, R0, 0x3, PT ;  /* 0x000000030000780c */ /* 0x000fda0003f05270 */
[----:B------:R-:W-:Y:S05]  /*71e0*/  @!P0 BRA `(.L_x_29160) ;  /* 0x0000000000148947 */ /* 0x000fea0003800000 */
[----:B------:R-:W-:-:S13]  /*71f0*/  ISETP.NE.AND P0, PT, R0, 0x4, PT ;  /* 0x000000040000780c */ /* 0x000fda0003f05270 */
[----:B------:R-:W-:Y:S05]  /*7200*/  @P0 BRA `(.L_x_29158) ;  /* 0x0000000800d00947 */ /* 0x000fea0003800000 */
[----:B-----5:R-:W0:Y:S02]  /*7210*/  F2I.S64.TRUNC R18, R18 ;  /* 0x0000001200127311 */ /* 0x020e24000020d900 */
[----:B0-----:R-:W-:Y:S01]  /*7220*/  STG.E.64 desc[UR36][R2.64], R18 ;  /* 0x0000001202007986 */ /* 0x001fe2000c101b24 */
[----:B------:R-:W-:Y:S05]  /*7230*/  EXIT ;  /* 0x000000000000794d */ /* 0x000fea0003800000 */
.L_x_29160:
[----:B-----5:R-:W0:Y:S02]  /*7240*/  F2I.FTZ.TRUNC.NTZ R5, R18 ;  /* 0x0000001200057305 */ /* 0x020e24000021f100 */
[----:B0-----:R-:W-:Y:S01]  /*7250*/  STG.E desc[UR36][R2.64], R5 ;  /* 0x0000000502007986 */ /* 0x001fe2000c101924 */
[----:B------:R-:W-:Y:S05]  /*7260*/  EXIT ;  /* 0x000000000000794d */ /* 0x000fea0003800000 */
.L_x_29159:
[----:B-----5:R-:W0:Y:S02]  /*7270*/  F2I.FTZ.TRUNC.NTZ R5, R18 ;  /* 0x0000001200057305 */ /* 0x020e24000021f100 */
[----:B0-----:R-:W-:Y:S01]  /*7280*/  STG.E.U16 desc[UR36][R2.64], R5 ;  /* 0x0000000502007986 */ /* 0x001fe2000c101524 */
[----:B------:R-:W-:Y:S05]  /*7290*/  EXIT ;  /* 0x000000000000794d */ /* 0x000fea0003800000 */
.L_x_29155:
[----:B------:R-:W-:-:S13]  /*72a0*/  ISETP.GT.AND P0, PT, R0, 0x6, PT ;  /* 0x000000060000780c */ /* 0x000fda0003f04270 */
[----:B------:R-:W-:Y:S05]  /*72b0*/  @P0 BRA `(.L_x_29161) ;  /* 0x0000000000240947 */ /* 0x000fea0003800000 */
[----:B------:R-:W-:-:S13]  /*72c0*/  ISETP.NE.AND P0, PT, R0, 0x5, PT ;  /* 0x000000050000780c */ /* 0x000fda0003f05270 */
[----:B------:R-:W-:Y:S05]  /*72d0*/  @!P0 BRA `(.L_x_29162) ;  /* 0x0000000000108947 */ /* 0x000fea0003800000 */
[----:B------:R-:W-:-:S13]  /*72e0*/  ISETP.NE.AND P0, PT, R0, 0x6, PT ;  /* 0x000000060000780c */ /* 0x000fda0003f05270 */
[----:B------:R-:W-:Y:S05]  /*72f0*/  @P0 BRA `(.L_x_29158) ;  /* 0x0000000800940947 */ /* 0x000fea0003800000 */
[----:B-----5:R-:W-:Y:S01]  /*7300*/  STG.E desc[UR36][R2.64], R18 ;  /* 0x0000001202007986 */ /* 0x020fe2000c101924 */
[----:B------:R-:W-:Y:S05]  /*7310*/  EXIT ;  /* 0x000000000000794d */ /* 0x000fea0003800000 */
.L_x_29162:
[----:B-----5:R-:W-:-:S05]  /*7320*/  F2FP.F16.F32.PACK_AB R18, RZ, R18 ;  /* 0x00000012ff12723e */ /* 0x020fca00000000ff */
[----:B------:R-:W-:Y:S01]  /*7330*/  STG.E.U16 desc[UR36][R2.64], R18 ;  /* 0x0000001202007986 */ /* 0x000fe2000c101524 */
[----:B------:R-:W-:Y:S05]  /*7340*/  EXIT ;  /* 0x000000000000794d */ /* 0x000fea0003800000 */
.L_x_29161:
[----:B------:R-:W-:-:S13]  /*7350*/  ISETP.NE.AND P0, PT, R0, 0x7, PT ;  /* 0x000000070000780c */ /* 0x000fda0003f05270 */
[----:B------:R-:W-:Y:S05]  /*7360*/  @!P0 BRA `(.L_x_29163) ;  /* 0x00000000002c8947 */ /* 0x000fea0003800000 */
[----:B------:R-:W-:-:S13]  /*7370*/  ISETP.NE.AND P0, PT, R0, 0x8, PT ;  /* 0x000000080000780c */ /* 0x000fda0003f05270 */
[----:B------:R-:W-:Y:S05]  /*7380*/  @!P0 BRA `(.L_x_29164) ;  /* 0x0000000000148947 */ /* 0x000fea0003800000 */
[----:B------:R-:W-:-:S13]  /*7390*/  ISETP.NE.AND P0, PT, R0, 0x9, PT ;  /* 0x000000090000780c */ /* 0x000fda0003f05270 */
[----:B------:R-:W-:Y:S05]  /*73a0*/  @P0 BRA `(.L_x_29158) ;  /* 0x0000000800680947 */ /* 0x000fea0003800000 */
[----:B------:R-:W-:-:S05]  /*73b0*/  IMAD.MOV.U32 R19, RZ, RZ, RZ ;  /* 0x000000ffff137224 */ /* 0x000fca00078e00ff */
[----:B-----5:R-:W-:Y:S01]  /*73c0*/  STG.E.64 desc[UR36][R2.64], R18 ;  /* 0x0000001202007986 */ /* 0x020fe2000c101b24 */
[----:B------:R-:W-:Y:S05]  /*73d0*/  EXIT ;  /* 0x000000000000794d */ /* 0x000fea0003800000 */
.L_x_29164:
[----:B-----5:R-:W-:-:S04]  /*73e0*/  F2FP.F16.F32.PACK_AB R5, RZ, R18 ;  /* 0x00000012ff05723e */ /* 0x020fc800000000ff */
[----:B------:R-:W-:-:S05]  /*73f0*/  PRMT R5, R5, 0x5410, RZ ;  /* 0x0000541005057816 */ /* 0x000fca00000000ff */
[----:B------:R-:W-:Y:S01]  /*7400*/  STG.E desc[UR36][R2.64], R5 ;  /* 0x0000000502007986 */ /* 0x000fe2000c101924 */
[----:B------:R-:W-:Y:S05]  /*7410*/  EXIT ;  /* 0x000000000000794d */ /* 0x000fea0003800000 */
.L_x_29163:
[----:B-----5:R-:W-:-:S06]  /*7420*/  FMUL.FTZ R4, R18, 1 ;  /* 0x3f80000012047820 */ /* 0x020fcc0000410000 */
[----:B------:R-:W0:Y:S02]  /*7430*/  F2F.F64.F32 R4, R4 ;  /* 0x0000000400047310 */ /* 0x000e240000201800 */
[----:B0-----:R-:W-:Y:S01]  /*7440*/  STG.E.64 desc[UR36][R2.64], R4 ;  /* 0x0000000402007986 */ /* 0x001fe2000c101b24 */
[----:B------:R-:W-:Y:S05]  /*7450*/  EXIT ;  /* 0x000000000000794d */ /* 0x000fea0003800000 */
.L_x_29154:
        /* <DEDUP_REMOVED lines=8> */
[----:B-----5:R-:W-:-:S04]  /*74e0*/  FSETP.NEU.FTZ.AND P0, PT, R18, RZ, PT ;  /* 0x000000ff1200720b */ /* 0x020fc80003f1d000 */
[----:B------:R-:W-:-:S05]  /*74f0*/  SEL R5, RZ, 0x1, !P0 ;  /* 0x00000001ff057807 */ /* 0x000fca0004000000 */
[----:B------:R-:W-:Y:S01]  /*7500*/  STG.E.U8 desc[UR36][R2.64], R5 ;  /* 0x0000000502007986 */ /* 0x000fe2000c101124 */
[----:B------:R-:W-:Y:S05]  /*7510*/  EXIT ;  /* 0x000000000000794d */ /* 0x000fea0003800000 */
.L_x_29167:
[----:B-----5:R-:W-:Y:S01]  /*7520*/  FMUL.FTZ R4, R18, 1 ;  /* 0x3f80000012047820 */ /* 0x020fe20000410000 */
[----:B------:R-:W-:-:S05]  /*7530*/  CS2R R6, SRZ ;  /* 0x0000000000067805 */ /* 0x000fca000001ff00 */
[----:B------:R-:W0:Y:S02]  /*7540*/  F2F.F64.F32 R4, R4 ;  /* 0x0000000400047310 */ /* 0x000e240000201800 */
[----:B0-----:R-:W-:Y:S01]  /*7550*/  STG.E.128 desc[UR36][R2.64], R4 ;  /* 0x0000000402007986 */ /* 0x001fe2000c101d24 */
[----:B------:R-:W-:Y:S05]  /*7560*/  EXIT ;  /* 0x000000000000794d */ /* 0x000fea0003800000 */
.L_x_29166:
[----:B------:R-:W-:-:S13]  /*7570*/  ISETP.NE.AND P0, PT, R0, 0xf, PT ;  /* 0x0000000f0000780c */ /* 0x000fda0003f05270 */
[----:B------:R-:W-:Y:S05]  /*7580*/  @!P0 BRA `(.L_x_29168) ;  /* 0x0000000000ac8947 */ /* 0x000fea0003800000 */
[----:B------:R-:W-:-:S13]  /*7590*/  ISETP.NE.AND P0, PT, R0, 0x17, PT ;  /* 0x000000170000780c */ /* 0x000fda0003f05270 */
[----:B------:R-:W-:Y:S05]  /*75a0*/  @!P0 BRA `(.L_x_29169) ;  /* 0x0000000000508947 */ /* 0x000fea0003800000 */
[----:B------:R-:W-:-:S13]  /*75b0*/  ISETP.NE.AND P0, PT, R0, 0x18, PT ;  /* 0x000000180000780c */ /* 0x000fda0003f05270 */
[----:B------:R-:W-:Y:S05]  /*75c0*/  @P0 BRA `(.L_x_29158) ;  /* 0x0000000400e00947 */ /* 0x000fea0003800000 */
[C---:B-----5:R-:W-:Y:S01]  /*75d0*/  LOP3.LUT R4, R18.reuse, 0x7fffffff, RZ, 0xc0, !PT ;  /* 0x7fffffff12047812 */ /* 0x060fe200078ec0ff */
        /* <DEDUP_REMOVED lines=13> */
.L_x_29171:
[----:B------:R-:W-:Y:S05]  /*76b0*/  BSYNC B0 ;  /* 0x0000000000007941 */ /* 0x000fea0003800000 */
.L_x_29170:
[----:B------:R-:W-:-:S05]  /*76c0*/  LOP3.LUT R7, R0, R7, RZ, 0xfc, !PT ;  /* 0x0000000700077212 */ /* 0x000fca00078efcff */
[----:B------:R-:W-:Y:S01]  /*76d0*/  STG.E.U8 desc[UR36][R2.64], R7 ;  /* 0x0000000702007986 */ /* 0x000fe2000c101124 */
[----:B------:R-:W-:Y:S05]  /*76e0*/  EXIT ;  /* 0x000000000000794d */ /* 0x000fea0003800000 */
.L_x_29169:
[----:B-----5:R-:W-:Y:S01]  /*76f0*/  LOP3.LUT R4, R18, 0x7fffffff, RZ, 0xc0, !PT ;  /* 0x7fffffff12047812 */ /* 0x020fe200078ec0ff */
        /* <DEDUP_REMOVED lines=11> */
.L_x_29173:
[----:B------:R-:W-:Y:S01]  /*77b0*/  IMAD.MOV.U32 R0, RZ, RZ, 0x7f ;  /* 0x0000007fff007424 */ /* 0x000fe200078e00ff */
[----:B------:R-:W-:-:S04]  /*77c0*/  ISETP.GT.U32.AND P0, PT, R4, 0x7f800000, PT ;  /* 0x7f8000000400780c */ /* 0x000fc80003f04070 */
[----:B------:R-:W-:-:S09]  /*77d0*/  SEL R0, R0, 0x7c, P0 ;  /* 0x0000007c00007807 */ /* 0x000fd20000000000 */
.L_x_29174:
[----:B------:R-:W-:Y:S05]  /*77e0*/  BSYNC B0 ;  /* 0x0000000000007941 */ /* 0x000fea0003800000 */
.L_x_29172:
[----:B------:R-:W-:-:S04]  /*77f0*/  LOP3.LUT R18, R18, 0x80000000, RZ, 0xc0, !PT ;  /* 0x8000000012127812 */ /* 0x000fc800078ec0ff */
[----:B------:R-:W-:-:S04]  /*7800*/  SHF.R.U32.HI R5, RZ, 0x18, R18 ;  /* 0x00000018ff057819 */ /* 0x000fc80000011612 */
[----:B------:R-:W-:-:S05]  /*7810*/  LOP3.LUT R5, R0, R5, RZ, 0xfc, !PT ;  /* 0x0000000500057212 */ /* 0x000fca00078efcff */
[----:B------:R-:W-:Y:S01]  /*7820*/  STG.E.U8 desc[UR36][R2.64], R5 ;  /* 0x0000000502007986 */ /* 0x000fe2000c101124 */
[----:B------:R-:W-:Y:S05]  /*7830*/  EXIT ;  /* 0x000000000000794d */ /* 0x000fea0003800000 */
.L_x_29168:
[----:B-----5:R-:W-:-:S05]  /*7840*/  F2FP.BF16.F32.PACK_AB R18, RZ, R18 ;  /* 0x00000012ff12723e */ /* 0x020fca00000010ff */
[----:B------:R-:W-:Y:S01]  /*7850*/  STG.E.U16 desc[UR36][R2.64], R18 ;  /* 0x0000001202007986 */ /* 0x000fe2000c101524 */
[----:B------:R-:W-:Y:S05]  /*7860*/  EXIT ;  /* 0x000000000000794d */ /* 0x000fea0003800000 */
.L_x_29165:
        /* <DEDUP_REMOVED lines=8> */
[----:B-----5:R-:W0:Y:S02]  /*78f0*/  F2I.FTZ.U32.TRUNC.NTZ R5, R18 ;  /* 0x0000001200057305 */ /* 0x020e24000021f000 */
[----:B0-----:R-:W-:Y:S01]  /*7900*/  STG.E.U16 desc[UR36][R2.64], R5 ;  /* 0x0000000502007986 */ /* 0x001fe2000c101524 */
[----:B------:R-:W-:Y:S05]  /*7910*/  EXIT ;  /* 0x000000000000794d */ /* 0x000fea0003800000 */
.L_x_29177:
[----:B-----5:R-:W-:Y:S01]  /*7920*/  LOP3.LUT R5, R18, 0x7fffffff, RZ, 0xc0, !PT ;  /* 0x7fffffff12057812 */ /* 0x020fe200078ec0ff */
        /* <DEDUP_REMOVED lines=15> */
.L_x_29180:
[----:B------:R-:W-:-:S04]  /*7a20*/  LOP3.LUT R18, R18, 0x80000000, RZ, 0xc0, !PT ;  /* 0x8000000012127812 */ /* 0x000fc800078ec0ff */
[----:B------:R-:W-:-:S04]  /*7a30*/  SHF.R.U32.HI R5, RZ, 0x18, R18 ;  /* 0x00000018ff057819 */ /* 0x000fc80000011612 */
[----:B------:R-:W-:-:S04]  /*7a40*/  LOP3.LUT R4, R4, R5, RZ, 0xfc, !PT ;  /* 0x0000000504047212 */ /* 0x000fc800078efcff */
[----:B------:R-:W-:-:S07]  /*7a50*/  PRMT R0, R4, 0x7610, R0 ;  /* 0x0000761004007816 */ /* 0x000fce0000000000 */
.L_x_29179:
[----:B------:R-:W-:Y:S05]  /*7a60*/  BSYNC B0 ;  /* 0x0000000000007941 */ /* 0x000fea0003800000 */
.L_x_29178:
[----:B------:R-:W-:Y:S01]  /*7a70*/  STG.E.U8 desc[UR36][R2.64], R0 ;  /* 0x0000000002007986 */ /* 0x000fe2000c101124 */
[----:B------:R-:W-:Y:S05]  /*7a80*/  EXIT ;  /* 0x000000000000794d */ /* 0x000fea0003800000 */
.L_x_29176:
        /* <DEDUP_REMOVED lines=16> */
.L_x_29183:
[----:B------:R-:W-:-:S04]  /*7b90*/  LOP3.LUT R18, R18, 0x80000000, RZ, 0xc0, !PT ;  /* 0x8000000012127812 */ /* 0x000fc800078ec0ff */
[----:B------:R-:W-:-:S04]  /*7ba0*/  SHF.R.U32.HI R5, RZ, 0x18, R18 ;  /* 0x00000018ff057819 */ /* 0x000fc80000011612 */
[----:B------:R-:W-:-:S04]  /*7bb0*/  LOP3.LUT R4, R4, R5, RZ, 0xfc, !PT ;  /* 0x0000000504047212 */ /* 0x000fc800078efcff */
[----:B------:R-:W-:-:S07]  /*7bc0*/  PRMT R0, R4, 0x7610, R0 ;  /* 0x0000761004007816 */ /* 0x000fce0000000000 */
.L_x_29182:
[----:B------:R-:W-:Y:S05]  /*7bd0*/  BSYNC B0 ;  /* 0x0000000000007941 */ /* 0x000fea0003800000 */
.L_x_29181:
[----:B------:R-:W-:Y:S01]  /*7be0*/  STG.E.U8 desc[UR36][R2.64], R0 ;  /* 0x0000000002007986 */ /* 0x000fe2000c101124 */
[----:B------:R-:W-:Y:S05]  /*7bf0*/  EXIT ;  /* 0x000000000000794d */ /* 0x000fea0003800000 */
.L_x_29175:
[----:B------:R-:W-:-:S13]  /*7c00*/  ISETP.NE.AND P0, PT, R0, 0x1c, PT ;  /* 0x0000001c0000780c */ /* 0x000fda0003f05270 */
[----:B------:R-:W-:Y:S05]  /*7c10*/  @!P0 BRA `(.L_x_29184) ;  /* 0x00000000009c8947 */ /* 0x000fea0003800000 */
[----:B------:R-:W-:-:S13]  /*7c20*/  ISETP.NE.AND P0, PT, R0, 0x1d, PT ;  /* 0x0000001d0000780c */ /* 0x000fda0003f05270 */
[----:B------:R-:W-:Y:S05]  /*7c30*/  @!P0 BRA `(.L_x_29185) ;  /* 0x0000000000888947 */ /* 0x000fea0003800000 */
[----:B------:R-:W-:-:S13]  /*7c40*/  ISETP.NE.AND P0, PT, R0, 0x2c, PT ;  /* 0x0000002c0000780c */ /* 0x000fda0003f05270 */
[----:B------:R-:W-:Y:S05]  /*7c50*/  @P0 BRA `(.L_x_29158) ;  /* 0x00000000003c0947 */ /* 0x000fea0003800000 */
[----:B-----5:R-:W-:-:S04]  /*7c60*/  SHF.R.U32.HI R4, RZ, 0x17, R18 ;  /* 0x00000017ff047819 */ /* 0x020fc80000011612 */
        /* <DEDUP_REMOVED lines=14> */
.L_x_29158:
        /* <DEDUP_REMOVED lines=15> */
[----:B-1---5:R-:W-:Y:S05]  /*7e40*/  CALL.ABS.NOINC R2 ;  /* 0x0000000002007343 */ /* 0x022fea0003c00000 */
.L_x_29186:
[----:B------:R-:W-:Y:S05]  /*7e50*/  EXIT ;  /* 0x000000000000794d */ /* 0x000fea0003800000 */
.L_x_29185:
[----:B-----5:R-:W0:Y:S02]  /*7e60*/  F2I.U64.TRUNC R18, R18 ;  /* 0x0000001200127311 */ /* 0x020e24000020d800 */
[----:B0-----:R-:W-:Y:S01]  /*7e70*/  STG.E.64 desc[UR36][R2.64], R18 ;  /* 0x0000001202007986 */ /* 0x001fe2000c101b24 */
[----:B------:R-:W-:Y:S05]  /*7e80*/  EXIT ;  /* 0x000000000000794d */ /* 0x000fea0003800000 */
.L_x_29184:
[----:B-----5:R-:W0:Y:S02]  /*7e90*/  F2I.FTZ.U32.TRUNC.NTZ R5, R18 ;  /* 0x0000001200057305 */ /* 0x020e24000021f000 */
[----:B0-----:R-:W-:Y:S01]  /*7ea0*/  STG.E desc[UR36][R2.64], R5 ;  /* 0x0000000502007986 */ /* 0x001fe2000c101924 */
[----:B------:R-:W-:Y:S05]  /*7eb0*/  EXIT ;  /* 0x000000000000794d */ /* 0x000fea0003800000 */
.L_x_29187:
        /* <DEDUP_REMOVED lines=12> */
.L_x_36432:


//--------------------- .text._ZN2at6native18elementwise_kernelILi128ELi2EZNS0_22gpu_kernel_impl_nocastIZZZNS0_17expm1_kernel_cudaERNS_18TensorIteratorBaseEENKUlvE_clEvENKUlvE0_clEvEUlfE_EEvS4_RKT_EUliE_EEviT1_ --------------------------
	.section	.text._ZN2at6native18elementwise_kernelILi128ELi2EZNS0_22gpu_kernel_impl_nocastIZZZNS0_17expm1_kernel_cudaERNS_18TensorIteratorBaseEENKUlvE_clEvENKUlvE0_clEvEUlfE_EEvS4_RKT_EUliE_EEviT1_,"ax",@progbits
	.align	128
        .global         _ZN2at6native18elementwise_kernelILi128ELi2EZNS0_22gpu_kernel_impl_nocastIZZZNS0_17expm1_kernel_cudaERNS_18TensorIteratorBaseEENKUlvE_clEvENKUlvE0_clEvEUlfE_EEvS4_RKT_EUliE_EEviT1_
        .type           _ZN2at6native18elementwise_kernelILi128ELi2EZNS0_22gpu_kernel_impl_nocastIZZZNS0_17expm1_kernel_cudaERNS_18TensorIteratorBaseEENKUlvE_clEvENKUlvE0_clEvEUlfE_EEvS4_RKT_EUliE_EEviT1_,@function
        .size           _ZN2at6native18elementwise_kernelILi128ELi2EZNS0_22gpu_kernel_impl_nocastIZZZNS0_17expm1_kernel_cudaERNS_18TensorIteratorBaseEENKUlvE_clEvENKUlvE0_clEvEUlfE_EEvS4_RKT_EUliE_EEviT1_,(.L_x_36433 - _ZN2at6native18elementwise_kernelILi128ELi2EZNS0_22gpu_kernel_impl_nocastIZZZNS0_17expm1_kernel_cudaERNS_18TensorIteratorBaseEENKUlvE_clEvENKUlvE0_clEvEUlfE_EEvS4_RKT_EUliE_EEviT1_)
        .other          _ZN2at6native18elementwise_kernelILi128ELi2EZNS0_22gpu_kernel_impl_nocastIZZZNS0_17expm1_kernel_cudaERNS_18TensorIteratorBaseEENKUlvE_clEvENKUlvE0_clEvEUlfE_EEvS4_RKT_EUliE_EEviT1_,@"STO_CUDA_ENTRY STV_DEFAULT"
_ZN2at6native18elementwise_kernelILi128ELi2EZNS0_22gpu_kernel_impl_nocastIZZZNS0_17expm1_kernel_cudaERNS_18TensorIteratorBaseEENKUlvE_clEvENKUlvE0_clEvEUlfE_EEvS4_RKT_EUliE_EEviT1_:
.text._ZN2at6native18elementwise_kernelILi128ELi2EZNS0_22gpu_kernel_impl_nocastIZZZNS0_17expm1_kernel_cudaERNS_18TensorIteratorBaseEENKUlvE_clEvENKUlvE0_clEvEUlfE_EEvS4_RKT_EUliE_EEviT1_:
        /* <DEDUP_REMOVED lines=312> */
.L_x_29190:
[----:B------:R-:W-:Y:S02]  /*1380*/  ULDC.64 UR8, c[0x0][0x418] ;  /* 0x0001060000087ab9 */ /* 0x000fe40000000a00 */
[----:B------:R-:W-:-:S04]  /*1390*/  IADD3 R4, P0, R2, UR8, RZ ;  /* 0x0000000802047c10 */ /* 0x000fc8000ff1e0ff */
[----:B------:R-:W-:Y:S01]  /*13a0*/  IADD3.X R5, RZ, UR9, RZ, P0, !PT ;  /* 0x00000009ff057c10 */ /* 0x000fe200087fe4ff */
[----:B------:R-:W-:-:S04]  /*13b0*/  ULDC.64 UR8, c[0x0][0x410] ;  /* 0x0001040000087ab9 */ /* 0x000fc80000000a00 */
[----:B------:R-:W2:Y:S01]  /*13c0*/  LDG.E R4, desc[UR4][R4.64] ;  /* 0x0000000404047981 */ /* 0x000ea2000c1e1900 */
[----:B------:R-:W-:Y:S01]  /*13d0*/  MOV R9, 0x3ab5ebe6 ;  /* 0x3ab5ebe600097802 */ /* 0x000fe20000000f00 */
[C---:B--2---:R-:W-:Y:S01]  /*13e0*/  FMUL.FTZ R2, R4.reuse, 1.4426950216293334961 ;  /* 0x3fb8aa3b04027820 */ /* 0x044fe20000410000 */
        /* <DEDUP_REMOVED lines=12> */
[----:B------:R-:W-:-:S03]  /*14b0*/  FSETP.GT.FTZ.AND P2, PT, R7, 128, PT ;  /* 0x430000000700780b */ /* 0x000fc60003f54000 */
[----:B------:R-:W-:-:S04]  /*14c0*/  FFMA.FTZ R9, R6, R9, 0.49999994039535522461 ;  /* 0x3efffffe06097423 */ /* 0x000fc80000010009 */
[----:B------:R-:W-:-:S04]  /*14d0*/  FMUL.FTZ R9, R6, R9 ;  /* 0x0000000906097220 */ /* 0x000fc80000410000 */
[----:B------:R-:W-:Y:S01]  /*14e0*/  FFMA.FTZ R9, R6, R9, R6 ;  /* 0x0000000906097223 */ /* 0x000fe20000010006 */
[----:B0-----:R-:W-:-:S04]  /*14f0*/  FADD.FTZ R2, R8, -1 ;  /* 0xbf80000008027421 */ /* 0x001fc80000010000 */
[----:B------:R-:W-:-:S04]  /*1500*/  FFMA.FTZ R2, R9, R8, R2 ;  /* 0x0000000809027223 */ /* 0x000fc80000010002 */
[----:B------:R-:W-:Y:S01]  /*1510*/  @!P1 FADD.FTZ R2, R2, R2 ;  /* 0x0000000202029221 */ /* 0x000fe20000010000 */
[----:B------:R-:W-:Y:S02]  /*1520*/  FSETP.GEU.FTZ.AND P1, PT, R7, -25, PT ;  /* 0xc1c800000700780b */ /* 0x000fe40003f3e000 */
[----:B------:R-:W-:Y:S02]  /*1530*/  IADD3 R7, R0, 0x80, RZ ;  /* 0x0000008000077810 */ /* 0x000fe40007ffe0ff */
[----:B------:R-:W-:Y:S02]  /*1540*/  FSEL R5, R2, +INF , !P2 ;  /* 0x7f80000002057808 */ /* 0x000fe40005000000 */
[----:B------:R-:W-:Y:S02]  /*1550*/  IADD3 R2, P2, R3, UR8, RZ ;  /* 0x0000000803027c10 */ /* 0x000fe4000ff5e0ff */
[----:B------:R-:W-:Y:S01]  /*1560*/  FSEL R5, R5, -1, P1 ;  /* 0xbf80000005057808 */ /* 0x000fe20000800000 */
[----:B------:R-:W-:Y:S01]  /*1570*/  @!P0 FADD.FTZ R5, R4, R4 ;  /* 0x0000000404058221 */ /* 0x000fe20000010000 */
[----:B------:R-:W-:-:S05]  /*1580*/  IADD3.X R3, RZ, UR9, RZ, P2, !PT ;  /* 0x00000009ff037c10 */ /* 0x000fca00097fe4ff */
[----:B------:R0:W-:Y:S04]  /*1590*/  STG.E desc[UR4][R2.64], R5 ;  /* 0x0000000502007986 */ /* 0x0001e8000c101904 */
.L_x_29189:
[----:B------:R-:W-:Y:S05]  /*15a0*/  BSYNC B0 ;  /* 0x0000000000007941 */ /* 0x000fea0003800000 */
.L_x_29188:
        /* <DEDUP_REMOVED lines=305> */
.L_x_29191:
        /* <DEDUP_REMOVED lines=26> */
[----:B------:R-:W-:-:S04]  /*2a60*/  FSETP.GEU.FTZ.AND P1, PT, R7, -25, PT ;  /* 0xc1c800000700780b */ /* 0x000fc80003f3e000 */
[----:B------:R-:W-:Y:S02]  /*2a70*/  FSEL R0, R0, +INF , !P2 ;  /* 0x7f80000000007808 */ /* 0x000fe40005000000 */
[----:B------:R-:W-:Y:S02]  /*2a80*/  IADD3 R2, P2, R3, UR6, RZ ;  /* 0x0000000603027c10 */ /* 0x000fe4000ff5e0ff */
[----:B------:R-:W-:Y:S01]  /*2a90*/  FSEL R5, R0, -1, P1 ;  /* 0xbf80000000057808 */ /* 0x000fe20000800000 */
[----:B------:R-:W-:Y:S01]  /*2aa0*/  @!P0 FADD.FTZ R5, R4, R4 ;  /* 0x0000000404058221 */ /* 0x000fe20000010000 */
[----:B------:R-:W-:-:S05]  /*2ab0*/  IADD3.X R3, RZ, UR7, RZ, P2, !PT ;  /* 0x00000007ff037c10 */ /* 0x000fca00097fe4ff */
[----:B------:R-:W-:Y:S01]  /*2ac0*/  STG.E desc[UR4][R2.64], R5 ;  /* 0x0000000502007986 */ /* 0x000fe2000c101904 */
[----:B------:R-:W-:Y:S05]  /*2ad0*/  EXIT ;  /* 0x000000000000794d */ /* 0x000fea0003800000 */
.L_x_29192:
        /* <DEDUP_REMOVED lines=10> */
.L_x_36433:


//--------------------- .text._ZN2at6native27unrolled_elementwise_kernelIZZZNS0_17expm1_kernel_cudaERNS_18TensorIteratorBaseEENKUlvE_clEvENKUlvE0_clEvEUlfE_St5arrayIPcLm2EELi4E23TrivialOffsetCalculatorILi1EjESB_NS0_6memory15LoadWithoutCastENSC_16StoreWithoutCastEEEviT_T0_T2_T3_T4_T5_ --------------------------
	.section	.text._ZN2at6native27unrolled_elementwise_kernelIZZZNS0_17expm1_kernel_cudaERNS_18TensorIteratorBaseEENKUlvE_clEvENKUlvE0_clEvEUlfE_St5arrayIPcLm2EELi4E23TrivialOffsetCalculatorILi1EjESB_NS0_6memory15LoadWithoutCastENSC_16StoreWithoutCastEEEviT_T0_T2_T3_T4_T5_,"ax",@progbits
	.align	128
        .global         _ZN2at6native27unrolled_elementwise_kernelIZZZNS0_17expm1_kernel_cudaERNS_18TensorIteratorBaseEENKUlvE_clEvENKUlvE0_clEvEUlfE_St5arrayIPcLm2EELi4E23TrivialOffsetCalculatorILi1EjESB_NS0_6memory15LoadWithoutCastENSC_16StoreWithoutCastEEEviT_T0_T2_T3_T4_T5_
        .type           _ZN2at6native27unrolled_elementwise_kernelIZZZNS0_17expm1_kernel_cudaERNS_18TensorIteratorBaseEENKUlvE_clEvENKUlvE0_clEvEUlfE_St5arrayIPcLm2EELi4E23TrivialOffsetCalculatorILi1EjESB_NS0_6memory15LoadWithoutCastENSC_16StoreWithoutCastEEEviT_T0_T2_T3_T4_T5_,@function
        .size           _ZN2at6native27unrolled_elementwise_kernelIZZZNS0_17expm1_kernel_cudaERNS_18TensorIteratorBaseEENKUlvE_clEvENKUlvE0_clEvEUlfE_St5arrayIPcLm2EELi4E23TrivialOffsetCalculatorILi1EjESB_NS0_6memory15LoadWithoutCastENSC_16StoreWithoutCastEEEviT_T0_T2_T3_T4_T5_,(.L_x_36434 - _ZN2at6native27unrolled_elementwise_kernelIZZZNS0_17expm1_kernel_cudaERNS_18TensorIteratorBaseEENKUlvE_clEvENKUlvE0_clEvEUlfE_St5arrayIPcLm2EELi4E23TrivialOffsetCalculatorILi1EjESB_NS0_6memory15LoadWithoutCastENSC_16StoreWithoutCastEEEviT_T0_T2_T3_T4_T5_)
        .other          _ZN2at6native27unrolled_elementwise_kernelIZZZNS0_17expm1_kernel_cudaERNS_18TensorIteratorBaseEENKUlvE_clEvENKUlvE0_clEvEUlfE_St5arrayIPcLm2EELi4E23TrivialOffsetCalculatorILi1EjESB_NS0_6memory15LoadWithoutCastENSC_16StoreWithoutCastEEEviT_T0_T2_T3_T4_T5_,@"STO_CUDA_ENTRY STV_DEFAULT"
_ZN2at6native27unrolled_elementwise_kernelIZZZNS0_17expm1_kernel_cudaERNS_18TensorIteratorBaseEENKUlvE_clEvENKUlvE0_clEvEUlfE_St5arrayIPcLm2EELi4E23TrivialOffsetCalculatorILi1EjESB_NS0_6memory15LoadWithoutCastENSC_16StoreWithoutCastEEEviT_T0_T2_T3_T4_T5_:
.text._ZN2at6native27unrolled_elementwise_kernelIZZZNS0_17expm1_kernel_cudaERNS_18TensorIteratorBaseEENKUlvE_clEvENKUlvE0_clEvEUlfE_St5arrayIPcLm2EELi4E23TrivialOffsetCalculatorILi1EjESB_NS0_6memory15LoadWithoutCastENSC_16StoreWithoutCastEEEviT_T0_T2_T3_T4_T5_:
[----:B------:R-:W-:Y:S01]  /*0000*/  LDC R1, c[0x0][0x28] ;  /* 0x00000a00ff017b82 */ /* 0x000fe20000000800 */
[----:B------:R-:W0:Y:S07]  /*0010*/  S2R R0, SR_CTAID.X ;  /* 0x0000000000007919 */ /* 0x000e2e0000002500 */
[----:B------:R-:W0:Y:S01]  /*0020*/  LDC R3, c[0x0][0x210] ;  /* 0x00008400ff037b82 */ /* 0x000e220000000800 */
[----:B------:R-:W-:Y:S01]  /*0030*/  ULDC.64 UR4, c[0x0][0x208] ;  /* 0x0000820000047ab9 */ /* 0x000fe20000000a00 */
[----:B------:R-:W-:Y:S01]  /*0040*/  HFMA2.MMA R8, -RZ, RZ, 0, 0 ;  /* 0x00000000ff087435 */ /* 0x000fe200000001ff */
        /* <DEDUP_REMOVED lines=17> */
[C---:B------:R-:W-:Y:S02]  /*0160*/  @!P2 LEA R7, R0.reuse, R7, 0x9 ;  /* 0x000000070007a211 */ /* 0x040fe400078e48ff */
[----:B------:R-:W-:Y:S01]  /*0170*/  MOV R10, RZ ;  /* 0x000000ff000a7202 */ /* 0x000fe20000000f00 */
[----:B------:R-:W-:Y:S01]  /*0180*/  BSSY B0, `(.L_x_29193) ;  /* 0x0000029000007945 */ /* 0x000fe20003800000 */
[----:B--2---:R-:W-:Y:S01]  /*0190*/  @!P3 IMAD.WIDE.U32 R18, R19, 0x4, R4 ;  /* 0x000000041312b825 */ /* 0x004fe200078e0004 */
[----:B------:R-:W-:Y:S02]  /*01a0*/  CS2R R4, SRZ ;  /* 0x0000000000047805 */ /* 0x000fe4000001ff00 */
[----:B------:R-:W-:Y:S01]  /*01b0*/  IADD3 R9, R3, 0x100, RZ ;  /* 0x0000010003097810 */ /* 0x000fe20007ffe0ff */
[----:B------:R2:W5:Y:S04]  /*01c0*/  @!P1 LDG.E R8, desc[UR4][R14.64] ;  /* 0x000000040e089981 */ /* 0x000568000c1e1900 */
[----:B------:R3:W5:Y:S01]  /*01d0*/  @!P3 LDG.E R4, desc[UR4][R18.64] ;  /* 0x000000041204b981 */ /* 0x000762000c1e1900 */
[----:B-1----:R-:W-:Y:S01]  /*01e0*/  @!P2 IMAD.WIDE.U32 R16, R7, 0x4, R16 ;  /* 0x000000040710a825 */ /* 0x002fe200078e0010 */
[----:B------:R-:W-:-:S04]  /*01f0*/  @!P0 LEA R7, R0, R3, 0x9 ;  /* 0x0000000300078211 */ /* 0x000fc800078e48ff */
[----:B------:R3:W5:Y:S01]  /*0200*/  @!P2 LDG.E R5, desc[UR4][R16.64] ;  /* 0x000000041005a981 */ /* 0x000762000c1e1900 */
[----:B0-----:R-:W-:Y:S02]  /*0210*/  @!P0 IMAD.WIDE.U32 R12, R7, 0x4, R12 ;  /* 0x00000004070c8825 */ /* 0x001fe400078e000c */
[----:B------:R-:W0:Y:S03]  /*0220*/  @!P0 LDC.64 R6, c[0x0][0x218] ;  /* 0x00008600ff068b82 */ /* 0x000e260000000a00 */
[----:B------:R3:W5:Y:S01]  /*0230*/  @!P0 LDG.E R10, desc[UR4][R12.64] ;  /* 0x000000040c0a8981 */ /* 0x000762000c1e1900 */
[----:B------:R-:W-:Y:S02]  /*0240*/  ISETP.GE.AND P1, PT, R9, R2, PT ;  /* 0x000000020900720c */ /* 0x000fe40003f26270 */
[C---:B------:R-:W-:Y:S02]  /*0250*/  IADD3 R21, R3.reuse, 0x80, RZ ;  /* 0x0000008003157810 */ /* 0x040fe40007ffe0ff */
[----:B--2---:R-:W-:Y:S01]  /*0260*/  IADD3 R15, R3, 0x180, RZ ;  /* 0x00000180030f7810 */ /* 0x004fe20007ffe0ff */
[----:B------:R-:W-:Y:S08]  /*0270*/  @P0 BRA `(.L_x_29194) ;  /* 0x0000000000640947 */ /* 0x000ff00003800000 */
[C---:B-----5:R-:W-:Y:S01]  /*0280*/  FMUL.FTZ R9, R10.reuse, 1.4426950216293334961 ;  /* 0x3fb8aa3b0a097820 */ /* 0x060fe20000410000 */
[C---:B------:R-:W-:Y:S02]  /*0290*/  FSETP.GEU.FTZ.AND P2, PT, |R10|.reuse, 0.40999999642372131348, PT ;  /* 0x3ed1eb850a00780b */ /* 0x040fe40003f5e200 */
[----:B---3--:R-:W-:Y:S02]  /*02a0*/  MOV R13, 0x3ab5ebe6 ;  /* 0x3ab5ebe6000d7802 */ /* 0x008fe40000000f00 */
[----:B------:R-:W-:Y:S01]  /*02b0*/  FSETP.NEU.FTZ.AND P4, PT, R10, RZ, PT ;  /* 0x000000ff0a00720b */ /* 0x000fe20003f9d000 */
        /* <DEDUP_REMOVED lines=20> */
[----:B------:R-:W-:-:S07]  /*0400*/  @!P4 FADD.FTZ R9, R10, R10 ;  /* 0x0000000a0a09c221 */ /* 0x000fce0000010000 */
.L_x_29194:
[----:B------:R-:W-:Y:S05]  /*0410*/  BSYNC B0 ;  /* 0x0000000000007941 */ /* 0x000fea0003800000 */
.L_x_29193:
[-C--:B------:R-:W-:Y:S01]  /*0420*/  ISETP.GE.AND P3, PT, R21, R2.reuse, PT ;  /* 0x000000021500720c */ /* 0x080fe20003f66270 */
[----:B------:R-:W-:Y:S01]  /*0430*/  BSSY B0, `(.L_x_29195) ;  /* 0x000001e000007945 */ /* 0x000fe20003800000 */
[----:B------:R-:W-:Y:S02]  /*0440*/  ISETP.GE.AND P2, PT, R15, R2, PT ;  /* 0x000000020f00720c */ /* 0x000fe40003f46270 */
[----:B------:R-:W-:Y:S02]  /*0450*/  @!P0 LEA R15, R0, R3, 0x9 ;  /* 0x00000003000f8211 */ /* 0x000fe400078e48ff */
[----:B------:R-:W-:-:S07]  /*0460*/  @!P0 MOV R3, R21 ;  /* 0x0000001500038202 */ /* 0x000fce0000000f00 */
[----:B------:R-:W-:Y:S05]  /*0470*/  @P3 BRA `(.L_x_29196) ;  /* 0x0000000000643947 */ /* 0x000fea0003800000 */
[C---:B-----5:R-:W-:Y:S01]  /*0480*/  FMUL.FTZ R10, R8.reuse, 1.4426950216293334961 ;  /* 0x3fb8aa3b080a7820 */ /* 0x060fe20000410000 */
[----:B------:R-:W-:Y:S01]  /*0490*/  FSETP.GEU.FTZ.AND P3, PT, |R8|, 0.40999999642372131348, PT ;  /* 0x3ed1eb850800780b */ /* 0x000fe20003f7e200 */
[----:B---3--:R-:W-:-:S04]  /*04a0*/  HFMA2.MMA R13, -RZ, RZ, 0.83837890625, -4044 ;  /* 0x3ab5ebe6ff0d7435 */ /* 0x008fc800000001ff */
        /* <DEDUP_REMOVED lines=22> */
.L_x_29196:
[----:B------:R-:W-:Y:S05]  /*0610*/  BSYNC B0 ;  /* 0x0000000000007941 */ /* 0x000fea0003800000 */
.L_x_29195:
[----:B------:R-:W-:Y:S01]  /*0620*/  BSSY B0, `(.L_x_29197) ;  /* 0x000001d000007945 */ /* 0x000fe20003800000 */
[----:B------:R-:W-:Y:S01]  /*0630*/  ISETP.GE.AND P3, PT, R3, R2, PT ;  /* 0x000000020300720c */ /* 0x000fe20003f66270 */
[----:B0-----:R-:W-:Y:S02]  /*0640*/  @!P0 IMAD.WIDE.U32 R6, R15, 0x4, R6 ;  /* 0x000000040f068825 */ /* 0x001fe400078e0006 */
[----:B------:R-:W-:Y:S10]  /*0650*/  @P1 BRA `(.L_x_29198) ;  /* 0x0000000000641947 */ /* 0x000ff40003800000 */
[C---:B-----5:R-:W-:Y:S01]  /*0660*/  FMUL.FTZ R8, R4.reuse, 1.4426950216293334961 ;  /* 0x3fb8aa3b04087820 */ /* 0x060fe20000410000 */
[----:B------:R-:W-:Y:S02]  /*0670*/  FSETP.GEU.FTZ.AND P1, PT, |R4|, 0.40999999642372131348, PT ;  /* 0x3ed1eb850400780b */ /* 0x000fe40003f3e200 */
[----:B---3--:R-:W-:-:S03]  /*0680*/  MOV R13, 0x3ab5ebe6 ;  /* 0x3ab5ebe6000d7802 */ /* 0x008fc60000000f00 */
        /* <DEDUP_REMOVED lines=22> */
.L_x_29198:
[----:B------:R-:W-:Y:S05]  /*07f0*/  BSYNC B0 ;  /* 0x0000000000007941 */ /* 0x000fea0003800000 */
.L_x_29197:
[----:B------:R-:W-:Y:S04]  /*0800*/  BSSY B0, `(.L_x_29199) ;  /* 0x000001b000007945 */ /* 0x000fe80003800000 */
[----:B------:R-:W-:Y:S05]  /*0810*/  @P2 BRA `(.L_x_29200) ;  /* 0x0000000000642947 */ /* 0x000fea0003800000 */
[C---:B-----5:R-:W-:Y:S01]  /*0820*/  FMUL.FTZ R4, R5.reuse, 1.4426950216293334961 ;  /* 0x3fb8aa3b05047820 */ /* 0x060fe20000410000 */
[C---:B------:R-:W-:Y:S01]  /*0830*/  FSETP.GEU.FTZ.AND P1, PT, |R5|.reuse, 0.40999999642372131348, PT ;  /* 0x3ed1eb850500780b */ /* 0x040fe20003f3e200 */
[----:B------:R-:W-:Y:S01]  /*0840*/  HFMA2.MMA R14, -RZ, RZ, 0.83837890625, -4044 ;  /* 0x3ab5ebe6ff0e7435 */ /* 0x000fe200000001ff */
[----:B------:R-:W-:-:S03]  /*0850*/  FSETP.NEU.FTZ.AND P4, PT, R5, RZ, PT ;  /* 0x000000ff0500720b */ /* 0x000fc60003f9d000 */
[----:B------:R-:W3:Y:S02]  /*0860*/  FRND R4, R4 ;  /* 0x0000000400047307 */ /* 0x000ee40000201000 */
[----:B---3--:R-:W-:-:S04]  /*0870*/  FSEL R12, R4, RZ, P1 ;  /* 0x000000ff040c7208 */ /* 0x008fc80000800000 */
        /* <DEDUP_REMOVED lines=19> */
.L_x_29200:
[----:B------:R-:W-:Y:S05]  /*09b0*/  BSYNC B0 ;  /* 0x0000000000007941 */ /* 0x000fea0003800000 */
.L_x_29199:
[----:B------:R0:W-:Y:S01]  /*09c0*/  @!P0 STG.E desc[UR4][R6.64], R9 ;  /* 0x0000000906008986 */ /* 0x0001e2000c101904 */
[----:B------:R-:W-:Y:S04]  /*09d0*/  BSSY B0, `(.L_x_29201) ;  /* 0x000000c000007945 */ /* 0x000fe80003800000 */
[----:B------:R-:W-:Y:S05]  /*09e0*/  @P3 BRA `(.L_x_29202) ;  /* 0x0000000000283947 */ /* 0x000fea0003800000 */
[----:B-----5:R-:W1:Y:S01]  /*09f0*/  LDC.64 R4, c[0x0][0x218] ;  /* 0x00008600ff047b82 */ /* 0x020e620000000a00 */
[----:B0-----:R-:W-:Y:S02]  /*0a00*/  LEA R7, R0, R3, 0x9 ;  /* 0x0000000300077211 */ /* 0x001fe400078e48ff */
[----:B------:R-:W-:-:S04]  /*0a10*/  IADD3 R3, R3, 0x80, RZ ;  /* 0x0000008003037810 */ /* 0x000fc80007ffe0ff */
[----:B------:R-:W-:-:S13]  /*0a20*/  ISETP.GE.AND P0, PT, R3, R2, PT ;  /* 0x000000020300720c */ /* 0x000fda0003f06270 */
[----:B------:R-:W-:Y:S02]  /*0a30*/  @!P0 LEA R9, R0, R3, 0x9 ;  /* 0x0000000300098211 */ /* 0x000fe400078e48ff */
[----:B------:R-:W-:Y:S01]  /*0a40*/  @!P0 IADD3 R3, R3, 0x80, RZ ;  /* 0x0000008003038810 */ /* 0x000fe20007ffe0ff */
[----:B-1----:R-:W-:-:S04]  /*0a50*/  IMAD.WIDE.U32 R6, R7, 0x4, R4 ;  /* 0x0000000407067825 */ /* 0x002fc800078e0004 */
[----:B------:R-:W-:Y:S01]  /*0a60*/  @!P0 IMAD.WIDE.U32 R4, R9, 0x4, R4 ;  /* 0x0000000409048825 */ /* 0x000fe200078e0004 */
[----:B------:R1:W-:Y:S04]  /*0a70*/  STG.E desc[UR4][R6.64], R10 ;  /* 0x0000000a06007986 */ /* 0x0003e8000c101904 */
[----:B------:R1:W-:Y:S02]  /*0a80*/  @!P0 STG.E desc[UR4][R4.64], R8 ;  /* 0x0000000804008986 */ /* 0x0003e4000c101904 */
.L_x_29202:
[----:B------:R-:W-:Y:S05]  /*0a90*/  BSYNC B0 ;  /* 0x0000000000007941 */ /* 0x000fea0003800000 */
.L_x_29201:
[----:B------:R-:W-:-:S13]  /*0aa0*/  ISETP.GE.AND P0, PT, R3, R2, PT ;  /* 0x000000020300720c */ /* 0x000fda0003f06270 */
[----:B------:R-:W-:Y:S05]  /*0ab0*/  @P0 EXIT ;  /* 0x000000000000094d */ /* 0x000fea0003800000 */
[----:B-1---5:R-:W1:Y:S01]  /*0ac0*/  LDC.64 R4, c[0x0][0x218] ;  /* 0x00008600ff047b82 */ /* 0x022e620000000a00 */
[----:B------:R-:W-:-:S05]  /*0ad0*/  LEA R3, R0, R3, 0x9 ;  /* 0x0000000300037211 */ /* 0x000fca00078e48ff */
[----:B-1----:R-:W-:-:S05]  /*0ae0*/  IMAD.WIDE.U32 R2, R3, 0x4, R4 ;  /* 0x0000000403027825 */ /* 0x002fca00078e0004 */
[----:B------:R-:W-:Y:S01]  /*0af0*/  STG.E desc[UR4][R2.64], R13 ;  /* 0x0000000d02007986 */ /* 0x000fe2000c101904 */
[----:B------:R-:W-:Y:S05]  /*0b00*/  EXIT ;  /* 0x000000000000794d */ /* 0x000fea0003800000 */
.L_x_29203:
        /* <DEDUP_REMOVED lines=15> */
.L_x_36434:


//--------------------- .text._ZN2at6native29vectorized_elementwise_kernelILi2EZZZNS0_17expm1_kernel_cudaERNS_18TensorIteratorBaseEENKUlvE_clEvENKUlvE0_clEvEUlfE_St5arrayIPcLm2EEEEviT0_T1_ --------------------------
	.section	.text._ZN2at6native29vectorized_elementwise_kernelILi2EZZZNS0_17expm1_kernel_cudaERNS_18TensorIteratorBaseEENKUlvE_clEvENKUlvE0_clEvEUlfE_St5arrayIPcLm2EEEEviT0_T1_,"ax",@progbits
	.align	128
        .global         _ZN2at6native29vectorized_elementwise_kernelILi2EZZZNS0_17expm1_kernel_cudaERNS_18TensorIteratorBaseEENKUlvE_clEvENKUlvE0_clEvEUlfE_St5arrayIPcLm2EEEEviT0_T1_
        .type           _ZN2at6native29vectorized_elementwise_kernelILi2EZZZNS0_17expm1_kernel_cudaERNS_18TensorIteratorBaseEENKUlvE_clEvENKUlvE0_clEvEUlfE_St5arrayIPcLm2EEEEviT0_T1_,@function
        .size           _ZN2at6native29vectorized_elementwise_kernelILi2EZZZNS0_17expm1_kernel_cudaERNS_18TensorIteratorBaseEENKUlvE_clEvENKUlvE0_clEvEUlfE_St5arrayIPcLm2EEEEviT0_T1_,(.L_x_36435 - _ZN2at6native29vectorized_elementwise_kernelILi2EZZZNS0_17expm1_kernel_cudaERNS_18TensorIteratorBaseEENKUlvE_clEvENKUlvE0_clEvEUlfE_St5arrayIPcLm2EEEEviT0_T1_)
        .other          _ZN2at6native29vectorized_elementwise_kernelILi2EZZZNS0_17expm1_kernel_cudaERNS_18TensorIteratorBaseEENKUlvE_clEvENKUlvE0_clEvEUlfE_St5arrayIPcLm2EEEEviT0_T1_,@"STO_CUDA_ENTRY STV_DEFAULT"
_ZN2at6native29vectorized_elementwise_kernelILi2EZZZNS0_17expm1_kernel_cudaERNS_18TensorIteratorBaseEENKUlvE_clEvENKUlvE0_clEvEUlfE_St5arrayIPcLm2EEEEviT0_T1_:
.text._ZN2at6native29vectorized_elementwise_kernelILi2EZZZNS0_17expm1_kernel_cudaERNS_18TensorIteratorBaseEENKUlvE_clEvENKUlvE0_clEvEUlfE_St5arrayIPcLm2EEEEviT0_T1_:
        /* <DEDUP_REMOVED lines=15> */
[----:B------:R0:W5:Y:S01]  /*00f0*/  LDG.E.64 R2, desc[UR4][R6.64+0xc00] ;  /* 0x000c000406027981 */ /* 0x000162000c1e1b00 */
[C---:B--2---:R-:W-:Y:S01]  /*0100*/  FMUL.FTZ R13, R10.reuse, 1.4426950216293334961 ;  /* 0x3fb8aa3b0a0d7820 */ /* 0x044fe20000410000 */
[----:B------:R-:W-:Y:S01]  /*0110*/  FMUL.FTZ R16, R11, 1.4426950216293334961 ;  /* 0x3fb8aa3b0b107820 */ /* 0x000fe20000410000 */
[----:B------:R-:W-:Y:S01]  /*0120*/  FSETP.GEU.FTZ.AND P0, PT, |R10|, 0.40999999642372131348, PT ;  /* 0x3ed1eb850a00780b */ /* 0x000fe20003f1e200 */
[----:B---3--:R-:W-:Y:S01]  /*0130*/  FMUL.FTZ R19, R8, 1.4426950216293334961 ;  /* 0x3fb8aa3b08137820 */ /* 0x008fe20000410000 */
[----:B------:R-:W-:-:S02]  /*0140*/  FSETP.NEU.FTZ.AND P3, PT, R10, RZ, PT ;  /* 0x000000ff0a00720b */ /* 0x000fc40003f7d000 */
[----:B------:R-:W1:Y:S08]  /*0150*/  FRND R13, R13 ;  /* 0x0000000d000d7307 */ /* 0x000e700000201000 */
[----:B------:R-:W2:Y:S01]  /*0160*/  FRND R16, R16 ;  /* 0x0000001000107307 */ /* 0x000ea20000201000 */
[----:B-1----:R-:W-:Y:S01]  /*0170*/  FSEL R15, R13, RZ, P0 ;  /* 0x000000ff0d0f7208 */ /* 0x002fe20000000000 */
[----:B------:R-:W-:Y:S01]  /*0180*/  HFMA2.MMA R13, -RZ, RZ, 0.83837890625, -4044 ;  /* 0x3ab5ebe6ff0d7435 */ /* 0x000fe200000001ff */
[----:B------:R-:W-:-:S05]  /*0190*/  FSETP.GEU.FTZ.AND P0, PT, |R11|, 0.40999999642372131348, PT ;  /* 0x3ed1eb850b00780b */ /* 0x000fca0003f1e200 */
[----:B------:R1:W3:Y:S01]  /*01a0*/  FRND R21, R19 ;  /* 0x0000001300157307 */ /* 0x0002e20000201000 */
[C---:B------:R-:W-:Y:S01]  /*01b0*/  FSETP.NEU.FTZ.AND P2, PT, R15.reuse, 128, PT ;  /* 0x430000000f00780b */ /* 0x040fe20003f5d000 */
[----:B------:R-:W-:Y:S01]  /*01c0*/  FFMA.FTZ R20, -R15, 0.693145751953125, R10 ;  /* 0x3f3172000f147823 */ /* 0x000fe2000001010a */
[----:B--2---:R-:W-:-:S03]  /*01d0*/  FSEL R14, R16, RZ, P0 ;  /* 0x000000ff100e7208 */ /* 0x004fc60000000000 */
[----:B------:R-:W-:Y:S01]  /*01e0*/  FFMA.FTZ R20, -R15, 1.428606765330187045e-06, R20 ;  /* 0x35bfbe8e0f147823 */ /* 0x000fe20000010114 */
[----:B------:R-:W-:Y:S01]  /*01f0*/  FMUL.FTZ R16, R9, 1.4426950216293334961 ;  /* 0x3fb8aa3b09107820 */ /* 0x000fe20000410000 */
[----:B------:R-:W-:Y:S01]  /*0200*/  FSETP.GEU.FTZ.AND P0, PT, |R8|, 0.40999999642372131348, PT ;  /* 0x3ed1eb850800780b */ /* 0x000fe20003f1e200 */
[----:B------:R-:W-:Y:S01]  /*0210*/  FFMA.FTZ R17, -R14, 0.693145751953125, R11 ;  /* 0x3f3172000e117823 */ /* 0x000fe2000001010b */
[----:B0-----:R-:W-:Y:S01]  /*0220*/  FFMA.FTZ R7, R20, R13, 0.0083824126049876213074 ;  /* 0x3c09566314077423 */ /* 0x001fe2000001000d */
[C---:B------:R-:W-:Y:S02]  /*0230*/  FSETP.NEU.FTZ.AND P4, PT, R14.reuse, 128, PT ;  /* 0x430000000e00780b */ /* 0x040fe40003f9d000 */
[----:B------:R-:W0:Y:S01]  /*0240*/  FRND R16, R16 ;  /* 0x0000001000107307 */ /* 0x000e220000201000 */
[----:B------:R-:W-:Y:S01]  /*0250*/  FFMA.FTZ R18, -R14, 1.428606765330187045e-06, R17 ;  /* 0x35bfbe8e0e127823 */ /* 0x000fe20000010111 */
[----:B------:R-:W-:Y:S01]  /*0260*/  FFMA.FTZ R7, R20, R7, 0.041667830199003219604 ;  /* 0x3d2aabe314077423 */ /* 0x000fe20000010007 */
[----:B------:R-:W-:-:S02]  /*0270*/  @!P2 FADD.FTZ R15, R15, -1 ;  /* 0xbf8000000f0fa421 */ /* 0x000fc40000010000 */
[----:B------:R-:W-:Y:S01]  /*0280*/  FFMA.FTZ R17, R18, R13, 0.0083824126049876213074 ;  /* 0x3c09566312117423 */ /* 0x000fe2000001000d */
[----:B------:R-:W-:Y:S02]  /*0290*/  FFMA.FTZ R7, R20, R7, 0.16666397452354431152 ;  /* 0x3e2aa9f614077423 */ /* 0x000fe40000010007 */
[----:B------:R-:W2:Y:S01]  /*02a0*/  MUFU.EX2 R6, R15 ;  /* 0x0000000f00067308 */ /* 0x000ea20000000800 */
[----:B-1----:R-:W-:Y:S01]  /*02b0*/  FFMA.FTZ R19, R18, R17, 0.041667830199003219604 ;  /* 0x3d2aabe312137423 */ /* 0x002fe20000010011 */
[----:B------:R-:W-:Y:S01]  /*02c0*/  FFMA.FTZ R17, R20, R7, 0.49999994039535522461 ;  /* 0x3efffffe14117423 */ /* 0x000fe20000010007 */
[----:B---3--:R-:W-:Y:S01]  /*02d0*/  FSEL R7, R21, RZ, P0 ;  /* 0x000000ff15077208 */ /* 0x008fe20000000000 */
[----:B------:R-:W-:Y:S01]  /*02e0*/  @!P4 FADD.FTZ R14, R14, -1 ;  /* 0xbf8000000e0ec421 */ /* 0x000fe20000010000 */
[----:B------:R-:W-:Y:S01]  /*02f0*/  FFMA.FTZ R19, R18, R19, 0.16666397452354431152 ;  /* 0x3e2aa9f612137423 */ /* 0x000fe20000010013 */
[----:B------:R-:W-:Y:S01]  /*0300*/  FMUL.FTZ R17, R20, R17 ;  /* 0x0000001114117220 */ /* 0x000fe20000410000 */
[----:B------:R-:W-:-:S02]  /*0310*/  FSETP.NEU.FTZ.AND P1, PT, R7, 128, PT ;  /* 0x430000000700780b */ /* 0x000fc40003f3d000 */
[----:B------:R-:W-:Y:S01]  /*0320*/  FFMA.FTZ R19, R18, R19, 0.49999994039535522461 ;  /* 0x3efffffe12137423 */ /* 0x000fe20000010013 */
[----:B------:R-:W-:Y:S01]  /*0330*/  FFMA.FTZ R17, R20, R17, R20 ;  /* 0x0000001114117223 */ /* 0x000fe20000010014 */
[----:B------:R-:W-:Y:S01]  /*0340*/  FFMA.FTZ R20, -R7, 0.693145751953125, R8 ;  /* 0x3f31720007147823 */ /* 0x000fe20000010108 */
[----:B------:R-:W-:Y:S01]  /*0350*/  FSETP.GEU.FTZ.AND P0, PT, |R9|, 0.40999999642372131348, PT ;  /* 0x3ed1eb850900780b */ /* 0x000fe20003f1e200 */
[----:B------:R-:W-:Y:S01]  /*0360*/  FMUL.FTZ R19, R18, R19 ;  /* 0x0000001312137220 */ /* 0x000fe20000410000 */
[----:B------:R-:W-:Y:S01]  /*0370*/  FSETP.GT.FTZ.AND P5, PT, R15, 128, PT ;  /* 0x430000000f00780b */ /* 0x000fe20003fb4000 */
[----:B------:R-:W-:Y:S01]  /*0380*/  FFMA.FTZ R20, -R7, 1.428606765330187045e-06, R20 ;  /* 0x35bfbe8e07147823 */ /* 0x000fe20000010114 */
[----:B0-----:R-:W-:Y:S01]  /*0390*/  FSEL R16, R16, RZ, P0 ;  /* 0x000000ff10107208 */ /* 0x001fe20000000000 */
[----:B------:R-:W-:Y:S01]  /*03a0*/  FFMA.FTZ R18, R18, R19, R18 ;  /* 0x0000001312127223 */ /* 0x000fe20000010012 */
[----:B------:R-:W-:Y:S01]  /*03b0*/  FSETP.GEU.FTZ.AND P6, PT, R15, -25, PT ;  /* 0xc1c800000f00780b */ /* 0x000fe20003fde000 */
[----:B--2---:R-:W-:Y:S01]  /*03c0*/  FADD.FTZ R22, R6, -1 ;  /* 0xbf80000006167421 */ /* 0x004fe20000010000 */
[----:B------:R-:W-:Y:S01]  /*03d0*/  FFMA.FTZ R19, R20, R13, 0.0083824126049876213074 ;  /* 0x3c09566314137423 */ /* 0x000fe2000001000d */
[----:B------:R-:W0:Y:S01]  /*03e0*/  MUFU.EX2 R15, R14 ;  /* 0x0000000e000f7308 */ /* 0x000e220000000800 */
[C---:B------:R-:W-:Y:S01]  /*03f0*/  FFMA.FTZ R21, -R16.reuse, 0.693145751953125, R9 ;  /* 0x3f31720010157823 */ /* 0x040fe20000010109 */
[----:B------:R-:W-:Y:S01]  /*0400*/  @!P1 FADD.FTZ R7, R7, -1 ;  /* 0xbf80000007079421 */ /* 0x000fe20000010000 */
[----:B------:R-:W-:Y:S01]  /*0410*/  FFMA.FTZ R6, R17, R6, R22 ;  /* 0x0000000611067223 */ /* 0x000fe20000010016 */
[----:B------:R-:W-:Y:S01]  /*0420*/  FSETP.NEU.FTZ.AND P0, PT, R16, 128, PT ;  /* 0x430000001000780b */ /* 0x000fe20003f1d000 */
[----:B------:R-:W-:Y:S01]  /*0430*/  FFMA.FTZ R17, R20, R19, 0.041667830199003219604 ;  /* 0x3d2aabe314117423 */ /* 0x000fe20000010013 */
[----:B------:R-:W-:Y:S01]  /*0440*/  FFMA.FTZ R22, -R16, 1.428606765330187045e-06, R21 ;  /* 0x35bfbe8e10167823 */ /* 0x000fe20000010115 */
[----:B------:R-:W-:Y:S01]  /*0450*/  @!P2 FADD.FTZ R6, R6, R6 ;  /* 0x000000060606a221 */ /* 0x000fe20000010000 */
[----:B------:R-:W1:Y:S01]  /*0460*/  MUFU.EX2 R19, R7 ;  /* 0x0000000700137308 */ /* 0x000e620000000800 */
[----:B------:R-:W-:Y:S01]  /*0470*/  FFMA.FTZ R21, R20, R17, 0.16666397452354431152 ;  /* 0x3e2aa9f614157423 */ /* 0x000fe20000010011 */
[----:B------:R-:W-:Y:S01]  /*0480*/  FFMA.FTZ R23, R22, R13, 0.0083824126049876213074 ;  /* 0x3c09566316177423 */ /* 0x000fe2000001000d */
[----:B------:R-:W-:-:S02]  /*0490*/  FSETP.GT.FTZ.AND P2, PT, R14, 128, PT ;  /* 0x430000000e00780b */ /* 0x000fc40003f54000 */
[----:B------:R-:W-:Y:S01]  /*04a0*/  FSEL R6, R6, +INF , !P5 ;  /* 0x7f80000006067808 */ /* 0x000fe20006800000 */
[----:B------:R-:W-:Y:S01]  /*04b0*/  FFMA.FTZ R25, R22, R23, 0.041667830199003219604 ;  /* 0x3d2aabe316197423 */ /* 0x000fe20000010017 */
[----:B------:R-:W-:Y:S01]  /*04c0*/  FFMA.FTZ R23, R20, R21, 0.49999994039535522461 ;  /* 0x3efffffe14177423 */ /* 0x000fe20000010015 */
[----:B------:R-:W-:Y:S01]  /*04d0*/  FSETP.GEU.FTZ.AND P5, PT, R14, -25, PT ;  /* 0xc1c800000e00780b */ /* 0x000fe20003fbe000 */
[----:B------:R-:W-:Y:S01]  /*04e0*/  @!P0 FADD.FTZ R16, R16, -1 ;  /* 0xbf80000010108421 */ /* 0x000fe20000010000 */
[----:B0-----:R-:W-:Y:S01]  /*04f0*/  FADD.FTZ R21, R15, -1 ;  /* 0xbf8000000f157421 */ /* 0x001fe20000010000 */
[----:B------:R-:W-:Y:S01]  /*0500*/  FMUL.FTZ R23, R20, R23 ;  /* 0x0000001714177220 */ /* 0x000fe20000410000 */
[----:B------:R-:W-:Y:S01]  /*0510*/  FSEL R6, R6, -1, P6 ;  /* 0xbf80000006067808 */ /* 0x000fe20003000000 */
[----:B------:R-:W-:Y:S01]  /*0520*/  @!P3 FADD.FTZ R6, R10, R10 ;  /* 0x0000000a0a06b221 */ /* 0x000fe20000010000 */
[----:B------:R-:W0:Y:S01]  /*0530*/  MUFU.EX2 R17, R16 ;  /* 0x0000001000117308 */ /* 0x000e220000000800 */
[----:B------:R-:W-:Y:S01]  /*0540*/  FFMA.FTZ R15, R18, R15, R21 ;  /* 0x0000000f120f7223 */ /* 0x000fe20000010015 */
[----:B----4-:R-:W-:Y:S01]  /*0550*/  FMUL.FTZ R10, R4, 1.4426950216293334961 ;  /* 0x3fb8aa3b040a7820 */ /* 0x010fe20000410000 */
[----:B------:R-:W-:Y:S01]  /*0560*/  FFMA.FTZ R20, R20, R23, R20 ;  /* 0x0000001714147223 */ /* 0x000fe20000010014 */
[----:B-1----:R-:W-:Y:S01]  /*0570*/  FADD.FTZ R21, R19, -1 ;  /* 0xbf80000013157421 */ /* 0x002fe20000010000 */
[----:B------:R-:W-:Y:S01]  /*0580*/  FFMA.FTZ R25, R22, R25, 0.16666397452354431152 ;  /* 0x3e2aa9f616197423 */ /* 0x000fe20000010019 */
[----:B------:R-:W-:Y:S01]  /*0590*/  FSETP.GT.FTZ.AND P6, PT, R7, 128, PT ;  /* 0x430000000700780b */ /* 0x000fe20003fd4000 */
[----:B------:R-:W-:Y:S01]  /*05a0*/  @!P4 FADD.FTZ R15, R15, R15 ;  /* 0x0000000f0f0fc221 */ /* 0x000fe20000010000 */
[----:B------:R1:W2:Y:S01]  /*05b0*/  FRND R18, R10 ;  /* 0x0000000a00127307 */ /* 0x0002a20000201000 */
[----:B------:R-:W-:Y:S01]  /*05c0*/  FFMA.FTZ R19, R20, R19, R21 ;  /* 0x0000001314137223 */ /* 0x000fe20000010015 */
[C---:B------:R-:W-:Y:S01]  /*05d0*/  FFMA.FTZ R25, R22.reuse, R25, 0.49999994039535522461 ;  /* 0x3efffffe16197423 */ /* 0x040fe20000010019 */
[----:B------:R-:W-:Y:S01]  /*05e0*/  FSETP.GEU.FTZ.AND P3, PT, R7, -25, PT ;  /* 0xc1c800000700780b */ /* 0x000fe20003f7e000 */
[----:B------:R-:W-:Y:S01]  /*05f0*/  FMUL.FTZ R14, R5, 1.4426950216293334961 ;  /* 0x3fb8aa3b050e7820 */ /* 0x000fe20000410000 */
[----:B------:R-:W-:Y:S01]  /*0600*/  @!P1 FADD.FTZ R19, R19, R19 ;  /* 0x0000001313139221 */ /* 0x000fe20000010000 */
[----:B------:R-:W-:Y:S01]  /*0610*/  FMUL.FTZ R25, R22, R25 ;  /* 0x0000001916197220 */ /* 0x000fe20000410000 */
[----:B------:R-:W-:Y:S01]  /*0620*/  FSEL R7, R15, +INF , !P2 ;  /* 0x7f8000000f077808 */ /* 0x000fe20005000000 */
[----:B-----5:R-:W-:Y:S01]  /*0630*/  FMUL.FTZ R20, R2, 1.4426950216293334961 ;  /* 0x3fb8aa3b02147820 */ /* 0x020fe20000410000 */
[----:B0-----:R-:W-:Y:S01]  /*0640*/  FADD.FTZ R21, R17, -1 ;  /* 0xbf80000011157421 */ /* 0x001fe20000010000 */
[----:B-1----:R-:W-:Y:S01]  /*0650*/  FSEL R10, R19, +INF , !P6 ;  /* 0x7f800000130a7808 */ /* 0x002fe20007000000 */
[----:B------:R-:W-:Y:S01]  /*0660*/  FFMA.FTZ R22, R22, R25, R22 ;  /* 0x0000001916167223 */ /* 0x000fe20000010016 */
[----:B------:R-:W-:Y:S01]  /*0670*/  FSETP.GEU.FTZ.AND P6, PT, |R4|, 0.40999999642372131348, PT ;  /* 0x3ed1eb850400780b */ /* 0x000fe20003fde200 */
[----:B------:R-:W0:Y:S01]  /*0680*/  FRND R14, R14 ;  /* 0x0000000e000e7307 */ /* 0x000e220000201000 */
[----:B------:R-:W-:Y:S01]  /*0690*/  FSETP.GT.FTZ.AND P4, PT, R16, 128, PT ;  /* 0x430000001000780b */ /* 0x000fe20003f94000 */
[----:B------:R-:W-:Y:S01]  /*06a0*/  FFMA.FTZ R17, R22, R17, R21 ;  /* 0x0000001116117223 */ /* 0x000fe20000010015 */
[----:B--2---:R-:W-:-:S02]  /*06b0*/  FSEL R19, R18, RZ, P6 ;  /* 0x000000ff12137208 */ /* 0x004fc40003000000 */
[----:B------:R-:W-:Y:S01]  /*06c0*/  FSETP.GEU.FTZ.AND P1, PT, R16, -25, PT ;  /* 0xc1c800001000780b */ /* 0x000fe20003f3e000 */
[----:B------:R-:W-:Y:S01]  /*06d0*/  FMUL.FTZ R16, R3, 1.4426950216293334961 ;  /* 0x3fb8aa3b03107820 */ /* 0x000fe20000410000 */
[----:B------:R-:W-:Y:S01]  /*06e0*/  @!P0 FADD.FTZ R17, R17, R17 ;  /* 0x0000001111118221 */ /* 0x000fe20000010000 */
[----:B------:R-:W-:Y:S01]  /*06f0*/  FFMA.FTZ R18, -R19, 0.693145751953125, R4 ;  /* 0x3f31720013127823 */ /* 0x000fe20000010104 */
[----:B------:R-:W-:Y:S01]  /*0700*/  FSEL R7, R7, -1, P5 ;  /* 0xbf80000007077808 */ /* 0x000fe20002800000 */
[----:B------:R-:W-:Y:S01]  /*0710*/  FRND R20, R20 ;  /* 0x0000001400147307 */ /* 0x000fe20000201000 */
[----:B------:R-:W-:Y:S01]  /*0720*/  FSETP.NEU.FTZ.AND P2, PT, R11, RZ, PT ;  /* 0x000000ff0b00720b */ /* 0x000fe20003f5d000 */
[C---:B------:R-:W-:Y:S01]  /*0730*/  FFMA.FTZ R18, -R19.reuse, 1.428606765330187045e-06, R18 ;  /* 0x35bfbe8e13127823 */ /* 0x040fe20000010112 */
[----:B------:R-:W-:Y:S02]  /*0740*/  FSETP.NEU.FTZ.AND P0, PT, R8, RZ, PT ;  /* 0x000000ff0800720b */ /* 0x000fe40003f1d000 */
[----:B------:R-:W-:Y:S01]  /*0750*/  FSETP.NEU.FTZ.AND P5, PT, R19, 128, PT ;  /* 0x430000001300780b */ /* 0x000fe20003fbd000 */
[C---:B------:R-:W-:Y:S01]  /*0760*/  FFMA.FTZ R15, R18.reuse, R13, 0.0083824126049876213074 ;  /* 0x3c095663120f7423 */ /* 0x040fe2000001000d */
[----:B------:R-:W-:Y:S01]  /*0770*/  FSETP.NEU.FTZ.AND P6, PT, R9, RZ, PT ;  /* 0x000000ff0900720b */ /* 0x000fe20003fdd000 */
[----:B------:R-:W1:Y:S01]  /*0780*/  FRND R16, R16 ;  /* 0x0000001000107307 */ /* 0x000e620000201000 */
[----:B------:R-:W-:Y:S01]  /*0790*/  FSEL R17, R17, +INF , !P4 ;  /* 0x7f80000011117808 */ /* 0x000fe20006000000 */
[----:B------:R-:W-:Y:S01]  /*07a0*/  FFMA.FTZ R15, R18, R15, 0.041667830199003219604 ;  /* 0x3d2aabe3120f7423 */ /* 0x000fe2000001000f */
[----:B------:R-:W-:-:S03]  /*07b0*/  FSEL R10, R10, -1, P3 ;  /* 0xbf8000000a0a7808 */ /* 0x000fc60001800000 */
[----:B------:R-:W-:Y:S01]  /*07c0*/  @!P2 FADD.FTZ R7, R11, R11 ;  /* 0x0000000b0b07a221 */ /* 0x000fe20000010000 */
[----:B------:R-:W-:Y:S01]  /*07d0*/  FSEL R11, R17, -1, P1 ;  /* 0xbf800000110b7808 */ /* 0x000fe20000800000 */
[----:B------:R-:W-:Y:S01]  /*07e0*/  @!P0 FADD.FTZ R10, R8, R8 ;  /* 0x00000008080a8221 */ /* 0x000fe20000010000 */
[----:B------:R-:W-:Y:S01]  /*07f0*/  FSETP.GEU.FTZ.AND P0, PT, |R5|, 0.40999999642372131348, PT ;  /* 0x3ed1eb850500780b */ /* 0x000fe20003f1e200 */
[----:B------:R-:W-:Y:S01]  /*0800*/  @!P5 FADD.FTZ R19, R19, -1 ;  /* 0xbf8000001313d421 */ /* 0x000fe20000010000 */
[----:B------:R-:W-:Y:S01]  /*0810*/  FFMA.FTZ R15, R18, R15, 0.16666397452354431152 ;  /* 0x3e2aa9f6120f7423 */ /* 0x000fe2000001000f */
[----:B------:R-:W-:Y:S01]  /*0820*/  FSETP.GEU.FTZ.AND P1, PT, |R3|, 0.40999999642372131348, PT ;  /* 0x3ed1eb850300780b */ /* 0x000fe20003f3e200 */
[----:B------:R-:W-:Y:S01]  /*0830*/  @!P6 FADD.FTZ R11, R9, R9 ;  /* 0x00000009090be221 */ /* 0x000fe20000010000 */
[----:B------:R2:W3:Y:S01]  /*0840*/  MUFU.EX2 R17, R19 ;  /* 0x0000001300117308 */ /* 0x0004e20000000800 */
[----:B0-----:R-:W-:Y:S01]  /*0850*/  FSEL R14, R14, RZ, P0 ;  /* 0x000000ff0e0e7208 */ /* 0x001fe20000000000 */
[----:B------:R-:W-:Y:S01]  /*0860*/  FFMA.FTZ R15, R18, R15, 0.49999994039535522461 ;  /* 0x3efffffe120f7423 */ /* 0x000fe2000001000f */
[----:B------:R-:W-:-:S02]  /*0870*/  FSETP.GEU.FTZ.AND P0, PT, |R2|, 0.40999999642372131348, PT ;  /* 0x3ed1eb850200780b */ /* 0x000fc40003f1e200 */
[----:B-1----:R-:W-:Y:S01]  /*0880*/  FSEL R16, R16, RZ, P1 ;  /* 0x000000ff10107208 */ /* 0x002fe20000800000 */
[----:B------:R-:W-:Y:S01]  /*0890*/  FMUL.FTZ R9, R18, R15 ;  /* 0x0000000f12097220 */ /* 0x000fe20000410000 */
[C---:B------:R-:W-:Y:S01]  /*08a0*/  FSETP.NEU.FTZ.AND P6, PT, R14.reuse, 128, PT ;  /* 0x430000000e00780b */ /* 0x040fe20003fdd000 */
[----:B------:R-:W-:Y:S01]  /*08b0*/  FFMA.FTZ R21, -R14, 0.693145751953125, R5 ;  /* 0x3f3172000e157823 */ /* 0x000fe20000010105 */
[----:B------:R-:W-:Y:S01]  /*08c0*/  FSEL R15, R20, RZ, P0 ;  /* 0x000000ff140f7208 */ /* 0x000fe20000000000 */
[----:B------:R-:W-:Y:S01]  /*08d0*/  FFMA.FTZ R26, R18, R9, R18 ;  /* 0x00000009121a7223 */ /* 0x000fe20000010012 */
[----:B------:R-:W-:Y:S01]  /*08e0*/  FSETP.NEU.FTZ.AND P3, PT, R16, 128, PT ;  /* 0x430000001000780b */ /* 0x000fe20003f7d000 */
[----:B------:R-:W-:Y:S01]  /*08f0*/  FFMA.FTZ R24, -R14, 1.428606765330187045e-06, R21 ;  /* 0x35bfbe8e0e187823 */ /* 0x000fe20000010115 */
[----:B------:R-:W-:Y:S01]  /*0900*/  FSETP.GT.FTZ.AND P4, PT, R19, 128, PT ;  /* 0x430000001300780b */ /* 0x000fe20003f94000 */
[----:B------:R-:W-:Y:S01]  /*0910*/  FFMA.FTZ R22, -R15, 0.693145751953125, R2 ;  /* 0x3f3172000f167823 */ /* 0x000fe20000010102 */
[----:B------:R-:W-:Y:S01]  /*0920*/  FSETP.GEU.FTZ.AND P2, PT, R19, -25, PT ;  /* 0xc1c800001300780b */ /* 0x000fe20003f5e000 */
[----:B--2---:R-:W-:Y:S01]  /*0930*/  FFMA.FTZ R19, -R16, 0.693145751953125, R3 ;  /* 0x3f31720010137823 */ /* 0x004fe20000010103 */
[C---:B------:R-:W-:Y:S01]  /*0940*/  FSETP.NEU.FTZ.AND P0, PT, R15.reuse, 128, PT ;  /* 0x430000000f00780b */ /* 0x040fe20003f1d000 */
[----:B------:R-:W-:Y:S01]  /*0950*/  FFMA.FTZ R22, -R15, 1.428606765330187045e-06, R22 ;  /* 0x35bfbe8e0f167823 */ /* 0x000fe20000010116 */
[-C--:B------:R-:W-:Y:S01]  /*0960*/  FFMA.FTZ R21, R24, R13.reuse, 0.0083824126049876213074 ;  /* 0x3c09566318157423 */ /* 0x080fe2000001000d */
[----:B------:R-:W-:Y:S01]  /*0970*/  FFMA.FTZ R20, -R16, 1.428606765330187045e-06, R19 ;  /* 0x35bfbe8e10147823 */ /* 0x000fe20000010113 */
[----:B---3--:R-:W-:Y:S01]  /*0980*/  FADD.FTZ R19, R17, -1 ;  /* 0xbf80000011137421 */ /* 0x008fe20000010000 */
[----:B------:R-:W-:Y:S01]  /*0990*/  @!P6 FADD.FTZ R14, R14, -1 ;  /* 0xbf8000000e0ee421 */ /* 0x000fe20000010000 */
[-C--:B------:R-:W-:Y:S01]  /*09a0*/  FFMA.FTZ R23, R22, R13.reuse, 0.0083824126049876213074 ;  /* 0x3c09566316177423 */ /* 0x080fe2000001000d */
[----:B------:R-:W-:Y:S01]  /*09b0*/  @!P3 FADD.FTZ R16, R16, -1 ;  /* 0xbf8000001010b421 */ /* 0x000fe20000010000 */
[----:B------:R-:W-:Y:S01]  /*09c0*/  FFMA.FTZ R13, R20, R13, 0.0083824126049876213074 ;  /* 0x3c095663140d7423 */ /* 0x000fe2000001000d */
[----:B------:R-:W-:Y:S01]  /*09d0*/  FFMA.FTZ R17, R26, R17, R19 ;  /* 0x000000111a117223 */ /* 0x000fe20000010013 */
[----:B------:R-:W0:Y:S01]  /*09e0*/  MUFU.EX2 R18, R14 ;  /* 0x0000000e00127308 */ /* 0x000e220000000800 */
[----:B------:R-:W-:Y:S01]  /*09f0*/  FFMA.FTZ R21, R24, R21, 0.041667830199003219604 ;  /* 0x3d2aabe318157423 */ /* 0x000fe20000010015 */
[----:B------:R-:W-:Y:S01]  /*0a00*/  FFMA.FTZ R23, R22, R23, 0.041667830199003219604 ;  /* 0x3d2aabe316177423 */ /* 0x000fe20000010017 */
[----:B------:R-:W-:Y:S01]  /*0a10*/  FFMA.FTZ R25, R20, R13, 0.041667830199003219604 ;  /* 0x3d2aabe314197423 */ /* 0x000fe2000001000d */
[----:B------:R-:W-:Y:S01]  /*0a20*/  @!P0 FADD.FTZ R15, R15, -1 ;  /* 0xbf8000000f0f8421 */ /* 0x000fe20000010000 */
[----:B------:R-:W-:Y:S01]  /*0a30*/  FFMA.FTZ R21, R24, R21, 0.16666397452354431152 ;  /* 0x3e2aa9f618157423 */ /* 0x000fe20000010015 */
[----:B------:R-:W-:Y:S01]  /*0a40*/  FFMA.FTZ R23, R22, R23, 0.16666397452354431152 ;  /* 0x3e2aa9f616177423 */ /* 0x000fe20000010017 */
[----:B------:R-:W-:Y:S01]  /*0a50*/  FFMA.FTZ R25, R20, R25, 0.16666397452354431152 ;  /* 0x3e2aa9f614197423 */ /* 0x000fe20000010019 */
[----:B------:R-:W1:Y:S01]  /*0a60*/  MUFU.EX2 R19, R16 ;  /* 0x0000001000137308 */ /* 0x000e620000000800 */
[----:B------:R-:W-:Y:S01]  /*0a70*/  FFMA.FTZ R21, R24, R21, 0.49999994039535522461 ;  /* 0x3efffffe18157423 */ /* 0x000fe20000010015 */
[----:B------:R-:W-:Y:S01]  /*0a80*/  FFMA.FTZ R23, R22, R23, 0.49999994039535522461 ;  /* 0x3efffffe16177423 */ /* 0x000fe20000010017 */
[----:B------:R-:W-:Y:S01]  /*0a90*/  FFMA.FTZ R25, R20, R25, 0.49999994039535522461 ;  /* 0x3efffffe14197423 */ /* 0x000fe20000010019 */
[----:B------:R-:W2:Y:S01]  /*0aa0*/  LDC.64 R8, c[0x0][0x218] ;  /* 0x00008600ff087b82 */ /* 0x000ea20000000a00 */
[----:B------:R-:W-:Y:S01]  /*0ab0*/  FMUL.FTZ R21, R24, R21 ;  /* 0x0000001518157220 */ /* 0x000fe20000410000 */
[----:B------:R-:W-:Y:S01]  /*0ac0*/  FMUL.FTZ R23, R22, R23 ;  /* 0x0000001716177220 */ /* 0x000fe20000410000 */
[----:B------:R-:W-:Y:S01]  /*0ad0*/  FMUL.FTZ R25, R20, R25 ;  /* 0x0000001914197220 */ /* 0x000fe20000410000 */
[----:B------:R-:W3:Y:S01]  /*0ae0*/  MUFU.EX2 R13, R15 ;  /* 0x0000000f000d7308 */ /* 0x000ee20000000800 */
[----:B------:R-:W-:Y:S01]  /*0af0*/  FFMA.FTZ R21, R24, R21, R24 ;  /* 0x0000001518157223 */ /* 0x000fe20000010018 */
[----:B------:R-:W-:Y:S01]  /*0b00*/  FFMA.FTZ R22, R22, R23, R22 ;  /* 0x0000001716167223 */ /* 0x000fe20000010016 */
[----:B0-----:R-:W-:Y:S01]  /*0b10*/  FADD.FTZ R24, R18, -1 ;  /* 0xbf80000012187421 */ /* 0x001fe20000010000 */
[----:B------:R-:W-:Y:S01]  /*0b20*/  FFMA.FTZ R20, R20, R25, R20 ;  /* 0x0000001914147223 */ /* 0x000fe20000010014 */
[----:B------:R-:W-:Y:S01]  /*0b30*/  @!P5 FADD.FTZ R17, R17, R17 ;  /* 0x000000111111d221 */ /* 0x000fe20000010000 */
[C---:B------:R-:W-:Y:S01]  /*0b40*/  FSETP.GT.FTZ.AND P1, PT, R14.reuse, 128, PT ;  /* 0x430000000e00780b */ /* 0x040fe20003f34000 */
[----:B------:R-:W-:Y:S01]  /*0b50*/  FFMA.FTZ R18, R21, R18, R24 ;  /* 0x0000001215127223 */ /* 0x000fe20000010018 */
[----:B------:R-:W-:Y:S01]  /*0b60*/  FSETP.GEU.FTZ.AND P5, PT, R14, -25, PT ;  /* 0xc1c800000e00780b */ /* 0x000fe20003fbe000 */
[----:B-1----:R-:W-:Y:S01]  /*0b70*/  FADD.FTZ R23, R19, -1 ;  /* 0xbf80000013177421 */ /* 0x002fe20000010000 */
[----:B------:R-:W-:Y:S01]  /*0b80*/  FSEL R17, R17, +INF , !P4 ;  /* 0x7f80000011117808 */ /* 0x000fe20006000000 */
[----:B------:R-:W-:Y:S01]  /*0b90*/  @!P6 FADD.FTZ R18, R18, R18 ;  /* 0x000000121212e221 */ /* 0x000fe20000010000 */
[----:B------:R-:W-:Y:S01]  /*0ba0*/  FSETP.NEU.FTZ.AND P6, PT, R4, RZ, PT ;  /* 0x000000ff0400720b */ /* 0x000fe20003fdd000 */
[----:B------:R-:W-:Y:S01]  /*0bb0*/  FFMA.FTZ R20, R20, R19, R23 ;  /* 0x0000001314147223 */ /* 0x000fe20000010017 */
[----:B------:R-:W-:-:S02]  /*0bc0*/  FSETP.NEU.FTZ.AND P4, PT, R5, RZ, PT ;  /* 0x000000ff0500720b */ /* 0x000fc40003f9d000 */
[----:B------:R-:W-:Y:S01]  /*0bd0*/  FSEL R19, R18, +INF , !P1 ;  /* 0x7f80000012137808 */ /* 0x000fe20004800000 */
[----:B------:R-:W-:Y:S01]  /*0be0*/  @!P3 FADD.FTZ R20, R20, R20 ;  /* 0x000000141414b221 */ /* 0x000fe20000010000 */
[----:B---3--:R-:W-:Y:S01]  /*0bf0*/  FADD.FTZ R21, R13, -1 ;  /* 0xbf8000000d157421 */ /* 0x008fe20000010000 */
[----:B------:R-:W-:Y:S01]  /*0c00*/  FSETP.GT.FTZ.AND P3, PT, R16, 128, PT ;  /* 0x430000001000780b */ /* 0x000fe20003f74000 */
[----:B--2---:R-:W-:Y:S01]  /*0c10*/  IMAD.WIDE.U32 R8, R0, 0x4, R8 ;  /* 0x0000000400087825 */ /* 0x004fe200078e0008 */
[----:B------:R-:W-:-:S03]  /*0c20*/  FSETP.NEU.FTZ.AND P1, PT, R3, RZ, PT ;  /* 0x000000ff0300720b */ /* 0x000fc60003f3d000 */
[----:B------:R-:W-:Y:S01]  /*0c30*/  FFMA.FTZ R13, R22, R13, R21 ;  /* 0x0000000d160d7223 */ /* 0x000fe20000010015 */
[----:B------:R-:W-:Y:S02]  /*0c40*/  FSEL R20, R20, +INF , !P3 ;  /* 0x7f80000014147808 */ /* 0x000fe40005800000 */
[----:B------:R-:W-:Y:S01]  /*0c50*/  FSETP.NEU.FTZ.AND P3, PT, R2, RZ, PT ;  /* 0x000000ff0200720b */ /* 0x000fe20003f7d000 */
[----:B------:R-:W-:Y:S01]  /*0c60*/  @!P0 FADD.FTZ R13, R13, R13 ;  /* 0x0000000d0d0d8221 */ /* 0x000fe20000010000 */
[----:B------:R-:W-:Y:S01]  /*0c70*/  FSETP.GT.FTZ.AND P0, PT, R15, 128, PT ;  /* 0x430000000f00780b */ /* 0x000fe20003f14000 */
[----:B------:R-:W-:Y:S01]  /*0c80*/  IMAD.WIDE R8, R12, 0x8, R8 ;  /* 0x000000080c087825 */ /* 0x000fe200078e0208 */
[----:B------:R-:W-:-:S03]  /*0c90*/  FSEL R18, R17, -1, P2 ;  /* 0xbf80000011127808 */ /* 0x000fc60001000000 */
[----:B------:R-:W-:Y:S01]  /*0ca0*/  @!P6 FADD.FTZ R18, R4, R4 ;  /* 0x000000040412e221 */ /* 0x000fe20000010000 */
[----:B------:R-:W-:Y:S01]  /*0cb0*/  FSEL R19, R19, -1, P5 ;  /* 0xbf80000013137808 */ /* 0x000fe20002800000 */
[----:B------:R-:W-:Y:S01]  /*0cc0*/  @!P4 FADD.FTZ R19, R5, R5 ;  /* 0x000000050513c221 */ /* 0x000fe20000010000 */
[----:B------:R-:W-:Y:S01]  /*0cd0*/  FSETP.GEU.FTZ.AND P5, PT, R16, -25, PT ;  /* 0xc1c800001000780b */ /* 0x000fe20003fbe000 */
[----:B------:R-:W-:Y:S01]  /*0ce0*/  STG.E.64 desc[UR4][R8.64], R6 ;  /* 0x0000000608007986 */ /* 0x000fe2000c101b04 */
[----:B------:R-:W-:Y:S02]  /*0cf0*/  FSETP.GEU.FTZ.AND P2, PT, R15, -25, PT ;  /* 0xc1c800000f00780b */ /* 0x000fe40003f5e000 */
[----:B------:R-:W-:Y:S01]  /*0d00*/  FSEL R13, R13, +INF , !P0 ;  /* 0x7f8000000d0d7808 */ /* 0x000fe20004000000 */
[----:B------:R-:W-:Y:S01]  /*0d10*/  STG.E.64 desc[UR4][R8.64+0x400], R10 ;  /* 0x0004000a08007986 */ /* 0x000fe2000c101b04 */
[----:B------:R-:W-:Y:S01]  /*0d20*/  FSEL R15, R20, -1, P5 ;  /* 0xbf800000140f7808 */ /* 0x000fe20002800000 */
[----:B------:R-:W-:Y:S01]  /*0d30*/  @!P1 FADD.FTZ R15, R3, R3 ;  /* 0x00000003030f9221 */ /* 0x000fe20000010000 */
[----:B------:R-:W-:Y:S01]  /*0d40*/  FSEL R14, R13, -1, P2 ;  /* 0xbf8000000d0e7808 */ /* 0x000fe20001000000 */
[----:B------:R-:W-:Y:S01]  /*0d50*/  @!P3 FADD.FTZ R14, R2, R2 ;  /* 0x00000002020eb221 */ /* 0x000fe20000010000 */
[----:B------:R-:W-:Y:S04]  /*0d60*/  STG.E.64 desc[UR4][R8.64+0x800], R18 ;  /* 0x0008001208007986 */ /* 0x000fe8000c101b04 */
[----:B------:R-:W-:Y:S01]  /*0d70*/  STG.E.64 desc[UR4][R8.64+0xc00], R14 ;  /* 0x000c000e08007986 */ /* 0x000fe2000c101b04 */
[----:B------:R-:W-:Y:S05]  /*0d80*/  EXIT ;  /* 0x000000000000794d */ /* 0x000fea0003800000 */
.L_x_29204:
[----:B------:R-:W0:Y:S01]  /*0d90*/  S2R R13, SR_TID.X ;  /* 0x00000000000d7919 */ /* 0x000e220000002100 */
[----:B------:R-:W-:Y:S02]  /*0da0*/  CS2R R8, SRZ ;  /* 0x0000000000087805 */ /* 0x000fe4000001ff00 */
[----:B0-----:R-:W-:Y:S02]  /*0db0*/  ISETP.GE.AND P0, PT, R13, R4, PT ;  /* 0x000000040d00720c */ /* 0x001fe40003f06270 */
[----:B------:R-:W-:-:S11]  /*0dc0*/  MOV R17, R13 ;  /* 0x0000000d00117202 */ /* 0x000fd60000000f00 */
        /* <DEDUP_REMOVED lines=11> */
[----:B------:R-:W5:Y:S07]  /*0e80*/  @!P6 LDG.E R9, desc[UR4][R26.64] ;  /* 0x000000041a09e981 */ /* 0x000f6e000c1e1900 */
        /* <DEDUP_REMOVED lines=11> */
[----:B------:R-:W-:-:S13]  /*0f40*/  ISETP.GE.AND P1, PT, R17, R4, PT ;  /* 0x000000041100720c */ /* 0x000fda0003f26270 */
[----:B------:R-:W-:Y:S02]  /*0f50*/  @!P1 IADD3 R23, R0, R17, RZ ;  /* 0x0000001100179210 */ /* 0x000fe40007ffe0ff */
[----:B------:R-:W-:-:S04]  /*0f60*/  @!P1 IADD3 R17, R17, 0x80, RZ ;  /* 0x0000008011119810 */ /* 0x000fc80007ffe0ff */
[----:B------:R-:W-:Y:S01]  /*0f70*/  ISETP.GE.AND P6, PT, R17, R4, PT ;  /* 0x000000041100720c */ /* 0x000fe20003fc6270 */
[----:B0-----:R-:W-:Y:S02]  /*0f80*/  @!P4 IMAD.WIDE.U32 R28, R29, 0x4, R2 ;  /* 0x000000041d1cc825 */ /* 0x001fe400078e0002 */
[----:B------:R-:W0:Y:S02]  /*0f90*/  @!P1 LDC.64 R2, c[0x0][0x220] ;  /* 0x00008800ff029b82 */ /* 0x000e240000000a00 */
[----:B-1----:R-:W-:-:S04]  /*0fa0*/  @!P5 IMAD.WIDE.U32 R24, R25, 0x4, R6 ;  /* 0x000000041918d825 */ /* 0x002fc800078e0006 */
[----:B---3--:R-:W-:Y:S01]  /*0fb0*/  @!P2 IMAD.WIDE.U32 R10, R21, 0x4, R10 ;  /* 0x00000004150aa825 */ /* 0x008fe200078e000a */
[----:B------:R-:W-:Y:S01]  /*0fc0*/  MOV R12, RZ ;  /* 0x000000ff000c7202 */ /* 0x000fe20000000f00 */
[----:B------:R-:W1:Y:S01]  /*0fd0*/  @!P0 LDC.64 R20, c[0x0][0x220] ;  /* 0x00008800ff148b82 */ /* 0x000e620000000a00 */
[----:B------:R-:W-:Y:S01]  /*0fe0*/  HFMA2.MMA R5, -RZ, RZ, 0, 0 ;  /* 0x00000000ff057435 */ /* 0x000fe200000001ff */
[----:B--2---:R-:W-:-:S06]  /*0ff0*/  @!P3 IMAD.WIDE.U32 R18, R19, 0x4, R14 ;  /* 0x000000041312b825 */ /* 0x004fcc00078e000e */
[----:B------:R-:W2:Y:S01]  /*1000*/  @!P6 LDC.64 R6, c[0x0][0x220] ;  /* 0x00008800ff06eb82 */ /* 0x000ea20000000a00 */
[C---:B------:R-:W-:Y:S01]  /*1010*/  @!P6 IADD3 R15, R0.reuse, R17, RZ ;  /* 0x00000011000fe210 */ /* 0x040fe20007ffe0ff */
[----:B------:R3:W5:Y:S04]  /*1020*/  @!P3 LDG.E R12, desc[UR4][R18.64] ;  /* 0x00000004120cb981 */ /* 0x000768000c1e1900 */
[----:B------:R-:W5:Y:S01]  /*1030*/  @!P5 LDG.E R8, desc[UR4][R24.64] ;  /* 0x000000041808d981 */ /* 0x000f62000c1e1900 */
[----:B0-----:R-:W-:Y:S01]  /*1040*/  @!P1 IMAD.WIDE.U32 R16, R23, 0x4, R2 ;  /* 0x0000000417109825 */ /* 0x001fe200078e0002 */
[----:B------:R-:W-:Y:S02]  /*1050*/  @!P0 IADD3 R3, R0, R13, RZ ;  /* 0x0000000d00038210 */ /* 0x000fe40007ffe0ff */
[----:B------:R-:W5:Y:S01]  /*1060*/  @!P4 LDG.E R5, desc[UR4][R28.64] ;  /* 0x000000041c05c981 */ /* 0x000f62000c1e1900 */
[----:B---3--:R-:W-:-:S02]  /*1070*/  MOV R18, RZ ;  /* 0x000000ff00127202 */ /* 0x008fc40000000f00 */
[----:B-1----:R-:W-:Y:S02]  /*1080*/  @!P0 IMAD.WIDE.U32 R20, R3, 0x4, R20 ;  /* 0x0000000403148825 */ /* 0x002fe400078e0014 */
[----:B------:R-:W0:Y:S03]  /*1090*/  @!P0 LDC.64 R2, c[0x0][0x218] ;  /* 0x00008600ff028b82 */ /* 0x000e260000000a00 */
[----:B------:R-:W5:Y:S01]  /*10a0*/  @!P0 LDG.E R18, desc[UR4][R20.64] ;  /* 0x0000000414128981 */ /* 0x000f62000c1e1900 */
[----:B--2---:R-:W-:Y:S01]  /*10b0*/  @!P6 IMAD.WIDE.U32 R22, R15, 0x4, R6 ;  /* 0x000000040f16e825 */ /* 0x004fe200078e0006 */
[----:B------:R-:W-:-:S06]  /*10c0*/  CS2R R6, SRZ ;  /* 0x0000000000067805 */ /* 0x000fcc000001ff00 */
[----:B------:R-:W5:Y:S01]  /*10d0*/  @!P6 LDG.E R6, desc[UR4][R22.64] ;  /* 0x000000041606e981 */ /* 0x000f62000c1e1900 */
[----:B------:R-:W-:Y:S01]  /*10e0*/  HFMA2.MMA R14, -RZ, RZ, 0, 0 ;  /* 0x00000000ff0e7435 */ /* 0x000fe200000001ff */
[----:B------:R-:W-:Y:S01]  /*10f0*/  IADD3 R15, R13, 0x100, RZ ;  /* 0x000001000d0f7810 */ /* 0x000fe20007ffe0ff */
[----:B------:R-:W-:Y:S01]  /*1100*/  BSSY B0, `(.L_x_29205) ;  /* 0x0000020000007945 */ /* 0x000fe20003800000 */
[----:B------:R1:W5:Y:S07]  /*1110*/  @!P1 LDG.E R7, desc[UR4][R16.64] ;  /* 0x0000000410079981 */ /* 0x00036e000c1e1900 */
[----:B------:R2:W5:Y:S01]  /*1120*/  @!P2 LDG.E R14, desc[UR4][R10.64] ;  /* 0x000000040a0ea981 */ /* 0x000562000c1e1900 */
[----:B------:R-:W-:-:S02]  /*1130*/  ISETP.GE.AND P2, PT, R15, R4, PT ;  /* 0x000000040f00720c */ /* 0x000fc40003f46270 */
[C---:B------:R-:W-:Y:S02]  /*1140*/  IADD3 R15, R13.reuse, 0x80, RZ ;  /* 0x000000800d0f7810 */ /* 0x040fe40007ffe0ff */
[----:B-1----:R-:W-:Y:S01]  /*1150*/  IADD3 R17, R13, 0x180, RZ ;  /* 0x000001800d117810 */ /* 0x002fe20007ffe0ff */
[----:B------:R-:W-:Y:S08]  /*1160*/  @P0 BRA `(.L_x_29206) ;  /* 0x0000000000640947 */ /* 0x000ff00003800000 */
[C---:B--2--5:R-:W-:Y:S01]  /*1170*/  FMUL.FTZ R10, R18.reuse, 1.4426950216293334961 ;  /* 0x3fb8aa3b120a7820 */ /* 0x064fe20000410000 */
[----:B------:R-:W-:Y:S02]  /*1180*/  FSETP.GEU.FTZ.AND P1, PT, |R18|, 0.40999999642372131348, PT ;  /* 0x3ed1eb851200780b */ /* 0x000fe40003f3e200 */
[----:B------:R-:W-:-:S03]  /*1190*/  MOV R11, 0x3ab5ebe6 ;  /* 0x3ab5ebe6000b7802 */ /* 0x000fc60000000f00 */
        /* <DEDUP_REMOVED lines=15> */
[----:B-1----:R-:W-:-:S04]  /*1290*/  FADD.FTZ R16, R10, -1 ;  /* 0xbf8000000a107421 */ /* 0x002fc80000010000 */
[----:B------:R-:W-:-:S04]  /*12a0*/  FFMA.FTZ R10, R11, R10, R16 ;  /* 0x0000000a0b0a7223 */ /* 0x000fc80000010010 */
[----:B------:R-:W-:Y:S01]  /*12b0*/  @!P3 FADD.FTZ R10, R10, R10 ;  /* 0x0000000a0a0ab221 */ /* 0x000fe20000010000 */
[----:B------:R-:W-:-:S04]  /*12c0*/  FSETP.NEU.FTZ.AND P3, PT, R18, RZ, PT ;  /* 0x000000ff1200720b */ /* 0x000fc80003f7d000 */
[----:B------:R-:W-:-:S04]  /*12d0*/  FSEL R10, R10, +INF , !P1 ;  /* 0x7f8000000a0a7808 */ /* 0x000fc80004800000 */
[----:B------:R-:W-:-:S05]  /*12e0*/  FSEL R11, R10, -1, P4 ;  /* 0xbf8000000a0b7808 */ /* 0x000fca0002000000 */
[----:B------:R-:W-:-:S07]  /*12f0*/  @!P3 FADD.FTZ R11, R18, R18 ;  /* 0x00000012120bb221 */ /* 0x000fce0000010000 */
.L_x_29206:
[----:B------:R-:W-:Y:S05]  /*1300*/  BSYNC B0 ;  /* 0x0000000000007941 */ /* 0x000fea0003800000 */
.L_x_29205:
[-C--:B------:R-:W-:Y:S01]  /*1310*/  ISETP.GE.AND P1, PT, R15, R4.reuse, PT ;  /* 0x000000040f00720c */ /* 0x080fe20003f26270 */
[----:B------:R-:W-:Y:S01]  /*1320*/  BSSY B0, `(.L_x_29207) ;  /* 0x000001d000007945 */ /* 0x000fe20003800000 */
[----:B------:R-:W-:Y:S02]  /*1330*/  ISETP.GE.AND P3, PT, R17, R4, PT ;  /* 0x000000041100720c */ /* 0x000fe40003f66270 */
[----:B------:R-:W-:-:S09]  /*1340*/  IADD3 R17, R13, 0x200, RZ ;  /* 0x000002000d117810 */ /* 0x000fd20007ffe0ff */
[----:B------:R-:W-:Y:S05]  /*1350*/  @P1 BRA `(.L_x_29208) ;  /* 0x0000000000641947 */ /* 0x000fea0003800000 */
[C---:B--2--5:R-:W-:Y:S01]  /*1360*/  FMUL.FTZ R10, R9.reuse, 1.4426950216293334961 ;  /* 0x3fb8aa3b090a7820 */ /* 0x064fe20000410000 */
[C---:B------:R-:W-:Y:S01]  /*1370*/  FSETP.GEU.FTZ.AND P1, PT, |R9|.reuse, 0.40999999642372131348, PT ;  /* 0x3ed1eb850900780b */ /* 0x040fe20003f3e200 */
[----:B------:R-:W-:Y:S01]  /*1380*/  HFMA2.MMA R18, -RZ, RZ, 0.83837890625, -4044 ;  /* 0x3ab5ebe6ff127435 */ /* 0x000fe200000001ff */
        /* <DEDUP_REMOVED lines=22> */
.L_x_29208:
[----:B------:R-:W-:Y:S05]  /*14f0*/  BSYNC B0 ;  /* 0x0000000000007941 */ /* 0x000fea0003800000 */
.L_x_29207:
[----:B------:R-:W-:Y:S01]  /*1500*/  BSSY B0, `(.L_x_29209) ;  /* 0x000001d000007945 */ /* 0x000fe20003800000 */
[----:B------:R-:W-:Y:S02]  /*1510*/  ISETP.GE.AND P1, PT, R17, R4, PT ;  /* 0x000000041100720c */ /* 0x000fe40003f26270 */
[----:B------:R-:W-:Y:S01]  /*1520*/  IADD3 R17, R13, 0x280, RZ ;  /* 0x000002800d117810 */ /* 0x000fe20007ffe0ff */
[----:B------:R-:W-:Y:S10]  /*1530*/  @P2 BRA `(.L_x_29210) ;  /* 0x0000000000642947 */ /* 0x000ff40003800000 */
[C---:B-----5:R-:W-:Y:S01]  /*1540*/  FMUL.FTZ R9, R8.reuse, 1.4426950216293334961 ;  /* 0x3fb8aa3b08097820 */ /* 0x060fe20000410000 */
[C---:B------:R-:W-:Y:S02]  /*1550*/  FSETP.GEU.FTZ.AND P2, PT, |R8|.reuse, 0.40999999642372131348, PT ;  /* 0x3ed1eb850800780b */ /* 0x040fe40003f5e200 */
[----:B------:R-:W-:Y:S02]  /*1560*/  MOV R21, 0x3ab5ebe6 ;  /* 0x3ab5ebe600157802 */ /* 0x000fe40000000f00 */
        /* <DEDUP_REMOVED lines=22> */
.L_x_29210:
[----:B------:R-:W-:Y:S05]  /*16d0*/  BSYNC B0 ;  /* 0x0000000000007941 */ /* 0x000fea0003800000 */
.L_x_29209:
[----:B------:R-:W-:Y:S01]  /*16e0*/  BSSY B0, `(.L_x_29211) ;  /* 0x000001d000007945 */ /* 0x000fe20003800000 */
[----:B------:R-:W-:Y:S02]  /*16f0*/  ISETP.GE.AND P2, PT, R17, R4, PT ;  /* 0x000000041100720c */ /* 0x000fe40003f46270 */
[----:B------:R-:W-:Y:S01]  /*1700*/  IADD3 R17, R13, 0x300, RZ ;  /* 0x000003000d117810 */ /* 0x000fe20007ffe0ff */
[----:B------:R-:W-:Y:S10]  /*1710*/  @P3 BRA `(.L_x_29212) ;  /* 0x0000000000643947 */ /* 0x000ff40003800000 */
[C---:B-----5:R-:W-:Y:S01]  /*1720*/  FMUL.FTZ R8, R5.reuse, 1.4426950216293334961 ;  /* 0x3fb8aa3b05087820 */ /* 0x060fe20000410000 */
        /* <DEDUP_REMOVED lines=24> */
.L_x_29212:
[----:B------:R-:W-:Y:S05]  /*18b0*/  BSYNC B0 ;  /* 0x0000000000007941 */ /* 0x000fea0003800000 */
.L_x_29211:
        /* <DEDUP_REMOVED lines=29> */
.L_x_29214:
[----:B------:R-:W-:Y:S05]  /*1a90*/  BSYNC B0 ;  /* 0x0000000000007941 */ /* 0x000fea0003800000 */
.L_x_29213:
[----:B------:R-:W-:Y:S01]  /*1aa0*/  ISETP.GE.AND P1, PT, R17, R4, PT ;  /* 0x000000041100720c */ /* 0x000fe20003f26270 */
[----:B------:R-:W-:Y:S01]  /*1ab0*/  BSSY B0, `(.L_x_29215) ;  /* 0x000001d000007945 */ /* 0x000fe20003800000 */
[----:B------:R-:W-:-:S05]  /*1ac0*/  @!P0 IADD3 R17, R0, R13, RZ ;  /* 0x0000000d00118210 */ /* 0x000fca0007ffe0ff */
[----:B0-----:R-:W-:Y:S01]  /*1ad0*/  @!P0 IMAD.WIDE.U32 R2, R17, 0x4, R2 ;  /* 0x0000000411028825 */ /* 0x001fe200078e0002 */
[----:B------:R-:W-:Y:S06]  /*1ae0*/  @P2 BRA `(.L_x_29216) ;  /* 0x0000000000642947 */ /* 0x000fec0003800000 */
[C---:B-----5:R-:W-:Y:S01]  /*1af0*/  FMUL.FTZ R12, R14.reuse, 1.4426950216293334961 ;  /* 0x3fb8aa3b0e0c7820 */ /* 0x060fe20000410000 */
[C---:B------:R-:W-:Y:S01]  /*1b00*/  FSETP.GEU.FTZ.AND P2, PT, |R14|.reuse, 0.40999999642372131348, PT ;  /* 0x3ed1eb850e00780b */ /* 0x040fe20003f5e200 */
[----:B------:R-:W-:Y:S01]  /*1b10*/  HFMA2.MMA R19, -RZ, RZ, 0.83837890625, -4044 ;  /* 0x3ab5ebe6ff137435 */ /* 0x000fe200000001ff */
        /* <DEDUP_REMOVED lines=22> */
.L_x_29216:
[----:B------:R-:W-:Y:S05]  /*1c80*/  BSYNC B0 ;  /* 0x0000000000007941 */ /* 0x000fea0003800000 */
.L_x_29215:
[----:B------:R-:W-:Y:S04]  /*1c90*/  BSSY B0, `(.L_x_29217) ;  /* 0x000001b000007945 */ /* 0x000fe80003800000 */
[----:B------:R-:W-:Y:S05]  /*1ca0*/  @P3 BRA `(.L_x_29218) ;  /* 0x0000000000643947 */ /* 0x000fea0003800000 */
[C---:B-----5:R-:W-:Y:S01]  /*1cb0*/  FMUL.FTZ R14, R7.reuse, 1.4426950216293334961 ;  /* 0x3fb8aa3b070e7820 */ /* 0x060fe20000410000 */
[C---:B------:R-:W-:Y:S02]  /*1cc0*/  FSETP.GEU.FTZ.AND P2, PT, |R7|.reuse, 0.40999999642372131348, PT ;  /* 0x3ed1eb850700780b */ /* 0x040fe40003f5e200 */
[----:B------:R-:W-:Y:S02]  /*1cd0*/  MOV R18, 0x3ab5ebe6 ;  /* 0x3ab5ebe600127802 */ /* 0x000fe40000000f00 */
[----:B------:R-:W-:Y:S01]  /*1ce0*/  FSETP.NEU.FTZ.AND P4, PT, R7, RZ, PT ;  /* 0x000000ff0700720b */ /* 0x000fe20003f9d000 */
        /* <DEDUP_REMOVED lines=21> */
.L_x_29218:
[----:B------:R-:W-:Y:S05]  /*1e40*/  BSYNC B0 ;  /* 0x0000000000007941 */ /* 0x000fea0003800000 */
.L_x_29217:
[----:B------:R-:W-:Y:S04]  /*1e50*/  BSSY B0, `(.L_x_29219) ;  /* 0x000001b000007945 */ /* 0x000fe80003800000 */
[----:B------:R-:W-:Y:S05]  /*1e60*/  @P1 BRA `(.L_x_29220) ;  /* 0x0000000000641947 */ /* 0x000fea0003800000 */
        /* <DEDUP_REMOVED lines=25> */
.L_x_29220:
[----:B------:R-:W-:Y:S05]  /*2000*/  BSYNC B0 ;  /* 0x0000000000007941 */ /* 0x000fea0003800000 */
.L_x_29219:
[----:B------:R-:W-:Y:S01]  /*2010*/  @!P0 MOV R13, R15 ;  /* 0x0000000f000d8202 */ /* 0x000fe20000000f00 */
[----:B------:R0:W-:Y:S01]  /*2020*/  @!P0 STG.E desc[UR4][R2.64], R11 ;  /* 0x0000000b02008986 */ /* 0x0001e2000c101904 */
[----:B------:R-:W-:Y:S04]  /*2030*/  BSSY B0, `(.L_x_29221) ;  /* 0x000002d000007945 */ /* 0x000fe80003800000 */
[----:B------:R-:W-:Y:S01]  /*2040*/  BSSY B1, `(.L_x_29222) ;  /* 0x0000025000017945 */ /* 0x000fe20003800000 */
[----:B------:R-:W-:-:S13]  /*2050*/  ISETP.GE.AND P0, PT, R13, R4, PT ;  /* 0x000000040d00720c */ /* 0x000fda0003f06270 */
[----:B0-----:R-:W-:Y:S05]  /*2060*/  @P0 BRA `(.L_x_29223) ;  /* 0x0000000000300947 */ /* 0x001fea0003800000 */
[----:B------:R-:W0:Y:S01]  /*2070*/  LDC.64 R2, c[0x0][0x218] ;  /* 0x00008600ff027b82 */ /* 0x000e220000000a00 */
[----:B--2---:R-:W-:Y:S02]  /*2080*/  IADD3 R11, R0, R13, RZ ;  /* 0x0000000d000b7210 */ /* 0x004fe40007ffe0ff */
[----:B------:R-:W-:-:S04]  /*2090*/  IADD3 R13, R13, 0x80, RZ ;  /* 0x000000800d0d7810 */ /* 0x000fc80007ffe0ff */
[----:B------:R-:W-:Y:S01]  /*20a0*/  ISETP.GE.AND P0, PT, R13, R4, PT ;  /* 0x000000040d00720c */ /* 0x000fe20003f06270 */
[----:B0-----:R-:W-:-:S05]  /*20b0*/  IMAD.WIDE.U32 R2, R11, 0x4, R2 ;  /* 0x000000040b027825 */ /* 0x001fca00078e0002 */
[----:B------:R0:W-:Y:S07]  /*20c0*/  STG.E desc[UR4][R2.64], R10 ;  /* 0x0000000a02007986 */ /* 0x0001ee000c101904 */
[----:B------:R-:W-:Y:S05]  /*20d0*/  @P0 BRA `(.L_x_29224) ;  /* 0x0000000000300947 */ /* 0x000fea0003800000 */
[----:B0-----:R-:W0:Y:S01]  /*20e0*/  LDC.64 R2, c[0x0][0x218] ;  /* 0x00008600ff027b82 */ /* 0x001e220000000a00 */
[----:B------:R-:W-:Y:S02]  /*20f0*/  IADD3 R11, R0, R13, RZ ;  /* 0x0000000d000b7210 */ /* 0x000fe40007ffe0ff */
[----:B------:R-:W-:-:S03]  /*2100*/  IADD3 R13, R13, 0x80, RZ ;  /* 0x000000800d0d7810 */ /* 0x000fc60007ffe0ff */
[----:B0-----:R-:W-:-:S05]  /*2110*/  IMAD.WIDE.U32 R2, R11, 0x4, R2 ;  /* 0x000000040b027825 */ /* 0x001fca00078e0002 */
[----:B-----5:R0:W-:Y:S02]  /*2120*/  STG.E desc[UR4][R2.64], R9 ;  /* 0x0000000902007986 */ /* 0x0201e4000c101904 */
.L_x_29223:
[----:B------:R-:W-:-:S13]  /*2130*/  ISETP.GE.AND P0, PT, R13, R4, PT ;  /* 0x000000040d00720c */ /* 0x000fda0003f06270 */
[----:B------:R-:W-:Y:S05]  /*2140*/  @P0 BRA `(.L_x_29225) ;  /* 0x0000000000300947 */ /* 0x000fea0003800000 */
[----:B0-----:R-:W0:Y:S01]  /*2150*/  LDC.64 R2, c[0x0][0x218] ;  /* 0x00008600ff027b82 */ /* 0x001e220000000a00 */
[----:B-----5:R-:W-:Y:S02]  /*2160*/  IADD3 R9, R0, R13, RZ ;  /* 0x0000000d00097210 */ /* 0x020fe40007ffe0ff */
[----:B------:R-:W-:-:S03]  /*2170*/  IADD3 R13, R13, 0x80, RZ ;  /* 0x000000800d0d7810 */ /* 0x000fc60007ffe0ff */
[----:B0-----:R-:W-:-:S05]  /*2180*/  IMAD.WIDE.U32 R2, R9, 0x4, R2 ;  /* 0x0000000409027825 */ /* 0x001fca00078e0002 */
[----:B------:R1:W-:Y:S02]  /*2190*/  STG.E desc[UR4][R2.64], R8 ;  /* 0x0000000802007986 */ /* 0x0003e4000c101904 */
.L_x_29224:
[----:B------:R-:W-:-:S13]  /*21a0*/  ISETP.GE.AND P0, PT, R13, R4, PT ;  /* 0x000000040d00720c */ /* 0x000fda0003f06270 */
[----:B------:R-:W-:Y:S05]  /*21b0*/  @P0 BRA `(.L_x_29226) ;  /* 0x0000000000340947 */ /* 0x000fea0003800000 */
[----:B01----:R-:W0:Y:S01]  /*21c0*/  LDC.64 R2, c[0x0][0x218] ;  /* 0x00008600ff027b82 */ /* 0x003e220000000a00 */
[----:B-----5:R-:W-:Y:S02]  /*21d0*/  IADD3 R9, R0, R13, RZ ;  /* 0x0000000d00097210 */ /* 0x020fe40007ffe0ff */
[----:B------:R-:W-:-:S03]  /*21e0*/  IADD3 R13, R13, 0x80, RZ ;  /* 0x000000800d0d7810 */ /* 0x000fc60007ffe0ff */
[----:B0-----:R-:W-:-:S05]  /*21f0*/  IMAD.WIDE.U32 R2, R9, 0x4, R2 ;  /* 0x0000000409027825 */ /* 0x001fca00078e0002 */
[----:B------:R1:W-:Y:S02]  /*2200*/  STG.E desc[UR4][R2.64], R5 ;  /* 0x0000000502007986 */ /* 0x0003e4000c101904 */
.L_x_29225:
[----:B------:R-:W-:-:S13]  /*2210*/  ISETP.GE.AND P0, PT, R13, R4, PT ;  /* 0x000000040d00720c */ /* 0x000fda0003f06270 */
[----:B------:R-:W-:Y:S05]  /*2220*/  @P0 BREAK B1 ;  /* 0x0000000000010942 */ /* 0x000fea0003800000 */
[----:B------:R-:W-:Y:S05]  /*2230*/  @P0 BRA `(.L_x_29227) ;  /* 0x0000000000300947 */ /* 0x000fea0003800000 */
[----:B01----:R-:W0:Y:S01]  /*2240*/  LDC.64 R2, c[0x0][0x218] ;  /* 0x00008600ff027b82 */ /* 0x003e220000000a00 */
[----:B-----5:R-:W-:Y:S02]  /*2250*/  IADD3 R5, R0, R13, RZ ;  /* 0x0000000d00057210 */ /* 0x020fe40007ffe0ff */
[----:B------:R-:W-:-:S03]  /*2260*/  IADD3 R13, R13, 0x80, RZ ;  /* 0x000000800d0d7810 */ /* 0x000fc60007ffe0ff */
[----:B0-----:R-:W-:-:S05]  /*2270*/  IMAD.WIDE.U32 R2, R5, 0x4, R2 ;  /* 0x0000000405027825 */ /* 0x001fca00078e0002 */
[----:B------:R3:W-:Y:S02]  /*2280*/  STG.E desc[UR4][R2.64], R12 ;  /* 0x0000000c02007986 */ /* 0x0007e4000c101904 */
.L_x_29226:
[----:B------:R-:W-:Y:S05]  /*2290*/  BSYNC B1 ;  /* 0x0000000000017941 */ /* 0x000fea0003800000 */
.L_x_29222:
[----:B------:R-:W-:-:S13]  /*22a0*/  ISETP.GE.AND P0, PT, R13, R4, PT ;  /* 0x000000040d00720c */ /* 0x000fda0003f06270 */
[----:B01-3--:R-:W0:Y:S01]  /*22b0*/  @!P0 LDC.64 R2, c[0x0][0x218] ;  /* 0x00008600ff028b82 */ /* 0x00be220000000a00 */
[----:B-----5:R-:W-:Y:S02]  /*22c0*/  @!P0 IADD3 R5, R0, R13, RZ ;  /* 0x0000000d00058210 */ /* 0x020fe40007ffe0ff */
[----:B------:R-:W-:-:S03]  /*22d0*/  @!P0 IADD3 R13, R13, 0x80, RZ ;  /* 0x000000800d0d8810 */ /* 0x000fc60007ffe0ff */
[----:B0-----:R-:W-:-:S05]  /*22e0*/  @!P0 IMAD.WIDE.U32 R2, R5, 0x4, R2 ;  /* 0x0000000405028825 */ /* 0x001fca00078e0002 */
[----:B------:R3:W-:Y:S02]  /*22f0*/  @!P0 STG.E desc[UR4][R2.64], R14 ;  /* 0x0000000e02008986 */ /* 0x0007e4000c101904 */
.L_x_29227:
[----:B------:R-:W-:Y:S05]  /*2300*/  BSYNC B0 ;  /* 0x0000000000007941 */ /* 0x000fea0003800000 */
.L_x_29221:
[----:B------:R-:W-:Y:S05]  /*2310*/  WARPSYNC.ALL ;  /* 0x0000000000007948 */ /* 0x000fea0003800000 */
[----:B------:R-:W-:-:S13]  /*2320*/  ISETP.GE.AND P0, PT, R13, R4, PT ;  /* 0x000000040d00720c */ /* 0x000fda0003f06270 */
[----:B------:R-:W-:Y:S05]  /*2330*/  @P0 EXIT ;  /* 0x000000000000094d */ /* 0x000fea0003800000 */
[----:B01-3--:R-:W0:Y:S01]  /*2340*/  LDC.64 R2, c[0x0][0x218] ;  /* 0x00008600ff027b82 */ /* 0x00be220000000a00 */
[----:B------:R-:W-:-:S05]  /*2350*/  IADD3 R13, R0, R13, RZ ;  /* 0x0000000d000d7210 */ /* 0x000fca0007ffe0ff */
[----:B0-----:R-:W-:-:S05]  /*2360*/  IMAD.WIDE.U32 R2, R13, 0x4, R2 ;  /* 0x000000040d027825 */ /* 0x001fca00078e0002 */
[----:B-----5:R-:W-:Y:S01]  /*2370*/  STG.E desc[UR4][R2.64], R7 ;  /* 0x0000000702007986 */ /* 0x020fe2000c101904 */
[----:B------:R-:W-:Y:S05]  /*2380*/  EXIT ;  /* 0x000000000000794d */ /* 0x000fea0003800000 */
.L_x_29228:
        /* <DEDUP_REMOVED lines=15> */
.L_x_36435:


//--------------------- .text._ZN2at6native29vectorized_elementwise_kernelILi4EZZZNS0_17expm1_kernel_cudaERNS_18TensorIteratorBaseEENKUlvE_clEvENKUlvE0_clEvEUlfE_St5arrayIPcLm2EEEEviT0_T1_ --------------------------
	.section	.text._ZN2at6native29vectorized_elementwise_kernelILi4EZZZNS0_17expm1_kernel_cudaERNS_18TensorIteratorBaseEENKUlvE_clEvENKUlvE0_clEvEUlfE_St5arrayIPcLm2EEEEviT0_T1_,"ax",@progbits
	.align	128
        .global         _ZN2at6native29vectorized_elementwise_kernelILi4EZZZNS0_17expm1_kernel_cudaERNS_18TensorIteratorBaseEENKUlvE_clEvENKUlvE0_clEvEUlfE_St5arrayIPcLm2EEEEviT0_T1_
        .type           _ZN2at6native29vectorized_elementwise_kernelILi4EZZZNS0_17expm1_kernel_cudaERNS_18TensorIteratorBaseEENKUlvE_clEvENKUlvE0_clEvEUlfE_St5arrayIPcLm2EEEEviT0_T1_,@function
        .size           _ZN2at6native29vectorized_elementwise_kernelILi4EZZZNS0_17expm1_kernel_cudaERNS_18TensorIteratorBaseEENKUlvE_clEvENKUlvE0_clEvEUlfE_St5arrayIPcLm2EEEEviT0_T1_,(.L_x_36436 - _ZN2at6native29vectorized_elementwise_kernelILi4EZZZNS0_17expm1_kernel_cudaERNS_18TensorIteratorBaseEENKUlvE_clEvENKUlvE0_clEvEUlfE_St5arrayIPcLm2EEEEviT0_T1_)
        .other          _ZN2at6native29vectorized_elementwise_kernelILi4EZZZNS0_17expm1_kernel_cudaERNS_18TensorIteratorBaseEENKUlvE_clEvENKUlvE0_clEvEUlfE_St5arrayIPcLm2EEEEviT0_T1_,@"STO_CUDA_ENTRY STV_DEFAULT"
_ZN2at6native29vectorized_elementwise_kernelILi4EZZZNS0_17expm1_kernel_cudaERNS_18TensorIteratorBaseEENKUlvE_clEvENKUlvE0_clEvEUlfE_St5arrayIPcLm2EEEEviT0_T1_:
.text._ZN2at6native29vectorized_elementwise_kernelILi4EZZZNS0_17expm1_kernel_cudaERNS_18TensorIteratorBaseEENKUlvE_clEvENKUlvE0_clEvEUlfE_St5arrayIPcLm2EEEEviT0_T1_:
        /* <DEDUP_REMOVED lines=17> */
[C---:B------:R-:W-:Y:S01]  /*0110*/  FMUL.FTZ R17, R13.reuse, 1.4426950216293334961 ;  /* 0x3fb8aa3b0d117820 */ /* 0x040fe20000410000 */
[----:B------:R-:W-:Y:S01]  /*0120*/  FSETP.GEU.FTZ.AND P1, PT, |R13|, 0.40999999642372131348, PT ;  /* 0x3ed1eb850d00780b */ /* 0x000fe20003f3e200 */
[C---:B------:R-:W-:Y:S01]  /*0130*/  FMUL.FTZ R20, R15.reuse, 1.4426950216293334961 ;  /* 0x3fb8aa3b0f147820 */ /* 0x040fe20000410000 */
[----:B------:R-:W-:Y:S01]  /*0140*/  FMUL.FTZ R18, R14, 1.4426950216293334961 ;  /* 0x3fb8aa3b0e127820 */ /* 0x000fe20000410000 */
[----:B------:R-:W0:Y:S01]  /*0150*/  FRND R8, R8 ;  /* 0x0000000800087307 */ /* 0x000e220000201000 */
[----:B------:R-:W-:Y:S01]  /*0160*/  FSETP.GEU.FTZ.AND P5, PT, |R15|, 0.40999999642372131348, PT ;  /* 0x3ed1eb850f00780b */ /* 0x000fe20003fbe200 */
[----:B---3--:R-:W-:Y:S01]  /*0170*/  FMUL.FTZ R22, R4, 1.4426950216293334961 ;  /* 0x3fb8aa3b04167820 */ /* 0x008fe20000410000 */
[----:B------:R-:W-:-:S05]  /*0180*/  FSETP.NEU.FTZ.AND P3, PT, R12, RZ, PT ;  /* 0x000000ff0c00720b */ /* 0x000fca0003f7d000 */
[----:B------:R-:W1:Y:S01]  /*0190*/  FRND R17, R17 ;  /* 0x0000001100117307 */ /* 0x000e620000201000 */
[----:B0-----:R-:W-:-:S07]  /*01a0*/  FSEL R9, R8, RZ, P0 ;  /* 0x000000ff08097208 */ /* 0x001fce0000000000 */
[----:B------:R0:W2:Y:S01]  /*01b0*/  FRND R19, R18 ;  /* 0x0000001200137307 */ /* 0x0000a20000201000 */
[C---:B------:R-:W-:Y:S01]  /*01c0*/  FSETP.NEU.FTZ.AND P0, PT, R9.reuse, 128, PT ;  /* 0x430000000900780b */ /* 0x040fe20003f1d000 */
[----:B------:R-:W-:Y:S01]  /*01d0*/  FFMA.FTZ R16, -R9, 0.693145751953125, R12 ;  /* 0x3f31720009107823 */ /* 0x000fe2000001010c */
[----:B-1----:R-:W-:-:S03]  /*01e0*/  FSEL R8, R17, RZ, P1 ;  /* 0x000000ff11087208 */ /* 0x002fc60000800000 */
[C---:B------:R-:W-:Y:S02]  /*01f0*/  FFMA.FTZ R16, -R9.reuse, 1.428606765330187045e-06, R16 ;  /* 0x35bfbe8e09107823 */ /* 0x040fe40000010110 */
[----:B------:R-:W-:Y:S01]  /*0200*/  FRND R20, R20 ;  /* 0x0000001400147307 */ /* 0x000fe20000201000 */
[----:B------:R-:W-:Y:S01]  /*0210*/  FSETP.GEU.FTZ.AND P1, PT, |R14|, 0.40999999642372131348, PT ;  /* 0x3ed1eb850e00780b */ /* 0x000fe20003f3e200 */
[----:B------:R-:W-:Y:S01]  /*0220*/  FFMA.FTZ R11, R16, R3, 0.0083824126049876213074 ;  /* 0x3c095663100b7423 */ /* 0x000fe20000010003 */
[C---:B------:R-:W-:Y:S01]  /*0230*/  FSETP.NEU.FTZ.AND P6, PT, R8.reuse, 128, PT ;  /* 0x430000000800780b */ /* 0x040fe20003fdd000 */
[----:B------:R-:W-:Y:S02]  /*0240*/  FFMA.FTZ R17, -R8, 0.693145751953125, R13 ;  /* 0x3f31720008117823 */ /* 0x000fe4000001010d */
[----:B------:R-:W-:Y:S01]  /*0250*/  @!P0 FADD.FTZ R9, R9, -1 ;  /* 0xbf80000009098421 */ /* 0x000fe20000010000 */
[----:B------:R-:W-:Y:S01]  /*0260*/  FFMA.FTZ R11, R16, R11, 0.041667830199003219604 ;  /* 0x3d2aabe3100b7423 */ /* 0x000fe2000001000b */
[----:B0-----:R-:W-:-:S02]  /*0270*/  FFMA.FTZ R18, -R8, 1.428606765330187045e-06, R17 ;  /* 0x35bfbe8e08127823 */ /* 0x001fc40000010111 */
[----:B------:R2:W0:Y:S01]  /*0280*/  MUFU.EX2 R10, R9 ;  /* 0x00000009000a7308 */ /* 0x0004220000000800 */
[C---:B------:R-:W-:Y:S01]  /*0290*/  FFMA.FTZ R11, R16.reuse, R11, 0.16666397452354431152 ;  /* 0x3e2aa9f6100b7423 */ /* 0x040fe2000001000b */
[C---:B------:R-:W-:Y:S02]  /*02a0*/  FSETP.GT.FTZ.AND P4, PT, R9.reuse, 128, PT ;  /* 0x430000000900780b */ /* 0x040fe40003f94000 */
[----:B------:R-:W-:Y:S01]  /*02b0*/  FSETP.GEU.FTZ.AND P2, PT, R9, -25, PT ;  /* 0xc1c800000900780b */ /* 0x000fe20003f5e000 */
[----:B------:R-:W-:Y:S01]  /*02c0*/  FFMA.FTZ R11, R16, R11, 0.49999994039535522461 ;  /* 0x3efffffe100b7423 */ /* 0x000fe2000001000b */
[----:B------:R-:W-:-:S03]  /*02d0*/  @!P6 FADD.FTZ R8, R8, -1 ;  /* 0xbf8000000808e421 */ /* 0x000fc60000010000 */
[----:B------:R-:W-:Y:S01]  /*02e0*/  FMUL.FTZ R11, R16, R11 ;  /* 0x0000000b100b7220 */ /* 0x000fe20000410000 */
[----:B--2---:R-:W-:-:S03]  /*02f0*/  FSEL R9, R19, RZ, P1 ;  /* 0x000000ff13097208 */ /* 0x004fc60000800000 */
[----:B------:R-:W-:Y:S01]  /*0300*/  FFMA.FTZ R11, R16, R11, R16 ;  /* 0x0000000b100b7223 */ /* 0x000fe20000010010 */
[----:B------:R-:W-:Y:S01]  /*0310*/  FSETP.NEU.FTZ.AND P1, PT, R9, 128, PT ;  /* 0x430000000900780b */ /* 0x000fe20003f3d000 */
[----:B0-----:R-:W-:-:S04]  /*0320*/  FADD.FTZ R16, R10, -1 ;  /* 0xbf8000000a107421 */ /* 0x001fc80000010000 */
[----:B------:R-:W-:Y:S01]  /*0330*/  FFMA.FTZ R16, R11, R10, R16 ;  /* 0x0000000a0b107223 */ /* 0x000fe20000010010 */
[----:B------:R-:W-:Y:S01]  /*0340*/  FFMA.FTZ R11, R18, R3, 0.0083824126049876213074 ;  /* 0x3c095663120b7423 */ /* 0x000fe20000010003 */
[----:B------:R-:W-:Y:S01]  /*0350*/  FSEL R10, R20, RZ, P5 ;  /* 0x000000ff140a7208 */ /* 0x000fe20002800000 */
[----:B------:R-:W-:Y:S01]  /*0360*/  FFMA.FTZ R20, -R9, 0.693145751953125, R14 ;  /* 0x3f31720009147823 */ /* 0x000fe2000001010e */
[----:B------:R-:W-:Y:S01]  /*0370*/  @!P0 FADD.FTZ R16, R16, R16 ;  /* 0x0000001010108221 */ /* 0x000fe20000010000 */
[----:B------:R-:W-:Y:S01]  /*0380*/  FFMA.FTZ R17, R18, R11, 0.041667830199003219604 ;  /* 0x3d2aabe312117423 */ /* 0x000fe2000001000b */
[C---:B------:R-:W-:Y:S01]  /*0390*/  FSETP.GT.FTZ.AND P0, PT, R8.reuse, 128, PT ;  /* 0x430000000800780b */ /* 0x040fe20003f14000 */
[----:B------:R0:W1:Y:S01]  /*03a0*/  MUFU.EX2 R11, R8 ;  /* 0x00000008000b7308 */ /* 0x0000620000000800 */
[----:B------:R-:W-:Y:S01]  /*03b0*/  FSETP.GEU.FTZ.AND P5, PT, R8, -25, PT ;  /* 0xc1c800000800780b */ /* 0x000fe20003fbe000 */
[----:B------:R-:W-:Y:S01]  /*03c0*/  FFMA.FTZ R17, R18, R17, 0.16666397452354431152 ;  /* 0x3e2aa9f612117423 */ /* 0x000fe20000010011 */
[----:B------:R-:W-:Y:S01]  /*03d0*/  FSEL R16, R16, +INF , !P4 ;  /* 0x7f80000010107808 */ /* 0x000fe20006000000 */
[C---:B------:R-:W-:Y:S01]  /*03e0*/  FFMA.FTZ R21, -R10.reuse, 0.693145751953125, R15 ;  /* 0x3f3172000a157823 */ /* 0x040fe2000001010f */
[----:B------:R-:W-:Y:S01]  /*03f0*/  FSETP.NEU.FTZ.AND P4, PT, R10, 128, PT ;  /* 0x430000000a00780b */ /* 0x000fe20003f9d000 */
[----:B------:R-:W-:-:S02]  /*0400*/  FFMA.FTZ R19, R18, R17, 0.49999994039535522461 ;  /* 0x3efffffe12137423 */ /* 0x000fc40000010011 */
[----:B------:R-:W2:Y:S01]  /*0410*/  FRND R17, R22 ;  /* 0x0000001600117307 */ /* 0x000ea20000201000 */
[----:B0-----:R-:W-:Y:S01]  /*0420*/  FSEL R8, R16, -1, P2 ;  /* 0xbf80000010087808 */ /* 0x001fe20001000000 */
[----:B------:R-:W-:Y:S01]  /*0430*/  FMUL.FTZ R19, R18, R19 ;  /* 0x0000001312137220 */ /* 0x000fe20000410000 */
[C---:B------:R-:W-:Y:S01]  /*0440*/  FFMA.FTZ R16, -R9.reuse, 1.428606765330187045e-06, R20 ;  /* 0x35bfbe8e09107823 */ /* 0x040fe20000010114 */
[----:B------:R-:W-:Y:S01]  /*0450*/  @!P1 FADD.FTZ R9, R9, -1 ;  /* 0xbf80000009099421 */ /* 0x000fe20000010000 */
[----:B------:R-:W-:Y:S01]  /*0460*/  @!P3 FADD.FTZ R8, R12, R12 ;  /* 0x0000000c0c08b221 */ /* 0x000fe20000010000 */
[----:B------:R-:W-:Y:S01]  /*0470*/  FFMA.FTZ R20, R18, R19, R18 ;  /* 0x0000001312147223 */ /* 0x000fe20000010012 */
[----:B------:R-:W-:Y:S01]  /*0480*/  FFMA.FTZ R18, -R10, 1.428606765330187045e-06, R21 ;  /* 0x35bfbe8e0a127823 */ /* 0x000fe20000010115 */
[-C--:B------:R-:W-:Y:S01]  /*0490*/  FFMA.FTZ R21, R16, R3.reuse, 0.0083824126049876213074 ;  /* 0x3c09566310157423 */ /* 0x080fe20000010003 */
[----:B-1----:R-:W-:Y:S01]  /*04a0*/  FADD.FTZ R19, R11, -1 ;  /* 0xbf8000000b137421 */ /* 0x002fe20000010000 */
[----:B------:R-:W-:Y:S01]  /*04b0*/  @!P4 FADD.FTZ R10, R10, -1 ;  /* 0xbf8000000a0ac421 */ /* 0x000fe20000010000 */
[----:B------:R-:W-:Y:S01]  /*04c0*/  FFMA.FTZ R23, R18, R3, 0.0083824126049876213074 ;  /* 0x3c09566312177423 */ /* 0x000fe20000010003 */
[----:B------:R0:W1:Y:S01]  /*04d0*/  MUFU.EX2 R12, R9 ;  /* 0x00000009000c7308 */ /* 0x0000620000000800 */
[----:B------:R-:W-:Y:S01]  /*04e0*/  FFMA.FTZ R19, R20, R11, R19 ;  /* 0x0000000b14137223 */ /* 0x000fe20000010013 */
[----:B------:R-:W-:Y:S01]  /*04f0*/  FFMA.FTZ R21, R16, R21, 0.041667830199003219604 ;  /* 0x3d2aabe310157423 */ /* 0x000fe20000010015 */
[----:B------:R-:W-:Y:S01]  /*0500*/  FFMA.FTZ R23, R18, R23, 0.041667830199003219604 ;  /* 0x3d2aabe312177423 */ /* 0x000fe20000010017 */
[----:B------:R-:W-:Y:S01]  /*0510*/  FSETP.GT.FTZ.AND P2, PT, R9, 128, PT ;  /* 0x430000000900780b */ /* 0x000fe20003f54000 */
[----:B------:R-:W-:Y:S01]  /*0520*/  @!P6 FADD.FTZ R19, R19, R19 ;  /* 0x000000131313e221 */ /* 0x000fe20000010000 */
[----:B------:R-:W-:Y:S01]  /*0530*/  FFMA.FTZ R21, R16, R21, 0.16666397452354431152 ;  /* 0x3e2aa9f610157423 */ /* 0x000fe20000010015 */
[----:B------:R-:W-:Y:S01]  /*0540*/  FFMA.FTZ R23, R18, R23, 0.16666397452354431152 ;  /* 0x3e2aa9f612177423 */ /* 0x000fe20000010017 */
[----:B------:R1:W3:Y:S01]  /*0550*/  MUFU.EX2 R11, R10 ;  /* 0x0000000a000b7308 */ /* 0x0002e20000000800 */
[----:B------:R-:W-:Y:S01]  /*0560*/  FSETP.GEU.FTZ.AND P3, PT, R9, -25, PT ;  /* 0xc1c800000900780b */ /* 0x000fe20003f7e000 */
[----:B------:R-:W-:Y:S01]  /*0570*/  FFMA.FTZ R21, R16, R21, 0.49999994039535522461 ;  /* 0x3efffffe10157423 */ /* 0x000fe20000010015 */
[----:B0-----:R-:W-:Y:S01]  /*0580*/  FSEL R9, R19, +INF , !P0 ;  /* 0x7f80000013097808 */ /* 0x001fe20004000000 */
[----:B------:R-:W-:Y:S01]  /*0590*/  FFMA.FTZ R23, R18, R23, 0.49999994039535522461 ;  /* 0x3efffffe12177423 */ /* 0x000fe20000010017 */
[----:B------:R-:W-:Y:S01]  /*05a0*/  FSETP.NEU.FTZ.AND P0, PT, R13, RZ, PT ;  /* 0x000000ff0d00720b */ /* 0x000fe20003f1d000 */
[----:B------:R-:W-:Y:S01]  /*05b0*/  FMUL.FTZ R21, R16, R21 ;  /* 0x0000001510157220 */ /* 0x000fe20000410000 */
[----:B------:R-:W-:Y:S01]  /*05c0*/  FSETP.GEU.FTZ.AND P6, PT, |R4|, 0.40999999642372131348, PT ;  /* 0x3ed1eb850400780b */ /* 0x000fe20003fde200 */
[----:B------:R-:W-:Y:S01]  /*05d0*/  FMUL.FTZ R23, R18, R23 ;  /* 0x0000001712177220 */ /* 0x000fe20000410000 */
[----:B------:R-:W-:Y:S01]  /*05e0*/  FSEL R9, R9, -1, P5 ;  /* 0xbf80000009097808 */ /* 0x000fe20002800000 */
[----:B------:R-:W-:Y:S01]  /*05f0*/  FMUL.FTZ R22, R5, 1.4426950216293334961 ;  /* 0x3fb8aa3b05167820 */ /* 0x000fe20000410000 */
[----:B--2---:R-:W-:Y:S01]  /*0600*/  FSEL R17, R17, RZ, P6 ;  /* 0x000000ff11117208 */ /* 0x004fe20003000000 */
[----:B------:R-:W-:Y:S01]  /*0610*/  FFMA.FTZ R21, R16, R21, R16 ;  /* 0x0000001510157223 */ /* 0x000fe20000010010 */
[----:B------:R-:W-:Y:S01]  /*0620*/  FSETP.GT.FTZ.AND P5, PT, R10, 128, PT ;  /* 0x430000000a00780b */ /* 0x000fe20003fb4000 */
[----:B------:R-:W-:Y:S01]  /*0630*/  FFMA.FTZ R18, R18, R23, R18 ;  /* 0x0000001712127223 */ /* 0x000fe20000010012 */
[----:B------:R-:W-:Y:S01]  /*0640*/  FSETP.GEU.FTZ.AND P6, PT, R10, -25, PT ;  /* 0xc1c800000a00780b */ /* 0x000fe20003fde000 */
[----:B-1----:R-:W-:Y:S01]  /*0650*/  FADD.FTZ R10, R12, -1 ;  /* 0xbf8000000c0a7421 */ /* 0x002fe20000010000 */
[----:B---3--:R-:W-:Y:S01]  /*0660*/  FADD.FTZ R19, R11, -1 ;  /* 0xbf8000000b137421 */ /* 0x008fe20000010000 */
[----:B------:R-:W0:Y:S01]  /*0670*/  FRND R16, R22 ;  /* 0x0000001600107307 */ /* 0x000e220000201000 */
[----:B------:R-:W-:Y:S01]  /*0680*/  @!P0 FADD.FTZ R9, R13, R13 ;  /* 0x0000000d0d098221 */ /* 0x000fe20000010000 */
[----:B------:R-:W-:Y:S01]  /*0690*/  FFMA.FTZ R10, R21, R12, R10 ;  /* 0x0000000c150a7223 */ /* 0x000fe2000001000a */
[----:B------:R-:W-:Y:S01]  /*06a0*/  FFMA.FTZ R11, R18, R11, R19 ;  /* 0x0000000b120b7223 */ /* 0x000fe20000010013 */
[----:B------:R-:W-:Y:S01]  /*06b0*/  FMUL.FTZ R21, R6, 1.4426950216293334961 ;  /* 0x3fb8aa3b06157820 */ /* 0x000fe20000410000 */
[----:B------:R-:W-:Y:S01]  /*06c0*/  FSETP.NEU.FTZ.AND P0, PT, R14, RZ, PT ;  /* 0x000000ff0e00720b */ /* 0x000fe20003f1d000 */
[----:B------:R-:W-:Y:S01]  /*06d0*/  FMUL.FTZ R18, R7, 1.4426950216293334961 ;  /* 0x3fb8aa3b07127820 */ /* 0x000fe20000410000 */
[----:B------:R-:W-:Y:S01]  /*06e0*/  FFMA.FTZ R20, -R17, 0.693145751953125, R4 ;  /* 0x3f31720011147823 */ /* 0x000fe20000010104 */
[----:B------:R-:W-:Y:S01]  /*06f0*/  @!P1 FADD.FTZ R10, R10, R10 ;  /* 0x0000000a0a0a9221 */ /* 0x000fe20000010000 */
[----:B------:R1:W2:Y:S01]  /*0700*/  FRND R13, R21 ;  /* 0x00000015000d7307 */ /* 0x0002a20000201000 */
[----:B------:R-:W-:Y:S01]  /*0710*/  @!P4 FADD.FTZ R11, R11, R11 ;  /* 0x0000000b0b0bc221 */ /* 0x000fe20000010000 */
[----:B------:R-:W-:Y:S01]  /*0720*/  FSETP.NEU.FTZ.AND P4, PT, R15, RZ, PT ;  /* 0x000000ff0f00720b */ /* 0x000fe20003f9d000 */
[----:B------:R-:W-:Y:S01]  /*0730*/  FFMA.FTZ R12, -R17, 1.428606765330187045e-06, R20 ;  /* 0x35bfbe8e110c7823 */ /* 0x000fe20000010114 */
[----:B------:R-:W-:-:S02]  /*0740*/  FSEL R10, R10, +INF , !P2 ;  /* 0x7f8000000a0a7808 */ /* 0x000fc40005000000 */
[----:B------:R-:W-:Y:S01]  /*0750*/  FSETP.GEU.FTZ.AND P2, PT, |R5|, 0.40999999642372131348, PT ;  /* 0x3ed1eb850500780b */ /* 0x000fe20003f5e200 */
[----:B------:R-:W-:Y:S01]  /*0760*/  FFMA.FTZ R19, R12, R3, 0.0083824126049876213074 ;  /* 0x3c0956630c137423 */ /* 0x000fe20000010003 */
[----:B------:R-:W3:Y:S01]  /*0770*/  FRND R18, R18 ;  /* 0x0000001200127307 */ /* 0x000ee20000201000 */
[----:B------:R-:W-:Y:S01]  /*0780*/  FSEL R10, R10, -1, P3 ;  /* 0xbf8000000a0a7808 */ /* 0x000fe20001800000 */
[----:B------:R-:W-:Y:S01]  /*0790*/  @!P0 FADD.FTZ R10, R14, R14 ;  /* 0x0000000e0e0a8221 */ /* 0x000fe20000010000 */
[----:B------:R-:W-:Y:S01]  /*07a0*/  FSEL R11, R11, +INF , !P5 ;  /* 0x7f8000000b0b7808 */ /* 0x000fe20006800000 */
[----:B------:R-:W-:Y:S01]  /*07b0*/  FFMA.FTZ R19, R12, R19, 0.041667830199003219604 ;  /* 0x3d2aabe30c137423 */ /* 0x000fe20000010013 */
[----:B0-----:R-:W-:Y:S02]  /*07c0*/  FSEL R14, R16, RZ, P2 ;  /* 0x000000ff100e7208 */ /* 0x001fe40001000000 */
[----:B------:R-:W-:Y:S01]  /*07d0*/  FSETP.GEU.FTZ.AND P0, PT, |R6|, 0.40999999642372131348, PT ;  /* 0x3ed1eb850600780b */ /* 0x000fe20003f1e200 */
[----:B------:R-:W-:Y:S01]  /*07e0*/  FFMA.FTZ R19, R12, R19, 0.16666397452354431152 ;  /* 0x3e2aa9f60c137423 */ /* 0x000fe20000010013 */
[----:B------:R-:W-:Y:S01]  /*07f0*/  FSEL R11, R11, -1, P6 ;  /* 0xbf8000000b0b7808 */ /* 0x000fe20003000000 */
[----:B------:R-:W-:Y:S01]  /*0800*/  @!P4 FADD.FTZ R11, R15, R15 ;  /* 0x0000000f0f0bc221 */ /* 0x000fe20000010000 */
[----:B------:R-:W-:Y:S01]  /*0810*/  FSETP.GEU.FTZ.AND P2, PT, |R7|, 0.40999999642372131348, PT ;  /* 0x3ed1eb850700780b */ /* 0x000fe20003f5e200 */
[----:B-1----:R-:W-:Y:S01]  /*0820*/  FFMA.FTZ R21, -R14, 0.693145751953125, R5 ;  /* 0x3f3172000e157823 */ /* 0x002fe20000010105 */
[----:B------:R-:W-:Y:S01]  /*0830*/  FSETP.NEU.FTZ.AND P1, PT, R17, 128, PT ;  /* 0x430000001100780b */ /* 0x000fe20003f3d000 */
[----:B------:R-:W-:Y:S01]  /*0840*/  FFMA.FTZ R19, R12, R19, 0.49999994039535522461 ;  /* 0x3efffffe0c137423 */ /* 0x000fe20000010013 */
[----:B--2---:R-:W-:Y:S01]  /*0850*/  FSEL R15, R13, RZ, P0 ;  /* 0x000000ff0d0f7208 */ /* 0x004fe20000000000 */
[----:B------:R-:W-:Y:S01]  /*0860*/  FFMA.FTZ R24, -R14, 1.428606765330187045e-06, R21 ;  /* 0x35bfbe8e0e187823 */ /* 0x000fe20000010115 */
[----:B---3--:R-:W-:Y:S01]  /*0870*/  FSEL R18, R18, RZ, P2 ;  /* 0x000000ff12127208 */ /* 0x008fe20001000000 */
[----:B------:R-:W-:Y:S01]  /*0880*/  FMUL.FTZ R19, R12, R19 ;  /* 0x000000130c137220 */ /* 0x000fe20000410000 */
[----:B------:R-:W-:Y:S01]  /*0890*/  FSETP.NEU.FTZ.AND P6, PT, R14, 128, PT ;  /* 0x430000000e00780b */ /* 0x000fe20003fdd000 */
[C---:B------:R-:W-:Y:S01]  /*08a0*/  FFMA.FTZ R26, -R15.reuse, 0.693145751953125, R6 ;  /* 0x3f3172000f1a7823 */ /* 0x040fe20000010106 */
[C---:B------:R-:W-:Y:S01]  /*08b0*/  FSETP.NEU.FTZ.AND P4, PT, R15.reuse, 128, PT ;  /* 0x430000000f00780b */ /* 0x040fe20003f9d000 */
[----:B------:R-:W-:Y:S01]  /*08c0*/  FFMA.FTZ R23, -R18, 0.693145751953125, R7 ;  /* 0x3f31720012177823 */ /* 0x000fe20000010107 */
[----:B------:R-:W-:Y:S01]  /*08d0*/  FFMA.FTZ R21, R24, R3, 0.0083824126049876213074 ;  /* 0x3c09566318157423 */ /* 0x000fe20000010003 */
[----:B------:R-:W-:Y:S01]  /*08e0*/  FFMA.FTZ R26, -R15, 1.428606765330187045e-06, R26 ;  /* 0x35bfbe8e0f1a7823 */ /* 0x000fe2000001011a */
[----:B------:R-:W-:Y:S01]  /*08f0*/  FFMA.FTZ R19, R12, R19, R12 ;  /* 0x000000130c137223 */ /* 0x000fe2000001000c */
[----:B------:R-:W-:Y:S01]  /*0900*/  FFMA.FTZ R16, -R18, 1.428606765330187045e-06, R23 ;  /* 0x35bfbe8e12107823 */ /* 0x000fe20000010117 */
[----:B------:R-:W-:Y:S01]  /*0910*/  FFMA.FTZ R21, R24, R21, 0.041667830199003219604 ;  /* 0x3d2aabe318157423 */ /* 0x000fe20000010015 */
[----:B------:R-:W-:Y:S01]  /*0920*/  @!P1 FADD.FTZ R17, R17, -1 ;  /* 0xbf80000011119421 */ /* 0x000fe20000010000 */
[----:B------:R-:W0:Y:S01]  /*0930*/  LDC.64 R12, c[0x0][0x218] ;  /* 0x00008600ff0c7b82 */ /* 0x000e220000000a00 */
[----:B------:R-:W-:Y:S01]  /*0940*/  FSETP.NEU.FTZ.AND P0, PT, R18, 128, PT ;  /* 0x430000001200780b */ /* 0x000fe20003f1d000 */
[-C--:B------:R-:W-:Y:S01]  /*0950*/  FFMA.FTZ R23, R26, R3.reuse, 0.0083824126049876213074 ;  /* 0x3c0956631a177423 */ /* 0x080fe20000010003 */
[----:B------:R-:W-:Y:S01]  /*0960*/  FFMA.FTZ R3, R16, R3, 0.0083824126049876213074 ;  /* 0x3c09566310037423 */ /* 0x000fe20000010003 */
[----:B------:R-:W-:Y:S01]  /*0970*/  FFMA.FTZ R21, R24, R21, 0.16666397452354431152 ;  /* 0x3e2aa9f618157423 */ /* 0x000fe20000010015 */
[----:B------:R-:W-:Y:S01]  /*0980*/  @!P6 FADD.FTZ R14, R14, -1 ;  /* 0xbf8000000e0ee421 */ /* 0x000fe20000010000 */
[----:B------:R-:W-:Y:S01]  /*0990*/  @!P4 FADD.FTZ R15, R15, -1 ;  /* 0xbf8000000f0fc421 */ /* 0x000fe20000010000 */
[C---:B------:R-:W-:Y:S01]  /*09a0*/  FSETP.GT.FTZ.AND P5, PT, R17.reuse, 128, PT ;  /* 0x430000001100780b */ /* 0x040fe20003fb4000 */
[----:B------:R1:W2:Y:S01]  /*09b0*/  MUFU.EX2 R22, R17 ;  /* 0x0000001100167308 */ /* 0x0002a20000000800 */
[----:B------:R-:W-:Y:S01]  /*09c0*/  FSETP.GEU.FTZ.AND P3, PT, R17, -25, PT ;  /* 0xc1c800001100780b */ /* 0x000fe20003f7e000 */
[----:B------:R-:W-:Y:S01]  /*09d0*/  FFMA.FTZ R21, R24, R21, 0.49999994039535522461 ;  /* 0x3efffffe18157423 */ /* 0x000fe20000010015 */
[----:B------:R-:W-:Y:S01]  /*09e0*/  FFMA.FTZ R25, R16, R3, 0.041667830199003219604 ;  /* 0x3d2aabe310197423 */ /* 0x000fe20000010003 */
[----:B------:R-:W-:-:S02]  /*09f0*/  FSETP.GT.FTZ.AND P2, PT, R14, 128, PT ;  /* 0x430000000e00780b */ /* 0x000fc40003f54000 */
[----:B------:R-:W-:Y:S01]  /*0a00*/  FMUL.FTZ R21, R24, R21 ;  /* 0x0000001518157220 */ /* 0x000fe20000410000 */
[----:B------:R-:W-:Y:S01]  /*0a10*/  FFMA.FTZ R25, R16, R25, 0.16666397452354431152 ;  /* 0x3e2aa9f610197423 */ /* 0x000fe20000010019 */
[----:B------:R-:W3:Y:S01]  /*0a20*/  MUFU.EX2 R20, R14 ;  /* 0x0000000e00147308 */ /* 0x000ee20000000800 */
[----:B-1----:R-:W-:Y:S01]  /*0a30*/  FFMA.FTZ R17, R26, R23, 0.041667830199003219604 ;  /* 0x3d2aabe31a117423 */ /* 0x002fe20000010017 */
[----:B------:R-:W-:Y:S01]  /*0a40*/  @!P0 FADD.FTZ R18, R18, -1 ;  /* 0xbf80000012128421 */ /* 0x000fe20000010000 */
[----:B------:R-:W-:Y:S01]  /*0a50*/  FFMA.FTZ R25, R16, R25, 0.49999994039535522461 ;  /* 0x3efffffe10197423 */ /* 0x000fe20000010019 */
[----:B------:R-:W-:Y:S01]  /*0a60*/  FFMA.FTZ R23, R24, R21, R24 ;  /* 0x0000001518177223 */ /* 0x000fe20000010018 */
[----:B------:R-:W-:Y:S02]  /*0a70*/  FFMA.FTZ R17, R26, R17, 0.16666397452354431152 ;  /* 0x3e2aa9f61a117423 */ /* 0x000fe40000010011 */
[----:B------:R-:W-:Y:S01]  /*0a80*/  FMUL.FTZ R25, R16, R25 ;  /* 0x0000001910197220 */ /* 0x000fe20000410000 */
[----:B------:R-:W1:Y:S01]  /*0a90*/  MUFU.EX2 R3, R15 ;  /* 0x0000000f00037308 */ /* 0x000e620000000800 */
[----:B------:R-:W-:Y:S01]  /*0aa0*/  FFMA.FTZ R17, R26, R17, 0.49999994039535522461 ;  /* 0x3efffffe1a117423 */ /* 0x000fe20000010011 */
[----:B--2---:R-:W-:-:S03]  /*0ab0*/  FADD.FTZ R28, R22, -1 ;  /* 0xbf800000161c7421 */ /* 0x004fc60000010000 */
[C---:B------:R-:W-:Y:S01]  /*0ac0*/  FMUL.FTZ R17, R26.reuse, R17 ;  /* 0x000000111a117220 */ /* 0x040fe20000410000 */
[----:B------:R-:W-:Y:S02]  /*0ad0*/  FFMA.FTZ R19, R19, R22, R28 ;  /* 0x0000001613137223 */ /* 0x000fe4000001001c */
[----:B------:R-:W2:Y:S01]  /*0ae0*/  MUFU.EX2 R21, R18 ;  /* 0x0000001200157308 */ /* 0x000ea20000000800 */
[----:B------:R-:W-:Y:S01]  /*0af0*/  FFMA.FTZ R24, R26, R17, R26 ;  /* 0x000000111a187223 */ /* 0x000fe2000001001a */
[----:B------:R-:W-:Y:S01]  /*0b00*/  FFMA.FTZ R26, R16, R25, R16 ;  /* 0x00000019101a7223 */ /* 0x000fe20000010010 */
[----:B0-----:R-:W-:-:S04]  /*0b10*/  IMAD.WIDE.U32 R16, R0, 0x4, R12 ;  /* 0x0000000400107825 */ /* 0x001fc800078e000c */
[----:B---3--:R-:W-:Y:S01]  /*0b20*/  FADD.FTZ R25, R20, -1 ;  /* 0xbf80000014197421 */ /* 0x008fe20000010000 */
[----:B------:R-:W-:Y:S01]  /*0b30*/  @!P1 FADD.FTZ R19, R19, R19 ;  /* 0x0000001313139221 */ /* 0x000fe20000010000 */
[----:B------:R-:W-:Y:S02]  /*0b40*/  FSETP.GEU.FTZ.AND P1, PT, R14, -25, PT ;  /* 0xc1c800000e00780b */ /* 0x000fe40003f3e000 */
[----:B------:R-:W-:Y:S01]  /*0b50*/  FFMA.FTZ R20, R23, R20, R25 ;  /* 0x0000001417147223 */ /* 0x000fe20000010019 */
[----:B-1----:R-:W-:Y:S01]  /*0b60*/  FADD.FTZ R13, R3, -1 ;  /* 0xbf800000030d7421 */ /* 0x002fe20000010000 */
[----:B------:R-:W-:Y:S01]  /*0b70*/  FSEL R12, R19, +INF , !P5 ;  /* 0x7f800000130c7808 */ /* 0x000fe20006800000 */
[----:B------:R-:W-:-:S04]  /*0b80*/  IMAD.WIDE R16, R2, 0x10, R16 ;  /* 0x0000001002107825 */ /* 0x000fc800078e0210 */
[----:B------:R-:W-:Y:S01]  /*0b90*/  @!P6 FADD.FTZ R20, R20, R20 ;  /* 0x000000141414e221 */ /* 0x000fe20000010000 */
[----:B------:R-:W-:Y:S01]  /*0ba0*/  FFMA.FTZ R3, R24, R3, R13 ;  /* 0x0000000318037223 */ /* 0x000fe2000001000d */
[----:B------:R-:W-:Y:S02]  /*0bb0*/  FSETP.NEU.FTZ.AND P6, PT, R4, RZ, PT ;  /* 0x000000ff0400720b */ /* 0x000fe40003fdd000 */
[----:B------:R-:W-:Y:S01]  /*0bc0*/  FSETP.NEU.FTZ.AND P5, PT, R5, RZ, PT ;  /* 0x000000ff0500720b */ /* 0x000fe20003fbd000 */
[----:B------:R-:W-:Y:S01]  /*0bd0*/  @!P4 FADD.FTZ R3, R3, R3 ;  /* 0x000000030303c221 */ /* 0x000fe20000010000 */
[----:B--2---:R-:W-:Y:S01]  /*0be0*/  FADD.FTZ R23, R21, -1 ;  /* 0xbf80000015177421 */ /* 0x004fe20000010000 */
[----:B------:R-:W-:Y:S01]  /*0bf0*/  FSETP.GT.FTZ.AND P4, PT, R15, 128, PT ;  /* 0x430000000f00780b */ /* 0x000fe20003f94000 */
[----:B------:R-:W-:Y:S01]  /*0c00*/  STG.E.128 desc[UR4][R16.64], R8 ;  /* 0x0000000810007986 */ /* 0x000fe2000c101d04 */
[----:B------:R-:W-:Y:S01]  /*0c10*/  FSEL R13, R20, +INF , !P2 ;  /* 0x7f800000140d7808 */ /* 0x000fe20005000000 */
[----:B------:R-:W-:Y:S01]  /*0c20*/  FFMA.FTZ R21, R26, R21, R23 ;  /* 0x000000151a157223 */ /* 0x000fe20000010017 */
[----:B------:R-:W-:-:S02]  /*0c30*/  FSEL R3, R3, +INF , !P4 ;  /* 0x7f80000003037808 */ /* 0x000fc40006000000 */
[----:B------:R-:W-:Y:S01]  /*0c40*/  FSETP.NEU.FTZ.AND P2, PT, R6, RZ, PT ;  /* 0x000000ff0600720b */ /* 0x000fe20003f5d000 */
[----:B------:R-:W-:Y:S01]  /*0c50*/  @!P0 FADD.FTZ R21, R21, R21 ;  /* 0x0000001515158221 */ /* 0x000fe20000010000 */
[----:B------:R-:W-:Y:S02]  /*0c60*/  FSETP.NEU.FTZ.AND P4, PT, R7, RZ, PT ;  /* 0x000000ff0700720b */ /* 0x000fe40003f9d000 */
[----:B------:R-:W-:Y:S02]  /*0c70*/  FSETP.GT.FTZ.AND P0, PT, R18, 128, PT ;  /* 0x430000001200780b */ /* 0x000fe40003f14000 */
[----:B------:R-:W-:Y:S01]  /*0c80*/  FSEL R13, R13, -1, P1 ;  /* 0xbf8000000d0d7808 */ /* 0x000fe20000800000 */
[----:B------:R-:W-:Y:S01]  /*0c90*/  @!P5 FADD.FTZ R13, R5, R5 ;  /* 0x00000005050dd221 */ /* 0x000fe20000010000 */
[----:B------:R-:W-:Y:S01]  /*0ca0*/  FSEL R12, R12, -1, P3 ;  /* 0xbf8000000c0c7808 */ /* 0x000fe20001800000 */
[----:B------:R-:W-:Y:S01]  /*0cb0*/  @!P6 FADD.FTZ R12, R4, R4 ;  /* 0x00000004040ce221 */ /* 0x000fe20000010000 */
[----:B------:R-:W-:-:S02]  /*0cc0*/  FSETP.GEU.FTZ.AND P1, PT, R15, -25, PT ;  /* 0xc1c800000f00780b */ /* 0x000fc40003f3e000 */
[----:B------:R-:W-:Y:S02]  /*0cd0*/  FSETP.GEU.FTZ.AND P3, PT, R18, -25, PT ;  /* 0xc1c800001200780b */ /* 0x000fe40003f7e000 */
[----:B------:R-:W-:Y:S02]  /*0ce0*/  FSEL R15, R21, +INF , !P0 ;  /* 0x7f800000150f7808 */ /* 0x000fe40004000000 */
[----:B------:R-:W-:Y:S01]  /*0cf0*/  FSEL R14, R3, -1, P1 ;  /* 0xbf800000030e7808 */ /* 0x000fe20000800000 */
[----:B------:R-:W-:Y:S01]  /*0d00*/  @!P2 FADD.FTZ R14, R6, R6 ;  /* 0x00000006060ea221 */ /* 0x000fe20000010000 */
[----:B------:R-:W-:Y:S01]  /*0d10*/  FSEL R15, R15, -1, P3 ;  /* 0xbf8000000f0f7808 */ /* 0x000fe20001800000 */
[----:B------:R-:W-:-:S05]  /*0d20*/  @!P4 FADD.FTZ R15, R7, R7 ;  /* 0x00000007070fc221 */ /* 0x000fca0000010000 */
[----:B------:R-:W-:Y:S01]  /*0d30*/  STG.E.128 desc[UR4][R16.64+0x800], R12 ;  /* 0x0008000c10007986 */ /* 0x000fe2000c101d04 */
[----:B------:R-:W-:Y:S05]  /*0d40*/  EXIT ;  /* 0x000000000000794d */ /* 0x000fea0003800000 */
.L_x_29229:
        /* <DEDUP_REMOVED lines=87> */
.L_x_29231:
[----:B------:R-:W-:Y:S05]  /*12c0*/  BSYNC B0 ;  /* 0x0000000000007941 */ /* 0x000fea0003800000 */
.L_x_29230:
        /* <DEDUP_REMOVED lines=30> */
.L_x_29233:
[----:B------:R-:W-:Y:S05]  /*14b0*/  BSYNC B0 ;  /* 0x0000000000007941 */ /* 0x000fea0003800000 */
.L_x_29232:
        /* <DEDUP_REMOVED lines=29> */
.L_x_29235:
[----:B------:R-:W-:Y:S05]  /*1690*/  BSYNC B0 ;  /* 0x0000000000007941 */ /* 0x000fea0003800000 */
.L_x_29234:
        /* <DEDUP_REMOVED lines=29> */
.L_x_29237:
[----:B------:R-:W-:Y:S05]  /*1870*/  BSYNC B0 ;  /* 0x0000000000007941 */ /* 0x000fea0003800000 */
.L_x_29236:
        /* <DEDUP_REMOVED lines=29> */
.L_x_29239:
[----:B------:R-:W-:Y:S05]  /*1a50*/  BSYNC B0 ;  /* 0x0000000000007941 */ /* 0x000fea0003800000 */
.L_x_29238:
        /* <DEDUP_REMOVED lines=30> */
.L_x_29241:
[----:B------:R-:W-:Y:S05]  /*1c40*/  BSYNC B0 ;  /* 0x0000000000007941 */ /* 0x000fea0003800000 */
.L_x_29240:
        /* <DEDUP_REMOVED lines=27> */
.L_x_29243:
[----:B------:R-:W-:Y:S05]  /*1e00*/  BSYNC B0 ;  /* 0x0000000000007941 */ /* 0x000fea0003800000 */
.L_x_29242:
        /* <DEDUP_REMOVED lines=27> */
.L_x_29245:
[----:B------:R-:W-:Y:S05]  /*1fc0*/  BSYNC B0 ;  /* 0x0000000000007941 */ /* 0x000fea0003800000 */
.L_x_29244:
        /* <DEDUP_REMOVED lines=18> */
.L_x_29248:
[----:B------:R-:W-:-:S13]  /*20f0*/  ISETP.GE.AND P0, PT, R13, R4, PT ;  /* 0x000000040d00720c */ /* 0x000fda0003f06270 */
[----:B------:R-:W-:Y:S05]  /*2100*/  @P0 BRA `(.L_x_29250) ;  /* 0x0000000000300947 */ /* 0x000fea0003800000 */
[----:B0-----:R-:W0:Y:S01]  /*2110*/  LDC.64 R2, c[0x0][0x218] ;  /* 0x00008600ff027b82 */ /* 0x001e220000000a00 */
[----:B-----5:R-:W-:Y:S02]  /*2120*/  IADD3 R9, R0, R13, RZ ;  /* 0x0000000d00097210 */ /* 0x020fe40007ffe0ff */
[----:B------:R-:W-:-:S03]  /*2130*/  IADD3 R13, R13, 0x80, RZ ;  /* 0x000000800d0d7810 */ /* 0x000fc60007ffe0ff */
[----:B0-----:R-:W-:-:S05]  /*2140*/  IMAD.WIDE.U32 R2, R9, 0x4, R2 ;  /* 0x0000000409027825 */ /* 0x001fca00078e0002 */
[----:B------:R1:W-:Y:S02]  /*2150*/  STG.E desc[UR4][R2.64], R8 ;  /* 0x0000000802007986 */ /* 0x0003e4000c101904 */
.L_x_29249:
[----:B------:R-:W-:-:S13]  /*2160*/  ISETP.GE.AND P0, PT, R13, R4, PT ;  /* 0x000000040d00720c */ /* 0x000fda0003f06270 */
[----:B------:R-:W-:Y:S05]  /*2170*/  @P0 BRA `(.L_x_29251) ;  /* 0x0000000000340947 */ /* 0x000fea0003800000 */
[----:B01----:R-:W0:Y:S01]  /*2180*/  LDC.64 R2, c[0x0][0x218] ;  /* 0x00008600ff027b82 */ /* 0x003e220000000a00 */
[----:B-----5:R-:W-:Y:S02]  /*2190*/  IADD3 R9, R0, R13, RZ ;  /* 0x0000000d00097210 */ /* 0x020fe40007ffe0ff */
[----:B------:R-:W-:-:S03]  /*21a0*/  IADD3 R13, R13, 0x80, RZ ;  /* 0x000000800d0d7810 */ /* 0x000fc60007ffe0ff */
[----:B0-----:R-:W-:-:S05]  /*21b0*/  IMAD.WIDE.U32 R2, R9, 0x4, R2 ;  /* 0x0000000409027825 */ /* 0x001fca00078e0002 */
[----:B------:R1:W-:Y:S02]  /*21c0*/  STG.E desc[UR4][R2.64], R5 ;  /* 0x0000000502007986 */ /* 0x0003e4000c101904 */
.L_x_29250:
        /* <DEDUP_REMOVED lines=8> */
.L_x_29251:
[----:B------:R-:W-:Y:S05]  /*2250*/  BSYNC B1 ;  /* 0x0000000000017941 */ /* 0x000fea0003800000 */
.L_x_29247:
[----:B------:R-:W-:-:S13]  /*2260*/  ISETP.GE.AND P0, PT, R13, R4, PT ;  /* 0x000000040d00720c */ /* 0x000fda0003f06270 */
[----:B01-3--:R-:W0:Y:S01]  /*2270*/  @!P0 LDC.64 R2, c[0x0][0x218] ;  /* 0x00008600ff028b82 */ /* 0x00be220000000a00 */
[----:B-----5:R-:W-:Y:S02]  /*2280*/  @!P0 IADD3 R5, R0, R13, RZ ;  /* 0x0000000d00058210 */ /* 0x020fe40007ffe0ff */
[----:B------:R-:W-:-:S03]  /*2290*/  @!P0 IADD3 R13, R13, 0x80, RZ ;  /* 0x000000800d0d8810 */ /* 0x000fc60007ffe0ff */
[----:B0-----:R-:W-:-:S05]  /*22a0*/  @!P0 IMAD.WIDE.U32 R2, R5, 0x4, R2 ;  /* 0x0000000405028825 */ /* 0x001fca00078e0002 */
[----:B------:R3:W-:Y:S02]  /*22b0*/  @!P0 STG.E desc[UR4][R2.64], R14 ;  /* 0x0000000e02008986 */ /* 0x0007e4000c101904 */
.L_x_29252:
[----:B------:R-:W-:Y:S05]  /*22c0*/  BSYNC B0 ;  /* 0x0000000000007941 */ /* 0x000fea0003800000 */
.L_x_29246:
        /* <DEDUP_REMOVED lines=8> */
.L_x_29253:
        /* <DEDUP_REMOVED lines=11> */
.L_x_36436:


//--------------------- .text._ZN2at6native29vectorized_elementwise_kernelILi8EZZZNS0_17expm1_kernel_cudaERNS_18TensorIteratorBaseEENKUlvE_clEvENKUlvE0_clEvEUlfE_St5arrayIPcLm2EEEEviT0_T1_ --------------------------
	.section	.text._ZN2at6native29vectorized_elementwise_kernelILi8EZZZNS0_17expm1_kernel_cudaERNS_18TensorIteratorBaseEENKUlvE_clEvENKUlvE0_clEvEUlfE_St5arrayIPcLm2EEEEviT0_T1_,"ax",@progbits
	.align	128
        .global         _ZN2at6native29vectorized_elementwise_kernelILi8EZZZNS0_17expm1_kernel_cudaERNS_18TensorIteratorBaseEENKUlvE_clEvENKUlvE0_clEvEUlfE_St5arrayIPcLm2EEEEviT0_T1_
        .type           _ZN2at6native29vectorized_elementwise_kernelILi8EZZZNS0_17expm1_kernel_cudaERNS_18TensorIteratorBaseEENKUlvE_clEvENKUlvE0_clEvEUlfE_St5arrayIPcLm2EEEEviT0_T1_,@function
        .size           _ZN2at6native29vectorized_elementwise_kernelILi8EZZZNS0_17expm1_kernel_cudaERNS_18TensorIteratorBaseEENKUlvE_clEvENKUlvE0_clEvEUlfE_St5arrayIPcLm2EEEEviT0_T1_,(.L_x_36437 - _ZN2at6native29vectorized_elementwise_kernelILi8EZZZNS0_17expm1_kernel_cudaERNS_18TensorIteratorBaseEENKUlvE_clEvENKUlvE0_clEvEUlfE_St5arrayIPcLm2EEEEviT0_T1_)
        .other          _ZN2at6native29vectorized_elementwise_kernelILi8EZZZNS0_17expm1_kernel_cudaERNS_18TensorIteratorBaseEENKUlvE_clEvENKUlvE0_clEvEUlfE_St5arrayIPcLm2EEEEviT0_T1_,@"STO_CUDA_ENTRY STV_DEFAULT"
_ZN2at6native29vectorized_elementwise_kernelILi8EZZZNS0_17expm1_kernel_cudaERNS_18TensorIteratorBaseEENKUlvE_clEvENKUlvE0_clEvEUlfE_St5arrayIPcLm2EEEEviT0_T1_:
.text._ZN2at6native29vectorized_elementwise_kernelILi8EZZZNS0_17expm1_kernel_cudaERNS_18TensorIteratorBaseEENKUlvE_clEvENKUlvE0_clEvEUlfE_St5arrayIPcLm2EEEEviT0_T1_:
        /* <DEDUP_REMOVED lines=213> */
.L_x_29254:
        /* <DEDUP_REMOVED lines=87> */
.L_x_29256:
[----:B------:R-:W-:Y:S05]  /*12c0*/  BSYNC B0 ;  /* 0x0000000000007941 */ /* 0x000fea0003800000 */
.L_x_29255:
        /* <DEDUP_REMOVED lines=30> */
.L_x_29258:
[----:B------:R-:W-:Y:S05]  /*14b0*/  BSYNC B0 ;  /* 0x0000000000007941 */ /* 0x000fea0003800000 */
.L_x_29257:
        /* <DEDUP_REMOVED lines=29> */
.L_x_29260:
[----:B------:R-:W-:Y:S05]  /*1690*/  BSYNC B0 ;  /* 0x0000000000007941 */ /* 0x000fea0003800000 */
.L_x_29259:
        /* <DEDUP_REMOVED lines=29> */
.L_x_29262:
[----:B------:R-:W-:Y:S05]  /*1870*/  BSYNC B0 ;  /* 0x0000000000007941 */ /* 0x000fea0003800000 */
.L_x_29261:
        /* <DEDUP_REMOVED lines=29> */
.L_x_29264:
[----:B------:R-:W-:Y:S05]  /*1a50*/  BSYNC B0 ;  /* 0x0000000000007941 */ /* 0x000fea0003800000 */
.L_x_29263:
        /* <DEDUP_REMOVED lines=30> */
.L_x_29266:
[----:B------:R-:W-:Y:S05]  /*1c40*/  BSYNC B0 ;  /* 0x0000000000007941 */ /* 0x000fea0003800000 */
.L_x_29265:
        /* <DEDUP_REMOVED lines=27> */
.L_x_29268:
[----:B------:R-:W-:Y:S05]  /*1e00*/  BSYNC B0 ;  /* 0x0000000000007941 */ /* 0x000fea0003800000 */
.L_x_29267:
        /* <DEDUP_REMOVED lines=27> */
.L_x_29270:
[----:B------:R-:W-:Y:S05]  /*1fc0*/  BSYNC B0 ;  /* 0x0000000000007941 */ /* 0x000fea0003800000 */
.L_x_29269:
        /* <DEDUP_REMOVED lines=18> */
.L_x_29273:
[----:B------:R-:W-:-:S13]  /*20f0*/  ISETP.GE.AND P0, PT, R13, R4, PT ;  /* 0x000000040d00720c */ /* 0x000fda0003f06270 */
[----:B------:R-:W-:Y:S05]  /*2100*/  @P0 BRA `(.L_x_29275) ;  /* 0x0000000000300947 */ /* 0x000fea0003800000 */
[----:B0-----:R-:W0:Y:S01]  /*2110*/  LDC.64 R2, c[0x0][0x218] ;  /* 0x00008600ff027b82 */ /* 0x001e220000000a00 */
[----:B-----5:R-:W-:Y:S02]  /*2120*/  IADD3 R9, R0, R13, RZ ;  /* 0x0000000d00097210 */ /* 0x020fe40007ffe0ff */
[----:B------:R-:W-:-:S03]  /*2130*/  IADD3 R13, R13, 0x80, RZ ;  /* 0x000000800d0d7810 */ /* 0x000fc60007ffe0ff */
[----:B0-----:R-:W-:-:S05]  /*2140*/  IMAD.WIDE.U32 R2, R9, 0x4, R2 ;  /* 0x0000000409027825 */ /* 0x001fca00078e0002 */
[----:B------:R1:W-:Y:S02]  /*2150*/  STG.E desc[UR4][R2.64], R8 ;  /* 0x0000000802007986 */ /* 0x0003e4000c101904 */
.L_x_29274:
[----:B------:R-:W-:-:S13]  /*2160*/  ISETP.GE.AND P0, PT, R13, R4, PT ;  /* 0x000000040d00720c */ /* 0x000fda0003f06270 */
[----:B------:R-:W-:Y:S05]  /*2170*/  @P0 BRA `(.L_x_29276) ;  /* 0x0000000000340947 */ /* 0x000fea0003800000 */
[----:B01----:R-:W0:Y:S01]  /*2180*/  LDC.64 R2, c[0x0][0x218] ;  /* 0x00008600ff027b82 */ /* 0x003e220000000a00 */
[----:B-----5:R-:W-:Y:S02]  /*2190*/  IADD3 R9, R0, R13, RZ ;  /* 0x0000000d00097210 */ /* 0x020fe40007ffe0ff */
[----:B------:R-:W-:-:S03]  /*21a0*/  IADD3 R13, R13, 0x80, RZ ;  /* 0x000000800d0d7810 */ /* 0x000fc60007ffe0ff */
[----:B0-----:R-:W-:-:S05]  /*21b0*/  IMAD.WIDE.U32 R2, R9, 0x4, R2 ;  /* 0x0000000409027825 */ /* 0x001fca00078e0002 */
[----:B------:R1:W-:Y:S02]  /*21c0*/  STG.E desc[UR4][R2.64], R5 ;  /* 0x0000000502007986 */ /* 0x0003e4000c101904 */
.L_x_29275:
        /* <DEDUP_REMOVED lines=8> */
.L_x_29276:
[----:B------:R-:W-:Y:S05]  /*2250*/  BSYNC B1 ;  /* 0x0000000000017941 */ /* 0x000fea0003800000 */
.L_x_29272:
[----:B------:R-:W-:-:S13]  /*2260*/  ISETP.GE.AND P0, PT, R13, R4, PT ;  /* 0x000000040d00720c */ /* 0x000fda0003f06270 */
[----:B01-3--:R-:W0:Y:S01]  /*2270*/  @!P0 LDC.64 R2, c[0x0][0x218] ;  /* 0x00008600ff028b82 */ /* 0x00be220000000a00 */
[----:B-----5:R-:W-:Y:S02]  /*2280*/  @!P0 IADD3 R5, R0, R13, RZ ;  /* 0x0000000d00058210 */ /* 0x020fe40007ffe0ff */
[----:B------:R-:W-:-:S03]  /*2290*/  @!P0 IADD3 R13, R13, 0x80, RZ ;  /* 0x000000800d0d8810 */ /* 0x000fc60007ffe0ff */
[----:B0-----:R-:W-:-:S05]  /*22a0*/  @!P0 IMAD.WIDE.U32 R2, R5, 0x4, R2 ;  /* 0x0000000405028825 */ /* 0x001fca00078e0002 */
[----:B------:R3:W-:Y:S02]  /*22b0*/  @!P0 STG.E desc[UR4][R2.64], R14 ;  /* 0x0000000e02008986 */ /* 0x0007e4000c101904 */
.L_x_29277:
[----:B------:R-:W-:Y:S05]  /*22c0*/  BSYNC B0 ;  /* 0x0000000000007941 */ /* 0x000fea0003800000 */
.L_x_29271:
        /* <DEDUP_REMOVED lines=8> */
.L_x_29278:
        /* <DEDUP_REMOVED lines=11> */
.L_x_36437:


//--------------------- .text._ZN2at6native18elementwise_kernelILi128ELi4EZNS0_15gpu_kernel_implIZZZNS0_17expm1_kernel_cudaERNS_18TensorIteratorBaseEENKUlvE_clEvENKUlvE_clEvEUldE_EEvS4_RKT_EUliE_EEviT1_ --------------------------
	.section	.text._ZN2at6native18elementwise_kernelILi128ELi4EZNS0_15gpu_kernel_implIZZZNS0_17expm1_kernel_cudaERNS_18TensorIteratorBaseEENKUlvE_clEvENKUlvE_clEvEUldE_EEvS4_RKT_EUliE_EEviT1_,"ax",@progbits
	.align	128
        .global         _ZN2at6native18elementwise_kernelILi128ELi4EZNS0_15gpu_kernel_implIZZZNS0_17expm1_kernel_cudaERNS_18TensorIteratorBaseEENKUlvE_clEvENKUlvE_clEvEUldE_EEvS4_RKT_EUliE_EEviT1_
        .type           _ZN2at6native18elementwise_kernelILi128ELi4EZNS0_15gpu_kernel_implIZZZNS0_17expm1_kernel_cudaERNS_18TensorIteratorBaseEENKUlvE_clEvENKUlvE_clEvEUldE_EEvS4_RKT_EUliE_EEviT1_,@function
        .size           _ZN2at6native18elementwise_kernelILi128ELi4EZNS0_15gpu_kernel_implIZZZNS0_17expm1_kernel_cudaERNS_18TensorIteratorBaseEENKUlvE_clEvENKUlvE_clEvEUldE_EEvS4_RKT_EUliE_EEviT1_,(.L_x_36438 - _ZN2at6native18elementwise_kernelILi128ELi4EZNS0_15gpu_kernel_implIZZZNS0_17expm1_kernel_cudaERNS_18TensorIteratorBaseEENKUlvE_clEvENKUlvE_clEvEUldE_EEvS4_RKT_EUliE_EEviT1_)
        .other          _ZN2at6native18elementwise_kernelILi128ELi4EZNS0_15gpu_kernel_implIZZZNS0_17expm1_kernel_cudaERNS_18TensorIteratorBaseEENKUlvE_clEvENKUlvE_clEvEUldE_EEvS4_RKT_EUliE_EEviT1_,@"STO_CUDA_ENTRY STV_DEFAULT"
_ZN2at6native18elementwise_kernelILi128ELi4EZNS0_15gpu_kernel_implIZZZNS0_17expm1_kernel_cudaERNS_18TensorIteratorBaseEENKUlvE_clEvENKUlvE_clEvEUldE_EEvS4_RKT_EUliE_EEviT1_:
.text._ZN2at6native18elementwise_kernelILi128ELi4EZNS0_15gpu_kernel_implIZZZNS0_17expm1_kernel_cudaERNS_18TensorIteratorBaseEENKUlvE_clEvENKUlvE_clEvEUldE_EEvS4_RKT_EUliE_EEviT1_:
        /* <DEDUP_REMOVED lines=313> */
.L_x_29281:
        /* <DEDUP_REMOVED lines=21> */
.L_x_29285:
[----:B------:R-:W2:Y:S02]  /*14e0*/  LDG.E.U8 R2, desc[UR36][R2.64] ;  /* 0x0000002402027981 */ /* 0x000ea4000c1e1100 */
[----:B--2---:R0:W1:Y:S01]  /*14f0*/  I2F.F64.U16 R4, R2 ;  /* 0x0000000200047312 */ /* 0x0040620000101800 */
[----:B------:R-:W-:Y:S05]  /*1500*/  BRA `(.L_x_29287) ;  /* 0x0000000c00707947 */ /* 0x000fea0003800000 */
.L_x_29284:
        /* <DEDUP_REMOVED lines=9> */
.L_x_29289:
[----:B------:R-:W2:Y:S02]  /*15a0*/  LDG.E R2, desc[UR36][R2.64] ;  /* 0x0000002402027981 */ /* 0x000ea4000c1e1900 */
[----:B--2---:R0:W1:Y:S01]  /*15b0*/  I2F.F64 R4, R2 ;  /* 0x0000000200047312 */ /* 0x0040620000201c00 */
[----:B------:R-:W-:Y:S05]  /*15c0*/  BRA `(.L_x_29287) ;  /* 0x0000000c00407947 */ /* 0x000fea0003800000 */
.L_x_29288:
[----:B------:R-:W2:Y:S02]  /*15d0*/  LDG.E.U16 R2, desc[UR36][R2.64] ;  /* 0x0000002402027981 */ /* 0x000ea4000c1e1500 */
[----:B--2---:R0:W1:Y:S01]  /*15e0*/  I2F.F64.S16 R4, R2 ;  /* 0x0000000200047312 */ /* 0x0040620000101c00 */
[----:B------:R-:W-:Y:S05]  /*15f0*/  BRA `(.L_x_29287) ;  /* 0x0000000c00347947 */ /* 0x000fea0003800000 */
.L_x_29283:
        /* <DEDUP_REMOVED lines=10> */
.L_x_29291:
[----:B------:R-:W2:Y:S02]  /*16a0*/  LDG.E.U16 R0, desc[UR36][R2.64] ;  /* 0x0000002402007981 */ /* 0x000ea4000c1e1500 */
[----:B--2---:R-:W-:-:S05]  /*16b0*/  HADD2.F32 R0, -RZ, R0.H0_H0 ;  /* 0x20000000ff007230 */ /* 0x004fca0000004100 */
[----:B------:R-:W-:-:S04]  /*16c0*/  FMUL.FTZ R0, R0, 1 ;  /* 0x3f80000000007820 */ /* 0x000fc80000410000 */
[----:B------:R0:W1:Y:S01]  /*16d0*/  F2F.F64.F32 R4, R0 ;  /* 0x0000000000047310 */ /* 0x0000620000201800 */
[----:B------:R-:W-:Y:S05]  /*16e0*/  BRA `(.L_x_29287) ;  /* 0x0000000800f87947 */ /* 0x000fea0003800000 */
.L_x_29290:
        /* <DEDUP_REMOVED lines=10> */
.L_x_29293:
[----:B------:R-:W2:Y:S02]  /*1790*/  LDG.E.U16 R2, desc[UR36][R2.64] ;  /* 0x0000002402027981 */ /* 0x000ea4000c1e1500 */
[----:B--2---:R-:W-:-:S05]  /*17a0*/  HADD2.F32 R0, -RZ, R2.H0_H0 ;  /* 0x20000002ff007230 */ /* 0x004fca0000004100 */
[----:B------:R-:W-:-:S04]  /*17b0*/  FMUL.FTZ R0, R0, 1 ;  /* 0x3f80000000007820 */ /* 0x000fc80000410000 */
[----:B------:R0:W1:Y:S01]  /*17c0*/  F2F.F64.F32 R4, R0 ;  /* 0x0000000000047310 */ /* 0x0000620000201800 */
[----:B------:R-:W-:Y:S05]  /*17d0*/  BRA `(.L_x_29287) ;  /* 0x0000000800bc7947 */ /* 0x000fea0003800000 */
.L_x_29292:
[----:B------:R0:W5:Y:S01]  /*17e0*/  LDG.E.64 R4, desc[UR36][R2.64] ;  /* 0x0000002402047981 */ /* 0x000162000c1e1b00 */
[----:B------:R-:W-:Y:S05]  /*17f0*/  BRA `(.L_x_29287) ;  /* 0x0000000800b47947 */ /* 0x000fea0003800000 */
.L_x_29282:
        /* <DEDUP_REMOVED lines=13> */
.L_x_29296:
[----:B------:R0:W5:Y:S01]  /*18d0*/  LDG.E.64 R4, desc[UR36][R2.64] ;  /* 0x0000002402047981 */ /* 0x000162000c1e1b00 */
[----:B------:R-:W-:Y:S05]  /*18e0*/  BRA `(.L_x_29287) ;  /* 0x0000000800787947 */ /* 0x000fea0003800000 */
.L_x_29295:
        /* <DEDUP_REMOVED lines=28> */
.L_x_29298:
        /* <DEDUP_REMOVED lines=15> */
.L_x_29297:
[----:B------:R-:W2:Y:S02]  /*1ba0*/  LDG.E.U16 R0, desc[UR36][R2.64] ;  /* 0x0000002402007981 */ /* 0x000ea4000c1e1500 */
[----:B--2---:R-:W-:-:S04]  /*1bb0*/  IMAD.U32 R0, R0, 0x10000, RZ ;  /* 0x0001000000007824 */ /* 0x004fc800078e00ff */
[----:B------:R-:W-:-:S04]  /*1bc0*/  FMUL.FTZ R0, R0, 1 ;  /* 0x3f80000000007820 */ /* 0x000fc80000410000 */
[----:B------:R0:W1:Y:S01]  /*1bd0*/  F2F.F64.F32 R4, R0 ;  /* 0x0000000000047310 */ /* 0x0000620000201800 */
[----:B------:R-:W-:Y:S05]  /*1be0*/  BRA `(.L_x_29287) ;  /* 0x0000000400b87947 */ /* 0x000fea0003800000 */
.L_x_29294:
        /* <DEDUP_REMOVED lines=11> */
.L_x_29301:
        /* <DEDUP_REMOVED lines=21> */
.L_x_29305:
[----:B------:R-:W-:Y:S05]  /*1df0*/  BSYNC B1 ;  /* 0x0000000000017941 */ /* 0x000fea0003800000 */
.L_x_29304:
[----:B------:R-:W-:Y:S01]  /*1e00*/  LEA R3, R0, 0x3b800000, 0x17 ;  /* 0x3b80000000037811 */ /* 0x000fe200078eb8ff */
[----:B------:R-:W-:-:S05]  /*1e10*/  IMAD.SHL.U32 R0, R2, 0x100000, RZ ;  /* 0x0010000002007824 */ /* 0x000fca00078e00ff */
[----:B------:R-:W-:-:S07]  /*1e20*/  LOP3.LUT R0, R3, R0, R4, 0xfe, !PT ;  /* 0x0000000003007212 */ /* 0x000fce00078efe04 */
.L_x_29303:
[----:B------:R-:W-:Y:S05]  /*1e30*/  BSYNC B0 ;  /* 0x0000000000007941 */ /* 0x000fea0003800000 */
.L_x_29302:
[----:B------:R-:W-:-:S04]  /*1e40*/  FMUL.FTZ R0, R0, 1 ;  /* 0x3f80000000007820 */ /* 0x000fc80000410000 */
[----:B------:R2:W3:Y:S01]  /*1e50*/  F2F.F64.F32 R4, R0 ;  /* 0x0000000000047310 */ /* 0x0004e20000201800 */
[----:B------:R-:W-:Y:S05]  /*1e60*/  BRA `(.L_x_29287) ;  /* 0x0000000400187947 */ /* 0x000fea0003800000 */
.L_x_29300:
        /* <DEDUP_REMOVED lines=21> */
.L_x_29309:
[----:B------:R-:W-:Y:S05]  /*1fc0*/  BSYNC B1 ;  /* 0x0000000000017941 */ /* 0x000fea0003800000 */
.L_x_29308:
[----:B------:R-:W-:Y:S01]  /*1fd0*/  LEA R3, R0, 0x37800000, 0x17 ;  /* 0x3780000000037811 */ /* 0x000fe200078eb8ff */
[----:B------:R-:W-:-:S05]  /*1fe0*/  IMAD.SHL.U32 R0, R2, 0x200000, RZ ;  /* 0x0020000002007824 */ /* 0x000fca00078e00ff */
[----:B------:R-:W-:-:S07]  /*1ff0*/  LOP3.LUT R0, R3, R0, R4, 0xfe, !PT ;  /* 0x0000000003007212 */ /* 0x000fce00078efe04 */
.L_x_29307:
[----:B------:R-:W-:Y:S05]  /*2000*/  BSYNC B0 ;  /* 0x0000000000007941 */ /* 0x000fea0003800000 */
.L_x_29306:
[----:B------:R-:W-:-:S04]  /*2010*/  FMUL.FTZ R0, R0, 1 ;  /* 0x3f80000000007820 */ /* 0x000fc80000410000 */
[----:B------:R4:W0:Y:S01]  /*2020*/  F2F.F64.F32 R4, R0 ;  /* 0x0000000000047310 */ /* 0x0008220000201800 */
[----:B------:R-:W-:Y:S05]  /*2030*/  BRA `(.L_x_29287) ;  /* 0x0000000000a47947 */ /* 0x000fea0003800000 */
.L_x_29299:
        /* <DEDUP_REMOVED lines=14> */
.L_x_29313:
[----:B------:R-:W-:Y:S05]  /*2120*/  BSYNC B0 ;  /* 0x0000000000007941 */ /* 0x000fea0003800000 */
.L_x_29312:
[----:B------:R-:W-:-:S04]  /*2130*/  FMUL.FTZ R0, R0, 1 ;  /* 0x3f80000000007820 */ /* 0x000fc80000410000 */
[----:B------:R0:W1:Y:S01]  /*2140*/  F2F.F64.F32 R4, R0 ;  /* 0x0000000000047310 */ /* 0x0000620000201800 */
[----:B------:R-:W-:Y:S05]  /*2150*/  BRA `(.L_x_29287) ;  /* 0x00000000005c7947 */ /* 0x000fea0003800000 */
.L_x_29286:
        /* <DEDUP_REMOVED lines=16> */
.L_x_29314:
[----:B------:R-:W-:Y:S01]  /*2260*/  CS2R R4, SRZ ;  /* 0x0000000000047805 */ /* 0x000fe2000001ff00 */
[----:B------:R-:W-:Y:S06]  /*2270*/  BRA `(.L_x_29287) ;  /* 0x0000000000147947 */ /* 0x000fec0003800000 */
.L_x_29311:
[----:B------:R-:W2:Y:S02]  /*2280*/  LDG.E.64 R4, desc[UR36][R2.64] ;  /* 0x0000002402047981 */ /* 0x000ea4000c1e1b00 */
[----:B--2---:R-:W0:Y:S01]  /*2290*/  I2F.F64.U64 R4, R4 ;  /* 0x0000000400047312 */ /* 0x004e220000301800 */
[----:B------:R-:W-:Y:S05]  /*22a0*/  BRA `(.L_x_29287) ;  /* 0x0000000000087947 */ /* 0x000fea0003800000 */
.L_x_29310:
[----:B------:R-:W2:Y:S02]  /*22b0*/  LDG.E R2, desc[UR36][R2.64] ;  /* 0x0000002402027981 */ /* 0x000ea4000c1e1900 */
[----:B--2---:R0:W1:Y:S02]  /*22c0*/  I2F.F64.U32 R4, R2 ;  /* 0x0000000200047312 */ /* 0x0040640000201800 */
.L_x_29287:
[C---:B01-3-5:R-:W-:Y:S01]  /*22d0*/  FSETP.GEU.FTZ.AND P1, PT, R5.reuse, 4.1931471824645996094, PT ;  /* 0x40862e430500780b */ /* 0x06bfe20003f3e000 */
[----:B------:R-:W-:Y:S01]  /*22e0*/  BSSY B0, `(.L_x_29315) ;  /* 0x0000045000007945 */ /* 0x000fe20003800000 */
[----:B------:R-:W-:-:S13]  /*22f0*/  FSETP.GT.FTZ.AND P0, PT, R5, -3.1640625, PT ;  /* 0xc04a80000500780b */ /* 0x000fda0003f14000 */
[----:B------:R-:W-:Y:S05]  /*2300*/  @P0 BRA !P1, `(.L_x_29316) ;  /* 0x0000000000200947 */ /* 0x000fea0004800000 */
[C---:B------:R-:W-:Y:S01]  /*2310*/  DADD R2, R4.reuse, R4 ;  /* 0x0000000004027229 */ /* 0x040fe20000000004 */
[----:B--2-4-:R-:W-:Y:S01]  /*2320*/  IMAD.MOV.U32 R0, RZ, RZ, 0x3ff00000 ;  /* 0x3ff00000ff007424 */ /* 0x014fe200078e00ff */
[----:B------:R-:W-:Y:S01]  /*2330*/  ISETP.GE.AND P1, PT, R5, RZ, PT ;  /* 0x000000ff0500720c */ /* 0x000fe20003f26270 */
[----:B------:R-:W-:-:S03]  /*2340*/  DSETP.GTU.AND P0, PT, |R4|, +INF , PT ;  /* 0x7ff000000400742a */ /* 0x000fc60003f0c200 */
[----:B------:R-:W-:-:S04]  /*2350*/  FSEL R5, -R0, +QNAN , !P1 ;  /* 0x7ff0000000057808 */ /* 0x000fc80004800100 */
[----:B------:R-:W-:Y:S02]  /*2360*/  FSEL R4, R2, RZ, P0 ;  /* 0x000000ff02047208 */ /* 0x000fe40000000000 */
[----:B------:R-:W-:Y:S01]  /*2370*/  FSEL R5, R3, R5, P0 ;  /* 0x0000000503057208 */ /* 0x000fe20000000000 */
[----:B------:R-:W-:Y:S06]  /*2380*/  BRA `(.L_x_29317) ;  /* 0x0000000000e87947 */ /* 0x000fec0003800000 */
.L_x_29316:
[----:B------:R-:W-:Y:S01]  /*2390*/  IMAD.MOV.U32 R2, RZ, RZ, 0x652b82fe ;  /* 0x652b82feff027424 */ /* 0x000fe200078e00ff */
[----:B------:R-:W-:Y:S01]  /*23a0*/  UMOV UR4, 0xfefa39ef ;  /* 0xfefa39ef00047882 */ /* 0x000fe20000000000 */
[----:B------:R-:W-:Y:S01]  /*23b0*/  IMAD.MOV.U32 R3, RZ, RZ, 0x3ff71547 ;  /* 0x3ff71547ff037424 */ /* 0x000fe200078e00ff */
[----:B------:R-:W-:Y:S01]  /*23c0*/  UMOV UR5, 0x3fe62e42 ;  /* 0x3fe62e4200057882 */ /* 0x000fe20000000000 */
[----:B--2-4-:R-:W-:-:S04]  /*23d0*/  IMAD.SHL.U32 R0, R5, 0x2, RZ ;  /* 0x0000000205007824 */ /* 0x014fc800078e00ff */
        /* <DEDUP_REMOVED lines=53> */
.L_x_29317:
[----:B------:R-:W-:Y:S05]  /*2730*/  BSYNC B0 ;  /* 0x0000000000007941 */ /* 0x000fea0003800000 */
.L_x_29315:
        /* <DEDUP_REMOVED lines=15> */
.L_x_29321:
[----:B------:R-:W0:Y:S02]  /*2830*/  F2I.S64.F64.TRUNC R4, R4 ;  /* 0x0000000400047311 */ /* 0x000e24000030d900 */
[----:B0-----:R-:W-:-:S05]  /*2840*/  IMAD.MOV.U32 R3, RZ, RZ, R4 ;  /* 0x000000ffff037224 */ /* 0x001fca00078e0004 */
[----:B------:R0:W-:Y:S01]  /*2850*/  STG.E.U8 desc[UR36][R16.64], R3 ;  /* 0x0000000310007986 */ /* 0x0001e2000c101124 */
[----:B------:R-:W-:Y:S05]  /*2860*/  BRA `(.L_x_29323) ;  /* 0x0000000c00f87947 */ /* 0x000fea0003800000 */
.L_x_29320:
        /* <DEDUP_REMOVED lines=9> */
.L_x_29325:
[----:B------:R-:W0:Y:S02]  /*2900*/  F2I.F64.TRUNC R5, R4 ;  /* 0x0000000400057311 */ /* 0x000e24000030d100 */
[----:B0-----:R0:W-:Y:S01]  /*2910*/  STG.E desc[UR36][R16.64], R5 ;  /* 0x0000000510007986 */ /* 0x0011e2000c101924 */
[----:B------:R-:W-:Y:S05]  /*2920*/  BRA `(.L_x_29323) ;  /* 0x0000000c00c87947 */ /* 0x000fea0003800000 */
.L_x_29324:
[----:B------:R-:W0:Y:S02]  /*2930*/  F2I.F64.TRUNC R5, R4 ;  /* 0x0000000400057311 */ /* 0x000e24000030d100 */
[----:B0-----:R0:W-:Y:S01]  /*2940*/  STG.E.U16 desc[UR36][R16.64], R5 ;  /* 0x0000000510007986 */ /* 0x0011e2000c101524 */
[----:B------:R-:W-:Y:S05]  /*2950*/  BRA `(.L_x_29323) ;  /* 0x0000000c00bc7947 */ /* 0x000fea0003800000 */
.L_x_29319:
        /* <DEDUP_REMOVED lines=13> */
.L_x_29327:
        /* <DEDUP_REMOVED lines=8> */
.L_x_29326:
        /* <DEDUP_REMOVED lines=14> */
.L_x_29329:
        /* <DEDUP_REMOVED lines=9> */
.L_x_29328:
[----:B------:R4:W-:Y:S01]  /*2c20*/  STG.E.64 desc[UR36][R16.64], R4 ;  /* 0x0000000410007986 */ /* 0x0009e2000c101b24 */
[----:B------:R-:W-:Y:S05]  /*2c30*/  BRA `(.L_x_29323) ;  /* 0x0000000c00047947 */ /* 0x000fea0003800000 */
.L_x_29318:
        /* <DEDUP_REMOVED lines=12> */
.L_x_29332:
[----:B------:R-:W-:-:S05]  /*2d00*/  CS2R R6, SRZ ;  /* 0x0000000000067805 */ /* 0x000fca000001ff00 */
[----:B------:R0:W-:Y:S01]  /*2d10*/  STG.E.128 desc[UR36][R16.64], R4 ;  /* 0x0000000410007986 */ /* 0x0001e2000c101d24 */
[----:B------:R-:W-:Y:S05]  /*2d20*/  BRA `(.L_x_29323) ;  /* 0x0000000800c87947 */ /* 0x000fea0003800000 */
.L_x_29331:
        /* <DEDUP_REMOVED lines=25> */
.L_x_29336:
[----:B------:R-:W-:Y:S05]  /*2ec0*/  BSYNC B0 ;  /* 0x0000000000007941 */ /* 0x000fea0003800000 */
.L_x_29335:
[----:B------:R-:W-:-:S05]  /*2ed0*/  LOP3.LUT R3, R0, R3, RZ, 0xfc, !PT ;  /* 0x0000000300037212 */ /* 0x000fca00078efcff */
[----:B------:R0:W-:Y:S01]  /*2ee0*/  STG.E.U8 desc[UR36][R16.64], R3 ;  /* 0x0000000310007986 */ /* 0x0001e2000c101124 */
[----:B------:R-:W-:Y:S05]  /*2ef0*/  BRA `(.L_x_29323) ;  /* 0x0000000800547947 */ /* 0x000fea0003800000 */
.L_x_29334:
        /* <DEDUP_REMOVED lines=17> */
.L_x_29338:
[----:B------:R-:W-:Y:S01]  /*3010*/  IMAD.MOV.U32 R0, RZ, RZ, 0x7f ;  /* 0x0000007fff007424 */ /* 0x000fe200078e00ff */
[----:B------:R-:W-:-:S04]  /*3020*/  ISETP.GT.U32.AND P0, PT, R2, 0x7f800000, PT ;  /* 0x7f8000000200780c */ /* 0x000fc80003f04070 */
[----:B------:R-:W-:-:S09]  /*3030*/  SEL R0, R0, 0x7c, P0 ;  /* 0x0000007c00007807 */ /* 0x000fd20000000000 */
.L_x_29339:
[----:B------:R-:W-:Y:S05]  /*3040*/  BSYNC B0 ;  /* 0x0000000000007941 */ /* 0x000fea0003800000 */
.L_x_29337:
[----:B------:R-:W-:-:S04]  /*3050*/  LOP3.LUT R2, R3, 0x80000000, RZ, 0xc0, !PT ;  /* 0x8000000003027812 */ /* 0x000fc800078ec0ff */
[----:B------:R-:W-:-:S04]  /*3060*/  SHF.R.U32.HI R3, RZ, 0x18, R2 ;  /* 0x00000018ff037819 */ /* 0x000fc80000011602 */
[----:B------:R-:W-:-:S05]  /*3070*/  LOP3.LUT R3, R0, R3, RZ, 0xfc, !PT ;  /* 0x0000000300037212 */ /* 0x000fca00078efcff */
[----:B------:R0:W-:Y:S01]  /*3080*/  STG.E.U8 desc[UR36][R16.64], R3 ;  /* 0x0000000310007986 */ /* 0x0001e2000c101124 */
[----:B------:R-:W-:Y:S05]  /*3090*/  BRA `(.L_x_29323) ;  /* 0x0000000400ec7947 */ /* 0x000fea0003800000 */
.L_x_29333:
        /* <DEDUP_REMOVED lines=8> */
.L_x_29330:
        /* <DEDUP_REMOVED lines=11> */
.L_x_29342:
        /* <DEDUP_REMOVED lines=21> */
.L_x_29345:
[----:B------:R-:W-:-:S04]  /*3320*/  LOP3.LUT R2, R3, 0x80000000, RZ, 0xc0, !PT ;  /* 0x8000000003027812 */ /* 0x000fc800078ec0ff */
[----:B------:R-:W-:-:S04]  /*3330*/  SHF.R.U32.HI R3, RZ, 0x18, R2 ;  /* 0x00000018ff037819 */ /* 0x000fc80000011602 */
[----:B------:R-:W-:-:S04]  /*3340*/  LOP3.LUT R0, R0, R3, RZ, 0xfc, !PT ;  /* 0x0000000300007212 */ /* 0x000fc800078efcff */
[----:B------:R-:W-:-:S07]  /*3350*/  PRMT R8, R0, 0x7610, R8 ;  /* 0x0000761000087816 */ /* 0x000fce0000000008 */
.L_x_29344:
[----:B------:R-:W-:Y:S05]  /*3360*/  BSYNC B0 ;  /* 0x0000000000007941 */ /* 0x000fea0003800000 */
.L_x_29343:
[----:B------:R0:W-:Y:S01]  /*3370*/  STG.E.U8 desc[UR36][R16.64], R8 ;  /* 0x0000000810007986 */ /* 0x0001e2000c101124 */
[----:B------:R-:W-:Y:S05]  /*3380*/  BRA `(.L_x_29323) ;  /* 0x0000000400307947 */ /* 0x000fea0003800000 */
.L_x_29341:
        /* <DEDUP_REMOVED lines=21> */
.L_x_29348:
[----:B------:R-:W-:-:S04]  /*34e0*/  LOP3.LUT R2, R3, 0x80000000, RZ, 0xc0, !PT ;  /* 0x8000000003027812 */ /* 0x000fc800078ec0ff */
[----:B------:R-:W-:-:S04]  /*34f0*/  SHF.R.U32.HI R3, RZ, 0x18, R2 ;  /* 0x00000018ff037819 */ /* 0x000fc80000011602 */
[----:B------:R-:W-:-:S04]  /*3500*/  LOP3.LUT R0, R0, R3, RZ, 0xfc, !PT ;  /* 0x0000000300007212 */ /* 0x000fc800078efcff */
[----:B------:R-:W-:-:S07]  /*3510*/  PRMT R8, R0, 0x7610, R8 ;  /* 0x0000761000087816 */ /* 0x000fce0000000008 */
.L_x_29347:
[----:B------:R-:W-:Y:S05]  /*3520*/  BSYNC B0 ;  /* 0x0000000000007941 */ /* 0x000fea0003800000 */
.L_x_29346:
[----:B------:R0:W-:Y:S01]  /*3530*/  STG.E.U8 desc[UR36][R16.64], R8 ;  /* 0x0000000810007986 */ /* 0x0001e2000c101124 */
[----:B------:R-:W-:Y:S05]  /*3540*/  BRA `(.L_x_29323) ;  /* 0x0000000000c07947 */ /* 0x000fea0003800000 */
.L_x_29340:
        /* <DEDUP_REMOVED lines=26> */
.L_x_29322:
        /* <DEDUP_REMOVED lines=16> */
.L_x_29351:
[----:B------:R-:W-:Y:S05]  /*37f0*/  BRA `(.L_x_29323) ;  /* 0x0000000000147947 */ /* 0x000fea0003800000 */
.L_x_29350:
[----:B------:R-:W0:Y:S02]  /*3800*/  F2I.U64.F64.TRUNC R4, R4 ;  /* 0x0000000400047311 */ /* 0x000e24000030d800 */
[----:B0-----:R0:W-:Y:S01]  /*3810*/  STG.E.64 desc[UR36][R16.64], R4 ;  /* 0x0000000410007986 */ /* 0x0011e2000c101b24 */
[----:B------:R-:W-:Y:S05]  /*3820*/  BRA `(.L_x_29323) ;  /* 0x0000000000087947 */ /* 0x000fea0003800000 */
.L_x_29349:
[----:B------:R-:W0:Y:S02]  /*3830*/  F2I.U32.F64.TRUNC R5, R4 ;  /* 0x0000000400057311 */ /* 0x000e24000030d000 */
[----:B0-----:R0:W-:Y:S02]  /*3840*/  STG.E desc[UR36][R16.64], R5 ;  /* 0x0000000510007986 */ /* 0x0011e4000c101924 */
.L_x_29323:
[----:B------:R-:W-:-:S04]  /*3850*/  IMAD R18, R18, 0x200, R23 ;  /* 0x0000020012127824 */ /* 0x000fc800078e0217 */
[----:B------:R-:W-:-:S07]  /*3860*/  VIADD R19, R18, 0x80 ;  /* 0x0000008012137836 */ /* 0x000fce0000000000 */
.L_x_29280:
[----:B------:R-:W-:Y:S05]  /*3870*/  BSYNC B6 ;  /* 0x0000000000067941 */ /* 0x000fea0003800000 */
.L_x_29279:
        /* <DEDUP_REMOVED lines=307> */
.L_x_29354:
        /* <DEDUP_REMOVED lines=21> */
.L_x_29358:
[----:B------:R-:W2:Y:S02]  /*4d00*/  LDG.E.U8 R2, desc[UR36][R2.64] ;  /* 0x0000002402027981 */ /* 0x000ea4000c1e1100 */
[----:B--2---:R0:W1:Y:S01]  /*4d10*/  I2F.F64.U16 R4, R2 ;  /* 0x0000000200047312 */ /* 0x0040620000101800 */
[----:B------:R-:W-:Y:S05]  /*4d20*/  BRA `(.L_x_29360) ;  /* 0x0000000c00707947 */ /* 0x000fea0003800000 */
.L_x_29357:
        /* <DEDUP_REMOVED lines=9> */
.L_x_29362:
[----:B------:R-:W2:Y:S02]  /*4dc0*/  LDG.E R2, desc[UR36][R2.64] ;  /* 0x0000002402027981 */ /* 0x000ea4000c1e1900 */
[----:B--2---:R0:W1:Y:S01]  /*4dd0*/  I2F.F64 R4, R2 ;  /* 0x0000000200047312 */ /* 0x0040620000201c00 */
[----:B------:R-:W-:Y:S05]  /*4de0*/  BRA `(.L_x_29360) ;  /* 0x0000000c00407947 */ /* 0x000fea0003800000 */
.L_x_29361:
[----:B------:R-:W2:Y:S02]  /*4df0*/  LDG.E.U16 R2, desc[UR36][R2.64] ;  /* 0x0000002402027981 */ /* 0x000ea4000c1e1500 */
[----:B--2---:R0:W1:Y:S01]  /*4e00*/  I2F.F64.S16 R4, R2 ;  /* 0x0000000200047312 */ /* 0x0040620000101c00 */
[----:B------:R-:W-:Y:S05]  /*4e10*/  BRA `(.L_x_29360) ;  /* 0x0000000c00347947 */ /* 0x000fea0003800000 */
.L_x_29356:
        /* <DEDUP_REMOVED lines=10> */
.L_x_29364:
[----:B------:R-:W2:Y:S02]  /*4ec0*/  LDG.E.U16 R0, desc[UR36][R2.64] ;  /* 0x0000002402007981 */ /* 0x000ea4000c1e1500 */
[----:B--2---:R-:W-:-:S05]  /*4ed0*/  HADD2.F32 R0, -RZ, R0.H0_H0 ;  /* 0x20000000ff007230 */ /* 0x004fca0000004100 */
[----:B------:R-:W-:-:S04]  /*4ee0*/  FMUL.FTZ R0, R0, 1 ;  /* 0x3f80000000007820 */ /* 0x000fc80000410000 */
[----:B------:R0:W1:Y:S01]  /*4ef0*/  F2F.F64.F32 R4, R0 ;  /* 0x0000000000047310 */ /* 0x0000620000201800 */
[----:B------:R-:W-:Y:S05]  /*4f00*/  BRA `(.L_x_29360) ;  /* 0x0000000800f87947 */ /* 0x000fea0003800000 */
.L_x_29363:
        /* <DEDUP_REMOVED lines=10> */
.L_x_29366:
[----:B------:R-:W2:Y:S02]  /*4fb0*/  LDG.E.U16 R2, desc[UR36][R2.64] ;  /* 0x0000002402027981 */ /* 0x000ea4000c1e1500 */
[----:B--2---:R-:W-:-:S05]  /*4fc0*/  HADD2.F32 R0, -RZ, R2.H0_H0 ;  /* 0x20000002ff007230 */ /* 0x004fca0000004100 */
[----:B------:R-:W-:-:S04]  /*4fd0*/  FMUL.FTZ R0, R0, 1 ;  /* 0x3f80000000007820 */ /* 0x000fc80000410000 */
[----:B------:R0:W1:Y:S01]  /*4fe0*/  F2F.F64.F32 R4, R0 ;  /* 0x0000000000047310 */ /* 0x0000620000201800 */
[----:B------:R-:W-:Y:S05]  /*4ff0*/  BRA `(.L_x_29360) ;  /* 0x0000000800bc7947 */ /* 0x000fea0003800000 */
.L_x_29365:
[----:B------:R0:W5:Y:S01]  /*5000*/  LDG.E.64 R4, desc[UR36][R2.64] ;  /* 0x0000002402047981 */ /* 0x000162000c1e1b00 */
[----:B------:R-:W-:Y:S05]  /*5010*/  BRA `(.L_x_29360) ;  /* 0x0000000800b47947 */ /* 0x000fea0003800000 */
.L_x_29355:
        /* <DEDUP_REMOVED lines=13> */
.L_x_29369:
[----:B------:R0:W5:Y:S01]  /*50f0*/  LDG.E.64 R4, desc[UR36][R2.64] ;  /* 0x0000002402047981 */ /* 0x000162000c1e1b00 */
[----:B------:R-:W-:Y:S05]  /*5100*/  BRA `(.L_x_29360) ;  /* 0x0000000800787947 */ /* 0x000fea0003800000 */
.L_x_29368:
        /* <DEDUP_REMOVED lines=26> */
[----:B------:R-:W4:Y:S01]  /*52b0*/  F2F.F64.F32 R4, R5 ;  /* 0x0000000500047310 */ /* 0x000f220000201800 */
[----:B------:R-:W-:Y:S05]  /*52c0*/  BRA `(.L_x_29360) ;  /* 0x0000000800087947 */ /* 0x000fea0003800000 */
.L_x_29371:
        /* <DEDUP_REMOVED lines=15> */
.L_x_29370:
[----:B------:R-:W2:Y:S02]  /*53c0*/  LDG.E.U16 R0, desc[UR36][R2.64] ;  /* 0x0000002402007981 */ /* 0x000ea4000c1e1500 */
[----:B--2---:R-:W-:-:S04]  /*53d0*/  IMAD.U32 R0, R0, 0x10000, RZ ;  /* 0x0001000000007824 */ /* 0x004fc800078e00ff */
[----:B------:R-:W-:-:S04]  /*53e0*/  FMUL.FTZ R0, R0, 1 ;  /* 0x3f80000000007820 */ /* 0x000fc80000410000 */
[----:B------:R1:W2:Y:S01]  /*53f0*/  F2F.F64.F32 R4, R0 ;  /* 0x0000000000047310 */ /* 0x0002a20000201800 */
[----:B------:R-:W-:Y:S05]  /*5400*/  BRA `(.L_x_29360) ;  /* 0x0000000400b87947 */ /* 0x000fea0003800000 */
.L_x_29367:
        /* <DEDUP_REMOVED lines=11> */
.L_x_29374:
        /* <DEDUP_REMOVED lines=21> */
.L_x_29378:
[----:B------:R-:W-:Y:S05]  /*5610*/  BSYNC B1 ;  /* 0x0000000000017941 */ /* 0x000fea0003800000 */
.L_x_29377:
[----:B------:R-:W-:Y:S01]  /*5620*/  LEA R3, R0, 0x3b800000, 0x17 ;  /* 0x3b80000000037811 */ /* 0x000fe200078eb8ff */
[----:B------:R-:W-:-:S05]  /*5630*/  IMAD.SHL.U32 R0, R2, 0x100000, RZ ;  /* 0x0010000002007824 */ /* 0x000fca00078e00ff */
[----:B------:R-:W-:-:S07]  /*5640*/  LOP3.LUT R0, R3, R0, R4, 0xfe, !PT ;  /* 0x0000000003007212 */ /* 0x000fce00078efe04 */
.L_x_29376:
[----:B------:R-:W-:Y:S05]  /*5650*/  BSYNC B0 ;  /* 0x0000000000007941 */ /* 0x000fea0003800000 */
.L_x_29375:
[----:B------:R-:W-:-:S04]  /*5660*/  FMUL.FTZ R0, R0, 1 ;  /* 0x3f80000000007820 */ /* 0x000fc80000410000 */
[----:B------:R0:W1:Y:S01]  /*5670*/  F2F.F64.F32 R4, R0 ;  /* 0x0000000000047310 */ /* 0x0000620000201800 */
[----:B------:R-:W-:Y:S05]  /*5680*/  BRA `(.L_x_29360) ;  /* 0x0000000400187947 */ /* 0x000fea0003800000 */
.L_x_29373:
        /* <DEDUP_REMOVED lines=21> */
.L_x_29382:
[----:B------:R-:W-:Y:S05]  /*57e0*/  BSYNC B1 ;  /* 0x0000000000017941 */ /* 0x000fea0003800000 */
.L_x_29381:
[----:B------:R-:W-:Y:S01]  /*57f0*/  LEA R3, R0, 0x37800000, 0x17 ;  /* 0x3780000000037811 */ /* 0x000fe200078eb8ff */
[----:B------:R-:W-:-:S05]  /*5800*/  IMAD.SHL.U32 R0, R2, 0x200000, RZ ;  /* 0x0020000002007824 */ /* 0x000fca00078e00ff */
[----:B------:R-:W-:-:S07]  /*5810*/  LOP3.LUT R0, R3, R0, R4, 0xfe, !PT ;  /* 0x0000000003007212 */ /* 0x000fce00078efe04 */
.L_x_29380:
[----:B------:R-:W-:Y:S05]  /*5820*/  BSYNC B0 ;  /* 0x0000000000007941 */ /* 0x000fea0003800000 */
.L_x_29379:
[----:B------:R-:W-:-:S04]  /*5830*/  FMUL.FTZ R0, R0, 1 ;  /* 0x3f80000000007820 */ /* 0x000fc80000410000 */
[----:B------:R0:W1:Y:S01]  /*5840*/  F2F.F64.F32 R4, R0 ;  /* 0x0000000000047310 */ /* 0x0000620000201800 */
[----:B------:R-:W-:Y:S05]  /*5850*/  BRA `(.L_x_29360) ;  /* 0x0000000000a47947 */ /* 0x000fea0003800000 */
.L_x_29372:
        /* <DEDUP_REMOVED lines=14> */
.L_x_29386:
[----:B------:R-:W-:Y:S05]  /*5940*/  BSYNC B0 ;  /* 0x0000000000007941 */ /* 0x000fea0003800000 */
.L_x_29385:
[----:B------:R-:W-:-:S04]  /*5950*/  FMUL.FTZ R0, R0, 1 ;  /* 0x3f80000000007820 */ /* 0x000fc80000410000 */
[----:B------:R0:W1:Y:S01]  /*5960*/  F2F.F64.F32 R4, R0 ;  /* 0x0000000000047310 */ /* 0x0000620000201800 */
[----:B------:R-:W-:Y:S05]  /*5970*/  BRA `(.L_x_29360) ;  /* 0x00000000005c7947 */ /* 0x000fea0003800000 */
.L_x_29359:
        /* <DEDUP_REMOVED lines=16> */
.L_x_29387:
[----:B------:R-:W-:Y:S01]  /*5a80*/  CS2R R4, SRZ ;  /* 0x0000000000047805 */ /* 0x000fe2000001ff00 */
[----:B------:R-:W-:Y:S06]  /*5a90*/  BRA `(.L_x_29360) ;  /* 0x0000000000147947 */ /* 0x000fec0003800000 */
.L_x_29384:
[----:B------:R-:W2:Y:S02]  /*5aa0*/  LDG.E.64 R4, desc[UR36][R2.64] ;  /* 0x0000002402047981 */ /* 0x000ea4000c1e1b00 */
[----:B--2---:R-:W0:Y:S01]  /*5ab0*/  I2F.F64.U64 R4, R4 ;  /* 0x0000000400047312 */ /* 0x004e220000301800 */
[----:B------:R-:W-:Y:S05]  /*5ac0*/  BRA `(.L_x_29360) ;  /* 0x0000000000087947 */ /* 0x000fea0003800000 */
.L_x_29383:
[----:B------:R-:W2:Y:S02]  /*5ad0*/  LDG.E R2, desc[UR36][R2.64] ;  /* 0x0000002402027981 */ /* 0x000ea4000c1e1900 */
[----:B--2---:R0:W1:Y:S02]  /*5ae0*/  I2F.F64.U32 R4, R2 ;  /* 0x0000000200047312 */ /* 0x0040640000201800 */
.L_x_29360:
[C---:B012345:R-:W-:Y:S01]  /*5af0*/  FSETP.GEU.FTZ.AND P1, PT, R5.reuse, 4.1931471824645996094, PT ;  /* 0x40862e430500780b */ /* 0x07ffe20003f3e000 */
[----:B------:R-:W-:Y:S01]  /*5b00*/  BSSY B0, `(.L_x_29388) ;  /* 0x0000047000007945 */ /* 0x000fe20003800000 */
[----:B------:R-:W-:-:S13]  /*5b10*/  FSETP.GT.FTZ.AND P0, PT, R5, -3.1640625, PT ;  /* 0xc04a80000500780b */ /* 0x000fda0003f14000 */
        /* <DEDUP_REMOVED lines=9> */
.L_x_29389:
[----:B------:R-:W-:Y:S01]  /*5bb0*/  IMAD.MOV.U32 R2, RZ, RZ, 0x652b82fe ;  /* 0x652b82feff027424 */ /* 0x000fe200078e00ff */
[----:B------:R-:W-:Y:S01]  /*5bc0*/  UMOV UR4, 0xfefa39ef ;  /* 0xfefa39ef00047882 */ /* 0x000fe20000000000 */
[----:B------:R-:W-:Y:S01]  /*5bd0*/  IMAD.MOV.U32 R3, RZ, RZ, 0x3ff71547 ;  /* 0x3ff71547ff037424 */ /* 0x000fe200078e00ff */
[----:B------:R-:W-:-:S05]  /*5be0*/  UMOV UR5, 0x3fe62e42 ;  /* 0x3fe62e4200057882 */ /* 0x000fca0000000000 */
[----:B------:R-:W-:-:S08]  /*5bf0*/  DFMA R2, R4, R2, 6.75539944105574400000e+15 ;  /* 0x433800000402742b */ /* 0x000fd00000000002 */
[----:B------:R-:W-:Y:S01]  /*5c00*/  DADD R6, R2, -6.75539944105574400000e+15 ;  /* 0xc338000002067429 */ /* 0x000fe20000000000 */
[----:B------:R-:W-:-:S05]  /*5c10*/  IMAD.SHL.U32 R3, R5, 0x2, RZ ;  /* 0x0000000205037824 */ /* 0x000fca00078e00ff */
[C---:B------:R-:W-:Y:S02]  /*5c20*/  ISETP.GE.U32.AND P0, PT, R3.reuse, 0x7fb3e647, PT ;  /* 0x7fb3e6470300780c */ /* 0x040fe40003f06070 */
[----:B------:R-:W-:Y:S01]  /*5c30*/  DFMA R8, R6, -UR4, R4 ;  /* 0x8000000406087c2b */ /* 0x000fe20008000004 */
[----:B------:R-:W-:Y:S01]  /*5c40*/  UMOV UR4, 0x3b39803f ;  /* 0x3b39803f00047882 */ /* 0x000fe20000000000 */
[----:B------:R-:W-:Y:S01]  /*5c50*/  UMOV UR5, 0x3c7abc9e ;  /* 0x3c7abc9e00057882 */ /* 0x000fe20000000000 */
[----:B------:R-:W-:Y:S02]  /*5c60*/  SEL R2, R2, RZ, P0 ;  /* 0x000000ff02027207 */ /* 0x000fe40000000000 */
[----:B------:R-:W-:-:S03]  /*5c70*/  ISETP.NE.AND P1, PT, R3, RZ, PT ;  /* 0x000000ff0300720c */ /* 0x000fc60003f25270 */
[----:B------:R-:W-:Y:S01]  /*5c80*/  DFMA R8, R6, -UR4, R8 ;  /* 0x8000000406087c2b */ /* 0x000fe20008000008 */
[----:B------:R-:W-:Y:S01]  /*5c90*/  UMOV UR4, 0x6acd15b6 ;  /* 0x6acd15b600047882 */ /* 0x000fe20000000000 */
[----:B------:R-:W-:Y:S01]  /*5ca0*/  IMAD.MOV.U32 R6, RZ, RZ, -0x7142ec33 ;  /* 0x8ebd13cdff067424 */ /* 0x000fe200078e00ff */
[----:B------:R-:W-:Y:S01]  /*5cb0*/  UMOV UR5, 0x3e21f407 ;  /* 0x3e21f40700057882 */ /* 0x000fe20000000000 */
[----:B------:R-:W-:-:S06]  /*5cc0*/  IMAD.MOV.U32 R7, RZ, RZ, 0x3e5af86d ;  /* 0x3e5af86dff077424 */ /* 0x000fcc00078e00ff */
[----:B------:R-:W-:Y:S01]  /*5cd0*/  FSEL R0, R4, R8, !P0 ;  /* 0x0000000804007208 */ /* 0x000fe20004000000 */
[C---:B------:R-:W-:Y:S01]  /*5ce0*/  VIADD R8, R2.reuse, 0xffffffff ;  /* 0xffffffff02087836 */ /* 0x040fe20000000000 */
[----:B------:R-:W-:Y:S02]  /*5cf0*/  FSEL R5, R5, R9, !P0 ;  /* 0x0000000905057208 */ /* 0x000fe40004000000 */
[----:B------:R-:W-:Y:S01]  /*5d00*/  ISETP.NE.AND P0, PT, R2, 0x400, PT ;  /* 0x000004000200780c */ /* 0x000fe20003f05270 */
[----:B------:R-:W-:-:S06]  /*5d10*/  IMAD.MOV.U32 R4, RZ, RZ, R0 ;  /* 0x000000ffff047224 */ /* 0x000fcc00078e0000 */
[----:B------:R-:W-:Y:S01]  /*5d20*/  DFMA R6, R4, UR4, R6 ;  /* 0x0000000404067c2b */ /* 0x000fe20008000006 */
[----:B------:R-:W-:Y:S01]  /*5d30*/  UMOV UR4, 0x92ba033d ;  /* 0x92ba033d00047882 */ /* 0x000fe20000000000 */
[----:B------:R-:W-:-:S04]  /*5d40*/  UMOV UR5, 0x3e927e50 ;  /* 0x3e927e5000057882 */ /* 0x000fc80000000000 */
[----:B------:R-:W-:Y:S02]  /*5d50*/  @P0 IMAD.MOV R8, RZ, RZ, R2 ;  /* 0x000000ffff080224 */ /* 0x000fe400078e0202 */
[----:B------:R-:W-:Y:S01]  /*5d60*/  DFMA R6, R4, R6, UR4 ;  /* 0x0000000404067e2b */ /* 0x000fe20008000006 */
[----:B------:R-:W-:Y:S01]  /*5d70*/  UMOV UR4, 0x6c5f9da1 ;  /* 0x6c5f9da100047882 */ /* 0x000fe20000000000 */
[----:B------:R-:W-:Y:S01]  /*5d80*/  UMOV UR5, 0x3ec71dde ;  /* 0x3ec71dde00057882 */ /* 0x000fe20000000000 */
[----:B------:R-:W-:Y:S02]  /*5d90*/  LEA R9, R8, 0x3ff00000, 0x14 ;  /* 0x3ff0000008097811 */ /* 0x000fe400078ea0ff */
[----:B------:R-:W-:-:S03]  /*5da0*/  MOV R8, RZ ;  /* 0x000000ff00087202 */ /* 0x000fc60000000f00 */
        /* <DEDUP_REMOVED lines=26> */
[----:B------:R-:W-:-:S03]  /*5f50*/  @P1 FSEL R5, R3, R7, !P0 ;  /* 0x0000000703051208 */ /* 0x000fc60004000000 */
[----:B------:R-:W-:-:S07]  /*5f60*/  IMAD.MOV.U32 R4, RZ, RZ, R0 ;  /* 0x000000ffff047224 */ /* 0x000fce00078e0000 */
.L_x_29390:
[----:B------:R-:W-:Y:S05]  /*5f70*/  BSYNC B0 ;  /* 0x0000000000007941 */ /* 0x000fea0003800000 */
.L_x_29388:
        /* <DEDUP_REMOVED lines=15> */
.L_x_29394:
[----:B------:R-:W0:Y:S02]  /*6070*/  F2I.S64.F64.TRUNC R4, R4 ;  /* 0x0000000400047311 */ /* 0x000e24000030d900 */
[----:B0-----:R-:W-:-:S05]  /*6080*/  IMAD.MOV.U32 R3, RZ, RZ, R4 ;  /* 0x000000ffff037224 */ /* 0x001fca00078e0004 */
[----:B------:R0:W-:Y:S01]  /*6090*/  STG.E.U8 desc[UR36][R16.64], R3 ;  /* 0x0000000310007986 */ /* 0x0001e2000c101124 */
[----:B------:R-:W-:Y:S05]  /*60a0*/  BRA `(.L_x_29396) ;  /* 0x0000000c00f87947 */ /* 0x000fea0003800000 */
.L_x_29393:
        /* <DEDUP_REMOVED lines=9> */
.L_x_29398:
[----:B------:R-:W0:Y:S02]  /*6140*/  F2I.F64.TRUNC R5, R4 ;  /* 0x0000000400057311 */ /* 0x000e24000030d100 */
[----:B0-----:R0:W-:Y:S01]  /*6150*/  STG.E desc[UR36][R16.64], R5 ;  /* 0x0000000510007986 */ /* 0x0011e2000c101924 */
[----:B------:R-:W-:Y:S05]  /*6160*/  BRA `(.L_x_29396) ;  /* 0x0000000c00c87947 */ /* 0x000fea0003800000 */
.L_x_29397:
[----:B------:R-:W0:Y:S02]  /*6170*/  F2I.F64.TRUNC R5, R4 ;  /* 0x0000000400057311 */ /* 0x000e24000030d100 */
[----:B0-----:R0:W-:Y:S01]  /*6180*/  STG.E.U16 desc[UR36][R16.64], R5 ;  /* 0x0000000510007986 */ /* 0x0011e2000c101524 */
[----:B------:R-:W-:Y:S05]  /*6190*/  BRA `(.L_x_29396) ;  /* 0x0000000c00bc7947 */ /* 0x000fea0003800000 */
.L_x_29392:
        /* <DEDUP_REMOVED lines=13> */
.L_x_29400:
        /* <DEDUP_REMOVED lines=8> */
.L_x_29399:
        /* <DEDUP_REMOVED lines=14> */
.L_x_29402:
        /* <DEDUP_REMOVED lines=9> */
.L_x_29401:
[----:B------:R0:W-:Y:S01]  /*6460*/  STG.E.64 desc[UR36][R16.64], R4 ;  /* 0x0000000410007986 */ /* 0x0001e2000c101b24 */
[----:B------:R-:W-:Y:S05]  /*6470*/  BRA `(.L_x_29396) ;  /* 0x0000000c00047947 */ /* 0x000fea0003800000 */
.L_x_29391:
        /* <DEDUP_REMOVED lines=12> */
.L_x_29405:
[----:B------:R-:W-:-:S05]  /*6540*/  CS2R R6, SRZ ;  /* 0x0000000000067805 */ /* 0x000fca000001ff00 */
[----:B------:R0:W-:Y:S01]  /*6550*/  STG.E.128 desc[UR36][R16.64], R4 ;  /* 0x0000000410007986 */ /* 0x0001e2000c101d24 */
[----:B------:R-:W-:Y:S05]  /*6560*/  BRA `(.L_x_29396) ;  /* 0x0000000800c87947 */ /* 0x000fea0003800000 */
.L_x_29404:
        /* <DEDUP_REMOVED lines=25> */
.L_x_29409:
[----:B------:R-:W-:Y:S05]  /*6700*/  BSYNC B0 ;  /* 0x0000000000007941 */ /* 0x000fea0003800000 */
.L_x_29408:
[----:B------:R-:W-:-:S05]  /*6710*/  LOP3.LUT R3, R0, R3, RZ, 0xfc, !PT ;  /* 0x0000000300037212 */ /* 0x000fca00078efcff */
[----:B------:R0:W-:Y:S01]  /*6720*/  STG.E.U8 desc[UR36][R16.64], R3 ;  /* 0x0000000310007986 */ /* 0x0001e2000c101124 */
[----:B------:R-:W-:Y:S05]  /*6730*/  BRA `(.L_x_29396) ;  /* 0x0000000800547947 */ /* 0x000fea0003800000 */
.L_x_29407:
        /* <DEDUP_REMOVED lines=17> */
.L_x_29411:
[----:B------:R-:W-:Y:S01]  /*6850*/  IMAD.MOV.U32 R0, RZ, RZ, 0x7f ;  /* 0x0000007fff007424 */ /* 0x000fe200078e00ff */
[----:B------:R-:W-:-:S04]  /*6860*/  ISETP.GT.U32.AND P0, PT, R2, 0x7f800000, PT ;  /* 0x7f8000000200780c */ /* 0x000fc80003f04070 */
[----:B------:R-:W-:-:S09]  /*6870*/  SEL R0, R0, 0x7c, P0 ;  /* 0x0000007c00007807 */ /* 0x000fd20000000000 */
.L_x_29412:
[----:B------:R-:W-:Y:S05]  /*6880*/  BSYNC B0 ;  /* 0x0000000000007941 */ /* 0x000fea0003800000 */
.L_x_29410:
[----:B------:R-:W-:-:S04]  /*6890*/  LOP3.LUT R2, R3, 0x80000000, RZ, 0xc0, !PT ;  /* 0x8000000003027812 */ /* 0x000fc800078ec0ff */
[----:B------:R-:W-:-:S04]  /*68a0*/  SHF.R.U32.HI R3, RZ, 0x18, R2 ;  /* 0x00000018ff037819 */ /* 0x000fc80000011602 */
[----:B------:R-:W-:-:S05]  /*68b0*/  LOP3.LUT R3, R0, R3, RZ, 0xfc, !PT ;  /* 0x0000000300037212 */ /* 0x000fca00078efcff */
[----:B------:R0:W-:Y:S01]  /*68c0*/  STG.E.U8 desc[UR36][R16.64], R3 ;  /* 0x0000000310007986 */ /* 0x0001e2000c101124 */
[----:B------:R-:W-:Y:S05]  /*68d0*/  BRA `(.L_x_29396) ;  /* 0x0000000400ec7947 */ /* 0x000fea0003800000 */
.L_x_29406:
        /* <DEDUP_REMOVED lines=8> */
.L_x_29403:
        /* <DEDUP_REMOVED lines=11> */
.L_x_29415:
        /* <DEDUP_REMOVED lines=21> */
.L_x_29418:
[----:B------:R-:W-:-:S04]  /*6b60*/  LOP3.LUT R2, R3, 0x80000000, RZ, 0xc0, !PT ;  /* 0x8000000003027812 */ /* 0x000fc800078ec0ff */
[----:B------:R-:W-:-:S04]  /*6b70*/  SHF.R.U32.HI R3, RZ, 0x18, R2 ;  /* 0x00000018ff037819 */ /* 0x000fc80000011602 */
[----:B------:R-:W-:-:S04]  /*6b80*/  LOP3.LUT R0, R0, R3, RZ, 0xfc, !PT ;  /* 0x0000000300007212 */ /* 0x000fc800078efcff */
[----:B------:R-:W-:-:S07]  /*6b90*/  PRMT R8, R0, 0x7610, R8 ;  /* 0x0000761000087816 */ /* 0x000fce0000000008 */
.L_x_29417:
[----:B------:R-:W-:Y:S05]  /*6ba0*/  BSYNC B0 ;  /* 0x0000000000007941 */ /* 0x000fea0003800000 */
.L_x_29416:
[----:B------:R3:W-:Y:S01]  /*6bb0*/  STG.E.U8 desc[UR36][R16.64], R8 ;  /* 0x0000000810007986 */ /* 0x0007e2000c101124 */
[----:B------:R-:W-:Y:S05]  /*6bc0*/  BRA `(.L_x_29396) ;  /* 0x0000000400307947 */ /* 0x000fea0003800000 */
.L_x_29414:
        /* <DEDUP_REMOVED lines=21> */
.L_x_29421:
[----:B------:R-:W-:-:S04]  /*6d20*/  LOP3.LUT R2, R3, 0x80000000, RZ, 0xc0, !PT ;  /* 0x8000000003027812 */ /* 0x000fc800078ec0ff */
[----:B------:R-:W-:-:S04]  /*6d30*/  SHF.R.U32.HI R3, RZ, 0x18, R2 ;  /* 0x00000018ff037819 */ /* 0x000fc80000011602 */
[----:B------:R-:W-:-:S04]  /*6d40*/  LOP3.LUT R0, R0, R3, RZ, 0xfc, !PT ;  /* 0x0000000300007212 */ /* 0x000fc800078efcff */
[----:B------:R-:W-:-:S07]  /*6d50*/  PRMT R8, R0, 0x7610, R8 ;  /* 0x0000761000087816 */ /* 0x000fce0000000008 */
.L_x_29420:
[----:B------:R-:W-:Y:S05]  /*6d60*/  BSYNC B0 ;  /* 0x0000000000007941 */ /* 0x000fea0003800000 */
.L_x_29419:
[----:B------:R0:W-:Y:S01]  /*6d70*/  STG.E.U8 desc[UR36][R16.64], R8 ;  /* 0x0000000810007986 */ /* 0x0001e2000c101124 */
[----:B------:R-:W-:Y:S05]  /*6d80*/  BRA `(.L_x_29396) ;  /* 0x0000000000c07947 */ /* 0x000fea0003800000 */
.L_x_29413:
        /* <DEDUP_REMOVED lines=26> */
.L_x_29395:
        /* <DEDUP_REMOVED lines=16> */
.L_x_29424:
[----:B------:R-:W-:Y:S05]  /*7030*/  BRA `(.L_x_29396) ;  /* 0x0000000000147947 */ /* 0x000fea0003800000 */
.L_x_29423:
[----:B------:R-:W0:Y:S02]  /*7040*/  F2I.U64.F64.TRUNC R4, R4 ;  /* 0x0000000400047311 */ /* 0x000e24000030d800 */
[----:B0-----:R2:W-:Y:S01]  /*7050*/  STG.E.64 desc[UR36][R16.64], R4 ;  /* 0x0000000410007986 */ /* 0x0015e2000c101b24 */
[----:B------:R-:W-:Y:S05]  /*7060*/  BRA `(.L_x_29396) ;  /* 0x0000000000087947 */ /* 0x000fea0003800000 */
.L_x_29422:
[----:B------:R-:W0:Y:S02]  /*7070*/  F2I.U32.F64.TRUNC R5, R4 ;  /* 0x0000000400057311 */ /* 0x000e24000030d000 */
[----:B0-----:R0:W-:Y:S02]  /*7080*/  STG.E desc[UR36][R16.64], R5 ;  /* 0x0000000510007986 */ /* 0x0011e4000c101924 */
.L_x_29396:
[----:B------:R-:W-:-:S07]  /*7090*/  VIADD R19, R19, 0x80 ;  /* 0x0000008013137836 */ /* 0x000fce0000000000 */
.L_x_29353:
[----:B------:R-:W-:Y:S05]  /*70a0*/  BSYNC B6 ;  /* 0x0000000000067941 */ /* 0x000fea0003800000 */
.L_x_29352:
        /* <DEDUP_REMOVED lines=307> */
.L_x_29427:
        /* <DEDUP_REMOVED lines=21> */
.L_x_29431:
[----:B------:R-:W2:Y:S02]  /*8530*/  LDG.E.U8 R2, desc[UR36][R2.64] ;  /* 0x0000002402027981 */ /* 0x000ea4000c1e1100 */
[----:B--2---:R0:W1:Y:S01]  /*8540*/  I2F.F64.U16 R4, R2 ;  /* 0x0000000200047312 */ /* 0x0040620000101800 */
[----:B------:R-:W-:Y:S05]  /*8550*/  BRA `(.L_x_29433) ;  /* 0x0000000c00707947 */ /* 0x000fea0003800000 */
.L_x_29430:
        /* <DEDUP_REMOVED lines=9> */
.L_x_29435:
[----:B------:R-:W2:Y:S02]  /*85f0*/  LDG.E R2, desc[UR36][R2.64] ;  /* 0x0000002402027981 */ /* 0x000ea4000c1e1900 */
[----:B--2---:R0:W1:Y:S01]  /*8600*/  I2F.F64 R4, R2 ;  /* 0x0000000200047312 */ /* 0x0040620000201c00 */
[----:B------:R-:W-:Y:S05]  /*8610*/  BRA `(.L_x_29433) ;  /* 0x0000000c00407947 */ /* 0x000fea0003800000 */
.L_x_29434:
[----:B------:R-:W2:Y:S02]  /*8620*/  LDG.E.U16 R2, desc[UR36][R2.64] ;  /* 0x0000002402027981 */ /* 0x000ea4000c1e1500 */
[----:B--2---:R0:W1:Y:S01]  /*8630*/  I2F.F64.S16 R4, R2 ;  /* 0x0000000200047312 */ /* 0x0040620000101c00 */
[----:B------:R-:W-:Y:S05]  /*8640*/  BRA `(.L_x_29433) ;  /* 0x0000000c00347947 */ /* 0x000fea0003800000 */
.L_x_29429:
        /* <DEDUP_REMOVED lines=10> */
.L_x_29437:
[----:B------:R-:W2:Y:S02]  /*86f0*/  LDG.E.U16 R0, desc[UR36][R2.64] ;  /* 0x0000002402007981 */ /* 0x000ea4000c1e1500 */
[----:B--2---:R-:W-:-:S05]  /*8700*/  HADD2.F32 R0, -RZ, R0.H0_H0 ;  /* 0x20000000ff007230 */ /* 0x004fca0000004100 */
[----:B------:R-:W-:-:S04]  /*8710*/  FMUL.FTZ R0, R0, 1 ;  /* 0x3f80000000007820 */ /* 0x000fc80000410000 */
[----:B------:R0:W1:Y:S01]  /*8720*/  F2F.F64.F32 R4, R0 ;  /* 0x0000000000047310 */ /* 0x0000620000201800 */
[----:B------:R-:W-:Y:S05]  /*8730*/  BRA `(.L_x_29433) ;  /* 0x0000000800f87947 */ /* 0x000fea0003800000 */
.L_x_29436:
        /* <DEDUP_REMOVED lines=10> */
.L_x_29439:
[----:B------:R-:W2:Y:S02]  /*87e0*/  LDG.E.U16 R2, desc[UR36][R2.64] ;  /* 0x0000002402027981 */ /* 0x000ea4000c1e1500 */
[----:B--2---:R-:W-:-:S05]  /*87f0*/  HADD2.F32 R0, -RZ, R2.H0_H0 ;  /* 0x20000002ff007230 */ /* 0x004fca0000004100 */
[----:B------:R-:W-:-:S04]  /*8800*/  FMUL.FTZ R0, R0, 1 ;  /* 0x3f80000000007820 */ /* 0x000fc80000410000 */
[----:B------:R0:W1:Y:S01]  /*8810*/  F2F.F64.F32 R4, R0 ;  /* 0x0000000000047310 */ /* 0x0000620000201800 */
[----:B------:R-:W-:Y:S05]  /*8820*/  BRA `(.L_x_29433) ;  /* 0x0000000800bc7947 */ /* 0x000fea0003800000 */
.L_x_29438:
[----:B------:R0:W5:Y:S01]  /*8830*/  LDG.E.64 R4, desc[UR36][R2.64] ;  /* 0x0000002402047981 */ /* 0x000162000c1e1b00 */
[----:B------:R-:W-:Y:S05]  /*8840*/  BRA `(.L_x_29433) ;  /* 0x0000000800b47947 */ /* 0x000fea0003800000 */
.L_x_29428:
        /* <DEDUP_REMOVED lines=13> */
.L_x_29442:
[----:B------:R0:W5:Y:S01]  /*8920*/  LDG.E.64 R4, desc[UR36][R2.64] ;  /* 0x0000002402047981 */ /* 0x000162000c1e1b00 */
[----:B------:R-:W-:Y:S05]  /*8930*/  BRA `(.L_x_29433) ;  /* 0x0000000800787947 */ /* 0x000fea0003800000 */
.L_x_29441:
        /* <DEDUP_REMOVED lines=28> */
.L_x_29444:
        /* <DEDUP_REMOVED lines=15> */
.L_x_29443:
[----:B------:R-:W2:Y:S02]  /*8bf0*/  LDG.E.U16 R0, desc[UR36][R2.64] ;  /* 0x0000002402007981 */ /* 0x000ea4000c1e1500 */
[----:B--2---:R-:W-:-:S04]  /*8c00*/  IMAD.U32 R0, R0, 0x10000, RZ ;  /* 0x0001000000007824 */ /* 0x004fc800078e00ff */
[----:B------:R-:W-:-:S04]  /*8c10*/  FMUL.FTZ R0, R0, 1 ;  /* 0x3f80000000007820 */ /* 0x000fc80000410000 */
[----:B------:R0:W1:Y:S01]  /*8c20*/  F2F.F64.F32 R4, R0 ;  /* 0x0000000000047310 */ /* 0x0000620000201800 */
[----:B------:R-:W-:Y:S05]  /*8c30*/  BRA `(.L_x_29433) ;  /* 0x0000000400b87947 */ /* 0x000fea0003800000 */
.L_x_29440:
        /* <DEDUP_REMOVED lines=11> */
.L_x_29447:
        /* <DEDUP_REMOVED lines=21> */
.L_x_29451:
[----:B------:R-:W-:Y:S05]  /*8e40*/  BSYNC B1 ;  /* 0x0000000000017941 */ /* 0x000fea0003800000 */
.L_x_29450:
[----:B------:R-:W-:Y:S01]  /*8e50*/  LEA R3, R0, 0x3b800000, 0x17 ;  /* 0x3b80000000037811 */ /* 0x000fe200078eb8ff */
[----:B------:R-:W-:-:S05]  /*8e60*/  IMAD.SHL.U32 R0, R2, 0x100000, RZ ;  /* 0x0010000002007824 */ /* 0x000fca00078e00ff */
[----:B------:R-:W-:-:S07]  /*8e70*/  LOP3.LUT R0, R3, R0, R4, 0xfe, !PT ;  /* 0x0000000003007212 */ /* 0x000fce00078efe04 */
.L_x_29449:
[----:B------:R-:W-:Y:S05]  /*8e80*/  BSYNC B0 ;  /* 0x0000000000007941 */ /* 0x000fea0003800000 */
.L_x_29448:
[----:B------:R-:W-:-:S04]  /*8e90*/  FMUL.FTZ R0, R0, 1 ;  /* 0x3f80000000007820 */ /* 0x000fc80000410000 */
[----:B------:R2:W3:Y:S01]  /*8ea0*/  F2F.F64.F32 R4, R0 ;  /* 0x0000000000047310 */ /* 0x0004e20000201800 */
[----:B------:R-:W-:Y:S05]  /*8eb0*/  BRA `(.L_x_29433) ;  /* 0x0000000400187947 */ /* 0x000fea0003800000 */
.L_x_29446:
        /* <DEDUP_REMOVED lines=21> */
.L_x_29455:
[----:B------:R-:W-:Y:S05]  /*9010*/  BSYNC B1 ;  /* 0x0000000000017941 */ /* 0x000fea0003800000 */
.L_x_29454:
[----:B------:R-:W-:Y:S01]  /*9020*/  LEA R3, R0, 0x37800000, 0x17 ;  /* 0x3780000000037811 */ /* 0x000fe200078eb8ff */
[----:B------:R-:W-:-:S05]  /*9030*/  IMAD.SHL.U32 R0, R2, 0x200000, RZ ;  /* 0x0020000002007824 */ /* 0x000fca00078e00ff */
[----:B------:R-:W-:-:S07]  /*9040*/  LOP3.LUT R0, R3, R0, R4, 0xfe, !PT ;  /* 0x0000000003007212 */ /* 0x000fce00078efe04 */
.L_x_29453:
[----:B------:R-:W-:Y:S05]  /*9050*/  BSYNC B0 ;  /* 0x0000000000007941 */ /* 0x000fea0003800000 */
.L_x_29452:
[----:B------:R-:W-:-:S04]  /*9060*/  FMUL.FTZ R0, R0, 1 ;  /* 0x3f80000000007820 */ /* 0x000fc80000410000 */
[----:B------:R4:W0:Y:S01]  /*9070*/  F2F.F64.F32 R4, R0 ;  /* 0x0000000000047310 */ /* 0x0008220000201800 */
[----:B------:R-:W-:Y:S05]  /*9080*/  BRA `(.L_x_29433) ;  /* 0x0000000000a47947 */ /* 0x000fea0003800000 */
.L_x_29445:
        /* <DEDUP_REMOVED lines=14> */
.L_x_29459:
[----:B------:R-:W-:Y:S05]  /*9170*/  BSYNC B0 ;  /* 0x0000000000007941 */ /* 0x000fea0003800000 */
.L_x_29458:
[----:B------:R-:W-:-:S04]  /*9180*/  FMUL.FTZ R0, R0, 1 ;  /* 0x3f80000000007820 */ /* 0x000fc80000410000 */
[----:B------:R0:W1:Y:S01]  /*9190*/  F2F.F64.F32 R4, R0 ;  /* 0x0000000000047310 */ /* 0x0000620000201800 */
[----:B------:R-:W-:Y:S05]  /*91a0*/  BRA `(.L_x_29433) ;  /* 0x00000000005c7947 */ /* 0x000fea0003800000 */
.L_x_29432:
        /* <DEDUP_REMOVED lines=16> */
.L_x_29460:
[----:B------:R-:W-:Y:S01]  /*92b0*/  CS2R R4, SRZ ;  /* 0x0000000000047805 */ /* 0x000fe2000001ff00 */
[----:B------:R-:W-:Y:S06]  /*92c0*/  BRA `(.L_x_29433) ;  /* 0x0000000000147947 */ /* 0x000fec0003800000 */
.L_x_29457:
[----:B------:R-:W2:Y:S02]  /*92d0*/  LDG.E.64 R4, desc[UR36][R2.64] ;  /* 0x0000002402047981 */ /* 0x000ea4000c1e1b00 */
[----:B--2---:R-:W0:Y:S01]  /*92e0*/  I2F.F64.U64 R4, R4 ;  /* 0x0000000400047312 */ /* 0x004e220000301800 */
[----:B------:R-:W-:Y:S05]  /*92f0*/  BRA `(.L_x_29433) ;  /* 0x0000000000087947 */ /* 0x000fea0003800000 */
.L_x_29456:
[----:B------:R-:W2:Y:S02]  /*9300*/  LDG.E R2, desc[UR36][R2.64] ;  /* 0x0000002402027981 */ /* 0x000ea4000c1e1900 */
[----:B--2---:R0:W1:Y:S02]  /*9310*/  I2F.F64.U32 R4, R2 ;  /* 0x0000000200047312 */ /* 0x0040640000201800 */
.L_x_29433:
        /* <DEDUP_REMOVED lines=12> */
.L_x_29462:
        /* <DEDUP_REMOVED lines=18> */
[----:B--2-4-:R-:W-:Y:S01]  /*9500*/  FSEL R0, R4, R8, !P0 ;  /* 0x0000000804007208 */ /* 0x014fe20004000000 */
        /* <DEDUP_REMOVED lines=41> */
.L_x_29463:
[----:B------:R-:W-:Y:S05]  /*97a0*/  BSYNC B0 ;  /* 0x0000000000007941 */ /* 0x000fea0003800000 */
.L_x_29461:
        /* <DEDUP_REMOVED lines=15> */
.L_x_29467:
[----:B------:R-:W0:Y:S02]  /*98a0*/  F2I.S64.F64.TRUNC R4, R4 ;  /* 0x0000000400047311 */ /* 0x000e24000030d900 */
[----:B0-----:R-:W-:-:S05]  /*98b0*/  IMAD.MOV.U32 R3, RZ, RZ, R4 ;  /* 0x000000ffff037224 */ /* 0x001fca00078e0004 */
[----:B------:R0:W-:Y:S01]  /*98c0*/  STG.E.U8 desc[UR36][R16.64], R3 ;  /* 0x0000000310007986 */ /* 0x0001e2000c101124 */
[----:B------:R-:W-:Y:S05]  /*98d0*/  BRA `(.L_x_29469) ;  /* 0x0000000c00f87947 */ /* 0x000fea0003800000 */
.L_x_29466:
        /* <DEDUP_REMOVED lines=9> */
.L_x_29471:
[----:B------:R-:W0:Y:S02]  /*9970*/  F2I.F64.TRUNC R5, R4 ;  /* 0x0000000400057311 */ /* 0x000e24000030d100 */
[----:B0-----:R0:W-:Y:S01]  /*9980*/  STG.E desc[UR36][R16.64], R5 ;  /* 0x0000000510007986 */ /* 0x0011e2000c101924 */
[----:B------:R-:W-:Y:S05]  /*9990*/  BRA `(.L_x_29469) ;  /* 0x0000000c00c87947 */ /* 0x000fea0003800000 */
.L_x_29470:
[----:B------:R-:W0:Y:S02]  /*99a0*/  F2I.F64.TRUNC R5, R4 ;  /* 0x0000000400057311 */ /* 0x000e24000030d100 */
[----:B0-----:R0:W-:Y:S01]  /*99b0*/  STG.E.U16 desc[UR36][R16.64], R5 ;  /* 0x0000000510007986 */ /* 0x0011e2000c101524 */
[----:B------:R-:W-:Y:S05]  /*99c0*/  BRA `(.L_x_29469) ;  /* 0x0000000c00bc7947 */ /* 0x000fea0003800000 */
.L_x_29465:
        /* <DEDUP_REMOVED lines=13> */
.L_x_29473:
        /* <DEDUP_REMOVED lines=8> */
.L_x_29472:
        /* <DEDUP_REMOVED lines=14> */
.L_x_29475:
        /* <DEDUP_REMOVED lines=9> */
.L_x_29474:
[----:B------:R0:W-:Y:S01]  /*9c90*/  STG.E.64 desc[UR36][R16.64], R4 ;  /* 0x0000000410007986 */ /* 0x0001e2000c101b24 */
[----:B------:R-:W-:Y:S05]  /*9ca0*/  BRA `(.L_x_29469) ;  /* 0x0000000c00047947 */ /* 0x000fea0003800000 */
.L_x_29464:
        /* <DEDUP_REMOVED lines=12> */
.L_x_29478:
[----:B------:R-:W-:-:S05]  /*9d70*/  CS2R R6, SRZ ;  /* 0x0000000000067805 */ /* 0x000fca000001ff00 */
[----:B------:R0:W-:Y:S01]  /*9d80*/  STG.E.128 desc[UR36][R16.64], R4 ;  /* 0x0000000410007986 */ /* 0x0001e2000c101d24 */
[----:B------:R-:W-:Y:S05]  /*9d90*/  BRA `(.L_x_29469) ;  /* 0x0000000800c87947 */ /* 0x000fea0003800000 */
.L_x_29477:
        /* <DEDUP_REMOVED lines=25> */
.L_x_29482:
[----:B------:R-:W-:Y:S05]  /*9f30*/  BSYNC B0 ;  /* 0x0000000000007941 */ /* 0x000fea0003800000 */
.L_x_29481:
[----:B------:R-:W-:-:S05]  /*9f40*/  LOP3.LUT R3, R0, R3, RZ, 0xfc, !PT ;  /* 0x0000000300037212 */ /* 0x000fca00078efcff */
[----:B------:R0:W-:Y:S01]  /*9f50*/  STG.E.U8 desc[UR36][R16.64], R3 ;  /* 0x0000000310007986 */ /* 0x0001e2000c101124 */
[----:B------:R-:W-:Y:S05]  /*9f60*/  BRA `(.L_x_29469) ;  /* 0x0000000800547947 */ /* 0x000fea0003800000 */
.L_x_29480:
        /* <DEDUP_REMOVED lines=17> */
.L_x_29484:
[----:B------:R-:W-:Y:S01]  /*a080*/  IMAD.MOV.U32 R0, RZ, RZ, 0x7f ;  /* 0x0000007fff007424 */ /* 0x000fe200078e00ff */
[----:B------:R-:W-:-:S04]  /*a090*/  ISETP.GT.U32.AND P0, PT, R2, 0x7f800000, PT ;  /* 0x7f8000000200780c */ /* 0x000fc80003f04070 */
[----:B------:R-:W-:-:S09]  /*a0a0*/  SEL R0, R0, 0x7c, P0 ;  /* 0x0000007c00007807 */ /* 0x000fd20000000000 */
.L_x_29485:
[----:B------:R-:W-:Y:S05]  /*a0b0*/  BSYNC B0 ;  /* 0x0000000000007941 */ /* 0x000fea0003800000 */
.L_x_29483:
[----:B------:R-:W-:-:S04]  /*a0c0*/  LOP3.LUT R2, R3, 0x80000000, RZ, 0xc0, !PT ;  /* 0x8000000003027812 */ /* 0x000fc800078ec0ff */
[----:B------:R-:W-:-:S04]  /*a0d0*/  SHF.R.U32.HI R3, RZ, 0x18, R2 ;  /* 0x00000018ff037819 */ /* 0x000fc80000011602 */
[----:B------:R-:W-:-:S05]  /*a0e0*/  LOP3.LUT R3, R0, R3, RZ, 0xfc, !PT ;  /* 0x0000000300037212 */ /* 0x000fca00078efcff */
[----:B------:R0:W-:Y:S01]  /*a0f0*/  STG.E.U8 desc[UR36][R16.64], R3 ;  /* 0x0000000310007986 */ /* 0x0001e2000c101124 */
[----:B------:R-:W-:Y:S05]  /*a100*/  BRA `(.L_x_29469) ;  /* 0x0000000400ec7947 */ /* 0x000fea0003800000 */
.L_x_29479:
        /* <DEDUP_REMOVED lines=8> */
.L_x_29476:
        /* <DEDUP_REMOVED lines=11> */
.L_x_29488:
        /* <DEDUP_REMOVED lines=21> */
.L_x_29491:
[----:B------:R-:W-:-:S04]  /*a390*/  LOP3.LUT R2, R3, 0x80000000, RZ, 0xc0, !PT ;  /* 0x8000000003027812 */ /* 0x000fc800078ec0ff */
[----:B------:R-:W-:-:S04]  /*a3a0*/  SHF.R.U32.HI R3, RZ, 0x18, R2 ;  /* 0x00000018ff037819 */ /* 0x000fc80000011602 */
[----:B------:R-:W-:-:S04]  /*a3b0*/  LOP3.LUT R0, R0, R3, RZ, 0xfc, !PT ;  /* 0x0000000300007212 */ /* 0x000fc800078efcff */
[----:B------:R-:W-:-:S07]  /*a3c0*/  PRMT R8, R0, 0x7610, R8 ;  /* 0x0000761000087816 */ /* 0x000fce0000000008 */
.L_x_29490:
[----:B------:R-:W-:Y:S05]  /*a3d0*/  BSYNC B0 ;  /* 0x0000000000007941 */ /* 0x000fea0003800000 */
.L_x_29489:
[----:B------:R3:W-:Y:S01]  /*a3e0*/  STG.E.U8 desc[UR36][R16.64], R8 ;  /* 0x0000000810007986 */ /* 0x0007e2000c101124 */
[----:B------:R-:W-:Y:S05]  /*a3f0*/  BRA `(.L_x_29469) ;  /* 0x0000000400307947 */ /* 0x000fea0003800000 */
.L_x_29487:
        /* <DEDUP_REMOVED lines=21> */
.L_x_29494:
[----:B------:R-:W-:-:S04]  /*a550*/  LOP3.LUT R2, R3, 0x80000000, RZ, 0xc0, !PT ;  /* 0x8000000003027812 */ /* 0x000fc800078ec0ff */
[----:B------:R-:W-:-:S04]  /*a560*/  SHF.R.U32.HI R3, RZ, 0x18, R2 ;  /* 0x00000018ff037819 */ /* 0x000fc80000011602 */
[----:B------:R-:W-:-:S04]  /*a570*/  LOP3.LUT R0, R0, R3, RZ, 0xfc, !PT ;  /* 0x0000000300007212 */ /* 0x000fc800078efcff */
[----:B------:R-:W-:-:S07]  /*a580*/  PRMT R8, R0, 0x7610, R8 ;  /* 0x0000761000087816 */ /* 0x000fce0000000008 */
.L_x_29493:
[----:B------:R-:W-:Y:S05]  /*a590*/  BSYNC B0 ;  /* 0x0000000000007941 */ /* 0x000fea0003800000 */
.L_x_29492:
[----:B------:R0:W-:Y:S01]  /*a5a0*/  STG.E.U8 desc[UR36][R16.64], R8 ;  /* 0x0000000810007986 */ /* 0x0001e2000c101124 */
[----:B------:R-:W-:Y:S05]  /*a5b0*/  BRA `(.L_x_29469) ;  /* 0x0000000000c07947 */ /* 0x000fea0003800000 */
.L_x_29486:
        /* <DEDUP_REMOVED lines=26> */
.L_x_29468:
        /* <DEDUP_REMOVED lines=16> */
.L_x_29497:
[----:B------:R-:W-:Y:S05]  /*a860*/  BRA `(.L_x_29469) ;  /* 0x0000000000147947 */ /* 0x000fea0003800000 */
.L_x_29496:
[----:B------:R-:W0:Y:S02]  /*a870*/  F2I.U64.F64.TRUNC R4, R4 ;  /* 0x0000000400047311 */ /* 0x000e24000030d800 */
[----:B0-----:R1:W-:Y:S01]  /*a880*/  STG.E.64 desc[UR36][R16.64], R4 ;  /* 0x0000000410007986 */ /* 0x0013e2000c101b24 */
[----:B------:R-:W-:Y:S05]  /*a890*/  BRA `(.L_x_29469) ;  /* 0x0000000000087947 */ /* 0x000fea0003800000 */
.L_x_29495:
[----:B------:R-:W0:Y:S02]  /*a8a0*/  F2I.U32.F64.TRUNC R5, R4 ;  /* 0x0000000400057311 */ /* 0x000e24000030d000 */
[----:B0-----:R2:W-:Y:S02]  /*a8b0*/  STG.E desc[UR36][R16.64], R5 ;  /* 0x0000000510007986 */ /* 0x0015e4000c101924 */
.L_x_29469:
[----:B------:R-:W-:-:S07]  /*a8c0*/  VIADD R19, R19, 0x80 ;  /* 0x0000008013137836 */ /* 0x000fce0000000000 */
.L_x_29426:
[----:B------:R-:W-:Y:S05]  /*a8d0*/  BSYNC B6 ;  /* 0x0000000000067941 */ /* 0x000fea0003800000 */
.L_x_29425:
        /* <DEDUP_REMOVED lines=306> */
.L_x_29498:
        /* <DEDUP_REMOVED lines=21> */
.L_x_29502:
[----:B------:R-:W2:Y:S02]  /*bd50*/  LDG.E.U8 R2, desc[UR36][R2.64] ;  /* 0x0000002402027981 */ /* 0x000ea4000c1e1100 */
[----:B--2---:R0:W1:Y:S01]  /*bd60*/  I2F.F64.U16 R4, R2 ;  /* 0x0000000200047312 */ /* 0x0040620000101800 */
[----:B------:R-:W-:Y:S05]  /*bd70*/  BRA `(.L_x_29504) ;  /* 0x0000000c00707947 */ /* 0x000fea0003800000 */
.L_x_29501:
        /* <DEDUP_REMOVED lines=9> */
.L_x_29506:
[----:B------:R-:W2:Y:S02]  /*be10*/  LDG.E R2, desc[UR36][R2.64] ;  /* 0x0000002402027981 */ /* 0x000ea4000c1e1900 */
[----:B--2---:R0:W1:Y:S01]  /*be20*/  I2F.F64 R4, R2 ;  /* 0x0000000200047312 */ /* 0x0040620000201c00 */
[----:B------:R-:W-:Y:S05]  /*be30*/  BRA `(.L_x_29504) ;  /* 0x0000000c00407947 */ /* 0x000fea0003800000 */
.L_x_29505:
[----:B------:R-:W2:Y:S02]  /*be40*/  LDG.E.U16 R2, desc[UR36][R2.64] ;  /* 0x0000002402027981 */ /* 0x000ea4000c1e1500 */
[----:B--2---:R0:W1:Y:S01]  /*be50*/  I2F.F64.S16 R4, R2 ;  /* 0x0000000200047312 */ /* 0x0040620000101c00 */
[----:B------:R-:W-:Y:S05]  /*be60*/  BRA `(.L_x_29504) ;  /* 0x0000000c00347947 */ /* 0x000fea0003800000 */
.L_x_29500:
        /* <DEDUP_REMOVED lines=10> */
.L_x_29508:
[----:B------:R-:W2:Y:S02]  /*bf10*/  LDG.E.U16 R0, desc[UR36][R2.64] ;  /* 0x0000002402007981 */ /* 0x000ea4000c1e1500 */
[----:B--2---:R-:W-:-:S05]  /*bf20*/  HADD2.F32 R0, -RZ, R0.H0_H0 ;  /* 0x20000000ff007230 */ /* 0x004fca0000004100 */
[----:B------:R-:W-:-:S04]  /*bf30*/  FMUL.FTZ R0, R0, 1 ;  /* 0x3f80000000007820 */ /* 0x000fc80000410000 */
[----:B------:R0:W1:Y:S01]  /*bf40*/  F2F.F64.F32 R4, R0 ;  /* 0x0000000000047310 */ /* 0x0000620000201800 */
[----:B------:R-:W-:Y:S05]  /*bf50*/  BRA `(.L_x_29504) ;  /* 0x0000000800f87947 */ /* 0x000fea0003800000 */
.L_x_29507:
        /* <DEDUP_REMOVED lines=10> */
.L_x_29510:
[----:B------:R-:W2:Y:S02]  /*c000*/  LDG.E.U16 R2, desc[UR36][R2.64] ;  /* 0x0000002402027981 */ /* 0x000ea4000c1e1500 */
[----:B--2---:R-:W-:-:S05]  /*c010*/  HADD2.F32 R0, -RZ, R2.H0_H0 ;  /* 0x20000002ff007230 */ /* 0x004fca0000004100 */
[----:B------:R-:W-:-:S04]  /*c020*/  FMUL.FTZ R0, R0, 1 ;  /* 0x3f80000000007820 */ /* 0x000fc80000410000 */
[----:B------:R0:W1:Y:S01]  /*c030*/  F2F.F64.F32 R4, R0 ;  /* 0x0000000000047310 */ /* 0x0000620000201800 */
[----:B------:R-:W-:Y:S05]  /*c040*/  BRA `(.L_x_29504) ;  /* 0x0000000800bc7947 */ /* 0x000fea0003800000 */
.L_x_29509:
[----:B------:R0:W5:Y:S01]  /*c050*/  LDG.E.64 R4, desc[UR36][R2.64] ;  /* 0x0000002402047981 */ /* 0x000162000c1e1b00 */
[----:B------:R-:W-:Y:S05]  /*c060*/  BRA `(.L_x_29504) ;  /* 0x0000000800b47947 */ /* 0x000fea0003800000 */
.L_x_29499:
        /* <DEDUP_REMOVED lines=13> */
.L_x_29513:
[----:B------:R0:W5:Y:S01]  /*c140*/  LDG.E.64 R4, desc[UR36][R2.64] ;  /* 0x0000002402047981 */ /* 0x000162000c1e1b00 */
[----:B------:R-:W-:Y:S05]  /*c150*/  BRA `(.L_x_29504) ;  /* 0x0000000800787947 */ /* 0x000fea0003800000 */
.L_x_29512:
        /* <DEDUP_REMOVED lines=28> */
.L_x_29515:
        /* <DEDUP_REMOVED lines=15> */
.L_x_29514:
[----:B------:R-:W2:Y:S02]  /*c410*/  LDG.E.U16 R0, desc[UR36][R2.64] ;  /* 0x0000002402007981 */ /* 0x000ea4000c1e1500 */
[----:B--2---:R-:W-:-:S04]  /*c420*/  IMAD.U32 R0, R0, 0x10000, RZ ;  /* 0x0001000000007824 */ /* 0x004fc800078e00ff */
[----:B------:R-:W-:-:S04]  /*c430*/  FMUL.FTZ R0, R0, 1 ;  /* 0x3f80000000007820 */ /* 0x000fc80000410000 */
[----:B------:R0:W1:Y:S01]  /*c440*/  F2F.F64.F32 R4, R0 ;  /* 0x0000000000047310 */ /* 0x0000620000201800 */
[----:B------:R-:W-:Y:S05]  /*c450*/  BRA `(.L_x_29504) ;  /* 0x0000000400b87947 */ /* 0x000fea0003800000 */
.L_x_29511:
        /* <DEDUP_REMOVED lines=11> */
.L_x_29518:
        /* <DEDUP_REMOVED lines=21> */
.L_x_29522:
[----:B------:R-:W-:Y:S05]  /*c660*/  BSYNC B1 ;  /* 0x0000000000017941 */ /* 0x000fea0003800000 */
.L_x_29521:
[----:B------:R-:W-:Y:S01]  /*c670*/  LEA R3, R0, 0x3b800000, 0x17 ;  /* 0x3b80000000037811 */ /* 0x000fe200078eb8ff */
[----:B------:R-:W-:-:S05]  /*c680*/  IMAD.SHL.U32 R0, R2, 0x100000, RZ ;  /* 0x0010000002007824 */ /* 0x000fca00078e00ff */
[----:B------:R-:W-:-:S07]  /*c690*/  LOP3.LUT R0, R3, R0, R4, 0xfe, !PT ;  /* 0x0000000003007212 */ /* 0x000fce00078efe04 */
.L_x_29520:
[----:B------:R-:W-:Y:S05]  /*c6a0*/  BSYNC B0 ;  /* 0x0000000000007941 */ /* 0x000fea0003800000 */
.L_x_29519:
[----:B------:R-:W-:-:S04]  /*c6b0*/  FMUL.FTZ R0, R0, 1 ;  /* 0x3f80000000007820 */ /* 0x000fc80000410000 */
[----:B------:R2:W3:Y:S01]  /*c6c0*/  F2F.F64.F32 R4, R0 ;  /* 0x0000000000047310 */ /* 0x0004e20000201800 */
[----:B------:R-:W-:Y:S05]  /*c6d0*/  BRA `(.L_x_29504) ;  /* 0x0000000400187947 */ /* 0x000fea0003800000 */
.L_x_29517:
        /* <DEDUP_REMOVED lines=21> */
.L_x_29526:
[----:B------:R-:W-:Y:S05]  /*c830*/  BSYNC B1 ;  /* 0x0000000000017941 */ /* 0x000fea0003800000 */
.L_x_29525:
[----:B------:R-:W-:Y:S01]  /*c840*/  LEA R3, R0, 0x37800000, 0x17 ;  /* 0x3780000000037811 */ /* 0x000fe200078eb8ff */
[----:B------:R-:W-:-:S05]  /*c850*/  IMAD.SHL.U32 R0, R2, 0x200000, RZ ;  /* 0x0020000002007824 */ /* 0x000fca00078e00ff */
[----:B------:R-:W-:-:S07]  /*c860*/  LOP3.LUT R0, R3, R0, R4, 0xfe, !PT ;  /* 0x0000000003007212 */ /* 0x000fce00078efe04 */
.L_x_29524:
[----:B------:R-:W-:Y:S05]  /*c870*/  BSYNC B0 ;  /* 0x0000000000007941 */ /* 0x000fea0003800000 */
.L_x_29523:
[----:B------:R-:W-:-:S04]  /*c880*/  FMUL.FTZ R0, R0, 1 ;  /* 0x3f80000000007820 */ /* 0x000fc80000410000 */
[----:B------:R4:W0:Y:S01]  /*c890*/  F2F.F64.F32 R4, R0 ;  /* 0x0000000000047310 */ /* 0x0008220000201800 */
[----:B------:R-:W-:Y:S05]  /*c8a0*/  BRA `(.L_x_29504) ;  /* 0x0000000000a47947 */ /* 0x000fea0003800000 */
.L_x_29516:
        /* <DEDUP_REMOVED lines=14> */
.L_x_29530:
[----:B------:R-:W-:Y:S05]  /*c990*/  BSYNC B0 ;  /* 0x0000000000007941 */ /* 0x000fea0003800000 */
.L_x_29529:
[----:B------:R-:W-:-:S04]  /*c9a0*/  FMUL.FTZ R0, R0, 1 ;  /* 0x3f80000000007820 */ /* 0x000fc80000410000 */
[----:B------:R0:W1:Y:S01]  /*c9b0*/  F2F.F64.F32 R4, R0 ;  /* 0x0000000000047310 */ /* 0x0000620000201800 */
[----:B------:R-:W-:Y:S05]  /*c9c0*/  BRA `(.L_x_29504) ;  /* 0x00000000005c7947 */ /* 0x000fea0003800000 */
.L_x_29503:
        /* <DEDUP_REMOVED lines=16> */
.L_x_29531:
[----:B------:R-:W-:Y:S01]  /*cad0*/  CS2R R4, SRZ ;  /* 0x0000000000047805 */ /* 0x000fe2000001ff00 */
[----:B------:R-:W-:Y:S06]  /*cae0*/  BRA `(.L_x_29504) ;  /* 0x0000000000147947 */ /* 0x000fec0003800000 */
.L_x_29528:
[----:B------:R-:W2:Y:S02]  /*caf0*/  LDG.E.64 R4, desc[UR36][R2.64] ;  /* 0x0000002402047981 */ /* 0x000ea4000c1e1b00 */
[----:B--2---:R-:W0:Y:S01]  /*cb00*/  I2F.F64.U64 R4, R4 ;  /* 0x0000000400047312 */ /* 0x004e220000301800 */
[----:B------:R-:W-:Y:S05]  /*cb10*/  BRA `(.L_x_29504) ;  /* 0x0000000000087947 */ /* 0x000fea0003800000 */
.L_x_29527:
[----:B------:R-:W2:Y:S02]  /*cb20*/  LDG.E R2, desc[UR36][R2.64] ;  /* 0x0000002402027981 */ /* 0x000ea4000c1e1900 */
[----:B--2---:R0:W1:Y:S02]  /*cb30*/  I2F.F64.U32 R4, R2 ;  /* 0x0000000200047312 */ /* 0x0040640000201800 */
.L_x_29504:
        /* <DEDUP_REMOVED lines=12> */
.L_x_29533:
        /* <DEDUP_REMOVED lines=60> */
.L_x_29534:
[----:B------:R-:W-:Y:S05]  /*cfc0*/  BSYNC B0 ;  /* 0x0000000000007941 */ /* 0x000fea0003800000 */
.L_x_29532:
        /* <DEDUP_REMOVED lines=15> */
.L_x_29538:
[----:B------:R-:W0:Y:S02]  /*d0c0*/  F2I.S64.F64.TRUNC R4, R4 ;  /* 0x0000000400047311 */ /* 0x000e24000030d900 */
[----:B0-----:R-:W-:-:S05]  /*d0d0*/  IMAD.MOV.U32 R3, RZ, RZ, R4 ;  /* 0x000000ffff037224 */ /* 0x001fca00078e0004 */
[----:B------:R-:W-:Y:S01]  /*d0e0*/  STG.E.U8 desc[UR36][R16.64], R3 ;  /* 0x0000000310007986 */ /* 0x000fe2000c101124 */
[----:B------:R-:W-:Y:S05]  /*d0f0*/  EXIT ;  /* 0x000000000000794d */ /* 0x000fea0003800000 */
.L_x_29537:
        /* <DEDUP_REMOVED lines=9> */
.L_x_29541:
[----:B------:R-:W0:Y:S02]  /*d190*/  F2I.F64.TRUNC R5, R4 ;  /* 0x0000000400057311 */ /* 0x000e24000030d100 */
[----:B0-----:R-:W-:Y:S01]  /*d1a0*/  STG.E desc[UR36][R16.64], R5 ;  /* 0x0000000510007986 */ /* 0x001fe2000c101924 */
[----:B------:R-:W-:Y:S05]  /*d1b0*/  EXIT ;  /* 0x000000000000794d */ /* 0x000fea0003800000 */
.L_x_29540:
[----:B------:R-:W0:Y:S02]  /*d1c0*/  F2I.F64.TRUNC R5, R4 ;  /* 0x0000000400057311 */ /* 0x000e24000030d100 */
[----:B0-----:R-:W-:Y:S01]  /*d1d0*/  STG.E.U16 desc[UR36][R16.64], R5 ;  /* 0x0000000510007986 */ /* 0x001fe2000c101524 */
[----:B------:R-:W-:Y:S05]  /*d1e0*/  EXIT ;  /* 0x000000000000794d */ /* 0x000fea0003800000 */
.L_x_29536:
        /* <DEDUP_REMOVED lines=13> */
.L_x_29543:
        /* <DEDUP_REMOVED lines=8> */
.L_x_29542:
        /* <DEDUP_REMOVED lines=14> */
.L_x_29545:
        /* <DEDUP_REMOVED lines=9> */
.L_x_29544:
[----:B------:R-:W-:Y:S01]  /*d4b0*/  STG.E.64 desc[UR36][R16.64], R4 ;  /* 0x0000000410007986 */ /* 0x000fe2000c101b24 */
[----:B------:R-:W-:Y:S05]  /*d4c0*/  EXIT ;  /* 0x000000000000794d */ /* 0x000fea0003800000 */
.L_x_29535:
        /* <DEDUP_REMOVED lines=12> */
.L_x_29548:
[----:B------:R-:W-:-:S05]  /*d590*/  CS2R R6, SRZ ;  /* 0x0000000000067805 */ /* 0x000fca000001ff00 */
[----:B------:R-:W-:Y:S01]  /*d5a0*/  STG.E.128 desc[UR36][R16.64], R4 ;  /* 0x0000000410007986 */ /* 0x000fe2000c101d24 */
[----:B------:R-:W-:Y:S05]  /*d5b0*/  EXIT ;  /* 0x000000000000794d */ /* 0x000fea0003800000 */
.L_x_29547:
        /* <DEDUP_REMOVED lines=25> */
.L_x_29552:
[----:B------:R-:W-:Y:S05]  /*d750*/  BSYNC B0 ;  /* 0x0000000000007941 */ /* 0x000fea0003800000 */
.L_x_29551:
[----:B------:R-:W-:-:S05]  /*d760*/  LOP3.LUT R3, R0, R3, RZ, 0xfc, !PT ;  /* 0x0000000300037212 */ /* 0x000fca00078efcff */
[----:B------:R-:W-:Y:S01]  /*d770*/  STG.E.U8 desc[UR36][R16.64], R3 ;  /* 0x0000000310007986 */ /* 0x000fe2000c101124 */
[----:B------:R-:W-:Y:S05]  /*d780*/  EXIT ;  /* 0x000000000000794d */ /* 0x000fea0003800000 */
.L_x_29550:
        /* <DEDUP_REMOVED lines=17> */
.L_x_29554:
[----:B------:R-:W-:Y:S01]  /*d8a0*/  IMAD.MOV.U32 R0, RZ, RZ, 0x7f ;  /* 0x0000007fff007424 */ /* 0x000fe200078e00ff */
[----:B------:R-:W-:-:S04]  /*d8b0*/  ISETP.GT.U32.AND P0, PT, R2, 0x7f800000, PT ;  /* 0x7f8000000200780c */ /* 0x000fc80003f04070 */
[----:B------:R-:W-:-:S09]  /*d8c0*/  SEL R0, R0, 0x7c, P0 ;  /* 0x0000007c00007807 */ /* 0x000fd20000000000 */
.L_x_29555:
[----:B------:R-:W-:Y:S05]  /*d8d0*/  BSYNC B0 ;  /* 0x0000000000007941 */ /* 0x000fea0003800000 */
.L_x_29553:
[----:B------:R-:W-:-:S04]  /*d8e0*/  LOP3.LUT R2, R3, 0x80000000, RZ, 0xc0, !PT ;  /* 0x8000000003027812 */ /* 0x000fc800078ec0ff */
[----:B------:R-:W-:-:S04]  /*d8f0*/  SHF.R.U32.HI R3, RZ, 0x18, R2 ;  /* 0x00000018ff037819 */ /* 0x000fc80000011602 */
[----:B------:R-:W-:-:S05]  /*d900*/  LOP3.LUT R3, R0, R3, RZ, 0xfc, !PT ;  /* 0x0000000300037212 */ /* 0x000fca00078efcff */
[----:B------:R-:W-:Y:S01]  /*d910*/  STG.E.U8 desc[UR36][R16.64], R3 ;  /* 0x0000000310007986 */ /* 0x000fe2000c101124 */
[----:B------:R-:W-:Y:S05]  /*d920*/  EXIT ;  /* 0x000000000000794d */ /* 0x000fea0003800000 */
.L_x_29549:
        /* <DEDUP_REMOVED lines=8> */
.L_x_29546:
        /* <DEDUP_REMOVED lines=11> */
.L_x_29558:
        /* <DEDUP_REMOVED lines=21> */
.L_x_29561:
[----:B------:R-:W-:-:S04]  /*dbb0*/  LOP3.LUT R2, R3, 0x80000000, RZ, 0xc0, !PT ;  /* 0x8000000003027812 */ /* 0x000fc800078ec0ff */
[----:B------:R-:W-:-:S04]  /*dbc0*/  SHF.R.U32.HI R3, RZ, 0x18, R2 ;  /* 0x00000018ff037819 */ /* 0x000fc80000011602 */
[----:B------:R-:W-:-:S04]  /*dbd0*/  LOP3.LUT R0, R0, R3, RZ, 0xfc, !PT ;  /* 0x0000000300007212 */ /* 0x000fc800078efcff */
[----:B------:R-:W-:-:S07]  /*dbe0*/  PRMT R8, R0, 0x7610, R8 ;  /* 0x0000761000087816 */ /* 0x000fce0000000008 */
.L_x_29560:
[----:B------:R-:W-:Y:S05]  /*dbf0*/  BSYNC B0 ;  /* 0x0000000000007941 */ /* 0x000fea0003800000 */
.L_x_29559:
[----:B------:R-:W-:Y:S01]  /*dc00*/  STG.E.U8 desc[UR36][R16.64], R8 ;  /* 0x0000000810007986 */ /* 0x000fe2000c101124 */
[----:B------:R-:W-:Y:S05]  /*dc10*/  EXIT ;  /* 0x000000000000794d */ /* 0x000fea0003800000 */
.L_x_29557:
        /* <DEDUP_REMOVED lines=21> */
.L_x_29564:
[----:B------:R-:W-:-:S04]  /*dd70*/  LOP3.LUT R2, R3, 0x80000000, RZ, 0xc0, !PT ;  /* 0x8000000003027812 */ /* 0x000fc800078ec0ff */
[----:B------:R-:W-:-:S04]  /*dd80*/  SHF.R.U32.HI R3, RZ, 0x18, R2 ;  /* 0x00000018ff037819 */ /* 0x000fc80000011602 */
[----:B------:R-:W-:-:S04]  /*dd90*/  LOP3.LUT R0, R0, R3, RZ, 0xfc, !PT ;  /* 0x0000000300007212 */ /* 0x000fc800078efcff */
[----:B------:R-:W-:-:S07]  /*dda0*/  PRMT R8, R0, 0x7610, R8 ;  /* 0x0000761000087816 */ /* 0x000fce0000000008 */
.L_x_29563:
[----:B------:R-:W-:Y:S05]  /*ddb0*/  BSYNC B0 ;  /* 0x0000000000007941 */ /* 0x000fea0003800000 */
.L_x_29562:
[----:B------:R-:W-:Y:S01]  /*ddc0*/  STG.E.U8 desc[UR36][R16.64], R8 ;  /* 0x0000000810007986 */ /* 0x000fe2000c101124 */
[----:B------:R-:W-:Y:S05]  /*ddd0*/  EXIT ;  /* 0x000000000000794d */ /* 0x000fea0003800000 */
.L_x_29556:
        /* <DEDUP_REMOVED lines=26> */
.L_x_29539:
        /* <DEDUP_REMOVED lines=16> */
.L_x_29567:
[----:B------:R-:W-:Y:S05]  /*e080*/  EXIT ;  /* 0x000000000000794d */ /* 0x000fea0003800000 */
.L_x_29566:
[----:B------:R-:W0:Y:S02]  /*e090*/  F2I.U64.F64.TRUNC R4, R4 ;  /* 0x0000000400047311 */ /* 0x000e24000030d800 */
[----:B0-----:R-:W-:Y:S01]  /*e0a0*/  STG.E.64 desc[UR36][R16.64], R4 ;  /* 0x0000000410007986 */ /* 0x001fe2000c101b24 */
[----:B------:R-:W-:Y:S05]  /*e0b0*/  EXIT ;  /* 0x000000000000794d */ /* 0x000fea0003800000 */
.L_x_29565:
[----:B------:R-:W0:Y:S02]  /*e0c0*/  F2I.U32.F64.TRUNC R5, R4 ;  /* 0x0000000400057311 */ /* 0x000e24000030d000 */
[----:B0-----:R-:W-:Y:S01]  /*e0d0*/  STG.E desc[UR36][R16.64], R5 ;  /* 0x0000000510007986 */ /* 0x001fe2000c101924 */
[----:B------:R-:W-:Y:S05]  /*e0e0*/  EXIT ;  /* 0x000000000000794d */ /* 0x000fea0003800000 */
.L_x_29568:
        /* <DEDUP_REMOVED lines=9> */
.L_x_36438:


//--------------------- .text._ZN2at6native27unrolled_elementwise_kernelIZZZNS0_17expm1_kernel_cudaERNS_18TensorIteratorBaseEENKUlvE_clEvENKUlvE_clEvEUldE_St5arrayIPcLm2EELi4E23TrivialOffsetCalculatorILi1EjESB_NS0_6memory12LoadWithCastILi1EEENSC_13StoreWithCastILi1EEEEEviT_T0_T2_T3_T4_T5_ --------------------------
	.section	.text._ZN2at6native27unrolled_elementwise_kernelIZZZNS0_17expm1_kernel_cudaERNS_18TensorIteratorBaseEENKUlvE_clEvENKUlvE_clEvEUldE_St5arrayIPcLm2EELi4E23TrivialOffsetCalculatorILi1EjESB_NS0_6memory12LoadWithCastILi1EEENSC_13StoreWithCastILi1EEEEEviT_T0_T2_T3_T4_T5_,"ax",@progbits
	.align	128
        .global         _ZN2at6native27unrolled_elementwise_kernelIZZZNS0_17expm1_kernel_cudaERNS_18TensorIteratorBaseEENKUlvE_clEvENKUlvE_clEvEUldE_St5arrayIPcLm2EELi4E23TrivialOffsetCalculatorILi1EjESB_NS0_6memory12LoadWithCastILi1EEENSC_13StoreWithCastILi1EEEEEviT_T0_T2_T3_T4_T5_
        .type           _ZN2at6native27unrolled_elementwise_kernelIZZZNS0_17expm1_kernel_cudaERNS_18TensorIteratorBaseEENKUlvE_clEvENKUlvE_clEvEUldE_St5arrayIPcLm2EELi4E23TrivialOffsetCalculatorILi1EjESB_NS0_6memory12LoadWithCastILi1EEENSC_13StoreWithCastILi1EEEEEviT_T0_T2_T3_T4_T5_,@function
        .size           _ZN2at6native27unrolled_elementwise_kernelIZZZNS0_17expm1_kernel_cudaERNS_18TensorIteratorBaseEENKUlvE_clEvENKUlvE_clEvEUldE_St5arrayIPcLm2EELi4E23TrivialOffsetCalculatorILi1EjESB_NS0_6memory12LoadWithCastILi1EEENSC_13StoreWithCastILi1EEEEEviT_T0_T2_T3_T4_T5_,(.L_x_36439 - _ZN2at6native27unrolled_elementwise_kernelIZZZNS0_17expm1_kernel_cudaERNS_18TensorIteratorBaseEENKUlvE_clEvENKUlvE_clEvEUldE_St5arrayIPcLm2EELi4E23TrivialOffsetCalculatorILi1EjESB_NS0_6memory12LoadWithCastILi1EEENSC_13StoreWithCastILi1EEEEEviT_T0_T2_T3_T4_T5_)
        .other          _ZN2at6native27unrolled_elementwise_kernelIZZZNS0_17expm1_kernel_cudaERNS_18TensorIteratorBaseEENKUlvE_clEvENKUlvE_clEvEUldE_St5arrayIPcLm2EELi4E23TrivialOffsetCalculatorILi1EjESB_NS0_6memory12LoadWithCastILi1EEENSC_13StoreWithCastILi1EEEEEviT_T0_T2_T3_T4_T5_,@"STO_CUDA_ENTRY STV_DEFAULT"
_ZN2at6native27unrolled_elementwise_kernelIZZZNS0_17expm1_kernel_cudaERNS_18TensorIteratorBaseEENKUlvE_clEvENKUlvE_clEvEUldE_St5arrayIPcLm2EELi4E23TrivialOffsetCalculatorILi1EjESB_NS0_6memory12LoadWithCastILi1EEENSC_13StoreWithCastILi1EEEEEviT_T0_T2_T3_T4_T5_:
.text._ZN2at6native27unrolled_elementwise_kernelIZZZNS0_17expm1_kernel_cudaERNS_18TensorIteratorBaseEENKUlvE_clEvENKUlvE_clEvEUldE_St5arrayIPcLm2EELi4E23TrivialOffsetCalculatorILi1EjESB_NS0_6memory12LoadWithCastILi1EEENSC_13StoreWithCastILi1EEEEEviT_T0_T2_T3_T4_T5_:
        /* <DEDUP_REMOVED lines=32> */
.L_x_29574:
[----:B------:R-:W2:Y:S02]  /*0200*/  LDG.E.U8 R4, desc[UR36][R4.64] ;  /* 0x0000002404047981 */ /* 0x000ea4000c1e1100 */
[----:B--2---:R0:W1:Y:S01]  /*0210*/  I2F.F64.U16 R26, R4 ;  /* 0x00000004001a7312 */ /* 0x0040620000101800 */
[----:B------:R-:W-:Y:S05]  /*0220*/  BRA `(.L_x_29576) ;  /* 0x0000000c00747947 */ /* 0x000fea0003800000 */
.L_x_29573:
        /* <DEDUP_REMOVED lines=9> */
.L_x_29578:
[----:B------:R-:W2:Y:S02]  /*02c0*/  LDG.E R4, desc[UR36][R4.64] ;  /* 0x0000002404047981 */ /* 0x000ea4000c1e1900 */
[----:B--2---:R1:W2:Y:S01]  /*02d0*/  I2F.F64 R26, R4 ;  /* 0x00000004001a7312 */ /* 0x0042a20000201c00 */
[----:B------:R-:W-:Y:S05]  /*02e0*/  BRA `(.L_x_29576) ;  /* 0x0000000c00447947 */ /* 0x000fea0003800000 */
.L_x_29577:
[----:B------:R-:W2:Y:S02]  /*02f0*/  LDG.E.U16 R4, desc[UR36][R4.64] ;  /* 0x0000002404047981 */ /* 0x000ea4000c1e1500 */
[----:B--2---:R3:W4:Y:S01]  /*0300*/  I2F.F64.S16 R26, R4 ;  /* 0x00000004001a7312 */ /* 0x0047220000101c00 */
[----:B------:R-:W-:Y:S05]  /*0310*/  BRA `(.L_x_29576) ;  /* 0x0000000c00387947 */ /* 0x000fea0003800000 */
.L_x_29572:
        /* <DEDUP_REMOVED lines=10> */
.L_x_29580:
[----:B------:R-:W2:Y:S02]  /*03c0*/  LDG.E.U16 R0, desc[UR36][R4.64] ;  /* 0x0000002404007981 */ /* 0x000ea4000c1e1500 */
[----:B--2---:R-:W-:-:S05]  /*03d0*/  HADD2.F32 R0, -RZ, R0.H0_H0 ;  /* 0x20000000ff007230 */ /* 0x004fca0000004100 */
[----:B------:R-:W-:-:S04]  /*03e0*/  FMUL.FTZ R0, R0, 1 ;  /* 0x3f80000000007820 */ /* 0x000fc80000410000 */
[----:B------:R0:W1:Y:S01]  /*03f0*/  F2F.F64.F32 R26, R0 ;  /* 0x00000000001a7310 */ /* 0x0000620000201800 */
[----:B------:R-:W-:Y:S05]  /*0400*/  BRA `(.L_x_29576) ;  /* 0x0000000800fc7947 */ /* 0x000fea0003800000 */
.L_x_29579:
        /* <DEDUP_REMOVED lines=10> */
.L_x_29582:
[----:B------:R-:W2:Y:S02]  /*04b0*/  LDG.E.U16 R4, desc[UR36][R4.64] ;  /* 0x0000002404047981 */ /* 0x000ea4000c1e1500 */
[----:B--2---:R-:W-:-:S05]  /*04c0*/  HADD2.F32 R0, -RZ, R4.H0_H0 ;  /* 0x20000004ff007230 */ /* 0x004fca0000004100 */
[----:B------:R-:W-:-:S04]  /*04d0*/  FMUL.FTZ R0, R0, 1 ;  /* 0x3f80000000007820 */ /* 0x000fc80000410000 */
[----:B------:R0:W1:Y:S01]  /*04e0*/  F2F.F64.F32 R26, R0 ;  /* 0x00000000001a7310 */ /* 0x0000620000201800 */
[----:B------:R-:W-:Y:S05]  /*04f0*/  BRA `(.L_x_29576) ;  /* 0x0000000800c07947 */ /* 0x000fea0003800000 */
.L_x_29581:
[----:B------:R0:W5:Y:S01]  /*0500*/  LDG.E.64 R26, desc[UR36][R4.64] ;  /* 0x00000024041a7981 */ /* 0x000162000c1e1b00 */
[----:B------:R-:W-:Y:S05]  /*0510*/  BRA `(.L_x_29576) ;  /* 0x0000000800b87947 */ /* 0x000fea0003800000 */
.L_x_29571:
        /* <DEDUP_REMOVED lines=13> */
.L_x_29585:
[----:B------:R0:W5:Y:S01]  /*05f0*/  LDG.E.64 R26, desc[UR36][R4.64] ;  /* 0x00000024041a7981 */ /* 0x000162000c1e1b00 */
[----:B------:R-:W-:Y:S05]  /*0600*/  BRA `(.L_x_29576) ;  /* 0x00000008007c7947 */ /* 0x000fea0003800000 */
.L_x_29584:
        /* <DEDUP_REMOVED lines=28> */
.L_x_29587:
        /* <DEDUP_REMOVED lines=16> */
.L_x_29586:
[----:B------:R-:W2:Y:S02]  /*08d0*/  LDG.E.U16 R0, desc[UR36][R4.64] ;  /* 0x0000002404007981 */ /* 0x000ea4000c1e1500 */
[----:B--2---:R-:W-:-:S04]  /*08e0*/  IMAD.U32 R0, R0, 0x10000, RZ ;  /* 0x0001000000007824 */ /* 0x004fc800078e00ff */
[----:B------:R-:W-:-:S04]  /*08f0*/  FMUL.FTZ R0, R0, 1 ;  /* 0x3f80000000007820 */ /* 0x000fc80000410000 */
[----:B------:R0:W1:Y:S01]  /*0900*/  F2F.F64.F32 R26, R0 ;  /* 0x00000000001a7310 */ /* 0x0000620000201800 */
[----:B------:R-:W-:Y:S05]  /*0910*/  BRA `(.L_x_29576) ;  /* 0x0000000400b87947 */ /* 0x000fea0003800000 */
.L_x_29583:
        /* <DEDUP_REMOVED lines=11> */
.L_x_29590:
        /* <DEDUP_REMOVED lines=21> */
.L_x_29594:
[----:B------:R-:W-:Y:S05]  /*0b20*/  BSYNC B1 ;  /* 0x0000000000017941 */ /* 0x000fea0003800000 */
.L_x_29593:
[----:B------:R-:W-:Y:S01]  /*0b30*/  LEA R5, R0, 0x3b800000, 0x17 ;  /* 0x3b80000000057811 */ /* 0x000fe200078eb8ff */
[----:B------:R-:W-:-:S05]  /*0b40*/  IMAD.SHL.U32 R0, R3, 0x100000, RZ ;  /* 0x0010000003007824 */ /* 0x000fca00078e00ff */
[----:B------:R-:W-:-:S07]  /*0b50*/  LOP3.LUT R0, R5, R0, R6, 0xfe, !PT ;  /* 0x0000000005007212 */ /* 0x000fce00078efe06 */
.L_x_29592:
[----:B------:R-:W-:Y:S05]  /*0b60*/  BSYNC B0 ;  /* 0x0000000000007941 */ /* 0x000fea0003800000 */
.L_x_29591:
[----:B------:R-:W-:-:S04]  /*0b70*/  FMUL.FTZ R0, R0, 1 ;  /* 0x3f80000000007820 */ /* 0x000fc80000410000 */
[----:B------:R0:W1:Y:S01]  /*0b80*/  F2F.F64.F32 R26, R0 ;  /* 0x00000000001a7310 */ /* 0x0000620000201800 */
[----:B------:R-:W-:Y:S05]  /*0b90*/  BRA `(.L_x_29576) ;  /* 0x0000000400187947 */ /* 0x000fea0003800000 */
.L_x_29589:
        /* <DEDUP_REMOVED lines=21> */
.L_x_29598:
[----:B------:R-:W-:Y:S05]  /*0cf0*/  BSYNC B1 ;  /* 0x0000000000017941 */ /* 0x000fea0003800000 */
.L_x_29597:
[----:B------:R-:W-:Y:S01]  /*0d00*/  LEA R5, R0, 0x37800000, 0x17 ;  /* 0x3780000000057811 */ /* 0x000fe200078eb8ff */
[----:B------:R-:W-:-:S05]  /*0d10*/  IMAD.SHL.U32 R0, R3, 0x200000, RZ ;  /* 0x0020000003007824 */ /* 0x000fca00078e00ff */
[----:B------:R-:W-:-:S07]  /*0d20*/  LOP3.LUT R0, R5, R0, R6, 0xfe, !PT ;  /* 0x0000000005007212 */ /* 0x000fce00078efe06 */
.L_x_29596:
[----:B------:R-:W-:Y:S05]  /*0d30*/  BSYNC B0 ;  /* 0x0000000000007941 */ /* 0x000fea0003800000 */
.L_x_29595:
[----:B------:R-:W-:-:S04]  /*0d40*/  FMUL.FTZ R0, R0, 1 ;  /* 0x3f80000000007820 */ /* 0x000fc80000410000 */
[----:B------:R0:W1:Y:S01]  /*0d50*/  F2F.F64.F32 R26, R0 ;  /* 0x00000000001a7310 */ /* 0x0000620000201800 */
[----:B------:R-:W-:Y:S05]  /*0d60*/  BRA `(.L_x_29576) ;  /* 0x0000000000a47947 */ /* 0x000fea0003800000 */
.L_x_29588:
        /* <DEDUP_REMOVED lines=14> */
.L_x_29602:
[----:B------:R-:W-:Y:S05]  /*0e50*/  BSYNC B0 ;  /* 0x0000000000007941 */ /* 0x000fea0003800000 */
.L_x_29601:
[----:B------:R-:W-:-:S04]  /*0e60*/  FMUL.FTZ R0, R0, 1 ;  /* 0x3f80000000007820 */ /* 0x000fc80000410000 */
[----:B------:R0:W1:Y:S01]  /*0e70*/  F2F.F64.F32 R26, R0 ;  /* 0x00000000001a7310 */ /* 0x0000620000201800 */
[----:B------:R-:W-:Y:S05]  /*0e80*/  BRA `(.L_x_29576) ;  /* 0x00000000005c7947 */ /* 0x000fea0003800000 */
.L_x_29575:
        /* <DEDUP_REMOVED lines=16> */
.L_x_29603:
[----:B------:R-:W-:Y:S01]  /*0f90*/  CS2R R26, SRZ ;  /* 0x00000000001a7805 */ /* 0x000fe2000001ff00 */
[----:B------:R-:W-:Y:S06]  /*0fa0*/  BRA `(.L_x_29576) ;  /* 0x0000000000147947 */ /* 0x000fec0003800000 */
.L_x_29600:
[----:B------:R-:W2:Y:S02]  /*0fb0*/  LDG.E.64 R26, desc[UR36][R4.64] ;  /* 0x00000024041a7981 */ /* 0x000ea4000c1e1b00 */
[----:B--2---:R-:W0:Y:S01]  /*0fc0*/  I2F.F64.U64 R26, R26 ;  /* 0x0000001a001a7312 */ /* 0x004e220000301800 */
[----:B------:R-:W-:Y:S05]  /*0fd0*/  BRA `(.L_x_29576) ;  /* 0x0000000000087947 */ /* 0x000fea0003800000 */
.L_x_29599:
[----:B------:R-:W2:Y:S02]  /*0fe0*/  LDG.E R4, desc[UR36][R4.64] ;  /* 0x0000002404047981 */ /* 0x000ea4000c1e1900 */
[----:B--2---:R0:W1:Y:S02]  /*0ff0*/  I2F.F64.U32 R26, R4 ;  /* 0x00000004001a7312 */ /* 0x0040640000201800 */
.L_x_29576:
[----:B------:R-:W3:Y:S02]  /*1000*/  S2R R22, SR_TID.X ;  /* 0x0000000000167919 */ /* 0x000ee40000002100 */
[----:B---3--:R-:W-:-:S07]  /*1010*/  VIADD R22, R22, 0x80 ;  /* 0x0000008016167836 */ /* 0x008fce0000000000 */
.L_x_29570:
[----:B------:R-:W-:Y:S05]  /*1020*/  BSYNC B6 ;  /* 0x0000000000067941 */ /* 0x000fea0003800000 */
.L_x_29569:
        /* <DEDUP_REMOVED lines=24> */
.L_x_29609:
[----:B------:R-:W3:Y:S02]  /*11b0*/  LDG.E.U8 R4, desc[UR36][R4.64] ;  /* 0x0000002404047981 */ /* 0x000ee4000c1e1100 */
[----:B---3--:R0:W1:Y:S01]  /*11c0*/  I2F.F64.U16 R28, R4 ;  /* 0x00000004001c7312 */ /* 0x0080620000101800 */
[----:B------:R-:W-:Y:S05]  /*11d0*/  BRA `(.L_x_29611) ;  /* 0x0000000c00707947 */ /* 0x000fea0003800000 */
.L_x_29608:
        /* <DEDUP_REMOVED lines=9> */
.L_x_29613:
[----:B------:R-:W3:Y:S02]  /*1270*/  LDG.E R4, desc[UR36][R4.64] ;  /* 0x0000002404047981 */ /* 0x000ee4000c1e1900 */
[----:B---3--:R0:W1:Y:S01]  /*1280*/  I2F.F64 R28, R4 ;  /* 0x00000004001c7312 */ /* 0x0080620000201c00 */
[----:B------:R-:W-:Y:S05]  /*1290*/  BRA `(.L_x_29611) ;  /* 0x0000000c00407947 */ /* 0x000fea0003800000 */
.L_x_29612:
[----:B------:R-:W3:Y:S02]  /*12a0*/  LDG.E.U16 R4, desc[UR36][R4.64] ;  /* 0x0000002404047981 */ /* 0x000ee4000c1e1500 */
[----:B---3--:R0:W1:Y:S01]  /*12b0*/  I2F.F64.S16 R28, R4 ;  /* 0x00000004001c7312 */ /* 0x0080620000101c00 */
[----:B------:R-:W-:Y:S05]  /*12c0*/  BRA `(.L_x_29611) ;  /* 0x0000000c00347947 */ /* 0x000fea0003800000 */
.L_x_29607:
        /* <DEDUP_REMOVED lines=10> */
.L_x_29615:
[----:B------:R-:W3:Y:S02]  /*1370*/  LDG.E.U16 R0, desc[UR36][R4.64] ;  /* 0x0000002404007981 */ /* 0x000ee4000c1e1500 */
[----:B---3--:R-:W-:-:S05]  /*1380*/  HADD2.F32 R0, -RZ, R0.H0_H0 ;  /* 0x20000000ff007230 */ /* 0x008fca0000004100 */
[----:B------:R-:W-:-:S04]  /*1390*/  FMUL.FTZ R0, R0, 1 ;  /* 0x3f80000000007820 */ /* 0x000fc80000410000 */
[----:B------:R0:W1:Y:S01]  /*13a0*/  F2F.F64.F32 R28, R0 ;  /* 0x00000000001c7310 */ /* 0x0000620000201800 */
[----:B------:R-:W-:Y:S05]  /*13b0*/  BRA `(.L_x_29611) ;  /* 0x0000000800f87947 */ /* 0x000fea0003800000 */
.L_x_29614:
        /* <DEDUP_REMOVED lines=10> */
.L_x_29617:
[----:B------:R-:W3:Y:S02]  /*1460*/  LDG.E.U16 R4, desc[UR36][R4.64] ;  /* 0x0000002404047981 */ /* 0x000ee4000c1e1500 */
[----:B---3--:R-:W-:-:S05]  /*1470*/  HADD2.F32 R0, -RZ, R4.H0_H0 ;  /* 0x20000004ff007230 */ /* 0x008fca0000004100 */
[----:B------:R-:W-:-:S04]  /*1480*/  FMUL.FTZ R0, R0, 1 ;  /* 0x3f80000000007820 */ /* 0x000fc80000410000 */
[----:B------:R0:W1:Y:S01]  /*1490*/  F2F.F64.F32 R28, R0 ;  /* 0x00000000001c7310 */ /* 0x0000620000201800 */
[----:B------:R-:W-:Y:S05]  /*14a0*/  BRA `(.L_x_29611) ;  /* 0x0000000800bc7947 */ /* 0x000fea0003800000 */
.L_x_29616:
[----:B------:R0:W5:Y:S01]  /*14b0*/  LDG.E.64 R28, desc[UR36][R4.64] ;  /* 0x00000024041c7981 */ /* 0x000162000c1e1b00 */
[----:B------:R-:W-:Y:S05]  /*14c0*/  BRA `(.L_x_29611) ;  /* 0x0000000800b47947 */ /* 0x000fea0003800000 */
.L_x_29606:
        /* <DEDUP_REMOVED lines=13> */
.L_x_29620:
[----:B------:R0:W5:Y:S01]  /*15a0*/  LDG.E.64 R28, desc[UR36][R4.64] ;  /* 0x00000024041c7981 */ /* 0x000162000c1e1b00 */
[----:B------:R-:W-:Y:S05]  /*15b0*/  BRA `(.L_x_29611) ;  /* 0x0000000800787947 */ /* 0x000fea0003800000 */
.L_x_29619:
        /* <DEDUP_REMOVED lines=28> */
.L_x_29622:
        /* <DEDUP_REMOVED lines=15> */
.L_x_29621:
[----:B------:R-:W3:Y:S02]  /*1870*/  LDG.E.U16 R0, desc[UR36][R4.64] ;  /* 0x0000002404007981 */ /* 0x000ee4000c1e1500 */
[----:B---3--:R-:W-:-:S04]  /*1880*/  IMAD.U32 R0, R0, 0x10000, RZ ;  /* 0x0001000000007824 */ /* 0x008fc800078e00ff */
[----:B------:R-:W-:-:S04]  /*1890*/  FMUL.FTZ R0, R0, 1 ;  /* 0x3f80000000007820 */ /* 0x000fc80000410000 */
[----:B------:R0:W1:Y:S01]  /*18a0*/  F2F.F64.F32 R28, R0 ;  /* 0x00000000001c7310 */ /* 0x0000620000201800 */
[----:B------:R-:W-:Y:S05]  /*18b0*/  BRA `(.L_x_29611) ;  /* 0x0000000400b87947 */ /* 0x000fea0003800000 */
.L_x_29618:
        /* <DEDUP_REMOVED lines=11> */
.L_x_29625:
        /* <DEDUP_REMOVED lines=21> */
.L_x_29629:
[----:B------:R-:W-:Y:S05]  /*1ac0*/  BSYNC B1 ;  /* 0x0000000000017941 */ /* 0x000fea0003800000 */
.L_x_29628:
[----:B------:R-:W-:Y:S01]  /*1ad0*/  LEA R5, R0, 0x3b800000, 0x17 ;  /* 0x3b80000000057811 */ /* 0x000fe200078eb8ff */
[----:B------:R-:W-:-:S05]  /*1ae0*/  IMAD.SHL.U32 R0, R3, 0x100000, RZ ;  /* 0x0010000003007824 */ /* 0x000fca00078e00ff */
[----:B------:R-:W-:-:S07]  /*1af0*/  LOP3.LUT R0, R5, R0, R6, 0xfe, !PT ;  /* 0x0000000005007212 */ /* 0x000fce00078efe06 */
.L_x_29627:
[----:B------:R-:W-:Y:S05]  /*1b00*/  BSYNC B0 ;  /* 0x0000000000007941 */ /* 0x000fea0003800000 */
.L_x_29626:
[----:B------:R-:W-:-:S04]  /*1b10*/  FMUL.FTZ R0, R0, 1 ;  /* 0x3f80000000007820 */ /* 0x000fc80000410000 */
[----:B------:R0:W1:Y:S01]  /*1b20*/  F2F.F64.F32 R28, R0 ;  /* 0x00000000001c7310 */ /* 0x0000620000201800 */
[----:B------:R-:W-:Y:S05]  /*1b30*/  BRA `(.L_x_29611) ;  /* 0x0000000400187947 */ /* 0x000fea0003800000 */
.L_x_29624:
        /* <DEDUP_REMOVED lines=21> */
.L_x_29633:
[----:B------:R-:W-:Y:S05]  /*1c90*/  BSYNC B1 ;  /* 0x0000000000017941 */ /* 0x000fea0003800000 */
.L_x_29632:
[----:B------:R-:W-:Y:S01]  /*1ca0*/  LEA R5, R0, 0x37800000, 0x17 ;  /* 0x3780000000057811 */ /* 0x000fe200078eb8ff */
[----:B------:R-:W-:-:S05]  /*1cb0*/  IMAD.SHL.U32 R0, R3, 0x200000, RZ ;  /* 0x0020000003007824 */ /* 0x000fca00078e00ff */
[----:B------:R-:W-:-:S07]  /*1cc0*/  LOP3.LUT R0, R5, R0, R6, 0xfe, !PT ;  /* 0x0000000005007212 */ /* 0x000fce00078efe06 */
.L_x_29631:
[----:B------:R-:W-:Y:S05]  /*1cd0*/  BSYNC B0 ;  /* 0x0000000000007941 */ /* 0x000fea0003800000 */
.L_x_29630:
[----:B------:R-:W-:-:S04]  /*1ce0*/  FMUL.FTZ R0, R0, 1 ;  /* 0x3f80000000007820 */ /* 0x000fc80000410000 */
[----:B------:R0:W1:Y:S01]  /*1cf0*/  F2F.F64.F32 R28, R0 ;  /* 0x00000000001c7310 */ /* 0x0000620000201800 */
[----:B------:R-:W-:Y:S05]  /*1d00*/  BRA `(.L_x_29611) ;  /* 0x0000000000a47947 */ /* 0x000fea0003800000 */
.L_x_29623:
        /* <DEDUP_REMOVED lines=14> */
.L_x_29637:
[----:B------:R-:W-:Y:S05]  /*1df0*/  BSYNC B0 ;  /* 0x0000000000007941 */ /* 0x000fea0003800000 */
.L_x_29636:
[----:B------:R-:W-:-:S04]  /*1e00*/  FMUL.FTZ R0, R0, 1 ;  /* 0x3f80000000007820 */ /* 0x000fc80000410000 */
[----:B------:R0:W1:Y:S01]  /*1e10*/  F2F.F64.F32 R28, R0 ;  /* 0x00000000001c7310 */ /* 0x0000620000201800 */
[----:B------:R-:W-:Y:S05]  /*1e20*/  BRA `(.L_x_29611) ;  /* 0x00000000005c7947 */ /* 0x000fea0003800000 */
.L_x_29610:
        /* <DEDUP_REMOVED lines=16> */
.L_x_29638:
[----:B------:R-:W-:Y:S01]  /*1f30*/  CS2R R28, SRZ ;  /* 0x00000000001c7805 */ /* 0x000fe2000001ff00 */
[----:B------:R-:W-:Y:S06]  /*1f40*/  BRA `(.L_x_29611) ;  /* 0x0000000000147947 */ /* 0x000fec0003800000 */
.L_x_29635:
[----:B------:R-:W3:Y:S02]  /*1f50*/  LDG.E.64 R28, desc[UR36][R4.64] ;  /* 0x00000024041c7981 */ /* 0x000ee4000c1e1b00 */
[----:B---3--:R-:W0:Y:S01]  /*1f60*/  I2F.F64.U64 R28, R28 ;  /* 0x0000001c001c7312 */ /* 0x008e220000301800 */
[----:B------:R-:W-:Y:S05]  /*1f70*/  BRA `(.L_x_29611) ;  /* 0x0000000000087947 */ /* 0x000fea0003800000 */
.L_x_29634:
[----:B------:R-:W3:Y:S02]  /*1f80*/  LDG.E R4, desc[UR36][R4.64] ;  /* 0x0000002404047981 */ /* 0x000ee4000c1e1900 */
[----:B---3--:R0:W1:Y:S02]  /*1f90*/  I2F.F64.U32 R28, R4 ;  /* 0x00000004001c7312 */ /* 0x0080640000201800 */
.L_x_29611:
[----:B------:R-:W-:-:S07]  /*1fa0*/  VIADD R22, R22, 0x80 ;  /* 0x0000008016167836 */ /* 0x000fce0000000000 */
.L_x_29605:
[----:B------:R-:W-:Y:S05]  /*1fb0*/  BSYNC B6 ;  /* 0x0000000000067941 */ /* 0x000fea0003800000 */
.L_x_29604:
        /* <DEDUP_REMOVED lines=26> */
.L_x_29644:
[----:B------:R-:W3:Y:S02]  /*2160*/  LDG.E.U8 R4, desc[UR36][R4.64] ;  /* 0x0000002404047981 */ /* 0x000ee4000c1e1100 */
[----:B---3--:R0:W1:Y:S01]  /*2170*/  I2F.F64.U16 R24, R4 ;  /* 0x0000000400187312 */ /* 0x0080620000101800 */
[----:B------:R-:W-:Y:S05]  /*2180*/  BRA `(.L_x_29646) ;  /* 0x0000000c00707947 */ /* 0x000fea0003800000 */
.L_x_29643:
        /* <DEDUP_REMOVED lines=9> */
.L_x_29648:
[----:B------:R-:W3:Y:S02]  /*2220*/  LDG.E R4, desc[UR36][R4.64] ;  /* 0x0000002404047981 */ /* 0x000ee4000c1e1900 */
[----:B---3--:R0:W1:Y:S01]  /*2230*/  I2F.F64 R24, R4 ;  /* 0x0000000400187312 */ /* 0x0080620000201c00 */
[----:B------:R-:W-:Y:S05]  /*2240*/  BRA `(.L_x_29646) ;  /* 0x0000000c00407947 */ /* 0x000fea0003800000 */
.L_x_29647:
[----:B------:R-:W3:Y:S02]  /*2250*/  LDG.E.U16 R4, desc[UR36][R4.64] ;  /* 0x0000002404047981 */ /* 0x000ee4000c1e1500 */
[----:B---3--:R0:W1:Y:S01]  /*2260*/  I2F.F64.S16 R24, R4 ;  /* 0x0000000400187312 */ /* 0x0080620000101c00 */
[----:B------:R-:W-:Y:S05]  /*2270*/  BRA `(.L_x_29646) ;  /* 0x0000000c00347947 */ /* 0x000fea0003800000 */
.L_x_29642:
        /* <DEDUP_REMOVED lines=10> */
.L_x_29650:
[----:B------:R-:W3:Y:S02]  /*2320*/  LDG.E.U16 R0, desc[UR36][R4.64] ;  /* 0x0000002404007981 */ /* 0x000ee4000c1e1500 */
[----:B---3--:R-:W-:-:S05]  /*2330*/  HADD2.F32 R0, -RZ, R0.H0_H0 ;  /* 0x20000000ff007230 */ /* 0x008fca0000004100 */
[----:B------:R-:W-:-:S04]  /*2340*/  FMUL.FTZ R0, R0, 1 ;  /* 0x3f80000000007820 */ /* 0x000fc80000410000 */
[----:B------:R0:W1:Y:S01]  /*2350*/  F2F.F64.F32 R24, R0 ;  /* 0x0000000000187310 */ /* 0x0000620000201800 */
[----:B------:R-:W-:Y:S05]  /*2360*/  BRA `(.L_x_29646) ;  /* 0x0000000800f87947 */ /* 0x000fea0003800000 */
.L_x_29649:
        /* <DEDUP_REMOVED lines=10> */
.L_x_29652:
[----:B------:R-:W3:Y:S02]  /*2410*/  LDG.E.U16 R4, desc[UR36][R4.64] ;  /* 0x0000002404047981 */ /* 0x000ee4000c1e1500 */
[----:B---3--:R-:W-:-:S05]  /*2420*/  HADD2.F32 R0, -RZ, R4.H0_H0 ;  /* 0x20000004ff007230 */ /* 0x008fca0000004100 */
[----:B------:R-:W-:-:S04]  /*2430*/  FMUL.FTZ R0, R0, 1 ;  /* 0x3f80000000007820 */ /* 0x000fc80000410000 */
[----:B------:R0:W1:Y:S01]  /*2440*/  F2F.F64.F32 R24, R0 ;  /* 0x0000000000187310 */ /* 0x0000620000201800 */
[----:B------:R-:W-:Y:S05]  /*2450*/  BRA `(.L_x_29646) ;  /* 0x0000000800bc7947 */ /* 0x000fea0003800000 */
.L_x_29651:
[----:B------:R0:W5:Y:S01]  /*2460*/  LDG.E.64 R24, desc[UR36][R4.64] ;  /* 0x0000002404187981 */ /* 0x000162000c1e1b00 */
[----:B------:R-:W-:Y:S05]  /*2470*/  BRA `(.L_x_29646) ;  /* 0x0000000800b47947 */ /* 0x000fea0003800000 */
.L_x_29641:
        /* <DEDUP_REMOVED lines=13> */
.L_x_29655:
[----:B------:R0:W5:Y:S01]  /*2550*/  LDG.E.64 R24, desc[UR36][R4.64] ;  /* 0x0000002404187981 */ /* 0x000162000c1e1b00 */
[----:B------:R-:W-:Y:S05]  /*2560*/  BRA `(.L_x_29646) ;  /* 0x0000000800787947 */ /* 0x000fea0003800000 */
.L_x_29654:
        /* <DEDUP_REMOVED lines=28> */
.L_x_29657:
        /* <DEDUP_REMOVED lines=15> */
.L_x_29656:
[----:B------:R-:W3:Y:S02]  /*2820*/  LDG.E.U16 R0, desc[UR36][R4.64] ;  /* 0x0000002404007981 */ /* 0x000ee4000c1e1500 */
[----:B---3--:R-:W-:-:S04]  /*2830*/  IMAD.U32 R0, R0, 0x10000, RZ ;  /* 0x0001000000007824 */ /* 0x008fc800078e00ff */
[----:B------:R-:W-:-:S04]  /*2840*/  FMUL.FTZ R0, R0, 1 ;  /* 0x3f80000000007820 */ /* 0x000fc80000410000 */
[----:B------:R0:W1:Y:S01]  /*2850*/  F2F.F64.F32 R24, R0 ;  /* 0x0000000000187310 */ /* 0x0000620000201800 */
[----:B------:R-:W-:Y:S05]  /*2860*/  BRA `(.L_x_29646) ;  /* 0x0000000400b87947 */ /* 0x000fea0003800000 */
.L_x_29653:
        /* <DEDUP_REMOVED lines=11> */
.L_x_29660:
        /* <DEDUP_REMOVED lines=21> */
.L_x_29664:
[----:B------:R-:W-:Y:S05]  /*2a70*/  BSYNC B1 ;  /* 0x0000000000017941 */ /* 0x000fea0003800000 */
.L_x_29663:
[----:B------:R-:W-:Y:S01]  /*2a80*/  LEA R5, R0, 0x3b800000, 0x17 ;  /* 0x3b80000000057811 */ /* 0x000fe200078eb8ff */
[----:B------:R-:W-:-:S05]  /*2a90*/  IMAD.SHL.U32 R0, R3, 0x100000, RZ ;  /* 0x0010000003007824 */ /* 0x000fca00078e00ff */
[----:B------:R-:W-:-:S07]  /*2aa0*/  LOP3.LUT R0, R5, R0, R6, 0xfe, !PT ;  /* 0x0000000005007212 */ /* 0x000fce00078efe06 */
.L_x_29662:
[----:B------:R-:W-:Y:S05]  /*2ab0*/  BSYNC B0 ;  /* 0x0000000000007941 */ /* 0x000fea0003800000 */
.L_x_29661:
[----:B------:R-:W-:-:S04]  /*2ac0*/  FMUL.FTZ R0, R0, 1 ;  /* 0x3f80000000007820 */ /* 0x000fc80000410000 */
[----:B------:R3:W0:Y:S01]  /*2ad0*/  F2F.F64.F32 R24, R0 ;  /* 0x0000000000187310 */ /* 0x0006220000201800 */
[----:B------:R-:W-:Y:S05]  /*2ae0*/  BRA `(.L_x_29646) ;  /* 0x0000000400187947 */ /* 0x000fea0003800000 */
.L_x_29659:
        /* <DEDUP_REMOVED lines=21> */
.L_x_29668:
[----:B------:R-:W-:Y:S05]  /*2c40*/  BSYNC B1 ;  /* 0x0000000000017941 */ /* 0x000fea0003800000 */
.L_x_29667:
[----:B------:R-:W-:Y:S01]  /*2c50*/  LEA R5, R0, 0x37800000, 0x17 ;  /* 0x3780000000057811 */ /* 0x000fe200078eb8ff */
[----:B------:R-:W-:-:S05]  /*2c60*/  IMAD.SHL.U32 R0, R3, 0x200000, RZ ;  /* 0x0020000003007824 */ /* 0x000fca00078e00ff */
[----:B------:R-:W-:-:S07]  /*2c70*/  LOP3.LUT R0, R5, R0, R6, 0xfe, !PT ;  /* 0x0000000005007212 */ /* 0x000fce00078efe06 */
.L_x_29666:
[----:B------:R-:W-:Y:S05]  /*2c80*/  BSYNC B0 ;  /* 0x0000000000007941 */ /* 0x000fea0003800000 */
.L_x_29665:
[----:B------:R-:W-:-:S04]  /*2c90*/  FMUL.FTZ R0, R0, 1 ;  /* 0x3f80000000007820 */ /* 0x000fc80000410000 */
[----:B------:R0:W1:Y:S01]  /*2ca0*/  F2F.F64.F32 R24, R0 ;  /* 0x0000000000187310 */ /* 0x0000620000201800 */
[----:B------:R-:W-:Y:S05]  /*2cb0*/  BRA `(.L_x_29646) ;  /* 0x0000000000a47947 */ /* 0x000fea0003800000 */
.L_x_29658:
        /* <DEDUP_REMOVED lines=14> */
.L_x_29672:
[----:B------:R-:W-:Y:S05]  /*2da0*/  BSYNC B0 ;  /* 0x0000000000007941 */ /* 0x000fea0003800000 */
.L_x_29671:
[----:B------:R-:W-:-:S04]  /*2db0*/  FMUL.FTZ R0, R0, 1 ;  /* 0x3f80000000007820 */ /* 0x000fc80000410000 */
[----:B------:R0:W1:Y:S01]  /*2dc0*/  F2F.F64.F32 R24, R0 ;  /* 0x0000000000187310 */ /* 0x0000620000201800 */
[----:B------:R-:W-:Y:S05]  /*2dd0*/  BRA `(.L_x_29646) ;  /* 0x00000000005c7947 */ /* 0x000fea0003800000 */
.L_x_29645:
        /* <DEDUP_REMOVED lines=16> */
.L_x_29673:
[----:B------:R-:W-:Y:S01]  /*2ee0*/  CS2R R24, SRZ ;  /* 0x0000000000187805 */ /* 0x000fe2000001ff00 */
[----:B------:R-:W-:Y:S06]  /*2ef0*/  BRA `(.L_x_29646) ;  /* 0x0000000000147947 */ /* 0x000fec0003800000 */
.L_x_29670:
[----:B------:R-:W3:Y:S02]  /*2f00*/  LDG.E.64 R24, desc[UR36][R4.64] ;  /* 0x0000002404187981 */ /* 0x000ee4000c1e1b00 */
[----:B---3--:R-:W0:Y:S01]  /*2f10*/  I2F.F64.U64 R24, R24 ;  /* 0x0000001800187312 */ /* 0x008e220000301800 */
[----:B------:R-:W-:Y:S05]  /*2f20*/  BRA `(.L_x_29646) ;  /* 0x0000000000087947 */ /* 0x000fea0003800000 */
.L_x_29669:
[----:B------:R-:W3:Y:S02]  /*2f30*/  LDG.E R4, desc[UR36][R4.64] ;  /* 0x0000002404047981 */ /* 0x000ee4000c1e1900 */
[----:B---3--:R0:W1:Y:S02]  /*2f40*/  I2F.F64.U32 R24, R4 ;  /* 0x0000000400187312 */ /* 0x0080640000201800 */
.L_x_29646:
[----:B------:R-:W-:-:S07]  /*2f50*/  VIADD R22, R22, 0x80 ;  /* 0x0000008016167836 */ /* 0x000fce0000000000 */
.L_x_29640:
[----:B------:R-:W-:Y:S05]  /*2f60*/  BSYNC B6 ;  /* 0x0000000000067941 */ /* 0x000fea0003800000 */
.L_x_29639:
        /* <DEDUP_REMOVED lines=23> */
.L_x_29679:
[----:B------:R-:W3:Y:S02]  /*30e0*/  LDG.E.U8 R4, desc[UR36][R4.64] ;  /* 0x0000002404047981 */ /* 0x000ee4000c1e1100 */
[----:B---3--:R0:W1:Y:S01]  /*30f0*/  I2F.F64.U16 R16, R4 ;  /* 0x0000000400107312 */ /* 0x0080620000101800 */
[----:B------:R-:W-:Y:S05]  /*3100*/  BRA `(.L_x_29675) ;  /* 0x0000000c006c7947 */ /* 0x000fea0003800000 */
.L_x_29678:
        /* <DEDUP_REMOVED lines=9> */
.L_x_29682:
[----:B------:R-:W3:Y:S02]  /*31a0*/  LDG.E R4, desc[UR36][R4.64] ;  /* 0x0000002404047981 */ /* 0x000ee4000c1e1900 */
[----:B---3--:R0:W1:Y:S01]  /*31b0*/  I2F.F64 R16, R4 ;  /* 0x0000000400107312 */ /* 0x0080620000201c00 */
[----:B------:R-:W-:Y:S05]  /*31c0*/  BRA `(.L_x_29675) ;  /* 0x0000000c003c7947 */ /* 0x000fea0003800000 */
.L_x_29681:
[----:B------:R-:W3:Y:S02]  /*31d0*/  LDG.E.U16 R4, desc[UR36][R4.64] ;  /* 0x0000002404047981 */ /* 0x000ee4000c1e1500 */
[----:B---3--:R0:W1:Y:S01]  /*31e0*/  I2F.F64.S16 R16, R4 ;  /* 0x0000000400107312 */ /* 0x0080620000101c00 */
[----:B------:R-:W-:Y:S05]  /*31f0*/  BRA `(.L_x_29675) ;  /* 0x0000000c00307947 */ /* 0x000fea0003800000 */
.L_x_29677:
        /* <DEDUP_REMOVED lines=10> */
.L_x_29684:
[----:B------:R-:W3:Y:S02]  /*32a0*/  LDG.E.U16 R0, desc[UR36][R4.64] ;  /* 0x0000002404007981 */ /* 0x000ee4000c1e1500 */
[----:B---3--:R-:W-:-:S05]  /*32b0*/  HADD2.F32 R0, -RZ, R0.H0_H0 ;  /* 0x20000000ff007230 */ /* 0x008fca0000004100 */
[----:B------:R-:W-:-:S04]  /*32c0*/  FMUL.FTZ R0, R0, 1 ;  /* 0x3f80000000007820 */ /* 0x000fc80000410000 */
[----:B------:R0:W1:Y:S01]  /*32d0*/  F2F.F64.F32 R16, R0 ;  /* 0x0000000000107310 */ /* 0x0000620000201800 */
[----:B------:R-:W-:Y:S05]  /*32e0*/  BRA `(.L_x_29675) ;  /* 0x0000000800f47947 */ /* 0x000fea0003800000 */
.L_x_29683:
        /* <DEDUP_REMOVED lines=10> */
.L_x_29686:
[----:B------:R-:W3:Y:S02]  /*3390*/  LDG.E.U16 R4, desc[UR36][R4.64] ;  /* 0x0000002404047981 */ /* 0x000ee4000c1e1500 */
[----:B---3--:R-:W-:-:S05]  /*33a0*/  HADD2.F32 R0, -RZ, R4.H0_H0 ;  /* 0x20000004ff007230 */ /* 0x008fca0000004100 */
[----:B------:R-:W-:-:S04]  /*33b0*/  FMUL.FTZ R0, R0, 1 ;  /* 0x3f80000000007820 */ /* 0x000fc80000410000 */
[----:B------:R0:W1:Y:S01]  /*33c0*/  F2F.F64.F32 R16, R0 ;  /* 0x0000000000107310 */ /* 0x0000620000201800 */
[----:B------:R-:W-:Y:S05]  /*33d0*/  BRA `(.L_x_29675) ;  /* 0x0000000800b87947 */ /* 0x000fea0003800000 */
.L_x_29685:
[----:B------:R0:W5:Y:S01]  /*33e0*/  LDG.E.64 R16, desc[UR36][R4.64] ;  /* 0x0000002404107981 */ /* 0x000162000c1e1b00 */
[----:B------:R-:W-:Y:S05]  /*33f0*/  BRA `(.L_x_29675) ;  /* 0x0000000800b07947 */ /* 0x000fea0003800000 */
.L_x_29676:
        /* <DEDUP_REMOVED lines=13> */
.L_x_29689:
[----:B------:R0:W5:Y:S01]  /*34d0*/  LDG.E.64 R16, desc[UR36][R4.64] ;  /* 0x0000002404107981 */ /* 0x000162000c1e1b00 */
[----:B------:R-:W-:Y:S05]  /*34e0*/  BRA `(.L_x_29675) ;  /* 0x0000000800747947 */ /* 0x000fea0003800000 */
.L_x_29688:
        /* <DEDUP_REMOVED lines=28> */
.L_x_29691:
        /* <DEDUP_REMOVED lines=15> */
.L_x_29690:
[----:B------:R-:W3:Y:S02]  /*37a0*/  LDG.E.U16 R0, desc[UR36][R4.64] ;  /* 0x0000002404007981 */ /* 0x000ee4000c1e1500 */
[----:B---3--:R-:W-:-:S04]  /*37b0*/  IMAD.U32 R0, R0, 0x10000, RZ ;  /* 0x0001000000007824 */ /* 0x008fc800078e00ff */
[----:B------:R-:W-:-:S04]  /*37c0*/  FMUL.FTZ R0, R0, 1 ;  /* 0x3f80000000007820 */ /* 0x000fc80000410000 */
[----:B------:R0:W1:Y:S01]  /*37d0*/  F2F.F64.F32 R16, R0 ;  /* 0x0000000000107310 */ /* 0x0000620000201800 */
[----:B------:R-:W-:Y:S05]  /*37e0*/  BRA `(.L_x_29675) ;  /* 0x0000000400b47947 */ /* 0x000fea0003800000 */
.L_x_29687:
        /* <DEDUP_REMOVED lines=11> */
.L_x_29694:
        /* <DEDUP_REMOVED lines=21> */
.L_x_29698:
[----:B------:R-:W-:Y:S05]  /*39f0*/  BSYNC B1 ;  /* 0x0000000000017941 */ /* 0x000fea0003800000 */
.L_x_29697:
[----:B------:R-:W-:Y:S01]  /*3a00*/  LEA R3, R0, 0x3b800000, 0x17 ;  /* 0x3b80000000037811 */ /* 0x000fe200078eb8ff */
[----:B------:R-:W-:-:S05]  /*3a10*/  IMAD.SHL.U32 R0, R2, 0x100000, RZ ;  /* 0x0010000002007824 */ /* 0x000fca00078e00ff */
[----:B------:R-:W-:-:S07]  /*3a20*/  LOP3.LUT R0, R3, R0, R4, 0xfe, !PT ;  /* 0x0000000003007212 */ /* 0x000fce00078efe04 */
.L_x_29696:
[----:B------:R-:W-:Y:S05]  /*3a30*/  BSYNC B0 ;  /* 0x0000000000007941 */ /* 0x000fea0003800000 */
.L_x_29695:
[----:B------:R-:W-:-:S04]  /*3a40*/  FMUL.FTZ R0, R0, 1 ;  /* 0x3f80000000007820 */ /* 0x000fc80000410000 */
[----:B------:R0:W1:Y:S01]  /*3a50*/  F2F.F64.F32 R16, R0 ;  /* 0x0000000000107310 */ /* 0x0000620000201800 */
[----:B------:R-:W-:Y:S05]  /*3a60*/  BRA `(.L_x_29675) ;  /* 0x0000000400147947 */ /* 0x000fea0003800000 */
.L_x_29693:
        /* <DEDUP_REMOVED lines=21> */
.L_x_29702:
[----:B------:R-:W-:Y:S05]  /*3bc0*/  BSYNC B1 ;  /* 0x0000000000017941 */ /* 0x000fea0003800000 */
.L_x_29701:
[----:B------:R-:W-:Y:S01]  /*3bd0*/  LEA R3, R0, 0x37800000, 0x17 ;  /* 0x3780000000037811 */ /* 0x000fe200078eb8ff */
[----:B------:R-:W-:-:S05]  /*3be0*/  IMAD.SHL.U32 R0, R2, 0x200000, RZ ;  /* 0x0020000002007824 */ /* 0x000fca00078e00ff */
[----:B------:R-:W-:-:S07]  /*3bf0*/  LOP3.LUT R0, R3, R0, R4, 0xfe, !PT ;  /* 0x0000000003007212 */ /* 0x000fce00078efe04 */
.L_x_29700:
[----:B------:R-:W-:Y:S05]  /*3c00*/  BSYNC B0 ;  /* 0x0000000000007941 */ /* 0x000fea0003800000 */
.L_x_29699:
[----:B------:R-:W-:-:S04]  /*3c10*/  FMUL.FTZ R0, R0, 1 ;  /* 0x3f80000000007820 */ /* 0x000fc80000410000 */
[----:B------:R0:W1:Y:S01]  /*3c20*/  F2F.F64.F32 R16, R0 ;  /* 0x0000000000107310 */ /* 0x0000620000201800 */
[----:B------:R-:W-:Y:S05]  /*3c30*/  BRA `(.L_x_29675) ;  /* 0x0000000000a07947 */ /* 0x000fea0003800000 */
.L_x_29692:
        /* <DEDUP_REMOVED lines=14> */
.L_x_29706:
[----:B------:R-:W-:Y:S05]  /*3d20*/  BSYNC B0 ;  /* 0x0000000000007941 */ /* 0x000fea0003800000 */
.L_x_29705:
[----:B------:R-:W-:-:S04]  /*3d30*/  FMUL.FTZ R0, R0, 1 ;  /* 0x3f80000000007820 */ /* 0x000fc80000410000 */
[----:B------:R0:W1:Y:S01]  /*3d40*/  F2F.F64.F32 R16, R0 ;  /* 0x0000000000107310 */ /* 0x0000620000201800 */
[----:B------:R-:W-:Y:S05]  /*3d50*/  BRA `(.L_x_29675) ;  /* 0x0000000000587947 */ /* 0x000fea0003800000 */
.L_x_29680:
        /* <DEDUP_REMOVED lines=16> */
.L_x_29707:
[----:B------:R-:W-:Y:S05]  /*3e60*/  BRA `(.L_x_29675) ;  /* 0x0000000000147947 */ /* 0x000fea0003800000 */
.L_x_29704:
[----:B------:R-:W3:Y:S02]  /*3e70*/  LDG.E.64 R16, desc[UR36][R4.64] ;  /* 0x0000002404107981 */ /* 0x000ee4000c1e1b00 */
[----:B---3--:R-:W0:Y:S01]  /*3e80*/  I2F.F64.U64 R16, R16 ;  /* 0x0000001000107312 */ /* 0x008e220000301800 */
[----:B------:R-:W-:Y:S05]  /*3e90*/  BRA `(.L_x_29675) ;  /* 0x0000000000087947 */ /* 0x000fea0003800000 */
.L_x_29703:
[----:B------:R-:W3:Y:S02]  /*3ea0*/  LDG.E R4, desc[UR36][R4.64] ;  /* 0x0000002404047981 */ /* 0x000ee4000c1e1900 */
[----:B---3--:R0:W1:Y:S02]  /*3eb0*/  I2F.F64.U32 R16, R4 ;  /* 0x0000000400107312 */ /* 0x0080640000201800 */
.L_x_29675:
[----:B------:R-:W-:Y:S05]  /*3ec0*/  BSYNC B6 ;  /* 0x0000000000067941 */ /* 0x000fea0003800000 */
.L_x_29674:
[----:B------:R-:W2:Y:S01]  /*3ed0*/  S2R R22, SR_TID.X ;  /* 0x0000000000167919 */ /* 0x000ea20000002100 */
[----:B------:R-:W-:Y:S01]  /*3ee0*/  BSSY B0, `(.L_x_29708) ;  /* 0x000004a000007945 */ /* 0x000fe20003800000 */
[----:B--2---:R-:W-:-:S13]  /*3ef0*/  ISETP.GE.AND P0, PT, R22, R19, PT ;  /* 0x000000131600720c */ /* 0x004fda0003f06270 */
[----:B------:R-:W-:Y:S05]  /*3f00*/  @P0 BRA `(.L_x_29709) ;  /* 0x00000004001c0947 */ /* 0x000fea0003800000 */
[C---:B01--45:R-:W-:Y:S02]  /*3f10*/  FSETP.GEU.FTZ.AND P2, PT, R27.reuse, 4.1931471824645996094, PT ;  /* 0x40862e431b00780b */ /* 0x073fe40003f5e000 */
        /* <DEDUP_REMOVED lines=10> */
.L_x_29710:
[----:B------:R-:W-:Y:S01]  /*3fc0*/  IMAD.MOV.U32 R4, RZ, RZ, 0x652b82fe ;  /* 0x652b82feff047424 */ /* 0x000fe200078e00ff */
[----:B------:R-:W-:Y:S01]  /*3fd0*/  UMOV UR4, 0xfefa39ef ;  /* 0xfefa39ef00047882 */ /* 0x000fe20000000000 */
[----:B------:R-:W-:Y:S01]  /*3fe0*/  IMAD.MOV.U32 R5, RZ, RZ, 0x3ff71547 ;  /* 0x3ff71547ff057424 */ /* 0x000fe200078e00ff */
[----:B------:R-:W-:Y:S01]  /*3ff0*/  UMOV UR5, 0x3fe62e42 ;  /* 0x3fe62e4200057882 */ /* 0x000fe20000000000 */
[----:B---3--:R-:W-:-:S04]  /*4000*/  IMAD.SHL.U32 R0, R27, 0x2, RZ ;  /* 0x000000021b007824 */ /* 0x008fc800078e00ff */
        /* <DEDUP_REMOVED lines=46> */
[----:B------:R-:W-:Y:S02]  /*42f0*/  DMUL R8, R2, R6 ;  /* 0x0000000602087228 */ /* 0x000fe40000000000 */
[----:B------:R-:W-:-:S06]  /*4300*/  DADD R6, R4, -1 ;  /* 0xbff0000004067429 */ /* 0x000fcc0000000000 */
[----:B------:R-:W-:-:S08]  /*4310*/  DFMA R8, R2, R8, R2 ;  /* 0x000000080208722b */ /* 0x000fd00000000002 */
[----:B------:R-:W-:-:S08]  /*4320*/  DFMA R6, R8, R4, R6 ;  /* 0x000000040806722b */ /* 0x000fd00000000006 */
[----:B------:R-:W-:-:S10]  /*4330*/  DADD R4, R6, R6 ;  /* 0x0000000006047229 */ /* 0x000fd40000000006 */
[----:B------:R-:W-:Y:S02]  /*4340*/  @P2 FSEL R2, R4, R6, !P1 ;  /* 0x0000000604022208 */ /* 0x000fe40004800000 */
[----:B------:R-:W-:-:S03]  /*4350*/  @P2 FSEL R3, R5, R7, !P1 ;  /* 0x0000000705032208 */ /* 0x000fc60004800000 */
[----:B------:R-:W-:Y:S02]  /*4360*/  IMAD.MOV.U32 R4, RZ, RZ, R2 ;  /* 0x000000ffff047224 */ /* 0x000fe400078e0002 */
[----:B------:R-:W-:-:S07]  /*4370*/  IMAD.MOV.U32 R5, RZ, RZ, R3 ;  /* 0x000000ffff057224 */ /* 0x000fce00078e0003 */
.L_x_29709:
[----:B------:R-:W-:Y:S05]  /*4380*/  BSYNC B0 ;  /* 0x0000000000007941 */ /* 0x000fea0003800000 */
.L_x_29708:
[----:B01--45:R-:W-:Y:S01]  /*4390*/  VIADD R26, R22, 0x80 ;  /* 0x00000080161a7836 */ /* 0x033fe20000000000 */
[----:B------:R-:W-:Y:S04]  /*43a0*/  BSSY B0, `(.L_x_29711) ;  /* 0x000004a000007945 */ /* 0x000fe80003800000 */
[----:B------:R-:W-:-:S13]  /*43b0*/  ISETP.GE.AND P1, PT, R26, R19, PT ;  /* 0x000000131a00720c */ /* 0x000fda0003f26270 */
[----:B------:R-:W-:Y:S05]  /*43c0*/  @P1 BRA `(.L_x_29712) ;  /* 0x00000004001c1947 */ /* 0x000fea0003800000 */
[C---:B------:R-:W-:Y:S02]  /*43d0*/  FSETP.GEU.FTZ.AND P2, PT, R29.reuse, 4.1931471824645996094, PT ;  /* 0x40862e431d00780b */ /* 0x040fe40003f5e000 */
[----:B------:R-:W-:-:S13]  /*43e0*/  FSETP.GT.FTZ.AND P1, PT, R29, -3.1640625, PT ;  /* 0xc04a80001d00780b */ /* 0x000fda0003f34000 */
[----:B------:R-:W-:Y:S05]  /*43f0*/  @P1 BRA !P2, `(.L_x_29713) ;  /* 0x0000000000201947 */ /* 0x000fea0005000000 */
[C---:B------:R-:W-:Y:S01]  /*4400*/  DADD R2, R28.reuse, R28 ;  /* 0x000000001c027229 */ /* 0x040fe2000000001c */
[----:B---3--:R-:W-:Y:S01]  /*4410*/  IMAD.MOV.U32 R0, RZ, RZ, 0x3ff00000 ;  /* 0x3ff00000ff007424 */ /* 0x008fe200078e00ff */
[----:B------:R-:W-:Y:S01]  /*4420*/  ISETP.GE.AND P2, PT, R29, RZ, PT ;  /* 0x000000ff1d00720c */ /* 0x000fe20003f46270 */
[----:B------:R-:W-:-:S03]  /*4430*/  DSETP.GTU.AND P1, PT, |R28|, +INF , PT ;  /* 0x7ff000001c00742a */ /* 0x000fc60003f2c200 */
[----:B------:R-:W-:-:S04]  /*4440*/  FSEL R29, -R0, +QNAN , !P2 ;  /* 0x7ff00000001d7808 */ /* 0x000fc80005000100 */
[----:B------:R-:W-:Y:S02]  /*4450*/  FSEL R28, R2, RZ, P1 ;  /* 0x000000ff021c7208 */ /* 0x000fe40000800000 */
[----:B------:R-:W-:Y:S01]  /*4460*/  FSEL R29, R3, R29, P1 ;  /* 0x0000001d031d7208 */ /* 0x000fe20000800000 */
[----:B------:R-:W-:Y:S06]  /*4470*/  BRA `(.L_x_29712) ;  /* 0x0000000000f07947 */ /* 0x000fec0003800000 */
.L_x_29713:
        /* <DEDUP_REMOVED lines=9> */
[----:B------:R-:W-:-:S06]  /*4510*/  SEL R10, R6, RZ, P1 ;  /* 0x000000ff060a7207 */ /* 0x000fcc0000800000 */
        /* <DEDUP_REMOVED lines=10> */
[----:B------:R-:W-:Y:S01]  /*45c0*/  ISETP.NE.AND P1, PT, R10, 0x400, PT ;  /* 0x000004000a00780c */ /* 0x000fe20003f25270 */
[----:B------:R-:W-:Y:S02]  /*45d0*/  IMAD.MOV.U32 R2, RZ, RZ, R28 ;  /* 0x000000ffff027224 */ /* 0x000fe400078e001c */
[----:B------:R-:W-:-:S06]  /*45e0*/  IMAD.MOV.U32 R3, RZ, RZ, R29 ;  /* 0x000000ffff037224 */ /* 0x000fcc00078e001d */
        /* <DEDUP_REMOVED lines=25> */
[----:B------:R-:W-:Y:S02]  /*4780*/  VIADD R8, R10, 0xffffffff ;  /* 0xffffffff0a087836 */ /* 0x000fe40000000000 */
[----:B------:R-:W-:-:S05]  /*4790*/  @P1 IMAD.MOV R8, RZ, RZ, R10 ;  /* 0x000000ffff081224 */ /* 0x000fca00078e020a */
[----:B------:R-:W-:Y:S01]  /*47a0*/  DFMA R6, R2, R6, 0.5 ;  /* 0x3fe000000206742b */ /* 0x000fe20000000006 */
[----:B------:R-:W-:Y:S01]  /*47b0*/  LEA R9, R8, 0x3ff00000, 0x14 ;  /* 0x3ff0000008097811 */ /* 0x000fe200078ea0ff */
[----:B------:R-:W-:-:S06]  /*47c0*/  IMAD.MOV.U32 R8, RZ, RZ, RZ ;  /* 0x000000ffff087224 */ /* 0x000fcc00078e00ff */
[----:B------:R-:W-:Y:S02]  /*47d0*/  DMUL R6, R2, R6 ;  /* 0x0000000602067228 */ /* 0x000fe40000000000 */
[----:B------:R-:W-:-:S06]  /*47e0*/  DADD R10, R8, -1 ;  /* 0xbff00000080a7429 */ /* 0x000fcc0000000000 */
[----:B------:R-:W-:-:S08]  /*47f0*/  DFMA R6, R2, R6, R2 ;  /* 0x000000060206722b */ /* 0x000fd00000000002 */
[----:B------:R-:W-:-:S08]  /*4800*/  DFMA R6, R6, R8, R10 ;  /* 0x000000080606722b */ /* 0x000fd0000000000a */
[----:B------:R-:W-:-:S10]  /*4810*/  DADD R2, R6, R6 ;  /* 0x0000000006027229 */ /* 0x000fd40000000006 */
[----:B------:R-:W-:Y:S02]  /*4820*/  @P2 FSEL R28, R2, R6, !P1 ;  /* 0x00000006021c2208 */ /* 0x000fe40004800000 */
[----:B------:R-:W-:-:S07]  /*4830*/  @P2 FSEL R29, R3, R7, !P1 ;  /* 0x00000007031d2208 */ /* 0x000fce0004800000 */
.L_x_29712:
[----:B------:R-:W-:Y:S05]  /*4840*/  BSYNC B0 ;  /* 0x0000000000007941 */ /* 0x000fea0003800000 */
.L_x_29711:
[----:B---3--:R-:W-:Y:S01]  /*4850*/  VIADD R0, R22, 0x100 ;  /* 0x0000010016007836 */ /* 0x008fe20000000000 */
[----:B------:R-:W-:Y:S04]  /*4860*/  BSSY B0, `(.L_x_29714) ;  /* 0x000004a000007945 */ /* 0x000fe80003800000 */
[----:B------:R-:W-:-:S13]  /*4870*/  ISETP.GE.AND P1, PT, R0, R19, PT ;  /* 0x000000130000720c */ /* 0x000fda0003f26270 */
[----:B------:R-:W-:Y:S05]  /*4880*/  @P1 BRA `(.L_x_29715) ;  /* 0x00000004001c1947 */ /* 0x000fea0003800000 */
[C---:B------:R-:W-:Y:S02]  /*4890*/  FSETP.GEU.FTZ.AND P2, PT, R25.reuse, 4.1931471824645996094, PT ;  /* 0x40862e431900780b */ /* 0x040fe40003f5e000 */
        /* <DEDUP_REMOVED lines=10> */
.L_x_29716:
[----:B------:R-:W-:Y:S01]  /*4940*/  IMAD.MOV.U32 R6, RZ, RZ, 0x652b82fe ;  /* 0x652b82feff067424 */ /* 0x000fe200078e00ff */
[----:B------:R-:W-:Y:S01]  /*4950*/  UMOV UR4, 0xfefa39ef ;  /* 0xfefa39ef00047882 */ /* 0x000fe20000000000 */
[----:B------:R-:W-:Y:S01]  /*4960*/  IMAD.MOV.U32 R7, RZ, RZ, 0x3ff71547 ;  /* 0x3ff71547ff077424 */ /* 0x000fe200078e00ff */
[----:B------:R-:W-:Y:S01]  /*4970*/  UMOV UR5, 0x3fe62e42 ;  /* 0x3fe62e4200057882 */ /* 0x000fe20000000000 */
[----:B------:R-:W-:-:S04]  /*4980*/  IMAD.SHL.U32 R0, R25, 0x2, RZ ;  /* 0x0000000219007824 */ /* 0x000fc800078e00ff */
        /* <DEDUP_REMOVED lines=55> */
.L_x_29715:
[----:B------:R-:W-:Y:S05]  /*4d00*/  BSYNC B0 ;  /* 0x0000000000007941 */ /* 0x000fea0003800000 */
.L_x_29714:
[----:B------:R-:W-:Y:S01]  /*4d10*/  VIADD R0, R22, 0x180 ;  /* 0x0000018016007836 */ /* 0x000fe20000000000 */
        /* <DEDUP_REMOVED lines=14> */
.L_x_29719:
        /* <DEDUP_REMOVED lines=60> */
.L_x_29718:
[----:B------:R-:W-:Y:S05]  /*51c0*/  BSYNC B0 ;  /* 0x0000000000007941 */ /* 0x000fea0003800000 */
.L_x_29717:
[----:B------:R-:W0:Y:S01]  /*51d0*/  LDC.U8 R2, c[0x0][0x234] ;  /* 0x00008d00ff027b82 */ /* 0x000e220000000000 */
        /* <DEDUP_REMOVED lines=23> */
.L_x_29725:
[----:B------:R-:W0:Y:S01]  /*5350*/  F2I.S64.F64.TRUNC R4, R4 ;  /* 0x0000000400047311 */ /* 0x000e22000030d900 */
[----:B------:R-:W-:Y:S02]  /*5360*/  IMAD.MOV.U32 R22, RZ, RZ, R26 ;  /* 0x000000ffff167224 */ /* 0x000fe400078e001a */
[----:B0-----:R-:W-:-:S05]  /*5370*/  IMAD.MOV.U32 R3, RZ, RZ, R4 ;  /* 0x000000ffff037224 */ /* 0x001fca00078e0004 */
[----:B------:R0:W-:Y:S01]  /*5380*/  STG.E.U8 desc[UR36][R8.64], R3 ;  /* 0x0000000308007986 */ /* 0x0001e2000c101124 */
[----:B------:R-:W-:Y:S05]  /*5390*/  BRA `(.L_x_29721) ;  /* 0x0000001000407947 */ /* 0x000fea0003800000 */
.L_x_29724:
        /* <DEDUP_REMOVED lines=10> */
.L_x_29728:
[----:B------:R-:W0:Y:S01]  /*5440*/  F2I.F64.TRUNC R5, R4 ;  /* 0x0000000400057311 */ /* 0x000e22000030d100 */
[----:B------:R-:W-:Y:S01]  /*5450*/  IMAD.MOV.U32 R22, RZ, RZ, R26 ;  /* 0x000000ffff167224 */ /* 0x000fe200078e001a */
[----:B0-----:R3:W-:Y:S01]  /*5460*/  STG.E desc[UR36][R8.64], R5 ;  /* 0x0000000508007986 */ /* 0x0017e2000c101924 */
[----:B------:R-:W-:Y:S05]  /*5470*/  BRA `(.L_x_29721) ;  /* 0x0000001000087947 */ /* 0x000fea0003800000 */
.L_x_29727:
[----:B------:R-:W0:Y:S01]  /*5480*/  F2I.F64.TRUNC R5, R4 ;  /* 0x0000000400057311 */ /* 0x000e22000030d100 */
[----:B------:R-:W-:Y:S01]  /*5490*/  IMAD.MOV.U32 R22, RZ, RZ, R26 ;  /* 0x000000ffff167224 */ /* 0x000fe200078e001a */
[----:B0-----:R1:W-:Y:S01]  /*54a0*/  STG.E.U16 desc[UR36][R8.64], R5 ;  /* 0x0000000508007986 */ /* 0x0013e2000c101524 */
[----:B------:R-:W-:Y:S05]  /*54b0*/  BRA `(.L_x_29721) ;  /* 0x0000000c00f87947 */ /* 0x000fea0003800000 */
.L_x_29723:
        /* <DEDUP_REMOVED lines=14> */
.L_x_29730:
        /* <DEDUP_REMOVED lines=9> */
.L_x_29729:
        /* <DEDUP_REMOVED lines=15> */
.L_x_29732:
        /* <DEDUP_REMOVED lines=10> */
.L_x_29731:
[----:B------:R0:W-:Y:S01]  /*57c0*/  STG.E.64 desc[UR36][R8.64], R4 ;  /* 0x0000000408007986 */ /* 0x0001e2000c101b24 */
[----:B------:R-:W-:Y:S01]  /*57d0*/  IMAD.MOV.U32 R22, RZ, RZ, R26 ;  /* 0x000000ffff167224 */ /* 0x000fe200078e001a */
[----:B------:R-:W-:Y:S06]  /*57e0*/  BRA `(.L_x_29721) ;  /* 0x0000000c002c7947 */ /* 0x000fec0003800000 */
.L_x_29722:
        /* <DEDUP_REMOVED lines=13> */
.L_x_29735:
[----:B------:R-:W-:Y:S01]  /*58c0*/  CS2R R6, SRZ ;  /* 0x0000000000067805 */ /* 0x000fe2000001ff00 */
[----:B------:R-:W-:-:S04]  /*58d0*/  IMAD.MOV.U32 R22, RZ, RZ, R26 ;  /* 0x000000ffff167224 */ /* 0x000fc800078e001a */
[----:B------:R0:W-:Y:S01]  /*58e0*/  STG.E.128 desc[UR36][R8.64], R4 ;  /* 0x0000000408007986 */ /* 0x0001e2000c101d24 */
[----:B------:R-:W-:Y:S05]  /*58f0*/  BRA `(.L_x_29721) ;  /* 0x0000000800e87947 */ /* 0x000fea0003800000 */
.L_x_29734:
        /* <DEDUP_REMOVED lines=25> */
.L_x_29739:
[----:B------:R-:W-:Y:S05]  /*5a90*/  BSYNC B0 ;  /* 0x0000000000007941 */ /* 0x000fea0003800000 */
.L_x_29738:
[----:B------:R-:W-:Y:S01]  /*5aa0*/  LOP3.LUT R7, R0, R7, RZ, 0xfc, !PT ;  /* 0x0000000700077212 */ /* 0x000fe200078efcff */
[----:B------:R-:W-:-:S04]  /*5ab0*/  IMAD.MOV.U32 R22, RZ, RZ, R26 ;  /* 0x000000ffff167224 */ /* 0x000fc800078e001a */
[----:B------:R0:W-:Y:S01]  /*5ac0*/  STG.E.U8 desc[UR36][R8.64], R7 ;  /* 0x0000000708007986 */ /* 0x0001e2000c101124 */
[----:B------:R-:W-:Y:S05]  /*5ad0*/  BRA `(.L_x_29721) ;  /* 0x0000000800707947 */ /* 0x000fea0003800000 */
.L_x_29737:
        /* <DEDUP_REMOVED lines=17> */
.L_x_29741:
[----:B------:R-:W-:Y:S01]  /*5bf0*/  IMAD.MOV.U32 R0, RZ, RZ, 0x7f ;  /* 0x0000007fff007424 */ /* 0x000fe200078e00ff */
[----:B------:R-:W-:-:S04]  /*5c00*/  ISETP.GT.U32.AND P0, PT, R3, 0x7f800000, PT ;  /* 0x7f8000000300780c */ /* 0x000fc80003f04070 */
[----:B------:R-:W-:-:S09]  /*5c10*/  SEL R0, R0, 0x7c, P0 ;  /* 0x0000007c00007807 */ /* 0x000fd20000000000 */
.L_x_29742:
[----:B------:R-:W-:Y:S05]  /*5c20*/  BSYNC B0 ;  /* 0x0000000000007941 */ /* 0x000fea0003800000 */
.L_x_29740:
[----:B------:R-:W-:Y:S01]  /*5c30*/  LOP3.LUT R3, R7, 0x80000000, RZ, 0xc0, !PT ;  /* 0x8000000007037812 */ /* 0x000fe200078ec0ff */
[----:B------:R-:W-:-:S03]  /*5c40*/  IMAD.MOV.U32 R22, RZ, RZ, R26 ;  /* 0x000000ffff167224 */ /* 0x000fc600078e001a */
[----:B------:R-:W-:-:S04]  /*5c50*/  SHF.R.U32.HI R3, RZ, 0x18, R3 ;  /* 0x00000018ff037819 */ /* 0x000fc80000011603 */
[----:B------:R-:W-:-:S05]  /*5c60*/  LOP3.LUT R3, R0, R3, RZ, 0xfc, !PT ;  /* 0x0000000300037212 */ /* 0x000fca00078efcff */
[----:B------:R0:W-:Y:S01]  /*5c70*/  STG.E.U8 desc[UR36][R8.64], R3 ;  /* 0x0000000308007986 */ /* 0x0001e2000c101124 */
[----:B------:R-:W-:Y:S05]  /*5c80*/  BRA `(.L_x_29721) ;  /* 0x0000000800047947 */ /* 0x000fea0003800000 */
.L_x_29736:
        /* <DEDUP_REMOVED lines=9> */
.L_x_29733:
        /* <DEDUP_REMOVED lines=12> */
.L_x_29745:
        /* <DEDUP_REMOVED lines=21> */
.L_x_29748:
[----:B------:R-:W-:-:S04]  /*5f30*/  LOP3.LUT R0, R7, 0x80000000, RZ, 0xc0, !PT ;  /* 0x8000000007007812 */ /* 0x000fc800078ec0ff */
[----:B------:R-:W-:-:S04]  /*5f40*/  SHF.R.U32.HI R0, RZ, 0x18, R0 ;  /* 0x00000018ff007819 */ /* 0x000fc80000011600 */
[----:B------:R-:W-:-:S07]  /*5f50*/  LOP3.LUT R0, R3, R0, RZ, 0xfc, !PT ;  /* 0x0000000003007212 */ /* 0x000fce00078efcff */
.L_x_29747:
[----:B------:R-:W-:Y:S05]  /*5f60*/  BSYNC B0 ;  /* 0x0000000000007941 */ /* 0x000fea0003800000 */
.L_x_29746:
[----:B------:R0:W-:Y:S01]  /*5f70*/  STG.E.U8 desc[UR36][R8.64], R0 ;  /* 0x0000000008007986 */ /* 0x0001e2000c101124 */
[----:B------:R-:W-:Y:S01]  /*5f80*/  IMAD.MOV.U32 R22, RZ, RZ, R26 ;  /* 0x000000ffff167224 */ /* 0x000fe200078e001a */
[----:B------:R-:W-:Y:S06]  /*5f90*/  BRA `(.L_x_29721) ;  /* 0x0000000400407947 */ /* 0x000fec0003800000 */
.L_x_29744:
        /* <DEDUP_REMOVED lines=21> */
.L_x_29751:
[----:B------:R-:W-:-:S04]  /*60f0*/  LOP3.LUT R0, R7, 0x80000000, RZ, 0xc0, !PT ;  /* 0x8000000007007812 */ /* 0x000fc800078ec0ff */
[----:B------:R-:W-:-:S04]  /*6100*/  SHF.R.U32.HI R0, RZ, 0x18, R0 ;  /* 0x00000018ff007819 */ /* 0x000fc80000011600 */
[----:B------:R-:W-:-:S07]  /*6110*/  LOP3.LUT R0, R3, R0, RZ, 0xfc, !PT ;  /* 0x0000000003007212 */ /* 0x000fce00078efcff */
.L_x_29750:
[----:B------:R-:W-:Y:S05]  /*6120*/  BSYNC B0 ;  /* 0x0000000000007941 */ /* 0x000fea0003800000 */
.L_x_29749:
[----:B------:R0:W-:Y:S01]  /*6130*/  STG.E.U8 desc[UR36][R8.64], R0 ;  /* 0x0000000008007986 */ /* 0x0001e2000c101124 */
[----:B------:R-:W-:Y:S01]  /*6140*/  IMAD.MOV.U32 R22, RZ, RZ, R26 ;  /* 0x000000ffff167224 */ /* 0x000fe200078e001a */
[----:B------:R-:W-:Y:S06]  /*6150*/  BRA `(.L_x_29721) ;  /* 0x0000000000d07947 */ /* 0x000fec0003800000 */
.L_x_29743:
        /* <DEDUP_REMOVED lines=27> */
.L_x_29726:
        /* <DEDUP_REMOVED lines=16> */
.L_x_29754:
[----:B------:R-:W-:Y:S01]  /*6410*/  IMAD.MOV.U32 R22, RZ, RZ, R26 ;  /* 0x000000ffff167224 */ /* 0x000fe200078e001a */
[----:B------:R-:W-:Y:S06]  /*6420*/  BRA `(.L_x_29721) ;  /* 0x00000000001c7947 */ /* 0x000fec0003800000 */
.L_x_29753:
[----:B------:R-:W0:Y:S01]  /*6430*/  F2I.U64.F64.TRUNC R4, R4 ;  /* 0x0000000400047311 */ /* 0x000e22000030d800 */
[----:B------:R-:W-:Y:S01]  /*6440*/  IMAD.MOV.U32 R22, RZ, RZ, R26 ;  /* 0x000000ffff167224 */ /* 0x000fe200078e001a */
[----:B0-----:R0:W-:Y:S01]  /*6450*/  STG.E.64 desc[UR36][R8.64], R4 ;  /* 0x0000000408007986 */ /* 0x0011e2000c101b24 */
[----:B------:R-:W-:Y:S05]  /*6460*/  BRA `(.L_x_29721) ;  /* 0x00000000000c7947 */ /* 0x000fea0003800000 */
.L_x_29752:
[----:B------:R-:W0:Y:S01]  /*6470*/  F2I.U32.F64.TRUNC R5, R4 ;  /* 0x0000000400057311 */ /* 0x000e22000030d000 */
[----:B------:R-:W-:Y:S01]  /*6480*/  IMAD.MOV.U32 R22, RZ, RZ, R26 ;  /* 0x000000ffff167224 */ /* 0x000fe200078e001a */
[----:B0-----:R0:W-:Y:S06]  /*6490*/  STG.E desc[UR36][R8.64], R5 ;  /* 0x0000000508007986 */ /* 0x0011ec000c101924 */
.L_x_29721:
[----:B------:R-:W-:Y:S05]  /*64a0*/  BSYNC B6 ;  /* 0x0000000000067941 */ /* 0x000fea0003800000 */
.L_x_29720:
        /* <DEDUP_REMOVED lines=24> */
.L_x_29760:
[----:B------:R-:W0:Y:S02]  /*6630*/  F2I.S64.F64.TRUNC R28, R28 ;  /* 0x0000001c001c7311 */ /* 0x000e24000030d900 */
[----:B0-----:R-:W-:-:S05]  /*6640*/  IMAD.MOV.U32 R3, RZ, RZ, R28 ;  /* 0x000000ffff037224 */ /* 0x001fca00078e001c */
[----:B------:R4:W-:Y:S01]  /*6650*/  STG.E.U8 desc[UR36][R4.64], R3 ;  /* 0x0000000304007986 */ /* 0x0009e2000c101124 */
[----:B------:R-:W-:Y:S05]  /*6660*/  BRA `(.L_x_29762) ;  /* 0x0000000c00f07947 */ /* 0x000fea0003800000 */
.L_x_29759:
        /* <DEDUP_REMOVED lines=9> */
.L_x_29764:
[----:B------:R-:W0:Y:S02]  /*6700*/  F2I.F64.TRUNC R29, R28 ;  /* 0x0000001c001d7311 */ /* 0x000e24000030d100 */
[----:B0-----:R2:W-:Y:S01]  /*6710*/  STG.E desc[UR36][R4.64], R29 ;  /* 0x0000001d04007986 */ /* 0x0015e2000c101924 */
[----:B------:R-:W-:Y:S05]  /*6720*/  BRA `(.L_x_29762) ;  /* 0x0000000c00c07947 */ /* 0x000fea0003800000 */
.L_x_29763:
[----:B------:R-:W0:Y:S02]  /*6730*/  F2I.F64.TRUNC R29, R28 ;  /* 0x0000001c001d7311 */ /* 0x000e24000030d100 */
[----:B0-----:R0:W-:Y:S01]  /*6740*/  STG.E.U16 desc[UR36][R4.64], R29 ;  /* 0x0000001d04007986 */ /* 0x0011e2000c101524 */
[----:B------:R-:W-:Y:S05]  /*6750*/  BRA `(.L_x_29762) ;  /* 0x0000000c00b47947 */ /* 0x000fea0003800000 */
.L_x_29758:
        /* <DEDUP_REMOVED lines=13> */
.L_x_29766:
        /* <DEDUP_REMOVED lines=8> */
.L_x_29765:
        /* <DEDUP_REMOVED lines=14> */
.L_x_29768:
        /* <DEDUP_REMOVED lines=9> */
.L_x_29767:
[----:B------:R0:W-:Y:S01]  /*6a20*/  STG.E.64 desc[UR36][R4.64], R28 ;  /* 0x0000001c04007986 */ /* 0x0001e2000c101b24 */
[----:B------:R-:W-:Y:S05]  /*6a30*/  BRA `(.L_x_29762) ;  /* 0x0000000800fc7947 */ /* 0x000fea0003800000 */
.L_x_29757:
        /* <DEDUP_REMOVED lines=12> */
.L_x_29771:
[----:B------:R-:W-:-:S05]  /*6b00*/  CS2R R30, SRZ ;  /* 0x00000000001e7805 */ /* 0x000fca000001ff00 */
[----:B------:R0:W-:Y:S01]  /*6b10*/  STG.E.128 desc[UR36][R4.64], R28 ;  /* 0x0000001c04007986 */ /* 0x0001e2000c101d24 */
[----:B------:R-:W-:Y:S05]  /*6b20*/  BRA `(.L_x_29762) ;  /* 0x0000000800c07947 */ /* 0x000fea0003800000 */
.L_x_29770:
        /* <DEDUP_REMOVED lines=25> */
.L_x_29775:
[----:B------:R-:W-:Y:S05]  /*6cc0*/  BSYNC B0 ;  /* 0x0000000000007941 */ /* 0x000fea0003800000 */
.L_x_29774:
[----:B------:R-:W-:-:S05]  /*6cd0*/  LOP3.LUT R7, R0, R7, RZ, 0xfc, !PT ;  /* 0x0000000700077212 */ /* 0x000fca00078efcff */
[----:B------:R0:W-:Y:S01]  /*6ce0*/  STG.E.U8 desc[UR36][R4.64], R7 ;  /* 0x0000000704007986 */ /* 0x0001e2000c101124 */
[----:B------:R-:W-:Y:S05]  /*6cf0*/  BRA `(.L_x_29762) ;  /* 0x00000008004c7947 */ /* 0x000fea0003800000 */
.L_x_29773:
        /* <DEDUP_REMOVED lines=17> */
.L_x_29777:
[----:B------:R-:W-:Y:S01]  /*6e10*/  IMAD.MOV.U32 R0, RZ, RZ, 0x7f ;  /* 0x0000007fff007424 */ /* 0x000fe200078e00ff */
[----:B------:R-:W-:-:S04]  /*6e20*/  ISETP.GT.U32.AND P0, PT, R3, 0x7f800000, PT ;  /* 0x7f8000000300780c */ /* 0x000fc80003f04070 */
[----:B------:R-:W-:-:S09]  /*6e30*/  SEL R0, R0, 0x7c, P0 ;  /* 0x0000007c00007807 */ /* 0x000fd20000000000 */
.L_x_29778:
[----:B------:R-:W-:Y:S05]  /*6e40*/  BSYNC B0 ;  /* 0x0000000000007941 */ /* 0x000fea0003800000 */
.L_x_29776:
[----:B------:R-:W-:-:S04]  /*6e50*/  LOP3.LUT R3, R7, 0x80000000, RZ, 0xc0, !PT ;  /* 0x8000000007037812 */ /* 0x000fc800078ec0ff */
[----:B------:R-:W-:-:S04]  /*6e60*/  SHF.R.U32.HI R3, RZ, 0x18, R3 ;  /* 0x00000018ff037819 */ /* 0x000fc80000011603 */
[----:B------:R-:W-:-:S05]  /*6e70*/  LOP3.LUT R3, R0, R3, RZ, 0xfc, !PT ;  /* 0x0000000300037212 */ /* 0x000fca00078efcff */
[----:B------:R0:W-:Y:S01]  /*6e80*/  STG.E.U8 desc[UR36][R4.64], R3 ;  /* 0x0000000304007986 */ /* 0x0001e2000c101124 */
[----:B------:R-:W-:Y:S05]  /*6e90*/  BRA `(.L_x_29762) ;  /* 0x0000000400e47947 */ /* 0x000fea0003800000 */
.L_x_29772:
        /* <DEDUP_REMOVED lines=8> */
.L_x_29769:
        /* <DEDUP_REMOVED lines=11> */
.L_x_29781:
        /* <DEDUP_REMOVED lines=21> */
.L_x_29784:
[----:B------:R-:W-:-:S04]  /*7120*/  LOP3.LUT R0, R7, 0x80000000, RZ, 0xc0, !PT ;  /* 0x8000000007007812 */ /* 0x000fc800078ec0ff */
[----:B------:R-:W-:-:S04]  /*7130*/  SHF.R.U32.HI R0, RZ, 0x18, R0 ;  /* 0x00000018ff007819 */ /* 0x000fc80000011600 */
[----:B------:R-:W-:-:S07]  /*7140*/  LOP3.LUT R0, R3, R0, RZ, 0xfc, !PT ;  /* 0x0000000003007212 */ /* 0x000fce00078efcff */
.L_x_29783:
[----:B------:R-:W-:Y:S05]  /*7150*/  BSYNC B0 ;  /* 0x0000000000007941 */ /* 0x000fea0003800000 */
.L_x_29782:
[----:B------:R0:W-:Y:S01]  /*7160*/  STG.E.U8 desc[UR36][R4.64], R0 ;  /* 0x0000000004007986 */ /* 0x0001e2000c101124 */
[----:B------:R-:W-:Y:S05]  /*7170*/  BRA `(.L_x_29762) ;  /* 0x00000004002c7947 */ /* 0x000fea0003800000 */
.L_x_29780:
        /* <DEDUP_REMOVED lines=21> */
.L_x_29787:
[----:B------:R-:W-:-:S04]  /*72d0*/  LOP3.LUT R0, R7, 0x80000000, RZ, 0xc0, !PT ;  /* 0x8000000007007812 */ /* 0x000fc800078ec0ff */
[----:B------:R-:W-:-:S04]  /*72e0*/  SHF.R.U32.HI R0, RZ, 0x18, R0 ;  /* 0x00000018ff007819 */ /* 0x000fc80000011600 */
[----:B------:R-:W-:-:S07]  /*72f0*/  LOP3.LUT R0, R3, R0, RZ, 0xfc, !PT ;  /* 0x0000000003007212 */ /* 0x000fce00078efcff */
.L_x_29786:
[----:B------:R-:W-:Y:S05]  /*7300*/  BSYNC B0 ;  /* 0x0000000000007941 */ /* 0x000fea0003800000 */
.L_x_29785:
[----:B------:R0:W-:Y:S01]  /*7310*/  STG.E.U8 desc[UR36][R4.64], R0 ;  /* 0x0000000004007986 */ /* 0x0001e2000c101124 */
[----:B------:R-:W-:Y:S05]  /*7320*/  BRA `(.L_x_29762) ;  /* 0x0000000000c07947 */ /* 0x000fea0003800000 */
.L_x_29779:
        /* <DEDUP_REMOVED lines=26> */
.L_x_29761:
        /* <DEDUP_REMOVED lines=16> */
.L_x_29790:
[----:B------:R-:W-:Y:S05]  /*75d0*/  BRA `(.L_x_29762) ;  /* 0x0000000000147947 */ /* 0x000fea0003800000 */
.L_x_29789:
[----:B------:R-:W0:Y:S02]  /*75e0*/  F2I.U64.F64.TRUNC R28, R28 ;  /* 0x0000001c001c7311 */ /* 0x000e24000030d800 */
[----:B0-----:R0:W-:Y:S01]  /*75f0*/  STG.E.64 desc[UR36][R4.64], R28 ;  /* 0x0000001c04007986 */ /* 0x0011e2000c101b24 */
[----:B------:R-:W-:Y:S05]  /*7600*/  BRA `(.L_x_29762) ;  /* 0x0000000000087947 */ /* 0x000fea0003800000 */
.L_x_29788:
[----:B------:R-:W0:Y:S02]  /*7610*/  F2I.U32.F64.TRUNC R29, R28 ;  /* 0x0000001c001d7311 */ /* 0x000e24000030d000 */
[----:B0-----:R0:W-:Y:S02]  /*7620*/  STG.E desc[UR36][R4.64], R29 ;  /* 0x0000001d04007986 */ /* 0x0011e4000c101924 */
.L_x_29762:
        /* <DEDUP_REMOVED lines=24> */
.L_x_29794:
[----:B------:R-:W0:Y:S02]  /*77b0*/  F2I.S64.F64.TRUNC R24, R24 ;  /* 0x0000001800187311 */ /* 0x000e24000030d900 */
[----:B0-----:R-:W-:-:S05]  /*77c0*/  IMAD.MOV.U32 R3, RZ, RZ, R24 ;  /* 0x000000ffff037224 */ /* 0x001fca00078e0018 */
[----:B------:R0:W-:Y:S01]  /*77d0*/  STG.E.U8 desc[UR36][R4.64], R3 ;  /* 0x0000000304007986 */ /* 0x0001e2000c101124 */
[----:B------:R-:W-:Y:S05]  /*77e0*/  BRA `(.L_x_29796) ;  /* 0x0000000c00f07947 */ /* 0x000fea0003800000 */
.L_x_29793:
        /* <DEDUP_REMOVED lines=9> */
.L_x_29798:
[----:B------:R-:W0:Y:S02]  /*7880*/  F2I.F64.TRUNC R25, R24 ;  /* 0x0000001800197311 */ /* 0x000e24000030d100 */
[----:B0-----:R0:W-:Y:S01]  /*7890*/  STG.E desc[UR36][R4.64], R25 ;  /* 0x0000001904007986 */ /* 0x0011e2000c101924 */
[----:B------:R-:W-:Y:S05]  /*78a0*/  BRA `(.L_x_29796) ;  /* 0x0000000c00c07947 */ /* 0x000fea0003800000 */
.L_x_29797:
[----:B------:R-:W0:Y:S02]  /*78b0*/  F2I.F64.TRUNC R25, R24 ;  /* 0x0000001800197311 */ /* 0x000e24000030d100 */
[----:B0-----:R0:W-:Y:S01]  /*78c0*/  STG.E.U16 desc[UR36][R4.64], R25 ;  /* 0x0000001904007986 */ /* 0x0011e2000c101524 */
[----:B------:R-:W-:Y:S05]  /*78d0*/  BRA `(.L_x_29796) ;  /* 0x0000000c00b47947 */ /* 0x000fea0003800000 */
.L_x_29792:
        /* <DEDUP_REMOVED lines=13> */
.L_x_29800:
        /* <DEDUP_REMOVED lines=8> */
.L_x_29799:
        /* <DEDUP_REMOVED lines=14> */
.L_x_29802:
        /* <DEDUP_REMOVED lines=9> */
.L_x_29801:
[----:B------:R0:W-:Y:S01]  /*7ba0*/  STG.E.64 desc[UR36][R4.64], R24 ;  /* 0x0000001804007986 */ /* 0x0001e2000c101b24 */
[----:B------:R-:W-:Y:S05]  /*7bb0*/  BRA `(.L_x_29796) ;  /* 0x0000000800fc7947 */ /* 0x000fea0003800000 */
.L_x_29791:
        /* <DEDUP_REMOVED lines=12> */
.L_x_29805:
[----:B------:R-:W-:-:S05]  /*7c80*/  CS2R R26, SRZ ;  /* 0x00000000001a7805 */ /* 0x000fca000001ff00 */
[----:B------:R0:W-:Y:S01]  /*7c90*/  STG.E.128 desc[UR36][R4.64], R24 ;  /* 0x0000001804007986 */ /* 0x0001e2000c101d24 */
[----:B------:R-:W-:Y:S05]  /*7ca0*/  BRA `(.L_x_29796) ;  /* 0x0000000800c07947 */ /* 0x000fea0003800000 */
.L_x_29804:
        /* <DEDUP_REMOVED lines=25> */
.L_x_29809:
[----:B------:R-:W-:Y:S05]  /*7e40*/  BSYNC B0 ;  /* 0x0000000000007941 */ /* 0x000fea0003800000 */
.L_x_29808:
[----:B------:R-:W-:-:S05]  /*7e50*/  LOP3.LUT R7, R0, R7, RZ, 0xfc, !PT ;  /* 0x0000000700077212 */ /* 0x000fca00078efcff */
[----:B------:R0:W-:Y:S01]  /*7e60*/  STG.E.U8 desc[UR36][R4.64], R7 ;  /* 0x0000000704007986 */ /* 0x0001e2000c101124 */
[----:B------:R-:W-:Y:S05]  /*7e70*/  BRA `(.L_x_29796) ;  /* 0x00000008004c7947 */ /* 0x000fea0003800000 */
.L_x_29807:
        /* <DEDUP_REMOVED lines=17> */
.L_x_29811:
[----:B------:R-:W-:Y:S01]  /*7f90*/  IMAD.MOV.U32 R0, RZ, RZ, 0x7f ;  /* 0x0000007fff007424 */ /* 0x000fe200078e00ff */
[----:B------:R-:W-:-:S04]  /*7fa0*/  ISETP.GT.U32.AND P0, PT, R3, 0x7f800000, PT ;  /* 0x7f8000000300780c */ /* 0x000fc80003f04070 */
[----:B------:R-:W-:-:S09]  /*7fb0*/  SEL R0, R0, 0x7c, P0 ;  /* 0x0000007c00007807 */ /* 0x000fd20000000000 */
.L_x_29812:
[----:B------:R-:W-:Y:S05]  /*7fc0*/  BSYNC B0 ;  /* 0x0000000000007941 */ /* 0x000fea0003800000 */
.L_x_29810:
[----:B------:R-:W-:-:S04]  /*7fd0*/  LOP3.LUT R3, R7, 0x80000000, RZ, 0xc0, !PT ;  /* 0x8000000007037812 */ /* 0x000fc800078ec0ff */
[----:B------:R-:W-:-:S04]  /*7fe0*/  SHF.R.U32.HI R3, RZ, 0x18, R3 ;  /* 0x00000018ff037819 */ /* 0x000fc80000011603 */
[----:B------:R-:W-:-:S05]  /*7ff0*/  LOP3.LUT R3, R0, R3, RZ, 0xfc, !PT ;  /* 0x0000000300037212 */ /* 0x000fca00078efcff */
[----:B------:R0:W-:Y:S01]  /*8000*/  STG.E.U8 desc[UR36][R4.64], R3 ;  /* 0x0000000304007986 */ /* 0x0001e2000c101124 */
[----:B------:R-:W-:Y:S05]  /*8010*/  BRA `(.L_x_29796) ;  /* 0x0000000400e47947 */ /* 0x000fea0003800000 */
.L_x_29806:
        /* <DEDUP_REMOVED lines=8> */
.L_x_29803:
        /* <DEDUP_REMOVED lines=11> */
.L_x_29815:
        /* <DEDUP_REMOVED lines=21> */
.L_x_29818:
[----:B------:R-:W-:-:S04]  /*82a0*/  LOP3.LUT R0, R7, 0x80000000, RZ, 0xc0, !PT ;  /* 0x8000000007007812 */ /* 0x000fc800078ec0ff */
[----:B------:R-:W-:-:S04]  /*82b0*/  SHF.R.U32.HI R0, RZ, 0x18, R0 ;  /* 0x00000018ff007819 */ /* 0x000fc80000011600 */
[----:B------:R-:W-:-:S07]  /*82c0*/  LOP3.LUT R0, R3, R0, RZ, 0xfc, !PT ;  /* 0x0000000003007212 */ /* 0x000fce00078efcff */
.L_x_29817:
[----:B------:R-:W-:Y:S05]  /*82d0*/  BSYNC B0 ;  /* 0x0000000000007941 */ /* 0x000fea0003800000 */
.L_x_29816:
[----:B------:R0:W-:Y:S01]  /*82e0*/  STG.E.U8 desc[UR36][R4.64], R0 ;  /* 0x0000000004007986 */ /* 0x0001e2000c101124 */
[----:B------:R-:W-:Y:S05]  /*82f0*/  BRA `(.L_x_29796) ;  /* 0x00000004002c7947 */ /* 0x000fea0003800000 */
.L_x_29814:
        /* <DEDUP_REMOVED lines=21> */
.L_x_29821:
[----:B------:R-:W-:-:S04]  /*8450*/  LOP3.LUT R0, R7, 0x80000000, RZ, 0xc0, !PT ;  /* 0x8000000007007812 */ /* 0x000fc800078ec0ff */
[----:B------:R-:W-:-:S04]  /*8460*/  SHF.R.U32.HI R0, RZ, 0x18, R0 ;  /* 0x00000018ff007819 */ /* 0x000fc80000011600 */
[----:B------:R-:W-:-:S07]  /*8470*/  LOP3.LUT R0, R3, R0, RZ, 0xfc, !PT ;  /* 0x0000000003007212 */ /* 0x000fce00078efcff */
.L_x_29820:
[----:B------:R-:W-:Y:S05]  /*8480*/  BSYNC B0 ;  /* 0x0000000000007941 */ /* 0x000fea0003800000 */
.L_x_29819:
[----:B------:R2:W-:Y:S01]  /*8490*/  STG.E.U8 desc[UR36][R4.64], R0 ;  /* 0x0000000004007986 */ /* 0x0005e2000c101124 */
[----:B------:R-:W-:Y:S05]  /*84a0*/  BRA `(.L_x_29796) ;  /* 0x0000000000c07947 */ /* 0x000fea0003800000 */
.L_x_29813:
        /* <DEDUP_REMOVED lines=26> */
.L_x_29795:
        /* <DEDUP_REMOVED lines=16> */
.L_x_29824:
[----:B------:R-:W-:Y:S05]  /*8750*/  BRA `(.L_x_29796) ;  /* 0x0000000000147947 */ /* 0x000fea0003800000 */
.L_x_29823:
[----:B------:R-:W0:Y:S02]  /*8760*/  F2I.U64.F64.TRUNC R24, R24 ;  /* 0x0000001800187311 */ /* 0x000e24000030d800 */
[----:B0-----:R0:W-:Y:S01]  /*8770*/  STG.E.64 desc[UR36][R4.64], R24 ;  /* 0x0000001804007986 */ /* 0x0011e2000c101b24 */
[----:B------:R-:W-:Y:S05]  /*8780*/  BRA `(.L_x_29796) ;  /* 0x0000000000087947 */ /* 0x000fea0003800000 */
.L_x_29822:
[----:B------:R-:W0:Y:S02]  /*8790*/  F2I.U32.F64.TRUNC R25, R24 ;  /* 0x0000001800197311 */ /* 0x000e24000030d000 */
[----:B0-----:R3:W-:Y:S02]  /*87a0*/  STG.E desc[UR36][R4.64], R25 ;  /* 0x0000001904007986 */ /* 0x0017e4000c101924 */
.L_x_29796:
[----:B------:R-:W-:-:S07]  /*87b0*/  VIADD R22, R22, 0x80 ;  /* 0x0000008016167836 */ /* 0x000fce0000000000 */
.L_x_29756:
[----:B------:R-:W-:Y:S05]  /*87c0*/  BSYNC B6 ;  /* 0x0000000000067941 */ /* 0x000fea0003800000 */
.L_x_29755:
        /* <DEDUP_REMOVED lines=22> */
.L_x_29828:
[----:B------:R-:W0:Y:S02]  /*8930*/  F2I.S64.F64.TRUNC R16, R16 ;  /* 0x0000001000107311 */ /* 0x000e24000030d900 */
[----:B0-----:R-:W-:-:S05]  /*8940*/  IMAD.MOV.U32 R3, RZ, RZ, R16 ;  /* 0x000000ffff037224 */ /* 0x001fca00078e0010 */
[----:B------:R-:W-:Y:S01]  /*8950*/  STG.E.U8 desc[UR36][R4.64], R3 ;  /* 0x0000000304007986 */ /* 0x000fe2000c101124 */
[----:B------:R-:W-:Y:S05]  /*8960*/  EXIT ;  /* 0x000000000000794d */ /* 0x000fea0003800000 */
.L_x_29827:
        /* <DEDUP_REMOVED lines=9> */
.L_x_29831:
[----:B------:R-:W0:Y:S02]  /*8a00*/  F2I.F64.TRUNC R17, R16 ;  /* 0x0000001000117311 */ /* 0x000e24000030d100 */
[----:B0-----:R-:W-:Y:S01]  /*8a10*/  STG.E desc[UR36][R4.64], R17 ;  /* 0x0000001104007986 */ /* 0x001fe2000c101924 */
[----:B------:R-:W-:Y:S05]  /*8a20*/  EXIT ;  /* 0x000000000000794d */ /* 0x000fea0003800000 */
.L_x_29830:
[----:B------:R-:W0:Y:S02]  /*8a30*/  F2I.F64.TRUNC R17, R16 ;  /* 0x0000001000117311 */ /* 0x000e24000030d100 */
[----:B0-----:R-:W-:Y:S01]  /*8a40*/  STG.E.U16 desc[UR36][R4.64], R17 ;  /* 0x0000001104007986 */ /* 0x001fe2000c101524 */
[----:B------:R-:W-:Y:S05]  /*8a50*/  EXIT ;  /* 0x000000000000794d */ /* 0x000fea0003800000 */
.L_x_29826:
        /* <DEDUP_REMOVED lines=13> */
.L_x_29833:
        /* <DEDUP_REMOVED lines=8> */
.L_x_29832:
        /* <DEDUP_REMOVED lines=14> */
.L_x_29835:
        /* <DEDUP_REMOVED lines=9> */
.L_x_29834:
[----:B------:R-:W-:Y:S01]  /*8d20*/  STG.E.64 desc[UR36][R4.64], R16 ;  /* 0x0000001004007986 */ /* 0x000fe2000c101b24 */
[----:B------:R-:W-:Y:S05]  /*8d30*/  EXIT ;  /* 0x000000000000794d */ /* 0x000fea0003800000 */
.L_x_29825:
        /* <DEDUP_REMOVED lines=12> */
.L_x_29838:
[----:B------:R-:W-:-:S05]  /*8e00*/  CS2R R18, SRZ ;  /* 0x0000000000127805 */ /* 0x000fca000001ff00 */
[----:B------:R-:W-:Y:S01]  /*8e10*/  STG.E.128 desc[UR36][R4.64], R16 ;  /* 0x0000001004007986 */ /* 0x000fe2000c101d24 */
[----:B------:R-:W-:Y:S05]  /*8e20*/  EXIT ;  /* 0x000000000000794d */ /* 0x000fea0003800000 */
.L_x_29837:
        /* <DEDUP_REMOVED lines=25> */
.L_x_29842:
[----:B------:R-:W-:Y:S05]  /*8fc0*/  BSYNC B0 ;  /* 0x0000000000007941 */ /* 0x000fea0003800000 */
.L_x_29841:
[----:B------:R-:W-:-:S05]  /*8fd0*/  LOP3.LUT R3, R0, R3, RZ, 0xfc, !PT ;  /* 0x0000000300037212 */ /* 0x000fca00078efcff */
[----:B------:R-:W-:Y:S01]  /*8fe0*/  STG.E.U8 desc[UR36][R4.64], R3 ;  /* 0x0000000304007986 */ /* 0x000fe2000c101124 */
[----:B------:R-:W-:Y:S05]  /*8ff0*/  EXIT ;  /* 0x000000000000794d */ /* 0x000fea0003800000 */
.L_x_29840:
        /* <DEDUP_REMOVED lines=17> */
.L_x_29844:
[----:B------:R-:W-:Y:S01]  /*9110*/  IMAD.MOV.U32 R0, RZ, RZ, 0x7f ;  /* 0x0000007fff007424 */ /* 0x000fe200078e00ff */
[----:B------:R-:W-:-:S04]  /*9120*/  ISETP.GT.U32.AND P0, PT, R2, 0x7f800000, PT ;  /* 0x7f8000000200780c */ /* 0x000fc80003f04070 */
[----:B------:R-:W-:-:S09]  /*9130*/  SEL R0, R0, 0x7c, P0 ;  /* 0x0000007c00007807 */ /* 0x000fd20000000000 */
.L_x_29845:
[----:B------:R-:W-:Y:S05]  /*9140*/  BSYNC B0 ;  /* 0x0000000000007941 */ /* 0x000fea0003800000 */
.L_x_29843:
[----:B------:R-:W-:-:S04]  /*9150*/  LOP3.LUT R2, R3, 0x80000000, RZ, 0xc0, !PT ;  /* 0x8000000003027812 */ /* 0x000fc800078ec0ff */
[----:B------:R-:W-:-:S04]  /*9160*/  SHF.R.U32.HI R3, RZ, 0x18, R2 ;  /* 0x00000018ff037819 */ /* 0x000fc80000011602 */
[----:B------:R-:W-:-:S05]  /*9170*/  LOP3.LUT R3, R0, R3, RZ, 0xfc, !PT ;  /* 0x0000000300037212 */ /* 0x000fca00078efcff */
[----:B------:R-:W-:Y:S01]  /*9180*/  STG.E.U8 desc[UR36][R4.64], R3 ;  /* 0x0000000304007986 */ /* 0x000fe2000c101124 */
[----:B------:R-:W-:Y:S05]  /*9190*/  EXIT ;  /* 0x000000000000794d */ /* 0x000fea0003800000 */
.L_x_29839:
        /* <DEDUP_REMOVED lines=8> */
.L_x_29836:
        /* <DEDUP_REMOVED lines=11> */
.L_x_29848:
        /* <DEDUP_REMOVED lines=21> */
.L_x_29851:
[----:B------:R-:W-:-:S04]  /*9420*/  LOP3.LUT R2, R7, 0x80000000, RZ, 0xc0, !PT ;  /* 0x8000000007027812 */ /* 0x000fc800078ec0ff */
[----:B------:R-:W-:-:S04]  /*9430*/  SHF.R.U32.HI R3, RZ, 0x18, R2 ;  /* 0x00000018ff037819 */ /* 0x000fc80000011602 */
[----:B------:R-:W-:-:S04]  /*9440*/  LOP3.LUT R0, R0, R3, RZ, 0xfc, !PT ;  /* 0x0000000300007212 */ /* 0x000fc800078efcff */
[----:B------:R-:W-:-:S07]  /*9450*/  PRMT R2, R0, 0x7610, R2 ;  /* 0x0000761000027816 */ /* 0x000fce0000000002 */
.L_x_29850:
[----:B------:R-:W-:Y:S05]  /*9460*/  BSYNC B0 ;  /* 0x0000000000007941 */ /* 0x000fea0003800000 */
.L_x_29849:
[----:B------:R-:W-:Y:S01]  /*9470*/  STG.E.U8 desc[UR36][R4.64], R2 ;  /* 0x0000000204007986 */ /* 0x000fe2000c101124 */
[----:B------:R-:W-:Y:S05]  /*9480*/  EXIT ;  /* 0x000000000000794d */ /* 0x000fea0003800000 */
.L_x_29847:
        /* <DEDUP_REMOVED lines=21> */
.L_x_29854:
[----:B------:R-:W-:-:S04]  /*95e0*/  LOP3.LUT R2, R7, 0x80000000, RZ, 0xc0, !PT ;  /* 0x8000000007027812 */ /* 0x000fc800078ec0ff */
[----:B------:R-:W-:-:S04]  /*95f0*/  SHF.R.U32.HI R3, RZ, 0x18, R2 ;  /* 0x00000018ff037819 */ /* 0x000fc80000011602 */
[----:B------:R-:W-:-:S04]  /*9600*/  LOP3.LUT R0, R0, R3, RZ, 0xfc, !PT ;  /* 0x0000000300007212 */ /* 0x000fc800078efcff */
[----:B------:R-:W-:-:S07]  /*9610*/  PRMT R2, R0, 0x7610, R2 ;  /* 0x0000761000027816 */ /* 0x000fce0000000002 */
.L_x_29853:
[----:B------:R-:W-:Y:S05]  /*9620*/  BSYNC B0 ;  /* 0x0000000000007941 */ /* 0x000fea0003800000 */
.L_x_29852:
[----:B------:R-:W-:Y:S01]  /*9630*/  STG.E.U8 desc[UR36][R4.64], R2 ;  /* 0x0000000204007986 */ /* 0x000fe2000c101124 */
[----:B------:R-:W-:Y:S05]  /*9640*/  EXIT ;  /* 0x000000000000794d */ /* 0x000fea0003800000 */
.L_x_29846:
        /* <DEDUP_REMOVED lines=26> */
.L_x_29829:
        /* <DEDUP_REMOVED lines=16> */
.L_x_29857:
[----:B------:R-:W-:Y:S05]  /*98f0*/  EXIT ;  /* 0x000000000000794d */ /* 0x000fea0003800000 */
.L_x_29856:
[----:B------:R-:W0:Y:S02]  /*9900*/  F2I.U64.F64.TRUNC R16, R16 ;  /* 0x0000001000107311 */ /* 0x000e24000030d800 */
[----:B0-----:R-:W-:Y:S01]  /*9910*/  STG.E.64 desc[UR36][R4.64], R16 ;  /* 0x0000001004007986 */ /* 0x001fe2000c101b24 */
[----:B------:R-:W-:Y:S05]  /*9920*/  EXIT ;  /* 0x000000000000794d */ /* 0x000fea0003800000 */
.L_x_29855:
[----:B------:R-:W0:Y:S02]  /*9930*/  F2I.U32.F64.TRUNC R17, R16 ;  /* 0x0000001000117311 */ /* 0x000e24000030d000 */
[----:B0-----:R-:W-:Y:S01]  /*9940*/  STG.E desc[UR36][R4.64], R17 ;  /* 0x0000001104007986 */ /* 0x001fe2000c101924 */
[----:B------:R-:W-:Y:S05]  /*9950*/  EXIT ;  /* 0x000000000000794d */ /* 0x000fea0003800000 */
.L_x_29858:
        /* <DEDUP_REMOVED lines=10> */
.L_x_36439:


//--------------------- .text._ZN2at6native18elementwise_kernelILi128ELi2EZNS0_22gpu_kernel_impl_nocastIZZZNS0_17expm1_kernel_cudaERNS_18TensorIteratorBaseEENKUlvE_clEvENKUlvE_clEvEUldE_EEvS4_RKT_EUliE_EEviT1_ --------------------------
	.section	.text._ZN2at6native18elementwise_kernelILi128ELi2EZNS0_22gpu_kernel_impl_nocastIZZZNS0_17expm1_kernel_cudaERNS_18TensorIteratorBaseEENKUlvE_clEvENKUlvE_clEvEUldE_EEvS4_RKT_EUliE_EEviT1_,"ax",@progbits
	.align	128
        .global         _ZN2at6native18elementwise_kernelILi128ELi2EZNS0_22gpu_kernel_impl_nocastIZZZNS0_17expm1_kernel_cudaERNS_18TensorIteratorBaseEENKUlvE_clEvENKUlvE_clEvEUldE_EEvS4_RKT_EUliE_EEviT1_
        .type           _ZN2at6native18elementwise_kernelILi128ELi2EZNS0_22gpu_kernel_impl_nocastIZZZNS0_17expm1_kernel_cudaERNS_18TensorIteratorBaseEENKUlvE_clEvENKUlvE_clEvEUldE_EEvS4_RKT_EUliE_EEviT1_,@function
        .size           _ZN2at6native18elementwise_kernelILi128ELi2EZNS0_22gpu_kernel_impl_nocastIZZZNS0_17expm1_kernel_cudaERNS_18TensorIteratorBaseEENKUlvE_clEvENKUlvE_clEvEUldE_EEvS4_RKT_EUliE_EEviT1_,(.L_x_36440 - _ZN2at6native18elementwise_kernelILi128ELi2EZNS0_22gpu_kernel_impl_nocastIZZZNS0_17expm1_kernel_cudaERNS_18TensorIteratorBaseEENKUlvE_clEvENKUlvE_clEvEUldE_EEvS4_RKT_EUliE_EEviT1_)
        .other          _ZN2at6native18elementwise_kernelILi128ELi2EZNS0_22gpu_kernel_impl_nocastIZZZNS0_17expm1_kernel_cudaERNS_18TensorIteratorBaseEENKUlvE_clEvENKUlvE_clEvEUldE_EEvS4_RKT_EUliE_EEviT1_,@"STO_CUDA_ENTRY STV_DEFAULT"
_ZN2at6native18elementwise_kernelILi128ELi2EZNS0_22gpu_kernel_impl_nocastIZZZNS0_17expm1_kernel_cudaERNS_18TensorIteratorBaseEENKUlvE_clEvENKUlvE_clEvEUldE_EEvS4_RKT_EUliE_EEviT1_:
.text._ZN2at6native18elementwise_kernelILi128ELi2EZNS0_22gpu_kernel_impl_nocastIZZZNS0_17expm1_kernel_cudaERNS_18TensorIteratorBaseEENKUlvE_clEvENKUlvE_clEvEUldE_EEvS4_RKT_EUliE_EEviT1_:
        /* <DEDUP_REMOVED lines=306> */
[----:B------:R-:W-:-:S05]  /*1320*/  @P0 SHF.R.U32.HI R2, RZ, R13, R2 ;  /* 0x0000000dff020219 */ /* 0x000fca0000011602 */
[----:B------:R-:W-:-:S04]  /*1330*/  @P0 IMAD.MOV R10, RZ, RZ, -R2 ;  /* 0x000000ffff0a0224 */ /* 0x000fc800078e0a02 */
[----:B-1----:R-:W-:-:S04]  /*1340*/  @P0 IMAD R10, R10, R15, R11 ;  /* 0x0000000f0a0a0224 */ /* 0x002fc800078e020b */
[C---:B--2---:R-:W-:Y:S02]  /*1350*/  @P0 IMAD R5, R10.reuse, R8, R5 ;  /* 0x000000080a050224 */ /* 0x044fe400078e0205 */
[----:B------:R-:W-:-:S07]  /*1360*/  @P0 IMAD R0, R10, R9, R0 ;  /* 0x000000090a000224 */ /* 0x000fce00078e0200 */
.L_x_29861:
[----:B------:R-:W-:Y:S02]  /*1370*/  ULDC.64 UR8, c[0x0][0x418] ;  /* 0x0001060000087ab9 */ /* 0x000fe40000000a00 */
[----:B------:R-:W-:-:S04]  /*1380*/  IADD3 R6, P0, R0, UR8, RZ ;  /* 0x0000000800067c10 */ /* 0x000fc8000ff1e0ff */
[----:B------:R-:W-:Y:S01]  /*1390*/  IADD3.X R7, RZ, UR9, RZ, P0, !PT ;  /* 0x00000009ff077c10 */ /* 0x000fe200087fe4ff */
[----:B------:R-:W-:-:S04]  /*13a0*/  ULDC.64 UR8, c[0x0][0x410] ;  /* 0x0001040000087ab9 */ /* 0x000fc80000000a00 */
[----:B------:R-:W2:Y:S01]  /*13b0*/  LDG.E.64 R14, desc[UR4][R6.64] ;  /* 0x00000004060e7981 */ /* 0x000ea2000c1e1b00 */
[----:B------:R-:W-:Y:S01]  /*13c0*/  IADD3 R4, P1, R5, UR8, RZ ;  /* 0x0000000805047c10 */ /* 0x000fe2000ff3e0ff */
[----:B------:R-:W-:Y:S03]  /*13d0*/  BSSY B1, `(.L_x_29862) ;  /* 0x0000047000017945 */ /* 0x000fe60003800000 */
[----:B------:R-:W-:Y:S02]  /*13e0*/  IADD3.X R5, RZ, UR9, RZ, P1, !PT ;  /* 0x00000009ff057c10 */ /* 0x000fe40008ffe4ff */
[C---:B--2---:R-:W-:Y:S02]  /*13f0*/  FSETP.GEU.FTZ.AND P2, PT, R15.reuse, 4.1931471824645996094, PT ;  /* 0x40862e430f00780b */ /* 0x044fe40003f5e000 */
[----:B------:R-:W-:-:S13]  /*1400*/  FSETP.GT.FTZ.AND P0, PT, R15, -3.1640625, PT ;  /* 0xc04a80000f00780b */ /* 0x000fda0003f14000 */
        /* <DEDUP_REMOVED lines=9> */
.L_x_29863:
[----:B------:R-:W-:Y:S01]  /*14a0*/  IMAD.MOV.U32 R6, RZ, RZ, 0x652b82fe ;  /* 0x652b82feff067424 */ /* 0x000fe200078e00ff */
[----:B------:R-:W-:Y:S01]  /*14b0*/  MOV R7, 0x3ff71547 ;  /* 0x3ff7154700077802 */ /* 0x000fe20000000f00 */
[----:B------:R-:W-:Y:S01]  /*14c0*/  UMOV UR8, 0xfefa39ef ;  /* 0xfefa39ef00087882 */ /* 0x000fe20000000000 */
[----:B------:R-:W-:Y:S01]  /*14d0*/  UMOV UR9, 0x3fe62e42 ;  /* 0x3fe62e4200097882 */ /* 0x000fe20000000000 */
[----:B------:R-:W-:Y:S01]  /*14e0*/  SHF.L.U32 R0, R15, 0x1, RZ ;  /* 0x000000010f007819 */ /* 0x000fe200000006ff */
[----:B------:R-:W-:Y:S01]  /*14f0*/  IMAD.MOV.U32 R13, RZ, RZ, 0x3e5af86d ;  /* 0x3e5af86dff0d7424 */ /* 0x000fe200078e00ff */
[----:B------:R-:W-:Y:S01]  /*1500*/  MOV R12, 0x8ebd13cd ;  /* 0x8ebd13cd000c7802 */ /* 0x000fe20000000f00 */
[----:B------:R-:W-:Y:S01]  /*1510*/  DFMA R6, R14, R6, 6.75539944105574400000e+15 ;  /* 0x433800000e06742b */ /* 0x000fe20000000006 */
[C---:B------:R-:W-:Y:S02]  /*1520*/  ISETP.GE.U32.AND P0, PT, R0.reuse, 0x7fb3e647, PT ;  /* 0x7fb3e6470000780c */ /* 0x040fe40003f06070 */
        /* <DEDUP_REMOVED lines=16> */
[C---:B------:R-:W-:Y:S01]  /*1630*/  DFMA R10, R8.reuse, R10, UR8 ;  /* 0x00000008080a7e2b */ /* 0x040fe2000800000a */
[----:B------:R-:W-:Y:S01]  /*1640*/  UMOV UR8, 0x6c5f9da1 ;  /* 0x6c5f9da100087882 */ /* 0x000fe20000000000 */
[----:B------:R-:W-:Y:S01]  /*1650*/  UMOV UR9, 0x3ec71dde ;  /* 0x3ec71dde00097882 */ /* 0x000fe20000000000 */
[----:B------:R-:W-:Y:S02]  /*1660*/  @P0 IADD3 R7, R6, RZ, RZ ;  /* 0x000000ff06070210 */ /* 0x000fe40007ffe0ff */
[----:B------:R-:W-:Y:S02]  /*1670*/  MOV R6, RZ ;  /* 0x000000ff00067202 */ /* 0x000fe40000000f00 */
[----:B------:R-:W-:Y:S01]  /*1680*/  LEA R7, R7, 0x3ff00000, 0x14 ;  /* 0x3ff0000007077811 */ /* 0x000fe200078ea0ff */
[----:B------:R-:W-:Y:S01]  /*1690*/  DFMA R10, R8, R10, UR8 ;  /* 0x00000008080a7e2b */ /* 0x000fe2000800000a */
[----:B------:R-:W-:Y:S01]  /*16a0*/  UMOV UR8, 0x18d034e6 ;  /* 0x18d034e600087882 */ /* 0x000fe20000000000 */
[----:B------:R-:W-:-:S03]  /*16b0*/  UMOV UR9, 0x3efa01a0 ;  /* 0x3efa01a000097882 */ /* 0x000fc60000000000 */
[----:B------:R-:W-:-:S03]  /*16c0*/  DADD R12, R6, -1 ;  /* 0xbff00000060c7429 */ /* 0x000fc60000000000 */
        /* <DEDUP_REMOVED lines=23> */
.L_x_29864:
[----:B------:R-:W-:Y:S05]  /*1840*/  BSYNC B1 ;  /* 0x0000000000017941 */ /* 0x000fea0003800000 */
.L_x_29862:
[----:B------:R0:W-:Y:S01]  /*1850*/  STG.E.64 desc[UR4][R4.64], R8 ;  /* 0x0000000804007986 */ /* 0x0001e2000c101b04 */
[----:B------:R-:W-:-:S07]  /*1860*/  VIADD R3, R3, 0x80 ;  /* 0x0000008003037836 */ /* 0x000fce0000000000 */
.L_x_29860:
[----:B------:R-:W-:Y:S05]  /*1870*/  BSYNC B0 ;  /* 0x0000000000007941 */ /* 0x000fea0003800000 */
.L_x_29859:
        /* <DEDUP_REMOVED lines=304> */
.L_x_29865:
        /* <DEDUP_REMOVED lines=19> */
.L_x_29867:
        /* <DEDUP_REMOVED lines=58> */
.L_x_29868:
[----:B------:R-:W-:Y:S05]  /*3050*/  BSYNC B0 ;  /* 0x0000000000007941 */ /* 0x000fea0003800000 */
.L_x_29866:
[----:B------:R-:W-:Y:S01]  /*3060*/  STG.E.64 desc[UR4][R2.64], R6 ;  /* 0x0000000602007986 */ /* 0x000fe2000c101b04 */
[----:B------:R-:W-:Y:S05]  /*3070*/  EXIT ;  /* 0x000000000000794d */ /* 0x000fea0003800000 */
.L_x_29869:
        /* <DEDUP_REMOVED lines=16> */
.L_x_36440:


//--------------------- .text._ZN2at6native27unrolled_elementwise_kernelIZZZNS0_17expm1_kernel_cudaERNS_18TensorIteratorBaseEENKUlvE_clEvENKUlvE_clEvEUldE_St5arrayIPcLm2EELi4E23TrivialOffsetCalculatorILi1EjESB_NS0_6memory15LoadWithoutCastENSC_16StoreWithoutCastEEEviT_T0_T2_T3_T4_T5_ --------------------------
	.section	.text._ZN2at6native27unrolled_elementwise_kernelIZZZNS0_17expm1_kernel_cudaERNS_18TensorIteratorBaseEENKUlvE_clEvENKUlvE_clEvEUldE_St5arrayIPcLm2EELi4E23TrivialOffsetCalculatorILi1EjESB_NS0_6memory15LoadWithoutCastENSC_16StoreWithoutCastEEEviT_T0_T2_T3_T4_T5_,"ax",@progbits
	.align	128
        .global         _ZN2at6native27unrolled_elementwise_kernelIZZZNS0_17expm1_kernel_cudaERNS_18TensorIteratorBaseEENKUlvE_clEvENKUlvE_clEvEUldE_St5arrayIPcLm2EELi4E23TrivialOffsetCalculatorILi1EjESB_NS0_6memory15LoadWithoutCastENSC_16StoreWithoutCastEEEviT_T0_T2_T3_T4_T5_
        .type           _ZN2at6native27unrolled_elementwise_kernelIZZZNS0_17expm1_kernel_cudaERNS_18TensorIteratorBaseEENKUlvE_clEvENKUlvE_clEvEUldE_St5arrayIPcLm2EELi4E23TrivialOffsetCalculatorILi1EjESB_NS0_6memory15LoadWithoutCastENSC_16StoreWithoutCastEEEviT_T0_T2_T3_T4_T5_,@function
        .size           _ZN2at6native27unrolled_elementwise_kernelIZZZNS0_17expm1_kernel_cudaERNS_18TensorIteratorBaseEENKUlvE_clEvENKUlvE_clEvEUldE_St5arrayIPcLm2EELi4E23TrivialOffsetCalculatorILi1EjESB_NS0_6memory15LoadWithoutCastENSC_16StoreWithoutCastEEEviT_T0_T2_T3_T4_T5_,(.L_x_36441 - _ZN2at6native27unrolled_elementwise_kernelIZZZNS0_17expm1_kernel_cudaERNS_18TensorIteratorBaseEENKUlvE_clEvENKUlvE_clEvEUldE_St5arrayIPcLm2EELi4E23TrivialOffsetCalculatorILi1EjESB_NS0_6memory15LoadWithoutCastENSC_16StoreWithoutCastEEEviT_T0_T2_T3_T4_T5_)
        .other          _ZN2at6native27unrolled_elementwise_kernelIZZZNS0_17expm1_kernel_cudaERNS_18TensorIteratorBaseEENKUlvE_clEvENKUlvE_clEvEUldE_St5arrayIPcLm2EELi4E23TrivialOffsetCalculatorILi1EjESB_NS0_6memory15LoadWithoutCastENSC_16StoreWithoutCastEEEviT_T0_T2_T3_T4_T5_,@"STO_CUDA_ENTRY STV_DEFAULT"
_ZN2at6native27unrolled_elementwise_kernelIZZZNS0_17expm1_kernel_cudaERNS_18TensorIteratorBaseEENKUlvE_clEvENKUlvE_clEvEUldE_St5arrayIPcLm2EELi4E23TrivialOffsetCalculatorILi1EjESB_NS0_6memory15LoadWithoutCastENSC_16StoreWithoutCastEEEviT_T0_T2_T3_T4_T5_:
.text._ZN2at6native27unrolled_elementwise_kernelIZZZNS0_17expm1_kernel_cudaERNS_18TensorIteratorBaseEENKUlvE_clEvENKUlvE_clEvEUldE_St5arrayIPcLm2EELi4E23TrivialOffsetCalculatorILi1EjESB_NS0_6memory15LoadWithoutCastENSC_16StoreWithoutCastEEEviT_T0_T2_T3_T4_T5_:
        /* <DEDUP_REMOVED lines=16> */
[----:B------:R-:W-:Y:S02]  /*0100*/  CS2R R10, SRZ ;  /* 0x00000000000a7805 */ /* 0x000fe4000001ff00 */
[----:B------:R-:W-:-:S13]  /*0110*/  ISETP.GE.AND P3, PT, R9, R4, PT ;  /* 0x000000040900720c */ /* 0x000fda0003f66270 */
[C---:B------:R-:W-:Y:S01]  /*0120*/  @!P3 IMAD R21, R0.reuse, 0x200, R9 ;  /* 0x000002000015b824 */ /* 0x040fe200078e0209 */
[----:B------:R-:W0:Y:S01]  /*0130*/  @!P3 LDC.64 R6, c[0x0][0x220] ;  /* 0x00008800ff06bb82 */ /* 0x000e220000000a00 */
[----:B------:R-:W-:Y:S02]  /*0140*/  @!P3 VIADD R9, R9, 0x80 ;  /* 0x000000800909b836 */ /* 0x000fe40000000000 */
[----:B-1----:R-:W-:Y:S01]  /*0150*/  @!P1 IMAD.WIDE.U32 R14, R13, 0x8, R14 ;  /* 0x000000080d0e9825 */ /* 0x002fe200078e000e */
[----:B------:R-:W-:Y:S02]  /*0160*/  CS2R R12, SRZ ;  /* 0x00000000000c7805 */ /* 0x000fe4000001ff00 */
[----:B------:R-:W-:Y:S02]  /*0170*/  ISETP.GE.AND P2, PT, R9, R4, PT ;  /* 0x000000040900720c */ /* 0x000fe40003f46270 */
[----:B------:R1:W5:Y:S04]  /*0180*/  @!P1 LDG.E.64 R10, desc[UR4][R14.64] ;  /* 0x000000040e0a9981 */ /* 0x000368000c1e1b00 */
[----:B------:R1:W5:Y:S07]  /*0190*/  @!P0 LDG.E.64 R12, desc[UR4][R16.64] ;  /* 0x00000004100c8981 */ /* 0x00036e000c1e1b00 */
[----:B------:R-:W2:Y:S01]  /*01a0*/  @!P2 LDC.64 R2, c[0x0][0x220] ;  /* 0x00008800ff02ab82 */ /* 0x000ea20000000a00 */
[----:B------:R-:W-:Y:S01]  /*01b0*/  @!P2 IMAD R19, R0, 0x200, R9 ;  /* 0x000002000013a824 */ /* 0x000fe200078e0209 */
[----:B------:R-:W-:Y:S01]  /*01c0*/  CS2R R8, SRZ ;  /* 0x0000000000087805 */ /* 0x000fe2000001ff00 */
[----:B0-----:R-:W-:-:S05]  /*01d0*/  @!P3 IMAD.WIDE.U32 R20, R21, 0x8, R6 ;  /* 0x000000081514b825 */ /* 0x001fca00078e0006 */
[----:B------:R1:W5:Y:S01]  /*01e0*/  @!P3 LDG.E.64 R8, desc[UR4][R20.64] ;  /* 0x000000041408b981 */ /* 0x000362000c1e1b00 */
[----:B--2---:R-:W-:Y:S01]  /*01f0*/  @!P2 IMAD.WIDE.U32 R18, R19, 0x8, R2 ;  /* 0x000000081312a825 */ /* 0x004fe200078e0002 */
[----:B------:R-:W-:-:S06]  /*0200*/  CS2R R2, SRZ ;  /* 0x0000000000027805 */ /* 0x000fcc000001ff00 */
[----:B------:R1:W5:Y:S01]  /*0210*/  @!P2 LDG.E.64 R2, desc[UR4][R18.64] ;  /* 0x000000041202a981 */ /* 0x000362000c1e1b00 */
[----:B------:R-:W-:Y:S01]  /*0220*/  BSSY B0, `(.L_x_29870) ;  /* 0x0000048000007945 */ /* 0x000fe20003800000 */
[----:B------:R-:W-:-:S03]  /*0230*/  IMAD.MOV.U32 R7, RZ, RZ, R5 ;  /* 0x000000ffff077224 */ /* 0x000fc600078e0005 */
[----:B------:R-:W-:Y:S05]  /*0240*/  @P0 BRA `(.L_x_29871) ;  /* 0x0000000400140947 */ /* 0x000fea0003800000 */
[C---:B-----5:R-:W-:Y:S02]  /*0250*/  FSETP.GEU.FTZ.AND P2, PT, R13.reuse, 4.1931471824645996094, PT ;  /* 0x40862e430d00780b */ /* 0x060fe40003f5e000 */
[----:B------:R-:W-:-:S13]  /*0260*/  FSETP.GT.FTZ.AND P1, PT, R13, -3.1640625, PT ;  /* 0xc04a80000d00780b */ /* 0x000fda0003f34000 */
[----:B------:R-:W-:Y:S05]  /*0270*/  @P1 BRA !P2, `(.L_x_29872) ;  /* 0x0000000000201947 */ /* 0x000fea0005000000 */
[C---:B-1----:R-:W-:Y:S01]  /*0280*/  DADD R14, R12.reuse, R12 ;  /* 0x000000000c0e7229 */ /* 0x042fe2000000000c */
[----:B------:R-:W-:Y:S01]  /*0290*/  IMAD.MOV.U32 R6, RZ, RZ, 0x3ff00000 ;  /* 0x3ff00000ff067424 */ /* 0x000fe200078e00ff */
[----:B------:R-:W-:Y:S01]  /*02a0*/  ISETP.GE.AND P2, PT, R13, RZ, PT ;  /* 0x000000ff0d00720c */ /* 0x000fe20003f46270 */
[----:B------:R-:W-:-:S03]  /*02b0*/  DSETP.GTU.AND P1, PT, |R12|, +INF , PT ;  /* 0x7ff000000c00742a */ /* 0x000fc60003f2c200 */
[----:B------:R-:W-:-:S04]  /*02c0*/  FSEL R13, -R6, +QNAN , !P2 ;  /* 0x7ff00000060d7808 */ /* 0x000fc80005000100 */
[----:B------:R-:W-:Y:S02]  /*02d0*/  FSEL R12, R14, RZ, P1 ;  /* 0x000000ff0e0c7208 */ /* 0x000fe40000800000 */
[----:B------:R-:W-:Y:S01]  /*02e0*/  FSEL R13, R15, R13, P1 ;  /* 0x0000000d0f0d7208 */ /* 0x000fe20000800000 */
[----:B------:R-:W-:Y:S06]  /*02f0*/  BRA `(.L_x_29871) ;  /* 0x0000000000e87947 */ /* 0x000fec0003800000 */
.L_x_29872:
[----:B-1----:R-:W-:Y:S01]  /*0300*/  IMAD.MOV.U32 R14, RZ, RZ, 0x652b82fe ;  /* 0x652b82feff0e7424 */ /* 0x002fe200078e00ff */
        /* <DEDUP_REMOVED lines=56> */
[----:B------:R-:W-:-:S07]  /*0690*/  @P2 FSEL R13, R15, R17, !P1 ;  /* 0x000000110f0d2208 */ /* 0x000fce0004800000 */
.L_x_29871:
[----:B------:R-:W-:Y:S05]  /*06a0*/  BSYNC B0 ;  /* 0x0000000000007941 */ /* 0x000fea0003800000 */
.L_x_29870:
[----:B-1----:R-:W-:Y:S01]  /*06b0*/  VIADD R15, R7, 0x80 ;  /* 0x00000080070f7836 */ /* 0x002fe20000000000 */
[----:B------:R-:W-:Y:S04]  /*06c0*/  BSSY B0, `(.L_x_29873) ;  /* 0x0000048000007945 */ /* 0x000fe80003800000 */
[----:B------:R-:W-:-:S13]  /*06d0*/  ISETP.GE.AND P1, PT, R15, R4, PT ;  /* 0x000000040f00720c */ /* 0x000fda0003f26270 */
[----:B------:R-:W-:Y:S05]  /*06e0*/  @P1 BRA `(.L_x_29874) ;  /* 0x0000000400141947 */ /* 0x000fea0003800000 */
[C---:B-----5:R-:W-:Y:S02]  /*06f0*/  FSETP.GEU.FTZ.AND P2, PT, R11.reuse, 4.1931471824645996094, PT ;  /* 0x40862e430b00780b */ /* 0x060fe40003f5e000 */
        /* <DEDUP_REMOVED lines=10> */
.L_x_29875:
        /* <DEDUP_REMOVED lines=58> */
.L_x_29874:
[----:B------:R-:W-:Y:S05]  /*0b40*/  BSYNC B0 ;  /* 0x0000000000007941 */ /* 0x000fea0003800000 */
.L_x_29873:
[----:B------:R-:W-:Y:S01]  /*0b50*/  VIADD R15, R7, 0x100 ;  /* 0x00000100070f7836 */ /* 0x000fe20000000000 */
        /* <DEDUP_REMOVED lines=14> */
.L_x_29878:
        /* <DEDUP_REMOVED lines=58> */
.L_x_29877:
[----:B------:R-:W-:Y:S05]  /*0fe0*/  BSYNC B0 ;  /* 0x0000000000007941 */ /* 0x000fea0003800000 */
.L_x_29876:
        /* <DEDUP_REMOVED lines=15> */
.L_x_29881:
        /* <DEDUP_REMOVED lines=58> */
.L_x_29880:
[----:B------:R-:W-:Y:S05]  /*1480*/  BSYNC B0 ;  /* 0x0000000000007941 */ /* 0x000fea0003800000 */
.L_x_29879:
[----:B------:R-:W0:Y:S01]  /*1490*/  @!P0 LDC.64 R14, c[0x0][0x218] ;  /* 0x00008600ff0e8b82 */ /* 0x000e220000000a00 */
[----:B------:R-:W-:Y:S01]  /*14a0*/  @!P0 VIADD R7, R5, 0x80 ;  /* 0x0000008005078836 */ /* 0x000fe20000000000 */
[----:B------:R-:W-:Y:S01]  /*14b0*/  BSSY B0, `(.L_x_29882) ;  /* 0x0000010000007945 */ /* 0x000fe20003800000 */
[----:B------:R-:W-:-:S03]  /*14c0*/  @!P0 IMAD R5, R0, 0x200, R5 ;  /* 0x0000020000058824 */ /* 0x000fc600078e0205 */
[----:B------:R-:W-:Y:S01]  /*14d0*/  ISETP.GE.AND P1, PT, R7, R4, PT ;  /* 0x000000040700720c */ /* 0x000fe20003f26270 */
[----:B0-----:R-:W-:-:S05]  /*14e0*/  @!P0 IMAD.WIDE.U32 R14, R5, 0x8, R14 ;  /* 0x00000008050e8825 */ /* 0x001fca00078e000e */
[----:B-----5:R0:W-:Y:S07]  /*14f0*/  @!P0 STG.E.64 desc[UR4][R14.64], R12 ;  /* 0x0000000c0e008986 */ /* 0x0201ee000c101b04 */
[----:B------:R-:W-:Y:S05]  /*1500*/  @P1 BRA `(.L_x_29883) ;  /* 0x0000000000281947 */ /* 0x000fea0003800000 */
[----:B0-----:R-:W0:Y:S01]  /*1510*/  LDC.64 R14, c[0x0][0x218] ;  /* 0x00008600ff0e7b82 */ /* 0x001e220000000a00 */
        /* <DEDUP_REMOVED lines=9> */
.L_x_29883:
[----:B------:R-:W-:Y:S05]  /*15b0*/  BSYNC B0 ;  /* 0x0000000000007941 */ /* 0x000fea0003800000 */
.L_x_29882:
[----:B------:R-:W-:-:S13]  /*15c0*/  ISETP.GE.AND P0, PT, R7, R4, PT ;  /* 0x000000040700720c */ /* 0x000fda0003f06270 */
[----:B------:R-:W-:Y:S05]  /*15d0*/  @P0 EXIT ;  /* 0x000000000000094d */ /* 0x000fea0003800000 */
[----:B------:R-:W2:Y:S01]  /*15e0*/  LDC.64 R4, c[0x0][0x218] ;  /* 0x00008600ff047b82 */ /* 0x000ea20000000a00 */
[----:B------:R-:W-:-:S04]  /*15f0*/  IMAD R7, R0, 0x200, R7 ;  /* 0x0000020000077824 */ /* 0x000fc800078e0207 */
[----:B--2---:R-:W-:-:S05]  /*1600*/  IMAD.WIDE.U32 R4, R7, 0x8, R4 ;  /* 0x0000000807047825 */ /* 0x004fca00078e0004 */
[----:B------:R-:W-:Y:S01]  /*1610*/  STG.E.64 desc[UR4][R4.64], R2 ;  /* 0x0000000204007986 */ /* 0x000fe2000c101b04 */
[----:B------:R-:W-:Y:S05]  /*1620*/  EXIT ;  /* 0x000000000000794d */ /* 0x000fea0003800000 */
.L_x_29884:
        /* <DEDUP_REMOVED lines=13> */
.L_x_36441:


//--------------------- .text._ZN2at6native29vectorized_elementwise_kernelILi2EZZZNS0_17expm1_kernel_cudaERNS_18TensorIteratorBaseEENKUlvE_clEvENKUlvE_clEvEUldE_St5arrayIPcLm2EEEEviT0_T1_ --------------------------
	.section	.text._ZN2at6native29vectorized_elementwise_kernelILi2EZZZNS0_17expm1_kernel_cudaERNS_18TensorIteratorBaseEENKUlvE_clEvENKUlvE_clEvEUldE_St5arrayIPcLm2EEEEviT0_T1_,"ax",@progbits
	.align	128
        .global         _ZN2at6native29vectorized_elementwise_kernelILi2EZZZNS0_17expm1_kernel_cudaERNS_18TensorIteratorBaseEENKUlvE_clEvENKUlvE_clEvEUldE_St5arrayIPcLm2EEEEviT0_T1_
        .type           _ZN2at6native29vectorized_elementwise_kernelILi2EZZZNS0_17expm1_kernel_cudaERNS_18TensorIteratorBaseEENKUlvE_clEvENKUlvE_clEvEUldE_St5arrayIPcLm2EEEEviT0_T1_,@function
        .size           _ZN2at6native29vectorized_elementwise_kernelILi2EZZZNS0_17expm1_kernel_cudaERNS_18TensorIteratorBaseEENKUlvE_clEvENKUlvE_clEvEUldE_St5arrayIPcLm2EEEEviT0_T1_,(.L_x_36442 - _ZN2at6native29vectorized_elementwise_kernelILi2EZZZNS0_17expm1_kernel_cudaERNS_18TensorIteratorBaseEENKUlvE_clEvENKUlvE_clEvEUldE_St5arrayIPcLm2EEEEviT0_T1_)
        .other          _ZN2at6native29vectorized_elementwise_kernelILi2EZZZNS0_17expm1_kernel_cudaERNS_18TensorIteratorBaseEENKUlvE_clEvENKUlvE_clEvEUldE_St5arrayIPcLm2EEEEviT0_T1_,@"STO_CUDA_ENTRY STV_DEFAULT"
_ZN2at6native29vectorized_elementwise_kernelILi2EZZZNS0_17expm1_kernel_cudaERNS_18TensorIteratorBaseEENKUlvE_clEvENKUlvE_clEvEUldE_St5arrayIPcLm2EEEEviT0_T1_:
.text._ZN2at6native29vectorized_elementwise_kernelILi2EZZZNS0_17expm1_kernel_cudaERNS_18TensorIteratorBaseEENKUlvE_clEvENKUlvE_clEvEUldE_St5arrayIPcLm2EEEEviT0_T1_:
[----:B------:R-:W-:Y:S08]  /*0000*/  LDC R1, c[0x0][0x28] ;  /* 0x00000a00ff017b82 */ /* 0x000ff00000000800 */
[----:B------:R-:W0:Y:S01]  /*0010*/  S2UR UR4, SR_CTAID.X ;  /* 0x00000000000479c3 */ /* 0x000e220000002500 */
[----:B------:R-:W-:Y:S01]  /*0020*/  ULDC UR5, c[0x0][0x210] ;  /* 0x0000840000057ab9 */ /* 0x000fe20000000800 */
[----:B------:R-:W-:Y:S01]  /*0030*/  ULDC.64 UR8, c[0x0][0x208] ;  /* 0x0000820000087ab9 */ /* 0x000fe20000000a00 */
[----:B0-----:R-:W-:-:S04]  /*0040*/  USHF.L.U32 UR4, UR4, 0xa, URZ ;  /* 0x0000000a04047899 */ /* 0x001fc8000800063f */
[----:B------:R-:W-:-:S04]  /*0050*/  UIADD3 UR5, -UR4, UR5, URZ ;  /* 0x0000000504057290 */ /* 0x000fc8000fffe13f */
[----:B------:R-:W-:-:S06]  /*0060*/  UISETP.GE.U32.AND UP0, UPT, UR5, 0x400, UPT ;  /* 0x000004000500788c */ /* 0x000fcc000bf06070 */
[----:B------:R-:W-:-:S13]  /*0070*/  PLOP3.LUT P0, PT, PT, PT, UP0, 0x80, 0x0 ;  /* 0x000000000000781c */ /* 0x000fda0003f0f008 */
[----:B------:R-:W-:Y:S05]  /*0080*/  @!P0 BRA `(.L_x_29885) ;  /* 0x00000024002c8947 */ /* 0x000fea0003800000 */
[----:B------:R-:W0:Y:S01]  /*0090*/  S2R R0, SR_TID.X ;  /* 0x0000000000007919 */ /* 0x000e220000002100 */
[----:B------:R-:W-:Y:S02]  /*00a0*/  ULDC.64 UR6, c[0x0][0x220] ;  /* 0x0000880000067ab9 */ /* 0x000fe40000000a00 */
[----:B------:R-:W-:-:S06]  /*00b0*/  UIMAD.WIDE UR6, UR4, 0x8, UR6 ;  /* 0x00000008040678a5 */ /* 0x000fcc000f8e0206 */
[----:B------:R-:W-:Y:S02]  /*00c0*/  IMAD.U32 R2, RZ, RZ, UR6 ;  /* 0x00000006ff027e24 */ /* 0x000fe4000f8e00ff */
[----:B------:R-:W-:Y:S02]  /*00d0*/  IMAD.U32 R3, RZ, RZ, UR7 ;  /* 0x00000007ff037e24 */ /* 0x000fe4000f8e00ff */
[----:B0-----:R-:W-:-:S05]  /*00e0*/  IMAD.WIDE.U32 R2, R0, 0x10, R2 ;  /* 0x0000001000027825 */ /* 0x001fca00078e0002 */
[----:B------:R-:W2:Y:S04]  /*00f0*/  LDG.E.128 R12, desc[UR8][R2.64] ;  /* 0x00000008020c7981 */ /* 0x000ea8000c1e1d00 */
[----:B------:R0:W5:Y:S04]  /*0100*/  LDG.E.128 R16, desc[UR8][R2.64+0x800] ;  /* 0x0008000802107981 */ /* 0x000168000c1e1d00 */
[----:B------:R0:W5:Y:S04]  /*0110*/  LDG.E.128 R4, desc[UR8][R2.64+0x1000] ;  /* 0x0010000802047981 */ /* 0x000168000c1e1d00 */
[----:B------:R0:W5:Y:S01]  /*0120*/  LDG.E.128 R8, desc[UR8][R2.64+0x1800] ;  /* 0x0018000802087981 */ /* 0x000162000c1e1d00 */
[----:B------:R-:W-:Y:S01]  /*0130*/  BSSY B0, `(.L_x_29886) ;  /* 0x0000046000007945 */ /* 0x000fe20003800000 */
[----:B--2---:R-:W-:-:S02]  /*0140*/  FSETP.GEU.FTZ.AND P1, PT, R13, 4.1931471824645996094, PT ;  /* 0x40862e430d00780b */ /* 0x004fc40003f3e000 */
[----:B------:R-:W-:-:S13]  /*0150*/  FSETP.GT.FTZ.AND P0, PT, R13, -3.1640625, PT ;  /* 0xc04a80000d00780b */ /* 0x000fda0003f14000 */
[----:B0-----:R-:W-:Y:S05]  /*0160*/  @P0 BRA !P1, `(.L_x_29887) ;  /* 0x0000000000200947 */ /* 0x001fea0004800000 */
        /* <DEDUP_REMOVED lines=8> */
.L_x_29887:
[----:B------:R-:W-:Y:S01]  /*01f0*/  IMAD.MOV.U32 R2, RZ, RZ, 0x652b82fe ;  /* 0x652b82feff027424 */ /* 0x000fe200078e00ff */
[----:B------:R-:W-:Y:S01]  /*0200*/  UMOV UR6, 0xfefa39ef ;  /* 0xfefa39ef00067882 */ /* 0x000fe20000000000 */
[----:B------:R-:W-:Y:S01]  /*0210*/  IMAD.MOV.U32 R3, RZ, RZ, 0x3ff71547 ;  /* 0x3ff71547ff037424 */ /* 0x000fe200078e00ff */
[----:B------:R-:W-:-:S05]  /*0220*/  UMOV UR7, 0x3fe62e42 ;  /* 0x3fe62e4200077882 */ /* 0x000fca0000000000 */
[----:B------:R-:W-:-:S08]  /*0230*/  DFMA R2, R12, R2, 6.75539944105574400000e+15 ;  /* 0x433800000c02742b */ /* 0x000fd00000000002 */
[----:B------:R-:W-:-:S08]  /*0240*/  DADD R20, R2, -6.75539944105574400000e+15 ;  /* 0xc338000002147429 */ /* 0x000fd00000000000 */
[----:B------:R-:W-:Y:S01]  /*0250*/  DFMA R22, R20, -UR6, R12 ;  /* 0x8000000614167c2b */ /* 0x000fe2000800000c */
[----:B------:R-:W-:Y:S01]  /*0260*/  UMOV UR6, 0x3b39803f ;  /* 0x3b39803f00067882 */ /* 0x000fe20000000000 */
[----:B------:R-:W-:-:S06]  /*0270*/  UMOV UR7, 0x3c7abc9e ;  /* 0x3c7abc9e00077882 */ /* 0x000fcc0000000000 */
[----:B------:R-:W-:Y:S01]  /*0280*/  DFMA R20, R20, -UR6, R22 ;  /* 0x8000000614147c2b */ /* 0x000fe20008000016 */
[----:B------:R-:W-:Y:S01]  /*0290*/  UMOV UR6, 0x6acd15b6 ;  /* 0x6acd15b600067882 */ /* 0x000fe20000000000 */
[----:B------:R-:W-:Y:S01]  /*02a0*/  IMAD.SHL.U32 R22, R13, 0x2, RZ ;  /* 0x000000020d167824 */ /* 0x000fe200078e00ff */
[----:B------:R-:W-:-:S04]  /*02b0*/  UMOV UR7, 0x3e21f407 ;  /* 0x3e21f40700077882 */ /* 0x000fc80000000000 */
[C---:B------:R-:W-:Y:S02]  /*02c0*/  ISETP.GE.U32.AND P0, PT, R22.reuse, 0x7fb3e647, PT ;  /* 0x7fb3e6471600780c */ /* 0x040fe40003f06070 */
[----:B------:R-:W-:Y:S02]  /*02d0*/  ISETP.NE.AND P1, PT, R22, RZ, PT ;  /* 0x000000ff1600720c */ /* 0x000fe40003f25270 */
[----:B------:R-:W-:Y:S01]  /*02e0*/  FSEL R12, R12, R20, !P0 ;  /* 0x000000140c0c7208 */ /* 0x000fe20004000000 */
[----:B------:R-:W-:Y:S01]  /*02f0*/  IMAD.MOV.U32 R20, RZ, RZ, -0x7142ec33 ;  /* 0x8ebd13cdff147424 */ /* 0x000fe200078e00ff */
[----:B------:R-:W-:Y:S01]  /*0300*/  FSEL R13, R13, R21, !P0 ;  /* 0x000000150d0d7208 */ /* 0x000fe20004000000 */
[----:B------:R-:W-:Y:S01]  /*0310*/  IMAD.MOV.U32 R21, RZ, RZ, 0x3e5af86d ;  /* 0x3e5af86dff157424 */ /* 0x000fe200078e00ff */
[----:B------:R-:W-:-:S04]  /*0320*/  SEL R23, R2, RZ, P0 ;  /* 0x000000ff02177207 */ /* 0x000fc80000000000 */
[C---:B------:R-:W-:Y:S01]  /*0330*/  ISETP.NE.AND P0, PT, R23.reuse, 0x400, PT ;  /* 0x000004001700780c */ /* 0x040fe20003f05270 */
[----:B------:R-:W-:Y:S01]  /*0340*/  DFMA R20, R12, UR6, R20 ;  /* 0x000000060c147c2b */ /* 0x000fe20008000014 */
[----:B------:R-:W-:Y:S01]  /*0350*/  UMOV UR6, 0x92ba033d ;  /* 0x92ba033d00067882 */ /* 0x000fe20000000000 */
[----:B------:R-:W-:Y:S01]  /*0360*/  UMOV UR7, 0x3e927e50 ;  /* 0x3e927e5000077882 */ /* 0x000fe20000000000 */
[----:B------:R-:W-:-:S05]  /*0370*/  VIADD R24, R23, 0xffffffff ;  /* 0xffffffff17187836 */ /* 0x000fca0000000000 */
[----:B------:R-:W-:Y:S01]  /*0380*/  DFMA R20, R12, R20, UR6 ;  /* 0x000000060c147e2b */ /* 0x000fe20008000014 */
[----:B------:R-:W-:Y:S01]  /*0390*/  UMOV UR6, 0x6c5f9da1 ;  /* 0x6c5f9da100067882 */ /* 0x000fe20000000000 */
[----:B------:R-:W-:Y:S02]  /*03a0*/  UMOV UR7, 0x3ec71dde ;  /* 0x3ec71dde00077882 */ /* 0x000fe40000000000 */
[----:B------:R-:W-:-:S04]  /*03b0*/  @P0 IMAD.MOV R24, RZ, RZ, R23 ;  /* 0x000000ffff180224 */ /* 0x000fc800078e0217 */
        /* <DEDUP_REMOVED lines=20> */
[----:B------:R-:W-:Y:S01]  /*0500*/  DMUL R20, R12, R2 ;  /* 0x000000020c147228 */ /* 0x000fe20000000000 */
[----:B------:R-:W-:Y:S01]  /*0510*/  LEA R3, R24, 0x3ff00000, 0x14 ;  /* 0x3ff0000018037811 */ /* 0x000fe200078ea0ff */
[----:B------:R-:W-:-:S06]  /*0520*/  IMAD.MOV.U32 R2, RZ, RZ, RZ ;  /* 0x000000ffff027224 */ /* 0x000fcc00078e00ff */
[----:B------:R-:W-:Y:S02]  /*0530*/  DFMA R20, R12, R20, R12 ;  /* 0x000000140c14722b */ /* 0x000fe4000000000c */
[----:B------:R-:W-:-:S08]  /*0540*/  DADD R24, R2, -1 ;  /* 0xbff0000002187429 */ /* 0x000fd00000000000 */
[----:B------:R-:W-:-:S08]  /*0550*/  DFMA R20, R20, R2, R24 ;  /* 0x000000021414722b */ /* 0x000fd00000000018 */
[----:B------:R-:W-:-:S10]  /*0560*/  DADD R2, R20, R20 ;  /* 0x0000000014027229 */ /* 0x000fd40000000014 */
[----:B------:R-:W-:Y:S02]  /*0570*/  @P1 FSEL R12, R2, R20, !P0 ;  /* 0x00000014020c1208 */ /* 0x000fe40004000000 */
[----:B------:R-:W-:-:S07]  /*0580*/  @P1 FSEL R13, R3, R21, !P0 ;  /* 0x00000015030d1208 */ /* 0x000fce0004000000 */
.L_x_29888:
[----:B------:R-:W-:Y:S05]  /*0590*/  BSYNC B0 ;  /* 0x0000000000007941 */ /* 0x000fea0003800000 */
.L_x_29886:
[C---:B------:R-:W-:Y:S01]  /*05a0*/  FSETP.GEU.FTZ.AND P1, PT, R15.reuse, 4.1931471824645996094, PT ;  /* 0x40862e430f00780b */ /* 0x040fe20003f3e000 */
        /* <DEDUP_REMOVED lines=11> */
.L_x_29890:
        /* <DEDUP_REMOVED lines=58> */
.L_x_29891:
[----:B------:R-:W-:Y:S05]  /*0a00*/  BSYNC B0 ;  /* 0x0000000000007941 */ /* 0x000fea0003800000 */
.L_x_29889:
[C---:B-----5:R-:W-:Y:S01]  /*0a10*/  FSETP.GEU.FTZ.AND P1, PT, R17.reuse, 4.1931471824645996094, PT ;  /* 0x40862e431100780b */ /* 0x060fe20003f3e000 */
        /* <DEDUP_REMOVED lines=11> */
.L_x_29893:
        /* <DEDUP_REMOVED lines=58> */
.L_x_29894:
[----:B------:R-:W-:Y:S05]  /*0e70*/  BSYNC B0 ;  /* 0x0000000000007941 */ /* 0x000fea0003800000 */
.L_x_29892:
        /* <DEDUP_REMOVED lines=12> */
.L_x_29896:
        /* <DEDUP_REMOVED lines=58> */
.L_x_29897:
[----:B------:R-:W-:Y:S05]  /*12e0*/  BSYNC B0 ;  /* 0x0000000000007941 */ /* 0x000fea0003800000 */
.L_x_29895:
        /* <DEDUP_REMOVED lines=12> */
.L_x_29899:
        /* <DEDUP_REMOVED lines=58> */
.L_x_29900:
[----:B------:R-:W-:Y:S05]  /*1750*/  BSYNC B0 ;  /* 0x0000000000007941 */ /* 0x000fea0003800000 */
.L_x_29898:
        /* <DEDUP_REMOVED lines=12> */
.L_x_29902:
        /* <DEDUP_REMOVED lines=58> */
.L_x_29903:
[----:B------:R-:W-:Y:S05]  /*1bc0*/  BSYNC B0 ;  /* 0x0000000000007941 */ /* 0x000fea0003800000 */
.L_x_29901:
        /* <DEDUP_REMOVED lines=12> */
.L_x_29905:
        /* <DEDUP_REMOVED lines=58> */
.L_x_29906:
[----:B------:R-:W-:Y:S05]  /*2030*/  BSYNC B0 ;  /* 0x0000000000007941 */ /* 0x000fea0003800000 */
.L_x_29904:
        /* <DEDUP_REMOVED lines=12> */
.L_x_29908:
        /* <DEDUP_REMOVED lines=58> */
.L_x_29909:
[----:B------:R-:W-:Y:S05]  /*24a0*/  BSYNC B0 ;  /* 0x0000000000007941 */ /* 0x000fea0003800000 */
.L_x_29907:
[----:B------:R-:W-:Y:S01]  /*24b0*/  ULDC.64 UR6, c[0x0][0x218] ;  /* 0x0000860000067ab9 */ /* 0x000fe20000000a00 */
[----:B------:R-:W-:Y:S01]  /*24c0*/  IMAD.MOV.U32 R3, RZ, RZ, 0x10 ;  /* 0x00000010ff037424 */ /* 0x000fe200078e00ff */
[----:B------:R-:W-:-:S06]  /*24d0*/  UIMAD.WIDE.U32 UR6, UR4, 0x8, UR6 ;  /* 0x00000008040678a5 */ /* 0x000fcc000f8e0006 */
[----:B------:R-:W-:-:S05]  /*24e0*/  IMAD.WIDE R2, R0, R3, UR6 ;  /* 0x0000000600027e25 */ /* 0x000fca000f8e0203 */
[----:B------:R-:W-:Y:S04]  /*24f0*/  STG.E.128 desc[UR8][R2.64], R12 ;  /* 0x0000000c02007986 */ /* 0x000fe8000c101d08 */
[----:B------:R-:W-:Y:S04]  /*2500*/  STG.E.128 desc[UR8][R2.64+0x800], R16 ;  /* 0x0008001002007986 */ /* 0x000fe8000c101d08 */
[----:B------:R-:W-:Y:S04]  /*2510*/  STG.E.128 desc[UR8][R2.64+0x1000], R4 ;  /* 0x0010000402007986 */ /* 0x000fe8000c101d08 */
[----:B------:R-:W-:Y:S01]  /*2520*/  STG.E.128 desc[UR8][R2.64+0x1800], R8 ;  /* 0x0018000802007986 */ /* 0x000fe2000c101d08 */
[----:B------:R-:W-:Y:S05]  /*2530*/  EXIT ;  /* 0x000000000000794d */ /* 0x000fea0003800000 */
.L_x_29885:
[----:B------:R-:W0:Y:S01]  /*2540*/  S2R R0, SR_TID.X ;  /* 0x0000000000007919 */ /* 0x000e220000002100 */
[----:B------:R-:W-:Y:S02]  /*2550*/  CS2R R10, SRZ ;  /* 0x00000000000a7805 */ /* 0x000fe4000001ff00 */
[----:B0-----:R-:W-:Y:S01]  /*2560*/  ISETP.GE.AND P0, PT, R0, UR5, PT ;  /* 0x0000000500007c0c */ /* 0x001fe2000bf06270 */
[----:B------:R-:W-:-:S12]  /*2570*/  IMAD.MOV.U32 R18, RZ, RZ, R0 ;  /* 0x000000ffff127224 */ /* 0x000fd800078e0000 */
[C---:B------:R-:W-:Y:S01]  /*2580*/  @!P0 VIADD R19, R18.reuse, UR4 ;  /* 0x0000000412138c36 */ /* 0x040fe20008000000 */
[----:B------:R-:W0:Y:S01]  /*2590*/  @!P0 LDC.64 R8, c[0x0][0x220] ;  /* 0x00008800ff088b82 */ /* 0x000e220000000a00 */
[----:B------:R-:W-:-:S05]  /*25a0*/  @!P0 VIADD R18, R18, 0x80 ;  /* 0x0000008012128836 */ /* 0x000fca0000000000 */
[----:B------:R-:W-:-:S13]  /*25b0*/  ISETP.GE.AND P6, PT, R18, UR5, PT ;  /* 0x0000000512007c0c */ /* 0x000fda000bfc6270 */
[C---:B------:R-:W-:Y:S01]  /*25c0*/  @!P6 VIADD R5, R18.reuse, UR4 ;  /* 0x000000041205ec36 */ /* 0x040fe20008000000 */
[----:B------:R-:W1:Y:S01]  /*25d0*/  @!P6 LDC.64 R2, c[0x0][0x220] ;  /* 0x00008800ff02eb82 */ /* 0x000e620000000a00 */
[----:B------:R-:W-:-:S05]  /*25e0*/  @!P6 VIADD R18, R18, 0x80 ;  /* 0x000000801212e836 */ /* 0x000fca0000000000 */
[----:B------:R-:W-:-:S13]  /*25f0*/  ISETP.GE.AND P5, PT, R18, UR5, PT ;  /* 0x0000000512007c0c */ /* 0x000fda000bfa6270 */
[C---:B------:R-:W-:Y:S01]  /*2600*/  @!P5 VIADD R13, R18.reuse, UR4 ;  /* 0x00000004120ddc36 */ /* 0x040fe20008000000 */
[----:B------:R-:W2:Y:S01]  /*2610*/  @!P5 LDC.64 R28, c[0x0][0x220] ;  /* 0x00008800ff1cdb82 */ /* 0x000ea20000000a00 */
[----:B------:R-:W-:Y:S02]  /*2620*/  @!P5 VIADD R18, R18, 0x80 ;  /* 0x000000801212d836 */ /* 0x000fe40000000000 */
[----:B-1----:R-:W-:-:S03]  /*2630*/  @!P6 IMAD.WIDE.U32 R2, R5, 0x8, R2 ;  /* 0x000000080502e825 */ /* 0x002fc600078e0002 */
[C---:B------:R-:W-:Y:S02]  /*2640*/  ISETP.GE.AND P4, PT, R18.reuse, UR5, PT ;  /* 0x0000000512007c0c */ /* 0x040fe4000bf86270 */
[----:B------:R1:W5:Y:S11]  /*2650*/  @!P6 LDG.E.64 R10, desc[UR8][R2.64] ;  /* 0x00000008020ae981 */ /* 0x000376000c1e1b00 */
[C---:B------:R-:W-:Y:S01]  /*2660*/  @!P4 VIADD R15, R18.reuse, UR4 ;  /* 0x00000004120fcc36 */ /* 0x040fe20008000000 */
[----:B------:R-:W3:Y:S01]  /*2670*/  @!P4 LDC.64 R20, c[0x0][0x220] ;  /* 0x00008800ff14cb82 */ /* 0x000ee20000000a00 */
[----:B------:R-:W-:-:S05]  /*2680*/  @!P4 VIADD R18, R18, 0x80 ;  /* 0x000000801212c836 */ /* 0x000fca0000000000 */
[----:B------:R-:W-:-:S13]  /*2690*/  ISETP.GE.AND P3, PT, R18, UR5, PT ;  /* 0x0000000512007c0c */ /* 0x000fda000bf66270 */
[C---:B------:R-:W-:Y:S01]  /*26a0*/  @!P3 VIADD R17, R18.reuse, UR4 ;  /* 0x000000041211bc36 */ /* 0x040fe20008000000 */
[----:B------:R-:W4:Y:S01]  /*26b0*/  @!P3 LDC.64 R22, c[0x0][0x220] ;  /* 0x00008800ff16bb82 */ /* 0x000f220000000a00 */
[----:B------:R-:W-:-:S05]  /*26c0*/  @!P3 VIADD R18, R18, 0x80 ;  /* 0x000000801212b836 */ /* 0x000fca0000000000 */
[----:B------:R-:W-:-:S13]  /*26d0*/  ISETP.GE.AND P2, PT, R18, UR5, PT ;  /* 0x0000000512007c0c */ /* 0x000fda000bf46270 */
[C---:B------:R-:W-:Y:S01]  /*26e0*/  @!P2 VIADD R27, R18.reuse, UR4 ;  /* 0x00000004121bac36 */ /* 0x040fe20008000000 */
[----:B-1----:R-:W1:Y:S01]  /*26f0*/  @!P2 LDC.64 R2, c[0x0][0x220] ;  /* 0x00008800ff02ab82 */ /* 0x002e620000000a00 */
[----:B------:R-:W-:-:S05]  /*2700*/  @!P2 VIADD R18, R18, 0x80 ;  /* 0x000000801212a836 */ /* 0x000fca0000000000 */
[----:B------:R-:W-:-:S13]  /*2710*/  ISETP.GE.AND P1, PT, R18, UR5, PT ;  /* 0x0000000512007c0c */ /* 0x000fda000bf26270 */
[C---:B------:R-:W-:Y:S01]  /*2720*/  @!P1 VIADD R25, R18.reuse, UR4 ;  /* 0x0000000412199c36 */ /* 0x040fe20008000000 */
[----:B------:R-:W0:Y:S01]  /*2730*/  @!P1 LDC.64 R4, c[0x0][0x220] ;  /* 0x00008800ff049b82 */ /* 0x000e220000000a00 */
[----:B------:R-:W-:-:S05]  /*2740*/  @!P1 VIADD R18, R18, 0x80 ;  /* 0x0000008012129836 */ /* 0x000fca0000000000 */
[----:B------:R-:W-:-:S13]  /*2750*/  ISETP.GE.AND P6, PT, R18, UR5, PT ;  /* 0x0000000512007c0c */ /* 0x000fda000bfc6270 */
[----:B------:R-:W0:Y:S01]  /*2760*/  @!P6 LDC.64 R6, c[0x0][0x220] ;  /* 0x00008800ff06eb82 */ /* 0x000e220000000a00 */
[----:B--2---:R-:W-:Y:S01]  /*2770*/  @!P5 IMAD.WIDE.U32 R28, R13, 0x8, R28 ;  /* 0x000000080d1cd825 */ /* 0x004fe200078e001c */
[----:B------:R-:W-:-:S03]  /*2780*/  CS2R R12, SRZ ;  /* 0x00000000000c7805 */ /* 0x000fc6000001ff00 */
[----:B------:R-:W-:Y:S02]  /*2790*/  @!P6 VIADD R26, R18, UR4 ;  /* 0x00000004121aec36 */ /* 0x000fe40008000000 */
[----:B-1----:R-:W-:Y:S01]  /*27a0*/  @!P2 IMAD.WIDE.U32 R2, R27, 0x8, R2 ;  /* 0x000000081b02a825 */ /* 0x002fe200078e0002 */
[----:B------:R1:W5:Y:S03]  /*27b0*/  @!P5 LDG.E.64 R12, desc[UR8][R28.64] ;  /* 0x000000081c0cd981 */ /* 0x000366000c1e1b00 */
[----:B---3--:R-:W-:Y:S01]  /*27c0*/  @!P4 IMAD.WIDE.U32 R20, R15, 0x8, R20 ;  /* 0x000000080f14c825 */ /* 0x008fe200078e0014 */
[----:B------:R-:W-:-:S03]  /*27d0*/  CS2R R14, SRZ ;  /* 0x00000000000e7805 */ /* 0x000fc6000001ff00 */
[----:B----4-:R-:W-:Y:S01]  /*27e0*/  @!P3 IMAD.WIDE.U32 R22, R17, 0x8, R22 ;  /* 0x000000081116b825 */ /* 0x010fe200078e0016 */
[----:B------:R-:W-:Y:S02]  /*27f0*/  CS2R R16, SRZ ;  /* 0x0000000000107805 */ /* 0x000fe4000001ff00 */
[----:B------:R2:W5:Y:S01]  /*2800*/  @!P4 LDG.E.64 R14, desc[UR8][R20.64] ;  /* 0x00000008140ec981 */ /* 0x000562000c1e1b00 */
[----:B0-----:R-:W-:Y:S01]  /*2810*/  @!P1 IMAD.WIDE.U32 R24, R25, 0x8, R4 ;  /* 0x0000000819189825 */ /* 0x001fe200078e0004 */
[----:B------:R-:W-:Y:S02]  /*2820*/  CS2R R4, SRZ ;  /* 0x0000000000047805 */ /* 0x000fe4000001ff00 */
[----:B------:R2:W5:Y:S01]  /*2830*/  @!P3 LDG.E.64 R16, desc[UR8][R22.64] ;  /* 0x000000081610b981 */ /* 0x000562000c1e1b00 */
[----:B-1----:R-:W-:Y:S01]  /*2840*/  @!P0 IMAD.WIDE.U32 R28, R19, 0x8, R8 ;  /* 0x00000008131c8825 */ /* 0x002fe200078e0008 */
[----:B------:R-:W-:Y:S02]  /*2850*/  CS2R R18, SRZ ;  /* 0x0000000000127805 */ /* 0x000fe4000001ff00 */
[----:B------:R-:W-:Y:S01]  /*2860*/  CS2R R8, SRZ ;  /* 0x0000000000087805 */ /* 0x000fe2000001ff00 */
[----:B------:R-:W-:Y:S01]  /*2870*/  @!P6 IMAD.WIDE.U32 R26, R26, 0x8, R6 ;  /* 0x000000081a1ae825 */ /* 0x000fe200078e0006 */
[----:B------:R-:W-:-:S02]  /*2880*/  CS2R R6, SRZ ;  /* 0x0000000000067805 */ /* 0x000fc4000001ff00 */
[----:B------:R2:W5:Y:S04]  /*2890*/  @!P2 LDG.E.64 R18, desc[UR8][R2.64] ;  /* 0x000000080212a981 */ /* 0x000568000c1e1b00 */
[----:B------:R2:W5:Y:S04]  /*28a0*/  @!P1 LDG.E.64 R6, desc[UR8][R24.64] ;  /* 0x0000000818069981 */ /* 0x000568000c1e1b00 */
[----:B------:R2:W5:Y:S04]  /*28b0*/  @!P6 LDG.E.64 R4, desc[UR8][R26.64] ;  /* 0x000000081a04e981 */ /* 0x000568000c1e1b00 */
[----:B------:R2:W5:Y:S01]  /*28c0*/  @!P0 LDG.E.64 R8, desc[UR8][R28.64] ;  /* 0x000000081c088981 */ /* 0x000562000c1e1b00 */
[----:B------:R-:W-:Y:S04]  /*28d0*/  BSSY B0, `(.L_x_29910) ;  /* 0x0000047000007945 */ /* 0x000fe80003800000 */
[----:B------:R-:W-:Y:S05]  /*28e0*/  @P0 BRA `(.L_x_29911) ;  /* 0x0000000400140947 */ /* 0x000fea0003800000 */
[C---:B-----5:R-:W-:Y:S02]  /*28f0*/  FSETP.GEU.FTZ.AND P2, PT, R9.reuse, 4.1931471824645996094, PT ;  /* 0x40862e430900780b */ /* 0x060fe40003f5e000 */
[----:B------:R-:W-:-:S13]  /*2900*/  FSETP.GT.FTZ.AND P1, PT, R9, -3.1640625, PT ;  /* 0xc04a80000900780b */ /* 0x000fda0003f34000 */
[----:B------:R-:W-:Y:S05]  /*2910*/  @P1 BRA !P2, `(.L_x_29912) ;  /* 0x0000000000201947 */ /* 0x000fea0005000000 */
[C---:B--2---:R-:W-:Y:S01]  /*2920*/  DADD R2, R8.reuse, R8 ;  /* 0x0000000008027229 */ /* 0x044fe20000000008 */
[----:B------:R-:W-:Y:S01]  /*2930*/  IMAD.MOV.U32 R20, RZ, RZ, 0x3ff00000 ;  /* 0x3ff00000ff147424 */ /* 0x000fe200078e00ff */
[----:B------:R-:W-:Y:S01]  /*2940*/  ISETP.GE.AND P2, PT, R9, RZ, PT ;  /* 0x000000ff0900720c */ /* 0x000fe20003f46270 */
[----:B------:R-:W-:-:S03]  /*2950*/  DSETP.GTU.AND P1, PT, |R8|, +INF , PT ;  /* 0x7ff000000800742a */ /* 0x000fc60003f2c200 */
[----:B------:R-:W-:-:S04]  /*2960*/  FSEL R9, -R20, +QNAN , !P2 ;  /* 0x7ff0000014097808 */ /* 0x000fc80005000100 */
[----:B------:R-:W-:Y:S02]  /*2970*/  FSEL R8, R2, RZ, P1 ;  /* 0x000000ff02087208 */ /* 0x000fe40000800000 */
[----:B------:R-:W-:Y:S01]  /*2980*/  FSEL R9, R3, R9, P1 ;  /* 0x0000000903097208 */ /* 0x000fe20000800000 */
[----:B------:R-:W-:Y:S06]  /*2990*/  BRA `(.L_x_29911) ;  /* 0x0000000000e87947 */ /* 0x000fec0003800000 */
.L_x_29912:
[----:B--2---:R-:W-:Y:S01]  /*29a0*/  IMAD.MOV.U32 R2, RZ, RZ, 0x652b82fe ;  /* 0x652b82feff027424 */ /* 0x004fe200078e00ff */
        /* <DEDUP_REMOVED lines=57> */
.L_x_29911:
[----:B------:R-:W-:Y:S05]  /*2d40*/  BSYNC B0 ;  /* 0x0000000000007941 */ /* 0x000fea0003800000 */
.L_x_29910:
[----:B--2---:R-:W-:Y:S01]  /*2d50*/  VIADD R2, R0, 0x80 ;  /* 0x0000008000027836 */ /* 0x004fe20000000000 */
[----:B------:R-:W-:Y:S04]  /*2d60*/  BSSY B0, `(.L_x_29913) ;  /* 0x0000048000007945 */ /* 0x000fe80003800000 */
[----:B------:R-:W-:-:S13]  /*2d70*/  ISETP.GE.AND P1, PT, R2, UR5, PT ;  /* 0x0000000502007c0c */ /* 0x000fda000bf26270 */
        /* <DEDUP_REMOVED lines=12> */
.L_x_29915:
        /* <DEDUP_REMOVED lines=28> */
[----:B------:R-:W-:-:S05]  /*3000*/  @P1 IMAD.MOV R24, RZ, RZ, R22 ;  /* 0x000000ffff181224 */ /* 0x000fca00078e0216 */
        /* <DEDUP_REMOVED lines=29> */
.L_x_29914:
[----:B------:R-:W-:Y:S05]  /*31e0*/  BSYNC B0 ;  /* 0x0000000000007941 */ /* 0x000fea0003800000 */
.L_x_29913:
[----:B------:R-:W-:Y:S01]  /*31f0*/  VIADD R3, R0, 0x100 ;  /* 0x0000010000037836 */ /* 0x000fe20000000000 */
        /* <DEDUP_REMOVED lines=14> */
.L_x_29918:
        /* <DEDUP_REMOVED lines=58> */
.L_x_29917:
[----:B------:R-:W-:Y:S05]  /*3680*/  BSYNC B0 ;  /* 0x0000000000007941 */ /* 0x000fea0003800000 */
.L_x_29916:
        /* <DEDUP_REMOVED lines=15> */
.L_x_29921:
        /* <DEDUP_REMOVED lines=58> */
.L_x_29920:
[----:B------:R-:W-:Y:S05]  /*3b20*/  BSYNC B0 ;  /* 0x0000000000007941 */ /* 0x000fea0003800000 */
.L_x_29919:
        /* <DEDUP_REMOVED lines=15> */
.L_x_29924:
        /* <DEDUP_REMOVED lines=58> */
.L_x_29923:
[----:B------:R-:W-:Y:S05]  /*3fc0*/  BSYNC B0 ;  /* 0x0000000000007941 */ /* 0x000fea0003800000 */
.L_x_29922:
        /* <DEDUP_REMOVED lines=15> */
.L_x_29927:
        /* <DEDUP_REMOVED lines=58> */
.L_x_29926:
[----:B------:R-:W-:Y:S05]  /*4460*/  BSYNC B0 ;  /* 0x0000000000007941 */ /* 0x000fea0003800000 */
.L_x_29925:
        /* <DEDUP_REMOVED lines=15> */
.L_x_29930:
        /* <DEDUP_REMOVED lines=15> */
[----:B------:R-:W-:-:S08]  /*4650*/  UMOV UR7, 0x3e21f407 ;  /* 0x3e21f40700077882 */ /* 0x000fd00000000000 */
[----:B------:R-:W-:Y:S01]  /*4660*/  FSEL R20, R6, R24, !P1 ;  /* 0x0000001806147208 */ /* 0x000fe20004800000 */
[----:B------:R-:W-:Y:S01]  /*4670*/  IMAD.MOV.U32 R6, RZ, RZ, -0x7142ec33 ;  /* 0x8ebd13cdff067424 */ /* 0x000fe200078e00ff */
[----:B------:R-:W-:Y:S01]  /*4680*/  FSEL R21, R7, R25, !P1 ;  /* 0x0000001907157208 */ /* 0x000fe20004800000 */
[----:B------:R-:W-:Y:S01]  /*4690*/  IMAD.MOV.U32 R7, RZ, RZ, 0x3e5af86d ;  /* 0x3e5af86dff077424 */ /* 0x000fe200078e00ff */
[C---:B------:R-:W-:Y:S01]  /*46a0*/  ISETP.NE.AND P1, PT, R22.reuse, 0x400, PT ;  /* 0x000004001600780c */ /* 0x040fe20003f25270 */
[----:B------:R-:W-:-:S04]  /*46b0*/  VIADD R24, R22, 0xffffffff ;  /* 0xffffffff16187836 */ /* 0x000fc80000000000 */
        /* <DEDUP_REMOVED lines=36> */
.L_x_29929:
[----:B------:R-:W-:Y:S05]  /*4900*/  BSYNC B0 ;  /* 0x0000000000007941 */ /* 0x000fea0003800000 */
.L_x_29928:
        /* <DEDUP_REMOVED lines=15> */
.L_x_29933:
        /* <DEDUP_REMOVED lines=58> */
.L_x_29932:
[----:B------:R-:W-:Y:S05]  /*4da0*/  BSYNC B0 ;  /* 0x0000000000007941 */ /* 0x000fea0003800000 */
.L_x_29931:
[----:B-----5:R-:W0:Y:S01]  /*4db0*/  @!P0 LDC.64 R6, c[0x0][0x218] ;  /* 0x00008600ff068b82 */ /* 0x020e220000000a00 */
[----:B------:R-:W-:Y:S01]  /*4dc0*/  @!P0 VIADD R3, R0, UR4 ;  /* 0x0000000400038c36 */ /* 0x000fe20008000000 */
[----:B------:R-:W-:Y:S01]  /*4dd0*/  BSSY B0, `(.L_x_29934) ;  /* 0x0000030000007945 */ /* 0x000fe20003800000 */
[----:B------:R-:W-:-:S03]  /*4de0*/  @!P0 IMAD.MOV.U32 R0, RZ, RZ, R2 ;  /* 0x000000ffff008224 */ /* 0x000fc600078e0002 */
[----:B------:R-:W-:Y:S01]  /*4df0*/  BSSY B1, `(.L_x_29935) ;  /* 0x0000027000017945 */ /* 0x000fe20003800000 */
[----:B0-----:R-:W-:-:S05]  /*4e00*/  @!P0 IMAD.WIDE.U32 R6, R3, 0x8, R6 ;  /* 0x0000000803068825 */ /* 0x001fca00078e0006 */
[----:B------:R0:W-:Y:S01]  /*4e10*/  @!P0 STG.E.64 desc[UR8][R6.64], R8 ;  /* 0x0000000806008986 */ /* 0x0001e2000c101b08 */
[----:B------:R-:W-:-:S13]  /*4e20*/  ISETP.GE.AND P0, PT, R0, UR5, PT ;  /* 0x0000000500007c0c */ /* 0x000fda000bf06270 */
[----:B0-----:R-:W-:Y:S05]  /*4e30*/  @P0 BRA `(.L_x_29936) ;  /* 0x0000000000300947 */ /* 0x001fea0003800000 */
[----:B------:R-:W0:Y:S01]  /*4e40*/  LDC.64 R2, c[0x0][0x218] ;  /* 0x00008600ff027b82 */ /* 0x000e220000000a00 */
[C---:B------:R-:W-:Y:S02]  /*4e50*/  VIADD R7, R0.reuse, UR4 ;  /* 0x0000000400077c36 */ /* 0x040fe40008000000 */
[----:B------:R-:W-:-:S05]  /*4e60*/  VIADD R0, R0, 0x80 ;  /* 0x0000008000007836 */ /* 0x000fca0000000000 */
[----:B------:R-:W-:Y:S01]  /*4e70*/  ISETP.GE.AND P0, PT, R0, UR5, PT ;  /* 0x0000000500007c0c */ /* 0x000fe2000bf06270 */
[----:B0-----:R-:W-:-:S05]  /*4e80*/  IMAD.WIDE.U32 R2, R7, 0x8, R2 ;  /* 0x0000000807027825 */ /* 0x001fca00078e0002 */
[----:B------:R0:W-:Y:S07]  /*4e90*/  STG.E.64 desc[UR8][R2.64], R10 ;  /* 0x0000000a02007986 */ /* 0x0001ee000c101b08 */
[----:B------:R-:W-:Y:S05]  /*4ea0*/  @P0 BRA `(.L_x_29937) ;  /* 0x0000000000300947 */ /* 0x000fea0003800000 */
[----:B0-----:R-:W0:Y:S01]  /*4eb0*/  LDC.64 R2, c[0x0][0x218] ;  /* 0x00008600ff027b82 */ /* 0x001e220000000a00 */
[C---:B------:R-:W-:Y:S02]  /*4ec0*/  VIADD R7, R0.reuse, UR4 ;  /* 0x0000000400077c36 */ /* 0x040fe40008000000 */
[----:B------:R-:W-:Y:S02]  /*4ed0*/  VIADD R0, R0, 0x80 ;  /* 0x0000008000007836 */ /* 0x000fe40000000000 */
[----:B0-----:R-:W-:-:S05]  /*4ee0*/  IMAD.WIDE.U32 R2, R7, 0x8, R2 ;  /* 0x0000000807027825 */ /* 0x001fca00078e0002 */
[----:B------:R0:W-:Y:S02]  /*4ef0*/  STG.E.64 desc[UR8][R2.64], R12 ;  /* 0x0000000c02007986 */ /* 0x0001e4000c101b08 */
.L_x_29936:
[----:B------:R-:W-:-:S13]  /*4f00*/  ISETP.GE.AND P0, PT, R0, UR5, PT ;  /* 0x0000000500007c0c */ /* 0x000fda000bf06270 */
[----:B------:R-:W-:Y:S05]  /*4f10*/  @P0 BRA `(.L_x_29938) ;  /* 0x0000000000300947 */ /* 0x000fea0003800000 */
[----:B0-----:R-:W0:Y:S01]  /*4f20*/  LDC.64 R2, c[0x0][0x218] ;  /* 0x00008600ff027b82 */ /* 0x001e220000000a00 */
[C---:B------:R-:W-:Y:S02]  /*4f30*/  VIADD R7, R0.reuse, UR4 ;  /* 0x0000000400077c36 */ /* 0x040fe40008000000 */
[----:B------:R-:W-:Y:S02]  /*4f40*/  VIADD R0, R0, 0x80 ;  /* 0x0000008000007836 */ /* 0x000fe40000000000 */
[----:B0-----:R-:W-:-:S05]  /*4f50*/  IMAD.WIDE.U32 R2, R7, 0x8, R2 ;  /* 0x0000000807027825 */ /* 0x001fca00078e0002 */
[----:B------:R1:W-:Y:S02]  /*4f60*/  STG.E.64 desc[UR8][R2.64], R14 ;  /* 0x0000000e02007986 */ /* 0x0003e4000c101b08 */
.L_x_29937:
[----:B------:R-:W-:-:S13]  /*4f70*/  ISETP.GE.AND P0, PT, R0, UR5, PT ;  /* 0x0000000500007c0c */ /* 0x000fda000bf06270 */
[----:B------:R-:W-:Y:S05]  /*4f80*/  @P0 BRA `(.L_x_29939) ;  /* 0x0000000000340947 */ /* 0x000fea0003800000 */
[----:B01----:R-:W0:Y:S01]  /*4f90*/  LDC.64 R2, c[0x0][0x218] ;  /* 0x00008600ff027b82 */ /* 0x003e220000000a00 */
[C---:B------:R-:W-:Y:S02]  /*4fa0*/  VIADD R7, R0.reuse, UR4 ;  /* 0x0000000400077c36 */ /* 0x040fe40008000000 */
[----:B------:R-:W-:Y:S02]  /*4fb0*/  VIADD R0, R0, 0x80 ;  /* 0x0000008000007836 */ /* 0x000fe40000000000 */
[----:B0-----:R-:W-:-:S05]  /*4fc0*/  IMAD.WIDE.U32 R2, R7, 0x8, R2 ;  /* 0x0000000807027825 */ /* 0x001fca00078e0002 */
[----:B------:R1:W-:Y:S02]  /*4fd0*/  STG.E.64 desc[UR8][R2.64], R16 ;  /* 0x0000001002007986 */ /* 0x0003e4000c101b08 */
.L_x_29938:
[----:B------:R-:W-:-:S13]  /*4fe0*/  ISETP.GE.AND P0, PT, R0, UR5, PT ;  /* 0x0000000500007c0c */ /* 0x000fda000bf06270 */
[----:B------:R-:W-:Y:S05]  /*4ff0*/  @P0 BREAK B1 ;  /* 0x0000000000010942 */ /* 0x000fea0003800000 */
[----:B------:R-:W-:Y:S05]  /*5000*/  @P0 BRA `(.L_x_29940) ;  /* 0x0000000000300947 */ /* 0x000fea0003800000 */
[----:B01----:R-:W0:Y:S01]  /*5010*/  LDC.64 R2, c[0x0][0x218] ;  /* 0x00008600ff027b82 */ /* 0x003e220000000a00 */
[C---:B------:R-:W-:Y:S02]  /*5020*/  VIADD R7, R0.reuse, UR4 ;  /* 0x0000000400077c36 */ /* 0x040fe40008000000 */
[----:B------:R-:W-:Y:S02]  /*5030*/  VIADD R0, R0, 0x80 ;  /* 0x0000008000007836 */ /* 0x000fe40000000000 */
[----:B0-----:R-:W-:-:S05]  /*5040*/  IMAD.WIDE.U32 R2, R7, 0x8, R2 ;  /* 0x0000000807027825 */ /* 0x001fca00078e0002 */
[----:B------:R2:W-:Y:S02]  /*5050*/  STG.E.64 desc[UR8][R2.64], R18 ;  /* 0x0000001202007986 */ /* 0x0005e4000c101b08 */
.L_x_29939:
[----:B------:R-:W-:Y:S05]  /*5060*/  BSYNC B1 ;  /* 0x0000000000017941 */ /* 0x000fea0003800000 */
.L_x_29935:
[----:B------:R-:W-:-:S13]  /*5070*/  ISETP.GE.AND P0, PT, R0, UR5, PT ;  /* 0x0000000500007c0c */ /* 0x000fda000bf06270 */
[----:B012---:R-:W0:Y:S01]  /*5080*/  @!P0 LDC.64 R2, c[0x0][0x218] ;  /* 0x00008600ff028b82 */ /* 0x007e220000000a00 */
[C---:B------:R-:W-:Y:S02]  /*5090*/  @!P0 VIADD R7, R0.reuse, UR4 ;  /* 0x0000000400078c36 */ /* 0x040fe40008000000 */
[----:B------:R-:W-:Y:S02]  /*50a0*/  @!P0 VIADD R0, R0, 0x80 ;  /* 0x0000008000008836 */ /* 0x000fe40000000000 */
[----:B0-----:R-:W-:-:S05]  /*50b0*/  @!P0 IMAD.WIDE.U32 R2, R7, 0x8, R2 ;  /* 0x0000000807028825 */ /* 0x001fca00078e0002 */
[----:B------:R2:W-:Y:S02]  /*50c0*/  @!P0 STG.E.64 desc[UR8][R2.64], R20 ;  /* 0x0000001402008986 */ /* 0x0005e4000c101b08 */
.L_x_29940:
[----:B------:R-:W-:Y:S05]  /*50d0*/  BSYNC B0 ;  /* 0x0000000000007941 */ /* 0x000fea0003800000 */
.L_x_29934:
[----:B------:R-:W-:Y:S05]  /*50e0*/  WARPSYNC.ALL ;  /* 0x0000000000007948 */ /* 0x000fea0003800000 */
[----:B------:R-:W-:-:S13]  /*50f0*/  ISETP.GE.AND P0, PT, R0, UR5, PT ;  /* 0x0000000500007c0c */ /* 0x000fda000bf06270 */
[----:B------:R-:W-:Y:S05]  /*5100*/  @P0 EXIT ;  /* 0x000000000000094d */ /* 0x000fea0003800000 */
[----:B012---:R-:W0:Y:S01]  /*5110*/  LDC.64 R2, c[0x0][0x218] ;  /* 0x00008600ff027b82 */ /* 0x007e220000000a00 */
[----:B------:R-:W-:-:S04]  /*5120*/  VIADD R7, R0, UR4 ;  /* 0x0000000400077c36 */ /* 0x000fc80008000000 */
[----:B0-----:R-:W-:-:S05]  /*5130*/  IMAD.WIDE.U32 R2, R7, 0x8, R2 ;  /* 0x0000000807027825 */ /* 0x001fca00078e0002 */
[----:B------:R-:W-:Y:S01]  /*5140*/  STG.E.64 desc[UR8][R2.64], R4 ;  /* 0x0000000402007986 */ /* 0x000fe2000c101b08 */
[----:B------:R-:W-:Y:S05]  /*5150*/  EXIT ;  /* 0x000000000000794d */ /* 0x000fea0003800000 */
.L_x_29941:
        /* <DEDUP_REMOVED lines=10> */
.L_x_36442:


//--------------------- .text._ZN2at6native29vectorized_elementwise_kernelILi4EZZZNS0_17expm1_kernel_cudaERNS_18TensorIteratorBaseEENKUlvE_clEvENKUlvE_clEvEUldE_St5arrayIPcLm2EEEEviT0_T1_ --------------------------
	.section	.text._ZN2at6native29vectorized_elementwise_kernelILi4EZZZNS0_17expm1_kernel_cudaERNS_18TensorIteratorBaseEENKUlvE_clEvENKUlvE_clEvEUldE_St5arrayIPcLm2EEEEviT0_T1_,"ax",@progbits
	.align	128
        .global         _ZN2at6native29vectorized_elementwise_kernelILi4EZZZNS0_17expm1_kernel_cudaERNS_18TensorIteratorBaseEENKUlvE_clEvENKUlvE_clEvEUldE_St5arrayIPcLm2EEEEviT0_T1_
        .type           _ZN2at6native29vectorized_elementwise_kernelILi4EZZZNS0_17expm1_kernel_cudaERNS_18TensorIteratorBaseEENKUlvE_clEvENKUlvE_clEvEUldE_St5arrayIPcLm2EEEEviT0_T1_,@function
        .size           _ZN2at6native29vectorized_elementwise_kernelILi4EZZZNS0_17expm1_kernel_cudaERNS_18TensorIteratorBaseEENKUlvE_clEvENKUlvE_clEvEUldE_St5arrayIPcLm2EEEEviT0_T1_,(.L_x_36443 - _ZN2at6native29vectorized_elementwise_kernelILi4EZZZNS0_17expm1_kernel_cudaERNS_18TensorIteratorBaseEENKUlvE_clEvENKUlvE_clEvEUldE_St5arrayIPcLm2EEEEviT0_T1_)
        .other          _ZN2at6native29vectorized_elementwise_kernelILi4EZZZNS0_17expm1_kernel_cudaERNS_18TensorIteratorBaseEENKUlvE_clEvENKUlvE_clEvEUldE_St5arrayIPcLm2EEEEviT0_T1_,@"STO_CUDA_ENTRY STV_DEFAULT"
_ZN2at6native29vectorized_elementwise_kernelILi4EZZZNS0_17expm1_kernel_cudaERNS_18TensorIteratorBaseEENKUlvE_clEvENKUlvE_clEvEUldE_St5arrayIPcLm2EEEEviT0_T1_:
.text._ZN2at6native29vectorized_elementwise_kernelILi4EZZZNS0_17expm1_kernel_cudaERNS_18TensorIteratorBaseEENKUlvE_clEvENKUlvE_clEvEUldE_St5arrayIPcLm2EEEEviT0_T1_:
        /* <DEDUP_REMOVED lines=31> */
.L_x_29944:
        /* <DEDUP_REMOVED lines=58> */
.L_x_29945:
[----:B------:R-:W-:Y:S05]  /*0590*/  BSYNC B0 ;  /* 0x0000000000007941 */ /* 0x000fea0003800000 */
.L_x_29943:
        /* <DEDUP_REMOVED lines=12> */
.L_x_29947:
        /* <DEDUP_REMOVED lines=58> */
.L_x_29948:
[----:B------:R-:W-:Y:S05]  /*0a00*/  BSYNC B0 ;  /* 0x0000000000007941 */ /* 0x000fea0003800000 */
.L_x_29946:
        /* <DEDUP_REMOVED lines=12> */
.L_x_29950:
        /* <DEDUP_REMOVED lines=58> */
.L_x_29951:
[----:B------:R-:W-:Y:S05]  /*0e70*/  BSYNC B0 ;  /* 0x0000000000007941 */ /* 0x000fea0003800000 */
.L_x_29949:
        /* <DEDUP_REMOVED lines=12> */
.L_x_29953:
        /* <DEDUP_REMOVED lines=58> */
.L_x_29954:
[----:B------:R-:W-:Y:S05]  /*12e0*/  BSYNC B0 ;  /* 0x0000000000007941 */ /* 0x000fea0003800000 */
.L_x_29952:
        /* <DEDUP_REMOVED lines=12> */
.L_x_29956:
        /* <DEDUP_REMOVED lines=58> */
.L_x_29957:
[----:B------:R-:W-:Y:S05]  /*1750*/  BSYNC B0 ;  /* 0x0000000000007941 */ /* 0x000fea0003800000 */
.L_x_29955:
        /* <DEDUP_REMOVED lines=12> */
.L_x_29959:
        /* <DEDUP_REMOVED lines=58> */
.L_x_29960:
[----:B------:R-:W-:Y:S05]  /*1bc0*/  BSYNC B0 ;  /* 0x0000000000007941 */ /* 0x000fea0003800000 */
.L_x_29958:
        /* <DEDUP_REMOVED lines=12> */
.L_x_29962:
        /* <DEDUP_REMOVED lines=58> */
.L_x_29963:
[----:B------:R-:W-:Y:S05]  /*2030*/  BSYNC B0 ;  /* 0x0000000000007941 */ /* 0x000fea0003800000 */
.L_x_29961:
        /* <DEDUP_REMOVED lines=12> */
.L_x_29965:
        /* <DEDUP_REMOVED lines=58> */
.L_x_29966:
[----:B------:R-:W-:Y:S05]  /*24a0*/  BSYNC B0 ;  /* 0x0000000000007941 */ /* 0x000fea0003800000 */
.L_x_29964:
        /* <DEDUP_REMOVED lines=9> */
.L_x_29942:
        /* <DEDUP_REMOVED lines=70> */
.L_x_29969:
        /* <DEDUP_REMOVED lines=58> */
.L_x_29968:
[----:B------:R-:W-:Y:S05]  /*2d40*/  BSYNC B0 ;  /* 0x0000000000007941 */ /* 0x000fea0003800000 */
.L_x_29967:
        /* <DEDUP_REMOVED lines=15> */
.L_x_29972:
        /* <DEDUP_REMOVED lines=58> */
.L_x_29971:
[----:B------:R-:W-:Y:S05]  /*31e0*/  BSYNC B0 ;  /* 0x0000000000007941 */ /* 0x000fea0003800000 */
.L_x_29970:
        /* <DEDUP_REMOVED lines=15> */
.L_x_29975:
        /* <DEDUP_REMOVED lines=58> */
.L_x_29974:
[----:B------:R-:W-:Y:S05]  /*3680*/  BSYNC B0 ;  /* 0x0000000000007941 */ /* 0x000fea0003800000 */
.L_x_29973:
        /* <DEDUP_REMOVED lines=15> */
.L_x_29978:
        /* <DEDUP_REMOVED lines=58> */
.L_x_29977:
[----:B------:R-:W-:Y:S05]  /*3b20*/  BSYNC B0 ;  /* 0x0000000000007941 */ /* 0x000fea0003800000 */
.L_x_29976:
        /* <DEDUP_REMOVED lines=15> */
.L_x_29981:
        /* <DEDUP_REMOVED lines=58> */
.L_x_29980:
[----:B------:R-:W-:Y:S05]  /*3fc0*/  BSYNC B0 ;  /* 0x0000000000007941 */ /* 0x000fea0003800000 */
.L_x_29979:
        /* <DEDUP_REMOVED lines=15> */
.L_x_29984:
        /* <DEDUP_REMOVED lines=58> */
.L_x_29983:
[----:B------:R-:W-:Y:S05]  /*4460*/  BSYNC B0 ;  /* 0x0000000000007941 */ /* 0x000fea0003800000 */
.L_x_29982:
        /* <DEDUP_REMOVED lines=15> */
.L_x_29987:
        /* <DEDUP_REMOVED lines=58> */
.L_x_29986:
[----:B------:R-:W-:Y:S05]  /*4900*/  BSYNC B0 ;  /* 0x0000000000007941 */ /* 0x000fea0003800000 */
.L_x_29985:
        /* <DEDUP_REMOVED lines=15> */
.L_x_29990:
        /* <DEDUP_REMOVED lines=58> */
.L_x_29989:
[----:B------:R-:W-:Y:S05]  /*4da0*/  BSYNC B0 ;  /* 0x0000000000007941 */ /* 0x000fea0003800000 */
.L_x_29988:
        /* <DEDUP_REMOVED lines=21> */
.L_x_29993:
[----:B------:R-:W-:-:S13]  /*4f00*/  ISETP.GE.AND P0, PT, R0, UR5, PT ;  /* 0x0000000500007c0c */ /* 0x000fda000bf06270 */
[----:B------:R-:W-:Y:S05]  /*4f10*/  @P0 BRA `(.L_x_29995) ;  /* 0x0000000000300947 */ /* 0x000fea0003800000 */
[----:B0-----:R-:W0:Y:S01]  /*4f20*/  LDC.64 R2, c[0x0][0x218] ;  /* 0x00008600ff027b82 */ /* 0x001e220000000a00 */
[C---:B------:R-:W-:Y:S02]  /*4f30*/  VIADD R7, R0.reuse, UR4 ;  /* 0x0000000400077c36 */ /* 0x040fe40008000000 */
[----:B------:R-:W-:Y:S02]  /*4f40*/  VIADD R0, R0, 0x80 ;  /* 0x0000008000007836 */ /* 0x000fe40000000000 */
[----:B0-----:R-:W-:-:S05]  /*4f50*/  IMAD.WIDE.U32 R2, R7, 0x8, R2 ;  /* 0x0000000807027825 */ /* 0x001fca00078e0002 */
[----:B------:R1:W-:Y:S02]  /*4f60*/  STG.E.64 desc[UR8][R2.64], R14 ;  /* 0x0000000e02007986 */ /* 0x0003e4000c101b08 */
.L_x_29994:
[----:B------:R-:W-:-:S13]  /*4f70*/  ISETP.GE.AND P0, PT, R0, UR5, PT ;  /* 0x0000000500007c0c */ /* 0x000fda000bf06270 */
[----:B------:R-:W-:Y:S05]  /*4f80*/  @P0 BRA `(.L_x_29996) ;  /* 0x0000000000340947 */ /* 0x000fea0003800000 */
[----:B01----:R-:W0:Y:S01]  /*4f90*/  LDC.64 R2, c[0x0][0x218] ;  /* 0x00008600ff027b82 */ /* 0x003e220000000a00 */
[C---:B------:R-:W-:Y:S02]  /*4fa0*/  VIADD R7, R0.reuse, UR4 ;  /* 0x0000000400077c36 */ /* 0x040fe40008000000 */
[----:B------:R-:W-:Y:S02]  /*4fb0*/  VIADD R0, R0, 0x80 ;  /* 0x0000008000007836 */ /* 0x000fe40000000000 */
[----:B0-----:R-:W-:-:S05]  /*4fc0*/  IMAD.WIDE.U32 R2, R7, 0x8, R2 ;  /* 0x0000000807027825 */ /* 0x001fca00078e0002 */
[----:B------:R1:W-:Y:S02]  /*4fd0*/  STG.E.64 desc[UR8][R2.64], R16 ;  /* 0x0000001002007986 */ /* 0x0003e4000c101b08 */
.L_x_29995:
        /* <DEDUP_REMOVED lines=8> */
.L_x_29996:
[----:B------:R-:W-:Y:S05]  /*5060*/  BSYNC B1 ;  /* 0x0000000000017941 */ /* 0x000fea0003800000 */
.L_x_29992:
[----:B------:R-:W-:-:S13]  /*5070*/  ISETP.GE.AND P0, PT, R0, UR5, PT ;  /* 0x0000000500007c0c */ /* 0x000fda000bf06270 */
[----:B012---:R-:W0:Y:S01]  /*5080*/  @!P0 LDC.64 R2, c[0x0][0x218] ;  /* 0x00008600ff028b82 */ /* 0x007e220000000a00 */
[C---:B------:R-:W-:Y:S02]  /*5090*/  @!P0 VIADD R7, R0.reuse, UR4 ;  /* 0x0000000400078c36 */ /* 0x040fe40008000000 */
[----:B------:R-:W-:Y:S02]  /*50a0*/  @!P0 VIADD R0, R0, 0x80 ;  /* 0x0000008000008836 */ /* 0x000fe40000000000 */
[----:B0-----:R-:W-:-:S05]  /*50b0*/  @!P0 IMAD.WIDE.U32 R2, R7, 0x8, R2 ;  /* 0x0000000807028825 */ /* 0x001fca00078e0002 */
[----:B------:R2:W-:Y:S02]  /*50c0*/  @!P0 STG.E.64 desc[UR8][R2.64], R20 ;  /* 0x0000001402008986 */ /* 0x0005e4000c101b08 */
.L_x_29997:
[----:B------:R-:W-:Y:S05]  /*50d0*/  BSYNC B0 ;  /* 0x0000000000007941 */ /* 0x000fea0003800000 */
.L_x_29991:
        /* <DEDUP_REMOVED lines=8> */
.L_x_29998:
        /* <DEDUP_REMOVED lines=10> */
.L_x_36443:


//--------------------- .text._ZN2at6native29vectorized_elementwise_kernelILi8EZZZNS0_17expm1_kernel_cudaERNS_18TensorIteratorBaseEENKUlvE_clEvENKUlvE_clEvEUldE_St5arrayIPcLm2EEEEviT0_T1_ --------------------------
	.section	.text._ZN2at6native29vectorized_elementwise_kernelILi8EZZZNS0_17expm1_kernel_cudaERNS_18TensorIteratorBaseEENKUlvE_clEvENKUlvE_clEvEUldE_St5arrayIPcLm2EEEEviT0_T1_,"ax",@progbits
	.align	128
        .global         _ZN2at6native29vectorized_elementwise_kernelILi8EZZZNS0_17expm1_kernel_cudaERNS_18TensorIteratorBaseEENKUlvE_clEvENKUlvE_clEvEUldE_St5arrayIPcLm2EEEEviT0_T1_
        .type           _ZN2at6native29vectorized_elementwise_kernelILi8EZZZNS0_17expm1_kernel_cudaERNS_18TensorIteratorBaseEENKUlvE_clEvENKUlvE_clEvEUldE_St5arrayIPcLm2EEEEviT0_T1_,@function
        .size           _ZN2at6native29vectorized_elementwise_kernelILi8EZZZNS0_17expm1_kernel_cudaERNS_18TensorIteratorBaseEENKUlvE_clEvENKUlvE_clEvEUldE_St5arrayIPcLm2EEEEviT0_T1_,(.L_x_36444 - _ZN2at6native29vectorized_elementwise_kernelILi8EZZZNS0_17expm1_kernel_cudaERNS_18TensorIteratorBaseEENKUlvE_clEvENKUlvE_clEvEUldE_St5arrayIPcLm2EEEEviT0_T1_)
        .other          _ZN2at6native29vectorized_elementwise_kernelILi8EZZZNS0_17expm1_kernel_cudaERNS_18TensorIteratorBaseEENKUlvE_clEvENKUlvE_clEvEUldE_St5arrayIPcLm2EEEEviT0_T1_,@"STO_CUDA_ENTRY STV_DEFAULT"
_ZN2at6native29vectorized_elementwise_kernelILi8EZZZNS0_17expm1_kernel_cudaERNS_18TensorIteratorBaseEENKUlvE_clEvENKUlvE_clEvEUldE_St5arrayIPcLm2EEEEviT0_T1_:
.text._ZN2at6native29vectorized_elementwise_kernelILi8EZZZNS0_17expm1_kernel_cudaERNS_18TensorIteratorBaseEENKUlvE_clEvENKUlvE_clEvEUldE_St5arrayIPcLm2EEEEviT0_T1_:
        /* <DEDUP_REMOVED lines=31> */
.L_x_30001:
        /* <DEDUP_REMOVED lines=58> */
.L_x_30002:
[----:B------:R-:W-:Y:S05]  /*0590*/  BSYNC B0 ;  /* 0x0000000000007941 */ /* 0x000fea0003800000 */
.L_x_30000:
        /* <DEDUP_REMOVED lines=12> */
.L_x_30004:
        /* <DEDUP_REMOVED lines=58> */
.L_x_30005:
[----:B------:R-:W-:Y:S05]  /*0a00*/  BSYNC B0 ;  /* 0x0000000000007941 */ /* 0x000fea0003800000 */
.L_x_30003:
        /* <DEDUP_REMOVED lines=12> */
.L_x_30007:
        /* <DEDUP_REMOVED lines=58> */
.L_x_30008:
[----:B------:R-:W-:Y:S05]  /*0e70*/  BSYNC B0 ;  /* 0x0000000000007941 */ /* 0x000fea0003800000 */
.L_x_30006:
        /* <DEDUP_REMOVED lines=12> */
.L_x_30010:
        /* <DEDUP_REMOVED lines=58> */
.L_x_30011:
[----:B------:R-:W-:Y:S05]  /*12e0*/  BSYNC B0 ;  /* 0x0000000000007941 */ /* 0x000fea0003800000 */
.L_x_30009:
        /* <DEDUP_REMOVED lines=12> */
.L_x_30013:
        /* <DEDUP_REMOVED lines=58> */
.L_x_30014:
[----:B------:R-:W-:Y:S05]  /*1750*/  BSYNC B0 ;  /* 0x0000000000007941 */ /* 0x000fea0003800000 */
.L_x_30012:
        /* <DEDUP_REMOVED lines=12> */
.L_x_30016:
        /* <DEDUP_REMOVED lines=58> */
.L_x_30017:
[----:B------:R-:W-:Y:S05]  /*1bc0*/  BSYNC B0 ;  /* 0x0000000000007941 */ /* 0x000fea0003800000 */
.L_x_30015:
        /* <DEDUP_REMOVED lines=12> */
.L_x_30019:
        /* <DEDUP_REMOVED lines=58> */
.L_x_30020:
[----:B------:R-:W-:Y:S05]  /*2030*/  BSYNC B0 ;  /* 0x0000000000007941 */ /* 0x000fea0003800000 */
.L_x_30018:
        /* <DEDUP_REMOVED lines=12> */
.L_x_30022:
        /* <DEDUP_REMOVED lines=58> */
.L_x_30023:
[----:B------:R-:W-:Y:S05]  /*24a0*/  BSYNC B0 ;  /* 0x0000000000007941 */ /* 0x000fea0003800000 */
.L_x_30021:
        /* <DEDUP_REMOVED lines=9> */
.L_x_29999:
        /* <DEDUP_REMOVED lines=70> */
.L_x_30026:
        /* <DEDUP_REMOVED lines=58> */
.L_x_30025:
[----:B------:R-:W-:Y:S05]  /*2d40*/  BSYNC B0 ;  /* 0x0000000000007941 */ /* 0x000fea0003800000 */
.L_x_30024:
        /* <DEDUP_REMOVED lines=15> */
.L_x_30029:
        /* <DEDUP_REMOVED lines=58> */
.L_x_30028:
[----:B------:R-:W-:Y:S05]  /*31e0*/  BSYNC B0 ;  /* 0x0000000000007941 */ /* 0x000fea0003800000 */
.L_x_30027:
        /* <DEDUP_REMOVED lines=15> */
.L_x_30032:
        /* <DEDUP_REMOVED lines=58> */
.L_x_30031:
[----:B------:R-:W-:Y:S05]  /*3680*/  BSYNC B0 ;  /* 0x0000000000007941 */ /* 0x000fea0003800000 */
.L_x_30030:
        /* <DEDUP_REMOVED lines=15> */
.L_x_30035:
        /* <DEDUP_REMOVED lines=58> */
.L_x_30034:
[----:B------:R-:W-:Y:S05]  /*3b20*/  BSYNC B0 ;  /* 0x0000000000007941 */ /* 0x000fea0003800000 */
.L_x_30033:
        /* <DEDUP_REMOVED lines=15> */
.L_x_30038:
        /* <DEDUP_REMOVED lines=58> */
.L_x_30037:
[----:B------:R-:W-:Y:S05]  /*3fc0*/  BSYNC B0 ;  /* 0x0000000000007941 */ /* 0x000fea0003800000 */
.L_x_30036:
        /* <DEDUP_REMOVED lines=15> */
.L_x_30041:
        /* <DEDUP_REMOVED lines=58> */
.L_x_30040:
[----:B------:R-:W-:Y:S05]  /*4460*/  BSYNC B0 ;  /* 0x0000000000007941 */ /* 0x000fea0003800000 */
.L_x_30039:
        /* <DEDUP_REMOVED lines=15> */
.L_x_30044:
        /* <DEDUP_REMOVED lines=58> */
.L_x_30043:
[----:B------:R-:W-:Y:S05]  /*4900*/  BSYNC B0 ;  /* 0x0000000000007941 */ /* 0x000fea0003800000 */
.L_x_30042:
        /* <DEDUP_REMOVED lines=15> */
.L_x_30047:
        /* <DEDUP_REMOVED lines=58> */
.L_x_30046:
[----:B------:R-:W-:Y:S05]  /*4da0*/  BSYNC B0 ;  /* 0x0000000000007941 */ /* 0x000fea0003800000 */
.L_x_30045:
        /* <DEDUP_REMOVED lines=21> */
.L_x_30050:
[----:B------:R-:W-:-:S13]  /*4f00*/  ISETP.GE.AND P0, PT, R0, UR5, PT ;  /* 0x0000000500007c0c */ /* 0x000fda000bf06270 */
[----:B------:R-:W-:Y:S05]  /*4f10*/  @P0 BRA `(.L_x_30052) ;  /* 0x0000000000300947 */ /* 0x000fea0003800000 */
[----:B0-----:R-:W0:Y:S01]  /*4f20*/  LDC.64 R2, c[0x0][0x218] ;  /* 0x00008600ff027b82 */ /* 0x001e220000000a00 */
[C---:B------:R-:W-:Y:S02]  /*4f30*/  VIADD R7, R0.reuse, UR4 ;  /* 0x0000000400077c36 */ /* 0x040fe40008000000 */
[----:B------:R-:W-:Y:S02]  /*4f40*/  VIADD R0, R0, 0x80 ;  /* 0x0000008000007836 */ /* 0x000fe40000000000 */
[----:B0-----:R-:W-:-:S05]  /*4f50*/  IMAD.WIDE.U32 R2, R7, 0x8, R2 ;  /* 0x0000000807027825 */ /* 0x001fca00078e0002 */
[----:B------:R1:W-:Y:S02]  /*4f60*/  STG.E.64 desc[UR8][R2.64], R14 ;  /* 0x0000000e02007986 */ /* 0x0003e4000c101b08 */
.L_x_30051:
[----:B------:R-:W-:-:S13]  /*4f70*/  ISETP.GE.AND P0, PT, R0, UR5, PT ;  /* 0x0000000500007c0c */ /* 0x000fda000bf06270 */
[----:B------:R-:W-:Y:S05]  /*4f80*/  @P0 BRA `(.L_x_30053) ;  /* 0x0000000000340947 */ /* 0x000fea0003800000 */
[----:B01----:R-:W0:Y:S01]  /*4f90*/  LDC.64 R2, c[0x0][0x218] ;  /* 0x00008600ff027b82 */ /* 0x003e220000000a00 */
[C---:B------:R-:W-:Y:S02]  /*4fa0*/  VIADD R7, R0.reuse, UR4 ;  /* 0x0000000400077c36 */ /* 0x040fe40008000000 */
[----:B------:R-:W-:Y:S02]  /*4fb0*/  VIADD R0, R0, 0x80 ;  /* 0x0000008000007836 */ /* 0x000fe40000000000 */
[----:B0-----:R-:W-:-:S05]  /*4fc0*/  IMAD.WIDE.U32 R2, R7, 0x8, R2 ;  /* 0x0000000807027825 */ /* 0x001fca00078e0002 */
[----:B------:R1:W-:Y:S02]  /*4fd0*/  STG.E.64 desc[UR8][R2.64], R16 ;  /* 0x0000001002007986 */ /* 0x0003e4000c101b08 */
.L_x_30052:
        /* <DEDUP_REMOVED lines=8> */
.L_x_30053:
[----:B------:R-:W-:Y:S05]  /*5060*/  BSYNC B1 ;  /* 0x0000000000017941 */ /* 0x000fea0003800000 */
.L_x_30049:
[----:B------:R-:W-:-:S13]  /*5070*/  ISETP.GE.AND P0, PT, R0, UR5, PT ;  /* 0x0000000500007c0c */ /* 0x000fda000bf06270 */
[----:B012---:R-:W0:Y:S01]  /*5080*/  @!P0 LDC.64 R2, c[0x0][0x218] ;  /* 0x00008600ff028b82 */ /* 0x007e220000000a00 */
[C---:B------:R-:W-:Y:S02]  /*5090*/  @!P0 VIADD R7, R0.reuse, UR4 ;  /* 0x0000000400078c36 */ /* 0x040fe40008000000 */
[----:B------:R-:W-:Y:S02]  /*50a0*/  @!P0 VIADD R0, R0, 0x80 ;  /* 0x0000008000008836 */ /* 0x000fe40000000000 */
[----:B0-----:R-:W-:-:S05]  /*50b0*/  @!P0 IMAD.WIDE.U32 R2, R7, 0x8, R2 ;  /* 0x0000000807028825 */ /* 0x001fca00078e0002 */
[----:B------:R2:W-:Y:S02]  /*50c0*/  @!P0 STG.E.64 desc[UR8][R2.64], R20 ;  /* 0x0000001402008986 */ /* 0x0005e4000c101b08 */
.L_x_30054:
[----:B------:R-:W-:Y:S05]  /*50d0*/  BSYNC B0 ;  /* 0x0000000000007941 */ /* 0x000fea0003800000 */
.L_x_30048:
        /* <DEDUP_REMOVED lines=8> */
.L_x_30055:
        /* <DEDUP_REMOVED lines=10> */
.L_x_36444:


//--------------------- .text._ZN2at6native18elementwise_kernelILi128ELi4EZNS0_15gpu_kernel_implIZZZNS0_15exp_kernel_cudaERNS_18TensorIteratorBaseEENKUlvE0_clEvENKUlvE2_clEvEUlN3c108BFloat16EE_EEvS4_RKT_EUliE_EEviT1_ --------------------------
	.section	.text._ZN2at6native18elementwise_kernelILi128ELi4EZNS0_15gpu_kernel_implIZZZNS0_15exp_kernel_cudaERNS_18TensorIteratorBaseEENKUlvE0_clEvENKUlvE2_clEvEUlN3c108BFloat16EE_EEvS4_RKT_EUliE_EEviT1_,"ax",@progbits
	.align	128
        .global         _ZN2at6native18elementwise_kernelILi128ELi4EZNS0_15gpu_kernel_implIZZZNS0_15exp_kernel_cudaERNS_18TensorIteratorBaseEENKUlvE0_clEvENKUlvE2_clEvEUlN3c108BFloat16EE_EEvS4_RKT_EUliE_EEviT1_
        .type           _ZN2at6native18elementwise_kernelILi128ELi4EZNS0_15gpu_kernel_implIZZZNS0_15exp_kernel_cudaERNS_18TensorIteratorBaseEENKUlvE0_clEvENKUlvE2_clEvEUlN3c108BFloat16EE_EEvS4_RKT_EUliE_EEviT1_,@function
        .size           _ZN2at6native18elementwise_kernelILi128ELi4EZNS0_15gpu_kernel_implIZZZNS0_15exp_kernel_cudaERNS_18TensorIteratorBaseEENKUlvE0_clEvENKUlvE2_clEvEUlN3c108BFloat16EE_EEvS4_RKT_EUliE_EEviT1_,(.L_x_36445 - _ZN2at6native18elementwise_kernelILi128ELi4EZNS0_15gpu_kernel_implIZZZNS0_15exp_kernel_cudaERNS_18TensorIteratorBaseEENKUlvE0_clEvENKUlvE2_clEvEUlN3c108BFloat16EE_EEvS4_RKT_EUliE_EEviT1_)
        .other          _ZN2at6native18elementwise_kernelILi128ELi4EZNS0_15gpu_kernel_implIZZZNS0_15exp_kernel_cudaERNS_18TensorIteratorBaseEENKUlvE0_clEvENKUlvE2_clEvEUlN3c108BFloat16EE_EEvS4_RKT_EUliE_EEviT1_,@"STO_CUDA_ENTRY STV_DEFAULT"
_ZN2at6native18elementwise_kernelILi128ELi4EZNS0_15gpu_kernel_implIZZZNS0_15exp_kernel_cudaERNS_18TensorIteratorBaseEENKUlvE0_clEvENKUlvE2_clEvEUlN3c108BFloat16EE_EEvS4_RKT_EUliE_EEviT1_:
.text._ZN2at6native18elementwise_kernelILi128ELi4EZNS0_15gpu_kernel_implIZZZNS0_15exp_kernel_cudaERNS_18TensorIteratorBaseEENKUlvE0_clEvENKUlvE2_clEvEUlN3c108BFloat16EE_EEvS4_RKT_EUliE_EEviT1_:
        /* <DEDUP_REMOVED lines=313> */
.L_x_30058:
        /* <DEDUP_REMOVED lines=22> */
.L_x_30062:
[----:B------:R-:W2:Y:S02]  /*14f0*/  LDG.E.U8 R2, desc[UR36][R2.64] ;  /* 0x0000002402027981 */ /* 0x000ea4000c1e1100 */
[----:B--2---:R-:W-:-:S04]  /*1500*/  I2FP.F32.U32 R0, R2 ;  /* 0x0000000200007245 */ /* 0x004fc80000201000 */
[----:B------:R-:W-:Y:S01]  /*1510*/  F2FP.BF16.F32.PACK_AB R0, RZ, R0 ;  /* 0x00000000ff00723e */ /* 0x000fe200000010ff */
[----:B------:R-:W-:Y:S06]  /*1520*/  BRA `(.L_x_30064) ;  /* 0x0000000c00907947 */ /* 0x000fec0003800000 */
.L_x_30061:
        /* <DEDUP_REMOVED lines=10> */
.L_x_30066:
[----:B------:R-:W2:Y:S02]  /*15d0*/  LDG.E R2, desc[UR36][R2.64] ;  /* 0x0000002402027981 */ /* 0x000ea4000c1e1900 */
[----:B--2---:R-:W-:-:S04]  /*15e0*/  I2FP.F32.S32 R0, R2 ;  /* 0x0000000200007245 */ /* 0x004fc80000201400 */
[----:B------:R-:W-:Y:S01]  /*15f0*/  F2FP.BF16.F32.PACK_AB R0, RZ, R0 ;  /* 0x00000000ff00723e */ /* 0x000fe200000010ff */
[----:B------:R-:W-:Y:S06]  /*1600*/  BRA `(.L_x_30064) ;  /* 0x0000000c00587947 */ /* 0x000fec0003800000 */
.L_x_30065:
[----:B------:R-:W2:Y:S02]  /*1610*/  LDG.E.U16 R2, desc[UR36][R2.64] ;  /* 0x0000002402027981 */ /* 0x000ea4000c1e1500 */
[----:B--2---:R-:W0:Y:S02]  /*1620*/  I2F.S16 R0, R2 ;  /* 0x0000000200007306 */ /* 0x004e240000101400 */
[----:B0-----:R-:W-:Y:S01]  /*1630*/  F2FP.BF16.F32.PACK_AB R0, RZ, R0 ;  /* 0x00000000ff00723e */ /* 0x001fe200000010ff */
[----:B------:R-:W-:Y:S06]  /*1640*/  BRA `(.L_x_30064) ;  /* 0x0000000c00487947 */ /* 0x000fec0003800000 */
.L_x_30060:
        /* <DEDUP_REMOVED lines=9> */
.L_x_30068:
[----:B------:R-:W2:Y:S02]  /*16e0*/  LDG.E.U16 R0, desc[UR36][R2.64] ;  /* 0x0000002402007981 */ /* 0x000ea4000c1e1500 */
[----:B--2---:R-:W-:-:S05]  /*16f0*/  HADD2.F32 R0, -RZ, R0.H0_H0 ;  /* 0x20000000ff007230 */ /* 0x004fca0000004100 */
[----:B------:R-:W-:Y:S01]  /*1700*/  F2FP.BF16.F32.PACK_AB R0, RZ, R0 ;  /* 0x00000000ff00723e */ /* 0x000fe200000010ff */
[----:B------:R-:W-:Y:S06]  /*1710*/  BRA `(.L_x_30064) ;  /* 0x0000000c00147947 */ /* 0x000fec0003800000 */
.L_x_30067:
        /* <DEDUP_REMOVED lines=9> */
.L_x_30070:
[----:B------:R-:W2:Y:S02]  /*17b0*/  LDG.E.U16 R2, desc[UR36][R2.64] ;  /* 0x0000002402027981 */ /* 0x000ea4000c1e1500 */
[----:B--2---:R-:W-:-:S05]  /*17c0*/  HADD2.F32 R0, -RZ, R2.H0_H0 ;  /* 0x20000002ff007230 */ /* 0x004fca0000004100 */
[----:B------:R-:W-:Y:S01]  /*17d0*/  F2FP.BF16.F32.PACK_AB R0, RZ, R0 ;  /* 0x00000000ff00723e */ /* 0x000fe200000010ff */
[----:B------:R-:W-:Y:S06]  /*17e0*/  BRA `(.L_x_30064) ;  /* 0x0000000800e07947 */ /* 0x000fec0003800000 */
.L_x_30069:
        /* <DEDUP_REMOVED lines=8> */
.L_x_30059:
        /* <DEDUP_REMOVED lines=13> */
.L_x_30073:
        /* <DEDUP_REMOVED lines=8> */
.L_x_30072:
        /* <DEDUP_REMOVED lines=28> */
.L_x_30075:
        /* <DEDUP_REMOVED lines=15> */
.L_x_30074:
[----:B------:R0:W5:Y:S01]  /*1c70*/  LDG.E.U16 R0, desc[UR36][R2.64] ;  /* 0x0000002402007981 */ /* 0x000162000c1e1500 */
[----:B------:R-:W-:Y:S05]  /*1c80*/  BRA `(.L_x_30064) ;  /* 0x0000000400b87947 */ /* 0x000fea0003800000 */
.L_x_30071:
        /* <DEDUP_REMOVED lines=12> */
.L_x_30078:
        /* <DEDUP_REMOVED lines=21> */
.L_x_30082:
[----:B------:R-:W-:Y:S05]  /*1ea0*/  BSYNC B1 ;  /* 0x0000000000017941 */ /* 0x000fea0003800000 */
.L_x_30081:
[----:B------:R-:W-:Y:S01]  /*1eb0*/  LEA R3, R0, 0x3b800000, 0x17 ;  /* 0x3b80000000037811 */ /* 0x000fe200078eb8ff */
[----:B------:R-:W-:-:S05]  /*1ec0*/  IMAD.SHL.U32 R0, R2, 0x100000, RZ ;  /* 0x0010000002007824 */ /* 0x000fca00078e00ff */
[----:B------:R-:W-:-:S07]  /*1ed0*/  LOP3.LUT R0, R3, R0, R4, 0xfe, !PT ;  /* 0x0000000003007212 */ /* 0x000fce00078efe04 */
.L_x_30080:
[----:B------:R-:W-:Y:S05]  /*1ee0*/  BSYNC B0 ;  /* 0x0000000000007941 */ /* 0x000fea0003800000 */
.L_x_30079:
[----:B------:R-:W-:Y:S01]  /*1ef0*/  F2FP.BF16.F32.PACK_AB R0, RZ, R0 ;  /* 0x00000000ff00723e */ /* 0x000fe200000010ff */
[----:B------:R-:W-:Y:S06]  /*1f00*/  BRA `(.L_x_30064) ;  /* 0x0000000400187947 */ /* 0x000fec0003800000 */
.L_x_30077:
        /* <DEDUP_REMOVED lines=21> */
.L_x_30086:
[----:B------:R-:W-:Y:S05]  /*2060*/  BSYNC B1 ;  /* 0x0000000000017941 */ /* 0x000fea0003800000 */
.L_x_30085:
[----:B------:R-:W-:Y:S01]  /*2070*/  LEA R3, R0, 0x37800000, 0x17 ;  /* 0x3780000000037811 */ /* 0x000fe200078eb8ff */
[----:B------:R-:W-:-:S05]  /*2080*/  IMAD.SHL.U32 R0, R2, 0x200000, RZ ;  /* 0x0020000002007824 */ /* 0x000fca00078e00ff */
[----:B------:R-:W-:-:S07]  /*2090*/  LOP3.LUT R0, R3, R0, R4, 0xfe, !PT ;  /* 0x0000000003007212 */ /* 0x000fce00078efe04 */
.L_x_30084:
[----:B------:R-:W-:Y:S05]  /*20a0*/  BSYNC B0 ;  /* 0x0000000000007941 */ /* 0x000fea0003800000 */
.L_x_30083:
[----:B------:R-:W-:Y:S01]  /*20b0*/  F2FP.BF16.F32.PACK_AB R0, RZ, R0 ;  /* 0x00000000ff00723e */ /* 0x000fe200000010ff */
[----:B------:R-:W-:Y:S06]  /*20c0*/  BRA `(.L_x_30064) ;  /* 0x0000000000a87947 */ /* 0x000fec0003800000 */
.L_x_30076:
        /* <DEDUP_REMOVED lines=14> */
.L_x_30090:
[----:B------:R-:W-:Y:S05]  /*21b0*/  BSYNC B0 ;  /* 0x0000000000007941 */ /* 0x000fea0003800000 */
.L_x_30089:
[----:B------:R-:W-:Y:S01]  /*21c0*/  F2FP.BF16.F32.PACK_AB R0, RZ, R0 ;  /* 0x00000000ff00723e */ /* 0x000fe200000010ff */
[----:B------:R-:W-:Y:S06]  /*21d0*/  BRA `(.L_x_30064) ;  /* 0x0000000000647947 */ /* 0x000fec0003800000 */
.L_x_30063:
        /* <DEDUP_REMOVED lines=16> */
.L_x_30091:
[----:B------:R-:W-:Y:S01]  /*22e0*/  PRMT R0, RZ, 0x7610, R0 ;  /* 0x00007610ff007816 */ /* 0x000fe20000000000 */
[----:B------:R-:W-:Y:S06]  /*22f0*/  BRA `(.L_x_30064) ;  /* 0x00000000001c7947 */ /* 0x000fec0003800000 */
.L_x_30088:
[----:B------:R-:W2:Y:S02]  /*2300*/  LDG.E.64 R2, desc[UR36][R2.64] ;  /* 0x0000002402027981 */ /* 0x000ea4000c1e1b00 */
[----:B--2---:R-:W0:Y:S02]  /*2310*/  I2F.U64 R0, R2 ;  /* 0x0000000200007312 */ /* 0x004e240000301000 */
[----:B0-----:R-:W-:Y:S01]  /*2320*/  F2FP.BF16.F32.PACK_AB R0, RZ, R0 ;  /* 0x00000000ff00723e */ /* 0x001fe200000010ff */
[----:B------:R-:W-:Y:S06]  /*2330*/  BRA `(.L_x_30064) ;  /* 0x00000000000c7947 */ /* 0x000fec0003800000 */
.L_x_30087:
[----:B------:R-:W2:Y:S02]  /*2340*/  LDG.E R2, desc[UR36][R2.64] ;  /* 0x0000002402027981 */ /* 0x000ea4000c1e1900 */
[----:B--2---:R-:W-:-:S04]  /*2350*/  I2FP.F32.U32 R0, R2 ;  /* 0x0000000200007245 */ /* 0x004fc80000201000 */
[----:B------:R-:W-:-:S07]  /*2360*/  F2FP.BF16.F32.PACK_AB R0, RZ, R0 ;  /* 0x00000000ff00723e */ /* 0x000fce00000010ff */
.L_x_30064:
[----:B------:R-:W0:Y:S01]  /*2370*/  LDC.U8 R4, c[0x0][0x421] ;  /* 0x00010840ff047b82 */ /* 0x000e220000000000 */
[----:B-----5:R-:W-:-:S04]  /*2380*/  IMAD.U32 R0, R0, 0x10000, RZ ;  /* 0x0001000000007824 */ /* 0x020fc800078e00ff */
[----:B------:R-:W-:-:S06]  /*2390*/  FMUL.FTZ R0, R0, 1.4426950216293334961 ;  /* 0x3fb8aa3b00007820 */ /* 0x000fcc0000410000 */
[----:B------:R-:W1:Y:S01]  /*23a0*/  MUFU.EX2 R0, R0 ;  /* 0x0000000000007308 */ /* 0x000e620000000800 */
[----:B0-----:R-:W-:-:S04]  /*23b0*/  PRMT R2, R4, 0x9910, RZ ;  /* 0x0000991004027816 */ /* 0x001fc800000000ff */
[----:B------:R-:W-:-:S03]  /*23c0*/  ISETP.GT.AND P0, PT, R2, 0x9, PT ;  /* 0x000000090200780c */ /* 0x000fc60003f04270 */
[----:B-1----:R0:W1:Y:S10]  /*23d0*/  F2F.BF16.F32 R3, R0 ;  /* 0x0000000000037304 */ /* 0x0020740000202000 */
        /* <DEDUP_REMOVED lines=13> */
.L_x_30095:
[----:B-1----:R-:W-:-:S06]  /*24b0*/  IMAD.U32 R3, R3, 0x10000, RZ ;  /* 0x0001000003037824 */ /* 0x002fcc00078e00ff */
[----:B------:R-:W0:Y:S02]  /*24c0*/  F2I.S64.TRUNC R2, R3 ;  /* 0x0000000300027311 */ /* 0x000e24000020d900 */
[----:B0-----:R3:W-:Y:S01]  /*24d0*/  STG.E.U8 desc[UR36][R16.64], R2 ;  /* 0x0000000210007986 */ /* 0x0017e2000c101124 */
[----:B------:R-:W-:Y:S05]  /*24e0*/  BRA `(.L_x_30097) ;  /* 0x0000000c00847947 */ /* 0x000fea0003800000 */
.L_x_30094:
        /* <DEDUP_REMOVED lines=10> */
.L_x_30099:
[----:B-1----:R-:W-:-:S06]  /*2590*/  IMAD.U32 R3, R3, 0x10000, RZ ;  /* 0x0001000003037824 */ /* 0x002fcc00078e00ff */
[----:B------:R-:W0:Y:S02]  /*25a0*/  F2I.FTZ.TRUNC.NTZ R3, R3 ;  /* 0x0000000300037305 */ /* 0x000e24000021f100 */
[----:B0-----:R1:W-:Y:S01]  /*25b0*/  STG.E desc[UR36][R16.64], R3 ;  /* 0x0000000310007986 */ /* 0x0013e2000c101924 */
[----:B------:R-:W-:Y:S05]  /*25c0*/  BRA `(.L_x_30097) ;  /* 0x0000000c004c7947 */ /* 0x000fea0003800000 */
.L_x_30098:
[----:B-1----:R-:W-:-:S06]  /*25d0*/  IMAD.U32 R3, R3, 0x10000, RZ ;  /* 0x0001000003037824 */ /* 0x002fcc00078e00ff */
[----:B------:R-:W0:Y:S02]  /*25e0*/  F2I.FTZ.TRUNC.NTZ R3, R3 ;  /* 0x0000000300037305 */ /* 0x000e24000021f100 */
[----:B0-----:R2:W-:Y:S01]  /*25f0*/  STG.E.U16 desc[UR36][R16.64], R3 ;  /* 0x0000000310007986 */ /* 0x0015e2000c101524 */
[----:B------:R-:W-:Y:S05]  /*2600*/  BRA `(.L_x_30097) ;  /* 0x0000000c003c7947 */ /* 0x000fea0003800000 */
.L_x_30093:
        /* <DEDUP_REMOVED lines=9> */
.L_x_30101:
[----:B-1----:R-:W-:-:S05]  /*26a0*/  IMAD.U32 R0, R3, 0x10000, RZ ;  /* 0x0001000003007824 */ /* 0x002fca00078e00ff */
[----:B------:R-:W-:-:S05]  /*26b0*/  F2FP.F16.F32.PACK_AB R0, RZ, R0 ;  /* 0x00000000ff00723e */ /* 0x000fca00000000ff */
[----:B------:R0:W-:Y:S01]  /*26c0*/  STG.E.U16 desc[UR36][R16.64], R0 ;  /* 0x0000000010007986 */ /* 0x0001e2000c101524 */
[----:B------:R-:W-:Y:S05]  /*26d0*/  BRA `(.L_x_30097) ;  /* 0x0000000c00087947 */ /* 0x000fea0003800000 */
.L_x_30100:
        /* <DEDUP_REMOVED lines=10> */
.L_x_30103:
[----:B-1----:R-:W-:-:S05]  /*2780*/  IMAD.U32 R3, R3, 0x10000, RZ ;  /* 0x0001000003037824 */ /* 0x002fca00078e00ff */
[----:B------:R-:W-:-:S04]  /*2790*/  F2FP.F16.F32.PACK_AB R3, RZ, R3 ;  /* 0x00000003ff03723e */ /* 0x000fc800000000ff */
[----:B------:R-:W-:-:S05]  /*27a0*/  PRMT R3, R3, 0x5410, RZ ;  /* 0x0000541003037816 */ /* 0x000fca00000000ff */
[----:B------:R0:W-:Y:S01]  /*27b0*/  STG.E desc[UR36][R16.64], R3 ;  /* 0x0000000310007986 */ /* 0x0001e2000c101924 */
[----:B------:R-:W-:Y:S05]  /*27c0*/  BRA `(.L_x_30097) ;  /* 0x0000000800cc7947 */ /* 0x000fea0003800000 */
.L_x_30102:
[----:B-1----:R-:W-:-:S04]  /*27d0*/  IMAD.U32 R2, R3, 0x10000, RZ ;  /* 0x0001000003027824 */ /* 0x002fc800078e00ff */
[----:B------:R-:W-:-:S06]  /*27e0*/  FMUL.FTZ R2, R2, 1 ;  /* 0x3f80000002027820 */ /* 0x000fcc0000410000 */
[----:B------:R-:W0:Y:S02]  /*27f0*/  F2F.F64.F32 R2, R2 ;  /* 0x0000000200027310 */ /* 0x000e240000201800 */
[----:B0-----:R0:W-:Y:S01]  /*2800*/  STG.E.64 desc[UR36][R16.64], R2 ;  /* 0x0000000210007986 */ /* 0x0011e2000c101b24 */
[----:B------:R-:W-:Y:S05]  /*2810*/  BRA `(.L_x_30097) ;  /* 0x0000000800b87947 */ /* 0x000fea0003800000 */
.L_x_30092:
        /* <DEDUP_REMOVED lines=13> */
.L_x_30106:
[----:B-1----:R-:W-:Y:S01]  /*28f0*/  IMAD.U32 R3, R3, 0x10000, RZ ;  /* 0x0001000003037824 */ /* 0x002fe200078e00ff */
[----:B------:R-:W-:-:S03]  /*2900*/  CS2R R6, SRZ ;  /* 0x0000000000067805 */ /* 0x000fc6000001ff00 */
[----:B------:R-:W-:-:S04]  /*2910*/  FMUL.FTZ R3, R3, 1 ;  /* 0x3f80000003037820 */ /* 0x000fc80000410000 */
[----:B------:R-:W0:Y:S02]  /*2920*/  F2F.F64.F32 R4, R3 ;  /* 0x0000000300047310 */ /* 0x000e240000201800 */
[----:B0-----:R0:W-:Y:S01]  /*2930*/  STG.E.128 desc[UR36][R16.64], R4 ;  /* 0x0000000410007986 */ /* 0x0011e2000c101d24 */
[----:B------:R-:W-:Y:S05]  /*2940*/  BRA `(.L_x_30097) ;  /* 0x00000008006c7947 */ /* 0x000fea0003800000 */
.L_x_30105:
        /* <DEDUP_REMOVED lines=21> */
.L_x_30110:
[----:B------:R-:W-:Y:S05]  /*2aa0*/  BSYNC B0 ;  /* 0x0000000000007941 */ /* 0x000fea0003800000 */
.L_x_30109:
[----:B------:R-:W-:-:S05]  /*2ab0*/  LOP3.LUT R3, R0, R3, RZ, 0xfc, !PT ;  /* 0x0000000300037212 */ /* 0x000fca00078efcff */
[----:B------:R0:W-:Y:S01]  /*2ac0*/  STG.E.U8 desc[UR36][R16.64], R3 ;  /* 0x0000000310007986 */ /* 0x0001e2000c101124 */
[----:B------:R-:W-:Y:S05]  /*2ad0*/  BRA `(.L_x_30097) ;  /* 0x0000000800087947 */ /* 0x000fea0003800000 */
.L_x_30108:
        /* <DEDUP_REMOVED lines=13> */
.L_x_30112:
[----:B------:R-:W-:Y:S01]  /*2bb0*/  IMAD.MOV.U32 R0, RZ, RZ, 0x7f ;  /* 0x0000007fff007424 */ /* 0x000fe200078e00ff */
[----:B------:R-:W-:-:S04]  /*2bc0*/  ISETP.GT.U32.AND P0, PT, R2, 0x7f800000, PT ;  /* 0x7f8000000200780c */ /* 0x000fc80003f04070 */
[----:B------:R-:W-:-:S09]  /*2bd0*/  SEL R0, R0, 0x7c, P0 ;  /* 0x0000007c00007807 */ /* 0x000fd20000000000 */
.L_x_30113:
[----:B------:R-:W-:Y:S05]  /*2be0*/  BSYNC B0 ;  /* 0x0000000000007941 */ /* 0x000fea0003800000 */
.L_x_30111:
[----:B------:R-:W-:-:S04]  /*2bf0*/  LOP3.LUT R2, R3, 0x80000000, RZ, 0xc0, !PT ;  /* 0x8000000003027812 */ /* 0x000fc800078ec0ff */
[----:B------:R-:W-:-:S04]  /*2c00*/  SHF.R.U32.HI R3, RZ, 0x18, R2 ;  /* 0x00000018ff037819 */ /* 0x000fc80000011602 */
[----:B------:R-:W-:-:S05]  /*2c10*/  LOP3.LUT R3, R0, R3, RZ, 0xfc, !PT ;  /* 0x0000000300037212 */ /* 0x000fca00078efcff */
[----:B------:R0:W-:Y:S01]  /*2c20*/  STG.E.U8 desc[UR36][R16.64], R3 ;  /* 0x0000000310007986 */ /* 0x0001e2000c101124 */
[----:B------:R-:W-:Y:S05]  /*2c30*/  BRA `(.L_x_30097) ;  /* 0x0000000400b07947 */ /* 0x000fea0003800000 */
.L_x_30107:
[----:B-1----:R0:W-:Y:S01]  /*2c40*/  STG.E.U16 desc[UR36][R16.64], R3 ;  /* 0x0000000310007986 */ /* 0x0021e2000c101524 */
[----:B------:R-:W-:Y:S05]  /*2c50*/  BRA `(.L_x_30097) ;  /* 0x0000000400a87947 */ /* 0x000fea0003800000 */
.L_x_30104:
        /* <DEDUP_REMOVED lines=12> */
.L_x_30116:
        /* <DEDUP_REMOVED lines=17> */
.L_x_30119:
[----:B------:R-:W-:-:S04]  /*2e30*/  LOP3.LUT R2, R3, 0x80000000, RZ, 0xc0, !PT ;  /* 0x8000000003027812 */ /* 0x000fc800078ec0ff */
[----:B------:R-:W-:-:S04]  /*2e40*/  SHF.R.U32.HI R3, RZ, 0x18, R2 ;  /* 0x00000018ff037819 */ /* 0x000fc80000011602 */
[----:B------:R-:W-:-:S04]  /*2e50*/  LOP3.LUT R0, R0, R3, RZ, 0xfc, !PT ;  /* 0x0000000300007212 */ /* 0x000fc800078efcff */
[----:B------:R-:W-:-:S07]  /*2e60*/  PRMT R8, R0, 0x7610, R8 ;  /* 0x0000761000087816 */ /* 0x000fce0000000008 */
.L_x_30118:
[----:B------:R-:W-:Y:S05]  /*2e70*/  BSYNC B0 ;  /* 0x0000000000007941 */ /* 0x000fea0003800000 */
.L_x_30117:
[----:B------:R0:W-:Y:S01]  /*2e80*/  STG.E.U8 desc[UR36][R16.64], R8 ;  /* 0x0000000810007986 */ /* 0x0001e2000c101124 */
[----:B------:R-:W-:Y:S05]  /*2e90*/  BRA `(.L_x_30097) ;  /* 0x0000000400187947 */ /* 0x000fea0003800000 */
.L_x_30115:
        /* <DEDUP_REMOVED lines=17> */
.L_x_30122:
[----:B------:R-:W-:-:S04]  /*2fb0*/  LOP3.LUT R2, R3, 0x80000000, RZ, 0xc0, !PT ;  /* 0x8000000003027812 */ /* 0x000fc800078ec0ff */
[----:B------:R-:W-:-:S04]  /*2fc0*/  SHF.R.U32.HI R3, RZ, 0x18, R2 ;  /* 0x00000018ff037819 */ /* 0x000fc80000011602 */
[----:B------:R-:W-:-:S04]  /*2fd0*/  LOP3.LUT R0, R0, R3, RZ, 0xfc, !PT ;  /* 0x0000000300007212 */ /* 0x000fc800078efcff */
[----:B------:R-:W-:-:S07]  /*2fe0*/  PRMT R8, R0, 0x7610, R8 ;  /* 0x0000761000087816 */ /* 0x000fce0000000008 */
.L_x_30121:
[----:B------:R-:W-:Y:S05]  /*2ff0*/  BSYNC B0 ;  /* 0x0000000000007941 */ /* 0x000fea0003800000 */
.L_x_30120:
[----:B------:R0:W-:Y:S01]  /*3000*/  STG.E.U8 desc[UR36][R16.64], R8 ;  /* 0x0000000810007986 */ /* 0x0001e2000c101124 */
[----:B------:R-:W-:Y:S05]  /*3010*/  BRA `(.L_x_30097) ;  /* 0x0000000000b87947 */ /* 0x000fea0003800000 */
.L_x_30114:
        /* <DEDUP_REMOVED lines=22> */
.L_x_30096:
        /* <DEDUP_REMOVED lines=16> */
.L_x_30125:
[----:B------:R-:W-:Y:S05]  /*3280*/  BRA `(.L_x_30097) ;  /* 0x00000000001c7947 */ /* 0x000fea0003800000 */
.L_x_30124:
[----:B-1----:R-:W-:-:S06]  /*3290*/  IMAD.U32 R3, R3, 0x10000, RZ ;  /* 0x0001000003037824 */ /* 0x002fcc00078e00ff */
[----:B------:R-:W0:Y:S02]  /*32a0*/  F2I.U64.TRUNC R2, R3 ;  /* 0x0000000300027311 */ /* 0x000e24000020d800 */
[----:B0-----:R0:W-:Y:S01]  /*32b0*/  STG.E.64 desc[UR36][R16.64], R2 ;  /* 0x0000000210007986 */ /* 0x0011e2000c101b24 */
[----:B------:R-:W-:Y:S05]  /*32c0*/  BRA `(.L_x_30097) ;  /* 0x00000000000c7947 */ /* 0x000fea0003800000 */
.L_x_30123:
[----:B-1----:R-:W-:-:S06]  /*32d0*/  IMAD.U32 R3, R3, 0x10000, RZ ;  /* 0x0001000003037824 */ /* 0x002fcc00078e00ff */
[----:B------:R-:W0:Y:S02]  /*32e0*/  F2I.FTZ.U32.TRUNC.NTZ R3, R3 ;  /* 0x0000000300037305 */ /* 0x000e24000021f000 */
[----:B0-----:R0:W-:Y:S02]  /*32f0*/  STG.E desc[UR36][R16.64], R3 ;  /* 0x0000000310007986 */ /* 0x0011e4000c101924 */
.L_x_30097:
[----:B------:R-:W-:-:S04]  /*3300*/  IMAD R18, R23, 0x200, R18 ;  /* 0x0000020017127824 */ /* 0x000fc800078e0212 */
[----:B------:R-:W-:-:S07]  /*3310*/  VIADD R19, R18, 0x80 ;  /* 0x0000008012137836 */ /* 0x000fce0000000000 */
.L_x_30057:
[----:B------:R-:W-:Y:S05]  /*3320*/  BSYNC B6 ;  /* 0x0000000000067941 */ /* 0x000fea0003800000 */
.L_x_30056:
        /* <DEDUP_REMOVED lines=307> */
.L_x_30128:
        /* <DEDUP_REMOVED lines=22> */
.L_x_30132:
[----:B------:R-:W2:Y:S02]  /*47c0*/  LDG.E.U8 R2, desc[UR36][R2.64] ;  /* 0x0000002402027981 */ /* 0x000ea4000c1e1100 */
[----:B--2---:R-:W-:-:S04]  /*47d0*/  I2FP.F32.U32 R0, R2 ;  /* 0x0000000200007245 */ /* 0x004fc80000201000 */
[----:B------:R-:W-:Y:S01]  /*47e0*/  F2FP.BF16.F32.PACK_AB R0, RZ, R0 ;  /* 0x00000000ff00723e */ /* 0x000fe200000010ff */
[----:B------:R-:W-:Y:S06]  /*47f0*/  BRA `(.L_x_30134) ;  /* 0x0000000c00907947 */ /* 0x000fec0003800000 */
.L_x_30131:
        /* <DEDUP_REMOVED lines=10> */
.L_x_30136:
[----:B------:R-:W2:Y:S02]  /*48a0*/  LDG.E R2, desc[UR36][R2.64] ;  /* 0x0000002402027981 */ /* 0x000ea4000c1e1900 */
[----:B--2---:R-:W-:-:S04]  /*48b0*/  I2FP.F32.S32 R0, R2 ;  /* 0x0000000200007245 */ /* 0x004fc80000201400 */
[----:B------:R-:W-:Y:S01]  /*48c0*/  F2FP.BF16.F32.PACK_AB R0, RZ, R0 ;  /* 0x00000000ff00723e */ /* 0x000fe200000010ff */
[----:B------:R-:W-:Y:S06]  /*48d0*/  BRA `(.L_x_30134) ;  /* 0x0000000c00587947 */ /* 0x000fec0003800000 */
.L_x_30135:
[----:B------:R-:W2:Y:S02]  /*48e0*/  LDG.E.U16 R2, desc[UR36][R2.64] ;  /* 0x0000002402027981 */ /* 0x000ea4000c1e1500 */
[----:B--2---:R-:W0:Y:S02]  /*48f0*/  I2F.S16 R0, R2 ;  /* 0x0000000200007306 */ /* 0x004e240000101400 */
[----:B0-----:R-:W-:Y:S01]  /*4900*/  F2FP.BF16.F32.PACK_AB R0, RZ, R0 ;  /* 0x00000000ff00723e */ /* 0x001fe200000010ff */
[----:B------:R-:W-:Y:S06]  /*4910*/  BRA `(.L_x_30134) ;  /* 0x0000000c00487947 */ /* 0x000fec0003800000 */
.L_x_30130:
        /* <DEDUP_REMOVED lines=9> */
.L_x_30138:
[----:B------:R-:W2:Y:S02]  /*49b0*/  LDG.E.U16 R0, desc[UR36][R2.64] ;  /* 0x0000002402007981 */ /* 0x000ea4000c1e1500 */
[----:B--2---:R-:W-:-:S05]  /*49c0*/  HADD2.F32 R0, -RZ, R0.H0_H0 ;  /* 0x20000000ff007230 */ /* 0x004fca0000004100 */
[----:B------:R-:W-:Y:S01]  /*49d0*/  F2FP.BF16.F32.PACK_AB R0, RZ, R0 ;  /* 0x00000000ff00723e */ /* 0x000fe200000010ff */
[----:B------:R-:W-:Y:S06]  /*49e0*/  BRA `(.L_x_30134) ;  /* 0x0000000c00147947 */ /* 0x000fec0003800000 */
.L_x_30137:
        /* <DEDUP_REMOVED lines=9> */
.L_x_30140:
[----:B------:R-:W2:Y:S02]  /*4a80*/  LDG.E.U16 R2, desc[UR36][R2.64] ;  /* 0x0000002402027981 */ /* 0x000ea4000c1e1500 */
[----:B--2---:R-:W-:-:S05]  /*4a90*/  HADD2.F32 R0, -RZ, R2.H0_H0 ;  /* 0x20000002ff007230 */ /* 0x004fca0000004100 */
[----:B------:R-:W-:Y:S01]  /*4aa0*/  F2FP.BF16.F32.PACK_AB R0, RZ, R0 ;  /* 0x00000000ff00723e */ /* 0x000fe200000010ff */
[----:B------:R-:W-:Y:S06]  /*4ab0*/  BRA `(.L_x_30134) ;  /* 0x0000000800e07947 */ /* 0x000fec0003800000 */
.L_x_30139:
        /* <DEDUP_REMOVED lines=8> */
.L_x_30129:
        /* <DEDUP_REMOVED lines=13> */
.L_x_30143:
        /* <DEDUP_REMOVED lines=8> */
.L_x_30142:
        /* <DEDUP_REMOVED lines=28> */
.L_x_30145:
        /* <DEDUP_REMOVED lines=15> */
.L_x_30144:
[----:B------:R0:W5:Y:S01]  /*4f40*/  LDG.E.U16 R0, desc[UR36][R2.64] ;  /* 0x0000002402007981 */ /* 0x000162000c1e1500 */
[----:B------:R-:W-:Y:S05]  /*4f50*/  BRA `(.L_x_30134) ;  /* 0x0000000400b87947 */ /* 0x000fea0003800000 */
.L_x_30141:
        /* <DEDUP_REMOVED lines=12> */
.L_x_30148:
        /* <DEDUP_REMOVED lines=21> */
.L_x_30152:
[----:B------:R-:W-:Y:S05]  /*5170*/  BSYNC B1 ;  /* 0x0000000000017941 */ /* 0x000fea0003800000 */
.L_x_30151:
[----:B------:R-:W-:Y:S01]  /*5180*/  LEA R3, R0, 0x3b800000, 0x17 ;  /* 0x3b80000000037811 */ /* 0x000fe200078eb8ff */
[----:B------:R-:W-:-:S05]  /*5190*/  IMAD.SHL.U32 R0, R2, 0x100000, RZ ;  /* 0x0010000002007824 */ /* 0x000fca00078e00ff */
[----:B------:R-:W-:-:S07]  /*51a0*/  LOP3.LUT R0, R3, R0, R4, 0xfe, !PT ;  /* 0x0000000003007212 */ /* 0x000fce00078efe04 */
.L_x_30150:
[----:B------:R-:W-:Y:S05]  /*51b0*/  BSYNC B0 ;  /* 0x0000000000007941 */ /* 0x000fea0003800000 */
.L_x_30149:
[----:B------:R-:W-:Y:S01]  /*51c0*/  F2FP.BF16.F32.PACK_AB R0, RZ, R0 ;  /* 0x00000000ff00723e */ /* 0x000fe200000010ff */
[----:B------:R-:W-:Y:S06]  /*51d0*/  BRA `(.L_x_30134) ;  /* 0x0000000400187947 */ /* 0x000fec0003800000 */
.L_x_30147:
        /* <DEDUP_REMOVED lines=21> */
.L_x_30156:
[----:B------:R-:W-:Y:S05]  /*5330*/  BSYNC B1 ;  /* 0x0000000000017941 */ /* 0x000fea0003800000 */
.L_x_30155:
[----:B------:R-:W-:Y:S01]  /*5340*/  LEA R3, R0, 0x37800000, 0x17 ;  /* 0x3780000000037811 */ /* 0x000fe200078eb8ff */
[----:B------:R-:W-:-:S05]  /*5350*/  IMAD.SHL.U32 R0, R2, 0x200000, RZ ;  /* 0x0020000002007824 */ /* 0x000fca00078e00ff */
[----:B------:R-:W-:-:S07]  /*5360*/  LOP3.LUT R0, R3, R0, R4, 0xfe, !PT ;  /* 0x0000000003007212 */ /* 0x000fce00078efe04 */
.L_x_30154:
[----:B------:R-:W-:Y:S05]  /*5370*/  BSYNC B0 ;  /* 0x0000000000007941 */ /* 0x000fea0003800000 */
.L_x_30153:
[----:B------:R-:W-:Y:S01]  /*5380*/  F2FP.BF16.F32.PACK_AB R0, RZ, R0 ;  /* 0x00000000ff00723e */ /* 0x000fe200000010ff */
[----:B------:R-:W-:Y:S06]  /*5390*/  BRA `(.L_x_30134) ;  /* 0x0000000000a87947 */ /* 0x000fec0003800000 */
.L_x_30146:
        /* <DEDUP_REMOVED lines=14> */
.L_x_30160:
[----:B------:R-:W-:Y:S05]  /*5480*/  BSYNC B0 ;  /* 0x0000000000007941 */ /* 0x000fea0003800000 */
.L_x_30159:
[----:B------:R-:W-:Y:S01]  /*5490*/  F2FP.BF16.F32.PACK_AB R0, RZ, R0 ;  /* 0x00000000ff00723e */ /* 0x000fe200000010ff */
[----:B------:R-:W-:Y:S06]  /*54a0*/  BRA `(.L_x_30134) ;  /* 0x0000000000647947 */ /* 0x000fec0003800000 */
.L_x_30133:
        /* <DEDUP_REMOVED lines=16> */
.L_x_30161:
[----:B------:R-:W-:Y:S01]  /*55b0*/  PRMT R0, RZ, 0x7610, R0 ;  /* 0x00007610ff007816 */ /* 0x000fe20000000000 */
[----:B------:R-:W-:Y:S06]  /*55c0*/  BRA `(.L_x_30134) ;  /* 0x00000000001c7947 */ /* 0x000fec0003800000 */
.L_x_30158:
[----:B------:R-:W2:Y:S02]  /*55d0*/  LDG.E.64 R2, desc[UR36][R2.64] ;  /* 0x0000002402027981 */ /* 0x000ea4000c1e1b00 */
[----:B--2---:R-:W0:Y:S02]  /*55e0*/  I2F.U64 R0, R2 ;  /* 0x0000000200007312 */ /* 0x004e240000301000 */
[----:B0-----:R-:W-:Y:S01]  /*55f0*/  F2FP.BF16.F32.PACK_AB R0, RZ, R0 ;  /* 0x00000000ff00723e */ /* 0x001fe200000010ff */
[----:B------:R-:W-:Y:S06]  /*5600*/  BRA `(.L_x_30134) ;  /* 0x00000000000c7947 */ /* 0x000fec0003800000 */
.L_x_30157:
[----:B------:R-:W2:Y:S02]  /*5610*/  LDG.E R2, desc[UR36][R2.64] ;  /* 0x0000002402027981 */ /* 0x000ea4000c1e1900 */
[----:B--2---:R-:W-:-:S04]  /*5620*/  I2FP.F32.U32 R0, R2 ;  /* 0x0000000200007245 */ /* 0x004fc80000201000 */
[----:B------:R-:W-:-:S07]  /*5630*/  F2FP.BF16.F32.PACK_AB R0, RZ, R0 ;  /* 0x00000000ff00723e */ /* 0x000fce00000010ff */
.L_x_30134:
        /* <DEDUP_REMOVED lines=20> */
.L_x_30165:
[----:B-1----:R-:W-:-:S06]  /*5780*/  IMAD.U32 R3, R3, 0x10000, RZ ;  /* 0x0001000003037824 */ /* 0x002fcc00078e00ff */
[----:B------:R-:W0:Y:S02]  /*5790*/  F2I.S64.TRUNC R2, R3 ;  /* 0x0000000300027311 */ /* 0x000e24000020d900 */
[----:B0-----:R0:W-:Y:S01]  /*57a0*/  STG.E.U8 desc[UR36][R16.64], R2 ;  /* 0x0000000210007986 */ /* 0x0011e2000c101124 */
[----:B------:R-:W-:Y:S05]  /*57b0*/  BRA `(.L_x_30167) ;  /* 0x0000000c00847947 */ /* 0x000fea0003800000 */
.L_x_30164:
        /* <DEDUP_REMOVED lines=10> */
.L_x_30169:
[----:B-1----:R-:W-:-:S06]  /*5860*/  IMAD.U32 R3, R3, 0x10000, RZ ;  /* 0x0001000003037824 */ /* 0x002fcc00078e00ff */
[----:B------:R-:W0:Y:S02]  /*5870*/  F2I.FTZ.TRUNC.NTZ R3, R3 ;  /* 0x0000000300037305 */ /* 0x000e24000021f100 */
[----:B0-----:R0:W-:Y:S01]  /*5880*/  STG.E desc[UR36][R16.64], R3 ;  /* 0x0000000310007986 */ /* 0x0011e2000c101924 */
[----:B------:R-:W-:Y:S05]  /*5890*/  BRA `(.L_x_30167) ;  /* 0x0000000c004c7947 */ /* 0x000fea0003800000 */
.L_x_30168:
[----:B-1----:R-:W-:-:S06]  /*58a0*/  IMAD.U32 R3, R3, 0x10000, RZ ;  /* 0x0001000003037824 */ /* 0x002fcc00078e00ff */
[----:B------:R-:W0:Y:S02]  /*58b0*/  F2I.FTZ.TRUNC.NTZ R3, R3 ;  /* 0x0000000300037305 */ /* 0x000e24000021f100 */
[----:B0-----:R0:W-:Y:S01]  /*58c0*/  STG.E.U16 desc[UR36][R16.64], R3 ;  /* 0x0000000310007986 */ /* 0x0011e2000c101524 */
[----:B------:R-:W-:Y:S05]  /*58d0*/  BRA `(.L_x_30167) ;  /* 0x0000000c003c7947 */ /* 0x000fea0003800000 */
.L_x_30163:
        /* <DEDUP_REMOVED lines=9> */
.L_x_30171:
[----:B-1----:R-:W-:-:S05]  /*5970*/  IMAD.U32 R0, R3, 0x10000, RZ ;  /* 0x0001000003007824 */ /* 0x002fca00078e00ff */
[----:B------:R-:W-:-:S05]  /*5980*/  F2FP.F16.F32.PACK_AB R0, RZ, R0 ;  /* 0x00000000ff00723e */ /* 0x000fca00000000ff */
[----:B------:R0:W-:Y:S01]  /*5990*/  STG.E.U16 desc[UR36][R16.64], R0 ;  /* 0x0000000010007986 */ /* 0x0001e2000c101524 */
[----:B------:R-:W-:Y:S05]  /*59a0*/  BRA `(.L_x_30167) ;  /* 0x0000000c00087947 */ /* 0x000fea0003800000 */
.L_x_30170:
        /* <DEDUP_REMOVED lines=10> */
.L_x_30173:
[----:B-1----:R-:W-:-:S05]  /*5a50*/  IMAD.U32 R3, R3, 0x10000, RZ ;  /* 0x0001000003037824 */ /* 0x002fca00078e00ff */
[----:B------:R-:W-:-:S04]  /*5a60*/  F2FP.F16.F32.PACK_AB R3, RZ, R3 ;  /* 0x00000003ff03723e */ /* 0x000fc800000000ff */
[----:B------:R-:W-:-:S05]  /*5a70*/  PRMT R3, R3, 0x5410, RZ ;  /* 0x0000541003037816 */ /* 0x000fca00000000ff */
[----:B------:R0:W-:Y:S01]  /*5a80*/  STG.E desc[UR36][R16.64], R3 ;  /* 0x0000000310007986 */ /* 0x0001e2000c101924 */
[----:B------:R-:W-:Y:S05]  /*5a90*/  BRA `(.L_x_30167) ;  /* 0x0000000800cc7947 */ /* 0x000fea0003800000 */
.L_x_30172:
[----:B-1----:R-:W-:-:S04]  /*5aa0*/  IMAD.U32 R2, R3, 0x10000, RZ ;  /* 0x0001000003027824 */ /* 0x002fc800078e00ff */
[----:B------:R-:W-:-:S06]  /*5ab0*/  FMUL.FTZ R2, R2, 1 ;  /* 0x3f80000002027820 */ /* 0x000fcc0000410000 */
[----:B------:R-:W0:Y:S02]  /*5ac0*/  F2F.F64.F32 R2, R2 ;  /* 0x0000000200027310 */ /* 0x000e240000201800 */
[----:B0-----:R0:W-:Y:S01]  /*5ad0*/  STG.E.64 desc[UR36][R16.64], R2 ;  /* 0x0000000210007986 */ /* 0x0011e2000c101b24 */
[----:B------:R-:W-:Y:S05]  /*5ae0*/  BRA `(.L_x_30167) ;  /* 0x0000000800b87947 */ /* 0x000fea0003800000 */
.L_x_30162:
        /* <DEDUP_REMOVED lines=13> */
.L_x_30176:
[----:B-1----:R-:W-:Y:S01]  /*5bc0*/  IMAD.U32 R3, R3, 0x10000, RZ ;  /* 0x0001000003037824 */ /* 0x002fe200078e00ff */
[----:B------:R-:W-:-:S03]  /*5bd0*/  CS2R R6, SRZ ;  /* 0x0000000000067805 */ /* 0x000fc6000001ff00 */
[----:B------:R-:W-:-:S04]  /*5be0*/  FMUL.FTZ R3, R3, 1 ;  /* 0x3f80000003037820 */ /* 0x000fc80000410000 */
[----:B------:R-:W0:Y:S02]  /*5bf0*/  F2F.F64.F32 R4, R3 ;  /* 0x0000000300047310 */ /* 0x000e240000201800 */
[----:B0-----:R0:W-:Y:S01]  /*5c00*/  STG.E.128 desc[UR36][R16.64], R4 ;  /* 0x0000000410007986 */ /* 0x0011e2000c101d24 */
[----:B------:R-:W-:Y:S05]  /*5c10*/  BRA `(.L_x_30167) ;  /* 0x00000008006c7947 */ /* 0x000fea0003800000 */
.L_x_30175:
        /* <DEDUP_REMOVED lines=21> */
.L_x_30180:
[----:B------:R-:W-:Y:S05]  /*5d70*/  BSYNC B0 ;  /* 0x0000000000007941 */ /* 0x000fea0003800000 */
.L_x_30179:
[----:B------:R-:W-:-:S05]  /*5d80*/  LOP3.LUT R3, R0, R3, RZ, 0xfc, !PT ;  /* 0x0000000300037212 */ /* 0x000fca00078efcff */
[----:B------:R0:W-:Y:S01]  /*5d90*/  STG.E.U8 desc[UR36][R16.64], R3 ;  /* 0x0000000310007986 */ /* 0x0001e2000c101124 */
[----:B------:R-:W-:Y:S05]  /*5da0*/  BRA `(.L_x_30167) ;  /* 0x0000000800087947 */ /* 0x000fea0003800000 */
.L_x_30178:
        /* <DEDUP_REMOVED lines=13> */
.L_x_30182:
[----:B------:R-:W-:Y:S01]  /*5e80*/  IMAD.MOV.U32 R0, RZ, RZ, 0x7f ;  /* 0x0000007fff007424 */ /* 0x000fe200078e00ff */
[----:B------:R-:W-:-:S04]  /*5e90*/  ISETP.GT.U32.AND P0, PT, R2, 0x7f800000, PT ;  /* 0x7f8000000200780c */ /* 0x000fc80003f04070 */
[----:B------:R-:W-:-:S09]  /*5ea0*/  SEL R0, R0, 0x7c, P0 ;  /* 0x0000007c00007807 */ /* 0x000fd20000000000 */
.L_x_30183:
[----:B------:R-:W-:Y:S05]  /*5eb0*/  BSYNC B0 ;  /* 0x0000000000007941 */ /* 0x000fea0003800000 */
.L_x_30181:
[----:B------:R-:W-:-:S04]  /*5ec0*/  LOP3.LUT R2, R3, 0x80000000, RZ, 0xc0, !PT ;  /* 0x8000000003027812 */ /* 0x000fc800078ec0ff */
[----:B------:R-:W-:-:S04]  /*5ed0*/  SHF.R.U32.HI R3, RZ, 0x18, R2 ;  /* 0x00000018ff037819 */ /* 0x000fc80000011602 */
[----:B------:R-:W-:-:S05]  /*5ee0*/  LOP3.LUT R3, R0, R3, RZ, 0xfc, !PT ;  /* 0x0000000300037212 */ /* 0x000fca00078efcff */
[----:B------:R0:W-:Y:S01]  /*5ef0*/  STG.E.U8 desc[UR36][R16.64], R3 ;  /* 0x0000000310007986 */ /* 0x0001e2000c101124 */
[----:B------:R-:W-:Y:S05]  /*5f00*/  BRA `(.L_x_30167) ;  /* 0x0000000400b07947 */ /* 0x000fea0003800000 */
.L_x_30177:
[----:B-1----:R0:W-:Y:S01]  /*5f10*/  STG.E.U16 desc[UR36][R16.64], R3 ;  /* 0x0000000310007986 */ /* 0x0021e2000c101524 */
[----:B------:R-:W-:Y:S05]  /*5f20*/  BRA `(.L_x_30167) ;  /* 0x0000000400a87947 */ /* 0x000fea0003800000 */
.L_x_30174:
        /* <DEDUP_REMOVED lines=12> */
.L_x_30186:
        /* <DEDUP_REMOVED lines=17> */
.L_x_30189:
[----:B------:R-:W-:-:S04]  /*6100*/  LOP3.LUT R2, R3, 0x80000000, RZ, 0xc0, !PT ;  /* 0x8000000003027812 */ /* 0x000fc800078ec0ff */
[----:B------:R-:W-:-:S04]  /*6110*/  SHF.R.U32.HI R3, RZ, 0x18, R2 ;  /* 0x00000018ff037819 */ /* 0x000fc80000011602 */
[----:B------:R-:W-:-:S04]  /*6120*/  LOP3.LUT R0, R0, R3, RZ, 0xfc, !PT ;  /* 0x0000000300007212 */ /* 0x000fc800078efcff */
[----:B------:R-:W-:-:S07]  /*6130*/  PRMT R8, R0, 0x7610, R8 ;  /* 0x0000761000087816 */ /* 0x000fce0000000008 */
.L_x_30188:
[----:B------:R-:W-:Y:S05]  /*6140*/  BSYNC B0 ;  /* 0x0000000000007941 */ /* 0x000fea0003800000 */
.L_x_30187:
[----:B------:R3:W-:Y:S01]  /*6150*/  STG.E.U8 desc[UR36][R16.64], R8 ;  /* 0x0000000810007986 */ /* 0x0007e2000c101124 */
[----:B------:R-:W-:Y:S05]  /*6160*/  BRA `(.L_x_30167) ;  /* 0x0000000400187947 */ /* 0x000fea0003800000 */
.L_x_30185:
        /* <DEDUP_REMOVED lines=17> */
.L_x_30192:
[----:B------:R-:W-:-:S04]  /*6280*/  LOP3.LUT R2, R3, 0x80000000, RZ, 0xc0, !PT ;  /* 0x8000000003027812 */ /* 0x000fc800078ec0ff */
[----:B------:R-:W-:-:S04]  /*6290*/  SHF.R.U32.HI R3, RZ, 0x18, R2 ;  /* 0x00000018ff037819 */ /* 0x000fc80000011602 */
[----:B------:R-:W-:-:S04]  /*62a0*/  LOP3.LUT R0, R0, R3, RZ, 0xfc, !PT ;  /* 0x0000000300007212 */ /* 0x000fc800078efcff */
[----:B------:R-:W-:-:S07]  /*62b0*/  PRMT R8, R0, 0x7610, R8 ;  /* 0x0000761000087816 */ /* 0x000fce0000000008 */
.L_x_30191:
[----:B------:R-:W-:Y:S05]  /*62c0*/  BSYNC B0 ;  /* 0x0000000000007941 */ /* 0x000fea0003800000 */
.L_x_30190:
[----:B------:R0:W-:Y:S01]  /*62d0*/  STG.E.U8 desc[UR36][R16.64], R8 ;  /* 0x0000000810007986 */ /* 0x0001e2000c101124 */
[----:B------:R-:W-:Y:S05]  /*62e0*/  BRA `(.L_x_30167) ;  /* 0x0000000000b87947 */ /* 0x000fea0003800000 */
.L_x_30184:
        /* <DEDUP_REMOVED lines=22> */
.L_x_30166:
        /* <DEDUP_REMOVED lines=16> */
.L_x_30195:
[----:B------:R-:W-:Y:S05]  /*6550*/  BRA `(.L_x_30167) ;  /* 0x00000000001c7947 */ /* 0x000fea0003800000 */
.L_x_30194:
[----:B-1----:R-:W-:-:S06]  /*6560*/  IMAD.U32 R3, R3, 0x10000, RZ ;  /* 0x0001000003037824 */ /* 0x002fcc00078e00ff */
[----:B------:R-:W0:Y:S02]  /*6570*/  F2I.U64.TRUNC R2, R3 ;  /* 0x0000000300027311 */ /* 0x000e24000020d800 */
[----:B0-----:R2:W-:Y:S01]  /*6580*/  STG.E.64 desc[UR36][R16.64], R2 ;  /* 0x0000000210007986 */ /* 0x0015e2000c101b24 */
[----:B------:R-:W-:Y:S05]  /*6590*/  BRA `(.L_x_30167) ;  /* 0x00000000000c7947 */ /* 0x000fea0003800000 */
.L_x_30193:
[----:B-1----:R-:W-:-:S06]  /*65a0*/  IMAD.U32 R3, R3, 0x10000, RZ ;  /* 0x0001000003037824 */ /* 0x002fcc00078e00ff */
[----:B------:R-:W0:Y:S02]  /*65b0*/  F2I.FTZ.U32.TRUNC.NTZ R3, R3 ;  /* 0x0000000300037305 */ /* 0x000e24000021f000 */
[----:B0-----:R0:W-:Y:S02]  /*65c0*/  STG.E desc[UR36][R16.64], R3 ;  /* 0x0000000310007986 */ /* 0x0011e4000c101924 */
.L_x_30167:
[----:B------:R-:W-:-:S07]  /*65d0*/  VIADD R19, R19, 0x80 ;  /* 0x0000008013137836 */ /* 0x000fce0000000000 */
.L_x_30127:
[----:B------:R-:W-:Y:S05]  /*65e0*/  BSYNC B6 ;  /* 0x0000000000067941 */ /* 0x000fea0003800000 */
.L_x_30126:
        /* <DEDUP_REMOVED lines=307> */
.L_x_30198:
        /* <DEDUP_REMOVED lines=22> */
.L_x_30202:
[----:B------:R-:W2:Y:S02]  /*7a80*/  LDG.E.U8 R2, desc[UR36][R2.64] ;  /* 0x0000002402027981 */ /* 0x000ea4000c1e1100 */
[----:B--2---:R-:W-:-:S04]  /*7a90*/  I2FP.F32.U32 R0, R2 ;  /* 0x0000000200007245 */ /* 0x004fc80000201000 */
[----:B------:R-:W-:Y:S01]  /*7aa0*/  F2FP.BF16.F32.PACK_AB R0, RZ, R0 ;  /* 0x00000000ff00723e */ /* 0x000fe200000010ff */
[----:B------:R-:W-:Y:S06]  /*7ab0*/  BRA `(.L_x_30204) ;  /* 0x0000000c00907947 */ /* 0x000fec0003800000 */
.L_x_30201:
        /* <DEDUP_REMOVED lines=10> */
.L_x_30206:
[----:B------:R-:W2:Y:S02]  /*7b60*/  LDG.E R2, desc[UR36][R2.64] ;  /* 0x0000002402027981 */ /* 0x000ea4000c1e1900 */
[----:B--2---:R-:W-:-:S04]  /*7b70*/  I2FP.F32.S32 R0, R2 ;  /* 0x0000000200007245 */ /* 0x004fc80000201400 */
[----:B------:R-:W-:Y:S01]  /*7b80*/  F2FP.BF16.F32.PACK_AB R0, RZ, R0 ;  /* 0x00000000ff00723e */ /* 0x000fe200000010ff */
[----:B------:R-:W-:Y:S06]  /*7b90*/  BRA `(.L_x_30204) ;  /* 0x0000000c00587947 */ /* 0x000fec0003800000 */
.L_x_30205:
[----:B------:R-:W2:Y:S02]  /*7ba0*/  LDG.E.U16 R2, desc[UR36][R2.64] ;  /* 0x0000002402027981 */ /* 0x000ea4000c1e1500 */
[----:B--2---:R-:W0:Y:S02]  /*7bb0*/  I2F.S16 R0, R2 ;  /* 0x0000000200007306 */ /* 0x004e240000101400 */
[----:B0-----:R-:W-:Y:S01]  /*7bc0*/  F2FP.BF16.F32.PACK_AB R0, RZ, R0 ;  /* 0x00000000ff00723e */ /* 0x001fe200000010ff */
[----:B------:R-:W-:Y:S06]  /*7bd0*/  BRA `(.L_x_30204) ;  /* 0x0000000c00487947 */ /* 0x000fec0003800000 */
.L_x_30200:
        /* <DEDUP_REMOVED lines=9> */
.L_x_30208:
[----:B------:R-:W2:Y:S02]  /*7c70*/  LDG.E.U16 R0, desc[UR36][R2.64] ;  /* 0x0000002402007981 */ /* 0x000ea4000c1e1500 */
[----:B--2---:R-:W-:-:S05]  /*7c80*/  HADD2.F32 R0, -RZ, R0.H0_H0 ;  /* 0x20000000ff007230 */ /* 0x004fca0000004100 */
[----:B------:R-:W-:Y:S01]  /*7c90*/  F2FP.BF16.F32.PACK_AB R0, RZ, R0 ;  /* 0x00000000ff00723e */ /* 0x000fe200000010ff */
[----:B------:R-:W-:Y:S06]  /*7ca0*/  BRA `(.L_x_30204) ;  /* 0x0000000c00147947 */ /* 0x000fec0003800000 */
.L_x_30207:
        /* <DEDUP_REMOVED lines=9> */
.L_x_30210:
[----:B------:R-:W2:Y:S02]  /*7d40*/  LDG.E.U16 R2, desc[UR36][R2.64] ;  /* 0x0000002402027981 */ /* 0x000ea4000c1e1500 */
[----:B--2---:R-:W-:-:S05]  /*7d50*/  HADD2.F32 R0, -RZ, R2.H0_H0 ;  /* 0x20000002ff007230 */ /* 0x004fca0000004100 */
[----:B------:R-:W-:Y:S01]  /*7d60*/  F2FP.BF16.F32.PACK_AB R0, RZ, R0 ;  /* 0x00000000ff00723e */ /* 0x000fe200000010ff */
[----:B------:R-:W-:Y:S06]  /*7d70*/  BRA `(.L_x_30204) ;  /* 0x0000000800e07947 */ /* 0x000fec0003800000 */
.L_x_30209:
        /* <DEDUP_REMOVED lines=8> */
.L_x_30199:
        /* <DEDUP_REMOVED lines=13> */
.L_x_30213:
        /* <DEDUP_REMOVED lines=8> */
.L_x_30212:
        /* <DEDUP_REMOVED lines=28> */
.L_x_30215:
        /* <DEDUP_REMOVED lines=15> */
.L_x_30214:
[----:B------:R0:W5:Y:S01]  /*8200*/  LDG.E.U16 R0, desc[UR36][R2.64] ;  /* 0x0000002402007981 */ /* 0x000162000c1e1500 */
[----:B------:R-:W-:Y:S05]  /*8210*/  BRA `(.L_x_30204) ;  /* 0x0000000400b87947 */ /* 0x000fea0003800000 */
.L_x_30211:
        /* <DEDUP_REMOVED lines=12> */
.L_x_30218:
        /* <DEDUP_REMOVED lines=21> */
.L_x_30222:
[----:B------:R-:W-:Y:S05]  /*8430*/  BSYNC B1 ;  /* 0x0000000000017941 */ /* 0x000fea0003800000 */
.L_x_30221:
[----:B------:R-:W-:Y:S01]  /*8440*/  LEA R3, R0, 0x3b800000, 0x17 ;  /* 0x3b80000000037811 */ /* 0x000fe200078eb8ff */
[----:B------:R-:W-:-:S05]  /*8450*/  IMAD.SHL.U32 R0, R2, 0x100000, RZ ;  /* 0x0010000002007824 */ /* 0x000fca00078e00ff */
[----:B------:R-:W-:-:S07]  /*8460*/  LOP3.LUT R0, R3, R0, R4, 0xfe, !PT ;  /* 0x0000000003007212 */ /* 0x000fce00078efe04 */
.L_x_30220:
[----:B------:R-:W-:Y:S05]  /*8470*/  BSYNC B0 ;  /* 0x0000000000007941 */ /* 0x000fea0003800000 */
.L_x_30219:
[----:B------:R-:W-:Y:S01]  /*8480*/  F2FP.BF16.F32.PACK_AB R0, RZ, R0 ;  /* 0x00000000ff00723e */ /* 0x000fe200000010ff */
[----:B------:R-:W-:Y:S06]  /*8490*/  BRA `(.L_x_30204) ;  /* 0x0000000400187947 */ /* 0x000fec0003800000 */
.L_x_30217:
        /* <DEDUP_REMOVED lines=21> */
.L_x_30226:
[----:B------:R-:W-:Y:S05]  /*85f0*/  BSYNC B1 ;  /* 0x0000000000017941 */ /* 0x000fea0003800000 */
.L_x_30225:
[----:B------:R-:W-:Y:S01]  /*8600*/  LEA R3, R0, 0x37800000, 0x17 ;  /* 0x3780000000037811 */ /* 0x000fe200078eb8ff */
[----:B------:R-:W-:-:S05]  /*8610*/  IMAD.SHL.U32 R0, R2, 0x200000, RZ ;  /* 0x0020000002007824 */ /* 0x000fca00078e00ff */
[----:B------:R-:W-:-:S07]  /*8620*/  LOP3.LUT R0, R3, R0, R4, 0xfe, !PT ;  /* 0x0000000003007212 */ /* 0x000fce00078efe04 */
.L_x_30224:
[----:B------:R-:W-:Y:S05]  /*8630*/  BSYNC B0 ;  /* 0x0000000000007941 */ /* 0x000fea0003800000 */
.L_x_30223:
[----:B------:R-:W-:Y:S01]  /*8640*/  F2FP.BF16.F32.PACK_AB R0, RZ, R0 ;  /* 0x00000000ff00723e */ /* 0x000fe200000010ff */
[----:B------:R-:W-:Y:S06]  /*8650*/  BRA `(.L_x_30204) ;  /* 0x0000000000a87947 */ /* 0x000fec0003800000 */
.L_x_30216:
        /* <DEDUP_REMOVED lines=14> */
.L_x_30230:
[----:B------:R-:W-:Y:S05]  /*8740*/  BSYNC B0 ;  /* 0x0000000000007941 */ /* 0x000fea0003800000 */
.L_x_30229:
[----:B------:R-:W-:Y:S01]  /*8750*/  F2FP.BF16.F32.PACK_AB R0, RZ, R0 ;  /* 0x00000000ff00723e */ /* 0x000fe200000010ff */
[----:B------:R-:W-:Y:S06]  /*8760*/  BRA `(.L_x_30204) ;  /* 0x0000000000647947 */ /* 0x000fec0003800000 */
.L_x_30203:
        /* <DEDUP_REMOVED lines=16> */
.L_x_30231:
[----:B------:R-:W-:Y:S01]  /*8870*/  PRMT R0, RZ, 0x7610, R0 ;  /* 0x00007610ff007816 */ /* 0x000fe20000000000 */
[----:B------:R-:W-:Y:S06]  /*8880*/  BRA `(.L_x_30204) ;  /* 0x00000000001c7947 */ /* 0x000fec0003800000 */
.L_x_30228:
[----:B------:R-:W2:Y:S02]  /*8890*/  LDG.E.64 R2, desc[UR36][R2.64] ;  /* 0x0000002402027981 */ /* 0x000ea4000c1e1b00 */
[----:B--2---:R-:W0:Y:S02]  /*88a0*/  I2F.U64 R0, R2 ;  /* 0x0000000200007312 */ /* 0x004e240000301000 */
[----:B0-----:R-:W-:Y:S01]  /*88b0*/  F2FP.BF16.F32.PACK_AB R0, RZ, R0 ;  /* 0x00000000ff00723e */ /* 0x001fe200000010ff */
[----:B------:R-:W-:Y:S06]  /*88c0*/  BRA `(.L_x_30204) ;  /* 0x00000000000c7947 */ /* 0x000fec0003800000 */
.L_x_30227:
[----:B------:R-:W2:Y:S02]  /*88d0*/  LDG.E R2, desc[UR36][R2.64] ;  /* 0x0000002402027981 */ /* 0x000ea4000c1e1900 */
[----:B--2---:R-:W-:-:S04]  /*88e0*/  I2FP.F32.U32 R0, R2 ;  /* 0x0000000200007245 */ /* 0x004fc80000201000 */
[----:B------:R-:W-:-:S07]  /*88f0*/  F2FP.BF16.F32.PACK_AB R0, RZ, R0 ;  /* 0x00000000ff00723e */ /* 0x000fce00000010ff */
.L_x_30204:
        /* <DEDUP_REMOVED lines=20> */
.L_x_30235:
[----:B-1----:R-:W-:-:S06]  /*8a40*/  IMAD.U32 R3, R3, 0x10000, RZ ;  /* 0x0001000003037824 */ /* 0x002fcc00078e00ff */
[----:B------:R-:W0:Y:S02]  /*8a50*/  F2I.S64.TRUNC R2, R3 ;  /* 0x0000000300027311 */ /* 0x000e24000020d900 */
[----:B0-----:R3:W-:Y:S01]  /*8a60*/  STG.E.U8 desc[UR36][R16.64], R2 ;  /* 0x0000000210007986 */ /* 0x0017e2000c101124 */
[----:B------:R-:W-:Y:S05]  /*8a70*/  BRA `(.L_x_30237) ;  /* 0x0000000c00847947 */ /* 0x000fea0003800000 */
.L_x_30234:
        /* <DEDUP_REMOVED lines=10> */
.L_x_30239:
[----:B-1----:R-:W-:-:S06]  /*8b20*/  IMAD.U32 R3, R3, 0x10000, RZ ;  /* 0x0001000003037824 */ /* 0x002fcc00078e00ff */
[----:B------:R-:W0:Y:S02]  /*8b30*/  F2I.FTZ.TRUNC.NTZ R3, R3 ;  /* 0x0000000300037305 */ /* 0x000e24000021f100 */
[----:B0-----:R2:W-:Y:S01]  /*8b40*/  STG.E desc[UR36][R16.64], R3 ;  /* 0x0000000310007986 */ /* 0x0015e2000c101924 */
[----:B------:R-:W-:Y:S05]  /*8b50*/  BRA `(.L_x_30237) ;  /* 0x0000000c004c7947 */ /* 0x000fea0003800000 */
.L_x_30238:
[----:B-1----:R-:W-:-:S06]  /*8b60*/  IMAD.U32 R3, R3, 0x10000, RZ ;  /* 0x0001000003037824 */ /* 0x002fcc00078e00ff */
[----:B------:R-:W0:Y:S02]  /*8b70*/  F2I.FTZ.TRUNC.NTZ R3, R3 ;  /* 0x0000000300037305 */ /* 0x000e24000021f100 */
[----:B0-----:R0:W-:Y:S01]  /*8b80*/  STG.E.U16 desc[UR36][R16.64], R3 ;  /* 0x0000000310007986 */ /* 0x0011e2000c101524 */
[----:B------:R-:W-:Y:S05]  /*8b90*/  BRA `(.L_x_30237) ;  /* 0x0000000c003c7947 */ /* 0x000fea0003800000 */
.L_x_30233:
        /* <DEDUP_REMOVED lines=9> */
.L_x_30241:
[----:B-1----:R-:W-:-:S05]  /*8c30*/  IMAD.U32 R0, R3, 0x10000, RZ ;  /* 0x0001000003007824 */ /* 0x002fca00078e00ff */
[----:B------:R-:W-:-:S05]  /*8c40*/  F2FP.F16.F32.PACK_AB R0, RZ, R0 ;  /* 0x00000000ff00723e */ /* 0x000fca00000000ff */
[----:B------:R0:W-:Y:S01]  /*8c50*/  STG.E.U16 desc[UR36][R16.64], R0 ;  /* 0x0000000010007986 */ /* 0x0001e2000c101524 */
[----:B------:R-:W-:Y:S05]  /*8c60*/  BRA `(.L_x_30237) ;  /* 0x0000000c00087947 */ /* 0x000fea0003800000 */
.L_x_30240:
        /* <DEDUP_REMOVED lines=10> */
.L_x_30243:
[----:B-1----:R-:W-:-:S05]  /*8d10*/  IMAD.U32 R3, R3, 0x10000, RZ ;  /* 0x0001000003037824 */ /* 0x002fca00078e00ff */
[----:B------:R-:W-:-:S04]  /*8d20*/  F2FP.F16.F32.PACK_AB R3, RZ, R3 ;  /* 0x00000003ff03723e */ /* 0x000fc800000000ff */
[----:B------:R-:W-:-:S05]  /*8d30*/  PRMT R3, R3, 0x5410, RZ ;  /* 0x0000541003037816 */ /* 0x000fca00000000ff */
[----:B------:R0:W-:Y:S01]  /*8d40*/  STG.E desc[UR36][R16.64], R3 ;  /* 0x0000000310007986 */ /* 0x0001e2000c101924 */
[----:B------:R-:W-:Y:S05]  /*8d50*/  BRA `(.L_x_30237) ;  /* 0x0000000800cc7947 */ /* 0x000fea0003800000 */
.L_x_30242:
[----:B-1----:R-:W-:-:S04]  /*8d60*/  IMAD.U32 R2, R3, 0x10000, RZ ;  /* 0x0001000003027824 */ /* 0x002fc800078e00ff */
[----:B------:R-:W-:-:S06]  /*8d70*/  FMUL.FTZ R2, R2, 1 ;  /* 0x3f80000002027820 */ /* 0x000fcc0000410000 */
[----:B------:R-:W0:Y:S02]  /*8d80*/  F2F.F64.F32 R2, R2 ;  /* 0x0000000200027310 */ /* 0x000e240000201800 */
[----:B0-----:R0:W-:Y:S01]  /*8d90*/  STG.E.64 desc[UR36][R16.64], R2 ;  /* 0x0000000210007986 */ /* 0x0011e2000c101b24 */
[----:B------:R-:W-:Y:S05]  /*8da0*/  BRA `(.L_x_30237) ;  /* 0x0000000800b87947 */ /* 0x000fea0003800000 */
.L_x_30232:
        /* <DEDUP_REMOVED lines=13> */
.L_x_30246:
[----:B-1----:R-:W-:Y:S01]  /*8e80*/  IMAD.U32 R3, R3, 0x10000, RZ ;  /* 0x0001000003037824 */ /* 0x002fe200078e00ff */
[----:B------:R-:W-:-:S03]  /*8e90*/  CS2R R6, SRZ ;  /* 0x0000000000067805 */ /* 0x000fc6000001ff00 */
[----:B------:R-:W-:-:S04]  /*8ea0*/  FMUL.FTZ R3, R3, 1 ;  /* 0x3f80000003037820 */ /* 0x000fc80000410000 */
[----:B------:R-:W0:Y:S02]  /*8eb0*/  F2F.F64.F32 R4, R3 ;  /* 0x0000000300047310 */ /* 0x000e240000201800 */
[----:B0-----:R0:W-:Y:S01]  /*8ec0*/  STG.E.128 desc[UR36][R16.64], R4 ;  /* 0x0000000410007986 */ /* 0x0011e2000c101d24 */
[----:B------:R-:W-:Y:S05]  /*8ed0*/  BRA `(.L_x_30237) ;  /* 0x00000008006c7947 */ /* 0x000fea0003800000 */
.L_x_30245:
        /* <DEDUP_REMOVED lines=21> */
.L_x_30250:
[----:B------:R-:W-:Y:S05]  /*9030*/  BSYNC B0 ;  /* 0x0000000000007941 */ /* 0x000fea0003800000 */
.L_x_30249:
[----:B------:R-:W-:-:S05]  /*9040*/  LOP3.LUT R3, R0, R3, RZ, 0xfc, !PT ;  /* 0x0000000300037212 */ /* 0x000fca00078efcff */
[----:B------:R0:W-:Y:S01]  /*9050*/  STG.E.U8 desc[UR36][R16.64], R3 ;  /* 0x0000000310007986 */ /* 0x0001e2000c101124 */
[----:B------:R-:W-:Y:S05]  /*9060*/  BRA `(.L_x_30237) ;  /* 0x0000000800087947 */ /* 0x000fea0003800000 */
.L_x_30248:
        /* <DEDUP_REMOVED lines=13> */
.L_x_30252:
[----:B------:R-:W-:Y:S01]  /*9140*/  IMAD.MOV.U32 R0, RZ, RZ, 0x7f ;  /* 0x0000007fff007424 */ /* 0x000fe200078e00ff */
[----:B------:R-:W-:-:S04]  /*9150*/  ISETP.GT.U32.AND P0, PT, R2, 0x7f800000, PT ;  /* 0x7f8000000200780c */ /* 0x000fc80003f04070 */
[----:B------:R-:W-:-:S09]  /*9160*/  SEL R0, R0, 0x7c, P0 ;  /* 0x0000007c00007807 */ /* 0x000fd20000000000 */
.L_x_30253:
[----:B------:R-:W-:Y:S05]  /*9170*/  BSYNC B0 ;  /* 0x0000000000007941 */ /* 0x000fea0003800000 */
.L_x_30251:
[----:B------:R-:W-:-:S04]  /*9180*/  LOP3.LUT R2, R3, 0x80000000, RZ, 0xc0, !PT ;  /* 0x8000000003027812 */ /* 0x000fc800078ec0ff */
[----:B------:R-:W-:-:S04]  /*9190*/  SHF.R.U32.HI R3, RZ, 0x18, R2 ;  /* 0x00000018ff037819 */ /* 0x000fc80000011602 */
[----:B------:R-:W-:-:S05]  /*91a0*/  LOP3.LUT R3, R0, R3, RZ, 0xfc, !PT ;  /* 0x0000000300037212 */ /* 0x000fca00078efcff */
[----:B------:R0:W-:Y:S01]  /*91b0*/  STG.E.U8 desc[UR36][R16.64], R3 ;  /* 0x0000000310007986 */ /* 0x0001e2000c101124 */
[----:B------:R-:W-:Y:S05]  /*91c0*/  BRA `(.L_x_30237) ;  /* 0x0000000400b07947 */ /* 0x000fea0003800000 */
.L_x_30247:
[----:B-1----:R0:W-:Y:S01]  /*91d0*/  STG.E.U16 desc[UR36][R16.64], R3 ;  /* 0x0000000310007986 */ /* 0x0021e2000c101524 */
[----:B------:R-:W-:Y:S05]  /*91e0*/  BRA `(.L_x_30237) ;  /* 0x0000000400a87947 */ /* 0x000fea0003800000 */
.L_x_30244:
        /* <DEDUP_REMOVED lines=12> */
.L_x_30256:
        /* <DEDUP_REMOVED lines=17> */
.L_x_30259:
[----:B------:R-:W-:-:S04]  /*93c0*/  LOP3.LUT R2, R3, 0x80000000, RZ, 0xc0, !PT ;  /* 0x8000000003027812 */ /* 0x000fc800078ec0ff */
[----:B------:R-:W-:-:S04]  /*93d0*/  SHF.R.U32.HI R3, RZ, 0x18, R2 ;  /* 0x00000018ff037819 */ /* 0x000fc80000011602 */
[----:B------:R-:W-:-:S04]  /*93e0*/  LOP3.LUT R0, R0, R3, RZ, 0xfc, !PT ;  /* 0x0000000300007212 */ /* 0x000fc800078efcff */
[----:B------:R-:W-:-:S07]  /*93f0*/  PRMT R8, R0, 0x7610, R8 ;  /* 0x0000761000087816 */ /* 0x000fce0000000008 */
.L_x_30258:
[----:B------:R-:W-:Y:S05]  /*9400*/  BSYNC B0 ;  /* 0x0000000000007941 */ /* 0x000fea0003800000 */
.L_x_30257:
[----:B------:R0:W-:Y:S01]  /*9410*/  STG.E.U8 desc[UR36][R16.64], R8 ;  /* 0x0000000810007986 */ /* 0x0001e2000c101124 */
[----:B------:R-:W-:Y:S05]  /*9420*/  BRA `(.L_x_30237) ;  /* 0x0000000400187947 */ /* 0x000fea0003800000 */
.L_x_30255:
        /* <DEDUP_REMOVED lines=17> */
.L_x_30262:
[----:B------:R-:W-:-:S04]  /*9540*/  LOP3.LUT R2, R3, 0x80000000, RZ, 0xc0, !PT ;  /* 0x8000000003027812 */ /* 0x000fc800078ec0ff */
[----:B------:R-:W-:-:S04]  /*9550*/  SHF.R.U32.HI R3, RZ, 0x18, R2 ;  /* 0x00000018ff037819 */ /* 0x000fc80000011602 */
[----:B------:R-:W-:-:S04]  /*9560*/  LOP3.LUT R0, R0, R3, RZ, 0xfc, !PT ;  /* 0x0000000300007212 */ /* 0x000fc800078efcff */
[----:B------:R-:W-:-:S07]  /*9570*/  PRMT R8, R0, 0x7610, R8 ;  /* 0x0000761000087816 */ /* 0x000fce0000000008 */
.L_x_30261:
[----:B------:R-:W-:Y:S05]  /*9580*/  BSYNC B0 ;  /* 0x0000000000007941 */ /* 0x000fea0003800000 */
.L_x_30260:
[----:B------:R0:W-:Y:S01]  /*9590*/  STG.E.U8 desc[UR36][R16.64], R8 ;  /* 0x0000000810007986 */ /* 0x0001e2000c101124 */
[----:B------:R-:W-:Y:S05]  /*95a0*/  BRA `(.L_x_30237) ;  /* 0x0000000000b87947 */ /* 0x000fea0003800000 */
.L_x_30254:
        /* <DEDUP_REMOVED lines=22> */
.L_x_30236:
        /* <DEDUP_REMOVED lines=16> */
.L_x_30265:
[----:B------:R-:W-:Y:S05]  /*9810*/  BRA `(.L_x_30237) ;  /* 0x00000000001c7947 */ /* 0x000fea0003800000 */
.L_x_30264:
[----:B-1----:R-:W-:-:S06]  /*9820*/  IMAD.U32 R3, R3, 0x10000, RZ ;  /* 0x0001000003037824 */ /* 0x002fcc00078e00ff */
[----:B------:R-:W0:Y:S02]  /*9830*/  F2I.U64.TRUNC R2, R3 ;  /* 0x0000000300027311 */ /* 0x000e24000020d800 */
[----:B0-----:R0:W-:Y:S01]  /*9840*/  STG.E.64 desc[UR36][R16.64], R2 ;  /* 0x0000000210007986 */ /* 0x0011e2000c101b24 */
[----:B------:R-:W-:Y:S05]  /*9850*/  BRA `(.L_x_30237) ;  /* 0x00000000000c7947 */ /* 0x000fea0003800000 */
.L_x_30263:
[----:B-1----:R-:W-:-:S06]  /*9860*/  IMAD.U32 R3, R3, 0x10000, RZ ;  /* 0x0001000003037824 */ /* 0x002fcc00078e00ff */
[----:B------:R-:W0:Y:S02]  /*9870*/  F2I.FTZ.U32.TRUNC.NTZ R3, R3 ;  /* 0x0000000300037305 */ /* 0x000e24000021f000 */
[----:B0-----:R0:W-:Y:S02]  /*9880*/  STG.E desc[UR36][R16.64], R3 ;  /* 0x0000000310007986 */ /* 0x0011e4000c101924 */
.L_x_30237:
[----:B------:R-:W-:-:S07]  /*9890*/  VIADD R19, R19, 0x80 ;  /* 0x0000008013137836 */ /* 0x000fce0000000000 */
.L_x_30197:
[----:B------:R-:W-:Y:S05]  /*98a0*/  BSYNC B6 ;  /* 0x0000000000067941 */ /* 0x000fea0003800000 */
.L_x_30196:
        /* <DEDUP_REMOVED lines=306> */
.L_x_30266:
        /* <DEDUP_REMOVED lines=22> */
.L_x_30270:
[----:B------:R-:W2:Y:S02]  /*ad30*/  LDG.E.U8 R2, desc[UR36][R2.64] ;  /* 0x0000002402027981 */ /* 0x000ea4000c1e1100 */
[----:B--2---:R-:W-:-:S04]  /*ad40*/  I2FP.F32.U32 R0, R2 ;  /* 0x0000000200007245 */ /* 0x004fc80000201000 */
[----:B------:R-:W-:Y:S01]  /*ad50*/  F2FP.BF16.F32.PACK_AB R0, RZ, R0 ;  /* 0x00000000ff00723e */ /* 0x000fe200000010ff */
[----:B------:R-:W-:Y:S06]  /*ad60*/  BRA `(.L_x_30272) ;  /* 0x0000000c00907947 */ /* 0x000fec0003800000 */
.L_x_30269:
        /* <DEDUP_REMOVED lines=10> */
.L_x_30274:
[----:B------:R-:W2:Y:S02]  /*ae10*/  LDG.E R2, desc[UR36][R2.64] ;  /* 0x0000002402027981 */ /* 0x000ea4000c1e1900 */
[----:B--2---:R-:W-:-:S04]  /*ae20*/  I2FP.F32.S32 R0, R2 ;  /* 0x0000000200007245 */ /* 0x004fc80000201400 */
[----:B------:R-:W-:Y:S01]  /*ae30*/  F2FP.BF16.F32.PACK_AB R0, RZ, R0 ;  /* 0x00000000ff00723e */ /* 0x000fe200000010ff */
[----:B------:R-:W-:Y:S06]  /*ae40*/  BRA `(.L_x_30272) ;  /* 0x0000000c00587947 */ /* 0x000fec0003800000 */
.L_x_30273:
[----:B------:R-:W2:Y:S02]  /*ae50*/  LDG.E.U16 R2, desc[UR36][R2.64] ;  /* 0x0000002402027981 */ /* 0x000ea4000c1e1500 */
[----:B--2---:R-:W0:Y:S02]  /*ae60*/  I2F.S16 R0, R2 ;  /* 0x0000000200007306 */ /* 0x004e240000101400 */
[----:B0-----:R-:W-:Y:S01]  /*ae70*/  F2FP.BF16.F32.PACK_AB R0, RZ, R0 ;  /* 0x00000000ff00723e */ /* 0x001fe200000010ff */
[----:B------:R-:W-:Y:S06]  /*ae80*/  BRA `(.L_x_30272) ;  /* 0x0000000c00487947 */ /* 0x000fec0003800000 */
.L_x_30268:
        /* <DEDUP_REMOVED lines=9> */
.L_x_30276:
[----:B------:R-:W2:Y:S02]  /*af20*/  LDG.E.U16 R0, desc[UR36][R2.64] ;  /* 0x0000002402007981 */ /* 0x000ea4000c1e1500 */
[----:B--2---:R-:W-:-:S05]  /*af30*/  HADD2.F32 R0, -RZ, R0.H0_H0 ;  /* 0x20000000ff007230 */ /* 0x004fca0000004100 */
[----:B------:R-:W-:Y:S01]  /*af40*/  F2FP.BF16.F32.PACK_AB R0, RZ, R0 ;  /* 0x00000000ff00723e */ /* 0x000fe200000010ff */
[----:B------:R-:W-:Y:S06]  /*af50*/  BRA `(.L_x_30272) ;  /* 0x0000000c00147947 */ /* 0x000fec0003800000 */
.L_x_30275:
        /* <DEDUP_REMOVED lines=9> */
.L_x_30278:
[----:B------:R-:W2:Y:S02]  /*aff0*/  LDG.E.U16 R2, desc[UR36][R2.64] ;  /* 0x0000002402027981 */ /* 0x000ea4000c1e1500 */
[----:B--2---:R-:W-:-:S05]  /*b000*/  HADD2.F32 R0, -RZ, R2.H0_H0 ;  /* 0x20000002ff007230 */ /* 0x004fca0000004100 */
[----:B------:R-:W-:Y:S01]  /*b010*/  F2FP.BF16.F32.PACK_AB R0, RZ, R0 ;  /* 0x00000000ff00723e */ /* 0x000fe200000010ff */
[----:B------:R-:W-:Y:S06]  /*b020*/  BRA `(.L_x_30272) ;  /* 0x0000000800e07947 */ /* 0x000fec0003800000 */
.L_x_30277:
        /* <DEDUP_REMOVED lines=8> */
.L_x_30267:
        /* <DEDUP_REMOVED lines=13> */
.L_x_30281:
        /* <DEDUP_REMOVED lines=8> */
.L_x_30280:
        /* <DEDUP_REMOVED lines=28> */
.L_x_30283:
        /* <DEDUP_REMOVED lines=15> */
.L_x_30282:
[----:B------:R0:W5:Y:S01]  /*b4b0*/  LDG.E.U16 R0, desc[UR36][R2.64] ;  /* 0x0000002402007981 */ /* 0x000162000c1e1500 */
[----:B------:R-:W-:Y:S05]  /*b4c0*/  BRA `(.L_x_30272) ;  /* 0x0000000400b87947 */ /* 0x000fea0003800000 */
.L_x_30279:
        /* <DEDUP_REMOVED lines=12> */
.L_x_30286:
        /* <DEDUP_REMOVED lines=21> */
.L_x_30290:
[----:B------:R-:W-:Y:S05]  /*b6e0*/  BSYNC B1 ;  /* 0x0000000000017941 */ /* 0x000fea0003800000 */
.L_x_30289:
[----:B------:R-:W-:Y:S01]  /*b6f0*/  LEA R3, R0, 0x3b800000, 0x17 ;  /* 0x3b80000000037811 */ /* 0x000fe200078eb8ff */
[----:B------:R-:W-:-:S05]  /*b700*/  IMAD.SHL.U32 R0, R2, 0x100000, RZ ;  /* 0x0010000002007824 */ /* 0x000fca00078e00ff */
[----:B------:R-:W-:-:S07]  /*b710*/  LOP3.LUT R0, R3, R0, R4, 0xfe, !PT ;  /* 0x0000000003007212 */ /* 0x000fce00078efe04 */
.L_x_30288:
[----:B------:R-:W-:Y:S05]  /*b720*/  BSYNC B0 ;  /* 0x0000000000007941 */ /* 0x000fea0003800000 */
.L_x_30287:
[----:B------:R-:W-:Y:S01]  /*b730*/  F2FP.BF16.F32.PACK_AB R0, RZ, R0 ;  /* 0x00000000ff00723e */ /* 0x000fe200000010ff */
[----:B------:R-:W-:Y:S06]  /*b740*/  BRA `(.L_x_30272) ;  /* 0x0000000400187947 */ /* 0x000fec0003800000 */
.L_x_30285:
        /* <DEDUP_REMOVED lines=21> */
.L_x_30294:
[----:B------:R-:W-:Y:S05]  /*b8a0*/  BSYNC B1 ;  /* 0x0000000000017941 */ /* 0x000fea0003800000 */
.L_x_30293:
[----:B------:R-:W-:Y:S01]  /*b8b0*/  LEA R3, R0, 0x37800000, 0x17 ;  /* 0x3780000000037811 */ /* 0x000fe200078eb8ff */
[----:B------:R-:W-:-:S05]  /*b8c0*/  IMAD.SHL.U32 R0, R2, 0x200000, RZ ;  /* 0x0020000002007824 */ /* 0x000fca00078e00ff */
[----:B------:R-:W-:-:S07]  /*b8d0*/  LOP3.LUT R0, R3, R0, R4, 0xfe, !PT ;  /* 0x0000000003007212 */ /* 0x000fce00078efe04 */
.L_x_30292:
[----:B------:R-:W-:Y:S05]  /*b8e0*/  BSYNC B0 ;  /* 0x0000000000007941 */ /* 0x000fea0003800000 */
.L_x_30291:
[----:B------:R-:W-:Y:S01]  /*b8f0*/  F2FP.BF16.F32.PACK_AB R0, RZ, R0 ;  /* 0x00000000ff00723e */ /* 0x000fe200000010ff */
[----:B------:R-:W-:Y:S06]  /*b900*/  BRA `(.L_x_30272) ;  /* 0x0000000000a87947 */ /* 0x000fec0003800000 */
.L_x_30284:
        /* <DEDUP_REMOVED lines=14> */
.L_x_30298:
[----:B------:R-:W-:Y:S05]  /*b9f0*/  BSYNC B0 ;  /* 0x0000000000007941 */ /* 0x000fea0003800000 */
.L_x_30297:
[----:B------:R-:W-:Y:S01]  /*ba00*/  F2FP.BF16.F32.PACK_AB R0, RZ, R0 ;  /* 0x00000000ff00723e */ /* 0x000fe200000010ff */
[----:B------:R-:W-:Y:S06]  /*ba10*/  BRA `(.L_x_30272) ;  /* 0x0000000000647947 */ /* 0x000fec0003800000 */
.L_x_30271:
        /* <DEDUP_REMOVED lines=16> */
.L_x_30299:
[----:B------:R-:W-:Y:S01]  /*bb20*/  PRMT R0, RZ, 0x7610, R0 ;  /* 0x00007610ff007816 */ /* 0x000fe20000000000 */
[----:B------:R-:W-:Y:S06]  /*bb30*/  BRA `(.L_x_30272) ;  /* 0x00000000001c7947 */ /* 0x000fec0003800000 */
.L_x_30296:
[----:B------:R-:W2:Y:S02]  /*bb40*/  LDG.E.64 R2, desc[UR36][R2.64] ;  /* 0x0000002402027981 */ /* 0x000ea4000c1e1b00 */
[----:B--2---:R-:W0:Y:S02]  /*bb50*/  I2F.U64 R0, R2 ;  /* 0x0000000200007312 */ /* 0x004e240000301000 */
[----:B0-----:R-:W-:Y:S01]  /*bb60*/  F2FP.BF16.F32.PACK_AB R0, RZ, R0 ;  /* 0x00000000ff00723e */ /* 0x001fe200000010ff */
[----:B------:R-:W-:Y:S06]  /*bb70*/  BRA `(.L_x_30272) ;  /* 0x00000000000c7947 */ /* 0x000fec0003800000 */
.L_x_30295:
[----:B------:R-:W2:Y:S02]  /*bb80*/  LDG.E R2, desc[UR36][R2.64] ;  /* 0x0000002402027981 */ /* 0x000ea4000c1e1900 */
[----:B--2---:R-:W-:-:S04]  /*bb90*/  I2FP.F32.U32 R0, R2 ;  /* 0x0000000200007245 */ /* 0x004fc80000201000 */
[----:B------:R-:W-:-:S07]  /*bba0*/  F2FP.BF16.F32.PACK_AB R0, RZ, R0 ;  /* 0x00000000ff00723e */ /* 0x000fce00000010ff */
.L_x_30272:
        /* <DEDUP_REMOVED lines=20> */
.L_x_30303:
[----:B-1----:R-:W-:-:S06]  /*bcf0*/  IMAD.U32 R3, R3, 0x10000, RZ ;  /* 0x0001000003037824 */ /* 0x002fcc00078e00ff */
[----:B------:R-:W0:Y:S02]  /*bd00*/  F2I.S64.TRUNC R2, R3 ;  /* 0x0000000300027311 */ /* 0x000e24000020d900 */
[----:B0-----:R-:W-:Y:S01]  /*bd10*/  STG.E.U8 desc[UR36][R16.64], R2 ;  /* 0x0000000210007986 */ /* 0x001fe2000c101124 */
[----:B------:R-:W-:Y:S05]  /*bd20*/  EXIT ;  /* 0x000000000000794d */ /* 0x000fea0003800000 */
.L_x_30302:
        /* <DEDUP_REMOVED lines=10> */
.L_x_30306:
[----:B-1----:R-:W-:-:S06]  /*bdd0*/  IMAD.U32 R3, R3, 0x10000, RZ ;  /* 0x0001000003037824 */ /* 0x002fcc00078e00ff */
[----:B------:R-:W0:Y:S02]  /*bde0*/  F2I.FTZ.TRUNC.NTZ R3, R3 ;  /* 0x0000000300037305 */ /* 0x000e24000021f100 */
[----:B0-----:R-:W-:Y:S01]  /*bdf0*/  STG.E desc[UR36][R16.64], R3 ;  /* 0x0000000310007986 */ /* 0x001fe2000c101924 */
[----:B------:R-:W-:Y:S05]  /*be00*/  EXIT ;  /* 0x000000000000794d */ /* 0x000fea0003800000 */
.L_x_30305:
[----:B-1----:R-:W-:-:S06]  /*be10*/  IMAD.U32 R3, R3, 0x10000, RZ ;  /* 0x0001000003037824 */ /* 0x002fcc00078e00ff */
[----:B------:R-:W0:Y:S02]  /*be20*/  F2I.FTZ.TRUNC.NTZ R3, R3 ;  /* 0x0000000300037305 */ /* 0x000e24000021f100 */
[----:B0-----:R-:W-:Y:S01]  /*be30*/  STG.E.U16 desc[UR36][R16.64], R3 ;  /* 0x0000000310007986 */ /* 0x001fe2000c101524 */
[----:B------:R-:W-:Y:S05]  /*be40*/  EXIT ;  /* 0x000000000000794d */ /* 0x000fea0003800000 */
.L_x_30301:
        /* <DEDUP_REMOVED lines=9> */
.L_x_30308:
[----:B-1----:R-:W-:-:S05]  /*bee0*/  IMAD.U32 R0, R3, 0x10000, RZ ;  /* 0x0001000003007824 */ /* 0x002fca00078e00ff */
[----:B------:R-:W-:-:S05]  /*bef0*/  F2FP.F16.F32.PACK_AB R0, RZ, R0 ;  /* 0x00000000ff00723e */ /* 0x000fca00000000ff */
[----:B------:R-:W-:Y:S01]  /*bf00*/  STG.E.U16 desc[UR36][R16.64], R0 ;  /* 0x0000000010007986 */ /* 0x000fe2000c101524 */
[----:B------:R-:W-:Y:S05]  /*bf10*/  EXIT ;  /* 0x000000000000794d */ /* 0x000fea0003800000 */
.L_x_30307:
        /* <DEDUP_REMOVED lines=10> */
.L_x_30310:
[----:B-1----:R-:W-:-:S05]  /*bfc0*/  IMAD.U32 R3, R3, 0x10000, RZ ;  /* 0x0001000003037824 */ /* 0x002fca00078e00ff */
[----:B------:R-:W-:-:S04]  /*bfd0*/  F2FP.F16.F32.PACK_AB R3, RZ, R3 ;  /* 0x00000003ff03723e */ /* 0x000fc800000000ff */
[----:B------:R-:W-:-:S05]  /*bfe0*/  PRMT R3, R3, 0x5410, RZ ;  /* 0x0000541003037816 */ /* 0x000fca00000000ff */
[----:B------:R-:W-:Y:S01]  /*bff0*/  STG.E desc[UR36][R16.64], R3 ;  /* 0x0000000310007986 */ /* 0x000fe2000c101924 */
[----:B------:R-:W-:Y:S05]  /*c000*/  EXIT ;  /* 0x000000000000794d */ /* 0x000fea0003800000 */
.L_x_30309:
[----:B-1----:R-:W-:-:S04]  /*c010*/  IMAD.U32 R2, R3, 0x10000, RZ ;  /* 0x0001000003027824 */ /* 0x002fc800078e00ff */
[----:B------:R-:W-:-:S06]  /*c020*/  FMUL.FTZ R2, R2, 1 ;  /* 0x3f80000002027820 */ /* 0x000fcc0000410000 */
[----:B------:R-:W0:Y:S02]  /*c030*/  F2F.F64.F32 R2, R2 ;  /* 0x0000000200027310 */ /* 0x000e240000201800 */
[----:B0-----:R-:W-:Y:S01]  /*c040*/  STG.E.64 desc[UR36][R16.64], R2 ;  /* 0x0000000210007986 */ /* 0x001fe2000c101b24 */
[----:B------:R-:W-:Y:S05]  /*c050*/  EXIT ;  /* 0x000000000000794d */ /* 0x000fea0003800000 */
.L_x_30300:
        /* <DEDUP_REMOVED lines=13> */
.L_x_30313:
[----:B-1----:R-:W-:Y:S01]  /*c130*/  IMAD.U32 R3, R3, 0x10000, RZ ;  /* 0x0001000003037824 */ /* 0x002fe200078e00ff */
[----:B------:R-:W-:-:S03]  /*c140*/  CS2R R6, SRZ ;  /* 0x0000000000067805 */ /* 0x000fc6000001ff00 */
[----:B------:R-:W-:-:S04]  /*c150*/  FMUL.FTZ R3, R3, 1 ;  /* 0x3f80000003037820 */ /* 0x000fc80000410000 */
[----:B------:R-:W0:Y:S02]  /*c160*/  F2F.F64.F32 R4, R3 ;  /* 0x0000000300047310 */ /* 0x000e240000201800 */
[----:B0-----:R-:W-:Y:S01]  /*c170*/  STG.E.128 desc[UR36][R16.64], R4 ;  /* 0x0000000410007986 */ /* 0x001fe2000c101d24 */
[----:B------:R-:W-:Y:S05]  /*c180*/  EXIT ;  /* 0x000000000000794d */ /* 0x000fea0003800000 */
.L_x_30312:
        /* <DEDUP_REMOVED lines=21> */
.L_x_30317:
[----:B------:R-:W-:Y:S05]  /*c2e0*/  BSYNC B0 ;  /* 0x0000000000007941 */ /* 0x000fea0003800000 */
.L_x_30316:
[----:B------:R-:W-:-:S05]  /*c2f0*/  LOP3.LUT R3, R0, R3, RZ, 0xfc, !PT ;  /* 0x0000000300037212 */ /* 0x000fca00078efcff */
[----:B------:R-:W-:Y:S01]  /*c300*/  STG.E.U8 desc[UR36][R16.64], R3 ;  /* 0x0000000310007986 */ /* 0x000fe2000c101124 */
[----:B------:R-:W-:Y:S05]  /*c310*/  EXIT ;  /* 0x000000000000794d */ /* 0x000fea0003800000 */
.L_x_30315:
        /* <DEDUP_REMOVED lines=13> */
.L_x_30319:
[----:B------:R-:W-:Y:S01]  /*c3f0*/  IMAD.MOV.U32 R0, RZ, RZ, 0x7f ;  /* 0x0000007fff007424 */ /* 0x000fe200078e00ff */
[----:B------:R-:W-:-:S04]  /*c400*/  ISETP.GT.U32.AND P0, PT, R2, 0x7f800000, PT ;  /* 0x7f8000000200780c */ /* 0x000fc80003f04070 */
[----:B------:R-:W-:-:S09]  /*c410*/  SEL R0, R0, 0x7c, P0 ;  /* 0x0000007c00007807 */ /* 0x000fd20000000000 */
.L_x_30320:
[----:B------:R-:W-:Y:S05]  /*c420*/  BSYNC B0 ;  /* 0x0000000000007941 */ /* 0x000fea0003800000 */
.L_x_30318:
[----:B------:R-:W-:-:S04]  /*c430*/  LOP3.LUT R2, R3, 0x80000000, RZ, 0xc0, !PT ;  /* 0x8000000003027812 */ /* 0x000fc800078ec0ff */
[----:B------:R-:W-:-:S04]  /*c440*/  SHF.R.U32.HI R3, RZ, 0x18, R2 ;  /* 0x00000018ff037819 */ /* 0x000fc80000011602 */
[----:B------:R-:W-:-:S05]  /*c450*/  LOP3.LUT R3, R0, R3, RZ, 0xfc, !PT ;  /* 0x0000000300037212 */ /* 0x000fca00078efcff */
[----:B------:R-:W-:Y:S01]  /*c460*/  STG.E.U8 desc[UR36][R16.64], R3 ;  /* 0x0000000310007986 */ /* 0x000fe2000c101124 */
[----:B------:R-:W-:Y:S05]  /*c470*/  EXIT ;  /* 0x000000000000794d */ /* 0x000fea0003800000 */
.L_x_30314:
[----:B-1----:R-:W-:Y:S01]  /*c480*/  STG.E.U16 desc[UR36][R16.64], R3 ;  /* 0x0000000310007986 */ /* 0x002fe2000c101524 */
[----:B------:R-:W-:Y:S05]  /*c490*/  EXIT ;  /* 0x000000000000794d */ /* 0x000fea0003800000 */
.L_x_30311:
        /* <DEDUP_REMOVED lines=12> */
.L_x_30323:
        /* <DEDUP_REMOVED lines=17> */
.L_x_30326:
[----:B------:R-:W-:-:S04]  /*c670*/  LOP3.LUT R2, R3, 0x80000000, RZ, 0xc0, !PT ;  /* 0x8000000003027812 */ /* 0x000fc800078ec0ff */
[----:B------:R-:W-:-:S04]  /*c680*/  SHF.R.U32.HI R3, RZ, 0x18, R2 ;  /* 0x00000018ff037819 */ /* 0x000fc80000011602 */
[----:B------:R-:W-:-:S04]  /*c690*/  LOP3.LUT R0, R0, R3, RZ, 0xfc, !PT ;  /* 0x0000000300007212 */ /* 0x000fc800078efcff */
[----:B------:R-:W-:-:S07]  /*c6a0*/  PRMT R8, R0, 0x7610, R8 ;  /* 0x0000761000087816 */ /* 0x000fce0000000008 */
.L_x_30325:
[----:B------:R-:W-:Y:S05]  /*c6b0*/  BSYNC B0 ;  /* 0x0000000000007941 */ /* 0x000fea0003800000 */
.L_x_30324:
[----:B------:R-:W-:Y:S01]  /*c6c0*/  STG.E.U8 desc[UR36][R16.64], R8 ;  /* 0x0000000810007986 */ /* 0x000fe2000c101124 */
[----:B------:R-:W-:Y:S05]  /*c6d0*/  EXIT ;  /* 0x000000000000794d */ /* 0x000fea0003800000 */
.L_x_30322:
        /* <DEDUP_REMOVED lines=17> */
.L_x_30329:
[----:B------:R-:W-:-:S04]  /*c7f0*/  LOP3.LUT R2, R3, 0x80000000, RZ, 0xc0, !PT ;  /* 0x8000000003027812 */ /* 0x000fc800078ec0ff */
[----:B------:R-:W-:-:S04]  /*c800*/  SHF.R.U32.HI R3, RZ, 0x18, R2 ;  /* 0x00000018ff037819 */ /* 0x000fc80000011602 */
[----:B------:R-:W-:-:S04]  /*c810*/  LOP3.LUT R0, R0, R3, RZ, 0xfc, !PT ;  /* 0x0000000300007212 */ /* 0x000fc800078efcff */
[----:B------:R-:W-:-:S07]  /*c820*/  PRMT R8, R0, 0x7610, R8 ;  /* 0x0000761000087816 */ /* 0x000fce0000000008 */
.L_x_30328:
[----:B------:R-:W-:Y:S05]  /*c830*/  BSYNC B0 ;  /* 0x0000000000007941 */ /* 0x000fea0003800000 */
.L_x_30327:
[----:B------:R-:W-:Y:S01]  /*c840*/  STG.E.U8 desc[UR36][R16.64], R8 ;  /* 0x0000000810007986 */ /* 0x000fe2000c101124 */
[----:B------:R-:W-:Y:S05]  /*c850*/  EXIT ;  /* 0x000000000000794d */ /* 0x000fea0003800000 */
.L_x_30321:
        /* <DEDUP_REMOVED lines=22> */
.L_x_30304:
        /* <DEDUP_REMOVED lines=16> */
.L_x_30332:
[----:B------:R-:W-:Y:S05]  /*cac0*/  EXIT ;  /* 0x000000000000794d */ /* 0x000fea0003800000 */
.L_x_30331:
[----:B-1----:R-:W-:-:S06]  /*cad0*/  IMAD.U32 R3, R3, 0x10000, RZ ;  /* 0x0001000003037824 */ /* 0x002fcc00078e00ff */
[----:B------:R-:W0:Y:S02]  /*cae0*/  F2I.U64.TRUNC R2, R3 ;  /* 0x0000000300027311 */ /* 0x000e24000020d800 */
[----:B0-----:R-:W-:Y:S01]  /*caf0*/  STG.E.64 desc[UR36][R16.64], R2 ;  /* 0x0000000210007986 */ /* 0x001fe2000c101b24 */
[----:B------:R-:W-:Y:S05]  /*cb00*/  EXIT ;  /* 0x000000000000794d */ /* 0x000fea0003800000 */
.L_x_30330:
[----:B-1----:R-:W-:-:S06]  /*cb10*/  IMAD.U32 R3, R3, 0x10000, RZ ;  /* 0x0001000003037824 */ /* 0x002fcc00078e00ff */
[----:B------:R-:W0:Y:S02]  /*cb20*/  F2I.FTZ.U32.TRUNC.NTZ R3, R3 ;  /* 0x0000000300037305 */ /* 0x000e24000021f000 */
[----:B0-----:R-:W-:Y:S01]  /*cb30*/  STG.E desc[UR36][R16.64], R3 ;  /* 0x0000000310007986 */ /* 0x001fe2000c101924 */
[----:B------:R-:W-:Y:S05]  /*cb40*/  EXIT ;  /* 0x000000000000794d */ /* 0x000fea0003800000 */
.L_x_30333:
        /* <DEDUP_REMOVED lines=11> */
.L_x_36445:


//--------------------- .text._ZN2at6native27unrolled_elementwise_kernelIZZZNS0_15exp_kernel_cudaERNS_18TensorIteratorBaseEENKUlvE0_clEvENKUlvE2_clEvEUlN3c108BFloat16EE_St5arrayIPcLm2EELi4E23TrivialOffsetCalculatorILi1EjESD_NS0_6memory12LoadWithCastILi1EEENSE_13StoreWithCastILi1EEEEEviT_T0_T2_T3_T4_T5_ --------------------------
	.section	.text._ZN2at6native27unrolled_elementwise_kernelIZZZNS0_15exp_kernel_cudaERNS_18TensorIteratorBaseEENKUlvE0_clEvENKUlvE2_clEvEUlN3c108BFloat16EE_St5arrayIPcLm2EELi4E23TrivialOffsetCalculatorILi1EjESD_NS0_6memory12LoadWithCastILi1EEENSE_13StoreWithCastILi1EEEEEviT_T0_T2_T3_T4_T5_,"ax",@progbits
	.align	128
        .global         _ZN2at6native27unrolled_elementwise_kernelIZZZNS0_15exp_kernel_cudaERNS_18TensorIteratorBaseEENKUlvE0_clEvENKUlvE2_clEvEUlN3c108BFloat16EE_St5arrayIPcLm2EELi4E23TrivialOffsetCalculatorILi1EjESD_NS0_6memory12LoadWithCastILi1EEENSE_13StoreWithCastILi1EEEEEviT_T0_T2_T3_T4_T5_
        .type           _ZN2at6native27unrolled_elementwise_kernelIZZZNS0_15exp_kernel_cudaERNS_18TensorIteratorBaseEENKUlvE0_clEvENKUlvE2_clEvEUlN3c108BFloat16EE_St5arrayIPcLm2EELi4E23TrivialOffsetCalculatorILi1EjESD_NS0_6memory12LoadWithCastILi1EEENSE_13StoreWithCastILi1EEEEEviT_T0_T2_T3_T4_T5_,@function
        .size           _ZN2at6native27unrolled_elementwise_kernelIZZZNS0_15exp_kernel_cudaERNS_18TensorIteratorBaseEENKUlvE0_clEvENKUlvE2_clEvEUlN3c108BFloat16EE_St5arrayIPcLm2EELi4E23TrivialOffsetCalculatorILi1EjESD_NS0_6memory12LoadWithCastILi1EEENSE_13StoreWithCastILi1EEEEEviT_T0_T2_T3_T4_T5_,(.L_x_36446 - _ZN2at6native27unrolled_elementwise_kernelIZZZNS0_15exp_kernel_cudaERNS_18TensorIteratorBaseEENKUlvE0_clEvENKUlvE2_clEvEUlN3c108BFloat16EE_St5arrayIPcLm2EELi4E23TrivialOffsetCalculatorILi1EjESD_NS0_6memory12LoadWithCastILi1EEENSE_13StoreWithCastILi1EEEEEviT_T0_T2_T3_T4_T5_)
        .other          _ZN2at6native27unrolled_elementwise_kernelIZZZNS0_15exp_kernel_cudaERNS_18TensorIteratorBaseEENKUlvE0_clEvENKUlvE2_clEvEUlN3c108BFloat16EE_St5arrayIPcLm2EELi4E23TrivialOffsetCalculatorILi1EjESD_NS0_6memory12LoadWithCastILi1EEENSE_13StoreWithCastILi1EEEEEviT_T0_T2_T3_T4_T5_,@"STO_CUDA_ENTRY STV_DEFAULT"
_ZN2at6native27unrolled_elementwise_kernelIZZZNS0_15exp_kernel_cudaERNS_18TensorIteratorBaseEENKUlvE0_clEvENKUlvE2_clEvEUlN3c108BFloat16EE_St5arrayIPcLm2EELi4E23TrivialOffsetCalculatorILi1EjESD_NS0_6memory12LoadWithCastILi1EEENSE_13StoreWithCastILi1EEEEEviT_T0_T2_T3_T4_T5_:
.text._ZN2at6native27unrolled_elementwise_kernelIZZZNS0_15exp_kernel_cudaERNS_18TensorIteratorBaseEENKUlvE0_clEvENKUlvE2_clEvEUlN3c108BFloat16EE_St5arrayIPcLm2EELi4E23TrivialOffsetCalculatorILi1EjESD_NS0_6memory12LoadWithCastILi1EEENSE_13StoreWithCastILi1EEEEEviT_T0_T2_T3_T4_T5_:
        /* <DEDUP_REMOVED lines=34> */
.L_x_30339:
[----:B------:R-:W2:Y:S02]  /*0220*/  LDG.E.U8 R4, desc[UR36][R4.64] ;  /* 0x0000002404047981 */ /* 0x000ea4000c1e1100 */
[----:B--2---:R-:W-:-:S04]  /*0230*/  I2FP.F32.U32 R0, R4 ;  /* 0x0000000400007245 */ /* 0x004fc80000201000 */
[----:B------:R-:W-:-:S04]  /*0240*/  F2FP.BF16.F32.PACK_AB R0, RZ, R0 ;  /* 0x00000000ff00723e */ /* 0x000fc800000010ff */
[----:B------:R-:W-:Y:S01]  /*0250*/  PRMT R19, R0, 0x7610, R19 ;  /* 0x0000761000137816 */ /* 0x000fe20000000013 */
[----:B------:R-:W-:Y:S06]  /*0260*/  BRA `(.L_x_30341) ;  /* 0x0000000c00cc7947 */ /* 0x000fec0003800000 */
.L_x_30338:
        /* <DEDUP_REMOVED lines=11> */
.L_x_30343:
[----:B------:R-:W2:Y:S02]  /*0320*/  LDG.E R4, desc[UR36][R4.64] ;  /* 0x0000002404047981 */ /* 0x000ea4000c1e1900 */
[----:B--2---:R-:W-:-:S04]  /*0330*/  I2FP.F32.S32 R0, R4 ;  /* 0x0000000400007245 */ /* 0x004fc80000201400 */
[----:B------:R-:W-:-:S04]  /*0340*/  F2FP.BF16.F32.PACK_AB R0, RZ, R0 ;  /* 0x00000000ff00723e */ /* 0x000fc800000010ff */
[----:B------:R-:W-:Y:S01]  /*0350*/  PRMT R19, R0, 0x7610, R19 ;  /* 0x0000761000137816 */ /* 0x000fe20000000013 */
[----:B------:R-:W-:Y:S06]  /*0360*/  BRA `(.L_x_30341) ;  /* 0x0000000c008c7947 */ /* 0x000fec0003800000 */
.L_x_30342:
[----:B------:R-:W2:Y:S02]  /*0370*/  LDG.E.U16 R4, desc[UR36][R4.64] ;  /* 0x0000002404047981 */ /* 0x000ea4000c1e1500 */
[----:B--2---:R-:W0:Y:S02]  /*0380*/  I2F.S16 R0, R4 ;  /* 0x0000000400007306 */ /* 0x004e240000101400 */
[----:B0-----:R-:W-:-:S04]  /*0390*/  F2FP.BF16.F32.PACK_AB R0, RZ, R0 ;  /* 0x00000000ff00723e */ /* 0x001fc800000010ff */
[----:B------:R-:W-:Y:S01]  /*03a0*/  PRMT R19, R0, 0x7610, R19 ;  /* 0x0000761000137816 */ /* 0x000fe20000000013 */
[----:B------:R-:W-:Y:S06]  /*03b0*/  BRA `(.L_x_30341) ;  /* 0x0000000c00787947 */ /* 0x000fec0003800000 */
.L_x_30337:
        /* <DEDUP_REMOVED lines=9> */
.L_x_30345:
[----:B------:R-:W2:Y:S02]  /*0450*/  LDG.E.U16 R0, desc[UR36][R4.64] ;  /* 0x0000002404007981 */ /* 0x000ea4000c1e1500 */
[----:B--2---:R-:W-:-:S05]  /*0460*/  HADD2.F32 R0, -RZ, R0.H0_H0 ;  /* 0x20000000ff007230 */ /* 0x004fca0000004100 */
[----:B------:R-:W-:-:S04]  /*0470*/  F2FP.BF16.F32.PACK_AB R0, RZ, R0 ;  /* 0x00000000ff00723e */ /* 0x000fc800000010ff */
[----:B------:R-:W-:Y:S01]  /*0480*/  PRMT R19, R0, 0x7610, R19 ;  /* 0x0000761000137816 */ /* 0x000fe20000000013 */
[----:B------:R-:W-:Y:S06]  /*0490*/  BRA `(.L_x_30341) ;  /* 0x0000000c00407947 */ /* 0x000fec0003800000 */
.L_x_30344:
        /* <DEDUP_REMOVED lines=9> */
.L_x_30347:
[----:B------:R-:W2:Y:S02]  /*0530*/  LDG.E.U16 R4, desc[UR36][R4.64] ;  /* 0x0000002404047981 */ /* 0x000ea4000c1e1500 */
[----:B--2---:R-:W-:-:S05]  /*0540*/  HADD2.F32 R0, -RZ, R4.H0_H0 ;  /* 0x20000004ff007230 */ /* 0x004fca0000004100 */
[----:B------:R-:W-:-:S04]  /*0550*/  F2FP.BF16.F32.PACK_AB R0, RZ, R0 ;  /* 0x00000000ff00723e */ /* 0x000fc800000010ff */
[----:B------:R-:W-:Y:S01]  /*0560*/  PRMT R19, R0, 0x7610, R19 ;  /* 0x0000761000137816 */ /* 0x000fe20000000013 */
[----:B------:R-:W-:Y:S06]  /*0570*/  BRA `(.L_x_30341) ;  /* 0x0000000c00087947 */ /* 0x000fec0003800000 */
.L_x_30346:
        /* <DEDUP_REMOVED lines=9> */
.L_x_30336:
        /* <DEDUP_REMOVED lines=14> */
.L_x_30350:
        /* <DEDUP_REMOVED lines=9> */
.L_x_30349:
        /* <DEDUP_REMOVED lines=28> */
.L_x_30352:
        /* <DEDUP_REMOVED lines=16> */
.L_x_30351:
[----:B------:R0:W5:Y:S01]  /*0a40*/  LDG.E.U16 R19, desc[UR36][R4.64] ;  /* 0x0000002404137981 */ /* 0x000162000c1e1500 */
[----:B------:R-:W-:Y:S05]  /*0a50*/  BRA `(.L_x_30341) ;  /* 0x0000000400d07947 */ /* 0x000fea0003800000 */
.L_x_30348:
        /* <DEDUP_REMOVED lines=13> */
.L_x_30355:
        /* <DEDUP_REMOVED lines=21> */
.L_x_30359:
[----:B------:R-:W-:Y:S05]  /*0c80*/  BSYNC B1 ;  /* 0x0000000000017941 */ /* 0x000fea0003800000 */
.L_x_30358:
[----:B------:R-:W-:Y:S01]  /*0c90*/  LEA R5, R0, 0x3b800000, 0x17 ;  /* 0x3b80000000057811 */ /* 0x000fe200078eb8ff */
[----:B------:R-:W-:-:S05]  /*0ca0*/  IMAD.SHL.U32 R0, R3, 0x100000, RZ ;  /* 0x0010000003007824 */ /* 0x000fca00078e00ff */
[----:B------:R-:W-:-:S07]  /*0cb0*/  LOP3.LUT R0, R5, R0, R6, 0xfe, !PT ;  /* 0x0000000005007212 */ /* 0x000fce00078efe06 */
.L_x_30357:
[----:B------:R-:W-:Y:S05]  /*0cc0*/  BSYNC B0 ;  /* 0x0000000000007941 */ /* 0x000fea0003800000 */
.L_x_30356:
[----:B------:R-:W-:-:S04]  /*0cd0*/  F2FP.BF16.F32.PACK_AB R0, RZ, R0 ;  /* 0x00000000ff00723e */ /* 0x000fc800000010ff */
[----:B------:R-:W-:Y:S01]  /*0ce0*/  PRMT R19, R0, 0x7610, R19 ;  /* 0x0000761000137816 */ /* 0x000fe20000000013 */
[----:B------:R-:W-:Y:S06]  /*0cf0*/  BRA `(.L_x_30341) ;  /* 0x0000000400287947 */ /* 0x000fec0003800000 */
.L_x_30354:
        /* <DEDUP_REMOVED lines=21> */
.L_x_30363:
[----:B------:R-:W-:Y:S05]  /*0e50*/  BSYNC B1 ;  /* 0x0000000000017941 */ /* 0x000fea0003800000 */
.L_x_30362:
[----:B------:R-:W-:Y:S01]  /*0e60*/  LEA R5, R0, 0x37800000, 0x17 ;  /* 0x3780000000057811 */ /* 0x000fe200078eb8ff */
[----:B------:R-:W-:-:S05]  /*0e70*/  IMAD.SHL.U32 R0, R3, 0x200000, RZ ;  /* 0x0020000003007824 */ /* 0x000fca00078e00ff */
[----:B------:R-:W-:-:S07]  /*0e80*/  LOP3.LUT R0, R5, R0, R6, 0xfe, !PT ;  /* 0x0000000005007212 */ /* 0x000fce00078efe06 */
.L_x_30361:
[----:B------:R-:W-:Y:S05]  /*0e90*/  BSYNC B0 ;  /* 0x0000000000007941 */ /* 0x000fea0003800000 */
.L_x_30360:
[----:B------:R-:W-:-:S04]  /*0ea0*/  F2FP.BF16.F32.PACK_AB R0, RZ, R0 ;  /* 0x00000000ff00723e */ /* 0x000fc800000010ff */
[----:B------:R-:W-:Y:S01]  /*0eb0*/  PRMT R19, R0, 0x7610, R19 ;  /* 0x0000761000137816 */ /* 0x000fe20000000013 */
[----:B------:R-:W-:Y:S06]  /*0ec0*/  BRA `(.L_x_30341) ;  /* 0x0000000000b47947 */ /* 0x000fec0003800000 */
.L_x_30353:
        /* <DEDUP_REMOVED lines=14> */
.L_x_30367:
[----:B------:R-:W-:Y:S05]  /*0fb0*/  BSYNC B0 ;  /* 0x0000000000007941 */ /* 0x000fea0003800000 */
.L_x_30366:
[----:B------:R-:W-:-:S04]  /*0fc0*/  F2FP.BF16.F32.PACK_AB R0, RZ, R0 ;  /* 0x00000000ff00723e */ /* 0x000fc800000010ff */
[----:B------:R-:W-:Y:S01]  /*0fd0*/  PRMT R19, R0, 0x7610, R19 ;  /* 0x0000761000137816 */ /* 0x000fe20000000013 */
[----:B------:R-:W-:Y:S06]  /*0fe0*/  BRA `(.L_x_30341) ;  /* 0x00000000006c7947 */ /* 0x000fec0003800000 */
.L_x_30340:
        /* <DEDUP_REMOVED lines=16> */
.L_x_30368:
[----:B------:R-:W-:Y:S01]  /*10f0*/  PRMT R19, RZ, 0x7610, R19 ;  /* 0x00007610ff137816 */ /* 0x000fe20000000013 */
[----:B------:R-:W-:Y:S06]  /*1100*/  BRA `(.L_x_30341) ;  /* 0x0000000000247947 */ /* 0x000fec0003800000 */
.L_x_30365:
[----:B------:R-:W2:Y:S02]  /*1110*/  LDG.E.64 R4, desc[UR36][R4.64] ;  /* 0x0000002404047981 */ /* 0x000ea4000c1e1b00 */
[----:B--2---:R-:W0:Y:S02]  /*1120*/  I2F.U64 R0, R4 ;  /* 0x0000000400007312 */ /* 0x004e240000301000 */
[----:B0-----:R-:W-:-:S04]  /*1130*/  F2FP.BF16.F32.PACK_AB R0, RZ, R0 ;  /* 0x00000000ff00723e */ /* 0x001fc800000010ff */
[----:B------:R-:W-:Y:S01]  /*1140*/  PRMT R19, R0, 0x7610, R19 ;  /* 0x0000761000137816 */ /* 0x000fe20000000013 */
[----:B------:R-:W-:Y:S06]  /*1150*/  BRA `(.L_x_30341) ;  /* 0x0000000000107947 */ /* 0x000fec0003800000 */
.L_x_30364:
[----:B------:R-:W2:Y:S02]  /*1160*/  LDG.E R4, desc[UR36][R4.64] ;  /* 0x0000002404047981 */ /* 0x000ea4000c1e1900 */
[----:B--2---:R-:W-:-:S04]  /*1170*/  I2FP.F32.U32 R0, R4 ;  /* 0x0000000400007245 */ /* 0x004fc80000201000 */
[----:B------:R-:W-:-:S04]  /*1180*/  F2FP.BF16.F32.PACK_AB R0, RZ, R0 ;  /* 0x00000000ff00723e */ /* 0x000fc800000010ff */
[----:B------:R-:W-:-:S07]  /*1190*/  PRMT R19, R0, 0x7610, R19 ;  /* 0x0000761000137816 */ /* 0x000fce0000000013 */
.L_x_30341:
[----:B------:R-:W1:Y:S02]  /*11a0*/  S2R R23, SR_TID.X ;  /* 0x0000000000177919 */ /* 0x000e640000002100 */
[----:B-1----:R-:W-:-:S07]  /*11b0*/  VIADD R23, R23, 0x80 ;  /* 0x0000008017177836 */ /* 0x002fce0000000000 */
.L_x_30335:
[----:B------:R-:W-:Y:S05]  /*11c0*/  BSYNC B6 ;  /* 0x0000000000067941 */ /* 0x000fea0003800000 */
.L_x_30334:
        /* <DEDUP_REMOVED lines=26> */
.L_x_30374:
[----:B------:R-:W2:Y:S02]  /*1370*/  LDG.E.U8 R4, desc[UR36][R4.64] ;  /* 0x0000002404047981 */ /* 0x000ea4000c1e1100 */
[----:B--2---:R-:W-:-:S04]  /*1380*/  I2FP.F32.U32 R0, R4 ;  /* 0x0000000400007245 */ /* 0x004fc80000201000 */
[----:B------:R-:W-:-:S04]  /*1390*/  F2FP.BF16.F32.PACK_AB R0, RZ, R0 ;  /* 0x00000000ff00723e */ /* 0x000fc800000010ff */
[----:B------:R-:W-:Y:S01]  /*13a0*/  PRMT R17, R0, 0x7610, R17 ;  /* 0x0000761000117816 */ /* 0x000fe20000000011 */
[----:B------:R-:W-:Y:S06]  /*13b0*/  BRA `(.L_x_30376) ;  /* 0x0000000c00c87947 */ /* 0x000fec0003800000 */
.L_x_30373:
        /* <DEDUP_REMOVED lines=11> */
.L_x_30378:
[----:B------:R-:W2:Y:S02]  /*1470*/  LDG.E R4, desc[UR36][R4.64] ;  /* 0x0000002404047981 */ /* 0x000ea4000c1e1900 */
[----:B--2---:R-:W-:-:S04]  /*1480*/  I2FP.F32.S32 R0, R4 ;  /* 0x0000000400007245 */ /* 0x004fc80000201400 */
[----:B------:R-:W-:-:S04]  /*1490*/  F2FP.BF16.F32.PACK_AB R0, RZ, R0 ;  /* 0x00000000ff00723e */ /* 0x000fc800000010ff */
[----:B------:R-:W-:Y:S01]  /*14a0*/  PRMT R17, R0, 0x7610, R17 ;  /* 0x0000761000117816 */ /* 0x000fe20000000011 */
[----:B------:R-:W-:Y:S06]  /*14b0*/  BRA `(.L_x_30376) ;  /* 0x0000000c00887947 */ /* 0x000fec0003800000 */
.L_x_30377:
[----:B------:R-:W2:Y:S02]  /*14c0*/  LDG.E.U16 R4, desc[UR36][R4.64] ;  /* 0x0000002404047981 */ /* 0x000ea4000c1e1500 */
[----:B--2---:R-:W0:Y:S02]  /*14d0*/  I2F.S16 R0, R4 ;  /* 0x0000000400007306 */ /* 0x004e240000101400 */
[----:B0-----:R-:W-:-:S04]  /*14e0*/  F2FP.BF16.F32.PACK_AB R0, RZ, R0 ;  /* 0x00000000ff00723e */ /* 0x001fc800000010ff */
[----:B------:R-:W-:Y:S01]  /*14f0*/  PRMT R17, R0, 0x7610, R17 ;  /* 0x0000761000117816 */ /* 0x000fe20000000011 */
[----:B------:R-:W-:Y:S06]  /*1500*/  BRA `(.L_x_30376) ;  /* 0x0000000c00747947 */ /* 0x000fec0003800000 */
.L_x_30372:
        /* <DEDUP_REMOVED lines=9> */
.L_x_30380:
[----:B------:R-:W2:Y:S02]  /*15a0*/  LDG.E.U16 R0, desc[UR36][R4.64] ;  /* 0x0000002404007981 */ /* 0x000ea4000c1e1500 */
[----:B--2---:R-:W-:-:S05]  /*15b0*/  HADD2.F32 R0, -RZ, R0.H0_H0 ;  /* 0x20000000ff007230 */ /* 0x004fca0000004100 */
[----:B------:R-:W-:-:S04]  /*15c0*/  F2FP.BF16.F32.PACK_AB R0, RZ, R0 ;  /* 0x00000000ff00723e */ /* 0x000fc800000010ff */
[----:B------:R-:W-:Y:S01]  /*15d0*/  PRMT R17, R0, 0x7610, R17 ;  /* 0x0000761000117816 */ /* 0x000fe20000000011 */
[----:B------:R-:W-:Y:S06]  /*15e0*/  BRA `(.L_x_30376) ;  /* 0x0000000c003c7947 */ /* 0x000fec0003800000 */
.L_x_30379:
        /* <DEDUP_REMOVED lines=9> */
.L_x_30382:
[----:B------:R-:W2:Y:S02]  /*1680*/  LDG.E.U16 R4, desc[UR36][R4.64] ;  /* 0x0000002404047981 */ /* 0x000ea4000c1e1500 */
[----:B--2---:R-:W-:-:S05]  /*1690*/  HADD2.F32 R0, -RZ, R4.H0_H0 ;  /* 0x20000004ff007230 */ /* 0x004fca0000004100 */
[----:B------:R-:W-:-:S04]  /*16a0*/  F2FP.BF16.F32.PACK_AB R0, RZ, R0 ;  /* 0x00000000ff00723e */ /* 0x000fc800000010ff */
[----:B------:R-:W-:Y:S01]  /*16b0*/  PRMT R17, R0, 0x7610, R17 ;  /* 0x0000761000117816 */ /* 0x000fe20000000011 */
[----:B------:R-:W-:Y:S06]  /*16c0*/  BRA `(.L_x_30376) ;  /* 0x0000000c00047947 */ /* 0x000fec0003800000 */
.L_x_30381:
        /* <DEDUP_REMOVED lines=9> */
.L_x_30371:
        /* <DEDUP_REMOVED lines=14> */
.L_x_30385:
        /* <DEDUP_REMOVED lines=9> */
.L_x_30384:
        /* <DEDUP_REMOVED lines=28> */
.L_x_30387:
        /* <DEDUP_REMOVED lines=15> */
.L_x_30386:
[----:B------:R0:W5:Y:S01]  /*1b80*/  LDG.E.U16 R17, desc[UR36][R4.64] ;  /* 0x0000002404117981 */ /* 0x000162000c1e1500 */
[----:B------:R-:W-:Y:S05]  /*1b90*/  BRA `(.L_x_30376) ;  /* 0x0000000400d07947 */ /* 0x000fea0003800000 */
.L_x_30383:
        /* <DEDUP_REMOVED lines=13> */
.L_x_30390:
        /* <DEDUP_REMOVED lines=21> */
.L_x_30394:
[----:B------:R-:W-:Y:S05]  /*1dc0*/  BSYNC B1 ;  /* 0x0000000000017941 */ /* 0x000fea0003800000 */
.L_x_30393:
[----:B------:R-:W-:Y:S01]  /*1dd0*/  LEA R5, R0, 0x3b800000, 0x17 ;  /* 0x3b80000000057811 */ /* 0x000fe200078eb8ff */
[----:B------:R-:W-:-:S05]  /*1de0*/  IMAD.SHL.U32 R0, R3, 0x100000, RZ ;  /* 0x0010000003007824 */ /* 0x000fca00078e00ff */
[----:B------:R-:W-:-:S07]  /*1df0*/  LOP3.LUT R0, R5, R0, R6, 0xfe, !PT ;  /* 0x0000000005007212 */ /* 0x000fce00078efe06 */
.L_x_30392:
[----:B------:R-:W-:Y:S05]  /*1e00*/  BSYNC B0 ;  /* 0x0000000000007941 */ /* 0x000fea0003800000 */
.L_x_30391:
[----:B------:R-:W-:-:S04]  /*1e10*/  F2FP.BF16.F32.PACK_AB R0, RZ, R0 ;  /* 0x00000000ff00723e */ /* 0x000fc800000010ff */
[----:B------:R-:W-:Y:S01]  /*1e20*/  PRMT R17, R0, 0x7610, R17 ;  /* 0x0000761000117816 */ /* 0x000fe20000000011 */
[----:B------:R-:W-:Y:S06]  /*1e30*/  BRA `(.L_x_30376) ;  /* 0x0000000400287947 */ /* 0x000fec0003800000 */
.L_x_30389:
        /* <DEDUP_REMOVED lines=21> */
.L_x_30398:
[----:B------:R-:W-:Y:S05]  /*1f90*/  BSYNC B1 ;  /* 0x0000000000017941 */ /* 0x000fea0003800000 */
.L_x_30397:
[----:B------:R-:W-:Y:S01]  /*1fa0*/  LEA R5, R0, 0x37800000, 0x17 ;  /* 0x3780000000057811 */ /* 0x000fe200078eb8ff */
[----:B------:R-:W-:-:S05]  /*1fb0*/  IMAD.SHL.U32 R0, R3, 0x200000, RZ ;  /* 0x0020000003007824 */ /* 0x000fca00078e00ff */
[----:B------:R-:W-:-:S07]  /*1fc0*/  LOP3.LUT R0, R5, R0, R6, 0xfe, !PT ;  /* 0x0000000005007212 */ /* 0x000fce00078efe06 */
.L_x_30396:
[----:B------:R-:W-:Y:S05]  /*1fd0*/  BSYNC B0 ;  /* 0x0000000000007941 */ /* 0x000fea0003800000 */
.L_x_30395:
[----:B------:R-:W-:-:S04]  /*1fe0*/  F2FP.BF16.F32.PACK_AB R0, RZ, R0 ;  /* 0x00000000ff00723e */ /* 0x000fc800000010ff */
[----:B------:R-:W-:Y:S01]  /*1ff0*/  PRMT R17, R0, 0x7610, R17 ;  /* 0x0000761000117816 */ /* 0x000fe20000000011 */
[----:B------:R-:W-:Y:S06]  /*2000*/  BRA `(.L_x_30376) ;  /* 0x0000000000b47947 */ /* 0x000fec0003800000 */
.L_x_30388:
        /* <DEDUP_REMOVED lines=14> */
.L_x_30402:
[----:B------:R-:W-:Y:S05]  /*20f0*/  BSYNC B0 ;  /* 0x0000000000007941 */ /* 0x000fea0003800000 */
.L_x_30401:
[----:B------:R-:W-:-:S04]  /*2100*/  F2FP.BF16.F32.PACK_AB R0, RZ, R0 ;  /* 0x00000000ff00723e */ /* 0x000fc800000010ff */
[----:B------:R-:W-:Y:S01]  /*2110*/  PRMT R17, R0, 0x7610, R17 ;  /* 0x0000761000117816 */ /* 0x000fe20000000011 */
[----:B------:R-:W-:Y:S06]  /*2120*/  BRA `(.L_x_30376) ;  /* 0x00000000006c7947 */ /* 0x000fec0003800000 */
.L_x_30375:
        /* <DEDUP_REMOVED lines=16> */
.L_x_30403:
[----:B------:R-:W-:Y:S01]  /*2230*/  PRMT R17, RZ, 0x7610, R17 ;  /* 0x00007610ff117816 */ /* 0x000fe20000000011 */
[----:B------:R-:W-:Y:S06]  /*2240*/  BRA `(.L_x_30376) ;  /* 0x0000000000247947 */ /* 0x000fec0003800000 */
.L_x_30400:
[----:B------:R-:W2:Y:S02]  /*2250*/  LDG.E.64 R4, desc[UR36][R4.64] ;  /* 0x0000002404047981 */ /* 0x000ea4000c1e1b00 */
[----:B--2---:R-:W0:Y:S02]  /*2260*/  I2F.U64 R0, R4 ;  /* 0x0000000400007312 */ /* 0x004e240000301000 */
[----:B0-----:R-:W-:-:S04]  /*2270*/  F2FP.BF16.F32.PACK_AB R0, RZ, R0 ;  /* 0x00000000ff00723e */ /* 0x001fc800000010ff */
[----:B------:R-:W-:Y:S01]  /*2280*/  PRMT R17, R0, 0x7610, R17 ;  /* 0x0000761000117816 */ /* 0x000fe20000000011 */
[----:B------:R-:W-:Y:S06]  /*2290*/  BRA `(.L_x_30376) ;  /* 0x0000000000107947 */ /* 0x000fec0003800000 */
.L_x_30399:
[----:B------:R-:W2:Y:S02]  /*22a0*/  LDG.E R4, desc[UR36][R4.64] ;  /* 0x0000002404047981 */ /* 0x000ea4000c1e1900 */
[----:B--2---:R-:W-:-:S04]  /*22b0*/  I2FP.F32.U32 R0, R4 ;  /* 0x0000000400007245 */ /* 0x004fc80000201000 */
[----:B------:R-:W-:-:S04]  /*22c0*/  F2FP.BF16.F32.PACK_AB R0, RZ, R0 ;  /* 0x00000000ff00723e */ /* 0x000fc800000010ff */
[----:B------:R-:W-:-:S07]  /*22d0*/  PRMT R17, R0, 0x7610, R17 ;  /* 0x0000761000117816 */ /* 0x000fce0000000011 */
.L_x_30376:
[----:B------:R-:W-:-:S07]  /*22e0*/  VIADD R23, R23, 0x80 ;  /* 0x0000008017177836 */ /* 0x000fce0000000000 */
.L_x_30370:
[----:B------:R-:W-:Y:S05]  /*22f0*/  BSYNC B6 ;  /* 0x0000000000067941 */ /* 0x000fea0003800000 */
.L_x_30369:
        /* <DEDUP_REMOVED lines=28> */
.L_x_30409:
[----:B------:R-:W2:Y:S02]  /*24c0*/  LDG.E.U8 R4, desc[UR36][R4.64] ;  /* 0x0000002404047981 */ /* 0x000ea4000c1e1100 */
[----:B--2---:R-:W-:-:S04]  /*24d0*/  I2FP.F32.U32 R0, R4 ;  /* 0x0000000400007245 */ /* 0x004fc80000201000 */
[----:B------:R-:W-:-:S04]  /*24e0*/  F2FP.BF16.F32.PACK_AB R0, RZ, R0 ;  /* 0x00000000ff00723e */ /* 0x000fc800000010ff */
[----:B------:R-:W-:Y:S01]  /*24f0*/  PRMT R24, R0, 0x7610, R24 ;  /* 0x0000761000187816 */ /* 0x000fe20000000018 */
[----:B------:R-:W-:Y:S06]  /*2500*/  BRA `(.L_x_30411) ;  /* 0x0000000c00c87947 */ /* 0x000fec0003800000 */
.L_x_30408:
        /* <DEDUP_REMOVED lines=11> */
.L_x_30413:
[----:B------:R-:W2:Y:S02]  /*25c0*/  LDG.E R4, desc[UR36][R4.64] ;  /* 0x0000002404047981 */ /* 0x000ea4000c1e1900 */
[----:B--2---:R-:W-:-:S04]  /*25d0*/  I2FP.F32.S32 R0, R4 ;  /* 0x0000000400007245 */ /* 0x004fc80000201400 */
[----:B------:R-:W-:-:S04]  /*25e0*/  F2FP.BF16.F32.PACK_AB R0, RZ, R0 ;  /* 0x00000000ff00723e */ /* 0x000fc800000010ff */
[----:B------:R-:W-:Y:S01]  /*25f0*/  PRMT R24, R0, 0x7610, R24 ;  /* 0x0000761000187816 */ /* 0x000fe20000000018 */
[----:B------:R-:W-:Y:S06]  /*2600*/  BRA `(.L_x_30411) ;  /* 0x0000000c00887947 */ /* 0x000fec0003800000 */
.L_x_30412:
[----:B------:R-:W2:Y:S02]  /*2610*/  LDG.E.U16 R4, desc[UR36][R4.64] ;  /* 0x0000002404047981 */ /* 0x000ea4000c1e1500 */
[----:B--2---:R-:W0:Y:S02]  /*2620*/  I2F.S16 R0, R4 ;  /* 0x0000000400007306 */ /* 0x004e240000101400 */
[----:B0-----:R-:W-:-:S04]  /*2630*/  F2FP.BF16.F32.PACK_AB R0, RZ, R0 ;  /* 0x00000000ff00723e */ /* 0x001fc800000010ff */
[----:B------:R-:W-:Y:S01]  /*2640*/  PRMT R24, R0, 0x7610, R24 ;  /* 0x0000761000187816 */ /* 0x000fe20000000018 */
[----:B------:R-:W-:Y:S06]  /*2650*/  BRA `(.L_x_30411) ;  /* 0x0000000c00747947 */ /* 0x000fec0003800000 */
.L_x_30407:
        /* <DEDUP_REMOVED lines=9> */
.L_x_30415:
[----:B------:R-:W2:Y:S02]  /*26f0*/  LDG.E.U16 R0, desc[UR36][R4.64] ;  /* 0x0000002404007981 */ /* 0x000ea4000c1e1500 */
[----:B--2---:R-:W-:-:S05]  /*2700*/  HADD2.F32 R0, -RZ, R0.H0_H0 ;  /* 0x20000000ff007230 */ /* 0x004fca0000004100 */
[----:B------:R-:W-:-:S04]  /*2710*/  F2FP.BF16.F32.PACK_AB R0, RZ, R0 ;  /* 0x00000000ff00723e */ /* 0x000fc800000010ff */
[----:B------:R-:W-:Y:S01]  /*2720*/  PRMT R24, R0, 0x7610, R24 ;  /* 0x0000761000187816 */ /* 0x000fe20000000018 */
[----:B------:R-:W-:Y:S06]  /*2730*/  BRA `(.L_x_30411) ;  /* 0x0000000c003c7947 */ /* 0x000fec0003800000 */
.L_x_30414:
        /* <DEDUP_REMOVED lines=9> */
.L_x_30417:
[----:B------:R-:W2:Y:S02]  /*27d0*/  LDG.E.U16 R4, desc[UR36][R4.64] ;  /* 0x0000002404047981 */ /* 0x000ea4000c1e1500 */
[----:B--2---:R-:W-:-:S05]  /*27e0*/  HADD2.F32 R0, -RZ, R4.H0_H0 ;  /* 0x20000004ff007230 */ /* 0x004fca0000004100 */
[----:B------:R-:W-:-:S04]  /*27f0*/  F2FP.BF16.F32.PACK_AB R0, RZ, R0 ;  /* 0x00000000ff00723e */ /* 0x000fc800000010ff */
[----:B------:R-:W-:Y:S01]  /*2800*/  PRMT R24, R0, 0x7610, R24 ;  /* 0x0000761000187816 */ /* 0x000fe20000000018 */
[----:B------:R-:W-:Y:S06]  /*2810*/  BRA `(.L_x_30411) ;  /* 0x0000000c00047947 */ /* 0x000fec0003800000 */
.L_x_30416:
        /* <DEDUP_REMOVED lines=9> */
.L_x_30406:
        /* <DEDUP_REMOVED lines=14> */
.L_x_30420:
        /* <DEDUP_REMOVED lines=9> */
.L_x_30419:
        /* <DEDUP_REMOVED lines=28> */
.L_x_30422:
        /* <DEDUP_REMOVED lines=15> */
.L_x_30421:
[----:B------:R0:W5:Y:S01]  /*2cd0*/  LDG.E.U16 R24, desc[UR36][R4.64] ;  /* 0x0000002404187981 */ /* 0x000162000c1e1500 */
[----:B------:R-:W-:Y:S05]  /*2ce0*/  BRA `(.L_x_30411) ;  /* 0x0000000400d07947 */ /* 0x000fea0003800000 */
.L_x_30418:
        /* <DEDUP_REMOVED lines=13> */
.L_x_30425:
        /* <DEDUP_REMOVED lines=21> */
.L_x_30429:
[----:B------:R-:W-:Y:S05]  /*2f10*/  BSYNC B1 ;  /* 0x0000000000017941 */ /* 0x000fea0003800000 */
.L_x_30428:
[----:B------:R-:W-:Y:S01]  /*2f20*/  LEA R5, R0, 0x3b800000, 0x17 ;  /* 0x3b80000000057811 */ /* 0x000fe200078eb8ff */
[----:B------:R-:W-:-:S05]  /*2f30*/  IMAD.SHL.U32 R0, R3, 0x100000, RZ ;  /* 0x0010000003007824 */ /* 0x000fca00078e00ff */
[----:B------:R-:W-:-:S07]  /*2f40*/  LOP3.LUT R0, R5, R0, R6, 0xfe, !PT ;  /* 0x0000000005007212 */ /* 0x000fce00078efe06 */
.L_x_30427:
[----:B------:R-:W-:Y:S05]  /*2f50*/  BSYNC B0 ;  /* 0x0000000000007941 */ /* 0x000fea0003800000 */
.L_x_30426:
[----:B------:R-:W-:-:S04]  /*2f60*/  F2FP.BF16.F32.PACK_AB R0, RZ, R0 ;  /* 0x00000000ff00723e */ /* 0x000fc800000010ff */
[----:B------:R-:W-:Y:S01]  /*2f70*/  PRMT R24, R0, 0x7610, R24 ;  /* 0x0000761000187816 */ /* 0x000fe20000000018 */
[----:B------:R-:W-:Y:S06]  /*2f80*/  BRA `(.L_x_30411) ;  /* 0x0000000400287947 */ /* 0x000fec0003800000 */
.L_x_30424:
        /* <DEDUP_REMOVED lines=21> */
.L_x_30433:
[----:B------:R-:W-:Y:S05]  /*30e0*/  BSYNC B1 ;  /* 0x0000000000017941 */ /* 0x000fea0003800000 */
.L_x_30432:
[----:B------:R-:W-:Y:S01]  /*30f0*/  LEA R5, R0, 0x37800000, 0x17 ;  /* 0x3780000000057811 */ /* 0x000fe200078eb8ff */
[----:B------:R-:W-:-:S05]  /*3100*/  IMAD.SHL.U32 R0, R3, 0x200000, RZ ;  /* 0x0020000003007824 */ /* 0x000fca00078e00ff */
[----:B------:R-:W-:-:S07]  /*3110*/  LOP3.LUT R0, R5, R0, R6, 0xfe, !PT ;  /* 0x0000000005007212 */ /* 0x000fce00078efe06 */
.L_x_30431:
[----:B------:R-:W-:Y:S05]  /*3120*/  BSYNC B0 ;  /* 0x0000000000007941 */ /* 0x000fea0003800000 */
.L_x_30430:
[----:B------:R-:W-:-:S04]  /*3130*/  F2FP.BF16.F32.PACK_AB R0, RZ, R0 ;  /* 0x00000000ff00723e */ /* 0x000fc800000010ff */
[----:B------:R-:W-:Y:S01]  /*3140*/  PRMT R24, R0, 0x7610, R24 ;  /* 0x0000761000187816 */ /* 0x000fe20000000018 */
[----:B------:R-:W-:Y:S06]  /*3150*/  BRA `(.L_x_30411) ;  /* 0x0000000000b47947 */ /* 0x000fec0003800000 */
.L_x_30423:
        /* <DEDUP_REMOVED lines=14> */
.L_x_30437:
[----:B------:R-:W-:Y:S05]  /*3240*/  BSYNC B0 ;  /* 0x0000000000007941 */ /* 0x000fea0003800000 */
.L_x_30436:
[----:B------:R-:W-:-:S04]  /*3250*/  F2FP.BF16.F32.PACK_AB R0, RZ, R0 ;  /* 0x00000000ff00723e */ /* 0x000fc800000010ff */
[----:B------:R-:W-:Y:S01]  /*3260*/  PRMT R24, R0, 0x7610, R24 ;  /* 0x0000761000187816 */ /* 0x000fe20000000018 */
[----:B------:R-:W-:Y:S06]  /*3270*/  BRA `(.L_x_30411) ;  /* 0x00000000006c7947 */ /* 0x000fec0003800000 */
.L_x_30410:
        /* <DEDUP_REMOVED lines=16> */
.L_x_30438:
[----:B------:R-:W-:Y:S01]  /*3380*/  PRMT R24, RZ, 0x7610, R24 ;  /* 0x00007610ff187816 */ /* 0x000fe20000000018 */
[----:B------:R-:W-:Y:S06]  /*3390*/  BRA `(.L_x_30411) ;  /* 0x0000000000247947 */ /* 0x000fec0003800000 */
.L_x_30435:
[----:B------:R-:W2:Y:S02]  /*33a0*/  LDG.E.64 R4, desc[UR36][R4.64] ;  /* 0x0000002404047981 */ /* 0x000ea4000c1e1b00 */
[----:B--2---:R-:W0:Y:S02]  /*33b0*/  I2F.U64 R0, R4 ;  /* 0x0000000400007312 */ /* 0x004e240000301000 */
[----:B0-----:R-:W-:-:S04]  /*33c0*/  F2FP.BF16.F32.PACK_AB R0, RZ, R0 ;  /* 0x00000000ff00723e */ /* 0x001fc800000010ff */
[----:B------:R-:W-:Y:S01]  /*33d0*/  PRMT R24, R0, 0x7610, R24 ;  /* 0x0000761000187816 */ /* 0x000fe20000000018 */
[----:B------:R-:W-:Y:S06]  /*33e0*/  BRA `(.L_x_30411) ;  /* 0x0000000000107947 */ /* 0x000fec0003800000 */
.L_x_30434:
[----:B------:R-:W2:Y:S02]  /*33f0*/  LDG.E R4, desc[UR36][R4.64] ;  /* 0x0000002404047981 */ /* 0x000ea4000c1e1900 */
[----:B--2---:R-:W-:-:S04]  /*3400*/  I2FP.F32.U32 R0, R4 ;  /* 0x0000000400007245 */ /* 0x004fc80000201000 */
[----:B------:R-:W-:-:S04]  /*3410*/  F2FP.BF16.F32.PACK_AB R0, RZ, R0 ;  /* 0x00000000ff00723e */ /* 0x000fc800000010ff */
[----:B------:R-:W-:-:S07]  /*3420*/  PRMT R24, R0, 0x7610, R24 ;  /* 0x0000761000187816 */ /* 0x000fce0000000018 */
.L_x_30411:
[----:B------:R-:W-:-:S07]  /*3430*/  VIADD R23, R23, 0x80 ;  /* 0x0000008017177836 */ /* 0x000fce0000000000 */
.L_x_30405:
[----:B------:R-:W-:Y:S05]  /*3440*/  BSYNC B6 ;  /* 0x0000000000067941 */ /* 0x000fea0003800000 */
.L_x_30404:
        /* <DEDUP_REMOVED lines=25> */
.L_x_30444:
[----:B------:R-:W2:Y:S02]  /*35e0*/  LDG.E.U8 R4, desc[UR36][R4.64] ;  /* 0x0000002404047981 */ /* 0x000ea4000c1e1100 */
[----:B--2---:R-:W-:-:S04]  /*35f0*/  I2FP.F32.U32 R0, R4 ;  /* 0x0000000400007245 */ /* 0x004fc80000201000 */
[----:B------:R-:W-:-:S04]  /*3600*/  F2FP.BF16.F32.PACK_AB R0, RZ, R0 ;  /* 0x00000000ff00723e */ /* 0x000fc800000010ff */
[----:B------:R-:W-:Y:S01]  /*3610*/  PRMT R18, R0, 0x7610, R18 ;  /* 0x0000761000127816 */ /* 0x000fe20000000012 */
[----:B------:R-:W-:Y:S06]  /*3620*/  BRA `(.L_x_30440) ;  /* 0x0000000c00c87947 */ /* 0x000fec0003800000 */
.L_x_30443:
        /* <DEDUP_REMOVED lines=11> */
.L_x_30447:
[----:B------:R-:W2:Y:S02]  /*36e0*/  LDG.E R4, desc[UR36][R4.64] ;  /* 0x0000002404047981 */ /* 0x000ea4000c1e1900 */
[----:B--2---:R-:W-:-:S04]  /*36f0*/  I2FP.F32.S32 R0, R4 ;  /* 0x0000000400007245 */ /* 0x004fc80000201400 */
[----:B------:R-:W-:-:S04]  /*3700*/  F2FP.BF16.F32.PACK_AB R0, RZ, R0 ;  /* 0x00000000ff00723e */ /* 0x000fc800000010ff */
[----:B------:R-:W-:Y:S01]  /*3710*/  PRMT R18, R0, 0x7610, R18 ;  /* 0x0000761000127816 */ /* 0x000fe20000000012 */
[----:B------:R-:W-:Y:S06]  /*3720*/  BRA `(.L_x_30440) ;  /* 0x0000000c00887947 */ /* 0x000fec0003800000 */
.L_x_30446:
[----:B------:R-:W2:Y:S02]  /*3730*/  LDG.E.U16 R4, desc[UR36][R4.64] ;  /* 0x0000002404047981 */ /* 0x000ea4000c1e1500 */
[----:B--2---:R-:W0:Y:S02]  /*3740*/  I2F.S16 R0, R4 ;  /* 0x0000000400007306 */ /* 0x004e240000101400 */
[----:B0-----:R-:W-:-:S04]  /*3750*/  F2FP.BF16.F32.PACK_AB R0, RZ, R0 ;  /* 0x00000000ff00723e */ /* 0x001fc800000010ff */
[----:B------:R-:W-:Y:S01]  /*3760*/  PRMT R18, R0, 0x7610, R18 ;  /* 0x0000761000127816 */ /* 0x000fe20000000012 */
[----:B------:R-:W-:Y:S06]  /*3770*/  BRA `(.L_x_30440) ;  /* 0x0000000c00747947 */ /* 0x000fec0003800000 */
.L_x_30442:
        /* <DEDUP_REMOVED lines=9> */
.L_x_30449:
[----:B------:R-:W2:Y:S02]  /*3810*/  LDG.E.U16 R0, desc[UR36][R4.64] ;  /* 0x0000002404007981 */ /* 0x000ea4000c1e1500 */
[----:B--2---:R-:W-:-:S05]  /*3820*/  HADD2.F32 R0, -RZ, R0.H0_H0 ;  /* 0x20000000ff007230 */ /* 0x004fca0000004100 */
[----:B------:R-:W-:-:S04]  /*3830*/  F2FP.BF16.F32.PACK_AB R0, RZ, R0 ;  /* 0x00000000ff00723e */ /* 0x000fc800000010ff */
[----:B------:R-:W-:Y:S01]  /*3840*/  PRMT R18, R0, 0x7610, R18 ;  /* 0x0000761000127816 */ /* 0x000fe20000000012 */
[----:B------:R-:W-:Y:S06]  /*3850*/  BRA `(.L_x_30440) ;  /* 0x0000000c003c7947 */ /* 0x000fec0003800000 */
.L_x_30448:
        /* <DEDUP_REMOVED lines=9> */
.L_x_30451:
[----:B------:R-:W2:Y:S02]  /*38f0*/  LDG.E.U16 R4, desc[UR36][R4.64] ;  /* 0x0000002404047981 */ /* 0x000ea4000c1e1500 */
[----:B--2---:R-:W-:-:S05]  /*3900*/  HADD2.F32 R0, -RZ, R4.H0_H0 ;  /* 0x20000004ff007230 */ /* 0x004fca0000004100 */
[----:B------:R-:W-:-:S04]  /*3910*/  F2FP.BF16.F32.PACK_AB R0, RZ, R0 ;  /* 0x00000000ff00723e */ /* 0x000fc800000010ff */
[----:B------:R-:W-:Y:S01]  /*3920*/  PRMT R18, R0, 0x7610, R18 ;  /* 0x0000761000127816 */ /* 0x000fe20000000012 */
[----:B------:R-:W-:Y:S06]  /*3930*/  BRA `(.L_x_30440) ;  /* 0x0000000c00047947 */ /* 0x000fec0003800000 */
.L_x_30450:
        /* <DEDUP_REMOVED lines=9> */
.L_x_30441:
        /* <DEDUP_REMOVED lines=14> */
.L_x_30454:
        /* <DEDUP_REMOVED lines=9> */
.L_x_30453:
        /* <DEDUP_REMOVED lines=28> */
.L_x_30456:
        /* <DEDUP_REMOVED lines=15> */
.L_x_30455:
[----:B------:R1:W5:Y:S01]  /*3df0*/  LDG.E.U16 R18, desc[UR36][R4.64] ;  /* 0x0000002404127981 */ /* 0x000362000c1e1500 */
[----:B------:R-:W-:Y:S05]  /*3e00*/  BRA `(.L_x_30440) ;  /* 0x0000000400d07947 */ /* 0x000fea0003800000 */
.L_x_30452:
        /* <DEDUP_REMOVED lines=13> */
.L_x_30459:
        /* <DEDUP_REMOVED lines=21> */
.L_x_30463:
[----:B------:R-:W-:Y:S05]  /*4030*/  BSYNC B1 ;  /* 0x0000000000017941 */ /* 0x000fea0003800000 */
.L_x_30462:
[----:B------:R-:W-:Y:S01]  /*4040*/  LEA R5, R0, 0x3b800000, 0x17 ;  /* 0x3b80000000057811 */ /* 0x000fe200078eb8ff */
[----:B------:R-:W-:-:S05]  /*4050*/  IMAD.SHL.U32 R0, R3, 0x100000, RZ ;  /* 0x0010000003007824 */ /* 0x000fca00078e00ff */
[----:B------:R-:W-:-:S07]  /*4060*/  LOP3.LUT R0, R5, R0, R6, 0xfe, !PT ;  /* 0x0000000005007212 */ /* 0x000fce00078efe06 */
.L_x_30461:
[----:B------:R-:W-:Y:S05]  /*4070*/  BSYNC B0 ;  /* 0x0000000000007941 */ /* 0x000fea0003800000 */
.L_x_30460:
[----:B------:R-:W-:-:S04]  /*4080*/  F2FP.BF16.F32.PACK_AB R0, RZ, R0 ;  /* 0x00000000ff00723e */ /* 0x000fc800000010ff */
[----:B------:R-:W-:Y:S01]  /*4090*/  PRMT R18, R0, 0x7610, R18 ;  /* 0x0000761000127816 */ /* 0x000fe20000000012 */
[----:B------:R-:W-:Y:S06]  /*40a0*/  BRA `(.L_x_30440) ;  /* 0x0000000400287947 */ /* 0x000fec0003800000 */
.L_x_30458:
        /* <DEDUP_REMOVED lines=21> */
.L_x_30467:
[----:B------:R-:W-:Y:S05]  /*4200*/  BSYNC B1 ;  /* 0x0000000000017941 */ /* 0x000fea0003800000 */
.L_x_30466:
[----:B------:R-:W-:Y:S01]  /*4210*/  LEA R5, R0, 0x37800000, 0x17 ;  /* 0x3780000000057811 */ /* 0x000fe200078eb8ff */
[----:B------:R-:W-:-:S05]  /*4220*/  IMAD.SHL.U32 R0, R3, 0x200000, RZ ;  /* 0x0020000003007824 */ /* 0x000fca00078e00ff */
[----:B------:R-:W-:-:S07]  /*4230*/  LOP3.LUT R0, R5, R0, R6, 0xfe, !PT ;  /* 0x0000000005007212 */ /* 0x000fce00078efe06 */
.L_x_30465:
[----:B------:R-:W-:Y:S05]  /*4240*/  BSYNC B0 ;  /* 0x0000000000007941 */ /* 0x000fea0003800000 */
.L_x_30464:
[----:B------:R-:W-:-:S04]  /*4250*/  F2FP.BF16.F32.PACK_AB R0, RZ, R0 ;  /* 0x00000000ff00723e */ /* 0x000fc800000010ff */
[----:B------:R-:W-:Y:S01]  /*4260*/  PRMT R18, R0, 0x7610, R18 ;  /* 0x0000761000127816 */ /* 0x000fe20000000012 */
[----:B------:R-:W-:Y:S06]  /*4270*/  BRA `(.L_x_30440) ;  /* 0x0000000000b47947 */ /* 0x000fec0003800000 */
.L_x_30457:
        /* <DEDUP_REMOVED lines=14> */
.L_x_30471:
[----:B------:R-:W-:Y:S05]  /*4360*/  BSYNC B0 ;  /* 0x0000000000007941 */ /* 0x000fea0003800000 */
.L_x_30470:
[----:B------:R-:W-:-:S04]  /*4370*/  F2FP.BF16.F32.PACK_AB R0, RZ, R0 ;  /* 0x00000000ff00723e */ /* 0x000fc800000010ff */
[----:B------:R-:W-:Y:S01]  /*4380*/  PRMT R18, R0, 0x7610, R18 ;  /* 0x0000761000127816 */ /* 0x000fe20000000012 */
[----:B------:R-:W-:Y:S06]  /*4390*/  BRA `(.L_x_30440) ;  /* 0x00000000006c7947 */ /* 0x000fec0003800000 */
.L_x_30445:
        /* <DEDUP_REMOVED lines=16> */
.L_x_30472:
[----:B------:R-:W-:Y:S01]  /*44a0*/  PRMT R18, RZ, 0x7610, R18 ;  /* 0x00007610ff127816 */ /* 0x000fe20000000012 */
[----:B------:R-:W-:Y:S06]  /*44b0*/  BRA `(.L_x_30440) ;  /* 0x0000000000247947 */ /* 0x000fec0003800000 */
.L_x_30469:
[----:B------:R-:W2:Y:S02]  /*44c0*/  LDG.E.64 R4, desc[UR36][R4.64] ;  /* 0x0000002404047981 */ /* 0x000ea4000c1e1b00 */
[----:B--2---:R-:W0:Y:S02]  /*44d0*/  I2F.U64 R0, R4 ;  /* 0x0000000400007312 */ /* 0x004e240000301000 */
[----:B0-----:R-:W-:-:S04]  /*44e0*/  F2FP.BF16.F32.PACK_AB R0, RZ, R0 ;  /* 0x00000000ff00723e */ /* 0x001fc800000010ff */
[----:B------:R-:W-:Y:S01]  /*44f0*/  PRMT R18, R0, 0x7610, R18 ;  /* 0x0000761000127816 */ /* 0x000fe20000000012 */
[----:B------:R-:W-:Y:S06]  /*4500*/  BRA `(.L_x_30440) ;  /* 0x0000000000107947 */ /* 0x000fec0003800000 */
.L_x_30468:
[----:B------:R-:W2:Y:S02]  /*4510*/  LDG.E R4, desc[UR36][R4.64] ;  /* 0x0000002404047981 */ /* 0x000ea4000c1e1900 */
[----:B--2---:R-:W-:-:S04]  /*4520*/  I2FP.F32.U32 R0, R4 ;  /* 0x0000000400007245 */ /* 0x004fc80000201000 */
[----:B------:R-:W-:-:S04]  /*4530*/  F2FP.BF16.F32.PACK_AB R0, RZ, R0 ;  /* 0x00000000ff00723e */ /* 0x000fc800000010ff */
[----:B------:R-:W-:-:S07]  /*4540*/  PRMT R18, R0, 0x7610, R18 ;  /* 0x0000761000127816 */ /* 0x000fce0000000012 */
.L_x_30440:
[----:B------:R-:W-:Y:S05]  /*4550*/  BSYNC B6 ;  /* 0x0000000000067941 */ /* 0x000fea0003800000 */
.L_x_30439:
        /* <DEDUP_REMOVED lines=11> */
[----:B------:R-:W-:Y:S01]  /*4610*/  @!P3 FMUL.FTZ R0, R0, 1.4426950216293334961 ;  /* 0x3fb8aa3b0000b820 */ /* 0x000fe20000410000 */
[----:B------:R-:W-:Y:S02]  /*4620*/  @!P0 IMAD.U32 R4, R17, 0x10000, RZ ;  /* 0x0001000011048824 */ /* 0x000fe400078e00ff */
[----:B------:R-:W-:Y:S01]  /*4630*/  @!P1 FMUL.FTZ R24, R24, 1.4426950216293334961 ;  /* 0x3fb8aa3b18189820 */ /* 0x000fe20000410000 */
[----:B------:R-:W-:Y:S02]  /*4640*/  @!P2 IMAD.U32 R18, R18, 0x10000, RZ ;  /* 0x000100001212a824 */ /* 0x000fe400078e00ff */
[----:B------:R-:W-:Y:S01]  /*4650*/  @!P0 FMUL.FTZ R4, R4, 1.4426950216293334961 ;  /* 0x3fb8aa3b04048820 */ /* 0x000fe20000410000 */
[----:B------:R-:W0:Y:S01]  /*4660*/  @!P3 MUFU.EX2 R0, R0 ;  /* 0x000000000000b308 */ /* 0x000e220000000800 */
[----:B------:R-:W-:-:S02]  /*4670*/  @!P2 FMUL.FTZ R5, R18, 1.4426950216293334961 ;  /* 0x3fb8aa3b1205a820 */ /* 0x000fc40000410000 */
[----:B------:R-:W1:Y:S05]  /*4680*/  LDC.U8 R18, c[0x0][0x234] ;  /* 0x00008d00ff127b82 */ /* 0x000e6a0000000000 */
[----:B------:R-:W2:Y:S08]  /*4690*/  @!P1 MUFU.EX2 R24, R24 ;  /* 0x0000001800189308 */ /* 0x000eb00000000800 */
[----:B------:R-:W3:Y:S08]  /*46a0*/  @!P2 MUFU.EX2 R5, R5 ;  /* 0x000000050005a308 */ /* 0x000ef00000000800 */
[----:B------:R-:W4:Y:S08]  /*46b0*/  @!P0 MUFU.EX2 R4, R4 ;  /* 0x0000000400048308 */ /* 0x000f300000000800 */
        /* <DEDUP_REMOVED lines=28> */
.L_x_30478:
[----:B------:R-:W-:Y:S02]  /*4880*/  IMAD.U32 R5, R3, 0x10000, RZ ;  /* 0x0001000003057824 */ /* 0x000fe400078e00ff */
[----:B------:R-:W-:-:S04]  /*4890*/  IMAD.MOV.U32 R25, RZ, RZ, R23 ;  /* 0x000000ffff197224 */ /* 0x000fc800078e0017 */
[----:B------:R-:W0:Y:S02]  /*48a0*/  F2I.S64.TRUNC R4, R5 ;  /* 0x0000000500047311 */ /* 0x000e24000020d900 */
[----:B0-----:R0:W-:Y:S01]  /*48b0*/  STG.E.U8 desc[UR36][R8.64], R4 ;  /* 0x0000000408007986 */ /* 0x0011e2000c101124 */
[----:B------:R-:W-:Y:S05]  /*48c0*/  BRA `(.L_x_30474) ;  /* 0x0000000c00d47947 */ /* 0x000fea0003800000 */
.L_x_30477:
        /* <DEDUP_REMOVED lines=11> */
.L_x_30481:
[----:B------:R-:W-:Y:S02]  /*4980*/  IMAD.U32 R3, R3, 0x10000, RZ ;  /* 0x0001000003037824 */ /* 0x000fe400078e00ff */
[----:B------:R-:W-:-:S04]  /*4990*/  IMAD.MOV.U32 R25, RZ, RZ, R23 ;  /* 0x000000ffff197224 */ /* 0x000fc800078e0017 */
[----:B------:R-:W0:Y:S02]  /*49a0*/  F2I.FTZ.TRUNC.NTZ R3, R3 ;  /* 0x0000000300037305 */ /* 0x000e24000021f100 */
[----:B0-----:R0:W-:Y:S01]  /*49b0*/  STG.E desc[UR36][R8.64], R3 ;  /* 0x0000000308007986 */ /* 0x0011e2000c101924 */
[----:B------:R-:W-:Y:S05]  /*49c0*/  BRA `(.L_x_30474) ;  /* 0x0000000c00947947 */ /* 0x000fea0003800000 */
.L_x_30480:
[----:B------:R-:W-:Y:S02]  /*49d0*/  IMAD.U32 R3, R3, 0x10000, RZ ;  /* 0x0001000003037824 */ /* 0x000fe400078e00ff */
[----:B------:R-:W-:-:S04]  /*49e0*/  IMAD.MOV.U32 R25, RZ, RZ, R23 ;  /* 0x000000ffff197224 */ /* 0x000fc800078e0017 */
[----:B------:R-:W0:Y:S02]  /*49f0*/  F2I.FTZ.TRUNC.NTZ R3, R3 ;  /* 0x0000000300037305 */ /* 0x000e24000021f100 */
[----:B0-----:R0:W-:Y:S01]  /*4a00*/  STG.E.U16 desc[UR36][R8.64], R3 ;  /* 0x0000000308007986 */ /* 0x0011e2000c101524 */
[----:B------:R-:W-:Y:S05]  /*4a10*/  BRA `(.L_x_30474) ;  /* 0x0000000c00807947 */ /* 0x000fea0003800000 */
.L_x_30476:
        /* <DEDUP_REMOVED lines=10> */
.L_x_30483:
[----:B------:R-:W-:Y:S02]  /*4ac0*/  IMAD.U32 R0, R3, 0x10000, RZ ;  /* 0x0001000003007824 */ /* 0x000fe400078e00ff */
[----:B------:R-:W-:-:S03]  /*4ad0*/  IMAD.MOV.U32 R25, RZ, RZ, R23 ;  /* 0x000000ffff197224 */ /* 0x000fc600078e0017 */
[----:B------:R-:W-:-:S05]  /*4ae0*/  F2FP.F16.F32.PACK_AB R0, RZ, R0 ;  /* 0x00000000ff00723e */ /* 0x000fca00000000ff */
[----:B------:R0:W-:Y:S01]  /*4af0*/  STG.E.U16 desc[UR36][R8.64], R0 ;  /* 0x0000000008007986 */ /* 0x0001e2000c101524 */
[----:B------:R-:W-:Y:S05]  /*4b00*/  BRA `(.L_x_30474) ;  /* 0x0000000c00447947 */ /* 0x000fea0003800000 */
.L_x_30482:
        /* <DEDUP_REMOVED lines=11> */
.L_x_30485:
[----:B------:R-:W-:Y:S02]  /*4bc0*/  IMAD.U32 R3, R3, 0x10000, RZ ;  /* 0x0001000003037824 */ /* 0x000fe400078e00ff */
[----:B------:R-:W-:-:S03]  /*4bd0*/  IMAD.MOV.U32 R25, RZ, RZ, R23 ;  /* 0x000000ffff197224 */ /* 0x000fc600078e0017 */
[----:B------:R-:W-:-:S04]  /*4be0*/  F2FP.F16.F32.PACK_AB R3, RZ, R3 ;  /* 0x00000003ff03723e */ /* 0x000fc800000000ff */
[----:B------:R-:W-:-:S05]  /*4bf0*/  PRMT R3, R3, 0x5410, RZ ;  /* 0x0000541003037816 */ /* 0x000fca00000000ff */
[----:B------:R0:W-:Y:S01]  /*4c00*/  STG.E desc[UR36][R8.64], R3 ;  /* 0x0000000308007986 */ /* 0x0001e2000c101924 */
[----:B------:R-:W-:Y:S05]  /*4c10*/  BRA `(.L_x_30474) ;  /* 0x0000000c00007947 */ /* 0x000fea0003800000 */
.L_x_30484:
[----:B------:R-:W-:Y:S02]  /*4c20*/  IMAD.U32 R4, R3, 0x10000, RZ ;  /* 0x0001000003047824 */ /* 0x000fe400078e00ff */
[----:B------:R-:W-:Y:S02]  /*4c30*/  IMAD.MOV.U32 R25, RZ, RZ, R23 ;  /* 0x000000ffff197224 */ /* 0x000fe400078e0017 */
[----:B------:R-:W-:-:S06]  /*4c40*/  FMUL.FTZ R4, R4, 1 ;  /* 0x3f80000004047820 */ /* 0x000fcc0000410000 */
[----:B------:R-:W0:Y:S02]  /*4c50*/  F2F.F64.F32 R4, R4 ;  /* 0x0000000400047310 */ /* 0x000e240000201800 */
[----:B0-----:R0:W-:Y:S01]  /*4c60*/  STG.E.64 desc[UR36][R8.64], R4 ;  /* 0x0000000408007986 */ /* 0x0011e2000c101b24 */
[----:B------:R-:W-:Y:S05]  /*4c70*/  BRA `(.L_x_30474) ;  /* 0x0000000800e87947 */ /* 0x000fea0003800000 */
.L_x_30475:
        /* <DEDUP_REMOVED lines=14> */
.L_x_30488:
[----:B------:R-:W-:Y:S01]  /*4d60*/  IMAD.U32 R3, R3, 0x10000, RZ ;  /* 0x0001000003037824 */ /* 0x000fe200078e00ff */
[----:B------:R-:W-:Y:S01]  /*4d70*/  CS2R R6, SRZ ;  /* 0x0000000000067805 */ /* 0x000fe2000001ff00 */
[----:B------:R-:W-:Y:S02]  /*4d80*/  IMAD.MOV.U32 R25, RZ, RZ, R23 ;  /* 0x000000ffff197224 */ /* 0x000fe400078e0017 */
[----:B------:R-:W-:-:S04]  /*4d90*/  FMUL.FTZ R3, R3, 1 ;  /* 0x3f80000003037820 */ /* 0x000fc80000410000 */
[----:B------:R-:W0:Y:S02]  /*4da0*/  F2F.F64.F32 R4, R3 ;  /* 0x0000000300047310 */ /* 0x000e240000201800 */
[----:B0-----:R0:W-:Y:S01]  /*4db0*/  STG.E.128 desc[UR36][R8.64], R4 ;  /* 0x0000000408007986 */ /* 0x0011e2000c101d24 */
[----:B------:R-:W-:Y:S05]  /*4dc0*/  BRA `(.L_x_30474) ;  /* 0x0000000800947947 */ /* 0x000fea0003800000 */
.L_x_30487:
        /* <DEDUP_REMOVED lines=21> */
.L_x_30492:
[----:B------:R-:W-:Y:S05]  /*4f20*/  BSYNC B0 ;  /* 0x0000000000007941 */ /* 0x000fea0003800000 */
.L_x_30491:
[----:B------:R-:W-:Y:S01]  /*4f30*/  LOP3.LUT R5, R0, R5, RZ, 0xfc, !PT ;  /* 0x0000000500057212 */ /* 0x000fe200078efcff */
[----:B------:R-:W-:-:S04]  /*4f40*/  IMAD.MOV.U32 R25, RZ, RZ, R23 ;  /* 0x000000ffff197224 */ /* 0x000fc800078e0017 */
[----:B------:R0:W-:Y:S01]  /*4f50*/  STG.E.U8 desc[UR36][R8.64], R5 ;  /* 0x0000000508007986 */ /* 0x0001e2000c101124 */
[----:B------:R-:W-:Y:S05]  /*4f60*/  BRA `(.L_x_30474) ;  /* 0x00000008002c7947 */ /* 0x000fea0003800000 */
.L_x_30490:
        /* <DEDUP_REMOVED lines=13> */
.L_x_30494:
[----:B------:R-:W-:Y:S01]  /*5040*/  IMAD.MOV.U32 R0, RZ, RZ, 0x7f ;  /* 0x0000007fff007424 */ /* 0x000fe200078e00ff */
[----:B------:R-:W-:-:S04]  /*5050*/  ISETP.GT.U32.AND P0, PT, R3, 0x7f800000, PT ;  /* 0x7f8000000300780c */ /* 0x000fc80003f04070 */
[----:B------:R-:W-:-:S09]  /*5060*/  SEL R0, R0, 0x7c, P0 ;  /* 0x0000007c00007807 */ /* 0x000fd20000000000 */
.L_x_30495:
[----:B------:R-:W-:Y:S05]  /*5070*/  BSYNC B0 ;  /* 0x0000000000007941 */ /* 0x000fea0003800000 */
.L_x_30493:
[----:B------:R-:W-:Y:S01]  /*5080*/  LOP3.LUT R3, R5, 0x80000000, RZ, 0xc0, !PT ;  /* 0x8000000005037812 */ /* 0x000fe200078ec0ff */
[----:B------:R-:W-:-:S03]  /*5090*/  IMAD.MOV.U32 R25, RZ, RZ, R23 ;  /* 0x000000ffff197224 */ /* 0x000fc600078e0017 */
[----:B------:R-:W-:-:S04]  /*50a0*/  SHF.R.U32.HI R3, RZ, 0x18, R3 ;  /* 0x00000018ff037819 */ /* 0x000fc80000011603 */
[----:B------:R-:W-:-:S05]  /*50b0*/  LOP3.LUT R3, R0, R3, RZ, 0xfc, !PT ;  /* 0x0000000300037212 */ /* 0x000fca00078efcff */
[----:B------:R0:W-:Y:S01]  /*50c0*/  STG.E.U8 desc[UR36][R8.64], R3 ;  /* 0x0000000308007986 */ /* 0x0001e2000c101124 */
[----:B------:R-:W-:Y:S05]  /*50d0*/  BRA `(.L_x_30474) ;  /* 0x0000000400d07947 */ /* 0x000fea0003800000 */
.L_x_30489:
[----:B------:R0:W-:Y:S01]  /*50e0*/  STG.E.U16 desc[UR36][R8.64], R3 ;  /* 0x0000000308007986 */ /* 0x0001e2000c101524 */
[----:B------:R-:W-:Y:S01]  /*50f0*/  IMAD.MOV.U32 R25, RZ, RZ, R23 ;  /* 0x000000ffff197224 */ /* 0x000fe200078e0017 */
[----:B------:R-:W-:Y:S06]  /*5100*/  BRA `(.L_x_30474) ;  /* 0x0000000400c47947 */ /* 0x000fec0003800000 */
.L_x_30486:
        /* <DEDUP_REMOVED lines=13> */
.L_x_30498:
        /* <DEDUP_REMOVED lines=17> */
.L_x_30501:
[----:B------:R-:W-:-:S04]  /*52f0*/  LOP3.LUT R3, R5, 0x80000000, RZ, 0xc0, !PT ;  /* 0x8000000005037812 */ /* 0x000fc800078ec0ff */
[----:B------:R-:W-:-:S04]  /*5300*/  SHF.R.U32.HI R3, RZ, 0x18, R3 ;  /* 0x00000018ff037819 */ /* 0x000fc80000011603 */
[----:B------:R-:W-:-:S04]  /*5310*/  LOP3.LUT R0, R0, R3, RZ, 0xfc, !PT ;  /* 0x0000000300007212 */ /* 0x000fc800078efcff */
[----:B------:R-:W-:-:S07]  /*5320*/  PRMT R4, R0, 0x7610, R4 ;  /* 0x0000761000047816 */ /* 0x000fce0000000004 */
.L_x_30500:
[----:B------:R-:W-:Y:S05]  /*5330*/  BSYNC B0 ;  /* 0x0000000000007941 */ /* 0x000fea0003800000 */
.L_x_30499:
[----:B------:R0:W-:Y:S01]  /*5340*/  STG.E.U8 desc[UR36][R8.64], R4 ;  /* 0x0000000408007986 */ /* 0x0001e2000c101124 */
[----:B------:R-:W-:Y:S01]  /*5350*/  IMAD.MOV.U32 R25, RZ, RZ, R23 ;  /* 0x000000ffff197224 */ /* 0x000fe200078e0017 */
[----:B------:R-:W-:Y:S06]  /*5360*/  BRA `(.L_x_30474) ;  /* 0x00000004002c7947 */ /* 0x000fec0003800000 */
.L_x_30497:
        /* <DEDUP_REMOVED lines=17> */
.L_x_30504:
[----:B------:R-:W-:-:S04]  /*5480*/  LOP3.LUT R3, R5, 0x80000000, RZ, 0xc0, !PT ;  /* 0x8000000005037812 */ /* 0x000fc800078ec0ff */
[----:B------:R-:W-:-:S04]  /*5490*/  SHF.R.U32.HI R3, RZ, 0x18, R3 ;  /* 0x00000018ff037819 */ /* 0x000fc80000011603 */
[----:B------:R-:W-:-:S04]  /*54a0*/  LOP3.LUT R0, R0, R3, RZ, 0xfc, !PT ;  /* 0x0000000300007212 */ /* 0x000fc800078efcff */
[----:B------:R-:W-:-:S07]  /*54b0*/  PRMT R4, R0, 0x7610, R4 ;  /* 0x0000761000047816 */ /* 0x000fce0000000004 */
.L_x_30503:
[----:B------:R-:W-:Y:S05]  /*54c0*/  BSYNC B0 ;  /* 0x0000000000007941 */ /* 0x000fea0003800000 */
.L_x_30502:
[----:B------:R0:W-:Y:S01]  /*54d0*/  STG.E.U8 desc[UR36][R8.64], R4 ;  /* 0x0000000408007986 */ /* 0x0001e2000c101124 */
[----:B------:R-:W-:Y:S01]  /*54e0*/  IMAD.MOV.U32 R25, RZ, RZ, R23 ;  /* 0x000000ffff197224 */ /* 0x000fe200078e0017 */
[----:B------:R-:W-:Y:S06]  /*54f0*/  BRA `(.L_x_30474) ;  /* 0x0000000000c87947 */ /* 0x000fec0003800000 */
.L_x_30496:
        /* <DEDUP_REMOVED lines=23> */
.L_x_30479:
        /* <DEDUP_REMOVED lines=16> */
.L_x_30507:
[----:B------:R-:W-:Y:S01]  /*5770*/  IMAD.MOV.U32 R25, RZ, RZ, R23 ;  /* 0x000000ffff197224 */ /* 0x000fe200078e0017 */
[----:B------:R-:W-:Y:S06]  /*5780*/  BRA `(.L_x_30474) ;  /* 0x0000000000247947 */ /* 0x000fec0003800000 */
.L_x_30506:
[----:B------:R-:W-:Y:S02]  /*5790*/  IMAD.U32 R4, R3, 0x10000, RZ ;  /* 0x0001000003047824 */ /* 0x000fe400078e00ff */
[----:B------:R-:W-:-:S04]  /*57a0*/  IMAD.MOV.U32 R25, RZ, RZ, R23 ;  /* 0x000000ffff197224 */ /* 0x000fc800078e0017 */
[----:B------:R-:W0:Y:S02]  /*57b0*/  F2I.U64.TRUNC R4, R4 ;  /* 0x0000000400047311 */ /* 0x000e24000020d800 */
[----:B0-----:R0:W-:Y:S01]  /*57c0*/  STG.E.64 desc[UR36][R8.64], R4 ;  /* 0x0000000408007986 */ /* 0x0011e2000c101b24 */
[----:B------:R-:W-:Y:S05]  /*57d0*/  BRA `(.L_x_30474) ;  /* 0x0000000000107947 */ /* 0x000fea0003800000 */
.L_x_30505:
[----:B------:R-:W-:Y:S02]  /*57e0*/  IMAD.U32 R3, R3, 0x10000, RZ ;  /* 0x0001000003037824 */ /* 0x000fe400078e00ff */
[----:B------:R-:W-:-:S04]  /*57f0*/  IMAD.MOV.U32 R25, RZ, RZ, R23 ;  /* 0x000000ffff197224 */ /* 0x000fc800078e0017 */
[----:B------:R-:W0:Y:S02]  /*5800*/  F2I.FTZ.U32.TRUNC.NTZ R3, R3 ;  /* 0x0000000300037305 */ /* 0x000e24000021f000 */
[----:B0-----:R0:W-:Y:S02]  /*5810*/  STG.E desc[UR36][R8.64], R3 ;  /* 0x0000000308007986 */ /* 0x0011e4000c101924 */
.L_x_30474:
[----:B------:R-:W-:Y:S05]  /*5820*/  BSYNC B6 ;  /* 0x0000000000067941 */ /* 0x000fea0003800000 */
.L_x_30473:
        /* <DEDUP_REMOVED lines=25> */
.L_x_30513:
[----:B----4-:R-:W-:-:S06]  /*59c0*/  IMAD.U32 R5, R22, 0x10000, RZ ;  /* 0x0001000016057824 */ /* 0x010fcc00078e00ff */
[----:B------:R-:W0:Y:S02]  /*59d0*/  F2I.S64.TRUNC R4, R5 ;  /* 0x0000000500047311 */ /* 0x000e24000020d900 */
[----:B0-----:R0:W-:Y:S01]  /*59e0*/  STG.E.U8 desc[UR36][R8.64], R4 ;  /* 0x0000000408007986 */ /* 0x0011e2000c101124 */
[----:B------:R-:W-:Y:S05]  /*59f0*/  BRA `(.L_x_30515) ;  /* 0x0000000c00847947 */ /* 0x000fea0003800000 */
.L_x_30512:
        /* <DEDUP_REMOVED lines=10> */
.L_x_30517:
[----:B----4-:R-:W-:-:S04]  /*5aa0*/  IMAD.U32 R22, R22, 0x10000, RZ ;  /* 0x0001000016167824 */ /* 0x010fc800078e00ff */
[----:B------:R-:W0:Y:S02]  /*5ab0*/  F2I.FTZ.TRUNC.NTZ R3, R22 ;  /* 0x0000001600037305 */ /* 0x000e24000021f100 */
[----:B0-----:R0:W-:Y:S01]  /*5ac0*/  STG.E desc[UR36][R8.64], R3 ;  /* 0x0000000308007986 */ /* 0x0011e2000c101924 */
[----:B------:R-:W-:Y:S05]  /*5ad0*/  BRA `(.L_x_30515) ;  /* 0x0000000c004c7947 */ /* 0x000fea0003800000 */
.L_x_30516:
[----:B----4-:R-:W-:-:S04]  /*5ae0*/  IMAD.U32 R22, R22, 0x10000, RZ ;  /* 0x0001000016167824 */ /* 0x010fc800078e00ff */
[----:B------:R-:W0:Y:S02]  /*5af0*/  F2I.FTZ.TRUNC.NTZ R3, R22 ;  /* 0x0000001600037305 */ /* 0x000e24000021f100 */
[----:B0-----:R0:W-:Y:S01]  /*5b00*/  STG.E.U16 desc[UR36][R8.64], R3 ;  /* 0x0000000308007986 */ /* 0x0011e2000c101524 */
[----:B------:R-:W-:Y:S05]  /*5b10*/  BRA `(.L_x_30515) ;  /* 0x0000000c003c7947 */ /* 0x000fea0003800000 */
.L_x_30511:
        /* <DEDUP_REMOVED lines=9> */
.L_x_30519:
[----:B----4-:R-:W-:-:S05]  /*5bb0*/  IMAD.U32 R0, R22, 0x10000, RZ ;  /* 0x0001000016007824 */ /* 0x010fca00078e00ff */
[----:B------:R-:W-:-:S05]  /*5bc0*/  F2FP.F16.F32.PACK_AB R0, RZ, R0 ;  /* 0x00000000ff00723e */ /* 0x000fca00000000ff */
[----:B------:R0:W-:Y:S01]  /*5bd0*/  STG.E.U16 desc[UR36][R8.64], R0 ;  /* 0x0000000008007986 */ /* 0x0001e2000c101524 */
[----:B------:R-:W-:Y:S05]  /*5be0*/  BRA `(.L_x_30515) ;  /* 0x0000000c00087947 */ /* 0x000fea0003800000 */
.L_x_30518:
        /* <DEDUP_REMOVED lines=10> */
.L_x_30521:
[----:B----4-:R-:W-:-:S05]  /*5c90*/  IMAD.U32 R22, R22, 0x10000, RZ ;  /* 0x0001000016167824 */ /* 0x010fca00078e00ff */
[----:B------:R-:W-:-:S04]  /*5ca0*/  F2FP.F16.F32.PACK_AB R3, RZ, R22 ;  /* 0x00000016ff03723e */ /* 0x000fc800000000ff */
[----:B------:R-:W-:-:S05]  /*5cb0*/  PRMT R3, R3, 0x5410, RZ ;  /* 0x0000541003037816 */ /* 0x000fca00000000ff */
[----:B------:R0:W-:Y:S01]  /*5cc0*/  STG.E desc[UR36][R8.64], R3 ;  /* 0x0000000308007986 */ /* 0x0001e2000c101924 */
[----:B------:R-:W-:Y:S05]  /*5cd0*/  BRA `(.L_x_30515) ;  /* 0x0000000800cc7947 */ /* 0x000fea0003800000 */
.L_x_30520:
[----:B----4-:R-:W-:-:S04]  /*5ce0*/  IMAD.U32 R4, R22, 0x10000, RZ ;  /* 0x0001000016047824 */ /* 0x010fc800078e00ff */
[----:B------:R-:W-:-:S06]  /*5cf0*/  FMUL.FTZ R4, R4, 1 ;  /* 0x3f80000004047820 */ /* 0x000fcc0000410000 */
[----:B------:R-:W0:Y:S02]  /*5d00*/  F2F.F64.F32 R4, R4 ;  /* 0x0000000400047310 */ /* 0x000e240000201800 */
[----:B0-----:R0:W-:Y:S01]  /*5d10*/  STG.E.64 desc[UR36][R8.64], R4 ;  /* 0x0000000408007986 */ /* 0x0011e2000c101b24 */
[----:B------:R-:W-:Y:S05]  /*5d20*/  BRA `(.L_x_30515) ;  /* 0x0000000800b87947 */ /* 0x000fea0003800000 */
.L_x_30510:
        /* <DEDUP_REMOVED lines=13> */
.L_x_30524:
[----:B----4-:R-:W-:Y:S01]  /*5e00*/  IMAD.U32 R22, R22, 0x10000, RZ ;  /* 0x0001000016167824 */ /* 0x010fe200078e00ff */
[----:B------:R-:W-:-:S03]  /*5e10*/  CS2R R6, SRZ ;  /* 0x0000000000067805 */ /* 0x000fc6000001ff00 */
[----:B------:R-:W-:-:S06]  /*5e20*/  FMUL.FTZ R4, R22, 1 ;  /* 0x3f80000016047820 */ /* 0x000fcc0000410000 */
[----:B------:R-:W0:Y:S02]  /*5e30*/  F2F.F64.F32 R4, R4 ;  /* 0x0000000400047310 */ /* 0x000e240000201800 */
[----:B0-----:R0:W-:Y:S01]  /*5e40*/  STG.E.128 desc[UR36][R8.64], R4 ;  /* 0x0000000408007986 */ /* 0x0011e2000c101d24 */
[----:B------:R-:W-:Y:S05]  /*5e50*/  BRA `(.L_x_30515) ;  /* 0x00000008006c7947 */ /* 0x000fea0003800000 */
.L_x_30523:
        /* <DEDUP_REMOVED lines=21> */
.L_x_30528:
[----:B------:R-:W-:Y:S05]  /*5fb0*/  BSYNC B0 ;  /* 0x0000000000007941 */ /* 0x000fea0003800000 */
.L_x_30527:
[----:B------:R-:W-:-:S05]  /*5fc0*/  LOP3.LUT R5, R0, R5, RZ, 0xfc, !PT ;  /* 0x0000000500057212 */ /* 0x000fca00078efcff */
[----:B------:R0:W-:Y:S01]  /*5fd0*/  STG.E.U8 desc[UR36][R8.64], R5 ;  /* 0x0000000508007986 */ /* 0x0001e2000c101124 */
[----:B------:R-:W-:Y:S05]  /*5fe0*/  BRA `(.L_x_30515) ;  /* 0x0000000800087947 */ /* 0x000fea0003800000 */
.L_x_30526:
        /* <DEDUP_REMOVED lines=13> */
.L_x_30530:
[----:B------:R-:W-:Y:S01]  /*60c0*/  IMAD.MOV.U32 R0, RZ, RZ, 0x7f ;  /* 0x0000007fff007424 */ /* 0x000fe200078e00ff */
[----:B------:R-:W-:-:S04]  /*60d0*/  ISETP.GT.U32.AND P0, PT, R3, 0x7f800000, PT ;  /* 0x7f8000000300780c */ /* 0x000fc80003f04070 */
[----:B------:R-:W-:-:S09]  /*60e0*/  SEL R0, R0, 0x7c, P0 ;  /* 0x0000007c00007807 */ /* 0x000fd20000000000 */
.L_x_30531:
[----:B------:R-:W-:Y:S05]  /*60f0*/  BSYNC B0 ;  /* 0x0000000000007941 */ /* 0x000fea0003800000 */
.L_x_30529:
[----:B------:R-:W-:-:S04]  /*6100*/  LOP3.LUT R3, R5, 0x80000000, RZ, 0xc0, !PT ;  /* 0x8000000005037812 */ /* 0x000fc800078ec0ff */
[----:B------:R-:W-:-:S04]  /*6110*/  SHF.R.U32.HI R3, RZ, 0x18, R3 ;  /* 0x00000018ff037819 */ /* 0x000fc80000011603 */
[----:B------:R-:W-:-:S05]  /*6120*/  LOP3.LUT R3, R0, R3, RZ, 0xfc, !PT ;  /* 0x0000000300037212 */ /* 0x000fca00078efcff */
[----:B------:R0:W-:Y:S01]  /*6130*/  STG.E.U8 desc[UR36][R8.64], R3 ;  /* 0x0000000308007986 */ /* 0x0001e2000c101124 */
[----:B------:R-:W-:Y:S05]  /*6140*/  BRA `(.L_x_30515) ;  /* 0x0000000400b07947 */ /* 0x000fea0003800000 */
.L_x_30525:
[----:B----4-:R0:W-:Y:S01]  /*6150*/  STG.E.U16 desc[UR36][R8.64], R22 ;  /* 0x0000001608007986 */ /* 0x0101e2000c101524 */
[----:B------:R-:W-:Y:S05]  /*6160*/  BRA `(.L_x_30515) ;  /* 0x0000000400a87947 */ /* 0x000fea0003800000 */
.L_x_30522:
        /* <DEDUP_REMOVED lines=12> */
.L_x_30534:
        /* <DEDUP_REMOVED lines=17> */
.L_x_30537:
[----:B------:R-:W-:-:S04]  /*6340*/  LOP3.LUT R3, R5, 0x80000000, RZ, 0xc0, !PT ;  /* 0x8000000005037812 */ /* 0x000fc800078ec0ff */
[----:B------:R-:W-:-:S04]  /*6350*/  SHF.R.U32.HI R3, RZ, 0x18, R3 ;  /* 0x00000018ff037819 */ /* 0x000fc80000011603 */
[----:B------:R-:W-:-:S04]  /*6360*/  LOP3.LUT R0, R0, R3, RZ, 0xfc, !PT ;  /* 0x0000000300007212 */ /* 0x000fc800078efcff */
[----:B------:R-:W-:-:S07]  /*6370*/  PRMT R4, R0, 0x7610, R4 ;  /* 0x0000761000047816 */ /* 0x000fce0000000004 */
.L_x_30536:
[----:B------:R-:W-:Y:S05]  /*6380*/  BSYNC B0 ;  /* 0x0000000000007941 */ /* 0x000fea0003800000 */
.L_x_30535:
[----:B------:R4:W-:Y:S01]  /*6390*/  STG.E.U8 desc[UR36][R8.64], R4 ;  /* 0x0000000408007986 */ /* 0x0009e2000c101124 */
[----:B------:R-:W-:Y:S05]  /*63a0*/  BRA `(.L_x_30515) ;  /* 0x0000000400187947 */ /* 0x000fea0003800000 */
.L_x_30533:
        /* <DEDUP_REMOVED lines=17> */
.L_x_30540:
[----:B------:R-:W-:-:S04]  /*64c0*/  LOP3.LUT R3, R5, 0x80000000, RZ, 0xc0, !PT ;  /* 0x8000000005037812 */ /* 0x000fc800078ec0ff */
[----:B------:R-:W-:-:S04]  /*64d0*/  SHF.R.U32.HI R3, RZ, 0x18, R3 ;  /* 0x00000018ff037819 */ /* 0x000fc80000011603 */
[----:B------:R-:W-:-:S04]  /*64e0*/  LOP3.LUT R0, R0, R3, RZ, 0xfc, !PT ;  /* 0x0000000300007212 */ /* 0x000fc800078efcff */
[----:B------:R-:W-:-:S07]  /*64f0*/  PRMT R4, R0, 0x7610, R4 ;  /* 0x0000761000047816 */ /* 0x000fce0000000004 */
.L_x_30539:
[----:B------:R-:W-:Y:S05]  /*6500*/  BSYNC B0 ;  /* 0x0000000000007941 */ /* 0x000fea0003800000 */
.L_x_30538:
[----:B------:R0:W-:Y:S01]  /*6510*/  STG.E.U8 desc[UR36][R8.64], R4 ;  /* 0x0000000408007986 */ /* 0x0001e2000c101124 */
[----:B------:R-:W-:Y:S05]  /*6520*/  BRA `(.L_x_30515) ;  /* 0x0000000000b87947 */ /* 0x000fea0003800000 */
.L_x_30532:
        /* <DEDUP_REMOVED lines=22> */
.L_x_30514:
        /* <DEDUP_REMOVED lines=16> */
.L_x_30543:
[----:B------:R-:W-:Y:S05]  /*6790*/  BRA `(.L_x_30515) ;  /* 0x00000000001c7947 */ /* 0x000fea0003800000 */
.L_x_30542:
[----:B----4-:R-:W-:-:S06]  /*67a0*/  IMAD.U32 R4, R22, 0x10000, RZ ;  /* 0x0001000016047824 */ /* 0x010fcc00078e00ff */
[----:B------:R-:W0:Y:S02]  /*67b0*/  F2I.U64.TRUNC R4, R4 ;  /* 0x0000000400047311 */ /* 0x000e24000020d800 */
[----:B0-----:R2:W-:Y:S01]  /*67c0*/  STG.E.64 desc[UR36][R8.64], R4 ;  /* 0x0000000408007986 */ /* 0x0015e2000c101b24 */
[----:B------:R-:W-:Y:S05]  /*67d0*/  BRA `(.L_x_30515) ;  /* 0x00000000000c7947 */ /* 0x000fea0003800000 */
.L_x_30541:
[----:B----4-:R-:W-:-:S04]  /*67e0*/  IMAD.U32 R22, R22, 0x10000, RZ ;  /* 0x0001000016167824 */ /* 0x010fc800078e00ff */
[----:B------:R-:W0:Y:S02]  /*67f0*/  F2I.FTZ.U32.TRUNC.NTZ R3, R22 ;  /* 0x0000001600037305 */ /* 0x000e24000021f000 */
[----:B0-----:R0:W-:Y:S02]  /*6800*/  STG.E desc[UR36][R8.64], R3 ;  /* 0x0000000308007986 */ /* 0x0011e4000c101924 */
.L_x_30515:
        /* <DEDUP_REMOVED lines=25> */
.L_x_30547:
[----:B------:R-:W-:-:S06]  /*69a0*/  IMAD.U32 R5, R17, 0x10000, RZ ;  /* 0x0001000011057824 */ /* 0x000fcc00078e00ff */
[----:B------:R-:W0:Y:S02]  /*69b0*/  F2I.S64.TRUNC R4, R5 ;  /* 0x0000000500047311 */ /* 0x000e24000020d900 */
[----:B0-----:R4:W-:Y:S01]  /*69c0*/  STG.E.U8 desc[UR36][R8.64], R4 ;  /* 0x0000000408007986 */ /* 0x0019e2000c101124 */
[----:B------:R-:W-:Y:S05]  /*69d0*/  BRA `(.L_x_30549) ;  /* 0x0000000c00847947 */ /* 0x000fea0003800000 */
.L_x_30546:
        /* <DEDUP_REMOVED lines=10> */
.L_x_30551:
[----:B------:R-:W-:-:S06]  /*6a80*/  IMAD.U32 R17, R17, 0x10000, RZ ;  /* 0x0001000011117824 */ /* 0x000fcc00078e00ff */
[----:B------:R-:W0:Y:S02]  /*6a90*/  F2I.FTZ.TRUNC.NTZ R17, R17 ;  /* 0x0000001100117305 */ /* 0x000e24000021f100 */
[----:B0-----:R2:W-:Y:S01]  /*6aa0*/  STG.E desc[UR36][R8.64], R17 ;  /* 0x0000001108007986 */ /* 0x0015e2000c101924 */
[----:B------:R-:W-:Y:S05]  /*6ab0*/  BRA `(.L_x_30549) ;  /* 0x0000000c004c7947 */ /* 0x000fea0003800000 */
.L_x_30550:
[----:B------:R-:W-:-:S06]  /*6ac0*/  IMAD.U32 R17, R17, 0x10000, RZ ;  /* 0x0001000011117824 */ /* 0x000fcc00078e00ff */
[----:B------:R-:W0:Y:S02]  /*6ad0*/  F2I.FTZ.TRUNC.NTZ R17, R17 ;  /* 0x0000001100117305 */ /* 0x000e24000021f100 */
[----:B0-----:R0:W-:Y:S01]  /*6ae0*/  STG.E.U16 desc[UR36][R8.64], R17 ;  /* 0x0000001108007986 */ /* 0x0011e2000c101524 */
[----:B------:R-:W-:Y:S05]  /*6af0*/  BRA `(.L_x_30549) ;  /* 0x0000000c003c7947 */ /* 0x000fea0003800000 */
.L_x_30545:
        /* <DEDUP_REMOVED lines=9> */
.L_x_30553:
[----:B------:R-:W-:-:S05]  /*6b90*/  IMAD.U32 R0, R17, 0x10000, RZ ;  /* 0x0001000011007824 */ /* 0x000fca00078e00ff */
[----:B------:R-:W-:-:S05]  /*6ba0*/  F2FP.F16.F32.PACK_AB R0, RZ, R0 ;  /* 0x00000000ff00723e */ /* 0x000fca00000000ff */
[----:B------:R0:W-:Y:S01]  /*6bb0*/  STG.E.U16 desc[UR36][R8.64], R0 ;  /* 0x0000000008007986 */ /* 0x0001e2000c101524 */
[----:B------:R-:W-:Y:S05]  /*6bc0*/  BRA `(.L_x_30549) ;  /* 0x0000000c00087947 */ /* 0x000fea0003800000 */
.L_x_30552:
        /* <DEDUP_REMOVED lines=10> */
.L_x_30555:
[----:B------:R-:W-:-:S05]  /*6c70*/  IMAD.U32 R17, R17, 0x10000, RZ ;  /* 0x0001000011117824 */ /* 0x000fca00078e00ff */
[----:B------:R-:W-:-:S04]  /*6c80*/  F2FP.F16.F32.PACK_AB R3, RZ, R17 ;  /* 0x00000011ff03723e */ /* 0x000fc800000000ff */
[----:B------:R-:W-:-:S05]  /*6c90*/  PRMT R3, R3, 0x5410, RZ ;  /* 0x0000541003037816 */ /* 0x000fca00000000ff */
[----:B------:R0:W-:Y:S01]  /*6ca0*/  STG.E desc[UR36][R8.64], R3 ;  /* 0x0000000308007986 */ /* 0x0001e2000c101924 */
[----:B------:R-:W-:Y:S05]  /*6cb0*/  BRA `(.L_x_30549) ;  /* 0x0000000800cc7947 */ /* 0x000fea0003800000 */
.L_x_30554:
[----:B------:R-:W-:-:S04]  /*6cc0*/  IMAD.U32 R4, R17, 0x10000, RZ ;  /* 0x0001000011047824 */ /* 0x000fc800078e00ff */
[----:B------:R-:W-:-:S06]  /*6cd0*/  FMUL.FTZ R4, R4, 1 ;  /* 0x3f80000004047820 */ /* 0x000fcc0000410000 */
[----:B------:R-:W0:Y:S02]  /*6ce0*/  F2F.F64.F32 R4, R4 ;  /* 0x0000000400047310 */ /* 0x000e240000201800 */
[----:B0-----:R0:W-:Y:S01]  /*6cf0*/  STG.E.64 desc[UR36][R8.64], R4 ;  /* 0x0000000408007986 */ /* 0x0011e2000c101b24 */
[----:B------:R-:W-:Y:S05]  /*6d00*/  BRA `(.L_x_30549) ;  /* 0x0000000800b87947 */ /* 0x000fea0003800000 */
.L_x_30544:
        /* <DEDUP_REMOVED lines=13> */
.L_x_30558:
[----:B------:R-:W-:Y:S01]  /*6de0*/  IMAD.U32 R17, R17, 0x10000, RZ ;  /* 0x0001000011117824 */ /* 0x000fe200078e00ff */
[----:B------:R-:W-:-:S03]  /*6df0*/  CS2R R6, SRZ ;  /* 0x0000000000067805 */ /* 0x000fc6000001ff00 */
[----:B------:R-:W-:-:S06]  /*6e00*/  FMUL.FTZ R4, R17, 1 ;  /* 0x3f80000011047820 */ /* 0x000fcc0000410000 */
[----:B------:R-:W0:Y:S02]  /*6e10*/  F2F.F64.F32 R4, R4 ;  /* 0x0000000400047310 */ /* 0x000e240000201800 */
[----:B0-----:R0:W-:Y:S01]  /*6e20*/  STG.E.128 desc[UR36][R8.64], R4 ;  /* 0x0000000408007986 */ /* 0x0011e2000c101d24 */
[----:B------:R-:W-:Y:S05]  /*6e30*/  BRA `(.L_x_30549) ;  /* 0x00000008006c7947 */ /* 0x000fea0003800000 */
.L_x_30557:
        /* <DEDUP_REMOVED lines=21> */
.L_x_30562:
[----:B------:R-:W-:Y:S05]  /*6f90*/  BSYNC B0 ;  /* 0x0000000000007941 */ /* 0x000fea0003800000 */
.L_x_30561:
[----:B------:R-:W-:-:S05]  /*6fa0*/  LOP3.LUT R5, R0, R5, RZ, 0xfc, !PT ;  /* 0x0000000500057212 */ /* 0x000fca00078efcff */
[----:B------:R0:W-:Y:S01]  /*6fb0*/  STG.E.U8 desc[UR36][R8.64], R5 ;  /* 0x0000000508007986 */ /* 0x0001e2000c101124 */
[----:B------:R-:W-:Y:S05]  /*6fc0*/  BRA `(.L_x_30549) ;  /* 0x0000000800087947 */ /* 0x000fea0003800000 */
.L_x_30560:
        /* <DEDUP_REMOVED lines=13> */
.L_x_30564:
[----:B------:R-:W-:Y:S01]  /*70a0*/  IMAD.MOV.U32 R0, RZ, RZ, 0x7f ;  /* 0x0000007fff007424 */ /* 0x000fe200078e00ff */
[----:B------:R-:W-:-:S04]  /*70b0*/  ISETP.GT.U32.AND P0, PT, R3, 0x7f800000, PT ;  /* 0x7f8000000300780c */ /* 0x000fc80003f04070 */
[----:B------:R-:W-:-:S09]  /*70c0*/  SEL R0, R0, 0x7c, P0 ;  /* 0x0000007c00007807 */ /* 0x000fd20000000000 */
.L_x_30565:
[----:B------:R-:W-:Y:S05]  /*70d0*/  BSYNC B0 ;  /* 0x0000000000007941 */ /* 0x000fea0003800000 */
.L_x_30563:
[----:B------:R-:W-:-:S04]  /*70e0*/  LOP3.LUT R3, R17, 0x80000000, RZ, 0xc0, !PT ;  /* 0x8000000011037812 */ /* 0x000fc800078ec0ff */
[----:B------:R-:W-:-:S04]  /*70f0*/  SHF.R.U32.HI R3, RZ, 0x18, R3 ;  /* 0x00000018ff037819 */ /* 0x000fc80000011603 */
[----:B------:R-:W-:-:S05]  /*7100*/  LOP3.LUT R3, R0, R3, RZ, 0xfc, !PT ;  /* 0x0000000300037212 */ /* 0x000fca00078efcff */
[----:B------:R0:W-:Y:S01]  /*7110*/  STG.E.U8 desc[UR36][R8.64], R3 ;  /* 0x0000000308007986 */ /* 0x0001e2000c101124 */
[----:B------:R-:W-:Y:S05]  /*7120*/  BRA `(.L_x_30549) ;  /* 0x0000000400b07947 */ /* 0x000fea0003800000 */
.L_x_30559:
[----:B------:R0:W-:Y:S01]  /*7130*/  STG.E.U16 desc[UR36][R8.64], R17 ;  /* 0x0000001108007986 */ /* 0x0001e2000c101524 */
[----:B------:R-:W-:Y:S05]  /*7140*/  BRA `(.L_x_30549) ;  /* 0x0000000400a87947 */ /* 0x000fea0003800000 */
.L_x_30556:
        /* <DEDUP_REMOVED lines=12> */
.L_x_30568:
        /* <DEDUP_REMOVED lines=17> */
.L_x_30571:
[----:B------:R-:W-:-:S04]  /*7320*/  LOP3.LUT R3, R17, 0x80000000, RZ, 0xc0, !PT ;  /* 0x8000000011037812 */ /* 0x000fc800078ec0ff */
[----:B------:R-:W-:-:S04]  /*7330*/  SHF.R.U32.HI R3, RZ, 0x18, R3 ;  /* 0x00000018ff037819 */ /* 0x000fc80000011603 */
[----:B------:R-:W-:-:S04]  /*7340*/  LOP3.LUT R0, R0, R3, RZ, 0xfc, !PT ;  /* 0x0000000300007212 */ /* 0x000fc800078efcff */
[----:B------:R-:W-:-:S07]  /*7350*/  PRMT R4, R0, 0x7610, R4 ;  /* 0x0000761000047816 */ /* 0x000fce0000000004 */
.L_x_30570:
[----:B------:R-:W-:Y:S05]  /*7360*/  BSYNC B0 ;  /* 0x0000000000007941 */ /* 0x000fea0003800000 */
.L_x_30569:
[----:B------:R0:W-:Y:S01]  /*7370*/  STG.E.U8 desc[UR36][R8.64], R4 ;  /* 0x0000000408007986 */ /* 0x0001e2000c101124 */
[----:B------:R-:W-:Y:S05]  /*7380*/  BRA `(.L_x_30549) ;  /* 0x0000000400187947 */ /* 0x000fea0003800000 */
.L_x_30567:
        /* <DEDUP_REMOVED lines=17> */
.L_x_30574:
[----:B------:R-:W-:-:S04]  /*74a0*/  LOP3.LUT R3, R17, 0x80000000, RZ, 0xc0, !PT ;  /* 0x8000000011037812 */ /* 0x000fc800078ec0ff */
[----:B------:R-:W-:-:S04]  /*74b0*/  SHF.R.U32.HI R3, RZ, 0x18, R3 ;  /* 0x00000018ff037819 */ /* 0x000fc80000011603 */
[----:B------:R-:W-:-:S04]  /*74c0*/  LOP3.LUT R0, R0, R3, RZ, 0xfc, !PT ;  /* 0x0000000300007212 */ /* 0x000fc800078efcff */
[----:B------:R-:W-:-:S07]  /*74d0*/  PRMT R4, R0, 0x7610, R4 ;  /* 0x0000761000047816 */ /* 0x000fce0000000004 */
.L_x_30573:
[----:B------:R-:W-:Y:S05]  /*74e0*/  BSYNC B0 ;  /* 0x0000000000007941 */ /* 0x000fea0003800000 */
.L_x_30572:
[----:B------:R0:W-:Y:S01]  /*74f0*/  STG.E.U8 desc[UR36][R8.64], R4 ;  /* 0x0000000408007986 */ /* 0x0001e2000c101124 */
[----:B------:R-:W-:Y:S05]  /*7500*/  BRA `(.L_x_30549) ;  /* 0x0000000000b87947 */ /* 0x000fea0003800000 */
.L_x_30566:
        /* <DEDUP_REMOVED lines=22> */
.L_x_30548:
        /* <DEDUP_REMOVED lines=16> */
.L_x_30577:
[----:B------:R-:W-:Y:S05]  /*7770*/  BRA `(.L_x_30549) ;  /* 0x00000000001c7947 */ /* 0x000fea0003800000 */
.L_x_30576:
[----:B------:R-:W-:-:S06]  /*7780*/  IMAD.U32 R4, R17, 0x10000, RZ ;  /* 0x0001000011047824 */ /* 0x000fcc00078e00ff */
[----:B------:R-:W0:Y:S02]  /*7790*/  F2I.U64.TRUNC R4, R4 ;  /* 0x0000000400047311 */ /* 0x000e24000020d800 */
[----:B0-----:R0:W-:Y:S01]  /*77a0*/  STG.E.64 desc[UR36][R8.64], R4 ;  /* 0x0000000408007986 */ /* 0x0011e2000c101b24 */
[----:B------:R-:W-:Y:S05]  /*77b0*/  BRA `(.L_x_30549) ;  /* 0x00000000000c7947 */ /* 0x000fea0003800000 */
.L_x_30575:
[----:B------:R-:W-:-:S06]  /*77c0*/  IMAD.U32 R17, R17, 0x10000, RZ ;  /* 0x0001000011117824 */ /* 0x000fcc00078e00ff */
[----:B------:R-:W0:Y:S02]  /*77d0*/  F2I.FTZ.U32.TRUNC.NTZ R17, R17 ;  /* 0x0000001100117305 */ /* 0x000e24000021f000 */
[----:B0-----:R0:W-:Y:S02]  /*77e0*/  STG.E desc[UR36][R8.64], R17 ;  /* 0x0000001108007986 */ /* 0x0011e4000c101924 */
.L_x_30549:
[----:B------:R-:W-:-:S07]  /*77f0*/  VIADD R25, R25, 0x80 ;  /* 0x0000008019197836 */ /* 0x000fce0000000000 */
.L_x_30509:
[----:B------:R-:W-:Y:S05]  /*7800*/  BSYNC B6 ;  /* 0x0000000000067941 */ /* 0x000fea0003800000 */
.L_x_30508:
        /* <DEDUP_REMOVED lines=23> */
.L_x_30581:
[----:B---3--:R-:W-:-:S06]  /*7980*/  IMAD.U32 R5, R19, 0x10000, RZ ;  /* 0x0001000013057824 */ /* 0x008fcc00078e00ff */
[----:B------:R-:W0:Y:S02]  /*7990*/  F2I.S64.TRUNC R4, R5 ;  /* 0x0000000500047311 */ /* 0x000e24000020d900 */
[----:B0-----:R-:W-:Y:S01]  /*79a0*/  STG.E.U8 desc[UR36][R2.64], R4 ;  /* 0x0000000402007986 */ /* 0x001fe2000c101124 */
[----:B------:R-:W-:Y:S05]  /*79b0*/  EXIT ;  /* 0x000000000000794d */ /* 0x000fea0003800000 */
.L_x_30580:
        /* <DEDUP_REMOVED lines=10> */
.L_x_30584:
[----:B---3--:R-:W-:-:S06]  /*7a60*/  IMAD.U32 R19, R19, 0x10000, RZ ;  /* 0x0001000013137824 */ /* 0x008fcc00078e00ff */
[----:B------:R-:W0:Y:S02]  /*7a70*/  F2I.FTZ.TRUNC.NTZ R19, R19 ;  /* 0x0000001300137305 */ /* 0x000e24000021f100 */
[----:B0-----:R-:W-:Y:S01]  /*7a80*/  STG.E desc[UR36][R2.64], R19 ;  /* 0x0000001302007986 */ /* 0x001fe2000c101924 */
[----:B------:R-:W-:Y:S05]  /*7a90*/  EXIT ;  /* 0x000000000000794d */ /* 0x000fea0003800000 */
.L_x_30583:
[----:B---3--:R-:W-:-:S06]  /*7aa0*/  IMAD.U32 R19, R19, 0x10000, RZ ;  /* 0x0001000013137824 */ /* 0x008fcc00078e00ff */
[----:B------:R-:W0:Y:S02]  /*7ab0*/  F2I.FTZ.TRUNC.NTZ R19, R19 ;  /* 0x0000001300137305 */ /* 0x000e24000021f100 */
[----:B0-----:R-:W-:Y:S01]  /*7ac0*/  STG.E.U16 desc[UR36][R2.64], R19 ;  /* 0x0000001302007986 */ /* 0x001fe2000c101524 */
[----:B------:R-:W-:Y:S05]  /*7ad0*/  EXIT ;  /* 0x000000000000794d */ /* 0x000fea0003800000 */
.L_x_30579:
        /* <DEDUP_REMOVED lines=9> */
.L_x_30586:
[----:B---3--:R-:W-:-:S05]  /*7b70*/  IMAD.U32 R0, R19, 0x10000, RZ ;  /* 0x0001000013007824 */ /* 0x008fca00078e00ff */
[----:B------:R-:W-:-:S05]  /*7b80*/  F2FP.F16.F32.PACK_AB R0, RZ, R0 ;  /* 0x00000000ff00723e */ /* 0x000fca00000000ff */
[----:B------:R-:W-:Y:S01]  /*7b90*/  STG.E.U16 desc[UR36][R2.64], R0 ;  /* 0x0000000002007986 */ /* 0x000fe2000c101524 */
[----:B------:R-:W-:Y:S05]  /*7ba0*/  EXIT ;  /* 0x000000000000794d */ /* 0x000fea0003800000 */
.L_x_30585:
        /* <DEDUP_REMOVED lines=10> */
.L_x_30588:
[----:B---3--:R-:W-:-:S05]  /*7c50*/  IMAD.U32 R19, R19, 0x10000, RZ ;  /* 0x0001000013137824 */ /* 0x008fca00078e00ff */
[----:B------:R-:W-:-:S04]  /*7c60*/  F2FP.F16.F32.PACK_AB R5, RZ, R19 ;  /* 0x00000013ff05723e */ /* 0x000fc800000000ff */
[----:B------:R-:W-:-:S05]  /*7c70*/  PRMT R5, R5, 0x5410, RZ ;  /* 0x0000541005057816 */ /* 0x000fca00000000ff */
[----:B------:R-:W-:Y:S01]  /*7c80*/  STG.E desc[UR36][R2.64], R5 ;  /* 0x0000000502007986 */ /* 0x000fe2000c101924 */
[----:B------:R-:W-:Y:S05]  /*7c90*/  EXIT ;  /* 0x000000000000794d */ /* 0x000fea0003800000 */
.L_x_30587:
[----:B---3--:R-:W-:-:S04]  /*7ca0*/  IMAD.U32 R4, R19, 0x10000, RZ ;  /* 0x0001000013047824 */ /* 0x008fc800078e00ff */
[----:B------:R-:W-:-:S06]  /*7cb0*/  FMUL.FTZ R4, R4, 1 ;  /* 0x3f80000004047820 */ /* 0x000fcc0000410000 */
[----:B------:R-:W0:Y:S02]  /*7cc0*/  F2F.F64.F32 R4, R4 ;  /* 0x0000000400047310 */ /* 0x000e240000201800 */
[----:B0-----:R-:W-:Y:S01]  /*7cd0*/  STG.E.64 desc[UR36][R2.64], R4 ;  /* 0x0000000402007986 */ /* 0x001fe2000c101b24 */
[----:B------:R-:W-:Y:S05]  /*7ce0*/  EXIT ;  /* 0x000000000000794d */ /* 0x000fea0003800000 */
.L_x_30578:
        /* <DEDUP_REMOVED lines=13> */
.L_x_30591:
[----:B---3--:R-:W-:Y:S01]  /*7dc0*/  IMAD.U32 R19, R19, 0x10000, RZ ;  /* 0x0001000013137824 */ /* 0x008fe200078e00ff */
[----:B------:R-:W-:-:S03]  /*7dd0*/  CS2R R6, SRZ ;  /* 0x0000000000067805 */ /* 0x000fc6000001ff00 */
[----:B------:R-:W-:-:S06]  /*7de0*/  FMUL.FTZ R4, R19, 1 ;  /* 0x3f80000013047820 */ /* 0x000fcc0000410000 */
[----:B------:R-:W0:Y:S02]  /*7df0*/  F2F.F64.F32 R4, R4 ;  /* 0x0000000400047310 */ /* 0x000e240000201800 */
[----:B0-----:R-:W-:Y:S01]  /*7e00*/  STG.E.128 desc[UR36][R2.64], R4 ;  /* 0x0000000402007986 */ /* 0x001fe2000c101d24 */
[----:B------:R-:W-:Y:S05]  /*7e10*/  EXIT ;  /* 0x000000000000794d */ /* 0x000fea0003800000 */
.L_x_30590:
        /* <DEDUP_REMOVED lines=21> */
.L_x_30595:
[----:B------:R-:W-:Y:S05]  /*7f70*/  BSYNC B0 ;  /* 0x0000000000007941 */ /* 0x000fea0003800000 */
.L_x_30594:
[----:B------:R-:W-:-:S05]  /*7f80*/  LOP3.LUT R5, R0, R5, RZ, 0xfc, !PT ;  /* 0x0000000500057212 */ /* 0x000fca00078efcff */
[----:B------:R-:W-:Y:S01]  /*7f90*/  STG.E.U8 desc[UR36][R2.64], R5 ;  /* 0x0000000502007986 */ /* 0x000fe2000c101124 */
[----:B------:R-:W-:Y:S05]  /*7fa0*/  EXIT ;  /* 0x000000000000794d */ /* 0x000fea0003800000 */
.L_x_30593:
        /* <DEDUP_REMOVED lines=13> */
.L_x_30597:
[----:B------:R-:W-:Y:S01]  /*8080*/  IMAD.MOV.U32 R0, RZ, RZ, 0x7f ;  /* 0x0000007fff007424 */ /* 0x000fe200078e00ff */
[----:B------:R-:W-:-:S04]  /*8090*/  ISETP.GT.U32.AND P0, PT, R4, 0x7f800000, PT ;  /* 0x7f8000000400780c */ /* 0x000fc80003f04070 */
[----:B------:R-:W-:-:S09]  /*80a0*/  SEL R0, R0, 0x7c, P0 ;  /* 0x0000007c00007807 */ /* 0x000fd20000000000 */
.L_x_30598:
[----:B------:R-:W-:Y:S05]  /*80b0*/  BSYNC B0 ;  /* 0x0000000000007941 */ /* 0x000fea0003800000 */
.L_x_30596:
[----:B------:R-:W-:-:S04]  /*80c0*/  LOP3.LUT R4, R19, 0x80000000, RZ, 0xc0, !PT ;  /* 0x8000000013047812 */ /* 0x000fc800078ec0ff */
[----:B------:R-:W-:-:S04]  /*80d0*/  SHF.R.U32.HI R5, RZ, 0x18, R4 ;  /* 0x00000018ff057819 */ /* 0x000fc80000011604 */
[----:B------:R-:W-:-:S05]  /*80e0*/  LOP3.LUT R5, R0, R5, RZ, 0xfc, !PT ;  /* 0x0000000500057212 */ /* 0x000fca00078efcff */
[----:B------:R-:W-:Y:S01]  /*80f0*/  STG.E.U8 desc[UR36][R2.64], R5 ;  /* 0x0000000502007986 */ /* 0x000fe2000c101124 */
[----:B------:R-:W-:Y:S05]  /*8100*/  EXIT ;  /* 0x000000000000794d */ /* 0x000fea0003800000 */
.L_x_30592:
[----:B---3--:R-:W-:Y:S01]  /*8110*/  STG.E.U16 desc[UR36][R2.64], R19 ;  /* 0x0000001302007986 */ /* 0x008fe2000c101524 */
[----:B------:R-:W-:Y:S05]  /*8120*/  EXIT ;  /* 0x000000000000794d */ /* 0x000fea0003800000 */
.L_x_30589:
        /* <DEDUP_REMOVED lines=12> */
.L_x_30601:
        /* <DEDUP_REMOVED lines=17> */
.L_x_30604:
[----:B------:R-:W-:-:S04]  /*8300*/  LOP3.LUT R0, R19, 0x80000000, RZ, 0xc0, !PT ;  /* 0x8000000013007812 */ /* 0x000fc800078ec0ff */
[----:B------:R-:W-:-:S04]  /*8310*/  SHF.R.U32.HI R5, RZ, 0x18, R0 ;  /* 0x00000018ff057819 */ /* 0x000fc80000011600 */
[----:B------:R-:W-:-:S04]  /*8320*/  LOP3.LUT R4, R4, R5, RZ, 0xfc, !PT ;  /* 0x0000000504047212 */ /* 0x000fc800078efcff */
[----:B------:R-:W-:-:S07]  /*8330*/  PRMT R0, R4, 0x7610, R0 ;  /* 0x0000761004007816 */ /* 0x000fce0000000000 */
.L_x_30603:
[----:B------:R-:W-:Y:S05]  /*8340*/  BSYNC B0 ;  /* 0x0000000000007941 */ /* 0x000fea0003800000 */
.L_x_30602:
[----:B------:R-:W-:Y:S01]  /*8350*/  STG.E.U8 desc[UR36][R2.64], R0 ;  /* 0x0000000002007986 */ /* 0x000fe2000c101124 */
[----:B------:R-:W-:Y:S05]  /*8360*/  EXIT ;  /* 0x000000000000794d */ /* 0x000fea0003800000 */
.L_x_30600:
        /* <DEDUP_REMOVED lines=17> */
.L_x_30607:
[----:B------:R-:W-:-:S04]  /*8480*/  LOP3.LUT R0, R19, 0x80000000, RZ, 0xc0, !PT ;  /* 0x8000000013007812 */ /* 0x000fc800078ec0ff */
[----:B------:R-:W-:-:S04]  /*8490*/  SHF.R.U32.HI R5, RZ, 0x18, R0 ;  /* 0x00000018ff057819 */ /* 0x000fc80000011600 */
[----:B------:R-:W-:-:S04]  /*84a0*/  LOP3.LUT R4, R4, R5, RZ, 0xfc, !PT ;  /* 0x0000000504047212 */ /* 0x000fc800078efcff */
[----:B------:R-:W-:-:S07]  /*84b0*/  PRMT R0, R4, 0x7610, R0 ;  /* 0x0000761004007816 */ /* 0x000fce0000000000 */
.L_x_30606:
[----:B------:R-:W-:Y:S05]  /*84c0*/  BSYNC B0 ;  /* 0x0000000000007941 */ /* 0x000fea0003800000 */
.L_x_30605:
[----:B------:R-:W-:Y:S01]  /*84d0*/  STG.E.U8 desc[UR36][R2.64], R0 ;  /* 0x0000000002007986 */ /* 0x000fe2000c101124 */
[----:B------:R-:W-:Y:S05]  /*84e0*/  EXIT ;  /* 0x000000000000794d */ /* 0x000fea0003800000 */
.L_x_30599:
        /* <DEDUP_REMOVED lines=22> */
.L_x_30582:
        /* <DEDUP_REMOVED lines=16> */
.L_x_30610:
[----:B------:R-:W-:Y:S05]  /*8750*/  EXIT ;  /* 0x000000000000794d */ /* 0x000fea0003800000 */
.L_x_30609:
[----:B---3--:R-:W-:-:S06]  /*8760*/  IMAD.U32 R4, R19, 0x10000, RZ ;  /* 0x0001000013047824 */ /* 0x008fcc00078e00ff */
[----:B------:R-:W0:Y:S02]  /*8770*/  F2I.U64.TRUNC R4, R4 ;  /* 0x0000000400047311 */ /* 0x000e24000020d800 */
[----:B0-----:R-:W-:Y:S01]  /*8780*/  STG.E.64 desc[UR36][R2.64], R4 ;  /* 0x0000000402007986 */ /* 0x001fe2000c101b24 */
[----:B------:R-:W-:Y:S05]  /*8790*/  EXIT ;  /* 0x000000000000794d */ /* 0x000fea0003800000 */
.L_x_30608:
[----:B---3--:R-:W-:-:S06]  /*87a0*/  IMAD.U32 R19, R19, 0x10000, RZ ;  /* 0x0001000013137824 */ /* 0x008fcc00078e00ff */
[----:B------:R-:W0:Y:S02]  /*87b0*/  F2I.FTZ.U32.TRUNC.NTZ R19, R19 ;  /* 0x0000001300137305 */ /* 0x000e24000021f000 */
[----:B0-----:R-:W-:Y:S01]  /*87c0*/  STG.E desc[UR36][R2.64], R19 ;  /* 0x0000001302007986 */ /* 0x001fe2000c101924 */
[----:B------:R-:W-:Y:S05]  /*87d0*/  EXIT ;  /* 0x000000000000794d */ /* 0x000fea0003800000 */
.L_x_30611:
        /* <DEDUP_REMOVED lines=10> */
.L_x_36446:


//--------------------- .text._ZN2at6native18elementwise_kernelILi128ELi4EZNS0_22gpu_kernel_impl_nocastIZZZNS0_15exp_kernel_cudaERNS_18TensorIteratorBaseEENKUlvE0_clEvENKUlvE2_clEvEUlN3c108BFloat16EE_EEvS4_RKT_EUliE_EEviT1_ --------------------------
	.section	.text._ZN2at6native18elementwise_kernelILi128ELi4EZNS0_22gpu_kernel_impl_nocastIZZZNS0_15exp_kernel_cudaERNS_18TensorIteratorBaseEENKUlvE0_clEvENKUlvE2_clEvEUlN3c108BFloat16EE_EEvS4_RKT_EUliE_EEviT1_,"ax",@progbits
	.align	128
        .global         _ZN2at6native18elementwise_kernelILi128ELi4EZNS0_22gpu_kernel_impl_nocastIZZZNS0_15exp_kernel_cudaERNS_18TensorIteratorBaseEENKUlvE0_clEvENKUlvE2_clEvEUlN3c108BFloat16EE_EEvS4_RKT_EUliE_EEviT1_
        .type           _ZN2at6native18elementwise_kernelILi128ELi4EZNS0_22gpu_kernel_impl_nocastIZZZNS0_15exp_kernel_cudaERNS_18TensorIteratorBaseEENKUlvE0_clEvENKUlvE2_clEvEUlN3c108BFloat16EE_EEvS4_RKT_EUliE_EEviT1_,@function
        .size           _ZN2at6native18elementwise_kernelILi128ELi4EZNS0_22gpu_kernel_impl_nocastIZZZNS0_15exp_kernel_cudaERNS_18TensorIteratorBaseEENKUlvE0_clEvENKUlvE2_clEvEUlN3c108BFloat16EE_EEvS4_RKT_EUliE_EEviT1_,(.L_x_36447 - _ZN2at6native18elementwise_kernelILi128ELi4EZNS0_22gpu_kernel_impl_nocastIZZZNS0_15exp_kernel_cudaERNS_18TensorIteratorBaseEENKUlvE0_clEvENKUlvE2_clEvEUlN3c108BFloat16EE_EEvS4_RKT_EUliE_EEviT1_)
        .other          _ZN2at6native18elementwise_kernelILi128ELi4EZNS0_22gpu_kernel_impl_nocastIZZZNS0_15exp_kernel_cudaERNS_18TensorIteratorBaseEENKUlvE0_clEvENKUlvE2_clEvEUlN3c108BFloat16EE_EEvS4_RKT_EUliE_EEviT1_,@"STO_CUDA_ENTRY STV_DEFAULT"
_ZN2at6native18elementwise_kernelILi128ELi4EZNS0_22gpu_kernel_impl_nocastIZZZNS0_15exp_kernel_cudaERNS_18TensorIteratorBaseEENKUlvE0_clEvENKUlvE2_clEvEUlN3c108BFloat16EE_EEvS4_RKT_EUliE_EEviT1_:
.text._ZN2at6native18elementwise_kernelILi128ELi4EZNS0_22gpu_kernel_impl_nocastIZZZNS0_15exp_kernel_cudaERNS_18TensorIteratorBaseEENKUlvE0_clEvENKUlvE2_clEvEUlN3c108BFloat16EE_EEvS4_RKT_EUliE_EEviT1_:
        /* <DEDUP_REMOVED lines=311> */
.L_x_30614:
[----:B------:R-:W-:Y:S02]  /*1370*/  ULDC.64 UR8, c[0x0][0x418] ;  /* 0x0001060000087ab9 */ /* 0x000fe40000000a00 */
[----:B------:R-:W-:-:S04]  /*1380*/  IADD3 R4, P0, R2, UR8, RZ ;  /* 0x0000000802047c10 */ /* 0x000fc8000ff1e0ff */
[----:B------:R-:W-:Y:S01]  /*1390*/  IADD3.X R5, RZ, UR9, RZ, P0, !PT ;  /* 0x00000009ff057c10 */ /* 0x000fe200087fe4ff */
[----:B------:R-:W-:-:S04]  /*13a0*/  ULDC.64 UR8, c[0x0][0x410] ;  /* 0x0001040000087ab9 */ /* 0x000fc80000000a00 */
[----:B------:R-:W2:Y:S01]  /*13b0*/  LDG.E.U16 R4, desc[UR4][R4.64] ;  /* 0x0000000404047981 */ /* 0x000ea2000c1e1500 */
[----:B------:R-:W-:Y:S01]  /*13c0*/  VIADD R0, R0, 0x80 ;  /* 0x0000008000007836 */ /* 0x000fe20000000000 */
[----:B--2---:R-:W-:-:S05]  /*13d0*/  SHF.L.U32 R2, R4, 0x10, RZ ;  /* 0x0000001004027819 */ /* 0x004fca00000006ff */
[----:B------:R-:W-:Y:S01]  /*13e0*/  FMUL.FTZ R6, R2, 1.4426950216293334961 ;  /* 0x3fb8aa3b02067820 */ /* 0x000fe20000410000 */
[----:B------:R-:W-:-:S04]  /*13f0*/  IADD3 R2, P0, R3, UR8, RZ ;  /* 0x0000000803027c10 */ /* 0x000fc8000ff1e0ff */
[----:B------:R-:W-:Y:S01]  /*1400*/  IADD3.X R3, RZ, UR9, RZ, P0, !PT ;  /* 0x00000009ff037c10 */ /* 0x000fe200087fe4ff */
[----:B------:R-:W0:Y:S02]  /*1410*/  MUFU.EX2 R6, R6 ;  /* 0x0000000600067308 */ /* 0x000e240000000800 */
[----:B0-----:R-:W-:-:S05]  /*1420*/  F2FP.BF16.F32.PACK_AB R5, RZ, R6 ;  /* 0x00000006ff05723e */ /* 0x001fca00000010ff */
[----:B------:R0:W-:Y:S02]  /*1430*/  STG.E.U16 desc[UR4][R2.64], R5 ;  /* 0x0000000502007986 */ /* 0x0001e4000c101504 */
.L_x_30613:
[----:B------:R-:W-:Y:S05]  /*1440*/  BSYNC B0 ;  /* 0x0000000000007941 */ /* 0x000fea0003800000 */
.L_x_30612:
        /* <DEDUP_REMOVED lines=305> */
.L_x_30617:
[----:B------:R-:W-:Y:S02]  /*2760*/  ULDC.64 UR8, c[0x0][0x418] ;  /* 0x0001060000087ab9 */ /* 0x000fe40000000a00 */
[----:B------:R-:W-:-:S04]  /*2770*/  IADD3 R4, P0, R2, UR8, RZ ;  /* 0x0000000802047c10 */ /* 0x000fc8000ff1e0ff */
[----:B------:R-:W-:Y:S01]  /*2780*/  IADD3.X R5, RZ, UR9, RZ, P0, !PT ;  /* 0x00000009ff057c10 */ /* 0x000fe200087fe4ff */
[----:B------:R-:W-:-:S04]  /*2790*/  ULDC.64 UR8, c[0x0][0x410] ;  /* 0x0001040000087ab9 */ /* 0x000fc80000000a00 */
[----:B------:R-:W2:Y:S01]  /*27a0*/  LDG.E.U16 R4, desc[UR4][R4.64] ;  /* 0x0000000404047981 */ /* 0x000ea2000c1e1500 */
[----:B------:R-:W-:Y:S02]  /*27b0*/  IADD3 R0, R0, 0x80, RZ ;  /* 0x0000008000007810 */ /* 0x000fe40007ffe0ff */
[----:B--2---:R-:W-:-:S05]  /*27c0*/  SHF.L.U32 R2, R4, 0x10, RZ ;  /* 0x0000001004027819 */ /* 0x004fca00000006ff */
[----:B------:R-:W-:Y:S01]  /*27d0*/  FMUL.FTZ R6, R2, 1.4426950216293334961 ;  /* 0x3fb8aa3b02067820 */ /* 0x000fe20000410000 */
[----:B------:R-:W-:-:S04]  /*27e0*/  IADD3 R2, P0, R3, UR8, RZ ;  /* 0x0000000803027c10 */ /* 0x000fc8000ff1e0ff */
[----:B------:R-:W-:Y:S01]  /*27f0*/  IADD3.X R3, RZ, UR9, RZ, P0, !PT ;  /* 0x00000009ff037c10 */ /* 0x000fe200087fe4ff */
[----:B------:R-:W0:Y:S01]  /*2800*/  MUFU.EX2 R6, R6 ;  /* 0x0000000600067308 */ /* 0x000e220000000800 */
[----:B------:R-:W-:Y:S02]  /*2810*/  ISETP.GE.AND P0, PT, R0, UR6, PT ;  /* 0x0000000600007c0c */ /* 0x000fe4000bf06270 */
[----:B0-----:R-:W-:-:S05]  /*2820*/  F2FP.BF16.F32.PACK_AB R5, RZ, R6 ;  /* 0x00000006ff05723e */ /* 0x001fca00000010ff */
        /* <DEDUP_REMOVED lines=304> */
.L_x_30618:
        /* <DEDUP_REMOVED lines=10> */
[----:B------:R-:W0:Y:S02]  /*3bd0*/  MUFU.EX2 R6, R6 ;  /* 0x0000000600067308 */ /* 0x000e240000000800 */
[----:B0-----:R-:W-:-:S05]  /*3be0*/  F2FP.BF16.F32.PACK_AB R5, RZ, R6 ;  /* 0x00000006ff05723e */ /* 0x001fca00000010ff */
[----:B------:R2:W-:Y:S02]  /*3bf0*/  STG.E.U16 desc[UR4][R2.64], R5 ;  /* 0x0000000502007986 */ /* 0x0005e4000c101504 */
.L_x_30616:
[----:B------:R-:W-:Y:S05]  /*3c00*/  BSYNC B0 ;  /* 0x0000000000007941 */ /* 0x000fea0003800000 */
.L_x_30615:
        /* <DEDUP_REMOVED lines=304> */
.L_x_30619:
[----:B------:R-:W-:Y:S02]  /*4f10*/  ULDC.64 UR6, c[0x0][0x418] ;  /* 0x0001060000067ab9 */ /* 0x000fe40000000a00 */
[----:B------:R-:W-:-:S04]  /*4f20*/  IADD3 R4, P0, R2, UR6, RZ ;  /* 0x0000000602047c10 */ /* 0x000fc8000ff1e0ff */
[----:B------:R-:W-:Y:S01]  /*4f30*/  IADD3.X R5, RZ, UR7, RZ, P0, !PT ;  /* 0x00000007ff057c10 */ /* 0x000fe200087fe4ff */
[----:B------:R-:W-:-:S04]  /*4f40*/  ULDC.64 UR6, c[0x0][0x410] ;  /* 0x0001040000067ab9 */ /* 0x000fc80000000a00 */
[----:B------:R-:W2:Y:S01]  /*4f50*/  LDG.E.U16 R4, desc[UR4][R4.64] ;  /* 0x0000000404047981 */ /* 0x000ea2000c1e1500 */
[----:B------:R-:W-:-:S04]  /*4f60*/  IADD3 R2, P0, R3, UR6, RZ ;  /* 0x0000000603027c10 */ /* 0x000fc8000ff1e0ff */
[----:B------:R-:W-:Y:S02]  /*4f70*/  IADD3.X R3, RZ, UR7, RZ, P0, !PT ;  /* 0x00000007ff037c10 */ /* 0x000fe400087fe4ff */
[----:B--2---:R-:W-:-:S05]  /*4f80*/  SHF.L.U32 R0, R4, 0x10, RZ ;  /* 0x0000001004007819 */ /* 0x004fca00000006ff */
[----:B------:R-:W-:-:S06]  /*4f90*/  FMUL.FTZ R0, R0, 1.4426950216293334961 ;  /* 0x3fb8aa3b00007820 */ /* 0x000fcc0000410000 */
[----:B------:R-:W0:Y:S02]  /*4fa0*/  MUFU.EX2 R0, R0 ;  /* 0x0000000000007308 */ /* 0x000e240000000800 */
[----:B0-----:R-:W-:-:S05]  /*4fb0*/  F2FP.BF16.F32.PACK_AB R5, RZ, R0 ;  /* 0x00000000ff05723e */ /* 0x001fca00000010ff */
[----:B------:R-:W-:Y:S01]  /*4fc0*/  STG.E.U16 desc[UR4][R2.64], R5 ;  /* 0x0000000502007986 */ /* 0x000fe2000c101504 */
[----:B------:R-:W-:Y:S05]  /*4fd0*/  EXIT ;  /* 0x000000000000794d */ /* 0x000fea0003800000 */
.L_x_30620:
        /* <DEDUP_REMOVED lines=10> */
.L_x_36447:


//--------------------- .text._ZN2at6native27unrolled_elementwise_kernelIZZZNS0_15exp_kernel_cudaERNS_18TensorIteratorBaseEENKUlvE0_clEvENKUlvE2_clEvEUlN3c108BFloat16EE_St5arrayIPcLm2EELi4E23TrivialOffsetCalculatorILi1EjESD_NS0_6memory15LoadWithoutCastENSE_16StoreWithoutCastEEEviT_T0_T2_T3_T4_T5_ --------------------------
	.section	.text._ZN2at6native27unrolled_elementwise_kernelIZZZNS0_15exp_kernel_cudaERNS_18TensorIteratorBaseEENKUlvE0_clEvENKUlvE2_clEvEUlN3c108BFloat16EE_St5arrayIPcLm2EELi4E23TrivialOffsetCalculatorILi1EjESD_NS0_6memory15LoadWithoutCastENSE_16StoreWithoutCastEEEviT_T0_T2_T3_T4_T5_,"ax",@progbits
	.align	128
        .global         _ZN2at6native27unrolled_elementwise_kernelIZZZNS0_15exp_kernel_cudaERNS_18TensorIteratorBaseEENKUlvE0_clEvENKUlvE2_clEvEUlN3c108BFloat16EE_St5arrayIPcLm2EELi4E23TrivialOffsetCalculatorILi1EjESD_NS0_6memory15LoadWithoutCastENSE_16StoreWithoutCastEEEviT_T0_T2_T3_T4_T5_
        .type           _ZN2at6native27unrolled_elementwise_kernelIZZZNS0_15exp_kernel_cudaERNS_18TensorIteratorBaseEENKUlvE0_clEvENKUlvE2_clEvEUlN3c108BFloat16EE_St5arrayIPcLm2EELi4E23TrivialOffsetCalculatorILi1EjESD_NS0_6memory15LoadWithoutCastENSE_16StoreWithoutCastEEEviT_T0_T2_T3_T4_T5_,@function
        .size           _ZN2at6native27unrolled_elementwise_kernelIZZZNS0_15exp_kernel_cudaERNS_18TensorIteratorBaseEENKUlvE0_clEvENKUlvE2_clEvEUlN3c108BFloat16EE_St5arrayIPcLm2EELi4E23TrivialOffsetCalculatorILi1EjESD_NS0_6memory15LoadWithoutCastENSE_16StoreWithoutCastEEEviT_T0_T2_T3_T4_T5_,(.L_x_36448 - _ZN2at6native27unrolled_elementwise_kernelIZZZNS0_15exp_kernel_cudaERNS_18TensorIteratorBaseEENKUlvE0_clEvENKUlvE2_clEvEUlN3c108BFloat16EE_St5arrayIPcLm2EELi4E23TrivialOffsetCalculatorILi1EjESD_NS0_6memory15LoadWithoutCastENSE_16StoreWithoutCastEEEviT_T0_T2_T3_T4_T5_)
        .other          _ZN2at6native27unrolled_elementwise_kernelIZZZNS0_15exp_kernel_cudaERNS_18TensorIteratorBaseEENKUlvE0_clEvENKUlvE2_clEvEUlN3c108BFloat16EE_St5arrayIPcLm2EELi4E23TrivialOffsetCalculatorILi1EjESD_NS0_6memory15LoadWithoutCastENSE_16StoreWithoutCastEEEviT_T0_T2_T3_T4_T5_,@"STO_CUDA_ENTRY STV_DEFAULT"
_ZN2at6native27unrolled_elementwise_kernelIZZZNS0_15exp_kernel_cudaERNS_18TensorIteratorBaseEENKUlvE0_clEvENKUlvE2_clEvEUlN3c108BFloat16EE_St5arrayIPcLm2EELi4E23TrivialOffsetCalculatorILi1EjESD_NS0_6memory15LoadWithoutCastENSE_16StoreWithoutCastEEEviT_T0_T2_T3_T4_T5_:
.text._ZN2at6native27unrolled_elementwise_kernelIZZZNS0_15exp_kernel_cudaERNS_18TensorIteratorBaseEENKUlvE0_clEvENKUlvE2_clEvEUlN3c108BFloat16EE_St5arrayIPcLm2EELi4E23TrivialOffsetCalculatorILi1EjESD_NS0_6memory15LoadWithoutCastENSE_16StoreWithoutCastEEEviT_T0_T2_T3_T4_T5_:
        /* <DEDUP_REMOVED lines=17> */
[----:B0-----:R-:W-:-:S05]  /*0110*/  @!P0 IMAD.WIDE.U32 R12, R11, 0x2, R12 ;  /* 0x000000020b0c8825 */ /* 0x001fca00078e000c */
[----:B------:R-:W2:Y:S07]  /*0120*/  @!P0 LDG.E.U16 R10, desc[UR4][R12.64] ;  /* 0x000000040c0a8981 */ /* 0x000eae000c1e1500 */
[----:B------:R-:W0:Y:S01]  /*0130*/  @!P3 LDC.64 R6, c[0x0][0x220] ;  /* 0x00008800ff06bb82 */ /* 0x000e220000000a00 */
[----:B------:R-:W-:Y:S01]  /*0140*/  PRMT R11, RZ, 0x7610, R11 ;  /* 0x00007610ff0b7816 */ /* 0x000fe2000000000b */
[----:B-1----:R-:W-:Y:S01]  /*0150*/  @!P1 IMAD.WIDE.U32 R14, R17, 0x2, R14 ;  /* 0x00000002110e9825 */ /* 0x002fe200078e000e */
[----:B------:R-:W-:-:S02]  /*0160*/  @!P3 LEA R17, R0, R19, 0x9 ;  /* 0x000000130011b211 */ /* 0x000fc400078e48ff */
[----:B------:R-:W-:Y:S02]  /*0170*/  PRMT R18, RZ, 0x7610, R18 ;  /* 0x00007610ff127816 */ /* 0x000fe40000000012 */
[----:B------:R-:W3:Y:S01]  /*0180*/  @!P1 LDG.E.U16 R11, desc[UR4][R14.64] ;  /* 0x000000040e0b9981 */ /* 0x000ee2000c1e1500 */
[----:B0-----:R-:W-:-:S05]  /*0190*/  @!P3 IMAD.WIDE.U32 R6, R17, 0x2, R6 ;  /* 0x000000021106b825 */ /* 0x001fca00078e0006 */
[----:B------:R0:W4:Y:S01]  /*01a0*/  @!P3 LDG.E.U16 R18, desc[UR4][R6.64] ;  /* 0x000000040612b981 */ /* 0x000122000c1e1500 */
[----:B------:R-:W-:-:S05]  /*01b0*/  @!P3 VIADD R19, R19, 0x80 ;  /* 0x000000801313b836 */ /* 0x000fca0000000000 */
[----:B------:R-:W-:Y:S02]  /*01c0*/  ISETP.GE.AND P2, PT, R19, R2, PT ;  /* 0x000000021300720c */ /* 0x000fe40003f46270 */
[----:B------:R-:W-:Y:S01]  /*01d0*/  PRMT R8, RZ, 0x7610, R8 ;  /* 0x00007610ff087816 */ /* 0x000fe20000000008 */
[----:B0-----:R-:W0:Y:S10]  /*01e0*/  @!P0 LDC.64 R6, c[0x0][0x218] ;  /* 0x00008600ff068b82 */ /* 0x001e340000000a00 */
[----:B------:R-:W1:Y:S01]  /*01f0*/  @!P2 LDC.64 R16, c[0x0][0x220] ;  /* 0x00008800ff10ab82 */ /* 0x000e620000000a00 */
[----:B------:R-:W-:-:S02]  /*0200*/  @!P2 IMAD R13, R0, 0x200, R19 ;  /* 0x00000200000da824 */ /* 0x000fc400078e0213 */
[----:B------:R-:W-:-:S05]  /*0210*/  VIADD R15, R9, 0x100 ;  /* 0x00000100090f7836 */ /* 0x000fca0000000000 */
[----:B------:R-:W-:Y:S01]  /*0220*/  ISETP.GE.AND P3, PT, R15, R2, PT ;  /* 0x000000020f00720c */ /* 0x000fe20003f66270 */
[----:B-1----:R-:W-:Y:S01]  /*0230*/  @!P2 IMAD.WIDE.U32 R12, R13, 0x2, R16 ;  /* 0x000000020d0ca825 */ /* 0x002fe200078e0010 */
[----:B------:R-:W-:-:S04]  /*0240*/  IADD3 R17, R9, 0x80, RZ ;  /* 0x0000008009117810 */ /* 0x000fc80007ffe0ff */
[----:B------:R1:W5:Y:S01]  /*0250*/  @!P2 LDG.E.U16 R8, desc[UR4][R12.64] ;  /* 0x000000040c08a981 */ /* 0x000362000c1e1500 */
[----:B------:R-:W-:Y:S01]  /*0260*/  ISETP.GE.AND P2, PT, R17, R2, PT ;  /* 0x000000021100720c */ /* 0x000fe20003f46270 */
[----:B------:R-:W-:-:S04]  /*0270*/  @!P0 IMAD R15, R0, 0x200, R9 ;  /* 0x00000200000f8824 */ /* 0x000fc800078e0209 */
[----:B0-----:R-:W-:Y:S01]  /*0280*/  @!P0 IMAD.WIDE.U32 R6, R15, 0x2, R6 ;  /* 0x000000020f068825 */ /* 0x001fe200078e0006 */
[----:B-1----:R-:W-:Y:S02]  /*0290*/  IADD3 R13, R9, 0x180, RZ ;  /* 0x00000180090d7810 */ /* 0x002fe40007ffe0ff */
[----:B------:R-:W-:-:S04]  /*02a0*/  @!P0 MOV R9, R17 ;  /* 0x0000001100098202 */ /* 0x000fc80000000f00 */
[-C--:B------:R-:W-:Y:S01]  /*02b0*/  ISETP.GE.AND P4, PT, R9, R2.reuse, PT ;  /* 0x000000020900720c */ /* 0x080fe20003f86270 */
[----:B------:R-:W-:Y:S01]  /*02c0*/  BSSY B0, `(.L_x_30621) ;  /* 0x000001b000007945 */ /* 0x000fe20003800000 */
[----:B------:R-:W-:Y:S01]  /*02d0*/  ISETP.GE.AND P1, PT, R13, R2, PT ;  /* 0x000000020d00720c */ /* 0x000fe20003f26270 */
[----:B--2---:R-:W-:-:S04]  /*02e0*/  @!P0 IMAD.U32 R10, R10, 0x10000, RZ ;  /* 0x000100000a0a8824 */ /* 0x004fc800078e00ff */
[----:B------:R-:W-:-:S06]  /*02f0*/  @!P0 FMUL.FTZ R10, R10, 1.4426950216293334961 ;  /* 0x3fb8aa3b0a0a8820 */ /* 0x000fcc0000410000 */
[----:B------:R-:W0:Y:S01]  /*0300*/  @!P0 MUFU.EX2 R10, R10 ;  /* 0x0000000a000a8308 */ /* 0x000e220000000800 */
[----:B---3--:R-:W-:-:S05]  /*0310*/  @!P2 SHF.L.U32 R11, R11, 0x10, RZ ;  /* 0x000000100b0ba819 */ /* 0x008fca00000006ff */
[----:B------:R-:W-:Y:S01]  /*0320*/  @!P2 FMUL.FTZ R11, R11, 1.4426950216293334961 ;  /* 0x3fb8aa3b0b0ba820 */ /* 0x000fe20000410000 */
[----:B0-----:R-:W-:Y:S01]  /*0330*/  @!P0 F2FP.BF16.F32.PACK_AB R5, RZ, R10 ;  /* 0x0000000aff05823e */ /* 0x001fe200000010ff */
[----:B----4-:R-:W-:-:S04]  /*0340*/  @!P3 IMAD.U32 R18, R18, 0x10000, RZ ;  /* 0x000100001212b824 */ /* 0x010fc800078e00ff */
[----:B------:R0:W-:Y:S01]  /*0350*/  @!P0 STG.E.U16 desc[UR4][R6.64], R5 ;  /* 0x0000000506008986 */ /* 0x0001e2000c101504 */
[----:B------:R-:W-:Y:S01]  /*0360*/  @!P3 FMUL.FTZ R18, R18, 1.4426950216293334961 ;  /* 0x3fb8aa3b1212b820 */ /* 0x000fe20000410000 */
[----:B------:R-:W1:Y:S08]  /*0370*/  @!P2 MUFU.EX2 R11, R11 ;  /* 0x0000000b000ba308 */ /* 0x000e700000000800 */
[----:B------:R-:W2:Y:S01]  /*0380*/  @!P3 MUFU.EX2 R18, R18 ;  /* 0x000000120012b308 */ /* 0x000ea20000000800 */
[----:B-1----:R-:W-:-:S02]  /*0390*/  @!P2 F2FP.BF16.F32.PACK_AB R4, RZ, R11 ;  /* 0x0000000bff04a23e */ /* 0x002fc400000010ff */
[----:B--2---:R-:W-:Y:S01]  /*03a0*/  @!P3 F2FP.BF16.F32.PACK_AB R3, RZ, R18 ;  /* 0x00000012ff03b23e */ /* 0x004fe200000010ff */
[----:B0-----:R-:W-:Y:S06]  /*03b0*/  @P4 BRA `(.L_x_30622) ;  /* 0x00000000002c4947 */ /* 0x001fec0003800000 */
[----:B------:R-:W0:Y:S01]  /*03c0*/  LDC.64 R6, c[0x0][0x218] ;  /* 0x00008600ff067b82 */ /* 0x000e220000000a00 */
[----:B------:R-:W-:Y:S01]  /*03d0*/  IMAD R5, R0, 0x200, R9 ;  /* 0x0000020000057824 */ /* 0x000fe200078e0209 */
[----:B------:R-:W-:Y:S02]  /*03e0*/  IADD3 R9, R9, 0x80, RZ ;  /* 0x0000008009097810 */ /* 0x000fe40007ffe0ff */
[----:B------:R-:W-:Y:S02]  /*03f0*/  PRMT R10, R4, 0x7610, R10 ;  /* 0x00007610040a7816 */ /* 0x000fe4000000000a */
[----:B------:R-:W-:-:S13]  /*0400*/  ISETP.GE.AND P0, PT, R9, R2, PT ;  /* 0x000000020900720c */ /* 0x000fda0003f06270 */
[----:B------:R-:W-:Y:S01]  /*0410*/  @!P0 IMAD R11, R0, 0x200, R9 ;  /* 0x00000200000b8824 */ /* 0x000fe200078e0209 */
[----:B------:R-:W-:Y:S01]  /*0420*/  @!P0 IADD3 R9, R9, 0x80, RZ ;  /* 0x0000008009098810 */ /* 0x000fe20007ffe0ff */
[----:B0-----:R-:W-:-:S04]  /*0430*/  IMAD.WIDE.U32 R4, R5, 0x2, R6 ;  /* 0x0000000205047825 */ /* 0x001fc800078e0006 */
[----:B------:R-:W-:Y:S01]  /*0440*/  @!P0 IMAD.WIDE.U32 R6, R11, 0x2, R6 ;  /* 0x000000020b068825 */ /* 0x000fe200078e0006 */
[----:B------:R0:W-:Y:S04]  /*0450*/  STG.E.U16 desc[UR4][R4.64], R10 ;  /* 0x0000000a04007986 */ /* 0x0001e8000c101504 */
[----:B------:R0:W-:Y:S02]  /*0460*/  @!P0 STG.E.U16 desc[UR4][R6.64], R3 ;  /* 0x0000000306008986 */ /* 0x0001e4000c101504 */
.L_x_30622:
[----:B------:R-:W-:Y:S05]  /*0470*/  BSYNC B0 ;  /* 0x0000000000007941 */ /* 0x000fea0003800000 */
.L_x_30621:
[----:B------:R-:W-:Y:S01]  /*0480*/  ISETP.GE.AND P0, PT, R9, R2, PT ;  /* 0x000000020900720c */ /* 0x000fe20003f06270 */
[----:B-----5:R-:W-:-:S04]  /*0490*/  @!P1 IMAD.U32 R8, R8, 0x10000, RZ ;  /* 0x0001000008089824 */ /* 0x020fc800078e00ff */
[----:B------:R-:W-:-:S08]  /*04a0*/  @!P1 FMUL.FTZ R8, R8, 1.4426950216293334961 ;  /* 0x3fb8aa3b08089820 */ /* 0x000fd00000410000 */
[----:B------:R-:W-:Y:S05]  /*04b0*/  @P0 EXIT ;  /* 0x000000000000094d */ /* 0x000fea0003800000 */
[----:B0-----:R-:W0:Y:S01]  /*04c0*/  LDC.64 R2, c[0x0][0x218] ;  /* 0x00008600ff027b82 */ /* 0x001e220000000a00 */
[----:B------:R-:W1:Y:S01]  /*04d0*/  @!P1 MUFU.EX2 R8, R8 ;  /* 0x0000000800089308 */ /* 0x000e620000000800 */
[----:B------:R-:W-:Y:S02]  /*04e0*/  LEA R9, R0, R9, 0x9 ;  /* 0x0000000900097211 */ /* 0x000fe400078e48ff */
[----:B-1----:R-:W-:-:S03]  /*04f0*/  @!P1 F2FP.BF16.F32.PACK_AB R4, RZ, R8 ;  /* 0x00000008ff04923e */ /* 0x002fc600000010ff */
[----:B0-----:R-:W-:-:S05]  /*0500*/  IMAD.WIDE.U32 R2, R9, 0x2, R2 ;  /* 0x0000000209027825 */ /* 0x001fca00078e0002 */
[----:B------:R-:W-:Y:S01]  /*0510*/  STG.E.U16 desc[UR4][R2.64], R4 ;  /* 0x0000000402007986 */ /* 0x000fe2000c101504 */
[----:B------:R-:W-:Y:S05]  /*0520*/  EXIT ;  /* 0x000000000000794d */ /* 0x000fea0003800000 */
.L_x_30623:
        /* <DEDUP_REMOVED lines=13> */
.L_x_36448:


//--------------------- .text._ZN2at6native29vectorized_elementwise_kernelILi2EZZZNS0_15exp_kernel_cudaERNS_18TensorIteratorBaseEENKUlvE0_clEvENKUlvE2_clEvEUlN3c108BFloat16EE_St5arrayIPcLm2EEEEviT0_T1_ --------------------------
	.section	.text._ZN2at6native29vectorized_elementwise_kernelILi2EZZZNS0_15exp_kernel_cudaERNS_18TensorIteratorBaseEENKUlvE0_clEvENKUlvE2_clEvEUlN3c108BFloat16EE_St5arrayIPcLm2EEEEviT0_T1_,"ax",@progbits
	.align	128
        .global         _ZN2at6native29vectorized_elementwise_kernelILi2EZZZNS0_15exp_kernel_cudaERNS_18TensorIteratorBaseEENKUlvE0_clEvENKUlvE2_clEvEUlN3c108BFloat16EE_St5arrayIPcLm2EEEEviT0_T1_
        .type           _ZN2at6native29vectorized_elementwise_kernelILi2EZZZNS0_15exp_kernel_cudaERNS_18TensorIteratorBaseEENKUlvE0_clEvENKUlvE2_clEvEUlN3c108BFloat16EE_St5arrayIPcLm2EEEEviT0_T1_,@function
        .size           _ZN2at6native29vectorized_elementwise_kernelILi2EZZZNS0_15exp_kernel_cudaERNS_18TensorIteratorBaseEENKUlvE0_clEvENKUlvE2_clEvEUlN3c108BFloat16EE_St5arrayIPcLm2EEEEviT0_T1_,(.L_x_36449 - _ZN2at6native29vectorized_elementwise_kernelILi2EZZZNS0_15exp_kernel_cudaERNS_18TensorIteratorBaseEENKUlvE0_clEvENKUlvE2_clEvEUlN3c108BFloat16EE_St5arrayIPcLm2EEEEviT0_T1_)
        .other          _ZN2at6native29vectorized_elementwise_kernelILi2EZZZNS0_15exp_kernel_cudaERNS_18TensorIteratorBaseEENKUlvE0_clEvENKUlvE2_clEvEUlN3c108BFloat16EE_St5arrayIPcLm2EEEEviT0_T1_,@"STO_CUDA_ENTRY STV_DEFAULT"
_ZN2at6native29vectorized_elementwise_kernelILi2EZZZNS0_15exp_kernel_cudaERNS_18TensorIteratorBaseEENKUlvE0_clEvENKUlvE2_clEvEUlN3c108BFloat16EE_St5arrayIPcLm2EEEEviT0_T1_:
.text._ZN2at6native29vectorized_elementwise_kernelILi2EZZZNS0_15exp_kernel_cudaERNS_18TensorIteratorBaseEENKUlvE0_clEvENKUlvE2_clEvEUlN3c108BFloat16EE_St5arrayIPcLm2EEEEviT0_T1_:
        /* <DEDUP_REMOVED lines=16> */
[C---:B--2---:R-:W-:Y:S01]  /*0100*/  PRMT R4, R9.reuse, 0x7632, R4 ;  /* 0x0000763209047816 */ /* 0x044fe20000000004 */
[----:B------:R-:W-:-:S03]  /*0110*/  IMAD.U32 R2, R9, 0x10000, RZ ;  /* 0x0001000009027824 */ /* 0x000fc600078e00ff */
[----:B------:R-:W-:Y:S01]  /*0120*/  SHF.L.U32 R5, R4, 0x10, RZ ;  /* 0x0000001004057819 */ /* 0x000fe200000006ff */
[----:B------:R-:W-:Y:S01]  /*0130*/  FMUL.FTZ R2, R2, 1.4426950216293334961 ;  /* 0x3fb8aa3b02027820 */ /* 0x000fe20000410000 */
[C---:B---3--:R-:W-:Y:S02]  /*0140*/  PRMT R4, R10.reuse, 0x7632, R4 ;  /* 0x000076320a047816 */ /* 0x048fe40000000004 */
[----:B------:R-:W-:Y:S01]  /*0150*/  SHF.L.U32 R6, R10, 0x10, RZ ;  /* 0x000000100a067819 */ /* 0x000fe200000006ff */
[----:B------:R-:W-:Y:S01]  /*0160*/  FMUL.FTZ R11, R5, 1.4426950216293334961 ;  /* 0x3fb8aa3b050b7820 */ /* 0x000fe20000410000 */
[C---:B----4-:R-:W-:Y:S01]  /*0170*/  PRMT R9, R13.reuse, 0x7632, R9 ;  /* 0x000076320d097816 */ /* 0x050fe20000000009 */
[----:B------:R-:W-:Y:S01]  /*0180*/  IMAD.U32 R12, R4, 0x10000, RZ ;  /* 0x00010000040c7824 */ /* 0x000fe200078e00ff */
[----:B-----5:R-:W-:Y:S01]  /*0190*/  PRMT R10, R14, 0x7632, R10 ;  /* 0x000076320e0a7816 */ /* 0x020fe2000000000a */
[----:B------:R-:W0:Y:S01]  /*01a0*/  LDC.64 R4, c[0x0][0x218] ;  /* 0x00008600ff047b82 */ /* 0x000e220000000a00 */
[----:B------:R-:W-:-:S02]  /*01b0*/  IMAD.U32 R7, R13, 0x10000, RZ ;  /* 0x000100000d077824 */ /* 0x000fc400078e00ff */
[----:B------:R-:W-:Y:S01]  /*01c0*/  FMUL.FTZ R6, R6, 1.4426950216293334961 ;  /* 0x3fb8aa3b06067820 */ /* 0x000fe20000410000 */
[----:B------:R-:W-:Y:S01]  /*01d0*/  IMAD.U32 R8, R14, 0x10000, RZ ;  /* 0x000100000e087824 */ /* 0x000fe200078e00ff */
[----:B------:R-:W-:Y:S01]  /*01e0*/  SHF.L.U32 R14, R10, 0x10, RZ ;  /* 0x000000100a0e7819 */ /* 0x000fe200000006ff */
[----:B------:R-:W-:Y:S02]  /*01f0*/  IMAD.U32 R13, R9, 0x10000, RZ ;  /* 0x00010000090d7824 */ /* 0x000fe400078e00ff */
[----:B------:R-:W-:Y:S01]  /*0200*/  FMUL.FTZ R7, R7, 1.4426950216293334961 ;  /* 0x3fb8aa3b07077820 */ /* 0x000fe20000410000 */
[----:B------:R-:W-:Y:S01]  /*0210*/  FMUL.FTZ R8, R8, 1.4426950216293334961 ;  /* 0x3fb8aa3b08087820 */ /* 0x000fe20000410000 */
[----:B------:R-:W-:Y:S01]  /*0220*/  FMUL.FTZ R12, R12, 1.4426950216293334961 ;  /* 0x3fb8aa3b0c0c7820 */ /* 0x000fe20000410000 */
[----:B------:R-:W-:Y:S01]  /*0230*/  FMUL.FTZ R13, R13, 1.4426950216293334961 ;  /* 0x3fb8aa3b0d0d7820 */ /* 0x000fe20000410000 */
[----:B------:R-:W-:Y:S01]  /*0240*/  FMUL.FTZ R14, R14, 1.4426950216293334961 ;  /* 0x3fb8aa3b0e0e7820 */ /* 0x000fe20000410000 */
[----:B------:R-:W-:Y:S08]  /*0250*/  MUFU.EX2 R2, R2 ;  /* 0x0000000200027308 */ /* 0x000ff00000000800 */
[----:B------:R-:W-:Y:S01]  /*0260*/  MUFU.EX2 R6, R6 ;  /* 0x0000000600067308 */ /* 0x000fe20000000800 */
[----:B0-----:R-:W-:-:S07]  /*0270*/  IMAD.WIDE.U32 R4, R3, 0x2, R4 ;  /* 0x0000000203047825 */ /* 0x001fce00078e0004 */
[----:B------:R-:W-:Y:S01]  /*0280*/  MUFU.EX2 R7, R7 ;  /* 0x0000000700077308 */ /* 0x000fe20000000800 */
[----:B------:R-:W-:-:S07]  /*0290*/  IMAD.WIDE R4, R0, 0x4, R4 ;  /* 0x0000000400047825 */ /* 0x000fce00078e0204 */
[----:B------:R-:W-:Y:S08]  /*02a0*/  MUFU.EX2 R8, R8 ;  /* 0x0000000800087308 */ /* 0x000ff00000000800 */
[----:B------:R-:W0:Y:S08]  /*02b0*/  MUFU.EX2 R11, R11 ;  /* 0x0000000b000b7308 */ /* 0x000e300000000800 */
[----:B------:R-:W1:Y:S08]  /*02c0*/  MUFU.EX2 R9, R12 ;  /* 0x0000000c00097308 */ /* 0x000e700000000800 */
[----:B------:R-:W2:Y:S01]  /*02d0*/  MUFU.EX2 R10, R13 ;  /* 0x0000000d000a7308 */ /* 0x000ea20000000800 */
[----:B0-----:R-:W-:-:S05]  /*02e0*/  F2FP.BF16.F32.PACK_AB R11, R11, R2 ;  /* 0x000000020b0b723e */ /* 0x001fca00000010ff */
[----:B------:R-:W-:Y:S02]  /*02f0*/  STG.E desc[UR4][R4.64], R11 ;  /* 0x0000000b04007986 */ /* 0x000fe4000c101904 */
[----:B------:R-:W0:Y:S01]  /*0300*/  MUFU.EX2 R15, R14 ;  /* 0x0000000e000f7308 */ /* 0x000e220000000800 */
[----:B-1----:R-:W-:-:S05]  /*0310*/  F2FP.BF16.F32.PACK_AB R9, R9, R6 ;  /* 0x000000060909723e */ /* 0x002fca00000010ff */
[----:B------:R-:W-:Y:S01]  /*0320*/  STG.E desc[UR4][R4.64+0x200], R9 ;  /* 0x0002000904007986 */ /* 0x000fe2000c101904 */
[----:B--2---:R-:W-:-:S05]  /*0330*/  F2FP.BF16.F32.PACK_AB R7, R10, R7 ;  /* 0x000000070a07723e */ /* 0x004fca00000010ff */
[----:B------:R-:W-:Y:S01]  /*0340*/  STG.E desc[UR4][R4.64+0x400], R7 ;  /* 0x0004000704007986 */ /* 0x000fe2000c101904 */
[----:B0-----:R-:W-:-:S05]  /*0350*/  F2FP.BF16.F32.PACK_AB R15, R15, R8 ;  /* 0x000000080f0f723e */ /* 0x001fca00000010ff */
[----:B------:R-:W-:Y:S01]  /*0360*/  STG.E desc[UR4][R4.64+0x600], R15 ;  /* 0x0006000f04007986 */ /* 0x000fe2000c101904 */
[----:B------:R-:W-:Y:S05]  /*0370*/  EXIT ;  /* 0x000000000000794d */ /* 0x000fea0003800000 */
.L_x_30624:
[----:B------:R-:W0:Y:S01]  /*0380*/  S2R R22, SR_TID.X ;  /* 0x0000000000167919 */ /* 0x000e220000002100 */
[----:B------:R-:W-:Y:S02]  /*0390*/  PRMT R2, RZ, 0x7610, R2 ;  /* 0x00007610ff027816 */ /* 0x000fe40000000002 */
        /* <DEDUP_REMOVED lines=12> */
[----:B------:R-:W-:Y:S02]  /*0460*/  ISETP.GE.AND P1, PT, R0, R5, PT ;  /* 0x000000050000720c */ /* 0x000fe40003f26270 */
[----:B------:R-:W-:Y:S01]  /*0470*/  PRMT R26, RZ, 0x7610, R26 ;  /* 0x00007610ff1a7816 */ /* 0x000fe2000000001a */
[----:B-1----:R-:W-:-:S05]  /*0480*/  @!P5 IMAD.WIDE.U32 R12, R15, 0x2, R12 ;  /* 0x000000020f0cd825 */ /* 0x002fca00078e000c */
[----:B------:R1:W3:Y:S05]  /*0490*/  @!P5 LDG.E.U16 R26, desc[UR4][R12.64] ;  /* 0x000000040c1ad981 */ /* 0x0002ea000c1e1500 */
[----:B------:R-:W-:Y:S01]  /*04a0*/  @!P1 IMAD.IADD R25, R3, 0x1, R0 ;  /* 0x0000000103199824 */ /* 0x000fe200078e0200 */
[----:B------:R-:W4:Y:S01]  /*04b0*/  @!P1 LDC.64 R16, c[0x0][0x220] ;  /* 0x00008800ff109b82 */ /* 0x000f220000000a00 */
[----:B------:R-:W-:-:S05]  /*04c0*/  @!P1 VIADD R0, R0, 0x80 ;  /* 0x0000008000009836 */ /* 0x000fca0000000000 */
[----:B------:R-:W-:Y:S01]  /*04d0*/  ISETP.GE.AND P2, PT, R0, R5, PT ;  /* 0x000000050000720c */ /* 0x000fe20003f46270 */
[----:B--2---:R-:W-:-:S04]  /*04e0*/  @!P6 IMAD.WIDE.U32 R20, R29, 0x2, R20 ;  /* 0x000000021d14e825 */ /* 0x004fc800078e0014 */
[C---:B------:R-:W-:Y:S01]  /*04f0*/  @!P0 IMAD.IADD R29, R3.reuse, 0x1, R22 ;  /* 0x00000001031d8824 */ /* 0x040fe200078e0216 */
[----:B------:R2:W5:Y:S07]  /*0500*/  @!P6 LDG.E.U16 R2, desc[UR4][R20.64] ;  /* 0x000000041402e981 */ /* 0x00056e000c1e1500 */
[----:B------:R-:W-:Y:S01]  /*0510*/  @!P2 IADD3 R23, R3, R0, RZ ;  /* 0x000000000317a210 */ /* 0x000fe20007ffe0ff */
[----:B------:R-:W-:Y:S01]  /*0520*/  @!P2 VIADD R0, R0, 0x80 ;  /* 0x000000800000a836 */ /* 0x000fe20000000000 */
[----:B------:R-:W2:Y:S04]  /*0530*/  @!P2 LDC.64 R14, c[0x0][0x220] ;  /* 0x00008800ff0eab82 */ /* 0x000ea80000000a00 */
[----:B------:R-:W-:-:S13]  /*0540*/  ISETP.GE.AND P3, PT, R0, R5, PT ;  /* 0x000000050000720c */ /* 0x000fda0003f66270 */
[----:B------:R-:W-:Y:S01]  /*0550*/  @!P3 IMAD.IADD R27, R3, 0x1, R0 ;  /* 0x00000001031bb824 */ /* 0x000fe200078e0200 */
[----:B------:R-:W-:Y:S01]  /*0560*/  @!P3 IADD3 R0, R0, 0x80, RZ ;  /* 0x000000800000b810 */ /* 0x000fe20007ffe0ff */
[----:B0-----:R-:W-:Y:S01]  /*0570*/  @!P0 IMAD.WIDE.U32 R18, R29, 0x2, R18 ;  /* 0x000000021d128825 */ /* 0x001fe200078e0012 */
[----:B-1----:R-:W0:Y:S02]  /*0580*/  @!P3 LDC.64 R12, c[0x0][0x220] ;  /* 0x00008800ff0cbb82 */ /* 0x002e240000000a00 */
[----:B------:R-:W-:Y:S01]  /*0590*/  ISETP.GE.AND P4, PT, R0, R5, PT ;  /* 0x000000050000720c */ /* 0x000fe20003f86270 */
[----:B----4-:R-:W-:Y:S01]  /*05a0*/  @!P1 IMAD.WIDE.U32 R16, R25, 0x2, R16 ;  /* 0x0000000219109825 */ /* 0x010fe200078e0010 */
[----:B------:R-:W-:-:S06]  /*05b0*/  PRMT R25, RZ, 0x7610, R25 ;  /* 0x00007610ff197816 */ /* 0x000fcc0000000019 */
[----:B------:R1:W4:Y:S05]  /*05c0*/  @!P1 LDG.E.U16 R25, desc[UR4][R16.64] ;  /* 0x0000000410199981 */ /* 0x00032a000c1e1500 */
[----:B------:R-:W-:Y:S01]  /*05d0*/  @!P4 IMAD.IADD R29, R3, 0x1, R0 ;  /* 0x00000001031dc824 */ /* 0x000fe200078e0200 */
[----:B------:R-:W-:Y:S01]  /*05e0*/  @!P4 IADD3 R0, R0, 0x80, RZ ;  /* 0x000000800000c810 */ /* 0x000fe20007ffe0ff */
[----:B--2---:R-:W2:Y:S03]  /*05f0*/  @!P4 LDC.64 R20, c[0x0][0x220] ;  /* 0x00008800ff14cb82 */ /* 0x004ea60000000a00 */
[----:B------:R-:W-:-:S02]  /*0600*/  ISETP.GE.AND P5, PT, R0, R5, PT ;  /* 0x000000050000720c */ /* 0x000fc40003fa6270 */
[----:B------:R-:W-:-:S06]  /*0610*/  PRMT R28, RZ, 0x7610, R28 ;  /* 0x00007610ff1c7816 */ /* 0x000fcc000000001c */
[----:B------:R0:W4:Y:S05]  /*0620*/  @!P0 LDG.E.U16 R28, desc[UR4][R18.64] ;  /* 0x00000004121c8981 */ /* 0x00012a000c1e1500 */
[----:B-1----:R-:W1:Y:S01]  /*0630*/  @!P5 LDC.64 R16, c[0x0][0x220] ;  /* 0x00008800ff10db82 */ /* 0x002e620000000a00 */
[----:B0-----:R-:W-:-:S04]  /*0640*/  @!P3 IMAD.WIDE.U32 R12, R27, 0x2, R12 ;  /* 0x000000021b0cb825 */ /* 0x001fc800078e000c */
[----:B------:R-:W-:Y:S01]  /*0650*/  @!P5 IMAD.IADD R27, R3, 0x1, R0 ;  /* 0x00000001031bd824 */ /* 0x000fe200078e0200 */
[----:B------:R-:W-:Y:S01]  /*0660*/  PRMT R19, RZ, 0x7610, R19 ;  /* 0x00007610ff137816 */ /* 0x000fe20000000013 */
[----:B------:R-:W-:Y:S01]  /*0670*/  @!P2 IMAD.WIDE.U32 R14, R23, 0x2, R14 ;  /* 0x00000002170ea825 */ /* 0x000fe200078e000e */
[----:B------:R-:W-:Y:S02]  /*0680*/  PRMT R23, RZ, 0x7610, R23 ;  /* 0x00007610ff177816 */ /* 0x000fe40000000017 */
[----:B------:R-:W-:Y:S01]  /*0690*/  PRMT R18, RZ, 0x7610, R18 ;  /* 0x00007610ff127816 */ /* 0x000fe20000000012 */
[----:B--2---:R-:W-:-:S03]  /*06a0*/  @!P4 IMAD.WIDE.U32 R20, R29, 0x2, R20 ;  /* 0x000000021d14c825 */ /* 0x004fc600078e0014 */
[----:B------:R-:W2:Y:S04]  /*06b0*/  @!P2 LDG.E.U16 R23, desc[UR4][R14.64] ;  /* 0x000000040e17a981 */ /* 0x000ea8000c1e1500 */
[----:B------:R-:W2:Y:S04]  /*06c0*/  @!P4 LDG.E.U16 R19, desc[UR4][R20.64] ;  /* 0x000000041413c981 */ /* 0x000ea8000c1e1500 */
[----:B------:R-:W2:Y:S01]  /*06d0*/  @!P3 LDG.E.U16 R18, desc[UR4][R12.64] ;  /* 0x000000040c12b981 */ /* 0x000ea2000c1e1500 */
[----:B-1----:R-:W-:Y:S01]  /*06e0*/  @!P5 IMAD.WIDE.U32 R16, R27, 0x2, R16 ;  /* 0x000000021b10d825 */ /* 0x002fe200078e0010 */
[----:B------:R-:W-:-:S06]  /*06f0*/  PRMT R27, RZ, 0x7610, R27 ;  /* 0x00007610ff1b7816 */ /* 0x000fcc000000001b */
[----:B------:R0:W2:Y:S01]  /*0700*/  @!P5 LDG.E.U16 R27, desc[UR4][R16.64] ;  /* 0x00000004101bd981 */ /* 0x0000a2000c1e1500 */
[----:B------:R-:W-:-:S05]  /*0710*/  VIADD R0, R22, 0x100 ;  /* 0x0000010016007836 */ /* 0x000fca0000000000 */
[-C--:B------:R-:W-:Y:S02]  /*0720*/  ISETP.GE.AND P5, PT, R0, R5.reuse, PT ;  /* 0x000000050000720c */ /* 0x080fe40003fa6270 */
[C---:B0-----:R-:W-:Y:S02]  /*0730*/  IADD3 R16, R22.reuse, 0x280, RZ ;  /* 0x0000028016107810 */ /* 0x041fe40007ffe0ff */
[----:B------:R-:W-:Y:S02]  /*0740*/  IADD3 R20, R22, 0x380, RZ ;  /* 0x0000038016147810 */ /* 0x000fe40007ffe0ff */
[----:B------:R-:W-:Y:S02]  /*0750*/  ISETP.GE.AND P4, PT, R16, R5, PT ;  /* 0x000000051000720c */ /* 0x000fe40003f86270 */
[C---:B------:R-:W-:Y:S02]  /*0760*/  IADD3 R16, R22.reuse, 0x300, RZ ;  /* 0x0000030016107810 */ /* 0x040fe40007ffe0ff */
[----:B------:R-:W-:-:S02]  /*0770*/  IADD3 R0, R22, 0x80, RZ ;  /* 0x0000008016007810 */ /* 0x000fc40007ffe0ff */
[----:B------:R-:W-:Y:S02]  /*0780*/  IADD3 R14, R22, 0x200, RZ ;  /* 0x00000200160e7810 */ /* 0x000fe40007ffe0ff */
[-C--:B------:R-:W-:Y:S02]  /*0790*/  ISETP.GE.AND P6, PT, R16, R5.reuse, PT ;  /* 0x000000051000720c */ /* 0x080fe40003fc6270 */
[-C--:B------:R-:W-:Y:S02]  /*07a0*/  ISETP.GE.AND P1, PT, R0, R5.reuse, PT ;  /* 0x000000050000720c */ /* 0x080fe40003f26270 */
[----:B------:R-:W-:Y:S01]  /*07b0*/  ISETP.GE.AND P3, PT, R14, R5, PT ;  /* 0x000000050e00720c */ /* 0x000fe20003f66270 */
[----:B------:R-:W-:Y:S01]  /*07c0*/  @!P0 IMAD.IADD R21, R3, 0x1, R22 ;  /* 0x0000000103158824 */ /* 0x000fe200078e0216 */
[----:B------:R-:W-:Y:S04]  /*07d0*/  BSSY B0, `(.L_x_30625) ;  /* 0x0000054000007945 */ /* 0x000fe80003800000 */
[----:B------:R-:W-:Y:S01]  /*07e0*/  BSSY B1, `(.L_x_30626) ;  /* 0x000004c000017945 */ /* 0x000fe20003800000 */
[----:B-----5:R-:W-:-:S04]  /*07f0*/  @!P5 IMAD.U32 R2, R2, 0x10000, RZ ;  /* 0x000100000202d824 */ /* 0x020fc800078e00ff */
[----:B------:R-:W-:-:S06]  /*0800*/  @!P5 FMUL.FTZ R12, R2, 1.4426950216293334961 ;  /* 0x3fb8aa3b020cd820 */ /* 0x000fcc0000410000 */
[----:B------:R-:W0:Y:S01]  /*0810*/  @!P5 MUFU.EX2 R12, R12 ;  /* 0x0000000c000cd308 */ /* 0x000e220000000800 */
[----:B------:R-:W-:-:S04]  /*0820*/  IADD3 R2, R22, 0x180, RZ ;  /* 0x0000018016027810 */ /* 0x000fc80007ffe0ff */
[-C--:B------:R-:W-:Y:S02]  /*0830*/  ISETP.GE.AND P2, PT, R2, R5.reuse, PT ;  /* 0x000000050200720c */ /* 0x080fe40003f46270 */
[----:B0-----:R-:W-:Y:S02]  /*0840*/  @!P5 F2FP.BF16.F32.PACK_AB R4, RZ, R12 ;  /* 0x0000000cff04d23e */ /* 0x001fe400000010ff */
[----:B------:R-:W0:Y:S01]  /*0850*/  @!P0 LDC.64 R12, c[0x0][0x218] ;  /* 0x00008600ff0c8b82 */ /* 0x000e220000000a00 */
[----:B------:R-:W-:Y:S01]  /*0860*/  ISETP.GE.AND P5, PT, R20, R5, PT ;  /* 0x000000051400720c */ /* 0x000fe20003fa6270 */
[----:B---3--:R-:W-:Y:S02]  /*0870*/  @!P1 IMAD.U32 R26, R26, 0x10000, RZ ;  /* 0x000100001a1a9824 */ /* 0x008fe400078e00ff */
[----:B----4-:R-:W-:-:S04]  /*0880*/  @!P0 IMAD.U32 R28, R28, 0x10000, RZ ;  /* 0x000100001c1c8824 */ /* 0x010fc800078e00ff */
[----:B------:R-:W-:-:S06]  /*0890*/  @!P0 FMUL.FTZ R2, R28, 1.4426950216293334961 ;  /* 0x3fb8aa3b1c028820 */ /* 0x000fcc0000410000 */
[----:B------:R-:W1:Y:S01]  /*08a0*/  @!P0 MUFU.EX2 R2, R2 ;  /* 0x0000000200028308 */ /* 0x000e620000000800 */
[----:B------:R-:W-:Y:S02]  /*08b0*/  @!P2 IMAD.U32 R25, R25, 0x10000, RZ ;  /* 0x000100001919a824 */ /* 0x000fe400078e00ff */
[----:B------:R-:W-:Y:S01]  /*08c0*/  @!P1 FMUL.FTZ R14, R26, 1.4426950216293334961 ;  /* 0x3fb8aa3b1a0e9820 */ /* 0x000fe20000410000 */
[----:B0-----:R-:W-:-:S04]  /*08d0*/  @!P0 IMAD.WIDE.U32 R12, R21, 0x2, R12 ;  /* 0x00000002150c8825 */ /* 0x001fc800078e000c */
[----:B------:R-:W-:Y:S01]  /*08e0*/  @!P2 FMUL.FTZ R15, R25, 1.4426950216293334961 ;  /* 0x3fb8aa3b190fa820 */ /* 0x000fe20000410000 */
[----:B--2---:R-:W-:Y:S01]  /*08f0*/  @!P3 IMAD.U32 R23, R23, 0x10000, RZ ;  /* 0x000100001717b824 */ /* 0x004fe200078e00ff */
[----:B------:R-:W-:Y:S01]  /*0900*/  @!P6 SHF.L.U32 R19, R19, 0x10, RZ ;  /* 0x000000101313e819 */ /* 0x000fe200000006ff */
[----:B------:R-:W-:Y:S02]  /*0910*/  @!P4 IMAD.U32 R18, R18, 0x10000, RZ ;  /* 0x000100001212c824 */ /* 0x000fe400078e00ff */
[----:B------:R-:W-:Y:S02]  /*0920*/  @!P3 FMUL.FTZ R16, R23, 1.4426950216293334961 ;  /* 0x3fb8aa3b1710b820 */ /* 0x000fe40000410000 */
[----:B------:R-:W-:Y:S01]  /*0930*/  @!P6 FMUL.FTZ R19, R19, 1.4426950216293334961 ;  /* 0x3fb8aa3b1313e820 */ /* 0x000fe20000410000 */
[----:B------:R-:W-:Y:S01]  /*0940*/  @!P4 FMUL.FTZ R17, R18, 1.4426950216293334961 ;  /* 0x3fb8aa3b1211c820 */ /* 0x000fe20000410000 */
[----:B------:R-:W-:Y:S01]  /*0950*/  @!P5 SHF.L.U32 R27, R27, 0x10, RZ ;  /* 0x000000101b1bd819 */ /* 0x000fe200000006ff */
[----:B------:R-:W-:Y:S01]  /*0960*/  @!P0 IMAD.MOV.U32 R22, RZ, RZ, R0 ;  /* 0x000000ffff168224 */ /* 0x000fe200078e0000 */
[----:B-1----:R-:W-:-:S03]  /*0970*/  @!P0 F2FP.BF16.F32.PACK_AB R24, RZ, R2 ;  /* 0x00000002ff18823e */ /* 0x002fc600000010ff */
[----:B------:R-:W-:Y:S01]  /*0980*/  @!P5 FMUL.FTZ R27, R27, 1.4426950216293334961 ;  /* 0x3fb8aa3b1b1bd820 */ /* 0x000fe20000410000 */
[----:B------:R-:W0:Y:S01]  /*0990*/  @!P1 MUFU.EX2 R14, R14 ;  /* 0x0000000e000e9308 */ /* 0x000e220000000800 */
[----:B------:R1:W-:Y:S01]  /*09a0*/  @!P0 STG.E.U16 desc[UR4][R12.64], R24 ;  /* 0x000000180c008986 */ /* 0x0003e2000c101504 */
[----:B------:R-:W-:-:S06]  /*09b0*/  ISETP.GE.AND P0, PT, R22, R5, PT ;  /* 0x000000051600720c */ /* 0x000fcc0003f06270 */
[----:B------:R-:W2:Y:S08]  /*09c0*/  @!P2 MUFU.EX2 R15, R15 ;  /* 0x0000000f000fa308 */ /* 0x000eb00000000800 */
[----:B------:R-:W3:Y:S08]  /*09d0*/  @!P3 MUFU.EX2 R16, R16 ;  /* 0x000000100010b308 */ /* 0x000ef00000000800 */
[----:B------:R-:W4:Y:S08]  /*09e0*/  @!P4 MUFU.EX2 R17, R17 ;  /* 0x000000110011c308 */ /* 0x000f300000000800 */
[----:B------:R-:W5:Y:S08]  /*09f0*/  @!P6 MUFU.EX2 R19, R19 ;  /* 0x000000130013e308 */ /* 0x000f700000000800 */
[----:B------:R-:W1:Y:S01]  /*0a00*/  @!P5 MUFU.EX2 R27, R27 ;  /* 0x0000001b001bd308 */ /* 0x000e620000000800 */
[----:B0-----:R-:W-:-:S02]  /*0a10*/  @!P1 F2FP.BF16.F32.PACK_AB R6, RZ, R14 ;  /* 0x0000000eff06923e */ /* 0x001fc400000010ff */
[----:B--2---:R-:W-:Y:S02]  /*0a20*/  @!P2 F2FP.BF16.F32.PACK_AB R7, RZ, R15 ;  /* 0x0000000fff07a23e */ /* 0x004fe400000010ff */
[----:B---3--:R-:W-:Y:S02]  /*0a30*/  @!P3 F2FP.BF16.F32.PACK_AB R8, RZ, R16 ;  /* 0x00000010ff08b23e */ /* 0x008fe400000010ff */
[----:B----4-:R-:W-:Y:S02]  /*0a40*/  @!P4 F2FP.BF16.F32.PACK_AB R9, RZ, R17 ;  /* 0x00000011ff09c23e */ /* 0x010fe400000010ff */
[----:B-----5:R-:W-:Y:S02]  /*0a50*/  @!P6 F2FP.BF16.F32.PACK_AB R10, RZ, R19 ;  /* 0x00000013ff0ae23e */ /* 0x020fe400000010ff */
[----:B-1----:R-:W-:Y:S01]  /*0a60*/  @!P5 F2FP.BF16.F32.PACK_AB R11, RZ, R27 ;  /* 0x0000001bff0bd23e */ /* 0x002fe200000010ff */
[----:B------:R-:W-:Y:S06]  /*0a70*/  @P0 BRA `(.L_x_30627) ;  /* 0x0000000000300947 */ /* 0x000fec0003800000 */
        /* <DEDUP_REMOVED lines=12> */
.L_x_30627:
[----:B------:R-:W-:-:S13]  /*0b40*/  ISETP.GE.AND P0, PT, R22, R5, PT ;  /* 0x000000051600720c */ /* 0x000fda0003f06270 */
[----:B------:R-:W-:Y:S05]  /*0b50*/  @P0 BRA `(.L_x_30629) ;  /* 0x0000000000300947 */ /* 0x000fea0003800000 */
[----:B0-----:R-:W0:Y:S01]  /*0b60*/  LDC.64 R12, c[0x0][0x218] ;  /* 0x00008600ff0c7b82 */ /* 0x001e220000000a00 */
[----:B------:R-:W-:Y:S01]  /*0b70*/  IADD3 R15, R3, R22, RZ ;  /* 0x00000016030f7210 */ /* 0x000fe20007ffe0ff */
[----:B------:R-:W-:-:S04]  /*0b80*/  VIADD R22, R22, 0x80 ;  /* 0x0000008016167836 */ /* 0x000fc80000000000 */
[----:B0-----:R-:W-:-:S05]  /*0b90*/  IMAD.WIDE.U32 R12, R15, 0x2, R12 ;  /* 0x000000020f0c7825 */ /* 0x001fca00078e000c */
[----:B------:R1:W-:Y:S02]  /*0ba0*/  STG.E.U16 desc[UR4][R12.64], R7 ;  /* 0x000000070c007986 */ /* 0x0003e4000c101504 */
.L_x_30628:
[----:B------:R-:W-:-:S13]  /*0bb0*/  ISETP.GE.AND P0, PT, R22, R5, PT ;  /* 0x000000051600720c */ /* 0x000fda0003f06270 */
[----:B------:R-:W-:Y:S05]  /*0bc0*/  @P0 BRA `(.L_x_30630) ;  /* 0x0000000000340947 */ /* 0x000fea0003800000 */
[----:B01----:R-:W0:Y:S01]  /*0bd0*/  LDC.64 R6, c[0x0][0x218] ;  /* 0x00008600ff067b82 */ /* 0x003e220000000a00 */
[----:B------:R-:W-:Y:S01]  /*0be0*/  IADD3 R13, R3, R22, RZ ;  /* 0x00000016030d7210 */ /* 0x000fe20007ffe0ff */
[----:B------:R-:W-:-:S04]  /*0bf0*/  VIADD R22, R22, 0x80 ;  /* 0x0000008016167836 */ /* 0x000fc80000000000 */
[----:B0-----:R-:W-:-:S05]  /*0c00*/  IMAD.WIDE.U32 R6, R13, 0x2, R6 ;  /* 0x000000020d067825 */ /* 0x001fca00078e0006 */
[----:B------:R1:W-:Y:S02]  /*0c10*/  STG.E.U16 desc[UR4][R6.64], R8 ;  /* 0x0000000806007986 */ /* 0x0003e4000c101504 */
.L_x_30629:
[----:B------:R-:W-:-:S13]  /*0c20*/  ISETP.GE.AND P0, PT, R22, R5, PT ;  /* 0x000000051600720c */ /* 0x000fda0003f06270 */
[----:B------:R-:W-:Y:S05]  /*0c30*/  @P0 BREAK B1 ;  /* 0x0000000000010942 */ /* 0x000fea0003800000 */
[----:B------:R-:W-:Y:S05]  /*0c40*/  @P0 BRA `(.L_x_30631) ;  /* 0x0000000000300947 */ /* 0x000fea0003800000 */
[----:B-1----:R-:W1:Y:S01]  /*0c50*/  LDC.64 R6, c[0x0][0x218] ;  /* 0x00008600ff067b82 */ /* 0x002e620000000a00 */
[----:B0-----:R-:W-:Y:S01]  /*0c60*/  IADD3 R13, R3, R22, RZ ;  /* 0x00000016030d7210 */ /* 0x001fe20007ffe0ff */
[----:B------:R-:W-:-:S04]  /*0c70*/  VIADD R22, R22, 0x80 ;  /* 0x0000008016167836 */ /* 0x000fc80000000000 */
[----:B-1----:R-:W-:-:S05]  /*0c80*/  IMAD.WIDE.U32 R6, R13, 0x2, R6 ;  /* 0x000000020d067825 */ /* 0x002fca00078e0006 */
[----:B------:R2:W-:Y:S02]  /*0c90*/  STG.E.U16 desc[UR4][R6.64], R9 ;  /* 0x0000000906007986 */ /* 0x0005e4000c101504 */
.L_x_30630:
[----:B------:R-:W-:Y:S05]  /*0ca0*/  BSYNC B1 ;  /* 0x0000000000017941 */ /* 0x000fea0003800000 */
.L_x_30626:
[----:B------:R-:W-:-:S13]  /*0cb0*/  ISETP.GE.AND P0, PT, R22, R5, PT ;  /* 0x000000051600720c */ /* 0x000fda0003f06270 */
[----:B012---:R-:W0:Y:S01]  /*0cc0*/  @!P0 LDC.64 R6, c[0x0][0x218] ;  /* 0x00008600ff068b82 */ /* 0x007e220000000a00 */
[----:B------:R-:W-:Y:S01]  /*0cd0*/  @!P0 IADD3 R9, R3, R22, RZ ;  /* 0x0000001603098210 */ /* 0x000fe20007ffe0ff */
[----:B------:R-:W-:-:S04]  /*0ce0*/  @!P0 VIADD R22, R22, 0x80 ;  /* 0x0000008016168836 */ /* 0x000fc80000000000 */
[----:B0-----:R-:W-:-:S05]  /*0cf0*/  @!P0 IMAD.WIDE.U32 R6, R9, 0x2, R6 ;  /* 0x0000000209068825 */ /* 0x001fca00078e0006 */
[----:B------:R2:W-:Y:S02]  /*0d00*/  @!P0 STG.E.U16 desc[UR4][R6.64], R10 ;  /* 0x0000000a06008986 */ /* 0x0005e4000c101504 */
.L_x_30631:
[----:B------:R-:W-:Y:S05]  /*0d10*/  BSYNC B0 ;  /* 0x0000000000007941 */ /* 0x000fea0003800000 */
.L_x_30625:
[----:B------:R-:W-:Y:S05]  /*0d20*/  WARPSYNC.ALL ;  /* 0x0000000000007948 */ /* 0x000fea0003800000 */
[----:B------:R-:W-:-:S13]  /*0d30*/  ISETP.GE.AND P0, PT, R22, R5, PT ;  /* 0x000000051600720c */ /* 0x000fda0003f06270 */
[----:B------:R-:W-:Y:S05]  /*0d40*/  @P0 EXIT ;  /* 0x000000000000094d */ /* 0x000fea0003800000 */
[----:B0-----:R-:W0:Y:S01]  /*0d50*/  LDC.64 R4, c[0x0][0x218] ;  /* 0x00008600ff047b82 */ /* 0x001e220000000a00 */
[----:B------:R-:W-:-:S05]  /*0d60*/  IADD3 R3, R3, R22, RZ ;  /* 0x0000001603037210 */ /* 0x000fca0007ffe0ff */
[----:B0-----:R-:W-:-:S05]  /*0d70*/  IMAD.WIDE.U32 R2, R3, 0x2, R4 ;  /* 0x0000000203027825 */ /* 0x001fca00078e0004 */
[----:B------:R-:W-:Y:S01]  /*0d80*/  STG.E.U16 desc[UR4][R2.64], R11 ;  /* 0x0000000b02007986 */ /* 0x000fe2000c101504 */
[----:B------:R-:W-:Y:S05]  /*0d90*/  EXIT ;  /* 0x000000000000794d */ /* 0x000fea0003800000 */
.L_x_30632:
        /* <DEDUP_REMOVED lines=14> */
.L_x_36449:


//--------------------- .text._ZN2at6native29vectorized_elementwise_kernelILi4EZZZNS0_15exp_kernel_cudaERNS_18TensorIteratorBaseEENKUlvE0_clEvENKUlvE2_clEvEUlN3c108BFloat16EE_St5arrayIPcLm2EEEEviT0_T1_ --------------------------
	.section	.text._ZN2at6native29vectorized_elementwise_kernelILi4EZZZNS0_15exp_kernel_cudaERNS_18TensorIteratorBaseEENKUlvE0_clEvENKUlvE2_clEvEUlN3c108BFloat16EE_St5arrayIPcLm2EEEEviT0_T1_,"ax",@progbits
	.align	128
        .global         _ZN2at6native29vectorized_elementwise_kernelILi4EZZZNS0_15exp_kernel_cudaERNS_18TensorIteratorBaseEENKUlvE0_clEvENKUlvE2_clEvEUlN3c108BFloat16EE_St5arrayIPcLm2EEEEviT0_T1_
        .type           _ZN2at6native29vectorized_elementwise_kernelILi4EZZZNS0_15exp_kernel_cudaERNS_18TensorIteratorBaseEENKUlvE0_clEvENKUlvE2_clEvEUlN3c108BFloat16EE_St5arrayIPcLm2EEEEviT0_T1_,@function
        .size           _ZN2at6native29vectorized_elementwise_kernelILi4EZZZNS0_15exp_kernel_cudaERNS_18TensorIteratorBaseEENKUlvE0_clEvENKUlvE2_clEvEUlN3c108BFloat16EE_St5arrayIPcLm2EEEEviT0_T1_,(.L_x_36450 - _ZN2at6native29vectorized_elementwise_kernelILi4EZZZNS0_15exp_kernel_cudaERNS_18TensorIteratorBaseEENKUlvE0_clEvENKUlvE2_clEvEUlN3c108BFloat16EE_St5arrayIPcLm2EEEEviT0_T1_)
        .other          _ZN2at6native29vectorized_elementwise_kernelILi4EZZZNS0_15exp_kernel_cudaERNS_18TensorIteratorBaseEENKUlvE0_clEvENKUlvE2_clEvEUlN3c108BFloat16EE_St5arrayIPcLm2EEEEviT0_T1_,@"STO_CUDA_ENTRY STV_DEFAULT"
_ZN2at6native29vectorized_elementwise_kernelILi4EZZZNS0_15exp_kernel_cudaERNS_18TensorIteratorBaseEENKUlvE0_clEvENKUlvE2_clEvEUlN3c108BFloat16EE_St5arrayIPcLm2EEEEviT0_T1_:
.text._ZN2at6native29vectorized_elementwise_kernelILi4EZZZNS0_15exp_kernel_cudaERNS_18TensorIteratorBaseEENKUlvE0_clEvENKUlvE2_clEvEUlN3c108BFloat16EE_St5arrayIPcLm2EEEEviT0_T1_:
        /* <DEDUP_REMOVED lines=14> */
[C---:B--2---:R-:W-:Y:S01]  /*00e0*/  IMAD.U32 R2, R6.reuse, 0x10000, RZ ;  /* 0x0001000006027824 */ /* 0x044fe200078e00ff */
[----:B------:R-:W-:Y:S02]  /*00f0*/  PRMT R6, R6, 0x7632, R6 ;  /* 0x0000763206067816 */ /* 0x000fe40000000006 */
[----:B------:R-:W-:Y:S01]  /*0100*/  SHF.L.U32 R8, R7, 0x10, RZ ;  /* 0x0000001007087819 */ /* 0x000fe200000006ff */
[----:B---3--:R-:W-:Y:S01]  /*0110*/  IMAD.U32 R12, R5, 0x10000, RZ ;  /* 0x00010000050c7824 */ /* 0x008fe200078e00ff */
[----:B------:R-:W-:Y:S01]  /*0120*/  SHF.L.U32 R6, R6, 0x10, RZ ;  /* 0x0000001006067819 */ /* 0x000fe200000006ff */
[----:B------:R-:W-:Y:S01]  /*0130*/  IMAD.U32 R9, R4, 0x10000, RZ ;  /* 0x0001000004097824 */ /* 0x000fe200078e00ff */
[----:B------:R-:W-:Y:S01]  /*0140*/  PRMT R7, R7, 0x7632, R7 ;  /* 0x0000763207077816 */ /* 0x000fe20000000007 */
[----:B------:R-:W-:Y:S01]  /*0150*/  FMUL.FTZ R10, R12, 1.4426950216293334961 ;  /* 0x3fb8aa3b0c0a7820 */ /* 0x000fe20000410000 */
[----:B------:R-:W-:Y:S01]  /*0160*/  PRMT R4, R4, 0x7632, R4 ;  /* 0x0000763204047816 */ /* 0x000fe20000000004 */
[----:B------:R-:W-:Y:S01]  /*0170*/  FMUL.FTZ R11, R6, 1.4426950216293334961 ;  /* 0x3fb8aa3b060b7820 */ /* 0x000fe20000410000 */
[----:B------:R-:W-:Y:S01]  /*0180*/  PRMT R5, R5, 0x7632, R5 ;  /* 0x0000763205057816 */ /* 0x000fe20000000005 */
[----:B------:R-:W-:-:S02]  /*0190*/  IMAD.U32 R12, R7, 0x10000, RZ ;  /* 0x00010000070c7824 */ /* 0x000fc400078e00ff */
[----:B------:R-:W-:Y:S01]  /*01a0*/  FMUL.FTZ R8, R8, 1.4426950216293334961 ;  /* 0x3fb8aa3b08087820 */ /* 0x000fe20000410000 */
[----:B------:R-:W0:Y:S01]  /*01b0*/  LDC.64 R6, c[0x0][0x218] ;  /* 0x00008600ff067b82 */ /* 0x000e220000000a00 */
[----:B------:R-:W-:Y:S01]  /*01c0*/  IMAD.U32 R4, R4, 0x10000, RZ ;  /* 0x0001000004047824 */ /* 0x000fe200078e00ff */
[----:B------:R-:W-:Y:S01]  /*01d0*/  SHF.L.U32 R5, R5, 0x10, RZ ;  /* 0x0000001005057819 */ /* 0x000fe200000006ff */
[----:B------:R-:W-:Y:S01]  /*01e0*/  FMUL.FTZ R9, R9, 1.4426950216293334961 ;  /* 0x3fb8aa3b09097820 */ /* 0x000fe20000410000 */
[----:B------:R-:W-:Y:S01]  /*01f0*/  FMUL.FTZ R2, R2, 1.4426950216293334961 ;  /* 0x3fb8aa3b02027820 */ /* 0x000fe20000410000 */
[----:B------:R-:W-:Y:S01]  /*0200*/  FMUL.FTZ R4, R4, 1.4426950216293334961 ;  /* 0x3fb8aa3b04047820 */ /* 0x000fe20000410000 */
[----:B------:R-:W-:Y:S01]  /*0210*/  FMUL.FTZ R12, R12, 1.4426950216293334961 ;  /* 0x3fb8aa3b0c0c7820 */ /* 0x000fe20000410000 */
[----:B------:R-:W-:Y:S01]  /*0220*/  FMUL.FTZ R5, R5, 1.4426950216293334961 ;  /* 0x3fb8aa3b05057820 */ /* 0x000fe20000410000 */
[----:B------:R-:W-:Y:S08]  /*0230*/  MUFU.EX2 R8, R8 ;  /* 0x0000000800087308 */ /* 0x000ff00000000800 */
[----:B------:R-:W1:Y:S08]  /*0240*/  MUFU.EX2 R13, R12 ;  /* 0x0000000c000d7308 */ /* 0x000e700000000800 */
[----:B------:R-:W-:Y:S01]  /*0250*/  MUFU.EX2 R9, R9 ;  /* 0x0000000900097308 */ /* 0x000fe20000000800 */
[----:B0-----:R-:W-:-:S04]  /*0260*/  IMAD.WIDE.U32 R6, R3, 0x2, R6 ;  /* 0x0000000203067825 */ /* 0x001fc800078e0006 */
[----:B------:R-:W-:-:S03]  /*0270*/  IMAD.WIDE R6, R0, 0x8, R6 ;  /* 0x0000000800067825 */ /* 0x000fc600078e0206 */
[----:B------:R-:W0:Y:S01]  /*0280*/  MUFU.EX2 R4, R4 ;  /* 0x0000000400047308 */ /* 0x000e220000000800 */
[----:B-1----:R-:W-:-:S07]  /*0290*/  F2FP.BF16.F32.PACK_AB R3, R13, R8 ;  /* 0x000000080d03723e */ /* 0x002fce00000010ff */
[----:B------:R-:W-:Y:S08]  /*02a0*/  MUFU.EX2 R2, R2 ;  /* 0x0000000200027308 */ /* 0x000ff00000000800 */
[----:B------:R-:W-:Y:S01]  /*02b0*/  MUFU.EX2 R10, R10 ;  /* 0x0000000a000a7308 */ /* 0x000fe20000000800 */
[----:B0-----:R-:W-:-:S07]  /*02c0*/  F2FP.BF16.F32.PACK_AB R8, R4, R9 ;  /* 0x000000090408723e */ /* 0x001fce00000010ff */
[----:B------:R-:W0:Y:S08]  /*02d0*/  MUFU.EX2 R11, R11 ;  /* 0x0000000b000b7308 */ /* 0x000e300000000800 */
[----:B------:R-:W1:Y:S01]  /*02e0*/  MUFU.EX2 R5, R5 ;  /* 0x0000000500057308 */ /* 0x000e620000000800 */
[----:B0-----:R-:W-:-:S05]  /*02f0*/  F2FP.BF16.F32.PACK_AB R2, R11, R2 ;  /* 0x000000020b02723e */ /* 0x001fca00000010ff */
[----:B------:R-:W-:Y:S01]  /*0300*/  STG.E.64 desc[UR4][R6.64], R2 ;  /* 0x0000000206007986 */ /* 0x000fe2000c101b04 */
[----:B-1----:R-:W-:-:S05]  /*0310*/  F2FP.BF16.F32.PACK_AB R9, R5, R10 ;  /* 0x0000000a0509723e */ /* 0x002fca00000010ff */
[----:B------:R-:W-:Y:S01]  /*0320*/  STG.E.64 desc[UR4][R6.64+0x400], R8 ;  /* 0x0004000806007986 */ /* 0x000fe2000c101b04 */
[----:B------:R-:W-:Y:S05]  /*0330*/  EXIT ;  /* 0x000000000000794d */ /* 0x000fea0003800000 */
.L_x_30633:
        /* <DEDUP_REMOVED lines=124> */
.L_x_30636:
[----:B------:R-:W-:-:S13]  /*0b00*/  ISETP.GE.AND P0, PT, R22, R5, PT ;  /* 0x000000051600720c */ /* 0x000fda0003f06270 */
[----:B------:R-:W-:Y:S05]  /*0b10*/  @P0 BRA `(.L_x_30638) ;  /* 0x0000000000300947 */ /* 0x000fea0003800000 */
[----:B0-----:R-:W0:Y:S01]  /*0b20*/  LDC.64 R12, c[0x0][0x218] ;  /* 0x00008600ff0c7b82 */ /* 0x001e220000000a00 */
[----:B------:R-:W-:Y:S01]  /*0b30*/  IADD3 R15, R3, R22, RZ ;  /* 0x00000016030f7210 */ /* 0x000fe20007ffe0ff */
[----:B------:R-:W-:-:S04]  /*0b40*/  VIADD R22, R22, 0x80 ;  /* 0x0000008016167836 */ /* 0x000fc80000000000 */
[----:B0-----:R-:W-:-:S05]  /*0b50*/  IMAD.WIDE.U32 R12, R15, 0x2, R12 ;  /* 0x000000020f0c7825 */ /* 0x001fca00078e000c */
[----:B------:R1:W-:Y:S02]  /*0b60*/  STG.E.U16 desc[UR4][R12.64], R7 ;  /* 0x000000070c007986 */ /* 0x0003e4000c101504 */
.L_x_30637:
[----:B------:R-:W-:-:S13]  /*0b70*/  ISETP.GE.AND P0, PT, R22, R5, PT ;  /* 0x000000051600720c */ /* 0x000fda0003f06270 */
[----:B------:R-:W-:Y:S05]  /*0b80*/  @P0 BRA `(.L_x_30639) ;  /* 0x0000000000340947 */ /* 0x000fea0003800000 */
[----:B01----:R-:W0:Y:S01]  /*0b90*/  LDC.64 R6, c[0x0][0x218] ;  /* 0x00008600ff067b82 */ /* 0x003e220000000a00 */
[----:B------:R-:W-:Y:S01]  /*0ba0*/  IADD3 R13, R3, R22, RZ ;  /* 0x00000016030d7210 */ /* 0x000fe20007ffe0ff */
[----:B------:R-:W-:-:S04]  /*0bb0*/  VIADD R22, R22, 0x80 ;  /* 0x0000008016167836 */ /* 0x000fc80000000000 */
[----:B0-----:R-:W-:-:S05]  /*0bc0*/  IMAD.WIDE.U32 R6, R13, 0x2, R6 ;  /* 0x000000020d067825 */ /* 0x001fca00078e0006 */
[----:B------:R1:W-:Y:S02]  /*0bd0*/  STG.E.U16 desc[UR4][R6.64], R8 ;  /* 0x0000000806007986 */ /* 0x0003e4000c101504 */
.L_x_30638:
        /* <DEDUP_REMOVED lines=8> */
.L_x_30639:
[----:B------:R-:W-:Y:S05]  /*0c60*/  BSYNC B1 ;  /* 0x0000000000017941 */ /* 0x000fea0003800000 */
.L_x_30635:
[----:B------:R-:W-:-:S13]  /*0c70*/  ISETP.GE.AND P0, PT, R22, R5, PT ;  /* 0x000000051600720c */ /* 0x000fda0003f06270 */
[----:B012---:R-:W0:Y:S01]  /*0c80*/  @!P0 LDC.64 R6, c[0x0][0x218] ;  /* 0x00008600ff068b82 */ /* 0x007e220000000a00 */
[----:B------:R-:W-:Y:S01]  /*0c90*/  @!P0 IADD3 R9, R3, R22, RZ ;  /* 0x0000001603098210 */ /* 0x000fe20007ffe0ff */
[----:B------:R-:W-:-:S04]  /*0ca0*/  @!P0 VIADD R22, R22, 0x80 ;  /* 0x0000008016168836 */ /* 0x000fc80000000000 */
[----:B0-----:R-:W-:-:S05]  /*0cb0*/  @!P0 IMAD.WIDE.U32 R6, R9, 0x2, R6 ;  /* 0x0000000209068825 */ /* 0x001fca00078e0006 */
[----:B------:R2:W-:Y:S02]  /*0cc0*/  @!P0 STG.E.U16 desc[UR4][R6.64], R10 ;  /* 0x0000000a06008986 */ /* 0x0005e4000c101504 */
.L_x_30640:
[----:B------:R-:W-:Y:S05]  /*0cd0*/  BSYNC B0 ;  /* 0x0000000000007941 */ /* 0x000fea0003800000 */
.L_x_30634:
        /* <DEDUP_REMOVED lines=8> */
.L_x_30641:
        /* <DEDUP_REMOVED lines=10> */
.L_x_36450:


//--------------------- .text._ZN2at6native29vectorized_elementwise_kernelILi8EZZZNS0_15exp_kernel_cudaERNS_18TensorIteratorBaseEENKUlvE0_clEvENKUlvE2_clEvEUlN3c108BFloat16EE_St5arrayIPcLm2EEEEviT0_T1_ --------------------------
	.section	.text._ZN2at6native29vectorized_elementwise_kernelILi8EZZZNS0_15exp_kernel_cudaERNS_18TensorIteratorBaseEENKUlvE0_clEvENKUlvE2_clEvEUlN3c108BFloat16EE_St5arrayIPcLm2EEEEviT0_T1_,"ax",@progbits
	.align	128
        .global         _ZN2at6native29vectorized_elementwise_kernelILi8EZZZNS0_15exp_kernel_cudaERNS_18TensorIteratorBaseEENKUlvE0_clEvENKUlvE2_clEvEUlN3c108BFloat16EE_St5arrayIPcLm2EEEEviT0_T1_
        .type           _ZN2at6native29vectorized_elementwise_kernelILi8EZZZNS0_15exp_kernel_cudaERNS_18TensorIteratorBaseEENKUlvE0_clEvENKUlvE2_clEvEUlN3c108BFloat16EE_St5arrayIPcLm2EEEEviT0_T1_,@function
        .size           _ZN2at6native29vectorized_elementwise_kernelILi8EZZZNS0_15exp_kernel_cudaERNS_18TensorIteratorBaseEENKUlvE0_clEvENKUlvE2_clEvEUlN3c108BFloat16EE_St5arrayIPcLm2EEEEviT0_T1_,(.L_x_36451 - _ZN2at6native29vectorized_elementwise_kernelILi8EZZZNS0_15exp_kernel_cudaERNS_18TensorIteratorBaseEENKUlvE0_clEvENKUlvE2_clEvEUlN3c108BFloat16EE_St5arrayIPcLm2EEEEviT0_T1_)
        .other          _ZN2at6native29vectorized_elementwise_kernelILi8EZZZNS0_15exp_kernel_cudaERNS_18TensorIteratorBaseEENKUlvE0_clEvENKUlvE2_clEvEUlN3c108BFloat16EE_St5arrayIPcLm2EEEEviT0_T1_,@"STO_CUDA_ENTRY STV_DEFAULT"
_ZN2at6native29vectorized_elementwise_kernelILi8EZZZNS0_15exp_kernel_cudaERNS_18TensorIteratorBaseEENKUlvE0_clEvENKUlvE2_clEvEUlN3c108BFloat16EE_St5arrayIPcLm2EEEEviT0_T1_:
.text._ZN2at6native29vectorized_elementwise_kernelILi8EZZZNS0_15exp_kernel_cudaERNS_18TensorIteratorBaseEENKUlvE0_clEvENKUlvE2_clEvEUlN3c108BFloat16EE_St5arrayIPcLm2EEEEviT0_T1_:
        /* <DEDUP_REMOVED lines=13> */
[C---:B--2---:R-:W-:Y:S01]  /*00d0*/  IMAD.U32 R2, R4.reuse, 0x10000, RZ ;  /* 0x0001000004027824 */ /* 0x044fe200078e00ff */
[----:B------:R-:W-:Y:S01]  /*00e0*/  PRMT R4, R4, 0x7632, R4 ;  /* 0x0000763204047816 */ /* 0x000fe20000000004 */
[----:B------:R-:W-:Y:S01]  /*00f0*/  IMAD.U32 R9, R6, 0x10000, RZ ;  /* 0x0001000006097824 */ /* 0x000fe200078e00ff */
[----:B------:R-:W-:Y:S01]  /*0100*/  SHF.L.U32 R8, R5, 0x10, RZ ;  /* 0x0000001005087819 */ /* 0x000fe200000006ff */
[----:B------:R-:W-:Y:S01]  /*0110*/  IMAD.U32 R10, R7, 0x10000, RZ ;  /* 0x00010000070a7824 */ /* 0x000fe200078e00ff */
[----:B------:R-:W-:Y:S01]  /*0120*/  SHF.L.U32 R4, R4, 0x10, RZ ;  /* 0x0000001004047819 */ /* 0x000fe200000006ff */
[----:B------:R-:W-:Y:S01]  /*0130*/  FMUL.FTZ R2, R2, 1.4426950216293334961 ;  /* 0x3fb8aa3b02027820 */ /* 0x000fe20000410000 */
        /* <DEDUP_REMOVED lines=8> */
[----:B------:R-:W-:Y:S01]  /*01c0*/  SHF.L.U32 R7, R7, 0x10, RZ ;  /* 0x0000001007077819 */ /* 0x000fe200000006ff */
[----:B------:R-:W-:Y:S02]  /*01d0*/  IMAD.U32 R6, R6, 0x10000, RZ ;  /* 0x0001000006067824 */ /* 0x000fe400078e00ff */
[----:B------:R-:W-:Y:S01]  /*01e0*/  FMUL.FTZ R10, R10, 1.4426950216293334961 ;  /* 0x3fb8aa3b0a0a7820 */ /* 0x000fe20000410000 */
[----:B------:R-:W-:Y:S01]  /*01f0*/  FMUL.FTZ R14, R12, 1.4426950216293334961 ;  /* 0x3fb8aa3b0c0e7820 */ /* 0x000fe20000410000 */
[----:B------:R-:W-:Y:S01]  /*0200*/  MUFU.EX2 R2, R2 ;  /* 0x0000000200027308 */ /* 0x000fe20000000800 */
[----:B------:R-:W-:Y:S01]  /*0210*/  FMUL.FTZ R16, R6, 1.4426950216293334961 ;  /* 0x3fb8aa3b06107820 */ /* 0x000fe20000410000 */
[----:B------:R-:W-:-:S06]  /*0220*/  FMUL.FTZ R17, R7, 1.4426950216293334961 ;  /* 0x3fb8aa3b07117820 */ /* 0x000fcc0000410000 */
[----:B------:R-:W-:Y:S08]  /*0230*/  MUFU.EX2 R8, R8 ;  /* 0x0000000800087308 */ /* 0x000ff00000000800 */
[----:B------:R-:W-:Y:S01]  /*0240*/  MUFU.EX2 R9, R9 ;  /* 0x0000000900097308 */ /* 0x000fe20000000800 */
[----:B0-----:R-:W-:-:S07]  /*0250*/  IMAD.WIDE.U32 R4, R3, 0x2, R4 ;  /* 0x0000000203047825 */ /* 0x001fce00078e0004 */
[----:B------:R-:W-:Y:S01]  /*0260*/  MUFU.EX2 R10, R10 ;  /* 0x0000000a000a7308 */ /* 0x000fe20000000800 */
[----:B------:R-:W-:-:S07]  /*0270*/  IMAD.WIDE R12, R0, 0x10, R4 ;  /* 0x00000010000c7825 */ /* 0x000fce00078e0204 */
[----:B------:R-:W0:Y:S08]  /*0280*/  MUFU.EX2 R11, R11 ;  /* 0x0000000b000b7308 */ /* 0x000e300000000800 */
[----:B------:R-:W1:Y:S08]  /*0290*/  MUFU.EX2 R15, R14 ;  /* 0x0000000e000f7308 */ /* 0x000e700000000800 */
[----:B------:R-:W2:Y:S01]  /*02a0*/  MUFU.EX2 R6, R16 ;  /* 0x0000001000067308 */ /* 0x000ea20000000800 */
[----:B0-----:R-:W-:-:S07]  /*02b0*/  F2FP.BF16.F32.PACK_AB R4, R11, R2 ;  /* 0x000000020b04723e */ /* 0x001fce00000010ff */
[----:B------:R-:W0:Y:S01]  /*02c0*/  MUFU.EX2 R7, R17 ;  /* 0x0000001100077308 */ /* 0x000e220000000800 */
[----:B-1----:R-:W-:Y:S02]  /*02d0*/  F2FP.BF16.F32.PACK_AB R5, R15, R8 ;  /* 0x000000080f05723e */ /* 0x002fe400000010ff */
[----:B--2---:R-:W-:Y:S02]  /*02e0*/  F2FP.BF16.F32.PACK_AB R6, R6, R9 ;  /* 0x000000090606723e */ /* 0x004fe400000010ff */
[----:B0-----:R-:W-:-:S05]  /*02f0*/  F2FP.BF16.F32.PACK_AB R7, R7, R10 ;  /* 0x0000000a0707723e */ /* 0x001fca00000010ff */
[----:B------:R-:W-:Y:S01]  /*0300*/  STG.E.128 desc[UR4][R12.64], R4 ;  /* 0x000000040c007986 */ /* 0x000fe2000c101d04 */
[----:B------:R-:W-:Y:S05]  /*0310*/  EXIT ;  /* 0x000000000000794d */ /* 0x000fea0003800000 */
.L_x_30642:
        /* <DEDUP_REMOVED lines=124> */
.L_x_30645:
[----:B------:R-:W-:-:S13]  /*0ae0*/  ISETP.GE.AND P0, PT, R22, R5, PT ;  /* 0x000000051600720c */ /* 0x000fda0003f06270 */
[----:B------:R-:W-:Y:S05]  /*0af0*/  @P0 BRA `(.L_x_30647) ;  /* 0x0000000000300947 */ /* 0x000fea0003800000 */
[----:B0-----:R-:W0:Y:S01]  /*0b00*/  LDC.64 R12, c[0x0][0x218] ;  /* 0x00008600ff0c7b82 */ /* 0x001e220000000a00 */
[----:B------:R-:W-:Y:S01]  /*0b10*/  IADD3 R15, R3, R22, RZ ;  /* 0x00000016030f7210 */ /* 0x000fe20007ffe0ff */
[----:B------:R-:W-:-:S04]  /*0b20*/  VIADD R22, R22, 0x80 ;  /* 0x0000008016167836 */ /* 0x000fc80000000000 */
[----:B0-----:R-:W-:-:S05]  /*0b30*/  IMAD.WIDE.U32 R12, R15, 0x2, R12 ;  /* 0x000000020f0c7825 */ /* 0x001fca00078e000c */
[----:B------:R1:W-:Y:S02]  /*0b40*/  STG.E.U16 desc[UR4][R12.64], R7 ;  /* 0x000000070c007986 */ /* 0x0003e4000c101504 */
.L_x_30646:
[----:B------:R-:W-:-:S13]  /*0b50*/  ISETP.GE.AND P0, PT, R22, R5, PT ;  /* 0x000000051600720c */ /* 0x000fda0003f06270 */
[----:B------:R-:W-:Y:S05]  /*0b60*/  @P0 BRA `(.L_x_30648) ;  /* 0x0000000000340947 */ /* 0x000fea0003800000 */
[----:B01----:R-:W0:Y:S01]  /*0b70*/  LDC.64 R6, c[0x0][0x218] ;  /* 0x00008600ff067b82 */ /* 0x003e220000000a00 */
[----:B------:R-:W-:Y:S01]  /*0b80*/  IADD3 R13, R3, R22, RZ ;  /* 0x00000016030d7210 */ /* 0x000fe20007ffe0ff */
[----:B------:R-:W-:-:S04]  /*0b90*/  VIADD R22, R22, 0x80 ;  /* 0x0000008016167836 */ /* 0x000fc80000000000 */
[----:B0-----:R-:W-:-:S05]  /*0ba0*/  IMAD.WIDE.U32 R6, R13, 0x2, R6 ;  /* 0x000000020d067825 */ /* 0x001fca00078e0006 */
[----:B------:R1:W-:Y:S02]  /*0bb0*/  STG.E.U16 desc[UR4][R6.64], R8 ;  /* 0x0000000806007986 */ /* 0x0003e4000c101504 */
.L_x_30647:
        /* <DEDUP_REMOVED lines=8> */
.L_x_30648:
[----:B------:R-:W-:Y:S05]  /*0c40*/  BSYNC B1 ;  /* 0x0000000000017941 */ /* 0x000fea0003800000 */
.L_x_30644:
[----:B------:R-:W-:-:S13]  /*0c50*/  ISETP.GE.AND P0, PT, R22, R5, PT ;  /* 0x000000051600720c */ /* 0x000fda0003f06270 */
[----:B012---:R-:W0:Y:S01]  /*0c60*/  @!P0 LDC.64 R6, c[0x0][0x218] ;  /* 0x00008600ff068b82 */ /* 0x007e220000000a00 */
[----:B------:R-:W-:Y:S01]  /*0c70*/  @!P0 IADD3 R9, R3, R22, RZ ;  /* 0x0000001603098210 */ /* 0x000fe20007ffe0ff */
[----:B------:R-:W-:-:S04]  /*0c80*/  @!P0 VIADD R22, R22, 0x80 ;  /* 0x0000008016168836 */ /* 0x000fc80000000000 */
[----:B0-----:R-:W-:-:S05]  /*0c90*/  @!P0 IMAD.WIDE.U32 R6, R9, 0x2, R6 ;  /* 0x0000000209068825 */ /* 0x001fca00078e0006 */
[----:B------:R2:W-:Y:S02]  /*0ca0*/  @!P0 STG.E.U16 desc[UR4][R6.64], R10 ;  /* 0x0000000a06008986 */ /* 0x0005e4000c101504 */
.L_x_30649:
[----:B------:R-:W-:Y:S05]  /*0cb0*/  BSYNC B0 ;  /* 0x0000000000007941 */ /* 0x000fea0003800000 */
.L_x_30643:
        /* <DEDUP_REMOVED lines=8> */
.L_x_30650:
        /* <DEDUP_REMOVED lines=12> */
.L_x_36451:


//--------------------- .text._ZN2at6native18elementwise_kernelILi128ELi4EZNS0_15gpu_kernel_implIZZZNS0_15exp_kernel_cudaERNS_18TensorIteratorBaseEENKUlvE0_clEvENKUlvE1_clEvEUlN3c104HalfEE_EEvS4_RKT_EUliE_EEviT1_ --------------------------
	.section	.text._ZN2at6native18elementwise_kernelILi128ELi4EZNS0_15gpu_kernel_implIZZZNS0_15exp_kernel_cudaERNS_18TensorIteratorBaseEENKUlvE0_clEvENKUlvE1_clEvEUlN3c104HalfEE_EEvS4_RKT_EUliE_EEviT1_,"ax",@progbits
	.align	128
        .global         _ZN2at6native18elementwise_kernelILi128ELi4EZNS0_15gpu_kernel_implIZZZNS0_15exp_kernel_cudaERNS_18TensorIteratorBaseEENKUlvE0_clEvENKUlvE1_clEvEUlN3c104HalfEE_EEvS4_RKT_EUliE_EEviT1_
        .type           _ZN2at6native18elementwise_kernelILi128ELi4EZNS0_15gpu_kernel_implIZZZNS0_15exp_kernel_cudaERNS_18TensorIteratorBaseEENKUlvE0_clEvENKUlvE1_clEvEUlN3c104HalfEE_EEvS4_RKT_EUliE_EEviT1_,@function
        .size           _ZN2at6native18elementwise_kernelILi128ELi4EZNS0_15gpu_kernel_implIZZZNS0_15exp_kernel_cudaERNS_18TensorIteratorBaseEENKUlvE0_clEvENKUlvE1_clEvEUlN3c104HalfEE_EEvS4_RKT_EUliE_EEviT1_,(.L_x_36452 - _ZN2at6native18elementwise_kernelILi128ELi4EZNS0_15gpu_kernel_implIZZZNS0_15exp_kernel_cudaERNS_18TensorIteratorBaseEENKUlvE0_clEvENKUlvE1_clEvEUlN3c104HalfEE_EEvS4_RKT_EUliE_EEviT1_)
        .other          _ZN2at6native18elementwise_kernelILi128ELi4EZNS0_15gpu_kernel_implIZZZNS0_15exp_kernel_cudaERNS_18TensorIteratorBaseEENKUlvE0_clEvENKUlvE1_clEvEUlN3c104HalfEE_EEvS4_RKT_EUliE_EEviT1_,@"STO_CUDA_ENTRY STV_DEFAULT"
_ZN2at6native18elementwise_kernelILi128ELi4EZNS0_15gpu_kernel_implIZZZNS0_15exp_kernel_cudaERNS_18TensorIteratorBaseEENKUlvE0_clEvENKUlvE1_clEvEUlN3c104HalfEE_EEvS4_RKT_EUliE_EEviT1_:
.text._ZN2at6native18elementwise_kernelILi128ELi4EZNS0_15gpu_kernel_implIZZZNS0_15exp_kernel_cudaERNS_18TensorIteratorBaseEENKUlvE0_clEvENKUlvE1_clEvEUlN3c104HalfEE_EEvS4_RKT_EUliE_EEviT1_:
        /* <DEDUP_REMOVED lines=313> */
.L_x_30653:
        /* <DEDUP_REMOVED lines=22> */
.L_x_30657:
[----:B------:R-:W2:Y:S02]  /*14f0*/  LDG.E.U8 R2, desc[UR36][R2.64] ;  /* 0x0000002402027981 */ /* 0x000ea4000c1e1100 */
[----:B--2---:R-:W-:-:S04]  /*1500*/  I2FP.F32.U32 R0, R2 ;  /* 0x0000000200007245 */ /* 0x004fc80000201000 */
[----:B------:R-:W-:Y:S01]  /*1510*/  F2FP.F16.F32.PACK_AB R0, RZ, R0 ;  /* 0x00000000ff00723e */ /* 0x000fe200000000ff */
[----:B------:R-:W-:Y:S06]  /*1520*/  BRA `(.L_x_30659) ;  /* 0x0000000c00887947 */ /* 0x000fec0003800000 */
.L_x_30656:
        /* <DEDUP_REMOVED lines=10> */
.L_x_30661:
[----:B------:R-:W2:Y:S02]  /*15d0*/  LDG.E R2, desc[UR36][R2.64] ;  /* 0x0000002402027981 */ /* 0x000ea4000c1e1900 */
[----:B--2---:R-:W-:-:S04]  /*15e0*/  I2FP.F32.S32 R0, R2 ;  /* 0x0000000200007245 */ /* 0x004fc80000201400 */
[----:B------:R-:W-:Y:S01]  /*15f0*/  F2FP.F16.F32.PACK_AB R0, RZ, R0 ;  /* 0x00000000ff00723e */ /* 0x000fe200000000ff */
[----:B------:R-:W-:Y:S06]  /*1600*/  BRA `(.L_x_30659) ;  /* 0x0000000c00507947 */ /* 0x000fec0003800000 */
.L_x_30660:
[----:B------:R-:W2:Y:S02]  /*1610*/  LDG.E.U16 R2, desc[UR36][R2.64] ;  /* 0x0000002402027981 */ /* 0x000ea4000c1e1500 */
[----:B--2---:R-:W0:Y:S02]  /*1620*/  I2F.S16 R0, R2 ;  /* 0x0000000200007306 */ /* 0x004e240000101400 */
[----:B0-----:R-:W-:Y:S01]  /*1630*/  F2FP.F16.F32.PACK_AB R0, RZ, R0 ;  /* 0x00000000ff00723e */ /* 0x001fe200000000ff */
[----:B------:R-:W-:Y:S06]  /*1640*/  BRA `(.L_x_30659) ;  /* 0x0000000c00407947 */ /* 0x000fec0003800000 */
.L_x_30655:
        /* <DEDUP_REMOVED lines=9> */
.L_x_30663:
[----:B------:R0:W5:Y:S01]  /*16e0*/  LDG.E.U16 R0, desc[UR36][R2.64] ;  /* 0x0000002402007981 */ /* 0x000162000c1e1500 */
[----:B------:R-:W-:Y:S05]  /*16f0*/  BRA `(.L_x_30659) ;  /* 0x0000000c00147947 */ /* 0x000fea0003800000 */
.L_x_30662:
        /* <DEDUP_REMOVED lines=9> */
.L_x_30665:
[----:B------:R1:W5:Y:S01]  /*1790*/  LDG.E.U16 R0, desc[UR36][R2.64] ;  /* 0x0000002402007981 */ /* 0x000362000c1e1500 */
[----:B------:R-:W-:Y:S05]  /*17a0*/  BRA `(.L_x_30659) ;  /* 0x0000000800e87947 */ /* 0x000fea0003800000 */
.L_x_30664:
        /* <DEDUP_REMOVED lines=8> */
.L_x_30654:
        /* <DEDUP_REMOVED lines=13> */
.L_x_30668:
        /* <DEDUP_REMOVED lines=8> */
.L_x_30667:
        /* <DEDUP_REMOVED lines=28> */
.L_x_30670:
        /* <DEDUP_REMOVED lines=15> */
.L_x_30669:
[----:B------:R-:W2:Y:S02]  /*1c30*/  LDG.E.U16 R0, desc[UR36][R2.64] ;  /* 0x0000002402007981 */ /* 0x000ea4000c1e1500 */
[----:B--2---:R-:W-:-:S05]  /*1c40*/  IMAD.U32 R0, R0, 0x10000, RZ ;  /* 0x0001000000007824 */ /* 0x004fca00078e00ff */
[----:B------:R-:W-:Y:S01]  /*1c50*/  F2FP.F16.F32.PACK_AB R0, RZ, R0 ;  /* 0x00000000ff00723e */ /* 0x000fe200000000ff */
[----:B------:R-:W-:Y:S06]  /*1c60*/  BRA `(.L_x_30659) ;  /* 0x0000000400b87947 */ /* 0x000fec0003800000 */
.L_x_30666:
        /* <DEDUP_REMOVED lines=12> */
.L_x_30673:
        /* <DEDUP_REMOVED lines=21> */
.L_x_30677:
[----:B------:R-:W-:Y:S05]  /*1e80*/  BSYNC B1 ;  /* 0x0000000000017941 */ /* 0x000fea0003800000 */
.L_x_30676:
[----:B------:R-:W-:Y:S01]  /*1e90*/  LEA R3, R0, 0x3b800000, 0x17 ;  /* 0x3b80000000037811 */ /* 0x000fe200078eb8ff */
[----:B------:R-:W-:-:S05]  /*1ea0*/  IMAD.SHL.U32 R0, R2, 0x100000, RZ ;  /* 0x0010000002007824 */ /* 0x000fca00078e00ff */
[----:B------:R-:W-:-:S07]  /*1eb0*/  LOP3.LUT R0, R3, R0, R4, 0xfe, !PT ;  /* 0x0000000003007212 */ /* 0x000fce00078efe04 */
.L_x_30675:
[----:B------:R-:W-:Y:S05]  /*1ec0*/  BSYNC B0 ;  /* 0x0000000000007941 */ /* 0x000fea0003800000 */
.L_x_30674:
[----:B------:R-:W-:Y:S01]  /*1ed0*/  F2FP.F16.F32.PACK_AB R0, RZ, R0 ;  /* 0x00000000ff00723e */ /* 0x000fe200000000ff */
[----:B------:R-:W-:Y:S06]  /*1ee0*/  BRA `(.L_x_30659) ;  /* 0x0000000400187947 */ /* 0x000fec0003800000 */
.L_x_30672:
        /* <DEDUP_REMOVED lines=21> */
.L_x_30681:
[----:B------:R-:W-:Y:S05]  /*2040*/  BSYNC B1 ;  /* 0x0000000000017941 */ /* 0x000fea0003800000 */
.L_x_30680:
[----:B------:R-:W-:Y:S01]  /*2050*/  LEA R3, R0, 0x37800000, 0x17 ;  /* 0x3780000000037811 */ /* 0x000fe200078eb8ff */
[----:B------:R-:W-:-:S05]  /*2060*/  IMAD.SHL.U32 R0, R2, 0x200000, RZ ;  /* 0x0020000002007824 */ /* 0x000fca00078e00ff */
[----:B------:R-:W-:-:S07]  /*2070*/  LOP3.LUT R0, R3, R0, R4, 0xfe, !PT ;  /* 0x0000000003007212 */ /* 0x000fce00078efe04 */
.L_x_30679:
[----:B------:R-:W-:Y:S05]  /*2080*/  BSYNC B0 ;  /* 0x0000000000007941 */ /* 0x000fea0003800000 */
.L_x_30678:
[----:B------:R-:W-:Y:S01]  /*2090*/  F2FP.F16.F32.PACK_AB R0, RZ, R0 ;  /* 0x00000000ff00723e */ /* 0x000fe200000000ff */
[----:B------:R-:W-:Y:S06]  /*20a0*/  BRA `(.L_x_30659) ;  /* 0x0000000000a87947 */ /* 0x000fec0003800000 */
.L_x_30671:
        /* <DEDUP_REMOVED lines=14> */
.L_x_30685:
[----:B------:R-:W-:Y:S05]  /*2190*/  BSYNC B0 ;  /* 0x0000000000007941 */ /* 0x000fea0003800000 */
.L_x_30684:
[----:B------:R-:W-:Y:S01]  /*21a0*/  F2FP.F16.F32.PACK_AB R0, RZ, R0 ;  /* 0x00000000ff00723e */ /* 0x000fe200000000ff */
[----:B------:R-:W-:Y:S06]  /*21b0*/  BRA `(.L_x_30659) ;  /* 0x0000000000647947 */ /* 0x000fec0003800000 */
.L_x_30658:
        /* <DEDUP_REMOVED lines=16> */
.L_x_30686:
[----:B------:R-:W-:Y:S01]  /*22c0*/  PRMT R0, RZ, 0x7610, R0 ;  /* 0x00007610ff007816 */ /* 0x000fe20000000000 */
[----:B------:R-:W-:Y:S06]  /*22d0*/  BRA `(.L_x_30659) ;  /* 0x00000000001c7947 */ /* 0x000fec0003800000 */
.L_x_30683:
[----:B------:R-:W2:Y:S02]  /*22e0*/  LDG.E.64 R2, desc[UR36][R2.64] ;  /* 0x0000002402027981 */ /* 0x000ea4000c1e1b00 */
[----:B--2---:R-:W0:Y:S02]  /*22f0*/  I2F.U64 R0, R2 ;  /* 0x0000000200007312 */ /* 0x004e240000301000 */
[----:B0-----:R-:W-:Y:S01]  /*2300*/  F2FP.F16.F32.PACK_AB R0, RZ, R0 ;  /* 0x00000000ff00723e */ /* 0x001fe200000000ff */
[----:B------:R-:W-:Y:S06]  /*2310*/  BRA `(.L_x_30659) ;  /* 0x00000000000c7947 */ /* 0x000fec0003800000 */
.L_x_30682:
[----:B------:R-:W2:Y:S02]  /*2320*/  LDG.E R2, desc[UR36][R2.64] ;  /* 0x0000002402027981 */ /* 0x000ea4000c1e1900 */
[----:B--2---:R-:W-:-:S04]  /*2330*/  I2FP.F32.U32 R0, R2 ;  /* 0x0000000200007245 */ /* 0x004fc80000201000 */
[----:B------:R-:W-:-:S07]  /*2340*/  F2FP.F16.F32.PACK_AB R0, RZ, R0 ;  /* 0x00000000ff00723e */ /* 0x000fce00000000ff */
.L_x_30659:
[----:B------:R-:W0:Y:S01]  /*2350*/  LDC.U8 R4, c[0x0][0x421] ;  /* 0x00010840ff047b82 */ /* 0x000e220000000000 */
[----:B-----5:R-:W-:-:S05]  /*2360*/  HADD2.F32 R0, -RZ, R0.H0_H0 ;  /* 0x20000000ff007230 */ /* 0x020fca0000004100 */
[----:B------:R-:W-:-:S06]  /*2370*/  FMUL.FTZ R0, R0, 1.4426950216293334961 ;  /* 0x3fb8aa3b00007820 */ /* 0x000fcc0000410000 */
[----:B------:R-:W2:Y:S01]  /*2380*/  MUFU.EX2 R0, R0 ;  /* 0x0000000000007308 */ /* 0x000ea20000000800 */
[----:B01----:R-:W-:-:S04]  /*2390*/  PRMT R2, R4, 0x9910, RZ ;  /* 0x0000991004027816 */ /* 0x003fc800000000ff */
[----:B------:R-:W-:Y:S02]  /*23a0*/  ISETP.GT.AND P0, PT, R2, 0x9, PT ;  /* 0x000000090200780c */ /* 0x000fe40003f04270 */
[----:B--2---:R-:W-:-:S11]  /*23b0*/  F2FP.F16.F32.PACK_AB R3, RZ, R0 ;  /* 0x00000000ff03723e */ /* 0x004fd600000000ff */
        /* <DEDUP_REMOVED lines=13> */
.L_x_30690:
[----:B------:R-:W-:-:S06]  /*2490*/  HADD2.F32 R3, -RZ, R3.H0_H0 ;  /* 0x20000003ff037230 */ /* 0x000fcc0000004100 */
[----:B------:R-:W0:Y:S02]  /*24a0*/  F2I.S64.TRUNC R2, R3 ;  /* 0x0000000300027311 */ /* 0x000e24000020d900 */
[----:B0-----:R3:W-:Y:S01]  /*24b0*/  STG.E.U8 desc[UR36][R16.64], R2 ;  /* 0x0000000210007986 */ /* 0x0017e2000c101124 */
[----:B------:R-:W-:Y:S05]  /*24c0*/  BRA `(.L_x_30692) ;  /* 0x0000000c00847947 */ /* 0x000fea0003800000 */
.L_x_30689:
        /* <DEDUP_REMOVED lines=10> */
.L_x_30694:
[----:B------:R-:W-:-:S06]  /*2570*/  HADD2.F32 R3, -RZ, R3.H0_H0 ;  /* 0x20000003ff037230 */ /* 0x000fcc0000004100 */
[----:B------:R-:W0:Y:S02]  /*2580*/  F2I.FTZ.TRUNC.NTZ R3, R3 ;  /* 0x0000000300037305 */ /* 0x000e24000021f100 */
[----:B0-----:R1:W-:Y:S01]  /*2590*/  STG.E desc[UR36][R16.64], R3 ;  /* 0x0000000310007986 */ /* 0x0013e2000c101924 */
[----:B------:R-:W-:Y:S05]  /*25a0*/  BRA `(.L_x_30692) ;  /* 0x0000000c004c7947 */ /* 0x000fea0003800000 */
.L_x_30693:
[----:B------:R-:W-:-:S06]  /*25b0*/  HADD2.F32 R3, -RZ, R3.H0_H0 ;  /* 0x20000003ff037230 */ /* 0x000fcc0000004100 */
[----:B------:R-:W0:Y:S02]  /*25c0*/  F2I.FTZ.TRUNC.NTZ R3, R3 ;  /* 0x0000000300037305 */ /* 0x000e24000021f100 */
[----:B0-----:R2:W-:Y:S01]  /*25d0*/  STG.E.U16 desc[UR36][R16.64], R3 ;  /* 0x0000000310007986 */ /* 0x0015e2000c101524 */
[----:B------:R-:W-:Y:S05]  /*25e0*/  BRA `(.L_x_30692) ;  /* 0x0000000c003c7947 */ /* 0x000fea0003800000 */
.L_x_30688:
        /* <DEDUP_REMOVED lines=9> */
.L_x_30696:
[----:B------:R0:W-:Y:S01]  /*2680*/  STG.E.U16 desc[UR36][R16.64], R3 ;  /* 0x0000000310007986 */ /* 0x0001e2000c101524 */
[----:B------:R-:W-:Y:S05]  /*2690*/  BRA `(.L_x_30692) ;  /* 0x0000000c00107947 */ /* 0x000fea0003800000 */
.L_x_30695:
        /* <DEDUP_REMOVED lines=10> */
.L_x_30698:
[----:B------:R-:W-:-:S05]  /*2740*/  HADD2.F32 R0, -RZ, R3.H0_H0 ;  /* 0x20000003ff007230 */ /* 0x000fca0000004100 */
[----:B------:R-:W-:-:S04]  /*2750*/  F2FP.F16.F32.PACK_AB R0, RZ, R0 ;  /* 0x00000000ff00723e */ /* 0x000fc800000000ff */
[----:B------:R-:W-:-:S05]  /*2760*/  PRMT R0, R0, 0x5410, RZ ;  /* 0x0000541000007816 */ /* 0x000fca00000000ff */
[----:B------:R0:W-:Y:S01]  /*2770*/  STG.E desc[UR36][R16.64], R0 ;  /* 0x0000000010007986 */ /* 0x0001e2000c101924 */
[----:B------:R-:W-:Y:S05]  /*2780*/  BRA `(.L_x_30692) ;  /* 0x0000000800d47947 */ /* 0x000fea0003800000 */
.L_x_30697:
[----:B------:R-:W-:-:S05]  /*2790*/  HADD2.F32 R2, -RZ, R3.H0_H0 ;  /* 0x20000003ff027230 */ /* 0x000fca0000004100 */
[----:B------:R-:W-:-:S06]  /*27a0*/  FMUL.FTZ R2, R2, 1 ;  /* 0x3f80000002027820 */ /* 0x000fcc0000410000 */
[----:B------:R-:W0:Y:S02]  /*27b0*/  F2F.F64.F32 R2, R2 ;  /* 0x0000000200027310 */ /* 0x000e240000201800 */
[----:B0-----:R0:W-:Y:S01]  /*27c0*/  STG.E.64 desc[UR36][R16.64], R2 ;  /* 0x0000000210007986 */ /* 0x0011e2000c101b24 */
[----:B------:R-:W-:Y:S05]  /*27d0*/  BRA `(.L_x_30692) ;  /* 0x0000000800c07947 */ /* 0x000fea0003800000 */
.L_x_30687:
        /* <DEDUP_REMOVED lines=13> */
.L_x_30701:
[----:B------:R-:W-:Y:S01]  /*28b0*/  HADD2.F32 R3, -RZ, R3.H0_H0 ;  /* 0x20000003ff037230 */ /* 0x000fe20000004100 */
[----:B------:R-:W-:-:S04]  /*28c0*/  CS2R R6, SRZ ;  /* 0x0000000000067805 */ /* 0x000fc8000001ff00 */
[----:B------:R-:W-:-:S04]  /*28d0*/  FMUL.FTZ R3, R3, 1 ;  /* 0x3f80000003037820 */ /* 0x000fc80000410000 */
[----:B------:R-:W0:Y:S02]  /*28e0*/  F2F.F64.F32 R4, R3 ;  /* 0x0000000300047310 */ /* 0x000e240000201800 */
[----:B0-----:R0:W-:Y:S01]  /*28f0*/  STG.E.128 desc[UR36][R16.64], R4 ;  /* 0x0000000410007986 */ /* 0x0011e2000c101d24 */
[----:B------:R-:W-:Y:S05]  /*2900*/  BRA `(.L_x_30692) ;  /* 0x0000000800747947 */ /* 0x000fea0003800000 */
.L_x_30700:
        /* <DEDUP_REMOVED lines=21> */
.L_x_30705:
[----:B------:R-:W-:Y:S05]  /*2a60*/  BSYNC B0 ;  /* 0x0000000000007941 */ /* 0x000fea0003800000 */
.L_x_30704:
[----:B------:R-:W-:-:S05]  /*2a70*/  LOP3.LUT R3, R0, R3, RZ, 0xfc, !PT ;  /* 0x0000000300037212 */ /* 0x000fca00078efcff */
[----:B------:R0:W-:Y:S01]  /*2a80*/  STG.E.U8 desc[UR36][R16.64], R3 ;  /* 0x0000000310007986 */ /* 0x0001e2000c101124 */
[----:B------:R-:W-:Y:S05]  /*2a90*/  BRA `(.L_x_30692) ;  /* 0x0000000800107947 */ /* 0x000fea0003800000 */
.L_x_30703:
        /* <DEDUP_REMOVED lines=13> */
.L_x_30707:
[----:B------:R-:W-:Y:S01]  /*2b70*/  IMAD.MOV.U32 R0, RZ, RZ, 0x7f ;  /* 0x0000007fff007424 */ /* 0x000fe200078e00ff */
[----:B------:R-:W-:-:S04]  /*2b80*/  ISETP.GT.U32.AND P0, PT, R2, 0x7f800000, PT ;  /* 0x7f8000000200780c */ /* 0x000fc80003f04070 */
[----:B------:R-:W-:-:S09]  /*2b90*/  SEL R0, R0, 0x7c, P0 ;  /* 0x0000007c00007807 */ /* 0x000fd20000000000 */
.L_x_30708:
[----:B------:R-:W-:Y:S05]  /*2ba0*/  BSYNC B0 ;  /* 0x0000000000007941 */ /* 0x000fea0003800000 */
.L_x_30706:
[----:B------:R-:W-:-:S04]  /*2bb0*/  LOP3.LUT R2, R3, 0x80000000, RZ, 0xc0, !PT ;  /* 0x8000000003027812 */ /* 0x000fc800078ec0ff */
[----:B------:R-:W-:-:S04]  /*2bc0*/  SHF.R.U32.HI R3, RZ, 0x18, R2 ;  /* 0x00000018ff037819 */ /* 0x000fc80000011602 */
[----:B------:R-:W-:-:S05]  /*2bd0*/  LOP3.LUT R3, R0, R3, RZ, 0xfc, !PT ;  /* 0x0000000300037212 */ /* 0x000fca00078efcff */
[----:B------:R0:W-:Y:S01]  /*2be0*/  STG.E.U8 desc[UR36][R16.64], R3 ;  /* 0x0000000310007986 */ /* 0x0001e2000c101124 */
[----:B------:R-:W-:Y:S05]  /*2bf0*/  BRA `(.L_x_30692) ;  /* 0x0000000400b87947 */ /* 0x000fea0003800000 */
.L_x_30702:
[----:B------:R-:W-:-:S05]  /*2c00*/  HADD2.F32 R0, -RZ, R3.H0_H0 ;  /* 0x20000003ff007230 */ /* 0x000fca0000004100 */
[----:B------:R-:W-:-:S05]  /*2c10*/  F2FP.BF16.F32.PACK_AB R0, RZ, R0 ;  /* 0x00000000ff00723e */ /* 0x000fca00000010ff */
[----:B------:R0:W-:Y:S01]  /*2c20*/  STG.E.U16 desc[UR36][R16.64], R0 ;  /* 0x0000000010007986 */ /* 0x0001e2000c101524 */
[----:B------:R-:W-:Y:S05]  /*2c30*/  BRA `(.L_x_30692) ;  /* 0x0000000400a87947 */ /* 0x000fea0003800000 */
.L_x_30699:
        /* <DEDUP_REMOVED lines=12> */
.L_x_30711:
        /* <DEDUP_REMOVED lines=17> */
.L_x_30714:
[----:B------:R-:W-:-:S04]  /*2e10*/  LOP3.LUT R2, R3, 0x80000000, RZ, 0xc0, !PT ;  /* 0x8000000003027812 */ /* 0x000fc800078ec0ff */
[----:B------:R-:W-:-:S04]  /*2e20*/  SHF.R.U32.HI R3, RZ, 0x18, R2 ;  /* 0x00000018ff037819 */ /* 0x000fc80000011602 */
[----:B------:R-:W-:-:S04]  /*2e30*/  LOP3.LUT R0, R0, R3, RZ, 0xfc, !PT ;  /* 0x0000000300007212 */ /* 0x000fc800078efcff */
[----:B------:R-:W-:-:S07]  /*2e40*/  PRMT R8, R0, 0x7610, R8 ;  /* 0x0000761000087816 */ /* 0x000fce0000000008 */
.L_x_30713:
[----:B------:R-:W-:Y:S05]  /*2e50*/  BSYNC B0 ;  /* 0x0000000000007941 */ /* 0x000fea0003800000 */
.L_x_30712:
[----:B------:R0:W-:Y:S01]  /*2e60*/  STG.E.U8 desc[UR36][R16.64], R8 ;  /* 0x0000000810007986 */ /* 0x0001e2000c101124 */
[----:B------:R-:W-:Y:S05]  /*2e70*/  BRA `(.L_x_30692) ;  /* 0x0000000400187947 */ /* 0x000fea0003800000 */
.L_x_30710:
        /* <DEDUP_REMOVED lines=17> */
.L_x_30717:
[----:B------:R-:W-:-:S04]  /*2f90*/  LOP3.LUT R2, R3, 0x80000000, RZ, 0xc0, !PT ;  /* 0x8000000003027812 */ /* 0x000fc800078ec0ff */
[----:B------:R-:W-:-:S04]  /*2fa0*/  SHF.R.U32.HI R3, RZ, 0x18, R2 ;  /* 0x00000018ff037819 */ /* 0x000fc80000011602 */
[----:B------:R-:W-:-:S04]  /*2fb0*/  LOP3.LUT R0, R0, R3, RZ, 0xfc, !PT ;  /* 0x0000000300007212 */ /* 0x000fc800078efcff */
[----:B------:R-:W-:-:S07]  /*2fc0*/  PRMT R8, R0, 0x7610, R8 ;  /* 0x0000761000087816 */ /* 0x000fce0000000008 */
.L_x_30716:
[----:B------:R-:W-:Y:S05]  /*2fd0*/  BSYNC B0 ;  /* 0x0000000000007941 */ /* 0x000fea0003800000 */
.L_x_30715:
[----:B------:R0:W-:Y:S01]  /*2fe0*/  STG.E.U8 desc[UR36][R16.64], R8 ;  /* 0x0000000810007986 */ /* 0x0001e2000c101124 */
[----:B------:R-:W-:Y:S05]  /*2ff0*/  BRA `(.L_x_30692) ;  /* 0x0000000000b87947 */ /* 0x000fea0003800000 */
.L_x_30709:
        /* <DEDUP_REMOVED lines=22> */
.L_x_30691:
        /* <DEDUP_REMOVED lines=16> */
.L_x_30720:
[----:B------:R-:W-:Y:S05]  /*3260*/  BRA `(.L_x_30692) ;  /* 0x00000000001c7947 */ /* 0x000fea0003800000 */
.L_x_30719:
[----:B------:R-:W-:-:S06]  /*3270*/  HADD2.F32 R3, -RZ, R3.H0_H0 ;  /* 0x20000003ff037230 */ /* 0x000fcc0000004100 */
[----:B------:R-:W0:Y:S02]  /*3280*/  F2I.U64.TRUNC R2, R3 ;  /* 0x0000000300027311 */ /* 0x000e24000020d800 */
[----:B0-----:R0:W-:Y:S01]  /*3290*/  STG.E.64 desc[UR36][R16.64], R2 ;  /* 0x0000000210007986 */ /* 0x0011e2000c101b24 */
[----:B------:R-:W-:Y:S05]  /*32a0*/  BRA `(.L_x_30692) ;  /* 0x00000000000c7947 */ /* 0x000fea0003800000 */
.L_x_30718:
[----:B------:R-:W-:-:S06]  /*32b0*/  HADD2.F32 R3, -RZ, R3.H0_H0 ;  /* 0x20000003ff037230 */ /* 0x000fcc0000004100 */
[----:B------:R-:W0:Y:S02]  /*32c0*/  F2I.FTZ.U32.TRUNC.NTZ R3, R3 ;  /* 0x0000000300037305 */ /* 0x000e24000021f000 */
[----:B0-----:R0:W-:Y:S02]  /*32d0*/  STG.E desc[UR36][R16.64], R3 ;  /* 0x0000000310007986 */ /* 0x0011e4000c101924 */
.L_x_30692:
[----:B------:R-:W-:-:S04]  /*32e0*/  IMAD R18, R23, 0x200, R18 ;  /* 0x0000020017127824 */ /* 0x000fc800078e0212 */
[----:B------:R-:W-:-:S07]  /*32f0*/  VIADD R19, R18, 0x80 ;  /* 0x0000008012137836 */ /* 0x000fce0000000000 */
.L_x_30652:
[----:B------:R-:W-:Y:S05]  /*3300*/  BSYNC B6 ;  /* 0x0000000000067941 */ /* 0x000fea0003800000 */
.L_x_30651:
        /* <DEDUP_REMOVED lines=307> */
.L_x_30723:
        /* <DEDUP_REMOVED lines=22> */
.L_x_30727:
[----:B------:R-:W2:Y:S02]  /*47a0*/  LDG.E.U8 R2, desc[UR36][R2.64] ;  /* 0x0000002402027981 */ /* 0x000ea4000c1e1100 */
[----:B--2---:R-:W-:-:S04]  /*47b0*/  I2FP.F32.U32 R0, R2 ;  /* 0x0000000200007245 */ /* 0x004fc80000201000 */
[----:B------:R-:W-:Y:S01]  /*47c0*/  F2FP.F16.F32.PACK_AB R0, RZ, R0 ;  /* 0x00000000ff00723e */ /* 0x000fe200000000ff */
[----:B------:R-:W-:Y:S06]  /*47d0*/  BRA `(.L_x_30729) ;  /* 0x0000000c00887947 */ /* 0x000fec0003800000 */
.L_x_30726:
        /* <DEDUP_REMOVED lines=10> */
.L_x_30731:
[----:B------:R-:W2:Y:S02]  /*4880*/  LDG.E R2, desc[UR36][R2.64] ;  /* 0x0000002402027981 */ /* 0x000ea4000c1e1900 */
[----:B--2---:R-:W-:-:S04]  /*4890*/  I2FP.F32.S32 R0, R2 ;  /* 0x0000000200007245 */ /* 0x004fc80000201400 */
[----:B------:R-:W-:Y:S01]  /*48a0*/  F2FP.F16.F32.PACK_AB R0, RZ, R0 ;  /* 0x00000000ff00723e */ /* 0x000fe200000000ff */
[----:B------:R-:W-:Y:S06]  /*48b0*/  BRA `(.L_x_30729) ;  /* 0x0000000c00507947 */ /* 0x000fec0003800000 */
.L_x_30730:
[----:B------:R-:W2:Y:S02]  /*48c0*/  LDG.E.U16 R2, desc[UR36][R2.64] ;  /* 0x0000002402027981 */ /* 0x000ea4000c1e1500 */
[----:B--2---:R-:W0:Y:S02]  /*48d0*/  I2F.S16 R0, R2 ;  /* 0x0000000200007306 */ /* 0x004e240000101400 */
[----:B0-----:R-:W-:Y:S01]  /*48e0*/  F2FP.F16.F32.PACK_AB R0, RZ, R0 ;  /* 0x00000000ff00723e */ /* 0x001fe200000000ff */
[----:B------:R-:W-:Y:S06]  /*48f0*/  BRA `(.L_x_30729) ;  /* 0x0000000c00407947 */ /* 0x000fec0003800000 */
.L_x_30725:
        /* <DEDUP_REMOVED lines=9> */
.L_x_30733:
[----:B------:R0:W5:Y:S01]  /*4990*/  LDG.E.U16 R0, desc[UR36][R2.64] ;  /* 0x0000002402007981 */ /* 0x000162000c1e1500 */
[----:B------:R-:W-:Y:S05]  /*49a0*/  BRA `(.L_x_30729) ;  /* 0x0000000c00147947 */ /* 0x000fea0003800000 */
.L_x_30732:
        /* <DEDUP_REMOVED lines=9> */
.L_x_30735:
[----:B------:R1:W5:Y:S01]  /*4a40*/  LDG.E.U16 R0, desc[UR36][R2.64] ;  /* 0x0000002402007981 */ /* 0x000362000c1e1500 */
[----:B------:R-:W-:Y:S05]  /*4a50*/  BRA `(.L_x_30729) ;  /* 0x0000000800e87947 */ /* 0x000fea0003800000 */
.L_x_30734:
        /* <DEDUP_REMOVED lines=8> */
.L_x_30724:
        /* <DEDUP_REMOVED lines=13> */
.L_x_30738:
        /* <DEDUP_REMOVED lines=8> */
.L_x_30737:
        /* <DEDUP_REMOVED lines=28> */
.L_x_30740:
        /* <DEDUP_REMOVED lines=15> */
.L_x_30739:
[----:B------:R-:W2:Y:S02]  /*4ee0*/  LDG.E.U16 R0, desc[UR36][R2.64] ;  /* 0x0000002402007981 */ /* 0x000ea4000c1e1500 */
[----:B--2---:R-:W-:-:S05]  /*4ef0*/  IMAD.U32 R0, R0, 0x10000, RZ ;  /* 0x0001000000007824 */ /* 0x004fca00078e00ff */
[----:B------:R-:W-:Y:S01]  /*4f00*/  F2FP.F16.F32.PACK_AB R0, RZ, R0 ;  /* 0x00000000ff00723e */ /* 0x000fe200000000ff */
[----:B------:R-:W-:Y:S06]  /*4f10*/  BRA `(.L_x_30729) ;  /* 0x0000000400b87947 */ /* 0x000fec0003800000 */
.L_x_30736:
        /* <DEDUP_REMOVED lines=12> */
.L_x_30743:
        /* <DEDUP_REMOVED lines=21> */
.L_x_30747:
[----:B------:R-:W-:Y:S05]  /*5130*/  BSYNC B1 ;  /* 0x0000000000017941 */ /* 0x000fea0003800000 */
.L_x_30746:
[----:B------:R-:W-:Y:S01]  /*5140*/  LEA R3, R0, 0x3b800000, 0x17 ;  /* 0x3b80000000037811 */ /* 0x000fe200078eb8ff */
[----:B------:R-:W-:-:S05]  /*5150*/  IMAD.SHL.U32 R0, R2, 0x100000, RZ ;  /* 0x0010000002007824 */ /* 0x000fca00078e00ff */
[----:B------:R-:W-:-:S07]  /*5160*/  LOP3.LUT R0, R3, R0, R4, 0xfe, !PT ;  /* 0x0000000003007212 */ /* 0x000fce00078efe04 */
.L_x_30745:
[----:B------:R-:W-:Y:S05]  /*5170*/  BSYNC B0 ;  /* 0x0000000000007941 */ /* 0x000fea0003800000 */
.L_x_30744:
[----:B------:R-:W-:Y:S01]  /*5180*/  F2FP.F16.F32.PACK_AB R0, RZ, R0 ;  /* 0x00000000ff00723e */ /* 0x000fe200000000ff */
[----:B------:R-:W-:Y:S06]  /*5190*/  BRA `(.L_x_30729) ;  /* 0x0000000400187947 */ /* 0x000fec0003800000 */
.L_x_30742:
        /* <DEDUP_REMOVED lines=21> */
.L_x_30751:
[----:B------:R-:W-:Y:S05]  /*52f0*/  BSYNC B1 ;  /* 0x0000000000017941 */ /* 0x000fea0003800000 */
.L_x_30750:
[----:B------:R-:W-:Y:S01]  /*5300*/  LEA R3, R0, 0x37800000, 0x17 ;  /* 0x3780000000037811 */ /* 0x000fe200078eb8ff */
[----:B------:R-:W-:-:S05]  /*5310*/  IMAD.SHL.U32 R0, R2, 0x200000, RZ ;  /* 0x0020000002007824 */ /* 0x000fca00078e00ff */
[----:B------:R-:W-:-:S07]  /*5320*/  LOP3.LUT R0, R3, R0, R4, 0xfe, !PT ;  /* 0x0000000003007212 */ /* 0x000fce00078efe04 */
.L_x_30749:
[----:B------:R-:W-:Y:S05]  /*5330*/  BSYNC B0 ;  /* 0x0000000000007941 */ /* 0x000fea0003800000 */
.L_x_30748:
[----:B------:R-:W-:Y:S01]  /*5340*/  F2FP.F16.F32.PACK_AB R0, RZ, R0 ;  /* 0x00000000ff00723e */ /* 0x000fe200000000ff */
[----:B------:R-:W-:Y:S06]  /*5350*/  BRA `(.L_x_30729) ;  /* 0x0000000000a87947 */ /* 0x000fec0003800000 */
.L_x_30741:
        /* <DEDUP_REMOVED lines=14> */
.L_x_30755:
[----:B------:R-:W-:Y:S05]  /*5440*/  BSYNC B0 ;  /* 0x0000000000007941 */ /* 0x000fea0003800000 */
.L_x_30754:
[----:B------:R-:W-:Y:S01]  /*5450*/  F2FP.F16.F32.PACK_AB R0, RZ, R0 ;  /* 0x00000000ff00723e */ /* 0x000fe200000000ff */
[----:B------:R-:W-:Y:S06]  /*5460*/  BRA `(.L_x_30729) ;  /* 0x0000000000647947 */ /* 0x000fec0003800000 */
.L_x_30728:
        /* <DEDUP_REMOVED lines=16> */
.L_x_30756:
[----:B------:R-:W-:Y:S01]  /*5570*/  PRMT R0, RZ, 0x7610, R0 ;  /* 0x00007610ff007816 */ /* 0x000fe20000000000 */
[----:B------:R-:W-:Y:S06]  /*5580*/  BRA `(.L_x_30729) ;  /* 0x00000000001c7947 */ /* 0x000fec0003800000 */
.L_x_30753:
[----:B------:R-:W2:Y:S02]  /*5590*/  LDG.E.64 R2, desc[UR36][R2.64] ;  /* 0x0000002402027981 */ /* 0x000ea4000c1e1b00 */
[----:B--2---:R-:W0:Y:S02]  /*55a0*/  I2F.U64 R0, R2 ;  /* 0x0000000200007312 */ /* 0x004e240000301000 */
[----:B0-----:R-:W-:Y:S01]  /*55b0*/  F2FP.F16.F32.PACK_AB R0, RZ, R0 ;  /* 0x00000000ff00723e */ /* 0x001fe200000000ff */
[----:B------:R-:W-:Y:S06]  /*55c0*/  BRA `(.L_x_30729) ;  /* 0x00000000000c7947 */ /* 0x000fec0003800000 */
.L_x_30752:
[----:B------:R-:W2:Y:S02]  /*55d0*/  LDG.E R2, desc[UR36][R2.64] ;  /* 0x0000002402027981 */ /* 0x000ea4000c1e1900 */
[----:B--2---:R-:W-:-:S04]  /*55e0*/  I2FP.F32.U32 R0, R2 ;  /* 0x0000000200007245 */ /* 0x004fc80000201000 */
[----:B------:R-:W-:-:S07]  /*55f0*/  F2FP.F16.F32.PACK_AB R0, RZ, R0 ;  /* 0x00000000ff00723e */ /* 0x000fce00000000ff */
.L_x_30729:
        /* <DEDUP_REMOVED lines=20> */
.L_x_30760:
[----:B------:R-:W-:-:S06]  /*5740*/  HADD2.F32 R3, -RZ, R2.H0_H0 ;  /* 0x20000002ff037230 */ /* 0x000fcc0000004100 */
[----:B------:R-:W0:Y:S02]  /*5750*/  F2I.S64.TRUNC R2, R3 ;  /* 0x0000000300027311 */ /* 0x000e24000020d900 */
[----:B0-----:R0:W-:Y:S01]  /*5760*/  STG.E.U8 desc[UR36][R16.64], R2 ;  /* 0x0000000210007986 */ /* 0x0011e2000c101124 */
[----:B------:R-:W-:Y:S05]  /*5770*/  BRA `(.L_x_30762) ;  /* 0x0000000c00847947 */ /* 0x000fea0003800000 */
.L_x_30759:
        /* <DEDUP_REMOVED lines=10> */
.L_x_30764:
[----:B------:R-:W-:-:S04]  /*5820*/  HADD2.F32 R2, -RZ, R2.H0_H0 ;  /* 0x20000002ff027230 */ /* 0x000fc80000004100 */
[----:B------:R-:W0:Y:S02]  /*5830*/  F2I.FTZ.TRUNC.NTZ R3, R2 ;  /* 0x0000000200037305 */ /* 0x000e24000021f100 */
[----:B0-----:R0:W-:Y:S01]  /*5840*/  STG.E desc[UR36][R16.64], R3 ;  /* 0x0000000310007986 */ /* 0x0011e2000c101924 */
[----:B------:R-:W-:Y:S05]  /*5850*/  BRA `(.L_x_30762) ;  /* 0x0000000c004c7947 */ /* 0x000fea0003800000 */
.L_x_30763:
[----:B------:R-:W-:-:S04]  /*5860*/  HADD2.F32 R2, -RZ, R2.H0_H0 ;  /* 0x20000002ff027230 */ /* 0x000fc80000004100 */
[----:B------:R-:W0:Y:S02]  /*5870*/  F2I.FTZ.TRUNC.NTZ R3, R2 ;  /* 0x0000000200037305 */ /* 0x000e24000021f100 */
[----:B0-----:R0:W-:Y:S01]  /*5880*/  STG.E.U16 desc[UR36][R16.64], R3 ;  /* 0x0000000310007986 */ /* 0x0011e2000c101524 */
[----:B------:R-:W-:Y:S05]  /*5890*/  BRA `(.L_x_30762) ;  /* 0x0000000c003c7947 */ /* 0x000fea0003800000 */
.L_x_30758:
        /* <DEDUP_REMOVED lines=9> */
.L_x_30766:
[----:B------:R0:W-:Y:S01]  /*5930*/  STG.E.U16 desc[UR36][R16.64], R2 ;  /* 0x0000000210007986 */ /* 0x0001e2000c101524 */
[----:B------:R-:W-:Y:S05]  /*5940*/  BRA `(.L_x_30762) ;  /* 0x0000000c00107947 */ /* 0x000fea0003800000 */
.L_x_30765:
        /* <DEDUP_REMOVED lines=10> */
.L_x_30768:
[----:B------:R-:W-:-:S05]  /*59f0*/  HADD2.F32 R0, -RZ, R2.H0_H0 ;  /* 0x20000002ff007230 */ /* 0x000fca0000004100 */
[----:B------:R-:W-:-:S04]  /*5a00*/  F2FP.F16.F32.PACK_AB R0, RZ, R0 ;  /* 0x00000000ff00723e */ /* 0x000fc800000000ff */
[----:B------:R-:W-:-:S05]  /*5a10*/  PRMT R0, R0, 0x5410, RZ ;  /* 0x0000541000007816 */ /* 0x000fca00000000ff */
[----:B------:R0:W-:Y:S01]  /*5a20*/  STG.E desc[UR36][R16.64], R0 ;  /* 0x0000000010007986 */ /* 0x0001e2000c101924 */
[----:B------:R-:W-:Y:S05]  /*5a30*/  BRA `(.L_x_30762) ;  /* 0x0000000800d47947 */ /* 0x000fea0003800000 */
.L_x_30767:
[----:B------:R-:W-:-:S05]  /*5a40*/  HADD2.F32 R2, -RZ, R2.H0_H0 ;  /* 0x20000002ff027230 */ /* 0x000fca0000004100 */
[----:B------:R-:W-:-:S06]  /*5a50*/  FMUL.FTZ R2, R2, 1 ;  /* 0x3f80000002027820 */ /* 0x000fcc0000410000 */
[----:B------:R-:W0:Y:S02]  /*5a60*/  F2F.F64.F32 R2, R2 ;  /* 0x0000000200027310 */ /* 0x000e240000201800 */
[----:B0-----:R0:W-:Y:S01]  /*5a70*/  STG.E.64 desc[UR36][R16.64], R2 ;  /* 0x0000000210007986 */ /* 0x0011e2000c101b24 */
[----:B------:R-:W-:Y:S05]  /*5a80*/  BRA `(.L_x_30762) ;  /* 0x0000000800c07947 */ /* 0x000fea0003800000 */
.L_x_30757:
        /* <DEDUP_REMOVED lines=13> */
.L_x_30771:
[----:B------:R-:W-:Y:S01]  /*5b60*/  HADD2.F32 R2, -RZ, R2.H0_H0 ;  /* 0x20000002ff027230 */ /* 0x000fe20000004100 */
[----:B------:R-:W-:-:S04]  /*5b70*/  CS2R R6, SRZ ;  /* 0x0000000000067805 */ /* 0x000fc8000001ff00 */
[----:B------:R-:W-:-:S04]  /*5b80*/  FMUL.FTZ R2, R2, 1 ;  /* 0x3f80000002027820 */ /* 0x000fc80000410000 */
[----:B------:R-:W0:Y:S02]  /*5b90*/  F2F.F64.F32 R4, R2 ;  /* 0x0000000200047310 */ /* 0x000e240000201800 */
[----:B0-----:R0:W-:Y:S01]  /*5ba0*/  STG.E.128 desc[UR36][R16.64], R4 ;  /* 0x0000000410007986 */ /* 0x0011e2000c101d24 */
[----:B------:R-:W-:Y:S05]  /*5bb0*/  BRA `(.L_x_30762) ;  /* 0x0000000800747947 */ /* 0x000fea0003800000 */
.L_x_30770:
        /* <DEDUP_REMOVED lines=21> */
.L_x_30775:
[----:B------:R-:W-:Y:S05]  /*5d10*/  BSYNC B0 ;  /* 0x0000000000007941 */ /* 0x000fea0003800000 */
.L_x_30774:
[----:B------:R-:W-:-:S05]  /*5d20*/  LOP3.LUT R3, R0, R3, RZ, 0xfc, !PT ;  /* 0x0000000300037212 */ /* 0x000fca00078efcff */
[----:B------:R0:W-:Y:S01]  /*5d30*/  STG.E.U8 desc[UR36][R16.64], R3 ;  /* 0x0000000310007986 */ /* 0x0001e2000c101124 */
[----:B------:R-:W-:Y:S05]  /*5d40*/  BRA `(.L_x_30762) ;  /* 0x0000000800107947 */ /* 0x000fea0003800000 */
.L_x_30773:
        /* <DEDUP_REMOVED lines=13> */
.L_x_30777:
[----:B------:R-:W-:Y:S01]  /*5e20*/  IMAD.MOV.U32 R0, RZ, RZ, 0x7f ;  /* 0x0000007fff007424 */ /* 0x000fe200078e00ff */
[----:B------:R-:W-:-:S04]  /*5e30*/  ISETP.GT.U32.AND P0, PT, R2, 0x7f800000, PT ;  /* 0x7f8000000200780c */ /* 0x000fc80003f04070 */
[----:B------:R-:W-:-:S09]  /*5e40*/  SEL R0, R0, 0x7c, P0 ;  /* 0x0000007c00007807 */ /* 0x000fd20000000000 */
.L_x_30778:
[----:B------:R-:W-:Y:S05]  /*5e50*/  BSYNC B0 ;  /* 0x0000000000007941 */ /* 0x000fea0003800000 */
.L_x_30776:
[----:B------:R-:W-:-:S04]  /*5e60*/  LOP3.LUT R2, R3, 0x80000000, RZ, 0xc0, !PT ;  /* 0x8000000003027812 */ /* 0x000fc800078ec0ff */
[----:B------:R-:W-:-:S04]  /*5e70*/  SHF.R.U32.HI R3, RZ, 0x18, R2 ;  /* 0x00000018ff037819 */ /* 0x000fc80000011602 */
[----:B------:R-:W-:-:S05]  /*5e80*/  LOP3.LUT R3, R0, R3, RZ, 0xfc, !PT ;  /* 0x0000000300037212 */ /* 0x000fca00078efcff */
[----:B------:R0:W-:Y:S01]  /*5e90*/  STG.E.U8 desc[UR36][R16.64], R3 ;  /* 0x0000000310007986 */ /* 0x0001e2000c101124 */
[----:B------:R-:W-:Y:S05]  /*5ea0*/  BRA `(.L_x_30762) ;  /* 0x0000000400b87947 */ /* 0x000fea0003800000 */
.L_x_30772:
[----:B------:R-:W-:-:S05]  /*5eb0*/  HADD2.F32 R0, -RZ, R2.H0_H0 ;  /* 0x20000002ff007230 */ /* 0x000fca0000004100 */
[----:B------:R-:W-:-:S05]  /*5ec0*/  F2FP.BF16.F32.PACK_AB R0, RZ, R0 ;  /* 0x00000000ff00723e */ /* 0x000fca00000010ff */
[----:B------:R0:W-:Y:S01]  /*5ed0*/  STG.E.U16 desc[UR36][R16.64], R0 ;  /* 0x0000000010007986 */ /* 0x0001e2000c101524 */
[----:B------:R-:W-:Y:S05]  /*5ee0*/  BRA `(.L_x_30762) ;  /* 0x0000000400a87947 */ /* 0x000fea0003800000 */
.L_x_30769:
        /* <DEDUP_REMOVED lines=12> */
.L_x_30781:
        /* <DEDUP_REMOVED lines=17> */
.L_x_30784:
[----:B------:R-:W-:-:S04]  /*60c0*/  LOP3.LUT R2, R3, 0x80000000, RZ, 0xc0, !PT ;  /* 0x8000000003027812 */ /* 0x000fc800078ec0ff */
[----:B------:R-:W-:-:S04]  /*60d0*/  SHF.R.U32.HI R3, RZ, 0x18, R2 ;  /* 0x00000018ff037819 */ /* 0x000fc80000011602 */
[----:B------:R-:W-:-:S04]  /*60e0*/  LOP3.LUT R0, R0, R3, RZ, 0xfc, !PT ;  /* 0x0000000300007212 */ /* 0x000fc800078efcff */
[----:B------:R-:W-:-:S07]  /*60f0*/  PRMT R8, R0, 0x7610, R8 ;  /* 0x0000761000087816 */ /* 0x000fce0000000008 */
.L_x_30783:
[----:B------:R-:W-:Y:S05]  /*6100*/  BSYNC B0 ;  /* 0x0000000000007941 */ /* 0x000fea0003800000 */
.L_x_30782:
[----:B------:R3:W-:Y:S01]  /*6110*/  STG.E.U8 desc[UR36][R16.64], R8 ;  /* 0x0000000810007986 */ /* 0x0007e2000c101124 */
[----:B------:R-:W-:Y:S05]  /*6120*/  BRA `(.L_x_30762) ;  /* 0x0000000400187947 */ /* 0x000fea0003800000 */
.L_x_30780:
        /* <DEDUP_REMOVED lines=17> */
.L_x_30787:
[----:B------:R-:W-:-:S04]  /*6240*/  LOP3.LUT R2, R3, 0x80000000, RZ, 0xc0, !PT ;  /* 0x8000000003027812 */ /* 0x000fc800078ec0ff */
[----:B------:R-:W-:-:S04]  /*6250*/  SHF.R.U32.HI R3, RZ, 0x18, R2 ;  /* 0x00000018ff037819 */ /* 0x000fc80000011602 */
[----:B------:R-:W-:-:S04]  /*6260*/  LOP3.LUT R0, R0, R3, RZ, 0xfc, !PT ;  /* 0x0000000300007212 */ /* 0x000fc800078efcff */
[----:B------:R-:W-:-:S07]  /*6270*/  PRMT R8, R0, 0x7610, R8 ;  /* 0x0000761000087816 */ /* 0x000fce0000000008 */
.L_x_30786:
[----:B------:R-:W-:Y:S05]  /*6280*/  BSYNC B0 ;  /* 0x0000000000007941 */ /* 0x000fea0003800000 */
.L_x_30785:
[----:B------:R0:W-:Y:S01]  /*6290*/  STG.E.U8 desc[UR36][R16.64], R8 ;  /* 0x0000000810007986 */ /* 0x0001e2000c101124 */
[----:B------:R-:W-:Y:S05]  /*62a0*/  BRA `(.L_x_30762) ;  /* 0x0000000000b87947 */ /* 0x000fea0003800000 */
.L_x_30779:
        /* <DEDUP_REMOVED lines=22> */
.L_x_30761:
        /* <DEDUP_REMOVED lines=16> */
.L_x_30790:
[----:B------:R-:W-:Y:S05]  /*6510*/  BRA `(.L_x_30762) ;  /* 0x00000000001c7947 */ /* 0x000fea0003800000 */
.L_x_30789:
[----:B------:R-:W-:-:S06]  /*6520*/  HADD2.F32 R2, -RZ, R2.H0_H0 ;  /* 0x20000002ff027230 */ /* 0x000fcc0000004100 */
[----:B------:R-:W0:Y:S02]  /*6530*/  F2I.U64.TRUNC R2, R2 ;  /* 0x0000000200027311 */ /* 0x000e24000020d800 */
[----:B0-----:R2:W-:Y:S01]  /*6540*/  STG.E.64 desc[UR36][R16.64], R2 ;  /* 0x0000000210007986 */ /* 0x0015e2000c101b24 */
[----:B------:R-:W-:Y:S05]  /*6550*/  BRA `(.L_x_30762) ;  /* 0x00000000000c7947 */ /* 0x000fea0003800000 */
.L_x_30788:
[----:B------:R-:W-:-:S04]  /*6560*/  HADD2.F32 R2, -RZ, R2.H0_H0 ;  /* 0x20000002ff027230 */ /* 0x000fc80000004100 */
[----:B------:R-:W0:Y:S02]  /*6570*/  F2I.FTZ.U32.TRUNC.NTZ R3, R2 ;  /* 0x0000000200037305 */ /* 0x000e24000021f000 */
[----:B0-----:R0:W-:Y:S02]  /*6580*/  STG.E desc[UR36][R16.64], R3 ;  /* 0x0000000310007986 */ /* 0x0011e4000c101924 */
.L_x_30762:
[----:B------:R-:W-:-:S07]  /*6590*/  VIADD R19, R19, 0x80 ;  /* 0x0000008013137836 */ /* 0x000fce0000000000 */
.L_x_30722:
[----:B------:R-:W-:Y:S05]  /*65a0*/  BSYNC B6 ;  /* 0x0000000000067941 */ /* 0x000fea0003800000 */
.L_x_30721:
        /* <DEDUP_REMOVED lines=307> */
.L_x_30793:
        /* <DEDUP_REMOVED lines=22> */
.L_x_30797:
[----:B------:R-:W2:Y:S02]  /*7a40*/  LDG.E.U8 R2, desc[UR36][R2.64] ;  /* 0x0000002402027981 */ /* 0x000ea4000c1e1100 */
[----:B--2---:R-:W-:-:S04]  /*7a50*/  I2FP.F32.U32 R0, R2 ;  /* 0x0000000200007245 */ /* 0x004fc80000201000 */
[----:B------:R-:W-:Y:S01]  /*7a60*/  F2FP.F16.F32.PACK_AB R0, RZ, R0 ;  /* 0x00000000ff00723e */ /* 0x000fe200000000ff */
[----:B------:R-:W-:Y:S06]  /*7a70*/  BRA `(.L_x_30799) ;  /* 0x0000000c00887947 */ /* 0x000fec0003800000 */
.L_x_30796:
        /* <DEDUP_REMOVED lines=10> */
.L_x_30801:
[----:B------:R-:W2:Y:S02]  /*7b20*/  LDG.E R2, desc[UR36][R2.64] ;  /* 0x0000002402027981 */ /* 0x000ea4000c1e1900 */
[----:B--2---:R-:W-:-:S04]  /*7b30*/  I2FP.F32.S32 R0, R2 ;  /* 0x0000000200007245 */ /* 0x004fc80000201400 */
[----:B------:R-:W-:Y:S01]  /*7b40*/  F2FP.F16.F32.PACK_AB R0, RZ, R0 ;  /* 0x00000000ff00723e */ /* 0x000fe200000000ff */
[----:B------:R-:W-:Y:S06]  /*7b50*/  BRA `(.L_x_30799) ;  /* 0x0000000c00507947 */ /* 0x000fec0003800000 */
.L_x_30800:
[----:B------:R-:W2:Y:S02]  /*7b60*/  LDG.E.U16 R2, desc[UR36][R2.64] ;  /* 0x0000002402027981 */ /* 0x000ea4000c1e1500 */
[----:B--2---:R-:W0:Y:S02]  /*7b70*/  I2F.S16 R0, R2 ;  /* 0x0000000200007306 */ /* 0x004e240000101400 */
[----:B0-----:R-:W-:Y:S01]  /*7b80*/  F2FP.F16.F32.PACK_AB R0, RZ, R0 ;  /* 0x00000000ff00723e */ /* 0x001fe200000000ff */
[----:B------:R-:W-:Y:S06]  /*7b90*/  BRA `(.L_x_30799) ;  /* 0x0000000c00407947 */ /* 0x000fec0003800000 */
.L_x_30795:
        /* <DEDUP_REMOVED lines=9> */
.L_x_30803:
[----:B------:R1:W5:Y:S01]  /*7c30*/  LDG.E.U16 R0, desc[UR36][R2.64] ;  /* 0x0000002402007981 */ /* 0x000362000c1e1500 */
[----:B------:R-:W-:Y:S05]  /*7c40*/  BRA `(.L_x_30799) ;  /* 0x0000000c00147947 */ /* 0x000fea0003800000 */
.L_x_30802:
        /* <DEDUP_REMOVED lines=9> */
.L_x_30805:
[----:B------:R0:W5:Y:S01]  /*7ce0*/  LDG.E.U16 R0, desc[UR36][R2.64] ;  /* 0x0000002402007981 */ /* 0x000162000c1e1500 */
[----:B------:R-:W-:Y:S05]  /*7cf0*/  BRA `(.L_x_30799) ;  /* 0x0000000800e87947 */ /* 0x000fea0003800000 */
.L_x_30804:
        /* <DEDUP_REMOVED lines=8> */
.L_x_30794:
        /* <DEDUP_REMOVED lines=13> */
.L_x_30808:
        /* <DEDUP_REMOVED lines=8> */
.L_x_30807:
        /* <DEDUP_REMOVED lines=28> */
.L_x_30810:
        /* <DEDUP_REMOVED lines=15> */
.L_x_30809:
[----:B------:R-:W2:Y:S02]  /*8180*/  LDG.E.U16 R0, desc[UR36][R2.64] ;  /* 0x0000002402007981 */ /* 0x000ea4000c1e1500 */
[----:B--2---:R-:W-:-:S05]  /*8190*/  IMAD.U32 R0, R0, 0x10000, RZ ;  /* 0x0001000000007824 */ /* 0x004fca00078e00ff */
[----:B------:R-:W-:Y:S01]  /*81a0*/  F2FP.F16.F32.PACK_AB R0, RZ, R0 ;  /* 0x00000000ff00723e */ /* 0x000fe200000000ff */
[----:B------:R-:W-:Y:S06]  /*81b0*/  BRA `(.L_x_30799) ;  /* 0x0000000400b87947 */ /* 0x000fec0003800000 */
.L_x_30806:
        /* <DEDUP_REMOVED lines=12> */
.L_x_30813:
        /* <DEDUP_REMOVED lines=21> */
.L_x_30817:
[----:B------:R-:W-:Y:S05]  /*83d0*/  BSYNC B1 ;  /* 0x0000000000017941 */ /* 0x000fea0003800000 */
.L_x_30816:
[----:B------:R-:W-:Y:S01]  /*83e0*/  LEA R3, R0, 0x3b800000, 0x17 ;  /* 0x3b80000000037811 */ /* 0x000fe200078eb8ff */
[----:B------:R-:W-:-:S05]  /*83f0*/  IMAD.SHL.U32 R0, R2, 0x100000, RZ ;  /* 0x0010000002007824 */ /* 0x000fca00078e00ff */
[----:B------:R-:W-:-:S07]  /*8400*/  LOP3.LUT R0, R3, R0, R4, 0xfe, !PT ;  /* 0x0000000003007212 */ /* 0x000fce00078efe04 */
.L_x_30815:
[----:B------:R-:W-:Y:S05]  /*8410*/  BSYNC B0 ;  /* 0x0000000000007941 */ /* 0x000fea0003800000 */
.L_x_30814:
[----:B------:R-:W-:Y:S01]  /*8420*/  F2FP.F16.F32.PACK_AB R0, RZ, R0 ;  /* 0x00000000ff00723e */ /* 0x000fe200000000ff */
[----:B------:R-:W-:Y:S06]  /*8430*/  BRA `(.L_x_30799) ;  /* 0x0000000400187947 */ /* 0x000fec0003800000 */
.L_x_30812:
        /* <DEDUP_REMOVED lines=21> */
.L_x_30821:
[----:B------:R-:W-:Y:S05]  /*8590*/  BSYNC B1 ;  /* 0x0000000000017941 */ /* 0x000fea0003800000 */
.L_x_30820:
[----:B------:R-:W-:Y:S01]  /*85a0*/  LEA R3, R0, 0x37800000, 0x17 ;  /* 0x3780000000037811 */ /* 0x000fe200078eb8ff */
[----:B------:R-:W-:-:S05]  /*85b0*/  IMAD.SHL.U32 R0, R2, 0x200000, RZ ;  /* 0x0020000002007824 */ /* 0x000fca00078e00ff */
[----:B------:R-:W-:-:S07]  /*85c0*/  LOP3.LUT R0, R3, R0, R4, 0xfe, !PT ;  /* 0x0000000003007212 */ /* 0x000fce00078efe04 */
.L_x_30819:
[----:B------:R-:W-:Y:S05]  /*85d0*/  BSYNC B0 ;  /* 0x0000000000007941 */ /* 0x000fea0003800000 */
.L_x_30818:
[----:B------:R-:W-:Y:S01]  /*85e0*/  F2FP.F16.F32.PACK_AB R0, RZ, R0 ;  /* 0x00000000ff00723e */ /* 0x000fe200000000ff */
[----:B------:R-:W-:Y:S06]  /*85f0*/  BRA `(.L_x_30799) ;  /* 0x0000000000a87947 */ /* 0x000fec0003800000 */
.L_x_30811:
        /* <DEDUP_REMOVED lines=14> */
.L_x_30825:
[----:B------:R-:W-:Y:S05]  /*86e0*/  BSYNC B0 ;  /* 0x0000000000007941 */ /* 0x000fea0003800000 */
.L_x_30824:
[----:B------:R-:W-:Y:S01]  /*86f0*/  F2FP.F16.F32.PACK_AB R0, RZ, R0 ;  /* 0x00000000ff00723e */ /* 0x000fe200000000ff */
[----:B------:R-:W-:Y:S06]  /*8700*/  BRA `(.L_x_30799) ;  /* 0x0000000000647947 */ /* 0x000fec0003800000 */
.L_x_30798:
        /* <DEDUP_REMOVED lines=16> */
.L_x_30826:
[----:B------:R-:W-:Y:S01]  /*8810*/  PRMT R0, RZ, 0x7610, R0 ;  /* 0x00007610ff007816 */ /* 0x000fe20000000000 */
[----:B------:R-:W-:Y:S06]  /*8820*/  BRA `(.L_x_30799) ;  /* 0x00000000001c7947 */ /* 0x000fec0003800000 */
.L_x_30823:
[----:B------:R-:W2:Y:S02]  /*8830*/  LDG.E.64 R2, desc[UR36][R2.64] ;  /* 0x0000002402027981 */ /* 0x000ea4000c1e1b00 */
[----:B--2---:R-:W0:Y:S02]  /*8840*/  I2F.U64 R0, R2 ;  /* 0x0000000200007312 */ /* 0x004e240000301000 */
[----:B0-----:R-:W-:Y:S01]  /*8850*/  F2FP.F16.F32.PACK_AB R0, RZ, R0 ;  /* 0x00000000ff00723e */ /* 0x001fe200000000ff */
[----:B------:R-:W-:Y:S06]  /*8860*/  BRA `(.L_x_30799) ;  /* 0x00000000000c7947 */ /* 0x000fec0003800000 */
.L_x_30822:
[----:B------:R-:W2:Y:S02]  /*8870*/  LDG.E R2, desc[UR36][R2.64] ;  /* 0x0000002402027981 */ /* 0x000ea4000c1e1900 */
[----:B--2---:R-:W-:-:S04]  /*8880*/  I2FP.F32.U32 R0, R2 ;  /* 0x0000000200007245 */ /* 0x004fc80000201000 */
[----:B------:R-:W-:-:S07]  /*8890*/  F2FP.F16.F32.PACK_AB R0, RZ, R0 ;  /* 0x00000000ff00723e */ /* 0x000fce00000000ff */
.L_x_30799:
        /* <DEDUP_REMOVED lines=20> */
.L_x_30830:
[----:B------:R-:W-:-:S06]  /*89e0*/  HADD2.F32 R3, -RZ, R2.H0_H0 ;  /* 0x20000002ff037230 */ /* 0x000fcc0000004100 */
[----:B------:R-:W0:Y:S02]  /*89f0*/  F2I.S64.TRUNC R2, R3 ;  /* 0x0000000300027311 */ /* 0x000e24000020d900 */
[----:B0-----:R3:W-:Y:S01]  /*8a00*/  STG.E.U8 desc[UR36][R16.64], R2 ;  /* 0x0000000210007986 */ /* 0x0017e2000c101124 */
[----:B------:R-:W-:Y:S05]  /*8a10*/  BRA `(.L_x_30832) ;  /* 0x0000000c00847947 */ /* 0x000fea0003800000 */
.L_x_30829:
        /* <DEDUP_REMOVED lines=10> */
.L_x_30834:
[----:B------:R-:W-:-:S04]  /*8ac0*/  HADD2.F32 R2, -RZ, R2.H0_H0 ;  /* 0x20000002ff027230 */ /* 0x000fc80000004100 */
[----:B------:R-:W0:Y:S02]  /*8ad0*/  F2I.FTZ.TRUNC.NTZ R3, R2 ;  /* 0x0000000200037305 */ /* 0x000e24000021f100 */
[----:B0-----:R2:W-:Y:S01]  /*8ae0*/  STG.E desc[UR36][R16.64], R3 ;  /* 0x0000000310007986 */ /* 0x0015e2000c101924 */
[----:B------:R-:W-:Y:S05]  /*8af0*/  BRA `(.L_x_30832) ;  /* 0x0000000c004c7947 */ /* 0x000fea0003800000 */
.L_x_30833:
[----:B------:R-:W-:-:S04]  /*8b00*/  HADD2.F32 R2, -RZ, R2.H0_H0 ;  /* 0x20000002ff027230 */ /* 0x000fc80000004100 */
[----:B------:R-:W0:Y:S02]  /*8b10*/  F2I.FTZ.TRUNC.NTZ R3, R2 ;  /* 0x0000000200037305 */ /* 0x000e24000021f100 */
[----:B0-----:R0:W-:Y:S01]  /*8b20*/  STG.E.U16 desc[UR36][R16.64], R3 ;  /* 0x0000000310007986 */ /* 0x0011e2000c101524 */
[----:B------:R-:W-:Y:S05]  /*8b30*/  BRA `(.L_x_30832) ;  /* 0x0000000c003c7947 */ /* 0x000fea0003800000 */
.L_x_30828:
        /* <DEDUP_REMOVED lines=9> */
.L_x_30836:
[----:B------:R0:W-:Y:S01]  /*8bd0*/  STG.E.U16 desc[UR36][R16.64], R2 ;  /* 0x0000000210007986 */ /* 0x0001e2000c101524 */
[----:B------:R-:W-:Y:S05]  /*8be0*/  BRA `(.L_x_30832) ;  /* 0x0000000c00107947 */ /* 0x000fea0003800000 */
.L_x_30835:
        /* <DEDUP_REMOVED lines=10> */
.L_x_30838:
[----:B------:R-:W-:-:S05]  /*8c90*/  HADD2.F32 R0, -RZ, R2.H0_H0 ;  /* 0x20000002ff007230 */ /* 0x000fca0000004100 */
[----:B------:R-:W-:-:S04]  /*8ca0*/  F2FP.F16.F32.PACK_AB R0, RZ, R0 ;  /* 0x00000000ff00723e */ /* 0x000fc800000000ff */
[----:B------:R-:W-:-:S05]  /*8cb0*/  PRMT R0, R0, 0x5410, RZ ;  /* 0x0000541000007816 */ /* 0x000fca00000000ff */
[----:B------:R0:W-:Y:S01]  /*8cc0*/  STG.E desc[UR36][R16.64], R0 ;  /* 0x0000000010007986 */ /* 0x0001e2000c101924 */
[----:B------:R-:W-:Y:S05]  /*8cd0*/  BRA `(.L_x_30832) ;  /* 0x0000000800d47947 */ /* 0x000fea0003800000 */
.L_x_30837:
[----:B------:R-:W-:-:S05]  /*8ce0*/  HADD2.F32 R2, -RZ, R2.H0_H0 ;  /* 0x20000002ff027230 */ /* 0x000fca0000004100 */
[----:B------:R-:W-:-:S06]  /*8cf0*/  FMUL.FTZ R2, R2, 1 ;  /* 0x3f80000002027820 */ /* 0x000fcc0000410000 */
[----:B------:R-:W0:Y:S02]  /*8d00*/  F2F.F64.F32 R2, R2 ;  /* 0x0000000200027310 */ /* 0x000e240000201800 */
[----:B0-----:R0:W-:Y:S01]  /*8d10*/  STG.E.64 desc[UR36][R16.64], R2 ;  /* 0x0000000210007986 */ /* 0x0011e2000c101b24 */
[----:B------:R-:W-:Y:S05]  /*8d20*/  BRA `(.L_x_30832) ;  /* 0x0000000800c07947 */ /* 0x000fea0003800000 */
.L_x_30827:
        /* <DEDUP_REMOVED lines=13> */
.L_x_30841:
[----:B------:R-:W-:Y:S01]  /*8e00*/  HADD2.F32 R2, -RZ, R2.H0_H0 ;  /* 0x20000002ff027230 */ /* 0x000fe20000004100 */
[----:B------:R-:W-:-:S04]  /*8e10*/  CS2R R6, SRZ ;  /* 0x0000000000067805 */ /* 0x000fc8000001ff00 */
[----:B------:R-:W-:-:S04]  /*8e20*/  FMUL.FTZ R2, R2, 1 ;  /* 0x3f80000002027820 */ /* 0x000fc80000410000 */
[----:B------:R-:W0:Y:S02]  /*8e30*/  F2F.F64.F32 R4, R2 ;  /* 0x0000000200047310 */ /* 0x000e240000201800 */
[----:B0-----:R0:W-:Y:S01]  /*8e40*/  STG.E.128 desc[UR36][R16.64], R4 ;  /* 0x0000000410007986 */ /* 0x0011e2000c101d24 */
[----:B------:R-:W-:Y:S05]  /*8e50*/  BRA `(.L_x_30832) ;  /* 0x0000000800747947 */ /* 0x000fea0003800000 */
.L_x_30840:
        /* <DEDUP_REMOVED lines=21> */
.L_x_30845:
[----:B------:R-:W-:Y:S05]  /*8fb0*/  BSYNC B0 ;  /* 0x0000000000007941 */ /* 0x000fea0003800000 */
.L_x_30844:
[----:B------:R-:W-:-:S05]  /*8fc0*/  LOP3.LUT R3, R0, R3, RZ, 0xfc, !PT ;  /* 0x0000000300037212 */ /* 0x000fca00078efcff */
[----:B------:R0:W-:Y:S01]  /*8fd0*/  STG.E.U8 desc[UR36][R16.64], R3 ;  /* 0x0000000310007986 */ /* 0x0001e2000c101124 */
[----:B------:R-:W-:Y:S05]  /*8fe0*/  BRA `(.L_x_30832) ;  /* 0x0000000800107947 */ /* 0x000fea0003800000 */
.L_x_30843:
        /* <DEDUP_REMOVED lines=13> */
.L_x_30847:
[----:B------:R-:W-:Y:S01]  /*90c0*/  IMAD.MOV.U32 R0, RZ, RZ, 0x7f ;  /* 0x0000007fff007424 */ /* 0x000fe200078e00ff */
[----:B------:R-:W-:-:S04]  /*90d0*/  ISETP.GT.U32.AND P0, PT, R2, 0x7f800000, PT ;  /* 0x7f8000000200780c */ /* 0x000fc80003f04070 */
[----:B------:R-:W-:-:S09]  /*90e0*/  SEL R0, R0, 0x7c, P0 ;  /* 0x0000007c00007807 */ /* 0x000fd20000000000 */
.L_x_30848:
[----:B------:R-:W-:Y:S05]  /*90f0*/  BSYNC B0 ;  /* 0x0000000000007941 */ /* 0x000fea0003800000 */
.L_x_30846:
[----:B------:R-:W-:-:S04]  /*9100*/  LOP3.LUT R2, R3, 0x80000000, RZ, 0xc0, !PT ;  /* 0x8000000003027812 */ /* 0x000fc800078ec0ff */
[----:B------:R-:W-:-:S04]  /*9110*/  SHF.R.U32.HI R3, RZ, 0x18, R2 ;  /* 0x00000018ff037819 */ /* 0x000fc80000011602 */
[----:B------:R-:W-:-:S05]  /*9120*/  LOP3.LUT R3, R0, R3, RZ, 0xfc, !PT ;  /* 0x0000000300037212 */ /* 0x000fca00078efcff */
[----:B------:R0:W-:Y:S01]  /*9130*/  STG.E.U8 desc[UR36][R16.64], R3 ;  /* 0x0000000310007986 */ /* 0x0001e2000c101124 */
[----:B------:R-:W-:Y:S05]  /*9140*/  BRA `(.L_x_30832) ;  /* 0x0000000400b87947 */ /* 0x000fea0003800000 */
.L_x_30842:
[----:B------:R-:W-:-:S05]  /*9150*/  HADD2.F32 R0, -RZ, R2.H0_H0 ;  /* 0x20000002ff007230 */ /* 0x000fca0000004100 */
[----:B------:R-:W-:-:S05]  /*9160*/  F2FP.BF16.F32.PACK_AB R0, RZ, R0 ;  /* 0x00000000ff00723e */ /* 0x000fca00000010ff */
[----:B------:R0:W-:Y:S01]  /*9170*/  STG.E.U16 desc[UR36][R16.64], R0 ;  /* 0x0000000010007986 */ /* 0x0001e2000c101524 */
[----:B------:R-:W-:Y:S05]  /*9180*/  BRA `(.L_x_30832) ;  /* 0x0000000400a87947 */ /* 0x000fea0003800000 */
.L_x_30839:
        /* <DEDUP_REMOVED lines=12> */
.L_x_30851:
        /* <DEDUP_REMOVED lines=17> */
.L_x_30854:
[----:B------:R-:W-:-:S04]  /*9360*/  LOP3.LUT R2, R3, 0x80000000, RZ, 0xc0, !PT ;  /* 0x8000000003027812 */ /* 0x000fc800078ec0ff */
[----:B------:R-:W-:-:S04]  /*9370*/  SHF.R.U32.HI R3, RZ, 0x18, R2 ;  /* 0x00000018ff037819 */ /* 0x000fc80000011602 */
[----:B------:R-:W-:-:S04]  /*9380*/  LOP3.LUT R0, R0, R3, RZ, 0xfc, !PT ;  /* 0x0000000300007212 */ /* 0x000fc800078efcff */
[----:B------:R-:W-:-:S07]  /*9390*/  PRMT R8, R0, 0x7610, R8 ;  /* 0x0000761000087816 */ /* 0x000fce0000000008 */
.L_x_30853:
[----:B------:R-:W-:Y:S05]  /*93a0*/  BSYNC B0 ;  /* 0x0000000000007941 */ /* 0x000fea0003800000 */
.L_x_30852:
[----:B------:R0:W-:Y:S01]  /*93b0*/  STG.E.U8 desc[UR36][R16.64], R8 ;  /* 0x0000000810007986 */ /* 0x0001e2000c101124 */
[----:B------:R-:W-:Y:S05]  /*93c0*/  BRA `(.L_x_30832) ;  /* 0x0000000400187947 */ /* 0x000fea0003800000 */
.L_x_30850:
        /* <DEDUP_REMOVED lines=17> */
.L_x_30857:
[----:B------:R-:W-:-:S04]  /*94e0*/  LOP3.LUT R2, R3, 0x80000000, RZ, 0xc0, !PT ;  /* 0x8000000003027812 */ /* 0x000fc800078ec0ff */
[----:B------:R-:W-:-:S04]  /*94f0*/  SHF.R.U32.HI R3, RZ, 0x18, R2 ;  /* 0x00000018ff037819 */ /* 0x000fc80000011602 */
[----:B------:R-:W-:-:S04]  /*9500*/  LOP3.LUT R0, R0, R3, RZ, 0xfc, !PT ;  /* 0x0000000300007212 */ /* 0x000fc800078efcff */
[----:B------:R-:W-:-:S07]  /*9510*/  PRMT R8, R0, 0x7610, R8 ;  /* 0x0000761000087816 */ /* 0x000fce0000000008 */
.L_x_30856:
[----:B------:R-:W-:Y:S05]  /*9520*/  BSYNC B0 ;  /* 0x0000000000007941 */ /* 0x000fea0003800000 */
.L_x_30855:
[----:B------:R0:W-:Y:S01]  /*9530*/  STG.E.U8 desc[UR36][R16.64], R8 ;  /* 0x0000000810007986 */ /* 0x0001e2000c101124 */
[----:B------:R-:W-:Y:S05]  /*9540*/  BRA `(.L_x_30832) ;  /* 0x0000000000b87947 */ /* 0x000fea0003800000 */
.L_x_30849:
        /* <DEDUP_REMOVED lines=22> */
.L_x_30831:
        /* <DEDUP_REMOVED lines=16> */
.L_x_30860:
[----:B------:R-:W-:Y:S05]  /*97b0*/  BRA `(.L_x_30832) ;  /* 0x00000000001c7947 */ /* 0x000fea0003800000 */
.L_x_30859:
[----:B------:R-:W-:-:S06]  /*97c0*/  HADD2.F32 R2, -RZ, R2.H0_H0 ;  /* 0x20000002ff027230 */ /* 0x000fcc0000004100 */
[----:B------:R-:W0:Y:S02]  /*97d0*/  F2I.U64.TRUNC R2, R2 ;  /* 0x0000000200027311 */ /* 0x000e24000020d800 */
[----:B0-----:R0:W-:Y:S01]  /*97e0*/  STG.E.64 desc[UR36][R16.64], R2 ;  /* 0x0000000210007986 */ /* 0x0011e2000c101b24 */
[----:B------:R-:W-:Y:S05]  /*97f0*/  BRA `(.L_x_30832) ;  /* 0x00000000000c7947 */ /* 0x000fea0003800000 */
.L_x_30858:
[----:B------:R-:W-:-:S04]  /*9800*/  HADD2.F32 R2, -RZ, R2.H0_H0 ;  /* 0x20000002ff027230 */ /* 0x000fc80000004100 */
[----:B------:R-:W0:Y:S02]  /*9810*/  F2I.FTZ.U32.TRUNC.NTZ R3, R2 ;  /* 0x0000000200037305 */ /* 0x000e24000021f000 */
[----:B0-----:R0:W-:Y:S02]  /*9820*/  STG.E desc[UR36][R16.64], R3 ;  /* 0x0000000310007986 */ /* 0x0011e4000c101924 */
.L_x_30832:
[----:B------:R-:W-:-:S07]  /*9830*/  VIADD R19, R19, 0x80 ;  /* 0x0000008013137836 */ /* 0x000fce0000000000 */
.L_x_30792:
[----:B------:R-:W-:Y:S05]  /*9840*/  BSYNC B6 ;  /* 0x0000000000067941 */ /* 0x000fea0003800000 */
.L_x_30791:
        /* <DEDUP_REMOVED lines=306> */
.L_x_30861:
        /* <DEDUP_REMOVED lines=22> */
.L_x_30865:
[----:B------:R-:W2:Y:S02]  /*acd0*/  LDG.E.U8 R2, desc[UR36][R2.64] ;  /* 0x0000002402027981 */ /* 0x000ea4000c1e1100 */
[----:B--2---:R-:W-:-:S04]  /*ace0*/  I2FP.F32.U32 R0, R2 ;  /* 0x0000000200007245 */ /* 0x004fc80000201000 */
[----:B------:R-:W-:Y:S01]  /*acf0*/  F2FP.F16.F32.PACK_AB R0, RZ, R0 ;  /* 0x00000000ff00723e */ /* 0x000fe200000000ff */
[----:B------:R-:W-:Y:S06]  /*ad00*/  BRA `(.L_x_30867) ;  /* 0x0000000c00887947 */ /* 0x000fec0003800000 */
.L_x_30864:
        /* <DEDUP_REMOVED lines=10> */
.L_x_30869:
[----:B------:R-:W2:Y:S02]  /*adb0*/  LDG.E R2, desc[UR36][R2.64] ;  /* 0x0000002402027981 */ /* 0x000ea4000c1e1900 */
[----:B--2---:R-:W-:-:S04]  /*adc0*/  I2FP.F32.S32 R0, R2 ;  /* 0x0000000200007245 */ /* 0x004fc80000201400 */
[----:B------:R-:W-:Y:S01]  /*add0*/  F2FP.F16.F32.PACK_AB R0, RZ, R0 ;  /* 0x00000000ff00723e */ /* 0x000fe200000000ff */
[----:B------:R-:W-:Y:S06]  /*ade0*/  BRA `(.L_x_30867) ;  /* 0x0000000c00507947 */ /* 0x000fec0003800000 */
.L_x_30868:
[----:B------:R-:W2:Y:S02]  /*adf0*/  LDG.E.U16 R2, desc[UR36][R2.64] ;  /* 0x0000002402027981 */ /* 0x000ea4000c1e1500 */
[----:B--2---:R-:W0:Y:S02]  /*ae00*/  I2F.S16 R0, R2 ;  /* 0x0000000200007306 */ /* 0x004e240000101400 */
[----:B0-----:R-:W-:Y:S01]  /*ae10*/  F2FP.F16.F32.PACK_AB R0, RZ, R0 ;  /* 0x00000000ff00723e */ /* 0x001fe200000000ff */
[----:B------:R-:W-:Y:S06]  /*ae20*/  BRA `(.L_x_30867) ;  /* 0x0000000c00407947 */ /* 0x000fec0003800000 */
.L_x_30863:
        /* <DEDUP_REMOVED lines=9> */
.L_x_30871:
[----:B------:R1:W5:Y:S01]  /*aec0*/  LDG.E.U16 R0, desc[UR36][R2.64] ;  /* 0x0000002402007981 */ /* 0x000362000c1e1500 */
[----:B------:R-:W-:Y:S05]  /*aed0*/  BRA `(.L_x_30867) ;  /* 0x0000000c00147947 */ /* 0x000fea0003800000 */
.L_x_30870:
        /* <DEDUP_REMOVED lines=9> */
.L_x_30873:
[----:B------:R0:W5:Y:S01]  /*af70*/  LDG.E.U16 R0, desc[UR36][R2.64] ;  /* 0x0000002402007981 */ /* 0x000162000c1e1500 */
[----:B------:R-:W-:Y:S05]  /*af80*/  BRA `(.L_x_30867) ;  /* 0x0000000800e87947 */ /* 0x000fea0003800000 */
.L_x_30872:
        /* <DEDUP_REMOVED lines=8> */
.L_x_30862:
        /* <DEDUP_REMOVED lines=13> */
.L_x_30876:
        /* <DEDUP_REMOVED lines=8> */
.L_x_30875:
        /* <DEDUP_REMOVED lines=28> */
.L_x_30878:
        /* <DEDUP_REMOVED lines=15> */
.L_x_30877:
[----:B------:R-:W2:Y:S02]  /*b410*/  LDG.E.U16 R0, desc[UR36][R2.64] ;  /* 0x0000002402007981 */ /* 0x000ea4000c1e1500 */
[----:B--2---:R-:W-:-:S05]  /*b420*/  IMAD.U32 R0, R0, 0x10000, RZ ;  /* 0x0001000000007824 */ /* 0x004fca00078e00ff */
[----:B------:R-:W-:Y:S01]  /*b430*/  F2FP.F16.F32.PACK_AB R0, RZ, R0 ;  /* 0x00000000ff00723e */ /* 0x000fe200000000ff */
[----:B------:R-:W-:Y:S06]  /*b440*/  BRA `(.L_x_30867) ;  /* 0x0000000400b87947 */ /* 0x000fec0003800000 */
.L_x_30874:
        /* <DEDUP_REMOVED lines=12> */
.L_x_30881:
        /* <DEDUP_REMOVED lines=21> */
.L_x_30885:
[----:B------:R-:W-:Y:S05]  /*b660*/  BSYNC B1 ;  /* 0x0000000000017941 */ /* 0x000fea0003800000 */
.L_x_30884:
[----:B------:R-:W-:Y:S01]  /*b670*/  LEA R3, R0, 0x3b800000, 0x17 ;  /* 0x3b80000000037811 */ /* 0x000fe200078eb8ff */
[----:B------:R-:W-:-:S05]  /*b680*/  IMAD.SHL.U32 R0, R2, 0x100000, RZ ;  /* 0x0010000002007824 */ /* 0x000fca00078e00ff */
[----:B------:R-:W-:-:S07]  /*b690*/  LOP3.LUT R0, R3, R0, R4, 0xfe, !PT ;  /* 0x0000000003007212 */ /* 0x000fce00078efe04 */
.L_x_30883:
[----:B------:R-:W-:Y:S05]  /*b6a0*/  BSYNC B0 ;  /* 0x0000000000007941 */ /* 0x000fea0003800000 */
.L_x_30882:
[----:B------:R-:W-:Y:S01]  /*b6b0*/  F2FP.F16.F32.PACK_AB R0, RZ, R0 ;  /* 0x00000000ff00723e */ /* 0x000fe200000000ff */
[----:B------:R-:W-:Y:S06]  /*b6c0*/  BRA `(.L_x_30867) ;  /* 0x0000000400187947 */ /* 0x000fec0003800000 */
.L_x_30880:
        /* <DEDUP_REMOVED lines=21> */
.L_x_30889:
[----:B------:R-:W-:Y:S05]  /*b820*/  BSYNC B1 ;  /* 0x0000000000017941 */ /* 0x000fea0003800000 */
.L_x_30888:
[----:B------:R-:W-:Y:S01]  /*b830*/  LEA R3, R0, 0x37800000, 0x17 ;  /* 0x3780000000037811 */ /* 0x000fe200078eb8ff */
[----:B------:R-:W-:-:S05]  /*b840*/  IMAD.SHL.U32 R0, R2, 0x200000, RZ ;  /* 0x0020000002007824 */ /* 0x000fca00078e00ff */
[----:B------:R-:W-:-:S07]  /*b850*/  LOP3.LUT R0, R3, R0, R4, 0xfe, !PT ;  /* 0x0000000003007212 */ /* 0x000fce00078efe04 */
.L_x_30887:
[----:B------:R-:W-:Y:S05]  /*b860*/  BSYNC B0 ;  /* 0x0000000000007941 */ /* 0x000fea0003800000 */
.L_x_30886:
[----:B------:R-:W-:Y:S01]  /*b870*/  F2FP.F16.F32.PACK_AB R0, RZ, R0 ;  /* 0x00000000ff00723e */ /* 0x000fe200000000ff */
[----:B------:R-:W-:Y:S06]  /*b880*/  BRA `(.L_x_30867) ;  /* 0x0000000000a87947 */ /* 0x000fec0003800000 */
.L_x_30879:
        /* <DEDUP_REMOVED lines=14> */
.L_x_30893:
[----:B------:R-:W-:Y:S05]  /*b970*/  BSYNC B0 ;  /* 0x0000000000007941 */ /* 0x000fea0003800000 */
.L_x_30892:
[----:B------:R-:W-:Y:S01]  /*b980*/  F2FP.F16.F32.PACK_AB R0, RZ, R0 ;  /* 0x00000000ff00723e */ /* 0x000fe200000000ff */
[----:B------:R-:W-:Y:S06]  /*b990*/  BRA `(.L_x_30867) ;  /* 0x0000000000647947 */ /* 0x000fec0003800000 */
.L_x_30866:
        /* <DEDUP_REMOVED lines=16> */
.L_x_30894:
[----:B------:R-:W-:Y:S01]  /*baa0*/  PRMT R0, RZ, 0x7610, R0 ;  /* 0x00007610ff007816 */ /* 0x000fe20000000000 */
[----:B------:R-:W-:Y:S06]  /*bab0*/  BRA `(.L_x_30867) ;  /* 0x00000000001c7947 */ /* 0x000fec0003800000 */
.L_x_30891:
[----:B------:R-:W2:Y:S02]  /*bac0*/  LDG.E.64 R2, desc[UR36][R2.64] ;  /* 0x0000002402027981 */ /* 0x000ea4000c1e1b00 */
[----:B--2---:R-:W0:Y:S02]  /*bad0*/  I2F.U64 R0, R2 ;  /* 0x0000000200007312 */ /* 0x004e240000301000 */
[----:B0-----:R-:W-:Y:S01]  /*bae0*/  F2FP.F16.F32.PACK_AB R0, RZ, R0 ;  /* 0x00000000ff00723e */ /* 0x001fe200000000ff */
[----:B------:R-:W-:Y:S06]  /*baf0*/  BRA `(.L_x_30867) ;  /* 0x00000000000c7947 */ /* 0x000fec0003800000 */
.L_x_30890:
[----:B------:R-:W2:Y:S02]  /*bb00*/  LDG.E R2, desc[UR36][R2.64] ;  /* 0x0000002402027981 */ /* 0x000ea4000c1e1900 */
[----:B--2---:R-:W-:-:S04]  /*bb10*/  I2FP.F32.U32 R0, R2 ;  /* 0x0000000200007245 */ /* 0x004fc80000201000 */
[----:B------:R-:W-:-:S07]  /*bb20*/  F2FP.F16.F32.PACK_AB R0, RZ, R0 ;  /* 0x00000000ff00723e */ /* 0x000fce00000000ff */
.L_x_30867:
        /* <DEDUP_REMOVED lines=20> */
.L_x_30898:
[----:B------:R-:W-:-:S06]  /*bc70*/  HADD2.F32 R3, -RZ, R2.H0_H0 ;  /* 0x20000002ff037230 */ /* 0x000fcc0000004100 */
[----:B------:R-:W0:Y:S02]  /*bc80*/  F2I.S64.TRUNC R2, R3 ;  /* 0x0000000300027311 */ /* 0x000e24000020d900 */
[----:B0-----:R-:W-:Y:S01]  /*bc90*/  STG.E.U8 desc[UR36][R16.64], R2 ;  /* 0x0000000210007986 */ /* 0x001fe2000c101124 */
[----:B------:R-:W-:Y:S05]  /*bca0*/  EXIT ;  /* 0x000000000000794d */ /* 0x000fea0003800000 */
.L_x_30897:
        /* <DEDUP_REMOVED lines=10> */
.L_x_30901:
[----:B------:R-:W-:-:S04]  /*bd50*/  HADD2.F32 R2, -RZ, R2.H0_H0 ;  /* 0x20000002ff027230 */ /* 0x000fc80000004100 */
[----:B------:R-:W0:Y:S02]  /*bd60*/  F2I.FTZ.TRUNC.NTZ R3, R2 ;  /* 0x0000000200037305 */ /* 0x000e24000021f100 */
[----:B0-----:R-:W-:Y:S01]  /*bd70*/  STG.E desc[UR36][R16.64], R3 ;  /* 0x0000000310007986 */ /* 0x001fe2000c101924 */
[----:B------:R-:W-:Y:S05]  /*bd80*/  EXIT ;  /* 0x000000000000794d */ /* 0x000fea0003800000 */
.L_x_30900:
[----:B------:R-:W-:-:S04]  /*bd90*/  HADD2.F32 R2, -RZ, R2.H0_H0 ;  /* 0x20000002ff027230 */ /* 0x000fc80000004100 */
[----:B------:R-:W0:Y:S02]  /*bda0*/  F2I.FTZ.TRUNC.NTZ R3, R2 ;  /* 0x0000000200037305 */ /* 0x000e24000021f100 */
[----:B0-----:R-:W-:Y:S01]  /*bdb0*/  STG.E.U16 desc[UR36][R16.64], R3 ;  /* 0x0000000310007986 */ /* 0x001fe2000c101524 */
[----:B------:R-:W-:Y:S05]  /*bdc0*/  EXIT ;  /* 0x000000000000794d */ /* 0x000fea0003800000 */
.L_x_30896:
        /* <DEDUP_REMOVED lines=9> */
.L_x_30903:
[----:B------:R-:W-:Y:S01]  /*be60*/  STG.E.U16 desc[UR36][R16.64], R2 ;  /* 0x0000000210007986 */ /* 0x000fe2000c101524 */
[----:B------:R-:W-:Y:S05]  /*be70*/  EXIT ;  /* 0x000000000000794d */ /* 0x000fea0003800000 */
.L_x_30902:
        /* <DEDUP_REMOVED lines=10> */
.L_x_30905:
[----:B------:R-:W-:-:S05]  /*bf20*/  HADD2.F32 R0, -RZ, R2.H0_H0 ;  /* 0x20000002ff007230 */ /* 0x000fca0000004100 */
[----:B------:R-:W-:-:S04]  /*bf30*/  F2FP.F16.F32.PACK_AB R0, RZ, R0 ;  /* 0x00000000ff00723e */ /* 0x000fc800000000ff */
[----:B------:R-:W-:-:S05]  /*bf40*/  PRMT R0, R0, 0x5410, RZ ;  /* 0x0000541000007816 */ /* 0x000fca00000000ff */
[----:B------:R-:W-:Y:S01]  /*bf50*/  STG.E desc[UR36][R16.64], R0 ;  /* 0x0000000010007986 */ /* 0x000fe2000c101924 */
[----:B------:R-:W-:Y:S05]  /*bf60*/  EXIT ;  /* 0x000000000000794d */ /* 0x000fea0003800000 */
.L_x_30904:
[----:B------:R-:W-:-:S05]  /*bf70*/  HADD2.F32 R2, -RZ, R2.H0_H0 ;  /* 0x20000002ff027230 */ /* 0x000fca0000004100 */
[----:B------:R-:W-:-:S06]  /*bf80*/  FMUL.FTZ R2, R2, 1 ;  /* 0x3f80000002027820 */ /* 0x000fcc0000410000 */
[----:B------:R-:W0:Y:S02]  /*bf90*/  F2F.F64.F32 R2, R2 ;  /* 0x0000000200027310 */ /* 0x000e240000201800 */
[----:B0-----:R-:W-:Y:S01]  /*bfa0*/  STG.E.64 desc[UR36][R16.64], R2 ;  /* 0x0000000210007986 */ /* 0x001fe2000c101b24 */
[----:B------:R-:W-:Y:S05]  /*bfb0*/  EXIT ;  /* 0x000000000000794d */ /* 0x000fea0003800000 */
.L_x_30895:
        /* <DEDUP_REMOVED lines=13> */
.L_x_30908:
[----:B------:R-:W-:Y:S01]  /*c090*/  HADD2.F32 R2, -RZ, R2.H0_H0 ;  /* 0x20000002ff027230 */ /* 0x000fe20000004100 */
[----:B------:R-:W-:-:S04]  /*c0a0*/  CS2R R6, SRZ ;  /* 0x0000000000067805 */ /* 0x000fc8000001ff00 */
[----:B------:R-:W-:-:S04]  /*c0b0*/  FMUL.FTZ R2, R2, 1 ;  /* 0x3f80000002027820 */ /* 0x000fc80000410000 */
[----:B------:R-:W0:Y:S02]  /*c0c0*/  F2F.F64.F32 R4, R2 ;  /* 0x0000000200047310 */ /* 0x000e240000201800 */
[----:B0-----:R-:W-:Y:S01]  /*c0d0*/  STG.E.128 desc[UR36][R16.64], R4 ;  /* 0x0000000410007986 */ /* 0x001fe2000c101d24 */
[----:B------:R-:W-:Y:S05]  /*c0e0*/  EXIT ;  /* 0x000000000000794d */ /* 0x000fea0003800000 */
.L_x_30907:
        /* <DEDUP_REMOVED lines=21> */
.L_x_30912:
[----:B------:R-:W-:Y:S05]  /*c240*/  BSYNC B0 ;  /* 0x0000000000007941 */ /* 0x000fea0003800000 */
.L_x_30911:
[----:B------:R-:W-:-:S05]  /*c250*/  LOP3.LUT R3, R0, R3, RZ, 0xfc, !PT ;  /* 0x0000000300037212 */ /* 0x000fca00078efcff */
[----:B------:R-:W-:Y:S01]  /*c260*/  STG.E.U8 desc[UR36][R16.64], R3 ;  /* 0x0000000310007986 */ /* 0x000fe2000c101124 */
[----:B------:R-:W-:Y:S05]  /*c270*/  EXIT ;  /* 0x000000000000794d */ /* 0x000fea0003800000 */
.L_x_30910:
        /* <DEDUP_REMOVED lines=13> */
.L_x_30914:
[----:B------:R-:W-:Y:S01]  /*c350*/  IMAD.MOV.U32 R0, RZ, RZ, 0x7f ;  /* 0x0000007fff007424 */ /* 0x000fe200078e00ff */
[----:B------:R-:W-:-:S04]  /*c360*/  ISETP.GT.U32.AND P0, PT, R2, 0x7f800000, PT ;  /* 0x7f8000000200780c */ /* 0x000fc80003f04070 */
[----:B------:R-:W-:-:S09]  /*c370*/  SEL R0, R0, 0x7c, P0 ;  /* 0x0000007c00007807 */ /* 0x000fd20000000000 */
.L_x_30915:
[----:B------:R-:W-:Y:S05]  /*c380*/  BSYNC B0 ;  /* 0x0000000000007941 */ /* 0x000fea0003800000 */
.L_x_30913:
[----:B------:R-:W-:-:S04]  /*c390*/  LOP3.LUT R2, R3, 0x80000000, RZ, 0xc0, !PT ;  /* 0x8000000003027812 */ /* 0x000fc800078ec0ff */
[----:B------:R-:W-:-:S04]  /*c3a0*/  SHF.R.U32.HI R3, RZ, 0x18, R2 ;  /* 0x00000018ff037819 */ /* 0x000fc80000011602 */
[----:B------:R-:W-:-:S05]  /*c3b0*/  LOP3.LUT R3, R0, R3, RZ, 0xfc, !PT ;  /* 0x0000000300037212 */ /* 0x000fca00078efcff */
[----:B------:R-:W-:Y:S01]  /*c3c0*/  STG.E.U8 desc[UR36][R16.64], R3 ;  /* 0x0000000310007986 */ /* 0x000fe2000c101124 */
[----:B------:R-:W-:Y:S05]  /*c3d0*/  EXIT ;  /* 0x000000000000794d */ /* 0x000fea0003800000 */
.L_x_30909:
[----:B------:R-:W-:-:S05]  /*c3e0*/  HADD2.F32 R0, -RZ, R2.H0_H0 ;  /* 0x20000002ff007230 */ /* 0x000fca0000004100 */
[----:B------:R-:W-:-:S05]  /*c3f0*/  F2FP.BF16.F32.PACK_AB R0, RZ, R0 ;  /* 0x00000000ff00723e */ /* 0x000fca00000010ff */
[----:B------:R-:W-:Y:S01]  /*c400*/  STG.E.U16 desc[UR36][R16.64], R0 ;  /* 0x0000000010007986 */ /* 0x000fe2000c101524 */
[----:B------:R-:W-:Y:S05]  /*c410*/  EXIT ;  /* 0x000000000000794d */ /* 0x000fea0003800000 */
.L_x_30906:
        /* <DEDUP_REMOVED lines=12> */
.L_x_30918:
        /* <DEDUP_REMOVED lines=17> */
.L_x_30921:
[----:B------:R-:W-:-:S04]  /*c5f0*/  LOP3.LUT R2, R3, 0x80000000, RZ, 0xc0, !PT ;  /* 0x8000000003027812 */ /* 0x000fc800078ec0ff */
[----:B------:R-:W-:-:S04]  /*c600*/  SHF.R.U32.HI R3, RZ, 0x18, R2 ;  /* 0x00000018ff037819 */ /* 0x000fc80000011602 */
[----:B------:R-:W-:-:S04]  /*c610*/  LOP3.LUT R0, R0, R3, RZ, 0xfc, !PT ;  /* 0x0000000300007212 */ /* 0x000fc800078efcff */
[----:B------:R-:W-:-:S07]  /*c620*/  PRMT R8, R0, 0x7610, R8 ;  /* 0x0000761000087816 */ /* 0x000fce0000000008 */
.L_x_30920:
[----:B------:R-:W-:Y:S05]  /*c630*/  BSYNC B0 ;  /* 0x0000000000007941 */ /* 0x000fea0003800000 */
.L_x_30919:
[----:B------:R-:W-:Y:S01]  /*c640*/  STG.E.U8 desc[UR36][R16.64], R8 ;  /* 0x0000000810007986 */ /* 0x000fe2000c101124 */
[----:B------:R-:W-:Y:S05]  /*c650*/  EXIT ;  /* 0x000000000000794d */ /* 0x000fea0003800000 */
.L_x_30917:
        /* <DEDUP_REMOVED lines=17> */
.L_x_30924:
[----:B------:R-:W-:-:S04]  /*c770*/  LOP3.LUT R2, R3, 0x80000000, RZ, 0xc0, !PT ;  /* 0x8000000003027812 */ /* 0x000fc800078ec0ff */
[----:B------:R-:W-:-:S04]  /*c780*/  SHF.R.U32.HI R3, RZ, 0x18, R2 ;  /* 0x00000018ff037819 */ /* 0x000fc80000011602 */
[----:B------:R-:W-:-:S04]  /*c790*/  LOP3.LUT R0, R0, R3, RZ, 0xfc, !PT ;  /* 0x0000000300007212 */ /* 0x000fc800078efcff */
[----:B------:R-:W-:-:S07]  /*c7a0*/  PRMT R8, R0, 0x7610, R8 ;  /* 0x0000761000087816 */ /* 0x000fce0000000008 */
.L_x_30923:
[----:B------:R-:W-:Y:S05]  /*c7b0*/  BSYNC B0 ;  /* 0x0000000000007941 */ /* 0x000fea0003800000 */
.L_x_30922:
[----:B------:R-:W-:Y:S01]  /*c7c0*/  STG.E.U8 desc[UR36][R16.64], R8 ;  /* 0x0000000810007986 */ /* 0x000fe2000c101124 */
[----:B------:R-:W-:Y:S05]  /*c7d0*/  EXIT ;  /* 0x000000000000794d */ /* 0x000fea0003800000 */
.L_x_30916:
        /* <DEDUP_REMOVED lines=22> */
.L_x_30899:
        /* <DEDUP_REMOVED lines=16> */
.L_x_30927:
[----:B------:R-:W-:Y:S05]  /*ca40*/  EXIT ;  /* 0x000000000000794d */ /* 0x000fea0003800000 */
.L_x_30926:
[----:B------:R-:W-:-:S06]  /*ca50*/  HADD2.F32 R2, -RZ, R2.H0_H0 ;  /* 0x20000002ff027230 */ /* 0x000fcc0000004100 */
[----:B------:R-:W0:Y:S02]  /*ca60*/  F2I.U64.TRUNC R2, R2 ;  /* 0x0000000200027311 */ /* 0x000e24000020d800 */
[----:B0-----:R-:W-:Y:S01]  /*ca70*/  STG.E.64 desc[UR36][R16.64], R2 ;  /* 0x0000000210007986 */ /* 0x001fe2000c101b24 */
[----:B------:R-:W-:Y:S05]  /*ca80*/  EXIT ;  /* 0x000000000000794d */ /* 0x000fea0003800000 */
.L_x_30925:
[----:B------:R-:W-:-:S04]  /*ca90*/  HADD2.F32 R2, -RZ, R2.H0_H0 ;  /* 0x20000002ff027230 */ /* 0x000fc80000004100 */
[----:B------:R-:W0:Y:S02]  /*caa0*/  F2I.FTZ.U32.TRUNC.NTZ R3, R2 ;  /* 0x0000000200037305 */ /* 0x000e24000021f000 */
[----:B0-----:R-:W-:Y:S01]  /*cab0*/  STG.E desc[UR36][R16.64], R3 ;  /* 0x0000000310007986 */ /* 0x001fe2000c101924 */
[----:B------:R-:W-:Y:S05]  /*cac0*/  EXIT ;  /* 0x000000000000794d */ /* 0x000fea0003800000 */
.L_x_30928:
        /* <DEDUP_REMOVED lines=11> */
.L_x_36452:


//--------------------- .text._ZN2at6native27unrolled_elementwise_kernelIZZZNS0_15exp_kernel_cudaERNS_18TensorIteratorBaseEENKUlvE0_clEvENKUlvE1_clEvEUlN3c104HalfEE_St5arrayIPcLm2EELi4E23TrivialOffsetCalculatorILi1EjESD_NS0_6memory12LoadWithCastILi1EEENSE_13StoreWithCastILi1EEEEEviT_T0_T2_T3_T4_T5_ --------------------------
	.section	.text._ZN2at6native27unrolled_elementwise_kernelIZZZNS0_15exp_kernel_cudaERNS_18TensorIteratorBaseEENKUlvE0_clEvENKUlvE1_clEvEUlN3c104HalfEE_St5arrayIPcLm2EELi4E23TrivialOffsetCalculatorILi1EjESD_NS0_6memory12LoadWithCastILi1EEENSE_13StoreWithCastILi1EEEEEviT_T0_T2_T3_T4_T5_,"ax",@progbits
	.align	128
        .global         _ZN2at6native27unrolled_elementwise_kernelIZZZNS0_15exp_kernel_cudaERNS_18TensorIteratorBaseEENKUlvE0_clEvENKUlvE1_clEvEUlN3c104HalfEE_St5arrayIPcLm2EELi4E23TrivialOffsetCalculatorILi1EjESD_NS0_6memory12LoadWithCastILi1EEENSE_13StoreWithCastILi1EEEEEviT_T0_T2_T3_T4_T5_
        .type           _ZN2at6native27unrolled_elementwise_kernelIZZZNS0_15exp_kernel_cudaERNS_18TensorIteratorBaseEENKUlvE0_clEvENKUlvE1_clEvEUlN3c104HalfEE_St5arrayIPcLm2EELi4E23TrivialOffsetCalculatorILi1EjESD_NS0_6memory12LoadWithCastILi1EEENSE_13StoreWithCastILi1EEEEEviT_T0_T2_T3_T4_T5_,@function
        .size           _ZN2at6native27unrolled_elementwise_kernelIZZZNS0_15exp_kernel_cudaERNS_18TensorIteratorBaseEENKUlvE0_clEvENKUlvE1_clEvEUlN3c104HalfEE_St5arrayIPcLm2EELi4E23TrivialOffsetCalculatorILi1EjESD_NS0_6memory12LoadWithCastILi1EEENSE_13StoreWithCastILi1EEEEEviT_T0_T2_T3_T4_T5_,(.L_x_36453 - _ZN2at6native27unrolled_elementwise_kernelIZZZNS0_15exp_kernel_cudaERNS_18TensorIteratorBaseEENKUlvE0_clEvENKUlvE1_clEvEUlN3c104HalfEE_St5arrayIPcLm2EELi4E23TrivialOffsetCalculatorILi1EjESD_NS0_6memory12LoadWithCastILi1EEENSE_13StoreWithCastILi1EEEEEviT_T0_T2_T3_T4_T5_)
        .other          _ZN2at6native27unrolled_elementwise_kernelIZZZNS0_15exp_kernel_cudaERNS_18TensorIteratorBaseEENKUlvE0_clEvENKUlvE1_clEvEUlN3c104HalfEE_St5arrayIPcLm2EELi4E23TrivialOffsetCalculatorILi1EjESD_NS0_6memory12LoadWithCastILi1EEENSE_13StoreWithCastILi1EEEEEviT_T0_T2_T3_T4_T5_,@"STO_CUDA_ENTRY STV_DEFAULT"
_ZN2at6native27unrolled_elementwise_kernelIZZZNS0_15exp_kernel_cudaERNS_18TensorIteratorBaseEENKUlvE0_clEvENKUlvE1_clEvEUlN3c104HalfEE_St5arrayIPcLm2EELi4E23TrivialOffsetCalculatorILi1EjESD_NS0_6memory12LoadWithCastILi1EEENSE_13StoreWithCastILi1EEEEEviT_T0_T2_T3_T4_T5_:
.text._ZN2at6native27unrolled_elementwise_kernelIZZZNS0_15exp_kernel_cudaERNS_18TensorIteratorBaseEENKUlvE0_clEvENKUlvE1_clEvEUlN3c104HalfEE_St5arrayIPcLm2EELi4E23TrivialOffsetCalculatorILi1EjESD_NS0_6memory12LoadWithCastILi1EEENSE_13StoreWithCastILi1EEEEEviT_T0_T2_T3_T4_T5_:
        /* <DEDUP_REMOVED lines=34> */
.L_x_30934:
[----:B------:R-:W2:Y:S02]  /*0220*/  LDG.E.U8 R2, desc[UR36][R2.64] ;  /* 0x0000002402027981 */ /* 0x000ea4000c1e1100 */
[----:B--2---:R-:W-:-:S04]  /*0230*/  I2FP.F32.U32 R0, R2 ;  /* 0x0000000200007245 */ /* 0x004fc80000201000 */
[----:B------:R-:W-:-:S04]  /*0240*/  F2FP.F16.F32.PACK_AB R0, RZ, R0 ;  /* 0x00000000ff00723e */ /* 0x000fc800000000ff */
[----:B------:R-:W-:Y:S01]  /*0250*/  PRMT R22, R0, 0x7610, R22 ;  /* 0x0000761000167816 */ /* 0x000fe20000000016 */
[----:B------:R-:W-:Y:S06]  /*0260*/  BRA `(.L_x_30936) ;  /* 0x0000000c00c07947 */ /* 0x000fec0003800000 */
.L_x_30933:
        /* <DEDUP_REMOVED lines=11> */
.L_x_30938:
[----:B------:R-:W2:Y:S02]  /*0320*/  LDG.E R2, desc[UR36][R2.64] ;  /* 0x0000002402027981 */ /* 0x000ea4000c1e1900 */
[----:B--2---:R-:W-:-:S04]  /*0330*/  I2FP.F32.S32 R0, R2 ;  /* 0x0000000200007245 */ /* 0x004fc80000201400 */
[----:B------:R-:W-:-:S04]  /*0340*/  F2FP.F16.F32.PACK_AB R0, RZ, R0 ;  /* 0x00000000ff00723e */ /* 0x000fc800000000ff */
[----:B------:R-:W-:Y:S01]  /*0350*/  PRMT R22, R0, 0x7610, R22 ;  /* 0x0000761000167816 */ /* 0x000fe20000000016 */
[----:B------:R-:W-:Y:S06]  /*0360*/  BRA `(.L_x_30936) ;  /* 0x0000000c00807947 */ /* 0x000fec0003800000 */
.L_x_30937:
[----:B------:R-:W2:Y:S02]  /*0370*/  LDG.E.U16 R2, desc[UR36][R2.64] ;  /* 0x0000002402027981 */ /* 0x000ea4000c1e1500 */
[----:B--2---:R-:W0:Y:S02]  /*0380*/  I2F.S16 R0, R2 ;  /* 0x0000000200007306 */ /* 0x004e240000101400 */
[----:B0-----:R-:W-:-:S04]  /*0390*/  F2FP.F16.F32.PACK_AB R0, RZ, R0 ;  /* 0x00000000ff00723e */ /* 0x001fc800000000ff */
[----:B------:R-:W-:Y:S01]  /*03a0*/  PRMT R22, R0, 0x7610, R22 ;  /* 0x0000761000167816 */ /* 0x000fe20000000016 */
[----:B------:R-:W-:Y:S06]  /*03b0*/  BRA `(.L_x_30936) ;  /* 0x0000000c006c7947 */ /* 0x000fec0003800000 */
.L_x_30932:
        /* <DEDUP_REMOVED lines=9> */
.L_x_30940:
[----:B------:R1:W5:Y:S01]  /*0450*/  LDG.E.U16 R22, desc[UR36][R2.64] ;  /* 0x0000002402167981 */ /* 0x000362000c1e1500 */
[----:B------:R-:W-:Y:S05]  /*0460*/  BRA `(.L_x_30936) ;  /* 0x0000000c00407947 */ /* 0x000fea0003800000 */
.L_x_30939:
        /* <DEDUP_REMOVED lines=9> */
.L_x_30942:
[----:B------:R0:W5:Y:S01]  /*0500*/  LDG.E.U16 R22, desc[UR36][R2.64] ;  /* 0x0000002402167981 */ /* 0x000162000c1e1500 */
[----:B------:R-:W-:Y:S05]  /*0510*/  BRA `(.L_x_30936) ;  /* 0x0000000c00147947 */ /* 0x000fea0003800000 */
.L_x_30941:
        /* <DEDUP_REMOVED lines=9> */
.L_x_30931:
        /* <DEDUP_REMOVED lines=14> */
.L_x_30945:
        /* <DEDUP_REMOVED lines=9> */
.L_x_30944:
        /* <DEDUP_REMOVED lines=28> */
.L_x_30947:
        /* <DEDUP_REMOVED lines=16> */
.L_x_30946:
[----:B------:R-:W2:Y:S02]  /*09e0*/  LDG.E.U16 R0, desc[UR36][R2.64] ;  /* 0x0000002402007981 */ /* 0x000ea4000c1e1500 */
[----:B--2---:R-:W-:-:S05]  /*09f0*/  IMAD.U32 R0, R0, 0x10000, RZ ;  /* 0x0001000000007824 */ /* 0x004fca00078e00ff */
[----:B------:R-:W-:-:S04]  /*0a00*/  F2FP.F16.F32.PACK_AB R0, RZ, R0 ;  /* 0x00000000ff00723e */ /* 0x000fc800000000ff */
[----:B------:R-:W-:Y:S01]  /*0a10*/  PRMT R22, R0, 0x7610, R22 ;  /* 0x0000761000167816 */ /* 0x000fe20000000016 */
[----:B------:R-:W-:Y:S06]  /*0a20*/  BRA `(.L_x_30936) ;  /* 0x0000000400d07947 */ /* 0x000fec0003800000 */
.L_x_30943:
        /* <DEDUP_REMOVED lines=13> */
.L_x_30950:
        /* <DEDUP_REMOVED lines=21> */
.L_x_30954:
[----:B------:R-:W-:Y:S05]  /*0c50*/  BSYNC B1 ;  /* 0x0000000000017941 */ /* 0x000fea0003800000 */
.L_x_30953:
[----:B------:R-:W-:Y:S01]  /*0c60*/  LEA R3, R0, 0x3b800000, 0x17 ;  /* 0x3b80000000037811 */ /* 0x000fe200078eb8ff */
[----:B------:R-:W-:-:S05]  /*0c70*/  IMAD.SHL.U32 R0, R2, 0x100000, RZ ;  /* 0x0010000002007824 */ /* 0x000fca00078e00ff */
[----:B------:R-:W-:-:S07]  /*0c80*/  LOP3.LUT R0, R3, R0, R4, 0xfe, !PT ;  /* 0x0000000003007212 */ /* 0x000fce00078efe04 */
.L_x_30952:
[----:B------:R-:W-:Y:S05]  /*0c90*/  BSYNC B0 ;  /* 0x0000000000007941 */ /* 0x000fea0003800000 */
.L_x_30951:
[----:B------:R-:W-:-:S04]  /*0ca0*/  F2FP.F16.F32.PACK_AB R0, RZ, R0 ;  /* 0x00000000ff00723e */ /* 0x000fc800000000ff */
[----:B------:R-:W-:Y:S01]  /*0cb0*/  PRMT R22, R0, 0x7610, R22 ;  /* 0x0000761000167816 */ /* 0x000fe20000000016 */
[----:B------:R-:W-:Y:S06]  /*0cc0*/  BRA `(.L_x_30936) ;  /* 0x0000000400287947 */ /* 0x000fec0003800000 */
.L_x_30949:
        /* <DEDUP_REMOVED lines=21> */
.L_x_30958:
[----:B------:R-:W-:Y:S05]  /*0e20*/  BSYNC B1 ;  /* 0x0000000000017941 */ /* 0x000fea0003800000 */
.L_x_30957:
[----:B------:R-:W-:Y:S01]  /*0e30*/  LEA R3, R0, 0x37800000, 0x17 ;  /* 0x3780000000037811 */ /* 0x000fe200078eb8ff */
[----:B------:R-:W-:-:S05]  /*0e40*/  IMAD.SHL.U32 R0, R2, 0x200000, RZ ;  /* 0x0020000002007824 */ /* 0x000fca00078e00ff */
[----:B------:R-:W-:-:S07]  /*0e50*/  LOP3.LUT R0, R3, R0, R4, 0xfe, !PT ;  /* 0x0000000003007212 */ /* 0x000fce00078efe04 */
.L_x_30956:
[----:B------:R-:W-:Y:S05]  /*0e60*/  BSYNC B0 ;  /* 0x0000000000007941 */ /* 0x000fea0003800000 */
.L_x_30955:
[----:B------:R-:W-:-:S04]  /*0e70*/  F2FP.F16.F32.PACK_AB R0, RZ, R0 ;  /* 0x00000000ff00723e */ /* 0x000fc800000000ff */
[----:B------:R-:W-:Y:S01]  /*0e80*/  PRMT R22, R0, 0x7610, R22 ;  /* 0x0000761000167816 */ /* 0x000fe20000000016 */
[----:B------:R-:W-:Y:S06]  /*0e90*/  BRA `(.L_x_30936) ;  /* 0x0000000000b47947 */ /* 0x000fec0003800000 */
.L_x_30948:
        /* <DEDUP_REMOVED lines=14> */
.L_x_30962:
[----:B------:R-:W-:Y:S05]  /*0f80*/  BSYNC B0 ;  /* 0x0000000000007941 */ /* 0x000fea0003800000 */
.L_x_30961:
[----:B------:R-:W-:-:S04]  /*0f90*/  F2FP.F16.F32.PACK_AB R0, RZ, R0 ;  /* 0x00000000ff00723e */ /* 0x000fc800000000ff */
[----:B------:R-:W-:Y:S01]  /*0fa0*/  PRMT R22, R0, 0x7610, R22 ;  /* 0x0000761000167816 */ /* 0x000fe20000000016 */
[----:B------:R-:W-:Y:S06]  /*0fb0*/  BRA `(.L_x_30936) ;  /* 0x00000000006c7947 */ /* 0x000fec0003800000 */
.L_x_30935:
        /* <DEDUP_REMOVED lines=16> */
.L_x_30963:
[----:B------:R-:W-:Y:S01]  /*10c0*/  PRMT R22, RZ, 0x7610, R22 ;  /* 0x00007610ff167816 */ /* 0x000fe20000000016 */
[----:B------:R-:W-:Y:S06]  /*10d0*/  BRA `(.L_x_30936) ;  /* 0x0000000000247947 */ /* 0x000fec0003800000 */
.L_x_30960:
[----:B------:R-:W2:Y:S02]  /*10e0*/  LDG.E.64 R2, desc[UR36][R2.64] ;  /* 0x0000002402027981 */ /* 0x000ea4000c1e1b00 */
[----:B--2---:R-:W0:Y:S02]  /*10f0*/  I2F.U64 R0, R2 ;  /* 0x0000000200007312 */ /* 0x004e240000301000 */
[----:B0-----:R-:W-:-:S04]  /*1100*/  F2FP.F16.F32.PACK_AB R0, RZ, R0 ;  /* 0x00000000ff00723e */ /* 0x001fc800000000ff */
[----:B------:R-:W-:Y:S01]  /*1110*/  PRMT R22, R0, 0x7610, R22 ;  /* 0x0000761000167816 */ /* 0x000fe20000000016 */
[----:B------:R-:W-:Y:S06]  /*1120*/  BRA `(.L_x_30936) ;  /* 0x0000000000107947 */ /* 0x000fec0003800000 */
.L_x_30959:
[----:B------:R-:W2:Y:S02]  /*1130*/  LDG.E R2, desc[UR36][R2.64] ;  /* 0x0000002402027981 */ /* 0x000ea4000c1e1900 */
[----:B--2---:R-:W-:-:S04]  /*1140*/  I2FP.F32.U32 R0, R2 ;  /* 0x0000000200007245 */ /* 0x004fc80000201000 */
[----:B------:R-:W-:-:S04]  /*1150*/  F2FP.F16.F32.PACK_AB R0, RZ, R0 ;  /* 0x00000000ff00723e */ /* 0x000fc800000000ff */
[----:B------:R-:W-:-:S07]  /*1160*/  PRMT R22, R0, 0x7610, R22 ;  /* 0x0000761000167816 */ /* 0x000fce0000000016 */
.L_x_30936:
[----:B------:R-:W2:Y:S02]  /*1170*/  S2R R19, SR_TID.X ;  /* 0x0000000000137919 */ /* 0x000ea40000002100 */
[----:B--2---:R-:W-:-:S07]  /*1180*/  VIADD R19, R19, 0x80 ;  /* 0x0000008013137836 */ /* 0x004fce0000000000 */
.L_x_30930:
[----:B------:R-:W-:Y:S05]  /*1190*/  BSYNC B6 ;  /* 0x0000000000067941 */ /* 0x000fea0003800000 */
.L_x_30929:
        /* <DEDUP_REMOVED lines=26> */
.L_x_30969:
[----:B------:R-:W2:Y:S02]  /*1340*/  LDG.E.U8 R2, desc[UR36][R2.64] ;  /* 0x0000002402027981 */ /* 0x000ea4000c1e1100 */
[----:B--2---:R-:W-:-:S04]  /*1350*/  I2FP.F32.U32 R0, R2 ;  /* 0x0000000200007245 */ /* 0x004fc80000201000 */
[----:B------:R-:W-:-:S04]  /*1360*/  F2FP.F16.F32.PACK_AB R0, RZ, R0 ;  /* 0x00000000ff00723e */ /* 0x000fc800000000ff */
[----:B------:R-:W-:Y:S01]  /*1370*/  PRMT R23, R0, 0x7610, R23 ;  /* 0x0000761000177816 */ /* 0x000fe20000000017 */
[----:B------:R-:W-:Y:S06]  /*1380*/  BRA `(.L_x_30971) ;  /* 0x0000000c00bc7947 */ /* 0x000fec0003800000 */
.L_x_30968:
        /* <DEDUP_REMOVED lines=11> */
.L_x_30973:
[----:B------:R-:W2:Y:S02]  /*1440*/  LDG.E R2, desc[UR36][R2.64] ;  /* 0x0000002402027981 */ /* 0x000ea4000c1e1900 */
[----:B--2---:R-:W-:-:S04]  /*1450*/  I2FP.F32.S32 R0, R2 ;  /* 0x0000000200007245 */ /* 0x004fc80000201400 */
[----:B------:R-:W-:-:S04]  /*1460*/  F2FP.F16.F32.PACK_AB R0, RZ, R0 ;  /* 0x00000000ff00723e */ /* 0x000fc800000000ff */
[----:B------:R-:W-:Y:S01]  /*1470*/  PRMT R23, R0, 0x7610, R23 ;  /* 0x0000761000177816 */ /* 0x000fe20000000017 */
[----:B------:R-:W-:Y:S06]  /*1480*/  BRA `(.L_x_30971) ;  /* 0x0000000c007c7947 */ /* 0x000fec0003800000 */
.L_x_30972:
[----:B------:R-:W2:Y:S02]  /*1490*/  LDG.E.U16 R2, desc[UR36][R2.64] ;  /* 0x0000002402027981 */ /* 0x000ea4000c1e1500 */
[----:B--2---:R-:W0:Y:S02]  /*14a0*/  I2F.S16 R0, R2 ;  /* 0x0000000200007306 */ /* 0x004e240000101400 */
[----:B0-----:R-:W-:-:S04]  /*14b0*/  F2FP.F16.F32.PACK_AB R0, RZ, R0 ;  /* 0x00000000ff00723e */ /* 0x001fc800000000ff */
[----:B------:R-:W-:Y:S01]  /*14c0*/  PRMT R23, R0, 0x7610, R23 ;  /* 0x0000761000177816 */ /* 0x000fe20000000017 */
[----:B------:R-:W-:Y:S06]  /*14d0*/  BRA `(.L_x_30971) ;  /* 0x0000000c00687947 */ /* 0x000fec0003800000 */
.L_x_30967:
        /* <DEDUP_REMOVED lines=9> */
.L_x_30975:
[----:B------:R0:W5:Y:S01]  /*1570*/  LDG.E.U16 R23, desc[UR36][R2.64] ;  /* 0x0000002402177981 */ /* 0x000162000c1e1500 */
[----:B------:R-:W-:Y:S05]  /*1580*/  BRA `(.L_x_30971) ;  /* 0x0000000c003c7947 */ /* 0x000fea0003800000 */
.L_x_30974:
        /* <DEDUP_REMOVED lines=9> */
.L_x_30977:
[----:B------:R1:W5:Y:S01]  /*1620*/  LDG.E.U16 R23, desc[UR36][R2.64] ;  /* 0x0000002402177981 */ /* 0x000362000c1e1500 */
[----:B------:R-:W-:Y:S05]  /*1630*/  BRA `(.L_x_30971) ;  /* 0x0000000c00107947 */ /* 0x000fea0003800000 */
.L_x_30976:
        /* <DEDUP_REMOVED lines=9> */
.L_x_30966:
        /* <DEDUP_REMOVED lines=14> */
.L_x_30980:
        /* <DEDUP_REMOVED lines=9> */
.L_x_30979:
        /* <DEDUP_REMOVED lines=28> */
.L_x_30982:
        /* <DEDUP_REMOVED lines=15> */
.L_x_30981:
[----:B------:R-:W2:Y:S02]  /*1af0*/  LDG.E.U16 R0, desc[UR36][R2.64] ;  /* 0x0000002402007981 */ /* 0x000ea4000c1e1500 */
[----:B--2---:R-:W-:-:S05]  /*1b00*/  IMAD.U32 R0, R0, 0x10000, RZ ;  /* 0x0001000000007824 */ /* 0x004fca00078e00ff */
[----:B------:R-:W-:-:S04]  /*1b10*/  F2FP.F16.F32.PACK_AB R0, RZ, R0 ;  /* 0x00000000ff00723e */ /* 0x000fc800000000ff */
[----:B------:R-:W-:Y:S01]  /*1b20*/  PRMT R23, R0, 0x7610, R23 ;  /* 0x0000761000177816 */ /* 0x000fe20000000017 */
[----:B------:R-:W-:Y:S06]  /*1b30*/  BRA `(.L_x_30971) ;  /* 0x0000000400d07947 */ /* 0x000fec0003800000 */
.L_x_30978:
        /* <DEDUP_REMOVED lines=13> */
.L_x_30985:
        /* <DEDUP_REMOVED lines=21> */
.L_x_30989:
[----:B------:R-:W-:Y:S05]  /*1d60*/  BSYNC B1 ;  /* 0x0000000000017941 */ /* 0x000fea0003800000 */
.L_x_30988:
[----:B------:R-:W-:Y:S01]  /*1d70*/  LEA R3, R0, 0x3b800000, 0x17 ;  /* 0x3b80000000037811 */ /* 0x000fe200078eb8ff */
[----:B------:R-:W-:-:S05]  /*1d80*/  IMAD.SHL.U32 R0, R2, 0x100000, RZ ;  /* 0x0010000002007824 */ /* 0x000fca00078e00ff */
[----:B------:R-:W-:-:S07]  /*1d90*/  LOP3.LUT R0, R3, R0, R4, 0xfe, !PT ;  /* 0x0000000003007212 */ /* 0x000fce00078efe04 */
.L_x_30987:
[----:B------:R-:W-:Y:S05]  /*1da0*/  BSYNC B0 ;  /* 0x0000000000007941 */ /* 0x000fea0003800000 */
.L_x_30986:
[----:B------:R-:W-:-:S04]  /*1db0*/  F2FP.F16.F32.PACK_AB R0, RZ, R0 ;  /* 0x00000000ff00723e */ /* 0x000fc800000000ff */
[----:B------:R-:W-:Y:S01]  /*1dc0*/  PRMT R23, R0, 0x7610, R23 ;  /* 0x0000761000177816 */ /* 0x000fe20000000017 */
[----:B------:R-:W-:Y:S06]  /*1dd0*/  BRA `(.L_x_30971) ;  /* 0x0000000400287947 */ /* 0x000fec0003800000 */
.L_x_30984:
        /* <DEDUP_REMOVED lines=21> */
.L_x_30993:
[----:B------:R-:W-:Y:S05]  /*1f30*/  BSYNC B1 ;  /* 0x0000000000017941 */ /* 0x000fea0003800000 */
.L_x_30992:
[----:B------:R-:W-:Y:S01]  /*1f40*/  LEA R3, R0, 0x37800000, 0x17 ;  /* 0x3780000000037811 */ /* 0x000fe200078eb8ff */
[----:B------:R-:W-:-:S05]  /*1f50*/  IMAD.SHL.U32 R0, R2, 0x200000, RZ ;  /* 0x0020000002007824 */ /* 0x000fca00078e00ff */
[----:B------:R-:W-:-:S07]  /*1f60*/  LOP3.LUT R0, R3, R0, R4, 0xfe, !PT ;  /* 0x0000000003007212 */ /* 0x000fce00078efe04 */
.L_x_30991:
[----:B------:R-:W-:Y:S05]  /*1f70*/  BSYNC B0 ;  /* 0x0000000000007941 */ /* 0x000fea0003800000 */
.L_x_30990:
[----:B------:R-:W-:-:S04]  /*1f80*/  F2FP.F16.F32.PACK_AB R0, RZ, R0 ;  /* 0x00000000ff00723e */ /* 0x000fc800000000ff */
[----:B------:R-:W-:Y:S01]  /*1f90*/  PRMT R23, R0, 0x7610, R23 ;  /* 0x0000761000177816 */ /* 0x000fe20000000017 */
[----:B------:R-:W-:Y:S06]  /*1fa0*/  BRA `(.L_x_30971) ;  /* 0x0000000000b47947 */ /* 0x000fec0003800000 */
.L_x_30983:
        /* <DEDUP_REMOVED lines=14> */
.L_x_30997:
[----:B------:R-:W-:Y:S05]  /*2090*/  BSYNC B0 ;  /* 0x0000000000007941 */ /* 0x000fea0003800000 */
.L_x_30996:
[----:B------:R-:W-:-:S04]  /*20a0*/  F2FP.F16.F32.PACK_AB R0, RZ, R0 ;  /* 0x00000000ff00723e */ /* 0x000fc800000000ff */
[----:B------:R-:W-:Y:S01]  /*20b0*/  PRMT R23, R0, 0x7610, R23 ;  /* 0x0000761000177816 */ /* 0x000fe20000000017 */
[----:B------:R-:W-:Y:S06]  /*20c0*/  BRA `(.L_x_30971) ;  /* 0x00000000006c7947 */ /* 0x000fec0003800000 */
.L_x_30970:
        /* <DEDUP_REMOVED lines=16> */
.L_x_30998:
[----:B------:R-:W-:Y:S01]  /*21d0*/  PRMT R23, RZ, 0x7610, R23 ;  /* 0x00007610ff177816 */ /* 0x000fe20000000017 */
[----:B------:R-:W-:Y:S06]  /*21e0*/  BRA `(.L_x_30971) ;  /* 0x0000000000247947 */ /* 0x000fec0003800000 */
.L_x_30995:
[----:B------:R-:W2:Y:S02]  /*21f0*/  LDG.E.64 R2, desc[UR36][R2.64] ;  /* 0x0000002402027981 */ /* 0x000ea4000c1e1b00 */
[----:B--2---:R-:W0:Y:S02]  /*2200*/  I2F.U64 R0, R2 ;  /* 0x0000000200007312 */ /* 0x004e240000301000 */
[----:B0-----:R-:W-:-:S04]  /*2210*/  F2FP.F16.F32.PACK_AB R0, RZ, R0 ;  /* 0x00000000ff00723e */ /* 0x001fc800000000ff */
[----:B------:R-:W-:Y:S01]  /*2220*/  PRMT R23, R0, 0x7610, R23 ;  /* 0x0000761000177816 */ /* 0x000fe20000000017 */
[----:B------:R-:W-:Y:S06]  /*2230*/  BRA `(.L_x_30971) ;  /* 0x0000000000107947 */ /* 0x000fec0003800000 */
.L_x_30994:
[----:B------:R-:W2:Y:S02]  /*2240*/  LDG.E R2, desc[UR36][R2.64] ;  /* 0x0000002402027981 */ /* 0x000ea4000c1e1900 */
[----:B--2---:R-:W-:-:S04]  /*2250*/  I2FP.F32.U32 R0, R2 ;  /* 0x0000000200007245 */ /* 0x004fc80000201000 */
[----:B------:R-:W-:-:S04]  /*2260*/  F2FP.F16.F32.PACK_AB R0, RZ, R0 ;  /* 0x00000000ff00723e */ /* 0x000fc800000000ff */
[----:B------:R-:W-:-:S07]  /*2270*/  PRMT R23, R0, 0x7610, R23 ;  /* 0x0000761000177816 */ /* 0x000fce0000000017 */
.L_x_30971:
[----:B------:R-:W-:-:S07]  /*2280*/  VIADD R19, R19, 0x80 ;  /* 0x0000008013137836 */ /* 0x000fce0000000000 */
.L_x_30965:
[----:B------:R-:W-:Y:S05]  /*2290*/  BSYNC B6 ;  /* 0x0000000000067941 */ /* 0x000fea0003800000 */
.L_x_30964:
        /* <DEDUP_REMOVED lines=28> */
.L_x_31004:
[----:B------:R-:W2:Y:S02]  /*2460*/  LDG.E.U8 R2, desc[UR36][R2.64] ;  /* 0x0000002402027981 */ /* 0x000ea4000c1e1100 */
[----:B--2---:R-:W-:-:S04]  /*2470*/  I2FP.F32.U32 R0, R2 ;  /* 0x0000000200007245 */ /* 0x004fc80000201000 */
[----:B------:R-:W-:-:S04]  /*2480*/  F2FP.F16.F32.PACK_AB R0, RZ, R0 ;  /* 0x00000000ff00723e */ /* 0x000fc800000000ff */
[----:B------:R-:W-:Y:S01]  /*2490*/  PRMT R25, R0, 0x7610, R25 ;  /* 0x0000761000197816 */ /* 0x000fe20000000019 */
[----:B------:R-:W-:Y:S06]  /*24a0*/  BRA `(.L_x_31006) ;  /* 0x0000000c00bc7947 */ /* 0x000fec0003800000 */
.L_x_31003:
        /* <DEDUP_REMOVED lines=11> */
.L_x_31008:
[----:B------:R-:W2:Y:S02]  /*2560*/  LDG.E R2, desc[UR36][R2.64] ;  /* 0x0000002402027981 */ /* 0x000ea4000c1e1900 */
[----:B--2---:R-:W-:-:S04]  /*2570*/  I2FP.F32.S32 R0, R2 ;  /* 0x0000000200007245 */ /* 0x004fc80000201400 */
[----:B------:R-:W-:-:S04]  /*2580*/  F2FP.F16.F32.PACK_AB R0, RZ, R0 ;  /* 0x00000000ff00723e */ /* 0x000fc800000000ff */
[----:B------:R-:W-:Y:S01]  /*2590*/  PRMT R25, R0, 0x7610, R25 ;  /* 0x0000761000197816 */ /* 0x000fe20000000019 */
[----:B------:R-:W-:Y:S06]  /*25a0*/  BRA `(.L_x_31006) ;  /* 0x0000000c007c7947 */ /* 0x000fec0003800000 */
.L_x_31007:
[----:B------:R-:W2:Y:S02]  /*25b0*/  LDG.E.U16 R2, desc[UR36][R2.64] ;  /* 0x0000002402027981 */ /* 0x000ea4000c1e1500 */
[----:B--2---:R-:W0:Y:S02]  /*25c0*/  I2F.S16 R0, R2 ;  /* 0x0000000200007306 */ /* 0x004e240000101400 */
[----:B0-----:R-:W-:-:S04]  /*25d0*/  F2FP.F16.F32.PACK_AB R0, RZ, R0 ;  /* 0x00000000ff00723e */ /* 0x001fc800000000ff */
[----:B------:R-:W-:Y:S01]  /*25e0*/  PRMT R25, R0, 0x7610, R25 ;  /* 0x0000761000197816 */ /* 0x000fe20000000019 */
[----:B------:R-:W-:Y:S06]  /*25f0*/  BRA `(.L_x_31006) ;  /* 0x0000000c00687947 */ /* 0x000fec0003800000 */
.L_x_31002:
        /* <DEDUP_REMOVED lines=9> */
.L_x_31010:
[----:B------:R0:W5:Y:S01]  /*2690*/  LDG.E.U16 R25, desc[UR36][R2.64] ;  /* 0x0000002402197981 */ /* 0x000162000c1e1500 */
[----:B------:R-:W-:Y:S05]  /*26a0*/  BRA `(.L_x_31006) ;  /* 0x0000000c003c7947 */ /* 0x000fea0003800000 */
.L_x_31009:
        /* <DEDUP_REMOVED lines=9> */
.L_x_31012:
[----:B------:R1:W5:Y:S01]  /*2740*/  LDG.E.U16 R25, desc[UR36][R2.64] ;  /* 0x0000002402197981 */ /* 0x000362000c1e1500 */
[----:B------:R-:W-:Y:S05]  /*2750*/  BRA `(.L_x_31006) ;  /* 0x0000000c00107947 */ /* 0x000fea0003800000 */
.L_x_31011:
        /* <DEDUP_REMOVED lines=9> */
.L_x_31001:
        /* <DEDUP_REMOVED lines=14> */
.L_x_31015:
        /* <DEDUP_REMOVED lines=9> */
.L_x_31014:
        /* <DEDUP_REMOVED lines=28> */
.L_x_31017:
        /* <DEDUP_REMOVED lines=15> */
.L_x_31016:
[----:B------:R-:W2:Y:S02]  /*2c10*/  LDG.E.U16 R0, desc[UR36][R2.64] ;  /* 0x0000002402007981 */ /* 0x000ea4000c1e1500 */
[----:B--2---:R-:W-:-:S05]  /*2c20*/  IMAD.U32 R0, R0, 0x10000, RZ ;  /* 0x0001000000007824 */ /* 0x004fca00078e00ff */
[----:B------:R-:W-:-:S04]  /*2c30*/  F2FP.F16.F32.PACK_AB R0, RZ, R0 ;  /* 0x00000000ff00723e */ /* 0x000fc800000000ff */
[----:B------:R-:W-:Y:S01]  /*2c40*/  PRMT R25, R0, 0x7610, R25 ;  /* 0x0000761000197816 */ /* 0x000fe20000000019 */
[----:B------:R-:W-:Y:S06]  /*2c50*/  BRA `(.L_x_31006) ;  /* 0x0000000400d07947 */ /* 0x000fec0003800000 */
.L_x_31013:
        /* <DEDUP_REMOVED lines=13> */
.L_x_31020:
        /* <DEDUP_REMOVED lines=21> */
.L_x_31024:
[----:B------:R-:W-:Y:S05]  /*2e80*/  BSYNC B1 ;  /* 0x0000000000017941 */ /* 0x000fea0003800000 */
.L_x_31023:
[----:B------:R-:W-:Y:S01]  /*2e90*/  LEA R3, R0, 0x3b800000, 0x17 ;  /* 0x3b80000000037811 */ /* 0x000fe200078eb8ff */
[----:B------:R-:W-:-:S05]  /*2ea0*/  IMAD.SHL.U32 R0, R2, 0x100000, RZ ;  /* 0x0010000002007824 */ /* 0x000fca00078e00ff */
[----:B------:R-:W-:-:S07]  /*2eb0*/  LOP3.LUT R0, R3, R0, R4, 0xfe, !PT ;  /* 0x0000000003007212 */ /* 0x000fce00078efe04 */
.L_x_31022:
[----:B------:R-:W-:Y:S05]  /*2ec0*/  BSYNC B0 ;  /* 0x0000000000007941 */ /* 0x000fea0003800000 */
.L_x_31021:
[----:B------:R-:W-:-:S04]  /*2ed0*/  F2FP.F16.F32.PACK_AB R0, RZ, R0 ;  /* 0x00000000ff00723e */ /* 0x000fc800000000ff */
[----:B------:R-:W-:Y:S01]  /*2ee0*/  PRMT R25, R0, 0x7610, R25 ;  /* 0x0000761000197816 */ /* 0x000fe20000000019 */
[----:B------:R-:W-:Y:S06]  /*2ef0*/  BRA `(.L_x_31006) ;  /* 0x0000000400287947 */ /* 0x000fec0003800000 */
.L_x_31019:
        /* <DEDUP_REMOVED lines=21> */
.L_x_31028:
[----:B------:R-:W-:Y:S05]  /*3050*/  BSYNC B1 ;  /* 0x0000000000017941 */ /* 0x000fea0003800000 */
.L_x_31027:
[----:B------:R-:W-:Y:S01]  /*3060*/  LEA R3, R0, 0x37800000, 0x17 ;  /* 0x3780000000037811 */ /* 0x000fe200078eb8ff */
[----:B------:R-:W-:-:S05]  /*3070*/  IMAD.SHL.U32 R0, R2, 0x200000, RZ ;  /* 0x0020000002007824 */ /* 0x000fca00078e00ff */
[----:B------:R-:W-:-:S07]  /*3080*/  LOP3.LUT R0, R3, R0, R4, 0xfe, !PT ;  /* 0x0000000003007212 */ /* 0x000fce00078efe04 */
.L_x_31026:
[----:B------:R-:W-:Y:S05]  /*3090*/  BSYNC B0 ;  /* 0x0000000000007941 */ /* 0x000fea0003800000 */
.L_x_31025:
[----:B------:R-:W-:-:S04]  /*30a0*/  F2FP.F16.F32.PACK_AB R0, RZ, R0 ;  /* 0x00000000ff00723e */ /* 0x000fc800000000ff */
[----:B------:R-:W-:Y:S01]  /*30b0*/  PRMT R25, R0, 0x7610, R25 ;  /* 0x0000761000197816 */ /* 0x000fe20000000019 */
[----:B------:R-:W-:Y:S06]  /*30c0*/  BRA `(.L_x_31006) ;  /* 0x0000000000b47947 */ /* 0x000fec0003800000 */
.L_x_31018:
        /* <DEDUP_REMOVED lines=14> */
.L_x_31032:
[----:B------:R-:W-:Y:S05]  /*31b0*/  BSYNC B0 ;  /* 0x0000000000007941 */ /* 0x000fea0003800000 */
.L_x_31031:
[----:B------:R-:W-:-:S04]  /*31c0*/  F2FP.F16.F32.PACK_AB R0, RZ, R0 ;  /* 0x00000000ff00723e */ /* 0x000fc800000000ff */
[----:B------:R-:W-:Y:S01]  /*31d0*/  PRMT R25, R0, 0x7610, R25 ;  /* 0x0000761000197816 */ /* 0x000fe20000000019 */
[----:B------:R-:W-:Y:S06]  /*31e0*/  BRA `(.L_x_31006) ;  /* 0x00000000006c7947 */ /* 0x000fec0003800000 */
.L_x_31005:
        /* <DEDUP_REMOVED lines=16> */
.L_x_31033:
[----:B------:R-:W-:Y:S01]  /*32f0*/  PRMT R25, RZ, 0x7610, R25 ;  /* 0x00007610ff197816 */ /* 0x000fe20000000019 */
[----:B------:R-:W-:Y:S06]  /*3300*/  BRA `(.L_x_31006) ;  /* 0x0000000000247947 */ /* 0x000fec0003800000 */
.L_x_31030:
[----:B------:R-:W2:Y:S02]  /*3310*/  LDG.E.64 R2, desc[UR36][R2.64] ;  /* 0x0000002402027981 */ /* 0x000ea4000c1e1b00 */
[----:B--2---:R-:W0:Y:S02]  /*3320*/  I2F.U64 R0, R2 ;  /* 0x0000000200007312 */ /* 0x004e240000301000 */
[----:B0-----:R-:W-:-:S04]  /*3330*/  F2FP.F16.F32.PACK_AB R0, RZ, R0 ;  /* 0x00000000ff00723e */ /* 0x001fc800000000ff */
[----:B------:R-:W-:Y:S01]  /*3340*/  PRMT R25, R0, 0x7610, R25 ;  /* 0x0000761000197816 */ /* 0x000fe20000000019 */
[----:B------:R-:W-:Y:S06]  /*3350*/  BRA `(.L_x_31006) ;  /* 0x0000000000107947 */ /* 0x000fec0003800000 */
.L_x_31029:
[----:B------:R-:W2:Y:S02]  /*3360*/  LDG.E R2, desc[UR36][R2.64] ;  /* 0x0000002402027981 */ /* 0x000ea4000c1e1900 */
[----:B--2---:R-:W-:-:S04]  /*3370*/  I2FP.F32.U32 R0, R2 ;  /* 0x0000000200007245 */ /* 0x004fc80000201000 */
[----:B------:R-:W-:-:S04]  /*3380*/  F2FP.F16.F32.PACK_AB R0, RZ, R0 ;  /* 0x00000000ff00723e */ /* 0x000fc800000000ff */
[----:B------:R-:W-:-:S07]  /*3390*/  PRMT R25, R0, 0x7610, R25 ;  /* 0x0000761000197816 */ /* 0x000fce0000000019 */
.L_x_31006:
[----:B------:R-:W-:-:S07]  /*33a0*/  VIADD R19, R19, 0x80 ;  /* 0x0000008013137836 */ /* 0x000fce0000000000 */
.L_x_31000:
[----:B------:R-:W-:Y:S05]  /*33b0*/  BSYNC B6 ;  /* 0x0000000000067941 */ /* 0x000fea0003800000 */
.L_x_30999:
        /* <DEDUP_REMOVED lines=25> */
.L_x_31039:
[----:B------:R-:W2:Y:S02]  /*3550*/  LDG.E.U8 R2, desc[UR36][R2.64] ;  /* 0x0000002402027981 */ /* 0x000ea4000c1e1100 */
[----:B--2---:R-:W-:-:S04]  /*3560*/  I2FP.F32.U32 R0, R2 ;  /* 0x0000000200007245 */ /* 0x004fc80000201000 */
[----:B------:R-:W-:-:S04]  /*3570*/  F2FP.F16.F32.PACK_AB R0, RZ, R0 ;  /* 0x00000000ff00723e */ /* 0x000fc800000000ff */
[----:B------:R-:W-:Y:S01]  /*3580*/  PRMT R24, R0, 0x7610, R24 ;  /* 0x0000761000187816 */ /* 0x000fe20000000018 */
[----:B------:R-:W-:Y:S06]  /*3590*/  BRA `(.L_x_31035) ;  /* 0x0000000c00bc7947 */ /* 0x000fec0003800000 */
.L_x_31038:
        /* <DEDUP_REMOVED lines=11> */
.L_x_31042:
[----:B------:R-:W2:Y:S02]  /*3650*/  LDG.E R2, desc[UR36][R2.64] ;  /* 0x0000002402027981 */ /* 0x000ea4000c1e1900 */
[----:B--2---:R-:W-:-:S04]  /*3660*/  I2FP.F32.S32 R0, R2 ;  /* 0x0000000200007245 */ /* 0x004fc80000201400 */
[----:B------:R-:W-:-:S04]  /*3670*/  F2FP.F16.F32.PACK_AB R0, RZ, R0 ;  /* 0x00000000ff00723e */ /* 0x000fc800000000ff */
[----:B------:R-:W-:Y:S01]  /*3680*/  PRMT R24, R0, 0x7610, R24 ;  /* 0x0000761000187816 */ /* 0x000fe20000000018 */
[----:B------:R-:W-:Y:S06]  /*3690*/  BRA `(.L_x_31035) ;  /* 0x0000000c007c7947 */ /* 0x000fec0003800000 */
.L_x_31041:
[----:B------:R-:W2:Y:S02]  /*36a0*/  LDG.E.U16 R2, desc[UR36][R2.64] ;  /* 0x0000002402027981 */ /* 0x000ea4000c1e1500 */
[----:B--2---:R-:W0:Y:S02]  /*36b0*/  I2F.S16 R0, R2 ;  /* 0x0000000200007306 */ /* 0x004e240000101400 */
[----:B0-----:R-:W-:-:S04]  /*36c0*/  F2FP.F16.F32.PACK_AB R0, RZ, R0 ;  /* 0x00000000ff00723e */ /* 0x001fc800000000ff */
[----:B------:R-:W-:Y:S01]  /*36d0*/  PRMT R24, R0, 0x7610, R24 ;  /* 0x0000761000187816 */ /* 0x000fe20000000018 */
[----:B------:R-:W-:Y:S06]  /*36e0*/  BRA `(.L_x_31035) ;  /* 0x0000000c00687947 */ /* 0x000fec0003800000 */
.L_x_31037:
        /* <DEDUP_REMOVED lines=9> */
.L_x_31044:
[----:B------:R2:W5:Y:S01]  /*3780*/  LDG.E.U16 R24, desc[UR36][R2.64] ;  /* 0x0000002402187981 */ /* 0x000562000c1e1500 */
[----:B------:R-:W-:Y:S05]  /*3790*/  BRA `(.L_x_31035) ;  /* 0x0000000c003c7947 */ /* 0x000fea0003800000 */
.L_x_31043:
        /* <DEDUP_REMOVED lines=9> */
.L_x_31046:
[----:B------:R3:W5:Y:S01]  /*3830*/  LDG.E.U16 R24, desc[UR36][R2.64] ;  /* 0x0000002402187981 */ /* 0x000762000c1e1500 */
[----:B------:R-:W-:Y:S05]  /*3840*/  BRA `(.L_x_31035) ;  /* 0x0000000c00107947 */ /* 0x000fea0003800000 */
.L_x_31045:
        /* <DEDUP_REMOVED lines=9> */
.L_x_31036:
        /* <DEDUP_REMOVED lines=14> */
.L_x_31049:
        /* <DEDUP_REMOVED lines=9> */
.L_x_31048:
        /* <DEDUP_REMOVED lines=28> */
.L_x_31051:
        /* <DEDUP_REMOVED lines=15> */
.L_x_31050:
[----:B------:R-:W2:Y:S02]  /*3d00*/  LDG.E.U16 R0, desc[UR36][R2.64] ;  /* 0x0000002402007981 */ /* 0x000ea4000c1e1500 */
[----:B--2---:R-:W-:-:S05]  /*3d10*/  IMAD.U32 R0, R0, 0x10000, RZ ;  /* 0x0001000000007824 */ /* 0x004fca00078e00ff */
[----:B------:R-:W-:-:S04]  /*3d20*/  F2FP.F16.F32.PACK_AB R0, RZ, R0 ;  /* 0x00000000ff00723e */ /* 0x000fc800000000ff */
[----:B------:R-:W-:Y:S01]  /*3d30*/  PRMT R24, R0, 0x7610, R24 ;  /* 0x0000761000187816 */ /* 0x000fe20000000018 */
[----:B------:R-:W-:Y:S06]  /*3d40*/  BRA `(.L_x_31035) ;  /* 0x0000000400d07947 */ /* 0x000fec0003800000 */
.L_x_31047:
        /* <DEDUP_REMOVED lines=13> */
.L_x_31054:
        /* <DEDUP_REMOVED lines=21> */
.L_x_31058:
[----:B------:R-:W-:Y:S05]  /*3f70*/  BSYNC B1 ;  /* 0x0000000000017941 */ /* 0x000fea0003800000 */
.L_x_31057:
[----:B------:R-:W-:Y:S01]  /*3f80*/  LEA R3, R0, 0x3b800000, 0x17 ;  /* 0x3b80000000037811 */ /* 0x000fe200078eb8ff */
[----:B------:R-:W-:-:S05]  /*3f90*/  IMAD.SHL.U32 R0, R2, 0x100000, RZ ;  /* 0x0010000002007824 */ /* 0x000fca00078e00ff */
[----:B------:R-:W-:-:S07]  /*3fa0*/  LOP3.LUT R0, R3, R0, R4, 0xfe, !PT ;  /* 0x0000000003007212 */ /* 0x000fce00078efe04 */
.L_x_31056:
[----:B------:R-:W-:Y:S05]  /*3fb0*/  BSYNC B0 ;  /* 0x0000000000007941 */ /* 0x000fea0003800000 */
.L_x_31055:
[----:B------:R-:W-:-:S04]  /*3fc0*/  F2FP.F16.F32.PACK_AB R0, RZ, R0 ;  /* 0x00000000ff00723e */ /* 0x000fc800000000ff */
[----:B------:R-:W-:Y:S01]  /*3fd0*/  PRMT R24, R0, 0x7610, R24 ;  /* 0x0000761000187816 */ /* 0x000fe20000000018 */
[----:B------:R-:W-:Y:S06]  /*3fe0*/  BRA `(.L_x_31035) ;  /* 0x0000000400287947 */ /* 0x000fec0003800000 */
.L_x_31053:
        /* <DEDUP_REMOVED lines=21> */
.L_x_31062:
[----:B------:R-:W-:Y:S05]  /*4140*/  BSYNC B1 ;  /* 0x0000000000017941 */ /* 0x000fea0003800000 */
.L_x_31061:
[----:B------:R-:W-:Y:S01]  /*4150*/  LEA R3, R0, 0x37800000, 0x17 ;  /* 0x3780000000037811 */ /* 0x000fe200078eb8ff */
[----:B------:R-:W-:-:S05]  /*4160*/  IMAD.SHL.U32 R0, R2, 0x200000, RZ ;  /* 0x0020000002007824 */ /* 0x000fca00078e00ff */
[----:B------:R-:W-:-:S07]  /*4170*/  LOP3.LUT R0, R3, R0, R4, 0xfe, !PT ;  /* 0x0000000003007212 */ /* 0x000fce00078efe04 */
.L_x_31060:
[----:B------:R-:W-:Y:S05]  /*4180*/  BSYNC B0 ;  /* 0x0000000000007941 */ /* 0x000fea0003800000 */
.L_x_31059:
[----:B------:R-:W-:-:S04]  /*4190*/  F2FP.F16.F32.PACK_AB R0, RZ, R0 ;  /* 0x00000000ff00723e */ /* 0x000fc800000000ff */
[----:B------:R-:W-:Y:S01]  /*41a0*/  PRMT R24, R0, 0x7610, R24 ;  /* 0x0000761000187816 */ /* 0x000fe20000000018 */
[----:B------:R-:W-:Y:S06]  /*41b0*/  BRA `(.L_x_31035) ;  /* 0x0000000000b47947 */ /* 0x000fec0003800000 */
.L_x_31052:
        /* <DEDUP_REMOVED lines=14> */
.L_x_31066:
[----:B------:R-:W-:Y:S05]  /*42a0*/  BSYNC B0 ;  /* 0x0000000000007941 */ /* 0x000fea0003800000 */
.L_x_31065:
[----:B------:R-:W-:-:S04]  /*42b0*/  F2FP.F16.F32.PACK_AB R0, RZ, R0 ;  /* 0x00000000ff00723e */ /* 0x000fc800000000ff */
[----:B------:R-:W-:Y:S01]  /*42c0*/  PRMT R24, R0, 0x7610, R24 ;  /* 0x0000761000187816 */ /* 0x000fe20000000018 */
[----:B------:R-:W-:Y:S06]  /*42d0*/  BRA `(.L_x_31035) ;  /* 0x00000000006c7947 */ /* 0x000fec0003800000 */
.L_x_31040:
        /* <DEDUP_REMOVED lines=16> */
.L_x_31067:
[----:B------:R-:W-:Y:S01]  /*43e0*/  PRMT R24, RZ, 0x7610, R24 ;  /* 0x00007610ff187816 */ /* 0x000fe20000000018 */
[----:B------:R-:W-:Y:S06]  /*43f0*/  BRA `(.L_x_31035) ;  /* 0x0000000000247947 */ /* 0x000fec0003800000 */
.L_x_31064:
[----:B------:R-:W2:Y:S02]  /*4400*/  LDG.E.64 R2, desc[UR36][R2.64] ;  /* 0x0000002402027981 */ /* 0x000ea4000c1e1b00 */
[----:B--2---:R-:W0:Y:S02]  /*4410*/  I2F.U64 R0, R2 ;  /* 0x0000000200007312 */ /* 0x004e240000301000 */
[----:B0-----:R-:W-:-:S04]  /*4420*/  F2FP.F16.F32.PACK_AB R0, RZ, R0 ;  /* 0x00000000ff00723e */ /* 0x001fc800000000ff */
[----:B------:R-:W-:Y:S01]  /*4430*/  PRMT R24, R0, 0x7610, R24 ;  /* 0x0000761000187816 */ /* 0x000fe20000000018 */
[----:B------:R-:W-:Y:S06]  /*4440*/  BRA `(.L_x_31035) ;  /* 0x0000000000107947 */ /* 0x000fec0003800000 */
.L_x_31063:
[----:B------:R-:W2:Y:S02]  /*4450*/  LDG.E R2, desc[UR36][R2.64] ;  /* 0x0000002402027981 */ /* 0x000ea4000c1e1900 */
[----:B--2---:R-:W-:-:S04]  /*4460*/  I2FP.F32.U32 R0, R2 ;  /* 0x0000000200007245 */ /* 0x004fc80000201000 */
[----:B------:R-:W-:-:S04]  /*4470*/  F2FP.F16.F32.PACK_AB R0, RZ, R0 ;  /* 0x00000000ff00723e */ /* 0x000fc800000000ff */
[----:B------:R-:W-:-:S07]  /*4480*/  PRMT R24, R0, 0x7610, R24 ;  /* 0x0000761000187816 */ /* 0x000fce0000000018 */
.L_x_31035:
[----:B------:R-:W-:Y:S05]  /*4490*/  BSYNC B6 ;  /* 0x0000000000067941 */ /* 0x000fea0003800000 */
.L_x_31034:
        /* <DEDUP_REMOVED lines=12> */
[----:B------:R-:W-:Y:S01]  /*4560*/  @!P3 FMUL.FTZ R2, R2, 1.4426950216293334961 ;  /* 0x3fb8aa3b0202b820 */ /* 0x000fe20000410000 */
[----:B------:R-:W-:Y:S02]  /*4570*/  @!P0 HADD2.F32 R3, -RZ, R23.H0_H0 ;  /* 0x20000017ff038230 */ /* 0x000fe40000004100 */
[----:B------:R-:W-:Y:S01]  /*4580*/  @!P1 FMUL.FTZ R25, R25, 1.4426950216293334961 ;  /* 0x3fb8aa3b19199820 */ /* 0x000fe20000410000 */
[----:B------:R-:W-:Y:S02]  /*4590*/  @!P2 HADD2.F32 R4, -RZ, R24.H0_H0 ;  /* 0x20000018ff04a230 */ /* 0x000fe40000004100 */
[----:B------:R-:W-:Y:S01]  /*45a0*/  @!P0 FMUL.FTZ R3, R3, 1.4426950216293334961 ;  /* 0x3fb8aa3b03038820 */ /* 0x000fe20000410000 */
[----:B------:R-:W0:Y:S02]  /*45b0*/  @!P3 MUFU.EX2 R2, R2 ;  /* 0x000000020002b308 */ /* 0x000e240000000800 */
[----:B------:R-:W-:-:S06]  /*45c0*/  @!P2 FMUL.FTZ R4, R4, 1.4426950216293334961 ;  /* 0x3fb8aa3b0404a820 */ /* 0x000fcc0000410000 */
[----:B------:R-:W1:Y:S08]  /*45d0*/  @!P1 MUFU.EX2 R25, R25 ;  /* 0x0000001900199308 */ /* 0x000e700000000800 */
[----:B------:R-:W2:Y:S01]  /*45e0*/  @!P2 MUFU.EX2 R4, R4 ;  /* 0x000000040004a308 */ /* 0x000ea20000000800 */
[----:B0-----:R-:W-:-:S07]  /*45f0*/  @!P3 F2FP.F16.F32.PACK_AB R0, RZ, R2 ;  /* 0x00000002ff00b23e */ /* 0x001fce00000000ff */
[----:B------:R-:W0:Y:S01]  /*4600*/  @!P0 MUFU.EX2 R3, R3 ;  /* 0x0000000300038308 */ /* 0x000e220000000800 */
        /* <DEDUP_REMOVED lines=27> */
.L_x_31073:
[----:B------:R-:W-:Y:S02]  /*47c0*/  HADD2.F32 R5, -RZ, R0.H0_H0 ;  /* 0x20000000ff057230 */ /* 0x000fe40000004100 */
[----:B------:R-:W-:-:S04]  /*47d0*/  IMAD.MOV.U32 R17, RZ, RZ, R27 ;  /* 0x000000ffff117224 */ /* 0x000fc800078e001b */
[----:B------:R-:W0:Y:S02]  /*47e0*/  F2I.S64.TRUNC R4, R5 ;  /* 0x0000000500047311 */ /* 0x000e24000020d900 */
[----:B0-----:R0:W-:Y:S01]  /*47f0*/  STG.E.U8 desc[UR36][R2.64], R4 ;  /* 0x0000000402007986 */ /* 0x0011e2000c101124 */
[----:B------:R-:W-:Y:S05]  /*4800*/  BRA `(.L_x_31069) ;  /* 0x0000000c00d47947 */ /* 0x000fea0003800000 */
.L_x_31072:
        /* <DEDUP_REMOVED lines=11> */
.L_x_31076:
[----:B------:R-:W-:Y:S02]  /*48c0*/  HADD2.F32 R0, -RZ, R0.H0_H0 ;  /* 0x20000000ff007230 */ /* 0x000fe40000004100 */
[----:B------:R-:W-:Y:S02]  /*48d0*/  IMAD.MOV.U32 R17, RZ, RZ, R27 ;  /* 0x000000ffff117224 */ /* 0x000fe400078e001b */
[----:B------:R-:W0:Y:S02]  /*48e0*/  F2I.FTZ.TRUNC.NTZ R5, R0 ;  /* 0x0000000000057305 */ /* 0x000e24000021f100 */
[----:B0-----:R0:W-:Y:S01]  /*48f0*/  STG.E desc[UR36][R2.64], R5 ;  /* 0x0000000502007986 */ /* 0x0011e2000c101924 */
[----:B------:R-:W-:Y:S05]  /*4900*/  BRA `(.L_x_31069) ;  /* 0x0000000c00947947 */ /* 0x000fea0003800000 */
.L_x_31075:
[----:B------:R-:W-:Y:S02]  /*4910*/  HADD2.F32 R0, -RZ, R0.H0_H0 ;  /* 0x20000000ff007230 */ /* 0x000fe40000004100 */
[----:B------:R-:W-:Y:S02]  /*4920*/  IMAD.MOV.U32 R17, RZ, RZ, R27 ;  /* 0x000000ffff117224 */ /* 0x000fe400078e001b */
[----:B------:R-:W0:Y:S02]  /*4930*/  F2I.FTZ.TRUNC.NTZ R5, R0 ;  /* 0x0000000000057305 */ /* 0x000e24000021f100 */
[----:B0-----:R0:W-:Y:S01]  /*4940*/  STG.E.U16 desc[UR36][R2.64], R5 ;  /* 0x0000000502007986 */ /* 0x0011e2000c101524 */
[----:B------:R-:W-:Y:S05]  /*4950*/  BRA `(.L_x_31069) ;  /* 0x0000000c00807947 */ /* 0x000fea0003800000 */
.L_x_31071:
        /* <DEDUP_REMOVED lines=10> */
.L_x_31078:
[----:B------:R0:W-:Y:S01]  /*4a00*/  STG.E.U16 desc[UR36][R2.64], R0 ;  /* 0x0000000002007986 */ /* 0x0001e2000c101524 */
[----:B------:R-:W-:Y:S01]  /*4a10*/  IMAD.MOV.U32 R17, RZ, RZ, R27 ;  /* 0x000000ffff117224 */ /* 0x000fe200078e001b */
[----:B------:R-:W-:Y:S06]  /*4a20*/  BRA `(.L_x_31069) ;  /* 0x0000000c004c7947 */ /* 0x000fec0003800000 */
.L_x_31077:
        /* <DEDUP_REMOVED lines=11> */
.L_x_31080:
[----:B------:R-:W-:Y:S02]  /*4ae0*/  HADD2.F32 R0, -RZ, R0.H0_H0 ;  /* 0x20000000ff007230 */ /* 0x000fe40000004100 */
[----:B------:R-:W-:-:S03]  /*4af0*/  IMAD.MOV.U32 R17, RZ, RZ, R27 ;  /* 0x000000ffff117224 */ /* 0x000fc600078e001b */
[----:B------:R-:W-:-:S04]  /*4b00*/  F2FP.F16.F32.PACK_AB R0, RZ, R0 ;  /* 0x00000000ff00723e */ /* 0x000fc800000000ff */
[----:B------:R-:W-:-:S05]  /*4b10*/  PRMT R0, R0, 0x5410, RZ ;  /* 0x0000541000007816 */ /* 0x000fca00000000ff */
[----:B------:R0:W-:Y:S01]  /*4b20*/  STG.E desc[UR36][R2.64], R0 ;  /* 0x0000000002007986 */ /* 0x0001e2000c101924 */
[----:B------:R-:W-:Y:S05]  /*4b30*/  BRA `(.L_x_31069) ;  /* 0x0000000c00087947 */ /* 0x000fea0003800000 */
.L_x_31079:
[----:B------:R-:W-:Y:S02]  /*4b40*/  HADD2.F32 R4, -RZ, R0.H0_H0 ;  /* 0x20000000ff047230 */ /* 0x000fe40000004100 */
[----:B------:R-:W-:-:S03]  /*4b50*/  IMAD.MOV.U32 R17, RZ, RZ, R27 ;  /* 0x000000ffff117224 */ /* 0x000fc600078e001b */
[----:B------:R-:W-:-:S06]  /*4b60*/  FMUL.FTZ R4, R4, 1 ;  /* 0x3f80000004047820 */ /* 0x000fcc0000410000 */
[----:B------:R-:W0:Y:S02]  /*4b70*/  F2F.F64.F32 R4, R4 ;  /* 0x0000000400047310 */ /* 0x000e240000201800 */
[----:B0-----:R0:W-:Y:S01]  /*4b80*/  STG.E.64 desc[UR36][R2.64], R4 ;  /* 0x0000000402007986 */ /* 0x0011e2000c101b24 */
[----:B------:R-:W-:Y:S05]  /*4b90*/  BRA `(.L_x_31069) ;  /* 0x0000000800f07947 */ /* 0x000fea0003800000 */
.L_x_31070:
        /* <DEDUP_REMOVED lines=14> */
.L_x_31083:
[----:B------:R-:W-:Y:S01]  /*4c80*/  HADD2.F32 R0, -RZ, R0.H0_H0 ;  /* 0x20000000ff007230 */ /* 0x000fe20000004100 */
[----:B------:R-:W-:Y:S01]  /*4c90*/  CS2R R6, SRZ ;  /* 0x0000000000067805 */ /* 0x000fe2000001ff00 */
[----:B------:R-:W-:-:S03]  /*4ca0*/  IMAD.MOV.U32 R17, RZ, RZ, R27 ;  /* 0x000000ffff117224 */ /* 0x000fc600078e001b */
[----:B------:R-:W-:-:S04]  /*4cb0*/  FMUL.FTZ R0, R0, 1 ;  /* 0x3f80000000007820 */ /* 0x000fc80000410000 */
[----:B------:R-:W0:Y:S02]  /*4cc0*/  F2F.F64.F32 R4, R0 ;  /* 0x0000000000047310 */ /* 0x000e240000201800 */
[----:B0-----:R0:W-:Y:S01]  /*4cd0*/  STG.E.128 desc[UR36][R2.64], R4 ;  /* 0x0000000402007986 */ /* 0x0011e2000c101d24 */
[----:B------:R-:W-:Y:S05]  /*4ce0*/  BRA `(.L_x_31069) ;  /* 0x00000008009c7947 */ /* 0x000fea0003800000 */
.L_x_31082:
        /* <DEDUP_REMOVED lines=21> */
.L_x_31087:
[----:B------:R-:W-:Y:S05]  /*4e40*/  BSYNC B0 ;  /* 0x0000000000007941 */ /* 0x000fea0003800000 */
.L_x_31086:
[----:B------:R-:W-:Y:S01]  /*4e50*/  LOP3.LUT R5, R0, R5, RZ, 0xfc, !PT ;  /* 0x0000000500057212 */ /* 0x000fe200078efcff */
[----:B------:R-:W-:-:S04]  /*4e60*/  IMAD.MOV.U32 R17, RZ, RZ, R27 ;  /* 0x000000ffff117224 */ /* 0x000fc800078e001b */
[----:B------:R0:W-:Y:S01]  /*4e70*/  STG.E.U8 desc[UR36][R2.64], R5 ;  /* 0x0000000502007986 */ /* 0x0001e2000c101124 */
[----:B------:R-:W-:Y:S05]  /*4e80*/  BRA `(.L_x_31069) ;  /* 0x0000000800347947 */ /* 0x000fea0003800000 */
.L_x_31085:
        /* <DEDUP_REMOVED lines=13> */
.L_x_31089:
[----:B------:R-:W-:Y:S01]  /*4f60*/  IMAD.MOV.U32 R0, RZ, RZ, 0x7f ;  /* 0x0000007fff007424 */ /* 0x000fe200078e00ff */
[----:B------:R-:W-:-:S04]  /*4f70*/  ISETP.GT.U32.AND P0, PT, R4, 0x7f800000, PT ;  /* 0x7f8000000400780c */ /* 0x000fc80003f04070 */
[----:B------:R-:W-:-:S09]  /*4f80*/  SEL R0, R0, 0x7c, P0 ;  /* 0x0000007c00007807 */ /* 0x000fd20000000000 */
.L_x_31090:
[----:B------:R-:W-:Y:S05]  /*4f90*/  BSYNC B0 ;  /* 0x0000000000007941 */ /* 0x000fea0003800000 */
.L_x_31088:
[----:B------:R-:W-:Y:S01]  /*4fa0*/  LOP3.LUT R4, R5, 0x80000000, RZ, 0xc0, !PT ;  /* 0x8000000005047812 */ /* 0x000fe200078ec0ff */
[----:B------:R-:W-:-:S03]  /*4fb0*/  IMAD.MOV.U32 R17, RZ, RZ, R27 ;  /* 0x000000ffff117224 */ /* 0x000fc600078e001b */
[----:B------:R-:W-:-:S04]  /*4fc0*/  SHF.R.U32.HI R5, RZ, 0x18, R4 ;  /* 0x00000018ff057819 */ /* 0x000fc80000011604 */
[----:B------:R-:W-:-:S05]  /*4fd0*/  LOP3.LUT R5, R0, R5, RZ, 0xfc, !PT ;  /* 0x0000000500057212 */ /* 0x000fca00078efcff */
[----:B------:R0:W-:Y:S01]  /*4fe0*/  STG.E.U8 desc[UR36][R2.64], R5 ;  /* 0x0000000502007986 */ /* 0x0001e2000c101124 */
[----:B------:R-:W-:Y:S05]  /*4ff0*/  BRA `(.L_x_31069) ;  /* 0x0000000400d87947 */ /* 0x000fea0003800000 */
.L_x_31084:
[----:B------:R-:W-:Y:S02]  /*5000*/  HADD2.F32 R0, -RZ, R0.H0_H0 ;  /* 0x20000000ff007230 */ /* 0x000fe40000004100 */
[----:B------:R-:W-:-:S03]  /*5010*/  IMAD.MOV.U32 R17, RZ, RZ, R27 ;  /* 0x000000ffff117224 */ /* 0x000fc600078e001b */
[----:B------:R-:W-:-:S05]  /*5020*/  F2FP.BF16.F32.PACK_AB R0, RZ, R0 ;  /* 0x00000000ff00723e */ /* 0x000fca00000010ff */
[----:B------:R0:W-:Y:S01]  /*5030*/  STG.E.U16 desc[UR36][R2.64], R0 ;  /* 0x0000000002007986 */ /* 0x0001e2000c101524 */
[----:B------:R-:W-:Y:S05]  /*5040*/  BRA `(.L_x_31069) ;  /* 0x0000000400c47947 */ /* 0x000fea0003800000 */
.L_x_31081:
        /* <DEDUP_REMOVED lines=13> */
.L_x_31093:
        /* <DEDUP_REMOVED lines=17> */
.L_x_31096:
[----:B------:R-:W-:-:S04]  /*5230*/  LOP3.LUT R0, R7, 0x80000000, RZ, 0xc0, !PT ;  /* 0x8000000007007812 */ /* 0x000fc800078ec0ff */
[----:B------:R-:W-:-:S04]  /*5240*/  SHF.R.U32.HI R5, RZ, 0x18, R0 ;  /* 0x00000018ff057819 */ /* 0x000fc80000011600 */
[----:B------:R-:W-:-:S04]  /*5250*/  LOP3.LUT R4, R4, R5, RZ, 0xfc, !PT ;  /* 0x0000000504047212 */ /* 0x000fc800078efcff */
[----:B------:R-:W-:-:S07]  /*5260*/  PRMT R0, R4, 0x7610, R0 ;  /* 0x0000761004007816 */ /* 0x000fce0000000000 */
.L_x_31095:
[----:B------:R-:W-:Y:S05]  /*5270*/  BSYNC B0 ;  /* 0x0000000000007941 */ /* 0x000fea0003800000 */
.L_x_31094:
[----:B------:R3:W-:Y:S01]  /*5280*/  STG.E.U8 desc[UR36][R2.64], R0 ;  /* 0x0000000002007986 */ /* 0x0007e2000c101124 */
[----:B------:R-:W-:Y:S01]  /*5290*/  IMAD.MOV.U32 R17, RZ, RZ, R27 ;  /* 0x000000ffff117224 */ /* 0x000fe200078e001b */
[----:B------:R-:W-:Y:S06]  /*52a0*/  BRA `(.L_x_31069) ;  /* 0x00000004002c7947 */ /* 0x000fec0003800000 */
.L_x_31092:
        /* <DEDUP_REMOVED lines=17> */
.L_x_31099:
[----:B------:R-:W-:-:S04]  /*53c0*/  LOP3.LUT R0, R7, 0x80000000, RZ, 0xc0, !PT ;  /* 0x8000000007007812 */ /* 0x000fc800078ec0ff */
[----:B------:R-:W-:-:S04]  /*53d0*/  SHF.R.U32.HI R5, RZ, 0x18, R0 ;  /* 0x00000018ff057819 */ /* 0x000fc80000011600 */
[----:B------:R-:W-:-:S04]  /*53e0*/  LOP3.LUT R4, R4, R5, RZ, 0xfc, !PT ;  /* 0x0000000504047212 */ /* 0x000fc800078efcff */
[----:B------:R-:W-:-:S07]  /*53f0*/  PRMT R0, R4, 0x7610, R0 ;  /* 0x0000761004007816 */ /* 0x000fce0000000000 */
.L_x_31098:
[----:B------:R-:W-:Y:S05]  /*5400*/  BSYNC B0 ;  /* 0x0000000000007941 */ /* 0x000fea0003800000 */
.L_x_31097:
[----:B------:R0:W-:Y:S01]  /*5410*/  STG.E.U8 desc[UR36][R2.64], R0 ;  /* 0x0000000002007986 */ /* 0x0001e2000c101124 */
[----:B------:R-:W-:Y:S01]  /*5420*/  IMAD.MOV.U32 R17, RZ, RZ, R27 ;  /* 0x000000ffff117224 */ /* 0x000fe200078e001b */
[----:B------:R-:W-:Y:S06]  /*5430*/  BRA `(.L_x_31069) ;  /* 0x0000000000c87947 */ /* 0x000fec0003800000 */
.L_x_31091:
        /* <DEDUP_REMOVED lines=23> */
.L_x_31074:
        /* <DEDUP_REMOVED lines=16> */
.L_x_31102:
[----:B------:R-:W-:Y:S01]  /*56b0*/  IMAD.MOV.U32 R17, RZ, RZ, R27 ;  /* 0x000000ffff117224 */ /* 0x000fe200078e001b */
[----:B------:R-:W-:Y:S06]  /*56c0*/  BRA `(.L_x_31069) ;  /* 0x0000000000247947 */ /* 0x000fec0003800000 */
.L_x_31101:
[----:B------:R-:W-:Y:S02]  /*56d0*/  HADD2.F32 R4, -RZ, R0.H0_H0 ;  /* 0x20000000ff047230 */ /* 0x000fe40000004100 */
[----:B------:R-:W-:-:S04]  /*56e0*/  IMAD.MOV.U32 R17, RZ, RZ, R27 ;  /* 0x000000ffff117224 */ /* 0x000fc800078e001b */
[----:B------:R-:W0:Y:S02]  /*56f0*/  F2I.U64.TRUNC R4, R4 ;  /* 0x0000000400047311 */ /* 0x000e24000020d800 */
[----:B0-----:R2:W-:Y:S01]  /*5700*/  STG.E.64 desc[UR36][R2.64], R4 ;  /* 0x0000000402007986 */ /* 0x0015e2000c101b24 */
[----:B------:R-:W-:Y:S05]  /*5710*/  BRA `(.L_x_31069) ;  /* 0x0000000000107947 */ /* 0x000fea0003800000 */
.L_x_31100:
[----:B------:R-:W-:Y:S02]  /*5720*/  HADD2.F32 R0, -RZ, R0.H0_H0 ;  /* 0x20000000ff007230 */ /* 0x000fe40000004100 */
[----:B------:R-:W-:Y:S02]  /*5730*/  IMAD.MOV.U32 R17, RZ, RZ, R27 ;  /* 0x000000ffff117224 */ /* 0x000fe400078e001b */
[----:B------:R-:W0:Y:S02]  /*5740*/  F2I.FTZ.U32.TRUNC.NTZ R5, R0 ;  /* 0x0000000000057305 */ /* 0x000e24000021f000 */
[----:B0-----:R0:W-:Y:S03]  /*5750*/  STG.E desc[UR36][R2.64], R5 ;  /* 0x0000000502007986 */ /* 0x0011e6000c101924 */
.L_x_31069:
[----:B------:R-:W-:Y:S05]  /*5760*/  BSYNC B6 ;  /* 0x0000000000067941 */ /* 0x000fea0003800000 */
.L_x_31068:
        /* <DEDUP_REMOVED lines=25> */
.L_x_31108:
[----:B------:R-:W-:-:S06]  /*5900*/  HADD2.F32 R5, -RZ, R24.H0_H0 ;  /* 0x20000018ff057230 */ /* 0x000fcc0000004100 */
[----:B------:R-:W0:Y:S02]  /*5910*/  F2I.S64.TRUNC R4, R5 ;  /* 0x0000000500047311 */ /* 0x000e24000020d900 */
[----:B0-----:R0:W-:Y:S01]  /*5920*/  STG.E.U8 desc[UR36][R2.64], R4 ;  /* 0x0000000402007986 */ /* 0x0011e2000c101124 */
[----:B------:R-:W-:Y:S05]  /*5930*/  BRA `(.L_x_31110) ;  /* 0x0000000c00847947 */ /* 0x000fea0003800000 */
.L_x_31107:
        /* <DEDUP_REMOVED lines=10> */
.L_x_31112:
[----:B------:R-:W-:-:S04]  /*59e0*/  HADD2.F32 R24, -RZ, R24.H0_H0 ;  /* 0x20000018ff187230 */ /* 0x000fc80000004100 */
[----:B------:R-:W0:Y:S02]  /*59f0*/  F2I.FTZ.TRUNC.NTZ R5, R24 ;  /* 0x0000001800057305 */ /* 0x000e24000021f100 */
[----:B0-----:R0:W-:Y:S01]  /*5a00*/  STG.E desc[UR36][R2.64], R5 ;  /* 0x0000000502007986 */ /* 0x0011e2000c101924 */
[----:B------:R-:W-:Y:S05]  /*5a10*/  BRA `(.L_x_31110) ;  /* 0x0000000c004c7947 */ /* 0x000fea0003800000 */
.L_x_31111:
[----:B------:R-:W-:-:S04]  /*5a20*/  HADD2.F32 R24, -RZ, R24.H0_H0 ;  /* 0x20000018ff187230 */ /* 0x000fc80000004100 */
[----:B------:R-:W0:Y:S02]  /*5a30*/  F2I.FTZ.TRUNC.NTZ R5, R24 ;  /* 0x0000001800057305 */ /* 0x000e24000021f100 */
[----:B0-----:R0:W-:Y:S01]  /*5a40*/  STG.E.U16 desc[UR36][R2.64], R5 ;  /* 0x0000000502007986 */ /* 0x0011e2000c101524 */
[----:B------:R-:W-:Y:S05]  /*5a50*/  BRA `(.L_x_31110) ;  /* 0x0000000c003c7947 */ /* 0x000fea0003800000 */
.L_x_31106:
        /* <DEDUP_REMOVED lines=9> */
.L_x_31114:
[----:B------:R0:W-:Y:S01]  /*5af0*/  STG.E.U16 desc[UR36][R2.64], R24 ;  /* 0x0000001802007986 */ /* 0x0001e2000c101524 */
[----:B------:R-:W-:Y:S05]  /*5b00*/  BRA `(.L_x_31110) ;  /* 0x0000000c00107947 */ /* 0x000fea0003800000 */
.L_x_31113:
        /* <DEDUP_REMOVED lines=10> */
.L_x_31116:
[----:B------:R-:W-:-:S05]  /*5bb0*/  HADD2.F32 R0, -RZ, R24.H0_H0 ;  /* 0x20000018ff007230 */ /* 0x000fca0000004100 */
[----:B------:R-:W-:-:S04]  /*5bc0*/  F2FP.F16.F32.PACK_AB R0, RZ, R0 ;  /* 0x00000000ff00723e */ /* 0x000fc800000000ff */
[----:B------:R-:W-:-:S05]  /*5bd0*/  PRMT R0, R0, 0x5410, RZ ;  /* 0x0000541000007816 */ /* 0x000fca00000000ff */
[----:B------:R0:W-:Y:S01]  /*5be0*/  STG.E desc[UR36][R2.64], R0 ;  /* 0x0000000002007986 */ /* 0x0001e2000c101924 */
[----:B------:R-:W-:Y:S05]  /*5bf0*/  BRA `(.L_x_31110) ;  /* 0x0000000800d47947 */ /* 0x000fea0003800000 */
.L_x_31115:
[----:B------:R-:W-:-:S05]  /*5c00*/  HADD2.F32 R4, -RZ, R24.H0_H0 ;  /* 0x20000018ff047230 */ /* 0x000fca0000004100 */
[----:B------:R-:W-:-:S06]  /*5c10*/  FMUL.FTZ R4, R4, 1 ;  /* 0x3f80000004047820 */ /* 0x000fcc0000410000 */
[----:B------:R-:W0:Y:S02]  /*5c20*/  F2F.F64.F32 R4, R4 ;  /* 0x0000000400047310 */ /* 0x000e240000201800 */
[----:B0-----:R0:W-:Y:S01]  /*5c30*/  STG.E.64 desc[UR36][R2.64], R4 ;  /* 0x0000000402007986 */ /* 0x0011e2000c101b24 */
[----:B------:R-:W-:Y:S05]  /*5c40*/  BRA `(.L_x_31110) ;  /* 0x0000000800c07947 */ /* 0x000fea0003800000 */
.L_x_31105:
        /* <DEDUP_REMOVED lines=13> */
.L_x_31119:
[----:B------:R-:W-:Y:S01]  /*5d20*/  HADD2.F32 R24, -RZ, R24.H0_H0 ;  /* 0x20000018ff187230 */ /* 0x000fe20000004100 */
[----:B------:R-:W-:-:S04]  /*5d30*/  CS2R R6, SRZ ;  /* 0x0000000000067805 */ /* 0x000fc8000001ff00 */
[----:B------:R-:W-:-:S06]  /*5d40*/  FMUL.FTZ R4, R24, 1 ;  /* 0x3f80000018047820 */ /* 0x000fcc0000410000 */
[----:B------:R-:W0:Y:S02]  /*5d50*/  F2F.F64.F32 R4, R4 ;  /* 0x0000000400047310 */ /* 0x000e240000201800 */
[----:B0-----:R0:W-:Y:S01]  /*5d60*/  STG.E.128 desc[UR36][R2.64], R4 ;  /* 0x0000000402007986 */ /* 0x0011e2000c101d24 */
[----:B------:R-:W-:Y:S05]  /*5d70*/  BRA `(.L_x_31110) ;  /* 0x0000000800747947 */ /* 0x000fea0003800000 */
.L_x_31118:
        /* <DEDUP_REMOVED lines=21> */
.L_x_31123:
[----:B------:R-:W-:Y:S05]  /*5ed0*/  BSYNC B0 ;  /* 0x0000000000007941 */ /* 0x000fea0003800000 */
.L_x_31122:
[----:B------:R-:W-:-:S05]  /*5ee0*/  LOP3.LUT R5, R0, R5, RZ, 0xfc, !PT ;  /* 0x0000000500057212 */ /* 0x000fca00078efcff */
[----:B------:R0:W-:Y:S01]  /*5ef0*/  STG.E.U8 desc[UR36][R2.64], R5 ;  /* 0x0000000502007986 */ /* 0x0001e2000c101124 */
[----:B------:R-:W-:Y:S05]  /*5f00*/  BRA `(.L_x_31110) ;  /* 0x0000000800107947 */ /* 0x000fea0003800000 */
.L_x_31121:
        /* <DEDUP_REMOVED lines=13> */
.L_x_31125:
[----:B------:R-:W-:Y:S01]  /*5fe0*/  IMAD.MOV.U32 R0, RZ, RZ, 0x7f ;  /* 0x0000007fff007424 */ /* 0x000fe200078e00ff */
[----:B------:R-:W-:-:S04]  /*5ff0*/  ISETP.GT.U32.AND P0, PT, R4, 0x7f800000, PT ;  /* 0x7f8000000400780c */ /* 0x000fc80003f04070 */
[----:B------:R-:W-:-:S09]  /*6000*/  SEL R0, R0, 0x7c, P0 ;  /* 0x0000007c00007807 */ /* 0x000fd20000000000 */
.L_x_31126:
[----:B------:R-:W-:Y:S05]  /*6010*/  BSYNC B0 ;  /* 0x0000000000007941 */ /* 0x000fea0003800000 */
.L_x_31124:
[----:B------:R-:W-:-:S04]  /*6020*/  LOP3.LUT R4, R5, 0x80000000, RZ, 0xc0, !PT ;  /* 0x8000000005047812 */ /* 0x000fc800078ec0ff */
[----:B------:R-:W-:-:S04]  /*6030*/  SHF.R.U32.HI R5, RZ, 0x18, R4 ;  /* 0x00000018ff057819 */ /* 0x000fc80000011604 */
[----:B------:R-:W-:-:S05]  /*6040*/  LOP3.LUT R5, R0, R5, RZ, 0xfc, !PT ;  /* 0x0000000500057212 */ /* 0x000fca00078efcff */
[----:B------:R0:W-:Y:S01]  /*6050*/  STG.E.U8 desc[UR36][R2.64], R5 ;  /* 0x0000000502007986 */ /* 0x0001e2000c101124 */
[----:B------:R-:W-:Y:S05]  /*6060*/  BRA `(.L_x_31110) ;  /* 0x0000000400b87947 */ /* 0x000fea0003800000 */
.L_x_31120:
[----:B------:R-:W-:-:S05]  /*6070*/  HADD2.F32 R0, -RZ, R24.H0_H0 ;  /* 0x20000018ff007230 */ /* 0x000fca0000004100 */
[----:B------:R-:W-:-:S05]  /*6080*/  F2FP.BF16.F32.PACK_AB R0, RZ, R0 ;  /* 0x00000000ff00723e */ /* 0x000fca00000010ff */
[----:B------:R0:W-:Y:S01]  /*6090*/  STG.E.U16 desc[UR36][R2.64], R0 ;  /* 0x0000000002007986 */ /* 0x0001e2000c101524 */
[----:B------:R-:W-:Y:S05]  /*60a0*/  BRA `(.L_x_31110) ;  /* 0x0000000400a87947 */ /* 0x000fea0003800000 */
.L_x_31117:
        /* <DEDUP_REMOVED lines=12> */
.L_x_31129:
        /* <DEDUP_REMOVED lines=17> */
.L_x_31132:
[----:B------:R-:W-:-:S04]  /*6280*/  LOP3.LUT R0, R7, 0x80000000, RZ, 0xc0, !PT ;  /* 0x8000000007007812 */ /* 0x000fc800078ec0ff */
[----:B------:R-:W-:-:S04]  /*6290*/  SHF.R.U32.HI R5, RZ, 0x18, R0 ;  /* 0x00000018ff057819 */ /* 0x000fc80000011600 */
[----:B------:R-:W-:-:S04]  /*62a0*/  LOP3.LUT R4, R4, R5, RZ, 0xfc, !PT ;  /* 0x0000000504047212 */ /* 0x000fc800078efcff */
[----:B------:R-:W-:-:S07]  /*62b0*/  PRMT R0, R4, 0x7610, R0 ;  /* 0x0000761004007816 */ /* 0x000fce0000000000 */
.L_x_31131:
[----:B------:R-:W-:Y:S05]  /*62c0*/  BSYNC B0 ;  /* 0x0000000000007941 */ /* 0x000fea0003800000 */
.L_x_31130:
[----:B------:R3:W-:Y:S01]  /*62d0*/  STG.E.U8 desc[UR36][R2.64], R0 ;  /* 0x0000000002007986 */ /* 0x0007e2000c101124 */
[----:B------:R-:W-:Y:S05]  /*62e0*/  BRA `(.L_x_31110) ;  /* 0x0000000400187947 */ /* 0x000fea0003800000 */
.L_x_31128:
        /* <DEDUP_REMOVED lines=17> */
.L_x_31135:
[----:B------:R-:W-:-:S04]  /*6400*/  LOP3.LUT R0, R7, 0x80000000, RZ, 0xc0, !PT ;  /* 0x8000000007007812 */ /* 0x000fc800078ec0ff */
[----:B------:R-:W-:-:S04]  /*6410*/  SHF.R.U32.HI R5, RZ, 0x18, R0 ;  /* 0x00000018ff057819 */ /* 0x000fc80000011600 */
[----:B------:R-:W-:-:S04]  /*6420*/  LOP3.LUT R4, R4, R5, RZ, 0xfc, !PT ;  /* 0x0000000504047212 */ /* 0x000fc800078efcff */
[----:B------:R-:W-:-:S07]  /*6430*/  PRMT R0, R4, 0x7610, R0 ;  /* 0x0000761004007816 */ /* 0x000fce0000000000 */
.L_x_31134:
[----:B------:R-:W-:Y:S05]  /*6440*/  BSYNC B0 ;  /* 0x0000000000007941 */ /* 0x000fea0003800000 */
.L_x_31133:
[----:B------:R0:W-:Y:S01]  /*6450*/  STG.E.U8 desc[UR36][R2.64], R0 ;  /* 0x0000000002007986 */ /* 0x0001e2000c101124 */
[----:B------:R-:W-:Y:S05]  /*6460*/  BRA `(.L_x_31110) ;  /* 0x0000000000b87947 */ /* 0x000fea0003800000 */
.L_x_31127:
        /* <DEDUP_REMOVED lines=22> */
.L_x_31109:
        /* <DEDUP_REMOVED lines=16> */
.L_x_31138:
[----:B------:R-:W-:Y:S05]  /*66d0*/  BRA `(.L_x_31110) ;  /* 0x00000000001c7947 */ /* 0x000fea0003800000 */
.L_x_31137:
[----:B------:R-:W-:-:S06]  /*66e0*/  HADD2.F32 R4, -RZ, R24.H0_H0 ;  /* 0x20000018ff047230 */ /* 0x000fcc0000004100 */
[----:B------:R-:W0:Y:S02]  /*66f0*/  F2I.U64.TRUNC R4, R4 ;  /* 0x0000000400047311 */ /* 0x000e24000020d800 */
[----:B0-----:R2:W-:Y:S01]  /*6700*/  STG.E.64 desc[UR36][R2.64], R4 ;  /* 0x0000000402007986 */ /* 0x0015e2000c101b24 */
[----:B------:R-:W-:Y:S05]  /*6710*/  BRA `(.L_x_31110) ;  /* 0x00000000000c7947 */ /* 0x000fea0003800000 */
.L_x_31136:
[----:B------:R-:W-:-:S04]  /*6720*/  HADD2.F32 R24, -RZ, R24.H0_H0 ;  /* 0x20000018ff187230 */ /* 0x000fc80000004100 */
[----:B------:R-:W0:Y:S02]  /*6730*/  F2I.FTZ.U32.TRUNC.NTZ R5, R24 ;  /* 0x0000001800057305 */ /* 0x000e24000021f000 */
[----:B0-----:R0:W-:Y:S02]  /*6740*/  STG.E desc[UR36][R2.64], R5 ;  /* 0x0000000502007986 */ /* 0x0011e4000c101924 */
.L_x_31110:
        /* <DEDUP_REMOVED lines=25> */
.L_x_31142:
[----:B------:R-:W-:-:S06]  /*68e0*/  HADD2.F32 R5, -RZ, R23.H0_H0 ;  /* 0x20000017ff057230 */ /* 0x000fcc0000004100 */
[----:B------:R-:W0:Y:S02]  /*68f0*/  F2I.S64.TRUNC R4, R5 ;  /* 0x0000000500047311 */ /* 0x000e24000020d900 */
[----:B0-----:R3:W-:Y:S01]  /*6900*/  STG.E.U8 desc[UR36][R2.64], R4 ;  /* 0x0000000402007986 */ /* 0x0017e2000c101124 */
[----:B------:R-:W-:Y:S05]  /*6910*/  BRA `(.L_x_31144) ;  /* 0x0000000c00847947 */ /* 0x000fea0003800000 */
.L_x_31141:
        /* <DEDUP_REMOVED lines=10> */
.L_x_31146:
[----:B------:R-:W-:-:S06]  /*69c0*/  HADD2.F32 R23, -RZ, R23.H0_H0 ;  /* 0x20000017ff177230 */ /* 0x000fcc0000004100 */
[----:B------:R-:W0:Y:S02]  /*69d0*/  F2I.FTZ.TRUNC.NTZ R23, R23 ;  /* 0x0000001700177305 */ /* 0x000e24000021f100 */
[----:B0-----:R2:W-:Y:S01]  /*69e0*/  STG.E desc[UR36][R2.64], R23 ;  /* 0x0000001702007986 */ /* 0x0015e2000c101924 */
[----:B------:R-:W-:Y:S05]  /*69f0*/  BRA `(.L_x_31144) ;  /* 0x0000000c004c7947 */ /* 0x000fea0003800000 */
.L_x_31145:
[----:B------:R-:W-:-:S06]  /*6a00*/  HADD2.F32 R23, -RZ, R23.H0_H0 ;  /* 0x20000017ff177230 */ /* 0x000fcc0000004100 */
[----:B------:R-:W0:Y:S02]  /*6a10*/  F2I.FTZ.TRUNC.NTZ R23, R23 ;  /* 0x0000001700177305 */ /* 0x000e24000021f100 */
[----:B0-----:R0:W-:Y:S01]  /*6a20*/  STG.E.U16 desc[UR36][R2.64], R23 ;  /* 0x0000001702007986 */ /* 0x0011e2000c101524 */
[----:B------:R-:W-:Y:S05]  /*6a30*/  BRA `(.L_x_31144) ;  /* 0x0000000c003c7947 */ /* 0x000fea0003800000 */
.L_x_31140:
        /* <DEDUP_REMOVED lines=9> */
.L_x_31148:
[----:B------:R0:W-:Y:S01]  /*6ad0*/  STG.E.U16 desc[UR36][R2.64], R23 ;  /* 0x0000001702007986 */ /* 0x0001e2000c101524 */
[----:B------:R-:W-:Y:S05]  /*6ae0*/  BRA `(.L_x_31144) ;  /* 0x0000000c00107947 */ /* 0x000fea0003800000 */
.L_x_31147:
        /* <DEDUP_REMOVED lines=10> */
.L_x_31150:
[----:B------:R-:W-:-:S05]  /*6b90*/  HADD2.F32 R0, -RZ, R23.H0_H0 ;  /* 0x20000017ff007230 */ /* 0x000fca0000004100 */
[----:B------:R-:W-:-:S04]  /*6ba0*/  F2FP.F16.F32.PACK_AB R0, RZ, R0 ;  /* 0x00000000ff00723e */ /* 0x000fc800000000ff */
[----:B------:R-:W-:-:S05]  /*6bb0*/  PRMT R0, R0, 0x5410, RZ ;  /* 0x0000541000007816 */ /* 0x000fca00000000ff */
[----:B------:R0:W-:Y:S01]  /*6bc0*/  STG.E desc[UR36][R2.64], R0 ;  /* 0x0000000002007986 */ /* 0x0001e2000c101924 */
[----:B------:R-:W-:Y:S05]  /*6bd0*/  BRA `(.L_x_31144) ;  /* 0x0000000800d47947 */ /* 0x000fea0003800000 */
.L_x_31149:
[----:B------:R-:W-:-:S05]  /*6be0*/  HADD2.F32 R4, -RZ, R23.H0_H0 ;  /* 0x20000017ff047230 */ /* 0x000fca0000004100 */
[----:B------:R-:W-:-:S06]  /*6bf0*/  FMUL.FTZ R4, R4, 1 ;  /* 0x3f80000004047820 */ /* 0x000fcc0000410000 */
[----:B------:R-:W0:Y:S02]  /*6c00*/  F2F.F64.F32 R4, R4 ;  /* 0x0000000400047310 */ /* 0x000e240000201800 */
[----:B0-----:R0:W-:Y:S01]  /*6c10*/  STG.E.64 desc[UR36][R2.64], R4 ;  /* 0x0000000402007986 */ /* 0x0011e2000c101b24 */
[----:B------:R-:W-:Y:S05]  /*6c20*/  BRA `(.L_x_31144) ;  /* 0x0000000800c07947 */ /* 0x000fea0003800000 */
.L_x_31139:
        /* <DEDUP_REMOVED lines=13> */
.L_x_31153:
[----:B------:R-:W-:Y:S01]  /*6d00*/  HADD2.F32 R23, -RZ, R23.H0_H0 ;  /* 0x20000017ff177230 */ /* 0x000fe20000004100 */
[----:B------:R-:W-:-:S04]  /*6d10*/  CS2R R6, SRZ ;  /* 0x0000000000067805 */ /* 0x000fc8000001ff00 */
[----:B------:R-:W-:-:S06]  /*6d20*/  FMUL.FTZ R4, R23, 1 ;  /* 0x3f80000017047820 */ /* 0x000fcc0000410000 */
[----:B------:R-:W0:Y:S02]  /*6d30*/  F2F.F64.F32 R4, R4 ;  /* 0x0000000400047310 */ /* 0x000e240000201800 */
[----:B0-----:R0:W-:Y:S01]  /*6d40*/  STG.E.128 desc[UR36][R2.64], R4 ;  /* 0x0000000402007986 */ /* 0x0011e2000c101d24 */
[----:B------:R-:W-:Y:S05]  /*6d50*/  BRA `(.L_x_31144) ;  /* 0x0000000800747947 */ /* 0x000fea0003800000 */
.L_x_31152:
        /* <DEDUP_REMOVED lines=21> */
.L_x_31157:
[----:B------:R-:W-:Y:S05]  /*6eb0*/  BSYNC B0 ;  /* 0x0000000000007941 */ /* 0x000fea0003800000 */
.L_x_31156:
[----:B------:R-:W-:-:S05]  /*6ec0*/  LOP3.LUT R5, R0, R5, RZ, 0xfc, !PT ;  /* 0x0000000500057212 */ /* 0x000fca00078efcff */
[----:B------:R0:W-:Y:S01]  /*6ed0*/  STG.E.U8 desc[UR36][R2.64], R5 ;  /* 0x0000000502007986 */ /* 0x0001e2000c101124 */
[----:B------:R-:W-:Y:S05]  /*6ee0*/  BRA `(.L_x_31144) ;  /* 0x0000000800107947 */ /* 0x000fea0003800000 */
.L_x_31155:
        /* <DEDUP_REMOVED lines=13> */
.L_x_31159:
[----:B------:R-:W-:Y:S01]  /*6fc0*/  IMAD.MOV.U32 R0, RZ, RZ, 0x7f ;  /* 0x0000007fff007424 */ /* 0x000fe200078e00ff */
[----:B------:R-:W-:-:S04]  /*6fd0*/  ISETP.GT.U32.AND P0, PT, R4, 0x7f800000, PT ;  /* 0x7f8000000400780c */ /* 0x000fc80003f04070 */
[----:B------:R-:W-:-:S09]  /*6fe0*/  SEL R0, R0, 0x7c, P0 ;  /* 0x0000007c00007807 */ /* 0x000fd20000000000 */
.L_x_31160:
[----:B------:R-:W-:Y:S05]  /*6ff0*/  BSYNC B0 ;  /* 0x0000000000007941 */ /* 0x000fea0003800000 */
.L_x_31158:
[----:B------:R-:W-:-:S04]  /*7000*/  LOP3.LUT R4, R23, 0x80000000, RZ, 0xc0, !PT ;  /* 0x8000000017047812 */ /* 0x000fc800078ec0ff */
[----:B------:R-:W-:-:S04]  /*7010*/  SHF.R.U32.HI R5, RZ, 0x18, R4 ;  /* 0x00000018ff057819 */ /* 0x000fc80000011604 */
[----:B------:R-:W-:-:S05]  /*7020*/  LOP3.LUT R5, R0, R5, RZ, 0xfc, !PT ;  /* 0x0000000500057212 */ /* 0x000fca00078efcff */
[----:B------:R0:W-:Y:S01]  /*7030*/  STG.E.U8 desc[UR36][R2.64], R5 ;  /* 0x0000000502007986 */ /* 0x0001e2000c101124 */
[----:B------:R-:W-:Y:S05]  /*7040*/  BRA `(.L_x_31144) ;  /* 0x0000000400b87947 */ /* 0x000fea0003800000 */
.L_x_31154:
[----:B------:R-:W-:-:S05]  /*7050*/  HADD2.F32 R0, -RZ, R23.H0_H0 ;  /* 0x20000017ff007230 */ /* 0x000fca0000004100 */
[----:B------:R-:W-:-:S05]  /*7060*/  F2FP.BF16.F32.PACK_AB R0, RZ, R0 ;  /* 0x00000000ff00723e */ /* 0x000fca00000010ff */
[----:B------:R0:W-:Y:S01]  /*7070*/  STG.E.U16 desc[UR36][R2.64], R0 ;  /* 0x0000000002007986 */ /* 0x0001e2000c101524 */
[----:B------:R-:W-:Y:S05]  /*7080*/  BRA `(.L_x_31144) ;  /* 0x0000000400a87947 */ /* 0x000fea0003800000 */
.L_x_31151:
        /* <DEDUP_REMOVED lines=12> */
.L_x_31163:
        /* <DEDUP_REMOVED lines=17> */
.L_x_31166:
[----:B------:R-:W-:-:S04]  /*7260*/  LOP3.LUT R0, R23, 0x80000000, RZ, 0xc0, !PT ;  /* 0x8000000017007812 */ /* 0x000fc800078ec0ff */
[----:B------:R-:W-:-:S04]  /*7270*/  SHF.R.U32.HI R5, RZ, 0x18, R0 ;  /* 0x00000018ff057819 */ /* 0x000fc80000011600 */
[----:B------:R-:W-:-:S04]  /*7280*/  LOP3.LUT R4, R4, R5, RZ, 0xfc, !PT ;  /* 0x0000000504047212 */ /* 0x000fc800078efcff */
[----:B------:R-:W-:-:S07]  /*7290*/  PRMT R0, R4, 0x7610, R0 ;  /* 0x0000761004007816 */ /* 0x000fce0000000000 */
.L_x_31165:
[----:B------:R-:W-:Y:S05]  /*72a0*/  BSYNC B0 ;  /* 0x0000000000007941 */ /* 0x000fea0003800000 */
.L_x_31164:
[----:B------:R0:W-:Y:S01]  /*72b0*/  STG.E.U8 desc[UR36][R2.64], R0 ;  /* 0x0000000002007986 */ /* 0x0001e2000c101124 */
[----:B------:R-:W-:Y:S05]  /*72c0*/  BRA `(.L_x_31144) ;  /* 0x0000000400187947 */ /* 0x000fea0003800000 */
.L_x_31162:
        /* <DEDUP_REMOVED lines=17> */
.L_x_31169:
[----:B------:R-:W-:-:S04]  /*73e0*/  LOP3.LUT R0, R23, 0x80000000, RZ, 0xc0, !PT ;  /* 0x8000000017007812 */ /* 0x000fc800078ec0ff */
[----:B------:R-:W-:-:S04]  /*73f0*/  SHF.R.U32.HI R5, RZ, 0x18, R0 ;  /* 0x00000018ff057819 */ /* 0x000fc80000011600 */
[----:B------:R-:W-:-:S04]  /*7400*/  LOP3.LUT R4, R4, R5, RZ, 0xfc, !PT ;  /* 0x0000000504047212 */ /* 0x000fc800078efcff */
[----:B------:R-:W-:-:S07]  /*7410*/  PRMT R0, R4, 0x7610, R0 ;  /* 0x0000761004007816 */ /* 0x000fce0000000000 */
.L_x_31168:
[----:B------:R-:W-:Y:S05]  /*7420*/  BSYNC B0 ;  /* 0x0000000000007941 */ /* 0x000fea0003800000 */
.L_x_31167:
[----:B------:R0:W-:Y:S01]  /*7430*/  STG.E.U8 desc[UR36][R2.64], R0 ;  /* 0x0000000002007986 */ /* 0x0001e2000c101124 */
[----:B------:R-:W-:Y:S05]  /*7440*/  BRA `(.L_x_31144) ;  /* 0x0000000000b87947 */ /* 0x000fea0003800000 */
.L_x_31161:
        /* <DEDUP_REMOVED lines=22> */
.L_x_31143:
        /* <DEDUP_REMOVED lines=16> */
.L_x_31172:
[----:B------:R-:W-:Y:S05]  /*76b0*/  BRA `(.L_x_31144) ;  /* 0x00000000001c7947 */ /* 0x000fea0003800000 */
.L_x_31171:
[----:B------:R-:W-:-:S06]  /*76c0*/  HADD2.F32 R4, -RZ, R23.H0_H0 ;  /* 0x20000017ff047230 */ /* 0x000fcc0000004100 */
[----:B------:R-:W0:Y:S02]  /*76d0*/  F2I.U64.TRUNC R4, R4 ;  /* 0x0000000400047311 */ /* 0x000e24000020d800 */
[----:B0-----:R0:W-:Y:S01]  /*76e0*/  STG.E.64 desc[UR36][R2.64], R4 ;  /* 0x0000000402007986 */ /* 0x0011e2000c101b24 */
[----:B------:R-:W-:Y:S05]  /*76f0*/  BRA `(.L_x_31144) ;  /* 0x00000000000c7947 */ /* 0x000fea0003800000 */
.L_x_31170:
[----:B------:R-:W-:-:S06]  /*7700*/  HADD2.F32 R23, -RZ, R23.H0_H0 ;  /* 0x20000017ff177230 */ /* 0x000fcc0000004100 */
[----:B------:R-:W0:Y:S02]  /*7710*/  F2I.FTZ.U32.TRUNC.NTZ R23, R23 ;  /* 0x0000001700177305 */ /* 0x000e24000021f000 */
[----:B0-----:R0:W-:Y:S02]  /*7720*/  STG.E desc[UR36][R2.64], R23 ;  /* 0x0000001702007986 */ /* 0x0011e4000c101924 */
.L_x_31144:
[----:B------:R-:W-:-:S07]  /*7730*/  VIADD R17, R17, 0x80 ;  /* 0x0000008011117836 */ /* 0x000fce0000000000 */
.L_x_31104:
[----:B------:R-:W-:Y:S05]  /*7740*/  BSYNC B6 ;  /* 0x0000000000067941 */ /* 0x000fea0003800000 */
.L_x_31103:
        /* <DEDUP_REMOVED lines=23> */
.L_x_31176:
[----:B------:R-:W-:-:S06]  /*78c0*/  HADD2.F32 R5, -RZ, R22.H0_H0 ;  /* 0x20000016ff057230 */ /* 0x000fcc0000004100 */
[----:B------:R-:W0:Y:S02]  /*78d0*/  F2I.S64.TRUNC R4, R5 ;  /* 0x0000000500047311 */ /* 0x000e24000020d900 */
[----:B0-----:R-:W-:Y:S01]  /*78e0*/  STG.E.U8 desc[UR36][R2.64], R4 ;  /* 0x0000000402007986 */ /* 0x001fe2000c101124 */
[----:B------:R-:W-:Y:S05]  /*78f0*/  EXIT ;  /* 0x000000000000794d */ /* 0x000fea0003800000 */
.L_x_31175:
        /* <DEDUP_REMOVED lines=10> */
.L_x_31179:
[----:B------:R-:W-:-:S04]  /*79a0*/  HADD2.F32 R22, -RZ, R22.H0_H0 ;  /* 0x20000016ff167230 */ /* 0x000fc80000004100 */
[----:B------:R-:W0:Y:S02]  /*79b0*/  F2I.FTZ.TRUNC.NTZ R5, R22 ;  /* 0x0000001600057305 */ /* 0x000e24000021f100 */
[----:B0-----:R-:W-:Y:S01]  /*79c0*/  STG.E desc[UR36][R2.64], R5 ;  /* 0x0000000502007986 */ /* 0x001fe2000c101924 */
[----:B------:R-:W-:Y:S05]  /*79d0*/  EXIT ;  /* 0x000000000000794d */ /* 0x000fea0003800000 */
.L_x_31178:
[----:B------:R-:W-:-:S04]  /*79e0*/  HADD2.F32 R22, -RZ, R22.H0_H0 ;  /* 0x20000016ff167230 */ /* 0x000fc80000004100 */
[----:B------:R-:W0:Y:S02]  /*79f0*/  F2I.FTZ.TRUNC.NTZ R5, R22 ;  /* 0x0000001600057305 */ /* 0x000e24000021f100 */
[----:B0-----:R-:W-:Y:S01]  /*7a00*/  STG.E.U16 desc[UR36][R2.64], R5 ;  /* 0x0000000502007986 */ /* 0x001fe2000c101524 */
[----:B------:R-:W-:Y:S05]  /*7a10*/  EXIT ;  /* 0x000000000000794d */ /* 0x000fea0003800000 */
.L_x_31174:
        /* <DEDUP_REMOVED lines=9> */
.L_x_31181:
[----:B------:R-:W-:Y:S01]  /*7ab0*/  STG.E.U16 desc[UR36][R2.64], R22 ;  /* 0x0000001602007986 */ /* 0x000fe2000c101524 */
[----:B------:R-:W-:Y:S05]  /*7ac0*/  EXIT ;  /* 0x000000000000794d */ /* 0x000fea0003800000 */
.L_x_31180:
        /* <DEDUP_REMOVED lines=10> */
.L_x_31183:
[----:B------:R-:W-:-:S05]  /*7b70*/  HADD2.F32 R0, -RZ, R22.H0_H0 ;  /* 0x20000016ff007230 */ /* 0x000fca0000004100 */
[----:B------:R-:W-:-:S04]  /*7b80*/  F2FP.F16.F32.PACK_AB R0, RZ, R0 ;  /* 0x00000000ff00723e */ /* 0x000fc800000000ff */
[----:B------:R-:W-:-:S05]  /*7b90*/  PRMT R0, R0, 0x5410, RZ ;  /* 0x0000541000007816 */ /* 0x000fca00000000ff */
[----:B------:R-:W-:Y:S01]  /*7ba0*/  STG.E desc[UR36][R2.64], R0 ;  /* 0x0000000002007986 */ /* 0x000fe2000c101924 */
[----:B------:R-:W-:Y:S05]  /*7bb0*/  EXIT ;  /* 0x000000000000794d */ /* 0x000fea0003800000 */
.L_x_31182:
[----:B------:R-:W-:-:S05]  /*7bc0*/  HADD2.F32 R4, -RZ, R22.H0_H0 ;  /* 0x20000016ff047230 */ /* 0x000fca0000004100 */
[----:B------:R-:W-:-:S06]  /*7bd0*/  FMUL.FTZ R4, R4, 1 ;  /* 0x3f80000004047820 */ /* 0x000fcc0000410000 */
[----:B------:R-:W0:Y:S02]  /*7be0*/  F2F.F64.F32 R4, R4 ;  /* 0x0000000400047310 */ /* 0x000e240000201800 */
[----:B0-----:R-:W-:Y:S01]  /*7bf0*/  STG.E.64 desc[UR36][R2.64], R4 ;  /* 0x0000000402007986 */ /* 0x001fe2000c101b24 */
[----:B------:R-:W-:Y:S05]  /*7c00*/  EXIT ;  /* 0x000000000000794d */ /* 0x000fea0003800000 */
.L_x_31173:
        /* <DEDUP_REMOVED lines=13> */
.L_x_31186:
[----:B------:R-:W-:Y:S01]  /*7ce0*/  HADD2.F32 R22, -RZ, R22.H0_H0 ;  /* 0x20000016ff167230 */ /* 0x000fe20000004100 */
[----:B------:R-:W-:-:S04]  /*7cf0*/  CS2R R6, SRZ ;  /* 0x0000000000067805 */ /* 0x000fc8000001ff00 */
[----:B------:R-:W-:-:S06]  /*7d00*/  FMUL.FTZ R4, R22, 1 ;  /* 0x3f80000016047820 */ /* 0x000fcc0000410000 */
[----:B------:R-:W0:Y:S02]  /*7d10*/  F2F.F64.F32 R4, R4 ;  /* 0x0000000400047310 */ /* 0x000e240000201800 */
[----:B0-----:R-:W-:Y:S01]  /*7d20*/  STG.E.128 desc[UR36][R2.64], R4 ;  /* 0x0000000402007986 */ /* 0x001fe2000c101d24 */
[----:B------:R-:W-:Y:S05]  /*7d30*/  EXIT ;  /* 0x000000000000794d */ /* 0x000fea0003800000 */
.L_x_31185:
        /* <DEDUP_REMOVED lines=21> */
.L_x_31190:
[----:B------:R-:W-:Y:S05]  /*7e90*/  BSYNC B0 ;  /* 0x0000000000007941 */ /* 0x000fea0003800000 */
.L_x_31189:
[----:B------:R-:W-:-:S05]  /*7ea0*/  LOP3.LUT R5, R0, R5, RZ, 0xfc, !PT ;  /* 0x0000000500057212 */ /* 0x000fca00078efcff */
[----:B------:R-:W-:Y:S01]  /*7eb0*/  STG.E.U8 desc[UR36][R2.64], R5 ;  /* 0x0000000502007986 */ /* 0x000fe2000c101124 */
[----:B------:R-:W-:Y:S05]  /*7ec0*/  EXIT ;  /* 0x000000000000794d */ /* 0x000fea0003800000 */
.L_x_31188:
        /* <DEDUP_REMOVED lines=13> */
.L_x_31192:
[----:B------:R-:W-:Y:S01]  /*7fa0*/  IMAD.MOV.U32 R0, RZ, RZ, 0x7f ;  /* 0x0000007fff007424 */ /* 0x000fe200078e00ff */
[----:B------:R-:W-:-:S04]  /*7fb0*/  ISETP.GT.U32.AND P0, PT, R4, 0x7f800000, PT ;  /* 0x7f8000000400780c */ /* 0x000fc80003f04070 */
[----:B------:R-:W-:-:S09]  /*7fc0*/  SEL R0, R0, 0x7c, P0 ;  /* 0x0000007c00007807 */ /* 0x000fd20000000000 */
.L_x_31193:
[----:B------:R-:W-:Y:S05]  /*7fd0*/  BSYNC B0 ;  /* 0x0000000000007941 */ /* 0x000fea0003800000 */
.L_x_31191:
[----:B------:R-:W-:-:S04]  /*7fe0*/  LOP3.LUT R4, R5, 0x80000000, RZ, 0xc0, !PT ;  /* 0x8000000005047812 */ /* 0x000fc800078ec0ff */
[----:B------:R-:W-:-:S04]  /*7ff0*/  SHF.R.U32.HI R5, RZ, 0x18, R4 ;  /* 0x00000018ff057819 */ /* 0x000fc80000011604 */
[----:B------:R-:W-:-:S05]  /*8000*/  LOP3.LUT R5, R0, R5, RZ, 0xfc, !PT ;  /* 0x0000000500057212 */ /* 0x000fca00078efcff */
[----:B------:R-:W-:Y:S01]  /*8010*/  STG.E.U8 desc[UR36][R2.64], R5 ;  /* 0x0000000502007986 */ /* 0x000fe2000c101124 */
[----:B------:R-:W-:Y:S05]  /*8020*/  EXIT ;  /* 0x000000000000794d */ /* 0x000fea0003800000 */
.L_x_31187:
[----:B------:R-:W-:-:S05]  /*8030*/  HADD2.F32 R0, -RZ, R22.H0_H0 ;  /* 0x20000016ff007230 */ /* 0x000fca0000004100 */
[----:B------:R-:W-:-:S05]  /*8040*/  F2FP.BF16.F32.PACK_AB R0, RZ, R0 ;  /* 0x00000000ff00723e */ /* 0x000fca00000010ff */
[----:B------:R-:W-:Y:S01]  /*8050*/  STG.E.U16 desc[UR36][R2.64], R0 ;  /* 0x0000000002007986 */ /* 0x000fe2000c101524 */
[----:B------:R-:W-:Y:S05]  /*8060*/  EXIT ;  /* 0x000000000000794d */ /* 0x000fea0003800000 */
.L_x_31184:
        /* <DEDUP_REMOVED lines=12> */
.L_x_31196:
        /* <DEDUP_REMOVED lines=17> */
.L_x_31199:
[----:B------:R-:W-:-:S04]  /*8240*/  LOP3.LUT R0, R7, 0x80000000, RZ, 0xc0, !PT ;  /* 0x8000000007007812 */ /* 0x000fc800078ec0ff */
[----:B------:R-:W-:-:S04]  /*8250*/  SHF.R.U32.HI R5, RZ, 0x18, R0 ;  /* 0x00000018ff057819 */ /* 0x000fc80000011600 */
[----:B------:R-:W-:-:S04]  /*8260*/  LOP3.LUT R4, R4, R5, RZ, 0xfc, !PT ;  /* 0x0000000504047212 */ /* 0x000fc800078efcff */
[----:B------:R-:W-:-:S07]  /*8270*/  PRMT R0, R4, 0x7610, R0 ;  /* 0x0000761004007816 */ /* 0x000fce0000000000 */
.L_x_31198:
[----:B------:R-:W-:Y:S05]  /*8280*/  BSYNC B0 ;  /* 0x0000000000007941 */ /* 0x000fea0003800000 */
.L_x_31197:
[----:B------:R-:W-:Y:S01]  /*8290*/  STG.E.U8 desc[UR36][R2.64], R0 ;  /* 0x0000000002007986 */ /* 0x000fe2000c101124 */
[----:B------:R-:W-:Y:S05]  /*82a0*/  EXIT ;  /* 0x000000000000794d */ /* 0x000fea0003800000 */
.L_x_31195:
        /* <DEDUP_REMOVED lines=17> */
.L_x_31202:
[----:B------:R-:W-:-:S04]  /*83c0*/  LOP3.LUT R0, R7, 0x80000000, RZ, 0xc0, !PT ;  /* 0x8000000007007812 */ /* 0x000fc800078ec0ff */
[----:B------:R-:W-:-:S04]  /*83d0*/  SHF.R.U32.HI R5, RZ, 0x18, R0 ;  /* 0x00000018ff057819 */ /* 0x000fc80000011600 */
[----:B------:R-:W-:-:S04]  /*83e0*/  LOP3.LUT R4, R4, R5, RZ, 0xfc, !PT ;  /* 0x0000000504047212 */ /* 0x000fc800078efcff */
[----:B------:R-:W-:-:S07]  /*83f0*/  PRMT R0, R4, 0x7610, R0 ;  /* 0x0000761004007816 */ /* 0x000fce0000000000 */
.L_x_31201:
[----:B------:R-:W-:Y:S05]  /*8400*/  BSYNC B0 ;  /* 0x0000000000007941 */ /* 0x000fea0003800000 */
.L_x_31200:
[----:B------:R-:W-:Y:S01]  /*8410*/  STG.E.U8 desc[UR36][R2.64], R0 ;  /* 0x0000000002007986 */ /* 0x000fe2000c101124 */
[----:B------:R-:W-:Y:S05]  /*8420*/  EXIT ;  /* 0x000000000000794d */ /* 0x000fea0003800000 */
.L_x_31194:
        /* <DEDUP_REMOVED lines=22> */
.L_x_31177:
        /* <DEDUP_REMOVED lines=16> */
.L_x_31205:
[----:B------:R-:W-:Y:S05]  /*8690*/  EXIT ;  /* 0x000000000000794d */ /* 0x000fea0003800000 */
.L_x_31204:
[----:B------:R-:W-:-:S06]  /*86a0*/  HADD2.F32 R4, -RZ, R22.H0_H0 ;  /* 0x20000016ff047230 */ /* 0x000fcc0000004100 */
[----:B------:R-:W0:Y:S02]  /*86b0*/  F2I.U64.TRUNC R4, R4 ;  /* 0x0000000400047311 */ /* 0x000e24000020d800 */
[----:B0-----:R-:W-:Y:S01]  /*86c0*/  STG.E.64 desc[UR36][R2.64], R4 ;  /* 0x0000000402007986 */ /* 0x001fe2000c101b24 */
[----:B------:R-:W-:Y:S05]  /*86d0*/  EXIT ;  /* 0x000000000000794d */ /* 0x000fea0003800000 */
.L_x_31203:
[----:B------:R-:W-:-:S04]  /*86e0*/  HADD2.F32 R22, -RZ, R22.H0_H0 ;  /* 0x20000016ff167230 */ /* 0x000fc80000004100 */
[----:B------:R-:W0:Y:S02]  /*86f0*/  F2I.FTZ.U32.TRUNC.NTZ R5, R22 ;  /* 0x0000001600057305 */ /* 0x000e24000021f000 */
[----:B0-----:R-:W-:Y:S01]  /*8700*/  STG.E desc[UR36][R2.64], R5 ;  /* 0x0000000502007986 */ /* 0x001fe2000c101924 */
[----:B------:R-:W-:Y:S05]  /*8710*/  EXIT ;  /* 0x000000000000794d */ /* 0x000fea0003800000 */
.L_x_31206:
        /* <DEDUP_REMOVED lines=14> */
.L_x_36453:


//--------------------- .text._ZN2at6native18elementwise_kernelILi128ELi4EZNS0_22gpu_kernel_impl_nocastIZZZNS0_15exp_kernel_cudaERNS_18TensorIteratorBaseEENKUlvE0_clEvENKUlvE1_clEvEUlN3c104HalfEE_EEvS4_RKT_EUliE_EEviT1_ --------------------------
	.section	.text._ZN2at6native18elementwise_kernelILi128ELi4EZNS0_22gpu_kernel_impl_nocastIZZZNS0_15exp_kernel_cudaERNS_18TensorIteratorBaseEENKUlvE0_clEvENKUlvE1_clEvEUlN3c104HalfEE_EEvS4_RKT_EUliE_EEviT1_,"ax",@progbits
	.align	128
        .global         _ZN2at6native18elementwise_kernelILi128ELi4EZNS0_22gpu_kernel_impl_nocastIZZZNS0_15exp_kernel_cudaERNS_18TensorIteratorBaseEENKUlvE0_clEvENKUlvE1_clEvEUlN3c104HalfEE_EEvS4_RKT_EUliE_EEviT1_
        .type           _ZN2at6native18elementwise_kernelILi128ELi4EZNS0_22gpu_kernel_impl_nocastIZZZNS0_15exp_kernel_cudaERNS_18TensorIteratorBaseEENKUlvE0_clEvENKUlvE1_clEvEUlN3c104HalfEE_EEvS4_RKT_EUliE_EEviT1_,@function
        .size           _ZN2at6native18elementwise_kernelILi128ELi4EZNS0_22gpu_kernel_impl_nocastIZZZNS0_15exp_kernel_cudaERNS_18TensorIteratorBaseEENKUlvE0_clEvENKUlvE1_clEvEUlN3c104HalfEE_EEvS4_RKT_EUliE_EEviT1_,(.L_x_36454 - _ZN2at6native18elementwise_kernelILi128ELi4EZNS0_22gpu_kernel_impl_nocastIZZZNS0_15exp_kernel_cudaERNS_18TensorIteratorBaseEENKUlvE0_clEvENKUlvE1_clEvEUlN3c104HalfEE_EEvS4_RKT_EUliE_EEviT1_)
        .other          _ZN2at6native18elementwise_kernelILi128ELi4EZNS0_22gpu_kernel_impl_nocastIZZZNS0_15exp_kernel_cudaERNS_18TensorIteratorBaseEENKUlvE0_clEvENKUlvE1_clEvEUlN3c104HalfEE_EEvS4_RKT_EUliE_EEviT1_,@"STO_CUDA_ENTRY STV_DEFAULT"
_ZN2at6native18elementwise_kernelILi128ELi4EZNS0_22gpu_kernel_impl_nocastIZZZNS0_15exp_kernel_cudaERNS_18TensorIteratorBaseEENKUlvE0_clEvENKUlvE1_clEvEUlN3c104HalfEE_EEvS4_RKT_EUliE_EEviT1_:
.text._ZN2at6native18elementwise_kernelILi128ELi4EZNS0_22gpu_kernel_impl_nocastIZZZNS0_15exp_kernel_cudaERNS_18TensorIteratorBaseEENKUlvE0_clEvENKUlvE1_clEvEUlN3c104HalfEE_EEvS4_RKT_EUliE_EEviT1_:
        /* <DEDUP_REMOVED lines=311> */
.L_x_31209:
[----:B------:R-:W-:Y:S02]  /*1370*/  ULDC.64 UR8, c[0x0][0x418] ;  /* 0x0001060000087ab9 */ /* 0x000fe40000000a00 */
[----:B------:R-:W-:-:S04]  /*1380*/  IADD3 R4, P0, R2, UR8, RZ ;  /* 0x0000000802047c10 */ /* 0x000fc8000ff1e0ff */
[----:B------:R-:W-:Y:S01]  /*1390*/  IADD3.X R5, RZ, UR9, RZ, P0, !PT ;  /* 0x00000009ff057c10 */ /* 0x000fe200087fe4ff */
[----:B------:R-:W-:-:S04]  /*13a0*/  ULDC.64 UR8, c[0x0][0x410] ;  /* 0x0001040000087ab9 */ /* 0x000fc80000000a00 */
[----:B------:R-:W2:Y:S01]  /*13b0*/  LDG.E.U16 R4, desc[UR4][R4.64] ;  /* 0x0000000404047981 */ /* 0x000ea2000c1e1500 */
[----:B------:R-:W-:Y:S01]  /*13c0*/  IADD3 R0, R0, 0x80, RZ ;  /* 0x0000008000007810 */ /* 0x000fe20007ffe0ff */
[----:B--2---:R-:W-:-:S05]  /*13d0*/  HADD2.F32 R2, -RZ, R4.H0_H0 ;  /* 0x20000004ff027230 */ /* 0x004fca0000004100 */
[----:B------:R-:W-:Y:S01]  /*13e0*/  FMUL.FTZ R6, R2, 1.4426950216293334961 ;  /* 0x3fb8aa3b02067820 */ /* 0x000fe20000410000 */
[----:B------:R-:W-:-:S04]  /*13f0*/  IADD3 R2, P0, R3, UR8, RZ ;  /* 0x0000000803027c10 */ /* 0x000fc8000ff1e0ff */
[----:B------:R-:W-:Y:S01]  /*1400*/  IADD3.X R3, RZ, UR9, RZ, P0, !PT ;  /* 0x00000009ff037c10 */ /* 0x000fe200087fe4ff */
[----:B------:R-:W0:Y:S02]  /*1410*/  MUFU.EX2 R6, R6 ;  /* 0x0000000600067308 */ /* 0x000e240000000800 */
[----:B0-----:R-:W-:-:S05]  /*1420*/  F2FP.F16.F32.PACK_AB R5, RZ, R6 ;  /* 0x00000006ff05723e */ /* 0x001fca00000000ff */
[----:B------:R0:W-:Y:S02]  /*1430*/  STG.E.U16 desc[UR4][R2.64], R5 ;  /* 0x0000000502007986 */ /* 0x0001e4000c101504 */
.L_x_31208:
[----:B------:R-:W-:Y:S05]  /*1440*/  BSYNC B0 ;  /* 0x0000000000007941 */ /* 0x000fea0003800000 */
.L_x_31207:
        /* <DEDUP_REMOVED lines=8> */
[----:B------:R-:W-:Y:S01]  /*14d0*/  IMAD.MOV.U32 R3, RZ, RZ, R0 ;  /* 0x000000ffff037224 */ /* 0x000fe200078e0000 */
        /* <DEDUP_REMOVED lines=296> */
.L_x_31212:
        /* <DEDUP_REMOVED lines=10> */
[----:B------:R-:W0:Y:S01]  /*2800*/  MUFU.EX2 R6, R6 ;  /* 0x0000000600067308 */ /* 0x000e220000000800 */
[----:B------:R-:W-:Y:S02]  /*2810*/  ISETP.GE.AND P0, PT, R0, UR6, PT ;  /* 0x0000000600007c0c */ /* 0x000fe4000bf06270 */
[----:B0-----:R-:W-:-:S05]  /*2820*/  F2FP.F16.F32.PACK_AB R5, RZ, R6 ;  /* 0x00000006ff05723e */ /* 0x001fca00000000ff */
[----:B------:R1:W-:Y:S06]  /*2830*/  STG.E.U16 desc[UR4][R2.64], R5 ;  /* 0x0000000502007986 */ /* 0x0003ec000c101504 */
[----:B------:R-:W-:Y:S05]  /*2840*/  @P0 BRA `(.L_x_31211) ;  /* 0x0000001000ec0947 */ /* 0x000fea0003800000 */
[----:B------:R-:W0:Y:S01]  /*2850*/  LDC R8, c[0x0][0x218] ;  /* 0x00008600ff087b82 */ /* 0x000e220000000800 */
[----:B-1----:R-:W-:Y:S02]  /*2860*/  CS2R R2, SRZ ;  /* 0x0000000000027805 */ /* 0x002fe4000001ff00 */
        /* <DEDUP_REMOVED lines=300> */
.L_x_31213:
        /* <DEDUP_REMOVED lines=13> */
.L_x_31211:
[----:B------:R-:W-:Y:S05]  /*3c00*/  BSYNC B0 ;  /* 0x0000000000007941 */ /* 0x000fea0003800000 */
.L_x_31210:
        /* <DEDUP_REMOVED lines=304> */
.L_x_31214:
[----:B------:R-:W-:Y:S02]  /*4f10*/  ULDC.64 UR6, c[0x0][0x418] ;  /* 0x0001060000067ab9 */ /* 0x000fe40000000a00 */
[----:B------:R-:W-:-:S04]  /*4f20*/  IADD3 R4, P0, R2, UR6, RZ ;  /* 0x0000000602047c10 */ /* 0x000fc8000ff1e0ff */
[----:B------:R-:W-:Y:S01]  /*4f30*/  IADD3.X R5, RZ, UR7, RZ, P0, !PT ;  /* 0x00000007ff057c10 */ /* 0x000fe200087fe4ff */
[----:B------:R-:W-:-:S04]  /*4f40*/  ULDC.64 UR6, c[0x0][0x410] ;  /* 0x0001040000067ab9 */ /* 0x000fc80000000a00 */
[----:B------:R-:W2:Y:S01]  /*4f50*/  LDG.E.U16 R4, desc[UR4][R4.64] ;  /* 0x0000000404047981 */ /* 0x000ea2000c1e1500 */
[----:B------:R-:W-:-:S04]  /*4f60*/  IADD3 R2, P0, R3, UR6, RZ ;  /* 0x0000000603027c10 */ /* 0x000fc8000ff1e0ff */
[----:B------:R-:W-:Y:S01]  /*4f70*/  IADD3.X R3, RZ, UR7, RZ, P0, !PT ;  /* 0x00000007ff037c10 */ /* 0x000fe200087fe4ff */
[----:B--2---:R-:W-:-:S05]  /*4f80*/  HADD2.F32 R0, -RZ, R4.H0_H0 ;  /* 0x20000004ff007230 */ /* 0x004fca0000004100 */
[----:B------:R-:W-:-:S06]  /*4f90*/  FMUL.FTZ R0, R0, 1.4426950216293334961 ;  /* 0x3fb8aa3b00007820 */ /* 0x000fcc0000410000 */
[----:B------:R-:W0:Y:S02]  /*4fa0*/  MUFU.EX2 R0, R0 ;  /* 0x0000000000007308 */ /* 0x000e240000000800 */
[----:B0-----:R-:W-:-:S05]  /*4fb0*/  F2FP.F16.F32.PACK_AB R5, RZ, R0 ;  /* 0x00000000ff05723e */ /* 0x001fca00000000ff */
[----:B------:R-:W-:Y:S01]  /*4fc0*/  STG.E.U16 desc[UR4][R2.64], R5 ;  /* 0x0000000502007986 */ /* 0x000fe2000c101504 */
[----:B------:R-:W-:Y:S05]  /*4fd0*/  EXIT ;  /* 0x000000000000794d */ /* 0x000fea0003800000 */
.L_x_31215:
        /* <DEDUP_REMOVED lines=10> */
.L_x_36454:


//--------------------- .text._ZN2at6native27unrolled_elementwise_kernelIZZZNS0_15exp_kernel_cudaERNS_18TensorIteratorBaseEENKUlvE0_clEvENKUlvE1_clEvEUlN3c104HalfEE_St5arrayIPcLm2EELi4E23TrivialOffsetCalculatorILi1EjESD_NS0_6memory15LoadWithoutCastENSE_16StoreWithoutCastEEEviT_T0_T2_T3_T4_T5_ --------------------------
	.section	.text._ZN2at6native27unrolled_elementwise_kernelIZZZNS0_15exp_kernel_cudaERNS_18TensorIteratorBaseEENKUlvE0_clEvENKUlvE1_clEvEUlN3c104HalfEE_St5arrayIPcLm2EELi4E23TrivialOffsetCalculatorILi1EjESD_NS0_6memory15LoadWithoutCastENSE_16StoreWithoutCastEEEviT_T0_T2_T3_T4_T5_,"ax",@progbits
	.align	128
        .global         _ZN2at6native27unrolled_elementwise_kernelIZZZNS0_15exp_kernel_cudaERNS_18TensorIteratorBaseEENKUlvE0_clEvENKUlvE1_clEvEUlN3c104HalfEE_St5arrayIPcLm2EELi4E23TrivialOffsetCalculatorILi1EjESD_NS0_6memory15LoadWithoutCastENSE_16StoreWithoutCastEEEviT_T0_T2_T3_T4_T5_
        .type           _ZN2at6native27unrolled_elementwise_kernelIZZZNS0_15exp_kernel_cudaERNS_18TensorIteratorBaseEENKUlvE0_clEvENKUlvE1_clEvEUlN3c104HalfEE_St5arrayIPcLm2EELi4E23TrivialOffsetCalculatorILi1EjESD_NS0_6memory15LoadWithoutCastENSE_16StoreWithoutCastEEEviT_T0_T2_T3_T4_T5_,@function
        .size           _ZN2at6native27unrolled_elementwise_kernelIZZZNS0_15exp_kernel_cudaERNS_18TensorIteratorBaseEENKUlvE0_clEvENKUlvE1_clEvEUlN3c104HalfEE_St5arrayIPcLm2EELi4E23TrivialOffsetCalculatorILi1EjESD_NS0_6memory15LoadWithoutCastENSE_16StoreWithoutCastEEEviT_T0_T2_T3_T4_T5_,(.L_x_36455 - _ZN2at6native27unrolled_elementwise_kernelIZZZNS0_15exp_kernel_cudaERNS_18TensorIteratorBaseEENKUlvE0_clEvENKUlvE1_clEvEUlN3c104HalfEE_St5arrayIPcLm2EELi4E23TrivialOffsetCalculatorILi1EjESD_NS0_6memory15LoadWithoutCastENSE_16StoreWithoutCastEEEviT_T0_T2_T3_T4_T5_)
        .other          _ZN2at6native27unrolled_elementwise_kernelIZZZNS0_15exp_kernel_cudaERNS_18TensorIteratorBaseEENKUlvE0_clEvENKUlvE1_clEvEUlN3c104HalfEE_St5arrayIPcLm2EELi4E23TrivialOffsetCalculatorILi1EjESD_NS0_6memory15LoadWithoutCastENSE_16StoreWithoutCastEEEviT_T0_T2_T3_T4_T5_,@"STO_CUDA_ENTRY STV_DEFAULT"
_ZN2at6native27unrolled_elementwise_kernelIZZZNS0_15exp_kernel_cudaERNS_18TensorIteratorBaseEENKUlvE0_clEvENKUlvE1_clEvEUlN3c104HalfEE_St5arrayIPcLm2EELi4E23TrivialOffsetCalculatorILi1EjESD_NS0_6memory15LoadWithoutCastENSE_16StoreWithoutCastEEEviT_T0_T2_T3_T4_T5_:
.text._ZN2at6native27unrolled_elementwise_kernelIZZZNS0_15exp_kernel_cudaERNS_18TensorIteratorBaseEENKUlvE0_clEvENKUlvE1_clEvEUlN3c104HalfEE_St5arrayIPcLm2EELi4E23TrivialOffsetCalculatorILi1EjESD_NS0_6memory15LoadWithoutCastENSE_16StoreWithoutCastEEEviT_T0_T2_T3_T4_T5_:
        /* <DEDUP_REMOVED lines=11> */
[----:B------:R-:W-:-:S03]  /*00b0*/  @!P0 LEA R11, R0, R9, 0x9 ;  /* 0x00000009000b8211 */ /* 0x000fc600078e48ff */
        /* <DEDUP_REMOVED lines=8> */
[----:B------:R-:W-:Y:S02]  /*0140*/  PRMT R11, RZ, 0x7610, R11 ;  /* 0x00007610ff0b7816 */ /* 0x000fe4000000000b */
[----:B------:R-:W-:Y:S01]  /*0150*/  PRMT R18, RZ, 0x7610, R18 ;  /* 0x00007610ff127816 */ /* 0x000fe20000000012 */
[----:B-1----:R-:W-:-:S04]  /*0160*/  @!P1 IMAD.WIDE.U32 R14, R17, 0x2, R14 ;  /* 0x00000002110e9825 */ /* 0x002fc800078e000e */
[----:B------:R-:W-:Y:S01]  /*0170*/  @!P3 IMAD R17, R0, 0x200, R19 ;  /* 0x000002000011b824 */ /* 0x000fe200078e0213 */
[----:B------:R-:W3:Y:S03]  /*0180*/  @!P1 LDG.E.U16 R11, desc[UR4][R14.64] ;  /* 0x000000040e0b9981 */ /* 0x000ee6000c1e1500 */
[----:B0-----:R-:W-:-:S05]  /*0190*/  @!P3 IMAD.WIDE.U32 R6, R17, 0x2, R6 ;  /* 0x000000021106b825 */ /* 0x001fca00078e0006 */
[----:B------:R0:W4:Y:S01]  /*01a0*/  @!P3 LDG.E.U16 R18, desc[UR4][R6.64] ;  /* 0x000000040612b981 */ /* 0x000122000c1e1500 */
[----:B------:R-:W-:-:S04]  /*01b0*/  @!P3 IADD3 R19, R19, 0x80, RZ ;  /* 0x000000801313b810 */ /* 0x000fc80007ffe0ff */
        /* <DEDUP_REMOVED lines=18> */
[----:B--2---:R-:W-:-:S05]  /*02e0*/  @!P0 HADD2.F32 R10, -RZ, R10.H0_H0 ;  /* 0x2000000aff0a8230 */ /* 0x004fca0000004100 */
[----:B------:R-:W-:-:S06]  /*02f0*/  @!P0 FMUL.FTZ R10, R10, 1.4426950216293334961 ;  /* 0x3fb8aa3b0a0a8820 */ /* 0x000fcc0000410000 */
[----:B------:R-:W0:Y:S01]  /*0300*/  @!P0 MUFU.EX2 R10, R10 ;  /* 0x0000000a000a8308 */ /* 0x000e220000000800 */
[----:B---3--:R-:W-:-:S05]  /*0310*/  @!P2 HADD2.F32 R11, -RZ, R11.H0_H0 ;  /* 0x2000000bff0ba230 */ /* 0x008fca0000004100 */
[----:B------:R-:W-:Y:S01]  /*0320*/  @!P2 FMUL.FTZ R11, R11, 1.4426950216293334961 ;  /* 0x3fb8aa3b0b0ba820 */ /* 0x000fe20000410000 */
[----:B0-----:R-:W-:Y:S01]  /*0330*/  @!P0 F2FP.F16.F32.PACK_AB R5, RZ, R10 ;  /* 0x0000000aff05823e */ /* 0x001fe200000000ff */
[----:B----4-:R-:W-:-:S04]  /*0340*/  @!P3 HADD2.F32 R18, -RZ, R18.H0_H0 ;  /* 0x20000012ff12b230 */ /* 0x010fc80000004100 */
[----:B------:R0:W-:Y:S01]  /*0350*/  @!P0 STG.E.U16 desc[UR4][R6.64], R5 ;  /* 0x0000000506008986 */ /* 0x0001e2000c101504 */
[----:B------:R-:W-:Y:S01]  /*0360*/  @!P3 FMUL.FTZ R18, R18, 1.4426950216293334961 ;  /* 0x3fb8aa3b1212b820 */ /* 0x000fe20000410000 */
[----:B------:R-:W1:Y:S08]  /*0370*/  @!P2 MUFU.EX2 R11, R11 ;  /* 0x0000000b000ba308 */ /* 0x000e700000000800 */
[----:B------:R-:W2:Y:S01]  /*0380*/  @!P3 MUFU.EX2 R18, R18 ;  /* 0x000000120012b308 */ /* 0x000ea20000000800 */
[----:B-1----:R-:W-:-:S02]  /*0390*/  @!P2 F2FP.F16.F32.PACK_AB R4, RZ, R11 ;  /* 0x0000000bff04a23e */ /* 0x002fc400000000ff */
[----:B--2---:R-:W-:Y:S01]  /*03a0*/  @!P3 F2FP.F16.F32.PACK_AB R3, RZ, R18 ;  /* 0x00000012ff03b23e */ /* 0x004fe200000000ff */
        /* <DEDUP_REMOVED lines=12> */
.L_x_31217:
[----:B------:R-:W-:Y:S05]  /*0470*/  BSYNC B0 ;  /* 0x0000000000007941 */ /* 0x000fea0003800000 */
.L_x_31216:
[----:B------:R-:W-:Y:S01]  /*0480*/  ISETP.GE.AND P0, PT, R9, R2, PT ;  /* 0x000000020900720c */ /* 0x000fe20003f06270 */
[----:B-----5:R-:W-:-:S05]  /*0490*/  @!P1 HADD2.F32 R8, -RZ, R8.H0_H0 ;  /* 0x20000008ff089230 */ /* 0x020fca0000004100 */
[----:B------:R-:W-:-:S07]  /*04a0*/  @!P1 FMUL.FTZ R8, R8, 1.4426950216293334961 ;  /* 0x3fb8aa3b08089820 */ /* 0x000fce0000410000 */
[----:B------:R-:W-:Y:S05]  /*04b0*/  @P0 EXIT ;  /* 0x000000000000094d */ /* 0x000fea0003800000 */
[----:B0-----:R-:W0:Y:S01]  /*04c0*/  LDC.64 R2, c[0x0][0x218] ;  /* 0x00008600ff027b82 */ /* 0x001e220000000a00 */
[----:B------:R-:W1:Y:S01]  /*04d0*/  @!P1 MUFU.EX2 R8, R8 ;  /* 0x0000000800089308 */ /* 0x000e620000000800 */
[----:B------:R-:W-:Y:S01]  /*04e0*/  IMAD R9, R0, 0x200, R9 ;  /* 0x0000020000097824 */ /* 0x000fe200078e0209 */
[----:B-1----:R-:W-:-:S03]  /*04f0*/  @!P1 F2FP.F16.F32.PACK_AB R4, RZ, R8 ;  /* 0x00000008ff04923e */ /* 0x002fc600000000ff */
[----:B0-----:R-:W-:-:S05]  /*0500*/  IMAD.WIDE.U32 R2, R9, 0x2, R2 ;  /* 0x0000000209027825 */ /* 0x001fca00078e0002 */
[----:B------:R-:W-:Y:S01]  /*0510*/  STG.E.U16 desc[UR4][R2.64], R4 ;  /* 0x0000000402007986 */ /* 0x000fe2000c101504 */
[----:B------:R-:W-:Y:S05]  /*0520*/  EXIT ;  /* 0x000000000000794d */ /* 0x000fea0003800000 */
.L_x_31218:
        /* <DEDUP_REMOVED lines=13> */
.L_x_36455:


//--------------------- .text._ZN2at6native29vectorized_elementwise_kernelILi2EZZZNS0_15exp_kernel_cudaERNS_18TensorIteratorBaseEENKUlvE0_clEvENKUlvE1_clEvEUlN3c104HalfEE_St5arrayIPcLm2EEEEviT0_T1_ --------------------------
	.section	.text._ZN2at6native29vectorized_elementwise_kernelILi2EZZZNS0_15exp_kernel_cudaERNS_18TensorIteratorBaseEENKUlvE0_clEvENKUlvE1_clEvEUlN3c104HalfEE_St5arrayIPcLm2EEEEviT0_T1_,"ax",@progbits
	.align	128
        .global         _ZN2at6native29vectorized_elementwise_kernelILi2EZZZNS0_15exp_kernel_cudaERNS_18TensorIteratorBaseEENKUlvE0_clEvENKUlvE1_clEvEUlN3c104HalfEE_St5arrayIPcLm2EEEEviT0_T1_
        .type           _ZN2at6native29vectorized_elementwise_kernelILi2EZZZNS0_15exp_kernel_cudaERNS_18TensorIteratorBaseEENKUlvE0_clEvENKUlvE1_clEvEUlN3c104HalfEE_St5arrayIPcLm2EEEEviT0_T1_,@function
        .size           _ZN2at6native29vectorized_elementwise_kernelILi2EZZZNS0_15exp_kernel_cudaERNS_18TensorIteratorBaseEENKUlvE0_clEvENKUlvE1_clEvEUlN3c104HalfEE_St5arrayIPcLm2EEEEviT0_T1_,(.L_x_36456 - _ZN2at6native29vectorized_elementwise_kernelILi2EZZZNS0_15exp_kernel_cudaERNS_18TensorIteratorBaseEENKUlvE0_clEvENKUlvE1_clEvEUlN3c104HalfEE_St5arrayIPcLm2EEEEviT0_T1_)
        .other          _ZN2at6native29vectorized_elementwise_kernelILi2EZZZNS0_15exp_kernel_cudaERNS_18TensorIteratorBaseEENKUlvE0_clEvENKUlvE1_clEvEUlN3c104HalfEE_St5arrayIPcLm2EEEEviT0_T1_,@"STO_CUDA_ENTRY STV_DEFAULT"
_ZN2at6native29vectorized_elementwise_kernelILi2EZZZNS0_15exp_kernel_cudaERNS_18TensorIteratorBaseEENKUlvE0_clEvENKUlvE1_clEvEUlN3c104HalfEE_St5arrayIPcLm2EEEEviT0_T1_:
.text._ZN2at6native29vectorized_elementwise_kernelILi2EZZZNS0_15exp_kernel_cudaERNS_18TensorIteratorBaseEENKUlvE0_clEvENKUlvE1_clEvEUlN3c104HalfEE_St5arrayIPcLm2EEEEviT0_T1_:
        /* <DEDUP_REMOVED lines=18> */
[----:B---3--:R-:W-:-:S03]  /*0120*/  HADD2.F32 R4, -RZ, R11.H0_H0 ;  /* 0x2000000bff047230 */ /* 0x008fc60000004100 */
[----:B------:R-:W-:Y:S02]  /*0130*/  FMUL.FTZ R6, R6, 1.4426950216293334961 ;  /* 0x3fb8aa3b06067820 */ /* 0x000fe40000410000 */
[----:B------:R-:W-:Y:S01]  /*0140*/  FMUL.FTZ R10, R4, 1.4426950216293334961 ;  /* 0x3fb8aa3b040a7820 */ /* 0x000fe20000410000 */
[--C-:B----4-:R-:W-:Y:S01]  /*0150*/  HADD2.F32 R8, -RZ, R9.reuse.H0_H0 ;  /* 0x20000009ff087230 */ /* 0x110fe20000004100 */
[----:B------:R-:W0:Y:S01]  /*0160*/  LDC.64 R4, c[0x0][0x218] ;  /* 0x00008600ff047b82 */ /* 0x000e220000000a00 */
[----:B------:R5:W-:Y:S01]  /*0170*/  MUFU.EX2 R7, R6 ;  /* 0x0000000600077308 */ /* 0x000be20000000800 */
[----:B------:R-:W-:Y:S02]  /*0180*/  HADD2.F32 R9, -RZ, R9.H1_H1 ;  /* 0x30000009ff097230 */ /* 0x000fe40000004100 */
[----:B------:R-:W-:Y:S02]  /*0190*/  HADD2.F32 R11, -RZ, R11.H1_H1 ;  /* 0x3000000bff0b7230 */ /* 0x000fe40000004100 */
[----:B------:R-:W-:Y:S01]  /*01a0*/  FMUL.FTZ R2, R2, 1.4426950216293334961 ;  /* 0x3fb8aa3b02027820 */ /* 0x000fe20000410000 */
[----:B-----5:R-:W-:-:S02]  /*01b0*/  HADD2.F32 R6, -RZ, R12.H0_H0 ;  /* 0x2000000cff067230 */ /* 0x020fc40000004100 */
[----:B------:R-:W-:Y:S02]  /*01c0*/  HADD2.F32 R12, -RZ, R12.H1_H1 ;  /* 0x3000000cff0c7230 */ /* 0x000fe40000004100 */
[----:B------:R-:W-:Y:S01]  /*01d0*/  FMUL.FTZ R8, R8, 1.4426950216293334961 ;  /* 0x3fb8aa3b08087820 */ /* 0x000fe20000410000 */
[----:B------:R-:W-:Y:S01]  /*01e0*/  FMUL.FTZ R9, R9, 1.4426950216293334961 ;  /* 0x3fb8aa3b09097820 */ /* 0x000fe20000410000 */
[----:B------:R-:W-:Y:S01]  /*01f0*/  FMUL.FTZ R11, R11, 1.4426950216293334961 ;  /* 0x3fb8aa3b0b0b7820 */ /* 0x000fe20000410000 */
[----:B------:R-:W-:Y:S01]  /*0200*/  FMUL.FTZ R6, R6, 1.4426950216293334961 ;  /* 0x3fb8aa3b06067820 */ /* 0x000fe20000410000 */
[----:B------:R-:W-:Y:S01]  /*0210*/  FMUL.FTZ R12, R12, 1.4426950216293334961 ;  /* 0x3fb8aa3b0c0c7820 */ /* 0x000fe20000410000 */
[----:B------:R-:W1:Y:S08]  /*0220*/  MUFU.EX2 R2, R2 ;  /* 0x0000000200027308 */ /* 0x000e700000000800 */
[----:B------:R-:W-:Y:S08]  /*0230*/  MUFU.EX2 R8, R8 ;  /* 0x0000000800087308 */ /* 0x000ff00000000800 */
[----:B------:R-:W2:Y:S08]  /*0240*/  MUFU.EX2 R9, R9 ;  /* 0x0000000900097308 */ /* 0x000eb00000000800 */
[----:B------:R-:W-:Y:S08]  /*0250*/  MUFU.EX2 R10, R10 ;  /* 0x0000000a000a7308 */ /* 0x000ff00000000800 */
[----:B------:R-:W3:Y:S08]  /*0260*/  MUFU.EX2 R11, R11 ;  /* 0x0000000b000b7308 */ /* 0x000ef00000000800 */
[----:B------:R-:W-:Y:S08]  /*0270*/  MUFU.EX2 R6, R6 ;  /* 0x0000000600067308 */ /* 0x000ff00000000800 */
[----:B------:R-:W4:Y:S01]  /*0280*/  MUFU.EX2 R13, R12 ;  /* 0x0000000c000d7308 */ /* 0x000f220000000800 */
[----:B0-----:R-:W-:Y:S01]  /*0290*/  IMAD.WIDE.U32 R4, R3, 0x2, R4 ;  /* 0x0000000203047825 */ /* 0x001fe200078e0004 */
[----:B-1----:R-:W-:-:S02]  /*02a0*/  F2FP.F16.F32.PACK_AB R7, R7, R2 ;  /* 0x000000020707723e */ /* 0x002fc400000000ff */
[----:B--2---:R-:W-:Y:S02]  /*02b0*/  F2FP.F16.F32.PACK_AB R9, R9, R8 ;  /* 0x000000080909723e */ /* 0x004fe400000000ff */
[----:B---3--:R-:W-:Y:S01]  /*02c0*/  F2FP.F16.F32.PACK_AB R3, R11, R10 ;  /* 0x0000000a0b03723e */ /* 0x008fe200000000ff */
[----:B------:R-:W-:-:S05]  /*02d0*/  IMAD.WIDE R4, R0, 0x4, R4 ;  /* 0x0000000400047825 */ /* 0x000fca00078e0204 */
[----:B------:R-:W-:Y:S01]  /*02e0*/  STG.E desc[UR4][R4.64], R7 ;  /* 0x0000000704007986 */ /* 0x000fe2000c101904 */
[----:B----4-:R-:W-:-:S03]  /*02f0*/  F2FP.F16.F32.PACK_AB R13, R13, R6 ;  /* 0x000000060d0d723e */ /* 0x010fc600000000ff */
[----:B------:R-:W-:Y:S04]  /*0300*/  STG.E desc[UR4][R4.64+0x200], R9 ;  /* 0x0002000904007986 */ /* 0x000fe8000c101904 */
[----:B------:R-:W-:Y:S04]  /*0310*/  STG.E desc[UR4][R4.64+0x400], R3 ;  /* 0x0004000304007986 */ /* 0x000fe8000c101904 */
[----:B------:R-:W-:Y:S01]  /*0320*/  STG.E desc[UR4][R4.64+0x600], R13 ;  /* 0x0006000d04007986 */ /* 0x000fe2000c101904 */
[----:B------:R-:W-:Y:S05]  /*0330*/  EXIT ;  /* 0x000000000000794d */ /* 0x000fea0003800000 */
.L_x_31219:
[----:B------:R-:W0:Y:S01]  /*0340*/  S2R R22, SR_TID.X ;  /* 0x0000000000167919 */ /* 0x000e220000002100 */
[----:B------:R-:W-:Y:S02]  /*0350*/  PRMT R2, RZ, 0x7610, R2 ;  /* 0x00007610ff027816 */ /* 0x000fe40000000002 */
[----:B0-----:R-:W-:Y:S01]  /*0360*/  ISETP.GE.AND P0, PT, R22, R5, PT ;  /* 0x000000051600720c */ /* 0x001fe20003f06270 */
[----:B------:R-:W-:-:S12]  /*0370*/  IMAD.MOV.U32 R0, RZ, RZ, R22 ;  /* 0x000000ffff007224 */ /* 0x000fd800078e0016 */
[----:B------:R-:W-:Y:S01]  /*0380*/  @!P0 IADD3 R0, R22, 0x80, RZ ;  /* 0x0000008016008810 */ /* 0x000fe20007ffe0ff */
[----:B------:R-:W0:Y:S03]  /*0390*/  @!P0 LDC.64 R18, c[0x0][0x220] ;  /* 0x00008800ff128b82 */ /* 0x000e260000000a00 */
[----:B------:R-:W-:-:S13]  /*03a0*/  ISETP.GE.AND P5, PT, R0, R5, PT ;  /* 0x000000050000720c */ /* 0x000fda0003fa6270 */
[----:B------:R-:W-:Y:S01]  /*03b0*/  @!P5 IMAD.IADD R15, R3, 0x1, R0 ;  /* 0x00000001030fd824 */ /* 0x000fe200078e0200 */
[----:B------:R-:W-:Y:S01]  /*03c0*/  @!P5 IADD3 R0, R0, 0x80, RZ ;  /* 0x000000800000d810 */ /* 0x000fe20007ffe0ff */
[----:B------:R-:W1:Y:S03]  /*03d0*/  @!P5 LDC.64 R12, c[0x0][0x220] ;  /* 0x00008800ff0cdb82 */ /* 0x000e660000000a00 */
        /* <DEDUP_REMOVED lines=9> */
[----:B------:R-:W-:Y:S01]  /*0470*/  @!P1 IADD3 R0, R0, 0x80, RZ ;  /* 0x0000008000009810 */ /* 0x000fe20007ffe0ff */
[----:B------:R-:W4:Y:S03]  /*0480*/  @!P1 LDC.64 R16, c[0x0][0x220] ;  /* 0x00008800ff109b82 */ /* 0x000f260000000a00 */
[----:B------:R-:W-:Y:S01]  /*0490*/  ISETP.GE.AND P2, PT, R0, R5, PT ;  /* 0x000000050000720c */ /* 0x000fe20003f46270 */
[----:B--2---:R-:W-:-:S04]  /*04a0*/  @!P6 IMAD.WIDE.U32 R20, R29, 0x2, R20 ;  /* 0x000000021d14e825 */ /* 0x004fc800078e0014 */
[C---:B------:R-:W-:Y:S01]  /*04b0*/  @!P0 IMAD.IADD R29, R3.reuse, 0x1, R22 ;  /* 0x00000001031d8824 */ /* 0x040fe200078e0216 */
[----:B------:R2:W5:Y:S07]  /*04c0*/  @!P6 LDG.E.U16 R2, desc[UR4][R20.64] ;  /* 0x000000041402e981 */ /* 0x00056e000c1e1500 */
[----:B------:R-:W-:Y:S01]  /*04d0*/  @!P2 IMAD.IADD R23, R3, 0x1, R0 ;  /* 0x000000010317a824 */ /* 0x000fe200078e0200 */
[----:B------:R-:W-:Y:S01]  /*04e0*/  @!P2 IADD3 R0, R0, 0x80, RZ ;  /* 0x000000800000a810 */ /* 0x000fe20007ffe0ff */
[----:B------:R-:W2:Y:S03]  /*04f0*/  @!P2 LDC.64 R14, c[0x0][0x220] ;  /* 0x00008800ff0eab82 */ /* 0x000ea60000000a00 */
[----:B------:R-:W-:-:S13]  /*0500*/  ISETP.GE.AND P3, PT, R0, R5, PT ;  /* 0x000000050000720c */ /* 0x000fda0003f66270 */
[----:B------:R-:W-:Y:S01]  /*0510*/  @!P3 IMAD.IADD R27, R3, 0x1, R0 ;  /* 0x00000001031bb824 */ /* 0x000fe200078e0200 */
[----:B------:R-:W-:Y:S01]  /*0520*/  @!P3 IADD3 R0, R0, 0x80, RZ ;  /* 0x000000800000b810 */ /* 0x000fe20007ffe0ff */
[----:B0-----:R-:W-:Y:S01]  /*0530*/  @!P0 IMAD.WIDE.U32 R18, R29, 0x2, R18 ;  /* 0x000000021d128825 */ /* 0x001fe200078e0012 */
[----:B-1----:R-:W0:Y:S02]  /*0540*/  @!P3 LDC.64 R12, c[0x0][0x220] ;  /* 0x00008800ff0cbb82 */ /* 0x002e240000000a00 */
[----:B------:R-:W-:Y:S01]  /*0550*/  ISETP.GE.AND P4, PT, R0, R5, PT ;  /* 0x000000050000720c */ /* 0x000fe20003f86270 */
[----:B----4-:R-:W-:-:S12]  /*0560*/  @!P1 IMAD.WIDE.U32 R16, R25, 0x2, R16 ;  /* 0x0000000219109825 */ /* 0x010fd800078e0010 */
[----:B------:R-:W-:Y:S01]  /*0570*/  @!P4 IADD3 R29, R3, R0, RZ ;  /* 0x00000000031dc210 */ /* 0x000fe20007ffe0ff */
[----:B------:R-:W-:Y:S01]  /*0580*/  @!P4 VIADD R0, R0, 0x80 ;  /* 0x000000800000c836 */ /* 0x000fe20000000000 */
[----:B--2---:R-:W1:Y:S04]  /*0590*/  @!P4 LDC.64 R20, c[0x0][0x220] ;  /* 0x00008800ff14cb82 */ /* 0x004e680000000a00 */
[----:B------:R-:W-:Y:S02]  /*05a0*/  ISETP.GE.AND P5, PT, R0, R5, PT ;  /* 0x000000050000720c */ /* 0x000fe40003fa6270 */
[----:B------:R-:W-:-:S06]  /*05b0*/  PRMT R25, RZ, 0x7610, R25 ;  /* 0x00007610ff197816 */ /* 0x000fcc0000000019 */
[----:B------:R2:W4:Y:S01]  /*05c0*/  @!P1 LDG.E.U16 R25, desc[UR4][R16.64] ;  /* 0x0000000410199981 */ /* 0x000522000c1e1500 */
[----:B------:R-:W-:-:S06]  /*05d0*/  PRMT R28, RZ, 0x7610, R28 ;  /* 0x00007610ff1c7816 */ /* 0x000fcc000000001c */
[----:B------:R0:W4:Y:S01]  /*05e0*/  @!P0 LDG.E.U16 R28, desc[UR4][R18.64] ;  /* 0x00000004121c8981 */ /* 0x000122000c1e1500 */
[----:B--2---:R-:W2:Y:S01]  /*05f0*/  @!P5 LDC.64 R16, c[0x0][0x220] ;  /* 0x00008800ff10db82 */ /* 0x004ea20000000a00 */
[----:B0-----:R-:W-:Y:S01]  /*0600*/  @!P3 IMAD.WIDE.U32 R12, R27, 0x2, R12 ;  /* 0x000000021b0cb825 */ /* 0x001fe200078e000c */
[----:B------:R-:W-:-:S03]  /*0610*/  @!P5 IADD3 R27, R3, R0, RZ ;  /* 0x00000000031bd210 */ /* 0x000fc60007ffe0ff */
[----:B------:R-:W-:Y:S01]  /*0620*/  @!P2 IMAD.WIDE.U32 R14, R23, 0x2, R14 ;  /* 0x00000002170ea825 */ /* 0x000fe200078e000e */
[----:B------:R-:W-:Y:S02]  /*0630*/  PRMT R23, RZ, 0x7610, R23 ;  /* 0x00007610ff177816 */ /* 0x000fe40000000017 */
[----:B------:R-:W-:Y:S01]  /*0640*/  PRMT R18, RZ, 0x7610, R18 ;  /* 0x00007610ff127816 */ /* 0x000fe20000000012 */
[----:B-1----:R-:W-:Y:S01]  /*0650*/  @!P4 IMAD.WIDE.U32 R20, R29, 0x2, R20 ;  /* 0x000000021d14c825 */ /* 0x002fe200078e0014 */
[----:B------:R-:W-:Y:S02]  /*0660*/  PRMT R19, RZ, 0x7610, R19 ;  /* 0x00007610ff137816 */ /* 0x000fe40000000013 */
[----:B------:R-:W4:Y:S04]  /*0670*/  @!P2 LDG.E.U16 R23, desc[UR4][R14.64] ;  /* 0x000000040e17a981 */ /* 0x000f28000c1e1500 */
[----:B------:R-:W4:Y:S04]  /*0680*/  @!P3 LDG.E.U16 R18, desc[UR4][R12.64] ;  /* 0x000000040c12b981 */ /* 0x000f28000c1e1500 */
[----:B------:R-:W4:Y:S01]  /*0690*/  @!P4 LDG.E.U16 R19, desc[UR4][R20.64] ;  /* 0x000000041413c981 */ /* 0x000f22000c1e1500 */
[----:B--2---:R-:W-:Y:S01]  /*06a0*/  @!P5 IMAD.WIDE.U32 R16, R27, 0x2, R16 ;  /* 0x000000021b10d825 */ /* 0x004fe200078e0010 */
[----:B------:R-:W-:-:S06]  /*06b0*/  PRMT R27, RZ, 0x7610, R27 ;  /* 0x00007610ff1b7816 */ /* 0x000fcc000000001b */
[----:B------:R0:W2:Y:S01]  /*06c0*/  @!P5 LDG.E.U16 R27, desc[UR4][R16.64] ;  /* 0x00000004101bd981 */ /* 0x0000a2000c1e1500 */
[----:B------:R-:W-:-:S04]  /*06d0*/  IADD3 R0, R22, 0x100, RZ ;  /* 0x0000010016007810 */ /* 0x000fc80007ffe0ff */
[-C--:B------:R-:W-:Y:S01]  /*06e0*/  ISETP.GE.AND P5, PT, R0, R5.reuse, PT ;  /* 0x000000050000720c */ /* 0x080fe20003fa6270 */
[C---:B0-----:R-:W-:Y:S01]  /*06f0*/  VIADD R16, R22.reuse, 0x280 ;  /* 0x0000028016107836 */ /* 0x041fe20000000000 */
[C---:B------:R-:W-:Y:S01]  /*0700*/  IADD3 R14, R22.reuse, 0x200, RZ ;  /* 0x00000200160e7810 */ /* 0x040fe20007ffe0ff */
[C---:B------:R-:W-:Y:S01]  /*0710*/  VIADD R0, R22.reuse, 0x80 ;  /* 0x0000008016007836 */ /* 0x040fe20000000000 */
[----:B------:R-:W-:Y:S02]  /*0720*/  IADD3 R20, R22, 0x380, RZ ;  /* 0x0000038016147810 */ /* 0x000fe40007ffe0ff */
[-C--:B------:R-:W-:Y:S02]  /*0730*/  ISETP.GE.AND P4, PT, R16, R5.reuse, PT ;  /* 0x000000051000720c */ /* 0x080fe40003f86270 */
[----:B------:R-:W-:Y:S02]  /*0740*/  IADD3 R16, R22, 0x300, RZ ;  /* 0x0000030016107810 */ /* 0x000fe40007ffe0ff */
[----:B------:R-:W-:-:S02]  /*0750*/  ISETP.GE.AND P1, PT, R0, R5, PT ;  /* 0x000000050000720c */ /* 0x000fc40003f26270 */
[-C--:B------:R-:W-:Y:S02]  /*0760*/  ISETP.GE.AND P3, PT, R14, R5.reuse, PT ;  /* 0x000000050e00720c */ /* 0x080fe40003f66270 */
[----:B------:R-:W-:Y:S01]  /*0770*/  ISETP.GE.AND P6, PT, R16, R5, PT ;  /* 0x000000051000720c */ /* 0x000fe20003fc6270 */
[----:B------:R-:W-:Y:S01]  /*0780*/  @!P0 IMAD.IADD R21, R3, 0x1, R22 ;  /* 0x0000000103158824 */ /* 0x000fe200078e0216 */
[----:B------:R-:W-:Y:S04]  /*0790*/  BSSY B0, `(.L_x_31220) ;  /* 0x0000054000007945 */ /* 0x000fe80003800000 */
[----:B------:R-:W-:Y:S01]  /*07a0*/  BSSY B1, `(.L_x_31221) ;  /* 0x000004c000017945 */ /* 0x000fe20003800000 */
[----:B-----5:R-:W-:-:S05]  /*07b0*/  @!P5 HADD2.F32 R2, -RZ, R2.H0_H0 ;  /* 0x20000002ff02d230 */ /* 0x020fca0000004100 */
[----:B------:R-:W-:-:S06]  /*07c0*/  @!P5 FMUL.FTZ R12, R2, 1.4426950216293334961 ;  /* 0x3fb8aa3b020cd820 */ /* 0x000fcc0000410000 */
[----:B------:R-:W0:Y:S01]  /*07d0*/  @!P5 MUFU.EX2 R12, R12 ;  /* 0x0000000c000cd308 */ /* 0x000e220000000800 */
[----:B------:R-:W-:-:S04]  /*07e0*/  IADD3 R2, R22, 0x180, RZ ;  /* 0x0000018016027810 */ /* 0x000fc80007ffe0ff */
[-C--:B------:R-:W-:Y:S02]  /*07f0*/  ISETP.GE.AND P2, PT, R2, R5.reuse, PT ;  /* 0x000000050200720c */ /* 0x080fe40003f46270 */
[----:B0-----:R-:W-:Y:S02]  /*0800*/  @!P5 F2FP.F16.F32.PACK_AB R4, RZ, R12 ;  /* 0x0000000cff04d23e */ /* 0x001fe400000000ff */
[----:B------:R-:W0:Y:S01]  /*0810*/  @!P0 LDC.64 R12, c[0x0][0x218] ;  /* 0x00008600ff0c8b82 */ /* 0x000e220000000a00 */
[----:B------:R-:W-:Y:S01]  /*0820*/  ISETP.GE.AND P5, PT, R20, R5, PT ;  /* 0x000000051400720c */ /* 0x000fe20003fa6270 */
[----:B---3--:R-:W-:Y:S02]  /*0830*/  @!P1 HADD2.F32 R26, -RZ, R26.H0_H0 ;  /* 0x2000001aff1a9230 */ /* 0x008fe40000004100 */
[----:B----4-:R-:W-:-:S05]  /*0840*/  @!P0 HADD2.F32 R28, -RZ, R28.H0_H0 ;  /* 0x2000001cff1c8230 */ /* 0x010fca0000004100 */
[----:B------:R-:W-:-:S06]  /*0850*/  @!P0 FMUL.FTZ R2, R28, 1.4426950216293334961 ;  /* 0x3fb8aa3b1c028820 */ /* 0x000fcc0000410000 */
[----:B------:R-:W1:Y:S01]  /*0860*/  @!P0 MUFU.EX2 R2, R2 ;  /* 0x0000000200028308 */ /* 0x000e620000000800 */
[----:B------:R-:W-:Y:S02]  /*0870*/  @!P2 HADD2.F32 R25, -RZ, R25.H0_H0 ;  /* 0x20000019ff19a230 */ /* 0x000fe40000004100 */
[----:B------:R-:W-:Y:S02]  /*0880*/  @!P3 HADD2.F32 R23, -RZ, R23.H0_H0 ;  /* 0x20000017ff17b230 */ /* 0x000fe40000004100 */
[----:B------:R-:W-:Y:S02]  /*0890*/  @!P4 HADD2.F32 R18, -RZ, R18.H0_H0 ;  /* 0x20000012ff12c230 */ /* 0x000fe40000004100 */
[----:B------:R-:W-:Y:S02]  /*08a0*/  @!P6 HADD2.F32 R19, -RZ, R19.H0_H0 ;  /* 0x20000013ff13e230 */ /* 0x000fe40000004100 */
[----:B------:R-:W-:Y:S01]  /*08b0*/  @!P1 FMUL.FTZ R14, R26, 1.4426950216293334961 ;  /* 0x3fb8aa3b1a0e9820 */ /* 0x000fe20000410000 */
[----:B------:R-:W-:Y:S01]  /*08c0*/  @!P2 FMUL.FTZ R15, R25, 1.4426950216293334961 ;  /* 0x3fb8aa3b190fa820 */ /* 0x000fe20000410000 */
[----:B------:R-:W-:Y:S01]  /*08d0*/  @!P3 FMUL.FTZ R16, R23, 1.4426950216293334961 ;  /* 0x3fb8aa3b1710b820 */ /* 0x000fe20000410000 */
[----:B------:R-:W-:Y:S01]  /*08e0*/  @!P4 FMUL.FTZ R17, R18, 1.4426950216293334961 ;  /* 0x3fb8aa3b1211c820 */ /* 0x000fe20000410000 */
[----:B------:R-:W-:Y:S01]  /*08f0*/  @!P6 FMUL.FTZ R19, R19, 1.4426950216293334961 ;  /* 0x3fb8aa3b1313e820 */ /* 0x000fe20000410000 */
[----:B--2---:R-:W-:Y:S01]  /*0900*/  @!P5 HADD2.F32 R27, -RZ, R27.H0_H0 ;  /* 0x2000001bff1bd230 */ /* 0x004fe20000004100 */
[----:B-1----:R-:W-:Y:S01]  /*0910*/  @!P0 F2FP.F16.F32.PACK_AB R24, RZ, R2 ;  /* 0x00000002ff18823e */ /* 0x002fe200000000ff */
[----:B0-----:R-:W-:-:S04]  /*0920*/  @!P0 IMAD.WIDE.U32 R12, R21, 0x2, R12 ;  /* 0x00000002150c8825 */ /* 0x001fc800078e000c */
[----:B------:R-:W-:Y:S01]  /*0930*/  @!P5 FMUL.FTZ R27, R27, 1.4426950216293334961 ;  /* 0x3fb8aa3b1b1bd820 */ /* 0x000fe20000410000 */
[----:B------:R-:W-:Y:S01]  /*0940*/  @!P0 MOV R22, R0 ;  /* 0x0000000000168202 */ /* 0x000fe20000000f00 */
[----:B------:R-:W0:Y:S01]  /*0950*/  @!P1 MUFU.EX2 R14, R14 ;  /* 0x0000000e000e9308 */ /* 0x000e220000000800 */
[----:B------:R1:W-:Y:S02]  /*0960*/  @!P0 STG.E.U16 desc[UR4][R12.64], R24 ;  /* 0x000000180c008986 */ /* 0x0003e4000c101504 */
[----:B------:R-:W-:-:S05]  /*0970*/  ISETP.GE.AND P0, PT, R22, R5, PT ;  /* 0x000000051600720c */ /* 0x000fca0003f06270 */
[----:B------:R-:W2:Y:S08]  /*0980*/  @!P2 MUFU.EX2 R15, R15 ;  /* 0x0000000f000fa308 */ /* 0x000eb00000000800 */
[----:B------:R-:W3:Y:S08]  /*0990*/  @!P3 MUFU.EX2 R16, R16 ;  /* 0x000000100010b308 */ /* 0x000ef00000000800 */
[----:B------:R-:W4:Y:S08]  /*09a0*/  @!P4 MUFU.EX2 R17, R17 ;  /* 0x000000110011c308 */ /* 0x000f300000000800 */
[----:B------:R-:W5:Y:S08]  /*09b0*/  @!P6 MUFU.EX2 R19, R19 ;  /* 0x000000130013e308 */ /* 0x000f700000000800 */
[----:B------:R-:W1:Y:S01]  /*09c0*/  @!P5 MUFU.EX2 R27, R27 ;  /* 0x0000001b001bd308 */ /* 0x000e620000000800 */
[----:B0-----:R-:W-:-:S02]  /*09d0*/  @!P1 F2FP.F16.F32.PACK_AB R6, RZ, R14 ;  /* 0x0000000eff06923e */ /* 0x001fc400000000ff */
[----:B--2---:R-:W-:Y:S02]  /*09e0*/  @!P2 F2FP.F16.F32.PACK_AB R7, RZ, R15 ;  /* 0x0000000fff07a23e */ /* 0x004fe400000000ff */
[----:B---3--:R-:W-:Y:S02]  /*09f0*/  @!P3 F2FP.F16.F32.PACK_AB R8, RZ, R16 ;  /* 0x00000010ff08b23e */ /* 0x008fe400000000ff */
[----:B----4-:R-:W-:Y:S02]  /*0a00*/  @!P4 F2FP.F16.F32.PACK_AB R9, RZ, R17 ;  /* 0x00000011ff09c23e */ /* 0x010fe400000000ff */
[----:B-----5:R-:W-:Y:S02]  /*0a10*/  @!P6 F2FP.F16.F32.PACK_AB R10, RZ, R19 ;  /* 0x00000013ff0ae23e */ /* 0x020fe400000000ff */
[----:B-1----:R-:W-:Y:S01]  /*0a20*/  @!P5 F2FP.F16.F32.PACK_AB R11, RZ, R27 ;  /* 0x0000001bff0bd23e */ /* 0x002fe200000000ff */
        /* <DEDUP_REMOVED lines=13> */
.L_x_31222:
[----:B------:R-:W-:-:S13]  /*0b00*/  ISETP.GE.AND P0, PT, R22, R5, PT ;  /* 0x000000051600720c */ /* 0x000fda0003f06270 */
[----:B------:R-:W-:Y:S05]  /*0b10*/  @P0 BRA `(.L_x_31224) ;  /* 0x0000000000300947 */ /* 0x000fea0003800000 */
[----:B0-----:R-:W0:Y:S01]  /*0b20*/  LDC.64 R12, c[0x0][0x218] ;  /* 0x00008600ff0c7b82 */ /* 0x001e220000000a00 */
[----:B------:R-:W-:Y:S01]  /*0b30*/  IMAD.IADD R15, R3, 0x1, R22 ;  /* 0x00000001030f7824 */ /* 0x000fe200078e0216 */
[----:B------:R-:W-:-:S03]  /*0b40*/  IADD3 R22, R22, 0x80, RZ ;  /* 0x0000008016167810 */ /* 0x000fc60007ffe0ff */
[----:B0-----:R-:W-:-:S05]  /*0b50*/  IMAD.WIDE.U32 R12, R15, 0x2, R12 ;  /* 0x000000020f0c7825 */ /* 0x001fca00078e000c */
[----:B------:R1:W-:Y:S02]  /*0b60*/  STG.E.U16 desc[UR4][R12.64], R7 ;  /* 0x000000070c007986 */ /* 0x0003e4000c101504 */
.L_x_31223:
[----:B------:R-:W-:-:S13]  /*0b70*/  ISETP.GE.AND P0, PT, R22, R5, PT ;  /* 0x000000051600720c */ /* 0x000fda0003f06270 */
[----:B------:R-:W-:Y:S05]  /*0b80*/  @P0 BRA `(.L_x_31225) ;  /* 0x0000000000340947 */ /* 0x000fea0003800000 */
[----:B01----:R-:W0:Y:S01]  /*0b90*/  LDC.64 R6, c[0x0][0x218] ;  /* 0x00008600ff067b82 */ /* 0x003e220000000a00 */
[----:B------:R-:W-:Y:S01]  /*0ba0*/  IADD3 R13, R3, R22, RZ ;  /* 0x00000016030d7210 */ /* 0x000fe20007ffe0ff */
[----:B------:R-:W-:-:S04]  /*0bb0*/  VIADD R22, R22, 0x80 ;  /* 0x0000008016167836 */ /* 0x000fc80000000000 */
[----:B0-----:R-:W-:-:S05]  /*0bc0*/  IMAD.WIDE.U32 R6, R13, 0x2, R6 ;  /* 0x000000020d067825 */ /* 0x001fca00078e0006 */
[----:B------:R1:W-:Y:S02]  /*0bd0*/  STG.E.U16 desc[UR4][R6.64], R8 ;  /* 0x0000000806007986 */ /* 0x0003e4000c101504 */
.L_x_31224:
[----:B------:R-:W-:-:S13]  /*0be0*/  ISETP.GE.AND P0, PT, R22, R5, PT ;  /* 0x000000051600720c */ /* 0x000fda0003f06270 */
[----:B------:R-:W-:Y:S05]  /*0bf0*/  @P0 BREAK B1 ;  /* 0x0000000000010942 */ /* 0x000fea0003800000 */
[----:B------:R-:W-:Y:S05]  /*0c00*/  @P0 BRA `(.L_x_31226) ;  /* 0x0000000000300947 */ /* 0x000fea0003800000 */
[----:B-1----:R-:W1:Y:S01]  /*0c10*/  LDC.64 R6, c[0x0][0x218] ;  /* 0x00008600ff067b82 */ /* 0x002e620000000a00 */
[----:B0-----:R-:W-:Y:S02]  /*0c20*/  IADD3 R13, R3, R22, RZ ;  /* 0x00000016030d7210 */ /* 0x001fe40007ffe0ff */
[----:B------:R-:W-:-:S03]  /*0c30*/  IADD3 R22, R22, 0x80, RZ ;  /* 0x0000008016167810 */ /* 0x000fc60007ffe0ff */
[----:B-1----:R-:W-:-:S05]  /*0c40*/  IMAD.WIDE.U32 R6, R13, 0x2, R6 ;  /* 0x000000020d067825 */ /* 0x002fca00078e0006 */
[----:B------:R2:W-:Y:S02]  /*0c50*/  STG.E.U16 desc[UR4][R6.64], R9 ;  /* 0x0000000906007986 */ /* 0x0005e4000c101504 */
.L_x_31225:
[----:B------:R-:W-:Y:S05]  /*0c60*/  BSYNC B1 ;  /* 0x0000000000017941 */ /* 0x000fea0003800000 */
.L_x_31221:
[----:B------:R-:W-:-:S13]  /*0c70*/  ISETP.GE.AND P0, PT, R22, R5, PT ;  /* 0x000000051600720c */ /* 0x000fda0003f06270 */
[----:B012---:R-:W0:Y:S01]  /*0c80*/  @!P0 LDC.64 R6, c[0x0][0x218] ;  /* 0x00008600ff068b82 */ /* 0x007e220000000a00 */
[----:B------:R-:W-:Y:S01]  /*0c90*/  @!P0 IMAD.IADD R9, R3, 0x1, R22 ;  /* 0x0000000103098824 */ /* 0x000fe200078e0216 */
[----:B------:R-:W-:-:S03]  /*0ca0*/  @!P0 IADD3 R22, R22, 0x80, RZ ;  /* 0x0000008016168810 */ /* 0x000fc60007ffe0ff */
[----:B0-----:R-:W-:-:S05]  /*0cb0*/  @!P0 IMAD.WIDE.U32 R6, R9, 0x2, R6 ;  /* 0x0000000209068825 */ /* 0x001fca00078e0006 */
[----:B------:R2:W-:Y:S02]  /*0cc0*/  @!P0 STG.E.U16 desc[UR4][R6.64], R10 ;  /* 0x0000000a06008986 */ /* 0x0005e4000c101504 */
.L_x_31226:
[----:B------:R-:W-:Y:S05]  /*0cd0*/  BSYNC B0 ;  /* 0x0000000000007941 */ /* 0x000fea0003800000 */
.L_x_31220:
        /* <DEDUP_REMOVED lines=8> */
.L_x_31227:
        /* <DEDUP_REMOVED lines=10> */
.L_x_36456:


//--------------------- .text._ZN2at6native29vectorized_elementwise_kernelILi4EZZZNS0_15exp_kernel_cudaERNS_18TensorIteratorBaseEENKUlvE0_clEvENKUlvE1_clEvEUlN3c104HalfEE_St5arrayIPcLm2EEEEviT0_T1_ --------------------------
	.section	.text._ZN2at6native29vectorized_elementwise_kernelILi4EZZZNS0_15exp_kernel_cudaERNS_18TensorIteratorBaseEENKUlvE0_clEvENKUlvE1_clEvEUlN3c104HalfEE_St5arrayIPcLm2EEEEviT0_T1_,"ax",@progbits
	.align	128
        .global         _ZN2at6native29vectorized_elementwise_kernelILi4EZZZNS0_15exp_kernel_cudaERNS_18TensorIteratorBaseEENKUlvE0_clEvENKUlvE1_clEvEUlN3c104HalfEE_St5arrayIPcLm2EEEEviT0_T1_
        .type           _ZN2at6native29vectorized_elementwise_kernelILi4EZZZNS0_15exp_kernel_cudaERNS_18TensorIteratorBaseEENKUlvE0_clEvENKUlvE1_clEvEUlN3c104HalfEE_St5arrayIPcLm2EEEEviT0_T1_,@function
        .size           _ZN2at6native29vectorized_elementwise_kernelILi4EZZZNS0_15exp_kernel_cudaERNS_18TensorIteratorBaseEENKUlvE0_clEvENKUlvE1_clEvEUlN3c104HalfEE_St5arrayIPcLm2EEEEviT0_T1_,(.L_x_36457 - _ZN2at6native29vectorized_elementwise_kernelILi4EZZZNS0_15exp_kernel_cudaERNS_18TensorIteratorBaseEENKUlvE0_clEvENKUlvE1_clEvEUlN3c104HalfEE_St5arrayIPcLm2EEEEviT0_T1_)
        .other          _ZN2at6native29vectorized_elementwise_kernelILi4EZZZNS0_15exp_kernel_cudaERNS_18TensorIteratorBaseEENKUlvE0_clEvENKUlvE1_clEvEUlN3c104HalfEE_St5arrayIPcLm2EEEEviT0_T1_,@"STO_CUDA_ENTRY STV_DEFAULT"
_ZN2at6native29vectorized_elementwise_kernelILi4EZZZNS0_15exp_kernel_cudaERNS_18TensorIteratorBaseEENKUlvE0_clEvENKUlvE1_clEvEUlN3c104HalfEE_St5arrayIPcLm2EEEEviT0_T1_:
.text._ZN2at6native29vectorized_elementwise_kernelILi4EZZZNS0_15exp_kernel_cudaERNS_18TensorIteratorBaseEENKUlvE0_clEvENKUlvE1_clEvEUlN3c104HalfEE_St5arrayIPcLm2EEEEviT0_T1_:
        /* <DEDUP_REMOVED lines=14> */
[--C-:B--2---:R-:W-:Y:S02]  /*00e0*/  HADD2.F32 R8, -RZ, R10.reuse.H1_H1 ;  /* 0x3000000aff087230 */ /* 0x104fe40000004100 */
[----:B------:R-:W-:Y:S02]  /*00f0*/  HADD2.F32 R2, -RZ, R10.H0_H0 ;  /* 0x2000000aff027230 */ /* 0x000fe40000004100 */
[----:B---3--:R-:W-:Y:S02]  /*0100*/  HADD2.F32 R6, -RZ, R4.H0_H0 ;  /* 0x20000004ff067230 */ /* 0x008fe40000004100 */
[----:B------:R-:W-:Y:S01]  /*0110*/  FMUL.FTZ R8, R8, 1.4426950216293334961 ;  /* 0x3fb8aa3b08087820 */ /* 0x000fe20000410000 */
[----:B------:R-:W-:-:S02]  /*0120*/  HADD2.F32 R10, -RZ, R11.H0_H0 ;  /* 0x2000000bff0a7230 */ /* 0x000fc40000004100 */
[----:B------:R-:W-:Y:S01]  /*0130*/  FMUL.FTZ R2, R2, 1.4426950216293334961 ;  /* 0x3fb8aa3b02027820 */ /* 0x000fe20000410000 */
[----:B------:R-:W-:Y:S02]  /*0140*/  HADD2.F32 R11, -RZ, R11.H1_H1 ;  /* 0x3000000bff0b7230 */ /* 0x000fe40000004100 */
[----:B------:R-:W-:Y:S01]  /*0150*/  FMUL.FTZ R12, R6, 1.4426950216293334961 ;  /* 0x3fb8aa3b060c7820 */ /* 0x000fe20000410000 */
[----:B------:R0:W-:Y:S01]  /*0160*/  MUFU.EX2 R9, R8 ;  /* 0x0000000800097308 */ /* 0x0001e20000000800 */
[----:B------:R-:W1:Y:S01]  /*0170*/  LDC.64 R6, c[0x0][0x218] ;  /* 0x00008600ff067b82 */ /* 0x000e620000000a00 */
[----:B------:R-:W-:Y:S02]  /*0180*/  HADD2.F32 R4, -RZ, R4.H1_H1 ;  /* 0x30000004ff047230 */ /* 0x000fe40000004100 */
[----:B------:R-:W-:Y:S01]  /*0190*/  FMUL.FTZ R10, R10, 1.4426950216293334961 ;  /* 0x3fb8aa3b0a0a7820 */ /* 0x000fe20000410000 */
[----:B------:R-:W-:Y:S02]  /*01a0*/  FMUL.FTZ R11, R11, 1.4426950216293334961 ;  /* 0x3fb8aa3b0b0b7820 */ /* 0x000fe40000410000 */
[----:B------:R-:W-:Y:S01]  /*01b0*/  FMUL.FTZ R4, R4, 1.4426950216293334961 ;  /* 0x3fb8aa3b04047820 */ /* 0x000fe20000410000 */
[----:B------:R-:W-:Y:S01]  /*01c0*/  MUFU.EX2 R12, R12 ;  /* 0x0000000c000c7308 */ /* 0x000fe20000000800 */
[----:B0-----:R-:W-:-:S02]  /*01d0*/  HADD2.F32 R8, -RZ, R5.H0_H0 ;  /* 0x20000005ff087230 */ /* 0x001fc40000004100 */
[----:B------:R-:W-:-:S03]  /*01e0*/  HADD2.F32 R5, -RZ, R5.H1_H1 ;  /* 0x30000005ff057230 */ /* 0x000fc60000004100 */
[----:B------:R-:W-:Y:S02]  /*01f0*/  FMUL.FTZ R8, R8, 1.4426950216293334961 ;  /* 0x3fb8aa3b08087820 */ /* 0x000fe40000410000 */
[----:B------:R-:W-:Y:S01]  /*0200*/  FMUL.FTZ R5, R5, 1.4426950216293334961 ;  /* 0x3fb8aa3b05057820 */ /* 0x000fe20000410000 */
[----:B------:R-:W0:Y:S08]  /*0210*/  MUFU.EX2 R13, R4 ;  /* 0x00000004000d7308 */ /* 0x000e300000000800 */
[----:B------:R-:W2:Y:S01]  /*0220*/  MUFU.EX2 R2, R2 ;  /* 0x0000000200027308 */ /* 0x000ea20000000800 */
[----:B-1----:R-:W-:-:S04]  /*0230*/  IMAD.WIDE.U32 R6, R3, 0x2, R6 ;  /* 0x0000000203067825 */ /* 0x002fc800078e0006 */
[----:B------:R-:W-:-:S03]  /*0240*/  IMAD.WIDE R6, R0, 0x8, R6 ;  /* 0x0000000800067825 */ /* 0x000fc600078e0206 */
[----:B------:R-:W-:Y:S01]  /*0250*/  MUFU.EX2 R10, R10 ;  /* 0x0000000a000a7308 */ /* 0x000fe20000000800 */
[----:B0-----:R-:W-:-:S07]  /*0260*/  F2FP.F16.F32.PACK_AB R12, R13, R12 ;  /* 0x0000000c0d0c723e */ /* 0x001fce00000000ff */
[----:B------:R-:W0:Y:S01]  /*0270*/  MUFU.EX2 R11, R11 ;  /* 0x0000000b000b7308 */ /* 0x000e220000000800 */
[----:B--2---:R-:W-:-:S07]  /*0280*/  F2FP.F16.F32.PACK_AB R2, R9, R2 ;  /* 0x000000020902723e */ /* 0x004fce00000000ff */
[----:B------:R-:W-:Y:S08]  /*0290*/  MUFU.EX2 R8, R8 ;  /* 0x0000000800087308 */ /* 0x000ff00000000800 */
[----:B------:R-:W1:Y:S01]  /*02a0*/  MUFU.EX2 R5, R5 ;  /* 0x0000000500057308 */ /* 0x000e620000000800 */
[----:B0-----:R-:W-:-:S05]  /*02b0*/  F2FP.F16.F32.PACK_AB R3, R11, R10 ;  /* 0x0000000a0b03723e */ /* 0x001fca00000000ff */
[----:B------:R-:W-:Y:S01]  /*02c0*/  STG.E.64 desc[UR4][R6.64], R2 ;  /* 0x0000000206007986 */ /* 0x000fe2000c101b04 */
[----:B-1----:R-:W-:-:S05]  /*02d0*/  F2FP.F16.F32.PACK_AB R13, R5, R8 ;  /* 0x00000008050d723e */ /* 0x002fca00000000ff */
[----:B------:R-:W-:Y:S01]  /*02e0*/  STG.E.64 desc[UR4][R6.64+0x400], R12 ;  /* 0x0004000c06007986 */ /* 0x000fe2000c101b04 */
[----:B------:R-:W-:Y:S05]  /*02f0*/  EXIT ;  /* 0x000000000000794d */ /* 0x000fea0003800000 */
.L_x_31228:
        /* <DEDUP_REMOVED lines=124> */
.L_x_31231:
[----:B------:R-:W-:-:S13]  /*0ac0*/  ISETP.GE.AND P0, PT, R22, R5, PT ;  /* 0x000000051600720c */ /* 0x000fda0003f06270 */
[----:B------:R-:W-:Y:S05]  /*0ad0*/  @P0 BRA `(.L_x_31233) ;  /* 0x0000000000300947 */ /* 0x000fea0003800000 */
[----:B0-----:R-:W0:Y:S01]  /*0ae0*/  LDC.64 R12, c[0x0][0x218] ;  /* 0x00008600ff0c7b82 */ /* 0x001e220000000a00 */
[----:B------:R-:W-:Y:S01]  /*0af0*/  IMAD.IADD R15, R3, 0x1, R22 ;  /* 0x00000001030f7824 */ /* 0x000fe200078e0216 */
[----:B------:R-:W-:-:S03]  /*0b00*/  IADD3 R22, R22, 0x80, RZ ;  /* 0x0000008016167810 */ /* 0x000fc60007ffe0ff */
[----:B0-----:R-:W-:-:S05]  /*0b10*/  IMAD.WIDE.U32 R12, R15, 0x2, R12 ;  /* 0x000000020f0c7825 */ /* 0x001fca00078e000c */
[----:B------:R1:W-:Y:S02]  /*0b20*/  STG.E.U16 desc[UR4][R12.64], R7 ;  /* 0x000000070c007986 */ /* 0x0003e4000c101504 */
.L_x_31232:
[----:B------:R-:W-:-:S13]  /*0b30*/  ISETP.GE.AND P0, PT, R22, R5, PT ;  /* 0x000000051600720c */ /* 0x000fda0003f06270 */
[----:B------:R-:W-:Y:S05]  /*0b40*/  @P0 BRA `(.L_x_31234) ;  /* 0x0000000000340947 */ /* 0x000fea0003800000 */
[----:B01----:R-:W0:Y:S01]  /*0b50*/  LDC.64 R6, c[0x0][0x218] ;  /* 0x00008600ff067b82 */ /* 0x003e220000000a00 */
[----:B------:R-:W-:Y:S01]  /*0b60*/  IADD3 R13, R3, R22, RZ ;  /* 0x00000016030d7210 */ /* 0x000fe20007ffe0ff */
[----:B------:R-:W-:-:S04]  /*0b70*/  VIADD R22, R22, 0x80 ;  /* 0x0000008016167836 */ /* 0x000fc80000000000 */
[----:B0-----:R-:W-:-:S05]  /*0b80*/  IMAD.WIDE.U32 R6, R13, 0x2, R6 ;  /* 0x000000020d067825 */ /* 0x001fca00078e0006 */
[----:B------:R1:W-:Y:S02]  /*0b90*/  STG.E.U16 desc[UR4][R6.64], R8 ;  /* 0x0000000806007986 */ /* 0x0003e4000c101504 */
.L_x_31233:
        /* <DEDUP_REMOVED lines=8> */
.L_x_31234:
[----:B------:R-:W-:Y:S05]  /*0c20*/  BSYNC B1 ;  /* 0x0000000000017941 */ /* 0x000fea0003800000 */
.L_x_31230:
[----:B------:R-:W-:-:S13]  /*0c30*/  ISETP.GE.AND P0, PT, R22, R5, PT ;  /* 0x000000051600720c */ /* 0x000fda0003f06270 */
[----:B012---:R-:W0:Y:S01]  /*0c40*/  @!P0 LDC.64 R6, c[0x0][0x218] ;  /* 0x00008600ff068b82 */ /* 0x007e220000000a00 */
[----:B------:R-:W-:Y:S01]  /*0c50*/  @!P0 IMAD.IADD R9, R3, 0x1, R22 ;  /* 0x0000000103098824 */ /* 0x000fe200078e0216 */
[----:B------:R-:W-:-:S03]  /*0c60*/  @!P0 IADD3 R22, R22, 0x80, RZ ;  /* 0x0000008016168810 */ /* 0x000fc60007ffe0ff */
[----:B0-----:R-:W-:-:S05]  /*0c70*/  @!P0 IMAD.WIDE.U32 R6, R9, 0x2, R6 ;  /* 0x0000000209068825 */ /* 0x001fca00078e0006 */
[----:B------:R2:W-:Y:S02]  /*0c80*/  @!P0 STG.E.U16 desc[UR4][R6.64], R10 ;  /* 0x0000000a06008986 */ /* 0x0005e4000c101504 */
.L_x_31235:
[----:B------:R-:W-:Y:S05]  /*0c90*/  BSYNC B0 ;  /* 0x0000000000007941 */ /* 0x000fea0003800000 */
.L_x_31229:
        /* <DEDUP_REMOVED lines=8> */
.L_x_31236:
        /* <DEDUP_REMOVED lines=14> */
.L_x_36457:


//--------------------- .text._ZN2at6native29vectorized_elementwise_kernelILi8EZZZNS0_15exp_kernel_cudaERNS_18TensorIteratorBaseEENKUlvE0_clEvENKUlvE1_clEvEUlN3c104HalfEE_St5arrayIPcLm2EEEEviT0_T1_ --------------------------
	.section	.text._ZN2at6native29vectorized_elementwise_kernelILi8EZZZNS0_15exp_kernel_cudaERNS_18TensorIteratorBaseEENKUlvE0_clEvENKUlvE1_clEvEUlN3c104HalfEE_St5arrayIPcLm2EEEEviT0_T1_,"ax",@progbits
	.align	128
        .global         _ZN2at6native29vectorized_elementwise_kernelILi8EZZZNS0_15exp_kernel_cudaERNS_18TensorIteratorBaseEENKUlvE0_clEvENKUlvE1_clEvEUlN3c104HalfEE_St5arrayIPcLm2EEEEviT0_T1_
        .type           _ZN2at6native29vectorized_elementwise_kernelILi8EZZZNS0_15exp_kernel_cudaERNS_18TensorIteratorBaseEENKUlvE0_clEvENKUlvE1_clEvEUlN3c104HalfEE_St5arrayIPcLm2EEEEviT0_T1_,@function
        .size           _ZN2at6native29vectorized_elementwise_kernelILi8EZZZNS0_15exp_kernel_cudaERNS_18TensorIteratorBaseEENKUlvE0_clEvENKUlvE1_clEvEUlN3c104HalfEE_St5arrayIPcLm2EEEEviT0_T1_,(.L_x_36458 - _ZN2at6native29vectorized_elementwise_kernelILi8EZZZNS0_15exp_kernel_cudaERNS_18TensorIteratorBaseEENKUlvE0_clEvENKUlvE1_clEvEUlN3c104HalfEE_St5arrayIPcLm2EEEEviT0_T1_)
        .other          _ZN2at6native29vectorized_elementwise_kernelILi8EZZZNS0_15exp_kernel_cudaERNS_18TensorIteratorBaseEENKUlvE0_clEvENKUlvE1_clEvEUlN3c104HalfEE_St5arrayIPcLm2EEEEviT0_T1_,@"STO_CUDA_ENTRY STV_DEFAULT"
_ZN2at6native29vectorized_elementwise_kernelILi8EZZZNS0_15exp_kernel_cudaERNS_18TensorIteratorBaseEENKUlvE0_clEvENKUlvE1_clEvEUlN3c104HalfEE_St5arrayIPcLm2EEEEviT0_T1_:
.text._ZN2at6native29vectorized_elementwise_kernelILi8EZZZNS0_15exp_kernel_cudaERNS_18TensorIteratorBaseEENKUlvE0_clEvENKUlvE1_clEvEUlN3c104HalfEE_St5arrayIPcLm2EEEEviT0_T1_:
        /* <DEDUP_REMOVED lines=15> */
[--C-:B------:R-:W-:Y:S02]  /*00f0*/  HADD2.F32 R10, -RZ, R5.reuse.H0_H0 ;  /* 0x20000005ff0a7230 */ /* 0x100fe40000004100 */
[----:B------:R-:W-:Y:S01]  /*0100*/  FMUL.FTZ R2, R2, 1.4426950216293334961 ;  /* 0x3fb8aa3b02027820 */ /* 0x000fe20000410000 */
[----:B------:R-:W-:Y:S02]  /*0110*/  HADD2.F32 R4, -RZ, R6.H0_H0 ;  /* 0x20000006ff047230 */ /* 0x000fe40000004100 */
[----:B------:R-:W-:Y:S01]  /*0120*/  FMUL.FTZ R8, R8, 1.4426950216293334961 ;  /* 0x3fb8aa3b08087820 */ /* 0x000fe20000410000 */
[----:B------:R-:W-:-:S02]  /*0130*/  HADD2.F32 R11, -RZ, R5.H1_H1 ;  /* 0x30000005ff0b7230 */ /* 0x000fc40000004100 */
[----:B------:R-:W-:Y:S01]  /*0140*/  FMUL.FTZ R10, R10, 1.4426950216293334961 ;  /* 0x3fb8aa3b0a0a7820 */ /* 0x000fe20000410000 */
[----:B------:R-:W-:Y:S02]  /*0150*/  HADD2.F32 R15, -RZ, R6.H1_H1 ;  /* 0x30000006ff0f7230 */ /* 0x000fe40000004100 */
[----:B------:R-:W-:Y:S01]  /*0160*/  FMUL.FTZ R14, R4, 1.4426950216293334961 ;  /* 0x3fb8aa3b040e7820 */ /* 0x000fe20000410000 */
[----:B------:R0:W-:Y:S01]  /*0170*/  MUFU.EX2 R9, R8 ;  /* 0x0000000800097308 */ /* 0x0001e20000000800 */
[----:B------:R-:W1:Y:S01]  /*0180*/  LDC.64 R4, c[0x0][0x218] ;  /* 0x00008600ff047b82 */ /* 0x000e620000000a00 */
[----:B------:R-:W-:Y:S01]  /*0190*/  FMUL.FTZ R11, R11, 1.4426950216293334961 ;  /* 0x3fb8aa3b0b0b7820 */ /* 0x000fe20000410000 */
[----:B------:R-:W-:-:S05]  /*01a0*/  FMUL.FTZ R15, R15, 1.4426950216293334961 ;  /* 0x3fb8aa3b0f0f7820 */ /* 0x000fca0000410000 */
[----:B------:R2:W-:Y:S01]  /*01b0*/  MUFU.EX2 R12, R10 ;  /* 0x0000000a000c7308 */ /* 0x0005e20000000800 */
[----:B0-----:R-:W-:-:S05]  /*01c0*/  HADD2.F32 R8, -RZ, R7.H0_H0 ;  /* 0x20000007ff087230 */ /* 0x001fca0000004100 */
[----:B------:R-:W-:Y:S02]  /*01d0*/  FMUL.FTZ R8, R8, 1.4426950216293334961 ;  /* 0x3fb8aa3b08087820 */ /* 0x000fe40000410000 */
[----:B------:R-:W0:Y:S01]  /*01e0*/  MUFU.EX2 R2, R2 ;  /* 0x0000000200027308 */ /* 0x000e220000000800 */
[----:B--2---:R-:W-:-:S05]  /*01f0*/  HADD2.F32 R10, -RZ, R7.H1_H1 ;  /* 0x30000007ff0a7230 */ /* 0x004fca0000004100 */
[----:B------:R-:W-:Y:S02]  /*0200*/  FMUL.FTZ R16, R10, 1.4426950216293334961 ;  /* 0x3fb8aa3b0a107820 */ /* 0x000fe40000410000 */
[----:B------:R2:W3:Y:S01]  /*0210*/  MUFU.EX2 R13, R11 ;  /* 0x0000000b000d7308 */ /* 0x0004e20000000800 */
[----:B-1----:R-:W-:-:S07]  /*0220*/  IMAD.WIDE.U32 R4, R3, 0x2, R4 ;  /* 0x0000000203047825 */ /* 0x002fce00078e0004 */
[----:B------:R-:W-:Y:S01]  /*0230*/  MUFU.EX2 R6, R14 ;  /* 0x0000000e00067308 */ /* 0x000fe20000000800 */
[----:B--2---:R-:W-:Y:S01]  /*0240*/  IMAD.WIDE R10, R0, 0x10, R4 ;  /* 0x00000010000a7825 */ /* 0x004fe200078e0204 */
[----:B0-----:R-:W-:-:S06]  /*0250*/  F2FP.F16.F32.PACK_AB R4, R9, R2 ;  /* 0x000000020904723e */ /* 0x001fcc00000000ff */
[----:B------:R-:W0:Y:S01]  /*0260*/  MUFU.EX2 R15, R15 ;  /* 0x0000000f000f7308 */ /* 0x000e220000000800 */
[----:B---3--:R-:W-:-:S07]  /*0270*/  F2FP.F16.F32.PACK_AB R5, R13, R12 ;  /* 0x0000000c0d05723e */ /* 0x008fce00000000ff */
[----:B------:R-:W-:Y:S08]  /*0280*/  MUFU.EX2 R7, R8 ;  /* 0x0000000800077308 */ /* 0x000ff00000000800 */
[----:B------:R-:W1:Y:S01]  /*0290*/  MUFU.EX2 R16, R16 ;  /* 0x0000001000107308 */ /* 0x000e620000000800 */
[----:B0-----:R-:W-:Y:S02]  /*02a0*/  F2FP.F16.F32.PACK_AB R6, R15, R6 ;  /* 0x000000060f06723e */ /* 0x001fe400000000ff */
[----:B-1----:R-:W-:-:S05]  /*02b0*/  F2FP.F16.F32.PACK_AB R7, R16, R7 ;  /* 0x000000071007723e */ /* 0x002fca00000000ff */
[----:B------:R-:W-:Y:S01]  /*02c0*/  STG.E.128 desc[UR4][R10.64], R4 ;  /* 0x000000040a007986 */ /* 0x000fe2000c101d04 */
[----:B------:R-:W-:Y:S05]  /*02d0*/  EXIT ;  /* 0x000000000000794d */ /* 0x000fea0003800000 */
.L_x_31237:
        /* <DEDUP_REMOVED lines=124> */
.L_x_31240:
[----:B------:R-:W-:-:S13]  /*0aa0*/  ISETP.GE.AND P0, PT, R22, R5, PT ;  /* 0x000000051600720c */ /* 0x000fda0003f06270 */
[----:B------:R-:W-:Y:S05]  /*0ab0*/  @P0 BRA `(.L_x_31242) ;  /* 0x0000000000300947 */ /* 0x000fea0003800000 */
[----:B0-----:R-:W0:Y:S01]  /*0ac0*/  LDC.64 R12, c[0x0][0x218] ;  /* 0x00008600ff0c7b82 */ /* 0x001e220000000a00 */
[----:B------:R-:W-:Y:S01]  /*0ad0*/  IMAD.IADD R15, R3, 0x1, R22 ;  /* 0x00000001030f7824 */ /* 0x000fe200078e0216 */
[----:B------:R-:W-:-:S03]  /*0ae0*/  IADD3 R22, R22, 0x80, RZ ;  /* 0x0000008016167810 */ /* 0x000fc60007ffe0ff */
[----:B0-----:R-:W-:-:S05]  /*0af0*/  IMAD.WIDE.U32 R12, R15, 0x2, R12 ;  /* 0x000000020f0c7825 */ /* 0x001fca00078e000c */
[----:B------:R1:W-:Y:S02]  /*0b00*/  STG.E.U16 desc[UR4][R12.64], R7 ;  /* 0x000000070c007986 */ /* 0x0003e4000c101504 */
.L_x_31241:
[----:B------:R-:W-:-:S13]  /*0b10*/  ISETP.GE.AND P0, PT, R22, R5, PT ;  /* 0x000000051600720c */ /* 0x000fda0003f06270 */
[----:B------:R-:W-:Y:S05]  /*0b20*/  @P0 BRA `(.L_x_31243) ;  /* 0x0000000000340947 */ /* 0x000fea0003800000 */
[----:B01----:R-:W0:Y:S01]  /*0b30*/  LDC.64 R6, c[0x0][0x218] ;  /* 0x00008600ff067b82 */ /* 0x003e220000000a00 */
[----:B------:R-:W-:Y:S01]  /*0b40*/  IADD3 R13, R3, R22, RZ ;  /* 0x00000016030d7210 */ /* 0x000fe20007ffe0ff */
[----:B------:R-:W-:-:S04]  /*0b50*/  VIADD R22, R22, 0x80 ;  /* 0x0000008016167836 */ /* 0x000fc80000000000 */
[----:B0-----:R-:W-:-:S05]  /*0b60*/  IMAD.WIDE.U32 R6, R13, 0x2, R6 ;  /* 0x000000020d067825 */ /* 0x001fca00078e0006 */
[----:B------:R1:W-:Y:S02]  /*0b70*/  STG.E.U16 desc[UR4][R6.64], R8 ;  /* 0x0000000806007986 */ /* 0x0003e4000c101504 */
.L_x_31242:
        /* <DEDUP_REMOVED lines=8> */
.L_x_31243:
[----:B------:R-:W-:Y:S05]  /*0c00*/  BSYNC B1 ;  /* 0x0000000000017941 */ /* 0x000fea0003800000 */
.L_x_31239:
[----:B------:R-:W-:-:S13]  /*0c10*/  ISETP.GE.AND P0, PT, R22, R5, PT ;  /* 0x000000051600720c */ /* 0x000fda0003f06270 */
[----:B012---:R-:W0:Y:S01]  /*0c20*/  @!P0 LDC.64 R6, c[0x0][0x218] ;  /* 0x00008600ff068b82 */ /* 0x007e220000000a00 */
[----:B------:R-:W-:Y:S01]  /*0c30*/  @!P0 IMAD.IADD R9, R3, 0x1, R22 ;  /* 0x0000000103098824 */ /* 0x000fe200078e0216 */
[----:B------:R-:W-:-:S03]  /*0c40*/  @!P0 IADD3 R22, R22, 0x80, RZ ;  /* 0x0000008016168810 */ /* 0x000fc60007ffe0ff */
[----:B0-----:R-:W-:-:S05]  /*0c50*/  @!P0 IMAD.WIDE.U32 R6, R9, 0x2, R6 ;  /* 0x0000000209068825 */ /* 0x001fca00078e0006 */
[----:B------:R2:W-:Y:S02]  /*0c60*/  @!P0 STG.E.U16 desc[UR4][R6.64], R10 ;  /* 0x0000000a06008986 */ /* 0x0005e4000c101504 */
.L_x_31244:
[----:B------:R-:W-:Y:S05]  /*0c70*/  BSYNC B0 ;  /* 0x0000000000007941 */ /* 0x000fea0003800000 */
.L_x_31238:
        /* <DEDUP_REMOVED lines=8> */
.L_x_31245:
        /* <DEDUP_REMOVED lines=16> */
.L_x_36458:


//--------------------- .text._ZN2at6native18elementwise_kernelILi128ELi4EZNS0_15gpu_kernel_implIZZZNS0_15exp_kernel_cudaERNS_18TensorIteratorBaseEENKUlvE0_clEvENKUlvE0_clEvEUlfE_EEvS4_RKT_EUliE_EEviT1_ --------------------------
	.section	.text._ZN2at6native18elementwise_kernelILi128ELi4EZNS0_15gpu_kernel_implIZZZNS0_15exp_kernel_cudaERNS_18TensorIteratorBaseEENKUlvE0_clEvENKUlvE0_clEvEUlfE_EEvS4_RKT_EUliE_EEviT1_,"ax",@progbits
	.align	128
        .global         _ZN2at6native18elementwise_kernelILi128ELi4EZNS0_15gpu_kernel_implIZZZNS0_15exp_kernel_cudaERNS_18TensorIteratorBaseEENKUlvE0_clEvENKUlvE0_clEvEUlfE_EEvS4_RKT_EUliE_EEviT1_
        .type           _ZN2at6native18elementwise_kernelILi128ELi4EZNS0_15gpu_kernel_implIZZZNS0_15exp_kernel_cudaERNS_18TensorIteratorBaseEENKUlvE0_clEvENKUlvE0_clEvEUlfE_EEvS4_RKT_EUliE_EEviT1_,@function
        .size           _ZN2at6native18elementwise_kernelILi128ELi4EZNS0_15gpu_kernel_implIZZZNS0_15exp_kernel_cudaERNS_18TensorIteratorBaseEENKUlvE0_clEvENKUlvE0_clEvEUlfE_EEvS4_RKT_EUliE_EEviT1_,(.L_x_36459 - _ZN2at6native18elementwise_kernelILi128ELi4EZNS0_15gpu_kernel_implIZZZNS0_15exp_kernel_cudaERNS_18TensorIteratorBaseEENKUlvE0_clEvENKUlvE0_clEvEUlfE_EEvS4_RKT_EUliE_EEviT1_)
        .other          _ZN2at6native18elementwise_kernelILi128ELi4EZNS0_15gpu_kernel_implIZZZNS0_15exp_kernel_cudaERNS_18TensorIteratorBaseEENKUlvE0_clEvENKUlvE0_clEvEUlfE_EEvS4_RKT_EUliE_EEviT1_,@"STO_CUDA_ENTRY STV_DEFAULT"
_ZN2at6native18elementwise_kernelILi128ELi4EZNS0_15gpu_kernel_implIZZZNS0_15exp_kernel_cudaERNS_18TensorIteratorBaseEENKUlvE0_clEvENKUlvE0_clEvEUlfE_EEvS4_RKT_EUliE_EEviT1_:
.text._ZN2at6native18elementwise_kernelILi128ELi4EZNS0_15gpu_kernel_implIZZZNS0_15exp_kernel_cudaERNS_18TensorIteratorBaseEENKUlvE0_clEvENKUlvE0_clEvEUlfE_EEvS4_RKT_EUliE_EEviT1_:
        /* <DEDUP_REMOVED lines=313> */
.L_x_31248:
        /* <DEDUP_REMOVED lines=22> */
.L_x_31253:
[----:B------:R-:W2:Y:S02]  /*14f0*/  LDG.E.U8 R0, desc[UR36][R2.64] ;  /* 0x0000002402007981 */ /* 0x000ea4000c1e1100 */
[----:B--2---:R-:W-:Y:S01]  /*1500*/  I2FP.F32.U32 R0, R0 ;  /* 0x0000000000007245 */ /* 0x004fe20000201000 */
[----:B------:R-:W-:Y:S06]  /*1510*/  BRA `(.L_x_31255) ;  /* 0x0000000c002c7947 */ /* 0x000fec0003800000 */
.L_x_31252:
        /* <DEDUP_REMOVED lines=9> */
.L_x_31257:
[----:B------:R-:W2:Y:S02]  /*15b0*/  LDG.E R0, desc[UR36][R2.64] ;  /* 0x0000002402007981 */ /* 0x000ea4000c1e1900 */
[----:B--2---:R-:W-:Y:S01]  /*15c0*/  I2FP.F32.S32 R0, R0 ;  /* 0x0000000000007245 */ /* 0x004fe20000201400 */
[----:B------:R-:W-:Y:S06]  /*15d0*/  BRA `(.L_x_31255) ;  /* 0x0000000800fc7947 */ /* 0x000fec0003800000 */
.L_x_31256:
[----:B------:R-:W2:Y:S02]  /*15e0*/  LDG.E.U16 R0, desc[UR36][R2.64] ;  /* 0x0000002402007981 */ /* 0x000ea4000c1e1500 */
[----:B--2---:R-:W0:Y:S01]  /*15f0*/  I2F.S16 R0, R0 ;  /* 0x0000000000007306 */ /* 0x004e220000101400 */
[----:B------:R-:W-:Y:S05]  /*1600*/  BRA `(.L_x_31255) ;  /* 0x0000000800f07947 */ /* 0x000fea0003800000 */
.L_x_31251:
        /* <DEDUP_REMOVED lines=8> */
.L_x_31259:
[----:B------:R-:W2:Y:S02]  /*1690*/  LDG.E.U16 R0, desc[UR36][R2.64] ;  /* 0x0000002402007981 */ /* 0x000ea4000c1e1500 */
[----:B--2---:R-:W-:Y:S01]  /*16a0*/  HADD2.F32 R0, -RZ, R0.H0_H0 ;  /* 0x20000000ff007230 */ /* 0x004fe20000004100 */
[----:B------:R-:W-:Y:S06]  /*16b0*/  BRA `(.L_x_31255) ;  /* 0x0000000800c47947 */ /* 0x000fec0003800000 */
.L_x_31258:
        /* <DEDUP_REMOVED lines=8> */
.L_x_31261:
[----:B------:R-:W2:Y:S02]  /*1740*/  LDG.E.U16 R0, desc[UR36][R2.64] ;  /* 0x0000002402007981 */ /* 0x000ea4000c1e1500 */
[----:B--2---:R-:W-:Y:S01]  /*1750*/  HADD2.F32 R0, -RZ, R0.H0_H0 ;  /* 0x20000000ff007230 */ /* 0x004fe20000004100 */
[----:B------:R-:W-:Y:S06]  /*1760*/  BRA `(.L_x_31255) ;  /* 0x0000000800987947 */ /* 0x000fec0003800000 */
.L_x_31260:
[----:B------:R-:W2:Y:S01]  /*1770*/  LDG.E.64 R2, desc[UR36][R2.64] ;  /* 0x0000002402027981 */ /* 0x000ea2000c1e1b00 */
[----:B------:R-:W-:Y:S01]  /*1780*/  UMOV UR4, 0xf0000000 ;  /* 0xf000000000047882 */ /* 0x000fe20000000000 */
[----:B------:R-:W-:Y:S01]  /*1790*/  UMOV UR5, 0x380fffff ;  /* 0x380fffff00057882 */ /* 0x000fe20000000000 */
[----:B--2---:R-:W0:Y:S01]  /*17a0*/  F2F.F32.F64 R0, R2 ;  /* 0x0000000200007310 */ /* 0x004e220000301000 */
[----:B------:R-:W-:-:S14]  /*17b0*/  DSETP.GEU.AND P0, PT, |R2|, UR4, PT ;  /* 0x0000000402007e2a */ /* 0x000fdc000bf0e200 */
[----:B0-----:R-:W-:Y:S01]  /*17c0*/  @!P0 FMUL R0, R0, 1.175494350822287508e-38 ;  /* 0x0080000000008820 */ /* 0x001fe20000400000 */
[----:B------:R-:W-:Y:S06]  /*17d0*/  BRA `(.L_x_31255) ;  /* 0x00000008007c7947 */ /* 0x000fec0003800000 */
.L_x_31250:
        /* <DEDUP_REMOVED lines=12> */
.L_x_31264:
[----:B------:R-:W2:Y:S01]  /*18a0*/  LDG.E.64 R2, desc[UR36][R2.64] ;  /* 0x0000002402027981 */ /* 0x000ea2000c1e1b00 */
[----:B------:R-:W-:Y:S01]  /*18b0*/  UMOV UR4, 0xf0000000 ;  /* 0xf000000000047882 */ /* 0x000fe20000000000 */
[----:B------:R-:W-:Y:S01]  /*18c0*/  UMOV UR5, 0x380fffff ;  /* 0x380fffff00057882 */ /* 0x000fe20000000000 */
[----:B--2---:R-:W0:Y:S01]  /*18d0*/  F2F.F32.F64 R0, R2 ;  /* 0x0000000200007310 */ /* 0x004e220000301000 */
[----:B------:R-:W-:-:S14]  /*18e0*/  DSETP.GEU.AND P0, PT, |R2|, UR4, PT ;  /* 0x0000000402007e2a */ /* 0x000fdc000bf0e200 */
[----:B0-----:R-:W-:Y:S01]  /*18f0*/  @!P0 FMUL R0, R0, 1.175494350822287508e-38 ;  /* 0x0080000000008820 */ /* 0x001fe20000400000 */
[----:B------:R-:W-:Y:S06]  /*1900*/  BRA `(.L_x_31255) ;  /* 0x0000000800307947 */ /* 0x000fec0003800000 */
.L_x_31263:
        /* <DEDUP_REMOVED lines=26> */
.L_x_31266:
        /* <DEDUP_REMOVED lines=13> */
.L_x_31265:
[----:B------:R-:W2:Y:S02]  /*1b80*/  LDG.E.U16 R0, desc[UR36][R2.64] ;  /* 0x0000002402007981 */ /* 0x000ea4000c1e1500 */
[----:B--2---:R-:W-:Y:S01]  /*1b90*/  IMAD.U32 R0, R0, 0x10000, RZ ;  /* 0x0001000000007824 */ /* 0x004fe200078e00ff */
[----:B------:R-:W-:Y:S06]  /*1ba0*/  BRA `(.L_x_31255) ;  /* 0x0000000400887947 */ /* 0x000fec0003800000 */
.L_x_31262:
        /* <DEDUP_REMOVED lines=11> */
.L_x_31269:
        /* <DEDUP_REMOVED lines=20> */
.L_x_31271:
[----:B------:R-:W-:Y:S05]  /*1da0*/  BSYNC B0 ;  /* 0x0000000000007941 */ /* 0x000fea0003800000 */
.L_x_31270:
[----:B------:R-:W-:Y:S01]  /*1db0*/  LEA R3, R0, 0x3b800000, 0x17 ;  /* 0x3b80000000037811 */ /* 0x000fe200078eb8ff */
[----:B------:R-:W-:-:S05]  /*1dc0*/  IMAD.SHL.U32 R0, R2, 0x100000, RZ ;  /* 0x0010000002007824 */ /* 0x000fca00078e00ff */
[----:B------:R-:W-:Y:S01]  /*1dd0*/  LOP3.LUT R0, R3, R0, R4, 0xfe, !PT ;  /* 0x0000000003007212 */ /* 0x000fe200078efe04 */
[----:B------:R-:W-:Y:S06]  /*1de0*/  BRA `(.L_x_31255) ;  /* 0x0000000000f87947 */ /* 0x000fec0003800000 */
.L_x_31268:
        /* <DEDUP_REMOVED lines=20> */
.L_x_31273:
[----:B------:R-:W-:Y:S05]  /*1f30*/  BSYNC B0 ;  /* 0x0000000000007941 */ /* 0x000fea0003800000 */
.L_x_31272:
[----:B------:R-:W-:Y:S01]  /*1f40*/  LEA R3, R0, 0x37800000, 0x17 ;  /* 0x3780000000037811 */ /* 0x000fe200078eb8ff */
[----:B------:R-:W-:-:S05]  /*1f50*/  IMAD.SHL.U32 R0, R2, 0x200000, RZ ;  /* 0x0020000002007824 */ /* 0x000fca00078e00ff */
[----:B------:R-:W-:Y:S01]  /*1f60*/  LOP3.LUT R0, R3, R0, R4, 0xfe, !PT ;  /* 0x0000000003007212 */ /* 0x000fe200078efe04 */
[----:B------:R-:W-:Y:S06]  /*1f70*/  BRA `(.L_x_31255) ;  /* 0x0000000000947947 */ /* 0x000fec0003800000 */
.L_x_31267:
        /* <DEDUP_REMOVED lines=14> */
.L_x_31254:
        /* <DEDUP_REMOVED lines=16> */
.L_x_31276:
[----:B------:R-:W-:Y:S01]  /*2160*/  IMAD.MOV.U32 R0, RZ, RZ, RZ ;  /* 0x000000ffff007224 */ /* 0x000fe200078e00ff */
[----:B------:R-:W-:Y:S06]  /*2170*/  BRA `(.L_x_31255) ;  /* 0x0000000000147947 */ /* 0x000fec0003800000 */
.L_x_31275:
[----:B------:R-:W2:Y:S02]  /*2180*/  LDG.E.64 R2, desc[UR36][R2.64] ;  /* 0x0000002402027981 */ /* 0x000ea4000c1e1b00 */
[----:B--2---:R0:W1:Y:S01]  /*2190*/  I2F.U64 R0, R2 ;  /* 0x0000000200007312 */ /* 0x0040620000301000 */
[----:B------:R-:W-:Y:S05]  /*21a0*/  BRA `(.L_x_31255) ;  /* 0x0000000000087947 */ /* 0x000fea0003800000 */
.L_x_31274:
[----:B------:R-:W2:Y:S02]  /*21b0*/  LDG.E R0, desc[UR36][R2.64] ;  /* 0x0000002402007981 */ /* 0x000ea4000c1e1900 */
[----:B--2---:R-:W-:-:S07]  /*21c0*/  I2FP.F32.U32 R0, R0 ;  /* 0x0000000000007245 */ /* 0x004fce0000201000 */
.L_x_31255:
[----:B------:R-:W-:Y:S05]  /*21d0*/  BSYNC B6 ;  /* 0x0000000000067941 */ /* 0x000fea0003800000 */
.L_x_31249:
[----:B0-234-:R-:W0:Y:S01]  /*21e0*/  LDC.U8 R3, c[0x0][0x421] ;  /* 0x00010840ff037b82 */ /* 0x01de220000000000 */
[----:B-1---5:R-:W-:-:S06]  /*21f0*/  FMUL.FTZ R2, R0, 1.4426950216293334961 ;  /* 0x3fb8aa3b00027820 */ /* 0x022fcc0000410000 */
[----:B------:R-:W1:Y:S01]  /*2200*/  MUFU.EX2 R2, R2 ;  /* 0x0000000200027308 */ /* 0x000e620000000800 */
[----:B0-----:R-:W-:-:S04]  /*2210*/  PRMT R0, R3, 0x9910, RZ ;  /* 0x0000991003007816 */ /* 0x001fc800000000ff */
[----:B------:R-:W-:-:S13]  /*2220*/  ISETP.GT.AND P0, PT, R0, 0x9, PT ;  /* 0x000000090000780c */ /* 0x000fda0003f04270 */
[----:B-1----:R-:W-:Y:S05]  /*2230*/  @P0 BRA `(.L_x_31277) ;  /* 0x0000000000e80947 */ /* 0x002fea0003800000 */
        /* <DEDUP_REMOVED lines=11> */
.L_x_31280:
[----:B------:R-:W0:Y:S02]  /*22f0*/  F2I.S64.TRUNC R2, R2 ;  /* 0x0000000200027311 */ /* 0x000e24000020d900 */
[----:B0-----:R-:W-:-:S05]  /*2300*/  IMAD.MOV.U32 R5, RZ, RZ, R2 ;  /* 0x000000ffff057224 */ /* 0x001fca00078e0002 */
[----:B------:R0:W-:Y:S01]  /*2310*/  STG.E.U8 desc[UR36][R16.64], R5 ;  /* 0x0000000510007986 */ /* 0x0001e2000c101124 */
[----:B------:R-:W-:Y:S05]  /*2320*/  BRA `(.L_x_31282) ;  /* 0x0000000c00407947 */ /* 0x000fea0003800000 */
.L_x_31279:
        /* <DEDUP_REMOVED lines=9> */
.L_x_31284:
[----:B------:R-:W0:Y:S02]  /*23c0*/  F2I.FTZ.TRUNC.NTZ R3, R2 ;  /* 0x0000000200037305 */ /* 0x000e24000021f100 */
[----:B0-----:R0:W-:Y:S01]  /*23d0*/  STG.E desc[UR36][R16.64], R3 ;  /* 0x0000000310007986 */ /* 0x0011e2000c101924 */
[----:B------:R-:W-:Y:S05]  /*23e0*/  BRA `(.L_x_31282) ;  /* 0x0000000c00107947 */ /* 0x000fea0003800000 */
.L_x_31283:
[----:B------:R-:W0:Y:S02]  /*23f0*/  F2I.FTZ.TRUNC.NTZ R3, R2 ;  /* 0x0000000200037305 */ /* 0x000e24000021f100 */
[----:B0-----:R0:W-:Y:S01]  /*2400*/  STG.E.U16 desc[UR36][R16.64], R3 ;  /* 0x0000000310007986 */ /* 0x0011e2000c101524 */
[----:B------:R-:W-:Y:S05]  /*2410*/  BRA `(.L_x_31282) ;  /* 0x0000000c00047947 */ /* 0x000fea0003800000 */
.L_x_31278:
        /* <DEDUP_REMOVED lines=8> */
.L_x_31286:
[----:B------:R-:W-:-:S05]  /*24a0*/  F2FP.F16.F32.PACK_AB R2, RZ, R2 ;  /* 0x00000002ff02723e */ /* 0x000fca00000000ff */
[----:B------:R0:W-:Y:S01]  /*24b0*/  STG.E.U16 desc[UR36][R16.64], R2 ;  /* 0x0000000210007986 */ /* 0x0001e2000c101524 */
[----:B------:R-:W-:Y:S05]  /*24c0*/  BRA `(.L_x_31282) ;  /* 0x0000000800d87947 */ /* 0x000fea0003800000 */
.L_x_31285:
        /* <DEDUP_REMOVED lines=9> */
.L_x_31288:
[----:B------:R-:W-:-:S04]  /*2560*/  F2FP.F16.F32.PACK_AB R3, RZ, R2 ;  /* 0x00000002ff03723e */ /* 0x000fc800000000ff */
[----:B------:R-:W-:-:S05]  /*2570*/  PRMT R3, R3, 0x5410, RZ ;  /* 0x0000541003037816 */ /* 0x000fca00000000ff */
[----:B------:R0:W-:Y:S01]  /*2580*/  STG.E desc[UR36][R16.64], R3 ;  /* 0x0000000310007986 */ /* 0x0001e2000c101924 */
[----:B------:R-:W-:Y:S05]  /*2590*/  BRA `(.L_x_31282) ;  /* 0x0000000800a47947 */ /* 0x000fea0003800000 */
.L_x_31287:
[----:B------:R-:W-:-:S06]  /*25a0*/  FMUL.FTZ R2, R2, 1 ;  /* 0x3f80000002027820 */ /* 0x000fcc0000410000 */
[----:B------:R-:W0:Y:S02]  /*25b0*/  F2F.F64.F32 R2, R2 ;  /* 0x0000000200027310 */ /* 0x000e240000201800 */
[----:B0-----:R0:W-:Y:S01]  /*25c0*/  STG.E.64 desc[UR36][R16.64], R2 ;  /* 0x0000000210007986 */ /* 0x0011e2000c101b24 */
[----:B------:R-:W-:Y:S05]  /*25d0*/  BRA `(.L_x_31282) ;  /* 0x0000000800947947 */ /* 0x000fea0003800000 */
.L_x_31277:
        /* <DEDUP_REMOVED lines=12> */
.L_x_31291:
[----:B------:R-:W-:Y:S01]  /*26a0*/  FMUL.FTZ R4, R2, 1 ;  /* 0x3f80000002047820 */ /* 0x000fe20000410000 */
[----:B------:R-:W-:-:S05]  /*26b0*/  CS2R R6, SRZ ;  /* 0x0000000000067805 */ /* 0x000fca000001ff00 */
[----:B------:R-:W0:Y:S02]  /*26c0*/  F2F.F64.F32 R4, R4 ;  /* 0x0000000400047310 */ /* 0x000e240000201800 */
[----:B0-----:R0:W-:Y:S01]  /*26d0*/  STG.E.128 desc[UR36][R16.64], R4 ;  /* 0x0000000410007986 */ /* 0x0011e2000c101d24 */
[----:B------:R-:W-:Y:S05]  /*26e0*/  BRA `(.L_x_31282) ;  /* 0x0000000800507947 */ /* 0x000fea0003800000 */
.L_x_31290:
        /* <DEDUP_REMOVED lines=20> */
.L_x_31295:
[----:B------:R-:W-:Y:S05]  /*2830*/  BSYNC B0 ;  /* 0x0000000000007941 */ /* 0x000fea0003800000 */
.L_x_31294:
[----:B------:R-:W-:-:S05]  /*2840*/  LOP3.LUT R5, R0, R5, RZ, 0xfc, !PT ;  /* 0x0000000500057212 */ /* 0x000fca00078efcff */
[----:B------:R0:W-:Y:S01]  /*2850*/  STG.E.U8 desc[UR36][R16.64], R5 ;  /* 0x0000000510007986 */ /* 0x0001e2000c101124 */
[----:B------:R-:W-:Y:S05]  /*2860*/  BRA `(.L_x_31282) ;  /* 0x0000000400f07947 */ /* 0x000fea0003800000 */
.L_x_31293:
        /* <DEDUP_REMOVED lines=12> */
.L_x_31297:
[----:B------:R-:W-:Y:S01]  /*2930*/  IMAD.MOV.U32 R0, RZ, RZ, 0x7f ;  /* 0x0000007fff007424 */ /* 0x000fe200078e00ff */
[----:B------:R-:W-:-:S04]  /*2940*/  ISETP.GT.U32.AND P0, PT, R4, 0x7f800000, PT ;  /* 0x7f8000000400780c */ /* 0x000fc80003f04070 */
[----:B------:R-:W-:-:S09]  /*2950*/  SEL R0, R0, 0x7c, P0 ;  /* 0x0000007c00007807 */ /* 0x000fd20000000000 */
.L_x_31298:
[----:B------:R-:W-:Y:S05]  /*2960*/  BSYNC B0 ;  /* 0x0000000000007941 */ /* 0x000fea0003800000 */
.L_x_31296:
[----:B------:R-:W-:-:S04]  /*2970*/  LOP3.LUT R2, R2, 0x80000000, RZ, 0xc0, !PT ;  /* 0x8000000002027812 */ /* 0x000fc800078ec0ff */
[----:B------:R-:W-:-:S04]  /*2980*/  SHF.R.U32.HI R3, RZ, 0x18, R2 ;  /* 0x00000018ff037819 */ /* 0x000fc80000011602 */
[----:B------:R-:W-:-:S05]  /*2990*/  LOP3.LUT R3, R0, R3, RZ, 0xfc, !PT ;  /* 0x0000000300037212 */ /* 0x000fca00078efcff */
[----:B------:R0:W-:Y:S01]  /*29a0*/  STG.E.U8 desc[UR36][R16.64], R3 ;  /* 0x0000000310007986 */ /* 0x0001e2000c101124 */
[----:B------:R-:W-:Y:S05]  /*29b0*/  BRA `(.L_x_31282) ;  /* 0x00000004009c7947 */ /* 0x000fea0003800000 */
.L_x_31292:
[----:B------:R-:W-:-:S05]  /*29c0*/  F2FP.BF16.F32.PACK_AB R2, RZ, R2 ;  /* 0x00000002ff02723e */ /* 0x000fca00000010ff */
[----:B------:R0:W-:Y:S01]  /*29d0*/  STG.E.U16 desc[UR36][R16.64], R2 ;  /* 0x0000000210007986 */ /* 0x0001e2000c101524 */
[----:B------:R-:W-:Y:S05]  /*29e0*/  BRA `(.L_x_31282) ;  /* 0x0000000400907947 */ /* 0x000fea0003800000 */
.L_x_31289:
        /* <DEDUP_REMOVED lines=11> */
.L_x_31301:
        /* <DEDUP_REMOVED lines=16> */
.L_x_31304:
[----:B------:R-:W-:-:S04]  /*2ba0*/  LOP3.LUT R2, R2, 0x80000000, RZ, 0xc0, !PT ;  /* 0x8000000002027812 */ /* 0x000fc800078ec0ff */
[----:B------:R-:W-:-:S04]  /*2bb0*/  SHF.R.U32.HI R3, RZ, 0x18, R2 ;  /* 0x00000018ff037819 */ /* 0x000fc80000011602 */
[----:B------:R-:W-:-:S04]  /*2bc0*/  LOP3.LUT R0, R0, R3, RZ, 0xfc, !PT ;  /* 0x0000000300007212 */ /* 0x000fc800078efcff */
[----:B------:R-:W-:-:S07]  /*2bd0*/  PRMT R8, R0, 0x7610, R8 ;  /* 0x0000761000087816 */ /* 0x000fce0000000008 */
.L_x_31303:
[----:B------:R-:W-:Y:S05]  /*2be0*/  BSYNC B0 ;  /* 0x0000000000007941 */ /* 0x000fea0003800000 */
.L_x_31302:
[----:B------:R0:W-:Y:S01]  /*2bf0*/  STG.E.U8 desc[UR36][R16.64], R8 ;  /* 0x0000000810007986 */ /* 0x0001e2000c101124 */
[----:B------:R-:W-:Y:S05]  /*2c00*/  BRA `(.L_x_31282) ;  /* 0x0000000400087947 */ /* 0x000fea0003800000 */
.L_x_31300:
        /* <DEDUP_REMOVED lines=16> */
.L_x_31307:
[----:B------:R-:W-:-:S04]  /*2d10*/  LOP3.LUT R2, R2, 0x80000000, RZ, 0xc0, !PT ;  /* 0x8000000002027812 */ /* 0x000fc800078ec0ff */
[----:B------:R-:W-:-:S04]  /*2d20*/  SHF.R.U32.HI R3, RZ, 0x18, R2 ;  /* 0x00000018ff037819 */ /* 0x000fc80000011602 */
[----:B------:R-:W-:-:S04]  /*2d30*/  LOP3.LUT R0, R0, R3, RZ, 0xfc, !PT ;  /* 0x0000000300007212 */ /* 0x000fc800078efcff */
[----:B------:R-:W-:-:S07]  /*2d40*/  PRMT R8, R0, 0x7610, R8 ;  /* 0x0000761000087816 */ /* 0x000fce0000000008 */
.L_x_31306:
[----:B------:R-:W-:Y:S05]  /*2d50*/  BSYNC B0 ;  /* 0x0000000000007941 */ /* 0x000fea0003800000 */
.L_x_31305:
[----:B------:R3:W-:Y:S01]  /*2d60*/  STG.E.U8 desc[UR36][R16.64], R8 ;  /* 0x0000000810007986 */ /* 0x0007e2000c101124 */
[----:B------:R-:W-:Y:S05]  /*2d70*/  BRA `(.L_x_31282) ;  /* 0x0000000000ac7947 */ /* 0x000fea0003800000 */
.L_x_31299:
        /* <DEDUP_REMOVED lines=21> */
.L_x_31281:
        /* <DEDUP_REMOVED lines=16> */
.L_x_31310:
[----:B------:R-:W-:Y:S05]  /*2fd0*/  BRA `(.L_x_31282) ;  /* 0x0000000000147947 */ /* 0x000fea0003800000 */
.L_x_31309:
[----:B------:R-:W0:Y:S02]  /*2fe0*/  F2I.U64.TRUNC R2, R2 ;  /* 0x0000000200027311 */ /* 0x000e24000020d800 */
[----:B0-----:R2:W-:Y:S01]  /*2ff0*/  STG.E.64 desc[UR36][R16.64], R2 ;  /* 0x0000000210007986 */ /* 0x0015e2000c101b24 */
[----:B------:R-:W-:Y:S05]  /*3000*/  BRA `(.L_x_31282) ;  /* 0x0000000000087947 */ /* 0x000fea0003800000 */
.L_x_31308:
[----:B------:R-:W0:Y:S02]  /*3010*/  F2I.FTZ.U32.TRUNC.NTZ R3, R2 ;  /* 0x0000000200037305 */ /* 0x000e24000021f000 */
[----:B0-----:R0:W-:Y:S02]  /*3020*/  STG.E desc[UR36][R16.64], R3 ;  /* 0x0000000310007986 */ /* 0x0011e4000c101924 */
.L_x_31282:
[----:B------:R-:W-:-:S04]  /*3030*/  IMAD R18, R23, 0x200, R18 ;  /* 0x0000020017127824 */ /* 0x000fc800078e0212 */
[----:B------:R-:W-:-:S07]  /*3040*/  VIADD R19, R18, 0x80 ;  /* 0x0000008012137836 */ /* 0x000fce0000000000 */
.L_x_31247:
[----:B------:R-:W-:Y:S05]  /*3050*/  BSYNC B7 ;  /* 0x0000000000077941 */ /* 0x000fea0003800000 */
.L_x_31246:
        /* <DEDUP_REMOVED lines=307> */
.L_x_31313:
        /* <DEDUP_REMOVED lines=22> */
.L_x_31318:
[----:B------:R-:W2:Y:S02]  /*44f0*/  LDG.E.U8 R0, desc[UR36][R2.64] ;  /* 0x0000002402007981 */ /* 0x000ea4000c1e1100 */
[----:B--2---:R-:W-:Y:S01]  /*4500*/  I2FP.F32.U32 R0, R0 ;  /* 0x0000000000007245 */ /* 0x004fe20000201000 */
[----:B------:R-:W-:Y:S06]  /*4510*/  BRA `(.L_x_31320) ;  /* 0x0000000c002c7947 */ /* 0x000fec0003800000 */
.L_x_31317:
        /* <DEDUP_REMOVED lines=9> */
.L_x_31322:
[----:B------:R-:W2:Y:S02]  /*45b0*/  LDG.E R0, desc[UR36][R2.64] ;  /* 0x0000002402007981 */ /* 0x000ea4000c1e1900 */
[----:B--2---:R-:W-:Y:S01]  /*45c0*/  I2FP.F32.S32 R0, R0 ;  /* 0x0000000000007245 */ /* 0x004fe20000201400 */
[----:B------:R-:W-:Y:S06]  /*45d0*/  BRA `(.L_x_31320) ;  /* 0x0000000800fc7947 */ /* 0x000fec0003800000 */
.L_x_31321:
[----:B------:R-:W2:Y:S02]  /*45e0*/  LDG.E.U16 R0, desc[UR36][R2.64] ;  /* 0x0000002402007981 */ /* 0x000ea4000c1e1500 */
[----:B--2---:R-:W1:Y:S01]  /*45f0*/  I2F.S16 R0, R0 ;  /* 0x0000000000007306 */ /* 0x004e620000101400 */
[----:B------:R-:W-:Y:S05]  /*4600*/  BRA `(.L_x_31320) ;  /* 0x0000000800f07947 */ /* 0x000fea0003800000 */
.L_x_31316:
        /* <DEDUP_REMOVED lines=8> */
.L_x_31324:
[----:B------:R-:W2:Y:S02]  /*4690*/  LDG.E.U16 R0, desc[UR36][R2.64] ;  /* 0x0000002402007981 */ /* 0x000ea4000c1e1500 */
[----:B--2---:R-:W-:Y:S01]  /*46a0*/  HADD2.F32 R0, -RZ, R0.H0_H0 ;  /* 0x20000000ff007230 */ /* 0x004fe20000004100 */
[----:B------:R-:W-:Y:S06]  /*46b0*/  BRA `(.L_x_31320) ;  /* 0x0000000800c47947 */ /* 0x000fec0003800000 */
.L_x_31323:
        /* <DEDUP_REMOVED lines=8> */
.L_x_31326:
[----:B------:R-:W2:Y:S02]  /*4740*/  LDG.E.U16 R0, desc[UR36][R2.64] ;  /* 0x0000002402007981 */ /* 0x000ea4000c1e1500 */
[----:B--2---:R-:W-:Y:S01]  /*4750*/  HADD2.F32 R0, -RZ, R0.H0_H0 ;  /* 0x20000000ff007230 */ /* 0x004fe20000004100 */
[----:B------:R-:W-:Y:S06]  /*4760*/  BRA `(.L_x_31320) ;  /* 0x0000000800987947 */ /* 0x000fec0003800000 */
.L_x_31325:
[----:B------:R-:W2:Y:S01]  /*4770*/  LDG.E.64 R2, desc[UR36][R2.64] ;  /* 0x0000002402027981 */ /* 0x000ea2000c1e1b00 */
[----:B------:R-:W-:Y:S01]  /*4780*/  UMOV UR4, 0xf0000000 ;  /* 0xf000000000047882 */ /* 0x000fe20000000000 */
[----:B------:R-:W-:Y:S01]  /*4790*/  UMOV UR5, 0x380fffff ;  /* 0x380fffff00057882 */ /* 0x000fe20000000000 */
[----:B--2---:R-:W0:Y:S01]  /*47a0*/  F2F.F32.F64 R0, R2 ;  /* 0x0000000200007310 */ /* 0x004e220000301000 */
[----:B------:R-:W-:-:S14]  /*47b0*/  DSETP.GEU.AND P0, PT, |R2|, UR4, PT ;  /* 0x0000000402007e2a */ /* 0x000fdc000bf0e200 */
[----:B0-----:R-:W-:Y:S01]  /*47c0*/  @!P0 FMUL R0, R0, 1.175494350822287508e-38 ;  /* 0x0080000000008820 */ /* 0x001fe20000400000 */
[----:B------:R-:W-:Y:S06]  /*47d0*/  BRA `(.L_x_31320) ;  /* 0x00000008007c7947 */ /* 0x000fec0003800000 */
.L_x_31315:
        /* <DEDUP_REMOVED lines=12> */
.L_x_31329:
[----:B------:R-:W2:Y:S01]  /*48a0*/  LDG.E.64 R2, desc[UR36][R2.64] ;  /* 0x0000002402027981 */ /* 0x000ea2000c1e1b00 */
[----:B------:R-:W-:Y:S01]  /*48b0*/  UMOV UR4, 0xf0000000 ;  /* 0xf000000000047882 */ /* 0x000fe20000000000 */
[----:B------:R-:W-:Y:S01]  /*48c0*/  UMOV UR5, 0x380fffff ;  /* 0x380fffff00057882 */ /* 0x000fe20000000000 */
[----:B--2---:R-:W0:Y:S01]  /*48d0*/  F2F.F32.F64 R0, R2 ;  /* 0x0000000200007310 */ /* 0x004e220000301000 */
[----:B------:R-:W-:-:S14]  /*48e0*/  DSETP.GEU.AND P0, PT, |R2|, UR4, PT ;  /* 0x0000000402007e2a */ /* 0x000fdc000bf0e200 */
[----:B0-----:R-:W-:Y:S01]  /*48f0*/  @!P0 FMUL R0, R0, 1.175494350822287508e-38 ;  /* 0x0080000000008820 */ /* 0x001fe20000400000 */
[----:B------:R-:W-:Y:S06]  /*4900*/  BRA `(.L_x_31320) ;  /* 0x0000000800307947 */ /* 0x000fec0003800000 */
.L_x_31328:
        /* <DEDUP_REMOVED lines=26> */
.L_x_31331:
        /* <DEDUP_REMOVED lines=13> */
.L_x_31330:
[----:B------:R-:W2:Y:S02]  /*4b80*/  LDG.E.U16 R0, desc[UR36][R2.64] ;  /* 0x0000002402007981 */ /* 0x000ea4000c1e1500 */
[----:B--2---:R-:W-:Y:S01]  /*4b90*/  IMAD.U32 R0, R0, 0x10000, RZ ;  /* 0x0001000000007824 */ /* 0x004fe200078e00ff */
[----:B------:R-:W-:Y:S06]  /*4ba0*/  BRA `(.L_x_31320) ;  /* 0x0000000400887947 */ /* 0x000fec0003800000 */
.L_x_31327:
        /* <DEDUP_REMOVED lines=11> */
.L_x_31334:
        /* <DEDUP_REMOVED lines=20> */
.L_x_31336:
[----:B------:R-:W-:Y:S05]  /*4da0*/  BSYNC B0 ;  /* 0x0000000000007941 */ /* 0x000fea0003800000 */
.L_x_31335:
[----:B------:R-:W-:Y:S01]  /*4db0*/  LEA R3, R0, 0x3b800000, 0x17 ;  /* 0x3b80000000037811 */ /* 0x000fe200078eb8ff */
[----:B------:R-:W-:-:S05]  /*4dc0*/  IMAD.SHL.U32 R0, R2, 0x100000, RZ ;  /* 0x0010000002007824 */ /* 0x000fca00078e00ff */
[----:B------:R-:W-:Y:S01]  /*4dd0*/  LOP3.LUT R0, R3, R0, R4, 0xfe, !PT ;  /* 0x0000000003007212 */ /* 0x000fe200078efe04 */
[----:B------:R-:W-:Y:S06]  /*4de0*/  BRA `(.L_x_31320) ;  /* 0x0000000000f87947 */ /* 0x000fec0003800000 */
.L_x_31333:
        /* <DEDUP_REMOVED lines=20> */
.L_x_31338:
[----:B------:R-:W-:Y:S05]  /*4f30*/  BSYNC B0 ;  /* 0x0000000000007941 */ /* 0x000fea0003800000 */
.L_x_31337:
[----:B------:R-:W-:Y:S01]  /*4f40*/  LEA R3, R0, 0x37800000, 0x17 ;  /* 0x3780000000037811 */ /* 0x000fe200078eb8ff */
[----:B------:R-:W-:-:S05]  /*4f50*/  IMAD.SHL.U32 R0, R2, 0x200000, RZ ;  /* 0x0020000002007824 */ /* 0x000fca00078e00ff */
[----:B------:R-:W-:Y:S01]  /*4f60*/  LOP3.LUT R0, R3, R0, R4, 0xfe, !PT ;  /* 0x0000000003007212 */ /* 0x000fe200078efe04 */
[----:B------:R-:W-:Y:S06]  /*4f70*/  BRA `(.L_x_31320) ;  /* 0x0000000000947947 */ /* 0x000fec0003800000 */
.L_x_31332:
        /* <DEDUP_REMOVED lines=14> */
.L_x_31319:
        /* <DEDUP_REMOVED lines=16> */
.L_x_31341:
[----:B------:R-:W-:Y:S01]  /*5160*/  IMAD.MOV.U32 R0, RZ, RZ, RZ ;  /* 0x000000ffff007224 */ /* 0x000fe200078e00ff */
[----:B------:R-:W-:Y:S06]  /*5170*/  BRA `(.L_x_31320) ;  /* 0x0000000000147947 */ /* 0x000fec0003800000 */
.L_x_31340:
[----:B------:R-:W2:Y:S02]  /*5180*/  LDG.E.64 R2, desc[UR36][R2.64] ;  /* 0x0000002402027981 */ /* 0x000ea4000c1e1b00 */
[----:B--2---:R0:W1:Y:S01]  /*5190*/  I2F.U64 R0, R2 ;  /* 0x0000000200007312 */ /* 0x0040620000301000 */
[----:B------:R-:W-:Y:S05]  /*51a0*/  BRA `(.L_x_31320) ;  /* 0x0000000000087947 */ /* 0x000fea0003800000 */
.L_x_31339:
[----:B------:R-:W2:Y:S02]  /*51b0*/  LDG.E R0, desc[UR36][R2.64] ;  /* 0x0000002402007981 */ /* 0x000ea4000c1e1900 */
[----:B--2---:R-:W-:-:S07]  /*51c0*/  I2FP.F32.U32 R0, R0 ;  /* 0x0000000000007245 */ /* 0x004fce0000201000 */
.L_x_31320:
[----:B------:R-:W-:Y:S05]  /*51d0*/  BSYNC B6 ;  /* 0x0000000000067941 */ /* 0x000fea0003800000 */
.L_x_31314:
[----:B0-2-4-:R-:W0:Y:S01]  /*51e0*/  LDC.U8 R3, c[0x0][0x421] ;  /* 0x00010840ff037b82 */ /* 0x015e220000000000 */
[----:B-1-3-5:R-:W-:-:S06]  /*51f0*/  FMUL.FTZ R2, R0, 1.4426950216293334961 ;  /* 0x3fb8aa3b00027820 */ /* 0x02afcc0000410000 */
        /* <DEDUP_REMOVED lines=15> */
.L_x_31345:
[----:B------:R-:W0:Y:S02]  /*52f0*/  F2I.S64.TRUNC R2, R2 ;  /* 0x0000000200027311 */ /* 0x000e24000020d900 */
[----:B0-----:R-:W-:-:S05]  /*5300*/  IMAD.MOV.U32 R5, RZ, RZ, R2 ;  /* 0x000000ffff057224 */ /* 0x001fca00078e0002 */
[----:B------:R4:W-:Y:S01]  /*5310*/  STG.E.U8 desc[UR36][R16.64], R5 ;  /* 0x0000000510007986 */ /* 0x0009e2000c101124 */
[----:B------:R-:W-:Y:S05]  /*5320*/  BRA `(.L_x_31347) ;  /* 0x0000000c00407947 */ /* 0x000fea0003800000 */
.L_x_31344:
        /* <DEDUP_REMOVED lines=9> */
.L_x_31349:
[----:B------:R-:W0:Y:S02]  /*53c0*/  F2I.FTZ.TRUNC.NTZ R3, R2 ;  /* 0x0000000200037305 */ /* 0x000e24000021f100 */
[----:B0-----:R2:W-:Y:S01]  /*53d0*/  STG.E desc[UR36][R16.64], R3 ;  /* 0x0000000310007986 */ /* 0x0015e2000c101924 */
[----:B------:R-:W-:Y:S05]  /*53e0*/  BRA `(.L_x_31347) ;  /* 0x0000000c00107947 */ /* 0x000fea0003800000 */
.L_x_31348:
[----:B------:R-:W0:Y:S02]  /*53f0*/  F2I.FTZ.TRUNC.NTZ R3, R2 ;  /* 0x0000000200037305 */ /* 0x000e24000021f100 */
[----:B0-----:R0:W-:Y:S01]  /*5400*/  STG.E.U16 desc[UR36][R16.64], R3 ;  /* 0x0000000310007986 */ /* 0x0011e2000c101524 */
[----:B------:R-:W-:Y:S05]  /*5410*/  BRA `(.L_x_31347) ;  /* 0x0000000c00047947 */ /* 0x000fea0003800000 */
.L_x_31343:
        /* <DEDUP_REMOVED lines=8> */
.L_x_31351:
[----:B------:R-:W-:-:S05]  /*54a0*/  F2FP.F16.F32.PACK_AB R2, RZ, R2 ;  /* 0x00000002ff02723e */ /* 0x000fca00000000ff */
[----:B------:R0:W-:Y:S01]  /*54b0*/  STG.E.U16 desc[UR36][R16.64], R2 ;  /* 0x0000000210007986 */ /* 0x0001e2000c101524 */
[----:B------:R-:W-:Y:S05]  /*54c0*/  BRA `(.L_x_31347) ;  /* 0x0000000800d87947 */ /* 0x000fea0003800000 */
.L_x_31350:
        /* <DEDUP_REMOVED lines=9> */
.L_x_31353:
[----:B------:R-:W-:-:S04]  /*5560*/  F2FP.F16.F32.PACK_AB R3, RZ, R2 ;  /* 0x00000002ff03723e */ /* 0x000fc800000000ff */
[----:B------:R-:W-:-:S05]  /*5570*/  PRMT R3, R3, 0x5410, RZ ;  /* 0x0000541003037816 */ /* 0x000fca00000000ff */
[----:B------:R0:W-:Y:S01]  /*5580*/  STG.E desc[UR36][R16.64], R3 ;  /* 0x0000000310007986 */ /* 0x0001e2000c101924 */
[----:B------:R-:W-:Y:S05]  /*5590*/  BRA `(.L_x_31347) ;  /* 0x0000000800a47947 */ /* 0x000fea0003800000 */
.L_x_31352:
[----:B------:R-:W-:-:S06]  /*55a0*/  FMUL.FTZ R2, R2, 1 ;  /* 0x3f80000002027820 */ /* 0x000fcc0000410000 */
[----:B------:R-:W0:Y:S02]  /*55b0*/  F2F.F64.F32 R2, R2 ;  /* 0x0000000200027310 */ /* 0x000e240000201800 */
[----:B0-----:R0:W-:Y:S01]  /*55c0*/  STG.E.64 desc[UR36][R16.64], R2 ;  /* 0x0000000210007986 */ /* 0x0011e2000c101b24 */
[----:B------:R-:W-:Y:S05]  /*55d0*/  BRA `(.L_x_31347) ;  /* 0x0000000800947947 */ /* 0x000fea0003800000 */
.L_x_31342:
        /* <DEDUP_REMOVED lines=12> */
.L_x_31356:
[----:B------:R-:W-:Y:S01]  /*56a0*/  FMUL.FTZ R4, R2, 1 ;  /* 0x3f80000002047820 */ /* 0x000fe20000410000 */
[----:B------:R-:W-:-:S05]  /*56b0*/  CS2R R6, SRZ ;  /* 0x0000000000067805 */ /* 0x000fca000001ff00 */
[----:B------:R-:W0:Y:S02]  /*56c0*/  F2F.F64.F32 R4, R4 ;  /* 0x0000000400047310 */ /* 0x000e240000201800 */
[----:B0-----:R0:W-:Y:S01]  /*56d0*/  STG.E.128 desc[UR36][R16.64], R4 ;  /* 0x0000000410007986 */ /* 0x0011e2000c101d24 */
[----:B------:R-:W-:Y:S05]  /*56e0*/  BRA `(.L_x_31347) ;  /* 0x0000000800507947 */ /* 0x000fea0003800000 */
.L_x_31355:
        /* <DEDUP_REMOVED lines=20> */
.L_x_31360:
[----:B------:R-:W-:Y:S05]  /*5830*/  BSYNC B0 ;  /* 0x0000000000007941 */ /* 0x000fea0003800000 */
.L_x_31359:
[----:B------:R-:W-:-:S05]  /*5840*/  LOP3.LUT R5, R0, R5, RZ, 0xfc, !PT ;  /* 0x0000000500057212 */ /* 0x000fca00078efcff */
[----:B------:R0:W-:Y:S01]  /*5850*/  STG.E.U8 desc[UR36][R16.64], R5 ;  /* 0x0000000510007986 */ /* 0x0001e2000c101124 */
[----:B------:R-:W-:Y:S05]  /*5860*/  BRA `(.L_x_31347) ;  /* 0x0000000400f07947 */ /* 0x000fea0003800000 */
.L_x_31358:
        /* <DEDUP_REMOVED lines=12> */
.L_x_31362:
[----:B------:R-:W-:Y:S01]  /*5930*/  IMAD.MOV.U32 R0, RZ, RZ, 0x7f ;  /* 0x0000007fff007424 */ /* 0x000fe200078e00ff */
[----:B------:R-:W-:-:S04]  /*5940*/  ISETP.GT.U32.AND P0, PT, R4, 0x7f800000, PT ;  /* 0x7f8000000400780c */ /* 0x000fc80003f04070 */
[----:B------:R-:W-:-:S09]  /*5950*/  SEL R0, R0, 0x7c, P0 ;  /* 0x0000007c00007807 */ /* 0x000fd20000000000 */
.L_x_31363:
[----:B------:R-:W-:Y:S05]  /*5960*/  BSYNC B0 ;  /* 0x0000000000007941 */ /* 0x000fea0003800000 */
.L_x_31361:
[----:B------:R-:W-:-:S04]  /*5970*/  LOP3.LUT R2, R2, 0x80000000, RZ, 0xc0, !PT ;  /* 0x8000000002027812 */ /* 0x000fc800078ec0ff */
[----:B------:R-:W-:-:S04]  /*5980*/  SHF.R.U32.HI R3, RZ, 0x18, R2 ;  /* 0x00000018ff037819 */ /* 0x000fc80000011602 */
[----:B------:R-:W-:-:S05]  /*5990*/  LOP3.LUT R3, R0, R3, RZ, 0xfc, !PT ;  /* 0x0000000300037212 */ /* 0x000fca00078efcff */
[----:B------:R0:W-:Y:S01]  /*59a0*/  STG.E.U8 desc[UR36][R16.64], R3 ;  /* 0x0000000310007986 */ /* 0x0001e2000c101124 */
[----:B------:R-:W-:Y:S05]  /*59b0*/  BRA `(.L_x_31347) ;  /* 0x00000004009c7947 */ /* 0x000fea0003800000 */
.L_x_31357:
[----:B------:R-:W-:-:S05]  /*59c0*/  F2FP.BF16.F32.PACK_AB R2, RZ, R2 ;  /* 0x00000002ff02723e */ /* 0x000fca00000010ff */
[----:B------:R0:W-:Y:S01]  /*59d0*/  STG.E.U16 desc[UR36][R16.64], R2 ;  /* 0x0000000210007986 */ /* 0x0001e2000c101524 */
[----:B------:R-:W-:Y:S05]  /*59e0*/  BRA `(.L_x_31347) ;  /* 0x0000000400907947 */ /* 0x000fea0003800000 */
.L_x_31354:
        /* <DEDUP_REMOVED lines=11> */
.L_x_31366:
        /* <DEDUP_REMOVED lines=16> */
.L_x_31369:
[----:B------:R-:W-:-:S04]  /*5ba0*/  LOP3.LUT R2, R2, 0x80000000, RZ, 0xc0, !PT ;  /* 0x8000000002027812 */ /* 0x000fc800078ec0ff */
[----:B------:R-:W-:-:S04]  /*5bb0*/  SHF.R.U32.HI R3, RZ, 0x18, R2 ;  /* 0x00000018ff037819 */ /* 0x000fc80000011602 */
[----:B------:R-:W-:-:S04]  /*5bc0*/  LOP3.LUT R0, R0, R3, RZ, 0xfc, !PT ;  /* 0x0000000300007212 */ /* 0x000fc800078efcff */
[----:B------:R-:W-:-:S07]  /*5bd0*/  PRMT R8, R0, 0x7610, R8 ;  /* 0x0000761000087816 */ /* 0x000fce0000000008 */
.L_x_31368:
[----:B------:R-:W-:Y:S05]  /*5be0*/  BSYNC B0 ;  /* 0x0000000000007941 */ /* 0x000fea0003800000 */
.L_x_31367:
[----:B------:R0:W-:Y:S01]  /*5bf0*/  STG.E.U8 desc[UR36][R16.64], R8 ;  /* 0x0000000810007986 */ /* 0x0001e2000c101124 */
[----:B------:R-:W-:Y:S05]  /*5c00*/  BRA `(.L_x_31347) ;  /* 0x0000000400087947 */ /* 0x000fea0003800000 */
.L_x_31365:
        /* <DEDUP_REMOVED lines=16> */
.L_x_31372:
[----:B------:R-:W-:-:S04]  /*5d10*/  LOP3.LUT R2, R2, 0x80000000, RZ, 0xc0, !PT ;  /* 0x8000000002027812 */ /* 0x000fc800078ec0ff */
[----:B------:R-:W-:-:S04]  /*5d20*/  SHF.R.U32.HI R3, RZ, 0x18, R2 ;  /* 0x00000018ff037819 */ /* 0x000fc80000011602 */
[----:B------:R-:W-:-:S04]  /*5d30*/  LOP3.LUT R0, R0, R3, RZ, 0xfc, !PT ;  /* 0x0000000300007212 */ /* 0x000fc800078efcff */
[----:B------:R-:W-:-:S07]  /*5d40*/  PRMT R8, R0, 0x7610, R8 ;  /* 0x0000761000087816 */ /* 0x000fce0000000008 */
.L_x_31371:
[----:B------:R-:W-:Y:S05]  /*5d50*/  BSYNC B0 ;  /* 0x0000000000007941 */ /* 0x000fea0003800000 */
.L_x_31370:
[----:B------:R0:W-:Y:S01]  /*5d60*/  STG.E.U8 desc[UR36][R16.64], R8 ;  /* 0x0000000810007986 */ /* 0x0001e2000c101124 */
[----:B------:R-:W-:Y:S05]  /*5d70*/  BRA `(.L_x_31347) ;  /* 0x0000000000ac7947 */ /* 0x000fea0003800000 */
.L_x_31364:
        /* <DEDUP_REMOVED lines=21> */
.L_x_31346:
        /* <DEDUP_REMOVED lines=16> */
.L_x_31375:
[----:B------:R-:W-:Y:S05]  /*5fd0*/  BRA `(.L_x_31347) ;  /* 0x0000000000147947 */ /* 0x000fea0003800000 */
.L_x_31374:
[----:B------:R-:W0:Y:S02]  /*5fe0*/  F2I.U64.TRUNC R2, R2 ;  /* 0x0000000200027311 */ /* 0x000e24000020d800 */
[----:B0-----:R0:W-:Y:S01]  /*5ff0*/  STG.E.64 desc[UR36][R16.64], R2 ;  /* 0x0000000210007986 */ /* 0x0011e2000c101b24 */
[----:B------:R-:W-:Y:S05]  /*6000*/  BRA `(.L_x_31347) ;  /* 0x0000000000087947 */ /* 0x000fea0003800000 */
.L_x_31373:
[----:B------:R-:W0:Y:S02]  /*6010*/  F2I.FTZ.U32.TRUNC.NTZ R3, R2 ;  /* 0x0000000200037305 */ /* 0x000e24000021f000 */
[----:B0-----:R0:W-:Y:S02]  /*6020*/  STG.E desc[UR36][R16.64], R3 ;  /* 0x0000000310007986 */ /* 0x0011e4000c101924 */
.L_x_31347:
[----:B------:R-:W-:-:S07]  /*6030*/  VIADD R19, R19, 0x80 ;  /* 0x0000008013137836 */ /* 0x000fce0000000000 */
.L_x_31312:
[----:B------:R-:W-:Y:S05]  /*6040*/  BSYNC B7 ;  /* 0x0000000000077941 */ /* 0x000fea0003800000 */
.L_x_31311:
        /* <DEDUP_REMOVED lines=307> */
.L_x_31378:
        /* <DEDUP_REMOVED lines=22> */
.L_x_31383:
[----:B------:R-:W2:Y:S02]  /*74e0*/  LDG.E.U8 R0, desc[UR36][R2.64] ;  /* 0x0000002402007981 */ /* 0x000ea4000c1e1100 */
[----:B--2---:R-:W-:Y:S01]  /*74f0*/  I2FP.F32.U32 R0, R0 ;  /* 0x0000000000007245 */ /* 0x004fe20000201000 */
[----:B------:R-:W-:Y:S06]  /*7500*/  BRA `(.L_x_31385) ;  /* 0x0000000c002c7947 */ /* 0x000fec0003800000 */
.L_x_31382:
        /* <DEDUP_REMOVED lines=9> */
.L_x_31387:
[----:B------:R-:W2:Y:S02]  /*75a0*/  LDG.E R0, desc[UR36][R2.64] ;  /* 0x0000002402007981 */ /* 0x000ea4000c1e1900 */
[----:B--2---:R-:W-:Y:S01]  /*75b0*/  I2FP.F32.S32 R0, R0 ;  /* 0x0000000000007245 */ /* 0x004fe20000201400 */
[----:B------:R-:W-:Y:S06]  /*75c0*/  BRA `(.L_x_31385) ;  /* 0x0000000800fc7947 */ /* 0x000fec0003800000 */
.L_x_31386:
[----:B------:R-:W2:Y:S02]  /*75d0*/  LDG.E.U16 R0, desc[UR36][R2.64] ;  /* 0x0000002402007981 */ /* 0x000ea4000c1e1500 */
[----:B--2---:R-:W0:Y:S01]  /*75e0*/  I2F.S16 R0, R0 ;  /* 0x0000000000007306 */ /* 0x004e220000101400 */
[----:B------:R-:W-:Y:S05]  /*75f0*/  BRA `(.L_x_31385) ;  /* 0x0000000800f07947 */ /* 0x000fea0003800000 */
.L_x_31381:
        /* <DEDUP_REMOVED lines=8> */
.L_x_31389:
[----:B------:R-:W2:Y:S02]  /*7680*/  LDG.E.U16 R0, desc[UR36][R2.64] ;  /* 0x0000002402007981 */ /* 0x000ea4000c1e1500 */
[----:B--2---:R-:W-:Y:S01]  /*7690*/  HADD2.F32 R0, -RZ, R0.H0_H0 ;  /* 0x20000000ff007230 */ /* 0x004fe20000004100 */
[----:B------:R-:W-:Y:S06]  /*76a0*/  BRA `(.L_x_31385) ;  /* 0x0000000800c47947 */ /* 0x000fec0003800000 */
.L_x_31388:
        /* <DEDUP_REMOVED lines=8> */
.L_x_31391:
[----:B------:R-:W2:Y:S02]  /*7730*/  LDG.E.U16 R0, desc[UR36][R2.64] ;  /* 0x0000002402007981 */ /* 0x000ea4000c1e1500 */
[----:B--2---:R-:W-:Y:S01]  /*7740*/  HADD2.F32 R0, -RZ, R0.H0_H0 ;  /* 0x20000000ff007230 */ /* 0x004fe20000004100 */
[----:B------:R-:W-:Y:S06]  /*7750*/  BRA `(.L_x_31385) ;  /* 0x0000000800987947 */ /* 0x000fec0003800000 */
.L_x_31390:
[----:B------:R-:W2:Y:S01]  /*7760*/  LDG.E.64 R2, desc[UR36][R2.64] ;  /* 0x0000002402027981 */ /* 0x000ea2000c1e1b00 */
[----:B------:R-:W-:Y:S01]  /*7770*/  UMOV UR4, 0xf0000000 ;  /* 0xf000000000047882 */ /* 0x000fe20000000000 */
[----:B------:R-:W-:Y:S01]  /*7780*/  UMOV UR5, 0x380fffff ;  /* 0x380fffff00057882 */ /* 0x000fe20000000000 */
[----:B--2---:R-:W0:Y:S01]  /*7790*/  F2F.F32.F64 R0, R2 ;  /* 0x0000000200007310 */ /* 0x004e220000301000 */
[----:B------:R-:W-:-:S14]  /*77a0*/  DSETP.GEU.AND P0, PT, |R2|, UR4, PT ;  /* 0x0000000402007e2a */ /* 0x000fdc000bf0e200 */
[----:B0-----:R-:W-:Y:S01]  /*77b0*/  @!P0 FMUL R0, R0, 1.175494350822287508e-38 ;  /* 0x0080000000008820 */ /* 0x001fe20000400000 */
[----:B------:R-:W-:Y:S06]  /*77c0*/  BRA `(.L_x_31385) ;  /* 0x00000008007c7947 */ /* 0x000fec0003800000 */
.L_x_31380:
        /* <DEDUP_REMOVED lines=12> */
.L_x_31394:
[----:B------:R-:W2:Y:S01]  /*7890*/  LDG.E.64 R2, desc[UR36][R2.64] ;  /* 0x0000002402027981 */ /* 0x000ea2000c1e1b00 */
[----:B------:R-:W-:Y:S01]  /*78a0*/  UMOV UR4, 0xf0000000 ;  /* 0xf000000000047882 */ /* 0x000fe20000000000 */
[----:B------:R-:W-:Y:S01]  /*78b0*/  UMOV UR5, 0x380fffff ;  /* 0x380fffff00057882 */ /* 0x000fe20000000000 */
[----:B--2---:R-:W0:Y:S01]  /*78c0*/  F2F.F32.F64 R0, R2 ;  /* 0x0000000200007310 */ /* 0x004e220000301000 */
[----:B------:R-:W-:-:S14]  /*78d0*/  DSETP.GEU.AND P0, PT, |R2|, UR4, PT ;  /* 0x0000000402007e2a */ /* 0x000fdc000bf0e200 */
[----:B0-----:R-:W-:Y:S01]  /*78e0*/  @!P0 FMUL R0, R0, 1.175494350822287508e-38 ;  /* 0x0080000000008820 */ /* 0x001fe20000400000 */
[----:B------:R-:W-:Y:S06]  /*78f0*/  BRA `(.L_x_31385) ;  /* 0x0000000800307947 */ /* 0x000fec0003800000 */
.L_x_31393:
        /* <DEDUP_REMOVED lines=26> */
.L_x_31396:
        /* <DEDUP_REMOVED lines=13> */
.L_x_31395:
[----:B------:R-:W2:Y:S02]  /*7b70*/  LDG.E.U16 R0, desc[UR36][R2.64] ;  /* 0x0000002402007981 */ /* 0x000ea4000c1e1500 */
[----:B--2---:R-:W-:Y:S01]  /*7b80*/  IMAD.U32 R0, R0, 0x10000, RZ ;  /* 0x0001000000007824 */ /* 0x004fe200078e00ff */
[----:B------:R-:W-:Y:S06]  /*7b90*/  BRA `(.L_x_31385) ;  /* 0x0000000400887947 */ /* 0x000fec0003800000 */
.L_x_31392:
        /* <DEDUP_REMOVED lines=11> */
.L_x_31399:
        /* <DEDUP_REMOVED lines=20> */
.L_x_31401:
[----:B------:R-:W-:Y:S05]  /*7d90*/  BSYNC B0 ;  /* 0x0000000000007941 */ /* 0x000fea0003800000 */
.L_x_31400:
[----:B------:R-:W-:Y:S01]  /*7da0*/  LEA R3, R0, 0x3b800000, 0x17 ;  /* 0x3b80000000037811 */ /* 0x000fe200078eb8ff */
[----:B------:R-:W-:-:S05]  /*7db0*/  IMAD.SHL.U32 R0, R2, 0x100000, RZ ;  /* 0x0010000002007824 */ /* 0x000fca00078e00ff */
[----:B------:R-:W-:Y:S01]  /*7dc0*/  LOP3.LUT R0, R3, R0, R4, 0xfe, !PT ;  /* 0x0000000003007212 */ /* 0x000fe200078efe04 */
[----:B------:R-:W-:Y:S06]  /*7dd0*/  BRA `(.L_x_31385) ;  /* 0x0000000000f87947 */ /* 0x000fec0003800000 */
.L_x_31398:
        /* <DEDUP_REMOVED lines=20> */
.L_x_31403:
[----:B------:R-:W-:Y:S05]  /*7f20*/  BSYNC B0 ;  /* 0x0000000000007941 */ /* 0x000fea0003800000 */
.L_x_31402:
[----:B------:R-:W-:Y:S01]  /*7f30*/  LEA R3, R0, 0x37800000, 0x17 ;  /* 0x3780000000037811 */ /* 0x000fe200078eb8ff */
[----:B------:R-:W-:-:S05]  /*7f40*/  IMAD.SHL.U32 R0, R2, 0x200000, RZ ;  /* 0x0020000002007824 */ /* 0x000fca00078e00ff */
[----:B------:R-:W-:Y:S01]  /*7f50*/  LOP3.LUT R0, R3, R0, R4, 0xfe, !PT ;  /* 0x0000000003007212 */ /* 0x000fe200078efe04 */
[----:B------:R-:W-:Y:S06]  /*7f60*/  BRA `(.L_x_31385) ;  /* 0x0000000000947947 */ /* 0x000fec0003800000 */
.L_x_31397:
        /* <DEDUP_REMOVED lines=14> */
.L_x_31384:
        /* <DEDUP_REMOVED lines=16> */
.L_x_31406:
[----:B------:R-:W-:Y:S01]  /*8150*/  IMAD.MOV.U32 R0, RZ, RZ, RZ ;  /* 0x000000ffff007224 */ /* 0x000fe200078e00ff */
[----:B------:R-:W-:Y:S06]  /*8160*/  BRA `(.L_x_31385) ;  /* 0x0000000000147947 */ /* 0x000fec0003800000 */
.L_x_31405:
[----:B------:R-:W2:Y:S02]  /*8170*/  LDG.E.64 R2, desc[UR36][R2.64] ;  /* 0x0000002402027981 */ /* 0x000ea4000c1e1b00 */
[----:B--2---:R0:W1:Y:S01]  /*8180*/  I2F.U64 R0, R2 ;  /* 0x0000000200007312 */ /* 0x0040620000301000 */
[----:B------:R-:W-:Y:S05]  /*8190*/  BRA `(.L_x_31385) ;  /* 0x0000000000087947 */ /* 0x000fea0003800000 */
.L_x_31404:
[----:B------:R-:W2:Y:S02]  /*81a0*/  LDG.E R0, desc[UR36][R2.64] ;  /* 0x0000002402007981 */ /* 0x000ea4000c1e1900 */
[----:B--2---:R-:W-:-:S07]  /*81b0*/  I2FP.F32.U32 R0, R0 ;  /* 0x0000000000007245 */ /* 0x004fce0000201000 */
.L_x_31385:
[----:B------:R-:W-:Y:S05]  /*81c0*/  BSYNC B6 ;  /* 0x0000000000067941 */ /* 0x000fea0003800000 */
.L_x_31379:
[----:B01--4-:R-:W0:Y:S01]  /*81d0*/  LDC.U8 R3, c[0x0][0x421] ;  /* 0x00010840ff037b82 */ /* 0x013e220000000000 */
[----:B--23-5:R-:W-:-:S06]  /*81e0*/  FMUL.FTZ R2, R0, 1.4426950216293334961 ;  /* 0x3fb8aa3b00027820 */ /* 0x02cfcc0000410000 */
        /* <DEDUP_REMOVED lines=15> */
.L_x_31410:
[----:B------:R-:W0:Y:S02]  /*82e0*/  F2I.S64.TRUNC R2, R2 ;  /* 0x0000000200027311 */ /* 0x000e24000020d900 */
[----:B0-----:R-:W-:-:S05]  /*82f0*/  IMAD.MOV.U32 R5, RZ, RZ, R2 ;  /* 0x000000ffff057224 */ /* 0x001fca00078e0002 */
[----:B------:R0:W-:Y:S01]  /*8300*/  STG.E.U8 desc[UR36][R16.64], R5 ;  /* 0x0000000510007986 */ /* 0x0001e2000c101124 */
[----:B------:R-:W-:Y:S05]  /*8310*/  BRA `(.L_x_31412) ;  /* 0x0000000c00407947 */ /* 0x000fea0003800000 */
.L_x_31409:
        /* <DEDUP_REMOVED lines=9> */
.L_x_31414:
[----:B------:R-:W0:Y:S02]  /*83b0*/  F2I.FTZ.TRUNC.NTZ R3, R2 ;  /* 0x0000000200037305 */ /* 0x000e24000021f100 */
[----:B0-----:R0:W-:Y:S01]  /*83c0*/  STG.E desc[UR36][R16.64], R3 ;  /* 0x0000000310007986 */ /* 0x0011e2000c101924 */
[----:B------:R-:W-:Y:S05]  /*83d0*/  BRA `(.L_x_31412) ;  /* 0x0000000c00107947 */ /* 0x000fea0003800000 */
.L_x_31413:
[----:B------:R-:W0:Y:S02]  /*83e0*/  F2I.FTZ.TRUNC.NTZ R3, R2 ;  /* 0x0000000200037305 */ /* 0x000e24000021f100 */
[----:B0-----:R0:W-:Y:S01]  /*83f0*/  STG.E.U16 desc[UR36][R16.64], R3 ;  /* 0x0000000310007986 */ /* 0x0011e2000c101524 */
[----:B------:R-:W-:Y:S05]  /*8400*/  BRA `(.L_x_31412) ;  /* 0x0000000c00047947 */ /* 0x000fea0003800000 */
.L_x_31408:
        /* <DEDUP_REMOVED lines=8> */
.L_x_31416:
[----:B------:R-:W-:-:S05]  /*8490*/  F2FP.F16.F32.PACK_AB R2, RZ, R2 ;  /* 0x00000002ff02723e */ /* 0x000fca00000000ff */
[----:B------:R0:W-:Y:S01]  /*84a0*/  STG.E.U16 desc[UR36][R16.64], R2 ;  /* 0x0000000210007986 */ /* 0x0001e2000c101524 */
[----:B------:R-:W-:Y:S05]  /*84b0*/  BRA `(.L_x_31412) ;  /* 0x0000000800d87947 */ /* 0x000fea0003800000 */
.L_x_31415:
        /* <DEDUP_REMOVED lines=9> */
.L_x_31418:
[----:B------:R-:W-:-:S04]  /*8550*/  F2FP.F16.F32.PACK_AB R3, RZ, R2 ;  /* 0x00000002ff03723e */ /* 0x000fc800000000ff */
[----:B------:R-:W-:-:S05]  /*8560*/  PRMT R3, R3, 0x5410, RZ ;  /* 0x0000541003037816 */ /* 0x000fca00000000ff */
[----:B------:R0:W-:Y:S01]  /*8570*/  STG.E desc[UR36][R16.64], R3 ;  /* 0x0000000310007986 */ /* 0x0001e2000c101924 */
[----:B------:R-:W-:Y:S05]  /*8580*/  BRA `(.L_x_31412) ;  /* 0x0000000800a47947 */ /* 0x000fea0003800000 */
.L_x_31417:
[----:B------:R-:W-:-:S06]  /*8590*/  FMUL.FTZ R2, R2, 1 ;  /* 0x3f80000002027820 */ /* 0x000fcc0000410000 */
[----:B------:R-:W0:Y:S02]  /*85a0*/  F2F.F64.F32 R2, R2 ;  /* 0x0000000200027310 */ /* 0x000e240000201800 */
[----:B0-----:R0:W-:Y:S01]  /*85b0*/  STG.E.64 desc[UR36][R16.64], R2 ;  /* 0x0000000210007986 */ /* 0x0011e2000c101b24 */
[----:B------:R-:W-:Y:S05]  /*85c0*/  BRA `(.L_x_31412) ;  /* 0x0000000800947947 */ /* 0x000fea0003800000 */
.L_x_31407:
        /* <DEDUP_REMOVED lines=12> */
.L_x_31421:
[----:B------:R-:W-:Y:S01]  /*8690*/  FMUL.FTZ R4, R2, 1 ;  /* 0x3f80000002047820 */ /* 0x000fe20000410000 */
[----:B------:R-:W-:-:S05]  /*86a0*/  CS2R R6, SRZ ;  /* 0x0000000000067805 */ /* 0x000fca000001ff00 */
[----:B------:R-:W0:Y:S02]  /*86b0*/  F2F.F64.F32 R4, R4 ;  /* 0x0000000400047310 */ /* 0x000e240000201800 */
[----:B0-----:R0:W-:Y:S01]  /*86c0*/  STG.E.128 desc[UR36][R16.64], R4 ;  /* 0x0000000410007986 */ /* 0x0011e2000c101d24 */
[----:B------:R-:W-:Y:S05]  /*86d0*/  BRA `(.L_x_31412) ;  /* 0x0000000800507947 */ /* 0x000fea0003800000 */
.L_x_31420:
        /* <DEDUP_REMOVED lines=20> */
.L_x_31425:
[----:B------:R-:W-:Y:S05]  /*8820*/  BSYNC B0 ;  /* 0x0000000000007941 */ /* 0x000fea0003800000 */
.L_x_31424:
[----:B------:R-:W-:-:S05]  /*8830*/  LOP3.LUT R5, R0, R5, RZ, 0xfc, !PT ;  /* 0x0000000500057212 */ /* 0x000fca00078efcff */
[----:B------:R0:W-:Y:S01]  /*8840*/  STG.E.U8 desc[UR36][R16.64], R5 ;  /* 0x0000000510007986 */ /* 0x0001e2000c101124 */
[----:B------:R-:W-:Y:S05]  /*8850*/  BRA `(.L_x_31412) ;  /* 0x0000000400f07947 */ /* 0x000fea0003800000 */
.L_x_31423:
        /* <DEDUP_REMOVED lines=12> */
.L_x_31427:
[----:B------:R-:W-:Y:S01]  /*8920*/  IMAD.MOV.U32 R0, RZ, RZ, 0x7f ;  /* 0x0000007fff007424 */ /* 0x000fe200078e00ff */
[----:B------:R-:W-:-:S04]  /*8930*/  ISETP.GT.U32.AND P0, PT, R4, 0x7f800000, PT ;  /* 0x7f8000000400780c */ /* 0x000fc80003f04070 */
[----:B------:R-:W-:-:S09]  /*8940*/  SEL R0, R0, 0x7c, P0 ;  /* 0x0000007c00007807 */ /* 0x000fd20000000000 */
.L_x_31428:
[----:B------:R-:W-:Y:S05]  /*8950*/  BSYNC B0 ;  /* 0x0000000000007941 */ /* 0x000fea0003800000 */
.L_x_31426:
[----:B------:R-:W-:-:S04]  /*8960*/  LOP3.LUT R2, R2, 0x80000000, RZ, 0xc0, !PT ;  /* 0x8000000002027812 */ /* 0x000fc800078ec0ff */
[----:B------:R-:W-:-:S04]  /*8970*/  SHF.R.U32.HI R3, RZ, 0x18, R2 ;  /* 0x00000018ff037819 */ /* 0x000fc80000011602 */
[----:B------:R-:W-:-:S05]  /*8980*/  LOP3.LUT R3, R0, R3, RZ, 0xfc, !PT ;  /* 0x0000000300037212 */ /* 0x000fca00078efcff */
[----:B------:R0:W-:Y:S01]  /*8990*/  STG.E.U8 desc[UR36][R16.64], R3 ;  /* 0x0000000310007986 */ /* 0x0001e2000c101124 */
[----:B------:R-:W-:Y:S05]  /*89a0*/  BRA `(.L_x_31412) ;  /* 0x00000004009c7947 */ /* 0x000fea0003800000 */
.L_x_31422:
[----:B------:R-:W-:-:S05]  /*89b0*/  F2FP.BF16.F32.PACK_AB R2, RZ, R2 ;  /* 0x00000002ff02723e */ /* 0x000fca00000010ff */
[----:B------:R0:W-:Y:S01]  /*89c0*/  STG.E.U16 desc[UR36][R16.64], R2 ;  /* 0x0000000210007986 */ /* 0x0001e2000c101524 */
[----:B------:R-:W-:Y:S05]  /*89d0*/  BRA `(.L_x_31412) ;  /* 0x0000000400907947 */ /* 0x000fea0003800000 */
.L_x_31419:
        /* <DEDUP_REMOVED lines=11> */
.L_x_31431:
        /* <DEDUP_REMOVED lines=16> */
.L_x_31434:
[----:B------:R-:W-:-:S04]  /*8b90*/  LOP3.LUT R2, R2, 0x80000000, RZ, 0xc0, !PT ;  /* 0x8000000002027812 */ /* 0x000fc800078ec0ff */
[----:B------:R-:W-:-:S04]  /*8ba0*/  SHF.R.U32.HI R3, RZ, 0x18, R2 ;  /* 0x00000018ff037819 */ /* 0x000fc80000011602 */
[----:B------:R-:W-:-:S04]  /*8bb0*/  LOP3.LUT R0, R0, R3, RZ, 0xfc, !PT ;  /* 0x0000000300007212 */ /* 0x000fc800078efcff */
[----:B------:R-:W-:-:S07]  /*8bc0*/  PRMT R8, R0, 0x7610, R8 ;  /* 0x0000761000087816 */ /* 0x000fce0000000008 */
.L_x_31433:
[----:B------:R-:W-:Y:S05]  /*8bd0*/  BSYNC B0 ;  /* 0x0000000000007941 */ /* 0x000fea0003800000 */
.L_x_31432:
[----:B------:R3:W-:Y:S01]  /*8be0*/  STG.E.U8 desc[UR36][R16.64], R8 ;  /* 0x0000000810007986 */ /* 0x0007e2000c101124 */
[----:B------:R-:W-:Y:S05]  /*8bf0*/  BRA `(.L_x_31412) ;  /* 0x0000000400087947 */ /* 0x000fea0003800000 */
.L_x_31430:
        /* <DEDUP_REMOVED lines=16> */
.L_x_31437:
[----:B------:R-:W-:-:S04]  /*8d00*/  LOP3.LUT R2, R2, 0x80000000, RZ, 0xc0, !PT ;  /* 0x8000000002027812 */ /* 0x000fc800078ec0ff */
[----:B------:R-:W-:-:S04]  /*8d10*/  SHF.R.U32.HI R3, RZ, 0x18, R2 ;  /* 0x00000018ff037819 */ /* 0x000fc80000011602 */
[----:B------:R-:W-:-:S04]  /*8d20*/  LOP3.LUT R0, R0, R3, RZ, 0xfc, !PT ;  /* 0x0000000300007212 */ /* 0x000fc800078efcff */
[----:B------:R-:W-:-:S07]  /*8d30*/  PRMT R8, R0, 0x7610, R8 ;  /* 0x0000761000087816 */ /* 0x000fce0000000008 */
.L_x_31436:
[----:B------:R-:W-:Y:S05]  /*8d40*/  BSYNC B0 ;  /* 0x0000000000007941 */ /* 0x000fea0003800000 */
.L_x_31435:
[----:B------:R0:W-:Y:S01]  /*8d50*/  STG.E.U8 desc[UR36][R16.64], R8 ;  /* 0x0000000810007986 */ /* 0x0001e2000c101124 */
[----:B------:R-:W-:Y:S05]  /*8d60*/  BRA `(.L_x_31412) ;  /* 0x0000000000ac7947 */ /* 0x000fea0003800000 */
.L_x_31429:
        /* <DEDUP_REMOVED lines=21> */
.L_x_31411:
        /* <DEDUP_REMOVED lines=16> */
.L_x_31440:
[----:B------:R-:W-:Y:S05]  /*8fc0*/  BRA `(.L_x_31412) ;  /* 0x0000000000147947 */ /* 0x000fea0003800000 */
.L_x_31439:
[----:B------:R-:W0:Y:S02]  /*8fd0*/  F2I.U64.TRUNC R2, R2 ;  /* 0x0000000200027311 */ /* 0x000e24000020d800 */
[----:B0-----:R2:W-:Y:S01]  /*8fe0*/  STG.E.64 desc[UR36][R16.64], R2 ;  /* 0x0000000210007986 */ /* 0x0015e2000c101b24 */
[----:B------:R-:W-:Y:S05]  /*8ff0*/  BRA `(.L_x_31412) ;  /* 0x0000000000087947 */ /* 0x000fea0003800000 */
.L_x_31438:
[----:B------:R-:W0:Y:S02]  /*9000*/  F2I.FTZ.U32.TRUNC.NTZ R3, R2 ;  /* 0x0000000200037305 */ /* 0x000e24000021f000 */
[----:B0-----:R0:W-:Y:S02]  /*9010*/  STG.E desc[UR36][R16.64], R3 ;  /* 0x0000000310007986 */ /* 0x0011e4000c101924 */
.L_x_31412:
[----:B------:R-:W-:-:S07]  /*9020*/  VIADD R19, R19, 0x80 ;  /* 0x0000008013137836 */ /* 0x000fce0000000000 */
.L_x_31377:
[----:B------:R-:W-:Y:S05]  /*9030*/  BSYNC B7 ;  /* 0x0000000000077941 */ /* 0x000fea0003800000 */
.L_x_31376:
        /* <DEDUP_REMOVED lines=306> */
.L_x_31441:
        /* <DEDUP_REMOVED lines=22> */
.L_x_31446:
[----:B------:R-:W2:Y:S02]  /*a4c0*/  LDG.E.U8 R0, desc[UR36][R2.64] ;  /* 0x0000002402007981 */ /* 0x000ea4000c1e1100 */
[----:B--2---:R-:W-:Y:S01]  /*a4d0*/  I2FP.F32.U32 R0, R0 ;  /* 0x0000000000007245 */ /* 0x004fe20000201000 */
[----:B------:R-:W-:Y:S06]  /*a4e0*/  BRA `(.L_x_31448) ;  /* 0x0000000c002c7947 */ /* 0x000fec0003800000 */
.L_x_31445:
        /* <DEDUP_REMOVED lines=9> */
.L_x_31450:
[----:B------:R-:W2:Y:S02]  /*a580*/  LDG.E R0, desc[UR36][R2.64] ;  /* 0x0000002402007981 */ /* 0x000ea4000c1e1900 */
[----:B--2---:R-:W-:Y:S01]  /*a590*/  I2FP.F32.S32 R0, R0 ;  /* 0x0000000000007245 */ /* 0x004fe20000201400 */
[----:B------:R-:W-:Y:S06]  /*a5a0*/  BRA `(.L_x_31448) ;  /* 0x0000000800fc7947 */ /* 0x000fec0003800000 */
.L_x_31449:
[----:B------:R-:W2:Y:S02]  /*a5b0*/  LDG.E.U16 R0, desc[UR36][R2.64] ;  /* 0x0000002402007981 */ /* 0x000ea4000c1e1500 */
[----:B--2---:R-:W0:Y:S01]  /*a5c0*/  I2F.S16 R0, R0 ;  /* 0x0000000000007306 */ /* 0x004e220000101400 */
[----:B------:R-:W-:Y:S05]  /*a5d0*/  BRA `(.L_x_31448) ;  /* 0x0000000800f07947 */ /* 0x000fea0003800000 */
.L_x_31444:
        /* <DEDUP_REMOVED lines=8> */
.L_x_31452:
[----:B------:R-:W2:Y:S02]  /*a660*/  LDG.E.U16 R0, desc[UR36][R2.64] ;  /* 0x0000002402007981 */ /* 0x000ea4000c1e1500 */
[----:B--2---:R-:W-:Y:S01]  /*a670*/  HADD2.F32 R0, -RZ, R0.H0_H0 ;  /* 0x20000000ff007230 */ /* 0x004fe20000004100 */
[----:B------:R-:W-:Y:S06]  /*a680*/  BRA `(.L_x_31448) ;  /* 0x0000000800c47947 */ /* 0x000fec0003800000 */
.L_x_31451:
        /* <DEDUP_REMOVED lines=8> */
.L_x_31454:
[----:B------:R-:W2:Y:S02]  /*a710*/  LDG.E.U16 R0, desc[UR36][R2.64] ;  /* 0x0000002402007981 */ /* 0x000ea4000c1e1500 */
[----:B--2---:R-:W-:Y:S01]  /*a720*/  HADD2.F32 R0, -RZ, R0.H0_H0 ;  /* 0x20000000ff007230 */ /* 0x004fe20000004100 */
[----:B------:R-:W-:Y:S06]  /*a730*/  BRA `(.L_x_31448) ;  /* 0x0000000800987947 */ /* 0x000fec0003800000 */
.L_x_31453:
[----:B------:R-:W2:Y:S01]  /*a740*/  LDG.E.64 R2, desc[UR36][R2.64] ;  /* 0x0000002402027981 */ /* 0x000ea2000c1e1b00 */
[----:B------:R-:W-:Y:S01]  /*a750*/  UMOV UR4, 0xf0000000 ;  /* 0xf000000000047882 */ /* 0x000fe20000000000 */
[----:B------:R-:W-:Y:S01]  /*a760*/  UMOV UR5, 0x380fffff ;  /* 0x380fffff00057882 */ /* 0x000fe20000000000 */
[----:B--2---:R-:W0:Y:S01]  /*a770*/  F2F.F32.F64 R0, R2 ;  /* 0x0000000200007310 */ /* 0x004e220000301000 */
[----:B------:R-:W-:-:S14]  /*a780*/  DSETP.GEU.AND P0, PT, |R2|, UR4, PT ;  /* 0x0000000402007e2a */ /* 0x000fdc000bf0e200 */
[----:B0-----:R-:W-:Y:S01]  /*a790*/  @!P0 FMUL R0, R0, 1.175494350822287508e-38 ;  /* 0x0080000000008820 */ /* 0x001fe20000400000 */
[----:B------:R-:W-:Y:S06]  /*a7a0*/  BRA `(.L_x_31448) ;  /* 0x00000008007c7947 */ /* 0x000fec0003800000 */
.L_x_31443:
        /* <DEDUP_REMOVED lines=12> */
.L_x_31457:
[----:B------:R-:W2:Y:S01]  /*a870*/  LDG.E.64 R2, desc[UR36][R2.64] ;  /* 0x0000002402027981 */ /* 0x000ea2000c1e1b00 */
[----:B------:R-:W-:Y:S01]  /*a880*/  UMOV UR4, 0xf0000000 ;  /* 0xf000000000047882 */ /* 0x000fe20000000000 */
[----:B------:R-:W-:Y:S01]  /*a890*/  UMOV UR5, 0x380fffff ;  /* 0x380fffff00057882 */ /* 0x000fe20000000000 */
[----:B--2---:R-:W0:Y:S01]  /*a8a0*/  F2F.F32.F64 R0, R2 ;  /* 0x0000000200007310 */ /* 0x004e220000301000 */
[----:B------:R-:W-:-:S14]  /*a8b0*/  DSETP.GEU.AND P0, PT, |R2|, UR4, PT ;  /* 0x0000000402007e2a */ /* 0x000fdc000bf0e200 */
[----:B0-----:R-:W-:Y:S01]  /*a8c0*/  @!P0 FMUL R0, R0, 1.175494350822287508e-38 ;  /* 0x0080000000008820 */ /* 0x001fe20000400000 */
[----:B------:R-:W-:Y:S06]  /*a8d0*/  BRA `(.L_x_31448) ;  /* 0x0000000800307947 */ /* 0x000fec0003800000 */
.L_x_31456:
        /* <DEDUP_REMOVED lines=26> */
.L_x_31459:
        /* <DEDUP_REMOVED lines=13> */
.L_x_31458:
[----:B------:R-:W2:Y:S02]  /*ab50*/  LDG.E.U16 R0, desc[UR36][R2.64] ;  /* 0x0000002402007981 */ /* 0x000ea4000c1e1500 */
[----:B--2---:R-:W-:Y:S01]  /*ab60*/  IMAD.U32 R0, R0, 0x10000, RZ ;  /* 0x0001000000007824 */ /* 0x004fe200078e00ff */
[----:B------:R-:W-:Y:S06]  /*ab70*/  BRA `(.L_x_31448) ;  /* 0x0000000400887947 */ /* 0x000fec0003800000 */
.L_x_31455:
        /* <DEDUP_REMOVED lines=11> */
.L_x_31462:
        /* <DEDUP_REMOVED lines=20> */
.L_x_31464:
[----:B------:R-:W-:Y:S05]  /*ad70*/  BSYNC B0 ;  /* 0x0000000000007941 */ /* 0x000fea0003800000 */
.L_x_31463:
[----:B------:R-:W-:Y:S01]  /*ad80*/  LEA R3, R0, 0x3b800000, 0x17 ;  /* 0x3b80000000037811 */ /* 0x000fe200078eb8ff */
[----:B------:R-:W-:-:S05]  /*ad90*/  IMAD.SHL.U32 R0, R2, 0x100000, RZ ;  /* 0x0010000002007824 */ /* 0x000fca00078e00ff */
[----:B------:R-:W-:Y:S01]  /*ada0*/  LOP3.LUT R0, R3, R0, R4, 0xfe, !PT ;  /* 0x0000000003007212 */ /* 0x000fe200078efe04 */
[----:B------:R-:W-:Y:S06]  /*adb0*/  BRA `(.L_x_31448) ;  /* 0x0000000000f87947 */ /* 0x000fec0003800000 */
.L_x_31461:
        /* <DEDUP_REMOVED lines=20> */
.L_x_31466:
[----:B------:R-:W-:Y:S05]  /*af00*/  BSYNC B0 ;  /* 0x0000000000007941 */ /* 0x000fea0003800000 */
.L_x_31465:
[----:B------:R-:W-:Y:S01]  /*af10*/  LEA R3, R0, 0x37800000, 0x17 ;  /* 0x3780000000037811 */ /* 0x000fe200078eb8ff */
[----:B------:R-:W-:-:S05]  /*af20*/  IMAD.SHL.U32 R0, R2, 0x200000, RZ ;  /* 0x0020000002007824 */ /* 0x000fca00078e00ff */
[----:B------:R-:W-:Y:S01]  /*af30*/  LOP3.LUT R0, R3, R0, R4, 0xfe, !PT ;  /* 0x0000000003007212 */ /* 0x000fe200078efe04 */
[----:B------:R-:W-:Y:S06]  /*af40*/  BRA `(.L_x_31448) ;  /* 0x0000000000947947 */ /* 0x000fec0003800000 */
.L_x_31460:
        /* <DEDUP_REMOVED lines=14> */
.L_x_31447:
        /* <DEDUP_REMOVED lines=16> */
.L_x_31469:
[----:B------:R-:W-:Y:S01]  /*b130*/  IMAD.MOV.U32 R0, RZ, RZ, RZ ;  /* 0x000000ffff007224 */ /* 0x000fe200078e00ff */
[----:B------:R-:W-:Y:S06]  /*b140*/  BRA `(.L_x_31448) ;  /* 0x0000000000147947 */ /* 0x000fec0003800000 */
.L_x_31468:
[----:B------:R-:W2:Y:S02]  /*b150*/  LDG.E.64 R2, desc[UR36][R2.64] ;  /* 0x0000002402027981 */ /* 0x000ea4000c1e1b00 */
[----:B--2---:R0:W1:Y:S01]  /*b160*/  I2F.U64 R0, R2 ;  /* 0x0000000200007312 */ /* 0x0040620000301000 */
[----:B------:R-:W-:Y:S05]  /*b170*/  BRA `(.L_x_31448) ;  /* 0x0000000000087947 */ /* 0x000fea0003800000 */
.L_x_31467:
[----:B------:R-:W2:Y:S02]  /*b180*/  LDG.E R0, desc[UR36][R2.64] ;  /* 0x0000002402007981 */ /* 0x000ea4000c1e1900 */
[----:B--2---:R-:W-:-:S07]  /*b190*/  I2FP.F32.U32 R0, R0 ;  /* 0x0000000000007245 */ /* 0x004fce0000201000 */
.L_x_31448:
[----:B------:R-:W-:Y:S05]  /*b1a0*/  BSYNC B6 ;  /* 0x0000000000067941 */ /* 0x000fea0003800000 */
.L_x_31442:
[----:B01-3--:R-:W0:Y:S01]  /*b1b0*/  LDC.U8 R3, c[0x0][0x421] ;  /* 0x00010840ff037b82 */ /* 0x00be220000000000 */
        /* <DEDUP_REMOVED lines=16> */
.L_x_31473:
[----:B------:R-:W0:Y:S02]  /*b2c0*/  F2I.S64.TRUNC R2, R2 ;  /* 0x0000000200027311 */ /* 0x000e24000020d900 */
[----:B0-----:R-:W-:-:S05]  /*b2d0*/  IMAD.MOV.U32 R5, RZ, RZ, R2 ;  /* 0x000000ffff057224 */ /* 0x001fca00078e0002 */
[----:B------:R-:W-:Y:S01]  /*b2e0*/  STG.E.U8 desc[UR36][R16.64], R5 ;  /* 0x0000000510007986 */ /* 0x000fe2000c101124 */
[----:B------:R-:W-:Y:S05]  /*b2f0*/  EXIT ;  /* 0x000000000000794d */ /* 0x000fea0003800000 */
.L_x_31472:
        /* <DEDUP_REMOVED lines=9> */
.L_x_31476:
[----:B------:R-:W0:Y:S02]  /*b390*/  F2I.FTZ.TRUNC.NTZ R3, R2 ;  /* 0x0000000200037305 */ /* 0x000e24000021f100 */
[----:B0-----:R-:W-:Y:S01]  /*b3a0*/  STG.E desc[UR36][R16.64], R3 ;  /* 0x0000000310007986 */ /* 0x001fe2000c101924 */
[----:B------:R-:W-:Y:S05]  /*b3b0*/  EXIT ;  /* 0x000000000000794d */ /* 0x000fea0003800000 */
.L_x_31475:
[----:B------:R-:W0:Y:S02]  /*b3c0*/  F2I.FTZ.TRUNC.NTZ R3, R2 ;  /* 0x0000000200037305 */ /* 0x000e24000021f100 */
[----:B0-----:R-:W-:Y:S01]  /*b3d0*/  STG.E.U16 desc[UR36][R16.64], R3 ;  /* 0x0000000310007986 */ /* 0x001fe2000c101524 */
[----:B------:R-:W-:Y:S05]  /*b3e0*/  EXIT ;  /* 0x000000000000794d */ /* 0x000fea0003800000 */
.L_x_31471:
        /* <DEDUP_REMOVED lines=8> */
.L_x_31478:
[----:B------:R-:W-:-:S05]  /*b470*/  F2FP.F16.F32.PACK_AB R2, RZ, R2 ;  /* 0x00000002ff02723e */ /* 0x000fca00000000ff */
[----:B------:R-:W-:Y:S01]  /*b480*/  STG.E.U16 desc[UR36][R16.64], R2 ;  /* 0x0000000210007986 */ /* 0x000fe2000c101524 */
[----:B------:R-:W-:Y:S05]  /*b490*/  EXIT ;  /* 0x000000000000794d */ /* 0x000fea0003800000 */
.L_x_31477:
        /* <DEDUP_REMOVED lines=9> */
.L_x_31480:
[----:B------:R-:W-:-:S04]  /*b530*/  F2FP.F16.F32.PACK_AB R3, RZ, R2 ;  /* 0x00000002ff03723e */ /* 0x000fc800000000ff */
[----:B------:R-:W-:-:S05]  /*b540*/  PRMT R3, R3, 0x5410, RZ ;  /* 0x0000541003037816 */ /* 0x000fca00000000ff */
[----:B------:R-:W-:Y:S01]  /*b550*/  STG.E desc[UR36][R16.64], R3 ;  /* 0x0000000310007986 */ /* 0x000fe2000c101924 */
[----:B------:R-:W-:Y:S05]  /*b560*/  EXIT ;  /* 0x000000000000794d */ /* 0x000fea0003800000 */
.L_x_31479:
[----:B------:R-:W-:-:S06]  /*b570*/  FMUL.FTZ R2, R2, 1 ;  /* 0x3f80000002027820 */ /* 0x000fcc0000410000 */
[----:B------:R-:W0:Y:S02]  /*b580*/  F2F.F64.F32 R2, R2 ;  /* 0x0000000200027310 */ /* 0x000e240000201800 */
[----:B0-----:R-:W-:Y:S01]  /*b590*/  STG.E.64 desc[UR36][R16.64], R2 ;  /* 0x0000000210007986 */ /* 0x001fe2000c101b24 */
[----:B------:R-:W-:Y:S05]  /*b5a0*/  EXIT ;  /* 0x000000000000794d */ /* 0x000fea0003800000 */
.L_x_31470:
        /* <DEDUP_REMOVED lines=12> */
.L_x_31483:
[----:B------:R-:W-:Y:S01]  /*b670*/  FMUL.FTZ R4, R2, 1 ;  /* 0x3f80000002047820 */ /* 0x000fe20000410000 */
[----:B------:R-:W-:-:S05]  /*b680*/  CS2R R6, SRZ ;  /* 0x0000000000067805 */ /* 0x000fca000001ff00 */
[----:B------:R-:W0:Y:S02]  /*b690*/  F2F.F64.F32 R4, R4 ;  /* 0x0000000400047310 */ /* 0x000e240000201800 */
[----:B0-----:R-:W-:Y:S01]  /*b6a0*/  STG.E.128 desc[UR36][R16.64], R4 ;  /* 0x0000000410007986 */ /* 0x001fe2000c101d24 */
[----:B------:R-:W-:Y:S05]  /*b6b0*/  EXIT ;  /* 0x000000000000794d */ /* 0x000fea0003800000 */
.L_x_31482:
        /* <DEDUP_REMOVED lines=20> */
.L_x_31487:
[----:B------:R-:W-:Y:S05]  /*b800*/  BSYNC B0 ;  /* 0x0000000000007941 */ /* 0x000fea0003800000 */
.L_x_31486:
[----:B------:R-:W-:-:S05]  /*b810*/  LOP3.LUT R5, R0, R5, RZ, 0xfc, !PT ;  /* 0x0000000500057212 */ /* 0x000fca00078efcff */
[----:B------:R-:W-:Y:S01]  /*b820*/  STG.E.U8 desc[UR36][R16.64], R5 ;  /* 0x0000000510007986 */ /* 0x000fe2000c101124 */
[----:B------:R-:W-:Y:S05]  /*b830*/  EXIT ;  /* 0x000000000000794d */ /* 0x000fea0003800000 */
.L_x_31485:
        /* <DEDUP_REMOVED lines=12> */
.L_x_31489:
[----:B------:R-:W-:Y:S01]  /*b900*/  IMAD.MOV.U32 R0, RZ, RZ, 0x7f ;  /* 0x0000007fff007424 */ /* 0x000fe200078e00ff */
[----:B------:R-:W-:-:S04]  /*b910*/  ISETP.GT.U32.AND P0, PT, R4, 0x7f800000, PT ;  /* 0x7f8000000400780c */ /* 0x000fc80003f04070 */
[----:B------:R-:W-:-:S09]  /*b920*/  SEL R0, R0, 0x7c, P0 ;  /* 0x0000007c00007807 */ /* 0x000fd20000000000 */
.L_x_31490:
[----:B------:R-:W-:Y:S05]  /*b930*/  BSYNC B0 ;  /* 0x0000000000007941 */ /* 0x000fea0003800000 */
.L_x_31488:
[----:B------:R-:W-:-:S04]  /*b940*/  LOP3.LUT R2, R2, 0x80000000, RZ, 0xc0, !PT ;  /* 0x8000000002027812 */ /* 0x000fc800078ec0ff */
[----:B------:R-:W-:-:S04]  /*b950*/  SHF.R.U32.HI R3, RZ, 0x18, R2 ;  /* 0x00000018ff037819 */ /* 0x000fc80000011602 */
[----:B------:R-:W-:-:S05]  /*b960*/  LOP3.LUT R3, R0, R3, RZ, 0xfc, !PT ;  /* 0x0000000300037212 */ /* 0x000fca00078efcff */
[----:B------:R-:W-:Y:S01]  /*b970*/  STG.E.U8 desc[UR36][R16.64], R3 ;  /* 0x0000000310007986 */ /* 0x000fe2000c101124 */
[----:B------:R-:W-:Y:S05]  /*b980*/  EXIT ;  /* 0x000000000000794d */ /* 0x000fea0003800000 */
.L_x_31484:
[----:B------:R-:W-:-:S05]  /*b990*/  F2FP.BF16.F32.PACK_AB R2, RZ, R2 ;  /* 0x00000002ff02723e */ /* 0x000fca00000010ff */
[----:B------:R-:W-:Y:S01]  /*b9a0*/  STG.E.U16 desc[UR36][R16.64], R2 ;  /* 0x0000000210007986 */ /* 0x000fe2000c101524 */
[----:B------:R-:W-:Y:S05]  /*b9b0*/  EXIT ;  /* 0x000000000000794d */ /* 0x000fea0003800000 */
.L_x_31481:
        /* <DEDUP_REMOVED lines=11> */
.L_x_31493:
        /* <DEDUP_REMOVED lines=16> */
.L_x_31496:
[----:B------:R-:W-:-:S04]  /*bb70*/  LOP3.LUT R2, R2, 0x80000000, RZ, 0xc0, !PT ;  /* 0x8000000002027812 */ /* 0x000fc800078ec0ff */
[----:B------:R-:W-:-:S04]  /*bb80*/  SHF.R.U32.HI R3, RZ, 0x18, R2 ;  /* 0x00000018ff037819 */ /* 0x000fc80000011602 */
[----:B------:R-:W-:-:S04]  /*bb90*/  LOP3.LUT R0, R0, R3, RZ, 0xfc, !PT ;  /* 0x0000000300007212 */ /* 0x000fc800078efcff */
[----:B------:R-:W-:-:S07]  /*bba0*/  PRMT R8, R0, 0x7610, R8 ;  /* 0x0000761000087816 */ /* 0x000fce0000000008 */
.L_x_31495:
[----:B------:R-:W-:Y:S05]  /*bbb0*/  BSYNC B0 ;  /* 0x0000000000007941 */ /* 0x000fea0003800000 */
.L_x_31494:
[----:B------:R-:W-:Y:S01]  /*bbc0*/  STG.E.U8 desc[UR36][R16.64], R8 ;  /* 0x0000000810007986 */ /* 0x000fe2000c101124 */
[----:B------:R-:W-:Y:S05]  /*bbd0*/  EXIT ;  /* 0x000000000000794d */ /* 0x000fea0003800000 */
.L_x_31492:
        /* <DEDUP_REMOVED lines=16> */
.L_x_31499:
[----:B------:R-:W-:-:S04]  /*bce0*/  LOP3.LUT R2, R2, 0x80000000, RZ, 0xc0, !PT ;  /* 0x8000000002027812 */ /* 0x000fc800078ec0ff */
[----:B------:R-:W-:-:S04]  /*bcf0*/  SHF.R.U32.HI R3, RZ, 0x18, R2 ;  /* 0x00000018ff037819 */ /* 0x000fc80000011602 */
[----:B------:R-:W-:-:S04]  /*bd00*/  LOP3.LUT R0, R0, R3, RZ, 0xfc, !PT ;  /* 0x0000000300007212 */ /* 0x000fc800078efcff */
[----:B------:R-:W-:-:S07]  /*bd10*/  PRMT R8, R0, 0x7610, R8 ;  /* 0x0000761000087816 */ /* 0x000fce0000000008 */
.L_x_31498:
[----:B------:R-:W-:Y:S05]  /*bd20*/  BSYNC B0 ;  /* 0x0000000000007941 */ /* 0x000fea0003800000 */
.L_x_31497:
[----:B------:R-:W-:Y:S01]  /*bd30*/  STG.E.U8 desc[UR36][R16.64], R8 ;  /* 0x0000000810007986 */ /* 0x000fe2000c101124 */
[----:B------:R-:W-:Y:S05]  /*bd40*/  EXIT ;  /* 0x000000000000794d */ /* 0x000fea0003800000 */
.L_x_31491:
        /* <DEDUP_REMOVED lines=21> */
.L_x_31474:
        /* <DEDUP_REMOVED lines=16> */
.L_x_31502:
[----:B------:R-:W-:Y:S05]  /*bfa0*/  EXIT ;  /* 0x000000000000794d */ /* 0x000fea0003800000 */
.L_x_31501:
[----:B------:R-:W0:Y:S02]  /*bfb0*/  F2I.U64.TRUNC R2, R2 ;  /* 0x0000000200027311 */ /* 0x000e24000020d800 */
[----:B0-----:R-:W-:Y:S01]  /*bfc0*/  STG.E.64 desc[UR36][R16.64], R2 ;  /* 0x0000000210007986 */ /* 0x001fe2000c101b24 */
[----:B------:R-:W-:Y:S05]  /*bfd0*/  EXIT ;  /* 0x000000000000794d */ /* 0x000fea0003800000 */
.L_x_31500:
[----:B------:R-:W0:Y:S02]  /*bfe0*/  F2I.FTZ.U32.TRUNC.NTZ R3, R2 ;  /* 0x0000000200037305 */ /* 0x000e24000021f000 */
[----:B0-----:R-:W-:Y:S01]  /*bff0*/  STG.E desc[UR36][R16.64], R3 ;  /* 0x0000000310007986 */ /* 0x001fe2000c101924 */
[----:B------:R-:W-:Y:S05]  /*c000*/  EXIT ;  /* 0x000000000000794d */ /* 0x000fea0003800000 */
.L_x_31503:
        /* <DEDUP_REMOVED lines=15> */
.L_x_36459:


//--------------------- .text._ZN2at6native27unrolled_elementwise_kernelIZZZNS0_15exp_kernel_cudaERNS_18TensorIteratorBaseEENKUlvE0_clEvENKUlvE0_clEvEUlfE_St5arrayIPcLm2EELi4E23TrivialOffsetCalculatorILi1EjESB_NS0_6memory12LoadWithCastILi1EEENSC_13StoreWithCastILi1EEEEEviT_T0_T2_T3_T4_T5_ --------------------------
	.section	.text._ZN2at6native27unrolled_elementwise_kernelIZZZNS0_15exp_kernel_cudaERNS_18TensorIteratorBaseEENKUlvE0_clEvENKUlvE0_clEvEUlfE_St5arrayIPcLm2EELi4E23TrivialOffsetCalculatorILi1EjESB_NS0_6memory12LoadWithCastILi1EEENSC_13StoreWithCastILi1EEEEEviT_T0_T2_T3_T4_T5_,"ax",@progbits
	.align	128
        .global         _ZN2at6native27unrolled_elementwise_kernelIZZZNS0_15exp_kernel_cudaERNS_18TensorIteratorBaseEENKUlvE0_clEvENKUlvE0_clEvEUlfE_St5arrayIPcLm2EELi4E23TrivialOffsetCalculatorILi1EjESB_NS0_6memory12LoadWithCastILi1EEENSC_13StoreWithCastILi1EEEEEviT_T0_T2_T3_T4_T5_
        .type           _ZN2at6native27unrolled_elementwise_kernelIZZZNS0_15exp_kernel_cudaERNS_18TensorIteratorBaseEENKUlvE0_clEvENKUlvE0_clEvEUlfE_St5arrayIPcLm2EELi4E23TrivialOffsetCalculatorILi1EjESB_NS0_6memory12LoadWithCastILi1EEENSC_13StoreWithCastILi1EEEEEviT_T0_T2_T3_T4_T5_,@function
        .size           _ZN2at6native27unrolled_elementwise_kernelIZZZNS0_15exp_kernel_cudaERNS_18TensorIteratorBaseEENKUlvE0_clEvENKUlvE0_clEvEUlfE_St5arrayIPcLm2EELi4E23TrivialOffsetCalculatorILi1EjESB_NS0_6memory12LoadWithCastILi1EEENSC_13StoreWithCastILi1EEEEEviT_T0_T2_T3_T4_T5_,(.L_x_36460 - _ZN2at6native27unrolled_elementwise_kernelIZZZNS0_15exp_kernel_cudaERNS_18TensorIteratorBaseEENKUlvE0_clEvENKUlvE0_clEvEUlfE_St5arrayIPcLm2EELi4E23TrivialOffsetCalculatorILi1EjESB_NS0_6memory12LoadWithCastILi1EEENSC_13StoreWithCastILi1EEEEEviT_T0_T2_T3_T4_T5_)
        .other          _ZN2at6native27unrolled_elementwise_kernelIZZZNS0_15exp_kernel_cudaERNS_18TensorIteratorBaseEENKUlvE0_clEvENKUlvE0_clEvEUlfE_St5arrayIPcLm2EELi4E23TrivialOffsetCalculatorILi1EjESB_NS0_6memory12LoadWithCastILi1EEENSC_13StoreWithCastILi1EEEEEviT_T0_T2_T3_T4_T5_,@"STO_CUDA_ENTRY STV_DEFAULT"
_ZN2at6native27unrolled_elementwise_kernelIZZZNS0_15exp_kernel_cudaERNS_18TensorIteratorBaseEENKUlvE0_clEvENKUlvE0_clEvEUlfE_St5arrayIPcLm2EELi4E23TrivialOffsetCalculatorILi1EjESB_NS0_6memory12LoadWithCastILi1EEENSC_13StoreWithCastILi1EEEEEviT_T0_T2_T3_T4_T5_:
.text._ZN2at6native27unrolled_elementwise_kernelIZZZNS0_15exp_kernel_cudaERNS_18TensorIteratorBaseEENKUlvE0_clEvENKUlvE0_clEvEUlfE_St5arrayIPcLm2EELi4E23TrivialOffsetCalculatorILi1EjESB_NS0_6memory12LoadWithCastILi1EEENSC_13StoreWithCastILi1EEEEEviT_T0_T2_T3_T4_T5_:
        /* <DEDUP_REMOVED lines=32> */
.L_x_31510:
[----:B------:R-:W2:Y:S02]  /*0200*/  LDG.E.U8 R4, desc[UR36][R4.64] ;  /* 0x0000002404047981 */ /* 0x000ea4000c1e1100 */
[----:B--2---:R-:W-:Y:S01]  /*0210*/  I2FP.F32.U32 R19, R4 ;  /* 0x0000000400137245 */ /* 0x004fe20000201000 */
[----:B------:R-:W-:Y:S06]  /*0220*/  BRA `(.L_x_31512) ;  /* 0x0000000c00307947 */ /* 0x000fec0003800000 */
.L_x_31509:
        /* <DEDUP_REMOVED lines=9> */
.L_x_31514:
[----:B------:R-:W2:Y:S02]  /*02c0*/  LDG.E R4, desc[UR36][R4.64] ;  /* 0x0000002404047981 */ /* 0x000ea4000c1e1900 */
[----:B--2---:R-:W-:Y:S01]  /*02d0*/  I2FP.F32.S32 R19, R4 ;  /* 0x0000000400137245 */ /* 0x004fe20000201400 */
[----:B------:R-:W-:Y:S06]  /*02e0*/  BRA `(.L_x_31512) ;  /* 0x0000000c00007947 */ /* 0x000fec0003800000 */
.L_x_31513:
[----:B------:R-:W2:Y:S02]  /*02f0*/  LDG.E.U16 R4, desc[UR36][R4.64] ;  /* 0x0000002404047981 */ /* 0x000ea4000c1e1500 */
[----:B--2---:R2:W3:Y:S01]  /*0300*/  I2F.S16 R19, R4 ;  /* 0x0000000400137306 */ /* 0x0044e20000101400 */
[----:B------:R-:W-:Y:S05]  /*0310*/  BRA `(.L_x_31512) ;  /* 0x0000000800f47947 */ /* 0x000fea0003800000 */
.L_x_31508:
        /* <DEDUP_REMOVED lines=8> */
.L_x_31516:
[----:B------:R-:W2:Y:S02]  /*03a0*/  LDG.E.U16 R4, desc[UR36][R4.64] ;  /* 0x0000002404047981 */ /* 0x000ea4000c1e1500 */
[----:B--2---:R-:W-:Y:S01]  /*03b0*/  HADD2.F32 R19, -RZ, R4.H0_H0 ;  /* 0x20000004ff137230 */ /* 0x004fe20000004100 */
[----:B------:R-:W-:Y:S06]  /*03c0*/  BRA `(.L_x_31512) ;  /* 0x0000000800c87947 */ /* 0x000fec0003800000 */
.L_x_31515:
        /* <DEDUP_REMOVED lines=8> */
.L_x_31518:
[----:B------:R-:W2:Y:S02]  /*0450*/  LDG.E.U16 R4, desc[UR36][R4.64] ;  /* 0x0000002404047981 */ /* 0x000ea4000c1e1500 */
[----:B--2---:R-:W-:Y:S01]  /*0460*/  HADD2.F32 R19, -RZ, R4.H0_H0 ;  /* 0x20000004ff137230 */ /* 0x004fe20000004100 */
[----:B------:R-:W-:Y:S06]  /*0470*/  BRA `(.L_x_31512) ;  /* 0x00000008009c7947 */ /* 0x000fec0003800000 */
.L_x_31517:
[----:B------:R-:W2:Y:S01]  /*0480*/  LDG.E.64 R4, desc[UR36][R4.64] ;  /* 0x0000002404047981 */ /* 0x000ea2000c1e1b00 */
[----:B------:R-:W-:Y:S01]  /*0490*/  UMOV UR4, 0xf0000000 ;  /* 0xf000000000047882 */ /* 0x000fe20000000000 */
[----:B------:R-:W-:Y:S01]  /*04a0*/  UMOV UR5, 0x380fffff ;  /* 0x380fffff00057882 */ /* 0x000fe20000000000 */
[----:B--2---:R-:W0:Y:S01]  /*04b0*/  F2F.F32.F64 R19, R4 ;  /* 0x0000000400137310 */ /* 0x004e220000301000 */
[----:B------:R-:W-:-:S14]  /*04c0*/  DSETP.GEU.AND P0, PT, |R4|, UR4, PT ;  /* 0x0000000404007e2a */ /* 0x000fdc000bf0e200 */
[----:B0-----:R-:W-:Y:S01]  /*04d0*/  @!P0 FMUL R19, R19, 1.175494350822287508e-38 ;  /* 0x0080000013138820 */ /* 0x001fe20000400000 */
[----:B------:R-:W-:Y:S06]  /*04e0*/  BRA `(.L_x_31512) ;  /* 0x0000000800807947 */ /* 0x000fec0003800000 */
.L_x_31507:
        /* <DEDUP_REMOVED lines=12> */
.L_x_31521:
[----:B------:R-:W2:Y:S01]  /*05b0*/  LDG.E.64 R4, desc[UR36][R4.64] ;  /* 0x0000002404047981 */ /* 0x000ea2000c1e1b00 */
[----:B------:R-:W-:Y:S01]  /*05c0*/  UMOV UR4, 0xf0000000 ;  /* 0xf000000000047882 */ /* 0x000fe20000000000 */
[----:B------:R-:W-:Y:S01]  /*05d0*/  UMOV UR5, 0x380fffff ;  /* 0x380fffff00057882 */ /* 0x000fe20000000000 */
[----:B--2---:R-:W0:Y:S01]  /*05e0*/  F2F.F32.F64 R19, R4 ;  /* 0x0000000400137310 */ /* 0x004e220000301000 */
[----:B------:R-:W-:-:S14]  /*05f0*/  DSETP.GEU.AND P0, PT, |R4|, UR4, PT ;  /* 0x0000000404007e2a */ /* 0x000fdc000bf0e200 */
[----:B0-----:R-:W-:Y:S01]  /*0600*/  @!P0 FMUL R19, R19, 1.175494350822287508e-38 ;  /* 0x0080000013138820 */ /* 0x001fe20000400000 */
[----:B------:R-:W-:Y:S06]  /*0610*/  BRA `(.L_x_31512) ;  /* 0x0000000800347947 */ /* 0x000fec0003800000 */
.L_x_31520:
        /* <DEDUP_REMOVED lines=26> */
.L_x_31523:
        /* <DEDUP_REMOVED lines=14> */
.L_x_31522:
[----:B------:R-:W2:Y:S02]  /*08a0*/  LDG.E.U16 R4, desc[UR36][R4.64] ;  /* 0x0000002404047981 */ /* 0x000ea4000c1e1500 */
[----:B--2---:R-:W-:Y:S01]  /*08b0*/  IMAD.U32 R19, R4, 0x10000, RZ ;  /* 0x0001000004137824 */ /* 0x004fe200078e00ff */
[----:B------:R-:W-:Y:S06]  /*08c0*/  BRA `(.L_x_31512) ;  /* 0x0000000400887947 */ /* 0x000fec0003800000 */
.L_x_31519:
        /* <DEDUP_REMOVED lines=11> */
.L_x_31526:
        /* <DEDUP_REMOVED lines=20> */
.L_x_31528:
[----:B------:R-:W-:Y:S05]  /*0ac0*/  BSYNC B0 ;  /* 0x0000000000007941 */ /* 0x000fea0003800000 */
.L_x_31527:
[----:B------:R-:W-:Y:S01]  /*0ad0*/  IMAD.SHL.U32 R3, R3, 0x100000, RZ ;  /* 0x0010000003037824 */ /* 0x000fe200078e00ff */
[----:B------:R-:W-:-:S04]  /*0ae0*/  LEA R0, R0, 0x3b800000, 0x17 ;  /* 0x3b80000000007811 */ /* 0x000fc800078eb8ff */
[----:B------:R-:W-:Y:S01]  /*0af0*/  LOP3.LUT R19, R0, R3, R19, 0xfe, !PT ;  /* 0x0000000300137212 */ /* 0x000fe200078efe13 */
[----:B------:R-:W-:Y:S06]  /*0b00*/  BRA `(.L_x_31512) ;  /* 0x0000000000f87947 */ /* 0x000fec0003800000 */
.L_x_31525:
        /* <DEDUP_REMOVED lines=20> */
.L_x_31530:
[----:B------:R-:W-:Y:S05]  /*0c50*/  BSYNC B0 ;  /* 0x0000000000007941 */ /* 0x000fea0003800000 */
.L_x_31529:
[----:B------:R-:W-:Y:S01]  /*0c60*/  IMAD.SHL.U32 R3, R3, 0x200000, RZ ;  /* 0x0020000003037824 */ /* 0x000fe200078e00ff */
[----:B------:R-:W-:-:S04]  /*0c70*/  LEA R0, R0, 0x37800000, 0x17 ;  /* 0x3780000000007811 */ /* 0x000fc800078eb8ff */
[----:B------:R-:W-:Y:S01]  /*0c80*/  LOP3.LUT R19, R0, R3, R19, 0xfe, !PT ;  /* 0x0000000300137212 */ /* 0x000fe200078efe13 */
[----:B------:R-:W-:Y:S06]  /*0c90*/  BRA `(.L_x_31512) ;  /* 0x0000000000947947 */ /* 0x000fec0003800000 */
.L_x_31524:
        /* <DEDUP_REMOVED lines=14> */
.L_x_31511:
        /* <DEDUP_REMOVED lines=16> */
.L_x_31533:
[----:B------:R-:W-:Y:S01]  /*0e80*/  IMAD.MOV.U32 R19, RZ, RZ, RZ ;  /* 0x000000ffff137224 */ /* 0x000fe200078e00ff */
[----:B------:R-:W-:Y:S06]  /*0e90*/  BRA `(.L_x_31512) ;  /* 0x0000000000147947 */ /* 0x000fec0003800000 */
.L_x_31532:
[----:B------:R-:W2:Y:S02]  /*0ea0*/  LDG.E.64 R4, desc[UR36][R4.64] ;  /* 0x0000002404047981 */ /* 0x000ea4000c1e1b00 */
[----:B--2---:R0:W1:Y:S01]  /*0eb0*/  I2F.U64 R19, R4 ;  /* 0x0000000400137312 */ /* 0x0040620000301000 */
[----:B------:R-:W-:Y:S05]  /*0ec0*/  BRA `(.L_x_31512) ;  /* 0x0000000000087947 */ /* 0x000fea0003800000 */
.L_x_31531:
[----:B------:R-:W2:Y:S02]  /*0ed0*/  LDG.E R4, desc[UR36][R4.64] ;  /* 0x0000002404047981 */ /* 0x000ea4000c1e1900 */
[----:B--2---:R-:W-:-:S07]  /*0ee0*/  I2FP.F32.U32 R19, R4 ;  /* 0x0000000400137245 */ /* 0x004fce0000201000 */
.L_x_31512:
[----:B------:R-:W-:Y:S05]  /*0ef0*/  BSYNC B6 ;  /* 0x0000000000067941 */ /* 0x000fea0003800000 */
.L_x_31506:
[----:B------:R-:W2:Y:S02]  /*0f00*/  S2R R23, SR_TID.X ;  /* 0x0000000000177919 */ /* 0x000ea40000002100 */
[----:B--2---:R-:W-:-:S07]  /*0f10*/  VIADD R23, R23, 0x80 ;  /* 0x0000008017177836 */ /* 0x004fce0000000000 */
.L_x_31505:
[----:B------:R-:W-:Y:S05]  /*0f20*/  BSYNC B7 ;  /* 0x0000000000077941 */ /* 0x000fea0003800000 */
.L_x_31504:
        /* <DEDUP_REMOVED lines=25> */
.L_x_31540:
[----:B------:R-:W2:Y:S02]  /*10c0*/  LDG.E.U8 R4, desc[UR36][R4.64] ;  /* 0x0000002404047981 */ /* 0x000ea4000c1e1100 */
[----:B--2---:R-:W-:Y:S01]  /*10d0*/  I2FP.F32.U32 R18, R4 ;  /* 0x0000000400127245 */ /* 0x004fe20000201000 */
[----:B------:R-:W-:Y:S06]  /*10e0*/  BRA `(.L_x_31542) ;  /* 0x0000000c002c7947 */ /* 0x000fec0003800000 */
.L_x_31539:
        /* <DEDUP_REMOVED lines=9> */
.L_x_31544:
[----:B------:R-:W2:Y:S02]  /*1180*/  LDG.E R4, desc[UR36][R4.64] ;  /* 0x0000002404047981 */ /* 0x000ea4000c1e1900 */
[----:B--2---:R-:W-:Y:S01]  /*1190*/  I2FP.F32.S32 R18, R4 ;  /* 0x0000000400127245 */ /* 0x004fe20000201400 */
[----:B------:R-:W-:Y:S06]  /*11a0*/  BRA `(.L_x_31542) ;  /* 0x0000000800fc7947 */ /* 0x000fec0003800000 */
.L_x_31543:
[----:B------:R-:W2:Y:S02]  /*11b0*/  LDG.E.U16 R4, desc[UR36][R4.64] ;  /* 0x0000002404047981 */ /* 0x000ea4000c1e1500 */
[----:B--2---:R0:W2:Y:S01]  /*11c0*/  I2F.S16 R18, R4 ;  /* 0x0000000400127306 */ /* 0x0040a20000101400 */
[----:B------:R-:W-:Y:S05]  /*11d0*/  BRA `(.L_x_31542) ;  /* 0x0000000800f07947 */ /* 0x000fea0003800000 */
.L_x_31538:
        /* <DEDUP_REMOVED lines=8> */
.L_x_31546:
[----:B------:R-:W2:Y:S02]  /*1260*/  LDG.E.U16 R4, desc[UR36][R4.64] ;  /* 0x0000002404047981 */ /* 0x000ea4000c1e1500 */
[----:B--2---:R-:W-:Y:S01]  /*1270*/  HADD2.F32 R18, -RZ, R4.H0_H0 ;  /* 0x20000004ff127230 */ /* 0x004fe20000004100 */
[----:B------:R-:W-:Y:S06]  /*1280*/  BRA `(.L_x_31542) ;  /* 0x0000000800c47947 */ /* 0x000fec0003800000 */
.L_x_31545:
        /* <DEDUP_REMOVED lines=8> */
.L_x_31548:
[----:B------:R-:W2:Y:S02]  /*1310*/  LDG.E.U16 R4, desc[UR36][R4.64] ;  /* 0x0000002404047981 */ /* 0x000ea4000c1e1500 */
[----:B--2---:R-:W-:Y:S01]  /*1320*/  HADD2.F32 R18, -RZ, R4.H0_H0 ;  /* 0x20000004ff127230 */ /* 0x004fe20000004100 */
[----:B------:R-:W-:Y:S06]  /*1330*/  BRA `(.L_x_31542) ;  /* 0x0000000800987947 */ /* 0x000fec0003800000 */
.L_x_31547:
[----:B------:R-:W2:Y:S01]  /*1340*/  LDG.E.64 R4, desc[UR36][R4.64] ;  /* 0x0000002404047981 */ /* 0x000ea2000c1e1b00 */
[----:B------:R-:W-:Y:S01]  /*1350*/  UMOV UR4, 0xf0000000 ;  /* 0xf000000000047882 */ /* 0x000fe20000000000 */
[----:B------:R-:W-:Y:S01]  /*1360*/  UMOV UR5, 0x380fffff ;  /* 0x380fffff00057882 */ /* 0x000fe20000000000 */
[----:B--2---:R-:W0:Y:S01]  /*1370*/  F2F.F32.F64 R18, R4 ;  /* 0x0000000400127310 */ /* 0x004e220000301000 */
[----:B------:R-:W-:-:S14]  /*1380*/  DSETP.GEU.AND P0, PT, |R4|, UR4, PT ;  /* 0x0000000404007e2a */ /* 0x000fdc000bf0e200 */
[----:B0-----:R-:W-:Y:S01]  /*1390*/  @!P0 FMUL R18, R18, 1.175494350822287508e-38 ;  /* 0x0080000012128820 */ /* 0x001fe20000400000 */
[----:B------:R-:W-:Y:S06]  /*13a0*/  BRA `(.L_x_31542) ;  /* 0x00000008007c7947 */ /* 0x000fec0003800000 */
.L_x_31537:
        /* <DEDUP_REMOVED lines=12> */
.L_x_31551:
[----:B------:R-:W2:Y:S01]  /*1470*/  LDG.E.64 R4, desc[UR36][R4.64] ;  /* 0x0000002404047981 */ /* 0x000ea2000c1e1b00 */
[----:B------:R-:W-:Y:S01]  /*1480*/  UMOV UR4, 0xf0000000 ;  /* 0xf000000000047882 */ /* 0x000fe20000000000 */
[----:B------:R-:W-:Y:S01]  /*1490*/  UMOV UR5, 0x380fffff ;  /* 0x380fffff00057882 */ /* 0x000fe20000000000 */
[----:B--2---:R-:W0:Y:S01]  /*14a0*/  F2F.F32.F64 R18, R4 ;  /* 0x0000000400127310 */ /* 0x004e220000301000 */
[----:B------:R-:W-:-:S14]  /*14b0*/  DSETP.GEU.AND P0, PT, |R4|, UR4, PT ;  /* 0x0000000404007e2a */ /* 0x000fdc000bf0e200 */
[----:B0-----:R-:W-:Y:S01]  /*14c0*/  @!P0 FMUL R18, R18, 1.175494350822287508e-38 ;  /* 0x0080000012128820 */ /* 0x001fe20000400000 */
[----:B------:R-:W-:Y:S06]  /*14d0*/  BRA `(.L_x_31542) ;  /* 0x0000000800307947 */ /* 0x000fec0003800000 */
.L_x_31550:
        /* <DEDUP_REMOVED lines=26> */
.L_x_31553:
        /* <DEDUP_REMOVED lines=13> */
.L_x_31552:
[----:B------:R-:W2:Y:S02]  /*1750*/  LDG.E.U16 R4, desc[UR36][R4.64] ;  /* 0x0000002404047981 */ /* 0x000ea4000c1e1500 */
[----:B--2---:R-:W-:Y:S01]  /*1760*/  IMAD.U32 R18, R4, 0x10000, RZ ;  /* 0x0001000004127824 */ /* 0x004fe200078e00ff */
[----:B------:R-:W-:Y:S06]  /*1770*/  BRA `(.L_x_31542) ;  /* 0x0000000400887947 */ /* 0x000fec0003800000 */
.L_x_31549:
        /* <DEDUP_REMOVED lines=11> */
.L_x_31556:
        /* <DEDUP_REMOVED lines=20> */
.L_x_31558:
[----:B------:R-:W-:Y:S05]  /*1970*/  BSYNC B0 ;  /* 0x0000000000007941 */ /* 0x000fea0003800000 */
.L_x_31557:
[----:B------:R-:W-:Y:S01]  /*1980*/  IMAD.SHL.U32 R3, R3, 0x100000, RZ ;  /* 0x0010000003037824 */ /* 0x000fe200078e00ff */
[----:B------:R-:W-:-:S04]  /*1990*/  LEA R5, R0, 0x3b800000, 0x17 ;  /* 0x3b80000000057811 */ /* 0x000fc800078eb8ff */
[----:B------:R-:W-:Y:S01]  /*19a0*/  LOP3.LUT R18, R5, R3, R18, 0xfe, !PT ;  /* 0x0000000305127212 */ /* 0x000fe200078efe12 */
[----:B------:R-:W-:Y:S06]  /*19b0*/  BRA `(.L_x_31542) ;  /* 0x0000000000f87947 */ /* 0x000fec0003800000 */
.L_x_31555:
        /* <DEDUP_REMOVED lines=20> */
.L_x_31560:
[----:B------:R-:W-:Y:S05]  /*1b00*/  BSYNC B0 ;  /* 0x0000000000007941 */ /* 0x000fea0003800000 */
.L_x_31559:
[----:B------:R-:W-:Y:S01]  /*1b10*/  IMAD.SHL.U32 R3, R3, 0x200000, RZ ;  /* 0x0020000003037824 */ /* 0x000fe200078e00ff */
[----:B------:R-:W-:-:S04]  /*1b20*/  LEA R5, R0, 0x37800000, 0x17 ;  /* 0x3780000000057811 */ /* 0x000fc800078eb8ff */
[----:B------:R-:W-:Y:S01]  /*1b30*/  LOP3.LUT R18, R5, R3, R18, 0xfe, !PT ;  /* 0x0000000305127212 */ /* 0x000fe200078efe12 */
[----:B------:R-:W-:Y:S06]  /*1b40*/  BRA `(.L_x_31542) ;  /* 0x0000000000947947 */ /* 0x000fec0003800000 */
.L_x_31554:
        /* <DEDUP_REMOVED lines=14> */
.L_x_31541:
        /* <DEDUP_REMOVED lines=16> */
.L_x_31563:
[----:B------:R-:W-:Y:S01]  /*1d30*/  IMAD.MOV.U32 R18, RZ, RZ, RZ ;  /* 0x000000ffff127224 */ /* 0x000fe200078e00ff */
[----:B------:R-:W-:Y:S06]  /*1d40*/  BRA `(.L_x_31542) ;  /* 0x0000000000147947 */ /* 0x000fec0003800000 */
.L_x_31562:
[----:B------:R-:W2:Y:S02]  /*1d50*/  LDG.E.64 R4, desc[UR36][R4.64] ;  /* 0x0000002404047981 */ /* 0x000ea4000c1e1b00 */
[----:B--2---:R0:W2:Y:S01]  /*1d60*/  I2F.U64 R18, R4 ;  /* 0x0000000400127312 */ /* 0x0040a20000301000 */
[----:B------:R-:W-:Y:S05]  /*1d70*/  BRA `(.L_x_31542) ;  /* 0x0000000000087947 */ /* 0x000fea0003800000 */
.L_x_31561:
[----:B------:R-:W2:Y:S02]  /*1d80*/  LDG.E R4, desc[UR36][R4.64] ;  /* 0x0000002404047981 */ /* 0x000ea4000c1e1900 */
[----:B--2---:R-:W-:-:S07]  /*1d90*/  I2FP.F32.U32 R18, R4 ;  /* 0x0000000400127245 */ /* 0x004fce0000201000 */
.L_x_31542:
[----:B------:R-:W-:Y:S05]  /*1da0*/  BSYNC B6 ;  /* 0x0000000000067941 */ /* 0x000fea0003800000 */
.L_x_31536:
[----:B------:R-:W-:-:S07]  /*1db0*/  VIADD R23, R23, 0x80 ;  /* 0x0000008017177836 */ /* 0x000fce0000000000 */
.L_x_31535:
[----:B------:R-:W-:Y:S05]  /*1dc0*/  BSYNC B7 ;  /* 0x0000000000077941 */ /* 0x000fea0003800000 */
.L_x_31534:
        /* <DEDUP_REMOVED lines=27> */
.L_x_31570:
[----:B------:R-:W2:Y:S02]  /*1f80*/  LDG.E.U8 R4, desc[UR36][R4.64] ;  /* 0x0000002404047981 */ /* 0x000ea4000c1e1100 */
[----:B--2---:R-:W-:Y:S01]  /*1f90*/  I2FP.F32.U32 R22, R4 ;  /* 0x0000000400167245 */ /* 0x004fe20000201000 */
[----:B------:R-:W-:Y:S06]  /*1fa0*/  BRA `(.L_x_31572) ;  /* 0x0000000c002c7947 */ /* 0x000fec0003800000 */
.L_x_31569:
        /* <DEDUP_REMOVED lines=9> */
.L_x_31574:
[----:B------:R-:W2:Y:S02]  /*2040*/  LDG.E R4, desc[UR36][R4.64] ;  /* 0x0000002404047981 */ /* 0x000ea4000c1e1900 */
[----:B--2---:R-:W-:Y:S01]  /*2050*/  I2FP.F32.S32 R22, R4 ;  /* 0x0000000400167245 */ /* 0x004fe20000201400 */
[----:B------:R-:W-:Y:S06]  /*2060*/  BRA `(.L_x_31572) ;  /* 0x0000000800fc7947 */ /* 0x000fec0003800000 */
.L_x_31573:
[----:B------:R-:W2:Y:S02]  /*2070*/  LDG.E.U16 R4, desc[UR36][R4.64] ;  /* 0x0000002404047981 */ /* 0x000ea4000c1e1500 */
[----:B--2---:R4:W0:Y:S01]  /*2080*/  I2F.S16 R22, R4 ;  /* 0x0000000400167306 */ /* 0x0048220000101400 */
[----:B------:R-:W-:Y:S05]  /*2090*/  BRA `(.L_x_31572) ;  /* 0x0000000800f07947 */ /* 0x000fea0003800000 */
.L_x_31568:
        /* <DEDUP_REMOVED lines=8> */
.L_x_31576:
[----:B------:R-:W2:Y:S02]  /*2120*/  LDG.E.U16 R4, desc[UR36][R4.64] ;  /* 0x0000002404047981 */ /* 0x000ea4000c1e1500 */
[----:B--2---:R-:W-:Y:S01]  /*2130*/  HADD2.F32 R22, -RZ, R4.H0_H0 ;  /* 0x20000004ff167230 */ /* 0x004fe20000004100 */
[----:B------:R-:W-:Y:S06]  /*2140*/  BRA `(.L_x_31572) ;  /* 0x0000000800c47947 */ /* 0x000fec0003800000 */
.L_x_31575:
        /* <DEDUP_REMOVED lines=8> */
.L_x_31578:
[----:B------:R-:W2:Y:S02]  /*21d0*/  LDG.E.U16 R4, desc[UR36][R4.64] ;  /* 0x0000002404047981 */ /* 0x000ea4000c1e1500 */
[----:B--2---:R-:W-:Y:S01]  /*21e0*/  HADD2.F32 R22, -RZ, R4.H0_H0 ;  /* 0x20000004ff167230 */ /* 0x004fe20000004100 */
[----:B------:R-:W-:Y:S06]  /*21f0*/  BRA `(.L_x_31572) ;  /* 0x0000000800987947 */ /* 0x000fec0003800000 */
.L_x_31577:
[----:B------:R-:W2:Y:S01]  /*2200*/  LDG.E.64 R4, desc[UR36][R4.64] ;  /* 0x0000002404047981 */ /* 0x000ea2000c1e1b00 */
[----:B------:R-:W-:Y:S01]  /*2210*/  UMOV UR4, 0xf0000000 ;  /* 0xf000000000047882 */ /* 0x000fe20000000000 */
[----:B------:R-:W-:Y:S01]  /*2220*/  UMOV UR5, 0x380fffff ;  /* 0x380fffff00057882 */ /* 0x000fe20000000000 */
[----:B--2---:R-:W0:Y:S01]  /*2230*/  F2F.F32.F64 R22, R4 ;  /* 0x0000000400167310 */ /* 0x004e220000301000 */
[----:B------:R-:W-:-:S14]  /*2240*/  DSETP.GEU.AND P0, PT, |R4|, UR4, PT ;  /* 0x0000000404007e2a */ /* 0x000fdc000bf0e200 */
[----:B0-----:R-:W-:Y:S01]  /*2250*/  @!P0 FMUL R22, R22, 1.175494350822287508e-38 ;  /* 0x0080000016168820 */ /* 0x001fe20000400000 */
[----:B------:R-:W-:Y:S06]  /*2260*/  BRA `(.L_x_31572) ;  /* 0x00000008007c7947 */ /* 0x000fec0003800000 */
.L_x_31567:
        /* <DEDUP_REMOVED lines=12> */
.L_x_31581:
[----:B------:R-:W2:Y:S01]  /*2330*/  LDG.E.64 R4, desc[UR36][R4.64] ;  /* 0x0000002404047981 */ /* 0x000ea2000c1e1b00 */
[----:B------:R-:W-:Y:S01]  /*2340*/  UMOV UR4, 0xf0000000 ;  /* 0xf000000000047882 */ /* 0x000fe20000000000 */
[----:B------:R-:W-:Y:S01]  /*2350*/  UMOV UR5, 0x380fffff ;  /* 0x380fffff00057882 */ /* 0x000fe20000000000 */
[----:B--2---:R-:W0:Y:S01]  /*2360*/  F2F.F32.F64 R22, R4 ;  /* 0x0000000400167310 */ /* 0x004e220000301000 */
[----:B------:R-:W-:-:S14]  /*2370*/  DSETP.GEU.AND P0, PT, |R4|, UR4, PT ;  /* 0x0000000404007e2a */ /* 0x000fdc000bf0e200 */
[----:B0-----:R-:W-:Y:S01]  /*2380*/  @!P0 FMUL R22, R22, 1.175494350822287508e-38 ;  /* 0x0080000016168820 */ /* 0x001fe20000400000 */
[----:B------:R-:W-:Y:S06]  /*2390*/  BRA `(.L_x_31572) ;  /* 0x0000000800307947 */ /* 0x000fec0003800000 */
.L_x_31580:
        /* <DEDUP_REMOVED lines=26> */
.L_x_31583:
        /* <DEDUP_REMOVED lines=13> */
.L_x_31582:
[----:B------:R-:W2:Y:S02]  /*2610*/  LDG.E.U16 R4, desc[UR36][R4.64] ;  /* 0x0000002404047981 */ /* 0x000ea4000c1e1500 */
[----:B--2---:R-:W-:Y:S01]  /*2620*/  IMAD.U32 R22, R4, 0x10000, RZ ;  /* 0x0001000004167824 */ /* 0x004fe200078e00ff */
[----:B------:R-:W-:Y:S06]  /*2630*/  BRA `(.L_x_31572) ;  /* 0x0000000400887947 */ /* 0x000fec0003800000 */
.L_x_31579:
        /* <DEDUP_REMOVED lines=11> */
.L_x_31586:
        /* <DEDUP_REMOVED lines=20> */
.L_x_31588:
[----:B------:R-:W-:Y:S05]  /*2830*/  BSYNC B0 ;  /* 0x0000000000007941 */ /* 0x000fea0003800000 */
.L_x_31587:
[----:B------:R-:W-:Y:S01]  /*2840*/  IMAD.SHL.U32 R3, R3, 0x100000, RZ ;  /* 0x0010000003037824 */ /* 0x000fe200078e00ff */
[----:B------:R-:W-:-:S04]  /*2850*/  LEA R5, R0, 0x3b800000, 0x17 ;  /* 0x3b80000000057811 */ /* 0x000fc800078eb8ff */
[----:B------:R-:W-:Y:S01]  /*2860*/  LOP3.LUT R22, R5, R3, R22, 0xfe, !PT ;  /* 0x0000000305167212 */ /* 0x000fe200078efe16 */
[----:B------:R-:W-:Y:S06]  /*2870*/  BRA `(.L_x_31572) ;  /* 0x0000000000f87947 */ /* 0x000fec0003800000 */
.L_x_31585:
        /* <DEDUP_REMOVED lines=20> */
.L_x_31590:
[----:B------:R-:W-:Y:S05]  /*29c0*/  BSYNC B0 ;  /* 0x0000000000007941 */ /* 0x000fea0003800000 */
.L_x_31589:
[----:B------:R-:W-:Y:S01]  /*29d0*/  IMAD.SHL.U32 R3, R3, 0x200000, RZ ;  /* 0x0020000003037824 */ /* 0x000fe200078e00ff */
[----:B------:R-:W-:-:S04]  /*29e0*/  LEA R5, R0, 0x37800000, 0x17 ;  /* 0x3780000000057811 */ /* 0x000fc800078eb8ff */
[----:B------:R-:W-:Y:S01]  /*29f0*/  LOP3.LUT R22, R5, R3, R22, 0xfe, !PT ;  /* 0x0000000305167212 */ /* 0x000fe200078efe16 */
[----:B------:R-:W-:Y:S06]  /*2a00*/  BRA `(.L_x_31572) ;  /* 0x0000000000947947 */ /* 0x000fec0003800000 */
.L_x_31584:
        /* <DEDUP_REMOVED lines=14> */
.L_x_31571:
        /* <DEDUP_REMOVED lines=16> */
.L_x_31593:
[----:B------:R-:W-:Y:S01]  /*2bf0*/  IMAD.MOV.U32 R22, RZ, RZ, RZ ;  /* 0x000000ffff167224 */ /* 0x000fe200078e00ff */
[----:B------:R-:W-:Y:S06]  /*2c00*/  BRA `(.L_x_31572) ;  /* 0x0000000000147947 */ /* 0x000fec0003800000 */
.L_x_31592:
[----:B------:R-:W2:Y:S02]  /*2c10*/  LDG.E.64 R4, desc[UR36][R4.64] ;  /* 0x0000002404047981 */ /* 0x000ea4000c1e1b00 */
[----:B--2---:R0:W2:Y:S01]  /*2c20*/  I2F.U64 R22, R4 ;  /* 0x0000000400167312 */ /* 0x0040a20000301000 */
[----:B------:R-:W-:Y:S05]  /*2c30*/  BRA `(.L_x_31572) ;  /* 0x0000000000087947 */ /* 0x000fea0003800000 */
.L_x_31591:
[----:B------:R-:W2:Y:S02]  /*2c40*/  LDG.E R4, desc[UR36][R4.64] ;  /* 0x0000002404047981 */ /* 0x000ea4000c1e1900 */
[----:B--2---:R-:W-:-:S07]  /*2c50*/  I2FP.F32.U32 R22, R4 ;  /* 0x0000000400167245 */ /* 0x004fce0000201000 */
.L_x_31572:
[----:B------:R-:W-:Y:S05]  /*2c60*/  BSYNC B6 ;  /* 0x0000000000067941 */ /* 0x000fea0003800000 */
.L_x_31566:
[----:B------:R-:W-:-:S07]  /*2c70*/  VIADD R23, R23, 0x80 ;  /* 0x0000008017177836 */ /* 0x000fce0000000000 */
.L_x_31565:
[----:B------:R-:W-:Y:S05]  /*2c80*/  BSYNC B7 ;  /* 0x0000000000077941 */ /* 0x000fea0003800000 */
.L_x_31564:
        /* <DEDUP_REMOVED lines=23> */
.L_x_31599:
[----:B------:R-:W2:Y:S02]  /*2e00*/  LDG.E.U8 R4, desc[UR36][R4.64] ;  /* 0x0000002404047981 */ /* 0x000ea4000c1e1100 */
[----:B--2---:R-:W-:Y:S01]  /*2e10*/  I2FP.F32.U32 R16, R4 ;  /* 0x0000000400107245 */ /* 0x004fe20000201000 */
[----:B------:R-:W-:Y:S06]  /*2e20*/  BRA `(.L_x_31595) ;  /* 0x0000000c00207947 */ /* 0x000fec0003800000 */
.L_x_31598:
        /* <DEDUP_REMOVED lines=9> */
.L_x_31602:
[----:B------:R-:W2:Y:S02]  /*2ec0*/  LDG.E R4, desc[UR36][R4.64] ;  /* 0x0000002404047981 */ /* 0x000ea4000c1e1900 */
[----:B--2---:R-:W-:Y:S01]  /*2ed0*/  I2FP.F32.S32 R16, R4 ;  /* 0x0000000400107245 */ /* 0x004fe20000201400 */
[----:B------:R-:W-:Y:S06]  /*2ee0*/  BRA `(.L_x_31595) ;  /* 0x0000000800f07947 */ /* 0x000fec0003800000 */
.L_x_31601:
[----:B------:R-:W2:Y:S02]  /*2ef0*/  LDG.E.U16 R4, desc[UR36][R4.64] ;  /* 0x0000002404047981 */ /* 0x000ea4000c1e1500 */
[----:B--2---:R0:W2:Y:S01]  /*2f00*/  I2F.S16 R16, R4 ;  /* 0x0000000400107306 */ /* 0x0040a20000101400 */
[----:B------:R-:W-:Y:S05]  /*2f10*/  BRA `(.L_x_31595) ;  /* 0x0000000800e47947 */ /* 0x000fea0003800000 */
.L_x_31597:
        /* <DEDUP_REMOVED lines=8> */
.L_x_31604:
[----:B------:R-:W2:Y:S02]  /*2fa0*/  LDG.E.U16 R4, desc[UR36][R4.64] ;  /* 0x0000002404047981 */ /* 0x000ea4000c1e1500 */
[----:B--2---:R-:W-:Y:S01]  /*2fb0*/  HADD2.F32 R16, -RZ, R4.H0_H0 ;  /* 0x20000004ff107230 */ /* 0x004fe20000004100 */
[----:B------:R-:W-:Y:S06]  /*2fc0*/  BRA `(.L_x_31595) ;  /* 0x0000000800b87947 */ /* 0x000fec0003800000 */
.L_x_31603:
        /* <DEDUP_REMOVED lines=8> */
.L_x_31606:
[----:B------:R-:W2:Y:S02]  /*3050*/  LDG.E.U16 R4, desc[UR36][R4.64] ;  /* 0x0000002404047981 */ /* 0x000ea4000c1e1500 */
[----:B--2---:R-:W-:Y:S01]  /*3060*/  HADD2.F32 R16, -RZ, R4.H0_H0 ;  /* 0x20000004ff107230 */ /* 0x004fe20000004100 */
[----:B------:R-:W-:Y:S06]  /*3070*/  BRA `(.L_x_31595) ;  /* 0x00000008008c7947 */ /* 0x000fec0003800000 */
.L_x_31605:
[----:B------:R-:W2:Y:S01]  /*3080*/  LDG.E.64 R4, desc[UR36][R4.64] ;  /* 0x0000002404047981 */ /* 0x000ea2000c1e1b00 */
[----:B------:R-:W-:Y:S01]  /*3090*/  UMOV UR4, 0xf0000000 ;  /* 0xf000000000047882 */ /* 0x000fe20000000000 */
[----:B------:R-:W-:Y:S01]  /*30a0*/  UMOV UR5, 0x380fffff ;  /* 0x380fffff00057882 */ /* 0x000fe20000000000 */
[----:B--2---:R-:W0:Y:S01]  /*30b0*/  F2F.F32.F64 R16, R4 ;  /* 0x0000000400107310 */ /* 0x004e220000301000 */
[----:B------:R-:W-:-:S14]  /*30c0*/  DSETP.GEU.AND P0, PT, |R4|, UR4, PT ;  /* 0x0000000404007e2a */ /* 0x000fdc000bf0e200 */
[----:B0-----:R-:W-:Y:S01]  /*30d0*/  @!P0 FMUL R16, R16, 1.175494350822287508e-38 ;  /* 0x0080000010108820 */ /* 0x001fe20000400000 */
[----:B------:R-:W-:Y:S06]  /*30e0*/  BRA `(.L_x_31595) ;  /* 0x0000000800707947 */ /* 0x000fec0003800000 */
.L_x_31596:
        /* <DEDUP_REMOVED lines=12> */
.L_x_31609:
[----:B------:R-:W2:Y:S01]  /*31b0*/  LDG.E.64 R4, desc[UR36][R4.64] ;  /* 0x0000002404047981 */ /* 0x000ea2000c1e1b00 */
[----:B------:R-:W-:Y:S01]  /*31c0*/  UMOV UR4, 0xf0000000 ;  /* 0xf000000000047882 */ /* 0x000fe20000000000 */
[----:B------:R-:W-:Y:S01]  /*31d0*/  UMOV UR5, 0x380fffff ;  /* 0x380fffff00057882 */ /* 0x000fe20000000000 */
[----:B--2---:R-:W0:Y:S01]  /*31e0*/  F2F.F32.F64 R16, R4 ;  /* 0x0000000400107310 */ /* 0x004e220000301000 */
[----:B------:R-:W-:-:S14]  /*31f0*/  DSETP.GEU.AND P0, PT, |R4|, UR4, PT ;  /* 0x0000000404007e2a */ /* 0x000fdc000bf0e200 */
[----:B0-----:R-:W-:Y:S01]  /*3200*/  @!P0 FMUL R16, R16, 1.175494350822287508e-38 ;  /* 0x0080000010108820 */ /* 0x001fe20000400000 */
[----:B------:R-:W-:Y:S06]  /*3210*/  BRA `(.L_x_31595) ;  /* 0x0000000800247947 */ /* 0x000fec0003800000 */
.L_x_31608:
        /* <DEDUP_REMOVED lines=26> */
.L_x_31611:
        /* <DEDUP_REMOVED lines=13> */
.L_x_31610:
[----:B------:R-:W2:Y:S02]  /*3490*/  LDG.E.U16 R4, desc[UR36][R4.64] ;  /* 0x0000002404047981 */ /* 0x000ea4000c1e1500 */
[----:B--2---:R-:W-:Y:S01]  /*34a0*/  IMAD.U32 R16, R4, 0x10000, RZ ;  /* 0x0001000004107824 */ /* 0x004fe200078e00ff */
[----:B------:R-:W-:Y:S06]  /*34b0*/  BRA `(.L_x_31595) ;  /* 0x00000004007c7947 */ /* 0x000fec0003800000 */
.L_x_31607:
        /* <DEDUP_REMOVED lines=11> */
.L_x_31614:
        /* <DEDUP_REMOVED lines=19> */
.L_x_31616:
[----:B------:R-:W-:Y:S05]  /*36a0*/  BSYNC B0 ;  /* 0x0000000000007941 */ /* 0x000fea0003800000 */
.L_x_31615:
[----:B------:R-:W-:Y:S01]  /*36b0*/  IMAD.SHL.U32 R3, R3, 0x100000, RZ ;  /* 0x0010000003037824 */ /* 0x000fe200078e00ff */
[----:B------:R-:W-:-:S04]  /*36c0*/  LEA R5, R0, 0x3b800000, 0x17 ;  /* 0x3b80000000057811 */ /* 0x000fc800078eb8ff */
[----:B------:R-:W-:Y:S01]  /*36d0*/  LOP3.LUT R16, R5, R3, R16, 0xfe, !PT ;  /* 0x0000000305107212 */ /* 0x000fe200078efe10 */
[----:B------:R-:W-:Y:S06]  /*36e0*/  BRA `(.L_x_31595) ;  /* 0x0000000000f07947 */ /* 0x000fec0003800000 */
.L_x_31613:
        /* <DEDUP_REMOVED lines=19> */
.L_x_31618:
[----:B------:R-:W-:Y:S05]  /*3820*/  BSYNC B0 ;  /* 0x0000000000007941 */ /* 0x000fea0003800000 */
.L_x_31617:
[----:B------:R-:W-:Y:S01]  /*3830*/  IMAD.SHL.U32 R3, R3, 0x200000, RZ ;  /* 0x0020000003037824 */ /* 0x000fe200078e00ff */
[----:B------:R-:W-:-:S04]  /*3840*/  LEA R5, R0, 0x37800000, 0x17 ;  /* 0x3780000000057811 */ /* 0x000fc800078eb8ff */
[----:B------:R-:W-:Y:S01]  /*3850*/  LOP3.LUT R16, R5, R3, R16, 0xfe, !PT ;  /* 0x0000000305107212 */ /* 0x000fe200078efe10 */
[----:B------:R-:W-:Y:S06]  /*3860*/  BRA `(.L_x_31595) ;  /* 0x0000000000907947 */ /* 0x000fec0003800000 */
.L_x_31612:
        /* <DEDUP_REMOVED lines=14> */
.L_x_31600:
        /* <DEDUP_REMOVED lines=16> */
.L_x_31621:
[----:B------:R-:W-:Y:S05]  /*3a50*/  BRA `(.L_x_31595) ;  /* 0x0000000000147947 */ /* 0x000fea0003800000 */
.L_x_31620:
[----:B------:R-:W2:Y:S02]  /*3a60*/  LDG.E.64 R4, desc[UR36][R4.64] ;  /* 0x0000002404047981 */ /* 0x000ea4000c1e1b00 */
[----:B--2---:R0:W2:Y:S01]  /*3a70*/  I2F.U64 R16, R4 ;  /* 0x0000000400107312 */ /* 0x0040a20000301000 */
[----:B------:R-:W-:Y:S05]  /*3a80*/  BRA `(.L_x_31595) ;  /* 0x0000000000087947 */ /* 0x000fea0003800000 */
.L_x_31619:
[----:B------:R-:W2:Y:S02]  /*3a90*/  LDG.E R4, desc[UR36][R4.64] ;  /* 0x0000002404047981 */ /* 0x000ea4000c1e1900 */
[----:B--2---:R-:W-:-:S07]  /*3aa0*/  I2FP.F32.U32 R16, R4 ;  /* 0x0000000400107245 */ /* 0x004fce0000201000 */
.L_x_31595:
[----:B------:R-:W-:Y:S05]  /*3ab0*/  BSYNC B6 ;  /* 0x0000000000067941 */ /* 0x000fea0003800000 */
.L_x_31594:
[----:B------:R-:W0:Y:S01]  /*3ac0*/  S2R R25, SR_TID.X ;  /* 0x0000000000197919 */ /* 0x000e220000002100 */
[----:B------:R-:W-:Y:S01]  /*3ad0*/  BSSY B6, `(.L_x_31622) ;  /* 0x0000111000067945 */ /* 0x000fe20003800000 */
[C---:B0-----:R-:W-:Y:S01]  /*3ae0*/  VIADD R0, R25.reuse, 0x100 ;  /* 0x0000010019007836 */ /* 0x041fe20000000000 */
[C---:B------:R-:W-:Y:S01]  /*3af0*/  ISETP.GE.AND P3, PT, R25.reuse, R17, PT ;  /* 0x000000111900720c */ /* 0x040fe20003f66270 */
[----:B------:R-:W-:-:S03]  /*3b00*/  VIADD R26, R25, 0x80 ;  /* 0x00000080191a7836 */ /* 0x000fc60000000000 */
[-C--:B------:R-:W-:Y:S01]  /*3b10*/  ISETP.GE.AND P1, PT, R0, R17.reuse, PT ;  /* 0x000000110000720c */ /* 0x080fe20003f26270 */
[----:B------:R-:W-:Y:S01]  /*3b20*/  VIADD R0, R25, 0x180 ;  /* 0x0000018019007836 */ /* 0x000fe20000000000 */
[----:B------:R-:W-:-:S04]  /*3b30*/  ISETP.GE.AND P0, PT, R26, R17, PT ;  /* 0x000000111a00720c */ /* 0x000fc80003f06270 */
[----:B------:R-:W-:-:S03]  /*3b40*/  ISETP.GE.AND P2, PT, R0, R17, PT ;  /* 0x000000110000720c */ /* 0x000fc60003f46270 */
[----:B-1-3-5:R-:W-:-:S04]  /*3b50*/  @!P3 FMUL.FTZ R19, R19, 1.4426950216293334961 ;  /* 0x3fb8aa3b1313b820 */ /* 0x02afc80000410000 */
[----:B--2---:R-:W-:Y:S01]  /*3b60*/  @!P1 FMUL.FTZ R3, R22, 1.4426950216293334961 ;  /* 0x3fb8aa3b16039820 */ /* 0x004fe20000410000 */
[----:B----4-:R0:W1:Y:S01]  /*3b70*/  @!P3 MUFU.EX2 R4, R19 ;  /* 0x000000130004b308 */ /* 0x0100620000000800 */
[----:B------:R-:W-:-:S04]  /*3b80*/  @!P0 FMUL.FTZ R0, R18, 1.4426950216293334961 ;  /* 0x3fb8aa3b12008820 */ /* 0x000fc80000410000 */
[----:B------:R-:W-:Y:S02]  /*3b90*/  @!P2 FMUL.FTZ R5, R16, 1.4426950216293334961 ;  /* 0x3fb8aa3b1005a820 */ /* 0x000fe40000410000 */
[----:B------:R-:W2:Y:S01]  /*3ba0*/  LDC.U8 R16, c[0x0][0x234] ;  /* 0x00008d00ff107b82 */ /* 0x000ea20000000000 */
[----:B------:R0:W3:Y:S08]  /*3bb0*/  @!P1 MUFU.EX2 R22, R3 ;  /* 0x0000000300169308 */ /* 0x0000f00000000800 */
[----:B------:R0:W4:Y:S08]  /*3bc0*/  @!P2 MUFU.EX2 R24, R5 ;  /* 0x000000050018a308 */ /* 0x0001300000000800 */
[----:B------:R0:W0:Y:S01]  /*3bd0*/  @!P0 MUFU.EX2 R18, R0 ;  /* 0x0000000000128308 */ /* 0x0000220000000800 */
[----:B-1-3--:R-:W-:Y:S05]  /*3be0*/  @P3 BRA `(.L_x_31623) ;  /* 0x0000000c00fc3947 */ /* 0x00afea0003800000 */
[----:B------:R-:W1:Y:S01]  /*3bf0*/  LDC.64 R8, c[0x0][0x218] ;  /* 0x00008600ff087b82 */ /* 0x000e620000000a00 */
[----:B0-----:R-:W-:Y:S01]  /*3c00*/  IMAD R0, R2, 0x200, R25 ;  /* 0x0000020002007824 */ /* 0x001fe200078e0219 */
[----:B--2---:R-:W-:Y:S01]  /*3c10*/  PRMT R5, R16, 0x9910, RZ ;  /* 0x0000991010057816 */ /* 0x004fe200000000ff */
        /* <DEDUP_REMOVED lines=19> */
.L_x_31627:
[----:B------:R-:W0:Y:S01]  /*3d50*/  F2I.S64.TRUNC R4, R4 ;  /* 0x0000000400047311 */ /* 0x000e22000020d900 */
[----:B------:R-:W-:Y:S02]  /*3d60*/  IMAD.MOV.U32 R25, RZ, RZ, R26 ;  /* 0x000000ffff197224 */ /* 0x000fe400078e001a */
[----:B0-----:R-:W-:-:S05]  /*3d70*/  IMAD.MOV.U32 R3, RZ, RZ, R4 ;  /* 0x000000ffff037224 */ /* 0x001fca00078e0004 */
[----:B------:R0:W-:Y:S01]  /*3d80*/  STG.E.U8 desc[UR36][R8.64], R3 ;  /* 0x0000000308007986 */ /* 0x0001e2000c101124 */
[----:B------:R-:W-:Y:S05]  /*3d90*/  BRA `(.L_x_31623) ;  /* 0x0000000c00907947 */ /* 0x000fea0003800000 */
.L_x_31626:
        /* <DEDUP_REMOVED lines=10> */
.L_x_31630:
[----:B------:R-:W0:Y:S01]  /*3e40*/  F2I.FTZ.TRUNC.NTZ R3, R4 ;  /* 0x0000000400037305 */ /* 0x000e22000021f100 */
[----:B------:R-:W-:Y:S01]  /*3e50*/  IMAD.MOV.U32 R25, RZ, RZ, R26 ;  /* 0x000000ffff197224 */ /* 0x000fe200078e001a */
[----:B0-----:R0:W-:Y:S01]  /*3e60*/  STG.E desc[UR36][R8.64], R3 ;  /* 0x0000000308007986 */ /* 0x0011e2000c101924 */
[----:B------:R-:W-:Y:S05]  /*3e70*/  BRA `(.L_x_31623) ;  /* 0x0000000c00587947 */ /* 0x000fea0003800000 */
.L_x_31629:
[----:B------:R-:W0:Y:S01]  /*3e80*/  F2I.FTZ.TRUNC.NTZ R3, R4 ;  /* 0x0000000400037305 */ /* 0x000e22000021f100 */
[----:B------:R-:W-:Y:S01]  /*3e90*/  IMAD.MOV.U32 R25, RZ, RZ, R26 ;  /* 0x000000ffff197224 */ /* 0x000fe200078e001a */
[----:B0-----:R0:W-:Y:S01]  /*3ea0*/  STG.E.U16 desc[UR36][R8.64], R3 ;  /* 0x0000000308007986 */ /* 0x0011e2000c101524 */
[----:B------:R-:W-:Y:S05]  /*3eb0*/  BRA `(.L_x_31623) ;  /* 0x0000000c00487947 */ /* 0x000fea0003800000 */
.L_x_31625:
        /* <DEDUP_REMOVED lines=9> */
.L_x_31632:
[----:B------:R-:W-:Y:S01]  /*3f50*/  F2FP.F16.F32.PACK_AB R4, RZ, R4 ;  /* 0x00000004ff04723e */ /* 0x000fe200000000ff */
[----:B------:R-:W-:-:S04]  /*3f60*/  IMAD.MOV.U32 R25, RZ, RZ, R26 ;  /* 0x000000ffff197224 */ /* 0x000fc800078e001a */
[----:B------:R0:W-:Y:S01]  /*3f70*/  STG.E.U16 desc[UR36][R8.64], R4 ;  /* 0x0000000408007986 */ /* 0x0001e2000c101524 */
[----:B------:R-:W-:Y:S05]  /*3f80*/  BRA `(.L_x_31623) ;  /* 0x0000000c00147947 */ /* 0x000fea0003800000 */
.L_x_31631:
        /* <DEDUP_REMOVED lines=10> */
.L_x_31634:
[----:B------:R-:W-:Y:S01]  /*4030*/  F2FP.F16.F32.PACK_AB R3, RZ, R4 ;  /* 0x00000004ff03723e */ /* 0x000fe200000000ff */
[----:B------:R-:W-:-:S03]  /*4040*/  IMAD.MOV.U32 R25, RZ, RZ, R26 ;  /* 0x000000ffff197224 */ /* 0x000fc600078e001a */
[----:B------:R-:W-:-:S05]  /*4050*/  PRMT R3, R3, 0x5410, RZ ;  /* 0x0000541003037816 */ /* 0x000fca00000000ff */
[----:B------:R0:W-:Y:S01]  /*4060*/  STG.E desc[UR36][R8.64], R3 ;  /* 0x0000000308007986 */ /* 0x0001e2000c101924 */
[----:B------:R-:W-:Y:S05]  /*4070*/  BRA `(.L_x_31623) ;  /* 0x0000000800d87947 */ /* 0x000fea0003800000 */
.L_x_31633:
[----:B------:R-:W-:Y:S01]  /*4080*/  FMUL.FTZ R4, R4, 1 ;  /* 0x3f80000004047820 */ /* 0x000fe20000410000 */
[----:B------:R-:W-:-:S05]  /*4090*/  IMAD.MOV.U32 R25, RZ, RZ, R26 ;  /* 0x000000ffff197224 */ /* 0x000fca00078e001a */
[----:B------:R-:W0:Y:S02]  /*40a0*/  F2F.F64.F32 R4, R4 ;  /* 0x0000000400047310 */ /* 0x000e240000201800 */
[----:B0-----:R0:W-:Y:S01]  /*40b0*/  STG.E.64 desc[UR36][R8.64], R4 ;  /* 0x0000000408007986 */ /* 0x0011e2000c101b24 */
[----:B------:R-:W-:Y:S05]  /*40c0*/  BRA `(.L_x_31623) ;  /* 0x0000000800c47947 */ /* 0x000fea0003800000 */
.L_x_31624:
        /* <DEDUP_REMOVED lines=13> */
.L_x_31637:
[----:B------:R-:W-:Y:S01]  /*41a0*/  FMUL.FTZ R4, R4, 1 ;  /* 0x3f80000004047820 */ /* 0x000fe20000410000 */
[----:B------:R-:W-:Y:S01]  /*41b0*/  CS2R R6, SRZ ;  /* 0x0000000000067805 */ /* 0x000fe2000001ff00 */
[----:B------:R-:W-:-:S04]  /*41c0*/  IMAD.MOV.U32 R25, RZ, RZ, R26 ;  /* 0x000000ffff197224 */ /* 0x000fc800078e001a */
[----:B------:R-:W0:Y:S02]  /*41d0*/  F2F.F64.F32 R4, R4 ;  /* 0x0000000400047310 */ /* 0x000e240000201800 */
[----:B0-----:R0:W-:Y:S01]  /*41e0*/  STG.E.128 desc[UR36][R8.64], R4 ;  /* 0x0000000408007986 */ /* 0x0011e2000c101d24 */
[----:B------:R-:W-:Y:S05]  /*41f0*/  BRA `(.L_x_31623) ;  /* 0x0000000800787947 */ /* 0x000fea0003800000 */
.L_x_31636:
        /* <DEDUP_REMOVED lines=20> */
.L_x_31641:
[----:B------:R-:W-:Y:S05]  /*4340*/  BSYNC B0 ;  /* 0x0000000000007941 */ /* 0x000fea0003800000 */
.L_x_31640:
[----:B------:R-:W-:Y:S01]  /*4350*/  LOP3.LUT R5, R0, R5, RZ, 0xfc, !PT ;  /* 0x0000000500057212 */ /* 0x000fe200078efcff */
[----:B------:R-:W-:-:S04]  /*4360*/  IMAD.MOV.U32 R25, RZ, RZ, R26 ;  /* 0x000000ffff197224 */ /* 0x000fc800078e001a */
[----:B------:R0:W-:Y:S01]  /*4370*/  STG.E.U8 desc[UR36][R8.64], R5 ;  /* 0x0000000508007986 */ /* 0x0001e2000c101124 */
[----:B------:R-:W-:Y:S05]  /*4380*/  BRA `(.L_x_31623) ;  /* 0x0000000800147947 */ /* 0x000fea0003800000 */
.L_x_31639:
        /* <DEDUP_REMOVED lines=12> */
.L_x_31643:
[----:B------:R-:W-:Y:S01]  /*4450*/  IMAD.MOV.U32 R0, RZ, RZ, 0x7f ;  /* 0x0000007fff007424 */ /* 0x000fe200078e00ff */
[----:B------:R-:W-:-:S04]  /*4460*/  ISETP.GT.U32.AND P0, PT, R5, 0x7f800000, PT ;  /* 0x7f8000000500780c */ /* 0x000fc80003f04070 */
[----:B------:R-:W-:-:S09]  /*4470*/  SEL R0, R0, 0x7c, P0 ;  /* 0x0000007c00007807 */ /* 0x000fd20000000000 */
.L_x_31644:
[----:B------:R-:W-:Y:S05]  /*4480*/  BSYNC B0 ;  /* 0x0000000000007941 */ /* 0x000fea0003800000 */
.L_x_31642:
[----:B------:R-:W-:Y:S01]  /*4490*/  LOP3.LUT R4, R4, 0x80000000, RZ, 0xc0, !PT ;  /* 0x8000000004047812 */ /* 0x000fe200078ec0ff */
[----:B------:R-:W-:-:S03]  /*44a0*/  IMAD.MOV.U32 R25, RZ, RZ, R26 ;  /* 0x000000ffff197224 */ /* 0x000fc600078e001a */
[----:B------:R-:W-:-:S04]  /*44b0*/  SHF.R.U32.HI R3, RZ, 0x18, R4 ;  /* 0x00000018ff037819 */ /* 0x000fc80000011604 */
[----:B------:R-:W-:-:S05]  /*44c0*/  LOP3.LUT R3, R0, R3, RZ, 0xfc, !PT ;  /* 0x0000000300037212 */ /* 0x000fca00078efcff */
[----:B------:R0:W-:Y:S01]  /*44d0*/  STG.E.U8 desc[UR36][R8.64], R3 ;  /* 0x0000000308007986 */ /* 0x0001e2000c101124 */
[----:B------:R-:W-:Y:S05]  /*44e0*/  BRA `(.L_x_31623) ;  /* 0x0000000400bc7947 */ /* 0x000fea0003800000 */
.L_x_31638:
[----:B------:R-:W-:Y:S01]  /*44f0*/  F2FP.BF16.F32.PACK_AB R4, RZ, R4 ;  /* 0x00000004ff04723e */ /* 0x000fe200000010ff */
[----:B------:R-:W-:-:S04]  /*4500*/  IMAD.MOV.U32 R25, RZ, RZ, R26 ;  /* 0x000000ffff197224 */ /* 0x000fc800078e001a */
[----:B------:R0:W-:Y:S01]  /*4510*/  STG.E.U16 desc[UR36][R8.64], R4 ;  /* 0x0000000408007986 */ /* 0x0001e2000c101524 */
[----:B------:R-:W-:Y:S05]  /*4520*/  BRA `(.L_x_31623) ;  /* 0x0000000400ac7947 */ /* 0x000fea0003800000 */
.L_x_31635:
        /* <DEDUP_REMOVED lines=12> */
.L_x_31647:
        /* <DEDUP_REMOVED lines=16> */
.L_x_31650:
[----:B------:R-:W-:-:S04]  /*46f0*/  LOP3.LUT R4, R4, 0x80000000, RZ, 0xc0, !PT ;  /* 0x8000000004047812 */ /* 0x000fc800078ec0ff */
[----:B------:R-:W-:-:S04]  /*4700*/  SHF.R.U32.HI R4, RZ, 0x18, R4 ;  /* 0x00000018ff047819 */ /* 0x000fc80000011604 */
[----:B------:R-:W-:-:S04]  /*4710*/  LOP3.LUT R3, R3, R4, RZ, 0xfc, !PT ;  /* 0x0000000403037212 */ /* 0x000fc800078efcff */
[----:B------:R-:W-:-:S07]  /*4720*/  PRMT R0, R3, 0x7610, R0 ;  /* 0x0000761003007816 */ /* 0x000fce0000000000 */
.L_x_31649:
[----:B------:R-:W-:Y:S05]  /*4730*/  BSYNC B0 ;  /* 0x0000000000007941 */ /* 0x000fea0003800000 */
.L_x_31648:
[----:B------:R0:W-:Y:S01]  /*4740*/  STG.E.U8 desc[UR36][R8.64], R0 ;  /* 0x0000000008007986 */ /* 0x0001e2000c101124 */
[----:B------:R-:W-:Y:S01]  /*4750*/  IMAD.MOV.U32 R25, RZ, RZ, R26 ;  /* 0x000000ffff197224 */ /* 0x000fe200078e001a */
[----:B------:R-:W-:Y:S06]  /*4760*/  BRA `(.L_x_31623) ;  /* 0x00000004001c7947 */ /* 0x000fec0003800000 */
.L_x_31646:
        /* <DEDUP_REMOVED lines=16> */
.L_x_31653:
[----:B------:R-:W-:-:S04]  /*4870*/  LOP3.LUT R4, R4, 0x80000000, RZ, 0xc0, !PT ;  /* 0x8000000004047812 */ /* 0x000fc800078ec0ff */
[----:B------:R-:W-:-:S04]  /*4880*/  SHF.R.U32.HI R4, RZ, 0x18, R4 ;  /* 0x00000018ff047819 */ /* 0x000fc80000011604 */
[----:B------:R-:W-:-:S04]  /*4890*/  LOP3.LUT R3, R3, R4, RZ, 0xfc, !PT ;  /* 0x0000000403037212 */ /* 0x000fc800078efcff */
[----:B------:R-:W-:-:S07]  /*48a0*/  PRMT R0, R3, 0x7610, R0 ;  /* 0x0000761003007816 */ /* 0x000fce0000000000 */
.L_x_31652:
[----:B------:R-:W-:Y:S05]  /*48b0*/  BSYNC B0 ;  /* 0x0000000000007941 */ /* 0x000fea0003800000 */
.L_x_31651:
[----:B------:R0:W-:Y:S01]  /*48c0*/  STG.E.U8 desc[UR36][R8.64], R0 ;  /* 0x0000000008007986 */ /* 0x0001e2000c101124 */
[----:B------:R-:W-:Y:S01]  /*48d0*/  IMAD.MOV.U32 R25, RZ, RZ, R26 ;  /* 0x000000ffff197224 */ /* 0x000fe200078e001a */
[----:B------:R-:W-:Y:S06]  /*48e0*/  BRA `(.L_x_31623) ;  /* 0x0000000000bc7947 */ /* 0x000fec0003800000 */
.L_x_31645:
        /* <DEDUP_REMOVED lines=22> */
.L_x_31628:
        /* <DEDUP_REMOVED lines=16> */
.L_x_31656:
[----:B------:R-:W-:Y:S01]  /*4b50*/  IMAD.MOV.U32 R25, RZ, RZ, R26 ;  /* 0x000000ffff197224 */ /* 0x000fe200078e001a */
[----:B------:R-:W-:Y:S06]  /*4b60*/  BRA `(.L_x_31623) ;  /* 0x00000000001c7947 */ /* 0x000fec0003800000 */
.L_x_31655:
[----:B------:R-:W0:Y:S01]  /*4b70*/  F2I.U64.TRUNC R4, R4 ;  /* 0x0000000400047311 */ /* 0x000e22000020d800 */
[----:B------:R-:W-:Y:S01]  /*4b80*/  IMAD.MOV.U32 R25, RZ, RZ, R26 ;  /* 0x000000ffff197224 */ /* 0x000fe200078e001a */
[----:B0-----:R0:W-:Y:S01]  /*4b90*/  STG.E.64 desc[UR36][R8.64], R4 ;  /* 0x0000000408007986 */ /* 0x0011e2000c101b24 */
[----:B------:R-:W-:Y:S05]  /*4ba0*/  BRA `(.L_x_31623) ;  /* 0x00000000000c7947 */ /* 0x000fea0003800000 */
.L_x_31654:
[----:B------:R-:W0:Y:S01]  /*4bb0*/  F2I.FTZ.U32.TRUNC.NTZ R3, R4 ;  /* 0x0000000400037305 */ /* 0x000e22000021f000 */
[----:B------:R-:W-:Y:S01]  /*4bc0*/  IMAD.MOV.U32 R25, RZ, RZ, R26 ;  /* 0x000000ffff197224 */ /* 0x000fe200078e001a */
[----:B0-----:R1:W-:Y:S06]  /*4bd0*/  STG.E desc[UR36][R8.64], R3 ;  /* 0x0000000308007986 */ /* 0x0013ec000c101924 */
.L_x_31623:
[----:B------:R-:W-:Y:S05]  /*4be0*/  BSYNC B6 ;  /* 0x0000000000067941 */ /* 0x000fea0003800000 */
.L_x_31622:
[----:B------:R-:W-:Y:S01]  /*4bf0*/  ISETP.GE.AND P0, PT, R25, R17, PT ;  /* 0x000000111900720c */ /* 0x000fe20003f06270 */
[----:B------:R-:W-:-:S12]  /*4c00*/  BSSY B6, `(.L_x_31657) ;  /* 0x00001d8000067945 */ /* 0x000fd80003800000 */
[----:B------:R-:W-:Y:S05]  /*4c10*/  @P0 BRA `(.L_x_31658) ;  /* 0x0000001c00580947 */ /* 0x000fea0003800000 */
[----:B01-3--:R-:W0:Y:S01]  /*4c20*/  LDC.64 R8, c[0x0][0x218] ;  /* 0x00008600ff087b82 */ /* 0x00be220000000a00 */
        /* <DEDUP_REMOVED lines=20> */
.L_x_31662:
[----:B------:R-:W0:Y:S02]  /*4d70*/  F2I.S64.TRUNC R18, R18 ;  /* 0x0000001200127311 */ /* 0x000e24000020d900 */
[----:B0-----:R-:W-:-:S05]  /*4d80*/  IMAD.MOV.U32 R3, RZ, RZ, R18 ;  /* 0x000000ffff037224 */ /* 0x001fca00078e0012 */
[----:B------:R0:W-:Y:S01]  /*4d90*/  STG.E.U8 desc[UR36][R8.64], R3 ;  /* 0x0000000308007986 */ /* 0x0001e2000c101124 */
[----:B------:R-:W-:Y:S05]  /*4da0*/  BRA `(.L_x_31664) ;  /* 0x0000000c00407947 */ /* 0x000fea0003800000 */
.L_x_31661:
        /* <DEDUP_REMOVED lines=9> */
.L_x_31666:
[----:B------:R-:W0:Y:S02]  /*4e40*/  F2I.FTZ.TRUNC.NTZ R3, R18 ;  /* 0x0000001200037305 */ /* 0x000e24000021f100 */
[----:B0-----:R0:W-:Y:S01]  /*4e50*/  STG.E desc[UR36][R8.64], R3 ;  /* 0x0000000308007986 */ /* 0x0011e2000c101924 */
[----:B------:R-:W-:Y:S05]  /*4e60*/  BRA `(.L_x_31664) ;  /* 0x0000000c00107947 */ /* 0x000fea0003800000 */
.L_x_31665:
[----:B------:R-:W0:Y:S02]  /*4e70*/  F2I.FTZ.TRUNC.NTZ R3, R18 ;  /* 0x0000001200037305 */ /* 0x000e24000021f100 */
[----:B0-----:R0:W-:Y:S01]  /*4e80*/  STG.E.U16 desc[UR36][R8.64], R3 ;  /* 0x0000000308007986 */ /* 0x0011e2000c101524 */
[----:B------:R-:W-:Y:S05]  /*4e90*/  BRA `(.L_x_31664) ;  /* 0x0000000c00047947 */ /* 0x000fea0003800000 */
.L_x_31660:
        /* <DEDUP_REMOVED lines=8> */
.L_x_31668:
[----:B------:R-:W-:-:S05]  /*4f20*/  F2FP.F16.F32.PACK_AB R18, RZ, R18 ;  /* 0x00000012ff12723e */ /* 0x000fca00000000ff */
[----:B------:R0:W-:Y:S01]  /*4f30*/  STG.E.U16 desc[UR36][R8.64], R18 ;  /* 0x0000001208007986 */ /* 0x0001e2000c101524 */
[----:B------:R-:W-:Y:S05]  /*4f40*/  BRA `(.L_x_31664) ;  /* 0x0000000800d87947 */ /* 0x000fea0003800000 */
.L_x_31667:
        /* <DEDUP_REMOVED lines=9> */
.L_x_31670:
[----:B------:R-:W-:-:S04]  /*4fe0*/  F2FP.F16.F32.PACK_AB R3, RZ, R18 ;  /* 0x00000012ff03723e */ /* 0x000fc800000000ff */
[----:B------:R-:W-:-:S05]  /*4ff0*/  PRMT R3, R3, 0x5410, RZ ;  /* 0x0000541003037816 */ /* 0x000fca00000000ff */
[----:B------:R0:W-:Y:S01]  /*5000*/  STG.E desc[UR36][R8.64], R3 ;  /* 0x0000000308007986 */ /* 0x0001e2000c101924 */
[----:B------:R-:W-:Y:S05]  /*5010*/  BRA `(.L_x_31664) ;  /* 0x0000000800a47947 */ /* 0x000fea0003800000 */
.L_x_31669:
[----:B------:R-:W-:-:S06]  /*5020*/  FMUL.FTZ R4, R18, 1 ;  /* 0x3f80000012047820 */ /* 0x000fcc0000410000 */
[----:B------:R-:W0:Y:S02]  /*5030*/  F2F.F64.F32 R4, R4 ;  /* 0x0000000400047310 */ /* 0x000e240000201800 */
[----:B0-----:R0:W-:Y:S01]  /*5040*/  STG.E.64 desc[UR36][R8.64], R4 ;  /* 0x0000000408007986 */ /* 0x0011e2000c101b24 */
[----:B------:R-:W-:Y:S05]  /*5050*/  BRA `(.L_x_31664) ;  /* 0x0000000800947947 */ /* 0x000fea0003800000 */
.L_x_31659:
        /* <DEDUP_REMOVED lines=12> */
.L_x_31673:
[----:B------:R-:W-:Y:S01]  /*5120*/  FMUL.FTZ R4, R18, 1 ;  /* 0x3f80000012047820 */ /* 0x000fe20000410000 */
[----:B------:R-:W-:-:S05]  /*5130*/  CS2R R6, SRZ ;  /* 0x0000000000067805 */ /* 0x000fca000001ff00 */
[----:B------:R-:W0:Y:S02]  /*5140*/  F2F.F64.F32 R4, R4 ;  /* 0x0000000400047310 */ /* 0x000e240000201800 */
[----:B0-----:R0:W-:Y:S01]  /*5150*/  STG.E.128 desc[UR36][R8.64], R4 ;  /* 0x0000000408007986 */ /* 0x0011e2000c101d24 */
[----:B------:R-:W-:Y:S05]  /*5160*/  BRA `(.L_x_31664) ;  /* 0x0000000800507947 */ /* 0x000fea0003800000 */
.L_x_31672:
        /* <DEDUP_REMOVED lines=20> */
.L_x_31677:
[----:B------:R-:W-:Y:S05]  /*52b0*/  BSYNC B0 ;  /* 0x0000000000007941 */ /* 0x000fea0003800000 */
.L_x_31676:
[----:B------:R-:W-:-:S05]  /*52c0*/  LOP3.LUT R5, R0, R5, RZ, 0xfc, !PT ;  /* 0x0000000500057212 */ /* 0x000fca00078efcff */
[----:B------:R0:W-:Y:S01]  /*52d0*/  STG.E.U8 desc[UR36][R8.64], R5 ;  /* 0x0000000508007986 */ /* 0x0001e2000c101124 */
[----:B------:R-:W-:Y:S05]  /*52e0*/  BRA `(.L_x_31664) ;  /* 0x0000000400f07947 */ /* 0x000fea0003800000 */
.L_x_31675:
        /* <DEDUP_REMOVED lines=12> */
.L_x_31679:
[----:B------:R-:W-:Y:S01]  /*53b0*/  IMAD.MOV.U32 R0, RZ, RZ, 0x7f ;  /* 0x0000007fff007424 */ /* 0x000fe200078e00ff */
[----:B------:R-:W-:-:S04]  /*53c0*/  ISETP.GT.U32.AND P0, PT, R4, 0x7f800000, PT ;  /* 0x7f8000000400780c */ /* 0x000fc80003f04070 */
[----:B------:R-:W-:-:S09]  /*53d0*/  SEL R0, R0, 0x7c, P0 ;  /* 0x0000007c00007807 */ /* 0x000fd20000000000 */
.L_x_31680:
[----:B------:R-:W-:Y:S05]  /*53e0*/  BSYNC B0 ;  /* 0x0000000000007941 */ /* 0x000fea0003800000 */
.L_x_31678:
[----:B------:R-:W-:-:S04]  /*53f0*/  LOP3.LUT R18, R18, 0x80000000, RZ, 0xc0, !PT ;  /* 0x8000000012127812 */ /* 0x000fc800078ec0ff */
[----:B------:R-:W-:-:S04]  /*5400*/  SHF.R.U32.HI R3, RZ, 0x18, R18 ;  /* 0x00000018ff037819 */ /* 0x000fc80000011612 */
[----:B------:R-:W-:-:S05]  /*5410*/  LOP3.LUT R3, R0, R3, RZ, 0xfc, !PT ;  /* 0x0000000300037212 */ /* 0x000fca00078efcff */
[----:B------:R0:W-:Y:S01]  /*5420*/  STG.E.U8 desc[UR36][R8.64], R3 ;  /* 0x0000000308007986 */ /* 0x0001e2000c101124 */
[----:B------:R-:W-:Y:S05]  /*5430*/  BRA `(.L_x_31664) ;  /* 0x00000004009c7947 */ /* 0x000fea0003800000 */
.L_x_31674:
[----:B------:R-:W-:-:S05]  /*5440*/  F2FP.BF16.F32.PACK_AB R18, RZ, R18 ;  /* 0x00000012ff12723e */ /* 0x000fca00000010ff */
[----:B------:R0:W-:Y:S01]  /*5450*/  STG.E.U16 desc[UR36][R8.64], R18 ;  /* 0x0000001208007986 */ /* 0x0001e2000c101524 */
[----:B------:R-:W-:Y:S05]  /*5460*/  BRA `(.L_x_31664) ;  /* 0x0000000400907947 */ /* 0x000fea0003800000 */
.L_x_31671:
        /* <DEDUP_REMOVED lines=11> */
.L_x_31683:
        /* <DEDUP_REMOVED lines=16> */
.L_x_31686:
[----:B------:R-:W-:-:S04]  /*5620*/  LOP3.LUT R18, R18, 0x80000000, RZ, 0xc0, !PT ;  /* 0x8000000012127812 */ /* 0x000fc800078ec0ff */
[----:B------:R-:W-:-:S04]  /*5630*/  SHF.R.U32.HI R3, RZ, 0x18, R18 ;  /* 0x00000018ff037819 */ /* 0x000fc80000011612 */
[----:B------:R-:W-:-:S04]  /*5640*/  LOP3.LUT R0, R0, R3, RZ, 0xfc, !PT ;  /* 0x0000000300007212 */ /* 0x000fc800078efcff */
[----:B------:R-:W-:-:S07]  /*5650*/  PRMT R4, R0, 0x7610, R4 ;  /* 0x0000761000047816 */ /* 0x000fce0000000004 */
.L_x_31685:
[----:B------:R-:W-:Y:S05]  /*5660*/  BSYNC B0 ;  /* 0x0000000000007941 */ /* 0x000fea0003800000 */
.L_x_31684:
[----:B------:R3:W-:Y:S01]  /*5670*/  STG.E.U8 desc[UR36][R8.64], R4 ;  /* 0x0000000408007986 */ /* 0x0007e2000c101124 */
[----:B------:R-:W-:Y:S05]  /*5680*/  BRA `(.L_x_31664) ;  /* 0x0000000400087947 */ /* 0x000fea0003800000 */
.L_x_31682:
        /* <DEDUP_REMOVED lines=16> */
.L_x_31689:
[----:B------:R-:W-:-:S04]  /*5790*/  LOP3.LUT R18, R18, 0x80000000, RZ, 0xc0, !PT ;  /* 0x8000000012127812 */ /* 0x000fc800078ec0ff */
[----:B------:R-:W-:-:S04]  /*57a0*/  SHF.R.U32.HI R3, RZ, 0x18, R18 ;  /* 0x00000018ff037819 */ /* 0x000fc80000011612 */
[----:B------:R-:W-:-:S04]  /*57b0*/  LOP3.LUT R0, R0, R3, RZ, 0xfc, !PT ;  /* 0x0000000300007212 */ /* 0x000fc800078efcff */
[----:B------:R-:W-:-:S07]  /*57c0*/  PRMT R4, R0, 0x7610, R4 ;  /* 0x0000761000047816 */ /* 0x000fce0000000004 */
.L_x_31688:
[----:B------:R-:W-:Y:S05]  /*57d0*/  BSYNC B0 ;  /* 0x0000000000007941 */ /* 0x000fea0003800000 */
.L_x_31687:
[----:B------:R0:W-:Y:S01]  /*57e0*/  STG.E.U8 desc[UR36][R8.64], R4 ;  /* 0x0000000408007986 */ /* 0x0001e2000c101124 */
[----:B------:R-:W-:Y:S05]  /*57f0*/  BRA `(.L_x_31664) ;  /* 0x0000000000ac7947 */ /* 0x000fea0003800000 */
.L_x_31681:
        /* <DEDUP_REMOVED lines=21> */
.L_x_31663:
        /* <DEDUP_REMOVED lines=16> */
.L_x_31692:
[----:B------:R-:W-:Y:S05]  /*5a50*/  BRA `(.L_x_31664) ;  /* 0x0000000000147947 */ /* 0x000fea0003800000 */
.L_x_31691:
[----:B------:R-:W0:Y:S02]  /*5a60*/  F2I.U64.TRUNC R18, R18 ;  /* 0x0000001200127311 */ /* 0x000e24000020d800 */
[----:B0-----:R2:W-:Y:S01]  /*5a70*/  STG.E.64 desc[UR36][R8.64], R18 ;  /* 0x0000001208007986 */ /* 0x0015e2000c101b24 */
[----:B------:R-:W-:Y:S05]  /*5a80*/  BRA `(.L_x_31664) ;  /* 0x0000000000087947 */ /* 0x000fea0003800000 */
.L_x_31690:
[----:B------:R-:W0:Y:S02]  /*5a90*/  F2I.FTZ.U32.TRUNC.NTZ R3, R18 ;  /* 0x0000001200037305 */ /* 0x000e24000021f000 */
[----:B0-----:R0:W-:Y:S02]  /*5aa0*/  STG.E desc[UR36][R8.64], R3 ;  /* 0x0000000308007986 */ /* 0x0011e4000c101924 */
.L_x_31664:
        /* <DEDUP_REMOVED lines=24> */
.L_x_31696:
[----:B------:R-:W0:Y:S02]  /*5c30*/  F2I.S64.TRUNC R22, R22 ;  /* 0x0000001600167311 */ /* 0x000e24000020d900 */
[----:B0-----:R-:W-:-:S05]  /*5c40*/  IMAD.MOV.U32 R3, RZ, RZ, R22 ;  /* 0x000000ffff037224 */ /* 0x001fca00078e0016 */
[----:B------:R0:W-:Y:S01]  /*5c50*/  STG.E.U8 desc[UR36][R8.64], R3 ;  /* 0x0000000308007986 */ /* 0x0001e2000c101124 */
[----:B------:R-:W-:Y:S05]  /*5c60*/  BRA `(.L_x_31698) ;  /* 0x0000000c00407947 */ /* 0x000fea0003800000 */
.L_x_31695:
        /* <DEDUP_REMOVED lines=9> */
.L_x_31700:
[----:B------:R-:W0:Y:S02]  /*5d00*/  F2I.FTZ.TRUNC.NTZ R3, R22 ;  /* 0x0000001600037305 */ /* 0x000e24000021f100 */
[----:B0-----:R3:W-:Y:S01]  /*5d10*/  STG.E desc[UR36][R8.64], R3 ;  /* 0x0000000308007986 */ /* 0x0017e2000c101924 */
[----:B------:R-:W-:Y:S05]  /*5d20*/  BRA `(.L_x_31698) ;  /* 0x0000000c00107947 */ /* 0x000fea0003800000 */
.L_x_31699:
[----:B------:R-:W0:Y:S02]  /*5d30*/  F2I.FTZ.TRUNC.NTZ R3, R22 ;  /* 0x0000001600037305 */ /* 0x000e24000021f100 */
[----:B0-----:R2:W-:Y:S01]  /*5d40*/  STG.E.U16 desc[UR36][R8.64], R3 ;  /* 0x0000000308007986 */ /* 0x0015e2000c101524 */
[----:B------:R-:W-:Y:S05]  /*5d50*/  BRA `(.L_x_31698) ;  /* 0x0000000c00047947 */ /* 0x000fea0003800000 */
.L_x_31694:
        /* <DEDUP_REMOVED lines=8> */
.L_x_31702:
[----:B------:R-:W-:-:S05]  /*5de0*/  F2FP.F16.F32.PACK_AB R22, RZ, R22 ;  /* 0x00000016ff16723e */ /* 0x000fca00000000ff */
[----:B------:R0:W-:Y:S01]  /*5df0*/  STG.E.U16 desc[UR36][R8.64], R22 ;  /* 0x0000001608007986 */ /* 0x0001e2000c101524 */
[----:B------:R-:W-:Y:S05]  /*5e00*/  BRA `(.L_x_31698) ;  /* 0x0000000800d87947 */ /* 0x000fea0003800000 */
.L_x_31701:
        /* <DEDUP_REMOVED lines=9> */
.L_x_31704:
[----:B------:R-:W-:-:S04]  /*5ea0*/  F2FP.F16.F32.PACK_AB R3, RZ, R22 ;  /* 0x00000016ff03723e */ /* 0x000fc800000000ff */
[----:B------:R-:W-:-:S05]  /*5eb0*/  PRMT R3, R3, 0x5410, RZ ;  /* 0x0000541003037816 */ /* 0x000fca00000000ff */
[----:B------:R0:W-:Y:S01]  /*5ec0*/  STG.E desc[UR36][R8.64], R3 ;  /* 0x0000000308007986 */ /* 0x0001e2000c101924 */
[----:B------:R-:W-:Y:S05]  /*5ed0*/  BRA `(.L_x_31698) ;  /* 0x0000000800a47947 */ /* 0x000fea0003800000 */
.L_x_31703:
[----:B------:R-:W-:-:S06]  /*5ee0*/  FMUL.FTZ R4, R22, 1 ;  /* 0x3f80000016047820 */ /* 0x000fcc0000410000 */
[----:B------:R-:W0:Y:S02]  /*5ef0*/  F2F.F64.F32 R4, R4 ;  /* 0x0000000400047310 */ /* 0x000e240000201800 */
[----:B0-----:R0:W-:Y:S01]  /*5f00*/  STG.E.64 desc[UR36][R8.64], R4 ;  /* 0x0000000408007986 */ /* 0x0011e2000c101b24 */
[----:B------:R-:W-:Y:S05]  /*5f10*/  BRA `(.L_x_31698) ;  /* 0x0000000800947947 */ /* 0x000fea0003800000 */
.L_x_31693:
        /* <DEDUP_REMOVED lines=12> */
.L_x_31707:
[----:B------:R-:W-:Y:S01]  /*5fe0*/  FMUL.FTZ R4, R22, 1 ;  /* 0x3f80000016047820 */ /* 0x000fe20000410000 */
[----:B------:R-:W-:-:S05]  /*5ff0*/  CS2R R6, SRZ ;  /* 0x0000000000067805 */ /* 0x000fca000001ff00 */
[----:B------:R-:W0:Y:S02]  /*6000*/  F2F.F64.F32 R4, R4 ;  /* 0x0000000400047310 */ /* 0x000e240000201800 */
[----:B0-----:R0:W-:Y:S01]  /*6010*/  STG.E.128 desc[UR36][R8.64], R4 ;  /* 0x0000000408007986 */ /* 0x0011e2000c101d24 */
[----:B------:R-:W-:Y:S05]  /*6020*/  BRA `(.L_x_31698) ;  /* 0x0000000800507947 */ /* 0x000fea0003800000 */
.L_x_31706:
        /* <DEDUP_REMOVED lines=20> */
.L_x_31711:
[----:B------:R-:W-:Y:S05]  /*6170*/  BSYNC B0 ;  /* 0x0000000000007941 */ /* 0x000fea0003800000 */
.L_x_31710:
[----:B------:R-:W-:-:S05]  /*6180*/  LOP3.LUT R5, R0, R5, RZ, 0xfc, !PT ;  /* 0x0000000500057212 */ /* 0x000fca00078efcff */
[----:B------:R0:W-:Y:S01]  /*6190*/  STG.E.U8 desc[UR36][R8.64], R5 ;  /* 0x0000000508007986 */ /* 0x0001e2000c101124 */
[----:B------:R-:W-:Y:S05]  /*61a0*/  BRA `(.L_x_31698) ;  /* 0x0000000400f07947 */ /* 0x000fea0003800000 */
.L_x_31709:
        /* <DEDUP_REMOVED lines=12> */
.L_x_31713:
[----:B------:R-:W-:Y:S01]  /*6270*/  IMAD.MOV.U32 R0, RZ, RZ, 0x7f ;  /* 0x0000007fff007424 */ /* 0x000fe200078e00ff */
[----:B------:R-:W-:-:S04]  /*6280*/  ISETP.GT.U32.AND P0, PT, R4, 0x7f800000, PT ;  /* 0x7f8000000400780c */ /* 0x000fc80003f04070 */
[----:B------:R-:W-:-:S09]  /*6290*/  SEL R0, R0, 0x7c, P0 ;  /* 0x0000007c00007807 */ /* 0x000fd20000000000 */
.L_x_31714:
[----:B------:R-:W-:Y:S05]  /*62a0*/  BSYNC B0 ;  /* 0x0000000000007941 */ /* 0x000fea0003800000 */
.L_x_31712:
[----:B------:R-:W-:-:S04]  /*62b0*/  LOP3.LUT R22, R22, 0x80000000, RZ, 0xc0, !PT ;  /* 0x8000000016167812 */ /* 0x000fc800078ec0ff */
[----:B------:R-:W-:-:S04]  /*62c0*/  SHF.R.U32.HI R3, RZ, 0x18, R22 ;  /* 0x00000018ff037819 */ /* 0x000fc80000011616 */
[----:B------:R-:W-:-:S05]  /*62d0*/  LOP3.LUT R3, R0, R3, RZ, 0xfc, !PT ;  /* 0x0000000300037212 */ /* 0x000fca00078efcff */
[----:B------:R0:W-:Y:S01]  /*62e0*/  STG.E.U8 desc[UR36][R8.64], R3 ;  /* 0x0000000308007986 */ /* 0x0001e2000c101124 */
[----:B------:R-:W-:Y:S05]  /*62f0*/  BRA `(.L_x_31698) ;  /* 0x00000004009c7947 */ /* 0x000fea0003800000 */
.L_x_31708:
[----:B------:R-:W-:-:S05]  /*6300*/  F2FP.BF16.F32.PACK_AB R22, RZ, R22 ;  /* 0x00000016ff16723e */ /* 0x000fca00000010ff */
[----:B------:R0:W-:Y:S01]  /*6310*/  STG.E.U16 desc[UR36][R8.64], R22 ;  /* 0x0000001608007986 */ /* 0x0001e2000c101524 */
[----:B------:R-:W-:Y:S05]  /*6320*/  BRA `(.L_x_31698) ;  /* 0x0000000400907947 */ /* 0x000fea0003800000 */
.L_x_31705:
        /* <DEDUP_REMOVED lines=11> */
.L_x_31717:
        /* <DEDUP_REMOVED lines=16> */
.L_x_31720:
[----:B------:R-:W-:-:S04]  /*64e0*/  LOP3.LUT R22, R22, 0x80000000, RZ, 0xc0, !PT ;  /* 0x8000000016167812 */ /* 0x000fc800078ec0ff */
[----:B------:R-:W-:-:S04]  /*64f0*/  SHF.R.U32.HI R3, RZ, 0x18, R22 ;  /* 0x00000018ff037819 */ /* 0x000fc80000011616 */
[----:B------:R-:W-:-:S04]  /*6500*/  LOP3.LUT R0, R0, R3, RZ, 0xfc, !PT ;  /* 0x0000000300007212 */ /* 0x000fc800078efcff */
[----:B------:R-:W-:-:S07]  /*6510*/  PRMT R4, R0, 0x7610, R4 ;  /* 0x0000761000047816 */ /* 0x000fce0000000004 */
.L_x_31719:
[----:B------:R-:W-:Y:S05]  /*6520*/  BSYNC B0 ;  /* 0x0000000000007941 */ /* 0x000fea0003800000 */
.L_x_31718:
[----:B------:R0:W-:Y:S01]  /*6530*/  STG.E.U8 desc[UR36][R8.64], R4 ;  /* 0x0000000408007986 */ /* 0x0001e2000c101124 */
[----:B------:R-:W-:Y:S05]  /*6540*/  BRA `(.L_x_31698) ;  /* 0x0000000400087947 */ /* 0x000fea0003800000 */
.L_x_31716:
        /* <DEDUP_REMOVED lines=16> */
.L_x_31723:
[----:B------:R-:W-:-:S04]  /*6650*/  LOP3.LUT R22, R22, 0x80000000, RZ, 0xc0, !PT ;  /* 0x8000000016167812 */ /* 0x000fc800078ec0ff */
[----:B------:R-:W-:-:S04]  /*6660*/  SHF.R.U32.HI R3, RZ, 0x18, R22 ;  /* 0x00000018ff037819 */ /* 0x000fc80000011616 */
[----:B------:R-:W-:-:S04]  /*6670*/  LOP3.LUT R0, R0, R3, RZ, 0xfc, !PT ;  /* 0x0000000300007212 */ /* 0x000fc800078efcff */
[----:B------:R-:W-:-:S07]  /*6680*/  PRMT R4, R0, 0x7610, R4 ;  /* 0x0000761000047816 */ /* 0x000fce0000000004 */
.L_x_31722:
[----:B------:R-:W-:Y:S05]  /*6690*/  BSYNC B0 ;  /* 0x0000000000007941 */ /* 0x000fea0003800000 */
.L_x_31721:
[----:B------:R0:W-:Y:S01]  /*66a0*/  STG.E.U8 desc[UR36][R8.64], R4 ;  /* 0x0000000408007986 */ /* 0x0001e2000c101124 */
[----:B------:R-:W-:Y:S05]  /*66b0*/  BRA `(.L_x_31698) ;  /* 0x0000000000ac7947 */ /* 0x000fea0003800000 */
.L_x_31715:
        /* <DEDUP_REMOVED lines=21> */
.L_x_31697:
        /* <DEDUP_REMOVED lines=16> */
.L_x_31726:
[----:B------:R-:W-:Y:S05]  /*6910*/  BRA `(.L_x_31698) ;  /* 0x0000000000147947 */ /* 0x000fea0003800000 */
.L_x_31725:
[----:B------:R-:W0:Y:S02]  /*6920*/  F2I.U64.TRUNC R22, R22 ;  /* 0x0000001600167311 */ /* 0x000e24000020d800 */
[----:B0-----:R0:W-:Y:S01]  /*6930*/  STG.E.64 desc[UR36][R8.64], R22 ;  /* 0x0000001608007986 */ /* 0x0011e2000c101b24 */
[----:B------:R-:W-:Y:S05]  /*6940*/  BRA `(.L_x_31698) ;  /* 0x0000000000087947 */ /* 0x000fea0003800000 */
.L_x_31724:
[----:B------:R-:W0:Y:S02]  /*6950*/  F2I.FTZ.U32.TRUNC.NTZ R3, R22 ;  /* 0x0000001600037305 */ /* 0x000e24000021f000 */
[----:B0-----:R0:W-:Y:S02]  /*6960*/  STG.E desc[UR36][R8.64], R3 ;  /* 0x0000000308007986 */ /* 0x0011e4000c101924 */
.L_x_31698:
[----:B------:R-:W-:-:S07]  /*6970*/  VIADD R25, R25, 0x80 ;  /* 0x0000008019197836 */ /* 0x000fce0000000000 */
.L_x_31658:
[----:B------:R-:W-:Y:S05]  /*6980*/  BSYNC B6 ;  /* 0x0000000000067941 */ /* 0x000fea0003800000 */
.L_x_31657:
[----:B------:R-:W-:-:S13]  /*6990*/  ISETP.GE.AND P0, PT, R25, R17, PT ;  /* 0x000000111900720c */ /* 0x000fda0003f06270 */
[----:B------:R-:W-:Y:S05]  /*69a0*/  @P0 EXIT ;  /* 0x000000000000094d */ /* 0x000fea0003800000 */
[----:B0--3--:R-:W0:Y:S01]  /*69b0*/  LDC.64 R4, c[0x0][0x218] ;  /* 0x00008600ff047b82 */ /* 0x009e220000000a00 */
[----:B--2---:R-:W-:Y:S01]  /*69c0*/  PRMT R0, R16, 0x9910, RZ ;  /* 0x0000991010007816 */ /* 0x004fe200000000ff */
        /* <DEDUP_REMOVED lines=16> */
[----:B0-----:R-:W-:Y:S01]  /*6ad0*/  STG.E.U8 desc[UR36][R2.64], R5 ;  /* 0x0000000502007986 */ /* 0x001fe2000c101124 */
[----:B------:R-:W-:Y:S05]  /*6ae0*/  EXIT ;  /* 0x000000000000794d */ /* 0x000fea0003800000 */
.L_x_31730:
[----:B----4-:R-:W0:Y:S02]  /*6af0*/  F2I.S64.TRUNC R24, R24 ;  /* 0x0000001800187311 */ /* 0x010e24000020d900 */
[----:B0-----:R-:W-:-:S05]  /*6b00*/  IMAD.MOV.U32 R5, RZ, RZ, R24 ;  /* 0x000000ffff057224 */ /* 0x001fca00078e0018 */
[----:B------:R-:W-:Y:S01]  /*6b10*/  STG.E.U8 desc[UR36][R2.64], R5 ;  /* 0x0000000502007986 */ /* 0x000fe2000c101124 */
[----:B------:R-:W-:Y:S05]  /*6b20*/  EXIT ;  /* 0x000000000000794d */ /* 0x000fea0003800000 */
.L_x_31729:
[----:B------:R-:W-:-:S13]  /*6b30*/  ISETP.NE.AND P0, PT, R0, 0x2, PT ;  /* 0x000000020000780c */ /* 0x000fda0003f05270 */
[----:B------:R-:W-:Y:S05]  /*6b40*/  @!P0 BRA `(.L_x_31732) ;  /* 0x0000000000288947 */ /* 0x000fea0003800000 */
[----:B------:R-:W-:-:S13]  /*6b50*/  ISETP.NE.AND P0, PT, R0, 0x3, PT ;  /* 0x000000030000780c */ /* 0x000fda0003f05270 */
[----:B------:R-:W-:Y:S05]  /*6b60*/  @!P0 BRA `(.L_x_31733) ;  /* 0x0000000000148947 */ /* 0x000fea0003800000 */
[----:B------:R-:W-:-:S13]  /*6b70*/  ISETP.NE.AND P0, PT, R0, 0x4, PT ;  /* 0x000000040000780c */ /* 0x000fda0003f05270 */
[----:B------:R-:W-:Y:S05]  /*6b80*/  @P0 BRA `(.L_x_31731) ;  /* 0x0000000800d00947 */ /* 0x000fea0003800000 */
[----:B----4-:R-:W0:Y:S02]  /*6b90*/  F2I.S64.TRUNC R24, R24 ;  /* 0x0000001800187311 */ /* 0x010e24000020d900 */
[----:B0-----:R-:W-:Y:S01]  /*6ba0*/  STG.E.64 desc[UR36][R2.64], R24 ;  /* 0x0000001802007986 */ /* 0x001fe2000c101b24 */
[----:B------:R-:W-:Y:S05]  /*6bb0*/  EXIT ;  /* 0x000000000000794d */ /* 0x000fea0003800000 */
.L_x_31733:
[----:B----4-:R-:W0:Y:S02]  /*6bc0*/  F2I.FTZ.TRUNC.NTZ R5, R24 ;  /* 0x0000001800057305 */ /* 0x010e24000021f100 */
[----:B0-----:R-:W-:Y:S01]  /*6bd0*/  STG.E desc[UR36][R2.64], R5 ;  /* 0x0000000502007986 */ /* 0x001fe2000c101924 */
[----:B------:R-:W-:Y:S05]  /*6be0*/  EXIT ;  /* 0x000000000000794d */ /* 0x000fea0003800000 */
.L_x_31732:
[----:B----4-:R-:W0:Y:S02]  /*6bf0*/  F2I.FTZ.TRUNC.NTZ R5, R24 ;  /* 0x0000001800057305 */ /* 0x010e24000021f100 */
[----:B0-----:R-:W-:Y:S01]  /*6c00*/  STG.E.U16 desc[UR36][R2.64], R5 ;  /* 0x0000000502007986 */ /* 0x001fe2000c101524 */
[----:B------:R-:W-:Y:S05]  /*6c10*/  EXIT ;  /* 0x000000000000794d */ /* 0x000fea0003800000 */
.L_x_31728:
[----:B------:R-:W-:-:S13]  /*6c20*/  ISETP.GT.AND P0, PT, R0, 0x6, PT ;  /* 0x000000060000780c */ /* 0x000fda0003f04270 */
[----:B------:R-:W-:Y:S05]  /*6c30*/  @P0 BRA `(.L_x_31734) ;  /* 0x0000000000240947 */ /* 0x000fea0003800000 */
[----:B------:R-:W-:-:S13]  /*6c40*/  ISETP.NE.AND P0, PT, R0, 0x5, PT ;  /* 0x000000050000780c */ /* 0x000fda0003f05270 */
[----:B------:R-:W-:Y:S05]  /*6c50*/  @!P0 BRA `(.L_x_31735) ;  /* 0x0000000000108947 */ /* 0x000fea0003800000 */
[----:B------:R-:W-:-:S13]  /*6c60*/  ISETP.NE.AND P0, PT, R0, 0x6, PT ;  /* 0x000000060000780c */ /* 0x000fda0003f05270 */
[----:B------:R-:W-:Y:S05]  /*6c70*/  @P0 BRA `(.L_x_31731) ;  /* 0x0000000800940947 */ /* 0x000fea0003800000 */
[----:B----4-:R-:W-:Y:S01]  /*6c80*/  STG.E desc[UR36][R2.64], R24 ;  /* 0x0000001802007986 */ /* 0x010fe2000c101924 */
[----:B------:R-:W-:Y:S05]  /*6c90*/  EXIT ;  /* 0x000000000000794d */ /* 0x000fea0003800000 */
.L_x_31735:
[----:B----4-:R-:W-:-:S05]  /*6ca0*/  F2FP.F16.F32.PACK_AB R24, RZ, R24 ;  /* 0x00000018ff18723e */ /* 0x010fca00000000ff */
[----:B------:R-:W-:Y:S01]  /*6cb0*/  STG.E.U16 desc[UR36][R2.64], R24 ;  /* 0x0000001802007986 */ /* 0x000fe2000c101524 */
[----:B------:R-:W-:Y:S05]  /*6cc0*/  EXIT ;  /* 0x000000000000794d */ /* 0x000fea0003800000 */
.L_x_31734:
[----:B------:R-:W-:-:S13]  /*6cd0*/  ISETP.NE.AND P0, PT, R0, 0x7, PT ;  /* 0x000000070000780c */ /* 0x000fda0003f05270 */
[----:B------:R-:W-:Y:S05]  /*6ce0*/  @!P0 BRA `(.L_x_31736) ;  /* 0x00000000002c8947 */ /* 0x000fea0003800000 */
[----:B------:R-:W-:-:S13]  /*6cf0*/  ISETP.NE.AND P0, PT, R0, 0x8, PT ;  /* 0x000000080000780c */ /* 0x000fda0003f05270 */
[----:B------:R-:W-:Y:S05]  /*6d00*/  @!P0 BRA `(.L_x_31737) ;  /* 0x0000000000148947 */ /* 0x000fea0003800000 */
[----:B------:R-:W-:-:S13]  /*6d10*/  ISETP.NE.AND P0, PT, R0, 0x9, PT ;  /* 0x000000090000780c */ /* 0x000fda0003f05270 */
[----:B------:R-:W-:Y:S05]  /*6d20*/  @P0 BRA `(.L_x_31731) ;  /* 0x0000000800680947 */ /* 0x000fea0003800000 */
[----:B------:R-:W-:-:S05]  /*6d30*/  IMAD.MOV.U32 R25, RZ, RZ, RZ ;  /* 0x000000ffff197224 */ /* 0x000fca00078e00ff */
[----:B----4-:R-:W-:Y:S01]  /*6d40*/  STG.E.64 desc[UR36][R2.64], R24 ;  /* 0x0000001802007986 */ /* 0x010fe2000c101b24 */
[----:B------:R-:W-:Y:S05]  /*6d50*/  EXIT ;  /* 0x000000000000794d */ /* 0x000fea0003800000 */
.L_x_31737:
[----:B----4-:R-:W-:-:S04]  /*6d60*/  F2FP.F16.F32.PACK_AB R5, RZ, R24 ;  /* 0x00000018ff05723e */ /* 0x010fc800000000ff */
[----:B------:R-:W-:-:S05]  /*6d70*/  PRMT R5, R5, 0x5410, RZ ;  /* 0x0000541005057816 */ /* 0x000fca00000000ff */
[----:B------:R-:W-:Y:S01]  /*6d80*/  STG.E desc[UR36][R2.64], R5 ;  /* 0x0000000502007986 */ /* 0x000fe2000c101924 */
[----:B------:R-:W-:Y:S05]  /*6d90*/  EXIT ;  /* 0x000000000000794d */ /* 0x000fea0003800000 */
.L_x_31736:
[----:B----4-:R-:W-:-:S06]  /*6da0*/  FMUL.FTZ R4, R24, 1 ;  /* 0x3f80000018047820 */ /* 0x010fcc0000410000 */
[----:B------:R-:W0:Y:S02]  /*6db0*/  F2F.F64.F32 R4, R4 ;  /* 0x0000000400047310 */ /* 0x000e240000201800 */
[----:B0-----:R-:W-:Y:S01]  /*6dc0*/  STG.E.64 desc[UR36][R2.64], R4 ;  /* 0x0000000402007986 */ /* 0x001fe2000c101b24 */
[----:B------:R-:W-:Y:S05]  /*6dd0*/  EXIT ;  /* 0x000000000000794d */ /* 0x000fea0003800000 */
.L_x_31727:
        /* <DEDUP_REMOVED lines=10> */
[----:B------:R-:W-:Y:S01]  /*6e80*/  STG.E.U8 desc[UR36][R2.64], R5 ;  /* 0x0000000502007986 */ /* 0x000fe2000c101124 */
[----:B------:R-:W-:Y:S05]  /*6e90*/  EXIT ;  /* 0x000000000000794d */ /* 0x000fea0003800000 */
.L_x_31740:
[----:B----4-:R-:W-:Y:S01]  /*6ea0*/  FMUL.FTZ R4, R24, 1 ;  /* 0x3f80000018047820 */ /* 0x010fe20000410000 */
[----:B------:R-:W-:-:S05]  /*6eb0*/  CS2R R6, SRZ ;  /* 0x0000000000067805 */ /* 0x000fca000001ff00 */
[----:B------:R-:W0:Y:S02]  /*6ec0*/  F2F.F64.F32 R4, R4 ;  /* 0x0000000400047310 */ /* 0x000e240000201800 */
[----:B0-----:R-:W-:Y:S01]  /*6ed0*/  STG.E.128 desc[UR36][R2.64], R4 ;  /* 0x0000000402007986 */ /* 0x001fe2000c101d24 */
[----:B------:R-:W-:Y:S05]  /*6ee0*/  EXIT ;  /* 0x000000000000794d */ /* 0x000fea0003800000 */
.L_x_31739:
        /* <DEDUP_REMOVED lines=20> */
.L_x_31744:
[----:B------:R-:W-:Y:S05]  /*7030*/  BSYNC B0 ;  /* 0x0000000000007941 */ /* 0x000fea0003800000 */
.L_x_31743:
[----:B------:R-:W-:-:S05]  /*7040*/  LOP3.LUT R7, R0, R7, RZ, 0xfc, !PT ;  /* 0x0000000700077212 */ /* 0x000fca00078efcff */
[----:B------:R-:W-:Y:S01]  /*7050*/  STG.E.U8 desc[UR36][R2.64], R7 ;  /* 0x0000000702007986 */ /* 0x000fe2000c101124 */
[----:B------:R-:W-:Y:S05]  /*7060*/  EXIT ;  /* 0x000000000000794d */ /* 0x000fea0003800000 */
.L_x_31742:
[----:B----4-:R-:W-:Y:S01]  /*7070*/  LOP3.LUT R4, R24, 0x7fffffff, RZ, 0xc0, !PT ;  /* 0x7fffffff18047812 */ /* 0x010fe200078ec0ff */
        /* <DEDUP_REMOVED lines=11> */
.L_x_31746:
[----:B------:R-:W-:Y:S01]  /*7130*/  IMAD.MOV.U32 R0, RZ, RZ, 0x7f ;  /* 0x0000007fff007424 */ /* 0x000fe200078e00ff */
[----:B------:R-:W-:-:S04]  /*7140*/  ISETP.GT.U32.AND P0, PT, R4, 0x7f800000, PT ;  /* 0x7f8000000400780c */ /* 0x000fc80003f04070 */
[----:B------:R-:W-:-:S09]  /*7150*/  SEL R0, R0, 0x7c, P0 ;  /* 0x0000007c00007807 */ /* 0x000fd20000000000 */
.L_x_31747:
[----:B------:R-:W-:Y:S05]  /*7160*/  BSYNC B0 ;  /* 0x0000000000007941 */ /* 0x000fea0003800000 */
.L_x_31745:
[----:B------:R-:W-:-:S04]  /*7170*/  LOP3.LUT R24, R24, 0x80000000, RZ, 0xc0, !PT ;  /* 0x8000000018187812 */ /* 0x000fc800078ec0ff */
[----:B------:R-:W-:-:S04]  /*7180*/  SHF.R.U32.HI R5, RZ, 0x18, R24 ;  /* 0x00000018ff057819 */ /* 0x000fc80000011618 */
[----:B------:R-:W-:-:S05]  /*7190*/  LOP3.LUT R5, R0, R5, RZ, 0xfc, !PT ;  /* 0x0000000500057212 */ /* 0x000fca00078efcff */
[----:B------:R-:W-:Y:S01]  /*71a0*/  STG.E.U8 desc[UR36][R2.64], R5 ;  /* 0x0000000502007986 */ /* 0x000fe2000c101124 */
[----:B------:R-:W-:Y:S05]  /*71b0*/  EXIT ;  /* 0x000000000000794d */ /* 0x000fea0003800000 */
.L_x_31741:
[----:B----4-:R-:W-:-:S05]  /*71c0*/  F2FP.BF16.F32.PACK_AB R24, RZ, R24 ;  /* 0x00000018ff18723e */ /* 0x010fca00000010ff */
[----:B------:R-:W-:Y:S01]  /*71d0*/  STG.E.U16 desc[UR36][R2.64], R24 ;  /* 0x0000001802007986 */ /* 0x000fe2000c101524 */
[----:B------:R-:W-:Y:S05]  /*71e0*/  EXIT ;  /* 0x000000000000794d */ /* 0x000fea0003800000 */
.L_x_31738:
        /* <DEDUP_REMOVED lines=9> */
[----:B0-----:R-:W-:Y:S01]  /*7280*/  STG.E.U16 desc[UR36][R2.64], R5 ;  /* 0x0000000502007986 */ /* 0x001fe2000c101524 */
[----:B------:R-:W-:Y:S05]  /*7290*/  EXIT ;  /* 0x000000000000794d */ /* 0x000fea0003800000 */
.L_x_31750:
        /* <DEDUP_REMOVED lines=16> */
.L_x_31753:
[----:B------:R-:W-:-:S04]  /*73a0*/  LOP3.LUT R24, R24, 0x80000000, RZ, 0xc0, !PT ;  /* 0x8000000018187812 */ /* 0x000fc800078ec0ff */
[----:B------:R-:W-:-:S04]  /*73b0*/  SHF.R.U32.HI R5, RZ, 0x18, R24 ;  /* 0x00000018ff057819 */ /* 0x000fc80000011618 */
[----:B------:R-:W-:-:S04]  /*73c0*/  LOP3.LUT R4, R4, R5, RZ, 0xfc, !PT ;  /* 0x0000000504047212 */ /* 0x000fc800078efcff */
[----:B------:R-:W-:-:S07]  /*73d0*/  PRMT R0, R4, 0x7610, R0 ;  /* 0x0000761004007816 */ /* 0x000fce0000000000 */
.L_x_31752:
[----:B------:R-:W-:Y:S05]  /*73e0*/  BSYNC B0 ;  /* 0x0000000000007941 */ /* 0x000fea0003800000 */
.L_x_31751:
[----:B------:R-:W-:Y:S01]  /*73f0*/  STG.E.U8 desc[UR36][R2.64], R0 ;  /* 0x0000000002007986 */ /* 0x000fe2000c101124 */
[----:B------:R-:W-:Y:S05]  /*7400*/  EXIT ;  /* 0x000000000000794d */ /* 0x000fea0003800000 */
.L_x_31749:
        /* <DEDUP_REMOVED lines=16> */
.L_x_31756:
[----:B------:R-:W-:-:S04]  /*7510*/  LOP3.LUT R24, R24, 0x80000000, RZ, 0xc0, !PT ;  /* 0x8000000018187812 */ /* 0x000fc800078ec0ff */
[----:B------:R-:W-:-:S04]  /*7520*/  SHF.R.U32.HI R5, RZ, 0x18, R24 ;  /* 0x00000018ff057819 */ /* 0x000fc80000011618 */
[----:B------:R-:W-:-:S04]  /*7530*/  LOP3.LUT R4, R4, R5, RZ, 0xfc, !PT ;  /* 0x0000000504047212 */ /* 0x000fc800078efcff */
[----:B------:R-:W-:-:S07]  /*7540*/  PRMT R0, R4, 0x7610, R0 ;  /* 0x0000761004007816 */ /* 0x000fce0000000000 */
.L_x_31755:
[----:B------:R-:W-:Y:S05]  /*7550*/  BSYNC B0 ;  /* 0x0000000000007941 */ /* 0x000fea0003800000 */
.L_x_31754:
[----:B------:R-:W-:Y:S01]  /*7560*/  STG.E.U8 desc[UR36][R2.64], R0 ;  /* 0x0000000002007986 */ /* 0x000fe2000c101124 */
[----:B------:R-:W-:Y:S05]  /*7570*/  EXIT ;  /* 0x000000000000794d */ /* 0x000fea0003800000 */
.L_x_31748:
        /* <DEDUP_REMOVED lines=21> */
.L_x_31731:
        /* <DEDUP_REMOVED lines=15> */
[----:B-1--4-:R-:W-:Y:S05]  /*77c0*/  CALL.ABS.NOINC R2 ;  /* 0x0000000002007343 */ /* 0x012fea0003c00000 */
.L_x_31759:
[----:B------:R-:W-:Y:S05]  /*77d0*/  EXIT ;  /* 0x000000000000794d */ /* 0x000fea0003800000 */
.L_x_31758:
[----:B----4-:R-:W0:Y:S02]  /*77e0*/  F2I.U64.TRUNC R24, R24 ;  /* 0x0000001800187311 */ /* 0x010e24000020d800 */
[----:B0-----:R-:W-:Y:S01]  /*77f0*/  STG.E.64 desc[UR36][R2.64], R24 ;  /* 0x0000001802007986 */ /* 0x001fe2000c101b24 */
[----:B------:R-:W-:Y:S05]  /*7800*/  EXIT ;  /* 0x000000000000794d */ /* 0x000fea0003800000 */
.L_x_31757:
[----:B----4-:R-:W0:Y:S02]  /*7810*/  F2I.FTZ.U32.TRUNC.NTZ R5, R24 ;  /* 0x0000001800057305 */ /* 0x010e24000021f000 */
[----:B0-----:R-:W-:Y:S01]  /*7820*/  STG.E desc[UR36][R2.64], R5 ;  /* 0x0000000502007986 */ /* 0x001fe2000c101924 */
[----:B------:R-:W-:Y:S05]  /*7830*/  EXIT ;  /* 0x000000000000794d */ /* 0x000fea0003800000 */
.L_x_31760:
        /* <DEDUP_REMOVED lines=12> */
.L_x_36460:


//--------------------- .text._ZN2at6native18elementwise_kernelILi128ELi2EZNS0_22gpu_kernel_impl_nocastIZZZNS0_15exp_kernel_cudaERNS_18TensorIteratorBaseEENKUlvE0_clEvENKUlvE0_clEvEUlfE_EEvS4_RKT_EUliE_EEviT1_ --------------------------
	.section	.text._ZN2at6native18elementwise_kernelILi128ELi2EZNS0_22gpu_kernel_impl_nocastIZZZNS0_15exp_kernel_cudaERNS_18TensorIteratorBaseEENKUlvE0_clEvENKUlvE0_clEvEUlfE_EEvS4_RKT_EUliE_EEviT1_,"ax",@progbits
	.align	128
        .global         _ZN2at6native18elementwise_kernelILi128ELi2EZNS0_22gpu_kernel_impl_nocastIZZZNS0_15exp_kernel_cudaERNS_18TensorIteratorBaseEENKUlvE0_clEvENKUlvE0_clEvEUlfE_EEvS4_RKT_EUliE_EEviT1_
        .type           _ZN2at6native18elementwise_kernelILi128ELi2EZNS0_22gpu_kernel_impl_nocastIZZZNS0_15exp_kernel_cudaERNS_18TensorIteratorBaseEENKUlvE0_clEvENKUlvE0_clEvEUlfE_EEvS4_RKT_EUliE_EEviT1_,@function
        .size           _ZN2at6native18elementwise_kernelILi128ELi2EZNS0_22gpu_kernel_impl_nocastIZZZNS0_15exp_kernel_cudaERNS_18TensorIteratorBaseEENKUlvE0_clEvENKUlvE0_clEvEUlfE_EEvS4_RKT_EUliE_EEviT1_,(.L_x_36461 - _ZN2at6native18elementwise_kernelILi128ELi2EZNS0_22gpu_kernel_impl_nocastIZZZNS0_15exp_kernel_cudaERNS_18TensorIteratorBaseEENKUlvE0_clEvENKUlvE0_clEvEUlfE_EEvS4_RKT_EUliE_EEviT1_)
        .other          _ZN2at6native18elementwise_kernelILi128ELi2EZNS0_22gpu_kernel_impl_nocastIZZZNS0_15exp_kernel_cudaERNS_18TensorIteratorBaseEENKUlvE0_clEvENKUlvE0_clEvEUlfE_EEvS4_RKT_EUliE_EEviT1_,@"STO_CUDA_ENTRY STV_DEFAULT"
_ZN2at6native18elementwise_kernelILi128ELi2EZNS0_22gpu_kernel_impl_nocastIZZZNS0_15exp_kernel_cudaERNS_18TensorIteratorBaseEENKUlvE0_clEvENKUlvE0_clEvEUlfE_EEvS4_RKT_EUliE_EEviT1_:
.text._ZN2at6native18elementwise_kernelILi128ELi2EZNS0_22gpu_kernel_impl_nocastIZZZNS0_15exp_kernel_cudaERNS_18TensorIteratorBaseEENKUlvE0_clEvENKUlvE0_clEvEUlfE_EEvS4_RKT_EUliE_EEviT1_:
        /* <DEDUP_REMOVED lines=312> */
.L_x_31763:
[----:B------:R-:W-:Y:S02]  /*1380*/  ULDC.64 UR8, c[0x0][0x418] ;  /* 0x0001060000087ab9 */ /* 0x000fe40000000a00 */
[----:B------:R-:W-:-:S04]  /*1390*/  IADD3 R4, P0, R2, UR8, RZ ;  /* 0x0000000802047c10 */ /* 0x000fc8000ff1e0ff */
[----:B------:R-:W-:Y:S01]  /*13a0*/  IADD3.X R5, RZ, UR9, RZ, P0, !PT ;  /* 0x00000009ff057c10 */ /* 0x000fe200087fe4ff */
[----:B------:R-:W-:-:S04]  /*13b0*/  ULDC.64 UR8, c[0x0][0x410] ;  /* 0x0001040000087ab9 */ /* 0x000fc80000000a00 */
[----:B------:R-:W2:Y:S01]  /*13c0*/  LDG.E R4, desc[UR4][R4.64] ;  /* 0x0000000404047981 */ /* 0x000ea2000c1e1900 */
[----:B------:R-:W-:Y:S02]  /*13d0*/  IADD3 R2, P0, R3, UR8, RZ ;  /* 0x0000000803027c10 */ /* 0x000fe4000ff1e0ff */
[----:B------:R-:W-:Y:S02]  /*13e0*/  IADD3 R7, R0, 0x80, RZ ;  /* 0x0000008000077810 */ /* 0x000fe40007ffe0ff */
[----:B------:R-:W-:Y:S01]  /*13f0*/  IADD3.X R3, RZ, UR9, RZ, P0, !PT ;  /* 0x00000009ff037c10 */ /* 0x000fe200087fe4ff */
[----:B--2---:R-:W-:-:S04]  /*1400*/  FMUL.FTZ R6, R4, 1.4426950216293334961 ;  /* 0x3fb8aa3b04067820 */ /* 0x004fc80000410000 */
[----:B------:R-:W0:Y:S02]  /*1410*/  MUFU.EX2 R9, R6 ;  /* 0x0000000600097308 */ /* 0x000e240000000800 */
[----:B0-----:R0:W-:Y:S02]  /*1420*/  STG.E desc[UR4][R2.64], R9 ;  /* 0x0000000902007986 */ /* 0x0011e4000c101904 */
.L_x_31762:
[----:B------:R-:W-:Y:S05]  /*1430*/  BSYNC B0 ;  /* 0x0000000000007941 */ /* 0x000fea0003800000 */
.L_x_31761:
        /* <DEDUP_REMOVED lines=305> */
.L_x_31764:
[----:B------:R-:W-:Y:S02]  /*2750*/  ULDC.64 UR6, c[0x0][0x418] ;  /* 0x0001060000067ab9 */ /* 0x000fe40000000a00 */
[----:B------:R-:W-:-:S04]  /*2760*/  IADD3 R4, P0, R0, UR6, RZ ;  /* 0x0000000600047c10 */ /* 0x000fc8000ff1e0ff */
[----:B------:R-:W-:Y:S01]  /*2770*/  IADD3.X R5, RZ, UR7, RZ, P0, !PT ;  /* 0x00000007ff057c10 */ /* 0x000fe200087fe4ff */
[----:B------:R-:W-:-:S04]  /*2780*/  ULDC.64 UR6, c[0x0][0x410] ;  /* 0x0001040000067ab9 */ /* 0x000fc80000000a00 */
[----:B------:R-:W2:Y:S01]  /*2790*/  LDG.E R4, desc[UR4][R4.64] ;  /* 0x0000000404047981 */ /* 0x000ea2000c1e1900 */
[----:B------:R-:W-:-:S04]  /*27a0*/  IADD3 R2, P0, R3, UR6, RZ ;  /* 0x0000000603027c10 */ /* 0x000fc8000ff1e0ff */
[----:B------:R-:W-:Y:S01]  /*27b0*/  IADD3.X R3, RZ, UR7, RZ, P0, !PT ;  /* 0x00000007ff037c10 */ /* 0x000fe200087fe4ff */
[----:B--2---:R-:W-:-:S04]  /*27c0*/  FMUL.FTZ R0, R4, 1.4426950216293334961 ;  /* 0x3fb8aa3b04007820 */ /* 0x004fc80000410000 */
[----:B------:R-:W0:Y:S02]  /*27d0*/  MUFU.EX2 R7, R0 ;  /* 0x0000000000077308 */ /* 0x000e240000000800 */
[----:B0-----:R-:W-:Y:S01]  /*27e0*/  STG.E desc[UR4][R2.64], R7 ;  /* 0x0000000702007986 */ /* 0x001fe2000c101904 */
[----:B------:R-:W-:Y:S05]  /*27f0*/  EXIT ;  /* 0x000000000000794d */ /* 0x000fea0003800000 */
.L_x_31765:
        /* <DEDUP_REMOVED lines=16> */
.L_x_36461:


//--------------------- .text._ZN2at6native27unrolled_elementwise_kernelIZZZNS0_15exp_kernel_cudaERNS_18TensorIteratorBaseEENKUlvE0_clEvENKUlvE0_clEvEUlfE_St5arrayIPcLm2EELi4E23TrivialOffsetCalculatorILi1EjESB_NS0_6memory15LoadWithoutCastENSC_16StoreWithoutCastEEEviT_T0_T2_T3_T4_T5_ --------------------------
	.section	.text._ZN2at6native27unrolled_elementwise_kernelIZZZNS0_15exp_kernel_cudaERNS_18TensorIteratorBaseEENKUlvE0_clEvENKUlvE0_clEvEUlfE_St5arrayIPcLm2EELi4E23TrivialOffsetCalculatorILi1EjESB_NS0_6memory15LoadWithoutCastENSC_16StoreWithoutCastEEEviT_T0_T2_T3_T4_T5_,"ax",@progbits
	.align	128
        .global         _ZN2at6native27unrolled_elementwise_kernelIZZZNS0_15exp_kernel_cudaERNS_18TensorIteratorBaseEENKUlvE0_clEvENKUlvE0_clEvEUlfE_St5arrayIPcLm2EELi4E23TrivialOffsetCalculatorILi1EjESB_NS0_6memory15LoadWithoutCastENSC_16StoreWithoutCastEEEviT_T0_T2_T3_T4_T5_
        .type           _ZN2at6native27unrolled_elementwise_kernelIZZZNS0_15exp_kernel_cudaERNS_18TensorIteratorBaseEENKUlvE0_clEvENKUlvE0_clEvEUlfE_St5arrayIPcLm2EELi4E23TrivialOffsetCalculatorILi1EjESB_NS0_6memory15LoadWithoutCastENSC_16StoreWithoutCastEEEviT_T0_T2_T3_T4_T5_,@function
        .size           _ZN2at6native27unrolled_elementwise_kernelIZZZNS0_15exp_kernel_cudaERNS_18TensorIteratorBaseEENKUlvE0_clEvENKUlvE0_clEvEUlfE_St5arrayIPcLm2EELi4E23TrivialOffsetCalculatorILi1EjESB_NS0_6memory15LoadWithoutCastENSC_16StoreWithoutCastEEEviT_T0_T2_T3_T4_T5_,(.L_x_36462 - _ZN2at6native27unrolled_elementwise_kernelIZZZNS0_15exp_kernel_cudaERNS_18TensorIteratorBaseEENKUlvE0_clEvENKUlvE0_clEvEUlfE_St5arrayIPcLm2EELi4E23TrivialOffsetCalculatorILi1EjESB_NS0_6memory15LoadWithoutCastENSC_16StoreWithoutCastEEEviT_T0_T2_T3_T4_T5_)
        .other          _ZN2at6native27unrolled_elementwise_kernelIZZZNS0_15exp_kernel_cudaERNS_18TensorIteratorBaseEENKUlvE0_clEvENKUlvE0_clEvEUlfE_St5arrayIPcLm2EELi4E23TrivialOffsetCalculatorILi1EjESB_NS0_6memory15LoadWithoutCastENSC_16StoreWithoutCastEEEviT_T0_T2_T3_T4_T5_,@"STO_CUDA_ENTRY STV_DEFAULT"
_ZN2at6native27unrolled_elementwise_kernelIZZZNS0_15exp_kernel_cudaERNS_18TensorIteratorBaseEENKUlvE0_clEvENKUlvE0_clEvEUlfE_St5arrayIPcLm2EELi4E23TrivialOffsetCalculatorILi1EjESB_NS0_6memory15LoadWithoutCastENSC_16StoreWithoutCastEEEviT_T0_T2_T3_T4_T5_:
.text._ZN2at6native27unrolled_elementwise_kernelIZZZNS0_15exp_kernel_cudaERNS_18TensorIteratorBaseEENKUlvE0_clEvENKUlvE0_clEvEUlfE_St5arrayIPcLm2EELi4E23TrivialOffsetCalculatorILi1EjESB_NS0_6memory15LoadWithoutCastENSC_16StoreWithoutCastEEEviT_T0_T2_T3_T4_T5_:
[----:B------:R-:W-:Y:S01]  /*0000*/  LDC R1, c[0x0][0x28] ;  /* 0x00000a00ff017b82 */ /* 0x000fe20000000800 */
[----:B------:R-:W0:Y:S07]  /*0010*/  S2R R0, SR_CTAID.X ;  /* 0x0000000000007919 */ /* 0x000e2e0000002500 */
[----:B------:R-:W0:Y:S01]  /*0020*/  LDC R9, c[0x0][0x210] ;  /* 0x00008400ff097b82 */ /* 0x000e220000000800 */
[----:B------:R-:W-:Y:S01]  /*0030*/  ULDC.64 UR4, c[0x0][0x208] ;  /* 0x0000820000047ab9 */ /* 0x000fe20000000a00 */
[----:B------:R-:W1:Y:S01]  /*0040*/  S2R R7, SR_TID.X ;  /* 0x0000000000077919 */ /* 0x000e620000002100 */
[----:B0-----:R-:W-:Y:S01]  /*0050*/  IMAD R2, R0, -0x200, R9 ;  /* 0xfffffe0000027824 */ /* 0x001fe200078e0209 */
[----:B-1----:R-:W-:-:S04]  /*0060*/  MOV R19, R7 ;  /* 0x0000000700137202 */ /* 0x002fc80000000f00 */
        /* <DEDUP_REMOVED lines=9> */
[----:B0-----:R-:W-:-:S06]  /*0100*/  @!P1 IMAD.WIDE.U32 R10, R15, 0x4, R10 ;  /* 0x000000040f0a9825 */ /* 0x001fcc00078e000a */
[----:B------:R0:W2:Y:S06]  /*0110*/  @!P1 LDG.E R10, desc[UR4][R10.64] ;  /* 0x000000040a0a9981 */ /* 0x0000ac000c1e1900 */
[----:B------:R-:W3:Y:S01]  /*0120*/  @!P3 LDC.64 R8, c[0x0][0x220] ;  /* 0x00008800ff08bb82 */ /* 0x000ee20000000a00 */
[----:B-1----:R-:W-:-:S04]  /*0130*/  @!P4 IMAD.WIDE.U32 R12, R17, 0x4, R12 ;  /* 0x00000004110cc825 */ /* 0x002fc800078e000c */
[----:B------:R-:W-:Y:S02]  /*0140*/  @!P3 IMAD R17, R0, 0x200, R19 ;  /* 0x000002000011b824 */ /* 0x000fe400078e0213 */
[----:B------:R1:W4:Y:S02]  /*0150*/  @!P4 LDG.E R12, desc[UR4][R12.64] ;  /* 0x000000040c0cc981 */ /* 0x000324000c1e1900 */
[----:B---3--:R-:W-:-:S06]  /*0160*/  @!P3 IMAD.WIDE.U32 R16, R17, 0x4, R8 ;  /* 0x000000041110b825 */ /* 0x008fcc00078e0008 */
[----:B------:R-:W3:Y:S01]  /*0170*/  @!P3 LDG.E R16, desc[UR4][R16.64] ;  /* 0x000000041010b981 */ /* 0x000ee2000c1e1900 */
[----:B------:R-:W-:-:S04]  /*0180*/  @!P3 IADD3 R19, R19, 0x80, RZ ;  /* 0x000000801313b810 */ /* 0x000fc80007ffe0ff */
[----:B------:R-:W-:-:S13]  /*0190*/  ISETP.GE.AND P0, PT, R19, R2, PT ;  /* 0x000000021300720c */ /* 0x000fda0003f06270 */
[----:B------:R-:W1:Y:S01]  /*01a0*/  @!P0 LDC.64 R14, c[0x0][0x220] ;  /* 0x00008800ff0e8b82 */ /* 0x000e620000000a00 */
[----:B------:R-:W-:Y:S02]  /*01b0*/  @!P0 IMAD R9, R0, 0x200, R19 ;  /* 0x0000020000098824 */ /* 0x000fe400078e0213 */
[----:B------:R-:W-:Y:S01]  /*01c0*/  IMAD.MOV.U32 R18, RZ, RZ, RZ ;  /* 0x000000ffff127224 */ /* 0x000fe200078e00ff */
[----:B0-----:R-:W-:Y:S01]  /*01d0*/  MOV R11, R7 ;  /* 0x00000007000b7202 */ /* 0x001fe20000000f00 */
[----:B-1----:R-:W-:-:S03]  /*01e0*/  @!P0 IMAD.WIDE.U32 R14, R9, 0x4, R14 ;  /* 0x00000004090e8825 */ /* 0x002fc600078e000e */
[----:B------:R-:W0:Y:S01]  /*01f0*/  @!P1 LDC.64 R8, c[0x0][0x218] ;  /* 0x00008600ff089b82 */ /* 0x000e220000000a00 */
[----:B------:R-:W-:Y:S02]  /*0200*/  @!P1 LEA R7, R0, R7, 0x9 ;  /* 0x0000000700079211 */ /* 0x000fe400078e48ff */
[C---:B------:R-:W-:Y:S01]  /*0210*/  IADD3 R19, R11.reuse, 0x80, RZ ;  /* 0x000000800b137810 */ /* 0x040fe20007ffe0ff */
[----:B------:R1:W5:Y:S01]  /*0220*/  @!P0 LDG.E R6, desc[UR4][R14.64] ;  /* 0x000000040e068981 */ /* 0x000362000c1e1900 */
[----:B------:R-:W-:Y:S02]  /*0230*/  IADD3 R13, R11, 0x100, RZ ;  /* 0x000001000b0d7810 */ /* 0x000fe40007ffe0ff */
[-C--:B------:R-:W-:Y:S02]  /*0240*/  ISETP.GE.AND P5, PT, R19, R2.reuse, PT ;  /* 0x000000021300720c */ /* 0x080fe40003fa6270 */
[----:B------:R-:W-:Y:S01]  /*0250*/  ISETP.GE.AND P2, PT, R13, R2, PT ;  /* 0x000000020d00720c */ /* 0x000fe20003f46270 */
[----:B-1----:R-:W-:Y:S01]  /*0260*/  VIADD R15, R11, 0x180 ;  /* 0x000001800b0f7836 */ /* 0x002fe20000000000 */
[----:B------:R-:W-:Y:S01]  /*0270*/  @!P1 MOV R11, R19 ;  /* 0x00000013000b9202 */ /* 0x000fe20000000f00 */
[----:B0-----:R-:W-:Y:S01]  /*0280*/  @!P1 IMAD.WIDE.U32 R8, R7, 0x4, R8 ;  /* 0x0000000407089825 */ /* 0x001fe200078e0008 */
[----:B------:R-:W-:Y:S03]  /*0290*/  BSSY B0, `(.L_x_31766) ;  /* 0x0000016000007945 */ /* 0x000fe60003800000 */
[----:B--2---:R-:W-:-:S04]  /*02a0*/  @!P1 FMUL.FTZ R18, R10, 1.4426950216293334961 ;  /* 0x3fb8aa3b0a129820 */ /* 0x004fc80000410000 */
[----:B------:R-:W0:Y:S01]  /*02b0*/  @!P1 MUFU.EX2 R5, R18 ;  /* 0x0000001200059308 */ /* 0x000e220000000800 */
[----:B------:R-:W-:Y:S02]  /*02c0*/  IMAD.MOV.U32 R10, RZ, RZ, RZ ;  /* 0x000000ffff0a7224 */ /* 0x000fe400078e00ff */
[----:B----4-:R-:W-:Y:S01]  /*02d0*/  @!P4 FMUL.FTZ R10, R12, 1.4426950216293334961 ;  /* 0x3fb8aa3b0c0ac820 */ /* 0x010fe20000410000 */
[----:B0-----:R0:W-:Y:S01]  /*02e0*/  @!P1 STG.E desc[UR4][R8.64], R5 ;  /* 0x0000000508009986 */ /* 0x0011e2000c101904 */
[----:B------:R-:W-:Y:S01]  /*02f0*/  IMAD.MOV.U32 R12, RZ, RZ, RZ ;  /* 0x000000ffff0c7224 */ /* 0x000fe200078e00ff */
[----:B------:R-:W-:Y:S02]  /*0300*/  ISETP.GE.AND P4, PT, R11, R2, PT ;  /* 0x000000020b00720c */ /* 0x000fe40003f86270 */
[----:B------:R0:W1:Y:S01]  /*0310*/  @!P5 MUFU.EX2 R3, R10 ;  /* 0x0000000a0003d308 */ /* 0x0000620000000800 */
[----:B---3--:R-:W-:-:S07]  /*0320*/  @!P3 FMUL.FTZ R12, R16, 1.4426950216293334961 ;  /* 0x3fb8aa3b100cb820 */ /* 0x008fce0000410000 */
[----:B------:R0:W2:Y:S03]  /*0330*/  @!P2 MUFU.EX2 R4, R12 ;  /* 0x0000000c0004a308 */ /* 0x0000a60000000800 */
[----:B-1----:R-:W-:Y:S05]  /*0340*/  @P4 BRA `(.L_x_31767) ;  /* 0x0000000000284947 */ /* 0x002fea0003800000 */
[----:B0-----:R-:W0:Y:S01]  /*0350*/  LDC.64 R12, c[0x0][0x218] ;  /* 0x00008600ff0c7b82 */ /* 0x001e220000000a00 */
[----:B------:R-:W-:Y:S01]  /*0360*/  IMAD R9, R0, 0x200, R11 ;  /* 0x0000020000097824 */ /* 0x000fe200078e020b */
[----:B------:R-:W-:-:S04]  /*0370*/  IADD3 R11, R11, 0x80, RZ ;  /* 0x000000800b0b7810 */ /* 0x000fc80007ffe0ff */
[----:B------:R-:W-:-:S13]  /*0380*/  ISETP.GE.AND P1, PT, R11, R2, PT ;  /* 0x000000020b00720c */ /* 0x000fda0003f26270 */
[----:B------:R-:W-:Y:S01]  /*0390*/  @!P1 LEA R5, R0, R11, 0x9 ;  /* 0x0000000b00059211 */ /* 0x000fe200078e48ff */
[----:B------:R-:W-:Y:S02]  /*03a0*/  @!P1 VIADD R11, R11, 0x80 ;  /* 0x000000800b0b9836 */ /* 0x000fe40000000000 */
[----:B0-----:R-:W-:-:S04]  /*03b0*/  IMAD.WIDE.U32 R8, R9, 0x4, R12 ;  /* 0x0000000409087825 */ /* 0x001fc800078e000c */
[----:B------:R-:W-:Y:S01]  /*03c0*/  @!P1 IMAD.WIDE.U32 R12, R5, 0x4, R12 ;  /* 0x00000004050c9825 */ /* 0x000fe200078e000c */
[----:B------:R1:W-:Y:S04]  /*03d0*/  STG.E desc[UR4][R8.64], R3 ;  /* 0x0000000308007986 */ /* 0x0003e8000c101904 */
[----:B--2---:R1:W-:Y:S02]  /*03e0*/  @!P1 STG.E desc[UR4][R12.64], R4 ;  /* 0x000000040c009986 */ /* 0x0043e4000c101904 */
.L_x_31767:
[----:B------:R-:W-:Y:S05]  /*03f0*/  BSYNC B0 ;  /* 0x0000000000007941 */ /* 0x000fea0003800000 */
.L_x_31766:
[-C--:B------:R-:W-:Y:S02]  /*0400*/  ISETP.GE.AND P2, PT, R11, R2.reuse, PT ;  /* 0x000000020b00720c */ /* 0x080fe40003f46270 */
[----:B------:R-:W-:-:S11]  /*0410*/  ISETP.GE.AND P1, PT, R15, R2, PT ;  /* 0x000000020f00720c */ /* 0x000fd60003f26270 */
[----:B------:R-:W-:Y:S05]  /*0420*/  @P2 EXIT ;  /* 0x000000000000294d */ /* 0x000fea0003800000 */
[----:B-1----:R-:W1:Y:S01]  /*0430*/  LDC.64 R2, c[0x0][0x218] ;  /* 0x00008600ff027b82 */ /* 0x002e620000000a00 */
[----:B--2---:R-:W-:Y:S01]  /*0440*/  HFMA2.MMA R4, -RZ, RZ, 0, 0 ;  /* 0x00000000ff047435 */ /* 0x004fe200000001ff */
[----:B------:R-:W-:-:S05]  /*0450*/  LEA R11, R0, R11, 0x9 ;  /* 0x0000000b000b7211 */ /* 0x000fca00078e48ff */
[----:B-----5:R-:W-:-:S04]  /*0460*/  @!P0 FMUL.FTZ R4, R6, 1.4426950216293334961 ;  /* 0x3fb8aa3b06048820 */ /* 0x020fc80000410000 */
[----:B0-----:R-:W0:Y:S01]  /*0470*/  @!P1 MUFU.EX2 R5, R4 ;  /* 0x0000000400059308 */ /* 0x001e220000000800 */
[----:B-1----:R-:W-:-:S05]  /*0480*/  IMAD.WIDE.U32 R2, R11, 0x4, R2 ;  /* 0x000000040b027825 */ /* 0x002fca00078e0002 */
[----:B0-----:R-:W-:Y:S01]  /*0490*/  STG.E desc[UR4][R2.64], R5 ;  /* 0x0000000502007986 */ /* 0x001fe2000c101904 */
[----:B------:R-:W-:Y:S05]  /*04a0*/  EXIT ;  /* 0x000000000000794d */ /* 0x000fea0003800000 */
.L_x_31768:
        /* <DEDUP_REMOVED lines=13> */
.L_x_36462:


//--------------------- .text._ZN2at6native29vectorized_elementwise_kernelILi2EZZZNS0_15exp_kernel_cudaERNS_18TensorIteratorBaseEENKUlvE0_clEvENKUlvE0_clEvEUlfE_St5arrayIPcLm2EEEEviT0_T1_ --------------------------
	.section	.text._ZN2at6native29vectorized_elementwise_kernelILi2EZZZNS0_15exp_kernel_cudaERNS_18TensorIteratorBaseEENKUlvE0_clEvENKUlvE0_clEvEUlfE_St5arrayIPcLm2EEEEviT0_T1_,"ax",@progbits
	.align	128
        .global         _ZN2at6native29vectorized_elementwise_kernelILi2EZZZNS0_15exp_kernel_cudaERNS_18TensorIteratorBaseEENKUlvE0_clEvENKUlvE0_clEvEUlfE_St5arrayIPcLm2EEEEviT0_T1_
        .type           _ZN2at6native29vectorized_elementwise_kernelILi2EZZZNS0_15exp_kernel_cudaERNS_18TensorIteratorBaseEENKUlvE0_clEvENKUlvE0_clEvEUlfE_St5arrayIPcLm2EEEEviT0_T1_,@function
        .size           _ZN2at6native29vectorized_elementwise_kernelILi2EZZZNS0_15exp_kernel_cudaERNS_18TensorIteratorBaseEENKUlvE0_clEvENKUlvE0_clEvEUlfE_St5arrayIPcLm2EEEEviT0_T1_,(.L_x_36463 - _ZN2at6native29vectorized_elementwise_kernelILi2EZZZNS0_15exp_kernel_cudaERNS_18TensorIteratorBaseEENKUlvE0_clEvENKUlvE0_clEvEUlfE_St5arrayIPcLm2EEEEviT0_T1_)
        .other          _ZN2at6native29vectorized_elementwise_kernelILi2EZZZNS0_15exp_kernel_cudaERNS_18TensorIteratorBaseEENKUlvE0_clEvENKUlvE0_clEvEUlfE_St5arrayIPcLm2EEEEviT0_T1_,@"STO_CUDA_ENTRY STV_DEFAULT"
_ZN2at6native29vectorized_elementwise_kernelILi2EZZZNS0_15exp_kernel_cudaERNS_18TensorIteratorBaseEENKUlvE0_clEvENKUlvE0_clEvEUlfE_St5arrayIPcLm2EEEEviT0_T1_:
.text._ZN2at6native29vectorized_elementwise_kernelILi2EZZZNS0_15exp_kernel_cudaERNS_18TensorIteratorBaseEENKUlvE0_clEvENKUlvE0_clEvEUlfE_St5arrayIPcLm2EEEEviT0_T1_:
        /* <DEDUP_REMOVED lines=18> */
[----:B------:R-:W-:-:S04]  /*0120*/  IMAD.WIDE R2, R0, 0x8, R2 ;  /* 0x0000000800027825 */ /* 0x000fc800078e0202 */
[----:B---3--:R-:W-:Y:S01]  /*0130*/  FMUL.FTZ R9, R9, 1.4426950216293334961 ;  /* 0x3fb8aa3b09097820 */ /* 0x008fe20000410000 */
[----:B------:R-:W-:Y:S01]  /*0140*/  FMUL.FTZ R8, R8, 1.4426950216293334961 ;  /* 0x3fb8aa3b08087820 */ /* 0x000fe20000410000 */
[----:B----4-:R-:W-:Y:S01]  /*0150*/  FMUL.FTZ R11, R11, 1.4426950216293334961 ;  /* 0x3fb8aa3b0b0b7820 */ /* 0x010fe20000410000 */
[----:B------:R-:W-:-:S03]  /*0160*/  FMUL.FTZ R10, R10, 1.4426950216293334961 ;  /* 0x3fb8aa3b0a0a7820 */ /* 0x000fc60000410000 */
[----:B------:R-:W-:Y:S01]  /*0170*/  MUFU.EX2 R9, R9 ;  /* 0x0000000900097308 */ /* 0x000fe20000000800 */
[----:B-----5:R-:W-:Y:S01]  /*0180*/  FMUL.FTZ R7, R7, 1.4426950216293334961 ;  /* 0x3fb8aa3b07077820 */ /* 0x020fe20000410000 */
[----:B------:R-:W-:Y:S01]  /*0190*/  FMUL.FTZ R6, R6, 1.4426950216293334961 ;  /* 0x3fb8aa3b06067820 */ /* 0x000fe20000410000 */
[----:B------:R-:W-:Y:S01]  /*01a0*/  FMUL.FTZ R5, R5, 1.4426950216293334961 ;  /* 0x3fb8aa3b05057820 */ /* 0x000fe20000410000 */
[----:B------:R-:W-:-:S04]  /*01b0*/  FMUL.FTZ R4, R4, 1.4426950216293334961 ;  /* 0x3fb8aa3b04047820 */ /* 0x000fc80000410000 */
[----:B------:R-:W0:Y:S08]  /*01c0*/  MUFU.EX2 R8, R8 ;  /* 0x0000000800087308 */ /* 0x000e300000000800 */
[----:B------:R-:W-:Y:S08]  /*01d0*/  MUFU.EX2 R11, R11 ;  /* 0x0000000b000b7308 */ /* 0x000ff00000000800 */
[----:B------:R-:W1:Y:S01]  /*01e0*/  MUFU.EX2 R10, R10 ;  /* 0x0000000a000a7308 */ /* 0x000e620000000800 */
[----:B0-----:R-:W-:Y:S07]  /*01f0*/  STG.E.64 desc[UR4][R2.64], R8 ;  /* 0x0000000802007986 */ /* 0x001fee000c101b04 */
[----:B------:R-:W-:Y:S08]  /*0200*/  MUFU.EX2 R7, R7 ;  /* 0x0000000700077308 */ /* 0x000ff00000000800 */
[----:B------:R-:W0:Y:S01]  /*0210*/  MUFU.EX2 R6, R6 ;  /* 0x0000000600067308 */ /* 0x000e220000000800 */
[----:B-1----:R-:W-:Y:S07]  /*0220*/  STG.E.64 desc[UR4][R2.64+0x400], R10 ;  /* 0x0004000a02007986 */ /* 0x002fee000c101b04 */
[----:B------:R-:W-:Y:S08]  /*0230*/  MUFU.EX2 R5, R5 ;  /* 0x0000000500057308 */ /* 0x000ff00000000800 */
[----:B------:R-:W1:Y:S01]  /*0240*/  MUFU.EX2 R4, R4 ;  /* 0x0000000400047308 */ /* 0x000e620000000800 */
[----:B0-----:R-:W-:Y:S04]  /*0250*/  STG.E.64 desc[UR4][R2.64+0x800], R6 ;  /* 0x0008000602007986 */ /* 0x001fe8000c101b04 */
[----:B-1----:R-:W-:Y:S01]  /*0260*/  STG.E.64 desc[UR4][R2.64+0xc00], R4 ;  /* 0x000c000402007986 */ /* 0x002fe2000c101b04 */
[----:B------:R-:W-:Y:S05]  /*0270*/  EXIT ;  /* 0x000000000000794d */ /* 0x000fea0003800000 */
.L_x_31769:
[----:B------:R-:W0:Y:S02]  /*0280*/  S2R R20, SR_TID.X ;  /* 0x0000000000147919 */ /* 0x000e240000002100 */
[----:B0-----:R-:W-:Y:S01]  /*0290*/  ISETP.GE.AND P0, PT, R20, R5, PT ;  /* 0x000000051400720c */ /* 0x001fe20003f06270 */
[----:B------:R-:W-:-:S12]  /*02a0*/  IMAD.MOV.U32 R0, RZ, RZ, R20 ;  /* 0x000000ffff007224 */ /* 0x000fd800078e0014 */
[----:B------:R-:W-:-:S04]  /*02b0*/  @!P0 IADD3 R0, R20, 0x80, RZ ;  /* 0x0000008014008810 */ /* 0x000fc80007ffe0ff */
[----:B------:R-:W-:-:S13]  /*02c0*/  ISETP.GE.AND P4, PT, R0, R5, PT ;  /* 0x000000050000720c */ /* 0x000fda0003f86270 */
[----:B------:R-:W0:Y:S01]  /*02d0*/  @!P4 LDC.64 R16, c[0x0][0x220] ;  /* 0x00008800ff10cb82 */ /* 0x000e220000000a00 */
[----:B------:R-:W-:-:S04]  /*02e0*/  @!P4 IMAD.IADD R13, R3, 0x1, R0 ;  /* 0x00000001030dc824 */ /* 0x000fc800078e0200 */
[----:B0-----:R-:W-:Y:S01]  /*02f0*/  @!P4 IMAD.WIDE.U32 R16, R13, 0x4, R16 ;  /* 0x000000040d10c825 */ /* 0x001fe200078e0010 */
[----:B------:R-:W-:Y:S02]  /*0300*/  @!P4 IADD3 R0, R0, 0x80, RZ ;  /* 0x000000800000c810 */ /* 0x000fe40007ffe0ff */
[----:B------:R-:W0:Y:S02]  /*0310*/  @!P0 LDC.64 R12, c[0x0][0x220] ;  /* 0x00008800ff0c8b82 */ /* 0x000e240000000a00 */
[----:B------:R1:W2:Y:S01]  /*0320*/  @!P4 LDG.E R14, desc[UR4][R16.64] ;  /* 0x00000004100ec981 */ /* 0x0002a2000c1e1900 */
[----:B------:R-:W-:Y:S02]  /*0330*/  ISETP.GE.AND P5, PT, R0, R5, PT ;  /* 0x000000050000720c */ /* 0x000fe40003fa6270 */
[----:B-1----:R-:W-:-:S11]  /*0340*/  @!P0 IADD3 R17, R3, R20, RZ ;  /* 0x0000001403118210 */ /* 0x002fd60007ffe0ff */
[----:B------:R-:W-:Y:S01]  /*0350*/  @!P5 IMAD.IADD R21, R3, 0x1, R0 ;  /* 0x000000010315d824 */ /* 0x000fe200078e0200 */
[----:B------:R-:W-:Y:S01]  /*0360*/  @!P5 IADD3 R0, R0, 0x80, RZ ;  /* 0x000000800000d810 */ /* 0x000fe20007ffe0ff */
[----:B------:R-:W1:Y:S03]  /*0370*/  @!P5 LDC.64 R22, c[0x0][0x220] ;  /* 0x00008800ff16db82 */ /* 0x000e660000000a00 */
[----:B------:R-:W-:Y:S01]  /*0380*/  ISETP.GE.AND P6, PT, R0, R5, PT ;  /* 0x000000050000720c */ /* 0x000fe20003fc6270 */
[----:B0-----:R-:W-:-:S12]  /*0390*/  @!P0 IMAD.WIDE.U32 R12, R17, 0x4, R12 ;  /* 0x00000004110c8825 */ /* 0x001fd800078e000c */
[----:B------:R-:W-:Y:S01]  /*03a0*/  @!P6 IMAD.IADD R15, R3, 0x1, R0 ;  /* 0x00000001030fe824 */ /* 0x000fe200078e0200 */
[----:B------:R-:W-:Y:S01]  /*03b0*/  @!P6 IADD3 R0, R0, 0x80, RZ ;  /* 0x000000800000e810 */ /* 0x000fe20007ffe0ff */
[----:B------:R-:W0:Y:S03]  /*03c0*/  @!P6 LDC.64 R28, c[0x0][0x220] ;  /* 0x00008800ff1ceb82 */ /* 0x000e260000000a00 */
[----:B------:R-:W-:Y:S01]  /*03d0*/  ISETP.GE.AND P1, PT, R0, R5, PT ;  /* 0x000000050000720c */ /* 0x000fe20003f26270 */
[----:B-1----:R-:W-:Y:S01]  /*03e0*/  @!P5 IMAD.WIDE.U32 R22, R21, 0x4, R22 ;  /* 0x000000041516d825 */ /* 0x002fe200078e0016 */
[----:B------:R-:W-:-:S03]  /*03f0*/  HFMA2.MMA R24, -RZ, RZ, 0, 0 ;  /* 0x00000000ff187435 */ /* 0x000fc600000001ff */
[----:B------:R-:W-:Y:S02]  /*0400*/  IMAD.MOV.U32 R21, RZ, RZ, RZ ;  /* 0x000000ffff157224 */ /* 0x000fe400078e00ff */
[----:B------:R-:W3:Y:S06]  /*0410*/  @!P5 LDG.E R22, desc[UR4][R22.64] ;  /* 0x000000041616d981 */ /* 0x000eec000c1e1900 */
[----:B------:R-:W-:Y:S01]  /*0420*/  @!P1 IMAD.IADD R19, R3, 0x1, R0 ;  /* 0x0000000103139824 */ /* 0x000fe200078e0200 */
[----:B------:R-:W-:Y:S01]  /*0430*/  @!P1 IADD3 R0, R0, 0x80, RZ ;  /* 0x0000008000009810 */ /* 0x000fe20007ffe0ff */
[----:B------:R-:W1:Y:S01]  /*0440*/  @!P1 LDC.64 R16, c[0x0][0x220] ;  /* 0x00008800ff109b82 */ /* 0x000e620000000a00 */
[----:B------:R4:W5:Y:S02]  /*0450*/  @!P0 LDG.E R21, desc[UR4][R12.64] ;  /* 0x000000040c158981 */ /* 0x000964000c1e1900 */
[----:B------:R-:W-:-:S13]  /*0460*/  ISETP.GE.AND P2, PT, R0, R5, PT ;  /* 0x000000050000720c */ /* 0x000fda0003f46270 */
[----:B------:R-:W-:Y:S01]  /*0470*/  @!P2 IMAD.IADD R27, R3, 0x1, R0 ;  /* 0x00000001031ba824 */ /* 0x000fe200078e0200 */
[----:B------:R-:W-:Y:S01]  /*0480*/  @!P2 IADD3 R0, R0, 0x80, RZ ;  /* 0x000000800000a810 */ /* 0x000fe20007ffe0ff */
[----:B0-----:R-:W-:Y:S01]  /*0490*/  @!P6 IMAD.WIDE.U32 R28, R15, 0x4, R28 ;  /* 0x000000040f1ce825 */ /* 0x001fe200078e001c */
[----:B----4-:R-:W0:Y:S02]  /*04a0*/  @!P2 LDC.64 R12, c[0x0][0x220] ;  /* 0x00008800ff0cab82 */ /* 0x010e240000000a00 */
[C---:B------:R-:W-:Y:S02]  /*04b0*/  ISETP.GE.AND P3, PT, R0.reuse, R5, PT ;  /* 0x000000050000720c */ /* 0x040fe40003f66270 */
[----:B------:R-:W4:Y:S11]  /*04c0*/  @!P6 LDG.E R23, desc[UR4][R28.64] ;  /* 0x000000041c17e981 */ /* 0x000f36000c1e1900 */
[----:B------:R-:W-:Y:S01]  /*04d0*/  @!P3 IADD3 R25, R3, R0, RZ ;  /* 0x000000000319b210 */ /* 0x000fe20007ffe0ff */
[----:B------:R-:W-:-:S02]  /*04e0*/  @!P3 VIADD R0, R0, 0x80 ;  /* 0x000000800000b836 */ /* 0x000fc40000000000 */
[----:B-1----:R-:W-:-:S06]  /*04f0*/  @!P1 IMAD.WIDE.U32 R16, R19, 0x4, R16 ;  /* 0x0000000413109825 */ /* 0x002fcc00078e0010 */
[----:B------:R1:W5:Y:S01]  /*0500*/  @!P1 LDG.E R16, desc[UR4][R16.64] ;  /* 0x0000000410109981 */ /* 0x000362000c1e1900 */
[----:B0-----:R-:W-:-:S05]  /*0510*/  @!P2 IMAD.WIDE.U32 R12, R27, 0x4, R12 ;  /* 0x000000041b0ca825 */ /* 0x001fca00078e000c */
[----:B------:R0:W5:Y:S01]  /*0520*/  @!P2 LDG.E R26, desc[UR4][R12.64] ;  /* 0x000000040c1aa981 */ /* 0x000162000c1e1900 */
[----:B--2---:R-:W-:Y:S01]  /*0530*/  @!P4 FMUL.FTZ R24, R14, 1.4426950216293334961 ;  /* 0x3fb8aa3b0e18c820 */ /* 0x004fe20000410000 */
[----:B------:R-:W-:Y:S01]  /*0540*/  ISETP.GE.AND P4, PT, R0, R5, PT ;  /* 0x000000050000720c */ /* 0x000fe20003f86270 */
[----:B------:R-:W2:Y:S01]  /*0550*/  @!P3 LDC.64 R14, c[0x0][0x220] ;  /* 0x00008800ff0ebb82 */ /* 0x000ea20000000a00 */
[----:B-1----:R-:W-:-:S07]  /*0560*/  HFMA2.MMA R17, -RZ, RZ, 0, 0 ;  /* 0x00000000ff117435 */ /* 0x002fce00000001ff */
[----:B0-----:R-:W0:Y:S08]  /*0570*/  @!P0 LDC.64 R12, c[0x0][0x218] ;  /* 0x00008600ff0c8b82 */ /* 0x001e300000000a00 */
[----:B------:R-:W1:Y:S01]  /*0580*/  @!P4 LDC.64 R18, c[0x0][0x220] ;  /* 0x00008800ff12cb82 */ /* 0x000e620000000a00 */
[----:B--2---:R-:W-:Y:S01]  /*0590*/  @!P3 IMAD.WIDE.U32 R14, R25, 0x4, R14 ;  /* 0x00000004190eb825 */ /* 0x004fe200078e000e */
[----:B------:R-:W-:-:S05]  /*05a0*/  @!P4 IADD3 R25, R3, R0, RZ ;  /* 0x000000000319c210 */ /* 0x000fca0007ffe0ff */
[----:B------:R-:W2:Y:S01]  /*05b0*/  @!P3 LDG.E R14, desc[UR4][R14.64] ;  /* 0x000000040e0eb981 */ /* 0x000ea2000c1e1900 */
[----:B-1----:R-:W-:-:S06]  /*05c0*/  @!P4 IMAD.WIDE.U32 R18, R25, 0x4, R18 ;  /* 0x000000041912c825 */ /* 0x002fcc00078e0012 */
[----:B------:R1:W2:Y:S01]  /*05d0*/  @!P4 LDG.E R18, desc[UR4][R18.64] ;  /* 0x000000041212c981 */ /* 0x0002a2000c1e1900 */
[----:B------:R-:W-:Y:S01]  /*05e0*/  VIADD R0, R20, 0x100 ;  /* 0x0000010014007836 */ /* 0x000fe20000000000 */
[----:B------:R-:W-:Y:S01]  /*05f0*/  MOV R25, RZ ;  /* 0x000000ff00197202 */ /* 0x000fe20000000f00 */
[----:B---3--:R-:W-:-:S03]  /*0600*/  @!P5 FMUL.FTZ R25, R22, 1.4426950216293334961 ;  /* 0x3fb8aa3b1619d820 */ /* 0x008fc60000410000 */
[-C--:B------:R-:W-:Y:S02]  /*0610*/  ISETP.GE.AND P5, PT, R0, R5.reuse, PT ;  /* 0x000000050000720c */ /* 0x080fe40003fa6270 */
[C---:B------:R-:W-:Y:S02]  /*0620*/  IADD3 R0, R20.reuse, 0x180, RZ ;  /* 0x0000018014007810 */ /* 0x040fe40007ffe0ff */
[----:B------:R-:W-:Y:S01]  /*0630*/  IADD3 R22, R20, 0x200, RZ ;  /* 0x0000020014167810 */ /* 0x000fe20007ffe0ff */
[----:B----4-:R-:W-:Y:S01]  /*0640*/  @!P6 FMUL.FTZ R17, R23, 1.4426950216293334961 ;  /* 0x3fb8aa3b1711e820 */ /* 0x010fe20000410000 */
[----:B------:R-:W-:Y:S01]  /*0650*/  ISETP.GE.AND P6, PT, R0, R5, PT ;  /* 0x000000050000720c */ /* 0x000fe20003fc6270 */
[----:B------:R-:W-:Y:S01]  /*0660*/  VIADD R0, R20, 0x80 ;  /* 0x0000008014007836 */ /* 0x000fe20000000000 */
[----:B-1----:R-:W-:-:S05]  /*0670*/  MOV R19, RZ ;  /* 0x000000ff00137202 */ /* 0x002fca0000000f00 */
[----:B------:R-:W-:Y:S01]  /*0680*/  @!P5 MUFU.EX2 R2, R25 ;  /* 0x000000190002d308 */ /* 0x000fe20000000800 */
[----:B-----5:R-:W-:Y:S01]  /*0690*/  @!P0 FMUL.FTZ R21, R21, 1.4426950216293334961 ;  /* 0x3fb8aa3b15158820 */ /* 0x020fe20000410000 */
[----:B------:R-:W-:-:S06]  /*06a0*/  ISETP.GE.AND P5, PT, R0, R5, PT ;  /* 0x000000050000720c */ /* 0x000fcc0003fa6270 */
[----:B------:R1:W-:Y:S01]  /*06b0*/  @!P6 MUFU.EX2 R4, R17 ;  /* 0x000000110004e308 */ /* 0x0003e20000000800 */
[----:B------:R-:W-:Y:S01]  /*06c0*/  ISETP.GE.AND P6, PT, R22, R5, PT ;  /* 0x000000051600720c */ /* 0x000fe20003fc6270 */
[----:B------:R-:W-:Y:S02]  /*06d0*/  VIADD R22, R20, 0x280 ;  /* 0x0000028014167836 */ /* 0x000fe40000000000 */
[----:B------:R-:W-:-:S03]  /*06e0*/  @!P1 FMUL.FTZ R19, R16, 1.4426950216293334961 ;  /* 0x3fb8aa3b10139820 */ /* 0x000fc60000410000 */
[-C--:B------:R-:W-:Y:S01]  /*06f0*/  ISETP.GE.AND P1, PT, R22, R5.reuse, PT ;  /* 0x000000051600720c */ /* 0x080fe20003f26270 */
[----:B------:R-:W-:Y:S01]  /*0700*/  HFMA2.MMA R15, -RZ, RZ, 0, 0 ;  /* 0x00000000ff0f7435 */ /* 0x000fe200000001ff */
[----:B------:R-:W3:Y:S01]  /*0710*/  @!P0 MUFU.EX2 R11, R21 ;  /* 0x00000015000b8308 */ /* 0x000ee20000000800 */
[C---:B------:R-:W-:Y:S02]  /*0720*/  IADD3 R16, R20.reuse, 0x300, RZ ;  /* 0x0000030014107810 */ /* 0x040fe40007ffe0ff */
[----:B------:R-:W-:Y:S02]  /*0730*/  IADD3 R22, R20, 0x380, RZ ;  /* 0x0000038014167810 */ /* 0x000fe40007ffe0ff */
[----:B------:R-:W-:Y:S01]  /*0740*/  @!P2 FMUL.FTZ R15, R26, 1.4426950216293334961 ;  /* 0x3fb8aa3b1a0fa820 */ /* 0x000fe20000410000 */
[----:B-1----:R-:W-:Y:S02]  /*0750*/  @!P0 IADD3 R17, R3, R20, RZ ;  /* 0x0000001403118210 */ /* 0x002fe40007ffe0ff */
[----:B------:R1:W4:Y:S01]  /*0760*/  @!P5 MUFU.EX2 R6, R24 ;  /* 0x000000180006d308 */ /* 0x0003220000000800 */
[----:B------:R-:W-:-:S02]  /*0770*/  ISETP.GE.AND P5, PT, R16, R5, PT ;  /* 0x000000051000720c */ /* 0x000fc40003fa6270 */
[----:B0-----:R-:W-:-:S05]  /*0780*/  @!P0 IMAD.WIDE.U32 R12, R17, 0x4, R12 ;  /* 0x00000004110c8825 */ /* 0x001fca00078e000c */
[----:B------:R1:W0:Y:S01]  /*0790*/  @!P1 MUFU.EX2 R8, R15 ;  /* 0x0000000f00089308 */ /* 0x0002220000000800 */
[-C--:B------:R-:W-:Y:S01]  /*07a0*/  ISETP.GE.AND P1, PT, R22, R5.reuse, PT ;  /* 0x000000051600720c */ /* 0x080fe20003f26270 */
[----:B------:R-:W-:Y:S01]  /*07b0*/  IMAD.MOV.U32 R16, RZ, RZ, RZ ;  /* 0x000000ffff107224 */ /* 0x000fe200078e00ff */
[----:B------:R-:W-:Y:S01]  /*07c0*/  @!P0 MOV R20, R0 ;  /* 0x0000000000148202 */ /* 0x000fe20000000f00 */
[----:B---3--:R1:W-:Y:S03]  /*07d0*/  @!P0 STG.E desc[UR4][R12.64], R11 ;  /* 0x0000000b0c008986 */ /* 0x0083e6000c101904 */
[----:B------:R-:W-:Y:S01]  /*07e0*/  ISETP.GE.AND P0, PT, R20, R5, PT ;  /* 0x000000051400720c */ /* 0x000fe20003f06270 */
[----:B------:R1:W3:Y:S01]  /*07f0*/  @!P6 MUFU.EX2 R7, R19 ;  /* 0x000000130007e308 */ /* 0x0002e20000000800 */
[----:B------:R-:W-:Y:S04]  /*0800*/  BSSY B0, `(.L_x_31770) ;  /* 0x0000031000007945 */ /* 0x000fe80003800000 */
[----:B------:R-:W-:Y:S01]  /*0810*/  BSSY B1, `(.L_x_31771) ;  /* 0x0000029000017945 */ /* 0x000fe20003800000 */
[----:B--2---:R-:W-:Y:S01]  /*0820*/  @!P3 FMUL.FTZ R16, R14, 1.4426950216293334961 ;  /* 0x3fb8aa3b0e10b820 */ /* 0x004fe20000410000 */
[----:B------:R-:W-:-:S03]  /*0830*/  IMAD.MOV.U32 R14, RZ, RZ, RZ ;  /* 0x000000ffff0e7224 */ /* 0x000fc600078e00ff */
[----:B------:R1:W2:Y:S01]  /*0840*/  @!P5 MUFU.EX2 R9, R16 ;  /* 0x000000100009d308 */ /* 0x0002a20000000800 */
[----:B------:R-:W-:-:S07]  /*0850*/  @!P4 FMUL.FTZ R14, R18, 1.4426950216293334961 ;  /* 0x3fb8aa3b120ec820 */ /* 0x000fce0000410000 */
[----:B------:R1:W0:Y:S01]  /*0860*/  @!P1 MUFU.EX2 R10, R14 ;  /* 0x0000000e000a9308 */ /* 0x0002220000000800 */
[----:B--234-:R-:W-:Y:S05]  /*0870*/  @P0 BRA `(.L_x_31772) ;  /* 0x0000000000300947 */ /* 0x01cfea0003800000 */
[----:B-1----:R-:W1:Y:S01]  /*0880*/  LDC.64 R12, c[0x0][0x218] ;  /* 0x00008600ff0c7b82 */ /* 0x002e620000000a00 */
[----:B------:R-:W-:Y:S01]  /*0890*/  IADD3 R11, R3, R20, RZ ;  /* 0x00000014030b7210 */ /* 0x000fe20007ffe0ff */
[----:B------:R-:W-:-:S05]  /*08a0*/  VIADD R20, R20, 0x80 ;  /* 0x0000008014147836 */ /* 0x000fca0000000000 */
[----:B------:R-:W-:Y:S01]  /*08b0*/  ISETP.GE.AND P0, PT, R20, R5, PT ;  /* 0x000000051400720c */ /* 0x000fe20003f06270 */
[----:B-1----:R-:W-:-:S05]  /*08c0*/  IMAD.WIDE.U32 R12, R11, 0x4, R12 ;  /* 0x000000040b0c7825 */ /* 0x002fca00078e000c */
[----:B------:R1:W-:Y:S07]  /*08d0*/  STG.E desc[UR4][R12.64], R6 ;  /* 0x000000060c007986 */ /* 0x0003ee000c101904 */
[----:B------:R-:W-:Y:S05]  /*08e0*/  @P0 BRA `(.L_x_31773) ;  /* 0x0000000000300947 */ /* 0x000fea0003800000 */
[----:B-1----:R-:W1:Y:S01]  /*08f0*/  LDC.64 R12, c[0x0][0x218] ;  /* 0x00008600ff0c7b82 */ /* 0x002e620000000a00 */
[----:B------:R-:W-:Y:S02]  /*0900*/  IADD3 R11, R3, R20, RZ ;  /* 0x00000014030b7210 */ /* 0x000fe40007ffe0ff */
[----:B------:R-:W-:-:S03]  /*0910*/  IADD3 R20, R20, 0x80, RZ ;  /* 0x0000008014147810 */ /* 0x000fc60007ffe0ff */
[----:B-1----:R-:W-:-:S05]  /*0920*/  IMAD.WIDE.U32 R12, R11, 0x4, R12 ;  /* 0x000000040b0c7825 */ /* 0x002fca00078e000c */
[----:B------:R2:W-:Y:S02]  /*0930*/  STG.E desc[UR4][R12.64], R2 ;  /* 0x000000020c007986 */ /* 0x0005e4000c101904 */
.L_x_31772:
[----:B------:R-:W-:-:S13]  /*0940*/  ISETP.GE.AND P0, PT, R20, R5, PT ;  /* 0x000000051400720c */ /* 0x000fda0003f06270 */
[----:B------:R-:W-:Y:S05]  /*0950*/  @P0 BRA `(.L_x_31774) ;  /* 0x0000000000300947 */ /* 0x000fea0003800000 */
[----:B-12---:R-:W1:Y:S01]  /*0960*/  LDC.64 R12, c[0x0][0x218] ;  /* 0x00008600ff0c7b82 */ /* 0x006e620000000a00 */
[----:B------:R-:W-:Y:S01]  /*0970*/  IMAD.IADD R11, R3, 0x1, R20 ;  /* 0x00000001030b7824 */ /* 0x000fe200078e0214 */
[----:B------:R-:W-:-:S03]  /*0980*/  IADD3 R20, R20, 0x80, RZ ;  /* 0x0000008014147810 */ /* 0x000fc60007ffe0ff */
[----:B-1----:R-:W-:-:S05]  /*0990*/  IMAD.WIDE.U32 R12, R11, 0x4, R12 ;  /* 0x000000040b0c7825 */ /* 0x002fca00078e000c */
[----:B------:R2:W-:Y:S02]  /*09a0*/  STG.E desc[UR4][R12.64], R4 ;  /* 0x000000040c007986 */ /* 0x0005e4000c101904 */
.L_x_31773:
[----:B------:R-:W-:-:S13]  /*09b0*/  ISETP.GE.AND P0, PT, R20, R5, PT ;  /* 0x000000051400720c */ /* 0x000fda0003f06270 */
[----:B------:R-:W-:Y:S05]  /*09c0*/  @P0 BRA `(.L_x_31775) ;  /* 0x0000000000340947 */ /* 0x000fea0003800000 */
[----:B-12---:R-:W1:Y:S01]  /*09d0*/  LDC.64 R12, c[0x0][0x218] ;  /* 0x00008600ff0c7b82 */ /* 0x006e620000000a00 */
[----:B------:R-:W-:Y:S01]  /*09e0*/  IADD3 R11, R3, R20, RZ ;  /* 0x00000014030b7210 */ /* 0x000fe20007ffe0ff */
[----:B------:R-:W-:-:S04]  /*09f0*/  VIADD R20, R20, 0x80 ;  /* 0x0000008014147836 */ /* 0x000fc80000000000 */
[----:B-1----:R-:W-:-:S05]  /*0a00*/  IMAD.WIDE.U32 R12, R11, 0x4, R12 ;  /* 0x000000040b0c7825 */ /* 0x002fca00078e000c */
[----:B------:R3:W-:Y:S02]  /*0a10*/  STG.E desc[UR4][R12.64], R7 ;  /* 0x000000070c007986 */ /* 0x0007e4000c101904 */
.L_x_31774:
[----:B------:R-:W-:-:S13]  /*0a20*/  ISETP.GE.AND P0, PT, R20, R5, PT ;  /* 0x000000051400720c */ /* 0x000fda0003f06270 */
[----:B------:R-:W-:Y:S05]  /*0a30*/  @P0 BREAK B1 ;  /* 0x0000000000010942 */ /* 0x000fea0003800000 */
[----:B------:R-:W-:Y:S05]  /*0a40*/  @P0 BRA `(.L_x_31776) ;  /* 0x0000000000300947 */ /* 0x000fea0003800000 */
[----:B---3--:R-:W3:Y:S01]  /*0a50*/  LDC.64 R6, c[0x0][0x218] ;  /* 0x00008600ff067b82 */ /* 0x008ee20000000a00 */
[----:B-1----:R-:W-:Y:S02]  /*0a60*/  IADD3 R11, R3, R20, RZ ;  /* 0x00000014030b7210 */ /* 0x002fe40007ffe0ff */
[----:B------:R-:W-:-:S03]  /*0a70*/  IADD3 R20, R20, 0x80, RZ ;  /* 0x0000008014147810 */ /* 0x000fc60007ffe0ff */
[----:B---3--:R-:W-:-:S05]  /*0a80*/  IMAD.WIDE.U32 R6, R11, 0x4, R6 ;  /* 0x000000040b067825 */ /* 0x008fca00078e0006 */
[----:B0-----:R3:W-:Y:S02]  /*0a90*/  STG.E desc[UR4][R6.64], R8 ;  /* 0x0000000806007986 */ /* 0x0017e4000c101904 */
.L_x_31775:
[----:B------:R-:W-:Y:S05]  /*0aa0*/  BSYNC B1 ;  /* 0x0000000000017941 */ /* 0x000fea0003800000 */
.L_x_31771:
[----:B------:R-:W-:-:S13]  /*0ab0*/  ISETP.GE.AND P0, PT, R20, R5, PT ;  /* 0x000000051400720c */ /* 0x000fda0003f06270 */
[----:B-1-3--:R-:W1:Y:S01]  /*0ac0*/  @!P0 LDC.64 R6, c[0x0][0x218] ;  /* 0x00008600ff068b82 */ /* 0x00ae620000000a00 */
[----:B------:R-:W-:Y:S01]  /*0ad0*/  @!P0 IMAD.IADD R11, R3, 0x1, R20 ;  /* 0x00000001030b8824 */ /* 0x000fe200078e0214 */
[----:B------:R-:W-:-:S03]  /*0ae0*/  @!P0 IADD3 R20, R20, 0x80, RZ ;  /* 0x0000008014148810 */ /* 0x000fc60007ffe0ff */
[----:B-1----:R-:W-:-:S05]  /*0af0*/  @!P0 IMAD.WIDE.U32 R6, R11, 0x4, R6 ;  /* 0x000000040b068825 */ /* 0x002fca00078e0006 */
[----:B------:R4:W-:Y:S02]  /*0b00*/  @!P0 STG.E desc[UR4][R6.64], R9 ;  /* 0x0000000906008986 */ /* 0x0009e4000c101904 */
.L_x_31776:
[----:B------:R-:W-:Y:S05]  /*0b10*/  BSYNC B0 ;  /* 0x0000000000007941 */ /* 0x000fea0003800000 */
.L_x_31770:
[----:B------:R-:W-:Y:S05]  /*0b20*/  WARPSYNC.ALL ;  /* 0x0000000000007948 */ /* 0x000fea0003800000 */
[----:B------:R-:W-:-:S13]  /*0b30*/  ISETP.GE.AND P0, PT, R20, R5, PT ;  /* 0x000000051400720c */ /* 0x000fda0003f06270 */
[----:B------:R-:W-:Y:S05]  /*0b40*/  @P0 EXIT ;  /* 0x000000000000094d */ /* 0x000fea0003800000 */
[----:B--2---:R-:W2:Y:S01]  /*0b50*/  LDC.64 R4, c[0x0][0x218] ;  /* 0x00008600ff047b82 */ /* 0x004ea20000000a00 */
[----:B------:R-:W-:-:S05]  /*0b60*/  IADD3 R3, R3, R20, RZ ;  /* 0x0000001403037210 */ /* 0x000fca0007ffe0ff */
[----:B--2---:R-:W-:-:S05]  /*0b70*/  IMAD.WIDE.U32 R2, R3, 0x4, R4 ;  /* 0x0000000403027825 */ /* 0x004fca00078e0004 */
[----:B0-----:R-:W-:Y:S01]  /*0b80*/  STG.E desc[UR4][R2.64], R10 ;  /* 0x0000000a02007986 */ /* 0x001fe2000c101904 */
[----:B------:R-:W-:Y:S05]  /*0b90*/  EXIT ;  /* 0x000000000000794d */ /* 0x000fea0003800000 */
.L_x_31777:
        /* <DEDUP_REMOVED lines=14> */
.L_x_36463:


//--------------------- .text._ZN2at6native29vectorized_elementwise_kernelILi4EZZZNS0_15exp_kernel_cudaERNS_18TensorIteratorBaseEENKUlvE0_clEvENKUlvE0_clEvEUlfE_St5arrayIPcLm2EEEEviT0_T1_ --------------------------
	.section	.text._ZN2at6native29vectorized_elementwise_kernelILi4EZZZNS0_15exp_kernel_cudaERNS_18TensorIteratorBaseEENKUlvE0_clEvENKUlvE0_clEvEUlfE_St5arrayIPcLm2EEEEviT0_T1_,"ax",@progbits
	.align	128
        .global         _ZN2at6native29vectorized_elementwise_kernelILi4EZZZNS0_15exp_kernel_cudaERNS_18TensorIteratorBaseEENKUlvE0_clEvENKUlvE0_clEvEUlfE_St5arrayIPcLm2EEEEviT0_T1_
        .type           _ZN2at6native29vectorized_elementwise_kernelILi4EZZZNS0_15exp_kernel_cudaERNS_18TensorIteratorBaseEENKUlvE0_clEvENKUlvE0_clEvEUlfE_St5arrayIPcLm2EEEEviT0_T1_,@function
        .size           _ZN2at6native29vectorized_elementwise_kernelILi4EZZZNS0_15exp_kernel_cudaERNS_18TensorIteratorBaseEENKUlvE0_clEvENKUlvE0_clEvEUlfE_St5arrayIPcLm2EEEEviT0_T1_,(.L_x_36464 - _ZN2at6native29vectorized_elementwise_kernelILi4EZZZNS0_15exp_kernel_cudaERNS_18TensorIteratorBaseEENKUlvE0_clEvENKUlvE0_clEvEUlfE_St5arrayIPcLm2EEEEviT0_T1_)
        .other          _ZN2at6native29vectorized_elementwise_kernelILi4EZZZNS0_15exp_kernel_cudaERNS_18TensorIteratorBaseEENKUlvE0_clEvENKUlvE0_clEvEUlfE_St5arrayIPcLm2EEEEviT0_T1_,@"STO_CUDA_ENTRY STV_DEFAULT"
_ZN2at6native29vectorized_elementwise_kernelILi4EZZZNS0_15exp_kernel_cudaERNS_18TensorIteratorBaseEENKUlvE0_clEvENKUlvE0_clEvEUlfE_St5arrayIPcLm2EEEEviT0_T1_:
.text._ZN2at6native29vectorized_elementwise_kernelILi4EZZZNS0_15exp_kernel_cudaERNS_18TensorIteratorBaseEENKUlvE0_clEvENKUlvE0_clEvEUlfE_St5arrayIPcLm2EEEEviT0_T1_:
        /* <DEDUP_REMOVED lines=16> */
[----:B------:R-:W-:-:S04]  /*0100*/  IMAD.WIDE R2, R0, 0x10, R2 ;  /* 0x0000001000027825 */ /* 0x000fc800078e0202 */
[----:B---3--:R-:W-:Y:S01]  /*0110*/  FMUL.FTZ R7, R7, 1.4426950216293334961 ;  /* 0x3fb8aa3b07077820 */ /* 0x008fe20000410000 */
[----:B------:R-:W-:Y:S01]  /*0120*/  FMUL.FTZ R6, R6, 1.4426950216293334961 ;  /* 0x3fb8aa3b06067820 */ /* 0x000fe20000410000 */
[----:B------:R-:W-:Y:S01]  /*0130*/  FMUL.FTZ R5, R5, 1.4426950216293334961 ;  /* 0x3fb8aa3b05057820 */ /* 0x000fe20000410000 */
[----:B------:R-:W-:Y:S01]  /*0140*/  FMUL.FTZ R4, R4, 1.4426950216293334961 ;  /* 0x3fb8aa3b04047820 */ /* 0x000fe20000410000 */
[----:B----4-:R-:W-:Y:S01]  /*0150*/  FMUL.FTZ R11, R11, 1.4426950216293334961 ;  /* 0x3fb8aa3b0b0b7820 */ /* 0x010fe20000410000 */
[----:B------:R-:W-:Y:S01]  /*0160*/  FMUL.FTZ R10, R10, 1.4426950216293334961 ;  /* 0x3fb8aa3b0a0a7820 */ /* 0x000fe20000410000 */
[----:B------:R-:W-:Y:S01]  /*0170*/  FMUL.FTZ R9, R9, 1.4426950216293334961 ;  /* 0x3fb8aa3b09097820 */ /* 0x000fe20000410000 */
[----:B------:R-:W-:Y:S01]  /*0180*/  FMUL.FTZ R8, R8, 1.4426950216293334961 ;  /* 0x3fb8aa3b08087820 */ /* 0x000fe20000410000 */
[----:B------:R-:W-:Y:S08]  /*0190*/  MUFU.EX2 R7, R7 ;  /* 0x0000000700077308 */ /* 0x000ff00000000800 */
[----:B------:R-:W-:Y:S08]  /*01a0*/  MUFU.EX2 R6, R6 ;  /* 0x0000000600067308 */ /* 0x000ff00000000800 */
[----:B------:R-:W-:Y:S08]  /*01b0*/  MUFU.EX2 R5, R5 ;  /* 0x0000000500057308 */ /* 0x000ff00000000800 */
[----:B------:R-:W0:Y:S08]  /*01c0*/  MUFU.EX2 R4, R4 ;  /* 0x0000000400047308 */ /* 0x000e300000000800 */
[----:B------:R-:W-:Y:S08]  /*01d0*/  MUFU.EX2 R11, R11 ;  /* 0x0000000b000b7308 */ /* 0x000ff00000000800 */
[----:B------:R-:W-:Y:S01]  /*01e0*/  MUFU.EX2 R10, R10 ;  /* 0x0000000a000a7308 */ /* 0x000fe20000000800 */
[----:B0-----:R-:W-:Y:S07]  /*01f0*/  STG.E.128 desc[UR4][R2.64], R4 ;  /* 0x0000000402007986 */ /* 0x001fee000c101d04 */
[----:B------:R-:W-:Y:S08]  /*0200*/  MUFU.EX2 R9, R9 ;  /* 0x0000000900097308 */ /* 0x000ff00000000800 */
[----:B------:R-:W0:Y:S02]  /*0210*/  MUFU.EX2 R8, R8 ;  /* 0x0000000800087308 */ /* 0x000e240000000800 */
[----:B0-----:R-:W-:Y:S01]  /*0220*/  STG.E.128 desc[UR4][R2.64+0x800], R8 ;  /* 0x0008000802007986 */ /* 0x001fe2000c101d04 */
[----:B------:R-:W-:Y:S05]  /*0230*/  EXIT ;  /* 0x000000000000794d */ /* 0x000fea0003800000 */
.L_x_31778:
        /* <DEDUP_REMOVED lines=108> */
.L_x_31781:
[----:B------:R-:W-:-:S13]  /*0900*/  ISETP.GE.AND P0, PT, R20, R5, PT ;  /* 0x000000051400720c */ /* 0x000fda0003f06270 */
[----:B------:R-:W-:Y:S05]  /*0910*/  @P0 BRA `(.L_x_31783) ;  /* 0x0000000000300947 */ /* 0x000fea0003800000 */
[----:B-12---:R-:W1:Y:S01]  /*0920*/  LDC.64 R12, c[0x0][0x218] ;  /* 0x00008600ff0c7b82 */ /* 0x006e620000000a00 */
[----:B------:R-:W-:Y:S01]  /*0930*/  IMAD.IADD R11, R3, 0x1, R20 ;  /* 0x00000001030b7824 */ /* 0x000fe200078e0214 */
[----:B------:R-:W-:-:S03]  /*0940*/  IADD3 R20, R20, 0x80, RZ ;  /* 0x0000008014147810 */ /* 0x000fc60007ffe0ff */
[----:B-1----:R-:W-:-:S05]  /*0950*/  IMAD.WIDE.U32 R12, R11, 0x4, R12 ;  /* 0x000000040b0c7825 */ /* 0x002fca00078e000c */
[----:B------:R2:W-:Y:S02]  /*0960*/  STG.E desc[UR4][R12.64], R4 ;  /* 0x000000040c007986 */ /* 0x0005e4000c101904 */
.L_x_31782:
[----:B------:R-:W-:-:S13]  /*0970*/  ISETP.GE.AND P0, PT, R20, R5, PT ;  /* 0x000000051400720c */ /* 0x000fda0003f06270 */
[----:B------:R-:W-:Y:S05]  /*0980*/  @P0 BRA `(.L_x_31784) ;  /* 0x0000000000340947 */ /* 0x000fea0003800000 */
[----:B-12---:R-:W1:Y:S01]  /*0990*/  LDC.64 R12, c[0x0][0x218] ;  /* 0x00008600ff0c7b82 */ /* 0x006e620000000a00 */
[----:B------:R-:W-:Y:S01]  /*09a0*/  IADD3 R11, R3, R20, RZ ;  /* 0x00000014030b7210 */ /* 0x000fe20007ffe0ff */
[----:B------:R-:W-:-:S04]  /*09b0*/  VIADD R20, R20, 0x80 ;  /* 0x0000008014147836 */ /* 0x000fc80000000000 */
[----:B-1----:R-:W-:-:S05]  /*09c0*/  IMAD.WIDE.U32 R12, R11, 0x4, R12 ;  /* 0x000000040b0c7825 */ /* 0x002fca00078e000c */
[----:B------:R3:W-:Y:S02]  /*09d0*/  STG.E desc[UR4][R12.64], R7 ;  /* 0x000000070c007986 */ /* 0x0007e4000c101904 */
.L_x_31783:
        /* <DEDUP_REMOVED lines=8> */
.L_x_31784:
[----:B------:R-:W-:Y:S05]  /*0a60*/  BSYNC B1 ;  /* 0x0000000000017941 */ /* 0x000fea0003800000 */
.L_x_31780:
[----:B------:R-:W-:-:S13]  /*0a70*/  ISETP.GE.AND P0, PT, R20, R5, PT ;  /* 0x000000051400720c */ /* 0x000fda0003f06270 */
[----:B-1-3--:R-:W1:Y:S01]  /*0a80*/  @!P0 LDC.64 R6, c[0x0][0x218] ;  /* 0x00008600ff068b82 */ /* 0x00ae620000000a00 */
[----:B------:R-:W-:Y:S01]  /*0a90*/  @!P0 IMAD.IADD R11, R3, 0x1, R20 ;  /* 0x00000001030b8824 */ /* 0x000fe200078e0214 */
[----:B------:R-:W-:-:S03]  /*0aa0*/  @!P0 IADD3 R20, R20, 0x80, RZ ;  /* 0x0000008014148810 */ /* 0x000fc60007ffe0ff */
[----:B-1----:R-:W-:-:S05]  /*0ab0*/  @!P0 IMAD.WIDE.U32 R6, R11, 0x4, R6 ;  /* 0x000000040b068825 */ /* 0x002fca00078e0006 */
[----:B------:R4:W-:Y:S02]  /*0ac0*/  @!P0 STG.E desc[UR4][R6.64], R9 ;  /* 0x0000000906008986 */ /* 0x0009e4000c101904 */
.L_x_31785:
[----:B------:R-:W-:Y:S05]  /*0ad0*/  BSYNC B0 ;  /* 0x0000000000007941 */ /* 0x000fea0003800000 */
.L_x_31779:
        /* <DEDUP_REMOVED lines=8> */
.L_x_31786:
        /* <DEDUP_REMOVED lines=10> */
.L_x_36464:


//--------------------- .text._ZN2at6native29vectorized_elementwise_kernelILi8EZZZNS0_15exp_kernel_cudaERNS_18TensorIteratorBaseEENKUlvE0_clEvENKUlvE0_clEvEUlfE_St5arrayIPcLm2EEEEviT0_T1_ --------------------------
	.section	.text._ZN2at6native29vectorized_elementwise_kernelILi8EZZZNS0_15exp_kernel_cudaERNS_18TensorIteratorBaseEENKUlvE0_clEvENKUlvE0_clEvEUlfE_St5arrayIPcLm2EEEEviT0_T1_,"ax",@progbits
	.align	128
        .global         _ZN2at6native29vectorized_elementwise_kernelILi8EZZZNS0_15exp_kernel_cudaERNS_18TensorIteratorBaseEENKUlvE0_clEvENKUlvE0_clEvEUlfE_St5arrayIPcLm2EEEEviT0_T1_
        .type           _ZN2at6native29vectorized_elementwise_kernelILi8EZZZNS0_15exp_kernel_cudaERNS_18TensorIteratorBaseEENKUlvE0_clEvENKUlvE0_clEvEUlfE_St5arrayIPcLm2EEEEviT0_T1_,@function
        .size           _ZN2at6native29vectorized_elementwise_kernelILi8EZZZNS0_15exp_kernel_cudaERNS_18TensorIteratorBaseEENKUlvE0_clEvENKUlvE0_clEvEUlfE_St5arrayIPcLm2EEEEviT0_T1_,(.L_x_36465 - _ZN2at6native29vectorized_elementwise_kernelILi8EZZZNS0_15exp_kernel_cudaERNS_18TensorIteratorBaseEENKUlvE0_clEvENKUlvE0_clEvEUlfE_St5arrayIPcLm2EEEEviT0_T1_)
        .other          _ZN2at6native29vectorized_elementwise_kernelILi8EZZZNS0_15exp_kernel_cudaERNS_18TensorIteratorBaseEENKUlvE0_clEvENKUlvE0_clEvEUlfE_St5arrayIPcLm2EEEEviT0_T1_,@"STO_CUDA_ENTRY STV_DEFAULT"
_ZN2at6native29vectorized_elementwise_kernelILi8EZZZNS0_15exp_kernel_cudaERNS_18TensorIteratorBaseEENKUlvE0_clEvENKUlvE0_clEvEUlfE_St5arrayIPcLm2EEEEviT0_T1_:
.text._ZN2at6native29vectorized_elementwise_kernelILi8EZZZNS0_15exp_kernel_cudaERNS_18TensorIteratorBaseEENKUlvE0_clEvENKUlvE0_clEvEUlfE_St5arrayIPcLm2EEEEviT0_T1_:
        /* <DEDUP_REMOVED lines=36> */
.L_x_31787:
        /* <DEDUP_REMOVED lines=108> */
.L_x_31790:
[----:B------:R-:W-:-:S13]  /*0900*/  ISETP.GE.AND P0, PT, R20, R5, PT ;  /* 0x000000051400720c */ /* 0x000fda0003f06270 */
[----:B------:R-:W-:Y:S05]  /*0910*/  @P0 BRA `(.L_x_31792) ;  /* 0x0000000000300947 */ /* 0x000fea0003800000 */
[----:B-12---:R-:W1:Y:S01]  /*0920*/  LDC.64 R12, c[0x0][0x218] ;  /* 0x00008600ff0c7b82 */ /* 0x006e620000000a00 */
[----:B------:R-:W-:Y:S01]  /*0930*/  IMAD.IADD R11, R3, 0x1, R20 ;  /* 0x00000001030b7824 */ /* 0x000fe200078e0214 */
[----:B------:R-:W-:-:S03]  /*0940*/  IADD3 R20, R20, 0x80, RZ ;  /* 0x0000008014147810 */ /* 0x000fc60007ffe0ff */
[----:B-1----:R-:W-:-:S05]  /*0950*/  IMAD.WIDE.U32 R12, R11, 0x4, R12 ;  /* 0x000000040b0c7825 */ /* 0x002fca00078e000c */
[----:B------:R2:W-:Y:S02]  /*0960*/  STG.E desc[UR4][R12.64], R4 ;  /* 0x000000040c007986 */ /* 0x0005e4000c101904 */
.L_x_31791:
[----:B------:R-:W-:-:S13]  /*0970*/  ISETP.GE.AND P0, PT, R20, R5, PT ;  /* 0x000000051400720c */ /* 0x000fda0003f06270 */
[----:B------:R-:W-:Y:S05]  /*0980*/  @P0 BRA `(.L_x_31793) ;  /* 0x0000000000340947 */ /* 0x000fea0003800000 */
[----:B-12---:R-:W1:Y:S01]  /*0990*/  LDC.64 R12, c[0x0][0x218] ;  /* 0x00008600ff0c7b82 */ /* 0x006e620000000a00 */
[----:B------:R-:W-:Y:S01]  /*09a0*/  IADD3 R11, R3, R20, RZ ;  /* 0x00000014030b7210 */ /* 0x000fe20007ffe0ff */
[----:B------:R-:W-:-:S04]  /*09b0*/  VIADD R20, R20, 0x80 ;  /* 0x0000008014147836 */ /* 0x000fc80000000000 */
[----:B-1----:R-:W-:-:S05]  /*09c0*/  IMAD.WIDE.U32 R12, R11, 0x4, R12 ;  /* 0x000000040b0c7825 */ /* 0x002fca00078e000c */
[----:B------:R3:W-:Y:S02]  /*09d0*/  STG.E desc[UR4][R12.64], R7 ;  /* 0x000000070c007986 */ /* 0x0007e4000c101904 */
.L_x_31792:
        /* <DEDUP_REMOVED lines=8> */
.L_x_31793:
[----:B------:R-:W-:Y:S05]  /*0a60*/  BSYNC B1 ;  /* 0x0000000000017941 */ /* 0x000fea0003800000 */
.L_x_31789:
[----:B------:R-:W-:-:S13]  /*0a70*/  ISETP.GE.AND P0, PT, R20, R5, PT ;  /* 0x000000051400720c */ /* 0x000fda0003f06270 */
[----:B-1-3--:R-:W1:Y:S01]  /*0a80*/  @!P0 LDC.64 R6, c[0x0][0x218] ;  /* 0x00008600ff068b82 */ /* 0x00ae620000000a00 */
[----:B------:R-:W-:Y:S01]  /*0a90*/  @!P0 IMAD.IADD R11, R3, 0x1, R20 ;  /* 0x00000001030b8824 */ /* 0x000fe200078e0214 */
[----:B------:R-:W-:-:S03]  /*0aa0*/  @!P0 IADD3 R20, R20, 0x80, RZ ;  /* 0x0000008014148810 */ /* 0x000fc60007ffe0ff */
[----:B-1----:R-:W-:-:S05]  /*0ab0*/  @!P0 IMAD.WIDE.U32 R6, R11, 0x4, R6 ;  /* 0x000000040b068825 */ /* 0x002fca00078e0006 */
[----:B------:R4:W-:Y:S02]  /*0ac0*/  @!P0 STG.E desc[UR4][R6.64], R9 ;  /* 0x0000000906008986 */ /* 0x0009e4000c101904 */
.L_x_31794:
[----:B------:R-:W-:Y:S05]  /*0ad0*/  BSYNC B0 ;  /* 0x0000000000007941 */ /* 0x000fea0003800000 */
.L_x_31788:
        /* <DEDUP_REMOVED lines=8> */
.L_x_31795:
        /* <DEDUP_REMOVED lines=10> */
.L_x_36465:


//--------------------- .text._ZN2at6native18elementwise_kernelILi128ELi4EZNS0_15gpu_kernel_implIZZZNS0_15exp_kernel_cudaERNS_18TensorIteratorBaseEENKUlvE0_clEvENKUlvE_clEvEUldE_EEvS4_RKT_EUliE_EEviT1_ --------------------------
	.section	.text._ZN2at6native18elementwise_kernelILi128ELi4EZNS0_15gpu_kernel_implIZZZNS0_15exp_kernel_cudaERNS_18TensorIteratorBaseEENKUlvE0_clEvENKUlvE_clEvEUldE_EEvS4_RKT_EUliE_EEviT1_,"ax",@progbits
	.align	128
        .global         _ZN2at6native18elementwise_kernelILi128ELi4EZNS0_15gpu_kernel_implIZZZNS0_15exp_kernel_cudaERNS_18TensorIteratorBaseEENKUlvE0_clEvENKUlvE_clEvEUldE_EEvS4_RKT_EUliE_EEviT1_
        .type           _ZN2at6native18elementwise_kernelILi128ELi4EZNS0_15gpu_kernel_implIZZZNS0_15exp_kernel_cudaERNS_18TensorIteratorBaseEENKUlvE0_clEvENKUlvE_clEvEUldE_EEvS4_RKT_EUliE_EEviT1_,@function
        .size           _ZN2at6native18elementwise_kernelILi128ELi4EZNS0_15gpu_kernel_implIZZZNS0_15exp_kernel_cudaERNS_18TensorIteratorBaseEENKUlvE0_clEvENKUlvE_clEvEUldE_EEvS4_RKT_EUliE_EEviT1_,(.L_x_36466 - _ZN2at6native18elementwise_kernelILi128ELi4EZNS0_15gpu_kernel_implIZZZNS0_15exp_kernel_cudaERNS_18TensorIteratorBaseEENKUlvE0_clEvENKUlvE_clEvEUldE_EEvS4_RKT_EUliE_EEviT1_)
        .other          _ZN2at6native18elementwise_kernelILi128ELi4EZNS0_15gpu_kernel_implIZZZNS0_15exp_kernel_cudaERNS_18TensorIteratorBaseEENKUlvE0_clEvENKUlvE_clEvEUldE_EEvS4_RKT_EUliE_EEviT1_,@"STO_CUDA_ENTRY STV_DEFAULT"
_ZN2at6native18elementwise_kernelILi128ELi4EZNS0_15gpu_kernel_implIZZZNS0_15exp_kernel_cudaERNS_18TensorIteratorBaseEENKUlvE0_clEvENKUlvE_clEvEUldE_EEvS4_RKT_EUliE_EEviT1_:
.text._ZN2at6native18elementwise_kernelILi128ELi4EZNS0_15gpu_kernel_implIZZZNS0_15exp_kernel_cudaERNS_18TensorIteratorBaseEENKUlvE0_clEvENKUlvE_clEvEUldE_EEvS4_RKT_EUliE_EEviT1_:
        /* <DEDUP_REMOVED lines=313> */
.L_x_31798:
        /* <DEDUP_REMOVED lines=21> */
.L_x_31802:
[----:B------:R-:W2:Y:S02]  /*14e0*/  LDG.E.U8 R2, desc[UR36][R4.64] ;  /* 0x0000002404027981 */ /* 0x000ea4000c1e1100 */
[----:B--2---:R-:W0:Y:S01]  /*14f0*/  I2F.F64.U16 R2, R2 ;  /* 0x0000000200027312 */ /* 0x004e220000101800 */
[----:B------:R-:W-:Y:S05]  /*1500*/  BRA `(.L_x_31804) ;  /* 0x0000000c00707947 */ /* 0x000fea0003800000 */
.L_x_31801:
        /* <DEDUP_REMOVED lines=9> */
.L_x_31806:
[----:B------:R-:W2:Y:S02]  /*15a0*/  LDG.E R2, desc[UR36][R4.64] ;  /* 0x0000002404027981 */ /* 0x000ea4000c1e1900 */
[----:B--2---:R-:W0:Y:S01]  /*15b0*/  I2F.F64 R2, R2 ;  /* 0x0000000200027312 */ /* 0x004e220000201c00 */
[----:B------:R-:W-:Y:S05]  /*15c0*/  BRA `(.L_x_31804) ;  /* 0x0000000c00407947 */ /* 0x000fea0003800000 */
.L_x_31805:
[----:B------:R-:W2:Y:S02]  /*15d0*/  LDG.E.U16 R2, desc[UR36][R4.64] ;  /* 0x0000002404027981 */ /* 0x000ea4000c1e1500 */
[----:B--2---:R-:W0:Y:S01]  /*15e0*/  I2F.F64.S16 R2, R2 ;  /* 0x0000000200027312 */ /* 0x004e220000101c00 */
[----:B------:R-:W-:Y:S05]  /*15f0*/  BRA `(.L_x_31804) ;  /* 0x0000000c00347947 */ /* 0x000fea0003800000 */
.L_x_31800:
        /* <DEDUP_REMOVED lines=10> */
.L_x_31808:
[----:B------:R-:W2:Y:S02]  /*16a0*/  LDG.E.U16 R0, desc[UR36][R4.64] ;  /* 0x0000002404007981 */ /* 0x000ea4000c1e1500 */
[----:B--2---:R-:W-:-:S05]  /*16b0*/  HADD2.F32 R0, -RZ, R0.H0_H0 ;  /* 0x20000000ff007230 */ /* 0x004fca0000004100 */
[----:B------:R-:W-:-:S04]  /*16c0*/  FMUL.FTZ R0, R0, 1 ;  /* 0x3f80000000007820 */ /* 0x000fc80000410000 */
[----:B------:R0:W1:Y:S01]  /*16d0*/  F2F.F64.F32 R2, R0 ;  /* 0x0000000000027310 */ /* 0x0000620000201800 */
[----:B------:R-:W-:Y:S05]  /*16e0*/  BRA `(.L_x_31804) ;  /* 0x0000000800f87947 */ /* 0x000fea0003800000 */
.L_x_31807:
        /* <DEDUP_REMOVED lines=10> */
.L_x_31810:
[----:B------:R-:W2:Y:S02]  /*1790*/  LDG.E.U16 R4, desc[UR36][R4.64] ;  /* 0x0000002404047981 */ /* 0x000ea4000c1e1500 */
[----:B--2---:R-:W-:-:S05]  /*17a0*/  HADD2.F32 R0, -RZ, R4.H0_H0 ;  /* 0x20000004ff007230 */ /* 0x004fca0000004100 */
[----:B------:R-:W-:-:S04]  /*17b0*/  FMUL.FTZ R0, R0, 1 ;  /* 0x3f80000000007820 */ /* 0x000fc80000410000 */
[----:B------:R0:W1:Y:S01]  /*17c0*/  F2F.F64.F32 R2, R0 ;  /* 0x0000000000027310 */ /* 0x0000620000201800 */
[----:B------:R-:W-:Y:S05]  /*17d0*/  BRA `(.L_x_31804) ;  /* 0x0000000800bc7947 */ /* 0x000fea0003800000 */
.L_x_31809:
[----:B------:R0:W5:Y:S01]  /*17e0*/  LDG.E.64 R2, desc[UR36][R4.64] ;  /* 0x0000002404027981 */ /* 0x000162000c1e1b00 */
[----:B------:R-:W-:Y:S05]  /*17f0*/  BRA `(.L_x_31804) ;  /* 0x0000000800b47947 */ /* 0x000fea0003800000 */
.L_x_31799:
        /* <DEDUP_REMOVED lines=13> */
.L_x_31813:
[----:B------:R0:W5:Y:S01]  /*18d0*/  LDG.E.64 R2, desc[UR36][R4.64] ;  /* 0x0000002404027981 */ /* 0x000162000c1e1b00 */
[----:B------:R-:W-:Y:S05]  /*18e0*/  BRA `(.L_x_31804) ;  /* 0x0000000800787947 */ /* 0x000fea0003800000 */
.L_x_31812:
        /* <DEDUP_REMOVED lines=28> */
.L_x_31815:
        /* <DEDUP_REMOVED lines=15> */
.L_x_31814:
[----:B------:R-:W2:Y:S02]  /*1ba0*/  LDG.E.U16 R0, desc[UR36][R4.64] ;  /* 0x0000002404007981 */ /* 0x000ea4000c1e1500 */
[----:B--2---:R-:W-:-:S04]  /*1bb0*/  IMAD.U32 R0, R0, 0x10000, RZ ;  /* 0x0001000000007824 */ /* 0x004fc800078e00ff */
[----:B------:R-:W-:-:S04]  /*1bc0*/  FMUL.FTZ R0, R0, 1 ;  /* 0x3f80000000007820 */ /* 0x000fc80000410000 */
[----:B------:R0:W1:Y:S01]  /*1bd0*/  F2F.F64.F32 R2, R0 ;  /* 0x0000000000027310 */ /* 0x0000620000201800 */
[----:B------:R-:W-:Y:S05]  /*1be0*/  BRA `(.L_x_31804) ;  /* 0x0000000400b87947 */ /* 0x000fea0003800000 */
.L_x_31811:
        /* <DEDUP_REMOVED lines=11> */
.L_x_31818:
        /* <DEDUP_REMOVED lines=21> */
.L_x_31822:
[----:B------:R-:W-:Y:S05]  /*1df0*/  BSYNC B1 ;  /* 0x0000000000017941 */ /* 0x000fea0003800000 */
.L_x_31821:
[----:B------:R-:W-:Y:S01]  /*1e00*/  LEA R3, R0, 0x3b800000, 0x17 ;  /* 0x3b80000000037811 */ /* 0x000fe200078eb8ff */
[----:B------:R-:W-:-:S05]  /*1e10*/  IMAD.SHL.U32 R0, R2, 0x100000, RZ ;  /* 0x0010000002007824 */ /* 0x000fca00078e00ff */
[----:B------:R-:W-:-:S07]  /*1e20*/  LOP3.LUT R0, R3, R0, R4, 0xfe, !PT ;  /* 0x0000000003007212 */ /* 0x000fce00078efe04 */
.L_x_31820:
[----:B------:R-:W-:Y:S05]  /*1e30*/  BSYNC B0 ;  /* 0x0000000000007941 */ /* 0x000fea0003800000 */
.L_x_31819:
[----:B------:R-:W-:-:S04]  /*1e40*/  FMUL.FTZ R0, R0, 1 ;  /* 0x3f80000000007820 */ /* 0x000fc80000410000 */
[----:B------:R1:W2:Y:S01]  /*1e50*/  F2F.F64.F32 R2, R0 ;  /* 0x0000000000027310 */ /* 0x0002a20000201800 */
[----:B------:R-:W-:Y:S05]  /*1e60*/  BRA `(.L_x_31804) ;  /* 0x0000000400187947 */ /* 0x000fea0003800000 */
.L_x_31817:
        /* <DEDUP_REMOVED lines=21> */
.L_x_31826:
[----:B------:R-:W-:Y:S05]  /*1fc0*/  BSYNC B1 ;  /* 0x0000000000017941 */ /* 0x000fea0003800000 */
.L_x_31825:
[----:B------:R-:W-:Y:S01]  /*1fd0*/  LEA R3, R0, 0x37800000, 0x17 ;  /* 0x3780000000037811 */ /* 0x000fe200078eb8ff */
[----:B------:R-:W-:-:S05]  /*1fe0*/  IMAD.SHL.U32 R0, R2, 0x200000, RZ ;  /* 0x0020000002007824 */ /* 0x000fca00078e00ff */
[----:B------:R-:W-:-:S07]  /*1ff0*/  LOP3.LUT R0, R3, R0, R4, 0xfe, !PT ;  /* 0x0000000003007212 */ /* 0x000fce00078efe04 */
.L_x_31824:
[----:B------:R-:W-:Y:S05]  /*2000*/  BSYNC B0 ;  /* 0x0000000000007941 */ /* 0x000fea0003800000 */
.L_x_31823:
[----:B------:R-:W-:-:S04]  /*2010*/  FMUL.FTZ R0, R0, 1 ;  /* 0x3f80000000007820 */ /* 0x000fc80000410000 */
[----:B------:R3:W4:Y:S01]  /*2020*/  F2F.F64.F32 R2, R0 ;  /* 0x0000000000027310 */ /* 0x0007220000201800 */
[----:B------:R-:W-:Y:S05]  /*2030*/  BRA `(.L_x_31804) ;  /* 0x0000000000a47947 */ /* 0x000fea0003800000 */
.L_x_31816:
        /* <DEDUP_REMOVED lines=14> */
.L_x_31830:
[----:B------:R-:W-:Y:S05]  /*2120*/  BSYNC B0 ;  /* 0x0000000000007941 */ /* 0x000fea0003800000 */
.L_x_31829:
[----:B------:R-:W-:-:S04]  /*2130*/  FMUL.FTZ R0, R0, 1 ;  /* 0x3f80000000007820 */ /* 0x000fc80000410000 */
[----:B------:R0:W1:Y:S01]  /*2140*/  F2F.F64.F32 R2, R0 ;  /* 0x0000000000027310 */ /* 0x0000620000201800 */
[----:B------:R-:W-:Y:S05]  /*2150*/  BRA `(.L_x_31804) ;  /* 0x00000000005c7947 */ /* 0x000fea0003800000 */
.L_x_31803:
        /* <DEDUP_REMOVED lines=16> */
.L_x_31831:
[----:B------:R-:W-:Y:S01]  /*2260*/  CS2R R2, SRZ ;  /* 0x0000000000027805 */ /* 0x000fe2000001ff00 */
[----:B------:R-:W-:Y:S06]  /*2270*/  BRA `(.L_x_31804) ;  /* 0x0000000000147947 */ /* 0x000fec0003800000 */
.L_x_31828:
[----:B------:R-:W2:Y:S02]  /*2280*/  LDG.E.64 R2, desc[UR36][R4.64] ;  /* 0x0000002404027981 */ /* 0x000ea4000c1e1b00 */
[----:B--2---:R-:W0:Y:S01]  /*2290*/  I2F.F64.U64 R2, R2 ;  /* 0x0000000200027312 */ /* 0x004e220000301800 */
[----:B------:R-:W-:Y:S05]  /*22a0*/  BRA `(.L_x_31804) ;  /* 0x0000000000087947 */ /* 0x000fea0003800000 */
.L_x_31827:
[----:B------:R-:W2:Y:S02]  /*22b0*/  LDG.E R2, desc[UR36][R4.64] ;  /* 0x0000002404027981 */ /* 0x000ea4000c1e1900 */
[----:B--2---:R-:W0:Y:S02]  /*22c0*/  I2F.F64.U32 R2, R2 ;  /* 0x0000000200027312 */ /* 0x004e240000201800 */
.L_x_31804:
[----:B------:R-:W-:Y:S01]  /*22d0*/  HFMA2.MMA R6, -RZ, RZ, 1323, -4.565715789794921875e-05 ;  /* 0x652b82feff067435 */ /* 0x000fe200000001ff */
[----:B------:R-:W-:Y:S01]  /*22e0*/  IMAD.MOV.U32 R7, RZ, RZ, 0x3ff71547 ;  /* 0x3ff71547ff077424 */ /* 0x000fe200078e00ff */
[----:B------:R-:W-:Y:S01]  /*22f0*/  UMOV UR4, 0xfefa39ef ;  /* 0xfefa39ef00047882 */ /* 0x000fe20000000000 */
[----:B------:R-:W-:Y:S01]  /*2300*/  UMOV UR5, 0x3fe62e42 ;  /* 0x3fe62e4200057882 */ /* 0x000fe20000000000 */
[----:B01-3--:R-:W0:Y:S01]  /*2310*/  LDC.U8 R0, c[0x0][0x421] ;  /* 0x00010840ff007b82 */ /* 0x00be220000000000 */
[----:B--2-45:R-:W-:Y:S01]  /*2320*/  FSETP.GEU.FTZ.AND P1, PT, |R3|, 4.1917929649353027344, PT ;  /* 0x4086232b0300780b */ /* 0x034fe20003f3e200 */
[----:B------:R-:W-:Y:S02]  /*2330*/  BSSY B0, `(.L_x_31832) ;  /* 0x0000037000007945 */ /* 0x000fe40003800000 */
[----:B------:R-:W-:-:S08]  /*2340*/  DFMA R6, R2, R6, 6.75539944105574400000e+15 ;  /* 0x433800000206742b */ /* 0x000fd00000000006 */
[----:B------:R-:W-:-:S08]  /*2350*/  DADD R4, R6, -6.75539944105574400000e+15 ;  /* 0xc338000006047429 */ /* 0x000fd00000000000 */
[----:B------:R-:W-:Y:S01]  /*2360*/  DFMA R8, R4, -UR4, R2 ;  /* 0x8000000404087c2b */ /* 0x000fe20008000002 */
[----:B------:R-:W-:Y:S01]  /*2370*/  UMOV UR4, 0x3b39803f ;  /* 0x3b39803f00047882 */ /* 0x000fe20000000000 */
[----:B------:R-:W-:Y:S01]  /*2380*/  UMOV UR5, 0x3c7abc9e ;  /* 0x3c7abc9e00057882 */ /* 0x000fe20000000000 */
[----:B0-----:R-:W-:-:S05]  /*2390*/  PRMT R10, R0, 0x9910, RZ ;  /* 0x00009910000a7816 */ /* 0x001fca00000000ff */
[----:B------:R-:W-:Y:S01]  /*23a0*/  DFMA R4, R4, -UR4, R8 ;  /* 0x8000000404047c2b */ /* 0x000fe20008000008 */
[----:B------:R-:W-:Y:S01]  /*23b0*/  UMOV UR4, 0x69ce2bdf ;  /* 0x69ce2bdf00047882 */ /* 0x000fe20000000000 */
[----:B------:R-:W-:Y:S01]  /*23c0*/  IMAD.MOV.U32 R8, RZ, RZ, -0x35dec16 ;  /* 0xfca213eaff087424 */ /* 0x000fe200078e00ff */
[----:B------:R-:W-:Y:S01]  /*23d0*/  UMOV UR5, 0x3e5ade15 ;  /* 0x3e5ade1500057882 */ /* 0x000fe20000000000 */
[----:B------:R-:W-:Y:S01]  /*23e0*/  IMAD.MOV.U32 R9, RZ, RZ, 0x3e928af3 ;  /* 0x3e928af3ff097424 */ /* 0x000fe200078e00ff */
[----:B------:R-:W-:-:S05]  /*23f0*/  ISETP.GT.AND P0, PT, R10, 0x9, PT ;  /* 0x000000090a00780c */ /* 0x000fca0003f04270 */
        /* <DEDUP_REMOVED lines=42> */
.L_x_31833:
[----:B------:R-:W-:Y:S05]  /*26a0*/  BSYNC B0 ;  /* 0x0000000000007941 */ /* 0x000fea0003800000 */
.L_x_31832:
        /* <DEDUP_REMOVED lines=12> */
.L_x_31837:
[----:B------:R-:W0:Y:S02]  /*2770*/  F2I.S64.F64.TRUNC R4, R4 ;  /* 0x0000000400047311 */ /* 0x000e24000030d900 */
[----:B0-----:R-:W-:-:S05]  /*2780*/  IMAD.MOV.U32 R3, RZ, RZ, R4 ;  /* 0x000000ffff037224 */ /* 0x001fca00078e0004 */
[----:B------:R0:W-:Y:S01]  /*2790*/  STG.E.U8 desc[UR36][R16.64], R3 ;  /* 0x0000000310007986 */ /* 0x0001e2000c101124 */
[----:B------:R-:W-:Y:S05]  /*27a0*/  BRA `(.L_x_31839) ;  /* 0x0000000c00f87947 */ /* 0x000fea0003800000 */
.L_x_31836:
        /* <DEDUP_REMOVED lines=9> */
.L_x_31841:
[----:B------:R-:W0:Y:S02]  /*2840*/  F2I.F64.TRUNC R5, R4 ;  /* 0x0000000400057311 */ /* 0x000e24000030d100 */
[----:B0-----:R0:W-:Y:S01]  /*2850*/  STG.E desc[UR36][R16.64], R5 ;  /* 0x0000000510007986 */ /* 0x0011e2000c101924 */
[----:B------:R-:W-:Y:S05]  /*2860*/  BRA `(.L_x_31839) ;  /* 0x0000000c00c87947 */ /* 0x000fea0003800000 */
.L_x_31840:
[----:B------:R-:W0:Y:S02]  /*2870*/  F2I.F64.TRUNC R5, R4 ;  /* 0x0000000400057311 */ /* 0x000e24000030d100 */
[----:B0-----:R0:W-:Y:S01]  /*2880*/  STG.E.U16 desc[UR36][R16.64], R5 ;  /* 0x0000000510007986 */ /* 0x0011e2000c101524 */
[----:B------:R-:W-:Y:S05]  /*2890*/  BRA `(.L_x_31839) ;  /* 0x0000000c00bc7947 */ /* 0x000fea0003800000 */
.L_x_31835:
        /* <DEDUP_REMOVED lines=13> */
.L_x_31843:
        /* <DEDUP_REMOVED lines=8> */
.L_x_31842:
        /* <DEDUP_REMOVED lines=14> */
.L_x_31845:
        /* <DEDUP_REMOVED lines=9> */
.L_x_31844:
[----:B------:R0:W-:Y:S01]  /*2b60*/  STG.E.64 desc[UR36][R16.64], R4 ;  /* 0x0000000410007986 */ /* 0x0001e2000c101b24 */
[----:B------:R-:W-:Y:S05]  /*2b70*/  BRA `(.L_x_31839) ;  /* 0x0000000c00047947 */ /* 0x000fea0003800000 */
.L_x_31834:
        /* <DEDUP_REMOVED lines=12> */
.L_x_31848:
[----:B------:R-:W-:-:S05]  /*2c40*/  CS2R R6, SRZ ;  /* 0x0000000000067805 */ /* 0x000fca000001ff00 */
[----:B------:R0:W-:Y:S01]  /*2c50*/  STG.E.128 desc[UR36][R16.64], R4 ;  /* 0x0000000410007986 */ /* 0x0001e2000c101d24 */
[----:B------:R-:W-:Y:S05]  /*2c60*/  BRA `(.L_x_31839) ;  /* 0x0000000800c87947 */ /* 0x000fea0003800000 */
.L_x_31847:
        /* <DEDUP_REMOVED lines=25> */
.L_x_31852:
[----:B------:R-:W-:Y:S05]  /*2e00*/  BSYNC B0 ;  /* 0x0000000000007941 */ /* 0x000fea0003800000 */
.L_x_31851:
[----:B------:R-:W-:-:S05]  /*2e10*/  LOP3.LUT R3, R0, R3, RZ, 0xfc, !PT ;  /* 0x0000000300037212 */ /* 0x000fca00078efcff */
[----:B------:R0:W-:Y:S01]  /*2e20*/  STG.E.U8 desc[UR36][R16.64], R3 ;  /* 0x0000000310007986 */ /* 0x0001e2000c101124 */
[----:B------:R-:W-:Y:S05]  /*2e30*/  BRA `(.L_x_31839) ;  /* 0x0000000800547947 */ /* 0x000fea0003800000 */
.L_x_31850:
        /* <DEDUP_REMOVED lines=17> */
.L_x_31854:
[----:B------:R-:W-:Y:S01]  /*2f50*/  IMAD.MOV.U32 R0, RZ, RZ, 0x7f ;  /* 0x0000007fff007424 */ /* 0x000fe200078e00ff */
[----:B------:R-:W-:-:S04]  /*2f60*/  ISETP.GT.U32.AND P0, PT, R2, 0x7f800000, PT ;  /* 0x7f8000000200780c */ /* 0x000fc80003f04070 */
[----:B------:R-:W-:-:S09]  /*2f70*/  SEL R0, R0, 0x7c, P0 ;  /* 0x0000007c00007807 */ /* 0x000fd20000000000 */
.L_x_31855:
[----:B------:R-:W-:Y:S05]  /*2f80*/  BSYNC B0 ;  /* 0x0000000000007941 */ /* 0x000fea0003800000 */
.L_x_31853:
[----:B------:R-:W-:-:S04]  /*2f90*/  LOP3.LUT R2, R3, 0x80000000, RZ, 0xc0, !PT ;  /* 0x8000000003027812 */ /* 0x000fc800078ec0ff */
[----:B------:R-:W-:-:S04]  /*2fa0*/  SHF.R.U32.HI R3, RZ, 0x18, R2 ;  /* 0x00000018ff037819 */ /* 0x000fc80000011602 */
[----:B------:R-:W-:-:S05]  /*2fb0*/  LOP3.LUT R3, R0, R3, RZ, 0xfc, !PT ;  /* 0x0000000300037212 */ /* 0x000fca00078efcff */
[----:B------:R0:W-:Y:S01]  /*2fc0*/  STG.E.U8 desc[UR36][R16.64], R3 ;  /* 0x0000000310007986 */ /* 0x0001e2000c101124 */
[----:B------:R-:W-:Y:S05]  /*2fd0*/  BRA `(.L_x_31839) ;  /* 0x0000000400ec7947 */ /* 0x000fea0003800000 */
.L_x_31849:
        /* <DEDUP_REMOVED lines=8> */
.L_x_31846:
        /* <DEDUP_REMOVED lines=11> */
.L_x_31858:
        /* <DEDUP_REMOVED lines=21> */
.L_x_31861:
[----:B------:R-:W-:-:S04]  /*3260*/  LOP3.LUT R2, R3, 0x80000000, RZ, 0xc0, !PT ;  /* 0x8000000003027812 */ /* 0x000fc800078ec0ff */
[----:B------:R-:W-:-:S04]  /*3270*/  SHF.R.U32.HI R3, RZ, 0x18, R2 ;  /* 0x00000018ff037819 */ /* 0x000fc80000011602 */
[----:B------:R-:W-:-:S04]  /*3280*/  LOP3.LUT R0, R0, R3, RZ, 0xfc, !PT ;  /* 0x0000000300007212 */ /* 0x000fc800078efcff */
[----:B------:R-:W-:-:S07]  /*3290*/  PRMT R8, R0, 0x7610, R8 ;  /* 0x0000761000087816 */ /* 0x000fce0000000008 */
.L_x_31860:
[----:B------:R-:W-:Y:S05]  /*32a0*/  BSYNC B0 ;  /* 0x0000000000007941 */ /* 0x000fea0003800000 */
.L_x_31859:
[----:B------:R0:W-:Y:S01]  /*32b0*/  STG.E.U8 desc[UR36][R16.64], R8 ;  /* 0x0000000810007986 */ /* 0x0001e2000c101124 */
[----:B------:R-:W-:Y:S05]  /*32c0*/  BRA `(.L_x_31839) ;  /* 0x0000000400307947 */ /* 0x000fea0003800000 */
.L_x_31857:
        /* <DEDUP_REMOVED lines=21> */
.L_x_31864:
[----:B------:R-:W-:-:S04]  /*3420*/  LOP3.LUT R2, R3, 0x80000000, RZ, 0xc0, !PT ;  /* 0x8000000003027812 */ /* 0x000fc800078ec0ff */
[----:B------:R-:W-:-:S04]  /*3430*/  SHF.R.U32.HI R3, RZ, 0x18, R2 ;  /* 0x00000018ff037819 */ /* 0x000fc80000011602 */
[----:B------:R-:W-:-:S04]  /*3440*/  LOP3.LUT R0, R0, R3, RZ, 0xfc, !PT ;  /* 0x0000000300007212 */ /* 0x000fc800078efcff */
[----:B------:R-:W-:-:S07]  /*3450*/  PRMT R8, R0, 0x7610, R8 ;  /* 0x0000761000087816 */ /* 0x000fce0000000008 */
.L_x_31863:
[----:B------:R-:W-:Y:S05]  /*3460*/  BSYNC B0 ;  /* 0x0000000000007941 */ /* 0x000fea0003800000 */
.L_x_31862:
[----:B------:R3:W-:Y:S01]  /*3470*/  STG.E.U8 desc[UR36][R16.64], R8 ;  /* 0x0000000810007986 */ /* 0x0007e2000c101124 */
[----:B------:R-:W-:Y:S05]  /*3480*/  BRA `(.L_x_31839) ;  /* 0x0000000000c07947 */ /* 0x000fea0003800000 */
.L_x_31856:
        /* <DEDUP_REMOVED lines=26> */
.L_x_31838:
        /* <DEDUP_REMOVED lines=16> */
.L_x_31867:
[----:B------:R-:W-:Y:S05]  /*3730*/  BRA `(.L_x_31839) ;  /* 0x0000000000147947 */ /* 0x000fea0003800000 */
.L_x_31866:
[----:B------:R-:W0:Y:S02]  /*3740*/  F2I.U64.F64.TRUNC R4, R4 ;  /* 0x0000000400047311 */ /* 0x000e24000030d800 */
[----:B0-----:R2:W-:Y:S01]  /*3750*/  STG.E.64 desc[UR36][R16.64], R4 ;  /* 0x0000000410007986 */ /* 0x0015e2000c101b24 */
[----:B------:R-:W-:Y:S05]  /*3760*/  BRA `(.L_x_31839) ;  /* 0x0000000000087947 */ /* 0x000fea0003800000 */
.L_x_31865:
[----:B------:R-:W0:Y:S02]  /*3770*/  F2I.U32.F64.TRUNC R5, R4 ;  /* 0x0000000400057311 */ /* 0x000e24000030d000 */
[----:B0-----:R0:W-:Y:S02]  /*3780*/  STG.E desc[UR36][R16.64], R5 ;  /* 0x0000000510007986 */ /* 0x0011e4000c101924 */
.L_x_31839:
[----:B------:R-:W-:-:S05]  /*3790*/  LEA R18, R18, R23, 0x9 ;  /* 0x0000001712127211 */ /* 0x000fca00078e48ff */
[----:B------:R-:W-:-:S07]  /*37a0*/  VIADD R19, R18, 0x80 ;  /* 0x0000008012137836 */ /* 0x000fce0000000000 */
.L_x_31797:
[----:B------:R-:W-:Y:S05]  /*37b0*/  BSYNC B6 ;  /* 0x0000000000067941 */ /* 0x000fea0003800000 */
.L_x_31796:
        /* <DEDUP_REMOVED lines=307> */
.L_x_31870:
        /* <DEDUP_REMOVED lines=21> */
.L_x_31874:
[----:B------:R-:W2:Y:S02]  /*4c40*/  LDG.E.U8 R2, desc[UR36][R4.64] ;  /* 0x0000002404027981 */ /* 0x000ea4000c1e1100 */
[----:B--2---:R-:W1:Y:S01]  /*4c50*/  I2F.F64.U16 R2, R2 ;  /* 0x0000000200027312 */ /* 0x004e620000101800 */
[----:B------:R-:W-:Y:S05]  /*4c60*/  BRA `(.L_x_31876) ;  /* 0x0000000c00707947 */ /* 0x000fea0003800000 */
.L_x_31873:
[----:B------:R-:W-:-:S13]  /*4c70*/  ISETP.NE.AND P0, PT, R2, 0x2, PT ;  /* 0x000000020200780c */ /* 0x000fda0003f05270 */
[----:B------:R-:W-:Y:S05]  /*4c80*/  @!P0 BRA `(.L_x_31877) ;  /* 0x0000000000288947 */ /* 0x000fea0003800000 */
[----:B------:R-:W-:-:S13]  /*4c90*/  ISETP.NE.AND P0, PT, R2, 0x3, PT ;  /* 0x000000030200780c */ /* 0x000fda0003f05270 */
[----:B------:R-:W-:Y:S05]  /*4ca0*/  @!P0 BRA `(.L_x_31878) ;  /* 0x0000000000148947 */ /* 0x000fea0003800000 */
[----:B------:R-:W-:-:S13]  /*4cb0*/  ISETP.NE.AND P0, PT, R2, 0x4, PT ;  /* 0x000000040200780c */ /* 0x000fda0003f05270 */
[----:B------:R-:W-:Y:S05]  /*4cc0*/  @P0 BRA `(.L_x_31875) ;  /* 0x0000000800fc0947 */ /* 0x000fea0003800000 */
[----:B------:R-:W2:Y:S02]  /*4cd0*/  LDG.E.64 R2, desc[UR36][R4.64] ;  /* 0x0000002404027981 */ /* 0x000ea4000c1e1b00 */
[----:B--2---:R-:W4:Y:S01]  /*4ce0*/  I2F.F64.S64 R2, R2 ;  /* 0x0000000200027312 */ /* 0x004f220000301c00 */
[----:B------:R-:W-:Y:S05]  /*4cf0*/  BRA `(.L_x_31876) ;  /* 0x0000000c004c7947 */ /* 0x000fea0003800000 */
.L_x_31878:
[----:B------:R-:W2:Y:S02]  /*4d00*/  LDG.E R2, desc[UR36][R4.64] ;  /* 0x0000002404027981 */ /* 0x000ea4000c1e1900 */
[----:B--2---:R-:W3:Y:S01]  /*4d10*/  I2F.F64 R2, R2 ;  /* 0x0000000200027312 */ /* 0x004ee20000201c00 */
[----:B------:R-:W-:Y:S05]  /*4d20*/  BRA `(.L_x_31876) ;  /* 0x0000000c00407947 */ /* 0x000fea0003800000 */
.L_x_31877:
[----:B------:R-:W2:Y:S02]  /*4d30*/  LDG.E.U16 R2, desc[UR36][R4.64] ;  /* 0x0000002404027981 */ /* 0x000ea4000c1e1500 */
[----:B--2---:R-:W2:Y:S01]  /*4d40*/  I2F.F64.S16 R2, R2 ;  /* 0x0000000200027312 */ /* 0x004ea20000101c00 */
[----:B------:R-:W-:Y:S05]  /*4d50*/  BRA `(.L_x_31876) ;  /* 0x0000000c00347947 */ /* 0x000fea0003800000 */
.L_x_31872:
        /* <DEDUP_REMOVED lines=10> */
.L_x_31880:
[----:B------:R-:W2:Y:S02]  /*4e00*/  LDG.E.U16 R0, desc[UR36][R4.64] ;  /* 0x0000002404007981 */ /* 0x000ea4000c1e1500 */
[----:B--2---:R-:W-:-:S05]  /*4e10*/  HADD2.F32 R0, -RZ, R0.H0_H0 ;  /* 0x20000000ff007230 */ /* 0x004fca0000004100 */
[----:B------:R-:W-:-:S04]  /*4e20*/  FMUL.FTZ R0, R0, 1 ;  /* 0x3f80000000007820 */ /* 0x000fc80000410000 */
[----:B------:R0:W1:Y:S01]  /*4e30*/  F2F.F64.F32 R2, R0 ;  /* 0x0000000000027310 */ /* 0x0000620000201800 */
[----:B------:R-:W-:Y:S05]  /*4e40*/  BRA `(.L_x_31876) ;  /* 0x0000000800f87947 */ /* 0x000fea0003800000 */
.L_x_31879:
        /* <DEDUP_REMOVED lines=10> */
.L_x_31882:
[----:B------:R-:W2:Y:S02]  /*4ef0*/  LDG.E.U16 R4, desc[UR36][R4.64] ;  /* 0x0000002404047981 */ /* 0x000ea4000c1e1500 */
[----:B--2---:R-:W-:-:S05]  /*4f00*/  HADD2.F32 R0, -RZ, R4.H0_H0 ;  /* 0x20000004ff007230 */ /* 0x004fca0000004100 */
[----:B------:R-:W-:-:S04]  /*4f10*/  FMUL.FTZ R0, R0, 1 ;  /* 0x3f80000000007820 */ /* 0x000fc80000410000 */
[----:B------:R0:W1:Y:S01]  /*4f20*/  F2F.F64.F32 R2, R0 ;  /* 0x0000000000027310 */ /* 0x0000620000201800 */
[----:B------:R-:W-:Y:S05]  /*4f30*/  BRA `(.L_x_31876) ;  /* 0x0000000800bc7947 */ /* 0x000fea0003800000 */
.L_x_31881:
[----:B------:R0:W5:Y:S01]  /*4f40*/  LDG.E.64 R2, desc[UR36][R4.64] ;  /* 0x0000002404027981 */ /* 0x000162000c1e1b00 */
[----:B------:R-:W-:Y:S05]  /*4f50*/  BRA `(.L_x_31876) ;  /* 0x0000000800b47947 */ /* 0x000fea0003800000 */
.L_x_31871:
        /* <DEDUP_REMOVED lines=13> */
.L_x_31885:
[----:B------:R0:W5:Y:S01]  /*5030*/  LDG.E.64 R2, desc[UR36][R4.64] ;  /* 0x0000002404027981 */ /* 0x000162000c1e1b00 */
[----:B------:R-:W-:Y:S05]  /*5040*/  BRA `(.L_x_31876) ;  /* 0x0000000800787947 */ /* 0x000fea0003800000 */
.L_x_31884:
        /* <DEDUP_REMOVED lines=28> */
.L_x_31887:
        /* <DEDUP_REMOVED lines=15> */
.L_x_31886:
[----:B------:R-:W2:Y:S02]  /*5300*/  LDG.E.U16 R0, desc[UR36][R4.64] ;  /* 0x0000002404007981 */ /* 0x000ea4000c1e1500 */
[----:B--2---:R-:W-:-:S04]  /*5310*/  IMAD.U32 R0, R0, 0x10000, RZ ;  /* 0x0001000000007824 */ /* 0x004fc800078e00ff */
[----:B------:R-:W-:-:S04]  /*5320*/  FMUL.FTZ R0, R0, 1 ;  /* 0x3f80000000007820 */ /* 0x000fc80000410000 */
[----:B------:R0:W1:Y:S01]  /*5330*/  F2F.F64.F32 R2, R0 ;  /* 0x0000000000027310 */ /* 0x0000620000201800 */
[----:B------:R-:W-:Y:S05]  /*5340*/  BRA `(.L_x_31876) ;  /* 0x0000000400b87947 */ /* 0x000fea0003800000 */
.L_x_31883:
        /* <DEDUP_REMOVED lines=11> */
.L_x_31890:
        /* <DEDUP_REMOVED lines=21> */
.L_x_31894:
[----:B------:R-:W-:Y:S05]  /*5550*/  BSYNC B1 ;  /* 0x0000000000017941 */ /* 0x000fea0003800000 */
.L_x_31893:
[----:B------:R-:W-:Y:S01]  /*5560*/  LEA R3, R0, 0x3b800000, 0x17 ;  /* 0x3b80000000037811 */ /* 0x000fe200078eb8ff */
[----:B------:R-:W-:-:S05]  /*5570*/  IMAD.SHL.U32 R0, R2, 0x100000, RZ ;  /* 0x0010000002007824 */ /* 0x000fca00078e00ff */
[----:B------:R-:W-:-:S07]  /*5580*/  LOP3.LUT R0, R3, R0, R4, 0xfe, !PT ;  /* 0x0000000003007212 */ /* 0x000fce00078efe04 */
.L_x_31892:
[----:B------:R-:W-:Y:S05]  /*5590*/  BSYNC B0 ;  /* 0x0000000000007941 */ /* 0x000fea0003800000 */
.L_x_31891:
[----:B------:R-:W-:-:S04]  /*55a0*/  FMUL.FTZ R0, R0, 1 ;  /* 0x3f80000000007820 */ /* 0x000fc80000410000 */
[----:B------:R0:W1:Y:S01]  /*55b0*/  F2F.F64.F32 R2, R0 ;  /* 0x0000000000027310 */ /* 0x0000620000201800 */
[----:B------:R-:W-:Y:S05]  /*55c0*/  BRA `(.L_x_31876) ;  /* 0x0000000400187947 */ /* 0x000fea0003800000 */
.L_x_31889:
        /* <DEDUP_REMOVED lines=21> */
.L_x_31898:
[----:B------:R-:W-:Y:S05]  /*5720*/  BSYNC B1 ;  /* 0x0000000000017941 */ /* 0x000fea0003800000 */
.L_x_31897:
[----:B------:R-:W-:Y:S01]  /*5730*/  LEA R3, R0, 0x37800000, 0x17 ;  /* 0x3780000000037811 */ /* 0x000fe200078eb8ff */
[----:B------:R-:W-:-:S05]  /*5740*/  IMAD.SHL.U32 R0, R2, 0x200000, RZ ;  /* 0x0020000002007824 */ /* 0x000fca00078e00ff */
[----:B------:R-:W-:-:S07]  /*5750*/  LOP3.LUT R0, R3, R0, R4, 0xfe, !PT ;  /* 0x0000000003007212 */ /* 0x000fce00078efe04 */
.L_x_31896:
[----:B------:R-:W-:Y:S05]  /*5760*/  BSYNC B0 ;  /* 0x0000000000007941 */ /* 0x000fea0003800000 */
.L_x_31895:
[----:B------:R-:W-:-:S04]  /*5770*/  FMUL.FTZ R0, R0, 1 ;  /* 0x3f80000000007820 */ /* 0x000fc80000410000 */
[----:B------:R0:W1:Y:S01]  /*5780*/  F2F.F64.F32 R2, R0 ;  /* 0x0000000000027310 */ /* 0x0000620000201800 */
[----:B------:R-:W-:Y:S05]  /*5790*/  BRA `(.L_x_31876) ;  /* 0x0000000000a47947 */ /* 0x000fea0003800000 */
.L_x_31888:
        /* <DEDUP_REMOVED lines=14> */
.L_x_31902:
[----:B------:R-:W-:Y:S05]  /*5880*/  BSYNC B0 ;  /* 0x0000000000007941 */ /* 0x000fea0003800000 */
.L_x_31901:
[----:B------:R-:W-:-:S04]  /*5890*/  FMUL.FTZ R0, R0, 1 ;  /* 0x3f80000000007820 */ /* 0x000fc80000410000 */
[----:B------:R0:W1:Y:S01]  /*58a0*/  F2F.F64.F32 R2, R0 ;  /* 0x0000000000027310 */ /* 0x0000620000201800 */
[----:B------:R-:W-:Y:S05]  /*58b0*/  BRA `(.L_x_31876) ;  /* 0x00000000005c7947 */ /* 0x000fea0003800000 */
.L_x_31875:
        /* <DEDUP_REMOVED lines=16> */
.L_x_31903:
[----:B------:R-:W-:Y:S01]  /*59c0*/  CS2R R2, SRZ ;  /* 0x0000000000027805 */ /* 0x000fe2000001ff00 */
[----:B------:R-:W-:Y:S06]  /*59d0*/  BRA `(.L_x_31876) ;  /* 0x0000000000147947 */ /* 0x000fec0003800000 */
.L_x_31900:
[----:B------:R-:W2:Y:S02]  /*59e0*/  LDG.E.64 R2, desc[UR36][R4.64] ;  /* 0x0000002404027981 */ /* 0x000ea4000c1e1b00 */
[----:B--2---:R-:W0:Y:S01]  /*59f0*/  I2F.F64.U64 R2, R2 ;  /* 0x0000000200027312 */ /* 0x004e220000301800 */
[----:B------:R-:W-:Y:S05]  /*5a00*/  BRA `(.L_x_31876) ;  /* 0x0000000000087947 */ /* 0x000fea0003800000 */
.L_x_31899:
[----:B------:R-:W2:Y:S02]  /*5a10*/  LDG.E R2, desc[UR36][R4.64] ;  /* 0x0000002404027981 */ /* 0x000ea4000c1e1900 */
[----:B--2---:R-:W0:Y:S02]  /*5a20*/  I2F.F64.U32 R2, R2 ;  /* 0x0000000200027312 */ /* 0x004e240000201800 */
.L_x_31876:
[----:B0-----:R-:W-:Y:S01]  /*5a30*/  HFMA2.MMA R5, -RZ, RZ, 1.9912109375, 0.00128841400146484375 ;  /* 0x3ff71547ff057435 */ /* 0x001fe200000001ff */
[----:B------:R-:W-:Y:S01]  /*5a40*/  IMAD.MOV.U32 R4, RZ, RZ, 0x652b82fe ;  /* 0x652b82feff047424 */ /* 0x000fe200078e00ff */
[----:B------:R-:W-:Y:S01]  /*5a50*/  UMOV UR4, 0xfefa39ef ;  /* 0xfefa39ef00047882 */ /* 0x000fe20000000000 */
[----:B------:R-:W-:Y:S01]  /*5a60*/  UMOV UR5, 0x3fe62e42 ;  /* 0x3fe62e4200057882 */ /* 0x000fe20000000000 */
[----:B------:R-:W0:Y:S01]  /*5a70*/  LDC.U8 R0, c[0x0][0x421] ;  /* 0x00010840ff007b82 */ /* 0x000e220000000000 */
[----:B-12345:R-:W-:Y:S01]  /*5a80*/  FSETP.GEU.FTZ.AND P1, PT, |R3|, 4.1917929649353027344, PT ;  /* 0x4086232b0300780b */ /* 0x03efe20003f3e200 */
        /* <DEDUP_REMOVED lines=55> */
.L_x_31905:
[----:B------:R-:W-:Y:S05]  /*5e00*/  BSYNC B0 ;  /* 0x0000000000007941 */ /* 0x000fea0003800000 */
.L_x_31904:
        /* <DEDUP_REMOVED lines=12> */
.L_x_31909:
[----:B------:R-:W0:Y:S02]  /*5ed0*/  F2I.S64.F64.TRUNC R8, R8 ;  /* 0x0000000800087311 */ /* 0x000e24000030d900 */
[----:B0-----:R-:W-:-:S05]  /*5ee0*/  IMAD.MOV.U32 R3, RZ, RZ, R8 ;  /* 0x000000ffff037224 */ /* 0x001fca00078e0008 */
[----:B------:R4:W-:Y:S01]  /*5ef0*/  STG.E.U8 desc[UR36][R16.64], R3 ;  /* 0x0000000310007986 */ /* 0x0009e2000c101124 */
[----:B------:R-:W-:Y:S05]  /*5f00*/  BRA `(.L_x_31911) ;  /* 0x0000000c00f87947 */ /* 0x000fea0003800000 */
.L_x_31908:
        /* <DEDUP_REMOVED lines=9> */
.L_x_31913:
[----:B------:R-:W0:Y:S02]  /*5fa0*/  F2I.F64.TRUNC R9, R8 ;  /* 0x0000000800097311 */ /* 0x000e24000030d100 */
[----:B0-----:R2:W-:Y:S01]  /*5fb0*/  STG.E desc[UR36][R16.64], R9 ;  /* 0x0000000910007986 */ /* 0x0015e2000c101924 */
[----:B------:R-:W-:Y:S05]  /*5fc0*/  BRA `(.L_x_31911) ;  /* 0x0000000c00c87947 */ /* 0x000fea0003800000 */
.L_x_31912:
[----:B------:R-:W0:Y:S02]  /*5fd0*/  F2I.F64.TRUNC R9, R8 ;  /* 0x0000000800097311 */ /* 0x000e24000030d100 */
[----:B0-----:R0:W-:Y:S01]  /*5fe0*/  STG.E.U16 desc[UR36][R16.64], R9 ;  /* 0x0000000910007986 */ /* 0x0011e2000c101524 */
[----:B------:R-:W-:Y:S05]  /*5ff0*/  BRA `(.L_x_31911) ;  /* 0x0000000c00bc7947 */ /* 0x000fea0003800000 */
.L_x_31907:
        /* <DEDUP_REMOVED lines=13> */
.L_x_31915:
        /* <DEDUP_REMOVED lines=8> */
.L_x_31914:
        /* <DEDUP_REMOVED lines=14> */
.L_x_31917:
        /* <DEDUP_REMOVED lines=9> */
.L_x_31916:
[----:B------:R0:W-:Y:S01]  /*62c0*/  STG.E.64 desc[UR36][R16.64], R8 ;  /* 0x0000000810007986 */ /* 0x0001e2000c101b24 */
[----:B------:R-:W-:Y:S05]  /*62d0*/  BRA `(.L_x_31911) ;  /* 0x0000000c00047947 */ /* 0x000fea0003800000 */
.L_x_31906:
        /* <DEDUP_REMOVED lines=12> */
.L_x_31920:
[----:B------:R-:W-:-:S05]  /*63a0*/  CS2R R10, SRZ ;  /* 0x00000000000a7805 */ /* 0x000fca000001ff00 */
[----:B------:R0:W-:Y:S01]  /*63b0*/  STG.E.128 desc[UR36][R16.64], R8 ;  /* 0x0000000810007986 */ /* 0x0001e2000c101d24 */
[----:B------:R-:W-:Y:S05]  /*63c0*/  BRA `(.L_x_31911) ;  /* 0x0000000800c87947 */ /* 0x000fea0003800000 */
.L_x_31919:
        /* <DEDUP_REMOVED lines=25> */
.L_x_31924:
[----:B------:R-:W-:Y:S05]  /*6560*/  BSYNC B0 ;  /* 0x0000000000007941 */ /* 0x000fea0003800000 */
.L_x_31923:
[----:B------:R-:W-:-:S05]  /*6570*/  LOP3.LUT R3, R0, R3, RZ, 0xfc, !PT ;  /* 0x0000000300037212 */ /* 0x000fca00078efcff */
[----:B------:R0:W-:Y:S01]  /*6580*/  STG.E.U8 desc[UR36][R16.64], R3 ;  /* 0x0000000310007986 */ /* 0x0001e2000c101124 */
[----:B------:R-:W-:Y:S05]  /*6590*/  BRA `(.L_x_31911) ;  /* 0x0000000800547947 */ /* 0x000fea0003800000 */
.L_x_31922:
        /* <DEDUP_REMOVED lines=17> */
.L_x_31926:
[----:B------:R-:W-:Y:S01]  /*66b0*/  IMAD.MOV.U32 R0, RZ, RZ, 0x7f ;  /* 0x0000007fff007424 */ /* 0x000fe200078e00ff */
[----:B------:R-:W-:-:S04]  /*66c0*/  ISETP.GT.U32.AND P0, PT, R2, 0x7f800000, PT ;  /* 0x7f8000000200780c */ /* 0x000fc80003f04070 */
[----:B------:R-:W-:-:S09]  /*66d0*/  SEL R0, R0, 0x7c, P0 ;  /* 0x0000007c00007807 */ /* 0x000fd20000000000 */
.L_x_31927:
[----:B------:R-:W-:Y:S05]  /*66e0*/  BSYNC B0 ;  /* 0x0000000000007941 */ /* 0x000fea0003800000 */
.L_x_31925:
[----:B------:R-:W-:-:S04]  /*66f0*/  LOP3.LUT R2, R3, 0x80000000, RZ, 0xc0, !PT ;  /* 0x8000000003027812 */ /* 0x000fc800078ec0ff */
[----:B------:R-:W-:-:S04]  /*6700*/  SHF.R.U32.HI R3, RZ, 0x18, R2 ;  /* 0x00000018ff037819 */ /* 0x000fc80000011602 */
[----:B------:R-:W-:-:S05]  /*6710*/  LOP3.LUT R3, R0, R3, RZ, 0xfc, !PT ;  /* 0x0000000300037212 */ /* 0x000fca00078efcff */
[----:B------:R0:W-:Y:S01]  /*6720*/  STG.E.U8 desc[UR36][R16.64], R3 ;  /* 0x0000000310007986 */ /* 0x0001e2000c101124 */
[----:B------:R-:W-:Y:S05]  /*6730*/  BRA `(.L_x_31911) ;  /* 0x0000000400ec7947 */ /* 0x000fea0003800000 */
.L_x_31921:
        /* <DEDUP_REMOVED lines=8> */
.L_x_31918:
        /* <DEDUP_REMOVED lines=11> */
.L_x_31930:
        /* <DEDUP_REMOVED lines=21> */
.L_x_31933:
[----:B------:R-:W-:-:S04]  /*69c0*/  LOP3.LUT R0, R5, 0x80000000, RZ, 0xc0, !PT ;  /* 0x8000000005007812 */ /* 0x000fc800078ec0ff */
[----:B------:R-:W-:-:S04]  /*69d0*/  SHF.R.U32.HI R3, RZ, 0x18, R0 ;  /* 0x00000018ff037819 */ /* 0x000fc80000011600 */
[----:B------:R-:W-:-:S04]  /*69e0*/  LOP3.LUT R2, R2, R3, RZ, 0xfc, !PT ;  /* 0x0000000302027212 */ /* 0x000fc800078efcff */
[----:B------:R-:W-:-:S07]  /*69f0*/  PRMT R0, R2, 0x7610, R0 ;  /* 0x0000761002007816 */ /* 0x000fce0000000000 */
.L_x_31932:
[----:B------:R-:W-:Y:S05]  /*6a00*/  BSYNC B0 ;  /* 0x0000000000007941 */ /* 0x000fea0003800000 */
.L_x_31931:
[----:B------:R0:W-:Y:S01]  /*6a10*/  STG.E.U8 desc[UR36][R16.64], R0 ;  /* 0x0000000010007986 */ /* 0x0001e2000c101124 */
[----:B------:R-:W-:Y:S05]  /*6a20*/  BRA `(.L_x_31911) ;  /* 0x0000000400307947 */ /* 0x000fea0003800000 */
.L_x_31929:
        /* <DEDUP_REMOVED lines=21> */
.L_x_31936:
[----:B------:R-:W-:-:S04]  /*6b80*/  LOP3.LUT R0, R5, 0x80000000, RZ, 0xc0, !PT ;  /* 0x8000000005007812 */ /* 0x000fc800078ec0ff */
[----:B------:R-:W-:-:S04]  /*6b90*/  SHF.R.U32.HI R3, RZ, 0x18, R0 ;  /* 0x00000018ff037819 */ /* 0x000fc80000011600 */
[----:B------:R-:W-:-:S04]  /*6ba0*/  LOP3.LUT R2, R2, R3, RZ, 0xfc, !PT ;  /* 0x0000000302027212 */ /* 0x000fc800078efcff */
[----:B------:R-:W-:-:S07]  /*6bb0*/  PRMT R0, R2, 0x7610, R0 ;  /* 0x0000761002007816 */ /* 0x000fce0000000000 */
.L_x_31935:
[----:B------:R-:W-:Y:S05]  /*6bc0*/  BSYNC B0 ;  /* 0x0000000000007941 */ /* 0x000fea0003800000 */
.L_x_31934:
[----:B------:R0:W-:Y:S01]  /*6bd0*/  STG.E.U8 desc[UR36][R16.64], R0 ;  /* 0x0000000010007986 */ /* 0x0001e2000c101124 */
[----:B------:R-:W-:Y:S05]  /*6be0*/  BRA `(.L_x_31911) ;  /* 0x0000000000c07947 */ /* 0x000fea0003800000 */
.L_x_31928:
        /* <DEDUP_REMOVED lines=26> */
.L_x_31910:
        /* <DEDUP_REMOVED lines=16> */
.L_x_31939:
[----:B------:R-:W-:Y:S05]  /*6e90*/  BRA `(.L_x_31911) ;  /* 0x0000000000147947 */ /* 0x000fea0003800000 */
.L_x_31938:
[----:B------:R-:W0:Y:S02]  /*6ea0*/  F2I.U64.F64.TRUNC R8, R8 ;  /* 0x0000000800087311 */ /* 0x000e24000030d800 */
[----:B0-----:R0:W-:Y:S01]  /*6eb0*/  STG.E.64 desc[UR36][R16.64], R8 ;  /* 0x0000000810007986 */ /* 0x0011e2000c101b24 */
[----:B------:R-:W-:Y:S05]  /*6ec0*/  BRA `(.L_x_31911) ;  /* 0x0000000000087947 */ /* 0x000fea0003800000 */
.L_x_31937:
[----:B------:R-:W0:Y:S02]  /*6ed0*/  F2I.U32.F64.TRUNC R9, R8 ;  /* 0x0000000800097311 */ /* 0x000e24000030d000 */
[----:B0-----:R0:W-:Y:S02]  /*6ee0*/  STG.E desc[UR36][R16.64], R9 ;  /* 0x0000000910007986 */ /* 0x0011e4000c101924 */
.L_x_31911:
[----:B------:R-:W-:-:S07]  /*6ef0*/  VIADD R19, R19, 0x80 ;  /* 0x0000008013137836 */ /* 0x000fce0000000000 */
.L_x_31869:
[----:B------:R-:W-:Y:S05]  /*6f00*/  BSYNC B6 ;  /* 0x0000000000067941 */ /* 0x000fea0003800000 */
.L_x_31868:
        /* <DEDUP_REMOVED lines=307> */
.L_x_31942:
        /* <DEDUP_REMOVED lines=19> */
[----:B--2---:R-:W4:Y:S01]  /*8370*/  I2F.F64.S16 R2, R2 ;  /* 0x0000000200027312 */ /* 0x004f220000101c00 */
[----:B------:R-:W-:Y:S05]  /*8380*/  BRA `(.L_x_31948) ;  /* 0x0000000c007c7947 */ /* 0x000fea0003800000 */
.L_x_31946:
[----:B------:R-:W2:Y:S02]  /*8390*/  LDG.E.U8 R2, desc[UR36][R4.64] ;  /* 0x0000002404027981 */ /* 0x000ea4000c1e1100 */
[----:B--2---:R-:W3:Y:S01]  /*83a0*/  I2F.F64.U16 R2, R2 ;  /* 0x0000000200027312 */ /* 0x004ee20000101800 */
[----:B------:R-:W-:Y:S05]  /*83b0*/  BRA `(.L_x_31948) ;  /* 0x0000000c00707947 */ /* 0x000fea0003800000 */
.L_x_31945:
        /* <DEDUP_REMOVED lines=9> */
.L_x_31950:
[----:B------:R-:W2:Y:S02]  /*8450*/  LDG.E R2, desc[UR36][R4.64] ;  /* 0x0000002404027981 */ /* 0x000ea4000c1e1900 */
[----:B--2---:R-:W2:Y:S01]  /*8460*/  I2F.F64 R2, R2 ;  /* 0x0000000200027312 */ /* 0x004ea20000201c00 */
[----:B------:R-:W-:Y:S05]  /*8470*/  BRA `(.L_x_31948) ;  /* 0x0000000c00407947 */ /* 0x000fea0003800000 */
.L_x_31949:
[----:B------:R-:W2:Y:S02]  /*8480*/  LDG.E.U16 R2, desc[UR36][R4.64] ;  /* 0x0000002404027981 */ /* 0x000ea4000c1e1500 */
[----:B--2---:R-:W0:Y:S01]  /*8490*/  I2F.F64.S16 R2, R2 ;  /* 0x0000000200027312 */ /* 0x004e220000101c00 */
[----:B------:R-:W-:Y:S05]  /*84a0*/  BRA `(.L_x_31948) ;  /* 0x0000000c00347947 */ /* 0x000fea0003800000 */
.L_x_31944:
        /* <DEDUP_REMOVED lines=10> */
.L_x_31952:
[----:B------:R-:W2:Y:S02]  /*8550*/  LDG.E.U16 R0, desc[UR36][R4.64] ;  /* 0x0000002404007981 */ /* 0x000ea4000c1e1500 */
[----:B--2---:R-:W-:-:S05]  /*8560*/  HADD2.F32 R0, -RZ, R0.H0_H0 ;  /* 0x20000000ff007230 */ /* 0x004fca0000004100 */
[----:B------:R-:W-:-:S04]  /*8570*/  FMUL.FTZ R0, R0, 1 ;  /* 0x3f80000000007820 */ /* 0x000fc80000410000 */
[----:B------:R0:W1:Y:S01]  /*8580*/  F2F.F64.F32 R2, R0 ;  /* 0x0000000000027310 */ /* 0x0000620000201800 */
[----:B------:R-:W-:Y:S05]  /*8590*/  BRA `(.L_x_31948) ;  /* 0x0000000800f87947 */ /* 0x000fea0003800000 */
.L_x_31951:
        /* <DEDUP_REMOVED lines=10> */
.L_x_31954:
[----:B------:R-:W2:Y:S02]  /*8640*/  LDG.E.U16 R4, desc[UR36][R4.64] ;  /* 0x0000002404047981 */ /* 0x000ea4000c1e1500 */
[----:B--2---:R-:W-:-:S05]  /*8650*/  HADD2.F32 R0, -RZ, R4.H0_H0 ;  /* 0x20000004ff007230 */ /* 0x004fca0000004100 */
[----:B------:R-:W-:-:S04]  /*8660*/  FMUL.FTZ R0, R0, 1 ;  /* 0x3f80000000007820 */ /* 0x000fc80000410000 */
[----:B------:R0:W1:Y:S01]  /*8670*/  F2F.F64.F32 R2, R0 ;  /* 0x0000000000027310 */ /* 0x0000620000201800 */
[----:B------:R-:W-:Y:S05]  /*8680*/  BRA `(.L_x_31948) ;  /* 0x0000000800bc7947 */ /* 0x000fea0003800000 */
.L_x_31953:
[----:B------:R0:W5:Y:S01]  /*8690*/  LDG.E.64 R2, desc[UR36][R4.64] ;  /* 0x0000002404027981 */ /* 0x000162000c1e1b00 */
[----:B------:R-:W-:Y:S05]  /*86a0*/  BRA `(.L_x_31948) ;  /* 0x0000000800b47947 */ /* 0x000fea0003800000 */
.L_x_31943:
        /* <DEDUP_REMOVED lines=9> */
[----:B------:R-:W-:Y:S01]  /*8740*/  HFMA2.MMA R2, -RZ, RZ, 0, 0 ;  /* 0x00000000ff027435 */ /* 0x000fe200000001ff */
[----:B--2---:R-:W-:-:S04]  /*8750*/  ISETP.NE.AND P0, PT, R4, RZ, PT ;  /* 0x000000ff0400720c */ /* 0x004fc80003f05270 */
[----:B------:R-:W-:Y:S01]  /*8760*/  FSEL R3, RZ, 1.875, !P0 ;  /* 0x3ff00000ff037808 */ /* 0x000fe20004000000 */
[----:B------:R-:W-:Y:S08]  /*8770*/  BRA `(.L_x_31948) ;  /* 0x0000000800807947 */ /* 0x000ff00003800000 */
.L_x_31957:
[----:B------:R0:W5:Y:S01]  /*8780*/  LDG.E.64 R2, desc[UR36][R4.64] ;  /* 0x0000002404027981 */ /* 0x000162000c1e1b00 */
[----:B------:R-:W-:Y:S05]  /*8790*/  BRA `(.L_x_31948) ;  /* 0x0000000800787947 */ /* 0x000fea0003800000 */
.L_x_31956:
        /* <DEDUP_REMOVED lines=28> */
.L_x_31959:
        /* <DEDUP_REMOVED lines=15> */
.L_x_31958:
[----:B------:R-:W2:Y:S02]  /*8a50*/  LDG.E.U16 R0, desc[UR36][R4.64] ;  /* 0x0000002404007981 */ /* 0x000ea4000c1e1500 */
[----:B--2---:R-:W-:-:S04]  /*8a60*/  IMAD.U32 R0, R0, 0x10000, RZ ;  /* 0x0001000000007824 */ /* 0x004fc800078e00ff */
[----:B------:R-:W-:-:S04]  /*8a70*/  FMUL.FTZ R0, R0, 1 ;  /* 0x3f80000000007820 */ /* 0x000fc80000410000 */
[----:B------:R0:W1:Y:S01]  /*8a80*/  F2F.F64.F32 R2, R0 ;  /* 0x0000000000027310 */ /* 0x0000620000201800 */
[----:B------:R-:W-:Y:S05]  /*8a90*/  BRA `(.L_x_31948) ;  /* 0x0000000400b87947 */ /* 0x000fea0003800000 */
.L_x_31955:
        /* <DEDUP_REMOVED lines=11> */
.L_x_31962:
        /* <DEDUP_REMOVED lines=21> */
.L_x_31966:
[----:B------:R-:W-:Y:S05]  /*8ca0*/  BSYNC B1 ;  /* 0x0000000000017941 */ /* 0x000fea0003800000 */
.L_x_31965:
[----:B------:R-:W-:Y:S01]  /*8cb0*/  LEA R3, R0, 0x3b800000, 0x17 ;  /* 0x3b80000000037811 */ /* 0x000fe200078eb8ff */
[----:B------:R-:W-:-:S05]  /*8cc0*/  IMAD.SHL.U32 R0, R2, 0x100000, RZ ;  /* 0x0010000002007824 */ /* 0x000fca00078e00ff */
[----:B------:R-:W-:-:S07]  /*8cd0*/  LOP3.LUT R0, R3, R0, R4, 0xfe, !PT ;  /* 0x0000000003007212 */ /* 0x000fce00078efe04 */
.L_x_31964:
[----:B------:R-:W-:Y:S05]  /*8ce0*/  BSYNC B0 ;  /* 0x0000000000007941 */ /* 0x000fea0003800000 */
.L_x_31963:
[----:B------:R-:W-:-:S04]  /*8cf0*/  FMUL.FTZ R0, R0, 1 ;  /* 0x3f80000000007820 */ /* 0x000fc80000410000 */
[----:B------:R0:W1:Y:S01]  /*8d00*/  F2F.F64.F32 R2, R0 ;  /* 0x0000000000027310 */ /* 0x0000620000201800 */
[----:B------:R-:W-:Y:S05]  /*8d10*/  BRA `(.L_x_31948) ;  /* 0x0000000400187947 */ /* 0x000fea0003800000 */
.L_x_31961:
        /* <DEDUP_REMOVED lines=21> */
.L_x_31970:
[----:B------:R-:W-:Y:S05]  /*8e70*/  BSYNC B1 ;  /* 0x0000000000017941 */ /* 0x000fea0003800000 */
.L_x_31969:
[----:B------:R-:W-:Y:S01]  /*8e80*/  LEA R3, R0, 0x37800000, 0x17 ;  /* 0x3780000000037811 */ /* 0x000fe200078eb8ff */
[----:B------:R-:W-:-:S05]  /*8e90*/  IMAD.SHL.U32 R0, R2, 0x200000, RZ ;  /* 0x0020000002007824 */ /* 0x000fca00078e00ff */
[----:B------:R-:W-:-:S07]  /*8ea0*/  LOP3.LUT R0, R3, R0, R4, 0xfe, !PT ;  /* 0x0000000003007212 */ /* 0x000fce00078efe04 */
.L_x_31968:
[----:B------:R-:W-:Y:S05]  /*8eb0*/  BSYNC B0 ;  /* 0x0000000000007941 */ /* 0x000fea0003800000 */
.L_x_31967:
[----:B------:R-:W-:-:S04]  /*8ec0*/  FMUL.FTZ R0, R0, 1 ;  /* 0x3f80000000007820 */ /* 0x000fc80000410000 */
[----:B------:R0:W1:Y:S01]  /*8ed0*/  F2F.F64.F32 R2, R0 ;  /* 0x0000000000027310 */ /* 0x0000620000201800 */
[----:B------:R-:W-:Y:S05]  /*8ee0*/  BRA `(.L_x_31948) ;  /* 0x0000000000a47947 */ /* 0x000fea0003800000 */
.L_x_31960:
        /* <DEDUP_REMOVED lines=14> */
.L_x_31974:
[----:B------:R-:W-:Y:S05]  /*8fd0*/  BSYNC B0 ;  /* 0x0000000000007941 */ /* 0x000fea0003800000 */
.L_x_31973:
[----:B------:R-:W-:-:S04]  /*8fe0*/  FMUL.FTZ R0, R0, 1 ;  /* 0x3f80000000007820 */ /* 0x000fc80000410000 */
[----:B------:R0:W1:Y:S01]  /*8ff0*/  F2F.F64.F32 R2, R0 ;  /* 0x0000000000027310 */ /* 0x0000620000201800 */
[----:B------:R-:W-:Y:S05]  /*9000*/  BRA `(.L_x_31948) ;  /* 0x00000000005c7947 */ /* 0x000fea0003800000 */
.L_x_31947:
        /* <DEDUP_REMOVED lines=16> */
.L_x_31975:
[----:B------:R-:W-:Y:S01]  /*9110*/  CS2R R2, SRZ ;  /* 0x0000000000027805 */ /* 0x000fe2000001ff00 */
[----:B------:R-:W-:Y:S06]  /*9120*/  BRA `(.L_x_31948) ;  /* 0x0000000000147947 */ /* 0x000fec0003800000 */
.L_x_31972:
[----:B------:R-:W2:Y:S02]  /*9130*/  LDG.E.64 R2, desc[UR36][R4.64] ;  /* 0x0000002404027981 */ /* 0x000ea4000c1e1b00 */
[----:B--2---:R-:W0:Y:S01]  /*9140*/  I2F.F64.U64 R2, R2 ;  /* 0x0000000200027312 */ /* 0x004e220000301800 */
[----:B------:R-:W-:Y:S05]  /*9150*/  BRA `(.L_x_31948) ;  /* 0x0000000000087947 */ /* 0x000fea0003800000 */
.L_x_31971:
[----:B------:R-:W2:Y:S02]  /*9160*/  LDG.E R2, desc[UR36][R4.64] ;  /* 0x0000002404027981 */ /* 0x000ea4000c1e1900 */
[----:B--2---:R-:W0:Y:S02]  /*9170*/  I2F.F64.U32 R2, R2 ;  /* 0x0000000200027312 */ /* 0x004e240000201800 */
.L_x_31948:
[----:B0-----:R-:W-:Y:S01]  /*9180*/  IMAD.MOV.U32 R4, RZ, RZ, 0x652b82fe ;  /* 0x652b82feff047424 */ /* 0x001fe200078e00ff */
[----:B------:R-:W-:Y:S01]  /*9190*/  UMOV UR4, 0xfefa39ef ;  /* 0xfefa39ef00047882 */ /* 0x000fe20000000000 */
[----:B------:R-:W-:Y:S01]  /*91a0*/  IMAD.MOV.U32 R5, RZ, RZ, 0x3ff71547 ;  /* 0x3ff71547ff057424 */ /* 0x000fe200078e00ff */
        /* <DEDUP_REMOVED lines=58> */
.L_x_31977:
[----:B------:R-:W-:Y:S05]  /*9550*/  BSYNC B0 ;  /* 0x0000000000007941 */ /* 0x000fea0003800000 */
.L_x_31976:
        /* <DEDUP_REMOVED lines=12> */
.L_x_31981:
[----:B------:R-:W0:Y:S02]  /*9620*/  F2I.S64.F64.TRUNC R8, R8 ;  /* 0x0000000800087311 */ /* 0x000e24000030d900 */
[----:B0-----:R-:W-:-:S05]  /*9630*/  MOV R3, R8 ;  /* 0x0000000800037202 */ /* 0x001fca0000000f00 */
[----:B------:R0:W-:Y:S01]  /*9640*/  STG.E.U8 desc[UR36][R16.64], R3 ;  /* 0x0000000310007986 */ /* 0x0001e2000c101124 */
[----:B------:R-:W-:Y:S05]  /*9650*/  BRA `(.L_x_31983) ;  /* 0x0000000c00f87947 */ /* 0x000fea0003800000 */
.L_x_31980:
        /* <DEDUP_REMOVED lines=9> */
.L_x_31985:
[----:B------:R-:W0:Y:S02]  /*96f0*/  F2I.F64.TRUNC R9, R8 ;  /* 0x0000000800097311 */ /* 0x000e24000030d100 */
[----:B0-----:R0:W-:Y:S01]  /*9700*/  STG.E desc[UR36][R16.64], R9 ;  /* 0x0000000910007986 */ /* 0x0011e2000c101924 */
[----:B------:R-:W-:Y:S05]  /*9710*/  BRA `(.L_x_31983) ;  /* 0x0000000c00c87947 */ /* 0x000fea0003800000 */
.L_x_31984:
[----:B------:R-:W0:Y:S02]  /*9720*/  F2I.F64.TRUNC R9, R8 ;  /* 0x0000000800097311 */ /* 0x000e24000030d100 */
[----:B0-----:R0:W-:Y:S01]  /*9730*/  STG.E.U16 desc[UR36][R16.64], R9 ;  /* 0x0000000910007986 */ /* 0x0011e2000c101524 */
[----:B------:R-:W-:Y:S05]  /*9740*/  BRA `(.L_x_31983) ;  /* 0x0000000c00bc7947 */ /* 0x000fea0003800000 */
.L_x_31979:
        /* <DEDUP_REMOVED lines=13> */
.L_x_31987:
        /* <DEDUP_REMOVED lines=8> */
.L_x_31986:
        /* <DEDUP_REMOVED lines=14> */
.L_x_31989:
        /* <DEDUP_REMOVED lines=9> */
.L_x_31988:
[----:B------:R0:W-:Y:S01]  /*9a10*/  STG.E.64 desc[UR36][R16.64], R8 ;  /* 0x0000000810007986 */ /* 0x0001e2000c101b24 */
[----:B------:R-:W-:Y:S05]  /*9a20*/  BRA `(.L_x_31983) ;  /* 0x0000000c00047947 */ /* 0x000fea0003800000 */
.L_x_31978:
        /* <DEDUP_REMOVED lines=12> */
.L_x_31992:
[----:B------:R-:W-:-:S05]  /*9af0*/  CS2R R10, SRZ ;  /* 0x00000000000a7805 */ /* 0x000fca000001ff00 */
[----:B------:R0:W-:Y:S01]  /*9b00*/  STG.E.128 desc[UR36][R16.64], R8 ;  /* 0x0000000810007986 */ /* 0x0001e2000c101d24 */
[----:B------:R-:W-:Y:S05]  /*9b10*/  BRA `(.L_x_31983) ;  /* 0x0000000800c87947 */ /* 0x000fea0003800000 */
.L_x_31991:
        /* <DEDUP_REMOVED lines=25> */
.L_x_31996:
[----:B------:R-:W-:Y:S05]  /*9cb0*/  BSYNC B0 ;  /* 0x0000000000007941 */ /* 0x000fea0003800000 */
.L_x_31995:
[----:B------:R-:W-:-:S05]  /*9cc0*/  LOP3.LUT R3, R0, R3, RZ, 0xfc, !PT ;  /* 0x0000000300037212 */ /* 0x000fca00078efcff */
[----:B------:R0:W-:Y:S01]  /*9cd0*/  STG.E.U8 desc[UR36][R16.64], R3 ;  /* 0x0000000310007986 */ /* 0x0001e2000c101124 */
[----:B------:R-:W-:Y:S05]  /*9ce0*/  BRA `(.L_x_31983) ;  /* 0x0000000800547947 */ /* 0x000fea0003800000 */
.L_x_31994:
        /* <DEDUP_REMOVED lines=17> */
.L_x_31998:
[----:B------:R-:W-:Y:S01]  /*9e00*/  IMAD.MOV.U32 R0, RZ, RZ, 0x7f ;  /* 0x0000007fff007424 */ /* 0x000fe200078e00ff */
[----:B------:R-:W-:-:S04]  /*9e10*/  ISETP.GT.U32.AND P0, PT, R2, 0x7f800000, PT ;  /* 0x7f8000000200780c */ /* 0x000fc80003f04070 */
[----:B------:R-:W-:-:S09]  /*9e20*/  SEL R0, R0, 0x7c, P0 ;  /* 0x0000007c00007807 */ /* 0x000fd20000000000 */
.L_x_31999:
[----:B------:R-:W-:Y:S05]  /*9e30*/  BSYNC B0 ;  /* 0x0000000000007941 */ /* 0x000fea0003800000 */
.L_x_31997:
[----:B------:R-:W-:-:S04]  /*9e40*/  LOP3.LUT R2, R3, 0x80000000, RZ, 0xc0, !PT ;  /* 0x8000000003027812 */ /* 0x000fc800078ec0ff */
[----:B------:R-:W-:-:S04]  /*9e50*/  SHF.R.U32.HI R3, RZ, 0x18, R2 ;  /* 0x00000018ff037819 */ /* 0x000fc80000011602 */
[----:B------:R-:W-:-:S05]  /*9e60*/  LOP3.LUT R3, R0, R3, RZ, 0xfc, !PT ;  /* 0x0000000300037212 */ /* 0x000fca00078efcff */
[----:B------:R0:W-:Y:S01]  /*9e70*/  STG.E.U8 desc[UR36][R16.64], R3 ;  /* 0x0000000310007986 */ /* 0x0001e2000c101124 */
[----:B------:R-:W-:Y:S05]  /*9e80*/  BRA `(.L_x_31983) ;  /* 0x0000000400ec7947 */ /* 0x000fea0003800000 */
.L_x_31993:
        /* <DEDUP_REMOVED lines=8> */
.L_x_31990:
        /* <DEDUP_REMOVED lines=11> */
.L_x_32002:
        /* <DEDUP_REMOVED lines=21> */
.L_x_32005:
[----:B------:R-:W-:-:S04]  /*a110*/  LOP3.LUT R0, R5, 0x80000000, RZ, 0xc0, !PT ;  /* 0x8000000005007812 */ /* 0x000fc800078ec0ff */
[----:B------:R-:W-:-:S04]  /*a120*/  SHF.R.U32.HI R3, RZ, 0x18, R0 ;  /* 0x00000018ff037819 */ /* 0x000fc80000011600 */
[----:B------:R-:W-:-:S04]  /*a130*/  LOP3.LUT R2, R2, R3, RZ, 0xfc, !PT ;  /* 0x0000000302027212 */ /* 0x000fc800078efcff */
[----:B------:R-:W-:-:S07]  /*a140*/  PRMT R0, R2, 0x7610, R0 ;  /* 0x0000761002007816 */ /* 0x000fce0000000000 */
.L_x_32004:
[----:B------:R-:W-:Y:S05]  /*a150*/  BSYNC B0 ;  /* 0x0000000000007941 */ /* 0x000fea0003800000 */
.L_x_32003:
[----:B------:R3:W-:Y:S01]  /*a160*/  STG.E.U8 desc[UR36][R16.64], R0 ;  /* 0x0000000010007986 */ /* 0x0007e2000c101124 */
[----:B------:R-:W-:Y:S05]  /*a170*/  BRA `(.L_x_31983) ;  /* 0x0000000400307947 */ /* 0x000fea0003800000 */
.L_x_32001:
        /* <DEDUP_REMOVED lines=21> */
.L_x_32008:
[----:B------:R-:W-:-:S04]  /*a2d0*/  LOP3.LUT R0, R5, 0x80000000, RZ, 0xc0, !PT ;  /* 0x8000000005007812 */ /* 0x000fc800078ec0ff */
[----:B------:R-:W-:-:S04]  /*a2e0*/  SHF.R.U32.HI R3, RZ, 0x18, R0 ;  /* 0x00000018ff037819 */ /* 0x000fc80000011600 */
[----:B------:R-:W-:-:S04]  /*a2f0*/  LOP3.LUT R2, R2, R3, RZ, 0xfc, !PT ;  /* 0x0000000302027212 */ /* 0x000fc800078efcff */
[----:B------:R-:W-:-:S07]  /*a300*/  PRMT R0, R2, 0x7610, R0 ;  /* 0x0000761002007816 */ /* 0x000fce0000000000 */
.L_x_32007:
[----:B------:R-:W-:Y:S05]  /*a310*/  BSYNC B0 ;  /* 0x0000000000007941 */ /* 0x000fea0003800000 */
.L_x_32006:
[----:B------:R0:W-:Y:S01]  /*a320*/  STG.E.U8 desc[UR36][R16.64], R0 ;  /* 0x0000000010007986 */ /* 0x0001e2000c101124 */
[----:B------:R-:W-:Y:S05]  /*a330*/  BRA `(.L_x_31983) ;  /* 0x0000000000c07947 */ /* 0x000fea0003800000 */
.L_x_32000:
        /* <DEDUP_REMOVED lines=26> */
.L_x_31982:
        /* <DEDUP_REMOVED lines=16> */
.L_x_32011:
[----:B------:R-:W-:Y:S05]  /*a5e0*/  BRA `(.L_x_31983) ;  /* 0x0000000000147947 */ /* 0x000fea0003800000 */
.L_x_32010:
[----:B------:R-:W0:Y:S02]  /*a5f0*/  F2I.U64.F64.TRUNC R8, R8 ;  /* 0x0000000800087311 */ /* 0x000e24000030d800 */
[----:B0-----:R0:W-:Y:S01]  /*a600*/  STG.E.64 desc[UR36][R16.64], R8 ;  /* 0x0000000810007986 */ /* 0x0011e2000c101b24 */
[----:B------:R-:W-:Y:S05]  /*a610*/  BRA `(.L_x_31983) ;  /* 0x0000000000087947 */ /* 0x000fea0003800000 */
.L_x_32009:
[----:B------:R-:W0:Y:S02]  /*a620*/  F2I.U32.F64.TRUNC R9, R8 ;  /* 0x0000000800097311 */ /* 0x000e24000030d000 */
[----:B0-----:R2:W-:Y:S02]  /*a630*/  STG.E desc[UR36][R16.64], R9 ;  /* 0x0000000910007986 */ /* 0x0015e4000c101924 */
.L_x_31983:
[----:B------:R-:W-:-:S07]  /*a640*/  VIADD R19, R19, 0x80 ;  /* 0x0000008013137836 */ /* 0x000fce0000000000 */
.L_x_31941:
[----:B------:R-:W-:Y:S05]  /*a650*/  BSYNC B6 ;  /* 0x0000000000067941 */ /* 0x000fea0003800000 */
.L_x_31940:
[----:B------:R-:W-:Y:S02]  /*a660*/  ULDC UR4, c[0x0][0x210] ;  /* 0x0000840000047ab9 */ /* 0x000fe40000000800 */
[----:B------:R-:W-:-:S13]  /*a670*/  ISETP.GE.AND P0, PT, R19, UR4, PT ;  /* 0x0000000413007c0c */ /* 0x000fda000bf06270 */
[----:B------:R-:W-:Y:S05]  /*a680*/  @P0 EXIT ;  /* 0x000000000000094d */ /* 0x000fea0003800000 */
[----:B0-----:R-:W0:Y:S01]  /*a690*/  LDC R6, c[0x0][0x218] ;  /* 0x00008600ff067b82 */ /* 0x001e220000000800 */
[----:B---3--:R-:W-:Y:S02]  /*a6a0*/  IMAD.MOV.U32 R0, RZ, RZ, RZ ;  /* 0x000000ffff007224 */ /* 0x008fe400078e00ff */
[----:B-12-4-:R-:W-:Y:S01]  /*a6b0*/  IMAD.MOV.U32 R16, RZ, RZ, RZ ;  /* 0x000000ffff107224 */ /* 0x016fe200078e00ff */
        /* <DEDUP_REMOVED lines=300> */
.L_x_32012:
        /* <DEDUP_REMOVED lines=21> */
.L_x_32016:
[----:B------:R-:W2:Y:S02]  /*bad0*/  LDG.E.U8 R2, desc[UR36][R4.64] ;  /* 0x0000002404027981 */ /* 0x000ea4000c1e1100 */
[----:B--2---:R-:W0:Y:S01]  /*bae0*/  I2F.F64.U16 R2, R2 ;  /* 0x0000000200027312 */ /* 0x004e220000101800 */
[----:B------:R-:W-:Y:S05]  /*baf0*/  BRA `(.L_x_32018) ;  /* 0x0000000c00707947 */ /* 0x000fea0003800000 */
.L_x_32015:
        /* <DEDUP_REMOVED lines=9> */
.L_x_32020:
[----:B------:R-:W2:Y:S02]  /*bb90*/  LDG.E R2, desc[UR36][R4.64] ;  /* 0x0000002404027981 */ /* 0x000ea4000c1e1900 */
[----:B--2---:R-:W0:Y:S01]  /*bba0*/  I2F.F64 R2, R2 ;  /* 0x0000000200027312 */ /* 0x004e220000201c00 */
[----:B------:R-:W-:Y:S05]  /*bbb0*/  BRA `(.L_x_32018) ;  /* 0x0000000c00407947 */ /* 0x000fea0003800000 */
.L_x_32019:
[----:B------:R-:W2:Y:S02]  /*bbc0*/  LDG.E.U16 R2, desc[UR36][R4.64] ;  /* 0x0000002404027981 */ /* 0x000ea4000c1e1500 */
[----:B--2---:R-:W0:Y:S01]  /*bbd0*/  I2F.F64.S16 R2, R2 ;  /* 0x0000000200027312 */ /* 0x004e220000101c00 */
[----:B------:R-:W-:Y:S05]  /*bbe0*/  BRA `(.L_x_32018) ;  /* 0x0000000c00347947 */ /* 0x000fea0003800000 */
.L_x_32014:
        /* <DEDUP_REMOVED lines=8> */
[----:B------:R-:W2:Y:S01]  /*bc70*/  F2F.F64.F32 R2, R2 ;  /* 0x0000000200027310 */ /* 0x000ea20000201800 */
[----:B------:R-:W-:Y:S05]  /*bc80*/  BRA `(.L_x_32018) ;  /* 0x0000000c000c7947 */ /* 0x000fea0003800000 */
.L_x_32022:
[----:B------:R-:W2:Y:S02]  /*bc90*/  LDG.E.U16 R0, desc[UR36][R4.64] ;  /* 0x0000002404007981 */ /* 0x000ea4000c1e1500 */
[----:B--2---:R-:W-:-:S05]  /*bca0*/  HADD2.F32 R0, -RZ, R0.H0_H0 ;  /* 0x20000000ff007230 */ /* 0x004fca0000004100 */
[----:B------:R-:W-:-:S04]  /*bcb0*/  FMUL.FTZ R0, R0, 1 ;  /* 0x3f80000000007820 */ /* 0x000fc80000410000 */
[----:B------:R0:W1:Y:S01]  /*bcc0*/  F2F.F64.F32 R2, R0 ;  /* 0x0000000000027310 */ /* 0x0000620000201800 */
[----:B------:R-:W-:Y:S05]  /*bcd0*/  BRA `(.L_x_32018) ;  /* 0x0000000800f87947 */ /* 0x000fea0003800000 */
.L_x_32021:
        /* <DEDUP_REMOVED lines=10> */
.L_x_32024:
[----:B------:R-:W2:Y:S02]  /*bd80*/  LDG.E.U16 R4, desc[UR36][R4.64] ;  /* 0x0000002404047981 */ /* 0x000ea4000c1e1500 */
[----:B--2---:R-:W-:-:S05]  /*bd90*/  HADD2.F32 R0, -RZ, R4.H0_H0 ;  /* 0x20000004ff007230 */ /* 0x004fca0000004100 */
[----:B------:R-:W-:-:S04]  /*bda0*/  FMUL.FTZ R0, R0, 1 ;  /* 0x3f80000000007820 */ /* 0x000fc80000410000 */
[----:B------:R3:W4:Y:S01]  /*bdb0*/  F2F.F64.F32 R2, R0 ;  /* 0x0000000000027310 */ /* 0x0007220000201800 */
[----:B------:R-:W-:Y:S05]  /*bdc0*/  BRA `(.L_x_32018) ;  /* 0x0000000800bc7947 */ /* 0x000fea0003800000 */
.L_x_32023:
[----:B------:R0:W5:Y:S01]  /*bdd0*/  LDG.E.64 R2, desc[UR36][R4.64] ;  /* 0x0000002404027981 */ /* 0x000162000c1e1b00 */
[----:B------:R-:W-:Y:S05]  /*bde0*/  BRA `(.L_x_32018) ;  /* 0x0000000800b47947 */ /* 0x000fea0003800000 */
.L_x_32013:
        /* <DEDUP_REMOVED lines=13> */
.L_x_32027:
[----:B------:R0:W5:Y:S01]  /*bec0*/  LDG.E.64 R2, desc[UR36][R4.64] ;  /* 0x0000002404027981 */ /* 0x000162000c1e1b00 */
[----:B------:R-:W-:Y:S05]  /*bed0*/  BRA `(.L_x_32018) ;  /* 0x0000000800787947 */ /* 0x000fea0003800000 */
.L_x_32026:
        /* <DEDUP_REMOVED lines=28> */
.L_x_32029:
        /* <DEDUP_REMOVED lines=15> */
.L_x_32028:
[----:B------:R-:W2:Y:S02]  /*c190*/  LDG.E.U16 R0, desc[UR36][R4.64] ;  /* 0x0000002404007981 */ /* 0x000ea4000c1e1500 */
[----:B--2---:R-:W-:-:S04]  /*c1a0*/  IMAD.U32 R0, R0, 0x10000, RZ ;  /* 0x0001000000007824 */ /* 0x004fc800078e00ff */
[----:B------:R-:W-:-:S04]  /*c1b0*/  FMUL.FTZ R0, R0, 1 ;  /* 0x3f80000000007820 */ /* 0x000fc80000410000 */
[----:B------:R0:W1:Y:S01]  /*c1c0*/  F2F.F64.F32 R2, R0 ;  /* 0x0000000000027310 */ /* 0x0000620000201800 */
[----:B------:R-:W-:Y:S05]  /*c1d0*/  BRA `(.L_x_32018) ;  /* 0x0000000400b87947 */ /* 0x000fea0003800000 */
.L_x_32025:
        /* <DEDUP_REMOVED lines=11> */
.L_x_32032:
        /* <DEDUP_REMOVED lines=21> */
.L_x_32036:
[----:B------:R-:W-:Y:S05]  /*c3e0*/  BSYNC B1 ;  /* 0x0000000000017941 */ /* 0x000fea0003800000 */
.L_x_32035:
[----:B------:R-:W-:Y:S01]  /*c3f0*/  LEA R3, R0, 0x3b800000, 0x17 ;  /* 0x3b80000000037811 */ /* 0x000fe200078eb8ff */
[----:B------:R-:W-:-:S05]  /*c400*/  IMAD.SHL.U32 R0, R2, 0x100000, RZ ;  /* 0x0010000002007824 */ /* 0x000fca00078e00ff */
[----:B------:R-:W-:-:S07]  /*c410*/  LOP3.LUT R0, R3, R0, R4, 0xfe, !PT ;  /* 0x0000000003007212 */ /* 0x000fce00078efe04 */
.L_x_32034:
[----:B------:R-:W-:Y:S05]  /*c420*/  BSYNC B0 ;  /* 0x0000000000007941 */ /* 0x000fea0003800000 */
.L_x_32033:
[----:B------:R-:W-:-:S04]  /*c430*/  FMUL.FTZ R0, R0, 1 ;  /* 0x3f80000000007820 */ /* 0x000fc80000410000 */
[----:B------:R0:W1:Y:S01]  /*c440*/  F2F.F64.F32 R2, R0 ;  /* 0x0000000000027310 */ /* 0x0000620000201800 */
[----:B------:R-:W-:Y:S05]  /*c450*/  BRA `(.L_x_32018) ;  /* 0x0000000400187947 */ /* 0x000fea0003800000 */
.L_x_32031:
        /* <DEDUP_REMOVED lines=21> */
.L_x_32040:
[----:B------:R-:W-:Y:S05]  /*c5b0*/  BSYNC B1 ;  /* 0x0000000000017941 */ /* 0x000fea0003800000 */
.L_x_32039:
[----:B------:R-:W-:Y:S01]  /*c5c0*/  LEA R3, R0, 0x37800000, 0x17 ;  /* 0x3780000000037811 */ /* 0x000fe200078eb8ff */
[----:B------:R-:W-:-:S05]  /*c5d0*/  IMAD.SHL.U32 R0, R2, 0x200000, RZ ;  /* 0x0020000002007824 */ /* 0x000fca00078e00ff */
[----:B------:R-:W-:-:S07]  /*c5e0*/  LOP3.LUT R0, R3, R0, R4, 0xfe, !PT ;  /* 0x0000000003007212 */ /* 0x000fce00078efe04 */
.L_x_32038:
[----:B------:R-:W-:Y:S05]  /*c5f0*/  BSYNC B0 ;  /* 0x0000000000007941 */ /* 0x000fea0003800000 */
.L_x_32037:
[----:B------:R-:W-:-:S04]  /*c600*/  FMUL.FTZ R0, R0, 1 ;  /* 0x3f80000000007820 */ /* 0x000fc80000410000 */
[----:B------:R0:W1:Y:S01]  /*c610*/  F2F.F64.F32 R2, R0 ;  /* 0x0000000000027310 */ /* 0x0000620000201800 */
[----:B------:R-:W-:Y:S05]  /*c620*/  BRA `(.L_x_32018) ;  /* 0x0000000000a47947 */ /* 0x000fea0003800000 */
.L_x_32030:
        /* <DEDUP_REMOVED lines=12> */
[----:B------:R-:W-:Y:S01]  /*c6f0*/  @!P0 MOV R0, 0x7f800001 ;  /* 0x7f80000100008802 */ /* 0x000fe20000000f00 */
[----:B------:R-:W-:-:S07]  /*c700*/  @P0 IMAD.SHL.U32 R0, R4, 0x800000, RZ ;  /* 0x0080000004000824 */ /* 0x000fce00078e00ff */
.L_x_32044:
[----:B------:R-:W-:Y:S05]  /*c710*/  BSYNC B0 ;  /* 0x0000000000007941 */ /* 0x000fea0003800000 */
.L_x_32043:
[----:B------:R-:W-:-:S04]  /*c720*/  FMUL.FTZ R0, R0, 1 ;  /* 0x3f80000000007820 */ /* 0x000fc80000410000 */
[----:B------:R0:W1:Y:S01]  /*c730*/  F2F.F64.F32 R2, R0 ;  /* 0x0000000000027310 */ /* 0x0000620000201800 */
[----:B------:R-:W-:Y:S05]  /*c740*/  BRA `(.L_x_32018) ;  /* 0x00000000005c7947 */ /* 0x000fea0003800000 */
.L_x_32017:
        /* <DEDUP_REMOVED lines=16> */
.L_x_32045:
[----:B------:R-:W-:Y:S01]  /*c850*/  CS2R R2, SRZ ;  /* 0x0000000000027805 */ /* 0x000fe2000001ff00 */
[----:B------:R-:W-:Y:S06]  /*c860*/  BRA `(.L_x_32018) ;  /* 0x0000000000147947 */ /* 0x000fec0003800000 */
.L_x_32042:
[----:B------:R-:W2:Y:S02]  /*c870*/  LDG.E.64 R2, desc[UR36][R4.64] ;  /* 0x0000002404027981 */ /* 0x000ea4000c1e1b00 */
[----:B--2---:R-:W0:Y:S01]  /*c880*/  I2F.F64.U64 R2, R2 ;  /* 0x0000000200027312 */ /* 0x004e220000301800 */
[----:B------:R-:W-:Y:S05]  /*c890*/  BRA `(.L_x_32018) ;  /* 0x0000000000087947 */ /* 0x000fea0003800000 */
.L_x_32041:
[----:B------:R-:W2:Y:S02]  /*c8a0*/  LDG.E R2, desc[UR36][R4.64] ;  /* 0x0000002404027981 */ /* 0x000ea4000c1e1900 */
[----:B--2---:R-:W0:Y:S02]  /*c8b0*/  I2F.F64.U32 R2, R2 ;  /* 0x0000000200027312 */ /* 0x004e240000201800 */
.L_x_32018:
[----:B0-----:R-:W-:Y:S01]  /*c8c0*/  IMAD.MOV.U32 R4, RZ, RZ, 0x652b82fe ;  /* 0x652b82feff047424 */ /* 0x001fe200078e00ff */
[----:B------:R-:W-:Y:S01]  /*c8d0*/  UMOV UR4, 0xfefa39ef ;  /* 0xfefa39ef00047882 */ /* 0x000fe20000000000 */
[----:B------:R-:W-:Y:S01]  /*c8e0*/  IMAD.MOV.U32 R5, RZ, RZ, 0x3ff71547 ;  /* 0x3ff71547ff057424 */ /* 0x000fe200078e00ff */
[----:B------:R-:W-:Y:S01]  /*c8f0*/  UMOV UR5, 0x3fe62e42 ;  /* 0x3fe62e4200057882 */ /* 0x000fe20000000000 */
[----:B------:R-:W0:Y:S01]  /*c900*/  LDC.U8 R10, c[0x0][0x421] ;  /* 0x00010840ff0a7b82 */ /* 0x000e220000000000 */
[----:B-12-45:R-:W-:Y:S01]  /*c910*/  FSETP.GEU.FTZ.AND P1, PT, |R3|, 4.1917929649353027344, PT ;  /* 0x4086232b0300780b */ /* 0x036fe20003f3e200 */
        /* <DEDUP_REMOVED lines=10> */
[----:B------:R-:W-:Y:S01]  /*c9c0*/  MOV R9, 0x3e928af3 ;  /* 0x3e928af300097802 */ /* 0x000fe20000000f00 */
[----:B------:R-:W-:Y:S01]  /*c9d0*/  UMOV UR5, 0x3e5ade15 ;  /* 0x3e5ade1500057882 */ /* 0x000fe20000000000 */
[----:B------:R-:W-:-:S04]  /*c9e0*/  ISETP.GT.AND P0, PT, R11, 0x9, PT ;  /* 0x000000090b00780c */ /* 0x000fc80003f04270 */
        /* <DEDUP_REMOVED lines=34> */
[----:B---3--:R-:W-:Y:S02]  /*cc10*/  @!P1 LEA.HI R0, R4, R4, RZ, 0x1 ;  /* 0x0000000404009211 */ /* 0x008fe400078f08ff */
[----:B------:R-:W-:Y:S02]  /*cc20*/  FSEL R9, R9, RZ, P2 ;  /* 0x000000ff09097208 */ /* 0x000fe40001000000 */
[----:B------:R-:W-:-:S05]  /*cc30*/  @!P1 SHF.R.S32.HI R3, RZ, 0x1, R0 ;  /* 0x00000001ff039819 */ /* 0x000fca0000011400 */
[----:B------:R-:W-:Y:S02]  /*cc40*/  @!P1 IMAD.IADD R2, R4, 0x1, -R3 ;  /* 0x0000000104029824 */ /* 0x000fe400078e0a03 */
[----:B------:R-:W-:-:S03]  /*cc50*/  @!P1 IMAD R7, R3, 0x100000, R7 ;  /* 0x0010000003079824 */ /* 0x000fc600078e0207 */
[----:B------:R-:W-:Y:S01]  /*cc60*/  @!P1 LEA R3, R2, 0x3ff00000, 0x14 ;  /* 0x3ff0000002039811 */ /* 0x000fe200078ea0ff */
[----:B------:R-:W-:-:S06]  /*cc70*/  @!P1 IMAD.MOV.U32 R2, RZ, RZ, RZ ;  /* 0x000000ffff029224 */ /* 0x000fcc00078e00ff */
[----:B------:R-:W-:-:S11]  /*cc80*/  @!P1 DMUL R8, R6, R2 ;  /* 0x0000000206089228 */ /* 0x000fd60000000000 */
.L_x_32047:
[----:B------:R-:W-:Y:S05]  /*cc90*/  BSYNC B0 ;  /* 0x0000000000007941 */ /* 0x000fea0003800000 */
.L_x_32046:
        /* <DEDUP_REMOVED lines=12> */
.L_x_32051:
[----:B------:R-:W0:Y:S02]  /*cd60*/  F2I.S64.F64.TRUNC R8, R8 ;  /* 0x0000000800087311 */ /* 0x000e24000030d900 */
[----:B0-----:R-:W-:-:S05]  /*cd70*/  IMAD.MOV.U32 R3, RZ, RZ, R8 ;  /* 0x000000ffff037224 */ /* 0x001fca00078e0008 */
[----:B------:R-:W-:Y:S01]  /*cd80*/  STG.E.U8 desc[UR36][R16.64], R3 ;  /* 0x0000000310007986 */ /* 0x000fe2000c101124 */
[----:B------:R-:W-:Y:S05]  /*cd90*/  EXIT ;  /* 0x000000000000794d */ /* 0x000fea0003800000 */
.L_x_32050:
        /* <DEDUP_REMOVED lines=9> */
.L_x_32054:
[----:B------:R-:W0:Y:S02]  /*ce30*/  F2I.F64.TRUNC R9, R8 ;  /* 0x0000000800097311 */ /* 0x000e24000030d100 */
[----:B0-----:R-:W-:Y:S01]  /*ce40*/  STG.E desc[UR36][R16.64], R9 ;  /* 0x0000000910007986 */ /* 0x001fe2000c101924 */
[----:B------:R-:W-:Y:S05]  /*ce50*/  EXIT ;  /* 0x000000000000794d */ /* 0x000fea0003800000 */
.L_x_32053:
[----:B------:R-:W0:Y:S02]  /*ce60*/  F2I.F64.TRUNC R9, R8 ;  /* 0x0000000800097311 */ /* 0x000e24000030d100 */
[----:B0-----:R-:W-:Y:S01]  /*ce70*/  STG.E.U16 desc[UR36][R16.64], R9 ;  /* 0x0000000910007986 */ /* 0x001fe2000c101524 */
[----:B------:R-:W-:Y:S05]  /*ce80*/  EXIT ;  /* 0x000000000000794d */ /* 0x000fea0003800000 */
.L_x_32049:
        /* <DEDUP_REMOVED lines=13> */
.L_x_32056:
[----:B------:R-:W-:Y:S01]  /*cf60*/  UMOV UR4, 0xf0000000 ;  /* 0xf000000000047882 */ /* 0x000fe20000000000 */
[----:B------:R-:W-:Y:S01]  /*cf70*/  UMOV UR5, 0x380fffff ;  /* 0x380fffff00057882 */ /* 0x000fe20000000000 */
[----:B---3--:R-:W0:Y:S01]  /*cf80*/  F2F.F32.F64 R0, R8 ;  /* 0x0000000800007310 */ /* 0x008e220000301000 */
[----:B------:R-:W-:-:S14]  /*cf90*/  DSETP.GEU.AND P0, PT, |R8|, UR4, PT ;  /* 0x0000000408007e2a */ /* 0x000fdc000bf0e200 */
[----:B0-----:R-:W-:-:S05]  /*cfa0*/  @!P0 FMUL R0, R0, 1.175494350822287508e-38 ;  /* 0x0080000000008820 */ /* 0x001fca0000400000 */
[----:B------:R-:W-:-:S05]  /*cfb0*/  F2FP.F16.F32.PACK_AB R0, RZ, R0 ;  /* 0x00000000ff00723e */ /* 0x000fca00000000ff */
[----:B------:R-:W-:Y:S01]  /*cfc0*/  STG.E.U16 desc[UR36][R16.64], R0 ;  /* 0x0000000010007986 */ /* 0x000fe2000c101524 */
[----:B------:R-:W-:Y:S05]  /*cfd0*/  EXIT ;  /* 0x000000000000794d */ /* 0x000fea0003800000 */
.L_x_32055:
        /* <DEDUP_REMOVED lines=14> */
.L_x_32058:
[----:B------:R-:W-:Y:S01]  /*d0c0*/  UMOV UR4, 0xf0000000 ;  /* 0xf000000000047882 */ /* 0x000fe20000000000 */
[----:B------:R-:W-:Y:S01]  /*d0d0*/  UMOV UR5, 0x380fffff ;  /* 0x380fffff00057882 */ /* 0x000fe20000000000 */
[----:B---3--:R-:W0:Y:S01]  /*d0e0*/  F2F.F32.F64 R0, R8 ;  /* 0x0000000800007310 */ /* 0x008e220000301000 */
[----:B------:R-:W-:-:S14]  /*d0f0*/  DSETP.GEU.AND P0, PT, |R8|, UR4, PT ;  /* 0x0000000408007e2a */ /* 0x000fdc000bf0e200 */
[----:B0-----:R-:W-:-:S05]  /*d100*/  @!P0 FMUL R0, R0, 1.175494350822287508e-38 ;  /* 0x0080000000008820 */ /* 0x001fca0000400000 */
[----:B------:R-:W-:-:S04]  /*d110*/  F2FP.F16.F32.PACK_AB R3, RZ, R0 ;  /* 0x00000000ff03723e */ /* 0x000fc800000000ff */
[----:B------:R-:W-:-:S05]  /*d120*/  PRMT R3, R3, 0x5410, RZ ;  /* 0x0000541003037816 */ /* 0x000fca00000000ff */
[----:B------:R-:W-:Y:S01]  /*d130*/  STG.E desc[UR36][R16.64], R3 ;  /* 0x0000000310007986 */ /* 0x000fe2000c101924 */
[----:B------:R-:W-:Y:S05]  /*d140*/  EXIT ;  /* 0x000000000000794d */ /* 0x000fea0003800000 */
.L_x_32057:
[----:B------:R-:W-:Y:S01]  /*d150*/  STG.E.64 desc[UR36][R16.64], R8 ;  /* 0x0000000810007986 */ /* 0x000fe2000c101b24 */
[----:B------:R-:W-:Y:S05]  /*d160*/  EXIT ;  /* 0x000000000000794d */ /* 0x000fea0003800000 */
.L_x_32048:
        /* <DEDUP_REMOVED lines=12> */
.L_x_32061:
[----:B------:R-:W-:-:S05]  /*d230*/  CS2R R10, SRZ ;  /* 0x00000000000a7805 */ /* 0x000fca000001ff00 */
[----:B------:R-:W-:Y:S01]  /*d240*/  STG.E.128 desc[UR36][R16.64], R8 ;  /* 0x0000000810007986 */ /* 0x000fe2000c101d24 */
[----:B------:R-:W-:Y:S05]  /*d250*/  EXIT ;  /* 0x000000000000794d */ /* 0x000fea0003800000 */
.L_x_32060:
        /* <DEDUP_REMOVED lines=13> */
[----:B---3--:R-:W-:Y:S02]  /*d330*/  LOP3.LUT R0, R5, 0x80000000, RZ, 0xc0, !PT ;  /* 0x8000000005007812 */ /* 0x008fe400078ec0ff */
        /* <DEDUP_REMOVED lines=11> */
.L_x_32065:
[----:B------:R-:W-:Y:S05]  /*d3f0*/  BSYNC B0 ;  /* 0x0000000000007941 */ /* 0x000fea0003800000 */
.L_x_32064:
[----:B------:R-:W-:-:S05]  /*d400*/  LOP3.LUT R3, R0, R3, RZ, 0xfc, !PT ;  /* 0x0000000300037212 */ /* 0x000fca00078efcff */
[----:B------:R-:W-:Y:S01]  /*d410*/  STG.E.U8 desc[UR36][R16.64], R3 ;  /* 0x0000000310007986 */ /* 0x000fe2000c101124 */
[----:B------:R-:W-:Y:S05]  /*d420*/  EXIT ;  /* 0x000000000000794d */ /* 0x000fea0003800000 */
.L_x_32063:
        /* <DEDUP_REMOVED lines=10> */
[----:B---3--:R-:W-:Y:S01]  /*d4d0*/  @P0 SHF.R.U32.HI R0, RZ, 0x15, R3 ;  /* 0x00000015ff000819 */ /* 0x008fe20000011603 */
[----:B------:R-:W-:-:S03]  /*d4e0*/  @!P0 FADD.FTZ R2, R2, 128 ;  /* 0x4300000002028421 */ /* 0x000fc60000010000 */
[----:B------:R-:W-:-:S04]  /*d4f0*/  @P0 LOP3.LUT R0, R0, 0x1, RZ, 0xc0, !PT ;  /* 0x0000000100000812 */ /* 0x000fc800078ec0ff */
[----:B------:R-:W-:-:S04]  /*d500*/  @P0 IADD3 R0, R3, 0x80fffff, R0 ;  /* 0x080fffff03000810 */ /* 0x000fc80007ffe000 */
[----:B------:R-:W-:Y:S01]  /*d510*/  @P0 SHF.R.U32.HI R0, RZ, 0x15, R0 ;  /* 0x00000015ff000819 */ /* 0x000fe20000011600 */
[----:B------:R-:W-:Y:S01]  /*d520*/  @!P0 VIADD R0, R2, 0xbd000000 ;  /* 0xbd00000002008836 */ /* 0x000fe20000000000 */
[----:B------:R-:W-:Y:S06]  /*d530*/  BRA `(.L_x_32068) ;  /* 0x00000000000c7947 */ /* 0x000fec0003800000 */
.L_x_32067:
[----:B---3--:R-:W-:Y:S01]  /*d540*/  IMAD.MOV.U32 R0, RZ, RZ, 0x7f ;  /* 0x0000007fff007424 */ /* 0x008fe200078e00ff */
[----:B------:R-:W-:-:S04]  /*d550*/  ISETP.GT.U32.AND P0, PT, R2, 0x7f800000, PT ;  /* 0x7f8000000200780c */ /* 0x000fc80003f04070 */
[----:B------:R-:W-:-:S09]  /*d560*/  SEL R0, R0, 0x7c, P0 ;  /* 0x0000007c00007807 */ /* 0x000fd20000000000 */
.L_x_32068:
[----:B------:R-:W-:Y:S05]  /*d570*/  BSYNC B0 ;  /* 0x0000000000007941 */ /* 0x000fea0003800000 */
.L_x_32066:
[----:B------:R-:W-:-:S04]  /*d580*/  LOP3.LUT R2, R3, 0x80000000, RZ, 0xc0, !PT ;  /* 0x8000000003027812 */ /* 0x000fc800078ec0ff */
[----:B------:R-:W-:-:S04]  /*d590*/  SHF.R.U32.HI R3, RZ, 0x18, R2 ;  /* 0x00000018ff037819 */ /* 0x000fc80000011602 */
[----:B------:R-:W-:-:S05]  /*d5a0*/  LOP3.LUT R3, R0, R3, RZ, 0xfc, !PT ;  /* 0x0000000300037212 */ /* 0x000fca00078efcff */
[----:B------:R-:W-:Y:S01]  /*d5b0*/  STG.E.U8 desc[UR36][R16.64], R3 ;  /* 0x0000000310007986 */ /* 0x000fe2000c101124 */
[----:B------:R-:W-:Y:S05]  /*d5c0*/  EXIT ;  /* 0x000000000000794d */ /* 0x000fea0003800000 */
.L_x_32062:
[----:B------:R-:W-:Y:S01]  /*d5d0*/  UMOV UR4, 0xf0000000 ;  /* 0xf000000000047882 */ /* 0x000fe20000000000 */
[----:B------:R-:W-:Y:S01]  /*d5e0*/  UMOV UR5, 0x380fffff ;  /* 0x380fffff00057882 */ /* 0x000fe20000000000 */
[----:B---3--:R-:W0:Y:S01]  /*d5f0*/  F2F.F32.F64 R0, R8 ;  /* 0x0000000800007310 */ /* 0x008e220000301000 */
[----:B------:R-:W-:-:S14]  /*d600*/  DSETP.GEU.AND P0, PT, |R8|, UR4, PT ;  /* 0x0000000408007e2a */ /* 0x000fdc000bf0e200 */
[----:B0-----:R-:W-:-:S05]  /*d610*/  @!P0 FMUL R0, R0, 1.175494350822287508e-38 ;  /* 0x0080000000008820 */ /* 0x001fca0000400000 */
[----:B------:R-:W-:-:S05]  /*d620*/  F2FP.BF16.F32.PACK_AB R0, RZ, R0 ;  /* 0x00000000ff00723e */ /* 0x000fca00000010ff */
[----:B------:R-:W-:Y:S01]  /*d630*/  STG.E.U16 desc[UR36][R16.64], R0 ;  /* 0x0000000010007986 */ /* 0x000fe2000c101524 */
[----:B------:R-:W-:Y:S05]  /*d640*/  EXIT ;  /* 0x000000000000794d */ /* 0x000fea0003800000 */
.L_x_32059:
        /* <DEDUP_REMOVED lines=11> */
.L_x_32071:
[----:B------:R-:W-:Y:S01]  /*d700*/  UMOV UR4, 0xf0000000 ;  /* 0xf000000000047882 */ /* 0x000fe20000000000 */
[----:B------:R-:W-:Y:S01]  /*d710*/  UMOV UR5, 0x380fffff ;  /* 0x380fffff00057882 */ /* 0x000fe20000000000 */
[----:B------:R-:W0:Y:S01]  /*d720*/  F2F.F32.F64 R5, R8 ;  /* 0x0000000800057310 */ /* 0x000e220000301000 */
[----:B------:R-:W-:Y:S01]  /*d730*/  DSETP.GEU.AND P0, PT, |R8|, UR4, PT ;  /* 0x0000000408007e2a */ /* 0x000fe2000bf0e200 */
[----:B------:R-:W-:Y:S01]  /*d740*/  BSSY B0, `(.L_x_32072) ;  /* 0x0000015000007945 */ /* 0x000fe20003800000 */
[----:B---3--:R-:W-:-:S12]  /*d750*/  IMAD.MOV.U32 R0, RZ, RZ, 0x80 ;  /* 0x00000080ff007424 */ /* 0x008fd800078e00ff */
        /* <DEDUP_REMOVED lines=15> */
.L_x_32074:
[----:B------:R-:W-:-:S04]  /*d850*/  LOP3.LUT R0, R5, 0x80000000, RZ, 0xc0, !PT ;  /* 0x8000000005007812 */ /* 0x000fc800078ec0ff */
[----:B------:R-:W-:-:S04]  /*d860*/  SHF.R.U32.HI R3, RZ, 0x18, R0 ;  /* 0x00000018ff037819 */ /* 0x000fc80000011600 */
[----:B------:R-:W-:-:S04]  /*d870*/  LOP3.LUT R2, R2, R3, RZ, 0xfc, !PT ;  /* 0x0000000302027212 */ /* 0x000fc800078efcff */
[----:B------:R-:W-:-:S07]  /*d880*/  PRMT R0, R2, 0x7610, R0 ;  /* 0x0000761002007816 */ /* 0x000fce0000000000 */
.L_x_32073:
[----:B------:R-:W-:Y:S05]  /*d890*/  BSYNC B0 ;  /* 0x0000000000007941 */ /* 0x000fea0003800000 */
.L_x_32072:
[----:B------:R-:W-:Y:S01]  /*d8a0*/  STG.E.U8 desc[UR36][R16.64], R0 ;  /* 0x0000000010007986 */ /* 0x000fe2000c101124 */
[----:B------:R-:W-:Y:S05]  /*d8b0*/  EXIT ;  /* 0x000000000000794d */ /* 0x000fea0003800000 */
.L_x_32070:
        /* <DEDUP_REMOVED lines=21> */
.L_x_32077:
[----:B------:R-:W-:-:S04]  /*da10*/  LOP3.LUT R0, R5, 0x80000000, RZ, 0xc0, !PT ;  /* 0x8000000005007812 */ /* 0x000fc800078ec0ff */
[----:B------:R-:W-:-:S04]  /*da20*/  SHF.R.U32.HI R3, RZ, 0x18, R0 ;  /* 0x00000018ff037819 */ /* 0x000fc80000011600 */
[----:B------:R-:W-:-:S04]  /*da30*/  LOP3.LUT R2, R2, R3, RZ, 0xfc, !PT ;  /* 0x0000000302027212 */ /* 0x000fc800078efcff */
[----:B------:R-:W-:-:S07]  /*da40*/  PRMT R0, R2, 0x7610, R0 ;  /* 0x0000761002007816 */ /* 0x000fce0000000000 */
.L_x_32076:
[----:B------:R-:W-:Y:S05]  /*da50*/  BSYNC B0 ;  /* 0x0000000000007941 */ /* 0x000fea0003800000 */
.L_x_32075:
[----:B------:R-:W-:Y:S01]  /*da60*/  STG.E.U8 desc[UR36][R16.64], R0 ;  /* 0x0000000010007986 */ /* 0x000fe2000c101124 */
[----:B------:R-:W-:Y:S05]  /*da70*/  EXIT ;  /* 0x000000000000794d */ /* 0x000fea0003800000 */
.L_x_32069:
        /* <DEDUP_REMOVED lines=14> */
[--C-:B---3--:R-:W-:Y:S02]  /*db60*/  @P1 SHF.R.U32.HI R0, RZ, 0x16, R4.reuse ;  /* 0x00000016ff001819 */ /* 0x108fe40000011604 */
        /* <DEDUP_REMOVED lines=11> */
.L_x_32052:
[----:B---3--:R-:W-:Y:S01]  /*dc20*/  MOV R0, 0x1c0 ;  /* 0x000001c000007802 */ /* 0x008fe20000000f00 */
        /* <DEDUP_REMOVED lines=15> */
.L_x_32080:
[----:B------:R-:W-:Y:S05]  /*dd20*/  EXIT ;  /* 0x000000000000794d */ /* 0x000fea0003800000 */
.L_x_32079:
[----:B------:R-:W0:Y:S02]  /*dd30*/  F2I.U64.F64.TRUNC R8, R8 ;  /* 0x0000000800087311 */ /* 0x000e24000030d800 */
[----:B0-----:R-:W-:Y:S01]  /*dd40*/  STG.E.64 desc[UR36][R16.64], R8 ;  /* 0x0000000810007986 */ /* 0x001fe2000c101b24 */
[----:B------:R-:W-:Y:S05]  /*dd50*/  EXIT ;  /* 0x000000000000794d */ /* 0x000fea0003800000 */
.L_x_32078:
[----:B------:R-:W0:Y:S02]  /*dd60*/  F2I.U32.F64.TRUNC R9, R8 ;  /* 0x0000000800097311 */ /* 0x000e24000030d000 */
[----:B0-----:R-:W-:Y:S01]  /*dd70*/  STG.E desc[UR36][R16.64], R9 ;  /* 0x0000000910007986 */ /* 0x001fe2000c101924 */
[----:B------:R-:W-:Y:S05]  /*dd80*/  EXIT ;  /* 0x000000000000794d */ /* 0x000fea0003800000 */
.L_x_32081:
        /* <DEDUP_REMOVED lines=15> */
.L_x_36466:


//--------------------- .text._ZN2at6native27unrolled_elementwise_kernelIZZZNS0_15exp_kernel_cudaERNS_18TensorIteratorBaseEENKUlvE0_clEvENKUlvE_clEvEUldE_St5arrayIPcLm2EELi4E23TrivialOffsetCalculatorILi1EjESB_NS0_6memory12LoadWithCastILi1EEENSC_13StoreWithCastILi1EEEEEviT_T0_T2_T3_T4_T5_ --------------------------
	.section	.text._ZN2at6native27unrolled_elementwise_kernelIZZZNS0_15exp_kernel_cudaERNS_18TensorIteratorBaseEENKUlvE0_clEvENKUlvE_clEvEUldE_St5arrayIPcLm2EELi4E23TrivialOffsetCalculatorILi1EjESB_NS0_6memory12LoadWithCastILi1EEENSC_13StoreWithCastILi1EEEEEviT_T0_T2_T3_T4_T5_,"ax",@progbits
	.align	128
        .global         _ZN2at6native27unrolled_elementwise_kernelIZZZNS0_15exp_kernel_cudaERNS_18TensorIteratorBaseEENKUlvE0_clEvENKUlvE_clEvEUldE_St5arrayIPcLm2EELi4E23TrivialOffsetCalculatorILi1EjESB_NS0_6memory12LoadWithCastILi1EEENSC_13StoreWithCastILi1EEEEEviT_T0_T2_T3_T4_T5_
        .type           _ZN2at6native27unrolled_elementwise_kernelIZZZNS0_15exp_kernel_cudaERNS_18TensorIteratorBaseEENKUlvE0_clEvENKUlvE_clEvEUldE_St5arrayIPcLm2EELi4E23TrivialOffsetCalculatorILi1EjESB_NS0_6memory12LoadWithCastILi1EEENSC_13StoreWithCastILi1EEEEEviT_T0_T2_T3_T4_T5_,@function
        .size           _ZN2at6native27unrolled_elementwise_kernelIZZZNS0_15exp_kernel_cudaERNS_18TensorIteratorBaseEENKUlvE0_clEvENKUlvE_clEvEUldE_St5arrayIPcLm2EELi4E23TrivialOffsetCalculatorILi1EjESB_NS0_6memory12LoadWithCastILi1EEENSC_13StoreWithCastILi1EEEEEviT_T0_T2_T3_T4_T5_,(.L_x_36467 - _ZN2at6native27unrolled_elementwise_kernelIZZZNS0_15exp_kernel_cudaERNS_18TensorIteratorBaseEENKUlvE0_clEvENKUlvE_clEvEUldE_St5arrayIPcLm2EELi4E23TrivialOffsetCalculatorILi1EjESB_NS0_6memory12LoadWithCastILi1EEENSC_13StoreWithCastILi1EEEEEviT_T0_T2_T3_T4_T5_)
        .other          _ZN2at6native27unrolled_elementwise_kernelIZZZNS0_15exp_kernel_cudaERNS_18TensorIteratorBaseEENKUlvE0_clEvENKUlvE_clEvEUldE_St5arrayIPcLm2EELi4E23TrivialOffsetCalculatorILi1EjESB_NS0_6memory12LoadWithCastILi1EEENSC_13StoreWithCastILi1EEEEEviT_T0_T2_T3_T4_T5_,@"STO_CUDA_ENTRY STV_DEFAULT"
_ZN2at6native27unrolled_elementwise_kernelIZZZNS0_15exp_kernel_cudaERNS_18TensorIteratorBaseEENKUlvE0_clEvENKUlvE_clEvEUldE_St5arrayIPcLm2EELi4E23TrivialOffsetCalculatorILi1EjESB_NS0_6memory12LoadWithCastILi1EEENSC_13StoreWithCastILi1EEEEEviT_T0_T2_T3_T4_T5_:
.text._ZN2at6native27unrolled_elementwise_kernelIZZZNS0_15exp_kernel_cudaERNS_18TensorIteratorBaseEENKUlvE0_clEvENKUlvE_clEvEUldE_St5arrayIPcLm2EELi4E23TrivialOffsetCalculatorILi1EjESB_NS0_6memory12LoadWithCastILi1EEENSC_13StoreWithCastILi1EEEEEviT_T0_T2_T3_T4_T5_:
        /* <DEDUP_REMOVED lines=32> */
.L_x_32087:
[----:B------:R-:W2:Y:S02]  /*0200*/  LDG.E.U8 R4, desc[UR36][R4.64] ;  /* 0x0000002404047981 */ /* 0x000ea4000c1e1100 */
[----:B--2---:R0:W1:Y:S01]  /*0210*/  I2F.F64.U16 R28, R4 ;  /* 0x00000004001c7312 */ /* 0x0040620000101800 */
[----:B------:R-:W-:Y:S05]  /*0220*/  BRA `(.L_x_32089) ;  /* 0x0000000c00747947 */ /* 0x000fea0003800000 */
.L_x_32086:
        /* <DEDUP_REMOVED lines=9> */
.L_x_32091:
[----:B------:R-:W2:Y:S02]  /*02c0*/  LDG.E R4, desc[UR36][R4.64] ;  /* 0x0000002404047981 */ /* 0x000ea4000c1e1900 */
[----:B--2---:R1:W2:Y:S01]  /*02d0*/  I2F.F64 R28, R4 ;  /* 0x00000004001c7312 */ /* 0x0042a20000201c00 */
[----:B------:R-:W-:Y:S05]  /*02e0*/  BRA `(.L_x_32089) ;  /* 0x0000000c00447947 */ /* 0x000fea0003800000 */
.L_x_32090:
[----:B------:R-:W2:Y:S02]  /*02f0*/  LDG.E.U16 R4, desc[UR36][R4.64] ;  /* 0x0000002404047981 */ /* 0x000ea4000c1e1500 */
[----:B--2---:R3:W4:Y:S01]  /*0300*/  I2F.F64.S16 R28, R4 ;  /* 0x00000004001c7312 */ /* 0x0047220000101c00 */
[----:B------:R-:W-:Y:S05]  /*0310*/  BRA `(.L_x_32089) ;  /* 0x0000000c00387947 */ /* 0x000fea0003800000 */
.L_x_32085:
        /* <DEDUP_REMOVED lines=10> */
.L_x_32093:
[----:B------:R-:W2:Y:S02]  /*03c0*/  LDG.E.U16 R0, desc[UR36][R4.64] ;  /* 0x0000002404007981 */ /* 0x000ea4000c1e1500 */
[----:B--2---:R-:W-:-:S05]  /*03d0*/  HADD2.F32 R0, -RZ, R0.H0_H0 ;  /* 0x20000000ff007230 */ /* 0x004fca0000004100 */
[----:B------:R-:W-:-:S04]  /*03e0*/  FMUL.FTZ R0, R0, 1 ;  /* 0x3f80000000007820 */ /* 0x000fc80000410000 */
[----:B------:R0:W1:Y:S01]  /*03f0*/  F2F.F64.F32 R28, R0 ;  /* 0x00000000001c7310 */ /* 0x0000620000201800 */
[----:B------:R-:W-:Y:S05]  /*0400*/  BRA `(.L_x_32089) ;  /* 0x0000000800fc7947 */ /* 0x000fea0003800000 */
.L_x_32092:
        /* <DEDUP_REMOVED lines=10> */
.L_x_32095:
[----:B------:R-:W2:Y:S02]  /*04b0*/  LDG.E.U16 R4, desc[UR36][R4.64] ;  /* 0x0000002404047981 */ /* 0x000ea4000c1e1500 */
[----:B--2---:R-:W-:-:S05]  /*04c0*/  HADD2.F32 R0, -RZ, R4.H0_H0 ;  /* 0x20000004ff007230 */ /* 0x004fca0000004100 */
[----:B------:R-:W-:-:S04]  /*04d0*/  FMUL.FTZ R0, R0, 1 ;  /* 0x3f80000000007820 */ /* 0x000fc80000410000 */
[----:B------:R0:W1:Y:S01]  /*04e0*/  F2F.F64.F32 R28, R0 ;  /* 0x00000000001c7310 */ /* 0x0000620000201800 */
[----:B------:R-:W-:Y:S05]  /*04f0*/  BRA `(.L_x_32089) ;  /* 0x0000000800c07947 */ /* 0x000fea0003800000 */
.L_x_32094:
[----:B------:R0:W5:Y:S01]  /*0500*/  LDG.E.64 R28, desc[UR36][R4.64] ;  /* 0x00000024041c7981 */ /* 0x000162000c1e1b00 */
[----:B------:R-:W-:Y:S05]  /*0510*/  BRA `(.L_x_32089) ;  /* 0x0000000800b87947 */ /* 0x000fea0003800000 */
.L_x_32084:
        /* <DEDUP_REMOVED lines=13> */
.L_x_32098:
[----:B------:R0:W5:Y:S01]  /*05f0*/  LDG.E.64 R28, desc[UR36][R4.64] ;  /* 0x00000024041c7981 */ /* 0x000162000c1e1b00 */
[----:B------:R-:W-:Y:S05]  /*0600*/  BRA `(.L_x_32089) ;  /* 0x00000008007c7947 */ /* 0x000fea0003800000 */
.L_x_32097:
        /* <DEDUP_REMOVED lines=28> */
.L_x_32100:
        /* <DEDUP_REMOVED lines=16> */
.L_x_32099:
[----:B------:R-:W2:Y:S02]  /*08d0*/  LDG.E.U16 R0, desc[UR36][R4.64] ;  /* 0x0000002404007981 */ /* 0x000ea4000c1e1500 */
[----:B--2---:R-:W-:-:S04]  /*08e0*/  IMAD.U32 R0, R0, 0x10000, RZ ;  /* 0x0001000000007824 */ /* 0x004fc800078e00ff */
[----:B------:R-:W-:-:S04]  /*08f0*/  FMUL.FTZ R0, R0, 1 ;  /* 0x3f80000000007820 */ /* 0x000fc80000410000 */
[----:B------:R0:W1:Y:S01]  /*0900*/  F2F.F64.F32 R28, R0 ;  /* 0x00000000001c7310 */ /* 0x0000620000201800 */
[----:B------:R-:W-:Y:S05]  /*0910*/  BRA `(.L_x_32089) ;  /* 0x0000000400b87947 */ /* 0x000fea0003800000 */
.L_x_32096:
        /* <DEDUP_REMOVED lines=11> */
.L_x_32103:
        /* <DEDUP_REMOVED lines=21> */
.L_x_32107:
[----:B------:R-:W-:Y:S05]  /*0b20*/  BSYNC B1 ;  /* 0x0000000000017941 */ /* 0x000fea0003800000 */
.L_x_32106:
[----:B------:R-:W-:Y:S01]  /*0b30*/  LEA R5, R0, 0x3b800000, 0x17 ;  /* 0x3b80000000057811 */ /* 0x000fe200078eb8ff */
[----:B------:R-:W-:-:S05]  /*0b40*/  IMAD.SHL.U32 R0, R3, 0x100000, RZ ;  /* 0x0010000003007824 */ /* 0x000fca00078e00ff */
[----:B------:R-:W-:-:S07]  /*0b50*/  LOP3.LUT R0, R5, R0, R6, 0xfe, !PT ;  /* 0x0000000005007212 */ /* 0x000fce00078efe06 */
.L_x_32105:
[----:B------:R-:W-:Y:S05]  /*0b60*/  BSYNC B0 ;  /* 0x0000000000007941 */ /* 0x000fea0003800000 */
.L_x_32104:
[----:B------:R-:W-:-:S04]  /*0b70*/  FMUL.FTZ R0, R0, 1 ;  /* 0x3f80000000007820 */ /* 0x000fc80000410000 */
[----:B------:R0:W1:Y:S01]  /*0b80*/  F2F.F64.F32 R28, R0 ;  /* 0x00000000001c7310 */ /* 0x0000620000201800 */
[----:B------:R-:W-:Y:S05]  /*0b90*/  BRA `(.L_x_32089) ;  /* 0x0000000400187947 */ /* 0x000fea0003800000 */
.L_x_32102:
        /* <DEDUP_REMOVED lines=21> */
.L_x_32111:
[----:B------:R-:W-:Y:S05]  /*0cf0*/  BSYNC B1 ;  /* 0x0000000000017941 */ /* 0x000fea0003800000 */
.L_x_32110:
[----:B------:R-:W-:Y:S01]  /*0d00*/  LEA R5, R0, 0x37800000, 0x17 ;  /* 0x3780000000057811 */ /* 0x000fe200078eb8ff */
[----:B------:R-:W-:-:S05]  /*0d10*/  IMAD.SHL.U32 R0, R3, 0x200000, RZ ;  /* 0x0020000003007824 */ /* 0x000fca00078e00ff */
[----:B------:R-:W-:-:S07]  /*0d20*/  LOP3.LUT R0, R5, R0, R6, 0xfe, !PT ;  /* 0x0000000005007212 */ /* 0x000fce00078efe06 */
.L_x_32109:
[----:B------:R-:W-:Y:S05]  /*0d30*/  BSYNC B0 ;  /* 0x0000000000007941 */ /* 0x000fea0003800000 */
.L_x_32108:
[----:B------:R-:W-:-:S04]  /*0d40*/  FMUL.FTZ R0, R0, 1 ;  /* 0x3f80000000007820 */ /* 0x000fc80000410000 */
[----:B------:R0:W1:Y:S01]  /*0d50*/  F2F.F64.F32 R28, R0 ;  /* 0x00000000001c7310 */ /* 0x0000620000201800 */
[----:B------:R-:W-:Y:S05]  /*0d60*/  BRA `(.L_x_32089) ;  /* 0x0000000000a47947 */ /* 0x000fea0003800000 */
.L_x_32101:
        /* <DEDUP_REMOVED lines=14> */
.L_x_32115:
[----:B------:R-:W-:Y:S05]  /*0e50*/  BSYNC B0 ;  /* 0x0000000000007941 */ /* 0x000fea0003800000 */
.L_x_32114:
[----:B------:R-:W-:-:S04]  /*0e60*/  FMUL.FTZ R0, R0, 1 ;  /* 0x3f80000000007820 */ /* 0x000fc80000410000 */
[----:B------:R0:W1:Y:S01]  /*0e70*/  F2F.F64.F32 R28, R0 ;  /* 0x00000000001c7310 */ /* 0x0000620000201800 */
[----:B------:R-:W-:Y:S05]  /*0e80*/  BRA `(.L_x_32089) ;  /* 0x00000000005c7947 */ /* 0x000fea0003800000 */
.L_x_32088:
        /* <DEDUP_REMOVED lines=16> */
.L_x_32116:
[----:B------:R-:W-:Y:S01]  /*0f90*/  CS2R R28, SRZ ;  /* 0x00000000001c7805 */ /* 0x000fe2000001ff00 */
[----:B------:R-:W-:Y:S06]  /*0fa0*/  BRA `(.L_x_32089) ;  /* 0x0000000000147947 */ /* 0x000fec0003800000 */
.L_x_32113:
[----:B------:R-:W2:Y:S02]  /*0fb0*/  LDG.E.64 R28, desc[UR36][R4.64] ;  /* 0x00000024041c7981 */ /* 0x000ea4000c1e1b00 */
[----:B--2---:R-:W0:Y:S01]  /*0fc0*/  I2F.F64.U64 R28, R28 ;  /* 0x0000001c001c7312 */ /* 0x004e220000301800 */
[----:B------:R-:W-:Y:S05]  /*0fd0*/  BRA `(.L_x_32089) ;  /* 0x0000000000087947 */ /* 0x000fea0003800000 */
.L_x_32112:
[----:B------:R-:W2:Y:S02]  /*0fe0*/  LDG.E R4, desc[UR36][R4.64] ;  /* 0x0000002404047981 */ /* 0x000ea4000c1e1900 */
[----:B--2---:R0:W1:Y:S02]  /*0ff0*/  I2F.F64.U32 R28, R4 ;  /* 0x00000004001c7312 */ /* 0x0040640000201800 */
.L_x_32089:
[----:B------:R-:W3:Y:S02]  /*1000*/  S2R R22, SR_TID.X ;  /* 0x0000000000167919 */ /* 0x000ee40000002100 */
[----:B---3--:R-:W-:-:S07]  /*1010*/  VIADD R22, R22, 0x80 ;  /* 0x0000008016167836 */ /* 0x008fce0000000000 */
.L_x_32083:
[----:B------:R-:W-:Y:S05]  /*1020*/  BSYNC B6 ;  /* 0x0000000000067941 */ /* 0x000fea0003800000 */
.L_x_32082:
        /* <DEDUP_REMOVED lines=24> */
.L_x_32122:
[----:B------:R-:W3:Y:S02]  /*11b0*/  LDG.E.U8 R4, desc[UR36][R4.64] ;  /* 0x0000002404047981 */ /* 0x000ee4000c1e1100 */
[----:B---3--:R0:W1:Y:S01]  /*11c0*/  I2F.F64.U16 R24, R4 ;  /* 0x0000000400187312 */ /* 0x0080620000101800 */
[----:B------:R-:W-:Y:S05]  /*11d0*/  BRA `(.L_x_32124) ;  /* 0x0000000c00707947 */ /* 0x000fea0003800000 */
.L_x_32121:
        /* <DEDUP_REMOVED lines=9> */
.L_x_32126:
[----:B------:R-:W3:Y:S02]  /*1270*/  LDG.E R4, desc[UR36][R4.64] ;  /* 0x0000002404047981 */ /* 0x000ee4000c1e1900 */
[----:B---3--:R0:W1:Y:S01]  /*1280*/  I2F.F64 R24, R4 ;  /* 0x0000000400187312 */ /* 0x0080620000201c00 */
[----:B------:R-:W-:Y:S05]  /*1290*/  BRA `(.L_x_32124) ;  /* 0x0000000c00407947 */ /* 0x000fea0003800000 */
.L_x_32125:
[----:B------:R-:W3:Y:S02]  /*12a0*/  LDG.E.U16 R4, desc[UR36][R4.64] ;  /* 0x0000002404047981 */ /* 0x000ee4000c1e1500 */
[----:B---3--:R0:W1:Y:S01]  /*12b0*/  I2F.F64.S16 R24, R4 ;  /* 0x0000000400187312 */ /* 0x0080620000101c00 */
[----:B------:R-:W-:Y:S05]  /*12c0*/  BRA `(.L_x_32124) ;  /* 0x0000000c00347947 */ /* 0x000fea0003800000 */
.L_x_32120:
        /* <DEDUP_REMOVED lines=10> */
.L_x_32128:
[----:B------:R-:W3:Y:S02]  /*1370*/  LDG.E.U16 R0, desc[UR36][R4.64] ;  /* 0x0000002404007981 */ /* 0x000ee4000c1e1500 */
[----:B---3--:R-:W-:-:S05]  /*1380*/  HADD2.F32 R0, -RZ, R0.H0_H0 ;  /* 0x20000000ff007230 */ /* 0x008fca0000004100 */
[----:B------:R-:W-:-:S04]  /*1390*/  FMUL.FTZ R0, R0, 1 ;  /* 0x3f80000000007820 */ /* 0x000fc80000410000 */
[----:B------:R0:W1:Y:S01]  /*13a0*/  F2F.F64.F32 R24, R0 ;  /* 0x0000000000187310 */ /* 0x0000620000201800 */
[----:B------:R-:W-:Y:S05]  /*13b0*/  BRA `(.L_x_32124) ;  /* 0x0000000800f87947 */ /* 0x000fea0003800000 */
.L_x_32127:
        /* <DEDUP_REMOVED lines=10> */
.L_x_32130:
[----:B------:R-:W3:Y:S02]  /*1460*/  LDG.E.U16 R4, desc[UR36][R4.64] ;  /* 0x0000002404047981 */ /* 0x000ee4000c1e1500 */
[----:B---3--:R-:W-:-:S05]  /*1470*/  HADD2.F32 R0, -RZ, R4.H0_H0 ;  /* 0x20000004ff007230 */ /* 0x008fca0000004100 */
[----:B------:R-:W-:-:S04]  /*1480*/  FMUL.FTZ R0, R0, 1 ;  /* 0x3f80000000007820 */ /* 0x000fc80000410000 */
[----:B------:R0:W1:Y:S01]  /*1490*/  F2F.F64.F32 R24, R0 ;  /* 0x0000000000187310 */ /* 0x0000620000201800 */
[----:B------:R-:W-:Y:S05]  /*14a0*/  BRA `(.L_x_32124) ;  /* 0x0000000800bc7947 */ /* 0x000fea0003800000 */
.L_x_32129:
[----:B------:R0:W5:Y:S01]  /*14b0*/  LDG.E.64 R24, desc[UR36][R4.64] ;  /* 0x0000002404187981 */ /* 0x000162000c1e1b00 */
[----:B------:R-:W-:Y:S05]  /*14c0*/  BRA `(.L_x_32124) ;  /* 0x0000000800b47947 */ /* 0x000fea0003800000 */
.L_x_32119:
        /* <DEDUP_REMOVED lines=13> */
.L_x_32133:
[----:B------:R0:W5:Y:S01]  /*15a0*/  LDG.E.64 R24, desc[UR36][R4.64] ;  /* 0x0000002404187981 */ /* 0x000162000c1e1b00 */
[----:B------:R-:W-:Y:S05]  /*15b0*/  BRA `(.L_x_32124) ;  /* 0x0000000800787947 */ /* 0x000fea0003800000 */
.L_x_32132:
        /* <DEDUP_REMOVED lines=28> */
.L_x_32135:
        /* <DEDUP_REMOVED lines=15> */
.L_x_32134:
[----:B------:R-:W3:Y:S02]  /*1870*/  LDG.E.U16 R0, desc[UR36][R4.64] ;  /* 0x0000002404007981 */ /* 0x000ee4000c1e1500 */
[----:B---3--:R-:W-:-:S04]  /*1880*/  IMAD.U32 R0, R0, 0x10000, RZ ;  /* 0x0001000000007824 */ /* 0x008fc800078e00ff */
[----:B------:R-:W-:-:S04]  /*1890*/  FMUL.FTZ R0, R0, 1 ;  /* 0x3f80000000007820 */ /* 0x000fc80000410000 */
[----:B------:R0:W1:Y:S01]  /*18a0*/  F2F.F64.F32 R24, R0 ;  /* 0x0000000000187310 */ /* 0x0000620000201800 */
[----:B------:R-:W-:Y:S05]  /*18b0*/  BRA `(.L_x_32124) ;  /* 0x0000000400b87947 */ /* 0x000fea0003800000 */
.L_x_32131:
        /* <DEDUP_REMOVED lines=11> */
.L_x_32138:
        /* <DEDUP_REMOVED lines=21> */
.L_x_32142:
[----:B------:R-:W-:Y:S05]  /*1ac0*/  BSYNC B1 ;  /* 0x0000000000017941 */ /* 0x000fea0003800000 */
.L_x_32141:
[----:B------:R-:W-:Y:S01]  /*1ad0*/  LEA R5, R0, 0x3b800000, 0x17 ;  /* 0x3b80000000057811 */ /* 0x000fe200078eb8ff */
[----:B------:R-:W-:-:S05]  /*1ae0*/  IMAD.SHL.U32 R0, R3, 0x100000, RZ ;  /* 0x0010000003007824 */ /* 0x000fca00078e00ff */
[----:B------:R-:W-:-:S07]  /*1af0*/  LOP3.LUT R0, R5, R0, R6, 0xfe, !PT ;  /* 0x0000000005007212 */ /* 0x000fce00078efe06 */
.L_x_32140:
[----:B------:R-:W-:Y:S05]  /*1b00*/  BSYNC B0 ;  /* 0x0000000000007941 */ /* 0x000fea0003800000 */
.L_x_32139:
[----:B------:R-:W-:-:S04]  /*1b10*/  FMUL.FTZ R0, R0, 1 ;  /* 0x3f80000000007820 */ /* 0x000fc80000410000 */
[----:B------:R0:W1:Y:S01]  /*1b20*/  F2F.F64.F32 R24, R0 ;  /* 0x0000000000187310 */ /* 0x0000620000201800 */
[----:B------:R-:W-:Y:S05]  /*1b30*/  BRA `(.L_x_32124) ;  /* 0x0000000400187947 */ /* 0x000fea0003800000 */
.L_x_32137:
        /* <DEDUP_REMOVED lines=21> */
.L_x_32146:
[----:B------:R-:W-:Y:S05]  /*1c90*/  BSYNC B1 ;  /* 0x0000000000017941 */ /* 0x000fea0003800000 */
.L_x_32145:
[----:B------:R-:W-:Y:S01]  /*1ca0*/  LEA R5, R0, 0x37800000, 0x17 ;  /* 0x3780000000057811 */ /* 0x000fe200078eb8ff */
[----:B------:R-:W-:-:S05]  /*1cb0*/  IMAD.SHL.U32 R0, R3, 0x200000, RZ ;  /* 0x0020000003007824 */ /* 0x000fca00078e00ff */
[----:B------:R-:W-:-:S07]  /*1cc0*/  LOP3.LUT R0, R5, R0, R6, 0xfe, !PT ;  /* 0x0000000005007212 */ /* 0x000fce00078efe06 */
.L_x_32144:
[----:B------:R-:W-:Y:S05]  /*1cd0*/  BSYNC B0 ;  /* 0x0000000000007941 */ /* 0x000fea0003800000 */
.L_x_32143:
[----:B------:R-:W-:-:S04]  /*1ce0*/  FMUL.FTZ R0, R0, 1 ;  /* 0x3f80000000007820 */ /* 0x000fc80000410000 */
[----:B------:R0:W1:Y:S01]  /*1cf0*/  F2F.F64.F32 R24, R0 ;  /* 0x0000000000187310 */ /* 0x0000620000201800 */
[----:B------:R-:W-:Y:S05]  /*1d00*/  BRA `(.L_x_32124) ;  /* 0x0000000000a47947 */ /* 0x000fea0003800000 */
.L_x_32136:
        /* <DEDUP_REMOVED lines=14> */
.L_x_32150:
[----:B------:R-:W-:Y:S05]  /*1df0*/  BSYNC B0 ;  /* 0x0000000000007941 */ /* 0x000fea0003800000 */
.L_x_32149:
[----:B------:R-:W-:-:S04]  /*1e00*/  FMUL.FTZ R0, R0, 1 ;  /* 0x3f80000000007820 */ /* 0x000fc80000410000 */
[----:B------:R0:W1:Y:S01]  /*1e10*/  F2F.F64.F32 R24, R0 ;  /* 0x0000000000187310 */ /* 0x0000620000201800 */
[----:B------:R-:W-:Y:S05]  /*1e20*/  BRA `(.L_x_32124) ;  /* 0x00000000005c7947 */ /* 0x000fea0003800000 */
.L_x_32123:
        /* <DEDUP_REMOVED lines=16> */
.L_x_32151:
[----:B------:R-:W-:Y:S01]  /*1f30*/  CS2R R24, SRZ ;  /* 0x0000000000187805 */ /* 0x000fe2000001ff00 */
[----:B------:R-:W-:Y:S06]  /*1f40*/  BRA `(.L_x_32124) ;  /* 0x0000000000147947 */ /* 0x000fec0003800000 */
.L_x_32148:
[----:B------:R-:W3:Y:S02]  /*1f50*/  LDG.E.64 R24, desc[UR36][R4.64] ;  /* 0x0000002404187981 */ /* 0x000ee4000c1e1b00 */
[----:B---3--:R-:W0:Y:S01]  /*1f60*/  I2F.F64.U64 R24, R24 ;  /* 0x0000001800187312 */ /* 0x008e220000301800 */
[----:B------:R-:W-:Y:S05]  /*1f70*/  BRA `(.L_x_32124) ;  /* 0x0000000000087947 */ /* 0x000fea0003800000 */
.L_x_32147:
[----:B------:R-:W3:Y:S02]  /*1f80*/  LDG.E R4, desc[UR36][R4.64] ;  /* 0x0000002404047981 */ /* 0x000ee4000c1e1900 */
[----:B---3--:R0:W1:Y:S02]  /*1f90*/  I2F.F64.U32 R24, R4 ;  /* 0x0000000400187312 */ /* 0x0080640000201800 */
.L_x_32124:
[----:B------:R-:W-:-:S07]  /*1fa0*/  VIADD R22, R22, 0x80 ;  /* 0x0000008016167836 */ /* 0x000fce0000000000 */
.L_x_32118:
[----:B------:R-:W-:Y:S05]  /*1fb0*/  BSYNC B6 ;  /* 0x0000000000067941 */ /* 0x000fea0003800000 */
.L_x_32117:
        /* <DEDUP_REMOVED lines=26> */
.L_x_32157:
[----:B------:R-:W3:Y:S02]  /*2160*/  LDG.E.U8 R4, desc[UR36][R4.64] ;  /* 0x0000002404047981 */ /* 0x000ee4000c1e1100 */
[----:B---3--:R0:W1:Y:S01]  /*2170*/  I2F.F64.U16 R16, R4 ;  /* 0x0000000400107312 */ /* 0x0080620000101800 */
[----:B------:R-:W-:Y:S05]  /*2180*/  BRA `(.L_x_32159) ;  /* 0x0000000c00707947 */ /* 0x000fea0003800000 */
.L_x_32156:
        /* <DEDUP_REMOVED lines=9> */
.L_x_32161:
[----:B------:R-:W3:Y:S02]  /*2220*/  LDG.E R4, desc[UR36][R4.64] ;  /* 0x0000002404047981 */ /* 0x000ee4000c1e1900 */
[----:B---3--:R0:W1:Y:S01]  /*2230*/  I2F.F64 R16, R4 ;  /* 0x0000000400107312 */ /* 0x0080620000201c00 */
[----:B------:R-:W-:Y:S05]  /*2240*/  BRA `(.L_x_32159) ;  /* 0x0000000c00407947 */ /* 0x000fea0003800000 */
.L_x_32160:
[----:B------:R-:W3:Y:S02]  /*2250*/  LDG.E.U16 R4, desc[UR36][R4.64] ;  /* 0x0000002404047981 */ /* 0x000ee4000c1e1500 */
[----:B---3--:R0:W1:Y:S01]  /*2260*/  I2F.F64.S16 R16, R4 ;  /* 0x0000000400107312 */ /* 0x0080620000101c00 */
[----:B------:R-:W-:Y:S05]  /*2270*/  BRA `(.L_x_32159) ;  /* 0x0000000c00347947 */ /* 0x000fea0003800000 */
.L_x_32155:
        /* <DEDUP_REMOVED lines=10> */
.L_x_32163:
[----:B------:R-:W3:Y:S02]  /*2320*/  LDG.E.U16 R0, desc[UR36][R4.64] ;  /* 0x0000002404007981 */ /* 0x000ee4000c1e1500 */
[----:B---3--:R-:W-:-:S05]  /*2330*/  HADD2.F32 R0, -RZ, R0.H0_H0 ;  /* 0x20000000ff007230 */ /* 0x008fca0000004100 */
[----:B------:R-:W-:-:S04]  /*2340*/  FMUL.FTZ R0, R0, 1 ;  /* 0x3f80000000007820 */ /* 0x000fc80000410000 */
[----:B------:R0:W1:Y:S01]  /*2350*/  F2F.F64.F32 R16, R0 ;  /* 0x0000000000107310 */ /* 0x0000620000201800 */
[----:B------:R-:W-:Y:S05]  /*2360*/  BRA `(.L_x_32159) ;  /* 0x0000000800f87947 */ /* 0x000fea0003800000 */
.L_x_32162:
        /* <DEDUP_REMOVED lines=10> */
.L_x_32165:
[----:B------:R-:W3:Y:S02]  /*2410*/  LDG.E.U16 R4, desc[UR36][R4.64] ;  /* 0x0000002404047981 */ /* 0x000ee4000c1e1500 */
[----:B---3--:R-:W-:-:S05]  /*2420*/  HADD2.F32 R0, -RZ, R4.H0_H0 ;  /* 0x20000004ff007230 */ /* 0x008fca0000004100 */
[----:B------:R-:W-:-:S04]  /*2430*/  FMUL.FTZ R0, R0, 1 ;  /* 0x3f80000000007820 */ /* 0x000fc80000410000 */
[----:B------:R0:W1:Y:S01]  /*2440*/  F2F.F64.F32 R16, R0 ;  /* 0x0000000000107310 */ /* 0x0000620000201800 */
[----:B------:R-:W-:Y:S05]  /*2450*/  BRA `(.L_x_32159) ;  /* 0x0000000800bc7947 */ /* 0x000fea0003800000 */
.L_x_32164:
[----:B------:R0:W5:Y:S01]  /*2460*/  LDG.E.64 R16, desc[UR36][R4.64] ;  /* 0x0000002404107981 */ /* 0x000162000c1e1b00 */
[----:B------:R-:W-:Y:S05]  /*2470*/  BRA `(.L_x_32159) ;  /* 0x0000000800b47947 */ /* 0x000fea0003800000 */
.L_x_32154:
        /* <DEDUP_REMOVED lines=13> */
.L_x_32168:
[----:B------:R0:W5:Y:S01]  /*2550*/  LDG.E.64 R16, desc[UR36][R4.64] ;  /* 0x0000002404107981 */ /* 0x000162000c1e1b00 */
[----:B------:R-:W-:Y:S05]  /*2560*/  BRA `(.L_x_32159) ;  /* 0x0000000800787947 */ /* 0x000fea0003800000 */
.L_x_32167:
        /* <DEDUP_REMOVED lines=28> */
.L_x_32170:
        /* <DEDUP_REMOVED lines=15> */
.L_x_32169:
[----:B------:R-:W3:Y:S02]  /*2820*/  LDG.E.U16 R0, desc[UR36][R4.64] ;  /* 0x0000002404007981 */ /* 0x000ee4000c1e1500 */
[----:B---3--:R-:W-:-:S04]  /*2830*/  IMAD.U32 R0, R0, 0x10000, RZ ;  /* 0x0001000000007824 */ /* 0x008fc800078e00ff */
[----:B------:R-:W-:-:S04]  /*2840*/  FMUL.FTZ R0, R0, 1 ;  /* 0x3f80000000007820 */ /* 0x000fc80000410000 */
[----:B------:R0:W1:Y:S01]  /*2850*/  F2F.F64.F32 R16, R0 ;  /* 0x0000000000107310 */ /* 0x0000620000201800 */
[----:B------:R-:W-:Y:S05]  /*2860*/  BRA `(.L_x_32159) ;  /* 0x0000000400b87947 */ /* 0x000fea0003800000 */
.L_x_32166:
        /* <DEDUP_REMOVED lines=11> */
.L_x_32173:
        /* <DEDUP_REMOVED lines=21> */
.L_x_32177:
[----:B------:R-:W-:Y:S05]  /*2a70*/  BSYNC B1 ;  /* 0x0000000000017941 */ /* 0x000fea0003800000 */
.L_x_32176:
[----:B------:R-:W-:Y:S01]  /*2a80*/  LEA R5, R0, 0x3b800000, 0x17 ;  /* 0x3b80000000057811 */ /* 0x000fe200078eb8ff */
[----:B------:R-:W-:-:S05]  /*2a90*/  IMAD.SHL.U32 R0, R3, 0x100000, RZ ;  /* 0x0010000003007824 */ /* 0x000fca00078e00ff */
[----:B------:R-:W-:-:S07]  /*2aa0*/  LOP3.LUT R0, R5, R0, R6, 0xfe, !PT ;  /* 0x0000000005007212 */ /* 0x000fce00078efe06 */
.L_x_32175:
[----:B------:R-:W-:Y:S05]  /*2ab0*/  BSYNC B0 ;  /* 0x0000000000007941 */ /* 0x000fea0003800000 */
.L_x_32174:
[----:B------:R-:W-:-:S04]  /*2ac0*/  FMUL.FTZ R0, R0, 1 ;  /* 0x3f80000000007820 */ /* 0x000fc80000410000 */
[----:B------:R3:W0:Y:S01]  /*2ad0*/  F2F.F64.F32 R16, R0 ;  /* 0x0000000000107310 */ /* 0x0006220000201800 */
[----:B------:R-:W-:Y:S05]  /*2ae0*/  BRA `(.L_x_32159) ;  /* 0x0000000400187947 */ /* 0x000fea0003800000 */
.L_x_32172:
        /* <DEDUP_REMOVED lines=21> */
.L_x_32181:
[----:B------:R-:W-:Y:S05]  /*2c40*/  BSYNC B1 ;  /* 0x0000000000017941 */ /* 0x000fea0003800000 */
.L_x_32180:
[----:B------:R-:W-:Y:S01]  /*2c50*/  LEA R5, R0, 0x37800000, 0x17 ;  /* 0x3780000000057811 */ /* 0x000fe200078eb8ff */
[----:B------:R-:W-:-:S05]  /*2c60*/  IMAD.SHL.U32 R0, R3, 0x200000, RZ ;  /* 0x0020000003007824 */ /* 0x000fca00078e00ff */
[----:B------:R-:W-:-:S07]  /*2c70*/  LOP3.LUT R0, R5, R0, R6, 0xfe, !PT ;  /* 0x0000000005007212 */ /* 0x000fce00078efe06 */
.L_x_32179:
[----:B------:R-:W-:Y:S05]  /*2c80*/  BSYNC B0 ;  /* 0x0000000000007941 */ /* 0x000fea0003800000 */
.L_x_32178:
[----:B------:R-:W-:-:S04]  /*2c90*/  FMUL.FTZ R0, R0, 1 ;  /* 0x3f80000000007820 */ /* 0x000fc80000410000 */
[----:B------:R0:W1:Y:S01]  /*2ca0*/  F2F.F64.F32 R16, R0 ;  /* 0x0000000000107310 */ /* 0x0000620000201800 */
[----:B------:R-:W-:Y:S05]  /*2cb0*/  BRA `(.L_x_32159) ;  /* 0x0000000000a47947 */ /* 0x000fea0003800000 */
.L_x_32171:
        /* <DEDUP_REMOVED lines=14> */
.L_x_32185:
[----:B------:R-:W-:Y:S05]  /*2da0*/  BSYNC B0 ;  /* 0x0000000000007941 */ /* 0x000fea0003800000 */
.L_x_32184:
[----:B------:R-:W-:-:S04]  /*2db0*/  FMUL.FTZ R0, R0, 1 ;  /* 0x3f80000000007820 */ /* 0x000fc80000410000 */
[----:B------:R0:W1:Y:S01]  /*2dc0*/  F2F.F64.F32 R16, R0 ;  /* 0x0000000000107310 */ /* 0x0000620000201800 */
[----:B------:R-:W-:Y:S05]  /*2dd0*/  BRA `(.L_x_32159) ;  /* 0x00000000005c7947 */ /* 0x000fea0003800000 */
.L_x_32158:
        /* <DEDUP_REMOVED lines=16> */
.L_x_32186:
[----:B------:R-:W-:Y:S01]  /*2ee0*/  CS2R R16, SRZ ;  /* 0x0000000000107805 */ /* 0x000fe2000001ff00 */
[----:B------:R-:W-:Y:S06]  /*2ef0*/  BRA `(.L_x_32159) ;  /* 0x0000000000147947 */ /* 0x000fec0003800000 */
.L_x_32183:
[----:B------:R-:W3:Y:S02]  /*2f00*/  LDG.E.64 R16, desc[UR36][R4.64] ;  /* 0x0000002404107981 */ /* 0x000ee4000c1e1b00 */
[----:B---3--:R-:W0:Y:S01]  /*2f10*/  I2F.F64.U64 R16, R16 ;  /* 0x0000001000107312 */ /* 0x008e220000301800 */
[----:B------:R-:W-:Y:S05]  /*2f20*/  BRA `(.L_x_32159) ;  /* 0x0000000000087947 */ /* 0x000fea0003800000 */
.L_x_32182:
[----:B------:R-:W3:Y:S02]  /*2f30*/  LDG.E R4, desc[UR36][R4.64] ;  /* 0x0000002404047981 */ /* 0x000ee4000c1e1900 */
[----:B---3--:R0:W1:Y:S02]  /*2f40*/  I2F.F64.U32 R16, R4 ;  /* 0x0000000400107312 */ /* 0x0080640000201800 */
.L_x_32159:
[----:B------:R-:W-:-:S07]  /*2f50*/  VIADD R22, R22, 0x80 ;  /* 0x0000008016167836 */ /* 0x000fce0000000000 */
.L_x_32153:
[----:B------:R-:W-:Y:S05]  /*2f60*/  BSYNC B6 ;  /* 0x0000000000067941 */ /* 0x000fea0003800000 */
.L_x_32152:
        /* <DEDUP_REMOVED lines=23> */
.L_x_32192:
[----:B------:R-:W3:Y:S02]  /*30e0*/  LDG.E.U8 R4, desc[UR36][R4.64] ;  /* 0x0000002404047981 */ /* 0x000ee4000c1e1100 */
[----:B---3--:R0:W1:Y:S01]  /*30f0*/  I2F.F64.U16 R30, R4 ;  /* 0x00000004001e7312 */ /* 0x0080620000101800 */
[----:B------:R-:W-:Y:S05]  /*3100*/  BRA `(.L_x_32188) ;  /* 0x0000000c006c7947 */ /* 0x000fea0003800000 */
.L_x_32191:
        /* <DEDUP_REMOVED lines=9> */
.L_x_32195:
[----:B------:R-:W3:Y:S02]  /*31a0*/  LDG.E R4, desc[UR36][R4.64] ;  /* 0x0000002404047981 */ /* 0x000ee4000c1e1900 */
[----:B---3--:R0:W1:Y:S01]  /*31b0*/  I2F.F64 R30, R4 ;  /* 0x00000004001e7312 */ /* 0x0080620000201c00 */
[----:B------:R-:W-:Y:S05]  /*31c0*/  BRA `(.L_x_32188) ;  /* 0x0000000c003c7947 */ /* 0x000fea0003800000 */
.L_x_32194:
[----:B------:R-:W3:Y:S02]  /*31d0*/  LDG.E.U16 R4, desc[UR36][R4.64] ;  /* 0x0000002404047981 */ /* 0x000ee4000c1e1500 */
[----:B---3--:R0:W1:Y:S01]  /*31e0*/  I2F.F64.S16 R30, R4 ;  /* 0x00000004001e7312 */ /* 0x0080620000101c00 */
[----:B------:R-:W-:Y:S05]  /*31f0*/  BRA `(.L_x_32188) ;  /* 0x0000000c00307947 */ /* 0x000fea0003800000 */
.L_x_32190:
        /* <DEDUP_REMOVED lines=10> */
.L_x_32197:
[----:B------:R-:W3:Y:S02]  /*32a0*/  LDG.E.U16 R0, desc[UR36][R4.64] ;  /* 0x0000002404007981 */ /* 0x000ee4000c1e1500 */
[----:B---3--:R-:W-:-:S05]  /*32b0*/  HADD2.F32 R0, -RZ, R0.H0_H0 ;  /* 0x20000000ff007230 */ /* 0x008fca0000004100 */
[----:B------:R-:W-:-:S04]  /*32c0*/  FMUL.FTZ R0, R0, 1 ;  /* 0x3f80000000007820 */ /* 0x000fc80000410000 */
[----:B------:R0:W1:Y:S01]  /*32d0*/  F2F.F64.F32 R30, R0 ;  /* 0x00000000001e7310 */ /* 0x0000620000201800 */
[----:B------:R-:W-:Y:S05]  /*32e0*/  BRA `(.L_x_32188) ;  /* 0x0000000800f47947 */ /* 0x000fea0003800000 */
.L_x_32196:
        /* <DEDUP_REMOVED lines=10> */
.L_x_32199:
[----:B------:R-:W3:Y:S02]  /*3390*/  LDG.E.U16 R4, desc[UR36][R4.64] ;  /* 0x0000002404047981 */ /* 0x000ee4000c1e1500 */
[----:B---3--:R-:W-:-:S05]  /*33a0*/  HADD2.F32 R0, -RZ, R4.H0_H0 ;  /* 0x20000004ff007230 */ /* 0x008fca0000004100 */
[----:B------:R-:W-:-:S04]  /*33b0*/  FMUL.FTZ R0, R0, 1 ;  /* 0x3f80000000007820 */ /* 0x000fc80000410000 */
[----:B------:R0:W1:Y:S01]  /*33c0*/  F2F.F64.F32 R30, R0 ;  /* 0x00000000001e7310 */ /* 0x0000620000201800 */
[----:B------:R-:W-:Y:S05]  /*33d0*/  BRA `(.L_x_32188) ;  /* 0x0000000800b87947 */ /* 0x000fea0003800000 */
.L_x_32198:
[----:B------:R0:W5:Y:S01]  /*33e0*/  LDG.E.64 R30, desc[UR36][R4.64] ;  /* 0x00000024041e7981 */ /* 0x000162000c1e1b00 */
[----:B------:R-:W-:Y:S05]  /*33f0*/  BRA `(.L_x_32188) ;  /* 0x0000000800b07947 */ /* 0x000fea0003800000 */
.L_x_32189:
        /* <DEDUP_REMOVED lines=13> */
.L_x_32202:
[----:B------:R0:W5:Y:S01]  /*34d0*/  LDG.E.64 R30, desc[UR36][R4.64] ;  /* 0x00000024041e7981 */ /* 0x000162000c1e1b00 */
[----:B------:R-:W-:Y:S05]  /*34e0*/  BRA `(.L_x_32188) ;  /* 0x0000000800747947 */ /* 0x000fea0003800000 */
.L_x_32201:
        /* <DEDUP_REMOVED lines=28> */
.L_x_32204:
        /* <DEDUP_REMOVED lines=15> */
.L_x_32203:
[----:B------:R-:W3:Y:S02]  /*37a0*/  LDG.E.U16 R0, desc[UR36][R4.64] ;  /* 0x0000002404007981 */ /* 0x000ee4000c1e1500 */
[----:B---3--:R-:W-:-:S04]  /*37b0*/  IMAD.U32 R0, R0, 0x10000, RZ ;  /* 0x0001000000007824 */ /* 0x008fc800078e00ff */
[----:B------:R-:W-:-:S04]  /*37c0*/  FMUL.FTZ R0, R0, 1 ;  /* 0x3f80000000007820 */ /* 0x000fc80000410000 */
[----:B------:R0:W1:Y:S01]  /*37d0*/  F2F.F64.F32 R30, R0 ;  /* 0x00000000001e7310 */ /* 0x0000620000201800 */
[----:B------:R-:W-:Y:S05]  /*37e0*/  BRA `(.L_x_32188) ;  /* 0x0000000400b47947 */ /* 0x000fea0003800000 */
.L_x_32200:
        /* <DEDUP_REMOVED lines=11> */
.L_x_32207:
        /* <DEDUP_REMOVED lines=21> */
.L_x_32211:
[----:B------:R-:W-:Y:S05]  /*39f0*/  BSYNC B1 ;  /* 0x0000000000017941 */ /* 0x000fea0003800000 */
.L_x_32210:
[----:B------:R-:W-:Y:S01]  /*3a00*/  LEA R3, R0, 0x3b800000, 0x17 ;  /* 0x3b80000000037811 */ /* 0x000fe200078eb8ff */
[----:B------:R-:W-:-:S05]  /*3a10*/  IMAD.SHL.U32 R0, R2, 0x100000, RZ ;  /* 0x0010000002007824 */ /* 0x000fca00078e00ff */
[----:B------:R-:W-:-:S07]  /*3a20*/  LOP3.LUT R0, R3, R0, R4, 0xfe, !PT ;  /* 0x0000000003007212 */ /* 0x000fce00078efe04 */
.L_x_32209:
[----:B------:R-:W-:Y:S05]  /*3a30*/  BSYNC B0 ;  /* 0x0000000000007941 */ /* 0x000fea0003800000 */
.L_x_32208:
[----:B------:R-:W-:-:S04]  /*3a40*/  FMUL.FTZ R0, R0, 1 ;  /* 0x3f80000000007820 */ /* 0x000fc80000410000 */
[----:B------:R0:W1:Y:S01]  /*3a50*/  F2F.F64.F32 R30, R0 ;  /* 0x00000000001e7310 */ /* 0x0000620000201800 */
[----:B------:R-:W-:Y:S05]  /*3a60*/  BRA `(.L_x_32188) ;  /* 0x0000000400147947 */ /* 0x000fea0003800000 */
.L_x_32206:
        /* <DEDUP_REMOVED lines=21> */
.L_x_32215:
[----:B------:R-:W-:Y:S05]  /*3bc0*/  BSYNC B1 ;  /* 0x0000000000017941 */ /* 0x000fea0003800000 */
.L_x_32214:
[----:B------:R-:W-:Y:S01]  /*3bd0*/  LEA R3, R0, 0x37800000, 0x17 ;  /* 0x3780000000037811 */ /* 0x000fe200078eb8ff */
[----:B------:R-:W-:-:S05]  /*3be0*/  IMAD.SHL.U32 R0, R2, 0x200000, RZ ;  /* 0x0020000002007824 */ /* 0x000fca00078e00ff */
[----:B------:R-:W-:-:S07]  /*3bf0*/  LOP3.LUT R0, R3, R0, R4, 0xfe, !PT ;  /* 0x0000000003007212 */ /* 0x000fce00078efe04 */
.L_x_32213:
[----:B------:R-:W-:Y:S05]  /*3c00*/  BSYNC B0 ;  /* 0x0000000000007941 */ /* 0x000fea0003800000 */
.L_x_32212:
[----:B------:R-:W-:-:S04]  /*3c10*/  FMUL.FTZ R0, R0, 1 ;  /* 0x3f80000000007820 */ /* 0x000fc80000410000 */
[----:B------:R0:W1:Y:S01]  /*3c20*/  F2F.F64.F32 R30, R0 ;  /* 0x00000000001e7310 */ /* 0x0000620000201800 */
[----:B------:R-:W-:Y:S05]  /*3c30*/  BRA `(.L_x_32188) ;  /* 0x0000000000a07947 */ /* 0x000fea0003800000 */
.L_x_32205:
        /* <DEDUP_REMOVED lines=14> */
.L_x_32219:
[----:B------:R-:W-:Y:S05]  /*3d20*/  BSYNC B0 ;  /* 0x0000000000007941 */ /* 0x000fea0003800000 */
.L_x_32218:
[----:B------:R-:W-:-:S04]  /*3d30*/  FMUL.FTZ R0, R0, 1 ;  /* 0x3f80000000007820 */ /* 0x000fc80000410000 */
[----:B------:R0:W1:Y:S01]  /*3d40*/  F2F.F64.F32 R30, R0 ;  /* 0x00000000001e7310 */ /* 0x0000620000201800 */
[----:B------:R-:W-:Y:S05]  /*3d50*/  BRA `(.L_x_32188) ;  /* 0x0000000000587947 */ /* 0x000fea0003800000 */
.L_x_32193:
        /* <DEDUP_REMOVED lines=16> */
.L_x_32220:
[----:B------:R-:W-:Y:S05]  /*3e60*/  BRA `(.L_x_32188) ;  /* 0x0000000000147947 */ /* 0x000fea0003800000 */
.L_x_32217:
[----:B------:R-:W3:Y:S02]  /*3e70*/  LDG.E.64 R30, desc[UR36][R4.64] ;  /* 0x00000024041e7981 */ /* 0x000ee4000c1e1b00 */
[----:B---3--:R-:W0:Y:S01]  /*3e80*/  I2F.F64.U64 R30, R30 ;  /* 0x0000001e001e7312 */ /* 0x008e220000301800 */
[----:B------:R-:W-:Y:S05]  /*3e90*/  BRA `(.L_x_32188) ;  /* 0x0000000000087947 */ /* 0x000fea0003800000 */
.L_x_32216:
[----:B------:R-:W3:Y:S02]  /*3ea0*/  LDG.E R4, desc[UR36][R4.64] ;  /* 0x0000002404047981 */ /* 0x000ee4000c1e1900 */
[----:B---3--:R0:W1:Y:S02]  /*3eb0*/  I2F.F64.U32 R30, R4 ;  /* 0x00000004001e7312 */ /* 0x0080640000201800 */
.L_x_32188:
[----:B------:R-:W-:Y:S05]  /*3ec0*/  BSYNC B6 ;  /* 0x0000000000067941 */ /* 0x000fea0003800000 */
.L_x_32187:
        /* <DEDUP_REMOVED lines=11> */
[----:B------:R-:W-:Y:S01]  /*3f80*/  IMAD.MOV.U32 R6, RZ, RZ, 0x652b82fe ;  /* 0x652b82feff067424 */ /* 0x000fe200078e00ff */
[----:B------:R-:W-:Y:S01]  /*3f90*/  UMOV UR4, 0xfefa39ef ;  /* 0xfefa39ef00047882 */ /* 0x000fe20000000000 */
[----:B------:R-:W-:Y:S01]  /*3fa0*/  IMAD.MOV.U32 R7, RZ, RZ, 0x3ff71547 ;  /* 0x3ff71547ff077424 */ /* 0x000fe200078e00ff */
[----:B------:R-:W-:Y:S01]  /*3fb0*/  UMOV UR5, 0x3fe62e42 ;  /* 0x3fe62e4200057882 */ /* 0x000fe20000000000 */
[----:B----45:R-:W-:-:S04]  /*3fc0*/  FSETP.GEU.FTZ.AND P4, PT, |R29|, 4.1917929649353027344, PT ;  /* 0x4086232b1d00780b */ /* 0x030fc80003f9e200 */
[----:B------:R-:W-:-:S08]  /*3fd0*/  DFMA R6, R28, R6, 6.75539944105574400000e+15 ;  /* 0x433800001c06742b */ /* 0x000fd00000000006 */
        /* <DEDUP_REMOVED lines=40> */
[C---:B------:R-:W-:Y:S02]  /*4260*/  DSETP.GEU.AND P5, PT, R28.reuse, RZ, PT ;  /* 0x000000ff1c00722a */ /* 0x040fe40003fae000 */
[----:B------:R-:W-:-:S10]  /*4270*/  DADD R28, R28, +INF ;  /* 0x7ff000001c1c7429 */ /* 0x000fd40000000000 */
[----:B------:R-:W-:Y:S02]  /*4280*/  @!P4 LEA.HI R0, R6, R6, RZ, 0x1 ;  /* 0x000000060600c211 */ /* 0x000fe400078f08ff */
[----:B------:R-:W-:Y:S02]  /*4290*/  FSEL R4, R28, RZ, P5 ;  /* 0x000000ff1c047208 */ /* 0x000fe40002800000 */
[----:B------:R-:W-:Y:S02]  /*42a0*/  @!P4 SHF.R.S32.HI R3, RZ, 0x1, R0 ;  /* 0x00000001ff03c819 */ /* 0x000fe40000011400 */
[----:B------:R-:W-:-:S03]  /*42b0*/  FSEL R5, R29, RZ, P5 ;  /* 0x000000ff1d057208 */ /* 0x000fc60002800000 */
[----:B------:R-:W-:Y:S02]  /*42c0*/  @!P4 IMAD.IADD R6, R6, 0x1, -R3 ;  /* 0x000000010606c824 */ /* 0x000fe400078e0a03 */
[----:B------:R-:W-:-:S03]  /*42d0*/  @!P4 IMAD R9, R3, 0x100000, R9 ;  /* 0x001000000309c824 */ /* 0x000fc600078e0209 */
[----:B------:R-:W-:Y:S01]  /*42e0*/  @!P4 LEA R7, R6, 0x3ff00000, 0x14 ;  /* 0x3ff000000607c811 */ /* 0x000fe200078ea0ff */
[----:B------:R-:W-:-:S06]  /*42f0*/  @!P4 IMAD.MOV.U32 R6, RZ, RZ, RZ ;  /* 0x000000ffff06c224 */ /* 0x000fcc00078e00ff */
[----:B------:R-:W-:-:S11]  /*4300*/  @!P4 DMUL R4, R8, R6 ;  /* 0x000000060804c228 */ /* 0x000fd60000000000 */
.L_x_32222:
[----:B------:R-:W-:Y:S05]  /*4310*/  BSYNC B0 ;  /* 0x0000000000007941 */ /* 0x000fea0003800000 */
.L_x_32221:
[----:B------:R-:W-:Y:S04]  /*4320*/  BSSY B0, `(.L_x_32223) ;  /* 0x000003b000007945 */ /* 0x000fe80003800000 */
[----:B------:R-:W-:Y:S05]  /*4330*/  @P3 BRA `(.L_x_32224) ;  /* 0x0000000000e43947 */ /* 0x000fea0003800000 */
[----:B------:R-:W-:Y:S01]  /*4340*/  IMAD.MOV.U32 R6, RZ, RZ, 0x652b82fe ;  /* 0x652b82feff067424 */ /* 0x000fe200078e00ff */
[----:B------:R-:W-:Y:S01]  /*4350*/  UMOV UR4, 0xfefa39ef ;  /* 0xfefa39ef00047882 */ /* 0x000fe20000000000 */
[----:B------:R-:W-:Y:S01]  /*4360*/  IMAD.MOV.U32 R7, RZ, RZ, 0x3ff71547 ;  /* 0x3ff71547ff077424 */ /* 0x000fe200078e00ff */
[----:B------:R-:W-:Y:S01]  /*4370*/  UMOV UR5, 0x3fe62e42 ;  /* 0x3fe62e4200057882 */ /* 0x000fe20000000000 */
[----:B-----5:R-:W-:-:S04]  /*4380*/  FSETP.GEU.FTZ.AND P3, PT, |R25|, 4.1917929649353027344, PT ;  /* 0x4086232b1900780b */ /* 0x020fc80003f7e200 */
        /* <DEDUP_REMOVED lines=37> */
[----:B----4-:R-:W-:Y:S02]  /*45e0*/  IMAD R29, R6, 0x100000, R9 ;  /* 0x00100000061d7824 */ /* 0x010fe400078e0209 */
        /* <DEDUP_REMOVED lines=14> */
.L_x_32224:
[----:B------:R-:W-:Y:S05]  /*46d0*/  BSYNC B0 ;  /* 0x0000000000007941 */ /* 0x000fea0003800000 */
.L_x_32223:
        /* <DEDUP_REMOVED lines=59> */
.L_x_32226:
[----:B------:R-:W-:Y:S05]  /*4a90*/  BSYNC B0 ;  /* 0x0000000000007941 */ /* 0x000fea0003800000 */
.L_x_32225:
        /* <DEDUP_REMOVED lines=59> */
.L_x_32228:
[----:B------:R-:W-:Y:S05]  /*4e50*/  BSYNC B0 ;  /* 0x0000000000007941 */ /* 0x000fea0003800000 */
.L_x_32227:
        /* <DEDUP_REMOVED lines=23> */
.L_x_32234:
[----:B------:R-:W0:Y:S01]  /*4fd0*/  F2I.S64.F64.TRUNC R4, R4 ;  /* 0x0000000400047311 */ /* 0x000e22000030d900 */
[----:B------:R-:W-:Y:S02]  /*4fe0*/  IMAD.MOV.U32 R22, RZ, RZ, R26 ;  /* 0x000000ffff167224 */ /* 0x000fe400078e001a */
[----:B0-----:R-:W-:-:S05]  /*4ff0*/  IMAD.MOV.U32 R3, RZ, RZ, R4 ;  /* 0x000000ffff037224 */ /* 0x001fca00078e0004 */
[----:B------:R0:W-:Y:S01]  /*5000*/  STG.E.U8 desc[UR36][R8.64], R3 ;  /* 0x0000000308007986 */ /* 0x0001e2000c101124 */
[----:B------:R-:W-:Y:S05]  /*5010*/  BRA `(.L_x_32230) ;  /* 0x0000001000407947 */ /* 0x000fea0003800000 */
.L_x_32233:
        /* <DEDUP_REMOVED lines=10> */
.L_x_32237:
[----:B------:R-:W0:Y:S01]  /*50c0*/  F2I.F64.TRUNC R5, R4 ;  /* 0x0000000400057311 */ /* 0x000e22000030d100 */
[----:B------:R-:W-:Y:S01]  /*50d0*/  IMAD.MOV.U32 R22, RZ, RZ, R26 ;  /* 0x000000ffff167224 */ /* 0x000fe200078e001a */
[----:B0-----:R0:W-:Y:S01]  /*50e0*/  STG.E desc[UR36][R8.64], R5 ;  /* 0x0000000508007986 */ /* 0x0011e2000c101924 */
[----:B------:R-:W-:Y:S05]  /*50f0*/  BRA `(.L_x_32230) ;  /* 0x0000001000087947 */ /* 0x000fea0003800000 */
.L_x_32236:
[----:B------:R-:W0:Y:S01]  /*5100*/  F2I.F64.TRUNC R5, R4 ;  /* 0x0000000400057311 */ /* 0x000e22000030d100 */
[----:B------:R-:W-:Y:S01]  /*5110*/  IMAD.MOV.U32 R22, RZ, RZ, R26 ;  /* 0x000000ffff167224 */ /* 0x000fe200078e001a */
[----:B0-----:R0:W-:Y:S01]  /*5120*/  STG.E.U16 desc[UR36][R8.64], R5 ;  /* 0x0000000508007986 */ /* 0x0011e2000c101524 */
[----:B------:R-:W-:Y:S05]  /*5130*/  BRA `(.L_x_32230) ;  /* 0x0000000c00f87947 */ /* 0x000fea0003800000 */
.L_x_32232:
        /* <DEDUP_REMOVED lines=14> */
.L_x_32239:
        /* <DEDUP_REMOVED lines=9> */
.L_x_32238:
        /* <DEDUP_REMOVED lines=15> */
.L_x_32241:
        /* <DEDUP_REMOVED lines=10> */
.L_x_32240:
[----:B------:R0:W-:Y:S01]  /*5440*/  STG.E.64 desc[UR36][R8.64], R4 ;  /* 0x0000000408007986 */ /* 0x0001e2000c101b24 */
[----:B------:R-:W-:Y:S01]  /*5450*/  IMAD.MOV.U32 R22, RZ, RZ, R26 ;  /* 0x000000ffff167224 */ /* 0x000fe200078e001a */
[----:B------:R-:W-:Y:S06]  /*5460*/  BRA `(.L_x_32230) ;  /* 0x0000000c002c7947 */ /* 0x000fec0003800000 */
.L_x_32231:
        /* <DEDUP_REMOVED lines=13> */
.L_x_32244:
[----:B------:R-:W-:Y:S01]  /*5540*/  CS2R R6, SRZ ;  /* 0x0000000000067805 */ /* 0x000fe2000001ff00 */
[----:B------:R-:W-:-:S04]  /*5550*/  IMAD.MOV.U32 R22, RZ, RZ, R26 ;  /* 0x000000ffff167224 */ /* 0x000fc800078e001a */
[----:B------:R0:W-:Y:S01]  /*5560*/  STG.E.128 desc[UR36][R8.64], R4 ;  /* 0x0000000408007986 */ /* 0x0001e2000c101d24 */
[----:B------:R-:W-:Y:S05]  /*5570*/  BRA `(.L_x_32230) ;  /* 0x0000000800e87947 */ /* 0x000fea0003800000 */
.L_x_32243:
        /* <DEDUP_REMOVED lines=25> */
.L_x_32248:
[----:B------:R-:W-:Y:S05]  /*5710*/  BSYNC B0 ;  /* 0x0000000000007941 */ /* 0x000fea0003800000 */
.L_x_32247:
[----:B------:R-:W-:Y:S01]  /*5720*/  LOP3.LUT R7, R0, R7, RZ, 0xfc, !PT ;  /* 0x0000000700077212 */ /* 0x000fe200078efcff */
[----:B------:R-:W-:-:S04]  /*5730*/  IMAD.MOV.U32 R22, RZ, RZ, R26 ;  /* 0x000000ffff167224 */ /* 0x000fc800078e001a */
[----:B------:R0:W-:Y:S01]  /*5740*/  STG.E.U8 desc[UR36][R8.64], R7 ;  /* 0x0000000708007986 */ /* 0x0001e2000c101124 */
[----:B------:R-:W-:Y:S05]  /*5750*/  BRA `(.L_x_32230) ;  /* 0x0000000800707947 */ /* 0x000fea0003800000 */
.L_x_32246:
        /* <DEDUP_REMOVED lines=17> */
.L_x_32250:
[----:B------:R-:W-:Y:S01]  /*5870*/  IMAD.MOV.U32 R0, RZ, RZ, 0x7f ;  /* 0x0000007fff007424 */ /* 0x000fe200078e00ff */
[----:B------:R-:W-:-:S04]  /*5880*/  ISETP.GT.U32.AND P0, PT, R3, 0x7f800000, PT ;  /* 0x7f8000000300780c */ /* 0x000fc80003f04070 */
[----:B------:R-:W-:-:S09]  /*5890*/  SEL R0, R0, 0x7c, P0 ;  /* 0x0000007c00007807 */ /* 0x000fd20000000000 */
.L_x_32251:
[----:B------:R-:W-:Y:S05]  /*58a0*/  BSYNC B0 ;  /* 0x0000000000007941 */ /* 0x000fea0003800000 */
.L_x_32249:
[----:B------:R-:W-:Y:S01]  /*58b0*/  LOP3.LUT R3, R7, 0x80000000, RZ, 0xc0, !PT ;  /* 0x8000000007037812 */ /* 0x000fe200078ec0ff */
[----:B------:R-:W-:-:S03]  /*58c0*/  IMAD.MOV.U32 R22, RZ, RZ, R26 ;  /* 0x000000ffff167224 */ /* 0x000fc600078e001a */
[----:B------:R-:W-:-:S04]  /*58d0*/  SHF.R.U32.HI R3, RZ, 0x18, R3 ;  /* 0x00000018ff037819 */ /* 0x000fc80000011603 */
[----:B------:R-:W-:-:S05]  /*58e0*/  LOP3.LUT R3, R0, R3, RZ, 0xfc, !PT ;  /* 0x0000000300037212 */ /* 0x000fca00078efcff */
[----:B------:R0:W-:Y:S01]  /*58f0*/  STG.E.U8 desc[UR36][R8.64], R3 ;  /* 0x0000000308007986 */ /* 0x0001e2000c101124 */
[----:B------:R-:W-:Y:S05]  /*5900*/  BRA `(.L_x_32230) ;  /* 0x0000000800047947 */ /* 0x000fea0003800000 */
.L_x_32245:
        /* <DEDUP_REMOVED lines=9> */
.L_x_32242:
        /* <DEDUP_REMOVED lines=12> */
.L_x_32254:
        /* <DEDUP_REMOVED lines=21> */
.L_x_32257:
[----:B------:R-:W-:-:S04]  /*5bb0*/  LOP3.LUT R0, R7, 0x80000000, RZ, 0xc0, !PT ;  /* 0x8000000007007812 */ /* 0x000fc800078ec0ff */
[----:B------:R-:W-:-:S04]  /*5bc0*/  SHF.R.U32.HI R0, RZ, 0x18, R0 ;  /* 0x00000018ff007819 */ /* 0x000fc80000011600 */
[----:B------:R-:W-:-:S07]  /*5bd0*/  LOP3.LUT R0, R3, R0, RZ, 0xfc, !PT ;  /* 0x0000000003007212 */ /* 0x000fce00078efcff */
.L_x_32256:
[----:B------:R-:W-:Y:S05]  /*5be0*/  BSYNC B0 ;  /* 0x0000000000007941 */ /* 0x000fea0003800000 */
.L_x_32255:
[----:B------:R0:W-:Y:S01]  /*5bf0*/  STG.E.U8 desc[UR36][R8.64], R0 ;  /* 0x0000000008007986 */ /* 0x0001e2000c101124 */
[----:B------:R-:W-:Y:S01]  /*5c00*/  IMAD.MOV.U32 R22, RZ, RZ, R26 ;  /* 0x000000ffff167224 */ /* 0x000fe200078e001a */
[----:B------:R-:W-:Y:S06]  /*5c10*/  BRA `(.L_x_32230) ;  /* 0x0000000400407947 */ /* 0x000fec0003800000 */
.L_x_32253:
        /* <DEDUP_REMOVED lines=21> */
.L_x_32260:
[----:B------:R-:W-:-:S04]  /*5d70*/  LOP3.LUT R0, R7, 0x80000000, RZ, 0xc0, !PT ;  /* 0x8000000007007812 */ /* 0x000fc800078ec0ff */
[----:B------:R-:W-:-:S04]  /*5d80*/  SHF.R.U32.HI R0, RZ, 0x18, R0 ;  /* 0x00000018ff007819 */ /* 0x000fc80000011600 */
[----:B------:R-:W-:-:S07]  /*5d90*/  LOP3.LUT R0, R3, R0, RZ, 0xfc, !PT ;  /* 0x0000000003007212 */ /* 0x000fce00078efcff */
.L_x_32259:
[----:B------:R-:W-:Y:S05]  /*5da0*/  BSYNC B0 ;  /* 0x0000000000007941 */ /* 0x000fea0003800000 */
.L_x_32258:
[----:B------:R0:W-:Y:S01]  /*5db0*/  STG.E.U8 desc[UR36][R8.64], R0 ;  /* 0x0000000008007986 */ /* 0x0001e2000c101124 */
[----:B------:R-:W-:Y:S01]  /*5dc0*/  IMAD.MOV.U32 R22, RZ, RZ, R26 ;  /* 0x000000ffff167224 */ /* 0x000fe200078e001a */
[----:B------:R-:W-:Y:S06]  /*5dd0*/  BRA `(.L_x_32230) ;  /* 0x0000000000d07947 */ /* 0x000fec0003800000 */
.L_x_32252:
        /* <DEDUP_REMOVED lines=27> */
.L_x_32235:
        /* <DEDUP_REMOVED lines=16> */
.L_x_32263:
[----:B------:R-:W-:Y:S01]  /*6090*/  IMAD.MOV.U32 R22, RZ, RZ, R26 ;  /* 0x000000ffff167224 */ /* 0x000fe200078e001a */
[----:B------:R-:W-:Y:S06]  /*60a0*/  BRA `(.L_x_32230) ;  /* 0x00000000001c7947 */ /* 0x000fec0003800000 */
.L_x_32262:
[----:B------:R-:W0:Y:S01]  /*60b0*/  F2I.U64.F64.TRUNC R4, R4 ;  /* 0x0000000400047311 */ /* 0x000e22000030d800 */
[----:B------:R-:W-:Y:S01]  /*60c0*/  IMAD.MOV.U32 R22, RZ, RZ, R26 ;  /* 0x000000ffff167224 */ /* 0x000fe200078e001a */
[----:B0-----:R3:W-:Y:S01]  /*60d0*/  STG.E.64 desc[UR36][R8.64], R4 ;  /* 0x0000000408007986 */ /* 0x0017e2000c101b24 */
[----:B------:R-:W-:Y:S05]  /*60e0*/  BRA `(.L_x_32230) ;  /* 0x00000000000c7947 */ /* 0x000fea0003800000 */
.L_x_32261:
[----:B------:R-:W0:Y:S01]  /*60f0*/  F2I.U32.F64.TRUNC R5, R4 ;  /* 0x0000000400057311 */ /* 0x000e22000030d000 */
[----:B------:R-:W-:Y:S01]  /*6100*/  IMAD.MOV.U32 R22, RZ, RZ, R26 ;  /* 0x000000ffff167224 */ /* 0x000fe200078e001a */
[----:B0-----:R1:W-:Y:S06]  /*6110*/  STG.E desc[UR36][R8.64], R5 ;  /* 0x0000000508007986 */ /* 0x0013ec000c101924 */
.L_x_32230:
[----:B------:R-:W-:Y:S05]  /*6120*/  BSYNC B6 ;  /* 0x0000000000067941 */ /* 0x000fea0003800000 */
.L_x_32229:
[----:B------:R-:W-:Y:S01]  /*6130*/  ISETP.GE.AND P0, PT, R22, R19, PT ;  /* 0x000000131600720c */ /* 0x000fe20003f06270 */
[----:B------:R-:W-:-:S12]  /*6140*/  BSSY B6, `(.L_x_32264) ;  /* 0x0000230000067945 */ /* 0x000fd80003800000 */
[----:B------:R-:W-:Y:S05]  /*6150*/  @P0 BRA `(.L_x_32265) ;  /* 0x0000002000b80947 */ /* 0x000fea0003800000 */
[----:B01-3--:R-:W0:Y:S01]  /*6160*/  LDC.64 R4, c[0x0][0x218] ;  /* 0x00008600ff047b82 */ /* 0x00be220000000a00 */
[----:B------:R-:W-:Y:S01]  /*6170*/  IMAD R0, R18, 0x200, R22 ;  /* 0x0000020012007824 */ /* 0x000fe200078e0216 */
        /* <DEDUP_REMOVED lines=16> */
[----:B----45:R-:W0:Y:S02]  /*6280*/  F2I.F64.TRUNC R29, R28 ;  /* 0x0000001c001d7311 */ /* 0x030e24000030d100 */
[----:B0-----:R0:W-:Y:S01]  /*6290*/  STG.E.U8 desc[UR36][R4.64], R29 ;  /* 0x0000001d04007986 */ /* 0x0011e2000c101124 */
[----:B------:R-:W-:Y:S05]  /*62a0*/  BRA `(.L_x_32271) ;  /* 0x0000001000007947 */ /* 0x000fea0003800000 */
.L_x_32269:
[----:B----45:R-:W0:Y:S02]  /*62b0*/  F2I.S64.F64.TRUNC R28, R28 ;  /* 0x0000001c001c7311 */ /* 0x030e24000030d900 */
[----:B0-----:R-:W-:-:S05]  /*62c0*/  IMAD.MOV.U32 R3, RZ, RZ, R28 ;  /* 0x000000ffff037224 */ /* 0x001fca00078e001c */
[----:B------:R0:W-:Y:S01]  /*62d0*/  STG.E.U8 desc[UR36][R4.64], R3 ;  /* 0x0000000304007986 */ /* 0x0001e2000c101124 */
[----:B------:R-:W-:Y:S05]  /*62e0*/  BRA `(.L_x_32271) ;  /* 0x0000000c00f07947 */ /* 0x000fea0003800000 */
.L_x_32268:
[----:B------:R-:W-:-:S13]  /*62f0*/  ISETP.NE.AND P0, PT, R0, 0x2, PT ;  /* 0x000000020000780c */ /* 0x000fda0003f05270 */
[----:B------:R-:W-:Y:S05]  /*6300*/  @!P0 BRA `(.L_x_32272) ;  /* 0x0000000000288947 */ /* 0x000fea0003800000 */
[----:B------:R-:W-:-:S13]  /*6310*/  ISETP.NE.AND P0, PT, R0, 0x3, PT ;  /* 0x000000030000780c */ /* 0x000fda0003f05270 */
[----:B------:R-:W-:Y:S05]  /*6320*/  @!P0 BRA `(.L_x_32273) ;  /* 0x0000000000148947 */ /* 0x000fea0003800000 */
[----:B------:R-:W-:-:S13]  /*6330*/  ISETP.NE.AND P0, PT, R0, 0x4, PT ;  /* 0x000000040000780c */ /* 0x000fda0003f05270 */
[----:B------:R-:W-:Y:S05]  /*6340*/  @P0 BRA `(.L_x_32270) ;  /* 0x0000000c00800947 */ /* 0x000fea0003800000 */
[----:B----45:R-:W0:Y:S02]  /*6350*/  F2I.S64.F64.TRUNC R28, R28 ;  /* 0x0000001c001c7311 */ /* 0x030e24000030d900 */
[----:B0-----:R0:W-:Y:S01]  /*6360*/  STG.E.64 desc[UR36][R4.64], R28 ;  /* 0x0000001c04007986 */ /* 0x0011e2000c101b24 */
[----:B------:R-:W-:Y:S05]  /*6370*/  BRA `(.L_x_32271) ;  /* 0x0000000c00cc7947 */ /* 0x000fea0003800000 */
.L_x_32273:
[----:B----45:R-:W0:Y:S02]  /*6380*/  F2I.F64.TRUNC R29, R28 ;  /* 0x0000001c001d7311 */ /* 0x030e24000030d100 */
[----:B0-----:R0:W-:Y:S01]  /*6390*/  STG.E desc[UR36][R4.64], R29 ;  /* 0x0000001d04007986 */ /* 0x0011e2000c101924 */
[----:B------:R-:W-:Y:S05]  /*63a0*/  BRA `(.L_x_32271) ;  /* 0x0000000c00c07947 */ /* 0x000fea0003800000 */
.L_x_32272:
[----:B----45:R-:W0:Y:S02]  /*63b0*/  F2I.F64.TRUNC R29, R28 ;  /* 0x0000001c001d7311 */ /* 0x030e24000030d100 */
[----:B0-----:R0:W-:Y:S01]  /*63c0*/  STG.E.U16 desc[UR36][R4.64], R29 ;  /* 0x0000001d04007986 */ /* 0x0011e2000c101524 */
[----:B------:R-:W-:Y:S05]  /*63d0*/  BRA `(.L_x_32271) ;  /* 0x0000000c00b47947 */ /* 0x000fea0003800000 */
.L_x_32267:
        /* <DEDUP_REMOVED lines=8> */
[----:B----45:R-:W0:Y:S01]  /*6460*/  F2F.F32.F64 R3, R28 ;  /* 0x0000001c00037310 */ /* 0x030e220000301000 */
[----:B------:R-:W-:-:S14]  /*6470*/  DSETP.GEU.AND P0, PT, |R28|, UR4, PT ;  /* 0x000000041c007e2a */ /* 0x000fdc000bf0e200 */
[----:B0-----:R-:W-:-:S05]  /*6480*/  @!P0 FMUL R3, R3, 1.175494350822287508e-38 ;  /* 0x0080000003038820 */ /* 0x001fca0000400000 */
[----:B------:R0:W-:Y:S01]  /*6490*/  STG.E desc[UR36][R4.64], R3 ;  /* 0x0000000304007986 */ /* 0x0001e2000c101924 */
[----:B------:R-:W-:Y:S05]  /*64a0*/  BRA `(.L_x_32271) ;  /* 0x0000000c00807947 */ /* 0x000fea0003800000 */
.L_x_32275:
[----:B------:R-:W-:Y:S01]  /*64b0*/  UMOV UR4, 0xf0000000 ;  /* 0xf000000000047882 */ /* 0x000fe20000000000 */
[----:B------:R-:W-:Y:S01]  /*64c0*/  UMOV UR5, 0x380fffff ;  /* 0x380fffff00057882 */ /* 0x000fe20000000000 */
[----:B----45:R-:W0:Y:S01]  /*64d0*/  F2F.F32.F64 R0, R28 ;  /* 0x0000001c00007310 */ /* 0x030e220000301000 */
[----:B------:R-:W-:-:S14]  /*64e0*/  DSETP.GEU.AND P0, PT, |R28|, UR4, PT ;  /* 0x000000041c007e2a */ /* 0x000fdc000bf0e200 */
[----:B0-----:R-:W-:-:S05]  /*64f0*/  @!P0 FMUL R0, R0, 1.175494350822287508e-38 ;  /* 0x0080000000008820 */ /* 0x001fca0000400000 */
[----:B------:R-:W-:-:S05]  /*6500*/  F2FP.F16.F32.PACK_AB R0, RZ, R0 ;  /* 0x00000000ff00723e */ /* 0x000fca00000000ff */
[----:B------:R0:W-:Y:S01]  /*6510*/  STG.E.U16 desc[UR36][R4.64], R0 ;  /* 0x0000000004007986 */ /* 0x0001e2000c101524 */
[----:B------:R-:W-:Y:S05]  /*6520*/  BRA `(.L_x_32271) ;  /* 0x0000000c00607947 */ /* 0x000fea0003800000 */
.L_x_32274:
        /* <DEDUP_REMOVED lines=8> */
[----:B----45:R-:W0:Y:S01]  /*65b0*/  F2F.F32.F64 R6, R28 ;  /* 0x0000001c00067310 */ /* 0x030e220000301000 */
[----:B------:R-:W-:Y:S01]  /*65c0*/  DSETP.GEU.AND P0, PT, |R28|, UR4, PT ;  /* 0x000000041c007e2a */ /* 0x000fe2000bf0e200 */
[----:B------:R-:W-:-:S13]  /*65d0*/  IMAD.MOV.U32 R7, RZ, RZ, RZ ;  /* 0x000000ffff077224 */ /* 0x000fda00078e00ff */
[----:B0-----:R-:W-:-:S05]  /*65e0*/  @!P0 FMUL R6, R6, 1.175494350822287508e-38 ;  /* 0x0080000006068820 */ /* 0x001fca0000400000 */
[----:B------:R0:W-:Y:S01]  /*65f0*/  STG.E.64 desc[UR36][R4.64], R6 ;  /* 0x0000000604007986 */ /* 0x0001e2000c101b24 */
[----:B------:R-:W-:Y:S05]  /*6600*/  BRA `(.L_x_32271) ;  /* 0x0000000c00287947 */ /* 0x000fea0003800000 */
.L_x_32277:
[----:B------:R-:W-:Y:S01]  /*6610*/  UMOV UR4, 0xf0000000 ;  /* 0xf000000000047882 */ /* 0x000fe20000000000 */
[----:B------:R-:W-:Y:S01]  /*6620*/  UMOV UR5, 0x380fffff ;  /* 0x380fffff00057882 */ /* 0x000fe20000000000 */
[----:B----45:R-:W0:Y:S01]  /*6630*/  F2F.F32.F64 R0, R28 ;  /* 0x0000001c00007310 */ /* 0x030e220000301000 */
[----:B------:R-:W-:-:S14]  /*6640*/  DSETP.GEU.AND P0, PT, |R28|, UR4, PT ;  /* 0x000000041c007e2a */ /* 0x000fdc000bf0e200 */
[----:B0-----:R-:W-:-:S05]  /*6650*/  @!P0 FMUL R0, R0, 1.175494350822287508e-38 ;  /* 0x0080000000008820 */ /* 0x001fca0000400000 */
[----:B------:R-:W-:-:S04]  /*6660*/  F2FP.F16.F32.PACK_AB R3, RZ, R0 ;  /* 0x00000000ff03723e */ /* 0x000fc800000000ff */
[----:B------:R-:W-:-:S05]  /*6670*/  PRMT R3, R3, 0x5410, RZ ;  /* 0x0000541003037816 */ /* 0x000fca00000000ff */
[----:B------:R0:W-:Y:S01]  /*6680*/  STG.E desc[UR36][R4.64], R3 ;  /* 0x0000000304007986 */ /* 0x0001e2000c101924 */
[----:B------:R-:W-:Y:S05]  /*6690*/  BRA `(.L_x_32271) ;  /* 0x0000000c00047947 */ /* 0x000fea0003800000 */
.L_x_32276:
[----:B----45:R0:W-:Y:S01]  /*66a0*/  STG.E.64 desc[UR36][R4.64], R28 ;  /* 0x0000001c04007986 */ /* 0x0301e2000c101b24 */
[----:B------:R-:W-:Y:S05]  /*66b0*/  BRA `(.L_x_32271) ;  /* 0x0000000800fc7947 */ /* 0x000fea0003800000 */
.L_x_32266:
        /* <DEDUP_REMOVED lines=8> */
[----:B----45:R-:W-:-:S06]  /*6740*/  DSETP.NEU.AND P0, PT, R28, RZ, PT ;  /* 0x000000ff1c00722a */ /* 0x030fcc0003f0d000 */
[----:B------:R-:W-:-:S05]  /*6750*/  SEL R3, RZ, 0x1, !P0 ;  /* 0x00000001ff037807 */ /* 0x000fca0004000000 */
[----:B------:R0:W-:Y:S01]  /*6760*/  STG.E.U8 desc[UR36][R4.64], R3 ;  /* 0x0000000304007986 */ /* 0x0001e2000c101124 */
[----:B------:R-:W-:Y:S05]  /*6770*/  BRA `(.L_x_32271) ;  /* 0x0000000800cc7947 */ /* 0x000fea0003800000 */
.L_x_32280:
[----:B-----5:R-:W-:-:S05]  /*6780*/  CS2R R30, SRZ ;  /* 0x00000000001e7805 */ /* 0x020fca000001ff00 */
[----:B----4-:R0:W-:Y:S01]  /*6790*/  STG.E.128 desc[UR36][R4.64], R28 ;  /* 0x0000001c04007986 */ /* 0x0101e2000c101d24 */
[----:B------:R-:W-:Y:S05]  /*67a0*/  BRA `(.L_x_32271) ;  /* 0x0000000800c07947 */ /* 0x000fea0003800000 */
.L_x_32279:
        /* <DEDUP_REMOVED lines=25> */
.L_x_32284:
[----:B------:R-:W-:Y:S05]  /*6940*/  BSYNC B0 ;  /* 0x0000000000007941 */ /* 0x000fea0003800000 */
.L_x_32283:
[----:B------:R-:W-:-:S05]  /*6950*/  LOP3.LUT R7, R0, R7, RZ, 0xfc, !PT ;  /* 0x0000000700077212 */ /* 0x000fca00078efcff */
[----:B------:R0:W-:Y:S01]  /*6960*/  STG.E.U8 desc[UR36][R4.64], R7 ;  /* 0x0000000704007986 */ /* 0x0001e2000c101124 */
[----:B------:R-:W-:Y:S05]  /*6970*/  BRA `(.L_x_32271) ;  /* 0x00000008004c7947 */ /* 0x000fea0003800000 */
.L_x_32282:
[----:B------:R-:W-:Y:S01]  /*6980*/  UMOV UR4, 0xf0000000 ;  /* 0xf000000000047882 */ /* 0x000fe20000000000 */
[----:B------:R-:W-:Y:S01]  /*6990*/  UMOV UR5, 0x380fffff ;  /* 0x380fffff00057882 */ /* 0x000fe20000000000 */
[----:B----45:R-:W0:Y:S01]  /*69a0*/  F2F.F32.F64 R7, R28 ;  /* 0x0000001c00077310 */ /* 0x030e220000301000 */
        /* <DEDUP_REMOVED lines=14> */
.L_x_32286:
[----:B------:R-:W-:Y:S01]  /*6a90*/  IMAD.MOV.U32 R0, RZ, RZ, 0x7f ;  /* 0x0000007fff007424 */ /* 0x000fe200078e00ff */
[----:B------:R-:W-:-:S04]  /*6aa0*/  ISETP.GT.U32.AND P0, PT, R3, 0x7f800000, PT ;  /* 0x7f8000000300780c */ /* 0x000fc80003f04070 */
[----:B------:R-:W-:-:S09]  /*6ab0*/  SEL R0, R0, 0x7c, P0 ;  /* 0x0000007c00007807 */ /* 0x000fd20000000000 */
.L_x_32287:
[----:B------:R-:W-:Y:S05]  /*6ac0*/  BSYNC B0 ;  /* 0x0000000000007941 */ /* 0x000fea0003800000 */
.L_x_32285:
[----:B------:R-:W-:-:S04]  /*6ad0*/  LOP3.LUT R3, R7, 0x80000000, RZ, 0xc0, !PT ;  /* 0x8000000007037812 */ /* 0x000fc800078ec0ff */
[----:B------:R-:W-:-:S04]  /*6ae0*/  SHF.R.U32.HI R3, RZ, 0x18, R3 ;  /* 0x00000018ff037819 */ /* 0x000fc80000011603 */
[----:B------:R-:W-:-:S05]  /*6af0*/  LOP3.LUT R3, R0, R3, RZ, 0xfc, !PT ;  /* 0x0000000300037212 */ /* 0x000fca00078efcff */
[----:B------:R0:W-:Y:S01]  /*6b00*/  STG.E.U8 desc[UR36][R4.64], R3 ;  /* 0x0000000304007986 */ /* 0x0001e2000c101124 */
[----:B------:R-:W-:Y:S05]  /*6b10*/  BRA `(.L_x_32271) ;  /* 0x0000000400e47947 */ /* 0x000fea0003800000 */
.L_x_32281:
[----:B------:R-:W-:Y:S01]  /*6b20*/  UMOV UR4, 0xf0000000 ;  /* 0xf000000000047882 */ /* 0x000fe20000000000 */
[----:B------:R-:W-:Y:S01]  /*6b30*/  UMOV UR5, 0x380fffff ;  /* 0x380fffff00057882 */ /* 0x000fe20000000000 */
[----:B----45:R-:W0:Y:S01]  /*6b40*/  F2F.F32.F64 R0, R28 ;  /* 0x0000001c00007310 */ /* 0x030e220000301000 */
[----:B------:R-:W-:-:S14]  /*6b50*/  DSETP.GEU.AND P0, PT, |R28|, UR4, PT ;  /* 0x000000041c007e2a */ /* 0x000fdc000bf0e200 */
[----:B0-----:R-:W-:-:S05]  /*6b60*/  @!P0 FMUL R0, R0, 1.175494350822287508e-38 ;  /* 0x0080000000008820 */ /* 0x001fca0000400000 */
[----:B------:R-:W-:-:S05]  /*6b70*/  F2FP.BF16.F32.PACK_AB R0, RZ, R0 ;  /* 0x00000000ff00723e */ /* 0x000fca00000010ff */
[----:B------:R0:W-:Y:S01]  /*6b80*/  STG.E.U16 desc[UR36][R4.64], R0 ;  /* 0x0000000004007986 */ /* 0x0001e2000c101524 */
[----:B------:R-:W-:Y:S05]  /*6b90*/  BRA `(.L_x_32271) ;  /* 0x0000000400c47947 */ /* 0x000fea0003800000 */
.L_x_32278:
        /* <DEDUP_REMOVED lines=8> */
[----:B----45:R-:W0:Y:S02]  /*6c20*/  F2I.U32.F64.TRUNC R29, R28 ;  /* 0x0000001c001d7311 */ /* 0x030e24000030d000 */
[----:B0-----:R4:W-:Y:S01]  /*6c30*/  STG.E.U16 desc[UR36][R4.64], R29 ;  /* 0x0000001d04007986 */ /* 0x0019e2000c101524 */
[----:B------:R-:W-:Y:S05]  /*6c40*/  BRA `(.L_x_32271) ;  /* 0x0000000400987947 */ /* 0x000fea0003800000 */
.L_x_32290:
[----:B------:R-:W-:Y:S01]  /*6c50*/  UMOV UR4, 0xf0000000 ;  /* 0xf000000000047882 */ /* 0x000fe20000000000 */
[----:B------:R-:W-:Y:S01]  /*6c60*/  UMOV UR5, 0x380fffff ;  /* 0x380fffff00057882 */ /* 0x000fe20000000000 */
[----:B----45:R-:W0:Y:S01]  /*6c70*/  F2F.F32.F64 R7, R28 ;  /* 0x0000001c00077310 */ /* 0x030e220000301000 */
        /* <DEDUP_REMOVED lines=18> */
.L_x_32293:
[----:B------:R-:W-:-:S04]  /*6da0*/  LOP3.LUT R0, R7, 0x80000000, RZ, 0xc0, !PT ;  /* 0x8000000007007812 */ /* 0x000fc800078ec0ff */
[----:B------:R-:W-:-:S04]  /*6db0*/  SHF.R.U32.HI R0, RZ, 0x18, R0 ;  /* 0x00000018ff007819 */ /* 0x000fc80000011600 */
[----:B------:R-:W-:-:S07]  /*6dc0*/  LOP3.LUT R0, R3, R0, RZ, 0xfc, !PT ;  /* 0x0000000003007212 */ /* 0x000fce00078efcff */
.L_x_32292:
[----:B------:R-:W-:Y:S05]  /*6dd0*/  BSYNC B0 ;  /* 0x0000000000007941 */ /* 0x000fea0003800000 */
.L_x_32291:
[----:B------:R3:W-:Y:S01]  /*6de0*/  STG.E.U8 desc[UR36][R4.64], R0 ;  /* 0x0000000004007986 */ /* 0x0007e2000c101124 */
[----:B------:R-:W-:Y:S05]  /*6df0*/  BRA `(.L_x_32271) ;  /* 0x00000004002c7947 */ /* 0x000fea0003800000 */
.L_x_32289:
        /* <DEDUP_REMOVED lines=21> */
.L_x_32296:
[----:B------:R-:W-:-:S04]  /*6f50*/  LOP3.LUT R0, R7, 0x80000000, RZ, 0xc0, !PT ;  /* 0x8000000007007812 */ /* 0x000fc800078ec0ff */
[----:B------:R-:W-:-:S04]  /*6f60*/  SHF.R.U32.HI R0, RZ, 0x18, R0 ;  /* 0x00000018ff007819 */ /* 0x000fc80000011600 */
[----:B------:R-:W-:-:S07]  /*6f70*/  LOP3.LUT R0, R3, R0, RZ, 0xfc, !PT ;  /* 0x0000000003007212 */ /* 0x000fce00078efcff */
.L_x_32295:
[----:B------:R-:W-:Y:S05]  /*6f80*/  BSYNC B0 ;  /* 0x0000000000007941 */ /* 0x000fea0003800000 */
.L_x_32294:
[----:B------:R0:W-:Y:S01]  /*6f90*/  STG.E.U8 desc[UR36][R4.64], R0 ;  /* 0x0000000004007986 */ /* 0x0001e2000c101124 */
[----:B------:R-:W-:Y:S05]  /*6fa0*/  BRA `(.L_x_32271) ;  /* 0x0000000000c07947 */ /* 0x000fea0003800000 */
.L_x_32288:
        /* <DEDUP_REMOVED lines=26> */
.L_x_32270:
        /* <DEDUP_REMOVED lines=16> */
.L_x_32299:
[----:B------:R-:W-:Y:S05]  /*7250*/  BRA `(.L_x_32271) ;  /* 0x0000000000147947 */ /* 0x000fea0003800000 */
.L_x_32298:
[----:B----45:R-:W0:Y:S02]  /*7260*/  F2I.U64.F64.TRUNC R28, R28 ;  /* 0x0000001c001c7311 */ /* 0x030e24000030d800 */
[----:B0-----:R2:W-:Y:S01]  /*7270*/  STG.E.64 desc[UR36][R4.64], R28 ;  /* 0x0000001c04007986 */ /* 0x0015e2000c101b24 */
[----:B------:R-:W-:Y:S05]  /*7280*/  BRA `(.L_x_32271) ;  /* 0x0000000000087947 */ /* 0x000fea0003800000 */
.L_x_32297:
[----:B----45:R-:W0:Y:S02]  /*7290*/  F2I.U32.F64.TRUNC R29, R28 ;  /* 0x0000001c001d7311 */ /* 0x030e24000030d000 */
[----:B0-----:R0:W-:Y:S02]  /*72a0*/  STG.E desc[UR36][R4.64], R29 ;  /* 0x0000001d04007986 */ /* 0x0011e4000c101924 */
.L_x_32271:
        /* <DEDUP_REMOVED lines=24> */
.L_x_32303:
[----:B------:R-:W0:Y:S02]  /*7430*/  F2I.S64.F64.TRUNC R24, R24 ;  /* 0x0000001800187311 */ /* 0x000e24000030d900 */
[----:B0-----:R-:W-:-:S05]  /*7440*/  IMAD.MOV.U32 R3, RZ, RZ, R24 ;  /* 0x000000ffff037224 */ /* 0x001fca00078e0018 */
[----:B------:R3:W-:Y:S01]  /*7450*/  STG.E.U8 desc[UR36][R4.64], R3 ;  /* 0x0000000304007986 */ /* 0x0007e2000c101124 */
[----:B------:R-:W-:Y:S05]  /*7460*/  BRA `(.L_x_32305) ;  /* 0x0000000c00f07947 */ /* 0x000fea0003800000 */
.L_x_32302:
        /* <DEDUP_REMOVED lines=9> */
.L_x_32307:
[----:B------:R-:W0:Y:S02]  /*7500*/  F2I.F64.TRUNC R25, R24 ;  /* 0x0000001800197311 */ /* 0x000e24000030d100 */
[----:B0-----:R2:W-:Y:S01]  /*7510*/  STG.E desc[UR36][R4.64], R25 ;  /* 0x0000001904007986 */ /* 0x0015e2000c101924 */
[----:B------:R-:W-:Y:S05]  /*7520*/  BRA `(.L_x_32305) ;  /* 0x0000000c00c07947 */ /* 0x000fea0003800000 */
.L_x_32306:
[----:B------:R-:W0:Y:S02]  /*7530*/  F2I.F64.TRUNC R25, R24 ;  /* 0x0000001800197311 */ /* 0x000e24000030d100 */
[----:B0-----:R0:W-:Y:S01]  /*7540*/  STG.E.U16 desc[UR36][R4.64], R25 ;  /* 0x0000001904007986 */ /* 0x0011e2000c101524 */
[----:B------:R-:W-:Y:S05]  /*7550*/  BRA `(.L_x_32305) ;  /* 0x0000000c00b47947 */ /* 0x000fea0003800000 */
.L_x_32301:
        /* <DEDUP_REMOVED lines=13> */
.L_x_32309:
        /* <DEDUP_REMOVED lines=8> */
.L_x_32308:
        /* <DEDUP_REMOVED lines=14> */
.L_x_32311:
        /* <DEDUP_REMOVED lines=9> */
.L_x_32310:
[----:B------:R0:W-:Y:S01]  /*7820*/  STG.E.64 desc[UR36][R4.64], R24 ;  /* 0x0000001804007986 */ /* 0x0001e2000c101b24 */
[----:B------:R-:W-:Y:S05]  /*7830*/  BRA `(.L_x_32305) ;  /* 0x0000000800fc7947 */ /* 0x000fea0003800000 */
.L_x_32300:
        /* <DEDUP_REMOVED lines=12> */
.L_x_32314:
[----:B------:R-:W-:-:S05]  /*7900*/  CS2R R26, SRZ ;  /* 0x00000000001a7805 */ /* 0x000fca000001ff00 */
[----:B------:R0:W-:Y:S01]  /*7910*/  STG.E.128 desc[UR36][R4.64], R24 ;  /* 0x0000001804007986 */ /* 0x0001e2000c101d24 */
[----:B------:R-:W-:Y:S05]  /*7920*/  BRA `(.L_x_32305) ;  /* 0x0000000800c07947 */ /* 0x000fea0003800000 */
.L_x_32313:
        /* <DEDUP_REMOVED lines=25> */
.L_x_32318:
[----:B------:R-:W-:Y:S05]  /*7ac0*/  BSYNC B0 ;  /* 0x0000000000007941 */ /* 0x000fea0003800000 */
.L_x_32317:
[----:B------:R-:W-:-:S05]  /*7ad0*/  LOP3.LUT R7, R0, R7, RZ, 0xfc, !PT ;  /* 0x0000000700077212 */ /* 0x000fca00078efcff */
[----:B------:R0:W-:Y:S01]  /*7ae0*/  STG.E.U8 desc[UR36][R4.64], R7 ;  /* 0x0000000704007986 */ /* 0x0001e2000c101124 */
[----:B------:R-:W-:Y:S05]  /*7af0*/  BRA `(.L_x_32305) ;  /* 0x00000008004c7947 */ /* 0x000fea0003800000 */
.L_x_32316:
        /* <DEDUP_REMOVED lines=17> */
.L_x_32320:
[----:B------:R-:W-:Y:S01]  /*7c10*/  IMAD.MOV.U32 R0, RZ, RZ, 0x7f ;  /* 0x0000007fff007424 */ /* 0x000fe200078e00ff */
[----:B------:R-:W-:-:S04]  /*7c20*/  ISETP.GT.U32.AND P0, PT, R3, 0x7f800000, PT ;  /* 0x7f8000000300780c */ /* 0x000fc80003f04070 */
[----:B------:R-:W-:-:S09]  /*7c30*/  SEL R0, R0, 0x7c, P0 ;  /* 0x0000007c00007807 */ /* 0x000fd20000000000 */
.L_x_32321:
[----:B------:R-:W-:Y:S05]  /*7c40*/  BSYNC B0 ;  /* 0x0000000000007941 */ /* 0x000fea0003800000 */
.L_x_32319:
[----:B------:R-:W-:-:S04]  /*7c50*/  LOP3.LUT R3, R7, 0x80000000, RZ, 0xc0, !PT ;  /* 0x8000000007037812 */ /* 0x000fc800078ec0ff */
[----:B------:R-:W-:-:S04]  /*7c60*/  SHF.R.U32.HI R3, RZ, 0x18, R3 ;  /* 0x00000018ff037819 */ /* 0x000fc80000011603 */
[----:B------:R-:W-:-:S05]  /*7c70*/  LOP3.LUT R3, R0, R3, RZ, 0xfc, !PT ;  /* 0x0000000300037212 */ /* 0x000fca00078efcff */
[----:B------:R0:W-:Y:S01]  /*7c80*/  STG.E.U8 desc[UR36][R4.64], R3 ;  /* 0x0000000304007986 */ /* 0x0001e2000c101124 */
[----:B------:R-:W-:Y:S05]  /*7c90*/  BRA `(.L_x_32305) ;  /* 0x0000000400e47947 */ /* 0x000fea0003800000 */
.L_x_32315:
        /* <DEDUP_REMOVED lines=8> */
.L_x_32312:
        /* <DEDUP_REMOVED lines=11> */
.L_x_32324:
        /* <DEDUP_REMOVED lines=21> */
.L_x_32327:
[----:B------:R-:W-:-:S04]  /*7f20*/  LOP3.LUT R0, R7, 0x80000000, RZ, 0xc0, !PT ;  /* 0x8000000007007812 */ /* 0x000fc800078ec0ff */
[----:B------:R-:W-:-:S04]  /*7f30*/  SHF.R.U32.HI R0, RZ, 0x18, R0 ;  /* 0x00000018ff007819 */ /* 0x000fc80000011600 */
[----:B------:R-:W-:-:S07]  /*7f40*/  LOP3.LUT R0, R3, R0, RZ, 0xfc, !PT ;  /* 0x0000000003007212 */ /* 0x000fce00078efcff */
.L_x_32326:
[----:B------:R-:W-:Y:S05]  /*7f50*/  BSYNC B0 ;  /* 0x0000000000007941 */ /* 0x000fea0003800000 */
.L_x_32325:
[----:B------:R0:W-:Y:S01]  /*7f60*/  STG.E.U8 desc[UR36][R4.64], R0 ;  /* 0x0000000004007986 */ /* 0x0001e2000c101124 */
[----:B------:R-:W-:Y:S05]  /*7f70*/  BRA `(.L_x_32305) ;  /* 0x00000004002c7947 */ /* 0x000fea0003800000 */
.L_x_32323:
        /* <DEDUP_REMOVED lines=21> */
.L_x_32330:
[----:B------:R-:W-:-:S04]  /*80d0*/  LOP3.LUT R0, R7, 0x80000000, RZ, 0xc0, !PT ;  /* 0x8000000007007812 */ /* 0x000fc800078ec0ff */
[----:B------:R-:W-:-:S04]  /*80e0*/  SHF.R.U32.HI R0, RZ, 0x18, R0 ;  /* 0x00000018ff007819 */ /* 0x000fc80000011600 */
[----:B------:R-:W-:-:S07]  /*80f0*/  LOP3.LUT R0, R3, R0, RZ, 0xfc, !PT ;  /* 0x0000000003007212 */ /* 0x000fce00078efcff */
.L_x_32329:
[----:B------:R-:W-:Y:S05]  /*8100*/  BSYNC B0 ;  /* 0x0000000000007941 */ /* 0x000fea0003800000 */
.L_x_32328:
[----:B------:R0:W-:Y:S01]  /*8110*/  STG.E.U8 desc[UR36][R4.64], R0 ;  /* 0x0000000004007986 */ /* 0x0001e2000c101124 */
[----:B------:R-:W-:Y:S05]  /*8120*/  BRA `(.L_x_32305) ;  /* 0x0000000000c07947 */ /* 0x000fea0003800000 */
.L_x_32322:
        /* <DEDUP_REMOVED lines=26> */
.L_x_32304:
        /* <DEDUP_REMOVED lines=16> */
.L_x_32333:
[----:B------:R-:W-:Y:S05]  /*83d0*/  BRA `(.L_x_32305) ;  /* 0x0000000000147947 */ /* 0x000fea0003800000 */
.L_x_32332:
[----:B------:R-:W0:Y:S02]  /*83e0*/  F2I.U64.F64.TRUNC R24, R24 ;  /* 0x0000001800187311 */ /* 0x000e24000030d800 */
[----:B0-----:R0:W-:Y:S01]  /*83f0*/  STG.E.64 desc[UR36][R4.64], R24 ;  /* 0x0000001804007986 */ /* 0x0011e2000c101b24 */
[----:B------:R-:W-:Y:S05]  /*8400*/  BRA `(.L_x_32305) ;  /* 0x0000000000087947 */ /* 0x000fea0003800000 */
.L_x_32331:
[----:B------:R-:W0:Y:S02]  /*8410*/  F2I.U32.F64.TRUNC R25, R24 ;  /* 0x0000001800197311 */ /* 0x000e24000030d000 */
[----:B0-----:R0:W-:Y:S02]  /*8420*/  STG.E desc[UR36][R4.64], R25 ;  /* 0x0000001904007986 */ /* 0x0011e4000c101924 */
.L_x_32305:
[----:B------:R-:W-:-:S07]  /*8430*/  VIADD R22, R22, 0x80 ;  /* 0x0000008016167836 */ /* 0x000fce0000000000 */
.L_x_32265:
[----:B------:R-:W-:Y:S05]  /*8440*/  BSYNC B6 ;  /* 0x0000000000067941 */ /* 0x000fea0003800000 */
.L_x_32264:
        /* <DEDUP_REMOVED lines=22> */
.L_x_32337:
[----:B-----5:R-:W0:Y:S02]  /*85b0*/  F2I.S64.F64.TRUNC R16, R16 ;  /* 0x0000001000107311 */ /* 0x020e24000030d900 */
[----:B0-----:R-:W-:-:S05]  /*85c0*/  IMAD.MOV.U32 R3, RZ, RZ, R16 ;  /* 0x000000ffff037224 */ /* 0x001fca00078e0010 */
[----:B------:R-:W-:Y:S01]  /*85d0*/  STG.E.U8 desc[UR36][R4.64], R3 ;  /* 0x0000000304007986 */ /* 0x000fe2000c101124 */
[----:B------:R-:W-:Y:S05]  /*85e0*/  EXIT ;  /* 0x000000000000794d */ /* 0x000fea0003800000 */
.L_x_32336:
        /* <DEDUP_REMOVED lines=9> */
.L_x_32340:
[----:B-----5:R-:W0:Y:S02]  /*8680*/  F2I.F64.TRUNC R17, R16 ;  /* 0x0000001000117311 */ /* 0x020e24000030d100 */
[----:B0-----:R-:W-:Y:S01]  /*8690*/  STG.E desc[UR36][R4.64], R17 ;  /* 0x0000001104007986 */ /* 0x001fe2000c101924 */
[----:B------:R-:W-:Y:S05]  /*86a0*/  EXIT ;  /* 0x000000000000794d */ /* 0x000fea0003800000 */
.L_x_32339:
[----:B-----5:R-:W0:Y:S02]  /*86b0*/  F2I.F64.TRUNC R17, R16 ;  /* 0x0000001000117311 */ /* 0x020e24000030d100 */
[----:B0-----:R-:W-:Y:S01]  /*86c0*/  STG.E.U16 desc[UR36][R4.64], R17 ;  /* 0x0000001104007986 */ /* 0x001fe2000c101524 */
[----:B------:R-:W-:Y:S05]  /*86d0*/  EXIT ;  /* 0x000000000000794d */ /* 0x000fea0003800000 */
.L_x_32335:
        /* <DEDUP_REMOVED lines=13> */
.L_x_32342:
        /* <DEDUP_REMOVED lines=8> */
.L_x_32341:
        /* <DEDUP_REMOVED lines=14> */
.L_x_32344:
        /* <DEDUP_REMOVED lines=9> */
.L_x_32343:
[----:B-----5:R-:W-:Y:S01]  /*89a0*/  STG.E.64 desc[UR36][R4.64], R16 ;  /* 0x0000001004007986 */ /* 0x020fe2000c101b24 */
[----:B------:R-:W-:Y:S05]  /*89b0*/  EXIT ;  /* 0x000000000000794d */ /* 0x000fea0003800000 */
.L_x_32334:
        /* <DEDUP_REMOVED lines=12> */
.L_x_32347:
[----:B------:R-:W-:-:S05]  /*8a80*/  CS2R R18, SRZ ;  /* 0x0000000000127805 */ /* 0x000fca000001ff00 */
[----:B-----5:R-:W-:Y:S01]  /*8a90*/  STG.E.128 desc[UR36][R4.64], R16 ;  /* 0x0000001004007986 */ /* 0x020fe2000c101d24 */
[----:B------:R-:W-:Y:S05]  /*8aa0*/  EXIT ;  /* 0x000000000000794d */ /* 0x000fea0003800000 */
.L_x_32346:
        /* <DEDUP_REMOVED lines=25> */
.L_x_32351:
[----:B------:R-:W-:Y:S05]  /*8c40*/  BSYNC B0 ;  /* 0x0000000000007941 */ /* 0x000fea0003800000 */
.L_x_32350:
[----:B------:R-:W-:-:S05]  /*8c50*/  LOP3.LUT R3, R0, R3, RZ, 0xfc, !PT ;  /* 0x0000000300037212 */ /* 0x000fca00078efcff */
[----:B------:R-:W-:Y:S01]  /*8c60*/  STG.E.U8 desc[UR36][R4.64], R3 ;  /* 0x0000000304007986 */ /* 0x000fe2000c101124 */
[----:B------:R-:W-:Y:S05]  /*8c70*/  EXIT ;  /* 0x000000000000794d */ /* 0x000fea0003800000 */
.L_x_32349:
        /* <DEDUP_REMOVED lines=17> */
.L_x_32353:
[----:B------:R-:W-:Y:S01]  /*8d90*/  IMAD.MOV.U32 R0, RZ, RZ, 0x7f ;  /* 0x0000007fff007424 */ /* 0x000fe200078e00ff */
[----:B------:R-:W-:-:S04]  /*8da0*/  ISETP.GT.U32.AND P0, PT, R2, 0x7f800000, PT ;  /* 0x7f8000000200780c */ /* 0x000fc80003f04070 */
[----:B------:R-:W-:-:S09]  /*8db0*/  SEL R0, R0, 0x7c, P0 ;  /* 0x0000007c00007807 */ /* 0x000fd20000000000 */
.L_x_32354:
[----:B------:R-:W-:Y:S05]  /*8dc0*/  BSYNC B0 ;  /* 0x0000000000007941 */ /* 0x000fea0003800000 */
.L_x_32352:
[----:B------:R-:W-:-:S04]  /*8dd0*/  LOP3.LUT R2, R3, 0x80000000, RZ, 0xc0, !PT ;  /* 0x8000000003027812 */ /* 0x000fc800078ec0ff */
[----:B------:R-:W-:-:S04]  /*8de0*/  SHF.R.U32.HI R3, RZ, 0x18, R2 ;  /* 0x00000018ff037819 */ /* 0x000fc80000011602 */
[----:B------:R-:W-:-:S05]  /*8df0*/  LOP3.LUT R3, R0, R3, RZ, 0xfc, !PT ;  /* 0x0000000300037212 */ /* 0x000fca00078efcff */
[----:B------:R-:W-:Y:S01]  /*8e00*/  STG.E.U8 desc[UR36][R4.64], R3 ;  /* 0x0000000304007986 */ /* 0x000fe2000c101124 */
[----:B------:R-:W-:Y:S05]  /*8e10*/  EXIT ;  /* 0x000000000000794d */ /* 0x000fea0003800000 */
.L_x_32348:
        /* <DEDUP_REMOVED lines=8> */
.L_x_32345:
        /* <DEDUP_REMOVED lines=11> */
.L_x_32357:
        /* <DEDUP_REMOVED lines=21> */
.L_x_32360:
[----:B------:R-:W-:-:S04]  /*90a0*/  LOP3.LUT R2, R7, 0x80000000, RZ, 0xc0, !PT ;  /* 0x8000000007027812 */ /* 0x000fc800078ec0ff */
[----:B------:R-:W-:-:S04]  /*90b0*/  SHF.R.U32.HI R3, RZ, 0x18, R2 ;  /* 0x00000018ff037819 */ /* 0x000fc80000011602 */
[----:B------:R-:W-:-:S04]  /*90c0*/  LOP3.LUT R0, R0, R3, RZ, 0xfc, !PT ;  /* 0x0000000300007212 */ /* 0x000fc800078efcff */
[----:B------:R-:W-:-:S07]  /*90d0*/  PRMT R2, R0, 0x7610, R2 ;  /* 0x0000761000027816 */ /* 0x000fce0000000002 */
.L_x_32359:
[----:B------:R-:W-:Y:S05]  /*90e0*/  BSYNC B0 ;  /* 0x0000000000007941 */ /* 0x000fea0003800000 */
.L_x_32358:
[----:B------:R-:W-:Y:S01]  /*90f0*/  STG.E.U8 desc[UR36][R4.64], R2 ;  /* 0x0000000204007986 */ /* 0x000fe2000c101124 */
[----:B------:R-:W-:Y:S05]  /*9100*/  EXIT ;  /* 0x000000000000794d */ /* 0x000fea0003800000 */
.L_x_32356:
        /* <DEDUP_REMOVED lines=21> */
.L_x_32363:
[----:B------:R-:W-:-:S04]  /*9260*/  LOP3.LUT R2, R7, 0x80000000, RZ, 0xc0, !PT ;  /* 0x8000000007027812 */ /* 0x000fc800078ec0ff */
[----:B------:R-:W-:-:S04]  /*9270*/  SHF.R.U32.HI R3, RZ, 0x18, R2 ;  /* 0x00000018ff037819 */ /* 0x000fc80000011602 */
[----:B------:R-:W-:-:S04]  /*9280*/  LOP3.LUT R0, R0, R3, RZ, 0xfc, !PT ;  /* 0x0000000300007212 */ /* 0x000fc800078efcff */
[----:B------:R-:W-:-:S07]  /*9290*/  PRMT R2, R0, 0x7610, R2 ;  /* 0x0000761000027816 */ /* 0x000fce0000000002 */
.L_x_32362:
[----:B------:R-:W-:Y:S05]  /*92a0*/  BSYNC B0 ;  /* 0x0000000000007941 */ /* 0x000fea0003800000 */
.L_x_32361:
[----:B------:R-:W-:Y:S01]  /*92b0*/  STG.E.U8 desc[UR36][R4.64], R2 ;  /* 0x0000000204007986 */ /* 0x000fe2000c101124 */
[----:B------:R-:W-:Y:S05]  /*92c0*/  EXIT ;  /* 0x000000000000794d */ /* 0x000fea0003800000 */
.L_x_32355:
        /* <DEDUP_REMOVED lines=26> */
.L_x_32338:
        /* <DEDUP_REMOVED lines=16> */
.L_x_32366:
[----:B------:R-:W-:Y:S05]  /*9570*/  EXIT ;  /* 0x000000000000794d */ /* 0x000fea0003800000 */
.L_x_32365:
[----:B-----5:R-:W0:Y:S02]  /*9580*/  F2I.U64.F64.TRUNC R16, R16 ;  /* 0x0000001000107311 */ /* 0x020e24000030d800 */
[----:B0-----:R-:W-:Y:S01]  /*9590*/  STG.E.64 desc[UR36][R4.64], R16 ;  /* 0x0000001004007986 */ /* 0x001fe2000c101b24 */
[----:B------:R-:W-:Y:S05]  /*95a0*/  EXIT ;  /* 0x000000000000794d */ /* 0x000fea0003800000 */
.L_x_32364:
[----:B-----5:R-:W0:Y:S02]  /*95b0*/  F2I.U32.F64.TRUNC R17, R16 ;  /* 0x0000001000117311 */ /* 0x020e24000030d000 */
[----:B0-----:R-:W-:Y:S01]  /*95c0*/  STG.E desc[UR36][R4.64], R17 ;  /* 0x0000001104007986 */ /* 0x001fe2000c101924 */
[----:B------:R-:W-:Y:S05]  /*95d0*/  EXIT ;  /* 0x000000000000794d */ /* 0x000fea0003800000 */
.L_x_32367:
        /* <DEDUP_REMOVED lines=10> */
.L_x_36467:


//--------------------- .text._ZN2at6native18elementwise_kernelILi128ELi2EZNS0_22gpu_kernel_impl_nocastIZZZNS0_15exp_kernel_cudaERNS_18TensorIteratorBaseEENKUlvE0_clEvENKUlvE_clEvEUldE_EEvS4_RKT_EUliE_EEviT1_ --------------------------
	.section	.text._ZN2at6native18elementwise_kernelILi128ELi2EZNS0_22gpu_kernel_impl_nocastIZZZNS0_15exp_kernel_cudaERNS_18TensorIteratorBaseEENKUlvE0_clEvENKUlvE_clEvEUldE_EEvS4_RKT_EUliE_EEviT1_,"ax",@progbits
	.align	128
        .global         _ZN2at6native18elementwise_kernelILi128ELi2EZNS0_22gpu_kernel_impl_nocastIZZZNS0_15exp_kernel_cudaERNS_18TensorIteratorBaseEENKUlvE0_clEvENKUlvE_clEvEUldE_EEvS4_RKT_EUliE_EEviT1_
        .type           _ZN2at6native18elementwise_kernelILi128ELi2EZNS0_22gpu_kernel_impl_nocastIZZZNS0_15exp_kernel_cudaERNS_18TensorIteratorBaseEENKUlvE0_clEvENKUlvE_clEvEUldE_EEvS4_RKT_EUliE_EEviT1_,@function
        .size           _ZN2at6native18elementwise_kernelILi128ELi2EZNS0_22gpu_kernel_impl_nocastIZZZNS0_15exp_kernel_cudaERNS_18TensorIteratorBaseEENKUlvE0_clEvENKUlvE_clEvEUldE_EEvS4_RKT_EUliE_EEviT1_,(.L_x_36468 - _ZN2at6native18elementwise_kernelILi128ELi2EZNS0_22gpu_kernel_impl_nocastIZZZNS0_15exp_kernel_cudaERNS_18TensorIteratorBaseEENKUlvE0_clEvENKUlvE_clEvEUldE_EEvS4_RKT_EUliE_EEviT1_)
        .other          _ZN2at6native18elementwise_kernelILi128ELi2EZNS0_22gpu_kernel_impl_nocastIZZZNS0_15exp_kernel_cudaERNS_18TensorIteratorBaseEENKUlvE0_clEvENKUlvE_clEvEUldE_EEvS4_RKT_EUliE_EEviT1_,@"STO_CUDA_ENTRY STV_DEFAULT"
_ZN2at6native18elementwise_kernelILi128ELi2EZNS0_22gpu_kernel_impl_nocastIZZZNS0_15exp_kernel_cudaERNS_18TensorIteratorBaseEENKUlvE0_clEvENKUlvE_clEvEUldE_EEvS4_RKT_EUliE_EEviT1_:
.text._ZN2at6native18elementwise_kernelILi128ELi2EZNS0_22gpu_kernel_impl_nocastIZZZNS0_15exp_kernel_cudaERNS_18TensorIteratorBaseEENKUlvE0_clEvENKUlvE_clEvEUldE_EEvS4_RKT_EUliE_EEviT1_:
        /* <DEDUP_REMOVED lines=298> */
[----:B------:R-:W-:-:S03]  /*12a0*/  @P0 MOV R8, RZ ;  /* 0x000000ff00080202 */ /* 0x000fc60000000f00 */
[----:B------:R-:W-:-:S04]  /*12b0*/  IMAD.MOV R11, RZ, RZ, -R9 ;  /* 0x000000ffff0b7224 */ /* 0x000fc800078e0a09 */
        /* <DEDUP_REMOVED lines=12> */
.L_x_32370:
[----:B------:R-:W-:Y:S02]  /*1380*/  ULDC.64 UR8, c[0x0][0x418] ;  /* 0x0001060000087ab9 */ /* 0x000fe40000000a00 */
[----:B------:R-:W-:-:S04]  /*1390*/  IADD3 R4, P0, R2, UR8, RZ ;  /* 0x0000000802047c10 */ /* 0x000fc8000ff1e0ff */
[----:B------:R-:W-:-:S06]  /*13a0*/  IADD3.X R5, RZ, UR9, RZ, P0, !PT ;  /* 0x00000009ff057c10 */ /* 0x000fcc00087fe4ff */
[----:B------:R-:W2:Y:S01]  /*13b0*/  LDG.E.64 R4, desc[UR4][R4.64] ;  /* 0x0000000404047981 */ /* 0x000ea2000c1e1b00 */
[----:B------:R-:W-:Y:S01]  /*13c0*/  MOV R6, 0x652b82fe ;  /* 0x652b82fe00067802 */ /* 0x000fe20000000f00 */
[----:B------:R-:W-:Y:S01]  /*13d0*/  UMOV UR8, 0xfefa39ef ;  /* 0xfefa39ef00087882 */ /* 0x000fe20000000000 */
[----:B------:R-:W-:Y:S01]  /*13e0*/  MOV R7, 0x3ff71547 ;  /* 0x3ff7154700077802 */ /* 0x000fe20000000f00 */
[----:B------:R-:W-:Y:S01]  /*13f0*/  UMOV UR9, 0x3fe62e42 ;  /* 0x3fe62e4200097882 */ /* 0x000fe20000000000 */
[----:B------:R-:W-:Y:S04]  /*1400*/  BSSY B1, `(.L_x_32371) ;  /* 0x000003a000017945 */ /* 0x000fe80003800000 */
[----:B--2---:R-:W-:Y:S01]  /*1410*/  DFMA R6, R4, R6, 6.75539944105574400000e+15 ;  /* 0x433800000406742b */ /* 0x004fe20000000006 */
[----:B------:R-:W-:-:S07]  /*1420*/  FSETP.GEU.FTZ.AND P0, PT, |R5|, 4.1917929649353027344, PT ;  /* 0x4086232b0500780b */ /* 0x000fce0003f1e200 */
[----:B------:R-:W-:-:S08]  /*1430*/  DADD R8, R6, -6.75539944105574400000e+15 ;  /* 0xc338000006087429 */ /* 0x000fd00000000000 */
[----:B------:R-:W-:Y:S01]  /*1440*/  DFMA R10, R8, -UR8, R4 ;  /* 0x80000008080a7c2b */ /* 0x000fe20008000004 */
[----:B------:R-:W-:Y:S01]  /*1450*/  UMOV UR8, 0x3b39803f ;  /* 0x3b39803f00087882 */ /* 0x000fe20000000000 */
[----:B------:R-:W-:-:S06]  /*1460*/  UMOV UR9, 0x3c7abc9e ;  /* 0x3c7abc9e00097882 */ /* 0x000fcc0000000000 */
[----:B------:R-:W-:Y:S01]  /*1470*/  DFMA R8, R8, -UR8, R10 ;  /* 0x8000000808087c2b */ /* 0x000fe2000800000a */
[----:B------:R-:W-:Y:S01]  /*1480*/  UMOV UR8, 0x69ce2bdf ;  /* 0x69ce2bdf00087882 */ /* 0x000fe20000000000 */
[----:B------:R-:W-:Y:S01]  /*1490*/  IMAD.MOV.U32 R10, RZ, RZ, -0x35dec16 ;  /* 0xfca213eaff0a7424 */ /* 0x000fe200078e00ff */
[----:B------:R-:W-:Y:S01]  /*14a0*/  MOV R11, 0x3e928af3 ;  /* 0x3e928af3000b7802 */ /* 0x000fe20000000f00 */
[----:B------:R-:W-:-:S05]  /*14b0*/  UMOV UR9, 0x3e5ade15 ;  /* 0x3e5ade1500097882 */ /* 0x000fca0000000000 */
        /* <DEDUP_REMOVED lines=25> */
[----:B------:R-:W-:-:S07]  /*1650*/  ULDC.64 UR8, c[0x0][0x410] ;  /* 0x0001040000087ab9 */ /* 0x000fce0000000a00 */
[----:B------:R-:W-:-:S08]  /*1660*/  DFMA R10, R8, R10, 1 ;  /* 0x3ff00000080a742b */ /* 0x000fd0000000000a */
[----:B------:R-:W-:Y:S01]  /*1670*/  DFMA R10, R8, R10, 1 ;  /* 0x3ff00000080a742b */ /* 0x000fe2000000000a */
[----:B------:R-:W-:-:S04]  /*1680*/  IADD3 R8, P1, R3, UR8, RZ ;  /* 0x0000000803087c10 */ /* 0x000fc8000ff3e0ff */
[----:B------:R-:W-:-:S05]  /*1690*/  IADD3.X R9, RZ, UR9, RZ, P1, !PT ;  /* 0x00000009ff097c10 */ /* 0x000fca0008ffe4ff */
[----:B------:R-:W-:Y:S02]  /*16a0*/  LEA R3, R6, R11, 0x14 ;  /* 0x0000000b06037211 */ /* 0x000fe400078ea0ff */
[----:B------:R-:W-:Y:S01]  /*16b0*/  MOV R2, R10 ;  /* 0x0000000a00027202 */ /* 0x000fe20000000f00 */
[----:B------:R-:W-:Y:S06]  /*16c0*/  @!P0 BRA `(.L_x_32372) ;  /* 0x0000000000348947 */ /* 0x000fec0003800000 */
[----:B------:R-:W-:Y:S01]  /*16d0*/  FSETP.GEU.FTZ.AND P0, PT, |R5|, 4.2275390625, PT ;  /* 0x408748000500780b */ /* 0x000fe20003f1e200 */
[C---:B------:R-:W-:Y:S02]  /*16e0*/  DADD R12, R4.reuse, +INF ;  /* 0x7ff00000040c7429 */ /* 0x040fe40000000000 */
[----:B------:R-:W-:-:S08]  /*16f0*/  DSETP.GEU.AND P1, PT, R4, RZ, PT ;  /* 0x000000ff0400722a */ /* 0x000fd00003f2e000 */
[----:B------:R-:W-:Y:S02]  /*1700*/  FSEL R3, R13, RZ, P1 ;  /* 0x000000ff0d037208 */ /* 0x000fe40000800000 */
[----:B------:R-:W-:Y:S02]  /*1710*/  @!P0 LEA.HI R2, R6, R6, RZ, 0x1 ;  /* 0x0000000606028211 */ /* 0x000fe400078f08ff */
[----:B------:R-:W-:Y:S02]  /*1720*/  @!P0 MOV R4, R10 ;  /* 0x0000000a00048202 */ /* 0x000fe40000000f00 */
[----:B------:R-:W-:Y:S02]  /*1730*/  @!P0 SHF.R.S32.HI R5, RZ, 0x1, R2 ;  /* 0x00000001ff058819 */ /* 0x000fe40000011402 */
[----:B------:R-:W-:-:S03]  /*1740*/  FSEL R2, R12, RZ, P1 ;  /* 0x000000ff0c027208 */ /* 0x000fc60000800000 */
[----:B------:R-:W-:Y:S01]  /*1750*/  @!P0 IMAD.IADD R6, R6, 0x1, -R5 ;  /* 0x0000000106068824 */ /* 0x000fe200078e0a05 */
[----:B------:R-:W-:-:S04]  /*1760*/  @!P0 LEA R5, R5, R11, 0x14 ;  /* 0x0000000b05058211 */ /* 0x000fc800078ea0ff */
[----:B------:R-:W-:Y:S02]  /*1770*/  @!P0 LEA R7, R6, 0x3ff00000, 0x14 ;  /* 0x3ff0000006078811 */ /* 0x000fe400078ea0ff */
[----:B------:R-:W-:-:S06]  /*1780*/  @!P0 MOV R6, RZ ;  /* 0x000000ff00068202 */ /* 0x000fcc0000000f00 */
[----:B------:R-:W-:-:S11]  /*1790*/  @!P0 DMUL R2, R4, R6 ;  /* 0x0000000604028228 */ /* 0x000fd60000000000 */
.L_x_32372:
[----:B------:R-:W-:Y:S05]  /*17a0*/  BSYNC B1 ;  /* 0x0000000000017941 */ /* 0x000fea0003800000 */
.L_x_32371:
[----:B------:R0:W-:Y:S01]  /*17b0*/  STG.E.64 desc[UR4][R8.64], R2 ;  /* 0x0000000208007986 */ /* 0x0001e2000c101b04 */
[----:B------:R-:W-:-:S07]  /*17c0*/  IADD3 R7, R0, 0x80, RZ ;  /* 0x0000008000077810 */ /* 0x000fce0007ffe0ff */
.L_x_32369:
[----:B------:R-:W-:Y:S05]  /*17d0*/  BSYNC B0 ;  /* 0x0000000000007941 */ /* 0x000fea0003800000 */
.L_x_32368:
        /* <DEDUP_REMOVED lines=305> */
.L_x_32373:
[----:B------:R-:W-:Y:S02]  /*2af0*/  ULDC.64 UR6, c[0x0][0x418] ;  /* 0x0001060000067ab9 */ /* 0x000fe40000000a00 */
[----:B------:R-:W-:-:S04]  /*2b00*/  IADD3 R4, P0, R0, UR6, RZ ;  /* 0x0000000600047c10 */ /* 0x000fc8000ff1e0ff */
[----:B------:R-:W-:-:S06]  /*2b10*/  IADD3.X R5, RZ, UR7, RZ, P0, !PT ;  /* 0x00000007ff057c10 */ /* 0x000fcc00087fe4ff */
[----:B------:R-:W2:Y:S01]  /*2b20*/  LDG.E.64 R4, desc[UR4][R4.64] ;  /* 0x0000000404047981 */ /* 0x000ea2000c1e1b00 */
[----:B------:R-:W-:Y:S01]  /*2b30*/  MOV R6, 0x652b82fe ;  /* 0x652b82fe00067802 */ /* 0x000fe20000000f00 */
[----:B------:R-:W-:Y:S01]  /*2b40*/  IMAD.MOV.U32 R7, RZ, RZ, 0x3ff71547 ;  /* 0x3ff71547ff077424 */ /* 0x000fe200078e00ff */
[----:B------:R-:W-:Y:S01]  /*2b50*/  UMOV UR6, 0xfefa39ef ;  /* 0xfefa39ef00067882 */ /* 0x000fe20000000000 */
[----:B------:R-:W-:Y:S01]  /*2b60*/  UMOV UR7, 0x3fe62e42 ;  /* 0x3fe62e4200077882 */ /* 0x000fe20000000000 */
[----:B------:R-:W-:Y:S03]  /*2b70*/  BSSY B0, `(.L_x_32374) ;  /* 0x000003a000007945 */ /* 0x000fe60003800000 */
        /* <DEDUP_REMOVED lines=8> */
[----:B------:R-:W-:Y:S01]  /*2c00*/  MOV R10, 0xfca213ea ;  /* 0xfca213ea000a7802 */ /* 0x000fe20000000f00 */
[----:B------:R-:W-:Y:S01]  /*2c10*/  UMOV UR7, 0x3e5ade15 ;  /* 0x3e5ade1500077882 */ /* 0x000fe20000000000 */
[----:B------:R-:W-:-:S06]  /*2c20*/  MOV R11, 0x3e928af3 ;  /* 0x3e928af3000b7802 */ /* 0x000fcc0000000f00 */
        /* <DEDUP_REMOVED lines=30> */
[----:B------:R-:W-:Y:S01]  /*2e10*/  LEA R3, R6, R11, 0x14 ;  /* 0x0000000b06037211 */ /* 0x000fe200078ea0ff */
[----:B------:R-:W-:Y:S01]  /*2e20*/  IMAD.MOV.U32 R2, RZ, RZ, R10 ;  /* 0x000000ffff027224 */ /* 0x000fe200078e000a */
[----:B------:R-:W-:Y:S06]  /*2e30*/  @!P0 BRA `(.L_x_32375) ;  /* 0x0000000000348947 */ /* 0x000fec0003800000 */
[----:B------:R-:W-:Y:S01]  /*2e40*/  FSETP.GEU.FTZ.AND P0, PT, |R5|, 4.2275390625, PT ;  /* 0x408748000500780b */ /* 0x000fe20003f1e200 */
[C---:B------:R-:W-:Y:S02]  /*2e50*/  DADD R2, R4.reuse, +INF ;  /* 0x7ff0000004027429 */ /* 0x040fe40000000000 */
[----:B------:R-:W-:-:S08]  /*2e60*/  DSETP.GEU.AND P1, PT, R4, RZ, PT ;  /* 0x000000ff0400722a */ /* 0x000fd00003f2e000 */
[----:B------:R-:W-:Y:S02]  /*2e70*/  FSEL R2, R2, RZ, P1 ;  /* 0x000000ff02027208 */ /* 0x000fe40000800000 */
[C---:B------:R-:W-:Y:S02]  /*2e80*/  @!P0 LEA.HI R0, R6.reuse, R6, RZ, 0x1 ;  /* 0x0000000606008211 */ /* 0x040fe400078f08ff */
[----:B------:R-:W-:Y:S02]  /*2e90*/  @!P0 MOV R4, R10 ;  /* 0x0000000a00048202 */ /* 0x000fe40000000f00 */
[----:B------:R-:W-:Y:S02]  /*2ea0*/  @!P0 SHF.R.S32.HI R5, RZ, 0x1, R0 ;  /* 0x00000001ff058819 */ /* 0x000fe40000011400 */
[----:B------:R-:W-:Y:S02]  /*2eb0*/  FSEL R3, R3, RZ, P1 ;  /* 0x000000ff03037208 */ /* 0x000fe40000800000 */
[----:B------:R-:W-:-:S02]  /*2ec0*/  @!P0 IADD3 R6, R6, -R5, RZ ;  /* 0x8000000506068210 */ /* 0x000fc40007ffe0ff */
[----:B------:R-:W-:Y:S02]  /*2ed0*/  @!P0 LEA R5, R5, R11, 0x14 ;  /* 0x0000000b05058211 */ /* 0x000fe400078ea0ff */
[----:B------:R-:W-:Y:S02]  /*2ee0*/  @!P0 LEA R7, R6, 0x3ff00000, 0x14 ;  /* 0x3ff0000006078811 */ /* 0x000fe400078ea0ff */
[----:B------:R-:W-:-:S06]  /*2ef0*/  @!P0 MOV R6, RZ ;  /* 0x000000ff00068202 */ /* 0x000fcc0000000f00 */
[----:B------:R-:W-:-:S11]  /*2f00*/  @!P0 DMUL R2, R4, R6 ;  /* 0x0000000604028228 */ /* 0x000fd60000000000 */
.L_x_32375:
[----:B------:R-:W-:Y:S05]  /*2f10*/  BSYNC B0 ;  /* 0x0000000000007941 */ /* 0x000fea0003800000 */
.L_x_32374:
[----:B------:R-:W-:Y:S01]  /*2f20*/  STG.E.64 desc[UR4][R8.64], R2 ;  /* 0x0000000208007986 */ /* 0x000fe2000c101b04 */
[----:B------:R-:W-:Y:S05]  /*2f30*/  EXIT ;  /* 0x000000000000794d */ /* 0x000fea0003800000 */
.L_x_32376:
        /* <DEDUP_REMOVED lines=12> */
.L_x_36468:


//--------------------- .text._ZN2at6native27unrolled_elementwise_kernelIZZZNS0_15exp_kernel_cudaERNS_18TensorIteratorBaseEENKUlvE0_clEvENKUlvE_clEvEUldE_St5arrayIPcLm2EELi4E23TrivialOffsetCalculatorILi1EjESB_NS0_6memory15LoadWithoutCastENSC_16StoreWithoutCastEEEviT_T0_T2_T3_T4_T5_ --------------------------
	.section	.text._ZN2at6native27unrolled_elementwise_kernelIZZZNS0_15exp_kernel_cudaERNS_18TensorIteratorBaseEENKUlvE0_clEvENKUlvE_clEvEUldE_St5arrayIPcLm2EELi4E23TrivialOffsetCalculatorILi1EjESB_NS0_6memory15LoadWithoutCastENSC_16StoreWithoutCastEEEviT_T0_T2_T3_T4_T5_,"ax",@progbits
	.align	128
        .global         _ZN2at6native27unrolled_elementwise_kernelIZZZNS0_15exp_kernel_cudaERNS_18TensorIteratorBaseEENKUlvE0_clEvENKUlvE_clEvEUldE_St5arrayIPcLm2EELi4E23TrivialOffsetCalculatorILi1EjESB_NS0_6memory15LoadWithoutCastENSC_16StoreWithoutCastEEEviT_T0_T2_T3_T4_T5_
        .type           _ZN2at6native27unrolled_elementwise_kernelIZZZNS0_15exp_kernel_cudaERNS_18TensorIteratorBaseEENKUlvE0_clEvENKUlvE_clEvEUldE_St5arrayIPcLm2EELi4E23TrivialOffsetCalculatorILi1EjESB_NS0_6memory15LoadWithoutCastENSC_16StoreWithoutCastEEEviT_T0_T2_T3_T4_T5_,@function
        .size           _ZN2at6native27unrolled_elementwise_kernelIZZZNS0_15exp_kernel_cudaERNS_18TensorIteratorBaseEENKUlvE0_clEvENKUlvE_clEvEUldE_St5arrayIPcLm2EELi4E23TrivialOffsetCalculatorILi1EjESB_NS0_6memory15LoadWithoutCastENSC_16StoreWithoutCastEEEviT_T0_T2_T3_T4_T5_,(.L_x_36469 - _ZN2at6native27unrolled_elementwise_kernelIZZZNS0_15exp_kernel_cudaERNS_18TensorIteratorBaseEENKUlvE0_clEvENKUlvE_clEvEUldE_St5arrayIPcLm2EELi4E23TrivialOffsetCalculatorILi1EjESB_NS0_6memory15LoadWithoutCastENSC_16StoreWithoutCastEEEviT_T0_T2_T3_T4_T5_)
        .other          _ZN2at6native27unrolled_elementwise_kernelIZZZNS0_15exp_kernel_cudaERNS_18TensorIteratorBaseEENKUlvE0_clEvENKUlvE_clEvEUldE_St5arrayIPcLm2EELi4E23TrivialOffsetCalculatorILi1EjESB_NS0_6memory15LoadWithoutCastENSC_16StoreWithoutCastEEEviT_T0_T2_T3_T4_T5_,@"STO_CUDA_ENTRY STV_DEFAULT"
_ZN2at6native27unrolled_elementwise_kernelIZZZNS0_15exp_kernel_cudaERNS_18TensorIteratorBaseEENKUlvE0_clEvENKUlvE_clEvEUldE_St5arrayIPcLm2EELi4E23TrivialOffsetCalculatorILi1EjESB_NS0_6memory15LoadWithoutCastENSC_16StoreWithoutCastEEEviT_T0_T2_T3_T4_T5_:
.text._ZN2at6native27unrolled_elementwise_kernelIZZZNS0_15exp_kernel_cudaERNS_18TensorIteratorBaseEENKUlvE0_clEvENKUlvE_clEvEUldE_St5arrayIPcLm2EELi4E23TrivialOffsetCalculatorILi1EjESB_NS0_6memory15LoadWithoutCastENSC_16StoreWithoutCastEEEviT_T0_T2_T3_T4_T5_:
        /* <DEDUP_REMOVED lines=12> */
[----:B------:R-:W-:Y:S02]  /*00c0*/  @!P0 IADD3 R7, R7, 0x80, RZ ;  /* 0x0000008007078810 */ /* 0x000fe40007ffe0ff */
[----:B------:R-:W-:Y:S01]  /*00d0*/  CS2R R14, SRZ ;  /* 0x00000000000e7805 */ /* 0x000fe2000001ff00 */
[----:B------:R-:W0:Y:S01]  /*00e0*/  @!P0 LDC.64 R2, c[0x0][0x220] ;  /* 0x00008800ff028b82 */ /* 0x000e220000000a00 */
[----:B------:R-:W-:-:S13]  /*00f0*/  ISETP.GE.AND P2, PT, R7, R10, PT ;  /* 0x0000000a0700720c */ /* 0x000fda0003f46270 */
[----:B------:R-:W-:Y:S01]  /*0100*/  @!P2 IMAD R21, R0, 0x200, R7 ;  /* 0x000002000015a824 */ /* 0x000fe200078e0207 */
[----:B------:R-:W1:Y:S01]  /*0110*/  @!P2 LDC.64 R4, c[0x0][0x220] ;  /* 0x00008800ff04ab82 */ /* 0x000e620000000a00 */
[----:B------:R-:W-:-:S05]  /*0120*/  @!P2 VIADD R7, R7, 0x80 ;  /* 0x000000800707a836 */ /* 0x000fca0000000000 */
[----:B------:R-:W-:Y:S01]  /*0130*/  ISETP.GE.AND P1, PT, R7, R10, PT ;  /* 0x0000000a0700720c */ /* 0x000fe20003f26270 */
[----:B0-----:R-:W-:Y:S01]  /*0140*/  @!P0 IMAD.WIDE.U32 R18, R19, 0x8, R2 ;  /* 0x0000000813128825 */ /* 0x001fe200078e0002 */
[----:B------:R-:W-:-:S11]  /*0150*/  CS2R R2, SRZ ;  /* 0x0000000000027805 */ /* 0x000fd6000001ff00 */
[----:B------:R-:W0:Y:S01]  /*0160*/  @!P1 LDC.64 R16, c[0x0][0x220] ;  /* 0x00008800ff109b82 */ /* 0x000e220000000a00 */
[----:B------:R-:W-:Y:S01]  /*0170*/  @!P1 IMAD R9, R0, 0x200, R7 ;  /* 0x0000020000099824 */ /* 0x000fe200078e0207 */
[----:B------:R-:W-:Y:S01]  /*0180*/  CS2R R6, SRZ ;  /* 0x0000000000067805 */ /* 0x000fe2000001ff00 */
[----:B-1----:R-:W-:Y:S01]  /*0190*/  @!P2 IMAD.WIDE.U32 R20, R21, 0x8, R4 ;  /* 0x000000081514a825 */ /* 0x002fe200078e0004 */
[----:B------:R-:W-:Y:S02]  /*01a0*/  CS2R R4, SRZ ;  /* 0x0000000000047805 */ /* 0x000fe4000001ff00 */
[C---:B------:R-:W-:Y:S01]  /*01b0*/  IADD3 R25, R11.reuse, 0x180, RZ ;  /* 0x000001800b197810 */ /* 0x040fe20007ffe0ff */
[----:B------:R-:W-:Y:S01]  /*01c0*/  BSSY B0, `(.L_x_32377) ;  /* 0x0000048000007945 */ /* 0x000fe20003800000 */
[----:B------:R-:W-:Y:S01]  /*01d0*/  VIADD R23, R11, 0x100 ;  /* 0x000001000b177836 */ /* 0x000fe20000000000 */
[----:B------:R1:W5:Y:S04]  /*01e0*/  @!P0 LDG.E.64 R6, desc[UR4][R18.64] ;  /* 0x0000000412068981 */ /* 0x000368000c1e1b00 */
[----:B------:R1:W5:Y:S01]  /*01f0*/  @!P2 LDG.E.64 R4, desc[UR4][R20.64] ;  /* 0x000000041404a981 */ /* 0x000362000c1e1b00 */
[----:B0-----:R-:W-:-:S02]  /*0200*/  @!P1 IMAD.WIDE.U32 R16, R9, 0x8, R16 ;  /* 0x0000000809109825 */ /* 0x001fc400078e0010 */
[----:B------:R-:W0:Y:S01]  /*0210*/  @!P3 LDC.64 R8, c[0x0][0x220] ;  /* 0x00008800ff08bb82 */ /* 0x000e220000000a00 */
[----:B------:R-:W-:Y:S02]  /*0220*/  ISETP.GE.AND P0, PT, R23, R10, PT ;  /* 0x0000000a1700720c */ /* 0x000fe40003f06270 */
[----:B------:R1:W5:Y:S01]  /*0230*/  @!P1 LDG.E.64 R2, desc[UR4][R16.64] ;  /* 0x0000000410029981 */ /* 0x000362000c1e1b00 */
[----:B0-----:R-:W-:-:S05]  /*0240*/  @!P3 IMAD.WIDE.U32 R8, R13, 0x8, R8 ;  /* 0x000000080d08b825 */ /* 0x001fca00078e0008 */
[----:B------:R1:W5:Y:S01]  /*0250*/  @!P3 LDG.E.64 R14, desc[UR4][R8.64] ;  /* 0x00000004080eb981 */ /* 0x000362000c1e1b00 */
[----:B------:R-:W-:Y:S01]  /*0260*/  VIADD R13, R11, 0x80 ;  /* 0x000000800b0d7836 */ /* 0x000fe20000000000 */
[-C--:B------:R-:W-:Y:S02]  /*0270*/  ISETP.GE.AND P1, PT, R25, R10.reuse, PT ;  /* 0x0000000a1900720c */ /* 0x080fe40003f26270 */
[-C--:B------:R-:W-:Y:S02]  /*0280*/  ISETP.GE.AND P2, PT, R11, R10.reuse, PT ;  /* 0x0000000a0b00720c */ /* 0x080fe40003f46270 */
[----:B------:R-:W-:Y:S01]  /*0290*/  ISETP.GE.AND P4, PT, R13, R10, PT ;  /* 0x0000000a0d00720c */ /* 0x000fe20003f86270 */
[----:B------:R-:W-:-:S12]  /*02a0*/  @P3 BRA `(.L_x_32378) ;  /* 0x0000000000e43947 */ /* 0x000fd80003800000 */
[----:B-1----:R-:W-:Y:S01]  /*02b0*/  IMAD.MOV.U32 R16, RZ, RZ, 0x652b82fe ;  /* 0x652b82feff107424 */ /* 0x002fe200078e00ff */
        /* <DEDUP_REMOVED lines=50> */
[----:B------:R-:W-:Y:S02]  /*05e0*/  FSEL R8, R14, RZ, P5 ;  /* 0x000000ff0e087208 */ /* 0x000fe40002800000 */
[----:B------:R-:W-:Y:S01]  /*05f0*/  @!P3 MOV R14, RZ ;  /* 0x000000ff000eb202 */ /* 0x000fe20000000f00 */
[----:B------:R-:W-:Y:S02]  /*0600*/  @!P3 IMAD.IADD R16, R16, 0x1, -R17 ;  /* 0x000000011010b824 */ /* 0x000fe400078e0a11 */
[----:B------:R-:W-:-:S03]  /*0610*/  @!P3 IMAD R19, R17, 0x100000, R19 ;  /* 0x001000001113b824 */ /* 0x000fc600078e0213 */
[----:B------:R-:W-:-:S06]  /*0620*/  @!P3 LEA R15, R16, 0x3ff00000, 0x14 ;  /* 0x3ff00000100fb811 */ /* 0x000fcc00078ea0ff */
[----:B------:R-:W-:-:S11]  /*0630*/  @!P3 DMUL R8, R18, R14 ;  /* 0x0000000e1208b228 */ /* 0x000fd60000000000 */
.L_x_32378:
[----:B------:R-:W-:Y:S05]  /*0640*/  BSYNC B0 ;  /* 0x0000000000007941 */ /* 0x000fea0003800000 */
.L_x_32377:
[----:B------:R-:W-:Y:S04]  /*0650*/  BSSY B0, `(.L_x_32379) ;  /* 0x000003b000007945 */ /* 0x000fe80003800000 */
[----:B------:R-:W-:Y:S05]  /*0660*/  @P4 BRA `(.L_x_32380) ;  /* 0x0000000000e44947 */ /* 0x000fea0003800000 */
        /* <DEDUP_REMOVED lines=57> */
.L_x_32380:
[----:B------:R-:W-:Y:S05]  /*0a00*/  BSYNC B0 ;  /* 0x0000000000007941 */ /* 0x000fea0003800000 */
.L_x_32379:
[----:B------:R-:W-:Y:S04]  /*0a10*/  BSSY B0, `(.L_x_32381) ;  /* 0x000003b000007945 */ /* 0x000fe80003800000 */
[----:B------:R-:W-:Y:S05]  /*0a20*/  @P0 BRA `(.L_x_32382) ;  /* 0x0000000000e40947 */ /* 0x000fea0003800000 */
[----:B-1----:R-:W-:Y:S01]  /*0a30*/  MOV R16, 0x652b82fe ;  /* 0x652b82fe00107802 */ /* 0x002fe20000000f00 */
[----:B------:R-:W-:Y:S01]  /*0a40*/  IMAD.MOV.U32 R17, RZ, RZ, 0x3ff71547 ;  /* 0x3ff71547ff117424 */ /* 0x000fe200078e00ff */
[----:B------:R-:W-:Y:S01]  /*0a50*/  UMOV UR6, 0xfefa39ef ;  /* 0xfefa39ef00067882 */ /* 0x000fe20000000000 */
[----:B------:R-:W-:Y:S01]  /*0a60*/  UMOV UR7, 0x3fe62e42 ;  /* 0x3fe62e4200077882 */ /* 0x000fe20000000000 */
[----:B-----5:R-:W-:-:S03]  /*0a70*/  FSETP.GEU.FTZ.AND P0, PT, |R5|, 4.1917929649353027344, PT ;  /* 0x4086232b0500780b */ /* 0x020fc60003f1e200 */
        /* <DEDUP_REMOVED lines=44> */
[----:B------:R-:W-:-:S04]  /*0d40*/  @!P0 LEA.HI R6, R16, R16, RZ, 0x1 ;  /* 0x0000001010068211 */ /* 0x000fc800078f08ff */
[----:B------:R-:W-:Y:S02]  /*0d50*/  @!P0 SHF.R.S32.HI R5, RZ, 0x1, R6 ;  /* 0x00000001ff058819 */ /* 0x000fe40000011406 */
[----:B------:R-:W-:-:S03]  /*0d60*/  FSEL R6, R20, RZ, P3 ;  /* 0x000000ff14067208 */ /* 0x000fc60001800000 */
[----:B------:R-:W-:Y:S02]  /*0d70*/  @!P0 IMAD.IADD R4, R16, 0x1, -R5 ;  /* 0x0000000110048824 */ /* 0x000fe400078e0a05 */
[----:B------:R-:W-:-:S03]  /*0d80*/  @!P0 IMAD R19, R5, 0x100000, R19 ;  /* 0x0010000005138824 */ /* 0x000fc600078e0213 */
[----:B------:R-:W-:Y:S01]  /*0d90*/  @!P0 LEA R5, R4, 0x3ff00000, 0x14 ;  /* 0x3ff0000004058811 */ /* 0x000fe200078ea0ff */
[----:B------:R-:W-:-:S06]  /*0da0*/  @!P0 IMAD.MOV.U32 R4, RZ, RZ, RZ ;  /* 0x000000ffff048224 */ /* 0x000fcc00078e00ff */
[----:B------:R-:W-:-:S11]  /*0db0*/  @!P0 DMUL R6, R18, R4 ;  /* 0x0000000412068228 */ /* 0x000fd60000000000 */
.L_x_32382:
[----:B------:R-:W-:Y:S05]  /*0dc0*/  BSYNC B0 ;  /* 0x0000000000007941 */ /* 0x000fea0003800000 */
.L_x_32381:
[----:B------:R-:W-:Y:S04]  /*0dd0*/  BSSY B0, `(.L_x_32383) ;  /* 0x000003b000007945 */ /* 0x000fe80003800000 */
[----:B------:R-:W-:Y:S05]  /*0de0*/  @P1 BRA `(.L_x_32384) ;  /* 0x0000000000e41947 */ /* 0x000fea0003800000 */
[----:B-----5:R-:W-:Y:S01]  /*0df0*/  IMAD.MOV.U32 R4, RZ, RZ, 0x652b82fe ;  /* 0x652b82feff047424 */ /* 0x020fe200078e00ff */
[----:B------:R-:W-:Y:S01]  /*0e00*/  MOV R5, 0x3ff71547 ;  /* 0x3ff7154700057802 */ /* 0x000fe20000000f00 */
[----:B------:R-:W-:Y:S01]  /*0e10*/  UMOV UR6, 0xfefa39ef ;  /* 0xfefa39ef00067882 */ /* 0x000fe20000000000 */
[----:B------:R-:W-:Y:S01]  /*0e20*/  UMOV UR7, 0x3fe62e42 ;  /* 0x3fe62e4200077882 */ /* 0x000fe20000000000 */
[----:B------:R-:W-:-:S03]  /*0e30*/  FSETP.GEU.FTZ.AND P0, PT, |R3|, 4.1917929649353027344, PT ;  /* 0x4086232b0300780b */ /* 0x000fc60003f1e200 */
[----:B------:R-:W-:-:S08]  /*0e40*/  DFMA R4, R2, R4, 6.75539944105574400000e+15 ;  /* 0x433800000204742b */ /* 0x000fd00000000004 */
[----:B-1----:R-:W-:-:S08]  /*0e50*/  DADD R16, R4, -6.75539944105574400000e+15 ;  /* 0xc338000004107429 */ /* 0x002fd00000000000 */
        /* <DEDUP_REMOVED lines=50> */
.L_x_32384:
[----:B------:R-:W-:Y:S05]  /*1180*/  BSYNC B0 ;  /* 0x0000000000007941 */ /* 0x000fea0003800000 */
.L_x_32383:
[----:B------:R-:W-:Y:S04]  /*1190*/  BSSY B0, `(.L_x_32385) ;  /* 0x0000017000007945 */ /* 0x000fe80003800000 */
[----:B------:R-:W-:Y:S04]  /*11a0*/  BSSY B1, `(.L_x_32386) ;  /* 0x000000f000017945 */ /* 0x000fe80003800000 */
[----:B------:R-:W-:Y:S05]  /*11b0*/  @P2 BRA `(.L_x_32387) ;  /* 0x0000000000342947 */ /* 0x000fea0003800000 */
[----:B-----5:R-:W0:Y:S01]  /*11c0*/  LDC.64 R2, c[0x0][0x218] ;  /* 0x00008600ff027b82 */ /* 0x020e220000000a00 */
[----:B------:R-:W-:-:S05]  /*11d0*/  LEA R11, R0, R11, 0x9 ;  /* 0x0000000b000b7211 */ /* 0x000fca00078e48ff */
        /* <DEDUP_REMOVED lines=11> */
.L_x_32387:
[----:B------:R-:W-:Y:S05]  /*1290*/  BSYNC B1 ;  /* 0x0000000000017941 */ /* 0x000fea0003800000 */
.L_x_32386:
[----:B------:R-:W-:-:S13]  /*12a0*/  ISETP.GE.AND P0, PT, R11, R10, PT ;  /* 0x0000000a0b00720c */ /* 0x000fda0003f06270 */
[----:B0----5:R-:W0:Y:S01]  /*12b0*/  @!P0 LDC.64 R2, c[0x0][0x218] ;  /* 0x00008600ff028b82 */ /* 0x021e220000000a00 */
[----:B------:R-:W-:Y:S01]  /*12c0*/  @!P0 LEA R5, R0, R11, 0x9 ;  /* 0x0000000b00058211 */ /* 0x000fe200078e48ff */
[----:B------:R-:W-:-:S04]  /*12d0*/  @!P0 VIADD R11, R11, 0x80 ;  /* 0x000000800b0b8836 */ /* 0x000fc80000000000 */
[----:B0-----:R-:W-:-:S05]  /*12e0*/  @!P0 IMAD.WIDE.U32 R2, R5, 0x8, R2 ;  /* 0x0000000805028825 */ /* 0x001fca00078e0002 */
[----:B------:R0:W-:Y:S02]  /*12f0*/  @!P0 STG.E.64 desc[UR4][R2.64], R6 ;  /* 0x0000000602008986 */ /* 0x0001e4000c101b04 */
.L_x_32388:
[----:B------:R-:W-:Y:S05]  /*1300*/  BSYNC B0 ;  /* 0x0000000000007941 */ /* 0x000fea0003800000 */
.L_x_32385:
        /* <DEDUP_REMOVED lines=8> */
.L_x_32389:
        /* <DEDUP_REMOVED lines=15> */
.L_x_36469:


//--------------------- .text._ZN2at6native29vectorized_elementwise_kernelILi2EZZZNS0_15exp_kernel_cudaERNS_18TensorIteratorBaseEENKUlvE0_clEvENKUlvE_clEvEUldE_St5arrayIPcLm2EEEEviT0_T1_ --------------------------
	.section	.text._ZN2at6native29vectorized_elementwise_kernelILi2EZZZNS0_15exp_kernel_cudaERNS_18TensorIteratorBaseEENKUlvE0_clEvENKUlvE_clEvEUldE_St5arrayIPcLm2EEEEviT0_T1_,"ax",@progbits
	.align	128
        .global         _ZN2at6native29vectorized_elementwise_kernelILi2EZZZNS0_15exp_kernel_cudaERNS_18TensorIteratorBaseEENKUlvE0_clEvENKUlvE_clEvEUldE_St5arrayIPcLm2EEEEviT0_T1_
        .type           _ZN2at6native29vectorized_elementwise_kernelILi2EZZZNS0_15exp_kernel_cudaERNS_18TensorIteratorBaseEENKUlvE0_clEvENKUlvE_clEvEUldE_St5arrayIPcLm2EEEEviT0_T1_,@function
        .size           _ZN2at6native29vectorized_elementwise_kernelILi2EZZZNS0_15exp_kernel_cudaERNS_18TensorIteratorBaseEENKUlvE0_clEvENKUlvE_clEvEUldE_St5arrayIPcLm2EEEEviT0_T1_,(.L_x_36470 - _ZN2at6native29vectorized_elementwise_kernelILi2EZZZNS0_15exp_kernel_cudaERNS_18TensorIteratorBaseEENKUlvE0_clEvENKUlvE_clEvEUldE_St5arrayIPcLm2EEEEviT0_T1_)
        .other          _ZN2at6native29vectorized_elementwise_kernelILi2EZZZNS0_15exp_kernel_cudaERNS_18TensorIteratorBaseEENKUlvE0_clEvENKUlvE_clEvEUldE_St5arrayIPcLm2EEEEviT0_T1_,@"STO_CUDA_ENTRY STV_DEFAULT"
_ZN2at6native29vectorized_elementwise_kernelILi2EZZZNS0_15exp_kernel_cudaERNS_18TensorIteratorBaseEENKUlvE0_clEvENKUlvE_clEvEUldE_St5arrayIPcLm2EEEEviT0_T1_:
.text._ZN2at6native29vectorized_elementwise_kernelILi2EZZZNS0_15exp_kernel_cudaERNS_18TensorIteratorBaseEENKUlvE0_clEvENKUlvE_clEvEUldE_St5arrayIPcLm2EEEEviT0_T1_:
        /* <DEDUP_REMOVED lines=12> */
[----:B------:R-:W2:Y:S01]  /*00c0*/  LDG.E.128 R4, desc[UR4][R24.64] ;  /* 0x0000000418047981 */ /* 0x000ea2000c1e1d00 */
[----:B------:R-:W-:Y:S02]  /*00d0*/  IMAD.MOV.U32 R10, RZ, RZ, 0x652b82fe ;  /* 0x652b82feff0a7424 */ /* 0x000fe400078e00ff */
[----:B------:R-:W-:Y:S01]  /*00e0*/  IMAD.MOV.U32 R11, RZ, RZ, 0x3ff71547 ;  /* 0x3ff71547ff0b7424 */ /* 0x000fe200078e00ff */
[----:B------:R-:W-:Y:S01]  /*00f0*/  UMOV UR6, 0xfefa39ef ;  /* 0xfefa39ef00067882 */ /* 0x000fe20000000000 */
        /* <DEDUP_REMOVED lines=21> */
[----:B------:R-:W5:Y:S04]  /*0250*/  LDG.E.128 R20, desc[UR4][R24.64+0x800] ;  /* 0x0008000418147981 */ /* 0x000f68000c1e1d00 */
[----:B------:R-:W5:Y:S04]  /*0260*/  LDG.E.128 R16, desc[UR4][R24.64+0x1000] ;  /* 0x0010000418107981 */ /* 0x000f68000c1e1d00 */
[----:B------:R0:W5:Y:S01]  /*0270*/  LDG.E.128 R12, desc[UR4][R24.64+0x1800] ;  /* 0x00180004180c7981 */ /* 0x000162000c1e1d00 */
[----:B------:R-:W-:Y:S01]  /*0280*/  BSSY B0, `(.L_x_32391) ;  /* 0x0000023000007945 */ /* 0x000fe20003800000 */
[----:B--2---:R-:W-:Y:S01]  /*0290*/  DFMA R10, R4, R10, 6.75539944105574400000e+15 ;  /* 0x43380000040a742b */ /* 0x004fe2000000000a */
[----:B------:R-:W-:-:S07]  /*02a0*/  FSETP.GEU.FTZ.AND P0, PT, |R5|, 4.1917929649353027344, PT ;  /* 0x4086232b0500780b */ /* 0x000fce0003f1e200 */
[----:B------:R-:W-:-:S08]  /*02b0*/  DADD R8, R10, -6.75539944105574400000e+15 ;  /* 0xc33800000a087429 */ /* 0x000fd00000000000 */
[----:B------:R-:W-:-:S08]  /*02c0*/  DFMA R2, R8, -UR6, R4 ;  /* 0x8000000608027c2b */ /* 0x000fd00008000004 */
[----:B------:R-:W-:Y:S01]  /*02d0*/  DFMA R8, R8, -UR8, R2 ;  /* 0x8000000808087c2b */ /* 0x000fe20008000002 */
[----:B------:R-:W-:Y:S02]  /*02e0*/  IMAD.MOV.U32 R2, RZ, RZ, -0x35dec16 ;  /* 0xfca213eaff027424 */ /* 0x000fe400078e00ff */
[----:B------:R-:W-:-:S06]  /*02f0*/  IMAD.MOV.U32 R3, RZ, RZ, 0x3e928af3 ;  /* 0x3e928af3ff037424 */ /* 0x000fcc00078e00ff */
[----:B------:R-:W-:-:S08]  /*0300*/  DFMA R26, R8, UR10, R2 ;  /* 0x0000000a081a7c2b */ /* 0x000fd00008000002 */
[----:B------:R-:W-:-:S08]  /*0310*/  DFMA R26, R8, R26, UR12 ;  /* 0x0000000c081a7e2b */ /* 0x000fd0000800001a */
[----:B------:R-:W-:-:S08]  /*0320*/  DFMA R26, R8, R26, UR14 ;  /* 0x0000000e081a7e2b */ /* 0x000fd0000800001a */
[----:B------:R-:W-:-:S08]  /*0330*/  DFMA R26, R8, R26, UR16 ;  /* 0x00000010081a7e2b */ /* 0x000fd0000800001a */
[----:B------:R-:W-:-:S08]  /*0340*/  DFMA R26, R8, R26, UR18 ;  /* 0x00000012081a7e2b */ /* 0x000fd0000800001a */
[----:B------:R-:W-:-:S08]  /*0350*/  DFMA R26, R8, R26, UR20 ;  /* 0x00000014081a7e2b */ /* 0x000fd0000800001a */
[----:B------:R-:W-:-:S08]  /*0360*/  DFMA R26, R8, R26, UR22 ;  /* 0x00000016081a7e2b */ /* 0x000fd0000800001a */
[----:B------:R-:W-:-:S08]  /*0370*/  DFMA R26, R8, R26, UR24 ;  /* 0x00000018081a7e2b */ /* 0x000fd0000800001a */
[----:B------:R-:W-:-:S08]  /*0380*/  DFMA R26, R8, R26, UR26 ;  /* 0x0000001a081a7e2b */ /* 0x000fd0000800001a */
[----:B0-----:R-:W-:-:S08]  /*0390*/  DFMA R24, R8, R26, 1 ;  /* 0x3ff000000818742b */ /* 0x001fd0000000001a */
[----:B------:R-:W-:-:S10]  /*03a0*/  DFMA R24, R8, R24, 1 ;  /* 0x3ff000000818742b */ /* 0x000fd40000000018 */
[----:B------:R-:W-:Y:S01]  /*03b0*/  IMAD R9, R10, 0x100000, R25 ;  /* 0x001000000a097824 */ /* 0x000fe200078e0219 */
[----:B------:R-:W-:Y:S01]  /*03c0*/  MOV R8, R24 ;  /* 0x0000001800087202 */ /* 0x000fe20000000f00 */
[----:B------:R-:W-:Y:S06]  /*03d0*/  @!P0 BRA `(.L_x_32392) ;  /* 0x0000000000348947 */ /* 0x000fec0003800000 */
[----:B------:R-:W-:Y:S01]  /*03e0*/  FSETP.GEU.FTZ.AND P0, PT, |R5|, 4.2275390625, PT ;  /* 0x408748000500780b */ /* 0x000fe20003f1e200 */
[C---:B------:R-:W-:Y:S02]  /*03f0*/  DSETP.GEU.AND P1, PT, R4.reuse, RZ, PT ;  /* 0x000000ff0400722a */ /* 0x040fe40003f2e000 */
[----:B------:R-:W-:-:S10]  /*0400*/  DADD R4, R4, +INF ;  /* 0x7ff0000004047429 */ /* 0x000fd40000000000 */
[----:B------:R-:W-:Y:S02]  /*0410*/  @!P0 LEA.HI R8, R10, R10, RZ, 0x1 ;  /* 0x0000000a0a088211 */ /* 0x000fe400078f08ff */
[----:B------:R-:W-:Y:S02]  /*0420*/  FSEL R11, R5, RZ, P1 ;  /* 0x000000ff050b7208 */ /* 0x000fe40000800000 */
[----:B------:R-:W-:Y:S02]  /*0430*/  @!P0 SHF.R.S32.HI R9, RZ, 0x1, R8 ;  /* 0x00000001ff098819 */ /* 0x000fe40000011408 */
[----:B------:R-:W-:Y:S01]  /*0440*/  FSEL R8, R4, RZ, P1 ;  /* 0x000000ff04087208 */ /* 0x000fe20000800000 */
[----:B------:R-:W-:Y:S02]  /*0450*/  @!P0 IMAD.MOV.U32 R4, RZ, RZ, RZ ;  /* 0x000000ffff048224 */ /* 0x000fe400078e00ff */
[----:B------:R-:W-:Y:S02]  /*0460*/  @!P0 IMAD.IADD R10, R10, 0x1, -R9 ;  /* 0x000000010a0a8824 */ /* 0x000fe400078e0a09 */
[----:B------:R-:W-:-:S02]  /*0470*/  @!P0 IMAD R25, R9, 0x100000, R25 ;  /* 0x0010000009198824 */ /* 0x000fc400078e0219 */
[----:B------:R-:W-:Y:S01]  /*0480*/  IMAD.MOV.U32 R9, RZ, RZ, R11 ;  /* 0x000000ffff097224 */ /* 0x000fe200078e000b */
[----:B------:R-:W-:-:S06]  /*0490*/  @!P0 LEA R5, R10, 0x3ff00000, 0x14 ;  /* 0x3ff000000a058811 */ /* 0x000fcc00078ea0ff */
[----:B------:R-:W-:-:S11]  /*04a0*/  @!P0 DMUL R8, R24, R4 ;  /* 0x0000000418088228 */ /* 0x000fd60000000000 */
.L_x_32392:
[----:B------:R-:W-:Y:S05]  /*04b0*/  BSYNC B0 ;  /* 0x0000000000007941 */ /* 0x000fea0003800000 */
.L_x_32391:
[----:B------:R-:W-:Y:S01]  /*04c0*/  IMAD.MOV.U32 R4, RZ, RZ, 0x652b82fe ;  /* 0x652b82feff047424 */ /* 0x000fe200078e00ff */
[----:B------:R-:W-:Y:S01]  /*04d0*/  FSETP.GEU.FTZ.AND P0, PT, |R7|, 4.1917929649353027344, PT ;  /* 0x4086232b0700780b */ /* 0x000fe20003f1e200 */
[----:B------:R-:W-:Y:S01]  /*04e0*/  IMAD.MOV.U32 R5, RZ, RZ, 0x3ff71547 ;  /* 0x3ff71547ff057424 */ /* 0x000fe200078e00ff */
[----:B------:R-:W-:Y:S05]  /*04f0*/  BSSY B0, `(.L_x_32393) ;  /* 0x000001f000007945 */ /* 0x000fea0003800000 */
[----:B------:R-:W-:-:S08]  /*0500*/  DFMA R4, R6, R4, 6.75539944105574400000e+15 ;  /* 0x433800000604742b */ /* 0x000fd00000000004 */
[----:B------:R-:W-:-:S08]  /*0510*/  DADD R10, R4, -6.75539944105574400000e+15 ;  /* 0xc3380000040a7429 */ /* 0x000fd00000000000 */
[----:B------:R-:W-:-:S08]  /*0520*/  DFMA R24, R10, -UR6, R6 ;  /* 0x800000060a187c2b */ /* 0x000fd00008000006 */
[----:B------:R-:W-:-:S08]  /*0530*/  DFMA R10, R10, -UR8, R24 ;  /* 0x800000080a0a7c2b */ /* 0x000fd00008000018 */
        /* <DEDUP_REMOVED lines=9> */
[----:B------:R-:W-:-:S08]  /*05d0*/  DFMA R24, R10, R24, 1 ;  /* 0x3ff000000a18742b */ /* 0x000fd00000000018 */
[----:B------:R-:W-:-:S10]  /*05e0*/  DFMA R24, R10, R24, 1 ;  /* 0x3ff000000a18742b */ /* 0x000fd40000000018 */
[----:B------:R-:W-:Y:S01]  /*05f0*/  LEA R11, R4, R25, 0x14 ;  /* 0x00000019040b7211 */ /* 0x000fe200078ea0ff */
        /* <DEDUP_REMOVED lines=14> */
.L_x_32394:
[----:B------:R-:W-:Y:S05]  /*06e0*/  BSYNC B0 ;  /* 0x0000000000007941 */ /* 0x000fea0003800000 */
.L_x_32393:
[----:B------:R-:W-:Y:S01]  /*06f0*/  IMAD.MOV.U32 R6, RZ, RZ, 0x652b82fe ;  /* 0x652b82feff067424 */ /* 0x000fe200078e00ff */
[----:B-----5:R-:W-:Y:S01]  /*0700*/  FSETP.GEU.FTZ.AND P0, PT, |R21|, 4.1917929649353027344, PT ;  /* 0x4086232b1500780b */ /* 0x020fe20003f1e200 */
        /* <DEDUP_REMOVED lines=28> */
[----:B------:R-:W-:Y:S02]  /*08d0*/  @!P0 IMAD R25, R5, 0x100000, R25 ;  /* 0x0010000005198824 */ /* 0x000fe400078e0219 */
[----:B------:R-:W-:Y:S01]  /*08e0*/  IMAD.MOV.U32 R5, RZ, RZ, R21 ;  /* 0x000000ffff057224 */ /* 0x000fe200078e0015 */
[----:B------:R-:W-:Y:S01]  /*08f0*/  @!P0 LEA R7, R6, 0x3ff00000, 0x14 ;  /* 0x3ff0000006078811 */ /* 0x000fe200078ea0ff */
[----:B------:R-:W-:-:S06]  /*0900*/  @!P0 IMAD.MOV.U32 R6, RZ, RZ, RZ ;  /* 0x000000ffff068224 */ /* 0x000fcc00078e00ff */
[----:B------:R-:W-:-:S11]  /*0910*/  @!P0 DMUL R4, R24, R6 ;  /* 0x0000000618048228 */ /* 0x000fd60000000000 */
.L_x_32396:
[----:B------:R-:W-:Y:S05]  /*0920*/  BSYNC B0 ;  /* 0x0000000000007941 */ /* 0x000fea0003800000 */
.L_x_32395:
[----:B------:R-:W-:Y:S01]  /*0930*/  IMAD.MOV.U32 R20, RZ, RZ, 0x652b82fe ;  /* 0x652b82feff147424 */ /* 0x000fe200078e00ff */
[----:B------:R-:W-:Y:S01]  /*0940*/  MOV R21, 0x3ff71547 ;  /* 0x3ff7154700157802 */ /* 0x000fe20000000f00 */
[----:B------:R-:W-:Y:S01]  /*0950*/  BSSY B0, `(.L_x_32397) ;  /* 0x0000021000007945 */ /* 0x000fe20003800000 */
[----:B------:R-:W-:-:S04]  /*0960*/  FSETP.GEU.FTZ.AND P0, PT, |R23|, 4.1917929649353027344, PT ;  /* 0x4086232b1700780b */ /* 0x000fc80003f1e200 */
        /* <DEDUP_REMOVED lines=31> */
.L_x_32398:
[----:B------:R-:W-:Y:S05]  /*0b60*/  BSYNC B0 ;  /* 0x0000000000007941 */ /* 0x000fea0003800000 */
.L_x_32397:
[----:B------:R-:W-:Y:S01]  /*0b70*/  MOV R22, 0x652b82fe ;  /* 0x652b82fe00167802 */ /* 0x000fe20000000f00 */
[----:B------:R-:W-:Y:S01]  /*0b80*/  IMAD.MOV.U32 R23, RZ, RZ, 0x3ff71547 ;  /* 0x3ff71547ff177424 */ /* 0x000fe200078e00ff */
[----:B------:R-:W-:Y:S01]  /*0b90*/  FSETP.GEU.FTZ.AND P0, PT, |R17|, 4.1917929649353027344, PT ;  /* 0x4086232b1100780b */ /* 0x000fe20003f1e200 */
[----:B------:R-:W-:Y:S04]  /*0ba0*/  BSSY B0, `(.L_x_32399) ;  /* 0x0000020000007945 */ /* 0x000fe80003800000 */
        /* <DEDUP_REMOVED lines=27> */
[----:B------:R-:W-:-:S02]  /*0d60*/  @!P0 IMAD R25, R21, 0x100000, R25 ;  /* 0x0010000015198824 */ /* 0x000fc400078e0219 */
[----:B------:R-:W-:Y:S01]  /*0d70*/  IMAD.MOV.U32 R21, RZ, RZ, R23 ;  /* 0x000000ffff157224 */ /* 0x000fe200078e0017 */
[----:B------:R-:W-:-:S06]  /*0d80*/  @!P0 LEA R17, R22, 0x3ff00000, 0x14 ;  /* 0x3ff0000016118811 */ /* 0x000fcc00078ea0ff */
[----:B------:R-:W-:-:S11]  /*0d90*/  @!P0 DMUL R20, R24, R16 ;  /* 0x0000001018148228 */ /* 0x000fd60000000000 */
.L_x_32400:
[----:B------:R-:W-:Y:S05]  /*0da0*/  BSYNC B0 ;  /* 0x0000000000007941 */ /* 0x000fea0003800000 */
.L_x_32399:
        /* <DEDUP_REMOVED lines=31> */
[----:B------:R-:W-:Y:S02]  /*0fa0*/  @!P0 LEA R17, R16, 0x3ff00000, 0x14 ;  /* 0x3ff0000010118811 */ /* 0x000fe400078ea0ff */
[----:B------:R-:W-:-:S06]  /*0fb0*/  @!P0 MOV R16, RZ ;  /* 0x000000ff00108202 */ /* 0x000fcc0000000f00 */
[----:B------:R-:W-:-:S11]  /*0fc0*/  @!P0 DMUL R22, R26, R16 ;  /* 0x000000101a168228 */ /* 0x000fd60000000000 */
.L_x_32402:
[----:B------:R-:W-:Y:S05]  /*0fd0*/  BSYNC B0 ;  /* 0x0000000000007941 */ /* 0x000fea0003800000 */
.L_x_32401:
[----:B------:R-:W-:Y:S01]  /*0fe0*/  DFMA R18, R12, R24, 6.75539944105574400000e+15 ;  /* 0x433800000c12742b */ /* 0x000fe20000000018 */
[----:B------:R-:W-:Y:S01]  /*0ff0*/  FSETP.GEU.FTZ.AND P0, PT, |R13|, 4.1917929649353027344, PT ;  /* 0x4086232b0d00780b */ /* 0x000fe20003f1e200 */
[----:B------:R-:W-:Y:S06]  /*1000*/  BSSY B0, `(.L_x_32403) ;  /* 0x000001f000007945 */ /* 0x000fec0003800000 */
        /* <DEDUP_REMOVED lines=30> */
.L_x_32404:
[----:B------:R-:W-:Y:S05]  /*11f0*/  BSYNC B0 ;  /* 0x0000000000007941 */ /* 0x000fea0003800000 */
.L_x_32403:
[----:B------:R-:W-:Y:S01]  /*1200*/  DFMA R24, R14, R24, 6.75539944105574400000e+15 ;  /* 0x433800000e18742b */ /* 0x000fe20000000018 */
[----:B------:R-:W0:Y:S01]  /*1210*/  LDC.64 R26, c[0x0][0x218] ;  /* 0x00008600ff1a7b82 */ /* 0x000e220000000a00 */
[----:B------:R-:W-:Y:S01]  /*1220*/  FSETP.GEU.FTZ.AND P0, PT, |R15|, 4.1917929649353027344, PT ;  /* 0x4086232b0f00780b */ /* 0x000fe20003f1e200 */
[----:B------:R-:W-:Y:S05]  /*1230*/  BSSY B0, `(.L_x_32405) ;  /* 0x0000021000007945 */ /* 0x000fea0003800000 */
[----:B------:R-:W-:-:S08]  /*1240*/  DADD R12, R24, -6.75539944105574400000e+15 ;  /* 0xc3380000180c7429 */ /* 0x000fd00000000000 */
[----:B------:R-:W-:-:S08]  /*1250*/  DFMA R18, R12, -UR6, R14 ;  /* 0x800000060c127c2b */ /* 0x000fd0000800000e */
[----:B------:R-:W-:Y:S02]  /*1260*/  DFMA R12, R12, -UR8, R18 ;  /* 0x800000080c0c7c2b */ /* 0x000fe40008000012 */
[----:B------:R-:W1:Y:S06]  /*1270*/  S2R R18, SR_TID.X ;  /* 0x0000000000127919 */ /* 0x000e6c0000002100 */
        /* <DEDUP_REMOVED lines=10> */
[----:B------:R-:W-:Y:S01]  /*1320*/  DFMA R2, R12, R2, 1 ;  /* 0x3ff000000c02742b */ /* 0x000fe20000000002 */
[----:B0-----:R-:W-:-:S04]  /*1330*/  IMAD.WIDE.U32 R12, R0, 0x8, R26 ;  /* 0x00000008000c7825 */ /* 0x001fc800078e001a */
[----:B-1----:R-:W-:-:S05]  /*1340*/  IMAD.WIDE R12, R18, 0x10, R12 ;  /* 0x00000010120c7825 */ /* 0x002fca00078e020c */
        /* <DEDUP_REMOVED lines=15> */
.L_x_32406:
[----:B------:R-:W-:Y:S05]  /*1440*/  BSYNC B0 ;  /* 0x0000000000007941 */ /* 0x000fea0003800000 */
.L_x_32405:
[----:B------:R-:W-:Y:S04]  /*1450*/  STG.E.128 desc[UR4][R12.64], R8 ;  /* 0x000000080c007986 */ /* 0x000fe8000c101d04 */
[----:B------:R-:W-:Y:S04]  /*1460*/  STG.E.128 desc[UR4][R12.64+0x800], R4 ;  /* 0x000800040c007986 */ /* 0x000fe8000c101d04 */
[----:B------:R-:W-:Y:S04]  /*1470*/  STG.E.128 desc[UR4][R12.64+0x1000], R20 ;  /* 0x001000140c007986 */ /* 0x000fe8000c101d04 */
[----:B------:R-:W-:Y:S01]  /*1480*/  STG.E.128 desc[UR4][R12.64+0x1800], R16 ;  /* 0x001800100c007986 */ /* 0x000fe2000c101d04 */
[----:B------:R-:W-:Y:S05]  /*1490*/  EXIT ;  /* 0x000000000000794d */ /* 0x000fea0003800000 */
.L_x_32390:
[----:B------:R-:W0:Y:S01]  /*14a0*/  S2R R3, SR_TID.X ;  /* 0x0000000000037919 */ /* 0x000e220000002100 */
[----:B------:R-:W-:Y:S02]  /*14b0*/  CS2R R14, SRZ ;  /* 0x00000000000e7805 */ /* 0x000fe4000001ff00 */
[----:B0-----:R-:W-:Y:S01]  /*14c0*/  ISETP.GE.AND P0, PT, R3, R2, PT ;  /* 0x000000020300720c */ /* 0x001fe20003f06270 */
[----:B------:R-:W-:-:S12]  /*14d0*/  IMAD.MOV.U32 R5, RZ, RZ, R3 ;  /* 0x000000ffff057224 */ /* 0x000fd800078e0003 */
[----:B------:R-:W-:Y:S01]  /*14e0*/  @!P0 IMAD.IADD R4, R0, 0x1, R5 ;  /* 0x0000000100048824 */ /* 0x000fe200078e0205 */
[----:B------:R-:W-:-:S04]  /*14f0*/  @!P0 IADD3 R5, R5, 0x80, RZ ;  /* 0x0000008005058810 */ /* 0x000fc80007ffe0ff */
[----:B------:R-:W-:-:S13]  /*1500*/  ISETP.GE.AND P1, PT, R5, R2, PT ;  /* 0x000000020500720c */ /* 0x000fda0003f26270 */
[----:B------:R-:W0:Y:S01]  /*1510*/  @!P1 LDC.64 R6, c[0x0][0x220] ;  /* 0x00008800ff069b82 */ /* 0x000e220000000a00 */
[----:B------:R-:W-:Y:S02]  /*1520*/  @!P1 IMAD.IADD R9, R0, 0x1, R5 ;  /* 0x0000000100099824 */ /* 0x000fe400078e0205 */
[----:B------:R-:W-:-:S05]  /*1530*/  @!P1 VIADD R5, R5, 0x80 ;  /* 0x0000008005059836 */ /* 0x000fca0000000000 */
[----:B------:R-:W-:Y:S01]  /*1540*/  ISETP.GE.AND P2, PT, R5, R2, PT ;  /* 0x000000020500720c */ /* 0x000fe20003f46270 */
[----:B0-----:R-:W-:-:S12]  /*1550*/  @!P1 IMAD.WIDE.U32 R6, R9, 0x8, R6 ;  /* 0x0000000809069825 */ /* 0x001fd800078e0006 */
[----:B------:R-:W0:Y:S01]  /*1560*/  @!P2 LDC.64 R8, c[0x0][0x220] ;  /* 0x00008800ff08ab82 */ /* 0x000e220000000a00 */
[----:B------:R-:W-:Y:S01]  /*1570*/  @!P2 IMAD.IADD R11, R0, 0x1, R5 ;  /* 0x00000001000ba824 */ /* 0x000fe200078e0205 */
[----:B------:R1:W5:Y:S01]  /*1580*/  @!P1 LDG.E.64 R14, desc[UR4][R6.64] ;  /* 0x00000004060e9981 */ /* 0x000362000c1e1b00 */
[----:B------:R-:W-:Y:S01]  /*1590*/  @!P2 VIADD R5, R5, 0x80 ;  /* 0x000000800505a836 */ /* 0x000fe20000000000 */
[----:B------:R-:W-:-:S04]  /*15a0*/  CS2R R16, SRZ ;  /* 0x0000000000107805 */ /* 0x000fc8000001ff00 */
[----:B------:R-:W-:Y:S01]  /*15b0*/  ISETP.GE.AND P1, PT, R5, R2, PT ;  /* 0x000000020500720c */ /* 0x000fe20003f26270 */
[----:B0-----:R-:W-:-:S12]  /*15c0*/  @!P2 IMAD.WIDE.U32 R8, R11, 0x8, R8 ;  /* 0x000000080b08a825 */ /* 0x001fd800078e0008 */
[----:B------:R-:W0:Y:S01]  /*15d0*/  @!P1 LDC.64 R10, c[0x0][0x220] ;  /* 0x00008800ff0a9b82 */ /* 0x000e220000000a00 */
[----:B------:R-:W-:Y:S01]  /*15e0*/  @!P1 IMAD.IADD R13, R0, 0x1, R5 ;  /* 0x00000001000d9824 */ /* 0x000fe200078e0205 */
[----:B------:R-:W-:Y:S01]  /*15f0*/  CS2R R18, SRZ ;  /* 0x0000000000127805 */ /* 0x000fe2000001ff00 */
[----:B------:R-:W-:Y:S01]  /*1600*/  @!P1 VIADD R5, R5, 0x80 ;  /* 0x0000008005059836 */ /* 0x000fe20000000000 */
[----:B------:R2:W5:Y:S01]  /*1610*/  @!P2 LDG.E.64 R16, desc[UR4][R8.64] ;  /* 0x000000040810a981 */ /* 0x000562000c1e1b00 */
[----:B0-----:R-:W-:-:S05]  /*1620*/  @!P1 IMAD.WIDE.U32 R10, R13, 0x8, R10 ;  /* 0x000000080d0a9825 */ /* 0x001fca00078e000a */
[----:B------:R-:W5:Y:S01]  /*1630*/  @!P1 LDG.E.64 R18, desc[UR4][R10.64] ;  /* 0x000000040a129981 */ /* 0x000f62000c1e1b00 */
[----:B------:R-:W-:Y:S02]  /*1640*/  ISETP.GE.AND P1, PT, R5, R2, PT ;  /* 0x000000020500720c */ /* 0x000fe40003f26270 */
[----:B------:R-:W-:-:S11]  /*1650*/  CS2R R20, SRZ ;  /* 0x0000000000147805 */ /* 0x000fd6000001ff00 */
[----:B-1----:R-:W0:Y:S01]  /*1660*/  @!P1 LDC.64 R6, c[0x0][0x220] ;  /* 0x00008800ff069b82 */ /* 0x002e220000000a00 */
[----:B--2---:R-:W-:Y:S01]  /*1670*/  @!P1 IADD3 R9, R0, R5, RZ ;  /* 0x0000000500099210 */ /* 0x004fe20007ffe0ff */
[----:B------:R-:W-:-:S04]  /*1680*/  @!P1 VIADD R5, R5, 0x80 ;  /* 0x0000008005059836 */ /* 0x000fc80000000000 */
[----:B0-----:R-:W-:-:S05]  /*1690*/  @!P1 IMAD.WIDE.U32 R6, R9, 0x8, R6 ;  /* 0x0000000809069825 */ /* 0x001fca00078e0006 */
[----:B------:R-:W5:Y:S01]  /*16a0*/  @!P1 LDG.E.64 R20, desc[UR4][R6.64] ;  /* 0x0000000406149981 */ /* 0x000f62000c1e1b00 */
[----:B------:R-:W-:Y:S02]  /*16b0*/  ISETP.GE.AND P1, PT, R5, R2, PT ;  /* 0x000000020500720c */ /* 0x000fe40003f26270 */
[----:B------:R-:W-:-:S11]  /*16c0*/  CS2R R22, SRZ ;  /* 0x0000000000167805 */ /* 0x000fd6000001ff00 */
        /* <DEDUP_REMOVED lines=13> */
[----:B------:R-:W-:Y:S02]  /*17a0*/  ISETP.GE.AND P1, PT, R5, R2, PT ;  /* 0x000000020500720c */ /* 0x000fe40003f26270 */
[----:B------:R-:W-:-:S11]  /*17b0*/  CS2R R6, SRZ ;  /* 0x0000000000067805 */ /* 0x000fd6000001ff00 */
[----:B------:R-:W2:Y:S01]  /*17c0*/  @!P1 LDC.64 R10, c[0x0][0x220] ;  /* 0x00008800ff0a9b82 */ /* 0x000ea20000000a00 */
[----:B------:R-:W-:-:S04]  /*17d0*/  @!P1 IMAD.IADD R5, R0, 0x1, R5 ;  /* 0x0000000100059824 */ /* 0x000fc800078e0205 */
[----:B--2---:R-:W-:-:S04]  /*17e0*/  @!P1 IMAD.WIDE.U32 R10, R5, 0x8, R10 ;  /* 0x00000008050a9825 */ /* 0x004fc800078e000a */
[----:B0-----:R-:W-:Y:S01]  /*17f0*/  @!P0 IMAD.WIDE.U32 R4, R4, 0x8, R8 ;  /* 0x0000000804048825 */ /* 0x001fe200078e0008 */
[----:B------:R-:W-:Y:S01]  /*1800*/  CS2R R8, SRZ ;  /* 0x0000000000087805 */ /* 0x000fe2000001ff00 */
[----:B------:R1:W5:Y:S05]  /*1810*/  @!P1 LDG.E.64 R6, desc[UR4][R10.64] ;  /* 0x000000040a069981 */ /* 0x00036a000c1e1b00 */
[----:B------:R1:W5:Y:S01]  /*1820*/  @!P0 LDG.E.64 R8, desc[UR4][R4.64] ;  /* 0x0000000404088981 */ /* 0x000362000c1e1b00 */
        /* <DEDUP_REMOVED lines=54> */
[----:B------:R-:W-:Y:S01]  /*1b90*/  @!P0 IMAD.MOV.U32 R8, RZ, RZ, RZ ;  /* 0x000000ffff088224 */ /* 0x000fe200078e00ff */
[----:B------:R-:W-:Y:S01]  /*1ba0*/  @!P0 LEA R13, R11, R13, 0x14 ;  /* 0x0000000d0b0d8211 */ /* 0x000fe200078ea0ff */
[----:B------:R-:W-:-:S05]  /*1bb0*/  @!P0 IMAD.IADD R10, R10, 0x1, -R11 ;  /* 0x000000010a0a8824 */ /* 0x000fca00078e0a0b */
[----:B------:R-:W-:-:S06]  /*1bc0*/  @!P0 LEA R9, R10, 0x3ff00000, 0x14 ;  /* 0x3ff000000a098811 */ /* 0x000fcc00078ea0ff */
[----:B------:R-:W-:-:S11]  /*1bd0*/  @!P0 DMUL R4, R12, R8 ;  /* 0x000000080c048228 */ /* 0x000fd60000000000 */
.L_x_32408:
[----:B------:R-:W-:Y:S05]  /*1be0*/  BSYNC B0 ;  /* 0x0000000000007941 */ /* 0x000fea0003800000 */
.L_x_32407:
[----:B------:R-:W-:Y:S01]  /*1bf0*/  VIADD R27, R3, 0x80 ;  /* 0x00000080031b7836 */ /* 0x000fe20000000000 */
[----:B------:R-:W-:Y:S04]  /*1c00*/  BSSY B0, `(.L_x_32409) ;  /* 0x000003c000007945 */ /* 0x000fe80003800000 */
[----:B------:R-:W-:-:S13]  /*1c10*/  ISETP.GE.AND P0, PT, R27, R2, PT ;  /* 0x000000021b00720c */ /* 0x000fda0003f06270 */
[----:B------:R-:W-:Y:S05]  /*1c20*/  @P0 BRA `(.L_x_32410) ;  /* 0x0000000000e40947 */ /* 0x000fea0003800000 */
[----:B-1----:R-:W-:Y:S01]  /*1c30*/  IMAD.MOV.U32 R10, RZ, RZ, 0x652b82fe ;  /* 0x652b82feff0a7424 */ /* 0x002fe200078e00ff */
[----:B------:R-:W-:Y:S01]  /*1c40*/  UMOV UR6, 0xfefa39ef ;  /* 0xfefa39ef00067882 */ /* 0x000fe20000000000 */
[----:B------:R-:W-:Y:S01]  /*1c50*/  IMAD.MOV.U32 R11, RZ, RZ, 0x3ff71547 ;  /* 0x3ff71547ff0b7424 */ /* 0x000fe200078e00ff */
[----:B------:R-:W-:Y:S01]  /*1c60*/  UMOV UR7, 0x3fe62e42 ;  /* 0x3fe62e4200077882 */ /* 0x000fe20000000000 */
[----:B------:R-:W-:Y:S01]  /*1c70*/  UMOV UR8, 0x3b39803f ;  /* 0x3b39803f00087882 */ /* 0x000fe20000000000 */
[----:B------:R-:W-:Y:S01]  /*1c80*/  UMOV UR9, 0x3c7abc9e ;  /* 0x3c7abc9e00097882 */ /* 0x000fe20000000000 */
[----:B------:R-:W-:Y:S01]  /*1c90*/  UMOV UR10, 0x7c89eb71 ;  /* 0x7c89eb71000a7882 */ /* 0x000fe20000000000 */
[----:B------:R-:W-:Y:S01]  /*1ca0*/  UMOV UR11, 0x3efa0199 ;  /* 0x3efa0199000b7882 */ /* 0x000fe20000000000 */
[----:B-----5:R-:W-:Y:S01]  /*1cb0*/  DFMA R10, R14, R10, 6.75539944105574400000e+15 ;  /* 0x433800000e0a742b */ /* 0x020fe2000000000a */
[----:B------:R-:W-:Y:S01]  /*1cc0*/  UMOV UR12, 0x14761f65 ;  /* 0x14761f65000c7882 */ /* 0x000fe20000000000 */
[----:B------:R-:W-:Y:S01]  /*1cd0*/  UMOV UR13, 0x3f2a01a0 ;  /* 0x3f2a01a0000d7882 */ /* 0x000fe20000000000 */
[----:B------:R-:W-:Y:S01]  /*1ce0*/  UMOV UR14, 0x1852b7af ;  /* 0x1852b7af000e7882 */ /* 0x000fe20000000000 */
[----:B------:R-:W-:Y:S01]  /*1cf0*/  UMOV UR15, 0x3f56c16c ;  /* 0x3f56c16c000f7882 */ /* 0x000fe20000000000 */
[----:B------:R-:W-:Y:S01]  /*1d00*/  UMOV UR16, 0x11122322 ;  /* 0x1112232200107882 */ /* 0x000fe20000000000 */
[----:B------:R-:W-:Y:S01]  /*1d10*/  UMOV UR17, 0x3f811111 ;  /* 0x3f81111100117882 */ /* 0x000fe20000000000 */
[----:B------:R-:W-:Y:S01]  /*1d20*/  UMOV UR18, 0x555502a1 ;  /* 0x555502a100127882 */ /* 0x000fe20000000000 */
[----:B------:R-:W-:Y:S01]  /*1d30*/  DADD R8, R10, -6.75539944105574400000e+15 ;  /* 0xc33800000a087429 */ /* 0x000fe20000000000 */
[----:B------:R-:W-:Y:S01]  /*1d40*/  UMOV UR19, 0x3fa55555 ;  /* 0x3fa5555500137882 */ /* 0x000fe20000000000 */
[----:B------:R-:W-:Y:S01]  /*1d50*/  UMOV UR20, 0x55555511 ;  /* 0x5555551100147882 */ /* 0x000fe20000000000 */
[----:B------:R-:W-:Y:S01]  /*1d60*/  UMOV UR21, 0x3fc55555 ;  /* 0x3fc5555500157882 */ /* 0x000fe20000000000 */
[----:B------:R-:W-:Y:S01]  /*1d70*/  UMOV UR22, 0xb ;  /* 0x0000000b00167882 */ /* 0x000fe20000000000 */
[----:B------:R-:W-:Y:S01]  /*1d80*/  UMOV UR23, 0x3fe00000 ;  /* 0x3fe0000000177882 */ /* 0x000fe20000000000 */
[----:B------:R-:W-:-:S02]  /*1d90*/  FSETP.GEU.FTZ.AND P0, PT, |R15|, 4.1917929649353027344, PT ;  /* 0x4086232b0f00780b */ /* 0x000fc40003f1e200 */
        /* <DEDUP_REMOVED lines=25> */
[----:B------:R-:W-:-:S04]  /*1f30*/  @!P0 LEA.HI R8, R10, R10, RZ, 0x1 ;  /* 0x0000000a0a088211 */ /* 0x000fc800078f08ff */
[----:B------:R-:W-:Y:S02]  /*1f40*/  @!P0 SHF.R.S32.HI R9, RZ, 0x1, R8 ;  /* 0x00000001ff098819 */ /* 0x000fe40000011408 */
[----:B------:R-:W-:-:S03]  /*1f50*/  FSEL R8, R14, RZ, P1 ;  /* 0x000000ff0e087208 */ /* 0x000fc60000800000 */
[----:B------:R-:W-:Y:S02]  /*1f60*/  @!P0 IMAD.IADD R10, R10, 0x1, -R9 ;  /* 0x000000010a0a8824 */ /* 0x000fe400078e0a09 */
[----:B------:R-:W-:Y:S01]  /*1f70*/  @!P0 IMAD R13, R9, 0x100000, R13 ;  /* 0x00100000090d8824 */ /* 0x000fe200078e020d */
[----:B------:R-:W-:Y:S02]  /*1f80*/  FSEL R9, R15, RZ, P1 ;  /* 0x000000ff0f097208 */ /* 0x000fe40000800000 */
[----:B------:R-:W-:Y:S01]  /*1f90*/  @!P0 LEA R11, R10, 0x3ff00000, 0x14 ;  /* 0x3ff000000a0b8811 */ /* 0x000fe200078ea0ff */
[----:B------:R-:W-:-:S06]  /*1fa0*/  @!P0 IMAD.MOV.U32 R10, RZ, RZ, RZ ;  /* 0x000000ffff0a8224 */ /* 0x000fcc00078e00ff */
[----:B------:R-:W-:-:S11]  /*1fb0*/  @!P0 DMUL R8, R12, R10 ;  /* 0x0000000a0c088228 */ /* 0x000fd60000000000 */
.L_x_32410:
[----:B------:R-:W-:Y:S05]  /*1fc0*/  BSYNC B0 ;  /* 0x0000000000007941 */ /* 0x000fea0003800000 */
.L_x_32409:
[----:B-1----:R-:W-:Y:S01]  /*1fd0*/  VIADD R11, R3, 0x100 ;  /* 0x00000100030b7836 */ /* 0x002fe20000000000 */
[----:B------:R-:W-:Y:S04]  /*1fe0*/  BSSY B0, `(.L_x_32411) ;  /* 0x000003d000007945 */ /* 0x000fe80003800000 */
[----:B------:R-:W-:-:S13]  /*1ff0*/  ISETP.GE.AND P0, PT, R11, R2, PT ;  /* 0x000000020b00720c */ /* 0x000fda0003f06270 */
[----:B------:R-:W-:Y:S05]  /*2000*/  @P0 BRA `(.L_x_32412) ;  /* 0x0000000000e80947 */ /* 0x000fea0003800000 */
[----:B-----5:R-:W-:Y:S01]  /*2010*/  IMAD.MOV.U32 R14, RZ, RZ, 0x652b82fe ;  /* 0x652b82feff0e7424 */ /* 0x020fe200078e00ff */
[----:B------:R-:W-:Y:S01]  /*2020*/  MOV R15, 0x3ff71547 ;  /* 0x3ff71547000f7802 */ /* 0x000fe20000000f00 */
[----:B------:R-:W-:Y:S01]  /*2030*/  UMOV UR6, 0xfefa39ef ;  /* 0xfefa39ef00067882 */ /* 0x000fe20000000000 */
[----:B------:R-:W-:Y:S01]  /*2040*/  UMOV UR7, 0x3fe62e42 ;  /* 0x3fe62e4200077882 */ /* 0x000fe20000000000 */
[----:B------:R-:W-:-:S03]  /*2050*/  FSETP.GEU.FTZ.AND P0, PT, |R17|, 4.1917929649353027344, PT ;  /* 0x4086232b1100780b */ /* 0x000fc60003f1e200 */
        /* <DEDUP_REMOVED lines=50> */
[----:B------:R-:W-:Y:S01]  /*2380*/  @!P0 MOV R14, R12 ;  /* 0x0000000c000e8202 */ /* 0x000fe20000000f00 */
[----:B------:R-:W-:-:S06]  /*2390*/  @!P0 IMAD.MOV.U32 R12, RZ, RZ, RZ ;  /* 0x000000ffff0c8224 */ /* 0x000fcc00078e00ff */
[----:B------:R-:W-:-:S11]  /*23a0*/  @!P0 DMUL R10, R14, R12 ;  /* 0x0000000c0e0a8228 */ /* 0x000fd60000000000 */
.L_x_32412:
[----:B------:R-:W-:Y:S05]  /*23b0*/  BSYNC B0 ;  /* 0x0000000000007941 */ /* 0x000fea0003800000 */
.L_x_32411:
[----:B------:R-:W-:Y:S01]  /*23c0*/  VIADD R13, R3, 0x180 ;  /* 0x00000180030d7836 */ /* 0x000fe20000000000 */
[----:B------:R-:W-:Y:S04]  /*23d0*/  BSSY B0, `(.L_x_32413) ;  /* 0x000003d000007945 */ /* 0x000fe80003800000 */
[----:B------:R-:W-:-:S13]  /*23e0*/  ISETP.GE.AND P0, PT, R13, R2, PT ;  /* 0x000000020d00720c */ /* 0x000fda0003f06270 */
[----:B------:R-:W-:Y:S05]  /*23f0*/  @P0 BRA `(.L_x_32414) ;  /* 0x0000000000e80947 */ /* 0x000fea0003800000 */
[----:B-----5:R-:W-:Y:S01]  /*2400*/  IMAD.MOV.U32 R16, RZ, RZ, 0x652b82fe ;  /* 0x652b82feff107424 */ /* 0x020fe200078e00ff */
[----:B------:R-:W-:Y:S01]  /*2410*/  UMOV UR6, 0xfefa39ef ;  /* 0xfefa39ef00067882 */ /* 0x000fe20000000000 */
[----:B------:R-:W-:Y:S01]  /*2420*/  IMAD.MOV.U32 R17, RZ, RZ, 0x3ff71547 ;  /* 0x3ff71547ff117424 */ /* 0x000fe200078e00ff */
[----:B------:R-:W-:Y:S01]  /*2430*/  UMOV UR7, 0x3fe62e42 ;  /* 0x3fe62e4200077882 */ /* 0x000fe20000000000 */
[----:B------:R-:W-:-:S04]  /*2440*/  FSETP.GEU.FTZ.AND P0, PT, |R19|, 4.1917929649353027344, PT ;  /* 0x4086232b1300780b */ /* 0x000fc80003f1e200 */
        /* <DEDUP_REMOVED lines=50> */
[----:B------:R-:W-:Y:S01]  /*2770*/  @!P0 IMAD.MOV.U32 R16, RZ, RZ, R14 ;  /* 0x000000ffff108224 */ /* 0x000fe200078e000e */
[----:B------:R-:W-:-:S06]  /*2780*/  @!P0 MOV R14, RZ ;  /* 0x000000ff000e8202 */ /* 0x000fcc0000000f00 */
[----:B------:R-:W-:-:S11]  /*2790*/  @!P0 DMUL R12, R16, R14 ;  /* 0x0000000e100c8228 */ /* 0x000fd60000000000 */
.L_x_32414:
[----:B------:R-:W-:Y:S05]  /*27a0*/  BSYNC B0 ;  /* 0x0000000000007941 */ /* 0x000fea0003800000 */
.L_x_32413:
[----:B-----5:R-:W-:Y:S01]  /*27b0*/  VIADD R15, R3, 0x200 ;  /* 0x00000200030f7836 */ /* 0x020fe20000000000 */
[----:B------:R-:W-:Y:S04]  /*27c0*/  BSSY B0, `(.L_x_32415) ;  /* 0x000003d000007945 */ /* 0x000fe80003800000 */
[----:B------:R-:W-:-:S13]  /*27d0*/  ISETP.GE.AND P0, PT, R15, R2, PT ;  /* 0x000000020f00720c */ /* 0x000fda0003f06270 */
[----:B------:R-:W-:Y:S05]  /*27e0*/  @P0 BRA `(.L_x_32416) ;  /* 0x0000000000e80947 */ /* 0x000fea0003800000 */
[----:B------:R-:W-:Y:S01]  /*27f0*/  IMAD.MOV.U32 R18, RZ, RZ, 0x652b82fe ;  /* 0x652b82feff127424 */ /* 0x000fe200078e00ff */
        /* <DEDUP_REMOVED lines=54> */
[----:B------:R-:W-:Y:S02]  /*2b60*/  @!P0 IMAD.MOV.U32 R18, RZ, RZ, R16 ;  /* 0x000000ffff128224 */ /* 0x000fe400078e0010 */
[----:B------:R-:W-:-:S06]  /*2b70*/  @!P0 IMAD.MOV.U32 R16, RZ, RZ, RZ ;  /* 0x000000ffff108224 */ /* 0x000fcc00078e00ff */
[----:B------:R-:W-:-:S11]  /*2b80*/  @!P0 DMUL R14, R18, R16 ;  /* 0x00000010120e8228 */ /* 0x000fd60000000000 */
.L_x_32416:
[----:B------:R-:W-:Y:S05]  /*2b90*/  BSYNC B0 ;  /* 0x0000000000007941 */ /* 0x000fea0003800000 */
.L_x_32415:
[----:B------:R-:W-:Y:S01]  /*2ba0*/  IADD3 R17, R3, 0x280, RZ ;  /* 0x0000028003117810 */ /* 0x000fe20007ffe0ff */
[----:B------:R-:W-:Y:S03]  /*2bb0*/  BSSY B0, `(.L_x_32417) ;  /* 0x000003d000007945 */ /* 0x000fe60003800000 */
        /* <DEDUP_REMOVED lines=60> */
.L_x_32418:
[----:B------:R-:W-:Y:S05]  /*2f80*/  BSYNC B0 ;  /* 0x0000000000007941 */ /* 0x000fea0003800000 */
.L_x_32417:
[----:B------:R-:W-:Y:S01]  /*2f90*/  VIADD R19, R3, 0x300 ;  /* 0x0000030003137836 */ /* 0x000fe20000000000 */
[----:B------:R-:W-:Y:S04]  /*2fa0*/  BSSY B0, `(.L_x_32419) ;  /* 0x000003d000007945 */ /* 0x000fe80003800000 */
[----:B------:R-:W-:-:S13]  /*2fb0*/  ISETP.GE.AND P0, PT, R19, R2, PT ;  /* 0x000000021300720c */ /* 0x000fda0003f06270 */
[----:B------:R-:W-:Y:S05]  /*2fc0*/  @P0 BRA `(.L_x_32420) ;  /* 0x0000000000e80947 */ /* 0x000fea0003800000 */
[----:B------:R-:W-:Y:S01]  /*2fd0*/  MOV R22, 0x652b82fe ;  /* 0x652b82fe00167802 */ /* 0x000fe20000000f00 */
[----:B------:R-:W-:Y:S01]  /*2fe0*/  IMAD.MOV.U32 R23, RZ, RZ, 0x3ff71547 ;  /* 0x3ff71547ff177424 */ /* 0x000fe200078e00ff */
        /* <DEDUP_REMOVED lines=50> */
[----:B------:R-:W-:Y:S01]  /*3310*/  @!P0 IADD3 R22, R22, -R23, RZ ;  /* 0x8000001716168210 */ /* 0x000fe20007ffe0ff */
[----:B------:R-:W-:-:S03]  /*3320*/  @!P0 IMAD R23, R23, 0x100000, R21 ;  /* 0x0010000017178824 */ /* 0x000fc600078e0215 */
[----:B------:R-:W-:Y:S01]  /*3330*/  @!P0 LEA R21, R22, 0x3ff00000, 0x14 ;  /* 0x3ff0000016158811 */ /* 0x000fe200078ea0ff */
[----:B------:R-:W-:Y:S02]  /*3340*/  @!P0 IMAD.MOV.U32 R22, RZ, RZ, R20 ;  /* 0x000000ffff168224 */ /* 0x000fe400078e0014 */
[----:B------:R-:W-:-:S06]  /*3350*/  @!P0 IMAD.MOV.U32 R20, RZ, RZ, RZ ;  /* 0x000000ffff148224 */ /* 0x000fcc00078e00ff */
[----:B------:R-:W-:-:S11]  /*3360*/  @!P0 DMUL R18, R22, R20 ;  /* 0x0000001416128228 */ /* 0x000fd60000000000 */
.L_x_32420:
[----:B------:R-:W-:Y:S05]  /*3370*/  BSYNC B0 ;  /* 0x0000000000007941 */ /* 0x000fea0003800000 */
.L_x_32419:
[C---:B------:R-:W-:Y:S01]  /*3380*/  VIADD R21, R3.reuse, 0x380 ;  /* 0x0000038003157836 */ /* 0x040fe20000000000 */
[----:B------:R-:W-:Y:S01]  /*3390*/  BSSY B0, `(.L_x_32421) ;  /* 0x000003d000007945 */ /* 0x000fe20003800000 */
[----:B------:R-:W-:-:S03]  /*33a0*/  ISETP.GE.AND P0, PT, R3, R2, PT ;  /* 0x000000020300720c */ /* 0x000fc60003f06270 */
[----:B------:R-:W-:-:S13]  /*33b0*/  ISETP.GE.AND P1, PT, R21, R2, PT ;  /* 0x000000021500720c */ /* 0x000fda0003f26270 */
[----:B------:R-:W-:Y:S05]  /*33c0*/  @P1 BRA `(.L_x_32422) ;  /* 0x0000000000e41947 */ /* 0x000fea0003800000 */
[----:B------:R-:W-:Y:S01]  /*33d0*/  IMAD.MOV.U32 R20, RZ, RZ, 0x652b82fe ;  /* 0x652b82feff147424 */ /* 0x000fe200078e00ff */
        /* <DEDUP_REMOVED lines=48> */
[----:B------:R-:W-:Y:S01]  /*36e0*/  FSEL R24, R6, RZ, P2 ;  /* 0x000000ff06187208 */ /* 0x000fe20001000000 */
[----:B------:R-:W-:Y:S01]  /*36f0*/  @!P1 IMAD.MOV.U32 R6, RZ, RZ, RZ ;  /* 0x000000ffff069224 */ /* 0x000fe200078e00ff */
[----:B------:R-:W-:Y:S02]  /*3700*/  @!P1 SHF.R.S32.HI R21, RZ, 0x1, R21 ;  /* 0x00000001ff159819 */ /* 0x000fe40000011415 */
[----:B------:R-:W-:Y:S02]  /*3710*/  FSEL R25, R7, RZ, P2 ;  /* 0x000000ff07197208 */ /* 0x000fe40001000000 */
[----:B------:R-:W-:Y:S01]  /*3720*/  @!P1 LEA R23, R21, R23, 0x14 ;  /* 0x0000001715179211 */ /* 0x000fe200078ea0ff */
[----:B------:R-:W-:-:S05]  /*3730*/  @!P1 IMAD.IADD R20, R20, 0x1, -R21 ;  /* 0x0000000114149824 */ /* 0x000fca00078e0a15 */
[----:B------:R-:W-:-:S06]  /*3740*/  @!P1 LEA R7, R20, 0x3ff00000, 0x14 ;  /* 0x3ff0000014079811 */ /* 0x000fcc00078ea0ff */
[----:B------:R-:W-:-:S11]  /*3750*/  @!P1 DMUL R24, R22, R6 ;  /* 0x0000000616189228 */ /* 0x000fd60000000000 */
.L_x_32422:
[----:B------:R-:W-:Y:S05]  /*3760*/  BSYNC B0 ;  /* 0x0000000000007941 */ /* 0x000fea0003800000 */
.L_x_32421:
        /* <DEDUP_REMOVED lines=15> */
.L_x_32425:
[----:B------:R-:W-:-:S13]  /*3860*/  ISETP.GE.AND P0, PT, R3, R2, PT ;  /* 0x000000020300720c */ /* 0x000fda0003f06270 */
[----:B------:R-:W-:Y:S05]  /*3870*/  @P0 BRA `(.L_x_32427) ;  /* 0x0000000000300947 */ /* 0x000fea0003800000 */
[----:B0-----:R-:W0:Y:S01]  /*3880*/  LDC.64 R4, c[0x0][0x218] ;  /* 0x00008600ff047b82 */ /* 0x001e220000000a00 */
[----:B------:R-:W-:Y:S01]  /*3890*/  IADD3 R7, R0, R3, RZ ;  /* 0x0000000300077210 */ /* 0x000fe20007ffe0ff */
[----:B------:R-:W-:-:S04]  /*38a0*/  VIADD R3, R3, 0x80 ;  /* 0x0000008003037836 */ /* 0x000fc80000000000 */
[----:B0-----:R-:W-:-:S05]  /*38b0*/  IMAD.WIDE.U32 R4, R7, 0x8, R4 ;  /* 0x0000000807047825 */ /* 0x001fca00078e0004 */
[----:B------:R0:W-:Y:S02]  /*38c0*/  STG.E.64 desc[UR4][R4.64], R10 ;  /* 0x0000000a04007986 */ /* 0x0001e4000c101b04 */
.L_x_32426:
[----:B------:R-:W-:-:S13]  /*38d0*/  ISETP.GE.AND P0, PT, R3, R2, PT ;  /* 0x000000020300720c */ /* 0x000fda0003f06270 */
[----:B------:R-:W-:Y:S05]  /*38e0*/  @P0 BRA `(.L_x_32428) ;  /* 0x0000000000300947 */ /* 0x000fea0003800000 */
[----:B0-----:R-:W0:Y:S01]  /*38f0*/  LDC.64 R4, c[0x0][0x218] ;  /* 0x00008600ff047b82 */ /* 0x001e220000000a00 */
[----:B------:R-:W-:Y:S02]  /*3900*/  IMAD.IADD R7, R0, 0x1, R3 ;  /* 0x0000000100077824 */ /* 0x000fe400078e0203 */
[----:B------:R-:W-:Y:S02]  /*3910*/  VIADD R3, R3, 0x80 ;  /* 0x0000008003037836 */ /* 0x000fe40000000000 */
[----:B0-----:R-:W-:-:S05]  /*3920*/  IMAD.WIDE.U32 R4, R7, 0x8, R4 ;  /* 0x0000000807047825 */ /* 0x001fca00078e0004 */
[----:B------:R1:W-:Y:S02]  /*3930*/  STG.E.64 desc[UR4][R4.64], R12 ;  /* 0x0000000c04007986 */ /* 0x0003e4000c101b04 */
.L_x_32427:
[----:B------:R-:W-:-:S13]  /*3940*/  ISETP.GE.AND P0, PT, R3, R2, PT ;  /* 0x000000020300720c */ /* 0x000fda0003f06270 */
[----:B------:R-:W-:Y:S05]  /*3950*/  @P0 BRA `(.L_x_32429) ;  /* 0x0000000000340947 */ /* 0x000fea0003800000 */
[----:B01----:R-:W0:Y:S01]  /*3960*/  LDC.64 R4, c[0x0][0x218] ;  /* 0x00008600ff047b82 */ /* 0x003e220000000a00 */
[----:B------:R-:W-:Y:S02]  /*3970*/  IMAD.IADD R7, R0, 0x1, R3 ;  /* 0x0000000100077824 */ /* 0x000fe400078e0203 */
[----:B------:R-:W-:Y:S02]  /*3980*/  VIADD R3, R3, 0x80 ;  /* 0x0000008003037836 */ /* 0x000fe40000000000 */
[----:B0-----:R-:W-:-:S05]  /*3990*/  IMAD.WIDE.U32 R4, R7, 0x8, R4 ;  /* 0x0000000807047825 */ /* 0x001fca00078e0004 */
[----:B------:R1:W-:Y:S02]  /*39a0*/  STG.E.64 desc[UR4][R4.64], R14 ;  /* 0x0000000e04007986 */ /* 0x0003e4000c101b04 */
.L_x_32428:
[----:B------:R-:W-:-:S13]  /*39b0*/  ISETP.GE.AND P0, PT, R3, R2, PT ;  /* 0x000000020300720c */ /* 0x000fda0003f06270 */
[----:B------:R-:W-:Y:S05]  /*39c0*/  @P0 BREAK B1 ;  /* 0x0000000000010942 */ /* 0x000fea0003800000 */
[----:B------:R-:W-:Y:S05]  /*39d0*/  @P0 BRA `(.L_x_32430) ;  /* 0x0000000000300947 */ /* 0x000fea0003800000 */
[----:B01----:R-:W0:Y:S01]  /*39e0*/  LDC.64 R4, c[0x0][0x218] ;  /* 0x00008600ff047b82 */ /* 0x003e220000000a00 */
[----:B------:R-:W-:Y:S01]  /*39f0*/  IADD3 R7, R0, R3, RZ ;  /* 0x0000000300077210 */ /* 0x000fe20007ffe0ff */
[----:B------:R-:W-:-:S04]  /*3a00*/  VIADD R3, R3, 0x80 ;  /* 0x0000008003037836 */ /* 0x000fc80000000000 */
[----:B0-----:R-:W-:-:S05]  /*3a10*/  IMAD.WIDE.U32 R4, R7, 0x8, R4 ;  /* 0x0000000807047825 */ /* 0x001fca00078e0004 */
[----:B------:R2:W-:Y:S02]  /*3a20*/  STG.E.64 desc[UR4][R4.64], R16 ;  /* 0x0000001004007986 */ /* 0x0005e4000c101b04 */
.L_x_32429:
[----:B------:R-:W-:Y:S05]  /*3a30*/  BSYNC B1 ;  /* 0x0000000000017941 */ /* 0x000fea0003800000 */
.L_x_32424:
[----:B------:R-:W-:-:S13]  /*3a40*/  ISETP.GE.AND P0, PT, R3, R2, PT ;  /* 0x000000020300720c */ /* 0x000fda0003f06270 */
[----:B012---:R-:W0:Y:S01]  /*3a50*/  @!P0 LDC.64 R4, c[0x0][0x218] ;  /* 0x00008600ff048b82 */ /* 0x007e220000000a00 */
[----:B------:R-:W-:Y:S02]  /*3a60*/  @!P0 IMAD.IADD R7, R0, 0x1, R3 ;  /* 0x0000000100078824 */ /* 0x000fe400078e0203 */
[----:B------:R-:W-:Y:S02]  /*3a70*/  @!P0 VIADD R3, R3, 0x80 ;  /* 0x0000008003038836 */ /* 0x000fe40000000000 */
[----:B0-----:R-:W-:-:S05]  /*3a80*/  @!P0 IMAD.WIDE.U32 R4, R7, 0x8, R4 ;  /* 0x0000000807048825 */ /* 0x001fca00078e0004 */
[----:B------:R2:W-:Y:S02]  /*3a90*/  @!P0 STG.E.64 desc[UR4][R4.64], R18 ;  /* 0x0000001204008986 */ /* 0x0005e4000c101b04 */
.L_x_32430:
[----:B------:R-:W-:Y:S05]  /*3aa0*/  BSYNC B0 ;  /* 0x0000000000007941 */ /* 0x000fea0003800000 */
.L_x_32423:
        /* <DEDUP_REMOVED lines=8> */
.L_x_32431:
        /* <DEDUP_REMOVED lines=13> */
.L_x_36470:


//--------------------- .text._ZN2at6native29vectorized_elementwise_kernelILi4EZZZNS0_15exp_kernel_cudaERNS_18TensorIteratorBaseEENKUlvE0_clEvENKUlvE_clEvEUldE_St5arrayIPcLm2EEEEviT0_T1_ --------------------------
	.section	.text._ZN2at6native29vectorized_elementwise_kernelILi4EZZZNS0_15exp_kernel_cudaERNS_18TensorIteratorBaseEENKUlvE0_clEvENKUlvE_clEvEUldE_St5arrayIPcLm2EEEEviT0_T1_,"ax",@progbits
	.align	128
        .global         _ZN2at6native29vectorized_elementwise_kernelILi4EZZZNS0_15exp_kernel_cudaERNS_18TensorIteratorBaseEENKUlvE0_clEvENKUlvE_clEvEUldE_St5arrayIPcLm2EEEEviT0_T1_
        .type           _ZN2at6native29vectorized_elementwise_kernelILi4EZZZNS0_15exp_kernel_cudaERNS_18TensorIteratorBaseEENKUlvE0_clEvENKUlvE_clEvEUldE_St5arrayIPcLm2EEEEviT0_T1_,@function
        .size           _ZN2at6native29vectorized_elementwise_kernelILi4EZZZNS0_15exp_kernel_cudaERNS_18TensorIteratorBaseEENKUlvE0_clEvENKUlvE_clEvEUldE_St5arrayIPcLm2EEEEviT0_T1_,(.L_x_36471 - _ZN2at6native29vectorized_elementwise_kernelILi4EZZZNS0_15exp_kernel_cudaERNS_18TensorIteratorBaseEENKUlvE0_clEvENKUlvE_clEvEUldE_St5arrayIPcLm2EEEEviT0_T1_)
        .other          _ZN2at6native29vectorized_elementwise_kernelILi4EZZZNS0_15exp_kernel_cudaERNS_18TensorIteratorBaseEENKUlvE0_clEvENKUlvE_clEvEUldE_St5arrayIPcLm2EEEEviT0_T1_,@"STO_CUDA_ENTRY STV_DEFAULT"
_ZN2at6native29vectorized_elementwise_kernelILi4EZZZNS0_15exp_kernel_cudaERNS_18TensorIteratorBaseEENKUlvE0_clEvENKUlvE_clEvEUldE_St5arrayIPcLm2EEEEviT0_T1_:
.text._ZN2at6native29vectorized_elementwise_kernelILi4EZZZNS0_15exp_kernel_cudaERNS_18TensorIteratorBaseEENKUlvE0_clEvENKUlvE_clEvEUldE_St5arrayIPcLm2EEEEviT0_T1_:
        /* <DEDUP_REMOVED lines=75> */
.L_x_32434:
[----:B------:R-:W-:Y:S05]  /*04b0*/  BSYNC B0 ;  /* 0x0000000000007941 */ /* 0x000fea0003800000 */
.L_x_32433:
        /* <DEDUP_REMOVED lines=34> */
.L_x_32436:
[----:B------:R-:W-:Y:S05]  /*06e0*/  BSYNC B0 ;  /* 0x0000000000007941 */ /* 0x000fea0003800000 */
.L_x_32435:
        /* <DEDUP_REMOVED lines=35> */
.L_x_32438:
[----:B------:R-:W-:Y:S05]  /*0920*/  BSYNC B0 ;  /* 0x0000000000007941 */ /* 0x000fea0003800000 */
.L_x_32437:
        /* <DEDUP_REMOVED lines=35> */
.L_x_32440:
[----:B------:R-:W-:Y:S05]  /*0b60*/  BSYNC B0 ;  /* 0x0000000000007941 */ /* 0x000fea0003800000 */
.L_x_32439:
        /* <DEDUP_REMOVED lines=35> */
.L_x_32442:
[----:B------:R-:W-:Y:S05]  /*0da0*/  BSYNC B0 ;  /* 0x0000000000007941 */ /* 0x000fea0003800000 */
.L_x_32441:
        /* <DEDUP_REMOVED lines=34> */
.L_x_32444:
[----:B------:R-:W-:Y:S05]  /*0fd0*/  BSYNC B0 ;  /* 0x0000000000007941 */ /* 0x000fea0003800000 */
.L_x_32443:
        /* <DEDUP_REMOVED lines=33> */
.L_x_32446:
[----:B------:R-:W-:Y:S05]  /*11f0*/  BSYNC B0 ;  /* 0x0000000000007941 */ /* 0x000fea0003800000 */
.L_x_32445:
        /* <DEDUP_REMOVED lines=36> */
.L_x_32448:
[----:B------:R-:W-:Y:S05]  /*1440*/  BSYNC B0 ;  /* 0x0000000000007941 */ /* 0x000fea0003800000 */
.L_x_32447:
[----:B------:R-:W-:Y:S04]  /*1450*/  STG.E.128 desc[UR4][R12.64], R8 ;  /* 0x000000080c007986 */ /* 0x000fe8000c101d04 */
[----:B------:R-:W-:Y:S04]  /*1460*/  STG.E.128 desc[UR4][R12.64+0x10], R4 ;  /* 0x000010040c007986 */ /* 0x000fe8000c101d04 */
[----:B------:R-:W-:Y:S04]  /*1470*/  STG.E.128 desc[UR4][R12.64+0x1000], R20 ;  /* 0x001000140c007986 */ /* 0x000fe8000c101d04 */
[----:B------:R-:W-:Y:S01]  /*1480*/  STG.E.128 desc[UR4][R12.64+0x1010], R16 ;  /* 0x001010100c007986 */ /* 0x000fe2000c101d04 */
[----:B------:R-:W-:Y:S05]  /*1490*/  EXIT ;  /* 0x000000000000794d */ /* 0x000fea0003800000 */
.L_x_32432:
        /* <DEDUP_REMOVED lines=116> */
.L_x_32450:
[----:B------:R-:W-:Y:S05]  /*1be0*/  BSYNC B0 ;  /* 0x0000000000007941 */ /* 0x000fea0003800000 */
.L_x_32449:
        /* <DEDUP_REMOVED lines=61> */
.L_x_32452:
[----:B------:R-:W-:Y:S05]  /*1fc0*/  BSYNC B0 ;  /* 0x0000000000007941 */ /* 0x000fea0003800000 */
.L_x_32451:
        /* <DEDUP_REMOVED lines=62> */
.L_x_32454:
[----:B------:R-:W-:Y:S05]  /*23b0*/  BSYNC B0 ;  /* 0x0000000000007941 */ /* 0x000fea0003800000 */
.L_x_32453:
        /* <DEDUP_REMOVED lines=62> */
.L_x_32456:
[----:B------:R-:W-:Y:S05]  /*27a0*/  BSYNC B0 ;  /* 0x0000000000007941 */ /* 0x000fea0003800000 */
.L_x_32455:
        /* <DEDUP_REMOVED lines=62> */
.L_x_32458:
[----:B------:R-:W-:Y:S05]  /*2b90*/  BSYNC B0 ;  /* 0x0000000000007941 */ /* 0x000fea0003800000 */
.L_x_32457:
        /* <DEDUP_REMOVED lines=62> */
.L_x_32460:
[----:B------:R-:W-:Y:S05]  /*2f80*/  BSYNC B0 ;  /* 0x0000000000007941 */ /* 0x000fea0003800000 */
.L_x_32459:
        /* <DEDUP_REMOVED lines=62> */
.L_x_32462:
[----:B------:R-:W-:Y:S05]  /*3370*/  BSYNC B0 ;  /* 0x0000000000007941 */ /* 0x000fea0003800000 */
.L_x_32461:
        /* <DEDUP_REMOVED lines=62> */
.L_x_32464:
[----:B------:R-:W-:Y:S05]  /*3760*/  BSYNC B0 ;  /* 0x0000000000007941 */ /* 0x000fea0003800000 */
.L_x_32463:
        /* <DEDUP_REMOVED lines=15> */
.L_x_32467:
[----:B------:R-:W-:-:S13]  /*3860*/  ISETP.GE.AND P0, PT, R3, R2, PT ;  /* 0x000000020300720c */ /* 0x000fda0003f06270 */
[----:B------:R-:W-:Y:S05]  /*3870*/  @P0 BRA `(.L_x_32469) ;  /* 0x0000000000300947 */ /* 0x000fea0003800000 */
[----:B0-----:R-:W0:Y:S01]  /*3880*/  LDC.64 R4, c[0x0][0x218] ;  /* 0x00008600ff047b82 */ /* 0x001e220000000a00 */
[----:B------:R-:W-:Y:S01]  /*3890*/  IADD3 R7, R0, R3, RZ ;  /* 0x0000000300077210 */ /* 0x000fe20007ffe0ff */
[----:B------:R-:W-:-:S04]  /*38a0*/  VIADD R3, R3, 0x80 ;  /* 0x0000008003037836 */ /* 0x000fc80000000000 */
[----:B0-----:R-:W-:-:S05]  /*38b0*/  IMAD.WIDE.U32 R4, R7, 0x8, R4 ;  /* 0x0000000807047825 */ /* 0x001fca00078e0004 */
[----:B------:R0:W-:Y:S02]  /*38c0*/  STG.E.64 desc[UR4][R4.64], R10 ;  /* 0x0000000a04007986 */ /* 0x0001e4000c101b04 */
.L_x_32468:
[----:B------:R-:W-:-:S13]  /*38d0*/  ISETP.GE.AND P0, PT, R3, R2, PT ;  /* 0x000000020300720c */ /* 0x000fda0003f06270 */
[----:B------:R-:W-:Y:S05]  /*38e0*/  @P0 BRA `(.L_x_32470) ;  /* 0x0000000000300947 */ /* 0x000fea0003800000 */
[----:B0-----:R-:W0:Y:S01]  /*38f0*/  LDC.64 R4, c[0x0][0x218] ;  /* 0x00008600ff047b82 */ /* 0x001e220000000a00 */
[----:B------:R-:W-:Y:S02]  /*3900*/  IMAD.IADD R7, R0, 0x1, R3 ;  /* 0x0000000100077824 */ /* 0x000fe400078e0203 */
[----:B------:R-:W-:Y:S02]  /*3910*/  VIADD R3, R3, 0x80 ;  /* 0x0000008003037836 */ /* 0x000fe40000000000 */
[----:B0-----:R-:W-:-:S05]  /*3920*/  IMAD.WIDE.U32 R4, R7, 0x8, R4 ;  /* 0x0000000807047825 */ /* 0x001fca00078e0004 */
[----:B------:R1:W-:Y:S02]  /*3930*/  STG.E.64 desc[UR4][R4.64], R12 ;  /* 0x0000000c04007986 */ /* 0x0003e4000c101b04 */
.L_x_32469:
[----:B------:R-:W-:-:S13]  /*3940*/  ISETP.GE.AND P0, PT, R3, R2, PT ;  /* 0x000000020300720c */ /* 0x000fda0003f06270 */
[----:B------:R-:W-:Y:S05]  /*3950*/  @P0 BRA `(.L_x_32471) ;  /* 0x0000000000340947 */ /* 0x000fea0003800000 */
[----:B01----:R-:W0:Y:S01]  /*3960*/  LDC.64 R4, c[0x0][0x218] ;  /* 0x00008600ff047b82 */ /* 0x003e220000000a00 */
[----:B------:R-:W-:Y:S02]  /*3970*/  IMAD.IADD R7, R0, 0x1, R3 ;  /* 0x0000000100077824 */ /* 0x000fe400078e0203 */
[----:B------:R-:W-:Y:S02]  /*3980*/  VIADD R3, R3, 0x80 ;  /* 0x0000008003037836 */ /* 0x000fe40000000000 */
[----:B0-----:R-:W-:-:S05]  /*3990*/  IMAD.WIDE.U32 R4, R7, 0x8, R4 ;  /* 0x0000000807047825 */ /* 0x001fca00078e0004 */
[----:B------:R1:W-:Y:S02]  /*39a0*/  STG.E.64 desc[UR4][R4.64], R14 ;  /* 0x0000000e04007986 */ /* 0x0003e4000c101b04 */
.L_x_32470:
        /* <DEDUP_REMOVED lines=8> */
.L_x_32471:
[----:B------:R-:W-:Y:S05]  /*3a30*/  BSYNC B1 ;  /* 0x0000000000017941 */ /* 0x000fea0003800000 */
.L_x_32466:
[----:B------:R-:W-:-:S13]  /*3a40*/  ISETP.GE.AND P0, PT, R3, R2, PT ;  /* 0x000000020300720c */ /* 0x000fda0003f06270 */
[----:B012---:R-:W0:Y:S01]  /*3a50*/  @!P0 LDC.64 R4, c[0x0][0x218] ;  /* 0x00008600ff048b82 */ /* 0x007e220000000a00 */
[----:B------:R-:W-:Y:S02]  /*3a60*/  @!P0 IMAD.IADD R7, R0, 0x1, R3 ;  /* 0x0000000100078824 */ /* 0x000fe400078e0203 */
[----:B------:R-:W-:Y:S02]  /*3a70*/  @!P0 VIADD R3, R3, 0x80 ;  /* 0x0000008003038836 */ /* 0x000fe40000000000 */
[----:B0-----:R-:W-:-:S05]  /*3a80*/  @!P0 IMAD.WIDE.U32 R4, R7, 0x8, R4 ;  /* 0x0000000807048825 */ /* 0x001fca00078e0004 */
[----:B------:R2:W-:Y:S02]  /*3a90*/  @!P0 STG.E.64 desc[UR4][R4.64], R18 ;  /* 0x0000001204008986 */ /* 0x0005e4000c101b04 */
.L_x_32472:
[----:B------:R-:W-:Y:S05]  /*3aa0*/  BSYNC B0 ;  /* 0x0000000000007941 */ /* 0x000fea0003800000 */
.L_x_32465:
        /* <DEDUP_REMOVED lines=8> */
.L_x_32473:
        /* <DEDUP_REMOVED lines=13> */
.L_x_36471:


//--------------------- .text._ZN2at6native29vectorized_elementwise_kernelILi8EZZZNS0_15exp_kernel_cudaERNS_18TensorIteratorBaseEENKUlvE0_clEvENKUlvE_clEvEUldE_St5arrayIPcLm2EEEEviT0_T1_ --------------------------
	.section	.text._ZN2at6native29vectorized_elementwise_kernelILi8EZZZNS0_15exp_kernel_cudaERNS_18TensorIteratorBaseEENKUlvE0_clEvENKUlvE_clEvEUldE_St5arrayIPcLm2EEEEviT0_T1_,"ax",@progbits
	.align	128
        .global         _ZN2at6native29vectorized_elementwise_kernelILi8EZZZNS0_15exp_kernel_cudaERNS_18TensorIteratorBaseEENKUlvE0_clEvENKUlvE_clEvEUldE_St5arrayIPcLm2EEEEviT0_T1_
        .type           _ZN2at6native29vectorized_elementwise_kernelILi8EZZZNS0_15exp_kernel_cudaERNS_18TensorIteratorBaseEENKUlvE0_clEvENKUlvE_clEvEUldE_St5arrayIPcLm2EEEEviT0_T1_,@function
        .size           _ZN2at6native29vectorized_elementwise_kernelILi8EZZZNS0_15exp_kernel_cudaERNS_18TensorIteratorBaseEENKUlvE0_clEvENKUlvE_clEvEUldE_St5arrayIPcLm2EEEEviT0_T1_,(.L_x_36472 - _ZN2at6native29vectorized_elementwise_kernelILi8EZZZNS0_15exp_kernel_cudaERNS_18TensorIteratorBaseEENKUlvE0_clEvENKUlvE_clEvEUldE_St5arrayIPcLm2EEEEviT0_T1_)
        .other          _ZN2at6native29vectorized_elementwise_kernelILi8EZZZNS0_15exp_kernel_cudaERNS_18TensorIteratorBaseEENKUlvE0_clEvENKUlvE_clEvEUldE_St5arrayIPcLm2EEEEviT0_T1_,@"STO_CUDA_ENTRY STV_DEFAULT"
_ZN2at6native29vectorized_elementwise_kernelILi8EZZZNS0_15exp_kernel_cudaERNS_18TensorIteratorBaseEENKUlvE0_clEvENKUlvE_clEvEUldE_St5arrayIPcLm2EEEEviT0_T1_:
.text._ZN2at6native29vectorized_elementwise_kernelILi8EZZZNS0_15exp_kernel_cudaERNS_18TensorIteratorBaseEENKUlvE0_clEvENKUlvE_clEvEUldE_St5arrayIPcLm2EEEEviT0_T1_:
        /* <DEDUP_REMOVED lines=75> */
.L_x_32476:
[----:B------:R-:W-:Y:S05]  /*04b0*/  BSYNC B0 ;  /* 0x0000000000007941 */ /* 0x000fea0003800000 */
.L_x_32475:
        /* <DEDUP_REMOVED lines=34> */
.L_x_32478:
[----:B------:R-:W-:Y:S05]  /*06e0*/  BSYNC B0 ;  /* 0x0000000000007941 */ /* 0x000fea0003800000 */
.L_x_32477:
        /* <DEDUP_REMOVED lines=35> */
.L_x_32480:
[----:B------:R-:W-:Y:S05]  /*0920*/  BSYNC B0 ;  /* 0x0000000000007941 */ /* 0x000fea0003800000 */
.L_x_32479:
        /* <DEDUP_REMOVED lines=35> */
.L_x_32482:
[----:B------:R-:W-:Y:S05]  /*0b60*/  BSYNC B0 ;  /* 0x0000000000007941 */ /* 0x000fea0003800000 */
.L_x_32481:
        /* <DEDUP_REMOVED lines=35> */
.L_x_32484:
[----:B------:R-:W-:Y:S05]  /*0da0*/  BSYNC B0 ;  /* 0x0000000000007941 */ /* 0x000fea0003800000 */
.L_x_32483:
        /* <DEDUP_REMOVED lines=34> */
.L_x_32486:
[----:B------:R-:W-:Y:S05]  /*0fd0*/  BSYNC B0 ;  /* 0x0000000000007941 */ /* 0x000fea0003800000 */
.L_x_32485:
        /* <DEDUP_REMOVED lines=33> */
.L_x_32488:
[----:B------:R-:W-:Y:S05]  /*11f0*/  BSYNC B0 ;  /* 0x0000000000007941 */ /* 0x000fea0003800000 */
.L_x_32487:
        /* <DEDUP_REMOVED lines=36> */
.L_x_32490:
[----:B------:R-:W-:Y:S05]  /*1440*/  BSYNC B0 ;  /* 0x0000000000007941 */ /* 0x000fea0003800000 */
.L_x_32489:
[----:B------:R-:W-:Y:S04]  /*1450*/  STG.E.128 desc[UR4][R12.64], R8 ;  /* 0x000000080c007986 */ /* 0x000fe8000c101d04 */
[----:B------:R-:W-:Y:S04]  /*1460*/  STG.E.128 desc[UR4][R12.64+0x10], R4 ;  /* 0x000010040c007986 */ /* 0x000fe8000c101d04 */
[----:B------:R-:W-:Y:S04]  /*1470*/  STG.E.128 desc[UR4][R12.64+0x20], R20 ;  /* 0x000020140c007986 */ /* 0x000fe8000c101d04 */
[----:B------:R-:W-:Y:S01]  /*1480*/  STG.E.128 desc[UR4][R12.64+0x30], R16 ;  /* 0x000030100c007986 */ /* 0x000fe2000c101d04 */
[----:B------:R-:W-:Y:S05]  /*1490*/  EXIT ;  /* 0x000000000000794d */ /* 0x000fea0003800000 */
.L_x_32474:
        /* <DEDUP_REMOVED lines=116> */
.L_x_32492:
[----:B------:R-:W-:Y:S05]  /*1be0*/  BSYNC B0 ;  /* 0x0000000000007941 */ /* 0x000fea0003800000 */
.L_x_32491:
        /* <DEDUP_REMOVED lines=61> */
.L_x_32494:
[----:B------:R-:W-:Y:S05]  /*1fc0*/  BSYNC B0 ;  /* 0x0000000000007941 */ /* 0x000fea0003800000 */
.L_x_32493:
        /* <DEDUP_REMOVED lines=62> */
.L_x_32496:
[----:B------:R-:W-:Y:S05]  /*23b0*/  BSYNC B0 ;  /* 0x0000000000007941 */ /* 0x000fea0003800000 */
.L_x_32495:
        /* <DEDUP_REMOVED lines=62> */
.L_x_32498:
[----:B------:R-:W-:Y:S05]  /*27a0*/  BSYNC B0 ;  /* 0x0000000000007941 */ /* 0x000fea0003800000 */
.L_x_32497:
        /* <DEDUP_REMOVED lines=62> */
.L_x_32500:
[----:B------:R-:W-:Y:S05]  /*2b90*/  BSYNC B0 ;  /* 0x0000000000007941 */ /* 0x000fea0003800000 */
.L_x_32499:
        /* <DEDUP_REMOVED lines=62> */
.L_x_32502:
[----:B------:R-:W-:Y:S05]  /*2f80*/  BSYNC B0 ;  /* 0x0000000000007941 */ /* 0x000fea0003800000 */
.L_x_32501:
        /* <DEDUP_REMOVED lines=62> */
.L_x_32504:
[----:B------:R-:W-:Y:S05]  /*3370*/  BSYNC B0 ;  /* 0x0000000000007941 */ /* 0x000fea0003800000 */
.L_x_32503:
        /* <DEDUP_REMOVED lines=62> */
.L_x_32506:
[----:B------:R-:W-:Y:S05]  /*3760*/  BSYNC B0 ;  /* 0x0000000000007941 */ /* 0x000fea0003800000 */
.L_x_32505:
        /* <DEDUP_REMOVED lines=15> */
.L_x_32509:
[----:B------:R-:W-:-:S13]  /*3860*/  ISETP.GE.AND P0, PT, R3, R2, PT ;  /* 0x000000020300720c */ /* 0x000fda0003f06270 */
[----:B------:R-:W-:Y:S05]  /*3870*/  @P0 BRA `(.L_x_32511) ;  /* 0x0000000000300947 */ /* 0x000fea0003800000 */
[----:B0-----:R-:W0:Y:S01]  /*3880*/  LDC.64 R4, c[0x0][0x218] ;  /* 0x00008600ff047b82 */ /* 0x001e220000000a00 */
[----:B------:R-:W-:Y:S01]  /*3890*/  IADD3 R7, R0, R3, RZ ;  /* 0x0000000300077210 */ /* 0x000fe20007ffe0ff */
[----:B------:R-:W-:-:S04]  /*38a0*/  VIADD R3, R3, 0x80 ;  /* 0x0000008003037836 */ /* 0x000fc80000000000 */
[----:B0-----:R-:W-:-:S05]  /*38b0*/  IMAD.WIDE.U32 R4, R7, 0x8, R4 ;  /* 0x0000000807047825 */ /* 0x001fca00078e0004 */
[----:B------:R0:W-:Y:S02]  /*38c0*/  STG.E.64 desc[UR4][R4.64], R10 ;  /* 0x0000000a04007986 */ /* 0x0001e4000c101b04 */
.L_x_32510:
[----:B------:R-:W-:-:S13]  /*38d0*/  ISETP.GE.AND P0, PT, R3, R2, PT ;  /* 0x000000020300720c */ /* 0x000fda0003f06270 */
[----:B------:R-:W-:Y:S05]  /*38e0*/  @P0 BRA `(.L_x_32512) ;  /* 0x0000000000300947 */ /* 0x000fea0003800000 */
[----:B0-----:R-:W0:Y:S01]  /*38f0*/  LDC.64 R4, c[0x0][0x218] ;  /* 0x00008600ff047b82 */ /* 0x001e220000000a00 */
[----:B------:R-:W-:Y:S02]  /*3900*/  IMAD.IADD R7, R0, 0x1, R3 ;  /* 0x0000000100077824 */ /* 0x000fe400078e0203 */
[----:B------:R-:W-:Y:S02]  /*3910*/  VIADD R3, R3, 0x80 ;  /* 0x0000008003037836 */ /* 0x000fe40000000000 */
[----:B0-----:R-:W-:-:S05]  /*3920*/  IMAD.WIDE.U32 R4, R7, 0x8, R4 ;  /* 0x0000000807047825 */ /* 0x001fca00078e0004 */
[----:B------:R1:W-:Y:S02]  /*3930*/  STG.E.64 desc[UR4][R4.64], R12 ;  /* 0x0000000c04007986 */ /* 0x0003e4000c101b04 */
.L_x_32511:
[----:B------:R-:W-:-:S13]  /*3940*/  ISETP.GE.AND P0, PT, R3, R2, PT ;  /* 0x000000020300720c */ /* 0x000fda0003f06270 */
[----:B------:R-:W-:Y:S05]  /*3950*/  @P0 BRA `(.L_x_32513) ;  /* 0x0000000000340947 */ /* 0x000fea0003800000 */
[----:B01----:R-:W0:Y:S01]  /*3960*/  LDC.64 R4, c[0x0][0x218] ;  /* 0x00008600ff047b82 */ /* 0x003e220000000a00 */
[----:B------:R-:W-:Y:S02]  /*3970*/  IMAD.IADD R7, R0, 0x1, R3 ;  /* 0x0000000100077824 */ /* 0x000fe400078e0203 */
[----:B------:R-:W-:Y:S02]  /*3980*/  VIADD R3, R3, 0x80 ;  /* 0x0000008003037836 */ /* 0x000fe40000000000 */
[----:B0-----:R-:W-:-:S05]  /*3990*/  IMAD.WIDE.U32 R4, R7, 0x8, R4 ;  /* 0x0000000807047825 */ /* 0x001fca00078e0004 */
[----:B------:R1:W-:Y:S02]  /*39a0*/  STG.E.64 desc[UR4][R4.64], R14 ;  /* 0x0000000e04007986 */ /* 0x0003e4000c101b04 */
.L_x_32512:
        /* <DEDUP_REMOVED lines=8> */
.L_x_32513:
[----:B------:R-:W-:Y:S05]  /*3a30*/  BSYNC B1 ;  /* 0x0000000000017941 */ /* 0x000fea0003800000 */
.L_x_32508:
[----:B------:R-:W-:-:S13]  /*3a40*/  ISETP.GE.AND P0, PT, R3, R2, PT ;  /* 0x000000020300720c */ /* 0x000fda0003f06270 */
[----:B012---:R-:W0:Y:S01]  /*3a50*/  @!P0 LDC.64 R4, c[0x0][0x218] ;  /* 0x00008600ff048b82 */ /* 0x007e220000000a00 */
[----:B------:R-:W-:Y:S02]  /*3a60*/  @!P0 IMAD.IADD R7, R0, 0x1, R3 ;  /* 0x0000000100078824 */ /* 0x000fe400078e0203 */
[----:B------:R-:W-:Y:S02]  /*3a70*/  @!P0 VIADD R3, R3, 0x80 ;  /* 0x0000008003038836 */ /* 0x000fe40000000000 */
[----:B0-----:R-:W-:-:S05]  /*3a80*/  @!P0 IMAD.WIDE.U32 R4, R7, 0x8, R4 ;  /* 0x0000000807048825 */ /* 0x001fca00078e0004 */
[----:B------:R2:W-:Y:S02]  /*3a90*/  @!P0 STG.E.64 desc[UR4][R4.64], R18 ;  /* 0x0000001204008986 */ /* 0x0005e4000c101b04 */
.L_x_32514:
[----:B------:R-:W-:Y:S05]  /*3aa0*/  BSYNC B0 ;  /* 0x0000000000007941 */ /* 0x000fea0003800000 */
.L_x_32507:
        /* <DEDUP_REMOVED lines=8> */
.L_x_32515:
        /* <DEDUP_REMOVED lines=13> */
.L_x_36472:


//--------------------- .text._ZN2at6native18elementwise_kernelILi128ELi4EZNS0_15gpu_kernel_implIZZZNS0_23bitwise_not_kernel_cudaERNS_18TensorIteratorBaseEENKUlvE_clEvENKUlvE3_clEvEUlsE_EEvS4_RKT_EUliE_EEviT1_ --------------------------
	.section	.text._ZN2at6native18elementwise_kernelILi128ELi4EZNS0_15gpu_kernel_implIZZZNS0_23bitwise_not_kernel_cudaERNS_18TensorIteratorBaseEENKUlvE_clEvENKUlvE3_clEvEUlsE_EEvS4_RKT_EUliE_EEviT1_,"ax",@progbits
	.align	128
        .global         _ZN2at6native18elementwise_kernelILi128ELi4EZNS0_15gpu_kernel_implIZZZNS0_23bitwise_not_kernel_cudaERNS_18TensorIteratorBaseEENKUlvE_clEvENKUlvE3_clEvEUlsE_EEvS4_RKT_EUliE_EEviT1_
        .type           _ZN2at6native18elementwise_kernelILi128ELi4EZNS0_15gpu_kernel_implIZZZNS0_23bitwise_not_kernel_cudaERNS_18TensorIteratorBaseEENKUlvE_clEvENKUlvE3_clEvEUlsE_EEvS4_RKT_EUliE_EEviT1_,@function
        .size           _ZN2at6native18elementwise_kernelILi128ELi4EZNS0_15gpu_kernel_implIZZZNS0_23bitwise_not_kernel_cudaERNS_18TensorIteratorBaseEENKUlvE_clEvENKUlvE3_clEvEUlsE_EEvS4_RKT_EUliE_EEviT1_,(.L_x_36473 - _ZN2at6native18elementwise_kernelILi128ELi4EZNS0_15gpu_kernel_implIZZZNS0_23bitwise_not_kernel_cudaERNS_18TensorIteratorBaseEENKUlvE_clEvENKUlvE3_clEvEUlsE_EEvS4_RKT_EUliE_EEviT1_)
        .other          _ZN2at6native18elementwise_kernelILi128ELi4EZNS0_15gpu_kernel_implIZZZNS0_23bitwise_not_kernel_cudaERNS_18TensorIteratorBaseEENKUlvE_clEvENKUlvE3_clEvEUlsE_EEvS4_RKT_EUliE_EEviT1_,@"STO_CUDA_ENTRY STV_DEFAULT"
_ZN2at6native18elementwise_kernelILi128ELi4EZNS0_15gpu_kernel_implIZZZNS0_23bitwise_not_kernel_cudaERNS_18TensorIteratorBaseEENKUlvE_clEvENKUlvE3_clEvEUlsE_EEvS4_RKT_EUliE_EEviT1_:
.text._ZN2at6native18elementwise_kernelILi128ELi4EZNS0_15gpu_kernel_implIZZZNS0_23bitwise_not_kernel_cudaERNS_18TensorIteratorBaseEENKUlvE_clEvENKUlvE3_clEvEUlsE_EEvS4_RKT_EUliE_EEviT1_:
        /* <DEDUP_REMOVED lines=313> */
.L_x_32518:
        /* <DEDUP_REMOVED lines=20> */
.L_x_32522:
[----:B------:R0:W5:Y:S01]  /*14d0*/  LDG.E.U8 R0, desc[UR36][R2.64] ;  /* 0x0000002402007981 */ /* 0x000162000c1e1100 */
[----:B------:R-:W-:Y:S05]  /*14e0*/  BRA `(.L_x_32524) ;  /* 0x0000000c00547947 */ /* 0x000fea0003800000 */
.L_x_32521:
        /* <DEDUP_REMOVED lines=8> */
.L_x_32526:
[----:B------:R0:W5:Y:S01]  /*1570*/  LDG.E.U16 R0, desc[UR36][R2.64] ;  /* 0x0000002402007981 */ /* 0x000162000c1e1500 */
[----:B------:R-:W-:Y:S05]  /*1580*/  BRA `(.L_x_32524) ;  /* 0x0000000c002c7947 */ /* 0x000fea0003800000 */
.L_x_32525:
[----:B------:R0:W5:Y:S01]  /*1590*/  LDG.E.U16 R0, desc[UR36][R2.64] ;  /* 0x0000002402007981 */ /* 0x000162000c1e1500 */
[----:B------:R-:W-:Y:S05]  /*15a0*/  BRA `(.L_x_32524) ;  /* 0x0000000c00247947 */ /* 0x000fea0003800000 */
.L_x_32520:
        /* <DEDUP_REMOVED lines=9> */
.L_x_32528:
[----:B------:R-:W2:Y:S02]  /*1640*/  LDG.E.U16 R4, desc[UR36][R2.64] ;  /* 0x0000002402047981 */ /* 0x000ea4000c1e1500 */
[----:B--2---:R-:W-:-:S06]  /*1650*/  HADD2.F32 R4, -RZ, R4.H0_H0 ;  /* 0x20000004ff047230 */ /* 0x004fcc0000004100 */
[----:B------:R-:W0:Y:S02]  /*1660*/  F2I.FTZ.TRUNC.NTZ R4, R4 ;  /* 0x0000000400047305 */ /* 0x000e24000021f100 */
[----:B0-----:R-:W-:Y:S01]  /*1670*/  PRMT R0, R4, 0x7610, R0 ;  /* 0x0000761004007816 */ /* 0x001fe20000000000 */
[----:B------:R-:W-:Y:S06]  /*1680*/  BRA `(.L_x_32524) ;  /* 0x0000000800ec7947 */ /* 0x000fec0003800000 */
.L_x_32527:
        /* <DEDUP_REMOVED lines=9> */
.L_x_32530:
[----:B------:R-:W2:Y:S02]  /*1720*/  LDG.E.U16 R2, desc[UR36][R2.64] ;  /* 0x0000002402027981 */ /* 0x000ea4000c1e1500 */
[----:B--2---:R-:W-:-:S06]  /*1730*/  HADD2.F32 R4, -RZ, R2.H0_H0 ;  /* 0x20000002ff047230 */ /* 0x004fcc0000004100 */
[----:B------:R-:W0:Y:S02]  /*1740*/  F2I.FTZ.TRUNC.NTZ R4, R4 ;  /* 0x0000000400047305 */ /* 0x000e24000021f100 */
[----:B0-----:R-:W-:Y:S01]  /*1750*/  PRMT R0, R4, 0x7610, R0 ;  /* 0x0000761004007816 */ /* 0x001fe20000000000 */
[----:B------:R-:W-:Y:S06]  /*1760*/  BRA `(.L_x_32524) ;  /* 0x0000000800b47947 */ /* 0x000fec0003800000 */
.L_x_32529:
[----:B------:R-:W2:Y:S02]  /*1770*/  LDG.E.64 R2, desc[UR36][R2.64] ;  /* 0x0000002402027981 */ /* 0x000ea4000c1e1b00 */
[----:B--2---:R0:W1:Y:S01]  /*1780*/  F2I.F64.TRUNC R0, R2 ;  /* 0x0000000200007311 */ /* 0x004062000030d100 */
[----:B------:R-:W-:Y:S05]  /*1790*/  BRA `(.L_x_32524) ;  /* 0x0000000800a87947 */ /* 0x000fea0003800000 */
.L_x_32519:
        /* <DEDUP_REMOVED lines=12> */
.L_x_32533:
[----:B------:R-:W2:Y:S02]  /*1860*/  LDG.E.64 R2, desc[UR36][R2.64] ;  /* 0x0000002402027981 */ /* 0x000ea4000c1e1b00 */
[----:B--2---:R3:W4:Y:S01]  /*1870*/  F2I.F64.TRUNC R0, R2 ;  /* 0x0000000200007311 */ /* 0x004722000030d100 */
[----:B------:R-:W-:Y:S05]  /*1880*/  BRA `(.L_x_32524) ;  /* 0x00000008006c7947 */ /* 0x000fea0003800000 */
.L_x_32532:
        /* <DEDUP_REMOVED lines=28> */
.L_x_32535:
        /* <DEDUP_REMOVED lines=15> */
.L_x_32534:
[----:B------:R-:W2:Y:S02]  /*1b40*/  LDG.E.U16 R4, desc[UR36][R2.64] ;  /* 0x0000002402047981 */ /* 0x000ea4000c1e1500 */
[----:B--2---:R-:W-:-:S06]  /*1b50*/  IMAD.U32 R4, R4, 0x10000, RZ ;  /* 0x0001000004047824 */ /* 0x004fcc00078e00ff */
[----:B------:R-:W0:Y:S02]  /*1b60*/  F2I.FTZ.TRUNC.NTZ R4, R4 ;  /* 0x0000000400047305 */ /* 0x000e24000021f100 */
[----:B0-----:R-:W-:Y:S01]  /*1b70*/  PRMT R0, R4, 0x7610, R0 ;  /* 0x0000761004007816 */ /* 0x001fe20000000000 */
[----:B------:R-:W-:Y:S06]  /*1b80*/  BRA `(.L_x_32524) ;  /* 0x0000000400ac7947 */ /* 0x000fec0003800000 */
.L_x_32531:
        /* <DEDUP_REMOVED lines=10> */
.L_x_32538:
        /* <DEDUP_REMOVED lines=21> */
.L_x_32542:
[----:B------:R-:W-:Y:S05]  /*1d80*/  BSYNC B1 ;  /* 0x0000000000017941 */ /* 0x000fea0003800000 */
.L_x_32541:
[----:B------:R-:W-:Y:S01]  /*1d90*/  IMAD.SHL.U32 R2, R2, 0x100000, RZ ;  /* 0x0010000002027824 */ /* 0x000fe200078e00ff */
[----:B------:R-:W-:-:S04]  /*1da0*/  LEA R3, R0, 0x3b800000, 0x17 ;  /* 0x3b80000000037811 */ /* 0x000fc800078eb8ff */
[----:B------:R-:W-:-:S07]  /*1db0*/  LOP3.LUT R4, R3, R2, R4, 0xfe, !PT ;  /* 0x0000000203047212 */ /* 0x000fce00078efe04 */
.L_x_32540:
[----:B------:R-:W-:Y:S05]  /*1dc0*/  BSYNC B0 ;  /* 0x0000000000007941 */ /* 0x000fea0003800000 */
.L_x_32539:
[----:B------:R-:W0:Y:S02]  /*1dd0*/  F2I.FTZ.TRUNC.NTZ R4, R4 ;  /* 0x0000000400047305 */ /* 0x000e24000021f100 */
[----:B0-----:R-:W-:Y:S01]  /*1de0*/  PRMT R0, R4, 0x7610, R0 ;  /* 0x0000761004007816 */ /* 0x001fe20000000000 */
[----:B------:R-:W-:Y:S06]  /*1df0*/  BRA `(.L_x_32524) ;  /* 0x0000000400107947 */ /* 0x000fec0003800000 */
.L_x_32537:
        /* <DEDUP_REMOVED lines=21> */
.L_x_32546:
[----:B------:R-:W-:Y:S05]  /*1f50*/  BSYNC B1 ;  /* 0x0000000000017941 */ /* 0x000fea0003800000 */
.L_x_32545:
[----:B------:R-:W-:Y:S01]  /*1f60*/  IMAD.SHL.U32 R2, R2, 0x200000, RZ ;  /* 0x0020000002027824 */ /* 0x000fe200078e00ff */
[----:B------:R-:W-:-:S04]  /*1f70*/  LEA R3, R0, 0x37800000, 0x17 ;  /* 0x3780000000037811 */ /* 0x000fc800078eb8ff */
[----:B------:R-:W-:-:S07]  /*1f80*/  LOP3.LUT R4, R3, R2, R4, 0xfe, !PT ;  /* 0x0000000203047212 */ /* 0x000fce00078efe04 */
.L_x_32544:
[----:B------:R-:W-:Y:S05]  /*1f90*/  BSYNC B0 ;  /* 0x0000000000007941 */ /* 0x000fea0003800000 */
.L_x_32543:
[----:B------:R-:W0:Y:S02]  /*1fa0*/  F2I.FTZ.TRUNC.NTZ R4, R4 ;  /* 0x0000000400047305 */ /* 0x000e24000021f100 */
[----:B0-----:R-:W-:Y:S01]  /*1fb0*/  PRMT R0, R4, 0x7610, R0 ;  /* 0x0000761004007816 */ /* 0x001fe20000000000 */
[----:B------:R-:W-:Y:S06]  /*1fc0*/  BRA `(.L_x_32524) ;  /* 0x00000000009c7947 */ /* 0x000fec0003800000 */
.L_x_32536:
        /* <DEDUP_REMOVED lines=14> */
.L_x_32550:
[----:B------:R-:W-:Y:S05]  /*20b0*/  BSYNC B0 ;  /* 0x0000000000007941 */ /* 0x000fea0003800000 */
.L_x_32549:
[----:B------:R-:W0:Y:S02]  /*20c0*/  F2I.FTZ.TRUNC.NTZ R4, R4 ;  /* 0x0000000400047305 */ /* 0x000e24000021f100 */
[----:B0-----:R-:W-:Y:S01]  /*20d0*/  PRMT R0, R4, 0x7610, R0 ;  /* 0x0000761004007816 */ /* 0x001fe20000000000 */
[----:B------:R-:W-:Y:S06]  /*20e0*/  BRA `(.L_x_32524) ;  /* 0x0000000000547947 */ /* 0x000fec0003800000 */
.L_x_32523:
        /* <DEDUP_REMOVED lines=16> */
.L_x_32551:
[----:B------:R-:W-:Y:S01]  /*21f0*/  PRMT R0, RZ, 0x7610, R0 ;  /* 0x00007610ff007816 */ /* 0x000fe20000000000 */
[----:B------:R-:W-:Y:S06]  /*2200*/  BRA `(.L_x_32524) ;  /* 0x00000000000c7947 */ /* 0x000fec0003800000 */
.L_x_32548:
[----:B------:R2:W5:Y:S01]  /*2210*/  LDG.E.U16 R0, desc[UR36][R2.64] ;  /* 0x0000002402007981 */ /* 0x000562000c1e1500 */
[----:B------:R-:W-:Y:S05]  /*2220*/  BRA `(.L_x_32524) ;  /* 0x0000000000047947 */ /* 0x000fea0003800000 */
.L_x_32547:
[----:B------:R1:W5:Y:S02]  /*2230*/  LDG.E.U16 R0, desc[UR36][R2.64] ;  /* 0x0000002402007981 */ /* 0x000364000c1e1500 */
.L_x_32524:
[----:B0123--:R-:W0:Y:S01]  /*2240*/  LDC.U8 R3, c[0x0][0x421] ;  /* 0x00010840ff037b82 */ /* 0x00fe220000000000 */
[----:B----45:R-:W-:Y:S02]  /*2250*/  LOP3.LUT R5, RZ, R0, RZ, 0x33, !PT ;  /* 0x00000000ff057212 */ /* 0x030fe400078e33ff */
        /* <DEDUP_REMOVED lines=13> */
.L_x_32555:
[----:B------:R3:W-:Y:S01]  /*2330*/  STG.E.U8 desc[UR36][R16.64], R5 ;  /* 0x0000000510007986 */ /* 0x0007e2000c101124 */
[----:B------:R-:W-:Y:S05]  /*2340*/  BRA `(.L_x_32557) ;  /* 0x0000000c00647947 */ /* 0x000fea0003800000 */
.L_x_32554:
        /* <DEDUP_REMOVED lines=10> */
.L_x_32559:
[----:B------:R-:W-:-:S05]  /*23f0*/  PRMT R3, R5, 0x9910, RZ ;  /* 0x0000991005037816 */ /* 0x000fca00000000ff */
[----:B------:R1:W-:Y:S01]  /*2400*/  STG.E desc[UR36][R16.64], R3 ;  /* 0x0000000310007986 */ /* 0x0003e2000c101924 */
[----:B------:R-:W-:Y:S05]  /*2410*/  BRA `(.L_x_32557) ;  /* 0x0000000c00307947 */ /* 0x000fea0003800000 */
.L_x_32558:
[----:B------:R2:W-:Y:S01]  /*2420*/  STG.E.U16 desc[UR36][R16.64], R5 ;  /* 0x0000000510007986 */ /* 0x0005e2000c101524 */
[----:B------:R-:W-:Y:S05]  /*2430*/  BRA `(.L_x_32557) ;  /* 0x0000000c00287947 */ /* 0x000fea0003800000 */
.L_x_32553:
        /* <DEDUP_REMOVED lines=9> */
.L_x_32561:
[----:B------:R-:W0:Y:S02]  /*24d0*/  I2F.S16 R0, R5 ;  /* 0x0000000500007306 */ /* 0x000e240000101400 */
[----:B0-----:R-:W-:-:S05]  /*24e0*/  F2FP.F16.F32.PACK_AB R0, RZ, R0 ;  /* 0x00000000ff00723e */ /* 0x001fca00000000ff */
[----:B------:R0:W-:Y:S01]  /*24f0*/  STG.E.U16 desc[UR36][R16.64], R0 ;  /* 0x0000000010007986 */ /* 0x0001e2000c101524 */
[----:B------:R-:W-:Y:S05]  /*2500*/  BRA `(.L_x_32557) ;  /* 0x0000000800f47947 */ /* 0x000fea0003800000 */
.L_x_32560:
        /* <DEDUP_REMOVED lines=10> */
.L_x_32563:
[----:B------:R-:W0:Y:S02]  /*25b0*/  I2F.S16 R5, R5 ;  /* 0x0000000500057306 */ /* 0x000e240000101400 */
[----:B0-----:R-:W-:-:S04]  /*25c0*/  F2FP.F16.F32.PACK_AB R3, RZ, R5 ;  /* 0x00000005ff03723e */ /* 0x001fc800000000ff */
[----:B------:R-:W-:-:S05]  /*25d0*/  PRMT R3, R3, 0x5410, RZ ;  /* 0x0000541003037816 */ /* 0x000fca00000000ff */
[----:B------:R0:W-:Y:S01]  /*25e0*/  STG.E desc[UR36][R16.64], R3 ;  /* 0x0000000310007986 */ /* 0x0001e2000c101924 */
[----:B------:R-:W-:Y:S05]  /*25f0*/  BRA `(.L_x_32557) ;  /* 0x0000000800b87947 */ /* 0x000fea0003800000 */
.L_x_32562:
[----:B------:R-:W0:Y:S02]  /*2600*/  I2F.F64.S16 R2, R5 ;  /* 0x0000000500027312 */ /* 0x000e240000101c00 */
[----:B0-----:R0:W-:Y:S01]  /*2610*/  STG.E.64 desc[UR36][R16.64], R2 ;  /* 0x0000000210007986 */ /* 0x0011e2000c101b24 */
[----:B------:R-:W-:Y:S05]  /*2620*/  BRA `(.L_x_32557) ;  /* 0x0000000800ac7947 */ /* 0x000fea0003800000 */
.L_x_32552:
        /* <DEDUP_REMOVED lines=9> */
[----:B------:R-:W-:-:S04]  /*26c0*/  ISETP.NE.AND P0, PT, R0, -0x1, PT ;  /* 0xffffffff0000780c */ /* 0x000fc80003f05270 */
[----:B------:R-:W-:-:S05]  /*26d0*/  SEL R3, RZ, 0x1, !P0 ;  /* 0x00000001ff037807 */ /* 0x000fca0004000000 */
[----:B------:R0:W-:Y:S01]  /*26e0*/  STG.E.U8 desc[UR36][R16.64], R3 ;  /* 0x0000000310007986 */ /* 0x0001e2000c101124 */
[----:B------:R-:W-:Y:S05]  /*26f0*/  BRA `(.L_x_32557) ;  /* 0x0000000800787947 */ /* 0x000fea0003800000 */
.L_x_32566:
[----:B------:R-:W0:Y:S01]  /*2700*/  I2F.F64.S16 R4, R5 ;  /* 0x0000000500047312 */ /* 0x000e220000101c00 */
[----:B------:R-:W-:-:S05]  /*2710*/  CS2R R6, SRZ ;  /* 0x0000000000067805 */ /* 0x000fca000001ff00 */
[----:B0-----:R0:W-:Y:S01]  /*2720*/  STG.E.128 desc[UR36][R16.64], R4 ;  /* 0x0000000410007986 */ /* 0x0011e2000c101d24 */
[----:B------:R-:W-:Y:S05]  /*2730*/  BRA `(.L_x_32557) ;  /* 0x0000000800687947 */ /* 0x000fea0003800000 */
.L_x_32565:
        /* <DEDUP_REMOVED lines=21> */
.L_x_32570:
[----:B------:R-:W-:Y:S05]  /*2890*/  BSYNC B0 ;  /* 0x0000000000007941 */ /* 0x000fea0003800000 */
.L_x_32569:
[----:B------:R-:W-:-:S05]  /*28a0*/  LOP3.LUT R3, R0, R3, RZ, 0xfc, !PT ;  /* 0x0000000300037212 */ /* 0x000fca00078efcff */
[----:B------:R0:W-:Y:S01]  /*28b0*/  STG.E.U8 desc[UR36][R16.64], R3 ;  /* 0x0000000310007986 */ /* 0x0001e2000c101124 */
[----:B------:R-:W-:Y:S05]  /*28c0*/  BRA `(.L_x_32557) ;  /* 0x0000000800047947 */ /* 0x000fea0003800000 */
.L_x_32568:
        /* <DEDUP_REMOVED lines=13> */
.L_x_32572:
[----:B------:R-:W-:Y:S01]  /*29a0*/  IMAD.MOV.U32 R0, RZ, RZ, 0x7f ;  /* 0x0000007fff007424 */ /* 0x000fe200078e00ff */
[----:B------:R-:W-:-:S04]  /*29b0*/  ISETP.GT.U32.AND P0, PT, R2, 0x7f800000, PT ;  /* 0x7f8000000200780c */ /* 0x000fc80003f04070 */
[----:B------:R-:W-:-:S09]  /*29c0*/  SEL R0, R0, 0x7c, P0 ;  /* 0x0000007c00007807 */ /* 0x000fd20000000000 */
.L_x_32573:
[----:B------:R-:W-:Y:S05]  /*29d0*/  BSYNC B0 ;  /* 0x0000000000007941 */ /* 0x000fea0003800000 */
.L_x_32571:
[----:B------:R-:W-:-:S04]  /*29e0*/  LOP3.LUT R2, R5, 0x80000000, RZ, 0xc0, !PT ;  /* 0x8000000005027812 */ /* 0x000fc800078ec0ff */
[----:B------:R-:W-:-:S04]  /*29f0*/  SHF.R.U32.HI R3, RZ, 0x18, R2 ;  /* 0x00000018ff037819 */ /* 0x000fc80000011602 */
[----:B------:R-:W-:-:S05]  /*2a00*/  LOP3.LUT R3, R0, R3, RZ, 0xfc, !PT ;  /* 0x0000000300037212 */ /* 0x000fca00078efcff */
[----:B------:R0:W-:Y:S01]  /*2a10*/  STG.E.U8 desc[UR36][R16.64], R3 ;  /* 0x0000000310007986 */ /* 0x0001e2000c101124 */
[----:B------:R-:W-:Y:S05]  /*2a20*/  BRA `(.L_x_32557) ;  /* 0x0000000400ac7947 */ /* 0x000fea0003800000 */
.L_x_32567:
[----:B------:R-:W0:Y:S02]  /*2a30*/  I2F.S16 R0, R5 ;  /* 0x0000000500007306 */ /* 0x000e240000101400 */
[----:B0-----:R-:W-:-:S05]  /*2a40*/  F2FP.BF16.F32.PACK_AB R0, RZ, R0 ;  /* 0x00000000ff00723e */ /* 0x001fca00000010ff */
[----:B------:R0:W-:Y:S01]  /*2a50*/  STG.E.U16 desc[UR36][R16.64], R0 ;  /* 0x0000000010007986 */ /* 0x0001e2000c101524 */
[----:B------:R-:W-:Y:S05]  /*2a60*/  BRA `(.L_x_32557) ;  /* 0x00000004009c7947 */ /* 0x000fea0003800000 */
.L_x_32564:
        /* <DEDUP_REMOVED lines=10> */
.L_x_32576:
        /* <DEDUP_REMOVED lines=17> */
.L_x_32579:
[----:B------:R-:W-:-:S04]  /*2c20*/  LOP3.LUT R2, R5, 0x80000000, RZ, 0xc0, !PT ;  /* 0x8000000005027812 */ /* 0x000fc800078ec0ff */
[----:B------:R-:W-:-:S04]  /*2c30*/  SHF.R.U32.HI R3, RZ, 0x18, R2 ;  /* 0x00000018ff037819 */ /* 0x000fc80000011602 */
[----:B------:R-:W-:-:S04]  /*2c40*/  LOP3.LUT R0, R0, R3, RZ, 0xfc, !PT ;  /* 0x0000000300007212 */ /* 0x000fc800078efcff */
[----:B------:R-:W-:-:S07]  /*2c50*/  PRMT R8, R0, 0x7610, R8 ;  /* 0x0000761000087816 */ /* 0x000fce0000000008 */
.L_x_32578:
[----:B------:R-:W-:Y:S05]  /*2c60*/  BSYNC B0 ;  /* 0x0000000000007941 */ /* 0x000fea0003800000 */
.L_x_32577:
[----:B------:R0:W-:Y:S01]  /*2c70*/  STG.E.U8 desc[UR36][R16.64], R8 ;  /* 0x0000000810007986 */ /* 0x0001e2000c101124 */
[----:B------:R-:W-:Y:S05]  /*2c80*/  BRA `(.L_x_32557) ;  /* 0x0000000400147947 */ /* 0x000fea0003800000 */
.L_x_32575:
        /* <DEDUP_REMOVED lines=17> */
.L_x_32582:
[----:B------:R-:W-:-:S04]  /*2da0*/  LOP3.LUT R2, R5, 0x80000000, RZ, 0xc0, !PT ;  /* 0x8000000005027812 */ /* 0x000fc800078ec0ff */
[----:B------:R-:W-:-:S04]  /*2db0*/  SHF.R.U32.HI R3, RZ, 0x18, R2 ;  /* 0x00000018ff037819 */ /* 0x000fc80000011602 */
[----:B------:R-:W-:-:S04]  /*2dc0*/  LOP3.LUT R0, R0, R3, RZ, 0xfc, !PT ;  /* 0x0000000300007212 */ /* 0x000fc800078efcff */
[----:B------:R-:W-:-:S07]  /*2dd0*/  PRMT R8, R0, 0x7610, R8 ;  /* 0x0000761000087816 */ /* 0x000fce0000000008 */
.L_x_32581:
[----:B------:R-:W-:Y:S05]  /*2de0*/  BSYNC B0 ;  /* 0x0000000000007941 */ /* 0x000fea0003800000 */
.L_x_32580:
[----:B------:R0:W-:Y:S01]  /*2df0*/  STG.E.U8 desc[UR36][R16.64], R8 ;  /* 0x0000000810007986 */ /* 0x0001e2000c101124 */
[----:B------:R-:W-:Y:S05]  /*2e00*/  BRA `(.L_x_32557) ;  /* 0x0000000000b47947 */ /* 0x000fea0003800000 */
.L_x_32574:
        /* <DEDUP_REMOVED lines=22> */
.L_x_32556:
        /* <DEDUP_REMOVED lines=16> */
.L_x_32585:
[----:B------:R-:W-:Y:S05]  /*3070*/  BRA `(.L_x_32557) ;  /* 0x0000000000187947 */ /* 0x000fea0003800000 */
.L_x_32584:
[----:B------:R-:W-:-:S04]  /*3080*/  PRMT R2, R5, 0x9910, RZ ;  /* 0x0000991005027816 */ /* 0x000fc800000000ff */
[----:B------:R-:W-:-:S05]  /*3090*/  SHF.R.S32.HI R3, RZ, 0x1f, R2 ;  /* 0x0000001fff037819 */ /* 0x000fca0000011402 */
[----:B------:R0:W-:Y:S01]  /*30a0*/  STG.E.64 desc[UR36][R16.64], R2 ;  /* 0x0000000210007986 */ /* 0x0001e2000c101b24 */
[----:B------:R-:W-:Y:S05]  /*30b0*/  BRA `(.L_x_32557) ;  /* 0x0000000000087947 */ /* 0x000fea0003800000 */
.L_x_32583:
[----:B------:R-:W-:-:S05]  /*30c0*/  PRMT R3, R5, 0x9910, RZ ;  /* 0x0000991005037816 */ /* 0x000fca00000000ff */
[----:B------:R0:W-:Y:S02]  /*30d0*/  STG.E desc[UR36][R16.64], R3 ;  /* 0x0000000310007986 */ /* 0x0001e4000c101924 */
.L_x_32557:
[----:B------:R-:W-:-:S04]  /*30e0*/  IMAD R18, R23, 0x200, R18 ;  /* 0x0000020017127824 */ /* 0x000fc800078e0212 */
[----:B------:R-:W-:-:S07]  /*30f0*/  VIADD R19, R18, 0x80 ;  /* 0x0000008012137836 */ /* 0x000fce0000000000 */
.L_x_32517:
[----:B------:R-:W-:Y:S05]  /*3100*/  BSYNC B6 ;  /* 0x0000000000067941 */ /* 0x000fea0003800000 */
.L_x_32516:
        /* <DEDUP_REMOVED lines=307> */
.L_x_32588:
        /* <DEDUP_REMOVED lines=20> */
.L_x_32592:
[----:B------:R0:W5:Y:S01]  /*4580*/  LDG.E.U8 R0, desc[UR36][R2.64] ;  /* 0x0000002402007981 */ /* 0x000162000c1e1100 */
[----:B------:R-:W-:Y:S05]  /*4590*/  BRA `(.L_x_32594) ;  /* 0x0000000c00547947 */ /* 0x000fea0003800000 */
.L_x_32591:
        /* <DEDUP_REMOVED lines=8> */
.L_x_32596:
[----:B------:R0:W5:Y:S01]  /*4620*/  LDG.E.U16 R0, desc[UR36][R2.64] ;  /* 0x0000002402007981 */ /* 0x000162000c1e1500 */
[----:B------:R-:W-:Y:S05]  /*4630*/  BRA `(.L_x_32594) ;  /* 0x0000000c002c7947 */ /* 0x000fea0003800000 */
.L_x_32595:
[----:B------:R0:W5:Y:S01]  /*4640*/  LDG.E.U16 R0, desc[UR36][R2.64] ;  /* 0x0000002402007981 */ /* 0x000162000c1e1500 */
[----:B------:R-:W-:Y:S05]  /*4650*/  BRA `(.L_x_32594) ;  /* 0x0000000c00247947 */ /* 0x000fea0003800000 */
.L_x_32590:
        /* <DEDUP_REMOVED lines=9> */
.L_x_32598:
[----:B------:R-:W2:Y:S02]  /*46f0*/  LDG.E.U16 R4, desc[UR36][R2.64] ;  /* 0x0000002402047981 */ /* 0x000ea4000c1e1500 */
[----:B--2---:R-:W-:-:S06]  /*4700*/  HADD2.F32 R4, -RZ, R4.H0_H0 ;  /* 0x20000004ff047230 */ /* 0x004fcc0000004100 */
[----:B------:R-:W0:Y:S02]  /*4710*/  F2I.FTZ.TRUNC.NTZ R4, R4 ;  /* 0x0000000400047305 */ /* 0x000e24000021f100 */
[----:B0-----:R-:W-:Y:S01]  /*4720*/  PRMT R0, R4, 0x7610, R0 ;  /* 0x0000761004007816 */ /* 0x001fe20000000000 */
[----:B------:R-:W-:Y:S06]  /*4730*/  BRA `(.L_x_32594) ;  /* 0x0000000800ec7947 */ /* 0x000fec0003800000 */
.L_x_32597:
        /* <DEDUP_REMOVED lines=9> */
.L_x_32600:
[----:B------:R-:W2:Y:S02]  /*47d0*/  LDG.E.U16 R2, desc[UR36][R2.64] ;  /* 0x0000002402027981 */ /* 0x000ea4000c1e1500 */
[----:B--2---:R-:W-:-:S06]  /*47e0*/  HADD2.F32 R4, -RZ, R2.H0_H0 ;  /* 0x20000002ff047230 */ /* 0x004fcc0000004100 */
[----:B------:R-:W0:Y:S02]  /*47f0*/  F2I.FTZ.TRUNC.NTZ R4, R4 ;  /* 0x0000000400047305 */ /* 0x000e24000021f100 */
[----:B0-----:R-:W-:Y:S01]  /*4800*/  PRMT R0, R4, 0x7610, R0 ;  /* 0x0000761004007816 */ /* 0x001fe20000000000 */
[----:B------:R-:W-:Y:S06]  /*4810*/  BRA `(.L_x_32594) ;  /* 0x0000000800b47947 */ /* 0x000fec0003800000 */
.L_x_32599:
[----:B------:R-:W2:Y:S02]  /*4820*/  LDG.E.64 R2, desc[UR36][R2.64] ;  /* 0x0000002402027981 */ /* 0x000ea4000c1e1b00 */
[----:B--2---:R0:W1:Y:S01]  /*4830*/  F2I.F64.TRUNC R0, R2 ;  /* 0x0000000200007311 */ /* 0x004062000030d100 */
[----:B------:R-:W-:Y:S05]  /*4840*/  BRA `(.L_x_32594) ;  /* 0x0000000800a87947 */ /* 0x000fea0003800000 */
.L_x_32589:
        /* <DEDUP_REMOVED lines=12> */
.L_x_32603:
[----:B------:R-:W2:Y:S02]  /*4910*/  LDG.E.64 R2, desc[UR36][R2.64] ;  /* 0x0000002402027981 */ /* 0x000ea4000c1e1b00 */
[----:B--2---:R3:W4:Y:S01]  /*4920*/  F2I.F64.TRUNC R0, R2 ;  /* 0x0000000200007311 */ /* 0x004722000030d100 */
[----:B------:R-:W-:Y:S05]  /*4930*/  BRA `(.L_x_32594) ;  /* 0x00000008006c7947 */ /* 0x000fea0003800000 */
.L_x_32602:
        /* <DEDUP_REMOVED lines=28> */
.L_x_32605:
        /* <DEDUP_REMOVED lines=15> */
.L_x_32604:
[----:B------:R-:W2:Y:S02]  /*4bf0*/  LDG.E.U16 R4, desc[UR36][R2.64] ;  /* 0x0000002402047981 */ /* 0x000ea4000c1e1500 */
[----:B--2---:R-:W-:-:S06]  /*4c00*/  IMAD.U32 R4, R4, 0x10000, RZ ;  /* 0x0001000004047824 */ /* 0x004fcc00078e00ff */
[----:B------:R-:W0:Y:S02]  /*4c10*/  F2I.FTZ.TRUNC.NTZ R4, R4 ;  /* 0x0000000400047305 */ /* 0x000e24000021f100 */
[----:B0-----:R-:W-:Y:S01]  /*4c20*/  PRMT R0, R4, 0x7610, R0 ;  /* 0x0000761004007816 */ /* 0x001fe20000000000 */
[----:B------:R-:W-:Y:S06]  /*4c30*/  BRA `(.L_x_32594) ;  /* 0x0000000400ac7947 */ /* 0x000fec0003800000 */
.L_x_32601:
        /* <DEDUP_REMOVED lines=10> */
.L_x_32608:
        /* <DEDUP_REMOVED lines=21> */
.L_x_32612:
[----:B------:R-:W-:Y:S05]  /*4e30*/  BSYNC B1 ;  /* 0x0000000000017941 */ /* 0x000fea0003800000 */
.L_x_32611:
[----:B------:R-:W-:Y:S01]  /*4e40*/  IMAD.SHL.U32 R2, R2, 0x100000, RZ ;  /* 0x0010000002027824 */ /* 0x000fe200078e00ff */
[----:B------:R-:W-:-:S04]  /*4e50*/  LEA R3, R0, 0x3b800000, 0x17 ;  /* 0x3b80000000037811 */ /* 0x000fc800078eb8ff */
[----:B------:R-:W-:-:S07]  /*4e60*/  LOP3.LUT R4, R3, R2, R4, 0xfe, !PT ;  /* 0x0000000203047212 */ /* 0x000fce00078efe04 */
.L_x_32610:
[----:B------:R-:W-:Y:S05]  /*4e70*/  BSYNC B0 ;  /* 0x0000000000007941 */ /* 0x000fea0003800000 */
.L_x_32609:
[----:B------:R-:W0:Y:S02]  /*4e80*/  F2I.FTZ.TRUNC.NTZ R4, R4 ;  /* 0x0000000400047305 */ /* 0x000e24000021f100 */
[----:B0-----:R-:W-:Y:S01]  /*4e90*/  PRMT R0, R4, 0x7610, R0 ;  /* 0x0000761004007816 */ /* 0x001fe20000000000 */
[----:B------:R-:W-:Y:S06]  /*4ea0*/  BRA `(.L_x_32594) ;  /* 0x0000000400107947 */ /* 0x000fec0003800000 */
.L_x_32607:
        /* <DEDUP_REMOVED lines=21> */
.L_x_32616:
[----:B------:R-:W-:Y:S05]  /*5000*/  BSYNC B1 ;  /* 0x0000000000017941 */ /* 0x000fea0003800000 */
.L_x_32615:
[----:B------:R-:W-:Y:S01]  /*5010*/  IMAD.SHL.U32 R2, R2, 0x200000, RZ ;  /* 0x0020000002027824 */ /* 0x000fe200078e00ff */
[----:B------:R-:W-:-:S04]  /*5020*/  LEA R3, R0, 0x37800000, 0x17 ;  /* 0x3780000000037811 */ /* 0x000fc800078eb8ff */
[----:B------:R-:W-:-:S07]  /*5030*/  LOP3.LUT R4, R3, R2, R4, 0xfe, !PT ;  /* 0x0000000203047212 */ /* 0x000fce00078efe04 */
.L_x_32614:
[----:B------:R-:W-:Y:S05]  /*5040*/  BSYNC B0 ;  /* 0x0000000000007941 */ /* 0x000fea0003800000 */
.L_x_32613:
[----:B------:R-:W0:Y:S02]  /*5050*/  F2I.FTZ.TRUNC.NTZ R4, R4 ;  /* 0x0000000400047305 */ /* 0x000e24000021f100 */
[----:B0-----:R-:W-:Y:S01]  /*5060*/  PRMT R0, R4, 0x7610, R0 ;  /* 0x0000761004007816 */ /* 0x001fe20000000000 */
[----:B------:R-:W-:Y:S06]  /*5070*/  BRA `(.L_x_32594) ;  /* 0x00000000009c7947 */ /* 0x000fec0003800000 */
.L_x_32606:
        /* <DEDUP_REMOVED lines=14> */
.L_x_32620:
[----:B------:R-:W-:Y:S05]  /*5160*/  BSYNC B0 ;  /* 0x0000000000007941 */ /* 0x000fea0003800000 */
.L_x_32619:
[----:B------:R-:W0:Y:S02]  /*5170*/  F2I.FTZ.TRUNC.NTZ R4, R4 ;  /* 0x0000000400047305 */ /* 0x000e24000021f100 */
[----:B0-----:R-:W-:Y:S01]  /*5180*/  PRMT R0, R4, 0x7610, R0 ;  /* 0x0000761004007816 */ /* 0x001fe20000000000 */
[----:B------:R-:W-:Y:S06]  /*5190*/  BRA `(.L_x_32594) ;  /* 0x0000000000547947 */ /* 0x000fec0003800000 */
.L_x_32593:
        /* <DEDUP_REMOVED lines=16> */
.L_x_32621:
[----:B------:R-:W-:Y:S01]  /*52a0*/  PRMT R0, RZ, 0x7610, R0 ;  /* 0x00007610ff007816 */ /* 0x000fe20000000000 */
[----:B------:R-:W-:Y:S06]  /*52b0*/  BRA `(.L_x_32594) ;  /* 0x00000000000c7947 */ /* 0x000fec0003800000 */
.L_x_32618:
[----:B------:R2:W5:Y:S01]  /*52c0*/  LDG.E.U16 R0, desc[UR36][R2.64] ;  /* 0x0000002402007981 */ /* 0x000562000c1e1500 */
[----:B------:R-:W-:Y:S05]  /*52d0*/  BRA `(.L_x_32594) ;  /* 0x0000000000047947 */ /* 0x000fea0003800000 */
.L_x_32617:
[----:B------:R1:W5:Y:S02]  /*52e0*/  LDG.E.U16 R0, desc[UR36][R2.64] ;  /* 0x0000002402007981 */ /* 0x000364000c1e1500 */
.L_x_32594:
        /* <DEDUP_REMOVED lines=15> */
.L_x_32625:
[----:B------:R0:W-:Y:S01]  /*53e0*/  STG.E.U8 desc[UR36][R16.64], R5 ;  /* 0x0000000510007986 */ /* 0x0001e2000c101124 */
[----:B------:R-:W-:Y:S05]  /*53f0*/  BRA `(.L_x_32627) ;  /* 0x0000000c00647947 */ /* 0x000fea0003800000 */
.L_x_32624:
        /* <DEDUP_REMOVED lines=10> */
.L_x_32629:
[----:B------:R-:W-:-:S05]  /*54a0*/  PRMT R3, R5, 0x9910, RZ ;  /* 0x0000991005037816 */ /* 0x000fca00000000ff */
[----:B------:R0:W-:Y:S01]  /*54b0*/  STG.E desc[UR36][R16.64], R3 ;  /* 0x0000000310007986 */ /* 0x0001e2000c101924 */
[----:B------:R-:W-:Y:S05]  /*54c0*/  BRA `(.L_x_32627) ;  /* 0x0000000c00307947 */ /* 0x000fea0003800000 */
.L_x_32628:
[----:B------:R0:W-:Y:S01]  /*54d0*/  STG.E.U16 desc[UR36][R16.64], R5 ;  /* 0x0000000510007986 */ /* 0x0001e2000c101524 */
[----:B------:R-:W-:Y:S05]  /*54e0*/  BRA `(.L_x_32627) ;  /* 0x0000000c00287947 */ /* 0x000fea0003800000 */
.L_x_32623:
        /* <DEDUP_REMOVED lines=9> */
.L_x_32631:
[----:B------:R-:W0:Y:S02]  /*5580*/  I2F.S16 R0, R5 ;  /* 0x0000000500007306 */ /* 0x000e240000101400 */
[----:B0-----:R-:W-:-:S05]  /*5590*/  F2FP.F16.F32.PACK_AB R0, RZ, R0 ;  /* 0x00000000ff00723e */ /* 0x001fca00000000ff */
[----:B------:R0:W-:Y:S01]  /*55a0*/  STG.E.U16 desc[UR36][R16.64], R0 ;  /* 0x0000000010007986 */ /* 0x0001e2000c101524 */
[----:B------:R-:W-:Y:S05]  /*55b0*/  BRA `(.L_x_32627) ;  /* 0x0000000800f47947 */ /* 0x000fea0003800000 */
.L_x_32630:
        /* <DEDUP_REMOVED lines=10> */
.L_x_32633:
[----:B------:R-:W0:Y:S02]  /*5660*/  I2F.S16 R5, R5 ;  /* 0x0000000500057306 */ /* 0x000e240000101400 */
[----:B0-----:R-:W-:-:S04]  /*5670*/  F2FP.F16.F32.PACK_AB R3, RZ, R5 ;  /* 0x00000005ff03723e */ /* 0x001fc800000000ff */
[----:B------:R-:W-:-:S05]  /*5680*/  PRMT R3, R3, 0x5410, RZ ;  /* 0x0000541003037816 */ /* 0x000fca00000000ff */
[----:B------:R0:W-:Y:S01]  /*5690*/  STG.E desc[UR36][R16.64], R3 ;  /* 0x0000000310007986 */ /* 0x0001e2000c101924 */
[----:B------:R-:W-:Y:S05]  /*56a0*/  BRA `(.L_x_32627) ;  /* 0x0000000800b87947 */ /* 0x000fea0003800000 */
.L_x_32632:
[----:B------:R-:W0:Y:S02]  /*56b0*/  I2F.F64.S16 R2, R5 ;  /* 0x0000000500027312 */ /* 0x000e240000101c00 */
[----:B0-----:R0:W-:Y:S01]  /*56c0*/  STG.E.64 desc[UR36][R16.64], R2 ;  /* 0x0000000210007986 */ /* 0x0011e2000c101b24 */
[----:B------:R-:W-:Y:S05]  /*56d0*/  BRA `(.L_x_32627) ;  /* 0x0000000800ac7947 */ /* 0x000fea0003800000 */
.L_x_32622:
        /* <DEDUP_REMOVED lines=13> */
.L_x_32636:
[----:B------:R-:W0:Y:S01]  /*57b0*/  I2F.F64.S16 R4, R5 ;  /* 0x0000000500047312 */ /* 0x000e220000101c00 */
[----:B------:R-:W-:-:S05]  /*57c0*/  CS2R R6, SRZ ;  /* 0x0000000000067805 */ /* 0x000fca000001ff00 */
[----:B0-----:R0:W-:Y:S01]  /*57d0*/  STG.E.128 desc[UR36][R16.64], R4 ;  /* 0x0000000410007986 */ /* 0x0011e2000c101d24 */
[----:B------:R-:W-:Y:S05]  /*57e0*/  BRA `(.L_x_32627) ;  /* 0x0000000800687947 */ /* 0x000fea0003800000 */
.L_x_32635:
        /* <DEDUP_REMOVED lines=21> */
.L_x_32640:
[----:B------:R-:W-:Y:S05]  /*5940*/  BSYNC B0 ;  /* 0x0000000000007941 */ /* 0x000fea0003800000 */
.L_x_32639:
[----:B------:R-:W-:-:S05]  /*5950*/  LOP3.LUT R3, R0, R3, RZ, 0xfc, !PT ;  /* 0x0000000300037212 */ /* 0x000fca00078efcff */
[----:B------:R0:W-:Y:S01]  /*5960*/  STG.E.U8 desc[UR36][R16.64], R3 ;  /* 0x0000000310007986 */ /* 0x0001e2000c101124 */
[----:B------:R-:W-:Y:S05]  /*5970*/  BRA `(.L_x_32627) ;  /* 0x0000000800047947 */ /* 0x000fea0003800000 */
.L_x_32638:
        /* <DEDUP_REMOVED lines=13> */
.L_x_32642:
[----:B------:R-:W-:Y:S01]  /*5a50*/  IMAD.MOV.U32 R0, RZ, RZ, 0x7f ;  /* 0x0000007fff007424 */ /* 0x000fe200078e00ff */
[----:B------:R-:W-:-:S04]  /*5a60*/  ISETP.GT.U32.AND P0, PT, R2, 0x7f800000, PT ;  /* 0x7f8000000200780c */ /* 0x000fc80003f04070 */
[----:B------:R-:W-:-:S09]  /*5a70*/  SEL R0, R0, 0x7c, P0 ;  /* 0x0000007c00007807 */ /* 0x000fd20000000000 */
.L_x_32643:
[----:B------:R-:W-:Y:S05]  /*5a80*/  BSYNC B0 ;  /* 0x0000000000007941 */ /* 0x000fea0003800000 */
.L_x_32641:
[----:B------:R-:W-:-:S04]  /*5a90*/  LOP3.LUT R2, R5, 0x80000000, RZ, 0xc0, !PT ;  /* 0x8000000005027812 */ /* 0x000fc800078ec0ff */
[----:B------:R-:W-:-:S04]  /*5aa0*/  SHF.R.U32.HI R3, RZ, 0x18, R2 ;  /* 0x00000018ff037819 */ /* 0x000fc80000011602 */
[----:B------:R-:W-:-:S05]  /*5ab0*/  LOP3.LUT R3, R0, R3, RZ, 0xfc, !PT ;  /* 0x0000000300037212 */ /* 0x000fca00078efcff */
[----:B------:R0:W-:Y:S01]  /*5ac0*/  STG.E.U8 desc[UR36][R16.64], R3 ;  /* 0x0000000310007986 */ /* 0x0001e2000c101124 */
[----:B------:R-:W-:Y:S05]  /*5ad0*/  BRA `(.L_x_32627) ;  /* 0x0000000400ac7947 */ /* 0x000fea0003800000 */
.L_x_32637:
[----:B------:R-:W0:Y:S02]  /*5ae0*/  I2F.S16 R0, R5 ;  /* 0x0000000500007306 */ /* 0x000e240000101400 */
[----:B0-----:R-:W-:-:S05]  /*5af0*/  F2FP.BF16.F32.PACK_AB R0, RZ, R0 ;  /* 0x00000000ff00723e */ /* 0x001fca00000010ff */
[----:B------:R0:W-:Y:S01]  /*5b00*/  STG.E.U16 desc[UR36][R16.64], R0 ;  /* 0x0000000010007986 */ /* 0x0001e2000c101524 */
[----:B------:R-:W-:Y:S05]  /*5b10*/  BRA `(.L_x_32627) ;  /* 0x00000004009c7947 */ /* 0x000fea0003800000 */
.L_x_32634:
        /* <DEDUP_REMOVED lines=10> */
.L_x_32646:
        /* <DEDUP_REMOVED lines=17> */
.L_x_32649:
[----:B------:R-:W-:-:S04]  /*5cd0*/  LOP3.LUT R2, R5, 0x80000000, RZ, 0xc0, !PT ;  /* 0x8000000005027812 */ /* 0x000fc800078ec0ff */
[----:B------:R-:W-:-:S04]  /*5ce0*/  SHF.R.U32.HI R3, RZ, 0x18, R2 ;  /* 0x00000018ff037819 */ /* 0x000fc80000011602 */
[----:B------:R-:W-:-:S04]  /*5cf0*/  LOP3.LUT R0, R0, R3, RZ, 0xfc, !PT ;  /* 0x0000000300007212 */ /* 0x000fc800078efcff */
[----:B------:R-:W-:-:S07]  /*5d00*/  PRMT R8, R0, 0x7610, R8 ;  /* 0x0000761000087816 */ /* 0x000fce0000000008 */
.L_x_32648:
[----:B------:R-:W-:Y:S05]  /*5d10*/  BSYNC B0 ;  /* 0x0000000000007941 */ /* 0x000fea0003800000 */
.L_x_32647:
[----:B------:R3:W-:Y:S01]  /*5d20*/  STG.E.U8 desc[UR36][R16.64], R8 ;  /* 0x0000000810007986 */ /* 0x0007e2000c101124 */
[----:B------:R-:W-:Y:S05]  /*5d30*/  BRA `(.L_x_32627) ;  /* 0x0000000400147947 */ /* 0x000fea0003800000 */
.L_x_32645:
        /* <DEDUP_REMOVED lines=17> */
.L_x_32652:
[----:B------:R-:W-:-:S04]  /*5e50*/  LOP3.LUT R2, R5, 0x80000000, RZ, 0xc0, !PT ;  /* 0x8000000005027812 */ /* 0x000fc800078ec0ff */
[----:B------:R-:W-:-:S04]  /*5e60*/  SHF.R.U32.HI R3, RZ, 0x18, R2 ;  /* 0x00000018ff037819 */ /* 0x000fc80000011602 */
[----:B------:R-:W-:-:S04]  /*5e70*/  LOP3.LUT R0, R0, R3, RZ, 0xfc, !PT ;  /* 0x0000000300007212 */ /* 0x000fc800078efcff */
[----:B------:R-:W-:-:S07]  /*5e80*/  PRMT R8, R0, 0x7610, R8 ;  /* 0x0000761000087816 */ /* 0x000fce0000000008 */
.L_x_32651:
[----:B------:R-:W-:Y:S05]  /*5e90*/  BSYNC B0 ;  /* 0x0000000000007941 */ /* 0x000fea0003800000 */
.L_x_32650:
[----:B------:R0:W-:Y:S01]  /*5ea0*/  STG.E.U8 desc[UR36][R16.64], R8 ;  /* 0x0000000810007986 */ /* 0x0001e2000c101124 */
[----:B------:R-:W-:Y:S05]  /*5eb0*/  BRA `(.L_x_32627) ;  /* 0x0000000000b47947 */ /* 0x000fea0003800000 */
.L_x_32644:
        /* <DEDUP_REMOVED lines=22> */
.L_x_32626:
        /* <DEDUP_REMOVED lines=16> */
.L_x_32655:
[----:B------:R-:W-:Y:S05]  /*6120*/  BRA `(.L_x_32627) ;  /* 0x0000000000187947 */ /* 0x000fea0003800000 */
.L_x_32654:
[----:B------:R-:W-:-:S04]  /*6130*/  PRMT R2, R5, 0x9910, RZ ;  /* 0x0000991005027816 */ /* 0x000fc800000000ff */
[----:B------:R-:W-:-:S05]  /*6140*/  SHF.R.S32.HI R3, RZ, 0x1f, R2 ;  /* 0x0000001fff037819 */ /* 0x000fca0000011402 */
[----:B------:R2:W-:Y:S01]  /*6150*/  STG.E.64 desc[UR36][R16.64], R2 ;  /* 0x0000000210007986 */ /* 0x0005e2000c101b24 */
[----:B------:R-:W-:Y:S05]  /*6160*/  BRA `(.L_x_32627) ;  /* 0x0000000000087947 */ /* 0x000fea0003800000 */
.L_x_32653:
[----:B------:R-:W-:-:S05]  /*6170*/  PRMT R3, R5, 0x9910, RZ ;  /* 0x0000991005037816 */ /* 0x000fca00000000ff */
[----:B------:R0:W-:Y:S02]  /*6180*/  STG.E desc[UR36][R16.64], R3 ;  /* 0x0000000310007986 */ /* 0x0001e4000c101924 */
.L_x_32627:
[----:B------:R-:W-:-:S07]  /*6190*/  VIADD R19, R19, 0x80 ;  /* 0x0000008013137836 */ /* 0x000fce0000000000 */
.L_x_32587:
[----:B------:R-:W-:Y:S05]  /*61a0*/  BSYNC B6 ;  /* 0x0000000000067941 */ /* 0x000fea0003800000 */
.L_x_32586:
        /* <DEDUP_REMOVED lines=307> */
.L_x_32658:
        /* <DEDUP_REMOVED lines=20> */
.L_x_32662:
[----:B------:R0:W5:Y:S01]  /*7620*/  LDG.E.U8 R0, desc[UR36][R2.64] ;  /* 0x0000002402007981 */ /* 0x000162000c1e1100 */
[----:B------:R-:W-:Y:S05]  /*7630*/  BRA `(.L_x_32664) ;  /* 0x0000000c00547947 */ /* 0x000fea0003800000 */
.L_x_32661:
        /* <DEDUP_REMOVED lines=8> */
.L_x_32666:
[----:B------:R0:W5:Y:S01]  /*76c0*/  LDG.E.U16 R0, desc[UR36][R2.64] ;  /* 0x0000002402007981 */ /* 0x000162000c1e1500 */
[----:B------:R-:W-:Y:S05]  /*76d0*/  BRA `(.L_x_32664) ;  /* 0x0000000c002c7947 */ /* 0x000fea0003800000 */
.L_x_32665:
[----:B------:R0:W5:Y:S01]  /*76e0*/  LDG.E.U16 R0, desc[UR36][R2.64] ;  /* 0x0000002402007981 */ /* 0x000162000c1e1500 */
[----:B------:R-:W-:Y:S05]  /*76f0*/  BRA `(.L_x_32664) ;  /* 0x0000000c00247947 */ /* 0x000fea0003800000 */
.L_x_32660:
        /* <DEDUP_REMOVED lines=9> */
.L_x_32668:
[----:B------:R-:W2:Y:S02]  /*7790*/  LDG.E.U16 R4, desc[UR36][R2.64] ;  /* 0x0000002402047981 */ /* 0x000ea4000c1e1500 */
[----:B--2---:R-:W-:-:S06]  /*77a0*/  HADD2.F32 R4, -RZ, R4.H0_H0 ;  /* 0x20000004ff047230 */ /* 0x004fcc0000004100 */
[----:B------:R-:W0:Y:S02]  /*77b0*/  F2I.FTZ.TRUNC.NTZ R4, R4 ;  /* 0x0000000400047305 */ /* 0x000e24000021f100 */
[----:B0-----:R-:W-:Y:S01]  /*77c0*/  PRMT R0, R4, 0x7610, R0 ;  /* 0x0000761004007816 */ /* 0x001fe20000000000 */
[----:B------:R-:W-:Y:S06]  /*77d0*/  BRA `(.L_x_32664) ;  /* 0x0000000800ec7947 */ /* 0x000fec0003800000 */
.L_x_32667:
        /* <DEDUP_REMOVED lines=9> */
.L_x_32670:
[----:B------:R-:W2:Y:S02]  /*7870*/  LDG.E.U16 R2, desc[UR36][R2.64] ;  /* 0x0000002402027981 */ /* 0x000ea4000c1e1500 */
[----:B--2---:R-:W-:-:S06]  /*7880*/  HADD2.F32 R4, -RZ, R2.H0_H0 ;  /* 0x20000002ff047230 */ /* 0x004fcc0000004100 */
[----:B------:R-:W0:Y:S02]  /*7890*/  F2I.FTZ.TRUNC.NTZ R4, R4 ;  /* 0x0000000400047305 */ /* 0x000e24000021f100 */
[----:B0-----:R-:W-:Y:S01]  /*78a0*/  PRMT R0, R4, 0x7610, R0 ;  /* 0x0000761004007816 */ /* 0x001fe20000000000 */
[----:B------:R-:W-:Y:S06]  /*78b0*/  BRA `(.L_x_32664) ;  /* 0x0000000800b47947 */ /* 0x000fec0003800000 */
.L_x_32669:
[----:B------:R-:W2:Y:S02]  /*78c0*/  LDG.E.64 R2, desc[UR36][R2.64] ;  /* 0x0000002402027981 */ /* 0x000ea4000c1e1b00 */
[----:B--2---:R0:W1:Y:S01]  /*78d0*/  F2I.F64.TRUNC R0, R2 ;  /* 0x0000000200007311 */ /* 0x004062000030d100 */
[----:B------:R-:W-:Y:S05]  /*78e0*/  BRA `(.L_x_32664) ;  /* 0x0000000800a87947 */ /* 0x000fea0003800000 */
.L_x_32659:
        /* <DEDUP_REMOVED lines=12> */
.L_x_32673:
[----:B------:R-:W2:Y:S02]  /*79b0*/  LDG.E.64 R2, desc[UR36][R2.64] ;  /* 0x0000002402027981 */ /* 0x000ea4000c1e1b00 */
[----:B--2---:R3:W4:Y:S01]  /*79c0*/  F2I.F64.TRUNC R0, R2 ;  /* 0x0000000200007311 */ /* 0x004722000030d100 */
[----:B------:R-:W-:Y:S05]  /*79d0*/  BRA `(.L_x_32664) ;  /* 0x00000008006c7947 */ /* 0x000fea0003800000 */
.L_x_32672:
        /* <DEDUP_REMOVED lines=28> */
.L_x_32675:
        /* <DEDUP_REMOVED lines=15> */
.L_x_32674:
[----:B------:R-:W2:Y:S02]  /*7c90*/  LDG.E.U16 R4, desc[UR36][R2.64] ;  /* 0x0000002402047981 */ /* 0x000ea4000c1e1500 */
[----:B--2---:R-:W-:-:S06]  /*7ca0*/  IMAD.U32 R4, R4, 0x10000, RZ ;  /* 0x0001000004047824 */ /* 0x004fcc00078e00ff */
[----:B------:R-:W0:Y:S02]  /*7cb0*/  F2I.FTZ.TRUNC.NTZ R4, R4 ;  /* 0x0000000400047305 */ /* 0x000e24000021f100 */
[----:B0-----:R-:W-:Y:S01]  /*7cc0*/  PRMT R0, R4, 0x7610, R0 ;  /* 0x0000761004007816 */ /* 0x001fe20000000000 */
[----:B------:R-:W-:Y:S06]  /*7cd0*/  BRA `(.L_x_32664) ;  /* 0x0000000400ac7947 */ /* 0x000fec0003800000 */
.L_x_32671:
        /* <DEDUP_REMOVED lines=10> */
.L_x_32678:
        /* <DEDUP_REMOVED lines=21> */
.L_x_32682:
[----:B------:R-:W-:Y:S05]  /*7ed0*/  BSYNC B1 ;  /* 0x0000000000017941 */ /* 0x000fea0003800000 */
.L_x_32681:
[----:B------:R-:W-:Y:S01]  /*7ee0*/  IMAD.SHL.U32 R2, R2, 0x100000, RZ ;  /* 0x0010000002027824 */ /* 0x000fe200078e00ff */
[----:B------:R-:W-:-:S04]  /*7ef0*/  LEA R3, R0, 0x3b800000, 0x17 ;  /* 0x3b80000000037811 */ /* 0x000fc800078eb8ff */
[----:B------:R-:W-:-:S07]  /*7f00*/  LOP3.LUT R4, R3, R2, R4, 0xfe, !PT ;  /* 0x0000000203047212 */ /* 0x000fce00078efe04 */
.L_x_32680:
[----:B------:R-:W-:Y:S05]  /*7f10*/  BSYNC B0 ;  /* 0x0000000000007941 */ /* 0x000fea0003800000 */
.L_x_32679:
[----:B------:R-:W0:Y:S02]  /*7f20*/  F2I.FTZ.TRUNC.NTZ R4, R4 ;  /* 0x0000000400047305 */ /* 0x000e24000021f100 */
[----:B0-----:R-:W-:Y:S01]  /*7f30*/  PRMT R0, R4, 0x7610, R0 ;  /* 0x0000761004007816 */ /* 0x001fe20000000000 */
[----:B------:R-:W-:Y:S06]  /*7f40*/  BRA `(.L_x_32664) ;  /* 0x0000000400107947 */ /* 0x000fec0003800000 */
.L_x_32677:
        /* <DEDUP_REMOVED lines=21> */
.L_x_32686:
[----:B------:R-:W-:Y:S05]  /*80a0*/  BSYNC B1 ;  /* 0x0000000000017941 */ /* 0x000fea0003800000 */
.L_x_32685:
[----:B------:R-:W-:Y:S01]  /*80b0*/  IMAD.SHL.U32 R2, R2, 0x200000, RZ ;  /* 0x0020000002027824 */ /* 0x000fe200078e00ff */
[----:B------:R-:W-:-:S04]  /*80c0*/  LEA R3, R0, 0x37800000, 0x17 ;  /* 0x3780000000037811 */ /* 0x000fc800078eb8ff */
[----:B------:R-:W-:-:S07]  /*80d0*/  LOP3.LUT R4, R3, R2, R4, 0xfe, !PT ;  /* 0x0000000203047212 */ /* 0x000fce00078efe04 */
.L_x_32684:
[----:B------:R-:W-:Y:S05]  /*80e0*/  BSYNC B0 ;  /* 0x0000000000007941 */ /* 0x000fea0003800000 */
.L_x_32683:
[----:B------:R-:W0:Y:S02]  /*80f0*/  F2I.FTZ.TRUNC.NTZ R4, R4 ;  /* 0x0000000400047305 */ /* 0x000e24000021f100 */
[----:B0-----:R-:W-:Y:S01]  /*8100*/  PRMT R0, R4, 0x7610, R0 ;  /* 0x0000761004007816 */ /* 0x001fe20000000000 */
[----:B------:R-:W-:Y:S06]  /*8110*/  BRA `(.L_x_32664) ;  /* 0x00000000009c7947 */ /* 0x000fec0003800000 */
.L_x_32676:
        /* <DEDUP_REMOVED lines=14> */
.L_x_32690:
[----:B------:R-:W-:Y:S05]  /*8200*/  BSYNC B0 ;  /* 0x0000000000007941 */ /* 0x000fea0003800000 */
.L_x_32689:
[----:B------:R-:W0:Y:S02]  /*8210*/  F2I.FTZ.TRUNC.NTZ R4, R4 ;  /* 0x0000000400047305 */ /* 0x000e24000021f100 */
[----:B0-----:R-:W-:Y:S01]  /*8220*/  PRMT R0, R4, 0x7610, R0 ;  /* 0x0000761004007816 */ /* 0x001fe20000000000 */
[----:B------:R-:W-:Y:S06]  /*8230*/  BRA `(.L_x_32664) ;  /* 0x0000000000547947 */ /* 0x000fec0003800000 */
.L_x_32663:
        /* <DEDUP_REMOVED lines=16> */
.L_x_32691:
[----:B------:R-:W-:Y:S01]  /*8340*/  PRMT R0, RZ, 0x7610, R0 ;  /* 0x00007610ff007816 */ /* 0x000fe20000000000 */
[----:B------:R-:W-:Y:S06]  /*8350*/  BRA `(.L_x_32664) ;  /* 0x00000000000c7947 */ /* 0x000fec0003800000 */
.L_x_32688:
[----:B------:R1:W5:Y:S01]  /*8360*/  LDG.E.U16 R0, desc[UR36][R2.64] ;  /* 0x0000002402007981 */ /* 0x000362000c1e1500 */
[----:B------:R-:W-:Y:S05]  /*8370*/  BRA `(.L_x_32664) ;  /* 0x0000000000047947 */ /* 0x000fea0003800000 */
.L_x_32687:
[----:B------:R2:W5:Y:S02]  /*8380*/  LDG.E.U16 R0, desc[UR36][R2.64] ;  /* 0x0000002402007981 */ /* 0x000564000c1e1500 */
.L_x_32664:
        /* <DEDUP_REMOVED lines=15> */
.L_x_32695:
[----:B------:R3:W-:Y:S01]  /*8480*/  STG.E.U8 desc[UR36][R16.64], R5 ;  /* 0x0000000510007986 */ /* 0x0007e2000c101124 */
[----:B------:R-:W-:Y:S05]  /*8490*/  BRA `(.L_x_32697) ;  /* 0x0000000c00647947 */ /* 0x000fea0003800000 */
.L_x_32694:
        /* <DEDUP_REMOVED lines=10> */
.L_x_32699:
[----:B------:R-:W-:-:S05]  /*8540*/  PRMT R3, R5, 0x9910, RZ ;  /* 0x0000991005037816 */ /* 0x000fca00000000ff */
[----:B------:R2:W-:Y:S01]  /*8550*/  STG.E desc[UR36][R16.64], R3 ;  /* 0x0000000310007986 */ /* 0x0005e2000c101924 */
[----:B------:R-:W-:Y:S05]  /*8560*/  BRA `(.L_x_32697) ;  /* 0x0000000c00307947 */ /* 0x000fea0003800000 */
.L_x_32698:
[----:B------:R0:W-:Y:S01]  /*8570*/  STG.E.U16 desc[UR36][R16.64], R5 ;  /* 0x0000000510007986 */ /* 0x0001e2000c101524 */
[----:B------:R-:W-:Y:S05]  /*8580*/  BRA `(.L_x_32697) ;  /* 0x0000000c00287947 */ /* 0x000fea0003800000 */
.L_x_32693:
        /* <DEDUP_REMOVED lines=9> */
.L_x_32701:
[----:B------:R-:W0:Y:S02]  /*8620*/  I2F.S16 R0, R5 ;  /* 0x0000000500007306 */ /* 0x000e240000101400 */
[----:B0-----:R-:W-:-:S05]  /*8630*/  F2FP.F16.F32.PACK_AB R0, RZ, R0 ;  /* 0x00000000ff00723e */ /* 0x001fca00000000ff */
[----:B------:R0:W-:Y:S01]  /*8640*/  STG.E.U16 desc[UR36][R16.64], R0 ;  /* 0x0000000010007986 */ /* 0x0001e2000c101524 */
[----:B------:R-:W-:Y:S05]  /*8650*/  BRA `(.L_x_32697) ;  /* 0x0000000800f47947 */ /* 0x000fea0003800000 */
.L_x_32700:
        /* <DEDUP_REMOVED lines=10> */
.L_x_32703:
[----:B------:R-:W0:Y:S02]  /*8700*/  I2F.S16 R5, R5 ;  /* 0x0000000500057306 */ /* 0x000e240000101400 */
[----:B0-----:R-:W-:-:S04]  /*8710*/  F2FP.F16.F32.PACK_AB R3, RZ, R5 ;  /* 0x00000005ff03723e */ /* 0x001fc800000000ff */
[----:B------:R-:W-:-:S05]  /*8720*/  PRMT R3, R3, 0x5410, RZ ;  /* 0x0000541003037816 */ /* 0x000fca00000000ff */
[----:B------:R0:W-:Y:S01]  /*8730*/  STG.E desc[UR36][R16.64], R3 ;  /* 0x0000000310007986 */ /* 0x0001e2000c101924 */
[----:B------:R-:W-:Y:S05]  /*8740*/  BRA `(.L_x_32697) ;  /* 0x0000000800b87947 */ /* 0x000fea0003800000 */
.L_x_32702:
[----:B------:R-:W0:Y:S02]  /*8750*/  I2F.F64.S16 R2, R5 ;  /* 0x0000000500027312 */ /* 0x000e240000101c00 */
[----:B0-----:R0:W-:Y:S01]  /*8760*/  STG.E.64 desc[UR36][R16.64], R2 ;  /* 0x0000000210007986 */ /* 0x0011e2000c101b24 */
[----:B------:R-:W-:Y:S05]  /*8770*/  BRA `(.L_x_32697) ;  /* 0x0000000800ac7947 */ /* 0x000fea0003800000 */
.L_x_32692:
        /* <DEDUP_REMOVED lines=13> */
.L_x_32706:
[----:B------:R-:W0:Y:S01]  /*8850*/  I2F.F64.S16 R4, R5 ;  /* 0x0000000500047312 */ /* 0x000e220000101c00 */
[----:B------:R-:W-:-:S05]  /*8860*/  CS2R R6, SRZ ;  /* 0x0000000000067805 */ /* 0x000fca000001ff00 */
[----:B0-----:R0:W-:Y:S01]  /*8870*/  STG.E.128 desc[UR36][R16.64], R4 ;  /* 0x0000000410007986 */ /* 0x0011e2000c101d24 */
[----:B------:R-:W-:Y:S05]  /*8880*/  BRA `(.L_x_32697) ;  /* 0x0000000800687947 */ /* 0x000fea0003800000 */
.L_x_32705:
        /* <DEDUP_REMOVED lines=21> */
.L_x_32710:
[----:B------:R-:W-:Y:S05]  /*89e0*/  BSYNC B0 ;  /* 0x0000000000007941 */ /* 0x000fea0003800000 */
.L_x_32709:
[----:B------:R-:W-:-:S05]  /*89f0*/  LOP3.LUT R3, R0, R3, RZ, 0xfc, !PT ;  /* 0x0000000300037212 */ /* 0x000fca00078efcff */
[----:B------:R0:W-:Y:S01]  /*8a00*/  STG.E.U8 desc[UR36][R16.64], R3 ;  /* 0x0000000310007986 */ /* 0x0001e2000c101124 */
[----:B------:R-:W-:Y:S05]  /*8a10*/  BRA `(.L_x_32697) ;  /* 0x0000000800047947 */ /* 0x000fea0003800000 */
.L_x_32708:
        /* <DEDUP_REMOVED lines=13> */
.L_x_32712:
[----:B------:R-:W-:Y:S01]  /*8af0*/  IMAD.MOV.U32 R0, RZ, RZ, 0x7f ;  /* 0x0000007fff007424 */ /* 0x000fe200078e00ff */
[----:B------:R-:W-:-:S04]  /*8b00*/  ISETP.GT.U32.AND P0, PT, R2, 0x7f800000, PT ;  /* 0x7f8000000200780c */ /* 0x000fc80003f04070 */
[----:B------:R-:W-:-:S09]  /*8b10*/  SEL R0, R0, 0x7c, P0 ;  /* 0x0000007c00007807 */ /* 0x000fd20000000000 */
.L_x_32713:
[----:B------:R-:W-:Y:S05]  /*8b20*/  BSYNC B0 ;  /* 0x0000000000007941 */ /* 0x000fea0003800000 */
.L_x_32711:
[----:B------:R-:W-:-:S04]  /*8b30*/  LOP3.LUT R2, R5, 0x80000000, RZ, 0xc0, !PT ;  /* 0x8000000005027812 */ /* 0x000fc800078ec0ff */
[----:B------:R-:W-:-:S04]  /*8b40*/  SHF.R.U32.HI R3, RZ, 0x18, R2 ;  /* 0x00000018ff037819 */ /* 0x000fc80000011602 */
[----:B------:R-:W-:-:S05]  /*8b50*/  LOP3.LUT R3, R0, R3, RZ, 0xfc, !PT ;  /* 0x0000000300037212 */ /* 0x000fca00078efcff */
[----:B------:R0:W-:Y:S01]  /*8b60*/  STG.E.U8 desc[UR36][R16.64], R3 ;  /* 0x0000000310007986 */ /* 0x0001e2000c101124 */
[----:B------:R-:W-:Y:S05]  /*8b70*/  BRA `(.L_x_32697) ;  /* 0x0000000400ac7947 */ /* 0x000fea0003800000 */
.L_x_32707:
[----:B------:R-:W0:Y:S02]  /*8b80*/  I2F.S16 R0, R5 ;  /* 0x0000000500007306 */ /* 0x000e240000101400 */
[----:B0-----:R-:W-:-:S05]  /*8b90*/  F2FP.BF16.F32.PACK_AB R0, RZ, R0 ;  /* 0x00000000ff00723e */ /* 0x001fca00000010ff */
[----:B------:R0:W-:Y:S01]  /*8ba0*/  STG.E.U16 desc[UR36][R16.64], R0 ;  /* 0x0000000010007986 */ /* 0x0001e2000c101524 */
[----:B------:R-:W-:Y:S05]  /*8bb0*/  BRA `(.L_x_32697) ;  /* 0x00000004009c7947 */ /* 0x000fea0003800000 */
.L_x_32704:
        /* <DEDUP_REMOVED lines=10> */
.L_x_32716:
        /* <DEDUP_REMOVED lines=17> */
.L_x_32719:
[----:B------:R-:W-:-:S04]  /*8d70*/  LOP3.LUT R2, R5, 0x80000000, RZ, 0xc0, !PT ;  /* 0x8000000005027812 */ /* 0x000fc800078ec0ff */
[----:B------:R-:W-:-:S04]  /*8d80*/  SHF.R.U32.HI R3, RZ, 0x18, R2 ;  /* 0x00000018ff037819 */ /* 0x000fc80000011602 */
[----:B------:R-:W-:-:S04]  /*8d90*/  LOP3.LUT R0, R0, R3, RZ, 0xfc, !PT ;  /* 0x0000000300007212 */ /* 0x000fc800078efcff */
[----:B------:R-:W-:-:S07]  /*8da0*/  PRMT R8, R0, 0x7610, R8 ;  /* 0x0000761000087816 */ /* 0x000fce0000000008 */
.L_x_32718:
[----:B------:R-:W-:Y:S05]  /*8db0*/  BSYNC B0 ;  /* 0x0000000000007941 */ /* 0x000fea0003800000 */
.L_x_32717:
[----:B------:R0:W-:Y:S01]  /*8dc0*/  STG.E.U8 desc[UR36][R16.64], R8 ;  /* 0x0000000810007986 */ /* 0x0001e2000c101124 */
[----:B------:R-:W-:Y:S05]  /*8dd0*/  BRA `(.L_x_32697) ;  /* 0x0000000400147947 */ /* 0x000fea0003800000 */
.L_x_32715:
        /* <DEDUP_REMOVED lines=17> */
.L_x_32722:
[----:B------:R-:W-:-:S04]  /*8ef0*/  LOP3.LUT R2, R5, 0x80000000, RZ, 0xc0, !PT ;  /* 0x8000000005027812 */ /* 0x000fc800078ec0ff */
[----:B------:R-:W-:-:S04]  /*8f00*/  SHF.R.U32.HI R3, RZ, 0x18, R2 ;  /* 0x00000018ff037819 */ /* 0x000fc80000011602 */
[----:B------:R-:W-:-:S04]  /*8f10*/  LOP3.LUT R0, R0, R3, RZ, 0xfc, !PT ;  /* 0x0000000300007212 */ /* 0x000fc800078efcff */
[----:B------:R-:W-:-:S07]  /*8f20*/  PRMT R8, R0, 0x7610, R8 ;  /* 0x0000761000087816 */ /* 0x000fce0000000008 */
.L_x_32721:
[----:B------:R-:W-:Y:S05]  /*8f30*/  BSYNC B0 ;  /* 0x0000000000007941 */ /* 0x000fea0003800000 */
.L_x_32720:
[----:B------:R0:W-:Y:S01]  /*8f40*/  STG.E.U8 desc[UR36][R16.64], R8 ;  /* 0x0000000810007986 */ /* 0x0001e2000c101124 */
[----:B------:R-:W-:Y:S05]  /*8f50*/  BRA `(.L_x_32697) ;  /* 0x0000000000b47947 */ /* 0x000fea0003800000 */
.L_x_32714:
        /* <DEDUP_REMOVED lines=22> */
.L_x_32696:
        /* <DEDUP_REMOVED lines=16> */
.L_x_32725:
[----:B------:R-:W-:Y:S05]  /*91c0*/  BRA `(.L_x_32697) ;  /* 0x0000000000187947 */ /* 0x000fea0003800000 */
.L_x_32724:
[----:B------:R-:W-:-:S04]  /*91d0*/  PRMT R2, R5, 0x9910, RZ ;  /* 0x0000991005027816 */ /* 0x000fc800000000ff */
[----:B------:R-:W-:-:S05]  /*91e0*/  SHF.R.S32.HI R3, RZ, 0x1f, R2 ;  /* 0x0000001fff037819 */ /* 0x000fca0000011402 */
[----:B------:R0:W-:Y:S01]  /*91f0*/  STG.E.64 desc[UR36][R16.64], R2 ;  /* 0x0000000210007986 */ /* 0x0001e2000c101b24 */
[----:B------:R-:W-:Y:S05]  /*9200*/  BRA `(.L_x_32697) ;  /* 0x0000000000087947 */ /* 0x000fea0003800000 */
.L_x_32723:
[----:B------:R-:W-:-:S05]  /*9210*/  PRMT R3, R5, 0x9910, RZ ;  /* 0x0000991005037816 */ /* 0x000fca00000000ff */
[----:B------:R0:W-:Y:S02]  /*9220*/  STG.E desc[UR36][R16.64], R3 ;  /* 0x0000000310007986 */ /* 0x0001e4000c101924 */
.L_x_32697:
[----:B------:R-:W-:-:S07]  /*9230*/  VIADD R19, R19, 0x80 ;  /* 0x0000008013137836 */ /* 0x000fce0000000000 */
.L_x_32657:
[----:B------:R-:W-:Y:S05]  /*9240*/  BSYNC B6 ;  /* 0x0000000000067941 */ /* 0x000fea0003800000 */
.L_x_32656:
        /* <DEDUP_REMOVED lines=306> */
.L_x_32726:
        /* <DEDUP_REMOVED lines=20> */
.L_x_32730:
[----:B------:R4:W5:Y:S01]  /*a6b0*/  LDG.E.U8 R0, desc[UR36][R2.64] ;  /* 0x0000002402007981 */ /* 0x000962000c1e1100 */
[----:B------:R-:W-:Y:S05]  /*a6c0*/  BRA `(.L_x_32732) ;  /* 0x0000000c00547947 */ /* 0x000fea0003800000 */
.L_x_32729:
        /* <DEDUP_REMOVED lines=8> */
.L_x_32734:
[----:B------:R2:W5:Y:S01]  /*a750*/  LDG.E.U16 R0, desc[UR36][R2.64] ;  /* 0x0000002402007981 */ /* 0x000562000c1e1500 */
[----:B------:R-:W-:Y:S05]  /*a760*/  BRA `(.L_x_32732) ;  /* 0x0000000c002c7947 */ /* 0x000fea0003800000 */
.L_x_32733:
[----:B------:R0:W5:Y:S01]  /*a770*/  LDG.E.U16 R0, desc[UR36][R2.64] ;  /* 0x0000002402007981 */ /* 0x000162000c1e1500 */
[----:B------:R-:W-:Y:S05]  /*a780*/  BRA `(.L_x_32732) ;  /* 0x0000000c00247947 */ /* 0x000fea0003800000 */
.L_x_32728:
        /* <DEDUP_REMOVED lines=9> */
.L_x_32736:
[----:B------:R-:W2:Y:S02]  /*a820*/  LDG.E.U16 R4, desc[UR36][R2.64] ;  /* 0x0000002402047981 */ /* 0x000ea4000c1e1500 */
[----:B--2---:R-:W-:-:S06]  /*a830*/  HADD2.F32 R4, -RZ, R4.H0_H0 ;  /* 0x20000004ff047230 */ /* 0x004fcc0000004100 */
[----:B------:R-:W0:Y:S02]  /*a840*/  F2I.FTZ.TRUNC.NTZ R4, R4 ;  /* 0x0000000400047305 */ /* 0x000e24000021f100 */
[----:B0-----:R-:W-:Y:S01]  /*a850*/  PRMT R0, R4, 0x7610, R0 ;  /* 0x0000761004007816 */ /* 0x001fe20000000000 */
[----:B------:R-:W-:Y:S06]  /*a860*/  BRA `(.L_x_32732) ;  /* 0x0000000800ec7947 */ /* 0x000fec0003800000 */
.L_x_32735:
        /* <DEDUP_REMOVED lines=9> */
.L_x_32738:
[----:B------:R-:W2:Y:S02]  /*a900*/  LDG.E.U16 R2, desc[UR36][R2.64] ;  /* 0x0000002402027981 */ /* 0x000ea4000c1e1500 */
[----:B--2---:R-:W-:-:S06]  /*a910*/  HADD2.F32 R4, -RZ, R2.H0_H0 ;  /* 0x20000002ff047230 */ /* 0x004fcc0000004100 */
[----:B------:R-:W0:Y:S02]  /*a920*/  F2I.FTZ.TRUNC.NTZ R4, R4 ;  /* 0x0000000400047305 */ /* 0x000e24000021f100 */
[----:B0-----:R-:W-:Y:S01]  /*a930*/  PRMT R0, R4, 0x7610, R0 ;  /* 0x0000761004007816 */ /* 0x001fe20000000000 */
[----:B------:R-:W-:Y:S06]  /*a940*/  BRA `(.L_x_32732) ;  /* 0x0000000800b47947 */ /* 0x000fec0003800000 */
.L_x_32737:
[----:B------:R-:W2:Y:S02]  /*a950*/  LDG.E.64 R2, desc[UR36][R2.64] ;  /* 0x0000002402027981 */ /* 0x000ea4000c1e1b00 */
[----:B--2---:R0:W1:Y:S01]  /*a960*/  F2I.F64.TRUNC R0, R2 ;  /* 0x0000000200007311 */ /* 0x004062000030d100 */
[----:B------:R-:W-:Y:S05]  /*a970*/  BRA `(.L_x_32732) ;  /* 0x0000000800a87947 */ /* 0x000fea0003800000 */
.L_x_32727:
        /* <DEDUP_REMOVED lines=12> */
.L_x_32741:
[----:B------:R-:W2:Y:S02]  /*aa40*/  LDG.E.64 R2, desc[UR36][R2.64] ;  /* 0x0000002402027981 */ /* 0x000ea4000c1e1b00 */
[----:B--2---:R0:W1:Y:S01]  /*aa50*/  F2I.F64.TRUNC R0, R2 ;  /* 0x0000000200007311 */ /* 0x004062000030d100 */
[----:B------:R-:W-:Y:S05]  /*aa60*/  BRA `(.L_x_32732) ;  /* 0x00000008006c7947 */ /* 0x000fea0003800000 */
.L_x_32740:
        /* <DEDUP_REMOVED lines=28> */
.L_x_32743:
        /* <DEDUP_REMOVED lines=15> */
.L_x_32742:
[----:B------:R-:W2:Y:S02]  /*ad20*/  LDG.E.U16 R4, desc[UR36][R2.64] ;  /* 0x0000002402047981 */ /* 0x000ea4000c1e1500 */
[----:B--2---:R-:W-:-:S06]  /*ad30*/  IMAD.U32 R4, R4, 0x10000, RZ ;  /* 0x0001000004047824 */ /* 0x004fcc00078e00ff */
[----:B------:R-:W0:Y:S02]  /*ad40*/  F2I.FTZ.TRUNC.NTZ R4, R4 ;  /* 0x0000000400047305 */ /* 0x000e24000021f100 */
[----:B0-----:R-:W-:Y:S01]  /*ad50*/  PRMT R0, R4, 0x7610, R0 ;  /* 0x0000761004007816 */ /* 0x001fe20000000000 */
[----:B------:R-:W-:Y:S06]  /*ad60*/  BRA `(.L_x_32732) ;  /* 0x0000000400ac7947 */ /* 0x000fec0003800000 */
.L_x_32739:
        /* <DEDUP_REMOVED lines=10> */
.L_x_32746:
        /* <DEDUP_REMOVED lines=21> */
.L_x_32750:
[----:B------:R-:W-:Y:S05]  /*af60*/  BSYNC B1 ;  /* 0x0000000000017941 */ /* 0x000fea0003800000 */
.L_x_32749:
[----:B------:R-:W-:Y:S01]  /*af70*/  IMAD.SHL.U32 R2, R2, 0x100000, RZ ;  /* 0x0010000002027824 */ /* 0x000fe200078e00ff */
[----:B------:R-:W-:-:S04]  /*af80*/  LEA R3, R0, 0x3b800000, 0x17 ;  /* 0x3b80000000037811 */ /* 0x000fc800078eb8ff */
[----:B------:R-:W-:-:S07]  /*af90*/  LOP3.LUT R4, R3, R2, R4, 0xfe, !PT ;  /* 0x0000000203047212 */ /* 0x000fce00078efe04 */
.L_x_32748:
[----:B------:R-:W-:Y:S05]  /*afa0*/  BSYNC B0 ;  /* 0x0000000000007941 */ /* 0x000fea0003800000 */
.L_x_32747:
[----:B------:R-:W0:Y:S02]  /*afb0*/  F2I.FTZ.TRUNC.NTZ R4, R4 ;  /* 0x0000000400047305 */ /* 0x000e24000021f100 */
[----:B0-----:R-:W-:Y:S01]  /*afc0*/  PRMT R0, R4, 0x7610, R0 ;  /* 0x0000761004007816 */ /* 0x001fe20000000000 */
[----:B------:R-:W-:Y:S06]  /*afd0*/  BRA `(.L_x_32732) ;  /* 0x0000000400107947 */ /* 0x000fec0003800000 */
.L_x_32745:
        /* <DEDUP_REMOVED lines=21> */
.L_x_32754:
[----:B------:R-:W-:Y:S05]  /*b130*/  BSYNC B1 ;  /* 0x0000000000017941 */ /* 0x000fea0003800000 */
.L_x_32753:
[----:B------:R-:W-:Y:S01]  /*b140*/  IMAD.SHL.U32 R2, R2, 0x200000, RZ ;  /* 0x0020000002027824 */ /* 0x000fe200078e00ff */
[----:B------:R-:W-:-:S04]  /*b150*/  LEA R3, R0, 0x37800000, 0x17 ;  /* 0x3780000000037811 */ /* 0x000fc800078eb8ff */
[----:B------:R-:W-:-:S07]  /*b160*/  LOP3.LUT R4, R3, R2, R4, 0xfe, !PT ;  /* 0x0000000203047212 */ /* 0x000fce00078efe04 */
.L_x_32752:
[----:B------:R-:W-:Y:S05]  /*b170*/  BSYNC B0 ;  /* 0x0000000000007941 */ /* 0x000fea0003800000 */
.L_x_32751:
[----:B------:R-:W0:Y:S02]  /*b180*/  F2I.FTZ.TRUNC.NTZ R4, R4 ;  /* 0x0000000400047305 */ /* 0x000e24000021f100 */
[----:B0-----:R-:W-:Y:S01]  /*b190*/  PRMT R0, R4, 0x7610, R0 ;  /* 0x0000761004007816 */ /* 0x001fe20000000000 */
[----:B------:R-:W-:Y:S06]  /*b1a0*/  BRA `(.L_x_32732) ;  /* 0x00000000009c7947 */ /* 0x000fec0003800000 */
.L_x_32744:
        /* <DEDUP_REMOVED lines=14> */
.L_x_32758:
[----:B------:R-:W-:Y:S05]  /*b290*/  BSYNC B0 ;  /* 0x0000000000007941 */ /* 0x000fea0003800000 */
.L_x_32757:
[----:B------:R-:W0:Y:S02]  /*b2a0*/  F2I.FTZ.TRUNC.NTZ R4, R4 ;  /* 0x0000000400047305 */ /* 0x000e24000021f100 */
[----:B0-----:R-:W-:Y:S01]  /*b2b0*/  PRMT R0, R4, 0x7610, R0 ;  /* 0x0000761004007816 */ /* 0x001fe20000000000 */
[----:B------:R-:W-:Y:S06]  /*b2c0*/  BRA `(.L_x_32732) ;  /* 0x0000000000547947 */ /* 0x000fec0003800000 */
.L_x_32731:
        /* <DEDUP_REMOVED lines=16> */
.L_x_32759:
[----:B------:R-:W-:Y:S01]  /*b3d0*/  PRMT R0, RZ, 0x7610, R0 ;  /* 0x00007610ff007816 */ /* 0x000fe20000000000 */
[----:B------:R-:W-:Y:S06]  /*b3e0*/  BRA `(.L_x_32732) ;  /* 0x00000000000c7947 */ /* 0x000fec0003800000 */
.L_x_32756:
[----:B------:R0:W5:Y:S01]  /*b3f0*/  LDG.E.U16 R0, desc[UR36][R2.64] ;  /* 0x0000002402007981 */ /* 0x000162000c1e1500 */
[----:B------:R-:W-:Y:S05]  /*b400*/  BRA `(.L_x_32732) ;  /* 0x0000000000047947 */ /* 0x000fea0003800000 */
.L_x_32755:
[----:B------:R0:W5:Y:S02]  /*b410*/  LDG.E.U16 R0, desc[UR36][R2.64] ;  /* 0x0000002402007981 */ /* 0x000164000c1e1500 */
.L_x_32732:
[----:B01234-:R-:W0:Y:S01]  /*b420*/  LDC.U8 R3, c[0x0][0x421] ;  /* 0x00010840ff037b82 */ /* 0x01fe220000000000 */
[----:B-----5:R-:W-:Y:S02]  /*b430*/  LOP3.LUT R5, RZ, R0, RZ, 0x33, !PT ;  /* 0x00000000ff057212 */ /* 0x020fe400078e33ff */
        /* <DEDUP_REMOVED lines=13> */
.L_x_32763:
[----:B------:R-:W-:Y:S01]  /*b510*/  STG.E.U8 desc[UR36][R16.64], R5 ;  /* 0x0000000510007986 */ /* 0x000fe2000c101124 */
[----:B------:R-:W-:Y:S05]  /*b520*/  EXIT ;  /* 0x000000000000794d */ /* 0x000fea0003800000 */
.L_x_32762:
        /* <DEDUP_REMOVED lines=10> */
.L_x_32766:
[----:B------:R-:W-:-:S05]  /*b5d0*/  PRMT R3, R5, 0x9910, RZ ;  /* 0x0000991005037816 */ /* 0x000fca00000000ff */
[----:B------:R-:W-:Y:S01]  /*b5e0*/  STG.E desc[UR36][R16.64], R3 ;  /* 0x0000000310007986 */ /* 0x000fe2000c101924 */
[----:B------:R-:W-:Y:S05]  /*b5f0*/  EXIT ;  /* 0x000000000000794d */ /* 0x000fea0003800000 */
.L_x_32765:
[----:B------:R-:W-:Y:S01]  /*b600*/  STG.E.U16 desc[UR36][R16.64], R5 ;  /* 0x0000000510007986 */ /* 0x000fe2000c101524 */
[----:B------:R-:W-:Y:S05]  /*b610*/  EXIT ;  /* 0x000000000000794d */ /* 0x000fea0003800000 */
.L_x_32761:
        /* <DEDUP_REMOVED lines=9> */
.L_x_32768:
[----:B------:R-:W0:Y:S02]  /*b6b0*/  I2F.S16 R0, R5 ;  /* 0x0000000500007306 */ /* 0x000e240000101400 */
[----:B0-----:R-:W-:-:S05]  /*b6c0*/  F2FP.F16.F32.PACK_AB R0, RZ, R0 ;  /* 0x00000000ff00723e */ /* 0x001fca00000000ff */
[----:B------:R-:W-:Y:S01]  /*b6d0*/  STG.E.U16 desc[UR36][R16.64], R0 ;  /* 0x0000000010007986 */ /* 0x000fe2000c101524 */
[----:B------:R-:W-:Y:S05]  /*b6e0*/  EXIT ;  /* 0x000000000000794d */ /* 0x000fea0003800000 */
.L_x_32767:
        /* <DEDUP_REMOVED lines=10> */
.L_x_32770:
[----:B------:R-:W0:Y:S02]  /*b790*/  I2F.S16 R5, R5 ;  /* 0x0000000500057306 */ /* 0x000e240000101400 */
[----:B0-----:R-:W-:-:S04]  /*b7a0*/  F2FP.F16.F32.PACK_AB R3, RZ, R5 ;  /* 0x00000005ff03723e */ /* 0x001fc800000000ff */
[----:B------:R-:W-:-:S05]  /*b7b0*/  PRMT R3, R3, 0x5410, RZ ;  /* 0x0000541003037816 */ /* 0x000fca00000000ff */
[----:B------:R-:W-:Y:S01]  /*b7c0*/  STG.E desc[UR36][R16.64], R3 ;  /* 0x0000000310007986 */ /* 0x000fe2000c101924 */
[----:B------:R-:W-:Y:S05]  /*b7d0*/  EXIT ;  /* 0x000000000000794d */ /* 0x000fea0003800000 */
.L_x_32769:
[----:B------:R-:W0:Y:S02]  /*b7e0*/  I2F.F64.S16 R2, R5 ;  /* 0x0000000500027312 */ /* 0x000e240000101c00 */
[----:B0-----:R-:W-:Y:S01]  /*b7f0*/  STG.E.64 desc[UR36][R16.64], R2 ;  /* 0x0000000210007986 */ /* 0x001fe2000c101b24 */
[----:B------:R-:W-:Y:S05]  /*b800*/  EXIT ;  /* 0x000000000000794d */ /* 0x000fea0003800000 */
.L_x_32760:
        /* <DEDUP_REMOVED lines=11> */
[----:B------:R-:W-:Y:S01]  /*b8c0*/  STG.E.U8 desc[UR36][R16.64], R3 ;  /* 0x0000000310007986 */ /* 0x000fe2000c101124 */
[----:B------:R-:W-:Y:S05]  /*b8d0*/  EXIT ;  /* 0x000000000000794d */ /* 0x000fea0003800000 */
.L_x_32773:
[----:B------:R-:W0:Y:S01]  /*b8e0*/  I2F.F64.S16 R4, R5 ;  /* 0x0000000500047312 */ /* 0x000e220000101c00 */
[----:B------:R-:W-:-:S05]  /*b8f0*/  CS2R R6, SRZ ;  /* 0x0000000000067805 */ /* 0x000fca000001ff00 */
[----:B0-----:R-:W-:Y:S01]  /*b900*/  STG.E.128 desc[UR36][R16.64], R4 ;  /* 0x0000000410007986 */ /* 0x001fe2000c101d24 */
[----:B------:R-:W-:Y:S05]  /*b910*/  EXIT ;  /* 0x000000000000794d */ /* 0x000fea0003800000 */
.L_x_32772:
        /* <DEDUP_REMOVED lines=21> */
.L_x_32777:
[----:B------:R-:W-:Y:S05]  /*ba70*/  BSYNC B0 ;  /* 0x0000000000007941 */ /* 0x000fea0003800000 */
.L_x_32776:
[----:B------:R-:W-:-:S05]  /*ba80*/  LOP3.LUT R3, R0, R3, RZ, 0xfc, !PT ;  /* 0x0000000300037212 */ /* 0x000fca00078efcff */
[----:B------:R-:W-:Y:S01]  /*ba90*/  STG.E.U8 desc[UR36][R16.64], R3 ;  /* 0x0000000310007986 */ /* 0x000fe2000c101124 */
[----:B------:R-:W-:Y:S05]  /*baa0*/  EXIT ;  /* 0x000000000000794d */ /* 0x000fea0003800000 */
.L_x_32775:
        /* <DEDUP_REMOVED lines=13> */
.L_x_32779:
[----:B------:R-:W-:Y:S01]  /*bb80*/  IMAD.MOV.U32 R0, RZ, RZ, 0x7f ;  /* 0x0000007fff007424 */ /* 0x000fe200078e00ff */
[----:B------:R-:W-:-:S04]  /*bb90*/  ISETP.GT.U32.AND P0, PT, R2, 0x7f800000, PT ;  /* 0x7f8000000200780c */ /* 0x000fc80003f04070 */
[----:B------:R-:W-:-:S09]  /*bba0*/  SEL R0, R0, 0x7c, P0 ;  /* 0x0000007c00007807 */ /* 0x000fd20000000000 */
.L_x_32780:
[----:B------:R-:W-:Y:S05]  /*bbb0*/  BSYNC B0 ;  /* 0x0000000000007941 */ /* 0x000fea0003800000 */
.L_x_32778:
[----:B------:R-:W-:-:S04]  /*bbc0*/  LOP3.LUT R2, R5, 0x80000000, RZ, 0xc0, !PT ;  /* 0x8000000005027812 */ /* 0x000fc800078ec0ff */
[----:B------:R-:W-:-:S04]  /*bbd0*/  SHF.R.U32.HI R3, RZ, 0x18, R2 ;  /* 0x00000018ff037819 */ /* 0x000fc80000011602 */
[----:B------:R-:W-:-:S05]  /*bbe0*/  LOP3.LUT R3, R0, R3, RZ, 0xfc, !PT ;  /* 0x0000000300037212 */ /* 0x000fca00078efcff */
[----:B------:R-:W-:Y:S01]  /*bbf0*/  STG.E.U8 desc[UR36][R16.64], R3 ;  /* 0x0000000310007986 */ /* 0x000fe2000c101124 */
[----:B------:R-:W-:Y:S05]  /*bc00*/  EXIT ;  /* 0x000000000000794d */ /* 0x000fea0003800000 */
.L_x_32774:
[----:B------:R-:W0:Y:S02]  /*bc10*/  I2F.S16 R0, R5 ;  /* 0x0000000500007306 */ /* 0x000e240000101400 */
[----:B0-----:R-:W-:-:S05]  /*bc20*/  F2FP.BF16.F32.PACK_AB R0, RZ, R0 ;  /* 0x00000000ff00723e */ /* 0x001fca00000010ff */
[----:B------:R-:W-:Y:S01]  /*bc30*/  STG.E.U16 desc[UR36][R16.64], R0 ;  /* 0x0000000010007986 */ /* 0x000fe2000c101524 */
[----:B------:R-:W-:Y:S05]  /*bc40*/  EXIT ;  /* 0x000000000000794d */ /* 0x000fea0003800000 */
.L_x_32771:
        /* <DEDUP_REMOVED lines=10> */
.L_x_32783:
        /* <DEDUP_REMOVED lines=17> */
.L_x_32786:
[----:B------:R-:W-:-:S04]  /*be00*/  LOP3.LUT R2, R5, 0x80000000, RZ, 0xc0, !PT ;  /* 0x8000000005027812 */ /* 0x000fc800078ec0ff */
[----:B------:R-:W-:-:S04]  /*be10*/  SHF.R.U32.HI R3, RZ, 0x18, R2 ;  /* 0x00000018ff037819 */ /* 0x000fc80000011602 */
[----:B------:R-:W-:-:S04]  /*be20*/  LOP3.LUT R0, R0, R3, RZ, 0xfc, !PT ;  /* 0x0000000300007212 */ /* 0x000fc800078efcff */
[----:B------:R-:W-:-:S07]  /*be30*/  PRMT R8, R0, 0x7610, R8 ;  /* 0x0000761000087816 */ /* 0x000fce0000000008 */
.L_x_32785:
[----:B------:R-:W-:Y:S05]  /*be40*/  BSYNC B0 ;  /* 0x0000000000007941 */ /* 0x000fea0003800000 */
.L_x_32784:
[----:B------:R-:W-:Y:S01]  /*be50*/  STG.E.U8 desc[UR36][R16.64], R8 ;  /* 0x0000000810007986 */ /* 0x000fe2000c101124 */
[----:B------:R-:W-:Y:S05]  /*be60*/  EXIT ;  /* 0x000000000000794d */ /* 0x000fea0003800000 */
.L_x_32782:
        /* <DEDUP_REMOVED lines=17> */
.L_x_32789:
[----:B------:R-:W-:-:S04]  /*bf80*/  LOP3.LUT R2, R5, 0x80000000, RZ, 0xc0, !PT ;  /* 0x8000000005027812 */ /* 0x000fc800078ec0ff */
[----:B------:R-:W-:-:S04]  /*bf90*/  SHF.R.U32.HI R3, RZ, 0x18, R2 ;  /* 0x00000018ff037819 */ /* 0x000fc80000011602 */
[----:B------:R-:W-:-:S04]  /*bfa0*/  LOP3.LUT R0, R0, R3, RZ, 0xfc, !PT ;  /* 0x0000000300007212 */ /* 0x000fc800078efcff */
[----:B------:R-:W-:-:S07]  /*bfb0*/  PRMT R8, R0, 0x7610, R8 ;  /* 0x0000761000087816 */ /* 0x000fce0000000008 */
.L_x_32788:
[----:B------:R-:W-:Y:S05]  /*bfc0*/  BSYNC B0 ;  /* 0x0000000000007941 */ /* 0x000fea0003800000 */
.L_x_32787:
[----:B------:R-:W-:Y:S01]  /*bfd0*/  STG.E.U8 desc[UR36][R16.64], R8 ;  /* 0x0000000810007986 */ /* 0x000fe2000c101124 */
[----:B------:R-:W-:Y:S05]  /*bfe0*/  EXIT ;  /* 0x000000000000794d */ /* 0x000fea0003800000 */
.L_x_32781:
        /* <DEDUP_REMOVED lines=22> */
.L_x_32764:
        /* <DEDUP_REMOVED lines=16> */
.L_x_32792:
[----:B------:R-:W-:Y:S05]  /*c250*/  EXIT ;  /* 0x000000000000794d */ /* 0x000fea0003800000 */
.L_x_32791:
[----:B------:R-:W-:-:S04]  /*c260*/  PRMT R2, R5, 0x9910, RZ ;  /* 0x0000991005027816 */ /* 0x000fc800000000ff */
[----:B------:R-:W-:-:S05]  /*c270*/  SHF.R.S32.HI R3, RZ, 0x1f, R2 ;  /* 0x0000001fff037819 */ /* 0x000fca0000011402 */
[----:B------:R-:W-:Y:S01]  /*c280*/  STG.E.64 desc[UR36][R16.64], R2 ;  /* 0x0000000210007986 */ /* 0x000fe2000c101b24 */
[----:B------:R-:W-:Y:S05]  /*c290*/  EXIT ;  /* 0x000000000000794d */ /* 0x000fea0003800000 */
.L_x_32790:
[----:B------:R-:W-:-:S05]  /*c2a0*/  PRMT R3, R5, 0x9910, RZ ;  /* 0x0000991005037816 */ /* 0x000fca00000000ff */
[----:B------:R-:W-:Y:S01]  /*c2b0*/  STG.E desc[UR36][R16.64], R3 ;  /* 0x0000000310007986 */ /* 0x000fe2000c101924 */
[----:B------:R-:W-:Y:S05]  /*c2c0*/  EXIT ;  /* 0x000000000000794d */ /* 0x000fea0003800000 */
.L_x_32793:
        /* <DEDUP_REMOVED lines=11> */
.L_x_36473:


//--------------------- .text._ZN2at6native27unrolled_elementwise_kernelIZZZNS0_23bitwise_not_kernel_cudaERNS_18TensorIteratorBaseEENKUlvE_clEvENKUlvE3_clEvEUlsE_St5arrayIPcLm2EELi4E23TrivialOffsetCalculatorILi1EjESB_NS0_6memory12LoadWithCastILi1EEENSC_13StoreWithCastILi1EEEEEviT_T0_T2_T3_T4_T5_ --------------------------
	.section	.text._ZN2at6native27unrolled_elementwise_kernelIZZZNS0_23bitwise_not_kernel_cudaERNS_18TensorIteratorBaseEENKUlvE_clEvENKUlvE3_clEvEUlsE_St5arrayIPcLm2EELi4E23TrivialOffsetCalculatorILi1EjESB_NS0_6memory12LoadWithCastILi1EEENSC_13StoreWithCastILi1EEEEEviT_T0_T2_T3_T4_T5_,"ax",@progbits
	.align	128
        .global         _ZN2at6native27unrolled_elementwise_kernelIZZZNS0_23bitwise_not_kernel_cudaERNS_18TensorIteratorBaseEENKUlvE_clEvENKUlvE3_clEvEUlsE_St5arrayIPcLm2EELi4E23TrivialOffsetCalculatorILi1EjESB_NS0_6memory12LoadWithCastILi1EEENSC_13StoreWithCastILi1EEEEEviT_T0_T2_T3_T4_T5_
        .type           _ZN2at6native27unrolled_elementwise_kernelIZZZNS0_23bitwise_not_kernel_cudaERNS_18TensorIteratorBaseEENKUlvE_clEvENKUlvE3_clEvEUlsE_St5arrayIPcLm2EELi4E23TrivialOffsetCalculatorILi1EjESB_NS0_6memory12LoadWithCastILi1EEENSC_13StoreWithCastILi1EEEEEviT_T0_T2_T3_T4_T5_,@function
        .size           _ZN2at6native27unrolled_elementwise_kernelIZZZNS0_23bitwise_not_kernel_cudaERNS_18TensorIteratorBaseEENKUlvE_clEvENKUlvE3_clEvEUlsE_St5arrayIPcLm2EELi4E23TrivialOffsetCalculatorILi1EjESB_NS0_6memory12LoadWithCastILi1EEENSC_13StoreWithCastILi1EEEEEviT_T0_T2_T3_T4_T5_,(.L_x_36474 - _ZN2at6native27unrolled_elementwise_kernelIZZZNS0_23bitwise_not_kernel_cudaERNS_18TensorIteratorBaseEENKUlvE_clEvENKUlvE3_clEvEUlsE_St5arrayIPcLm2EELi4E23TrivialOffsetCalculatorILi1EjESB_NS0_6memory12LoadWithCastILi1EEENSC_13StoreWithCastILi1EEEEEviT_T0_T2_T3_T4_T5_)
        .other          _ZN2at6native27unrolled_elementwise_kernelIZZZNS0_23bitwise_not_kernel_cudaERNS_18TensorIteratorBaseEENKUlvE_clEvENKUlvE3_clEvEUlsE_St5arrayIPcLm2EELi4E23TrivialOffsetCalculatorILi1EjESB_NS0_6memory12LoadWithCastILi1EEENSC_13StoreWithCastILi1EEEEEviT_T0_T2_T3_T4_T5_,@"STO_CUDA_ENTRY STV_DEFAULT"
_ZN2at6native27unrolled_elementwise_kernelIZZZNS0_23bitwise_not_kernel_cudaERNS_18TensorIteratorBaseEENKUlvE_clEvENKUlvE3_clEvEUlsE_St5arrayIPcLm2EELi4E23TrivialOffsetCalculatorILi1EjESB_NS0_6memory12LoadWithCastILi1EEENSC_13StoreWithCastILi1EEEEEviT_T0_T2_T3_T4_T5_:
.text._ZN2at6native27unrolled_elementwise_kernelIZZZNS0_23bitwise_not_kernel_cudaERNS_18TensorIteratorBaseEENKUlvE_clEvENKUlvE3_clEvEUlsE_St5arrayIPcLm2EELi4E23TrivialOffsetCalculatorILi1EjESB_NS0_6memory12LoadWithCastILi1EEENSC_13StoreWithCastILi1EEEEEviT_T0_T2_T3_T4_T5_:
        /* <DEDUP_REMOVED lines=31> */
.L_x_32799:
[----:B------:R3:W5:Y:S01]  /*01f0*/  LDG.E.U8 R24, desc[UR36][R2.64] ;  /* 0x0000002402187981 */ /* 0x000762000c1e1100 */
[----:B------:R-:W-:Y:S05]  /*0200*/  BRA `(.L_x_32801) ;  /* 0x0000000c00587947 */ /* 0x000fea0003800000 */
.L_x_32798:
        /* <DEDUP_REMOVED lines=8> */
.L_x_32803:
[----:B------:R1:W5:Y:S01]  /*0290*/  LDG.E.U16 R24, desc[UR36][R2.64] ;  /* 0x0000002402187981 */ /* 0x000362000c1e1500 */
[----:B------:R-:W-:Y:S05]  /*02a0*/  BRA `(.L_x_32801) ;  /* 0x0000000c00307947 */ /* 0x000fea0003800000 */
.L_x_32802:
[----:B------:R2:W5:Y:S01]  /*02b0*/  LDG.E.U16 R24, desc[UR36][R2.64] ;  /* 0x0000002402187981 */ /* 0x000562000c1e1500 */
[----:B------:R-:W-:Y:S05]  /*02c0*/  BRA `(.L_x_32801) ;  /* 0x0000000c00287947 */ /* 0x000fea0003800000 */
.L_x_32797:
        /* <DEDUP_REMOVED lines=9> */
.L_x_32805:
[----:B------:R-:W2:Y:S02]  /*0360*/  LDG.E.U16 R0, desc[UR36][R2.64] ;  /* 0x0000002402007981 */ /* 0x000ea4000c1e1500 */
[----:B--2---:R-:W-:-:S06]  /*0370*/  HADD2.F32 R0, -RZ, R0.H0_H0 ;  /* 0x20000000ff007230 */ /* 0x004fcc0000004100 */
[----:B------:R-:W0:Y:S02]  /*0380*/  F2I.FTZ.TRUNC.NTZ R0, R0 ;  /* 0x0000000000007305 */ /* 0x000e24000021f100 */
[----:B0-----:R-:W-:Y:S01]  /*0390*/  PRMT R24, R0, 0x7610, R24 ;  /* 0x0000761000187816 */ /* 0x001fe20000000018 */
[----:B------:R-:W-:Y:S06]  /*03a0*/  BRA `(.L_x_32801) ;  /* 0x0000000800f07947 */ /* 0x000fec0003800000 */
.L_x_32804:
        /* <DEDUP_REMOVED lines=9> */
.L_x_32807:
[----:B------:R-:W2:Y:S02]  /*0440*/  LDG.E.U16 R2, desc[UR36][R2.64] ;  /* 0x0000002402027981 */ /* 0x000ea4000c1e1500 */
[----:B--2---:R-:W-:-:S06]  /*0450*/  HADD2.F32 R0, -RZ, R2.H0_H0 ;  /* 0x20000002ff007230 */ /* 0x004fcc0000004100 */
[----:B------:R-:W0:Y:S02]  /*0460*/  F2I.FTZ.TRUNC.NTZ R0, R0 ;  /* 0x0000000000007305 */ /* 0x000e24000021f100 */
[----:B0-----:R-:W-:Y:S01]  /*0470*/  PRMT R24, R0, 0x7610, R24 ;  /* 0x0000761000187816 */ /* 0x001fe20000000018 */
[----:B------:R-:W-:Y:S06]  /*0480*/  BRA `(.L_x_32801) ;  /* 0x0000000800b87947 */ /* 0x000fec0003800000 */
.L_x_32806:
[----:B------:R-:W2:Y:S02]  /*0490*/  LDG.E.64 R2, desc[UR36][R2.64] ;  /* 0x0000002402027981 */ /* 0x000ea4000c1e1b00 */
[----:B--2---:R0:W1:Y:S01]  /*04a0*/  F2I.F64.TRUNC R24, R2 ;  /* 0x0000000200187311 */ /* 0x004062000030d100 */
[----:B------:R-:W-:Y:S05]  /*04b0*/  BRA `(.L_x_32801) ;  /* 0x0000000800ac7947 */ /* 0x000fea0003800000 */
.L_x_32796:
        /* <DEDUP_REMOVED lines=12> */
.L_x_32810:
[----:B------:R-:W2:Y:S02]  /*0580*/  LDG.E.64 R2, desc[UR36][R2.64] ;  /* 0x0000002402027981 */ /* 0x000ea4000c1e1b00 */
[----:B--2---:R0:W1:Y:S01]  /*0590*/  F2I.F64.TRUNC R24, R2 ;  /* 0x0000000200187311 */ /* 0x004062000030d100 */
[----:B------:R-:W-:Y:S05]  /*05a0*/  BRA `(.L_x_32801) ;  /* 0x0000000800707947 */ /* 0x000fea0003800000 */
.L_x_32809:
        /* <DEDUP_REMOVED lines=28> */
.L_x_32812:
        /* <DEDUP_REMOVED lines=16> */
.L_x_32811:
[----:B------:R-:W2:Y:S02]  /*0870*/  LDG.E.U16 R0, desc[UR36][R2.64] ;  /* 0x0000002402007981 */ /* 0x000ea4000c1e1500 */
[----:B--2---:R-:W-:-:S06]  /*0880*/  IMAD.U32 R0, R0, 0x10000, RZ ;  /* 0x0001000000007824 */ /* 0x004fcc00078e00ff */
[----:B------:R-:W0:Y:S02]  /*0890*/  F2I.FTZ.TRUNC.NTZ R0, R0 ;  /* 0x0000000000007305 */ /* 0x000e24000021f100 */
[----:B0-----:R-:W-:Y:S01]  /*08a0*/  PRMT R24, R0, 0x7610, R24 ;  /* 0x0000761000187816 */ /* 0x001fe20000000018 */
[----:B------:R-:W-:Y:S06]  /*08b0*/  BRA `(.L_x_32801) ;  /* 0x0000000400ac7947 */ /* 0x000fec0003800000 */
.L_x_32808:
        /* <DEDUP_REMOVED lines=10> */
.L_x_32815:
        /* <DEDUP_REMOVED lines=21> */
.L_x_32819:
[----:B------:R-:W-:Y:S05]  /*0ab0*/  BSYNC B1 ;  /* 0x0000000000017941 */ /* 0x000fea0003800000 */
.L_x_32818:
[----:B------:R-:W-:Y:S01]  /*0ac0*/  LEA R3, R0, 0x3b800000, 0x17 ;  /* 0x3b80000000037811 */ /* 0x000fe200078eb8ff */
[----:B------:R-:W-:-:S05]  /*0ad0*/  IMAD.SHL.U32 R0, R2, 0x100000, RZ ;  /* 0x0010000002007824 */ /* 0x000fca00078e00ff */
[----:B------:R-:W-:-:S07]  /*0ae0*/  LOP3.LUT R0, R3, R0, R4, 0xfe, !PT ;  /* 0x0000000003007212 */ /* 0x000fce00078efe04 */
.L_x_32817:
[----:B------:R-:W-:Y:S05]  /*0af0*/  BSYNC B0 ;  /* 0x0000000000007941 */ /* 0x000fea0003800000 */
.L_x_32816:
[----:B------:R-:W0:Y:S02]  /*0b00*/  F2I.FTZ.TRUNC.NTZ R0, R0 ;  /* 0x0000000000007305 */ /* 0x000e24000021f100 */
[----:B0-----:R-:W-:Y:S01]  /*0b10*/  PRMT R24, R0, 0x7610, R24 ;  /* 0x0000761000187816 */ /* 0x001fe20000000018 */
[----:B------:R-:W-:Y:S06]  /*0b20*/  BRA `(.L_x_32801) ;  /* 0x0000000400107947 */ /* 0x000fec0003800000 */
.L_x_32814:
        /* <DEDUP_REMOVED lines=21> */
.L_x_32823:
[----:B------:R-:W-:Y:S05]  /*0c80*/  BSYNC B1 ;  /* 0x0000000000017941 */ /* 0x000fea0003800000 */
.L_x_32822:
[----:B------:R-:W-:Y:S01]  /*0c90*/  LEA R3, R0, 0x37800000, 0x17 ;  /* 0x3780000000037811 */ /* 0x000fe200078eb8ff */
[----:B------:R-:W-:-:S05]  /*0ca0*/  IMAD.SHL.U32 R0, R2, 0x200000, RZ ;  /* 0x0020000002007824 */ /* 0x000fca00078e00ff */
[----:B------:R-:W-:-:S07]  /*0cb0*/  LOP3.LUT R0, R3, R0, R4, 0xfe, !PT ;  /* 0x0000000003007212 */ /* 0x000fce00078efe04 */
.L_x_32821:
[----:B------:R-:W-:Y:S05]  /*0cc0*/  BSYNC B0 ;  /* 0x0000000000007941 */ /* 0x000fea0003800000 */
.L_x_32820:
[----:B------:R-:W0:Y:S02]  /*0cd0*/  F2I.FTZ.TRUNC.NTZ R0, R0 ;  /* 0x0000000000007305 */ /* 0x000e24000021f100 */
[----:B0-----:R-:W-:Y:S01]  /*0ce0*/  PRMT R24, R0, 0x7610, R24 ;  /* 0x0000761000187816 */ /* 0x001fe20000000018 */
[----:B------:R-:W-:Y:S06]  /*0cf0*/  BRA `(.L_x_32801) ;  /* 0x00000000009c7947 */ /* 0x000fec0003800000 */
.L_x_32813:
        /* <DEDUP_REMOVED lines=14> */
.L_x_32827:
[----:B------:R-:W-:Y:S05]  /*0de0*/  BSYNC B0 ;  /* 0x0000000000007941 */ /* 0x000fea0003800000 */
.L_x_32826:
[----:B------:R-:W0:Y:S02]  /*0df0*/  F2I.FTZ.TRUNC.NTZ R0, R0 ;  /* 0x0000000000007305 */ /* 0x000e24000021f100 */
[----:B0-----:R-:W-:Y:S01]  /*0e00*/  PRMT R24, R0, 0x7610, R24 ;  /* 0x0000761000187816 */ /* 0x001fe20000000018 */
[----:B------:R-:W-:Y:S06]  /*0e10*/  BRA `(.L_x_32801) ;  /* 0x0000000000547947 */ /* 0x000fec0003800000 */
.L_x_32800:
        /* <DEDUP_REMOVED lines=16> */
.L_x_32828:
[----:B------:R-:W-:Y:S01]  /*0f20*/  PRMT R24, RZ, 0x7610, R24 ;  /* 0x00007610ff187816 */ /* 0x000fe20000000018 */
[----:B------:R-:W-:Y:S06]  /*0f30*/  BRA `(.L_x_32801) ;  /* 0x00000000000c7947 */ /* 0x000fec0003800000 */
.L_x_32825:
[----:B------:R0:W5:Y:S01]  /*0f40*/  LDG.E.U16 R24, desc[UR36][R2.64] ;  /* 0x0000002402187981 */ /* 0x000162000c1e1500 */
[----:B------:R-:W-:Y:S05]  /*0f50*/  BRA `(.L_x_32801) ;  /* 0x0000000000047947 */ /* 0x000fea0003800000 */
.L_x_32824:
[----:B------:R0:W5:Y:S02]  /*0f60*/  LDG.E.U16 R24, desc[UR36][R2.64] ;  /* 0x0000002402187981 */ /* 0x000164000c1e1500 */
.L_x_32801:
[----:B------:R-:W2:Y:S02]  /*0f70*/  S2R R19, SR_TID.X ;  /* 0x0000000000137919 */ /* 0x000ea40000002100 */
[----:B--2---:R-:W-:-:S07]  /*0f80*/  VIADD R19, R19, 0x80 ;  /* 0x0000008013137836 */ /* 0x004fce0000000000 */
.L_x_32795:
[----:B------:R-:W-:Y:S05]  /*0f90*/  BSYNC B6 ;  /* 0x0000000000067941 */ /* 0x000fea0003800000 */
.L_x_32794:
        /* <DEDUP_REMOVED lines=23> */
.L_x_32834:
[----:B------:R0:W5:Y:S01]  /*1110*/  LDG.E.U8 R18, desc[UR36][R2.64] ;  /* 0x0000002402127981 */ /* 0x000162000c1e1100 */
[----:B------:R-:W-:Y:S05]  /*1120*/  BRA `(.L_x_32836) ;  /* 0x0000000c00547947 */ /* 0x000fea0003800000 */
.L_x_32833:
        /* <DEDUP_REMOVED lines=8> */
.L_x_32838:
[----:B------:R0:W5:Y:S01]  /*11b0*/  LDG.E.U16 R18, desc[UR36][R2.64] ;  /* 0x0000002402127981 */ /* 0x000162000c1e1500 */
[----:B------:R-:W-:Y:S05]  /*11c0*/  BRA `(.L_x_32836) ;  /* 0x0000000c002c7947 */ /* 0x000fea0003800000 */
.L_x_32837:
[----:B------:R0:W5:Y:S01]  /*11d0*/  LDG.E.U16 R18, desc[UR36][R2.64] ;  /* 0x0000002402127981 */ /* 0x000162000c1e1500 */
[----:B------:R-:W-:Y:S05]  /*11e0*/  BRA `(.L_x_32836) ;  /* 0x0000000c00247947 */ /* 0x000fea0003800000 */
.L_x_32832:
        /* <DEDUP_REMOVED lines=9> */
.L_x_32840:
[----:B------:R-:W2:Y:S02]  /*1280*/  LDG.E.U16 R0, desc[UR36][R2.64] ;  /* 0x0000002402007981 */ /* 0x000ea4000c1e1500 */
[----:B--2---:R-:W-:-:S06]  /*1290*/  HADD2.F32 R0, -RZ, R0.H0_H0 ;  /* 0x20000000ff007230 */ /* 0x004fcc0000004100 */
[----:B------:R-:W0:Y:S02]  /*12a0*/  F2I.FTZ.TRUNC.NTZ R0, R0 ;  /* 0x0000000000007305 */ /* 0x000e24000021f100 */
[----:B0-----:R-:W-:Y:S01]  /*12b0*/  PRMT R18, R0, 0x7610, R18 ;  /* 0x0000761000127816 */ /* 0x001fe20000000012 */
[----:B------:R-:W-:Y:S06]  /*12c0*/  BRA `(.L_x_32836) ;  /* 0x0000000800ec7947 */ /* 0x000fec0003800000 */
.L_x_32839:
        /* <DEDUP_REMOVED lines=9> */
.L_x_32842:
[----:B------:R-:W2:Y:S02]  /*1360*/  LDG.E.U16 R2, desc[UR36][R2.64] ;  /* 0x0000002402027981 */ /* 0x000ea4000c1e1500 */
[----:B--2---:R-:W-:-:S06]  /*1370*/  HADD2.F32 R0, -RZ, R2.H0_H0 ;  /* 0x20000002ff007230 */ /* 0x004fcc0000004100 */
[----:B------:R-:W0:Y:S02]  /*1380*/  F2I.FTZ.TRUNC.NTZ R0, R0 ;  /* 0x0000000000007305 */ /* 0x000e24000021f100 */
[----:B0-----:R-:W-:Y:S01]  /*1390*/  PRMT R18, R0, 0x7610, R18 ;  /* 0x0000761000127816 */ /* 0x001fe20000000012 */
[----:B------:R-:W-:Y:S06]  /*13a0*/  BRA `(.L_x_32836) ;  /* 0x0000000800b47947 */ /* 0x000fec0003800000 */
.L_x_32841:
[----:B------:R-:W2:Y:S02]  /*13b0*/  LDG.E.64 R2, desc[UR36][R2.64] ;  /* 0x0000002402027981 */ /* 0x000ea4000c1e1b00 */
[----:B--2---:R0:W1:Y:S01]  /*13c0*/  F2I.F64.TRUNC R18, R2 ;  /* 0x0000000200127311 */ /* 0x004062000030d100 */
[----:B------:R-:W-:Y:S05]  /*13d0*/  BRA `(.L_x_32836) ;  /* 0x0000000800a87947 */ /* 0x000fea0003800000 */
.L_x_32831:
        /* <DEDUP_REMOVED lines=12> */
.L_x_32845:
[----:B------:R-:W2:Y:S02]  /*14a0*/  LDG.E.64 R2, desc[UR36][R2.64] ;  /* 0x0000002402027981 */ /* 0x000ea4000c1e1b00 */
[----:B--2---:R0:W1:Y:S01]  /*14b0*/  F2I.F64.TRUNC R18, R2 ;  /* 0x0000000200127311 */ /* 0x004062000030d100 */
[----:B------:R-:W-:Y:S05]  /*14c0*/  BRA `(.L_x_32836) ;  /* 0x00000008006c7947 */ /* 0x000fea0003800000 */
.L_x_32844:
        /* <DEDUP_REMOVED lines=28> */
.L_x_32847:
        /* <DEDUP_REMOVED lines=15> */
.L_x_32846:
[----:B------:R-:W2:Y:S02]  /*1780*/  LDG.E.U16 R0, desc[UR36][R2.64] ;  /* 0x0000002402007981 */ /* 0x000ea4000c1e1500 */
[----:B--2---:R-:W-:-:S06]  /*1790*/  IMAD.U32 R0, R0, 0x10000, RZ ;  /* 0x0001000000007824 */ /* 0x004fcc00078e00ff */
[----:B------:R-:W0:Y:S02]  /*17a0*/  F2I.FTZ.TRUNC.NTZ R0, R0 ;  /* 0x0000000000007305 */ /* 0x000e24000021f100 */
[----:B0-----:R-:W-:Y:S01]  /*17b0*/  PRMT R18, R0, 0x7610, R18 ;  /* 0x0000761000127816 */ /* 0x001fe20000000012 */
[----:B------:R-:W-:Y:S06]  /*17c0*/  BRA `(.L_x_32836) ;  /* 0x0000000400ac7947 */ /* 0x000fec0003800000 */
.L_x_32843:
        /* <DEDUP_REMOVED lines=10> */
.L_x_32850:
        /* <DEDUP_REMOVED lines=21> */
.L_x_32854:
[----:B------:R-:W-:Y:S05]  /*19c0*/  BSYNC B1 ;  /* 0x0000000000017941 */ /* 0x000fea0003800000 */
.L_x_32853:
[----:B------:R-:W-:Y:S01]  /*19d0*/  LEA R3, R0, 0x3b800000, 0x17 ;  /* 0x3b80000000037811 */ /* 0x000fe200078eb8ff */
[----:B------:R-:W-:-:S05]  /*19e0*/  IMAD.SHL.U32 R0, R2, 0x100000, RZ ;  /* 0x0010000002007824 */ /* 0x000fca00078e00ff */
[----:B------:R-:W-:-:S07]  /*19f0*/  LOP3.LUT R0, R3, R0, R4, 0xfe, !PT ;  /* 0x0000000003007212 */ /* 0x000fce00078efe04 */
.L_x_32852:
[----:B------:R-:W-:Y:S05]  /*1a00*/  BSYNC B0 ;  /* 0x0000000000007941 */ /* 0x000fea0003800000 */
.L_x_32851:
[----:B------:R-:W0:Y:S02]  /*1a10*/  F2I.FTZ.TRUNC.NTZ R0, R0 ;  /* 0x0000000000007305 */ /* 0x000e24000021f100 */
[----:B0-----:R-:W-:Y:S01]  /*1a20*/  PRMT R18, R0, 0x7610, R18 ;  /* 0x0000761000127816 */ /* 0x001fe20000000012 */
[----:B------:R-:W-:Y:S06]  /*1a30*/  BRA `(.L_x_32836) ;  /* 0x0000000400107947 */ /* 0x000fec0003800000 */
.L_x_32849:
        /* <DEDUP_REMOVED lines=21> */
.L_x_32858:
[----:B------:R-:W-:Y:S05]  /*1b90*/  BSYNC B1 ;  /* 0x0000000000017941 */ /* 0x000fea0003800000 */
.L_x_32857:
[----:B------:R-:W-:Y:S01]  /*1ba0*/  LEA R3, R0, 0x37800000, 0x17 ;  /* 0x3780000000037811 */ /* 0x000fe200078eb8ff */
[----:B------:R-:W-:-:S05]  /*1bb0*/  IMAD.SHL.U32 R0, R2, 0x200000, RZ ;  /* 0x0020000002007824 */ /* 0x000fca00078e00ff */
[----:B------:R-:W-:-:S07]  /*1bc0*/  LOP3.LUT R0, R3, R0, R4, 0xfe, !PT ;  /* 0x0000000003007212 */ /* 0x000fce00078efe04 */
.L_x_32856:
[----:B------:R-:W-:Y:S05]  /*1bd0*/  BSYNC B0 ;  /* 0x0000000000007941 */ /* 0x000fea0003800000 */
.L_x_32855:
[----:B------:R-:W0:Y:S02]  /*1be0*/  F2I.FTZ.TRUNC.NTZ R0, R0 ;  /* 0x0000000000007305 */ /* 0x000e24000021f100 */
[----:B0-----:R-:W-:Y:S01]  /*1bf0*/  PRMT R18, R0, 0x7610, R18 ;  /* 0x0000761000127816 */ /* 0x001fe20000000012 */
[----:B------:R-:W-:Y:S06]  /*1c00*/  BRA `(.L_x_32836) ;  /* 0x00000000009c7947 */ /* 0x000fec0003800000 */
.L_x_32848:
        /* <DEDUP_REMOVED lines=14> */
.L_x_32862:
[----:B------:R-:W-:Y:S05]  /*1cf0*/  BSYNC B0 ;  /* 0x0000000000007941 */ /* 0x000fea0003800000 */
.L_x_32861:
[----:B------:R-:W0:Y:S02]  /*1d00*/  F2I.FTZ.TRUNC.NTZ R0, R0 ;  /* 0x0000000000007305 */ /* 0x000e24000021f100 */
[----:B0-----:R-:W-:Y:S01]  /*1d10*/  PRMT R18, R0, 0x7610, R18 ;  /* 0x0000761000127816 */ /* 0x001fe20000000012 */
[----:B------:R-:W-:Y:S06]  /*1d20*/  BRA `(.L_x_32836) ;  /* 0x0000000000547947 */ /* 0x000fec0003800000 */
.L_x_32835:
        /* <DEDUP_REMOVED lines=16> */
.L_x_32863:
[----:B------:R-:W-:Y:S01]  /*1e30*/  PRMT R18, RZ, 0x7610, R18 ;  /* 0x00007610ff127816 */ /* 0x000fe20000000012 */
[----:B------:R-:W-:Y:S06]  /*1e40*/  BRA `(.L_x_32836) ;  /* 0x00000000000c7947 */ /* 0x000fec0003800000 */
.L_x_32860:
[----:B------:R3:W5:Y:S01]  /*1e50*/  LDG.E.U16 R18, desc[UR36][R2.64] ;  /* 0x0000002402127981 */ /* 0x000762000c1e1500 */
[----:B------:R-:W-:Y:S05]  /*1e60*/  BRA `(.L_x_32836) ;  /* 0x0000000000047947 */ /* 0x000fea0003800000 */
.L_x_32859:
[----:B------:R2:W5:Y:S02]  /*1e70*/  LDG.E.U16 R18, desc[UR36][R2.64] ;  /* 0x0000002402127981 */ /* 0x000564000c1e1500 */
.L_x_32836:
[----:B------:R-:W-:-:S07]  /*1e80*/  VIADD R19, R19, 0x80 ;  /* 0x0000008013137836 */ /* 0x000fce0000000000 */
.L_x_32830:
[----:B------:R-:W-:Y:S05]  /*1e90*/  BSYNC B6 ;  /* 0x0000000000067941 */ /* 0x000fea0003800000 */
.L_x_32829:
        /* <DEDUP_REMOVED lines=25> */
.L_x_32869:
[----:B------:R0:W5:Y:S01]  /*2030*/  LDG.E.U8 R17, desc[UR36][R2.64] ;  /* 0x0000002402117981 */ /* 0x000162000c1e1100 */
[----:B------:R-:W-:Y:S05]  /*2040*/  BRA `(.L_x_32871) ;  /* 0x0000000c00547947 */ /* 0x000fea0003800000 */
.L_x_32868:
        /* <DEDUP_REMOVED lines=8> */
.L_x_32873:
[----:B------:R0:W5:Y:S01]  /*20d0*/  LDG.E.U16 R17, desc[UR36][R2.64] ;  /* 0x0000002402117981 */ /* 0x000162000c1e1500 */
[----:B------:R-:W-:Y:S05]  /*20e0*/  BRA `(.L_x_32871) ;  /* 0x0000000c002c7947 */ /* 0x000fea0003800000 */
.L_x_32872:
[----:B------:R0:W5:Y:S01]  /*20f0*/  LDG.E.U16 R17, desc[UR36][R2.64] ;  /* 0x0000002402117981 */ /* 0x000162000c1e1500 */
[----:B------:R-:W-:Y:S05]  /*2100*/  BRA `(.L_x_32871) ;  /* 0x0000000c00247947 */ /* 0x000fea0003800000 */
.L_x_32867:
        /* <DEDUP_REMOVED lines=9> */
.L_x_32875:
[----:B------:R-:W2:Y:S02]  /*21a0*/  LDG.E.U16 R0, desc[UR36][R2.64] ;  /* 0x0000002402007981 */ /* 0x000ea4000c1e1500 */
[----:B--2---:R-:W-:-:S06]  /*21b0*/  HADD2.F32 R0, -RZ, R0.H0_H0 ;  /* 0x20000000ff007230 */ /* 0x004fcc0000004100 */
[----:B------:R-:W0:Y:S02]  /*21c0*/  F2I.FTZ.TRUNC.NTZ R0, R0 ;  /* 0x0000000000007305 */ /* 0x000e24000021f100 */
[----:B0-----:R-:W-:Y:S01]  /*21d0*/  PRMT R17, R0, 0x7610, R17 ;  /* 0x0000761000117816 */ /* 0x001fe20000000011 */
[----:B------:R-:W-:Y:S06]  /*21e0*/  BRA `(.L_x_32871) ;  /* 0x0000000800ec7947 */ /* 0x000fec0003800000 */
.L_x_32874:
        /* <DEDUP_REMOVED lines=9> */
.L_x_32877:
[----:B------:R-:W2:Y:S02]  /*2280*/  LDG.E.U16 R2, desc[UR36][R2.64] ;  /* 0x0000002402027981 */ /* 0x000ea4000c1e1500 */
[----:B--2---:R-:W-:-:S06]  /*2290*/  HADD2.F32 R0, -RZ, R2.H0_H0 ;  /* 0x20000002ff007230 */ /* 0x004fcc0000004100 */
[----:B------:R-:W0:Y:S02]  /*22a0*/  F2I.FTZ.TRUNC.NTZ R0, R0 ;  /* 0x0000000000007305 */ /* 0x000e24000021f100 */
[----:B0-----:R-:W-:Y:S01]  /*22b0*/  PRMT R17, R0, 0x7610, R17 ;  /* 0x0000761000117816 */ /* 0x001fe20000000011 */
[----:B------:R-:W-:Y:S06]  /*22c0*/  BRA `(.L_x_32871) ;  /* 0x0000000800b47947 */ /* 0x000fec0003800000 */
.L_x_32876:
[----:B------:R-:W2:Y:S02]  /*22d0*/  LDG.E.64 R2, desc[UR36][R2.64] ;  /* 0x0000002402027981 */ /* 0x000ea4000c1e1b00 */
[----:B--2---:R0:W1:Y:S01]  /*22e0*/  F2I.F64.TRUNC R17, R2 ;  /* 0x0000000200117311 */ /* 0x004062000030d100 */
[----:B------:R-:W-:Y:S05]  /*22f0*/  BRA `(.L_x_32871) ;  /* 0x0000000800a87947 */ /* 0x000fea0003800000 */
.L_x_32866:
        /* <DEDUP_REMOVED lines=12> */
.L_x_32880:
[----:B------:R-:W2:Y:S02]  /*23c0*/  LDG.E.64 R2, desc[UR36][R2.64] ;  /* 0x0000002402027981 */ /* 0x000ea4000c1e1b00 */
[----:B--2---:R3:W4:Y:S01]  /*23d0*/  F2I.F64.TRUNC R17, R2 ;  /* 0x0000000200117311 */ /* 0x004722000030d100 */
[----:B------:R-:W-:Y:S05]  /*23e0*/  BRA `(.L_x_32871) ;  /* 0x00000008006c7947 */ /* 0x000fea0003800000 */
.L_x_32879:
        /* <DEDUP_REMOVED lines=28> */
.L_x_32882:
        /* <DEDUP_REMOVED lines=15> */
.L_x_32881:
[----:B------:R-:W2:Y:S02]  /*26a0*/  LDG.E.U16 R0, desc[UR36][R2.64] ;  /* 0x0000002402007981 */ /* 0x000ea4000c1e1500 */
[----:B--2---:R-:W-:-:S06]  /*26b0*/  IMAD.U32 R0, R0, 0x10000, RZ ;  /* 0x0001000000007824 */ /* 0x004fcc00078e00ff */
[----:B------:R-:W0:Y:S02]  /*26c0*/  F2I.FTZ.TRUNC.NTZ R0, R0 ;  /* 0x0000000000007305 */ /* 0x000e24000021f100 */
[----:B0-----:R-:W-:Y:S01]  /*26d0*/  PRMT R17, R0, 0x7610, R17 ;  /* 0x0000761000117816 */ /* 0x001fe20000000011 */
[----:B------:R-:W-:Y:S06]  /*26e0*/  BRA `(.L_x_32871) ;  /* 0x0000000400ac7947 */ /* 0x000fec0003800000 */
.L_x_32878:
        /* <DEDUP_REMOVED lines=10> */
.L_x_32885:
        /* <DEDUP_REMOVED lines=21> */
.L_x_32889:
[----:B------:R-:W-:Y:S05]  /*28e0*/  BSYNC B1 ;  /* 0x0000000000017941 */ /* 0x000fea0003800000 */
.L_x_32888:
[----:B------:R-:W-:Y:S01]  /*28f0*/  LEA R3, R0, 0x3b800000, 0x17 ;  /* 0x3b80000000037811 */ /* 0x000fe200078eb8ff */
[----:B------:R-:W-:-:S05]  /*2900*/  IMAD.SHL.U32 R0, R2, 0x100000, RZ ;  /* 0x0010000002007824 */ /* 0x000fca00078e00ff */
[----:B------:R-:W-:-:S07]  /*2910*/  LOP3.LUT R0, R3, R0, R4, 0xfe, !PT ;  /* 0x0000000003007212 */ /* 0x000fce00078efe04 */
.L_x_32887:
[----:B------:R-:W-:Y:S05]  /*2920*/  BSYNC B0 ;  /* 0x0000000000007941 */ /* 0x000fea0003800000 */
.L_x_32886:
[----:B------:R-:W0:Y:S02]  /*2930*/  F2I.FTZ.TRUNC.NTZ R0, R0 ;  /* 0x0000000000007305 */ /* 0x000e24000021f100 */
[----:B0-----:R-:W-:Y:S01]  /*2940*/  PRMT R17, R0, 0x7610, R17 ;  /* 0x0000761000117816 */ /* 0x001fe20000000011 */
[----:B------:R-:W-:Y:S06]  /*2950*/  BRA `(.L_x_32871) ;  /* 0x0000000400107947 */ /* 0x000fec0003800000 */
.L_x_32884:
        /* <DEDUP_REMOVED lines=21> */
.L_x_32893:
[----:B------:R-:W-:Y:S05]  /*2ab0*/  BSYNC B1 ;  /* 0x0000000000017941 */ /* 0x000fea0003800000 */
.L_x_32892:
[----:B------:R-:W-:Y:S01]  /*2ac0*/  LEA R3, R0, 0x37800000, 0x17 ;  /* 0x3780000000037811 */ /* 0x000fe200078eb8ff */
[----:B------:R-:W-:-:S05]  /*2ad0*/  IMAD.SHL.U32 R0, R2, 0x200000, RZ ;  /* 0x0020000002007824 */ /* 0x000fca00078e00ff */
[----:B------:R-:W-:-:S07]  /*2ae0*/  LOP3.LUT R0, R3, R0, R4, 0xfe, !PT ;  /* 0x0000000003007212 */ /* 0x000fce00078efe04 */
.L_x_32891:
[----:B------:R-:W-:Y:S05]  /*2af0*/  BSYNC B0 ;  /* 0x0000000000007941 */ /* 0x000fea0003800000 */
.L_x_32890:
[----:B------:R-:W0:Y:S02]  /*2b00*/  F2I.FTZ.TRUNC.NTZ R0, R0 ;  /* 0x0000000000007305 */ /* 0x000e24000021f100 */
[----:B0-----:R-:W-:Y:S01]  /*2b10*/  PRMT R17, R0, 0x7610, R17 ;  /* 0x0000761000117816 */ /* 0x001fe20000000011 */
[----:B------:R-:W-:Y:S06]  /*2b20*/  BRA `(.L_x_32871) ;  /* 0x00000000009c7947 */ /* 0x000fec0003800000 */
.L_x_32883:
        /* <DEDUP_REMOVED lines=14> */
.L_x_32897:
[----:B------:R-:W-:Y:S05]  /*2c10*/  BSYNC B0 ;  /* 0x0000000000007941 */ /* 0x000fea0003800000 */
.L_x_32896:
[----:B------:R-:W0:Y:S02]  /*2c20*/  F2I.FTZ.TRUNC.NTZ R0, R0 ;  /* 0x0000000000007305 */ /* 0x000e24000021f100 */
[----:B0-----:R-:W-:Y:S01]  /*2c30*/  PRMT R17, R0, 0x7610, R17 ;  /* 0x0000761000117816 */ /* 0x001fe20000000011 */
[----:B------:R-:W-:Y:S06]  /*2c40*/  BRA `(.L_x_32871) ;  /* 0x0000000000547947 */ /* 0x000fec0003800000 */
.L_x_32870:
        /* <DEDUP_REMOVED lines=16> */
.L_x_32898:
[----:B------:R-:W-:Y:S01]  /*2d50*/  PRMT R17, RZ, 0x7610, R17 ;  /* 0x00007610ff117816 */ /* 0x000fe20000000011 */
[----:B------:R-:W-:Y:S06]  /*2d60*/  BRA `(.L_x_32871) ;  /* 0x00000000000c7947 */ /* 0x000fec0003800000 */
.L_x_32895:
[----:B------:R2:W5:Y:S01]  /*2d70*/  LDG.E.U16 R17, desc[UR36][R2.64] ;  /* 0x0000002402117981 */ /* 0x000562000c1e1500 */
[----:B------:R-:W-:Y:S05]  /*2d80*/  BRA `(.L_x_32871) ;  /* 0x0000000000047947 */ /* 0x000fea0003800000 */
.L_x_32894:
[----:B------:R1:W5:Y:S02]  /*2d90*/  LDG.E.U16 R17, desc[UR36][R2.64] ;  /* 0x0000002402117981 */ /* 0x000364000c1e1500 */
.L_x_32871:
[----:B------:R-:W-:-:S07]  /*2da0*/  VIADD R19, R19, 0x80 ;  /* 0x0000008013137836 */ /* 0x000fce0000000000 */
.L_x_32865:
[----:B------:R-:W-:Y:S05]  /*2db0*/  BSYNC B6 ;  /* 0x0000000000067941 */ /* 0x000fea0003800000 */
.L_x_32864:
        /* <DEDUP_REMOVED lines=22> */
.L_x_32904:
[----:B------:R0:W5:Y:S01]  /*2f20*/  LDG.E.U8 R16, desc[UR36][R2.64] ;  /* 0x0000002402107981 */ /* 0x000162000c1e1100 */
[----:B------:R-:W-:Y:S05]  /*2f30*/  BRA `(.L_x_32900) ;  /* 0x0000000c00507947 */ /* 0x000fea0003800000 */
.L_x_32903:
        /* <DEDUP_REMOVED lines=8> */
.L_x_32907:
[----:B------:R0:W5:Y:S01]  /*2fc0*/  LDG.E.U16 R16, desc[UR36][R2.64] ;  /* 0x0000002402107981 */ /* 0x000162000c1e1500 */
[----:B------:R-:W-:Y:S05]  /*2fd0*/  BRA `(.L_x_32900) ;  /* 0x0000000c00287947 */ /* 0x000fea0003800000 */
.L_x_32906:
[----:B------:R0:W5:Y:S01]  /*2fe0*/  LDG.E.U16 R16, desc[UR36][R2.64] ;  /* 0x0000002402107981 */ /* 0x000162000c1e1500 */
[----:B------:R-:W-:Y:S05]  /*2ff0*/  BRA `(.L_x_32900) ;  /* 0x0000000c00207947 */ /* 0x000fea0003800000 */
.L_x_32902:
        /* <DEDUP_REMOVED lines=9> */
.L_x_32909:
[----:B------:R-:W2:Y:S02]  /*3090*/  LDG.E.U16 R0, desc[UR36][R2.64] ;  /* 0x0000002402007981 */ /* 0x000ea4000c1e1500 */
[----:B--2---:R-:W-:-:S06]  /*30a0*/  HADD2.F32 R0, -RZ, R0.H0_H0 ;  /* 0x20000000ff007230 */ /* 0x004fcc0000004100 */
[----:B------:R-:W0:Y:S02]  /*30b0*/  F2I.FTZ.TRUNC.NTZ R0, R0 ;  /* 0x0000000000007305 */ /* 0x000e24000021f100 */
[----:B0-----:R-:W-:Y:S01]  /*30c0*/  PRMT R16, R0, 0x7610, R16 ;  /* 0x0000761000107816 */ /* 0x001fe20000000010 */
[----:B------:R-:W-:Y:S06]  /*30d0*/  BRA `(.L_x_32900) ;  /* 0x0000000800e87947 */ /* 0x000fec0003800000 */
.L_x_32908:
        /* <DEDUP_REMOVED lines=9> */
.L_x_32911:
[----:B------:R-:W2:Y:S02]  /*3170*/  LDG.E.U16 R2, desc[UR36][R2.64] ;  /* 0x0000002402027981 */ /* 0x000ea4000c1e1500 */
[----:B--2---:R-:W-:-:S06]  /*3180*/  HADD2.F32 R0, -RZ, R2.H0_H0 ;  /* 0x20000002ff007230 */ /* 0x004fcc0000004100 */
[----:B------:R-:W0:Y:S02]  /*3190*/  F2I.FTZ.TRUNC.NTZ R0, R0 ;  /* 0x0000000000007305 */ /* 0x000e24000021f100 */
[----:B0-----:R-:W-:Y:S01]  /*31a0*/  PRMT R16, R0, 0x7610, R16 ;  /* 0x0000761000107816 */ /* 0x001fe20000000010 */
[----:B------:R-:W-:Y:S06]  /*31b0*/  BRA `(.L_x_32900) ;  /* 0x0000000800b07947 */ /* 0x000fec0003800000 */
.L_x_32910:
[----:B------:R-:W2:Y:S02]  /*31c0*/  LDG.E.64 R2, desc[UR36][R2.64] ;  /* 0x0000002402027981 */ /* 0x000ea4000c1e1b00 */
[----:B--2---:R0:W1:Y:S01]  /*31d0*/  F2I.F64.TRUNC R16, R2 ;  /* 0x0000000200107311 */ /* 0x004062000030d100 */
[----:B------:R-:W-:Y:S05]  /*31e0*/  BRA `(.L_x_32900) ;  /* 0x0000000800a47947 */ /* 0x000fea0003800000 */
.L_x_32901:
        /* <DEDUP_REMOVED lines=12> */
.L_x_32914:
[----:B------:R-:W2:Y:S02]  /*32b0*/  LDG.E.64 R2, desc[UR36][R2.64] ;  /* 0x0000002402027981 */ /* 0x000ea4000c1e1b00 */
[----:B--2---:R0:W1:Y:S01]  /*32c0*/  F2I.F64.TRUNC R16, R2 ;  /* 0x0000000200107311 */ /* 0x004062000030d100 */
[----:B------:R-:W-:Y:S05]  /*32d0*/  BRA `(.L_x_32900) ;  /* 0x0000000800687947 */ /* 0x000fea0003800000 */
.L_x_32913:
        /* <DEDUP_REMOVED lines=28> */
.L_x_32916:
        /* <DEDUP_REMOVED lines=15> */
.L_x_32915:
[----:B------:R-:W2:Y:S02]  /*3590*/  LDG.E.U16 R0, desc[UR36][R2.64] ;  /* 0x0000002402007981 */ /* 0x000ea4000c1e1500 */
[----:B--2---:R-:W-:-:S06]  /*35a0*/  IMAD.U32 R0, R0, 0x10000, RZ ;  /* 0x0001000000007824 */ /* 0x004fcc00078e00ff */
[----:B------:R-:W0:Y:S02]  /*35b0*/  F2I.FTZ.TRUNC.NTZ R0, R0 ;  /* 0x0000000000007305 */ /* 0x000e24000021f100 */
[----:B0-----:R-:W-:Y:S01]  /*35c0*/  PRMT R16, R0, 0x7610, R16 ;  /* 0x0000761000107816 */ /* 0x001fe20000000010 */
[----:B------:R-:W-:Y:S06]  /*35d0*/  BRA `(.L_x_32900) ;  /* 0x0000000400a87947 */ /* 0x000fec0003800000 */
.L_x_32912:
        /* <DEDUP_REMOVED lines=10> */
.L_x_32919:
        /* <DEDUP_REMOVED lines=21> */
.L_x_32923:
[----:B------:R-:W-:Y:S05]  /*37d0*/  BSYNC B1 ;  /* 0x0000000000017941 */ /* 0x000fea0003800000 */
.L_x_32922:
[----:B------:R-:W-:Y:S01]  /*37e0*/  LEA R3, R0, 0x3b800000, 0x17 ;  /* 0x3b80000000037811 */ /* 0x000fe200078eb8ff */
[----:B------:R-:W-:-:S05]  /*37f0*/  IMAD.SHL.U32 R0, R2, 0x100000, RZ ;  /* 0x0010000002007824 */ /* 0x000fca00078e00ff */
[----:B------:R-:W-:-:S07]  /*3800*/  LOP3.LUT R0, R3, R0, R4, 0xfe, !PT ;  /* 0x0000000003007212 */ /* 0x000fce00078efe04 */
.L_x_32921:
[----:B------:R-:W-:Y:S05]  /*3810*/  BSYNC B0 ;  /* 0x0000000000007941 */ /* 0x000fea0003800000 */
.L_x_32920:
[----:B------:R-:W0:Y:S02]  /*3820*/  F2I.FTZ.TRUNC.NTZ R0, R0 ;  /* 0x0000000000007305 */ /* 0x000e24000021f100 */
[----:B0-----:R-:W-:Y:S01]  /*3830*/  PRMT R16, R0, 0x7610, R16 ;  /* 0x0000761000107816 */ /* 0x001fe20000000010 */
[----:B------:R-:W-:Y:S06]  /*3840*/  BRA `(.L_x_32900) ;  /* 0x00000004000c7947 */ /* 0x000fec0003800000 */
.L_x_32918:
        /* <DEDUP_REMOVED lines=21> */
.L_x_32927:
[----:B------:R-:W-:Y:S05]  /*39a0*/  BSYNC B1 ;  /* 0x0000000000017941 */ /* 0x000fea0003800000 */
.L_x_32926:
[----:B------:R-:W-:Y:S01]  /*39b0*/  LEA R3, R0, 0x37800000, 0x17 ;  /* 0x3780000000037811 */ /* 0x000fe200078eb8ff */
[----:B------:R-:W-:-:S05]  /*39c0*/  IMAD.SHL.U32 R0, R2, 0x200000, RZ ;  /* 0x0020000002007824 */ /* 0x000fca00078e00ff */
[----:B------:R-:W-:-:S07]  /*39d0*/  LOP3.LUT R0, R3, R0, R4, 0xfe, !PT ;  /* 0x0000000003007212 */ /* 0x000fce00078efe04 */
.L_x_32925:
[----:B------:R-:W-:Y:S05]  /*39e0*/  BSYNC B0 ;  /* 0x0000000000007941 */ /* 0x000fea0003800000 */
.L_x_32924:
[----:B------:R-:W0:Y:S02]  /*39f0*/  F2I.FTZ.TRUNC.NTZ R0, R0 ;  /* 0x0000000000007305 */ /* 0x000e24000021f100 */
[----:B0-----:R-:W-:Y:S01]  /*3a00*/  PRMT R16, R0, 0x7610, R16 ;  /* 0x0000761000107816 */ /* 0x001fe20000000010 */
[----:B------:R-:W-:Y:S06]  /*3a10*/  BRA `(.L_x_32900) ;  /* 0x0000000000987947 */ /* 0x000fec0003800000 */
.L_x_32917:
        /* <DEDUP_REMOVED lines=14> */
.L_x_32931:
[----:B------:R-:W-:Y:S05]  /*3b00*/  BSYNC B0 ;  /* 0x0000000000007941 */ /* 0x000fea0003800000 */
.L_x_32930:
[----:B------:R-:W0:Y:S02]  /*3b10*/  F2I.FTZ.TRUNC.NTZ R0, R0 ;  /* 0x0000000000007305 */ /* 0x000e24000021f100 */
[----:B0-----:R-:W-:Y:S01]  /*3b20*/  PRMT R16, R0, 0x7610, R16 ;  /* 0x0000761000107816 */ /* 0x001fe20000000010 */
[----:B------:R-:W-:Y:S06]  /*3b30*/  BRA `(.L_x_32900) ;  /* 0x0000000000507947 */ /* 0x000fec0003800000 */
.L_x_32905:
        /* <DEDUP_REMOVED lines=16> */
.L_x_32932:
[----:B------:R-:W-:Y:S05]  /*3c40*/  BRA `(.L_x_32900) ;  /* 0x00000000000c7947 */ /* 0x000fea0003800000 */
.L_x_32929:
[----:B------:R0:W5:Y:S01]  /*3c50*/  LDG.E.U16 R16, desc[UR36][R2.64] ;  /* 0x0000002402107981 */ /* 0x000162000c1e1500 */
[----:B------:R-:W-:Y:S05]  /*3c60*/  BRA `(.L_x_32900) ;  /* 0x0000000000047947 */ /* 0x000fea0003800000 */
.L_x_32928:
[----:B------:R0:W5:Y:S02]  /*3c70*/  LDG.E.U16 R16, desc[UR36][R2.64] ;  /* 0x0000002402107981 */ /* 0x000164000c1e1500 */
.L_x_32900:
[----:B------:R-:W-:Y:S05]  /*3c80*/  BSYNC B6 ;  /* 0x0000000000067941 */ /* 0x000fea0003800000 */
.L_x_32899:
[----:B01234-:R-:W0:Y:S01]  /*3c90*/  S2R R2, SR_TID.X ;  /* 0x0000000000027919 */ /* 0x01fe220000002100 */
[----:B------:R-:W1:Y:S01]  /*3ca0*/  LDC.U8 R19, c[0x0][0x234] ;  /* 0x00008d00ff137b82 */ /* 0x000e620000000000 */
[----:B------:R-:W-:Y:S01]  /*3cb0*/  BSSY B6, `(.L_x_32933) ;  /* 0x00000fa000067945 */ /* 0x000fe20003800000 */
[----:B-----5:R-:W-:Y:S02]  /*3cc0*/  LOP3.LUT R18, RZ, R18, RZ, 0x33, !PT ;  /* 0x00000012ff127212 */ /* 0x020fe400078e33ff */
[----:B------:R-:W-:Y:S02]  /*3cd0*/  LOP3.LUT R17, RZ, R17, RZ, 0x33, !PT ;  /* 0x00000011ff117212 */ /* 0x000fe400078e33ff */
[----:B------:R-:W-:Y:S02]  /*3ce0*/  LOP3.LUT R16, RZ, R16, RZ, 0x33, !PT ;  /* 0x00000010ff107212 */ /* 0x000fe400078e33ff */
        /* <DEDUP_REMOVED lines=10> */
[----:B0-----:R-:W-:Y:S02]  /*3d90*/  IADD3 R8, P1, R3, R8, RZ ;  /* 0x0000000803087210 */ /* 0x001fe40007f3e0ff */
[----:B------:R-:W-:-:S03]  /*3da0*/  LOP3.LUT R3, RZ, R24, RZ, 0x33, !PT ;  /* 0x00000018ff037212 */ /* 0x000fc600078e33ff */
        /* <DEDUP_REMOVED lines=12> */
.L_x_32938:
[----:B------:R0:W-:Y:S01]  /*3e70*/  STG.E.U8 desc[UR36][R8.64], R3 ;  /* 0x0000000308007986 */ /* 0x0001e2000c101124 */
[----:B------:R-:W-:Y:S05]  /*3e80*/  BRA `(.L_x_32934) ;  /* 0x0000000c00707947 */ /* 0x000fea0003800000 */
.L_x_32937:
        /* <DEDUP_REMOVED lines=11> */
.L_x_32941:
[----:B------:R-:W-:-:S05]  /*3f40*/  PRMT R3, R3, 0x9910, RZ ;  /* 0x0000991003037816 */ /* 0x000fca00000000ff */
[----:B------:R0:W-:Y:S01]  /*3f50*/  STG.E desc[UR36][R8.64], R3 ;  /* 0x0000000308007986 */ /* 0x0001e2000c101924 */
[----:B------:R-:W-:Y:S05]  /*3f60*/  BRA `(.L_x_32934) ;  /* 0x0000000c00387947 */ /* 0x000fea0003800000 */
.L_x_32940:
[----:B------:R0:W-:Y:S01]  /*3f70*/  STG.E.U16 desc[UR36][R8.64], R3 ;  /* 0x0000000308007986 */ /* 0x0001e2000c101524 */
[----:B------:R-:W-:Y:S05]  /*3f80*/  BRA `(.L_x_32934) ;  /* 0x0000000c00307947 */ /* 0x000fea0003800000 */
.L_x_32936:
        /* <DEDUP_REMOVED lines=9> */
.L_x_32943:
[----:B------:R-:W0:Y:S02]  /*4020*/  I2F.S16 R0, R3 ;  /* 0x0000000300007306 */ /* 0x000e240000101400 */
[----:B0-----:R-:W-:-:S05]  /*4030*/  F2FP.F16.F32.PACK_AB R0, RZ, R0 ;  /* 0x00000000ff00723e */ /* 0x001fca00000000ff */
[----:B------:R0:W-:Y:S01]  /*4040*/  STG.E.U16 desc[UR36][R8.64], R0 ;  /* 0x0000000008007986 */ /* 0x0001e2000c101524 */
[----:B------:R-:W-:Y:S05]  /*4050*/  BRA `(.L_x_32934) ;  /* 0x0000000800fc7947 */ /* 0x000fea0003800000 */
.L_x_32942:
        /* <DEDUP_REMOVED lines=10> */
.L_x_32945:
[----:B------:R-:W0:Y:S02]  /*4100*/  I2F.S16 R3, R3 ;  /* 0x0000000300037306 */ /* 0x000e240000101400 */
[----:B0-----:R-:W-:-:S04]  /*4110*/  F2FP.F16.F32.PACK_AB R3, RZ, R3 ;  /* 0x00000003ff03723e */ /* 0x001fc800000000ff */
[----:B------:R-:W-:-:S05]  /*4120*/  PRMT R3, R3, 0x5410, RZ ;  /* 0x0000541003037816 */ /* 0x000fca00000000ff */
[----:B------:R0:W-:Y:S01]  /*4130*/  STG.E desc[UR36][R8.64], R3 ;  /* 0x0000000308007986 */ /* 0x0001e2000c101924 */
[----:B------:R-:W-:Y:S05]  /*4140*/  BRA `(.L_x_32934) ;  /* 0x0000000800c07947 */ /* 0x000fea0003800000 */
.L_x_32944:
[----:B------:R-:W0:Y:S02]  /*4150*/  I2F.F64.S16 R4, R3 ;  /* 0x0000000300047312 */ /* 0x000e240000101c00 */
[----:B0-----:R0:W-:Y:S01]  /*4160*/  STG.E.64 desc[UR36][R8.64], R4 ;  /* 0x0000000408007986 */ /* 0x0011e2000c101b24 */
[----:B------:R-:W-:Y:S05]  /*4170*/  BRA `(.L_x_32934) ;  /* 0x0000000800b47947 */ /* 0x000fea0003800000 */
.L_x_32935:
        /* <DEDUP_REMOVED lines=13> */
.L_x_32948:
[----:B------:R-:W0:Y:S01]  /*4250*/  I2F.F64.S16 R4, R3 ;  /* 0x0000000300047312 */ /* 0x000e220000101c00 */
[----:B------:R-:W-:-:S05]  /*4260*/  CS2R R6, SRZ ;  /* 0x0000000000067805 */ /* 0x000fca000001ff00 */
[----:B0-----:R0:W-:Y:S01]  /*4270*/  STG.E.128 desc[UR36][R8.64], R4 ;  /* 0x0000000408007986 */ /* 0x0011e2000c101d24 */
[----:B------:R-:W-:Y:S05]  /*4280*/  BRA `(.L_x_32934) ;  /* 0x0000000800707947 */ /* 0x000fea0003800000 */
.L_x_32947:
        /* <DEDUP_REMOVED lines=21> */
.L_x_32952:
[----:B------:R-:W-:Y:S05]  /*43e0*/  BSYNC B0 ;  /* 0x0000000000007941 */ /* 0x000fea0003800000 */
.L_x_32951:
[----:B------:R-:W-:-:S05]  /*43f0*/  LOP3.LUT R5, R0, R5, RZ, 0xfc, !PT ;  /* 0x0000000500057212 */ /* 0x000fca00078efcff */
[----:B------:R0:W-:Y:S01]  /*4400*/  STG.E.U8 desc[UR36][R8.64], R5 ;  /* 0x0000000508007986 */ /* 0x0001e2000c101124 */
[----:B------:R-:W-:Y:S05]  /*4410*/  BRA `(.L_x_32934) ;  /* 0x00000008000c7947 */ /* 0x000fea0003800000 */
.L_x_32950:
        /* <DEDUP_REMOVED lines=13> */
.L_x_32954:
[----:B------:R-:W-:Y:S01]  /*44f0*/  IMAD.MOV.U32 R0, RZ, RZ, 0x7f ;  /* 0x0000007fff007424 */ /* 0x000fe200078e00ff */
[----:B------:R-:W-:-:S04]  /*4500*/  ISETP.GT.U32.AND P0, PT, R4, 0x7f800000, PT ;  /* 0x7f8000000400780c */ /* 0x000fc80003f04070 */
[----:B------:R-:W-:-:S09]  /*4510*/  SEL R0, R0, 0x7c, P0 ;  /* 0x0000007c00007807 */ /* 0x000fd20000000000 */
.L_x_32955:
[----:B------:R-:W-:Y:S05]  /*4520*/  BSYNC B0 ;  /* 0x0000000000007941 */ /* 0x000fea0003800000 */
.L_x_32953:
[----:B------:R-:W-:-:S04]  /*4530*/  LOP3.LUT R3, R5, 0x80000000, RZ, 0xc0, !PT ;  /* 0x8000000005037812 */ /* 0x000fc800078ec0ff */
[----:B------:R-:W-:-:S04]  /*4540*/  SHF.R.U32.HI R3, RZ, 0x18, R3 ;  /* 0x00000018ff037819 */ /* 0x000fc80000011603 */
[----:B------:R-:W-:-:S05]  /*4550*/  LOP3.LUT R3, R0, R3, RZ, 0xfc, !PT ;  /* 0x0000000300037212 */ /* 0x000fca00078efcff */
[----:B------:R0:W-:Y:S01]  /*4560*/  STG.E.U8 desc[UR36][R8.64], R3 ;  /* 0x0000000308007986 */ /* 0x0001e2000c101124 */
[----:B------:R-:W-:Y:S05]  /*4570*/  BRA `(.L_x_32934) ;  /* 0x0000000400b47947 */ /* 0x000fea0003800000 */
.L_x_32949:
[----:B------:R-:W0:Y:S02]  /*4580*/  I2F.S16 R0, R3 ;  /* 0x0000000300007306 */ /* 0x000e240000101400 */
[----:B0-----:R-:W-:-:S05]  /*4590*/  F2FP.BF16.F32.PACK_AB R0, RZ, R0 ;  /* 0x00000000ff00723e */ /* 0x001fca00000010ff */
[----:B------:R0:W-:Y:S01]  /*45a0*/  STG.E.U16 desc[UR36][R8.64], R0 ;  /* 0x0000000008007986 */ /* 0x0001e2000c101524 */
[----:B------:R-:W-:Y:S05]  /*45b0*/  BRA `(.L_x_32934) ;  /* 0x0000000400a47947 */ /* 0x000fea0003800000 */
.L_x_32946:
        /* <DEDUP_REMOVED lines=10> */
.L_x_32958:
        /* <DEDUP_REMOVED lines=17> */
.L_x_32961:
[----:B------:R-:W-:-:S04]  /*4770*/  LOP3.LUT R3, R3, 0x80000000, RZ, 0xc0, !PT ;  /* 0x8000000003037812 */ /* 0x000fc800078ec0ff */
[----:B------:R-:W-:-:S04]  /*4780*/  SHF.R.U32.HI R3, RZ, 0x18, R3 ;  /* 0x00000018ff037819 */ /* 0x000fc80000011603 */
[----:B------:R-:W-:-:S04]  /*4790*/  LOP3.LUT R0, R0, R3, RZ, 0xfc, !PT ;  /* 0x0000000300007212 */ /* 0x000fc800078efcff */
[----:B------:R-:W-:-:S07]  /*47a0*/  PRMT R4, R0, 0x7610, R4 ;  /* 0x0000761000047816 */ /* 0x000fce0000000004 */
.L_x_32960:
[----:B------:R-:W-:Y:S05]  /*47b0*/  BSYNC B0 ;  /* 0x0000000000007941 */ /* 0x000fea0003800000 */
.L_x_32959:
[----:B------:R4:W-:Y:S01]  /*47c0*/  STG.E.U8 desc[UR36][R8.64], R4 ;  /* 0x0000000408007986 */ /* 0x0009e2000c101124 */
[----:B------:R-:W-:Y:S05]  /*47d0*/  BRA `(.L_x_32934) ;  /* 0x00000004001c7947 */ /* 0x000fea0003800000 */
.L_x_32957:
        /* <DEDUP_REMOVED lines=17> */
.L_x_32964:
[----:B------:R-:W-:-:S04]  /*48f0*/  LOP3.LUT R3, R3, 0x80000000, RZ, 0xc0, !PT ;  /* 0x8000000003037812 */ /* 0x000fc800078ec0ff */
[----:B------:R-:W-:-:S04]  /*4900*/  SHF.R.U32.HI R3, RZ, 0x18, R3 ;  /* 0x00000018ff037819 */ /* 0x000fc80000011603 */
[----:B------:R-:W-:-:S04]  /*4910*/  LOP3.LUT R0, R0, R3, RZ, 0xfc, !PT ;  /* 0x0000000300007212 */ /* 0x000fc800078efcff */
[----:B------:R-:W-:-:S07]  /*4920*/  PRMT R4, R0, 0x7610, R4 ;  /* 0x0000761000047816 */ /* 0x000fce0000000004 */
.L_x_32963:
[----:B------:R-:W-:Y:S05]  /*4930*/  BSYNC B0 ;  /* 0x0000000000007941 */ /* 0x000fea0003800000 */
.L_x_32962:
[----:B------:R0:W-:Y:S01]  /*4940*/  STG.E.U8 desc[UR36][R8.64], R4 ;  /* 0x0000000408007986 */ /* 0x0001e2000c101124 */
[----:B------:R-:W-:Y:S05]  /*4950*/  BRA `(.L_x_32934) ;  /* 0x0000000000bc7947 */ /* 0x000fea0003800000 */
.L_x_32956:
        /* <DEDUP_REMOVED lines=23> */
.L_x_32939:
        /* <DEDUP_REMOVED lines=16> */
.L_x_32967:
[----:B------:R-:W-:Y:S05]  /*4bd0*/  BRA `(.L_x_32934) ;  /* 0x00000000001c7947 */ /* 0x000fea0003800000 */
.L_x_32966:
[----:B------:R-:W-:-:S05]  /*4be0*/  PRMT R3, R3, 0x9910, RZ ;  /* 0x0000991003037816 */ /* 0x000fca00000000ff */
[----:B------:R-:W-:-:S05]  /*4bf0*/  IMAD.MOV.U32 R4, RZ, RZ, R3 ;  /* 0x000000ffff047224 */ /* 0x000fca00078e0003 */
[----:B------:R-:W-:-:S05]  /*4c00*/  SHF.R.S32.HI R5, RZ, 0x1f, R4 ;  /* 0x0000001fff057819 */ /* 0x000fca0000011404 */
[----:B------:R3:W-:Y:S01]  /*4c10*/  STG.E.64 desc[UR36][R8.64], R4 ;  /* 0x0000000408007986 */ /* 0x0007e2000c101b24 */
[----:B------:R-:W-:Y:S05]  /*4c20*/  BRA `(.L_x_32934) ;  /* 0x0000000000087947 */ /* 0x000fea0003800000 */
.L_x_32965:
[----:B------:R-:W-:-:S05]  /*4c30*/  PRMT R3, R3, 0x9910, RZ ;  /* 0x0000991003037816 */ /* 0x000fca00000000ff */
[----:B------:R0:W-:Y:S02]  /*4c40*/  STG.E desc[UR36][R8.64], R3 ;  /* 0x0000000308007986 */ /* 0x0001e4000c101924 */
.L_x_32934:
[----:B------:R-:W-:Y:S05]  /*4c50*/  BSYNC B6 ;  /* 0x0000000000067941 */ /* 0x000fea0003800000 */
.L_x_32933:
        /* <DEDUP_REMOVED lines=23> */
.L_x_32973:
[----:B------:R0:W-:Y:S01]  /*4dd0*/  STG.E.U8 desc[UR36][R8.64], R18 ;  /* 0x0000001208007986 */ /* 0x0001e2000c101124 */
[----:B------:R-:W-:Y:S05]  /*4de0*/  BRA `(.L_x_32975) ;  /* 0x0000000c00647947 */ /* 0x000fea0003800000 */
.L_x_32972:
        /* <DEDUP_REMOVED lines=10> */
.L_x_32977:
[----:B------:R-:W-:-:S05]  /*4e90*/  PRMT R3, R18, 0x9910, RZ ;  /* 0x0000991012037816 */ /* 0x000fca00000000ff */
[----:B------:R0:W-:Y:S01]  /*4ea0*/  STG.E desc[UR36][R8.64], R3 ;  /* 0x0000000308007986 */ /* 0x0001e2000c101924 */
[----:B------:R-:W-:Y:S05]  /*4eb0*/  BRA `(.L_x_32975) ;  /* 0x0000000c00307947 */ /* 0x000fea0003800000 */
.L_x_32976:
[----:B------:R0:W-:Y:S01]  /*4ec0*/  STG.E.U16 desc[UR36][R8.64], R18 ;  /* 0x0000001208007986 */ /* 0x0001e2000c101524 */
[----:B------:R-:W-:Y:S05]  /*4ed0*/  BRA `(.L_x_32975) ;  /* 0x0000000c00287947 */ /* 0x000fea0003800000 */
.L_x_32971:
        /* <DEDUP_REMOVED lines=9> */
.L_x_32979:
[----:B------:R-:W0:Y:S02]  /*4f70*/  I2F.S16 R0, R18 ;  /* 0x0000001200007306 */ /* 0x000e240000101400 */
[----:B0-----:R-:W-:-:S05]  /*4f80*/  F2FP.F16.F32.PACK_AB R0, RZ, R0 ;  /* 0x00000000ff00723e */ /* 0x001fca00000000ff */
[----:B------:R0:W-:Y:S01]  /*4f90*/  STG.E.U16 desc[UR36][R8.64], R0 ;  /* 0x0000000008007986 */ /* 0x0001e2000c101524 */
[----:B------:R-:W-:Y:S05]  /*4fa0*/  BRA `(.L_x_32975) ;  /* 0x0000000800f47947 */ /* 0x000fea0003800000 */
.L_x_32978:
        /* <DEDUP_REMOVED lines=10> */
.L_x_32981:
[----:B------:R-:W0:Y:S02]  /*5050*/  I2F.S16 R18, R18 ;  /* 0x0000001200127306 */ /* 0x000e240000101400 */
[----:B0-----:R-:W-:-:S04]  /*5060*/  F2FP.F16.F32.PACK_AB R3, RZ, R18 ;  /* 0x00000012ff03723e */ /* 0x001fc800000000ff */
[----:B------:R-:W-:-:S05]  /*5070*/  PRMT R3, R3, 0x5410, RZ ;  /* 0x0000541003037816 */ /* 0x000fca00000000ff */
[----:B------:R0:W-:Y:S01]  /*5080*/  STG.E desc[UR36][R8.64], R3 ;  /* 0x0000000308007986 */ /* 0x0001e2000c101924 */
[----:B------:R-:W-:Y:S05]  /*5090*/  BRA `(.L_x_32975) ;  /* 0x0000000800b87947 */ /* 0x000fea0003800000 */
.L_x_32980:
[----:B------:R-:W0:Y:S02]  /*50a0*/  I2F.F64.S16 R4, R18 ;  /* 0x0000001200047312 */ /* 0x000e240000101c00 */
[----:B0-----:R0:W-:Y:S01]  /*50b0*/  STG.E.64 desc[UR36][R8.64], R4 ;  /* 0x0000000408007986 */ /* 0x0011e2000c101b24 */
[----:B------:R-:W-:Y:S05]  /*50c0*/  BRA `(.L_x_32975) ;  /* 0x0000000800ac7947 */ /* 0x000fea0003800000 */
.L_x_32970:
        /* <DEDUP_REMOVED lines=13> */
.L_x_32984:
[----:B------:R-:W0:Y:S01]  /*51a0*/  I2F.F64.S16 R4, R18 ;  /* 0x0000001200047312 */ /* 0x000e220000101c00 */
[----:B------:R-:W-:-:S05]  /*51b0*/  CS2R R6, SRZ ;  /* 0x0000000000067805 */ /* 0x000fca000001ff00 */
[----:B0-----:R0:W-:Y:S01]  /*51c0*/  STG.E.128 desc[UR36][R8.64], R4 ;  /* 0x0000000408007986 */ /* 0x0011e2000c101d24 */
[----:B------:R-:W-:Y:S05]  /*51d0*/  BRA `(.L_x_32975) ;  /* 0x0000000800687947 */ /* 0x000fea0003800000 */
.L_x_32983:
        /* <DEDUP_REMOVED lines=21> */
.L_x_32988:
[----:B------:R-:W-:Y:S05]  /*5330*/  BSYNC B0 ;  /* 0x0000000000007941 */ /* 0x000fea0003800000 */
.L_x_32987:
[----:B------:R-:W-:-:S05]  /*5340*/  LOP3.LUT R5, R0, R5, RZ, 0xfc, !PT ;  /* 0x0000000500057212 */ /* 0x000fca00078efcff */
[----:B------:R0:W-:Y:S01]  /*5350*/  STG.E.U8 desc[UR36][R8.64], R5 ;  /* 0x0000000508007986 */ /* 0x0001e2000c101124 */
[----:B------:R-:W-:Y:S05]  /*5360*/  BRA `(.L_x_32975) ;  /* 0x0000000800047947 */ /* 0x000fea0003800000 */
.L_x_32986:
        /* <DEDUP_REMOVED lines=13> */
.L_x_32990:
[----:B------:R-:W-:Y:S01]  /*5440*/  IMAD.MOV.U32 R0, RZ, RZ, 0x7f ;  /* 0x0000007fff007424 */ /* 0x000fe200078e00ff */
[----:B------:R-:W-:-:S04]  /*5450*/  ISETP.GT.U32.AND P0, PT, R3, 0x7f800000, PT ;  /* 0x7f8000000300780c */ /* 0x000fc80003f04070 */
[----:B------:R-:W-:-:S09]  /*5460*/  SEL R0, R0, 0x7c, P0 ;  /* 0x0000007c00007807 */ /* 0x000fd20000000000 */
.L_x_32991:
[----:B------:R-:W-:Y:S05]  /*5470*/  BSYNC B0 ;  /* 0x0000000000007941 */ /* 0x000fea0003800000 */
.L_x_32989:
[----:B------:R-:W-:-:S04]  /*5480*/  LOP3.LUT R3, R5, 0x80000000, RZ, 0xc0, !PT ;  /* 0x8000000005037812 */ /* 0x000fc800078ec0ff */
[----:B------:R-:W-:-:S04]  /*5490*/  SHF.R.U32.HI R3, RZ, 0x18, R3 ;  /* 0x00000018ff037819 */ /* 0x000fc80000011603 */
[----:B------:R-:W-:-:S05]  /*54a0*/  LOP3.LUT R3, R0, R3, RZ, 0xfc, !PT ;  /* 0x0000000300037212 */ /* 0x000fca00078efcff */
[----:B------:R0:W-:Y:S01]  /*54b0*/  STG.E.U8 desc[UR36][R8.64], R3 ;  /* 0x0000000308007986 */ /* 0x0001e2000c101124 */
[----:B------:R-:W-:Y:S05]  /*54c0*/  BRA `(.L_x_32975) ;  /* 0x0000000400ac7947 */ /* 0x000fea0003800000 */
.L_x_32985:
[----:B------:R-:W0:Y:S02]  /*54d0*/  I2F.S16 R0, R18 ;  /* 0x0000001200007306 */ /* 0x000e240000101400 */
[----:B0-----:R-:W-:-:S05]  /*54e0*/  F2FP.BF16.F32.PACK_AB R0, RZ, R0 ;  /* 0x00000000ff00723e */ /* 0x001fca00000010ff */
[----:B------:R0:W-:Y:S01]  /*54f0*/  STG.E.U16 desc[UR36][R8.64], R0 ;  /* 0x0000000008007986 */ /* 0x0001e2000c101524 */
[----:B------:R-:W-:Y:S05]  /*5500*/  BRA `(.L_x_32975) ;  /* 0x00000004009c7947 */ /* 0x000fea0003800000 */
.L_x_32982:
        /* <DEDUP_REMOVED lines=10> */
.L_x_32994:
        /* <DEDUP_REMOVED lines=17> */
.L_x_32997:
[----:B------:R-:W-:-:S04]  /*56c0*/  LOP3.LUT R3, R5, 0x80000000, RZ, 0xc0, !PT ;  /* 0x8000000005037812 */ /* 0x000fc800078ec0ff */
[----:B------:R-:W-:-:S04]  /*56d0*/  SHF.R.U32.HI R3, RZ, 0x18, R3 ;  /* 0x00000018ff037819 */ /* 0x000fc80000011603 */
[----:B------:R-:W-:-:S04]  /*56e0*/  LOP3.LUT R0, R0, R3, RZ, 0xfc, !PT ;  /* 0x0000000300007212 */ /* 0x000fc800078efcff */
[----:B------:R-:W-:-:S07]  /*56f0*/  PRMT R4, R0, 0x7610, R4 ;  /* 0x0000761000047816 */ /* 0x000fce0000000004 */
.L_x_32996:
[----:B------:R-:W-:Y:S05]  /*5700*/  BSYNC B0 ;  /* 0x0000000000007941 */ /* 0x000fea0003800000 */
.L_x_32995:
[----:B------:R3:W-:Y:S01]  /*5710*/  STG.E.U8 desc[UR36][R8.64], R4 ;  /* 0x0000000408007986 */ /* 0x0007e2000c101124 */
[----:B------:R-:W-:Y:S05]  /*5720*/  BRA `(.L_x_32975) ;  /* 0x0000000400147947 */ /* 0x000fea0003800000 */
.L_x_32993:
        /* <DEDUP_REMOVED lines=17> */
.L_x_33000:
[----:B------:R-:W-:-:S04]  /*5840*/  LOP3.LUT R3, R5, 0x80000000, RZ, 0xc0, !PT ;  /* 0x8000000005037812 */ /* 0x000fc800078ec0ff */
[----:B------:R-:W-:-:S04]  /*5850*/  SHF.R.U32.HI R3, RZ, 0x18, R3 ;  /* 0x00000018ff037819 */ /* 0x000fc80000011603 */
[----:B------:R-:W-:-:S04]  /*5860*/  LOP3.LUT R0, R0, R3, RZ, 0xfc, !PT ;  /* 0x0000000300007212 */ /* 0x000fc800078efcff */
[----:B------:R-:W-:-:S07]  /*5870*/  PRMT R4, R0, 0x7610, R4 ;  /* 0x0000761000047816 */ /* 0x000fce0000000004 */
.L_x_32999:
[----:B------:R-:W-:Y:S05]  /*5880*/  BSYNC B0 ;  /* 0x0000000000007941 */ /* 0x000fea0003800000 */
.L_x_32998:
[----:B------:R0:W-:Y:S01]  /*5890*/  STG.E.U8 desc[UR36][R8.64], R4 ;  /* 0x0000000408007986 */ /* 0x0001e2000c101124 */
[----:B------:R-:W-:Y:S05]  /*58a0*/  BRA `(.L_x_32975) ;  /* 0x0000000000b47947 */ /* 0x000fea0003800000 */
.L_x_32992:
        /* <DEDUP_REMOVED lines=22> */
.L_x_32974:
        /* <DEDUP_REMOVED lines=16> */
.L_x_33003:
[----:B------:R-:W-:Y:S05]  /*5b10*/  BRA `(.L_x_32975) ;  /* 0x0000000000187947 */ /* 0x000fea0003800000 */
.L_x_33002:
[----:B------:R-:W-:-:S04]  /*5b20*/  PRMT R4, R18, 0x9910, RZ ;  /* 0x0000991012047816 */ /* 0x000fc800000000ff */
[----:B------:R-:W-:-:S05]  /*5b30*/  SHF.R.S32.HI R5, RZ, 0x1f, R4 ;  /* 0x0000001fff057819 */ /* 0x000fca0000011404 */
[----:B------:R2:W-:Y:S01]  /*5b40*/  STG.E.64 desc[UR36][R8.64], R4 ;  /* 0x0000000408007986 */ /* 0x0005e2000c101b24 */
[----:B------:R-:W-:Y:S05]  /*5b50*/  BRA `(.L_x_32975) ;  /* 0x0000000000087947 */ /* 0x000fea0003800000 */
.L_x_33001:
[----:B------:R-:W-:-:S05]  /*5b60*/  PRMT R3, R18, 0x9910, RZ ;  /* 0x0000991012037816 */ /* 0x000fca00000000ff */
[----:B------:R0:W-:Y:S02]  /*5b70*/  STG.E desc[UR36][R8.64], R3 ;  /* 0x0000000308007986 */ /* 0x0001e4000c101924 */
.L_x_32975:
        /* <DEDUP_REMOVED lines=23> */
.L_x_33007:
[----:B------:R3:W-:Y:S01]  /*5cf0*/  STG.E.U8 desc[UR36][R8.64], R17 ;  /* 0x0000001108007986 */ /* 0x0007e2000c101124 */
[----:B------:R-:W-:Y:S05]  /*5d00*/  BRA `(.L_x_33009) ;  /* 0x0000000c00647947 */ /* 0x000fea0003800000 */
.L_x_33006:
        /* <DEDUP_REMOVED lines=10> */
.L_x_33011:
[----:B------:R-:W-:-:S05]  /*5db0*/  PRMT R3, R17, 0x9910, RZ ;  /* 0x0000991011037816 */ /* 0x000fca00000000ff */
[----:B------:R2:W-:Y:S01]  /*5dc0*/  STG.E desc[UR36][R8.64], R3 ;  /* 0x0000000308007986 */ /* 0x0005e2000c101924 */
[----:B------:R-:W-:Y:S05]  /*5dd0*/  BRA `(.L_x_33009) ;  /* 0x0000000c00307947 */ /* 0x000fea0003800000 */
.L_x_33010:
[----:B------:R0:W-:Y:S01]  /*5de0*/  STG.E.U16 desc[UR36][R8.64], R17 ;  /* 0x0000001108007986 */ /* 0x0001e2000c101524 */
[----:B------:R-:W-:Y:S05]  /*5df0*/  BRA `(.L_x_33009) ;  /* 0x0000000c00287947 */ /* 0x000fea0003800000 */
.L_x_33005:
        /* <DEDUP_REMOVED lines=9> */
.L_x_33013:
[----:B------:R-:W0:Y:S02]  /*5e90*/  I2F.S16 R0, R17 ;  /* 0x0000001100007306 */ /* 0x000e240000101400 */
[----:B0-----:R-:W-:-:S05]  /*5ea0*/  F2FP.F16.F32.PACK_AB R0, RZ, R0 ;  /* 0x00000000ff00723e */ /* 0x001fca00000000ff */
[----:B------:R0:W-:Y:S01]  /*5eb0*/  STG.E.U16 desc[UR36][R8.64], R0 ;  /* 0x0000000008007986 */ /* 0x0001e2000c101524 */
[----:B------:R-:W-:Y:S05]  /*5ec0*/  BRA `(.L_x_33009) ;  /* 0x0000000800f47947 */ /* 0x000fea0003800000 */
.L_x_33012:
        /* <DEDUP_REMOVED lines=10> */
.L_x_33015:
[----:B------:R-:W0:Y:S02]  /*5f70*/  I2F.S16 R17, R17 ;  /* 0x0000001100117306 */ /* 0x000e240000101400 */
[----:B0-----:R-:W-:-:S04]  /*5f80*/  F2FP.F16.F32.PACK_AB R3, RZ, R17 ;  /* 0x00000011ff03723e */ /* 0x001fc800000000ff */
[----:B------:R-:W-:-:S05]  /*5f90*/  PRMT R3, R3, 0x5410, RZ ;  /* 0x0000541003037816 */ /* 0x000fca00000000ff */
[----:B------:R0:W-:Y:S01]  /*5fa0*/  STG.E desc[UR36][R8.64], R3 ;  /* 0x0000000308007986 */ /* 0x0001e2000c101924 */
[----:B------:R-:W-:Y:S05]  /*5fb0*/  BRA `(.L_x_33009) ;  /* 0x0000000800b87947 */ /* 0x000fea0003800000 */
.L_x_33014:
[----:B------:R-:W0:Y:S02]  /*5fc0*/  I2F.F64.S16 R4, R17 ;  /* 0x0000001100047312 */ /* 0x000e240000101c00 */
[----:B0-----:R0:W-:Y:S01]  /*5fd0*/  STG.E.64 desc[UR36][R8.64], R4 ;  /* 0x0000000408007986 */ /* 0x0011e2000c101b24 */
[----:B------:R-:W-:Y:S05]  /*5fe0*/  BRA `(.L_x_33009) ;  /* 0x0000000800ac7947 */ /* 0x000fea0003800000 */
.L_x_33004:
        /* <DEDUP_REMOVED lines=13> */
.L_x_33018:
[----:B------:R-:W0:Y:S01]  /*60c0*/  I2F.F64.S16 R4, R17 ;  /* 0x0000001100047312 */ /* 0x000e220000101c00 */
[----:B------:R-:W-:-:S05]  /*60d0*/  CS2R R6, SRZ ;  /* 0x0000000000067805 */ /* 0x000fca000001ff00 */
[----:B0-----:R0:W-:Y:S01]  /*60e0*/  STG.E.128 desc[UR36][R8.64], R4 ;  /* 0x0000000408007986 */ /* 0x0011e2000c101d24 */
[----:B------:R-:W-:Y:S05]  /*60f0*/  BRA `(.L_x_33009) ;  /* 0x0000000800687947 */ /* 0x000fea0003800000 */
.L_x_33017:
        /* <DEDUP_REMOVED lines=21> */
.L_x_33022:
[----:B------:R-:W-:Y:S05]  /*6250*/  BSYNC B0 ;  /* 0x0000000000007941 */ /* 0x000fea0003800000 */
.L_x_33021:
[----:B------:R-:W-:-:S05]  /*6260*/  LOP3.LUT R5, R0, R5, RZ, 0xfc, !PT ;  /* 0x0000000500057212 */ /* 0x000fca00078efcff */
[----:B------:R0:W-:Y:S01]  /*6270*/  STG.E.U8 desc[UR36][R8.64], R5 ;  /* 0x0000000508007986 */ /* 0x0001e2000c101124 */
[----:B------:R-:W-:Y:S05]  /*6280*/  BRA `(.L_x_33009) ;  /* 0x0000000800047947 */ /* 0x000fea0003800000 */
.L_x_33020:
        /* <DEDUP_REMOVED lines=13> */
.L_x_33024:
[----:B------:R-:W-:Y:S01]  /*6360*/  IMAD.MOV.U32 R0, RZ, RZ, 0x7f ;  /* 0x0000007fff007424 */ /* 0x000fe200078e00ff */
[----:B------:R-:W-:-:S04]  /*6370*/  ISETP.GT.U32.AND P0, PT, R3, 0x7f800000, PT ;  /* 0x7f8000000300780c */ /* 0x000fc80003f04070 */
[----:B------:R-:W-:-:S09]  /*6380*/  SEL R0, R0, 0x7c, P0 ;  /* 0x0000007c00007807 */ /* 0x000fd20000000000 */
.L_x_33025:
[----:B------:R-:W-:Y:S05]  /*6390*/  BSYNC B0 ;  /* 0x0000000000007941 */ /* 0x000fea0003800000 */
.L_x_33023:
[----:B------:R-:W-:-:S04]  /*63a0*/  LOP3.LUT R3, R17, 0x80000000, RZ, 0xc0, !PT ;  /* 0x8000000011037812 */ /* 0x000fc800078ec0ff */
[----:B------:R-:W-:-:S04]  /*63b0*/  SHF.R.U32.HI R3, RZ, 0x18, R3 ;  /* 0x00000018ff037819 */ /* 0x000fc80000011603 */
[----:B------:R-:W-:-:S05]  /*63c0*/  LOP3.LUT R3, R0, R3, RZ, 0xfc, !PT ;  /* 0x0000000300037212 */ /* 0x000fca00078efcff */
[----:B------:R0:W-:Y:S01]  /*63d0*/  STG.E.U8 desc[UR36][R8.64], R3 ;  /* 0x0000000308007986 */ /* 0x0001e2000c101124 */
[----:B------:R-:W-:Y:S05]  /*63e0*/  BRA `(.L_x_33009) ;  /* 0x0000000400ac7947 */ /* 0x000fea0003800000 */
.L_x_33019:
[----:B------:R-:W0:Y:S02]  /*63f0*/  I2F.S16 R0, R17 ;  /* 0x0000001100007306 */ /* 0x000e240000101400 */
[----:B0-----:R-:W-:-:S05]  /*6400*/  F2FP.BF16.F32.PACK_AB R0, RZ, R0 ;  /* 0x00000000ff00723e */ /* 0x001fca00000010ff */
[----:B------:R0:W-:Y:S01]  /*6410*/  STG.E.U16 desc[UR36][R8.64], R0 ;  /* 0x0000000008007986 */ /* 0x0001e2000c101524 */
[----:B------:R-:W-:Y:S05]  /*6420*/  BRA `(.L_x_33009) ;  /* 0x00000004009c7947 */ /* 0x000fea0003800000 */
.L_x_33016:
        /* <DEDUP_REMOVED lines=10> */
.L_x_33028:
        /* <DEDUP_REMOVED lines=17> */
.L_x_33031:
[----:B------:R-:W-:-:S04]  /*65e0*/  LOP3.LUT R3, R17, 0x80000000, RZ, 0xc0, !PT ;  /* 0x8000000011037812 */ /* 0x000fc800078ec0ff */
[----:B------:R-:W-:-:S04]  /*65f0*/  SHF.R.U32.HI R3, RZ, 0x18, R3 ;  /* 0x00000018ff037819 */ /* 0x000fc80000011603 */
[----:B------:R-:W-:-:S04]  /*6600*/  LOP3.LUT R0, R0, R3, RZ, 0xfc, !PT ;  /* 0x0000000300007212 */ /* 0x000fc800078efcff */
[----:B------:R-:W-:-:S07]  /*6610*/  PRMT R4, R0, 0x7610, R4 ;  /* 0x0000761000047816 */ /* 0x000fce0000000004 */
.L_x_33030:
[----:B------:R-:W-:Y:S05]  /*6620*/  BSYNC B0 ;  /* 0x0000000000007941 */ /* 0x000fea0003800000 */
.L_x_33029:
[----:B------:R0:W-:Y:S01]  /*6630*/  STG.E.U8 desc[UR36][R8.64], R4 ;  /* 0x0000000408007986 */ /* 0x0001e2000c101124 */
[----:B------:R-:W-:Y:S05]  /*6640*/  BRA `(.L_x_33009) ;  /* 0x0000000400147947 */ /* 0x000fea0003800000 */
.L_x_33027:
        /* <DEDUP_REMOVED lines=17> */
.L_x_33034:
[----:B------:R-:W-:-:S04]  /*6760*/  LOP3.LUT R3, R17, 0x80000000, RZ, 0xc0, !PT ;  /* 0x8000000011037812 */ /* 0x000fc800078ec0ff */
[----:B------:R-:W-:-:S04]  /*6770*/  SHF.R.U32.HI R3, RZ, 0x18, R3 ;  /* 0x00000018ff037819 */ /* 0x000fc80000011603 */
[----:B------:R-:W-:-:S04]  /*6780*/  LOP3.LUT R0, R0, R3, RZ, 0xfc, !PT ;  /* 0x0000000300007212 */ /* 0x000fc800078efcff */
[----:B------:R-:W-:-:S07]  /*6790*/  PRMT R4, R0, 0x7610, R4 ;  /* 0x0000761000047816 */ /* 0x000fce0000000004 */
.L_x_33033:
[----:B------:R-:W-:Y:S05]  /*67a0*/  BSYNC B0 ;  /* 0x0000000000007941 */ /* 0x000fea0003800000 */
.L_x_33032:
[----:B------:R0:W-:Y:S01]  /*67b0*/  STG.E.U8 desc[UR36][R8.64], R4 ;  /* 0x0000000408007986 */ /* 0x0001e2000c101124 */
[----:B------:R-:W-:Y:S05]  /*67c0*/  BRA `(.L_x_33009) ;  /* 0x0000000000b47947 */ /* 0x000fea0003800000 */
.L_x_33026:
        /* <DEDUP_REMOVED lines=22> */
.L_x_33008:
        /* <DEDUP_REMOVED lines=16> */
.L_x_33037:
[----:B------:R-:W-:Y:S05]  /*6a30*/  BRA `(.L_x_33009) ;  /* 0x0000000000187947 */ /* 0x000fea0003800000 */
.L_x_33036:
[----:B------:R-:W-:-:S04]  /*6a40*/  PRMT R4, R17, 0x9910, RZ ;  /* 0x0000991011047816 */ /* 0x000fc800000000ff */
[----:B------:R-:W-:-:S05]  /*6a50*/  SHF.R.S32.HI R5, RZ, 0x1f, R4 ;  /* 0x0000001fff057819 */ /* 0x000fca0000011404 */
[----:B------:R0:W-:Y:S01]  /*6a60*/  STG.E.64 desc[UR36][R8.64], R4 ;  /* 0x0000000408007986 */ /* 0x0001e2000c101b24 */
[----:B------:R-:W-:Y:S05]  /*6a70*/  BRA `(.L_x_33009) ;  /* 0x0000000000087947 */ /* 0x000fea0003800000 */
.L_x_33035:
[----:B------:R-:W-:-:S05]  /*6a80*/  PRMT R3, R17, 0x9910, RZ ;  /* 0x0000991011037816 */ /* 0x000fca00000000ff */
[----:B------:R0:W-:Y:S02]  /*6a90*/  STG.E desc[UR36][R8.64], R3 ;  /* 0x0000000308007986 */ /* 0x0001e4000c101924 */
.L_x_33009:
[----:B------:R-:W-:-:S07]  /*6aa0*/  VIADD R2, R2, 0x80 ;  /* 0x0000008002027836 */ /* 0x000fce0000000000 */
.L_x_32969:
[----:B------:R-:W-:Y:S05]  /*6ab0*/  BSYNC B6 ;  /* 0x0000000000067941 */ /* 0x000fea0003800000 */
.L_x_32968:
        /* <DEDUP_REMOVED lines=21> */
.L_x_33041:
[----:B------:R-:W-:Y:S01]  /*6c10*/  STG.E.U8 desc[UR36][R2.64], R16 ;  /* 0x0000001002007986 */ /* 0x000fe2000c101124 */
[----:B------:R-:W-:Y:S05]  /*6c20*/  EXIT ;  /* 0x000000000000794d */ /* 0x000fea0003800000 */
.L_x_33040:
        /* <DEDUP_REMOVED lines=10> */
.L_x_33044:
[----:B------:R-:W-:-:S05]  /*6cd0*/  PRMT R5, R16, 0x9910, RZ ;  /* 0x0000991010057816 */ /* 0x000fca00000000ff */
[----:B------:R-:W-:Y:S01]  /*6ce0*/  STG.E desc[UR36][R2.64], R5 ;  /* 0x0000000502007986 */ /* 0x000fe2000c101924 */
[----:B------:R-:W-:Y:S05]  /*6cf0*/  EXIT ;  /* 0x000000000000794d */ /* 0x000fea0003800000 */
.L_x_33043:
[----:B------:R-:W-:Y:S01]  /*6d00*/  STG.E.U16 desc[UR36][R2.64], R16 ;  /* 0x0000001002007986 */ /* 0x000fe2000c101524 */
[----:B------:R-:W-:Y:S05]  /*6d10*/  EXIT ;  /* 0x000000000000794d */ /* 0x000fea0003800000 */
.L_x_33039:
        /* <DEDUP_REMOVED lines=9> */
.L_x_33046:
[----:B------:R-:W0:Y:S02]  /*6db0*/  I2F.S16 R0, R16 ;  /* 0x0000001000007306 */ /* 0x000e240000101400 */
[----:B0-----:R-:W-:-:S05]  /*6dc0*/  F2FP.F16.F32.PACK_AB R0, RZ, R0 ;  /* 0x00000000ff00723e */ /* 0x001fca00000000ff */
[----:B------:R-:W-:Y:S01]  /*6dd0*/  STG.E.U16 desc[UR36][R2.64], R0 ;  /* 0x0000000002007986 */ /* 0x000fe2000c101524 */
[----:B------:R-:W-:Y:S05]  /*6de0*/  EXIT ;  /* 0x000000000000794d */ /* 0x000fea0003800000 */
.L_x_33045:
        /* <DEDUP_REMOVED lines=10> */
.L_x_33048:
[----:B------:R-:W0:Y:S02]  /*6e90*/  I2F.S16 R16, R16 ;  /* 0x0000001000107306 */ /* 0x000e240000101400 */
[----:B0-----:R-:W-:-:S04]  /*6ea0*/  F2FP.F16.F32.PACK_AB R5, RZ, R16 ;  /* 0x00000010ff05723e */ /* 0x001fc800000000ff */
[----:B------:R-:W-:-:S05]  /*6eb0*/  PRMT R5, R5, 0x5410, RZ ;  /* 0x0000541005057816 */ /* 0x000fca00000000ff */
[----:B------:R-:W-:Y:S01]  /*6ec0*/  STG.E desc[UR36][R2.64], R5 ;  /* 0x0000000502007986 */ /* 0x000fe2000c101924 */
[----:B------:R-:W-:Y:S05]  /*6ed0*/  EXIT ;  /* 0x000000000000794d */ /* 0x000fea0003800000 */
.L_x_33047:
[----:B------:R-:W0:Y:S02]  /*6ee0*/  I2F.F64.S16 R16, R16 ;  /* 0x0000001000107312 */ /* 0x000e240000101c00 */
[----:B0-----:R-:W-:Y:S01]  /*6ef0*/  STG.E.64 desc[UR36][R2.64], R16 ;  /* 0x0000001002007986 */ /* 0x001fe2000c101b24 */
[----:B------:R-:W-:Y:S05]  /*6f00*/  EXIT ;  /* 0x000000000000794d */ /* 0x000fea0003800000 */
.L_x_33038:
        /* <DEDUP_REMOVED lines=13> */
.L_x_33051:
[----:B------:R-:W0:Y:S01]  /*6fe0*/  I2F.F64.S16 R16, R16 ;  /* 0x0000001000107312 */ /* 0x000e220000101c00 */
[----:B------:R-:W-:-:S05]  /*6ff0*/  CS2R R18, SRZ ;  /* 0x0000000000127805 */ /* 0x000fca000001ff00 */
[----:B0-----:R-:W-:Y:S01]  /*7000*/  STG.E.128 desc[UR36][R2.64], R16 ;  /* 0x0000001002007986 */ /* 0x001fe2000c101d24 */
[----:B------:R-:W-:Y:S05]  /*7010*/  EXIT ;  /* 0x000000000000794d */ /* 0x000fea0003800000 */
.L_x_33050:
        /* <DEDUP_REMOVED lines=21> */
.L_x_33055:
[----:B------:R-:W-:Y:S05]  /*7170*/  BSYNC B0 ;  /* 0x0000000000007941 */ /* 0x000fea0003800000 */
.L_x_33054:
[----:B------:R-:W-:-:S05]  /*7180*/  LOP3.LUT R5, R0, R5, RZ, 0xfc, !PT ;  /* 0x0000000500057212 */ /* 0x000fca00078efcff */
[----:B------:R-:W-:Y:S01]  /*7190*/  STG.E.U8 desc[UR36][R2.64], R5 ;  /* 0x0000000502007986 */ /* 0x000fe2000c101124 */
[----:B------:R-:W-:Y:S05]  /*71a0*/  EXIT ;  /* 0x000000000000794d */ /* 0x000fea0003800000 */
.L_x_33053:
        /* <DEDUP_REMOVED lines=13> */
.L_x_33057:
[----:B------:R-:W-:Y:S01]  /*7280*/  IMAD.MOV.U32 R0, RZ, RZ, 0x7f ;  /* 0x0000007fff007424 */ /* 0x000fe200078e00ff */
[----:B------:R-:W-:-:S04]  /*7290*/  ISETP.GT.U32.AND P0, PT, R4, 0x7f800000, PT ;  /* 0x7f8000000400780c */ /* 0x000fc80003f04070 */
[----:B------:R-:W-:-:S09]  /*72a0*/  SEL R0, R0, 0x7c, P0 ;  /* 0x0000007c00007807 */ /* 0x000fd20000000000 */
.L_x_33058:
[----:B------:R-:W-:Y:S05]  /*72b0*/  BSYNC B0 ;  /* 0x0000000000007941 */ /* 0x000fea0003800000 */
.L_x_33056:
[----:B------:R-:W-:-:S04]  /*72c0*/  LOP3.LUT R4, R5, 0x80000000, RZ, 0xc0, !PT ;  /* 0x8000000005047812 */ /* 0x000fc800078ec0ff */
[----:B------:R-:W-:-:S04]  /*72d0*/  SHF.R.U32.HI R5, RZ, 0x18, R4 ;  /* 0x00000018ff057819 */ /* 0x000fc80000011604 */
[----:B------:R-:W-:-:S05]  /*72e0*/  LOP3.LUT R5, R0, R5, RZ, 0xfc, !PT ;  /* 0x0000000500057212 */ /* 0x000fca00078efcff */
[----:B------:R-:W-:Y:S01]  /*72f0*/  STG.E.U8 desc[UR36][R2.64], R5 ;  /* 0x0000000502007986 */ /* 0x000fe2000c101124 */
[----:B------:R-:W-:Y:S05]  /*7300*/  EXIT ;  /* 0x000000000000794d */ /* 0x000fea0003800000 */
.L_x_33052:
[----:B------:R-:W0:Y:S02]  /*7310*/  I2F.S16 R0, R16 ;  /* 0x0000001000007306 */ /* 0x000e240000101400 */
[----:B0-----:R-:W-:-:S05]  /*7320*/  F2FP.BF16.F32.PACK_AB R0, RZ, R0 ;  /* 0x00000000ff00723e */ /* 0x001fca00000010ff */
[----:B------:R-:W-:Y:S01]  /*7330*/  STG.E.U16 desc[UR36][R2.64], R0 ;  /* 0x0000000002007986 */ /* 0x000fe2000c101524 */
[----:B------:R-:W-:Y:S05]  /*7340*/  EXIT ;  /* 0x000000000000794d */ /* 0x000fea0003800000 */
.L_x_33049:
        /* <DEDUP_REMOVED lines=10> */
.L_x_33061:
        /* <DEDUP_REMOVED lines=17> */
.L_x_33064:
[----:B------:R-:W-:-:S04]  /*7500*/  LOP3.LUT R0, R7, 0x80000000, RZ, 0xc0, !PT ;  /* 0x8000000007007812 */ /* 0x000fc800078ec0ff */
[----:B------:R-:W-:-:S04]  /*7510*/  SHF.R.U32.HI R5, RZ, 0x18, R0 ;  /* 0x00000018ff057819 */ /* 0x000fc80000011600 */
[----:B------:R-:W-:-:S04]  /*7520*/  LOP3.LUT R4, R4, R5, RZ, 0xfc, !PT ;  /* 0x0000000504047212 */ /* 0x000fc800078efcff */
[----:B------:R-:W-:-:S07]  /*7530*/  PRMT R0, R4, 0x7610, R0 ;  /* 0x0000761004007816 */ /* 0x000fce0000000000 */
.L_x_33063:
[----:B------:R-:W-:Y:S05]  /*7540*/  BSYNC B0 ;  /* 0x0000000000007941 */ /* 0x000fea0003800000 */
.L_x_33062:
[----:B------:R-:W-:Y:S01]  /*7550*/  STG.E.U8 desc[UR36][R2.64], R0 ;  /* 0x0000000002007986 */ /* 0x000fe2000c101124 */
[----:B------:R-:W-:Y:S05]  /*7560*/  EXIT ;  /* 0x000000000000794d */ /* 0x000fea0003800000 */
.L_x_33060:
        /* <DEDUP_REMOVED lines=17> */
.L_x_33067:
[----:B------:R-:W-:-:S04]  /*7680*/  LOP3.LUT R0, R7, 0x80000000, RZ, 0xc0, !PT ;  /* 0x8000000007007812 */ /* 0x000fc800078ec0ff */
[----:B------:R-:W-:-:S04]  /*7690*/  SHF.R.U32.HI R5, RZ, 0x18, R0 ;  /* 0x00000018ff057819 */ /* 0x000fc80000011600 */
[----:B------:R-:W-:-:S04]  /*76a0*/  LOP3.LUT R4, R4, R5, RZ, 0xfc, !PT ;  /* 0x0000000504047212 */ /* 0x000fc800078efcff */
[----:B------:R-:W-:-:S07]  /*76b0*/  PRMT R0, R4, 0x7610, R0 ;  /* 0x0000761004007816 */ /* 0x000fce0000000000 */
.L_x_33066:
[----:B------:R-:W-:Y:S05]  /*76c0*/  BSYNC B0 ;  /* 0x0000000000007941 */ /* 0x000fea0003800000 */
.L_x_33065:
[----:B------:R-:W-:Y:S01]  /*76d0*/  STG.E.U8 desc[UR36][R2.64], R0 ;  /* 0x0000000002007986 */ /* 0x000fe2000c101124 */
[----:B------:R-:W-:Y:S05]  /*76e0*/  EXIT ;  /* 0x000000000000794d */ /* 0x000fea0003800000 */
.L_x_33059:
        /* <DEDUP_REMOVED lines=22> */
.L_x_33042:
        /* <DEDUP_REMOVED lines=16> */
.L_x_33070:
[----:B------:R-:W-:Y:S05]  /*7950*/  EXIT ;  /* 0x000000000000794d */ /* 0x000fea0003800000 */
.L_x_33069:
[----:B------:R-:W-:-:S04]  /*7960*/  PRMT R4, R16, 0x9910, RZ ;  /* 0x0000991010047816 */ /* 0x000fc800000000ff */
[----:B------:R-:W-:-:S05]  /*7970*/  SHF.R.S32.HI R5, RZ, 0x1f, R4 ;  /* 0x0000001fff057819 */ /* 0x000fca0000011404 */
[----:B------:R-:W-:Y:S01]  /*7980*/  STG.E.64 desc[UR36][R2.64], R4 ;  /* 0x0000000402007986 */ /* 0x000fe2000c101b24 */
[----:B------:R-:W-:Y:S05]  /*7990*/  EXIT ;  /* 0x000000000000794d */ /* 0x000fea0003800000 */
.L_x_33068:
[----:B------:R-:W-:-:S05]  /*79a0*/  PRMT R5, R16, 0x9910, RZ ;  /* 0x0000991010057816 */ /* 0x000fca00000000ff */
[----:B------:R-:W-:Y:S01]  /*79b0*/  STG.E desc[UR36][R2.64], R5 ;  /* 0x0000000502007986 */ /* 0x000fe2000c101924 */
[----:B------:R-:W-:Y:S05]  /*79c0*/  EXIT ;  /* 0x000000000000794d */ /* 0x000fea0003800000 */
.L_x_33071:
        /* <DEDUP_REMOVED lines=11> */
.L_x_36474:


//--------------------- .text._ZN2at6native18elementwise_kernelILi128ELi4EZNS0_22gpu_kernel_impl_nocastIZZZNS0_23bitwise_not_kernel_cudaERNS_18TensorIteratorBaseEENKUlvE_clEvENKUlvE3_clEvEUlsE_EEvS4_RKT_EUliE_EEviT1_ --------------------------
	.section	.text._ZN2at6native18elementwise_kernelILi128ELi4EZNS0_22gpu_kernel_impl_nocastIZZZNS0_23bitwise_not_kernel_cudaERNS_18TensorIteratorBaseEENKUlvE_clEvENKUlvE3_clEvEUlsE_EEvS4_RKT_EUliE_EEviT1_,"ax",@progbits
	.align	128
        .global         _ZN2at6native18elementwise_kernelILi128ELi4EZNS0_22gpu_kernel_impl_nocastIZZZNS0_23bitwise_not_kernel_cudaERNS_18TensorIteratorBaseEENKUlvE_clEvENKUlvE3_clEvEUlsE_EEvS4_RKT_EUliE_EEviT1_
        .type           _ZN2at6native18elementwise_kernelILi128ELi4EZNS0_22gpu_kernel_impl_nocastIZZZNS0_23bitwise_not_kernel_cudaERNS_18TensorIteratorBaseEENKUlvE_clEvENKUlvE3_clEvEUlsE_EEvS4_RKT_EUliE_EEviT1_,@function
        .size           _ZN2at6native18elementwise_kernelILi128ELi4EZNS0_22gpu_kernel_impl_nocastIZZZNS0_23bitwise_not_kernel_cudaERNS_18TensorIteratorBaseEENKUlvE_clEvENKUlvE3_clEvEUlsE_EEvS4_RKT_EUliE_EEviT1_,(.L_x_36475 - _ZN2at6native18elementwise_kernelILi128ELi4EZNS0_22gpu_kernel_impl_nocastIZZZNS0_23bitwise_not_kernel_cudaERNS_18TensorIteratorBaseEENKUlvE_clEvENKUlvE3_clEvEUlsE_EEvS4_RKT_EUliE_EEviT1_)
        .other          _ZN2at6native18elementwise_kernelILi128ELi4EZNS0_22gpu_kernel_impl_nocastIZZZNS0_23bitwise_not_kernel_cudaERNS_18TensorIteratorBaseEENKUlvE_clEvENKUlvE3_clEvEUlsE_EEvS4_RKT_EUliE_EEviT1_,@"STO_CUDA_ENTRY STV_DEFAULT"
_ZN2at6native18elementwise_kernelILi128ELi4EZNS0_22gpu_kernel_impl_nocastIZZZNS0_23bitwise_not_kernel_cudaERNS_18TensorIteratorBaseEENKUlvE_clEvENKUlvE3_clEvEUlsE_EEvS4_RKT_EUliE_EEviT1_:
.text._ZN2at6native18elementwise_kernelILi128ELi4EZNS0_22gpu_kernel_impl_nocastIZZZNS0_23bitwise_not_kernel_cudaERNS_18TensorIteratorBaseEENKUlvE_clEvENKUlvE3_clEvEUlsE_EEvS4_RKT_EUliE_EEviT1_:
        /* <DEDUP_REMOVED lines=311> */
.L_x_33074:
        /* <DEDUP_REMOVED lines=8> */
[----:B--2---:R-:W-:-:S05]  /*13f0*/  LOP3.LUT R7, RZ, R4, RZ, 0x33, !PT ;  /* 0x00000004ff077212 */ /* 0x004fca00078e33ff */
[----:B------:R0:W-:Y:S02]  /*1400*/  STG.E.U16 desc[UR4][R2.64], R7 ;  /* 0x0000000702007986 */ /* 0x0001e4000c101504 */
.L_x_33073:
[----:B------:R-:W-:Y:S05]  /*1410*/  BSYNC B0 ;  /* 0x0000000000007941 */ /* 0x000fea0003800000 */
.L_x_33072:
        /* <DEDUP_REMOVED lines=305> */
.L_x_33077:
        /* <DEDUP_REMOVED lines=8> */
[----:B------:R-:W-:Y:S02]  /*27b0*/  ISETP.GE.AND P0, PT, R0, UR6, PT ;  /* 0x0000000600007c0c */ /* 0x000fe4000bf06270 */
[----:B--2---:R-:W-:-:S05]  /*27c0*/  LOP3.LUT R7, RZ, R4, RZ, 0x33, !PT ;  /* 0x00000004ff077212 */ /* 0x004fca00078e33ff */
        /* <DEDUP_REMOVED lines=304> */
.L_x_33078:
        /* <DEDUP_REMOVED lines=10> */
.L_x_33076:
[----:B------:R-:W-:Y:S05]  /*3b70*/  BSYNC B0 ;  /* 0x0000000000007941 */ /* 0x000fea0003800000 */
.L_x_33075:
        /* <DEDUP_REMOVED lines=304> */
.L_x_33079:
[----:B------:R-:W-:Y:S02]  /*4e80*/  ULDC.64 UR6, c[0x0][0x418] ;  /* 0x0001060000067ab9 */ /* 0x000fe40000000a00 */
[----:B------:R-:W-:-:S04]  /*4e90*/  IADD3 R4, P0, R2, UR6, RZ ;  /* 0x0000000602047c10 */ /* 0x000fc8000ff1e0ff */
[----:B------:R-:W-:Y:S01]  /*4ea0*/  IADD3.X R5, RZ, UR7, RZ, P0, !PT ;  /* 0x00000007ff057c10 */ /* 0x000fe200087fe4ff */
[----:B------:R-:W-:-:S04]  /*4eb0*/  ULDC.64 UR6, c[0x0][0x410] ;  /* 0x0001040000067ab9 */ /* 0x000fc80000000a00 */
[----:B------:R-:W2:Y:S01]  /*4ec0*/  LDG.E.U16 R4, desc[UR4][R4.64] ;  /* 0x0000000404047981 */ /* 0x000ea2000c1e1500 */
[----:B------:R-:W-:-:S04]  /*4ed0*/  IADD3 R2, P0, R3, UR6, RZ ;  /* 0x0000000603027c10 */ /* 0x000fc8000ff1e0ff */
[----:B------:R-:W-:Y:S02]  /*4ee0*/  IADD3.X R3, RZ, UR7, RZ, P0, !PT ;  /* 0x00000007ff037c10 */ /* 0x000fe400087fe4ff */
[----:B--2---:R-:W-:-:S05]  /*4ef0*/  LOP3.LUT R7, RZ, R4, RZ, 0x33, !PT ;  /* 0x00000004ff077212 */ /* 0x004fca00078e33ff */
[----:B------:R-:W-:Y:S01]  /*4f00*/  STG.E.U16 desc[UR4][R2.64], R7 ;  /* 0x0000000702007986 */ /* 0x000fe2000c101504 */
[----:B------:R-:W-:Y:S05]  /*4f10*/  EXIT ;  /* 0x000000000000794d */ /* 0x000fea0003800000 */
.L_x_33080:
        /* <DEDUP_REMOVED lines=14> */
.L_x_36475:


//--------------------- .text._ZN2at6native27unrolled_elementwise_kernelIZZZNS0_23bitwise_not_kernel_cudaERNS_18TensorIteratorBaseEENKUlvE_clEvENKUlvE3_clEvEUlsE_St5arrayIPcLm2EELi4E23TrivialOffsetCalculatorILi1EjESB_NS0_6memory15LoadWithoutCastENSC_16StoreWithoutCastEEEviT_T0_T2_T3_T4_T5_ --------------------------
	.section	.text._ZN2at6native27unrolled_elementwise_kernelIZZZNS0_23bitwise_not_kernel_cudaERNS_18TensorIteratorBaseEENKUlvE_clEvENKUlvE3_clEvEUlsE_St5arrayIPcLm2EELi4E23TrivialOffsetCalculatorILi1EjESB_NS0_6memory15LoadWithoutCastENSC_16StoreWithoutCastEEEviT_T0_T2_T3_T4_T5_,"ax",@progbits
	.align	128
        .global         _ZN2at6native27unrolled_elementwise_kernelIZZZNS0_23bitwise_not_kernel_cudaERNS_18TensorIteratorBaseEENKUlvE_clEvENKUlvE3_clEvEUlsE_St5arrayIPcLm2EELi4E23TrivialOffsetCalculatorILi1EjESB_NS0_6memory15LoadWithoutCastENSC_16StoreWithoutCastEEEviT_T0_T2_T3_T4_T5_
        .type           _ZN2at6native27unrolled_elementwise_kernelIZZZNS0_23bitwise_not_kernel_cudaERNS_18TensorIteratorBaseEENKUlvE_clEvENKUlvE3_clEvEUlsE_St5arrayIPcLm2EELi4E23TrivialOffsetCalculatorILi1EjESB_NS0_6memory15LoadWithoutCastENSC_16StoreWithoutCastEEEviT_T0_T2_T3_T4_T5_,@function
        .size           _ZN2at6native27unrolled_elementwise_kernelIZZZNS0_23bitwise_not_kernel_cudaERNS_18TensorIteratorBaseEENKUlvE_clEvENKUlvE3_clEvEUlsE_St5arrayIPcLm2EELi4E23TrivialOffsetCalculatorILi1EjESB_NS0_6memory15LoadWithoutCastENSC_16StoreWithoutCastEEEviT_T0_T2_T3_T4_T5_,(.L_x_36476 - _ZN2at6native27unrolled_elementwise_kernelIZZZNS0_23bitwise_not_kernel_cudaERNS_18TensorIteratorBaseEENKUlvE_clEvENKUlvE3_clEvEUlsE_St5arrayIPcLm2EELi4E23TrivialOffsetCalculatorILi1EjESB_NS0_6memory15LoadWithoutCastENSC_16StoreWithoutCastEEEviT_T0_T2_T3_T4_T5_)
        .other          _ZN2at6native27unrolled_elementwise_kernelIZZZNS0_23bitwise_not_kernel_cudaERNS_18TensorIteratorBaseEENKUlvE_clEvENKUlvE3_clEvEUlsE_St5arrayIPcLm2EELi4E23TrivialOffsetCalculatorILi1EjESB_NS0_6memory15LoadWithoutCastENSC_16StoreWithoutCastEEEviT_T0_T2_T3_T4_T5_,@"STO_CUDA_ENTRY STV_DEFAULT"
_ZN2at6native27unrolled_elementwise_kernelIZZZNS0_23bitwise_not_kernel_cudaERNS_18TensorIteratorBaseEENKUlvE_clEvENKUlvE3_clEvEUlsE_St5arrayIPcLm2EELi4E23TrivialOffsetCalculatorILi1EjESB_NS0_6memory15LoadWithoutCastENSC_16StoreWithoutCastEEEviT_T0_T2_T3_T4_T5_:
.text._ZN2at6native27unrolled_elementwise_kernelIZZZNS0_23bitwise_not_kernel_cudaERNS_18TensorIteratorBaseEENKUlvE_clEvENKUlvE3_clEvEUlsE_St5arrayIPcLm2EELi4E23TrivialOffsetCalculatorILi1EjESB_NS0_6memory15LoadWithoutCastENSC_16StoreWithoutCastEEEviT_T0_T2_T3_T4_T5_:
        /* <DEDUP_REMOVED lines=17> */
[----:B------:R0:W2:Y:S07]  /*0110*/  @!P1 LDG.E.U16 R12, desc[UR4][R6.64] ;  /* 0x00000004060c9981 */ /* 0x0000ae000c1e1500 */
[----:B------:R-:W3:Y:S01]  /*0120*/  @!P4 LDC.64 R4, c[0x0][0x220] ;  /* 0x00008800ff04cb82 */ /* 0x000ee20000000a00 */
[----:B------:R-:W-:Y:S01]  /*0130*/  @!P4 LEA R11, R0, R13, 0x9 ;  /* 0x0000000d000bc211 */ /* 0x000fe200078e48ff */
[----:B-1----:R-:W-:-:S06]  /*0140*/  @!P2 IMAD.WIDE.U32 R8, R15, 0x2, R8 ;  /* 0x000000020f08a825 */ /* 0x002fcc00078e0008 */
[----:B0-----:R-:W0:Y:S01]  /*0150*/  @!P1 LDC.64 R6, c[0x0][0x218] ;  /* 0x00008600ff069b82 */ /* 0x001e220000000a00 */
[----:B------:R1:W4:Y:S01]  /*0160*/  @!P2 LDG.E.U16 R8, desc[UR4][R8.64] ;  /* 0x000000040808a981 */ /* 0x000322000c1e1500 */
[----:B---3--:R-:W-:-:S06]  /*0170*/  @!P4 IMAD.WIDE.U32 R10, R11, 0x2, R4 ;  /* 0x000000020b0ac825 */ /* 0x008fcc00078e0004 */
[----:B------:R3:W4:Y:S01]  /*0180*/  @!P4 LDG.E.U16 R11, desc[UR4][R10.64] ;  /* 0x000000040a0bc981 */ /* 0x000722000c1e1500 */
[----:B------:R-:W-:-:S05]  /*0190*/  @!P4 VIADD R13, R13, 0x80 ;  /* 0x000000800d0dc836 */ /* 0x000fca0000000000 */
[----:B------:R-:W-:-:S13]  /*01a0*/  ISETP.GE.AND P0, PT, R13, R2, PT ;  /* 0x000000020d00720c */ /* 0x000fda0003f06270 */
[----:B------:R-:W3:Y:S01]  /*01b0*/  @!P0 LDC.64 R4, c[0x0][0x220] ;  /* 0x00008800ff048b82 */ /* 0x000ee20000000a00 */
[C---:B------:R-:W-:Y:S02]  /*01c0*/  @!P0 IMAD R13, R0.reuse, 0x200, R13 ;  /* 0x00000200000d8824 */ /* 0x040fe400078e020d */
[----:B-1----:R-:W-:-:S04]  /*01d0*/  @!P1 IMAD R9, R0, 0x200, R3 ;  /* 0x0000020000099824 */ /* 0x002fc800078e0203 */
[----:B0-----:R-:W-:-:S04]  /*01e0*/  @!P1 IMAD.WIDE.U32 R6, R9, 0x2, R6 ;  /* 0x0000000209069825 */ /* 0x001fc800078e0006 */
[----:B------:R-:W-:Y:S02]  /*01f0*/  @!P1 VIADD R3, R3, 0x80 ;  /* 0x0000008003039836 */ /* 0x000fe40000000000 */
[----:B---3--:R-:W-:Y:S01]  /*0200*/  @!P0 IMAD.WIDE.U32 R4, R13, 0x2, R4 ;  /* 0x000000020d048825 */ /* 0x008fe200078e0004 */
[----:B------:R-:W-:-:S05]  /*0210*/  MOV R13, 0xffff ;  /* 0x0000ffff000d7802 */ /* 0x000fca0000000f00 */
[----:B------:R0:W5:Y:S01]  /*0220*/  @!P0 LDG.E.U16 R4, desc[UR4][R4.64] ;  /* 0x0000000404048981 */ /* 0x000162000c1e1500 */
[----:B------:R-:W-:Y:S02]  /*0230*/  ISETP.GE.AND P3, PT, R3, R2, PT ;  /* 0x000000020300720c */ /* 0x000fe40003f66270 */
[----:B------:R-:W-:Y:S01]  /*0240*/  MOV R10, 0xffff ;  /* 0x0000ffff000a7802 */ /* 0x000fe20000000f00 */
[----:B------:R-:W-:Y:S03]  /*0250*/  BSSY B0, `(.L_x_33081) ;  /* 0x0000015000007945 */ /* 0x000fe60003800000 */
[----:B0-----:R-:W-:Y:S02]  /*0260*/  PRMT R5, R10, 0x7610, R5 ;  /* 0x000076100a057816 */ /* 0x001fe40000000005 */
[----:B--2---:R-:W-:-:S05]  /*0270*/  @!P1 LOP3.LUT R13, RZ, R12, RZ, 0x33, !PT ;  /* 0x0000000cff0d9212 */ /* 0x004fca00078e33ff */
[----:B------:R0:W-:Y:S01]  /*0280*/  @!P1 STG.E.U16 desc[UR4][R6.64], R13 ;  /* 0x0000000d06009986 */ /* 0x0001e2000c101504 */
[----:B------:R-:W-:-:S05]  /*0290*/  IMAD.MOV.U32 R12, RZ, RZ, 0xffff ;  /* 0x0000ffffff0c7424 */ /* 0x000fca00078e00ff */
[----:B------:R-:W-:Y:S02]  /*02a0*/  PRMT R10, R12, 0x7610, R10 ;  /* 0x000076100c0a7816 */ /* 0x000fe4000000000a */
[----:B----4-:R-:W-:-:S04]  /*02b0*/  @!P2 LOP3.LUT R8, RZ, R8, RZ, 0x33, !PT ;  /* 0x00000008ff08a212 */ /* 0x010fc800078e33ff */
[----:B------:R-:W-:Y:S02]  /*02c0*/  @!P2 PRMT R5, R8, 0x7610, R5 ;  /* 0x000076100805a816 */ /* 0x000fe40000000005 */
[----:B------:R-:W-:-:S04]  /*02d0*/  @!P4 LOP3.LUT R11, RZ, R11, RZ, 0x33, !PT ;  /* 0x0000000bff0bc212 */ /* 0x000fc800078e33ff */
[----:B------:R-:W-:Y:S01]  /*02e0*/  @!P4 PRMT R10, R11, 0x7610, R10 ;  /* 0x000076100b0ac816 */ /* 0x000fe2000000000a */
[----:B0-----:R-:W-:Y:S06]  /*02f0*/  @P3 BRA `(.L_x_33082) ;  /* 0x0000000000283947 */ /* 0x001fec0003800000 */
[----:B------:R-:W0:Y:S01]  /*0300*/  LDC.64 R6, c[0x0][0x218] ;  /* 0x00008600ff067b82 */ /* 0x000e220000000a00 */
[----:B------:R-:W-:Y:S01]  /*0310*/  IMAD R9, R0, 0x200, R3 ;  /* 0x0000020000097824 */ /* 0x000fe200078e0203 */
[----:B------:R-:W-:-:S04]  /*0320*/  IADD3 R3, R3, 0x80, RZ ;  /* 0x0000008003037810 */ /* 0x000fc80007ffe0ff */
[----:B------:R-:W-:-:S13]  /*0330*/  ISETP.GE.AND P1, PT, R3, R2, PT ;  /* 0x000000020300720c */ /* 0x000fda0003f26270 */
[----:B------:R-:W-:Y:S01]  /*0340*/  @!P1 IMAD R11, R0, 0x200, R3 ;  /* 0x00000200000b9824 */ /* 0x000fe200078e0203 */
[----:B------:R-:W-:Y:S01]  /*0350*/  @!P1 IADD3 R3, R3, 0x80, RZ ;  /* 0x0000008003039810 */ /* 0x000fe20007ffe0ff */
[----:B0-----:R-:W-:-:S04]  /*0360*/  IMAD.WIDE.U32 R8, R9, 0x2, R6 ;  /* 0x0000000209087825 */ /* 0x001fc800078e0006 */
[----:B------:R-:W-:Y:S01]  /*0370*/  @!P1 IMAD.WIDE.U32 R6, R11, 0x2, R6 ;  /* 0x000000020b069825 */ /* 0x000fe200078e0006 */
[----:B------:R0:W-:Y:S04]  /*0380*/  STG.E.U16 desc[UR4][R8.64], R5 ;  /* 0x0000000508007986 */ /* 0x0001e8000c101504 */
[----:B------:R0:W-:Y:S02]  /*0390*/  @!P1 STG.E.U16 desc[UR4][R6.64], R10 ;  /* 0x0000000a06009986 */ /* 0x0001e4000c101504 */
.L_x_33082:
[----:B------:R-:W-:Y:S05]  /*03a0*/  BSYNC B0 ;  /* 0x0000000000007941 */ /* 0x000fea0003800000 */
.L_x_33081:
[----:B------:R-:W-:-:S13]  /*03b0*/  ISETP.GE.AND P1, PT, R3, R2, PT ;  /* 0x000000020300720c */ /* 0x000fda0003f26270 */
[----:B------:R-:W-:Y:S05]  /*03c0*/  @P1 EXIT ;  /* 0x000000000000194d */ /* 0x000fea0003800000 */
[----:B0-----:R-:W0:Y:S01]  /*03d0*/  LDC.64 R6, c[0x0][0x218] ;  /* 0x00008600ff067b82 */ /* 0x001e220000000a00 */
[----:B------:R-:W-:Y:S01]  /*03e0*/  IMAD.MOV.U32 R5, RZ, RZ, 0xffff ;  /* 0x0000ffffff057424 */ /* 0x000fe200078e00ff */
[----:B------:R-:W-:Y:S02]  /*03f0*/  LEA R3, R0, R3, 0x9 ;  /* 0x0000000300037211 */ /* 0x000fe400078e48ff */
[----:B-----5:R-:W-:-:S04]  /*0400*/  @!P0 LOP3.LUT R4, RZ, R4, RZ, 0x33, !PT ;  /* 0x00000004ff048212 */ /* 0x020fc800078e33ff */
[----:B------:R-:W-:Y:S01]  /*0410*/  @!P0 PRMT R5, R4, 0x7610, R5 ;  /* 0x0000761004058816 */ /* 0x000fe20000000005 */
[----:B0-----:R-:W-:-:S05]  /*0420*/  IMAD.WIDE.U32 R2, R3, 0x2, R6 ;  /* 0x0000000203027825 */ /* 0x001fca00078e0006 */
[----:B------:R-:W-:Y:S01]  /*0430*/  STG.E.U16 desc[UR4][R2.64], R5 ;  /* 0x0000000502007986 */ /* 0x000fe2000c101504 */
[----:B------:R-:W-:Y:S05]  /*0440*/  EXIT ;  /* 0x000000000000794d */ /* 0x000fea0003800000 */
.L_x_33083:
        /* <DEDUP_REMOVED lines=11> */
.L_x_36476:


//--------------------- .text._ZN2at6native29vectorized_elementwise_kernelILi2EZZZNS0_23bitwise_not_kernel_cudaERNS_18TensorIteratorBaseEENKUlvE_clEvENKUlvE3_clEvEUlsE_St5arrayIPcLm2EEEEviT0_T1_ --------------------------
	.section	.text._ZN2at6native29vectorized_elementwise_kernelILi2EZZZNS0_23bitwise_not_kernel_cudaERNS_18TensorIteratorBaseEENKUlvE_clEvENKUlvE3_clEvEUlsE_St5arrayIPcLm2EEEEviT0_T1_,"ax",@progbits
	.align	128
        .global         _ZN2at6native29vectorized_elementwise_kernelILi2EZZZNS0_23bitwise_not_kernel_cudaERNS_18TensorIteratorBaseEENKUlvE_clEvENKUlvE3_clEvEUlsE_St5arrayIPcLm2EEEEviT0_T1_
        .type           _ZN2at6native29vectorized_elementwise_kernelILi2EZZZNS0_23bitwise_not_kernel_cudaERNS_18TensorIteratorBaseEENKUlvE_clEvENKUlvE3_clEvEUlsE_St5arrayIPcLm2EEEEviT0_T1_,@function
        .size           _ZN2at6native29vectorized_elementwise_kernelILi2EZZZNS0_23bitwise_not_kernel_cudaERNS_18TensorIteratorBaseEENKUlvE_clEvENKUlvE3_clEvEUlsE_St5arrayIPcLm2EEEEviT0_T1_,(.L_x_36477 - _ZN2at6native29vectorized_elementwise_kernelILi2EZZZNS0_23bitwise_not_kernel_cudaERNS_18TensorIteratorBaseEENKUlvE_clEvENKUlvE3_clEvEUlsE_St5arrayIPcLm2EEEEviT0_T1_)
        .other          _ZN2at6native29vectorized_elementwise_kernelILi2EZZZNS0_23bitwise_not_kernel_cudaERNS_18TensorIteratorBaseEENKUlvE_clEvENKUlvE3_clEvEUlsE_St5arrayIPcLm2EEEEviT0_T1_,@"STO_CUDA_ENTRY STV_DEFAULT"
_ZN2at6native29vectorized_elementwise_kernelILi2EZZZNS0_23bitwise_not_kernel_cudaERNS_18TensorIteratorBaseEENKUlvE_clEvENKUlvE3_clEvEUlsE_St5arrayIPcLm2EEEEviT0_T1_:
.text._ZN2at6native29vectorized_elementwise_kernelILi2EZZZNS0_23bitwise_not_kernel_cudaERNS_18TensorIteratorBaseEENKUlvE_clEvENKUlvE3_clEvEUlsE_St5arrayIPcLm2EEEEviT0_T1_:
        /* <DEDUP_REMOVED lines=13> */
[----:B------:R-:W2:Y:S04]  /*00d0*/  LDG.E R9, desc[UR4][R4.64] ;  /* 0x0000000404097981 */ /* 0x000ea8000c1e1900 */
[----:B------:R-:W3:Y:S04]  /*00e0*/  LDG.E R11, desc[UR4][R4.64+0x200] ;  /* 0x00020004040b7981 */ /* 0x000ee8000c1e1900 */
[----:B------:R-:W4:Y:S04]  /*00f0*/  LDG.E R10, desc[UR4][R4.64+0x400] ;  /* 0x00040004040a7981 */ /* 0x000f28000c1e1900 */
[----:B------:R-:W5:Y:S01]  /*0100*/  LDG.E R13, desc[UR4][R4.64+0x600] ;  /* 0x00060004040d7981 */ /* 0x000f62000c1e1900 */
[----:B0-----:R-:W-:-:S04]  /*0110*/  IMAD.WIDE.U32 R2, R0, 0x2, R2 ;  /* 0x0000000200027825 */ /* 0x001fc800078e0002 */
[----:B------:R-:W-:Y:S01]  /*0120*/  IMAD.WIDE R2, R15, 0x4, R2 ;  /* 0x000000040f027825 */ /* 0x000fe200078e0202 */
[----:B--2---:R-:W-:Y:S02]  /*0130*/  PRMT R0, R9, 0x7632, R0 ;  /* 0x0000763209007816 */ /* 0x004fe40000000000 */
[----:B------:R-:W-:Y:S02]  /*0140*/  LOP3.LUT R9, RZ, R9, RZ, 0x33, !PT ;  /* 0x00000009ff097212 */ /* 0x000fe400078e33ff */
[----:B---3--:R-:W-:Y:S02]  /*0150*/  PRMT R6, R11, 0x7632, R6 ;  /* 0x000076320b067816 */ /* 0x008fe40000000006 */
[----:B------:R-:W-:Y:S02]  /*0160*/  LOP3.LUT R11, RZ, R11, RZ, 0x33, !PT ;  /* 0x0000000bff0b7212 */ /* 0x000fe400078e33ff */
[----:B----4-:R-:W-:Y:S02]  /*0170*/  PRMT R7, R10, 0x7632, R7 ;  /* 0x000076320a077816 */ /* 0x010fe40000000007 */
[----:B------:R-:W-:-:S02]  /*0180*/  LOP3.LUT R10, RZ, R10, RZ, 0x33, !PT ;  /* 0x0000000aff0a7212 */ /* 0x000fc400078e33ff */
[----:B-----5:R-:W-:Y:S02]  /*0190*/  PRMT R8, R13, 0x7632, R8 ;  /* 0x000076320d087816 */ /* 0x020fe40000000008 */
[----:B------:R-:W-:Y:S02]  /*01a0*/  LOP3.LUT R13, RZ, R13, RZ, 0x33, !PT ;  /* 0x0000000dff0d7212 */ /* 0x000fe400078e33ff */
[----:B------:R-:W-:Y:S02]  /*01b0*/  LOP3.LUT R0, RZ, R0, RZ, 0x33, !PT ;  /* 0x00000000ff007212 */ /* 0x000fe400078e33ff */
[----:B------:R-:W-:Y:S02]  /*01c0*/  LOP3.LUT R6, RZ, R6, RZ, 0x33, !PT ;  /* 0x00000006ff067212 */ /* 0x000fe400078e33ff */
[----:B------:R-:W-:Y:S02]  /*01d0*/  LOP3.LUT R7, RZ, R7, RZ, 0x33, !PT ;  /* 0x00000007ff077212 */ /* 0x000fe400078e33ff */
[----:B------:R-:W-:-:S02]  /*01e0*/  LOP3.LUT R8, RZ, R8, RZ, 0x33, !PT ;  /* 0x00000008ff087212 */ /* 0x000fc400078e33ff */
        /* <DEDUP_REMOVED lines=9> */
.L_x_33084:
[----:B------:R-:W0:Y:S02]  /*0280*/  S2R R17, SR_TID.X ;  /* 0x0000000000117919 */ /* 0x000e240000002100 */
[----:B0-----:R-:W-:Y:S01]  /*0290*/  ISETP.GE.AND P0, PT, R17, R16, PT ;  /* 0x000000101100720c */ /* 0x001fe20003f06270 */
[----:B------:R-:W-:-:S12]  /*02a0*/  IMAD.MOV.U32 R25, RZ, RZ, R17 ;  /* 0x000000ffff197224 */ /* 0x000fd800078e0011 */
[----:B------:R-:W-:Y:S01]  /*02b0*/  @!P0 VIADD R25, R17, 0x80 ;  /* 0x0000008011198836 */ /* 0x000fe20000000000 */
[----:B------:R-:W0:Y:S04]  /*02c0*/  @!P0 LDC.64 R14, c[0x0][0x220] ;  /* 0x00008800ff0e8b82 */ /* 0x000e280000000a00 */
[----:B------:R-:W-:-:S13]  /*02d0*/  ISETP.GE.AND P6, PT, R25, R16, PT ;  /* 0x000000101900720c */ /* 0x000fda0003fc6270 */
[----:B------:R-:W1:Y:S01]  /*02e0*/  @!P6 LDC.64 R2, c[0x0][0x220] ;  /* 0x00008800ff02eb82 */ /* 0x000e620000000a00 */
[----:B------:R-:W-:-:S04]  /*02f0*/  @!P6 IMAD.IADD R5, R0, 0x1, R25 ;  /* 0x000000010005e824 */ /* 0x000fc800078e0219 */
[----:B-1----:R-:W-:-:S06]  /*0300*/  @!P6 IMAD.WIDE.U32 R2, R5, 0x2, R2 ;  /* 0x000000020502e825 */ /* 0x002fcc00078e0002 */
[----:B------:R1:W2:Y:S01]  /*0310*/  @!P6 LDG.E.U16 R2, desc[UR4][R2.64] ;  /* 0x000000040202e981 */ /* 0x0002a2000c1e1500 */
[----:B------:R-:W-:Y:S02]  /*0320*/  @!P6 VIADD R25, R25, 0x80 ;  /* 0x000000801919e836 */ /* 0x000fe40000000000 */
[----:B------:R-:W-:-:S03]  /*0330*/  IMAD.MOV.U32 R18, RZ, RZ, 0xffff ;  /* 0x0000ffffff127424 */ /* 0x000fc600078e00ff */
[----:B------:R-:W-:Y:S01]  /*0340*/  ISETP.GE.AND P1, PT, R25, R16, PT ;  /* 0x000000101900720c */ /* 0x000fe20003f26270 */
[----:B-1----:R-:W-:-:S04]  /*0350*/  @!P0 IMAD.IADD R3, R0, 0x1, R17 ;  /* 0x0000000100038824 */ /* 0x002fc800078e0211 */
[----:B0-----:R-:W-:-:S08]  /*0360*/  @!P0 IMAD.WIDE.U32 R14, R3, 0x2, R14 ;  /* 0x00000002030e8825 */ /* 0x001fd000078e000e */
[----:B------:R-:W-:Y:S01]  /*0370*/  @!P1 IMAD.IADD R29, R0, 0x1, R25 ;  /* 0x00000001001d9824 */ /* 0x000fe200078e0219 */
[----:B------:R-:W-:Y:S01]  /*0380*/  @!P1 IADD3 R25, R25, 0x80, RZ ;  /* 0x0000008019199810 */ /* 0x000fe20007ffe0ff */
[----:B------:R-:W0:Y:S01]  /*0390*/  @!P1 LDC.64 R12, c[0x0][0x220] ;  /* 0x00008800ff0c9b82 */ /* 0x000e220000000a00 */
[----:B------:R-:W3:Y:S02]  /*03a0*/  @!P0 LDG.E.U16 R14, desc[UR4][R14.64] ;  /* 0x000000040e0e8981 */ /* 0x000ee4000c1e1500 */
[----:B------:R-:W-:-:S13]  /*03b0*/  ISETP.GE.AND P2, PT, R25, R16, PT ;  /* 0x000000101900720c */ /* 0x000fda0003f46270 */
[----:B------:R-:W-:Y:S01]  /*03c0*/  @!P2 IMAD.IADD R27, R0, 0x1, R25 ;  /* 0x00000001001ba824 */ /* 0x000fe200078e0219 */
[----:B------:R-:W1:Y:S01]  /*03d0*/  @!P2 LDC.64 R10, c[0x0][0x220] ;  /* 0x00008800ff0aab82 */ /* 0x000e620000000a00 */
[----:B------:R-:W-:-:S05]  /*03e0*/  @!P2 VIADD R25, R25, 0x80 ;  /* 0x000000801919a836 */ /* 0x000fca0000000000 */
[----:B------:R-:W-:-:S13]  /*03f0*/  ISETP.GE.AND P3, PT, R25, R16, PT ;  /* 0x000000101900720c */ /* 0x000fda0003f66270 */
[----:B------:R-:W-:Y:S02]  /*0400*/  @!P3 IMAD.IADD R23, R0, 0x1, R25 ;  /* 0x000000010017b824 */ /* 0x000fe400078e0219 */
[----:B------:R-:W-:-:S05]  /*0410*/  @!P3 VIADD R25, R25, 0x80 ;  /* 0x000000801919b836 */ /* 0x000fca0000000000 */
[----:B------:R-:W-:-:S13]  /*0420*/  ISETP.GE.AND P4, PT, R25, R16, PT ;  /* 0x000000101900720c */ /* 0x000fda0003f86270 */
[----:B------:R-:W-:Y:S01]  /*0430*/  @!P4 IMAD.IADD R21, R0, 0x1, R25 ;  /* 0x000000010015c824 */ /* 0x000fe200078e0219 */
[----:B------:R-:W-:Y:S01]  /*0440*/  @!P4 IADD3 R25, R25, 0x80, RZ ;  /* 0x000000801919c810 */ /* 0x000fe20007ffe0ff */
[----:B------:R-:W4:Y:S03]  /*0450*/  @!P4 LDC.64 R4, c[0x0][0x220] ;  /* 0x00008800ff04cb82 */ /* 0x000f260000000a00 */
[----:B------:R-:W-:-:S13]  /*0460*/  ISETP.GE.AND P5, PT, R25, R16, PT ;  /* 0x000000101900720c */ /* 0x000fda0003fa6270 */
[----:B------:R-:W-:Y:S01]  /*0470*/  @!P5 IMAD.IADD R19, R0, 0x1, R25 ;  /* 0x000000010013d824 */ /* 0x000fe200078e0219 */
[----:B------:R-:W5:Y:S01]  /*0480*/  @!P5 LDC.64 R6, c[0x0][0x220] ;  /* 0x00008800ff06db82 */ /* 0x000f620000000a00 */
[----:B------:R-:W-:Y:S02]  /*0490*/  @!P5 VIADD R25, R25, 0x80 ;  /* 0x000000801919d836 */ /* 0x000fe40000000000 */
[----:B0-----:R-:W-:-:S04]  /*04a0*/  @!P1 IMAD.WIDE.U32 R12, R29, 0x2, R12 ;  /* 0x000000021d0c9825 */ /* 0x001fc800078e000c */
[----:B-1----:R-:W-:Y:S02]  /*04b0*/  @!P2 IMAD.WIDE.U32 R10, R27, 0x2, R10 ;  /* 0x000000021b0aa825 */ /* 0x002fe400078e000a */
[----:B------:R0:W3:Y:S02]  /*04c0*/  @!P1 LDG.E.U16 R12, desc[UR4][R12.64] ;  /* 0x000000040c0c9981 */ /* 0x0000e4000c1e1500 */
[----:B----4-:R-:W-:Y:S02]  /*04d0*/  @!P4 IMAD.WIDE.U32 R4, R21, 0x2, R4 ;  /* 0x000000021504c825 */ /* 0x010fe400078e0004 */
[----:B------:R1:W4:Y:S01]  /*04e0*/  @!P2 LDG.E.U16 R10, desc[UR4][R10.64] ;  /* 0x000000040a0aa981 */ /* 0x000322000c1e1500 */
[----:B------:R-:W3:Y:S01]  /*04f0*/  @!P0 LDC.64 R20, c[0x0][0x218] ;  /* 0x00008600ff148b82 */ /* 0x000ee20000000a00 */
[----:B-----5:R-:W-:-:S05]  /*0500*/  @!P5 IMAD.WIDE.U32 R6, R19, 0x2, R6 ;  /* 0x000000021306d825 */ /* 0x020fca00078e0006 */
[----:B------:R-:W5:Y:S01]  /*0510*/  @!P5 LDG.E.U16 R15, desc[UR4][R6.64] ;  /* 0x00000004060fd981 */ /* 0x000f62000c1e1500 */
[----:B--2---:R-:W-:-:S04]  /*0520*/  @!P6 LOP3.LUT R2, RZ, R2, RZ, 0x33, !PT ;  /* 0x00000002ff02e212 */ /* 0x004fc800078e33ff */
[----:B------:R-:W-:Y:S02]  /*0530*/  @!P6 PRMT R18, R2, 0x7610, R18 ;  /* 0x000076100212e816 */ /* 0x000fe40000000012 */
[----:B------:R-:W-:Y:S01]  /*0540*/  ISETP.GE.AND P6, PT, R25, R16, PT ;  /* 0x000000101900720c */ /* 0x000fe20003fc6270 */
[----:B------:R-:W2:-:S12]  /*0550*/  @!P3 LDC.64 R2, c[0x0][0x220] ;  /* 0x00008800ff02bb82 */ /* 0x000e980000000a00 */
[----:B------:R-:W0:Y:S01]  /*0560*/  @!P6 LDC.64 R8, c[0x0][0x220] ;  /* 0x00008800ff08eb82 */ /* 0x000e220000000a00 */
[----:B------:R-:W-:Y:S02]  /*0570*/  @!P6 IMAD.IADD R25, R0, 0x1, R25 ;  /* 0x000000010019e824 */ /* 0x000fe400078e0219 */
[----:B--2---:R-:W-:-:S04]  /*0580*/  @!P3 IMAD.WIDE.U32 R2, R23, 0x2, R2 ;  /* 0x000000021702b825 */ /* 0x004fc800078e0002 */
[----:B0-----:R-:W-:Y:S02]  /*0590*/  @!P6 IMAD.WIDE.U32 R22, R25, 0x2, R8 ;  /* 0x000000021916e825 */ /* 0x001fe400078e0008 */
[----:B------:R-:W2:Y:S04]  /*05a0*/  @!P3 LDG.E.U16 R8, desc[UR4][R2.64] ;  /* 0x000000040208b981 */ /* 0x000ea8000c1e1500 */
[----:B------:R0:W2:Y:S04]  /*05b0*/  @!P4 LDG.E.U16 R9, desc[UR4][R4.64] ;  /* 0x000000040409c981 */ /* 0x0000a8000c1e1500 */
[----:B------:R-:W2:Y:S01]  /*05c0*/  @!P6 LDG.E.U16 R19, desc[UR4][R22.64] ;  /* 0x000000041613e981 */ /* 0x000ea2000c1e1500 */
[----:B------:R-:W-:-:S04]  /*05d0*/  MOV R13, 0xffff ;  /* 0x0000ffff000d7802 */ /* 0x000fc80000000f00 */
[----:B-1----:R-:W-:Y:S01]  /*05e0*/  PRMT R11, R13, 0x7610, R11 ;  /* 0x000076100d0b7816 */ /* 0x002fe2000000000b */
[----:B------:R-:W-:Y:S01]  /*05f0*/  @!P0 IMAD.IADD R13, R0, 0x1, R17 ;  /* 0x00000001000d8824 */ /* 0x000fe200078e0211 */
[----:B---3--:R-:W-:Y:S01]  /*0600*/  @!P0 LOP3.LUT R11, RZ, R14, RZ, 0x33, !PT ;  /* 0x0000000eff0b8212 */ /* 0x008fe200078e33ff */
[----:B------:R-:W-:Y:S02]  /*0610*/  @!P0 VIADD R17, R17, 0x80 ;  /* 0x0000008011118836 */ /* 0x000fe40000000000 */
[----:B------:R-:W-:-:S05]  /*0620*/  @!P0 IMAD.WIDE.U32 R20, R13, 0x2, R20 ;  /* 0x000000020d148825 */ /* 0x000fca00078e0014 */
[----:B------:R1:W-:Y:S01]  /*0630*/  @!P0 STG.E.U16 desc[UR4][R20.64], R11 ;  /* 0x0000000b14008986 */ /* 0x0003e2000c101504 */
[----:B------:R-:W-:Y:S01]  /*0640*/  ISETP.GE.AND P0, PT, R17, R16, PT ;  /* 0x000000101100720c */ /* 0x000fe20003f06270 */
[----:B------:R-:W-:Y:S01]  /*0650*/  IMAD.MOV.U32 R13, RZ, RZ, 0xffff ;  /* 0x0000ffffff0d7424 */ /* 0x000fe200078e00ff */
[----:B0-----:R-:W-:Y:S01]  /*0660*/  MOV R4, 0xffff ;  /* 0x0000ffff00047802 */ /* 0x001fe20000000f00 */
[----:B------:R-:W-:Y:S01]  /*0670*/  IMAD.MOV.U32 R6, RZ, RZ, 0xffff ;  /* 0x0000ffffff067424 */ /* 0x000fe200078e00ff */
[----:B------:R-:W-:Y:S01]  /*0680*/  BSSY B0, `(.L_x_33085) ;  /* 0x000003c000007945 */ /* 0x000fe20003800000 */
[----:B------:R-:W-:Y:S01]  /*0690*/  IMAD.MOV.U32 R5, RZ, RZ, 0xffff ;  /* 0x0000ffffff057424 */ /* 0x000fe200078e00ff */
[----:B------:R-:W-:Y:S01]  /*06a0*/  PRMT R7, R13, 0x7610, R7 ;  /* 0x000076100d077816 */ /* 0x000fe20000000007 */
[----:B------:R-:W-:Y:S02]  /*06b0*/  IMAD.MOV.U32 R3, RZ, RZ, 0xffff ;  /* 0x0000ffffff037424 */ /* 0x000fe400078e00ff */
[----:B------:R-:W-:Y:S01]  /*06c0*/  IMAD.MOV.U32 R2, RZ, RZ, 0xffff ;  /* 0x0000ffffff027424 */ /* 0x000fe200078e00ff */
[----:B------:R-:W-:Y:S01]  /*06d0*/  BSSY B1, `(.L_x_33086) ;  /* 0x0000030000017945 */ /* 0x000fe20003800000 */
[----:B------:R-:W-:-:S02]  /*06e0*/  @!P1 LOP3.LUT R12, RZ, R12, RZ, 0x33, !PT ;  /* 0x0000000cff0c9212 */ /* 0x000fc400078e33ff */
[----:B----4-:R-:W-:Y:S02]  /*06f0*/  @!P2 LOP3.LUT R10, RZ, R10, RZ, 0x33, !PT ;  /* 0x0000000aff0aa212 */ /* 0x010fe400078e33ff */
[----:B------:R-:W-:Y:S02]  /*0700*/  @!P1 PRMT R7, R12, 0x7610, R7 ;  /* 0x000076100c079816 */ /* 0x000fe40000000007 */
[----:B------:R-:W-:Y:S02]  /*0710*/  @!P2 PRMT R6, R10, 0x7610, R6 ;  /* 0x000076100a06a816 */ /* 0x000fe40000000006 */
[----:B-----5:R-:W-:-:S04]  /*0720*/  @!P5 LOP3.LUT R15, RZ, R15, RZ, 0x33, !PT ;  /* 0x0000000fff0fd212 */ /* 0x020fc800078e33ff */
[----:B------:R-:W-:Y:S02]  /*0730*/  @!P5 PRMT R4, R15, 0x7610, R4 ;  /* 0x000076100f04d816 */ /* 0x000fe40000000004 */
[----:B--2---:R-:W-:Y:S02]  /*0740*/  @!P3 LOP3.LUT R8, RZ, R8, RZ, 0x33, !PT ;  /* 0x00000008ff08b212 */ /* 0x004fe400078e33ff */
[----:B------:R-:W-:Y:S02]  /*0750*/  @!P4 LOP3.LUT R9, RZ, R9, RZ, 0x33, !PT ;  /* 0x00000009ff09c212 */ /* 0x000fe400078e33ff */
[----:B------:R-:W-:Y:S02]  /*0760*/  @!P6 LOP3.LUT R19, RZ, R19, RZ, 0x33, !PT ;  /* 0x00000013ff13e212 */ /* 0x000fe400078e33ff */
[----:B------:R-:W-:Y:S02]  /*0770*/  @!P3 PRMT R5, R8, 0x7610, R5 ;  /* 0x000076100805b816 */ /* 0x000fe40000000005 */
[----:B------:R-:W-:-:S02]  /*0780*/  @!P4 PRMT R3, R9, 0x7610, R3 ;  /* 0x000076100903c816 */ /* 0x000fc40000000003 */
        /* <DEDUP_REMOVED lines=14> */
.L_x_33087:
[----:B------:R-:W-:-:S13]  /*0870*/  ISETP.GE.AND P0, PT, R17, R16, PT ;  /* 0x000000101100720c */ /* 0x000fda0003f06270 */
[----:B------:R-:W-:Y:S05]  /*0880*/  @P0 BRA `(.L_x_33089) ;  /* 0x0000000000300947 */ /* 0x000fea0003800000 */
[----:B0-----:R-:W0:Y:S01]  /*0890*/  LDC.64 R8, c[0x0][0x218] ;  /* 0x00008600ff087b82 */ /* 0x001e220000000a00 */
[----:B------:R-:W-:Y:S02]  /*08a0*/  IMAD.IADD R7, R0, 0x1, R17 ;  /* 0x0000000100077824 */ /* 0x000fe400078e0211 */
[----:B------:R-:W-:Y:S02]  /*08b0*/  VIADD R17, R17, 0x80 ;  /* 0x0000008011117836 */ /* 0x000fe40000000000 */
[----:B0-----:R-:W-:-:S05]  /*08c0*/  IMAD.WIDE.U32 R8, R7, 0x2, R8 ;  /* 0x0000000207087825 */ /* 0x001fca00078e0008 */
[----:B------:R1:W-:Y:S02]  /*08d0*/  STG.E.U16 desc[UR4][R8.64], R6 ;  /* 0x0000000608007986 */ /* 0x0003e4000c101504 */
.L_x_33088:
[----:B------:R-:W-:-:S13]  /*08e0*/  ISETP.GE.AND P0, PT, R17, R16, PT ;  /* 0x000000101100720c */ /* 0x000fda0003f06270 */
[----:B------:R-:W-:Y:S05]  /*08f0*/  @P0 BRA `(.L_x_33090) ;  /* 0x0000000000340947 */ /* 0x000fea0003800000 */
[----:B-1----:R-:W1:Y:S01]  /*0900*/  LDC.64 R6, c[0x0][0x218] ;  /* 0x00008600ff067b82 */ /* 0x002e620000000a00 */
[----:B0-----:R-:W-:Y:S02]  /*0910*/  IMAD.IADD R9, R0, 0x1, R17 ;  /* 0x0000000100097824 */ /* 0x001fe400078e0211 */
[----:B------:R-:W-:Y:S02]  /*0920*/  VIADD R17, R17, 0x80 ;  /* 0x0000008011117836 */ /* 0x000fe40000000000 */
[----:B-1----:R-:W-:-:S05]  /*0930*/  IMAD.WIDE.U32 R6, R9, 0x2, R6 ;  /* 0x0000000209067825 */ /* 0x002fca00078e0006 */
[----:B------:R1:W-:Y:S02]  /*0940*/  STG.E.U16 desc[UR4][R6.64], R5 ;  /* 0x0000000506007986 */ /* 0x0003e4000c101504 */
.L_x_33089:
[----:B------:R-:W-:-:S13]  /*0950*/  ISETP.GE.AND P0, PT, R17, R16, PT ;  /* 0x000000101100720c */ /* 0x000fda0003f06270 */
[----:B------:R-:W-:Y:S05]  /*0960*/  @P0 BREAK B1 ;  /* 0x0000000000010942 */ /* 0x000fea0003800000 */
[----:B------:R-:W-:Y:S05]  /*0970*/  @P0 BRA `(.L_x_33091) ;  /* 0x0000000000300947 */ /* 0x000fea0003800000 */
[----:B01----:R-:W0:Y:S01]  /*0980*/  LDC.64 R6, c[0x0][0x218] ;  /* 0x00008600ff067b82 */ /* 0x003e220000000a00 */
[----:B------:R-:W-:Y:S01]  /*0990*/  IMAD.IADD R5, R0, 0x1, R17 ;  /* 0x0000000100057824 */ /* 0x000fe200078e0211 */
[----:B------:R-:W-:-:S03]  /*09a0*/  IADD3 R17, R17, 0x80, RZ ;  /* 0x0000008011117810 */ /* 0x000fc60007ffe0ff */
[----:B0-----:R-:W-:-:S05]  /*09b0*/  IMAD.WIDE.U32 R6, R5, 0x2, R6 ;  /* 0x0000000205067825 */ /* 0x001fca00078e0006 */
[----:B------:R2:W-:Y:S02]  /*09c0*/  STG.E.U16 desc[UR4][R6.64], R3 ;  /* 0x0000000306007986 */ /* 0x0005e4000c101504 */
.L_x_33090:
[----:B------:R-:W-:Y:S05]  /*09d0*/  BSYNC B1 ;  /* 0x0000000000017941 */ /* 0x000fea0003800000 */
.L_x_33086:
[----:B------:R-:W-:-:S13]  /*09e0*/  ISETP.GE.AND P0, PT, R17, R16, PT ;  /* 0x000000101100720c */ /* 0x000fda0003f06270 */
[----:B-12---:R-:W1:Y:S01]  /*09f0*/  @!P0 LDC.64 R6, c[0x0][0x218] ;  /* 0x00008600ff068b82 */ /* 0x006e620000000a00 */
[----:B------:R-:W-:Y:S02]  /*0a00*/  @!P0 IMAD.IADD R3, R0, 0x1, R17 ;  /* 0x0000000100038824 */ /* 0x000fe400078e0211 */
[----:B------:R-:W-:Y:S02]  /*0a10*/  @!P0 VIADD R17, R17, 0x80 ;  /* 0x0000008011118836 */ /* 0x000fe40000000000 */
[----:B-1----:R-:W-:-:S05]  /*0a20*/  @!P0 IMAD.WIDE.U32 R6, R3, 0x2, R6 ;  /* 0x0000000203068825 */ /* 0x002fca00078e0006 */
[----:B------:R2:W-:Y:S02]  /*0a30*/  @!P0 STG.E.U16 desc[UR4][R6.64], R4 ;  /* 0x0000000406008986 */ /* 0x0005e4000c101504 */
.L_x_33091:
[----:B------:R-:W-:Y:S05]  /*0a40*/  BSYNC B0 ;  /* 0x0000000000007941 */ /* 0x000fea0003800000 */
.L_x_33085:
[----:B------:R-:W-:Y:S05]  /*0a50*/  WARPSYNC.ALL ;  /* 0x0000000000007948 */ /* 0x000fea0003800000 */
[----:B------:R-:W-:-:S13]  /*0a60*/  ISETP.GE.AND P0, PT, R17, R16, PT ;  /* 0x000000101100720c */ /* 0x000fda0003f06270 */
[----:B------:R-:W-:Y:S05]  /*0a70*/  @P0 EXIT ;  /* 0x000000000000094d */ /* 0x000fea0003800000 */
[----:B-12---:R-:W1:Y:S01]  /*0a80*/  LDC.64 R4, c[0x0][0x218] ;  /* 0x00008600ff047b82 */ /* 0x006e620000000a00 */
[----:B------:R-:W-:-:S04]  /*0a90*/  IMAD.IADD R17, R0, 0x1, R17 ;  /* 0x0000000100117824 */ /* 0x000fc800078e0211 */
[----:B-1----:R-:W-:-:S05]  /*0aa0*/  IMAD.WIDE.U32 R4, R17, 0x2, R4 ;  /* 0x0000000211047825 */ /* 0x002fca00078e0004 */
[----:B------:R-:W-:Y:S01]  /*0ab0*/  STG.E.U16 desc[UR4][R4.64], R2 ;  /* 0x0000000204007986 */ /* 0x000fe2000c101504 */
[----:B------:R-:W-:Y:S05]  /*0ac0*/  EXIT ;  /* 0x000000000000794d */ /* 0x000fea0003800000 */
.L_x_33092:
        /* <DEDUP_REMOVED lines=11> */
.L_x_36477:


//--------------------- .text._ZN2at6native29vectorized_elementwise_kernelILi4EZZZNS0_23bitwise_not_kernel_cudaERNS_18TensorIteratorBaseEENKUlvE_clEvENKUlvE3_clEvEUlsE_St5arrayIPcLm2EEEEviT0_T1_ --------------------------
	.section	.text._ZN2at6native29vectorized_elementwise_kernelILi4EZZZNS0_23bitwise_not_kernel_cudaERNS_18TensorIteratorBaseEENKUlvE_clEvENKUlvE3_clEvEUlsE_St5arrayIPcLm2EEEEviT0_T1_,"ax",@progbits
	.align	128
        .global         _ZN2at6native29vectorized_elementwise_kernelILi4EZZZNS0_23bitwise_not_kernel_cudaERNS_18TensorIteratorBaseEENKUlvE_clEvENKUlvE3_clEvEUlsE_St5arrayIPcLm2EEEEviT0_T1_
        .type           _ZN2at6native29vectorized_elementwise_kernelILi4EZZZNS0_23bitwise_not_kernel_cudaERNS_18TensorIteratorBaseEENKUlvE_clEvENKUlvE3_clEvEUlsE_St5arrayIPcLm2EEEEviT0_T1_,@function
        .size           _ZN2at6native29vectorized_elementwise_kernelILi4EZZZNS0_23bitwise_not_kernel_cudaERNS_18TensorIteratorBaseEENKUlvE_clEvENKUlvE3_clEvEUlsE_St5arrayIPcLm2EEEEviT0_T1_,(.L_x_36478 - _ZN2at6native29vectorized_elementwise_kernelILi4EZZZNS0_23bitwise_not_kernel_cudaERNS_18TensorIteratorBaseEENKUlvE_clEvENKUlvE3_clEvEUlsE_St5arrayIPcLm2EEEEviT0_T1_)
        .other          _ZN2at6native29vectorized_elementwise_kernelILi4EZZZNS0_23bitwise_not_kernel_cudaERNS_18TensorIteratorBaseEENKUlvE_clEvENKUlvE3_clEvEUlsE_St5arrayIPcLm2EEEEviT0_T1_,@"STO_CUDA_ENTRY STV_DEFAULT"
_ZN2at6native29vectorized_elementwise_kernelILi4EZZZNS0_23bitwise_not_kernel_cudaERNS_18TensorIteratorBaseEENKUlvE_clEvENKUlvE3_clEvEUlsE_St5arrayIPcLm2EEEEviT0_T1_:
.text._ZN2at6native29vectorized_elementwise_kernelILi4EZZZNS0_23bitwise_not_kernel_cudaERNS_18TensorIteratorBaseEENKUlvE_clEvENKUlvE3_clEvEUlsE_St5arrayIPcLm2EEEEviT0_T1_:
        /* <DEDUP_REMOVED lines=13> */
[----:B------:R-:W2:Y:S04]  /*00d0*/  LDG.E.64 R8, desc[UR4][R4.64] ;  /* 0x0000000404087981 */ /* 0x000ea8000c1e1b00 */
[----:B------:R-:W3:Y:S01]  /*00e0*/  LDG.E.64 R12, desc[UR4][R4.64+0x400] ;  /* 0x00040004040c7981 */ /* 0x000ee2000c1e1b00 */
[----:B0-----:R-:W-:-:S04]  /*00f0*/  IMAD.WIDE.U32 R2, R0, 0x2, R2 ;  /* 0x0000000200027825 */ /* 0x001fc800078e0002 */
[----:B------:R-:W-:Y:S01]  /*0100*/  IMAD.WIDE R2, R15, 0x8, R2 ;  /* 0x000000080f027825 */ /* 0x000fe200078e0202 */
[----:B--2---:R-:W-:Y:S02]  /*0110*/  PRMT R0, R8, 0x7632, R0 ;  /* 0x0000763208007816 */ /* 0x004fe40000000000 */
[----:B------:R-:W-:Y:S02]  /*0120*/  LOP3.LUT R11, RZ, R8, RZ, 0x33, !PT ;  /* 0x00000008ff0b7212 */ /* 0x000fe400078e33ff */
[----:B------:R-:W-:Y:S02]  /*0130*/  PRMT R6, R9, 0x7632, R6 ;  /* 0x0000763209067816 */ /* 0x000fe40000000006 */
[----:B---3--:R-:W-:Y:S02]  /*0140*/  PRMT R8, R13, 0x7632, R8 ;  /* 0x000076320d087816 */ /* 0x008fe40000000008 */
[----:B------:R-:W-:Y:S02]  /*0150*/  PRMT R7, R12, 0x7632, R7 ;  /* 0x000076320c077816 */ /* 0x000fe40000000007 */
[----:B------:R-:W-:-:S02]  /*0160*/  LOP3.LUT R0, RZ, R0, RZ, 0x33, !PT ;  /* 0x00000000ff007212 */ /* 0x000fc400078e33ff */
[----:B------:R-:W-:Y:S02]  /*0170*/  LOP3.LUT R9, RZ, R9, RZ, 0x33, !PT ;  /* 0x00000009ff097212 */ /* 0x000fe400078e33ff */
[----:B------:R-:W-:Y:S02]  /*0180*/  LOP3.LUT R13, RZ, R13, RZ, 0x33, !PT ;  /* 0x0000000dff0d7212 */ /* 0x000fe400078e33ff */
[----:B------:R-:W-:Y:S02]  /*0190*/  LOP3.LUT R10, RZ, R12, RZ, 0x33, !PT ;  /* 0x0000000cff0a7212 */ /* 0x000fe400078e33ff */
[----:B------:R-:W-:Y:S02]  /*01a0*/  LOP3.LUT R6, RZ, R6, RZ, 0x33, !PT ;  /* 0x00000006ff067212 */ /* 0x000fe400078e33ff */
[----:B------:R-:W-:Y:S02]  /*01b0*/  LOP3.LUT R8, RZ, R8, RZ, 0x33, !PT ;  /* 0x00000008ff087212 */ /* 0x000fe400078e33ff */
[----:B------:R-:W-:-:S02]  /*01c0*/  LOP3.LUT R7, RZ, R7, RZ, 0x33, !PT ;  /* 0x00000007ff077212 */ /* 0x000fc400078e33ff */
[----:B------:R-:W-:Y:S02]  /*01d0*/  PRMT R4, R11, 0x5410, R0 ;  /* 0x000054100b047816 */ /* 0x000fe40000000000 */
[----:B------:R-:W-:Y:S02]  /*01e0*/  PRMT R5, R9, 0x5410, R6 ;  /* 0x0000541009057816 */ /* 0x000fe40000000006 */
[----:B------:R-:W-:Y:S02]  /*01f0*/  PRMT R11, R13, 0x5410, R8 ;  /* 0x000054100d0b7816 */ /* 0x000fe40000000008 */
[----:B------:R-:W-:Y:S01]  /*0200*/  PRMT R10, R10, 0x5410, R7 ;  /* 0x000054100a0a7816 */ /* 0x000fe20000000007 */
[----:B------:R-:W-:Y:S04]  /*0210*/  STG.E.64 desc[UR4][R2.64], R4 ;  /* 0x0000000402007986 */ /* 0x000fe8000c101b04 */
[----:B------:R-:W-:Y:S01]  /*0220*/  STG.E.64 desc[UR4][R2.64+0x400], R10 ;  /* 0x0004000a02007986 */ /* 0x000fe2000c101b04 */
[----:B------:R-:W-:Y:S05]  /*0230*/  EXIT ;  /* 0x000000000000794d */ /* 0x000fea0003800000 */
.L_x_33093:
        /* <DEDUP_REMOVED lines=95> */
.L_x_33096:
[----:B------:R-:W-:-:S13]  /*0830*/  ISETP.GE.AND P0, PT, R17, R16, PT ;  /* 0x000000101100720c */ /* 0x000fda0003f06270 */
[----:B------:R-:W-:Y:S05]  /*0840*/  @P0 BRA `(.L_x_33098) ;  /* 0x0000000000300947 */ /* 0x000fea0003800000 */
[----:B0-----:R-:W0:Y:S01]  /*0850*/  LDC.64 R8, c[0x0][0x218] ;  /* 0x00008600ff087b82 */ /* 0x001e220000000a00 */
[----:B------:R-:W-:Y:S02]  /*0860*/  IMAD.IADD R7, R0, 0x1, R17 ;  /* 0x0000000100077824 */ /* 0x000fe400078e0211 */
[----:B------:R-:W-:Y:S02]  /*0870*/  VIADD R17, R17, 0x80 ;  /* 0x0000008011117836 */ /* 0x000fe40000000000 */
[----:B0-----:R-:W-:-:S05]  /*0880*/  IMAD.WIDE.U32 R8, R7, 0x2, R8 ;  /* 0x0000000207087825 */ /* 0x001fca00078e0008 */
[----:B------:R1:W-:Y:S02]  /*0890*/  STG.E.U16 desc[UR4][R8.64], R6 ;  /* 0x0000000608007986 */ /* 0x0003e4000c101504 */
.L_x_33097:
[----:B------:R-:W-:-:S13]  /*08a0*/  ISETP.GE.AND P0, PT, R17, R16, PT ;  /* 0x000000101100720c */ /* 0x000fda0003f06270 */
[----:B------:R-:W-:Y:S05]  /*08b0*/  @P0 BRA `(.L_x_33099) ;  /* 0x0000000000340947 */ /* 0x000fea0003800000 */
[----:B-1----:R-:W1:Y:S01]  /*08c0*/  LDC.64 R6, c[0x0][0x218] ;  /* 0x00008600ff067b82 */ /* 0x002e620000000a00 */
[----:B0-----:R-:W-:Y:S02]  /*08d0*/  IMAD.IADD R9, R0, 0x1, R17 ;  /* 0x0000000100097824 */ /* 0x001fe400078e0211 */
[----:B------:R-:W-:Y:S02]  /*08e0*/  VIADD R17, R17, 0x80 ;  /* 0x0000008011117836 */ /* 0x000fe40000000000 */
[----:B-1----:R-:W-:-:S05]  /*08f0*/  IMAD.WIDE.U32 R6, R9, 0x2, R6 ;  /* 0x0000000209067825 */ /* 0x002fca00078e0006 */
[----:B------:R1:W-:Y:S02]  /*0900*/  STG.E.U16 desc[UR4][R6.64], R5 ;  /* 0x0000000506007986 */ /* 0x0003e4000c101504 */
.L_x_33098:
        /* <DEDUP_REMOVED lines=8> */
.L_x_33099:
[----:B------:R-:W-:Y:S05]  /*0990*/  BSYNC B1 ;  /* 0x0000000000017941 */ /* 0x000fea0003800000 */
.L_x_33095:
[----:B------:R-:W-:-:S13]  /*09a0*/  ISETP.GE.AND P0, PT, R17, R16, PT ;  /* 0x000000101100720c */ /* 0x000fda0003f06270 */
[----:B-12---:R-:W1:Y:S01]  /*09b0*/  @!P0 LDC.64 R6, c[0x0][0x218] ;  /* 0x00008600ff068b82 */ /* 0x006e620000000a00 */
[----:B------:R-:W-:Y:S02]  /*09c0*/  @!P0 IMAD.IADD R3, R0, 0x1, R17 ;  /* 0x0000000100038824 */ /* 0x000fe400078e0211 */
[----:B------:R-:W-:Y:S02]  /*09d0*/  @!P0 VIADD R17, R17, 0x80 ;  /* 0x0000008011118836 */ /* 0x000fe40000000000 */
[----:B-1----:R-:W-:-:S05]  /*09e0*/  @!P0 IMAD.WIDE.U32 R6, R3, 0x2, R6 ;  /* 0x0000000203068825 */ /* 0x002fca00078e0006 */
[----:B------:R2:W-:Y:S02]  /*09f0*/  @!P0 STG.E.U16 desc[UR4][R6.64], R4 ;  /* 0x0000000406008986 */ /* 0x0005e4000c101504 */
.L_x_33100:
[----:B------:R-:W-:Y:S05]  /*0a00*/  BSYNC B0 ;  /* 0x0000000000007941 */ /* 0x000fea0003800000 */
.L_x_33094:
        /* <DEDUP_REMOVED lines=8> */
.L_x_33101:
        /* <DEDUP_REMOVED lines=15> */
.L_x_36478:


//--------------------- .text._ZN2at6native29vectorized_elementwise_kernelILi8EZZZNS0_23bitwise_not_kernel_cudaERNS_18TensorIteratorBaseEENKUlvE_clEvENKUlvE3_clEvEUlsE_St5arrayIPcLm2EEEEviT0_T1_ --------------------------
	.section	.text._ZN2at6native29vectorized_elementwise_kernelILi8EZZZNS0_23bitwise_not_kernel_cudaERNS_18TensorIteratorBaseEENKUlvE_clEvENKUlvE3_clEvEUlsE_St5arrayIPcLm2EEEEviT0_T1_,"ax",@progbits
	.align	128
        .global         _ZN2at6native29vectorized_elementwise_kernelILi8EZZZNS0_23bitwise_not_kernel_cudaERNS_18TensorIteratorBaseEENKUlvE_clEvENKUlvE3_clEvEUlsE_St5arrayIPcLm2EEEEviT0_T1_
        .type           _ZN2at6native29vectorized_elementwise_kernelILi8EZZZNS0_23bitwise_not_kernel_cudaERNS_18TensorIteratorBaseEENKUlvE_clEvENKUlvE3_clEvEUlsE_St5arrayIPcLm2EEEEviT0_T1_,@function
        .size           _ZN2at6native29vectorized_elementwise_kernelILi8EZZZNS0_23bitwise_not_kernel_cudaERNS_18TensorIteratorBaseEENKUlvE_clEvENKUlvE3_clEvEUlsE_St5arrayIPcLm2EEEEviT0_T1_,(.L_x_36479 - _ZN2at6native29vectorized_elementwise_kernelILi8EZZZNS0_23bitwise_not_kernel_cudaERNS_18TensorIteratorBaseEENKUlvE_clEvENKUlvE3_clEvEUlsE_St5arrayIPcLm2EEEEviT0_T1_)
        .other          _ZN2at6native29vectorized_elementwise_kernelILi8EZZZNS0_23bitwise_not_kernel_cudaERNS_18TensorIteratorBaseEENKUlvE_clEvENKUlvE3_clEvEUlsE_St5arrayIPcLm2EEEEviT0_T1_,@"STO_CUDA_ENTRY STV_DEFAULT"
_ZN2at6native29vectorized_elementwise_kernelILi8EZZZNS0_23bitwise_not_kernel_cudaERNS_18TensorIteratorBaseEENKUlvE_clEvENKUlvE3_clEvEUlsE_St5arrayIPcLm2EEEEviT0_T1_:
.text._ZN2at6native29vectorized_elementwise_kernelILi8EZZZNS0_23bitwise_not_kernel_cudaERNS_18TensorIteratorBaseEENKUlvE_clEvENKUlvE3_clEvEUlsE_St5arrayIPcLm2EEEEviT0_T1_:
        /* <DEDUP_REMOVED lines=12> */
[----:B------:R-:W0:Y:S04]  /*00c0*/  LDC.64 R2, c[0x0][0x218] ;  /* 0x00008600ff027b82 */ /* 0x000e280000000a00 */
[----:B------:R-:W2:Y:S01]  /*00d0*/  LDG.E.128 R4, desc[UR4][R4.64] ;  /* 0x0000000404047981 */ /* 0x000ea2000c1e1d00 */
[----:B0-----:R-:W-:-:S04]  /*00e0*/  IMAD.WIDE.U32 R2, R0, 0x2, R2 ;  /* 0x0000000200027825 */ /* 0x001fc800078e0002 */
[----:B------:R-:W-:Y:S01]  /*00f0*/  IMAD.WIDE R2, R13, 0x10, R2 ;  /* 0x000000100d027825 */ /* 0x000fe200078e0202 */
[----:B--2---:R-:W-:Y:S02]  /*0100*/  PRMT R9, R6, 0x7632, R9 ;  /* 0x0000763206097816 */ /* 0x004fe40000000009 */
[----:B------:R-:W-:Y:S02]  /*0110*/  LOP3.LUT R12, RZ, R6, RZ, 0x33, !PT ;  /* 0x00000006ff0c7212 */ /* 0x000fe400078e33ff */
[----:B------:R-:W-:Y:S02]  /*0120*/  PRMT R0, R4, 0x7632, R0 ;  /* 0x0000763204007816 */ /* 0x000fe40000000000 */
[----:B------:R-:W-:Y:S02]  /*0130*/  PRMT R8, R5, 0x7632, R8 ;  /* 0x0000763205087816 */ /* 0x000fe40000000008 */
        /* <DEDUP_REMOVED lines=11> */
[----:B------:R-:W-:-:S05]  /*01f0*/  PRMT R7, R14, 0x5410, R7 ;  /* 0x000054100e077816 */ /* 0x000fca0000000007 */
[----:B------:R-:W-:Y:S01]  /*0200*/  STG.E.128 desc[UR4][R2.64], R4 ;  /* 0x0000000402007986 */ /* 0x000fe2000c101d04 */
[----:B------:R-:W-:Y:S05]  /*0210*/  EXIT ;  /* 0x000000000000794d */ /* 0x000fea0003800000 */
.L_x_33102:
        /* <DEDUP_REMOVED lines=95> */
.L_x_33105:
[----:B------:R-:W-:-:S13]  /*0810*/  ISETP.GE.AND P0, PT, R17, R16, PT ;  /* 0x000000101100720c */ /* 0x000fda0003f06270 */
[----:B------:R-:W-:Y:S05]  /*0820*/  @P0 BRA `(.L_x_33107) ;  /* 0x0000000000300947 */ /* 0x000fea0003800000 */
[----:B0-----:R-:W0:Y:S01]  /*0830*/  LDC.64 R8, c[0x0][0x218] ;  /* 0x00008600ff087b82 */ /* 0x001e220000000a00 */
[----:B------:R-:W-:Y:S02]  /*0840*/  IMAD.IADD R7, R0, 0x1, R17 ;  /* 0x0000000100077824 */ /* 0x000fe400078e0211 */
[----:B------:R-:W-:Y:S02]  /*0850*/  VIADD R17, R17, 0x80 ;  /* 0x0000008011117836 */ /* 0x000fe40000000000 */
[----:B0-----:R-:W-:-:S05]  /*0860*/  IMAD.WIDE.U32 R8, R7, 0x2, R8 ;  /* 0x0000000207087825 */ /* 0x001fca00078e0008 */
[----:B------:R1:W-:Y:S02]  /*0870*/  STG.E.U16 desc[UR4][R8.64], R6 ;  /* 0x0000000608007986 */ /* 0x0003e4000c101504 */
.L_x_33106:
[----:B------:R-:W-:-:S13]  /*0880*/  ISETP.GE.AND P0, PT, R17, R16, PT ;  /* 0x000000101100720c */ /* 0x000fda0003f06270 */
[----:B------:R-:W-:Y:S05]  /*0890*/  @P0 BRA `(.L_x_33108) ;  /* 0x0000000000340947 */ /* 0x000fea0003800000 */
[----:B-1----:R-:W1:Y:S01]  /*08a0*/  LDC.64 R6, c[0x0][0x218] ;  /* 0x00008600ff067b82 */ /* 0x002e620000000a00 */
[----:B0-----:R-:W-:Y:S02]  /*08b0*/  IMAD.IADD R9, R0, 0x1, R17 ;  /* 0x0000000100097824 */ /* 0x001fe400078e0211 */
[----:B------:R-:W-:Y:S02]  /*08c0*/  VIADD R17, R17, 0x80 ;  /* 0x0000008011117836 */ /* 0x000fe40000000000 */
[----:B-1----:R-:W-:-:S05]  /*08d0*/  IMAD.WIDE.U32 R6, R9, 0x2, R6 ;  /* 0x0000000209067825 */ /* 0x002fca00078e0006 */
[----:B------:R1:W-:Y:S02]  /*08e0*/  STG.E.U16 desc[UR4][R6.64], R5 ;  /* 0x0000000506007986 */ /* 0x0003e4000c101504 */
.L_x_33107:
        /* <DEDUP_REMOVED lines=8> */
.L_x_33108:
[----:B------:R-:W-:Y:S05]  /*0970*/  BSYNC B1 ;  /* 0x0000000000017941 */ /* 0x000fea0003800000 */
.L_x_33104:
[----:B------:R-:W-:-:S13]  /*0980*/  ISETP.GE.AND P0, PT, R17, R16, PT ;  /* 0x000000101100720c */ /* 0x000fda0003f06270 */
[----:B-12---:R-:W1:Y:S01]  /*0990*/  @!P0 LDC.64 R6, c[0x0][0x218] ;  /* 0x00008600ff068b82 */ /* 0x006e620000000a00 */
[----:B------:R-:W-:Y:S02]  /*09a0*/  @!P0 IMAD.IADD R3, R0, 0x1, R17 ;  /* 0x0000000100038824 */ /* 0x000fe400078e0211 */
[----:B------:R-:W-:Y:S02]  /*09b0*/  @!P0 VIADD R17, R17, 0x80 ;  /* 0x0000008011118836 */ /* 0x000fe40000000000 */
[----:B-1----:R-:W-:-:S05]  /*09c0*/  @!P0 IMAD.WIDE.U32 R6, R3, 0x2, R6 ;  /* 0x0000000203068825 */ /* 0x002fca00078e0006 */
[----:B------:R2:W-:Y:S02]  /*09d0*/  @!P0 STG.E.U16 desc[UR4][R6.64], R4 ;  /* 0x0000000406008986 */ /* 0x0005e4000c101504 */
.L_x_33109:
[----:B------:R-:W-:Y:S05]  /*09e0*/  BSYNC B0 ;  /* 0x0000000000007941 */ /* 0x000fea0003800000 */
.L_x_33103:
        /* <DEDUP_REMOVED lines=8> */
.L_x_33110:
        /* <DEDUP_REMOVED lines=9> */
.L_x_36479:


//--------------------- .text._ZN2at6native18elementwise_kernelILi128ELi4EZNS0_15gpu_kernel_implIZZZNS0_23bitwise_not_kernel_cudaERNS_18TensorIteratorBaseEENKUlvE_clEvENKUlvE2_clEvEUllE_EEvS4_RKT_EUliE_EEviT1_ --------------------------
	.section	.text._ZN2at6native18elementwise_kernelILi128ELi4EZNS0_15gpu_kernel_implIZZZNS0_23bitwise_not_kernel_cudaERNS_18TensorIteratorBaseEENKUlvE_clEvENKUlvE2_clEvEUllE_EEvS4_RKT_EUliE_EEviT1_,"ax",@progbits
	.align	128
        .global         _ZN2at6native18elementwise_kernelILi128ELi4EZNS0_15gpu_kernel_implIZZZNS0_23bitwise_not_kernel_cudaERNS_18TensorIteratorBaseEENKUlvE_clEvENKUlvE2_clEvEUllE_EEvS4_RKT_EUliE_EEviT1_
        .type           _ZN2at6native18elementwise_kernelILi128ELi4EZNS0_15gpu_kernel_implIZZZNS0_23bitwise_not_kernel_cudaERNS_18TensorIteratorBaseEENKUlvE_clEvENKUlvE2_clEvEUllE_EEvS4_RKT_EUliE_EEviT1_,@function
        .size           _ZN2at6native18elementwise_kernelILi128ELi4EZNS0_15gpu_kernel_implIZZZNS0_23bitwise_not_kernel_cudaERNS_18TensorIteratorBaseEENKUlvE_clEvENKUlvE2_clEvEUllE_EEvS4_RKT_EUliE_EEviT1_,(.L_x_36480 - _ZN2at6native18elementwise_kernelILi128ELi4EZNS0_15gpu_kernel_implIZZZNS0_23bitwise_not_kernel_cudaERNS_18TensorIteratorBaseEENKUlvE_clEvENKUlvE2_clEvEUllE_EEvS4_RKT_EUliE_EEviT1_)
        .other          _ZN2at6native18elementwise_kernelILi128ELi4EZNS0_15gpu_kernel_implIZZZNS0_23bitwise_not_kernel_cudaERNS_18TensorIteratorBaseEENKUlvE_clEvENKUlvE2_clEvEUllE_EEvS4_RKT_EUliE_EEviT1_,@"STO_CUDA_ENTRY STV_DEFAULT"
_ZN2at6native18elementwise_kernelILi128ELi4EZNS0_15gpu_kernel_implIZZZNS0_23bitwise_not_kernel_cudaERNS_18TensorIteratorBaseEENKUlvE_clEvENKUlvE2_clEvEUllE_EEvS4_RKT_EUliE_EEviT1_:
.text._ZN2at6native18elementwise_kernelILi128ELi4EZNS0_15gpu_kernel_implIZZZNS0_23bitwise_not_kernel_cudaERNS_18TensorIteratorBaseEENKUlvE_clEvENKUlvE2_clEvEUllE_EEvS4_RKT_EUliE_EEviT1_:
        /* <DEDUP_REMOVED lines=313> */
.L_x_33113:
        /* <DEDUP_REMOVED lines=21> */
.L_x_33117:
[----:B------:R0:W5:Y:S01]  /*14e0*/  LDG.E.U8 R2, desc[UR36][R4.64] ;  /* 0x0000002404027981 */ /* 0x000162000c1e1100 */
[----:B------:R-:W-:Y:S01]  /*14f0*/  IMAD.MOV.U32 R3, RZ, RZ, RZ ;  /* 0x000000ffff037224 */ /* 0x000fe200078e00ff */
[----:B------:R-:W-:Y:S06]  /*1500*/  BRA `(.L_x_33119) ;  /* 0x0000000c00487947 */ /* 0x000fec0003800000 */
.L_x_33116:
        /* <DEDUP_REMOVED lines=8> */
.L_x_33121:
[----:B------:R-:W2:Y:S02]  /*1590*/  LDG.E R2, desc[UR36][R4.64] ;  /* 0x0000002404027981 */ /* 0x000ea4000c1e1900 */
[----:B--2---:R-:W-:Y:S01]  /*15a0*/  SHF.R.S32.HI R3, RZ, 0x1f, R2 ;  /* 0x0000001fff037819 */ /* 0x004fe20000011402 */
[----:B------:R-:W-:Y:S06]  /*15b0*/  BRA `(.L_x_33119) ;  /* 0x0000000c001c7947 */ /* 0x000fec0003800000 */
.L_x_33120:
[----:B------:R-:W2:Y:S02]  /*15c0*/  LDG.E.S16 R2, desc[UR36][R4.64] ;  /* 0x0000002404027981 */ /* 0x000ea4000c1e1700 */
[----:B--2---:R-:W-:Y:S01]  /*15d0*/  SHF.R.S32.HI R3, RZ, 0x1f, R2 ;  /* 0x0000001fff037819 */ /* 0x004fe20000011402 */
[----:B------:R-:W-:Y:S06]  /*15e0*/  BRA `(.L_x_33119) ;  /* 0x0000000c00107947 */ /* 0x000fec0003800000 */
.L_x_33115:
        /* <DEDUP_REMOVED lines=9> */
.L_x_33123:
[----:B------:R-:W2:Y:S02]  /*1680*/  LDG.E.U16 R4, desc[UR36][R4.64] ;  /* 0x0000002404047981 */ /* 0x000ea4000c1e1500 */
[----:B--2---:R-:W-:-:S06]  /*1690*/  HADD2.F32 R2, -RZ, R4.H0_H0 ;  /* 0x20000004ff027230 */ /* 0x004fcc0000004100 */
[----:B------:R-:W0:Y:S01]  /*16a0*/  F2I.S64.TRUNC R2, R2 ;  /* 0x0000000200027311 */ /* 0x000e22000020d900 */
[----:B------:R-:W-:Y:S05]  /*16b0*/  BRA `(.L_x_33119) ;  /* 0x0000000800dc7947 */ /* 0x000fea0003800000 */
.L_x_33122:
        /* <DEDUP_REMOVED lines=9> */
.L_x_33125:
[----:B------:R-:W2:Y:S02]  /*1750*/  LDG.E.U16 R4, desc[UR36][R4.64] ;  /* 0x0000002404047981 */ /* 0x000ea4000c1e1500 */
[----:B--2---:R-:W-:-:S06]  /*1760*/  HADD2.F32 R2, -RZ, R4.H0_H0 ;  /* 0x20000004ff027230 */ /* 0x004fcc0000004100 */
[----:B------:R-:W0:Y:S01]  /*1770*/  F2I.S64.TRUNC R2, R2 ;  /* 0x0000000200027311 */ /* 0x000e22000020d900 */
[----:B------:R-:W-:Y:S05]  /*1780*/  BRA `(.L_x_33119) ;  /* 0x0000000800a87947 */ /* 0x000fea0003800000 */
.L_x_33124:
[----:B------:R-:W2:Y:S02]  /*1790*/  LDG.E.64 R2, desc[UR36][R4.64] ;  /* 0x0000002404027981 */ /* 0x000ea4000c1e1b00 */
[----:B--2---:R-:W0:Y:S01]  /*17a0*/  F2I.S64.F64.TRUNC R2, R2 ;  /* 0x0000000200027311 */ /* 0x004e22000030d900 */
[----:B------:R-:W-:Y:S05]  /*17b0*/  BRA `(.L_x_33119) ;  /* 0x00000008009c7947 */ /* 0x000fea0003800000 */
.L_x_33114:
        /* <DEDUP_REMOVED lines=13> */
.L_x_33128:
[----:B------:R-:W2:Y:S02]  /*1890*/  LDG.E.64 R2, desc[UR36][R4.64] ;  /* 0x0000002404027981 */ /* 0x000ea4000c1e1b00 */
[----:B--2---:R-:W0:Y:S01]  /*18a0*/  F2I.S64.F64.TRUNC R2, R2 ;  /* 0x0000000200027311 */ /* 0x004e22000030d900 */
[----:B------:R-:W-:Y:S05]  /*18b0*/  BRA `(.L_x_33119) ;  /* 0x00000008005c7947 */ /* 0x000fea0003800000 */
.L_x_33127:
        /* <DEDUP_REMOVED lines=27> */
.L_x_33130:
        /* <DEDUP_REMOVED lines=14> */
.L_x_33129:
[----:B------:R-:W2:Y:S02]  /*1b50*/  LDG.E.U16 R2, desc[UR36][R4.64] ;  /* 0x0000002404027981 */ /* 0x000ea4000c1e1500 */
[----:B--2---:R-:W-:-:S06]  /*1b60*/  IMAD.U32 R2, R2, 0x10000, RZ ;  /* 0x0001000002027824 */ /* 0x004fcc00078e00ff */
[----:B------:R-:W0:Y:S01]  /*1b70*/  F2I.S64.TRUNC R2, R2 ;  /* 0x0000000200027311 */ /* 0x000e22000020d900 */
[----:B------:R-:W-:Y:S05]  /*1b80*/  BRA `(.L_x_33119) ;  /* 0x0000000400a87947 */ /* 0x000fea0003800000 */
.L_x_33126:
        /* <DEDUP_REMOVED lines=11> */
.L_x_33133:
        /* <DEDUP_REMOVED lines=21> */
.L_x_33137:
[----:B------:R-:W-:Y:S05]  /*1d90*/  BSYNC B1 ;  /* 0x0000000000017941 */ /* 0x000fea0003800000 */
.L_x_33136:
[----:B------:R-:W-:Y:S01]  /*1da0*/  IMAD.SHL.U32 R2, R2, 0x100000, RZ ;  /* 0x0010000002027824 */ /* 0x000fe200078e00ff */
[----:B------:R-:W-:-:S04]  /*1db0*/  LEA R3, R0, 0x3b800000, 0x17 ;  /* 0x3b80000000037811 */ /* 0x000fc800078eb8ff */
[----:B------:R-:W-:-:S07]  /*1dc0*/  LOP3.LUT R2, R3, R2, R4, 0xfe, !PT ;  /* 0x0000000203027212 */ /* 0x000fce00078efe04 */
.L_x_33135:
[----:B------:R-:W-:Y:S05]  /*1dd0*/  BSYNC B0 ;  /* 0x0000000000007941 */ /* 0x000fea0003800000 */
.L_x_33134:
[----:B------:R-:W1:Y:S01]  /*1de0*/  F2I.S64.TRUNC R2, R2 ;  /* 0x0000000200027311 */ /* 0x000e62000020d900 */
[----:B------:R-:W-:Y:S05]  /*1df0*/  BRA `(.L_x_33119) ;  /* 0x00000004000c7947 */ /* 0x000fea0003800000 */
.L_x_33132:
        /* <DEDUP_REMOVED lines=21> */
.L_x_33141:
[----:B------:R-:W-:Y:S05]  /*1f50*/  BSYNC B1 ;  /* 0x0000000000017941 */ /* 0x000fea0003800000 */
.L_x_33140:
[----:B------:R-:W-:Y:S01]  /*1f60*/  IMAD.SHL.U32 R2, R2, 0x200000, RZ ;  /* 0x0020000002027824 */ /* 0x000fe200078e00ff */
[----:B------:R-:W-:-:S04]  /*1f70*/  LEA R3, R0, 0x37800000, 0x17 ;  /* 0x3780000000037811 */ /* 0x000fc800078eb8ff */
[----:B------:R-:W-:-:S07]  /*1f80*/  LOP3.LUT R2, R3, R2, R4, 0xfe, !PT ;  /* 0x0000000203027212 */ /* 0x000fce00078efe04 */
.L_x_33139:
[----:B------:R-:W-:Y:S05]  /*1f90*/  BSYNC B0 ;  /* 0x0000000000007941 */ /* 0x000fea0003800000 */
.L_x_33138:
[----:B------:R-:W2:Y:S01]  /*1fa0*/  F2I.S64.TRUNC R2, R2 ;  /* 0x0000000200027311 */ /* 0x000ea2000020d900 */
[----:B------:R-:W-:Y:S05]  /*1fb0*/  BRA `(.L_x_33119) ;  /* 0x00000000009c7947 */ /* 0x000fea0003800000 */
.L_x_33131:
        /* <DEDUP_REMOVED lines=14> */
.L_x_33145:
[----:B------:R-:W-:Y:S05]  /*20a0*/  BSYNC B0 ;  /* 0x0000000000007941 */ /* 0x000fea0003800000 */
.L_x_33144:
[----:B------:R-:W4:Y:S01]  /*20b0*/  F2I.S64.TRUNC R2, R2 ;  /* 0x0000000200027311 */ /* 0x000f22000020d900 */
[----:B------:R-:W-:Y:S05]  /*20c0*/  BRA `(.L_x_33119) ;  /* 0x0000000000587947 */ /* 0x000fea0003800000 */
.L_x_33118:
        /* <DEDUP_REMOVED lines=16> */
.L_x_33146:
[----:B------:R-:W-:Y:S01]  /*21d0*/  CS2R R2, SRZ ;  /* 0x0000000000027805 */ /* 0x000fe2000001ff00 */
[----:B------:R-:W-:Y:S06]  /*21e0*/  BRA `(.L_x_33119) ;  /* 0x0000000000107947 */ /* 0x000fec0003800000 */
.L_x_33143:
[----:B------:R0:W5:Y:S01]  /*21f0*/  LDG.E.64 R2, desc[UR36][R4.64] ;  /* 0x0000002404027981 */ /* 0x000162000c1e1b00 */
[----:B------:R-:W-:Y:S05]  /*2200*/  BRA `(.L_x_33119) ;  /* 0x0000000000087947 */ /* 0x000fea0003800000 */
.L_x_33142:
[----:B------:R3:W5:Y:S01]  /*2210*/  LDG.E R2, desc[UR36][R4.64] ;  /* 0x0000002404027981 */ /* 0x000762000c1e1900 */
[----:B------:R-:W-:-:S07]  /*2220*/  IMAD.MOV.U32 R3, RZ, RZ, RZ ;  /* 0x000000ffff037224 */ /* 0x000fce00078e00ff */
.L_x_33119:
[----:B------:R-:W3:Y:S01]  /*2230*/  LDC.U8 R6, c[0x0][0x421] ;  /* 0x00010840ff067b82 */ /* 0x000ee20000000000 */
[----:B012-45:R-:W-:Y:S02]  /*2240*/  LOP3.LUT R7, RZ, R2, RZ, 0x33, !PT ;  /* 0x00000002ff077212 */ /* 0x037fe400078e33ff */
[----:B---3--:R-:W-:-:S03]  /*2250*/  LOP3.LUT R5, RZ, R3, RZ, 0x33, !PT ;  /* 0x00000003ff057212 */ /* 0x008fc600078e33ff */
[----:B------:R-:W-:Y:S01]  /*2260*/  IMAD.MOV.U32 R4, RZ, RZ, R7 ;  /* 0x000000ffff047224 */ /* 0x000fe200078e0007 */
        /* <DEDUP_REMOVED lines=13> */
.L_x_33150:
[----:B------:R3:W-:Y:S01]  /*2340*/  STG.E.U8 desc[UR36][R16.64], R7 ;  /* 0x0000000710007986 */ /* 0x0007e2000c101124 */
[----:B------:R-:W-:Y:S05]  /*2350*/  BRA `(.L_x_33152) ;  /* 0x0000000c004c7947 */ /* 0x000fea0003800000 */
.L_x_33149:
        /* <DEDUP_REMOVED lines=8> */
.L_x_33154:
[----:B------:R1:W-:Y:S01]  /*23e0*/  STG.E desc[UR36][R16.64], R7 ;  /* 0x0000000710007986 */ /* 0x0003e2000c101924 */
[----:B------:R-:W-:Y:S05]  /*23f0*/  BRA `(.L_x_33152) ;  /* 0x0000000c00247947 */ /* 0x000fea0003800000 */
.L_x_33153:
[----:B------:R2:W-:Y:S01]  /*2400*/  STG.E.U16 desc[UR36][R16.64], R7 ;  /* 0x0000000710007986 */ /* 0x0005e2000c101524 */
[----:B------:R-:W-:Y:S05]  /*2410*/  BRA `(.L_x_33152) ;  /* 0x0000000c001c7947 */ /* 0x000fea0003800000 */
.L_x_33148:
        /* <DEDUP_REMOVED lines=9> */
.L_x_33156:
[----:B------:R-:W0:Y:S02]  /*24b0*/  I2F.S64 R0, R4 ;  /* 0x0000000400007312 */ /* 0x000e240000301400 */
[----:B0-----:R-:W-:-:S05]  /*24c0*/  F2FP.F16.F32.PACK_AB R0, RZ, R0 ;  /* 0x00000000ff00723e */ /* 0x001fca00000000ff */
[----:B------:R0:W-:Y:S01]  /*24d0*/  STG.E.U16 desc[UR36][R16.64], R0 ;  /* 0x0000000010007986 */ /* 0x0001e2000c101524 */
[----:B------:R-:W-:Y:S05]  /*24e0*/  BRA `(.L_x_33152) ;  /* 0x0000000800e87947 */ /* 0x000fea0003800000 */
.L_x_33155:
        /* <DEDUP_REMOVED lines=10> */
.L_x_33158:
[----:B------:R-:W0:Y:S02]  /*2590*/  I2F.S64 R4, R4 ;  /* 0x0000000400047312 */ /* 0x000e240000301400 */
[----:B0-----:R-:W-:-:S04]  /*25a0*/  F2FP.F16.F32.PACK_AB R3, RZ, R4 ;  /* 0x00000004ff03723e */ /* 0x001fc800000000ff */
[----:B------:R-:W-:-:S05]  /*25b0*/  PRMT R3, R3, 0x5410, RZ ;  /* 0x0000541003037816 */ /* 0x000fca00000000ff */
[----:B------:R0:W-:Y:S01]  /*25c0*/  STG.E desc[UR36][R16.64], R3 ;  /* 0x0000000310007986 */ /* 0x0001e2000c101924 */
[----:B------:R-:W-:Y:S05]  /*25d0*/  BRA `(.L_x_33152) ;  /* 0x0000000800ac7947 */ /* 0x000fea0003800000 */
.L_x_33157:
[----:B------:R-:W0:Y:S02]  /*25e0*/  I2F.F64.S64 R2, R4 ;  /* 0x0000000400027312 */ /* 0x000e240000301c00 */
[----:B0-----:R0:W-:Y:S01]  /*25f0*/  STG.E.64 desc[UR36][R16.64], R2 ;  /* 0x0000000210007986 */ /* 0x0011e2000c101b24 */
[----:B------:R-:W-:Y:S05]  /*2600*/  BRA `(.L_x_33152) ;  /* 0x0000000800a07947 */ /* 0x000fea0003800000 */
.L_x_33147:
        /* <DEDUP_REMOVED lines=8> */
[----:B------:R-:W-:-:S04]  /*2690*/  ISETP.NE.U32.AND P0, PT, R2, -0x1, PT ;  /* 0xffffffff0200780c */ /* 0x000fc80003f05070 */
[----:B------:R-:W-:-:S04]  /*26a0*/  ISETP.NE.AND.EX P0, PT, R3, -0x1, PT, P0 ;  /* 0xffffffff0300780c */ /* 0x000fc80003f05300 */
[----:B------:R-:W-:-:S05]  /*26b0*/  SEL R3, RZ, 0x1, !P0 ;  /* 0x00000001ff037807 */ /* 0x000fca0004000000 */
[----:B------:R0:W-:Y:S01]  /*26c0*/  STG.E.U8 desc[UR36][R16.64], R3 ;  /* 0x0000000310007986 */ /* 0x0001e2000c101124 */
[----:B------:R-:W-:Y:S05]  /*26d0*/  BRA `(.L_x_33152) ;  /* 0x00000008006c7947 */ /* 0x000fea0003800000 */
.L_x_33161:
[----:B------:R-:W0:Y:S01]  /*26e0*/  I2F.F64.S64 R4, R4 ;  /* 0x0000000400047312 */ /* 0x000e220000301c00 */
[----:B------:R-:W-:-:S05]  /*26f0*/  CS2R R6, SRZ ;  /* 0x0000000000067805 */ /* 0x000fca000001ff00 */
[----:B0-----:R0:W-:Y:S01]  /*2700*/  STG.E.128 desc[UR36][R16.64], R4 ;  /* 0x0000000410007986 */ /* 0x0011e2000c101d24 */
[----:B------:R-:W-:Y:S05]  /*2710*/  BRA `(.L_x_33152) ;  /* 0x00000008005c7947 */ /* 0x000fea0003800000 */
.L_x_33160:
        /* <DEDUP_REMOVED lines=21> */
.L_x_33165:
[----:B------:R-:W-:Y:S05]  /*2870*/  BSYNC B0 ;  /* 0x0000000000007941 */ /* 0x000fea0003800000 */
.L_x_33164:
[----:B------:R-:W-:-:S05]  /*2880*/  LOP3.LUT R3, R0, R3, RZ, 0xfc, !PT ;  /* 0x0000000300037212 */ /* 0x000fca00078efcff */
[----:B------:R0:W-:Y:S01]  /*2890*/  STG.E.U8 desc[UR36][R16.64], R3 ;  /* 0x0000000310007986 */ /* 0x0001e2000c101124 */
[----:B------:R-:W-:Y:S05]  /*28a0*/  BRA `(.L_x_33152) ;  /* 0x0000000400f87947 */ /* 0x000fea0003800000 */
.L_x_33163:
        /* <DEDUP_REMOVED lines=13> */
.L_x_33167:
[----:B------:R-:W-:Y:S01]  /*2980*/  IMAD.MOV.U32 R0, RZ, RZ, 0x7f ;  /* 0x0000007fff007424 */ /* 0x000fe200078e00ff */
[----:B------:R-:W-:-:S04]  /*2990*/  ISETP.GT.U32.AND P0, PT, R2, 0x7f800000, PT ;  /* 0x7f8000000200780c */ /* 0x000fc80003f04070 */
[----:B------:R-:W-:-:S09]  /*29a0*/  SEL R0, R0, 0x7c, P0 ;  /* 0x0000007c00007807 */ /* 0x000fd20000000000 */
.L_x_33168:
[----:B------:R-:W-:Y:S05]  /*29b0*/  BSYNC B0 ;  /* 0x0000000000007941 */ /* 0x000fea0003800000 */
.L_x_33166:
[----:B------:R-:W-:-:S04]  /*29c0*/  LOP3.LUT R2, R5, 0x80000000, RZ, 0xc0, !PT ;  /* 0x8000000005027812 */ /* 0x000fc800078ec0ff */
[----:B------:R-:W-:-:S04]  /*29d0*/  SHF.R.U32.HI R3, RZ, 0x18, R2 ;  /* 0x00000018ff037819 */ /* 0x000fc80000011602 */
[----:B------:R-:W-:-:S05]  /*29e0*/  LOP3.LUT R3, R0, R3, RZ, 0xfc, !PT ;  /* 0x0000000300037212 */ /* 0x000fca00078efcff */
[----:B------:R0:W-:Y:S01]  /*29f0*/  STG.E.U8 desc[UR36][R16.64], R3 ;  /* 0x0000000310007986 */ /* 0x0001e2000c101124 */
[----:B------:R-:W-:Y:S05]  /*2a00*/  BRA `(.L_x_33152) ;  /* 0x0000000400a07947 */ /* 0x000fea0003800000 */
.L_x_33162:
[----:B------:R-:W0:Y:S02]  /*2a10*/  I2F.S64 R0, R4 ;  /* 0x0000000400007312 */ /* 0x000e240000301400 */
[----:B0-----:R-:W-:-:S05]  /*2a20*/  F2FP.BF16.F32.PACK_AB R0, RZ, R0 ;  /* 0x00000000ff00723e */ /* 0x001fca00000010ff */
[----:B------:R0:W-:Y:S01]  /*2a30*/  STG.E.U16 desc[UR36][R16.64], R0 ;  /* 0x0000000010007986 */ /* 0x0001e2000c101524 */
[----:B------:R-:W-:Y:S05]  /*2a40*/  BRA `(.L_x_33152) ;  /* 0x0000000400907947 */ /* 0x000fea0003800000 */
.L_x_33159:
        /* <DEDUP_REMOVED lines=10> */
.L_x_33171:
        /* <DEDUP_REMOVED lines=17> */
.L_x_33174:
[----:B------:R-:W-:-:S04]  /*2c00*/  LOP3.LUT R2, R5, 0x80000000, RZ, 0xc0, !PT ;  /* 0x8000000005027812 */ /* 0x000fc800078ec0ff */
[----:B------:R-:W-:-:S04]  /*2c10*/  SHF.R.U32.HI R3, RZ, 0x18, R2 ;  /* 0x00000018ff037819 */ /* 0x000fc80000011602 */
[----:B------:R-:W-:-:S04]  /*2c20*/  LOP3.LUT R0, R0, R3, RZ, 0xfc, !PT ;  /* 0x0000000300007212 */ /* 0x000fc800078efcff */
[----:B------:R-:W-:-:S07]  /*2c30*/  PRMT R8, R0, 0x7610, R8 ;  /* 0x0000761000087816 */ /* 0x000fce0000000008 */
.L_x_33173:
[----:B------:R-:W-:Y:S05]  /*2c40*/  BSYNC B0 ;  /* 0x0000000000007941 */ /* 0x000fea0003800000 */
.L_x_33172:
[----:B------:R0:W-:Y:S01]  /*2c50*/  STG.E.U8 desc[UR36][R16.64], R8 ;  /* 0x0000000810007986 */ /* 0x0001e2000c101124 */
[----:B------:R-:W-:Y:S05]  /*2c60*/  BRA `(.L_x_33152) ;  /* 0x0000000400087947 */ /* 0x000fea0003800000 */
.L_x_33170:
        /* <DEDUP_REMOVED lines=17> */
.L_x_33177:
[----:B------:R-:W-:-:S04]  /*2d80*/  LOP3.LUT R2, R5, 0x80000000, RZ, 0xc0, !PT ;  /* 0x8000000005027812 */ /* 0x000fc800078ec0ff */
[----:B------:R-:W-:-:S04]  /*2d90*/  SHF.R.U32.HI R3, RZ, 0x18, R2 ;  /* 0x00000018ff037819 */ /* 0x000fc80000011602 */
[----:B------:R-:W-:-:S04]  /*2da0*/  LOP3.LUT R0, R0, R3, RZ, 0xfc, !PT ;  /* 0x0000000300007212 */ /* 0x000fc800078efcff */
[----:B------:R-:W-:-:S07]  /*2db0*/  PRMT R8, R0, 0x7610, R8 ;  /* 0x0000761000087816 */ /* 0x000fce0000000008 */
.L_x_33176:
[----:B------:R-:W-:Y:S05]  /*2dc0*/  BSYNC B0 ;  /* 0x0000000000007941 */ /* 0x000fea0003800000 */
.L_x_33175:
[----:B------:R0:W-:Y:S01]  /*2dd0*/  STG.E.U8 desc[UR36][R16.64], R8 ;  /* 0x0000000810007986 */ /* 0x0001e2000c101124 */
[----:B------:R-:W-:Y:S05]  /*2de0*/  BRA `(.L_x_33152) ;  /* 0x0000000000a87947 */ /* 0x000fea0003800000 */
.L_x_33169:
        /* <DEDUP_REMOVED lines=22> */
.L_x_33151:
        /* <DEDUP_REMOVED lines=16> */
.L_x_33180:
[----:B------:R-:W-:Y:S05]  /*3050*/  BRA `(.L_x_33152) ;  /* 0x00000000000c7947 */ /* 0x000fea0003800000 */
.L_x_33179:
[----:B------:R0:W-:Y:S01]  /*3060*/  STG.E.64 desc[UR36][R16.64], R4 ;  /* 0x0000000410007986 */ /* 0x0001e2000c101b24 */
[----:B------:R-:W-:Y:S05]  /*3070*/  BRA `(.L_x_33152) ;  /* 0x0000000000047947 */ /* 0x000fea0003800000 */
.L_x_33178:
[----:B------:R0:W-:Y:S02]  /*3080*/  STG.E desc[UR36][R16.64], R7 ;  /* 0x0000000710007986 */ /* 0x0001e4000c101924 */
.L_x_33152:
[----:B------:R-:W-:-:S04]  /*3090*/  IMAD R18, R23, 0x200, R18 ;  /* 0x0000020017127824 */ /* 0x000fc800078e0212 */
[----:B------:R-:W-:-:S07]  /*30a0*/  VIADD R19, R18, 0x80 ;  /* 0x0000008012137836 */ /* 0x000fce0000000000 */
.L_x_33112:
[----:B------:R-:W-:Y:S05]  /*30b0*/  BSYNC B6 ;  /* 0x0000000000067941 */ /* 0x000fea0003800000 */
.L_x_33111:
        /* <DEDUP_REMOVED lines=307> */
.L_x_33183:
        /* <DEDUP_REMOVED lines=21> */
.L_x_33187:
[----:B------:R0:W5:Y:S01]  /*4540*/  LDG.E.U8 R2, desc[UR36][R4.64] ;  /* 0x0000002404027981 */ /* 0x000162000c1e1100 */
[----:B------:R-:W-:Y:S01]  /*4550*/  IMAD.MOV.U32 R3, RZ, RZ, RZ ;  /* 0x000000ffff037224 */ /* 0x000fe200078e00ff */
[----:B------:R-:W-:Y:S06]  /*4560*/  BRA `(.L_x_33189) ;  /* 0x0000000c00487947 */ /* 0x000fec0003800000 */
.L_x_33186:
        /* <DEDUP_REMOVED lines=8> */
.L_x_33191:
[----:B------:R-:W2:Y:S02]  /*45f0*/  LDG.E R2, desc[UR36][R4.64] ;  /* 0x0000002404027981 */ /* 0x000ea4000c1e1900 */
[----:B--2---:R-:W-:Y:S01]  /*4600*/  SHF.R.S32.HI R3, RZ, 0x1f, R2 ;  /* 0x0000001fff037819 */ /* 0x004fe20000011402 */
[----:B------:R-:W-:Y:S06]  /*4610*/  BRA `(.L_x_33189) ;  /* 0x0000000c001c7947 */ /* 0x000fec0003800000 */
.L_x_33190:
[----:B------:R-:W2:Y:S02]  /*4620*/  LDG.E.S16 R2, desc[UR36][R4.64] ;  /* 0x0000002404027981 */ /* 0x000ea4000c1e1700 */
[----:B--2---:R-:W-:Y:S01]  /*4630*/  SHF.R.S32.HI R3, RZ, 0x1f, R2 ;  /* 0x0000001fff037819 */ /* 0x004fe20000011402 */
[----:B------:R-:W-:Y:S06]  /*4640*/  BRA `(.L_x_33189) ;  /* 0x0000000c00107947 */ /* 0x000fec0003800000 */
.L_x_33185:
        /* <DEDUP_REMOVED lines=9> */
.L_x_33193:
[----:B------:R-:W2:Y:S02]  /*46e0*/  LDG.E.U16 R4, desc[UR36][R4.64] ;  /* 0x0000002404047981 */ /* 0x000ea4000c1e1500 */
[----:B--2---:R-:W-:-:S06]  /*46f0*/  HADD2.F32 R2, -RZ, R4.H0_H0 ;  /* 0x20000004ff027230 */ /* 0x004fcc0000004100 */
[----:B------:R-:W0:Y:S01]  /*4700*/  F2I.S64.TRUNC R2, R2 ;  /* 0x0000000200027311 */ /* 0x000e22000020d900 */
[----:B------:R-:W-:Y:S05]  /*4710*/  BRA `(.L_x_33189) ;  /* 0x0000000800dc7947 */ /* 0x000fea0003800000 */
.L_x_33192:
        /* <DEDUP_REMOVED lines=9> */
.L_x_33195:
[----:B------:R-:W2:Y:S02]  /*47b0*/  LDG.E.U16 R4, desc[UR36][R4.64] ;  /* 0x0000002404047981 */ /* 0x000ea4000c1e1500 */
[----:B--2---:R-:W-:-:S06]  /*47c0*/  HADD2.F32 R2, -RZ, R4.H0_H0 ;  /* 0x20000004ff027230 */ /* 0x004fcc0000004100 */
[----:B------:R-:W0:Y:S01]  /*47d0*/  F2I.S64.TRUNC R2, R2 ;  /* 0x0000000200027311 */ /* 0x000e22000020d900 */
[----:B------:R-:W-:Y:S05]  /*47e0*/  BRA `(.L_x_33189) ;  /* 0x0000000800a87947 */ /* 0x000fea0003800000 */
.L_x_33194:
[----:B------:R-:W2:Y:S02]  /*47f0*/  LDG.E.64 R2, desc[UR36][R4.64] ;  /* 0x0000002404027981 */ /* 0x000ea4000c1e1b00 */
[----:B--2---:R-:W0:Y:S01]  /*4800*/  F2I.S64.F64.TRUNC R2, R2 ;  /* 0x0000000200027311 */ /* 0x004e22000030d900 */
[----:B------:R-:W-:Y:S05]  /*4810*/  BRA `(.L_x_33189) ;  /* 0x00000008009c7947 */ /* 0x000fea0003800000 */
.L_x_33184:
        /* <DEDUP_REMOVED lines=13> */
.L_x_33198:
[----:B------:R-:W2:Y:S02]  /*48f0*/  LDG.E.64 R2, desc[UR36][R4.64] ;  /* 0x0000002404027981 */ /* 0x000ea4000c1e1b00 */
[----:B--2---:R-:W0:Y:S01]  /*4900*/  F2I.S64.F64.TRUNC R2, R2 ;  /* 0x0000000200027311 */ /* 0x004e22000030d900 */
[----:B------:R-:W-:Y:S05]  /*4910*/  BRA `(.L_x_33189) ;  /* 0x00000008005c7947 */ /* 0x000fea0003800000 */
.L_x_33197:
        /* <DEDUP_REMOVED lines=27> */
.L_x_33200:
        /* <DEDUP_REMOVED lines=14> */
.L_x_33199:
[----:B------:R-:W2:Y:S02]  /*4bb0*/  LDG.E.U16 R2, desc[UR36][R4.64] ;  /* 0x0000002404027981 */ /* 0x000ea4000c1e1500 */
[----:B--2---:R-:W-:-:S06]  /*4bc0*/  IMAD.U32 R2, R2, 0x10000, RZ ;  /* 0x0001000002027824 */ /* 0x004fcc00078e00ff */
[----:B------:R-:W0:Y:S01]  /*4bd0*/  F2I.S64.TRUNC R2, R2 ;  /* 0x0000000200027311 */ /* 0x000e22000020d900 */
[----:B------:R-:W-:Y:S05]  /*4be0*/  BRA `(.L_x_33189) ;  /* 0x0000000400a87947 */ /* 0x000fea0003800000 */
.L_x_33196:
        /* <DEDUP_REMOVED lines=11> */
.L_x_33203:
        /* <DEDUP_REMOVED lines=21> */
.L_x_33207:
[----:B------:R-:W-:Y:S05]  /*4df0*/  BSYNC B1 ;  /* 0x0000000000017941 */ /* 0x000fea0003800000 */
.L_x_33206:
[----:B------:R-:W-:Y:S01]  /*4e00*/  IMAD.SHL.U32 R2, R2, 0x100000, RZ ;  /* 0x0010000002027824 */ /* 0x000fe200078e00ff */
[----:B------:R-:W-:-:S04]  /*4e10*/  LEA R3, R0, 0x3b800000, 0x17 ;  /* 0x3b80000000037811 */ /* 0x000fc800078eb8ff */
[----:B------:R-:W-:-:S07]  /*4e20*/  LOP3.LUT R2, R3, R2, R4, 0xfe, !PT ;  /* 0x0000000203027212 */ /* 0x000fce00078efe04 */
.L_x_33205:
[----:B------:R-:W-:Y:S05]  /*4e30*/  BSYNC B0 ;  /* 0x0000000000007941 */ /* 0x000fea0003800000 */
.L_x_33204:
[----:B------:R-:W1:Y:S01]  /*4e40*/  F2I.S64.TRUNC R2, R2 ;  /* 0x0000000200027311 */ /* 0x000e62000020d900 */
[----:B------:R-:W-:Y:S05]  /*4e50*/  BRA `(.L_x_33189) ;  /* 0x00000004000c7947 */ /* 0x000fea0003800000 */
.L_x_33202:
        /* <DEDUP_REMOVED lines=21> */
.L_x_33211:
[----:B------:R-:W-:Y:S05]  /*4fb0*/  BSYNC B1 ;  /* 0x0000000000017941 */ /* 0x000fea0003800000 */
.L_x_33210:
[----:B------:R-:W-:Y:S01]  /*4fc0*/  IMAD.SHL.U32 R2, R2, 0x200000, RZ ;  /* 0x0020000002027824 */ /* 0x000fe200078e00ff */
[----:B------:R-:W-:-:S04]  /*4fd0*/  LEA R3, R0, 0x37800000, 0x17 ;  /* 0x3780000000037811 */ /* 0x000fc800078eb8ff */
[----:B------:R-:W-:-:S07]  /*4fe0*/  LOP3.LUT R2, R3, R2, R4, 0xfe, !PT ;  /* 0x0000000203027212 */ /* 0x000fce00078efe04 */
.L_x_33209:
[----:B------:R-:W-:Y:S05]  /*4ff0*/  BSYNC B0 ;  /* 0x0000000000007941 */ /* 0x000fea0003800000 */
.L_x_33208:
[----:B------:R-:W2:Y:S01]  /*5000*/  F2I.S64.TRUNC R2, R2 ;  /* 0x0000000200027311 */ /* 0x000ea2000020d900 */
[----:B------:R-:W-:Y:S05]  /*5010*/  BRA `(.L_x_33189) ;  /* 0x00000000009c7947 */ /* 0x000fea0003800000 */
.L_x_33201:
        /* <DEDUP_REMOVED lines=14> */
.L_x_33215:
[----:B------:R-:W-:Y:S05]  /*5100*/  BSYNC B0 ;  /* 0x0000000000007941 */ /* 0x000fea0003800000 */
.L_x_33214:
[----:B------:R-:W0:Y:S01]  /*5110*/  F2I.S64.TRUNC R2, R2 ;  /* 0x0000000200027311 */ /* 0x000e22000020d900 */
[----:B------:R-:W-:Y:S05]  /*5120*/  BRA `(.L_x_33189) ;  /* 0x0000000000587947 */ /* 0x000fea0003800000 */
.L_x_33188:
        /* <DEDUP_REMOVED lines=16> */
.L_x_33216:
[----:B------:R-:W-:Y:S01]  /*5230*/  CS2R R2, SRZ ;  /* 0x0000000000027805 */ /* 0x000fe2000001ff00 */
[----:B------:R-:W-:Y:S06]  /*5240*/  BRA `(.L_x_33189) ;  /* 0x0000000000107947 */ /* 0x000fec0003800000 */
.L_x_33213:
[----:B------:R4:W5:Y:S01]  /*5250*/  LDG.E.64 R2, desc[UR36][R4.64] ;  /* 0x0000002404027981 */ /* 0x000962000c1e1b00 */
[----:B------:R-:W-:Y:S05]  /*5260*/  BRA `(.L_x_33189) ;  /* 0x0000000000087947 */ /* 0x000fea0003800000 */
.L_x_33212:
[----:B------:R3:W5:Y:S01]  /*5270*/  LDG.E R2, desc[UR36][R4.64] ;  /* 0x0000002404027981 */ /* 0x000762000c1e1900 */
[----:B------:R-:W-:-:S07]  /*5280*/  IMAD.MOV.U32 R3, RZ, RZ, RZ ;  /* 0x000000ffff037224 */ /* 0x000fce00078e00ff */
.L_x_33189:
[----:B------:R-:W3:Y:S01]  /*5290*/  LDC.U8 R6, c[0x0][0x421] ;  /* 0x00010840ff067b82 */ /* 0x000ee20000000000 */
[----:B012--5:R-:W-:Y:S02]  /*52a0*/  LOP3.LUT R7, RZ, R2, RZ, 0x33, !PT ;  /* 0x00000002ff077212 */ /* 0x027fe400078e33ff */
[----:B---34-:R-:W-:-:S03]  /*52b0*/  LOP3.LUT R5, RZ, R3, RZ, 0x33, !PT ;  /* 0x00000003ff057212 */ /* 0x018fc600078e33ff */
        /* <DEDUP_REMOVED lines=14> */
.L_x_33220:
[----:B------:R0:W-:Y:S01]  /*53a0*/  STG.E.U8 desc[UR36][R16.64], R7 ;  /* 0x0000000710007986 */ /* 0x0001e2000c101124 */
[----:B------:R-:W-:Y:S05]  /*53b0*/  BRA `(.L_x_33222) ;  /* 0x0000000c004c7947 */ /* 0x000fea0003800000 */
.L_x_33219:
        /* <DEDUP_REMOVED lines=8> */
.L_x_33224:
[----:B------:R0:W-:Y:S01]  /*5440*/  STG.E desc[UR36][R16.64], R7 ;  /* 0x0000000710007986 */ /* 0x0001e2000c101924 */
[----:B------:R-:W-:Y:S05]  /*5450*/  BRA `(.L_x_33222) ;  /* 0x0000000c00247947 */ /* 0x000fea0003800000 */
.L_x_33223:
[----:B------:R0:W-:Y:S01]  /*5460*/  STG.E.U16 desc[UR36][R16.64], R7 ;  /* 0x0000000710007986 */ /* 0x0001e2000c101524 */
[----:B------:R-:W-:Y:S05]  /*5470*/  BRA `(.L_x_33222) ;  /* 0x0000000c001c7947 */ /* 0x000fea0003800000 */
.L_x_33218:
        /* <DEDUP_REMOVED lines=9> */
.L_x_33226:
[----:B------:R-:W0:Y:S02]  /*5510*/  I2F.S64 R0, R4 ;  /* 0x0000000400007312 */ /* 0x000e240000301400 */
[----:B0-----:R-:W-:-:S05]  /*5520*/  F2FP.F16.F32.PACK_AB R0, RZ, R0 ;  /* 0x00000000ff00723e */ /* 0x001fca00000000ff */
[----:B------:R0:W-:Y:S01]  /*5530*/  STG.E.U16 desc[UR36][R16.64], R0 ;  /* 0x0000000010007986 */ /* 0x0001e2000c101524 */
[----:B------:R-:W-:Y:S05]  /*5540*/  BRA `(.L_x_33222) ;  /* 0x0000000800e87947 */ /* 0x000fea0003800000 */
.L_x_33225:
        /* <DEDUP_REMOVED lines=10> */
.L_x_33228:
[----:B------:R-:W0:Y:S02]  /*55f0*/  I2F.S64 R4, R4 ;  /* 0x0000000400047312 */ /* 0x000e240000301400 */
[----:B0-----:R-:W-:-:S04]  /*5600*/  F2FP.F16.F32.PACK_AB R3, RZ, R4 ;  /* 0x00000004ff03723e */ /* 0x001fc800000000ff */
[----:B------:R-:W-:-:S05]  /*5610*/  PRMT R3, R3, 0x5410, RZ ;  /* 0x0000541003037816 */ /* 0x000fca00000000ff */
[----:B------:R0:W-:Y:S01]  /*5620*/  STG.E desc[UR36][R16.64], R3 ;  /* 0x0000000310007986 */ /* 0x0001e2000c101924 */
[----:B------:R-:W-:Y:S05]  /*5630*/  BRA `(.L_x_33222) ;  /* 0x0000000800ac7947 */ /* 0x000fea0003800000 */
.L_x_33227:
[----:B------:R-:W0:Y:S02]  /*5640*/  I2F.F64.S64 R2, R4 ;  /* 0x0000000400027312 */ /* 0x000e240000301c00 */
[----:B0-----:R0:W-:Y:S01]  /*5650*/  STG.E.64 desc[UR36][R16.64], R2 ;  /* 0x0000000210007986 */ /* 0x0011e2000c101b24 */
[----:B------:R-:W-:Y:S05]  /*5660*/  BRA `(.L_x_33222) ;  /* 0x0000000800a07947 */ /* 0x000fea0003800000 */
.L_x_33217:
        /* <DEDUP_REMOVED lines=13> */
.L_x_33231:
[----:B------:R-:W0:Y:S01]  /*5740*/  I2F.F64.S64 R4, R4 ;  /* 0x0000000400047312 */ /* 0x000e220000301c00 */
[----:B------:R-:W-:-:S05]  /*5750*/  CS2R R6, SRZ ;  /* 0x0000000000067805 */ /* 0x000fca000001ff00 */
[----:B0-----:R0:W-:Y:S01]  /*5760*/  STG.E.128 desc[UR36][R16.64], R4 ;  /* 0x0000000410007986 */ /* 0x0011e2000c101d24 */
[----:B------:R-:W-:Y:S05]  /*5770*/  BRA `(.L_x_33222) ;  /* 0x00000008005c7947 */ /* 0x000fea0003800000 */
.L_x_33230:
        /* <DEDUP_REMOVED lines=21> */
.L_x_33235:
[----:B------:R-:W-:Y:S05]  /*58d0*/  BSYNC B0 ;  /* 0x0000000000007941 */ /* 0x000fea0003800000 */
.L_x_33234:
[----:B------:R-:W-:-:S05]  /*58e0*/  LOP3.LUT R3, R0, R3, RZ, 0xfc, !PT ;  /* 0x0000000300037212 */ /* 0x000fca00078efcff */
[----:B------:R0:W-:Y:S01]  /*58f0*/  STG.E.U8 desc[UR36][R16.64], R3 ;  /* 0x0000000310007986 */ /* 0x0001e2000c101124 */
[----:B------:R-:W-:Y:S05]  /*5900*/  BRA `(.L_x_33222) ;  /* 0x0000000400f87947 */ /* 0x000fea0003800000 */
.L_x_33233:
        /* <DEDUP_REMOVED lines=13> */
.L_x_33237:
[----:B------:R-:W-:Y:S01]  /*59e0*/  IMAD.MOV.U32 R0, RZ, RZ, 0x7f ;  /* 0x0000007fff007424 */ /* 0x000fe200078e00ff */
[----:B------:R-:W-:-:S04]  /*59f0*/  ISETP.GT.U32.AND P0, PT, R2, 0x7f800000, PT ;  /* 0x7f8000000200780c */ /* 0x000fc80003f04070 */
[----:B------:R-:W-:-:S09]  /*5a00*/  SEL R0, R0, 0x7c, P0 ;  /* 0x0000007c00007807 */ /* 0x000fd20000000000 */
.L_x_33238:
[----:B------:R-:W-:Y:S05]  /*5a10*/  BSYNC B0 ;  /* 0x0000000000007941 */ /* 0x000fea0003800000 */
.L_x_33236:
[----:B------:R-:W-:-:S04]  /*5a20*/  LOP3.LUT R2, R5, 0x80000000, RZ, 0xc0, !PT ;  /* 0x8000000005027812 */ /* 0x000fc800078ec0ff */
[----:B------:R-:W-:-:S04]  /*5a30*/  SHF.R.U32.HI R3, RZ, 0x18, R2 ;  /* 0x00000018ff037819 */ /* 0x000fc80000011602 */
[----:B------:R-:W-:-:S05]  /*5a40*/  LOP3.LUT R3, R0, R3, RZ, 0xfc, !PT ;  /* 0x0000000300037212 */ /* 0x000fca00078efcff */
[----:B------:R0:W-:Y:S01]  /*5a50*/  STG.E.U8 desc[UR36][R16.64], R3 ;  /* 0x0000000310007986 */ /* 0x0001e2000c101124 */
[----:B------:R-:W-:Y:S05]  /*5a60*/  BRA `(.L_x_33222) ;  /* 0x0000000400a07947 */ /* 0x000fea0003800000 */
.L_x_33232:
[----:B------:R-:W0:Y:S02]  /*5a70*/  I2F.S64 R0, R4 ;  /* 0x0000000400007312 */ /* 0x000e240000301400 */
[----:B0-----:R-:W-:-:S05]  /*5a80*/  F2FP.BF16.F32.PACK_AB R0, RZ, R0 ;  /* 0x00000000ff00723e */ /* 0x001fca00000010ff */
[----:B------:R0:W-:Y:S01]  /*5a90*/  STG.E.U16 desc[UR36][R16.64], R0 ;  /* 0x0000000010007986 */ /* 0x0001e2000c101524 */
[----:B------:R-:W-:Y:S05]  /*5aa0*/  BRA `(.L_x_33222) ;  /* 0x0000000400907947 */ /* 0x000fea0003800000 */
.L_x_33229:
        /* <DEDUP_REMOVED lines=10> */
.L_x_33241:
        /* <DEDUP_REMOVED lines=17> */
.L_x_33244:
[----:B------:R-:W-:-:S04]  /*5c60*/  LOP3.LUT R2, R5, 0x80000000, RZ, 0xc0, !PT ;  /* 0x8000000005027812 */ /* 0x000fc800078ec0ff */
[----:B------:R-:W-:-:S04]  /*5c70*/  SHF.R.U32.HI R3, RZ, 0x18, R2 ;  /* 0x00000018ff037819 */ /* 0x000fc80000011602 */
[----:B------:R-:W-:-:S04]  /*5c80*/  LOP3.LUT R0, R0, R3, RZ, 0xfc, !PT ;  /* 0x0000000300007212 */ /* 0x000fc800078efcff */
[----:B------:R-:W-:-:S07]  /*5c90*/  PRMT R8, R0, 0x7610, R8 ;  /* 0x0000761000087816 */ /* 0x000fce0000000008 */
.L_x_33243:
[----:B------:R-:W-:Y:S05]  /*5ca0*/  BSYNC B0 ;  /* 0x0000000000007941 */ /* 0x000fea0003800000 */
.L_x_33242:
[----:B------:R3:W-:Y:S01]  /*5cb0*/  STG.E.U8 desc[UR36][R16.64], R8 ;  /* 0x0000000810007986 */ /* 0x0007e2000c101124 */
[----:B------:R-:W-:Y:S05]  /*5cc0*/  BRA `(.L_x_33222) ;  /* 0x0000000400087947 */ /* 0x000fea0003800000 */
.L_x_33240:
        /* <DEDUP_REMOVED lines=17> */
.L_x_33247:
[----:B------:R-:W-:-:S04]  /*5de0*/  LOP3.LUT R2, R5, 0x80000000, RZ, 0xc0, !PT ;  /* 0x8000000005027812 */ /* 0x000fc800078ec0ff */
[----:B------:R-:W-:-:S04]  /*5df0*/  SHF.R.U32.HI R3, RZ, 0x18, R2 ;  /* 0x00000018ff037819 */ /* 0x000fc80000011602 */
[----:B------:R-:W-:-:S04]  /*5e00*/  LOP3.LUT R0, R0, R3, RZ, 0xfc, !PT ;  /* 0x0000000300007212 */ /* 0x000fc800078efcff */
[----:B------:R-:W-:-:S07]  /*5e10*/  PRMT R8, R0, 0x7610, R8 ;  /* 0x0000761000087816 */ /* 0x000fce0000000008 */
.L_x_33246:
[----:B------:R-:W-:Y:S05]  /*5e20*/  BSYNC B0 ;  /* 0x0000000000007941 */ /* 0x000fea0003800000 */
.L_x_33245:
[----:B------:R0:W-:Y:S01]  /*5e30*/  STG.E.U8 desc[UR36][R16.64], R8 ;  /* 0x0000000810007986 */ /* 0x0001e2000c101124 */
[----:B------:R-:W-:Y:S05]  /*5e40*/  BRA `(.L_x_33222) ;  /* 0x0000000000a87947 */ /* 0x000fea0003800000 */
.L_x_33239:
        /* <DEDUP_REMOVED lines=22> */
.L_x_33221:
        /* <DEDUP_REMOVED lines=16> */
.L_x_33250:
[----:B------:R-:W-:Y:S05]  /*60b0*/  BRA `(.L_x_33222) ;  /* 0x00000000000c7947 */ /* 0x000fea0003800000 */
.L_x_33249:
[----:B------:R2:W-:Y:S01]  /*60c0*/  STG.E.64 desc[UR36][R16.64], R4 ;  /* 0x0000000410007986 */ /* 0x0005e2000c101b24 */
[----:B------:R-:W-:Y:S05]  /*60d0*/  BRA `(.L_x_33222) ;  /* 0x0000000000047947 */ /* 0x000fea0003800000 */
.L_x_33248:
[----:B------:R0:W-:Y:S02]  /*60e0*/  STG.E desc[UR36][R16.64], R7 ;  /* 0x0000000710007986 */ /* 0x0001e4000c101924 */
.L_x_33222:
[----:B------:R-:W-:-:S07]  /*60f0*/  VIADD R19, R19, 0x80 ;  /* 0x0000008013137836 */ /* 0x000fce0000000000 */
.L_x_33182:
[----:B------:R-:W-:Y:S05]  /*6100*/  BSYNC B6 ;  /* 0x0000000000067941 */ /* 0x000fea0003800000 */
.L_x_33181:
        /* <DEDUP_REMOVED lines=307> */
.L_x_33253:
        /* <DEDUP_REMOVED lines=21> */
.L_x_33257:
[----:B------:R0:W5:Y:S01]  /*7590*/  LDG.E.U8 R2, desc[UR36][R4.64] ;  /* 0x0000002404027981 */ /* 0x000162000c1e1100 */
[----:B------:R-:W-:Y:S01]  /*75a0*/  IMAD.MOV.U32 R3, RZ, RZ, RZ ;  /* 0x000000ffff037224 */ /* 0x000fe200078e00ff */
[----:B------:R-:W-:Y:S06]  /*75b0*/  BRA `(.L_x_33259) ;  /* 0x0000000c00487947 */ /* 0x000fec0003800000 */
.L_x_33256:
        /* <DEDUP_REMOVED lines=8> */
.L_x_33261:
[----:B------:R-:W2:Y:S02]  /*7640*/  LDG.E R2, desc[UR36][R4.64] ;  /* 0x0000002404027981 */ /* 0x000ea4000c1e1900 */
[----:B--2---:R-:W-:Y:S01]  /*7650*/  SHF.R.S32.HI R3, RZ, 0x1f, R2 ;  /* 0x0000001fff037819 */ /* 0x004fe20000011402 */
[----:B------:R-:W-:Y:S06]  /*7660*/  BRA `(.L_x_33259) ;  /* 0x0000000c001c7947 */ /* 0x000fec0003800000 */
.L_x_33260:
[----:B------:R-:W2:Y:S02]  /*7670*/  LDG.E.S16 R2, desc[UR36][R4.64] ;  /* 0x0000002404027981 */ /* 0x000ea4000c1e1700 */
[----:B--2---:R-:W-:Y:S01]  /*7680*/  SHF.R.S32.HI R3, RZ, 0x1f, R2 ;  /* 0x0000001fff037819 */ /* 0x004fe20000011402 */
[----:B------:R-:W-:Y:S06]  /*7690*/  BRA `(.L_x_33259) ;  /* 0x0000000c00107947 */ /* 0x000fec0003800000 */
.L_x_33255:
        /* <DEDUP_REMOVED lines=9> */
.L_x_33263:
[----:B------:R-:W2:Y:S02]  /*7730*/  LDG.E.U16 R4, desc[UR36][R4.64] ;  /* 0x0000002404047981 */ /* 0x000ea4000c1e1500 */
[----:B--2---:R-:W-:-:S06]  /*7740*/  HADD2.F32 R2, -RZ, R4.H0_H0 ;  /* 0x20000004ff027230 */ /* 0x004fcc0000004100 */
[----:B------:R-:W0:Y:S01]  /*7750*/  F2I.S64.TRUNC R2, R2 ;  /* 0x0000000200027311 */ /* 0x000e22000020d900 */
[----:B------:R-:W-:Y:S05]  /*7760*/  BRA `(.L_x_33259) ;  /* 0x0000000800dc7947 */ /* 0x000fea0003800000 */
.L_x_33262:
        /* <DEDUP_REMOVED lines=9> */
.L_x_33265:
[----:B------:R-:W2:Y:S02]  /*7800*/  LDG.E.U16 R4, desc[UR36][R4.64] ;  /* 0x0000002404047981 */ /* 0x000ea4000c1e1500 */
[----:B--2---:R-:W-:-:S06]  /*7810*/  HADD2.F32 R2, -RZ, R4.H0_H0 ;  /* 0x20000004ff027230 */ /* 0x004fcc0000004100 */
[----:B------:R-:W0:Y:S01]  /*7820*/  F2I.S64.TRUNC R2, R2 ;  /* 0x0000000200027311 */ /* 0x000e22000020d900 */
[----:B------:R-:W-:Y:S05]  /*7830*/  BRA `(.L_x_33259) ;  /* 0x0000000800a87947 */ /* 0x000fea0003800000 */
.L_x_33264:
[----:B------:R-:W2:Y:S02]  /*7840*/  LDG.E.64 R2, desc[UR36][R4.64] ;  /* 0x0000002404027981 */ /* 0x000ea4000c1e1b00 */
[----:B--2---:R-:W0:Y:S01]  /*7850*/  F2I.S64.F64.TRUNC R2, R2 ;  /* 0x0000000200027311 */ /* 0x004e22000030d900 */
[----:B------:R-:W-:Y:S05]  /*7860*/  BRA `(.L_x_33259) ;  /* 0x00000008009c7947 */ /* 0x000fea0003800000 */
.L_x_33254:
        /* <DEDUP_REMOVED lines=13> */
.L_x_33268:
[----:B------:R-:W2:Y:S02]  /*7940*/  LDG.E.64 R2, desc[UR36][R4.64] ;  /* 0x0000002404027981 */ /* 0x000ea4000c1e1b00 */
[----:B--2---:R-:W0:Y:S01]  /*7950*/  F2I.S64.F64.TRUNC R2, R2 ;  /* 0x0000000200027311 */ /* 0x004e22000030d900 */
[----:B------:R-:W-:Y:S05]  /*7960*/  BRA `(.L_x_33259) ;  /* 0x00000008005c7947 */ /* 0x000fea0003800000 */
.L_x_33267:
        /* <DEDUP_REMOVED lines=27> */
.L_x_33270:
        /* <DEDUP_REMOVED lines=14> */
.L_x_33269:
[----:B------:R-:W2:Y:S02]  /*7c00*/  LDG.E.U16 R2, desc[UR36][R4.64] ;  /* 0x0000002404027981 */ /* 0x000ea4000c1e1500 */
[----:B--2---:R-:W-:-:S06]  /*7c10*/  IMAD.U32 R2, R2, 0x10000, RZ ;  /* 0x0001000002027824 */ /* 0x004fcc00078e00ff */
[----:B------:R-:W0:Y:S01]  /*7c20*/  F2I.S64.TRUNC R2, R2 ;  /* 0x0000000200027311 */ /* 0x000e22000020d900 */
[----:B------:R-:W-:Y:S05]  /*7c30*/  BRA `(.L_x_33259) ;  /* 0x0000000400a87947 */ /* 0x000fea0003800000 */
.L_x_33266:
        /* <DEDUP_REMOVED lines=11> */
.L_x_33273:
        /* <DEDUP_REMOVED lines=21> */
.L_x_33277:
[----:B------:R-:W-:Y:S05]  /*7e40*/  BSYNC B1 ;  /* 0x0000000000017941 */ /* 0x000fea0003800000 */
.L_x_33276:
[----:B------:R-:W-:Y:S01]  /*7e50*/  IMAD.SHL.U32 R2, R2, 0x100000, RZ ;  /* 0x0010000002027824 */ /* 0x000fe200078e00ff */
[----:B------:R-:W-:-:S04]  /*7e60*/  LEA R3, R0, 0x3b800000, 0x17 ;  /* 0x3b80000000037811 */ /* 0x000fc800078eb8ff */
[----:B------:R-:W-:-:S07]  /*7e70*/  LOP3.LUT R2, R3, R2, R4, 0xfe, !PT ;  /* 0x0000000203027212 */ /* 0x000fce00078efe04 */
.L_x_33275:
[----:B------:R-:W-:Y:S05]  /*7e80*/  BSYNC B0 ;  /* 0x0000000000007941 */ /* 0x000fea0003800000 */
.L_x_33274:
[----:B------:R-:W1:Y:S01]  /*7e90*/  F2I.S64.TRUNC R2, R2 ;  /* 0x0000000200027311 */ /* 0x000e62000020d900 */
[----:B------:R-:W-:Y:S05]  /*7ea0*/  BRA `(.L_x_33259) ;  /* 0x00000004000c7947 */ /* 0x000fea0003800000 */
.L_x_33272:
        /* <DEDUP_REMOVED lines=21> */
.L_x_33281:
[----:B------:R-:W-:Y:S05]  /*8000*/  BSYNC B1 ;  /* 0x0000000000017941 */ /* 0x000fea0003800000 */
.L_x_33280:
[----:B------:R-:W-:Y:S01]  /*8010*/  IMAD.SHL.U32 R2, R2, 0x200000, RZ ;  /* 0x0020000002027824 */ /* 0x000fe200078e00ff */
[----:B------:R-:W-:-:S04]  /*8020*/  LEA R3, R0, 0x37800000, 0x17 ;  /* 0x3780000000037811 */ /* 0x000fc800078eb8ff */
[----:B------:R-:W-:-:S07]  /*8030*/  LOP3.LUT R2, R3, R2, R4, 0xfe, !PT ;  /* 0x0000000203027212 */ /* 0x000fce00078efe04 */
.L_x_33279:
[----:B------:R-:W-:Y:S05]  /*8040*/  BSYNC B0 ;  /* 0x0000000000007941 */ /* 0x000fea0003800000 */
.L_x_33278:
[----:B------:R-:W2:Y:S01]  /*8050*/  F2I.S64.TRUNC R2, R2 ;  /* 0x0000000200027311 */ /* 0x000ea2000020d900 */
[----:B------:R-:W-:Y:S05]  /*8060*/  BRA `(.L_x_33259) ;  /* 0x00000000009c7947 */ /* 0x000fea0003800000 */
.L_x_33271:
        /* <DEDUP_REMOVED lines=14> */
.L_x_33285:
[----:B------:R-:W-:Y:S05]  /*8150*/  BSYNC B0 ;  /* 0x0000000000007941 */ /* 0x000fea0003800000 */
.L_x_33284:
[----:B------:R-:W4:Y:S01]  /*8160*/  F2I.S64.TRUNC R2, R2 ;  /* 0x0000000200027311 */ /* 0x000f22000020d900 */
[----:B------:R-:W-:Y:S05]  /*8170*/  BRA `(.L_x_33259) ;  /* 0x0000000000587947 */ /* 0x000fea0003800000 */
.L_x_33258:
        /* <DEDUP_REMOVED lines=16> */
.L_x_33286:
[----:B------:R-:W-:Y:S01]  /*8280*/  CS2R R2, SRZ ;  /* 0x0000000000027805 */ /* 0x000fe2000001ff00 */
[----:B------:R-:W-:Y:S06]  /*8290*/  BRA `(.L_x_33259) ;  /* 0x0000000000107947 */ /* 0x000fec0003800000 */
.L_x_33283:
[----:B------:R3:W5:Y:S01]  /*82a0*/  LDG.E.64 R2, desc[UR36][R4.64] ;  /* 0x0000002404027981 */ /* 0x000762000c1e1b00 */
[----:B------:R-:W-:Y:S05]  /*82b0*/  BRA `(.L_x_33259) ;  /* 0x0000000000087947 */ /* 0x000fea0003800000 */
.L_x_33282:
[----:B------:R0:W5:Y:S01]  /*82c0*/  LDG.E R2, desc[UR36][R4.64] ;  /* 0x0000002404027981 */ /* 0x000162000c1e1900 */
[----:B------:R-:W-:-:S07]  /*82d0*/  IMAD.MOV.U32 R3, RZ, RZ, RZ ;  /* 0x000000ffff037224 */ /* 0x000fce00078e00ff */
.L_x_33259:
        /* <DEDUP_REMOVED lines=17> */
.L_x_33290:
[----:B------:R3:W-:Y:S01]  /*83f0*/  STG.E.U8 desc[UR36][R16.64], R7 ;  /* 0x0000000710007986 */ /* 0x0007e2000c101124 */
[----:B------:R-:W-:Y:S05]  /*8400*/  BRA `(.L_x_33292) ;  /* 0x0000000c004c7947 */ /* 0x000fea0003800000 */
.L_x_33289:
        /* <DEDUP_REMOVED lines=8> */
.L_x_33294:
[----:B------:R2:W-:Y:S01]  /*8490*/  STG.E desc[UR36][R16.64], R7 ;  /* 0x0000000710007986 */ /* 0x0005e2000c101924 */
[----:B------:R-:W-:Y:S05]  /*84a0*/  BRA `(.L_x_33292) ;  /* 0x0000000c00247947 */ /* 0x000fea0003800000 */
.L_x_33293:
[----:B------:R0:W-:Y:S01]  /*84b0*/  STG.E.U16 desc[UR36][R16.64], R7 ;  /* 0x0000000710007986 */ /* 0x0001e2000c101524 */
[----:B------:R-:W-:Y:S05]  /*84c0*/  BRA `(.L_x_33292) ;  /* 0x0000000c001c7947 */ /* 0x000fea0003800000 */
.L_x_33288:
        /* <DEDUP_REMOVED lines=9> */
.L_x_33296:
[----:B------:R-:W0:Y:S02]  /*8560*/  I2F.S64 R0, R4 ;  /* 0x0000000400007312 */ /* 0x000e240000301400 */
[----:B0-----:R-:W-:-:S05]  /*8570*/  F2FP.F16.F32.PACK_AB R0, RZ, R0 ;  /* 0x00000000ff00723e */ /* 0x001fca00000000ff */
[----:B------:R0:W-:Y:S01]  /*8580*/  STG.E.U16 desc[UR36][R16.64], R0 ;  /* 0x0000000010007986 */ /* 0x0001e2000c101524 */
[----:B------:R-:W-:Y:S05]  /*8590*/  BRA `(.L_x_33292) ;  /* 0x0000000800e87947 */ /* 0x000fea0003800000 */
.L_x_33295:
        /* <DEDUP_REMOVED lines=10> */
.L_x_33298:
[----:B------:R-:W0:Y:S02]  /*8640*/  I2F.S64 R4, R4 ;  /* 0x0000000400047312 */ /* 0x000e240000301400 */
[----:B0-----:R-:W-:-:S04]  /*8650*/  F2FP.F16.F32.PACK_AB R3, RZ, R4 ;  /* 0x00000004ff03723e */ /* 0x001fc800000000ff */
[----:B------:R-:W-:-:S05]  /*8660*/  PRMT R3, R3, 0x5410, RZ ;  /* 0x0000541003037816 */ /* 0x000fca00000000ff */
[----:B------:R0:W-:Y:S01]  /*8670*/  STG.E desc[UR36][R16.64], R3 ;  /* 0x0000000310007986 */ /* 0x0001e2000c101924 */
[----:B------:R-:W-:Y:S05]  /*8680*/  BRA `(.L_x_33292) ;  /* 0x0000000800ac7947 */ /* 0x000fea0003800000 */
.L_x_33297:
[----:B------:R-:W0:Y:S02]  /*8690*/  I2F.F64.S64 R2, R4 ;  /* 0x0000000400027312 */ /* 0x000e240000301c00 */
[----:B0-----:R0:W-:Y:S01]  /*86a0*/  STG.E.64 desc[UR36][R16.64], R2 ;  /* 0x0000000210007986 */ /* 0x0011e2000c101b24 */
[----:B------:R-:W-:Y:S05]  /*86b0*/  BRA `(.L_x_33292) ;  /* 0x0000000800a07947 */ /* 0x000fea0003800000 */
.L_x_33287:
        /* <DEDUP_REMOVED lines=13> */
.L_x_33301:
[----:B------:R-:W0:Y:S01]  /*8790*/  I2F.F64.S64 R4, R4 ;  /* 0x0000000400047312 */ /* 0x000e220000301c00 */
[----:B------:R-:W-:-:S05]  /*87a0*/  CS2R R6, SRZ ;  /* 0x0000000000067805 */ /* 0x000fca000001ff00 */
[----:B0-----:R0:W-:Y:S01]  /*87b0*/  STG.E.128 desc[UR36][R16.64], R4 ;  /* 0x0000000410007986 */ /* 0x0011e2000c101d24 */
[----:B------:R-:W-:Y:S05]  /*87c0*/  BRA `(.L_x_33292) ;  /* 0x00000008005c7947 */ /* 0x000fea0003800000 */
.L_x_33300:
        /* <DEDUP_REMOVED lines=21> */
.L_x_33305:
[----:B------:R-:W-:Y:S05]  /*8920*/  BSYNC B0 ;  /* 0x0000000000007941 */ /* 0x000fea0003800000 */
.L_x_33304:
[----:B------:R-:W-:-:S05]  /*8930*/  LOP3.LUT R3, R0, R3, RZ, 0xfc, !PT ;  /* 0x0000000300037212 */ /* 0x000fca00078efcff */
[----:B------:R0:W-:Y:S01]  /*8940*/  STG.E.U8 desc[UR36][R16.64], R3 ;  /* 0x0000000310007986 */ /* 0x0001e2000c101124 */
[----:B------:R-:W-:Y:S05]  /*8950*/  BRA `(.L_x_33292) ;  /* 0x0000000400f87947 */ /* 0x000fea0003800000 */
.L_x_33303:
        /* <DEDUP_REMOVED lines=13> */
.L_x_33307:
[----:B------:R-:W-:Y:S01]  /*8a30*/  IMAD.MOV.U32 R0, RZ, RZ, 0x7f ;  /* 0x0000007fff007424 */ /* 0x000fe200078e00ff */
[----:B------:R-:W-:-:S04]  /*8a40*/  ISETP.GT.U32.AND P0, PT, R2, 0x7f800000, PT ;  /* 0x7f8000000200780c */ /* 0x000fc80003f04070 */
[----:B------:R-:W-:-:S09]  /*8a50*/  SEL R0, R0, 0x7c, P0 ;  /* 0x0000007c00007807 */ /* 0x000fd20000000000 */
.L_x_33308:
[----:B------:R-:W-:Y:S05]  /*8a60*/  BSYNC B0 ;  /* 0x0000000000007941 */ /* 0x000fea0003800000 */
.L_x_33306:
[----:B------:R-:W-:-:S04]  /*8a70*/  LOP3.LUT R2, R5, 0x80000000, RZ, 0xc0, !PT ;  /* 0x8000000005027812 */ /* 0x000fc800078ec0ff */
[----:B------:R-:W-:-:S04]  /*8a80*/  SHF.R.U32.HI R3, RZ, 0x18, R2 ;  /* 0x00000018ff037819 */ /* 0x000fc80000011602 */
[----:B------:R-:W-:-:S05]  /*8a90*/  LOP3.LUT R3, R0, R3, RZ, 0xfc, !PT ;  /* 0x0000000300037212 */ /* 0x000fca00078efcff */
[----:B------:R0:W-:Y:S01]  /*8aa0*/  STG.E.U8 desc[UR36][R16.64], R3 ;  /* 0x0000000310007986 */ /* 0x0001e2000c101124 */
[----:B------:R-:W-:Y:S05]  /*8ab0*/  BRA `(.L_x_33292) ;  /* 0x0000000400a07947 */ /* 0x000fea0003800000 */
.L_x_33302:
[----:B------:R-:W0:Y:S02]  /*8ac0*/  I2F.S64 R0, R4 ;  /* 0x0000000400007312 */ /* 0x000e240000301400 */
[----:B0-----:R-:W-:-:S05]  /*8ad0*/  F2FP.BF16.F32.PACK_AB R0, RZ, R0 ;  /* 0x00000000ff00723e */ /* 0x001fca00000010ff */
[----:B------:R0:W-:Y:S01]  /*8ae0*/  STG.E.U16 desc[UR36][R16.64], R0 ;  /* 0x0000000010007986 */ /* 0x0001e2000c101524 */
[----:B------:R-:W-:Y:S05]  /*8af0*/  BRA `(.L_x_33292) ;  /* 0x0000000400907947 */ /* 0x000fea0003800000 */
.L_x_33299:
        /* <DEDUP_REMOVED lines=10> */
.L_x_33311:
        /* <DEDUP_REMOVED lines=17> */
.L_x_33314:
[----:B------:R-:W-:-:S04]  /*8cb0*/  LOP3.LUT R2, R5, 0x80000000, RZ, 0xc0, !PT ;  /* 0x8000000005027812 */ /* 0x000fc800078ec0ff */
[----:B------:R-:W-:-:S04]  /*8cc0*/  SHF.R.U32.HI R3, RZ, 0x18, R2 ;  /* 0x00000018ff037819 */ /* 0x000fc80000011602 */
[----:B------:R-:W-:-:S04]  /*8cd0*/  LOP3.LUT R0, R0, R3, RZ, 0xfc, !PT ;  /* 0x0000000300007212 */ /* 0x000fc800078efcff */
[----:B------:R-:W-:-:S07]  /*8ce0*/  PRMT R8, R0, 0x7610, R8 ;  /* 0x0000761000087816 */ /* 0x000fce0000000008 */
.L_x_33313:
[----:B------:R-:W-:Y:S05]  /*8cf0*/  BSYNC B0 ;  /* 0x0000000000007941 */ /* 0x000fea0003800000 */
.L_x_33312:
[----:B------:R0:W-:Y:S01]  /*8d00*/  STG.E.U8 desc[UR36][R16.64], R8 ;  /* 0x0000000810007986 */ /* 0x0001e2000c101124 */
[----:B------:R-:W-:Y:S05]  /*8d10*/  BRA `(.L_x_33292) ;  /* 0x0000000400087947 */ /* 0x000fea0003800000 */
.L_x_33310:
        /* <DEDUP_REMOVED lines=17> */
.L_x_33317:
[----:B------:R-:W-:-:S04]  /*8e30*/  LOP3.LUT R2, R5, 0x80000000, RZ, 0xc0, !PT ;  /* 0x8000000005027812 */ /* 0x000fc800078ec0ff */
[----:B------:R-:W-:-:S04]  /*8e40*/  SHF.R.U32.HI R3, RZ, 0x18, R2 ;  /* 0x00000018ff037819 */ /* 0x000fc80000011602 */
[----:B------:R-:W-:-:S04]  /*8e50*/  LOP3.LUT R0, R0, R3, RZ, 0xfc, !PT ;  /* 0x0000000300007212 */ /* 0x000fc800078efcff */
[----:B------:R-:W-:-:S07]  /*8e60*/  PRMT R8, R0, 0x7610, R8 ;  /* 0x0000761000087816 */ /* 0x000fce0000000008 */
.L_x_33316:
[----:B------:R-:W-:Y:S05]  /*8e70*/  BSYNC B0 ;  /* 0x0000000000007941 */ /* 0x000fea0003800000 */
.L_x_33315:
[----:B------:R0:W-:Y:S01]  /*8e80*/  STG.E.U8 desc[UR36][R16.64], R8 ;  /* 0x0000000810007986 */ /* 0x0001e2000c101124 */
[----:B------:R-:W-:Y:S05]  /*8e90*/  BRA `(.L_x_33292) ;  /* 0x0000000000a87947 */ /* 0x000fea0003800000 */
.L_x_33309:
        /* <DEDUP_REMOVED lines=22> */
.L_x_33291:
        /* <DEDUP_REMOVED lines=16> */
.L_x_33320:
[----:B------:R-:W-:Y:S05]  /*9100*/  BRA `(.L_x_33292) ;  /* 0x00000000000c7947 */ /* 0x000fea0003800000 */
.L_x_33319:
[----:B------:R0:W-:Y:S01]  /*9110*/  STG.E.64 desc[UR36][R16.64], R4 ;  /* 0x0000000410007986 */ /* 0x0001e2000c101b24 */
[----:B------:R-:W-:Y:S05]  /*9120*/  BRA `(.L_x_33292) ;  /* 0x0000000000047947 */ /* 0x000fea0003800000 */
.L_x_33318:
[----:B------:R0:W-:Y:S02]  /*9130*/  STG.E desc[UR36][R16.64], R7 ;  /* 0x0000000710007986 */ /* 0x0001e4000c101924 */
.L_x_33292:
[----:B------:R-:W-:-:S07]  /*9140*/  VIADD R19, R19, 0x80 ;  /* 0x0000008013137836 */ /* 0x000fce0000000000 */
.L_x_33252:
[----:B------:R-:W-:Y:S05]  /*9150*/  BSYNC B6 ;  /* 0x0000000000067941 */ /* 0x000fea0003800000 */
.L_x_33251:
        /* <DEDUP_REMOVED lines=306> */
.L_x_33321:
        /* <DEDUP_REMOVED lines=21> */
.L_x_33325:
[----:B------:R1:W5:Y:S01]  /*a5d0*/  LDG.E.U8 R2, desc[UR36][R4.64] ;  /* 0x0000002404027981 */ /* 0x000362000c1e1100 */
[----:B------:R-:W-:Y:S01]  /*a5e0*/  IMAD.MOV.U32 R3, RZ, RZ, RZ ;  /* 0x000000ffff037224 */ /* 0x000fe200078e00ff */
[----:B------:R-:W-:Y:S06]  /*a5f0*/  BRA `(.L_x_33327) ;  /* 0x0000000c00487947 */ /* 0x000fec0003800000 */
.L_x_33324:
        /* <DEDUP_REMOVED lines=8> */
.L_x_33329:
[----:B------:R-:W2:Y:S02]  /*a680*/  LDG.E R2, desc[UR36][R4.64] ;  /* 0x0000002404027981 */ /* 0x000ea4000c1e1900 */
[----:B--2---:R-:W-:Y:S01]  /*a690*/  SHF.R.S32.HI R3, RZ, 0x1f, R2 ;  /* 0x0000001fff037819 */ /* 0x004fe20000011402 */
[----:B------:R-:W-:Y:S06]  /*a6a0*/  BRA `(.L_x_33327) ;  /* 0x0000000c001c7947 */ /* 0x000fec0003800000 */
.L_x_33328:
[----:B------:R-:W2:Y:S02]  /*a6b0*/  LDG.E.S16 R2, desc[UR36][R4.64] ;  /* 0x0000002404027981 */ /* 0x000ea4000c1e1700 */
[----:B--2---:R-:W-:Y:S01]  /*a6c0*/  SHF.R.S32.HI R3, RZ, 0x1f, R2 ;  /* 0x0000001fff037819 */ /* 0x004fe20000011402 */
[----:B------:R-:W-:Y:S06]  /*a6d0*/  BRA `(.L_x_33327) ;  /* 0x0000000c00107947 */ /* 0x000fec0003800000 */
.L_x_33323:
        /* <DEDUP_REMOVED lines=9> */
.L_x_33331:
[----:B------:R-:W2:Y:S02]  /*a770*/  LDG.E.U16 R4, desc[UR36][R4.64] ;  /* 0x0000002404047981 */ /* 0x000ea4000c1e1500 */
[----:B--2---:R-:W-:-:S06]  /*a780*/  HADD2.F32 R2, -RZ, R4.H0_H0 ;  /* 0x20000004ff027230 */ /* 0x004fcc0000004100 */
[----:B------:R-:W0:Y:S01]  /*a790*/  F2I.S64.TRUNC R2, R2 ;  /* 0x0000000200027311 */ /* 0x000e22000020d900 */
[----:B------:R-:W-:Y:S05]  /*a7a0*/  BRA `(.L_x_33327) ;  /* 0x0000000800dc7947 */ /* 0x000fea0003800000 */
.L_x_33330:
        /* <DEDUP_REMOVED lines=9> */
.L_x_33333:
[----:B------:R-:W2:Y:S02]  /*a840*/  LDG.E.U16 R4, desc[UR36][R4.64] ;  /* 0x0000002404047981 */ /* 0x000ea4000c1e1500 */
[----:B--2---:R-:W-:-:S06]  /*a850*/  HADD2.F32 R2, -RZ, R4.H0_H0 ;  /* 0x20000004ff027230 */ /* 0x004fcc0000004100 */
[----:B------:R-:W4:Y:S01]  /*a860*/  F2I.S64.TRUNC R2, R2 ;  /* 0x0000000200027311 */ /* 0x000f22000020d900 */
[----:B------:R-:W-:Y:S05]  /*a870*/  BRA `(.L_x_33327) ;  /* 0x0000000800a87947 */ /* 0x000fea0003800000 */
.L_x_33332:
[----:B------:R-:W2:Y:S02]  /*a880*/  LDG.E.64 R2, desc[UR36][R4.64] ;  /* 0x0000002404027981 */ /* 0x000ea4000c1e1b00 */
[----:B--2---:R-:W2:Y:S01]  /*a890*/  F2I.S64.F64.TRUNC R2, R2 ;  /* 0x0000000200027311 */ /* 0x004ea2000030d900 */
[----:B------:R-:W-:Y:S05]  /*a8a0*/  BRA `(.L_x_33327) ;  /* 0x00000008009c7947 */ /* 0x000fea0003800000 */
.L_x_33322:
        /* <DEDUP_REMOVED lines=13> */
.L_x_33336:
[----:B------:R-:W2:Y:S02]  /*a980*/  LDG.E.64 R2, desc[UR36][R4.64] ;  /* 0x0000002404027981 */ /* 0x000ea4000c1e1b00 */
[----:B--2---:R-:W0:Y:S01]  /*a990*/  F2I.S64.F64.TRUNC R2, R2 ;  /* 0x0000000200027311 */ /* 0x004e22000030d900 */
[----:B------:R-:W-:Y:S05]  /*a9a0*/  BRA `(.L_x_33327) ;  /* 0x00000008005c7947 */ /* 0x000fea0003800000 */
.L_x_33335:
        /* <DEDUP_REMOVED lines=27> */
.L_x_33338:
        /* <DEDUP_REMOVED lines=14> */
.L_x_33337:
[----:B------:R-:W2:Y:S02]  /*ac40*/  LDG.E.U16 R2, desc[UR36][R4.64] ;  /* 0x0000002404027981 */ /* 0x000ea4000c1e1500 */
[----:B--2---:R-:W-:-:S06]  /*ac50*/  IMAD.U32 R2, R2, 0x10000, RZ ;  /* 0x0001000002027824 */ /* 0x004fcc00078e00ff */
[----:B------:R-:W0:Y:S01]  /*ac60*/  F2I.S64.TRUNC R2, R2 ;  /* 0x0000000200027311 */ /* 0x000e22000020d900 */
[----:B------:R-:W-:Y:S05]  /*ac70*/  BRA `(.L_x_33327) ;  /* 0x0000000400a87947 */ /* 0x000fea0003800000 */
.L_x_33334:
        /* <DEDUP_REMOVED lines=11> */
.L_x_33341:
        /* <DEDUP_REMOVED lines=21> */
.L_x_33345:
[----:B------:R-:W-:Y:S05]  /*ae80*/  BSYNC B1 ;  /* 0x0000000000017941 */ /* 0x000fea0003800000 */
.L_x_33344:
[----:B------:R-:W-:Y:S01]  /*ae90*/  IMAD.SHL.U32 R2, R2, 0x100000, RZ ;  /* 0x0010000002027824 */ /* 0x000fe200078e00ff */
[----:B------:R-:W-:-:S04]  /*aea0*/  LEA R3, R0, 0x3b800000, 0x17 ;  /* 0x3b80000000037811 */ /* 0x000fc800078eb8ff */
[----:B------:R-:W-:-:S07]  /*aeb0*/  LOP3.LUT R2, R3, R2, R4, 0xfe, !PT ;  /* 0x0000000203027212 */ /* 0x000fce00078efe04 */
.L_x_33343:
[----:B------:R-:W-:Y:S05]  /*aec0*/  BSYNC B0 ;  /* 0x0000000000007941 */ /* 0x000fea0003800000 */
.L_x_33342:
[----:B------:R-:W0:Y:S01]  /*aed0*/  F2I.S64.TRUNC R2, R2 ;  /* 0x0000000200027311 */ /* 0x000e22000020d900 */
[----:B------:R-:W-:Y:S05]  /*aee0*/  BRA `(.L_x_33327) ;  /* 0x00000004000c7947 */ /* 0x000fea0003800000 */
.L_x_33340:
        /* <DEDUP_REMOVED lines=21> */
.L_x_33349:
[----:B------:R-:W-:Y:S05]  /*b040*/  BSYNC B1 ;  /* 0x0000000000017941 */ /* 0x000fea0003800000 */
.L_x_33348:
[----:B------:R-:W-:Y:S01]  /*b050*/  IMAD.SHL.U32 R2, R2, 0x200000, RZ ;  /* 0x0020000002027824 */ /* 0x000fe200078e00ff */
[----:B------:R-:W-:-:S04]  /*b060*/  LEA R3, R0, 0x37800000, 0x17 ;  /* 0x3780000000037811 */ /* 0x000fc800078eb8ff */
[----:B------:R-:W-:-:S07]  /*b070*/  LOP3.LUT R2, R3, R2, R4, 0xfe, !PT ;  /* 0x0000000203027212 */ /* 0x000fce00078efe04 */
.L_x_33347:
[----:B------:R-:W-:Y:S05]  /*b080*/  BSYNC B0 ;  /* 0x0000000000007941 */ /* 0x000fea0003800000 */
.L_x_33346:
[----:B------:R-:W0:Y:S01]  /*b090*/  F2I.S64.TRUNC R2, R2 ;  /* 0x0000000200027311 */ /* 0x000e22000020d900 */
[----:B------:R-:W-:Y:S05]  /*b0a0*/  BRA `(.L_x_33327) ;  /* 0x00000000009c7947 */ /* 0x000fea0003800000 */
.L_x_33339:
        /* <DEDUP_REMOVED lines=14> */
.L_x_33353:
[----:B------:R-:W-:Y:S05]  /*b190*/  BSYNC B0 ;  /* 0x0000000000007941 */ /* 0x000fea0003800000 */
.L_x_33352:
[----:B------:R-:W0:Y:S01]  /*b1a0*/  F2I.S64.TRUNC R2, R2 ;  /* 0x0000000200027311 */ /* 0x000e22000020d900 */
[----:B------:R-:W-:Y:S05]  /*b1b0*/  BRA `(.L_x_33327) ;  /* 0x0000000000587947 */ /* 0x000fea0003800000 */
.L_x_33326:
        /* <DEDUP_REMOVED lines=16> */
.L_x_33354:
[----:B------:R-:W-:Y:S01]  /*b2c0*/  CS2R R2, SRZ ;  /* 0x0000000000027805 */ /* 0x000fe2000001ff00 */
[----:B------:R-:W-:Y:S06]  /*b2d0*/  BRA `(.L_x_33327) ;  /* 0x0000000000107947 */ /* 0x000fec0003800000 */
.L_x_33351:
[----:B------:R0:W5:Y:S01]  /*b2e0*/  LDG.E.64 R2, desc[UR36][R4.64] ;  /* 0x0000002404027981 */ /* 0x000162000c1e1b00 */
[----:B------:R-:W-:Y:S05]  /*b2f0*/  BRA `(.L_x_33327) ;  /* 0x0000000000087947 */ /* 0x000fea0003800000 */
.L_x_33350:
[----:B------:R0:W5:Y:S01]  /*b300*/  LDG.E R2, desc[UR36][R4.64] ;  /* 0x0000002404027981 */ /* 0x000162000c1e1900 */
[----:B------:R-:W-:-:S07]  /*b310*/  IMAD.MOV.U32 R3, RZ, RZ, RZ ;  /* 0x000000ffff037224 */ /* 0x000fce00078e00ff */
.L_x_33327:
[----:B------:R-:W1:Y:S01]  /*b320*/  LDC.U8 R6, c[0x0][0x421] ;  /* 0x00010840ff067b82 */ /* 0x000e620000000000 */
[----:B0-2345:R-:W-:Y:S02]  /*b330*/  LOP3.LUT R7, RZ, R2, RZ, 0x33, !PT ;  /* 0x00000002ff077212 */ /* 0x03dfe400078e33ff */
[----:B-1----:R-:W-:-:S03]  /*b340*/  LOP3.LUT R5, RZ, R3, RZ, 0x33, !PT ;  /* 0x00000003ff057212 */ /* 0x002fc600078e33ff */
        /* <DEDUP_REMOVED lines=14> */
.L_x_33358:
[----:B------:R-:W-:Y:S01]  /*b430*/  STG.E.U8 desc[UR36][R16.64], R7 ;  /* 0x0000000710007986 */ /* 0x000fe2000c101124 */
[----:B------:R-:W-:Y:S05]  /*b440*/  EXIT ;  /* 0x000000000000794d */ /* 0x000fea0003800000 */
.L_x_33357:
        /* <DEDUP_REMOVED lines=8> */
.L_x_33361:
[----:B------:R-:W-:Y:S01]  /*b4d0*/  STG.E desc[UR36][R16.64], R7 ;  /* 0x0000000710007986 */ /* 0x000fe2000c101924 */
[----:B------:R-:W-:Y:S05]  /*b4e0*/  EXIT ;  /* 0x000000000000794d */ /* 0x000fea0003800000 */
.L_x_33360:
[----:B------:R-:W-:Y:S01]  /*b4f0*/  STG.E.U16 desc[UR36][R16.64], R7 ;  /* 0x0000000710007986 */ /* 0x000fe2000c101524 */
[----:B------:R-:W-:Y:S05]  /*b500*/  EXIT ;  /* 0x000000000000794d */ /* 0x000fea0003800000 */
.L_x_33356:
        /* <DEDUP_REMOVED lines=9> */
.L_x_33363:
[----:B------:R-:W0:Y:S02]  /*b5a0*/  I2F.S64 R0, R4 ;  /* 0x0000000400007312 */ /* 0x000e240000301400 */
[----:B0-----:R-:W-:-:S05]  /*b5b0*/  F2FP.F16.F32.PACK_AB R0, RZ, R0 ;  /* 0x00000000ff00723e */ /* 0x001fca00000000ff */
[----:B------:R-:W-:Y:S01]  /*b5c0*/  STG.E.U16 desc[UR36][R16.64], R0 ;  /* 0x0000000010007986 */ /* 0x000fe2000c101524 */
[----:B------:R-:W-:Y:S05]  /*b5d0*/  EXIT ;  /* 0x000000000000794d */ /* 0x000fea0003800000 */
.L_x_33362:
        /* <DEDUP_REMOVED lines=10> */
.L_x_33365:
[----:B------:R-:W0:Y:S02]  /*b680*/  I2F.S64 R4, R4 ;  /* 0x0000000400047312 */ /* 0x000e240000301400 */
[----:B0-----:R-:W-:-:S04]  /*b690*/  F2FP.F16.F32.PACK_AB R3, RZ, R4 ;  /* 0x00000004ff03723e */ /* 0x001fc800000000ff */
[----:B------:R-:W-:-:S05]  /*b6a0*/  PRMT R3, R3, 0x5410, RZ ;  /* 0x0000541003037816 */ /* 0x000fca00000000ff */
[----:B------:R-:W-:Y:S01]  /*b6b0*/  STG.E desc[UR36][R16.64], R3 ;  /* 0x0000000310007986 */ /* 0x000fe2000c101924 */
[----:B------:R-:W-:Y:S05]  /*b6c0*/  EXIT ;  /* 0x000000000000794d */ /* 0x000fea0003800000 */
.L_x_33364:
[----:B------:R-:W0:Y:S02]  /*b6d0*/  I2F.F64.S64 R2, R4 ;  /* 0x0000000400027312 */ /* 0x000e240000301c00 */
[----:B0-----:R-:W-:Y:S01]  /*b6e0*/  STG.E.64 desc[UR36][R16.64], R2 ;  /* 0x0000000210007986 */ /* 0x001fe2000c101b24 */
[----:B------:R-:W-:Y:S05]  /*b6f0*/  EXIT ;  /* 0x000000000000794d */ /* 0x000fea0003800000 */
.L_x_33355:
        /* <DEDUP_REMOVED lines=11> */
[----:B------:R-:W-:Y:S01]  /*b7b0*/  STG.E.U8 desc[UR36][R16.64], R3 ;  /* 0x0000000310007986 */ /* 0x000fe2000c101124 */
[----:B------:R-:W-:Y:S05]  /*b7c0*/  EXIT ;  /* 0x000000000000794d */ /* 0x000fea0003800000 */
.L_x_33368:
[----:B------:R-:W0:Y:S01]  /*b7d0*/  I2F.F64.S64 R4, R4 ;  /* 0x0000000400047312 */ /* 0x000e220000301c00 */
[----:B------:R-:W-:-:S05]  /*b7e0*/  CS2R R6, SRZ ;  /* 0x0000000000067805 */ /* 0x000fca000001ff00 */
[----:B0-----:R-:W-:Y:S01]  /*b7f0*/  STG.E.128 desc[UR36][R16.64], R4 ;  /* 0x0000000410007986 */ /* 0x001fe2000c101d24 */
[----:B------:R-:W-:Y:S05]  /*b800*/  EXIT ;  /* 0x000000000000794d */ /* 0x000fea0003800000 */
.L_x_33367:
        /* <DEDUP_REMOVED lines=21> */
.L_x_33372:
[----:B------:R-:W-:Y:S05]  /*b960*/  BSYNC B0 ;  /* 0x0000000000007941 */ /* 0x000fea0003800000 */
.L_x_33371:
[----:B------:R-:W-:-:S05]  /*b970*/  LOP3.LUT R3, R0, R3, RZ, 0xfc, !PT ;  /* 0x0000000300037212 */ /* 0x000fca00078efcff */
[----:B------:R-:W-:Y:S01]  /*b980*/  STG.E.U8 desc[UR36][R16.64], R3 ;  /* 0x0000000310007986 */ /* 0x000fe2000c101124 */
[----:B------:R-:W-:Y:S05]  /*b990*/  EXIT ;  /* 0x000000000000794d */ /* 0x000fea0003800000 */
.L_x_33370:
        /* <DEDUP_REMOVED lines=13> */
.L_x_33374:
[----:B------:R-:W-:Y:S01]  /*ba70*/  IMAD.MOV.U32 R0, RZ, RZ, 0x7f ;  /* 0x0000007fff007424 */ /* 0x000fe200078e00ff */
[----:B------:R-:W-:-:S04]  /*ba80*/  ISETP.GT.U32.AND P0, PT, R2, 0x7f800000, PT ;  /* 0x7f8000000200780c */ /* 0x000fc80003f04070 */
[----:B------:R-:W-:-:S09]  /*ba90*/  SEL R0, R0, 0x7c, P0 ;  /* 0x0000007c00007807 */ /* 0x000fd20000000000 */
.L_x_33375:
[----:B------:R-:W-:Y:S05]  /*baa0*/  BSYNC B0 ;  /* 0x0000000000007941 */ /* 0x000fea0003800000 */
.L_x_33373:
[----:B------:R-:W-:-:S04]  /*bab0*/  LOP3.LUT R2, R5, 0x80000000, RZ, 0xc0, !PT ;  /* 0x8000000005027812 */ /* 0x000fc800078ec0ff */
[----:B------:R-:W-:-:S04]  /*bac0*/  SHF.R.U32.HI R3, RZ, 0x18, R2 ;  /* 0x00000018ff037819 */ /* 0x000fc80000011602 */
[----:B------:R-:W-:-:S05]  /*bad0*/  LOP3.LUT R3, R0, R3, RZ, 0xfc, !PT ;  /* 0x0000000300037212 */ /* 0x000fca00078efcff */
[----:B------:R-:W-:Y:S01]  /*bae0*/  STG.E.U8 desc[UR36][R16.64], R3 ;  /* 0x0000000310007986 */ /* 0x000fe2000c101124 */
[----:B------:R-:W-:Y:S05]  /*baf0*/  EXIT ;  /* 0x000000000000794d */ /* 0x000fea0003800000 */
.L_x_33369:
[----:B------:R-:W0:Y:S02]  /*bb00*/  I2F.S64 R0, R4 ;  /* 0x0000000400007312 */ /* 0x000e240000301400 */
[----:B0-----:R-:W-:-:S05]  /*bb10*/  F2FP.BF16.F32.PACK_AB R0, RZ, R0 ;  /* 0x00000000ff00723e */ /* 0x001fca00000010ff */
[----:B------:R-:W-:Y:S01]  /*bb20*/  STG.E.U16 desc[UR36][R16.64], R0 ;  /* 0x0000000010007986 */ /* 0x000fe2000c101524 */
[----:B------:R-:W-:Y:S05]  /*bb30*/  EXIT ;  /* 0x000000000000794d */ /* 0x000fea0003800000 */
.L_x_33366:
        /* <DEDUP_REMOVED lines=10> */
.L_x_33378:
        /* <DEDUP_REMOVED lines=17> */
.L_x_33381:
[----:B------:R-:W-:-:S04]  /*bcf0*/  LOP3.LUT R2, R5, 0x80000000, RZ, 0xc0, !PT ;  /* 0x8000000005027812 */ /* 0x000fc800078ec0ff */
[----:B------:R-:W-:-:S04]  /*bd00*/  SHF.R.U32.HI R3, RZ, 0x18, R2 ;  /* 0x00000018ff037819 */ /* 0x000fc80000011602 */
[----:B------:R-:W-:-:S04]  /*bd10*/  LOP3.LUT R0, R0, R3, RZ, 0xfc, !PT ;  /* 0x0000000300007212 */ /* 0x000fc800078efcff */
[----:B------:R-:W-:-:S07]  /*bd20*/  PRMT R8, R0, 0x7610, R8 ;  /* 0x0000761000087816 */ /* 0x000fce0000000008 */
.L_x_33380:
[----:B------:R-:W-:Y:S05]  /*bd30*/  BSYNC B0 ;  /* 0x0000000000007941 */ /* 0x000fea0003800000 */
.L_x_33379:
[----:B------:R-:W-:Y:S01]  /*bd40*/  STG.E.U8 desc[UR36][R16.64], R8 ;  /* 0x0000000810007986 */ /* 0x000fe2000c101124 */
[----:B------:R-:W-:Y:S05]  /*bd50*/  EXIT ;  /* 0x000000000000794d */ /* 0x000fea0003800000 */
.L_x_33377:
        /* <DEDUP_REMOVED lines=17> */
.L_x_33384:
[----:B------:R-:W-:-:S04]  /*be70*/  LOP3.LUT R2, R5, 0x80000000, RZ, 0xc0, !PT ;  /* 0x8000000005027812 */ /* 0x000fc800078ec0ff */
[----:B------:R-:W-:-:S04]  /*be80*/  SHF.R.U32.HI R3, RZ, 0x18, R2 ;  /* 0x00000018ff037819 */ /* 0x000fc80000011602 */
[----:B------:R-:W-:-:S04]  /*be90*/  LOP3.LUT R0, R0, R3, RZ, 0xfc, !PT ;  /* 0x0000000300007212 */ /* 0x000fc800078efcff */
[----:B------:R-:W-:-:S07]  /*bea0*/  PRMT R8, R0, 0x7610, R8 ;  /* 0x0000761000087816 */ /* 0x000fce0000000008 */
.L_x_33383:
[----:B------:R-:W-:Y:S05]  /*beb0*/  BSYNC B0 ;  /* 0x0000000000007941 */ /* 0x000fea0003800000 */
.L_x_33382:
[----:B------:R-:W-:Y:S01]  /*bec0*/  STG.E.U8 desc[UR36][R16.64], R8 ;  /* 0x0000000810007986 */ /* 0x000fe2000c101124 */
[----:B------:R-:W-:Y:S05]  /*bed0*/  EXIT ;  /* 0x000000000000794d */ /* 0x000fea0003800000 */
.L_x_33376:
        /* <DEDUP_REMOVED lines=22> */
.L_x_33359:
        /* <DEDUP_REMOVED lines=16> */
.L_x_33387:
[----:B------:R-:W-:Y:S05]  /*c140*/  EXIT ;  /* 0x000000000000794d */ /* 0x000fea0003800000 */
.L_x_33386:
[----:B------:R-:W-:Y:S01]  /*c150*/  STG.E.64 desc[UR36][R16.64], R4 ;  /* 0x0000000410007986 */ /* 0x000fe2000c101b24 */
[----:B------:R-:W-:Y:S05]  /*c160*/  EXIT ;  /* 0x000000000000794d */ /* 0x000fea0003800000 */
.L_x_33385:
[----:B------:R-:W-:Y:S01]  /*c170*/  STG.E desc[UR36][R16.64], R7 ;  /* 0x0000000710007986 */ /* 0x000fe2000c101924 */
[----:B------:R-:W-:Y:S05]  /*c180*/  EXIT ;  /* 0x000000000000794d */ /* 0x000fea0003800000 */
.L_x_33388:
        /* <DEDUP_REMOVED lines=15> */
.L_x_36480:


//--------------------- .text._ZN2at6native27unrolled_elementwise_kernelIZZZNS0_23bitwise_not_kernel_cudaERNS_18TensorIteratorBaseEENKUlvE_clEvENKUlvE2_clEvEUllE_St5arrayIPcLm2EELi4E23TrivialOffsetCalculatorILi1EjESB_NS0_6memory12LoadWithCastILi1EEENSC_13StoreWithCastILi1EEEEEviT_T0_T2_T3_T4_T5_ --------------------------
	.section	.text._ZN2at6native27unrolled_elementwise_kernelIZZZNS0_23bitwise_not_kernel_cudaERNS_18TensorIteratorBaseEENKUlvE_clEvENKUlvE2_clEvEUllE_St5arrayIPcLm2EELi4E23TrivialOffsetCalculatorILi1EjESB_NS0_6memory12LoadWithCastILi1EEENSC_13StoreWithCastILi1EEEEEviT_T0_T2_T3_T4_T5_,"ax",@progbits
	.align	128
        .global         _ZN2at6native27unrolled_elementwise_kernelIZZZNS0_23bitwise_not_kernel_cudaERNS_18TensorIteratorBaseEENKUlvE_clEvENKUlvE2_clEvEUllE_St5arrayIPcLm2EELi4E23TrivialOffsetCalculatorILi1EjESB_NS0_6memory12LoadWithCastILi1EEENSC_13StoreWithCastILi1EEEEEviT_T0_T2_T3_T4_T5_
        .type           _ZN2at6native27unrolled_elementwise_kernelIZZZNS0_23bitwise_not_kernel_cudaERNS_18TensorIteratorBaseEENKUlvE_clEvENKUlvE2_clEvEUllE_St5arrayIPcLm2EELi4E23TrivialOffsetCalculatorILi1EjESB_NS0_6memory12LoadWithCastILi1EEENSC_13StoreWithCastILi1EEEEEviT_T0_T2_T3_T4_T5_,@function
        .size           _ZN2at6native27unrolled_elementwise_kernelIZZZNS0_23bitwise_not_kernel_cudaERNS_18TensorIteratorBaseEENKUlvE_clEvENKUlvE2_clEvEUllE_St5arrayIPcLm2EELi4E23TrivialOffsetCalculatorILi1EjESB_NS0_6memory12LoadWithCastILi1EEENSC_13StoreWithCastILi1EEEEEviT_T0_T2_T3_T4_T5_,(.L_x_36481 - _ZN2at6native27unrolled_elementwise_kernelIZZZNS0_23bitwise_not_kernel_cudaERNS_18TensorIteratorBaseEENKUlvE_clEvENKUlvE2_clEvEUllE_St5arrayIPcLm2EELi4E23TrivialOffsetCalculatorILi1EjESB_NS0_6memory12LoadWithCastILi1EEENSC_13StoreWithCastILi1EEEEEviT_T0_T2_T3_T4_T5_)
        .other          _ZN2at6native27unrolled_elementwise_kernelIZZZNS0_23bitwise_not_kernel_cudaERNS_18TensorIteratorBaseEENKUlvE_clEvENKUlvE2_clEvEUllE_St5arrayIPcLm2EELi4E23TrivialOffsetCalculatorILi1EjESB_NS0_6memory12LoadWithCastILi1EEENSC_13StoreWithCastILi1EEEEEviT_T0_T2_T3_T4_T5_,@"STO_CUDA_ENTRY STV_DEFAULT"
_ZN2at6native27unrolled_elementwise_kernelIZZZNS0_23bitwise_not_kernel_cudaERNS_18TensorIteratorBaseEENKUlvE_clEvENKUlvE2_clEvEUllE_St5arrayIPcLm2EELi4E23TrivialOffsetCalculatorILi1EjESB_NS0_6memory12LoadWithCastILi1EEENSC_13StoreWithCastILi1EEEEEviT_T0_T2_T3_T4_T5_:
.text._ZN2at6native27unrolled_elementwise_kernelIZZZNS0_23bitwise_not_kernel_cudaERNS_18TensorIteratorBaseEENKUlvE_clEvENKUlvE2_clEvEUllE_St5arrayIPcLm2EELi4E23TrivialOffsetCalculatorILi1EjESB_NS0_6memory12LoadWithCastILi1EEENSC_13StoreWithCastILi1EEEEEviT_T0_T2_T3_T4_T5_:
        /* <DEDUP_REMOVED lines=32> */
.L_x_33394:
[----:B------:R1:W5:Y:S01]  /*0200*/  LDG.E.U8 R28, desc[UR36][R4.64] ;  /* 0x00000024041c7981 */ /* 0x000362000c1e1100 */
[----:B------:R-:W-:Y:S01]  /*0210*/  IMAD.MOV.U32 R29, RZ, RZ, RZ ;  /* 0x000000ffff1d7224 */ /* 0x000fe200078e00ff */
[----:B------:R-:W-:Y:S06]  /*0220*/  BRA `(.L_x_33396) ;  /* 0x0000000c004c7947 */ /* 0x000fec0003800000 */
.L_x_33393:
        /* <DEDUP_REMOVED lines=8> */
.L_x_33398:
[----:B------:R-:W2:Y:S02]  /*02b0*/  LDG.E R28, desc[UR36][R4.64] ;  /* 0x00000024041c7981 */ /* 0x000ea4000c1e1900 */
[----:B--2---:R-:W-:Y:S01]  /*02c0*/  SHF.R.S32.HI R29, RZ, 0x1f, R28 ;  /* 0x0000001fff1d7819 */ /* 0x004fe2000001141c */
[----:B------:R-:W-:Y:S06]  /*02d0*/  BRA `(.L_x_33396) ;  /* 0x0000000c00207947 */ /* 0x000fec0003800000 */
.L_x_33397:
[----:B------:R-:W2:Y:S02]  /*02e0*/  LDG.E.S16 R28, desc[UR36][R4.64] ;  /* 0x00000024041c7981 */ /* 0x000ea4000c1e1700 */
[----:B--2---:R-:W-:Y:S01]  /*02f0*/  SHF.R.S32.HI R29, RZ, 0x1f, R28 ;  /* 0x0000001fff1d7819 */ /* 0x004fe2000001141c */
[----:B------:R-:W-:Y:S06]  /*0300*/  BRA `(.L_x_33396) ;  /* 0x0000000c00147947 */ /* 0x000fec0003800000 */
.L_x_33392:
        /* <DEDUP_REMOVED lines=9> */
.L_x_33400:
[----:B------:R-:W2:Y:S02]  /*03a0*/  LDG.E.U16 R4, desc[UR36][R4.64] ;  /* 0x0000002404047981 */ /* 0x000ea4000c1e1500 */
[----:B--2---:R-:W-:-:S06]  /*03b0*/  HADD2.F32 R28, -RZ, R4.H0_H0 ;  /* 0x20000004ff1c7230 */ /* 0x004fcc0000004100 */
[----:B------:R-:W0:Y:S01]  /*03c0*/  F2I.S64.TRUNC R28, R28 ;  /* 0x0000001c001c7311 */ /* 0x000e22000020d900 */
[----:B------:R-:W-:Y:S05]  /*03d0*/  BRA `(.L_x_33396) ;  /* 0x0000000800e07947 */ /* 0x000fea0003800000 */
.L_x_33399:
        /* <DEDUP_REMOVED lines=9> */
.L_x_33402:
[----:B------:R-:W2:Y:S02]  /*0470*/  LDG.E.U16 R4, desc[UR36][R4.64] ;  /* 0x0000002404047981 */ /* 0x000ea4000c1e1500 */
[----:B--2---:R-:W-:-:S06]  /*0480*/  HADD2.F32 R28, -RZ, R4.H0_H0 ;  /* 0x20000004ff1c7230 */ /* 0x004fcc0000004100 */
[----:B------:R-:W4:Y:S01]  /*0490*/  F2I.S64.TRUNC R28, R28 ;  /* 0x0000001c001c7311 */ /* 0x000f22000020d900 */
[----:B------:R-:W-:Y:S05]  /*04a0*/  BRA `(.L_x_33396) ;  /* 0x0000000800ac7947 */ /* 0x000fea0003800000 */
.L_x_33401:
[----:B------:R-:W2:Y:S02]  /*04b0*/  LDG.E.64 R4, desc[UR36][R4.64] ;  /* 0x0000002404047981 */ /* 0x000ea4000c1e1b00 */
[----:B--2---:R2:W3:Y:S01]  /*04c0*/  F2I.S64.F64.TRUNC R28, R4 ;  /* 0x00000004001c7311 */ /* 0x0044e2000030d900 */
[----:B------:R-:W-:Y:S05]  /*04d0*/  BRA `(.L_x_33396) ;  /* 0x0000000800a07947 */ /* 0x000fea0003800000 */
.L_x_33391:
        /* <DEDUP_REMOVED lines=13> */
.L_x_33405:
[----:B------:R-:W2:Y:S02]  /*05b0*/  LDG.E.64 R4, desc[UR36][R4.64] ;  /* 0x0000002404047981 */ /* 0x000ea4000c1e1b00 */
[----:B--2---:R0:W1:Y:S01]  /*05c0*/  F2I.S64.F64.TRUNC R28, R4 ;  /* 0x00000004001c7311 */ /* 0x004062000030d900 */
[----:B------:R-:W-:Y:S05]  /*05d0*/  BRA `(.L_x_33396) ;  /* 0x0000000800607947 */ /* 0x000fea0003800000 */
.L_x_33404:
        /* <DEDUP_REMOVED lines=27> */
.L_x_33407:
        /* <DEDUP_REMOVED lines=15> */
.L_x_33406:
[----:B------:R-:W2:Y:S02]  /*0880*/  LDG.E.U16 R28, desc[UR36][R4.64] ;  /* 0x00000024041c7981 */ /* 0x000ea4000c1e1500 */
[----:B--2---:R-:W-:-:S06]  /*0890*/  IMAD.U32 R28, R28, 0x10000, RZ ;  /* 0x000100001c1c7824 */ /* 0x004fcc00078e00ff */
[----:B------:R-:W0:Y:S01]  /*08a0*/  F2I.S64.TRUNC R28, R28 ;  /* 0x0000001c001c7311 */ /* 0x000e22000020d900 */
[----:B------:R-:W-:Y:S05]  /*08b0*/  BRA `(.L_x_33396) ;  /* 0x0000000400a87947 */ /* 0x000fea0003800000 */
.L_x_33403:
        /* <DEDUP_REMOVED lines=11> */
.L_x_33410:
        /* <DEDUP_REMOVED lines=21> */
.L_x_33414:
[----:B------:R-:W-:Y:S05]  /*0ac0*/  BSYNC B1 ;  /* 0x0000000000017941 */ /* 0x000fea0003800000 */
.L_x_33413:
[----:B------:R-:W-:Y:S01]  /*0ad0*/  IMAD.SHL.U32 R3, R3, 0x100000, RZ ;  /* 0x0010000003037824 */ /* 0x000fe200078e00ff */
[----:B------:R-:W-:-:S04]  /*0ae0*/  LEA R5, R0, 0x3b800000, 0x17 ;  /* 0x3b80000000057811 */ /* 0x000fc800078eb8ff */
[----:B------:R-:W-:-:S07]  /*0af0*/  LOP3.LUT R28, R5, R3, R28, 0xfe, !PT ;  /* 0x00000003051c7212 */ /* 0x000fce00078efe1c */
.L_x_33412:
[----:B------:R-:W-:Y:S05]  /*0b00*/  BSYNC B0 ;  /* 0x0000000000007941 */ /* 0x000fea0003800000 */
.L_x_33411:
[----:B------:R-:W0:Y:S01]  /*0b10*/  F2I.S64.TRUNC R28, R28 ;  /* 0x0000001c001c7311 */ /* 0x000e22000020d900 */
[----:B------:R-:W-:Y:S05]  /*0b20*/  BRA `(.L_x_33396) ;  /* 0x00000004000c7947 */ /* 0x000fea0003800000 */
.L_x_33409:
        /* <DEDUP_REMOVED lines=21> */
.L_x_33418:
[----:B------:R-:W-:Y:S05]  /*0c80*/  BSYNC B1 ;  /* 0x0000000000017941 */ /* 0x000fea0003800000 */
.L_x_33417:
[----:B------:R-:W-:Y:S01]  /*0c90*/  IMAD.SHL.U32 R3, R3, 0x200000, RZ ;  /* 0x0020000003037824 */ /* 0x000fe200078e00ff */
[----:B------:R-:W-:-:S04]  /*0ca0*/  LEA R5, R0, 0x37800000, 0x17 ;  /* 0x3780000000057811 */ /* 0x000fc800078eb8ff */
[----:B------:R-:W-:-:S07]  /*0cb0*/  LOP3.LUT R28, R5, R3, R28, 0xfe, !PT ;  /* 0x00000003051c7212 */ /* 0x000fce00078efe1c */
.L_x_33416:
[----:B------:R-:W-:Y:S05]  /*0cc0*/  BSYNC B0 ;  /* 0x0000000000007941 */ /* 0x000fea0003800000 */
.L_x_33415:
[----:B------:R-:W0:Y:S01]  /*0cd0*/  F2I.S64.TRUNC R28, R28 ;  /* 0x0000001c001c7311 */ /* 0x000e22000020d900 */
[----:B------:R-:W-:Y:S05]  /*0ce0*/  BRA `(.L_x_33396) ;  /* 0x00000000009c7947 */ /* 0x000fea0003800000 */
.L_x_33408:
        /* <DEDUP_REMOVED lines=14> */
.L_x_33422:
[----:B------:R-:W-:Y:S05]  /*0dd0*/  BSYNC B0 ;  /* 0x0000000000007941 */ /* 0x000fea0003800000 */
.L_x_33421:
[----:B------:R-:W0:Y:S01]  /*0de0*/  F2I.S64.TRUNC R28, R28 ;  /* 0x0000001c001c7311 */ /* 0x000e22000020d900 */
[----:B------:R-:W-:Y:S05]  /*0df0*/  BRA `(.L_x_33396) ;  /* 0x0000000000587947 */ /* 0x000fea0003800000 */
.L_x_33395:
        /* <DEDUP_REMOVED lines=16> */
.L_x_33423:
[----:B------:R-:W-:Y:S01]  /*0f00*/  CS2R R28, SRZ ;  /* 0x00000000001c7805 */ /* 0x000fe2000001ff00 */
[----:B------:R-:W-:Y:S06]  /*0f10*/  BRA `(.L_x_33396) ;  /* 0x0000000000107947 */ /* 0x000fec0003800000 */
.L_x_33420:
[----:B------:R0:W5:Y:S01]  /*0f20*/  LDG.E.64 R28, desc[UR36][R4.64] ;  /* 0x00000024041c7981 */ /* 0x000162000c1e1b00 */
[----:B------:R-:W-:Y:S05]  /*0f30*/  BRA `(.L_x_33396) ;  /* 0x0000000000087947 */ /* 0x000fea0003800000 */
.L_x_33419:
[----:B------:R0:W5:Y:S01]  /*0f40*/  LDG.E R28, desc[UR36][R4.64] ;  /* 0x00000024041c7981 */ /* 0x000162000c1e1900 */
[----:B------:R-:W-:-:S07]  /*0f50*/  IMAD.MOV.U32 R29, RZ, RZ, RZ ;  /* 0x000000ffff1d7224 */ /* 0x000fce00078e00ff */
.L_x_33396:
[----:B------:R-:W2:Y:S02]  /*0f60*/  S2R R19, SR_TID.X ;  /* 0x0000000000137919 */ /* 0x000ea40000002100 */
[----:B--2---:R-:W-:-:S07]  /*0f70*/  VIADD R19, R19, 0x80 ;  /* 0x0000008013137836 */ /* 0x004fce0000000000 */
.L_x_33390:
[----:B------:R-:W-:Y:S05]  /*0f80*/  BSYNC B6 ;  /* 0x0000000000067941 */ /* 0x000fea0003800000 */
.L_x_33389:
        /* <DEDUP_REMOVED lines=24> */
.L_x_33429:
[----:B------:R0:W5:Y:S01]  /*1110*/  LDG.E.U8 R24, desc[UR36][R4.64] ;  /* 0x0000002404187981 */ /* 0x000162000c1e1100 */
[----:B------:R-:W-:Y:S01]  /*1120*/  IMAD.MOV.U32 R25, RZ, RZ, RZ ;  /* 0x000000ffff197224 */ /* 0x000fe200078e00ff */
[----:B------:R-:W-:Y:S06]  /*1130*/  BRA `(.L_x_33431) ;  /* 0x0000000c00487947 */ /* 0x000fec0003800000 */
.L_x_33428:
        /* <DEDUP_REMOVED lines=8> */
.L_x_33433:
[----:B------:R-:W2:Y:S02]  /*11c0*/  LDG.E R24, desc[UR36][R4.64] ;  /* 0x0000002404187981 */ /* 0x000ea4000c1e1900 */
[----:B--2---:R-:W-:Y:S01]  /*11d0*/  SHF.R.S32.HI R25, RZ, 0x1f, R24 ;  /* 0x0000001fff197819 */ /* 0x004fe20000011418 */
[----:B------:R-:W-:Y:S06]  /*11e0*/  BRA `(.L_x_33431) ;  /* 0x0000000c001c7947 */ /* 0x000fec0003800000 */
.L_x_33432:
[----:B------:R-:W2:Y:S02]  /*11f0*/  LDG.E.S16 R24, desc[UR36][R4.64] ;  /* 0x0000002404187981 */ /* 0x000ea4000c1e1700 */
[----:B--2---:R-:W-:Y:S01]  /*1200*/  SHF.R.S32.HI R25, RZ, 0x1f, R24 ;  /* 0x0000001fff197819 */ /* 0x004fe20000011418 */
[----:B------:R-:W-:Y:S06]  /*1210*/  BRA `(.L_x_33431) ;  /* 0x0000000c00107947 */ /* 0x000fec0003800000 */
.L_x_33427:
        /* <DEDUP_REMOVED lines=9> */
.L_x_33435:
[----:B------:R-:W2:Y:S02]  /*12b0*/  LDG.E.U16 R4, desc[UR36][R4.64] ;  /* 0x0000002404047981 */ /* 0x000ea4000c1e1500 */
[----:B--2---:R-:W-:-:S06]  /*12c0*/  HADD2.F32 R24, -RZ, R4.H0_H0 ;  /* 0x20000004ff187230 */ /* 0x004fcc0000004100 */
[----:B------:R-:W0:Y:S01]  /*12d0*/  F2I.S64.TRUNC R24, R24 ;  /* 0x0000001800187311 */ /* 0x000e22000020d900 */
[----:B------:R-:W-:Y:S05]  /*12e0*/  BRA `(.L_x_33431) ;  /* 0x0000000800dc7947 */ /* 0x000fea0003800000 */
.L_x_33434:
        /* <DEDUP_REMOVED lines=9> */
.L_x_33437:
[----:B------:R-:W2:Y:S02]  /*1380*/  LDG.E.U16 R4, desc[UR36][R4.64] ;  /* 0x0000002404047981 */ /* 0x000ea4000c1e1500 */
[----:B--2---:R-:W-:-:S06]  /*1390*/  HADD2.F32 R24, -RZ, R4.H0_H0 ;  /* 0x20000004ff187230 */ /* 0x004fcc0000004100 */
[----:B------:R-:W0:Y:S01]  /*13a0*/  F2I.S64.TRUNC R24, R24 ;  /* 0x0000001800187311 */ /* 0x000e22000020d900 */
[----:B------:R-:W-:Y:S05]  /*13b0*/  BRA `(.L_x_33431) ;  /* 0x0000000800a87947 */ /* 0x000fea0003800000 */
.L_x_33436:
[----:B------:R-:W2:Y:S02]  /*13c0*/  LDG.E.64 R4, desc[UR36][R4.64] ;  /* 0x0000002404047981 */ /* 0x000ea4000c1e1b00 */
[----:B--2---:R0:W1:Y:S01]  /*13d0*/  F2I.S64.F64.TRUNC R24, R4 ;  /* 0x0000000400187311 */ /* 0x004062000030d900 */
[----:B------:R-:W-:Y:S05]  /*13e0*/  BRA `(.L_x_33431) ;  /* 0x00000008009c7947 */ /* 0x000fea0003800000 */
.L_x_33426:
        /* <DEDUP_REMOVED lines=13> */
.L_x_33440:
[----:B------:R-:W2:Y:S02]  /*14c0*/  LDG.E.64 R4, desc[UR36][R4.64] ;  /* 0x0000002404047981 */ /* 0x000ea4000c1e1b00 */
[----:B--2---:R0:W1:Y:S01]  /*14d0*/  F2I.S64.F64.TRUNC R24, R4 ;  /* 0x0000000400187311 */ /* 0x004062000030d900 */
[----:B------:R-:W-:Y:S05]  /*14e0*/  BRA `(.L_x_33431) ;  /* 0x00000008005c7947 */ /* 0x000fea0003800000 */
.L_x_33439:
        /* <DEDUP_REMOVED lines=27> */
.L_x_33442:
        /* <DEDUP_REMOVED lines=14> */
.L_x_33441:
[----:B------:R-:W2:Y:S02]  /*1780*/  LDG.E.U16 R24, desc[UR36][R4.64] ;  /* 0x0000002404187981 */ /* 0x000ea4000c1e1500 */
[----:B--2---:R-:W-:-:S06]  /*1790*/  IMAD.U32 R24, R24, 0x10000, RZ ;  /* 0x0001000018187824 */ /* 0x004fcc00078e00ff */
[----:B------:R-:W0:Y:S01]  /*17a0*/  F2I.S64.TRUNC R24, R24 ;  /* 0x0000001800187311 */ /* 0x000e22000020d900 */
[----:B------:R-:W-:Y:S05]  /*17b0*/  BRA `(.L_x_33431) ;  /* 0x0000000400a87947 */ /* 0x000fea0003800000 */
.L_x_33438:
        /* <DEDUP_REMOVED lines=11> */
.L_x_33445:
        /* <DEDUP_REMOVED lines=21> */
.L_x_33449:
[----:B------:R-:W-:Y:S05]  /*19c0*/  BSYNC B1 ;  /* 0x0000000000017941 */ /* 0x000fea0003800000 */
.L_x_33448:
[----:B------:R-:W-:Y:S01]  /*19d0*/  IMAD.SHL.U32 R3, R3, 0x100000, RZ ;  /* 0x0010000003037824 */ /* 0x000fe200078e00ff */
[----:B------:R-:W-:-:S04]  /*19e0*/  LEA R5, R0, 0x3b800000, 0x17 ;  /* 0x3b80000000057811 */ /* 0x000fc800078eb8ff */
[----:B------:R-:W-:-:S07]  /*19f0*/  LOP3.LUT R24, R5, R3, R24, 0xfe, !PT ;  /* 0x0000000305187212 */ /* 0x000fce00078efe18 */
.L_x_33447:
[----:B------:R-:W-:Y:S05]  /*1a00*/  BSYNC B0 ;  /* 0x0000000000007941 */ /* 0x000fea0003800000 */
.L_x_33446:
[----:B------:R-:W0:Y:S01]  /*1a10*/  F2I.S64.TRUNC R24, R24 ;  /* 0x0000001800187311 */ /* 0x000e22000020d900 */
[----:B------:R-:W-:Y:S05]  /*1a20*/  BRA `(.L_x_33431) ;  /* 0x00000004000c7947 */ /* 0x000fea0003800000 */
.L_x_33444:
        /* <DEDUP_REMOVED lines=21> */
.L_x_33453:
[----:B------:R-:W-:Y:S05]  /*1b80*/  BSYNC B1 ;  /* 0x0000000000017941 */ /* 0x000fea0003800000 */
.L_x_33452:
[----:B------:R-:W-:Y:S01]  /*1b90*/  IMAD.SHL.U32 R3, R3, 0x200000, RZ ;  /* 0x0020000003037824 */ /* 0x000fe200078e00ff */
[----:B------:R-:W-:-:S04]  /*1ba0*/  LEA R5, R0, 0x37800000, 0x17 ;  /* 0x3780000000057811 */ /* 0x000fc800078eb8ff */
[----:B------:R-:W-:-:S07]  /*1bb0*/  LOP3.LUT R24, R5, R3, R24, 0xfe, !PT ;  /* 0x0000000305187212 */ /* 0x000fce00078efe18 */
.L_x_33451:
[----:B------:R-:W-:Y:S05]  /*1bc0*/  BSYNC B0 ;  /* 0x0000000000007941 */ /* 0x000fea0003800000 */
.L_x_33450:
[----:B------:R-:W0:Y:S01]  /*1bd0*/  F2I.S64.TRUNC R24, R24 ;  /* 0x0000001800187311 */ /* 0x000e22000020d900 */
[----:B------:R-:W-:Y:S05]  /*1be0*/  BRA `(.L_x_33431) ;  /* 0x00000000009c7947 */ /* 0x000fea0003800000 */
.L_x_33443:
        /* <DEDUP_REMOVED lines=14> */
.L_x_33457:
[----:B------:R-:W-:Y:S05]  /*1cd0*/  BSYNC B0 ;  /* 0x0000000000007941 */ /* 0x000fea0003800000 */
.L_x_33456:
[----:B------:R-:W0:Y:S01]  /*1ce0*/  F2I.S64.TRUNC R24, R24 ;  /* 0x0000001800187311 */ /* 0x000e22000020d900 */
[----:B------:R-:W-:Y:S05]  /*1cf0*/  BRA `(.L_x_33431) ;  /* 0x0000000000587947 */ /* 0x000fea0003800000 */
.L_x_33430:
        /* <DEDUP_REMOVED lines=16> */
.L_x_33458:
[----:B------:R-:W-:Y:S01]  /*1e00*/  CS2R R24, SRZ ;  /* 0x0000000000187805 */ /* 0x000fe2000001ff00 */
[----:B------:R-:W-:Y:S06]  /*1e10*/  BRA `(.L_x_33431) ;  /* 0x0000000000107947 */ /* 0x000fec0003800000 */
.L_x_33455:
[----:B------:R0:W5:Y:S01]  /*1e20*/  LDG.E.64 R24, desc[UR36][R4.64] ;  /* 0x0000002404187981 */ /* 0x000162000c1e1b00 */
[----:B------:R-:W-:Y:S05]  /*1e30*/  BRA `(.L_x_33431) ;  /* 0x0000000000087947 */ /* 0x000fea0003800000 */
.L_x_33454:
[----:B------:R0:W5:Y:S01]  /*1e40*/  LDG.E R24, desc[UR36][R4.64] ;  /* 0x0000002404187981 */ /* 0x000162000c1e1900 */
[----:B------:R-:W-:-:S07]  /*1e50*/  IMAD.MOV.U32 R25, RZ, RZ, RZ ;  /* 0x000000ffff197224 */ /* 0x000fce00078e00ff */
.L_x_33431:
[----:B------:R-:W-:-:S07]  /*1e60*/  VIADD R19, R19, 0x80 ;  /* 0x0000008013137836 */ /* 0x000fce0000000000 */
.L_x_33425:
[----:B------:R-:W-:Y:S05]  /*1e70*/  BSYNC B6 ;  /* 0x0000000000067941 */ /* 0x000fea0003800000 */
.L_x_33424:
        /* <DEDUP_REMOVED lines=26> */
.L_x_33464:
[----:B------:R0:W5:Y:S01]  /*2020*/  LDG.E.U8 R26, desc[UR36][R4.64] ;  /* 0x00000024041a7981 */ /* 0x000162000c1e1100 */
[----:B------:R-:W-:Y:S01]  /*2030*/  IMAD.MOV.U32 R27, RZ, RZ, RZ ;  /* 0x000000ffff1b7224 */ /* 0x000fe200078e00ff */
[----:B------:R-:W-:Y:S06]  /*2040*/  BRA `(.L_x_33466) ;  /* 0x0000000c00487947 */ /* 0x000fec0003800000 */
.L_x_33463:
        /* <DEDUP_REMOVED lines=8> */
.L_x_33468:
[----:B------:R-:W2:Y:S02]  /*20d0*/  LDG.E R26, desc[UR36][R4.64] ;  /* 0x00000024041a7981 */ /* 0x000ea4000c1e1900 */
[----:B--2---:R-:W-:Y:S01]  /*20e0*/  SHF.R.S32.HI R27, RZ, 0x1f, R26 ;  /* 0x0000001fff1b7819 */ /* 0x004fe2000001141a */
[----:B------:R-:W-:Y:S06]  /*20f0*/  BRA `(.L_x_33466) ;  /* 0x0000000c001c7947 */ /* 0x000fec0003800000 */
.L_x_33467:
[----:B------:R-:W2:Y:S02]  /*2100*/  LDG.E.S16 R26, desc[UR36][R4.64] ;  /* 0x00000024041a7981 */ /* 0x000ea4000c1e1700 */
[----:B--2---:R-:W-:Y:S01]  /*2110*/  SHF.R.S32.HI R27, RZ, 0x1f, R26 ;  /* 0x0000001fff1b7819 */ /* 0x004fe2000001141a */
[----:B------:R-:W-:Y:S06]  /*2120*/  BRA `(.L_x_33466) ;  /* 0x0000000c00107947 */ /* 0x000fec0003800000 */
.L_x_33462:
        /* <DEDUP_REMOVED lines=9> */
.L_x_33470:
[----:B------:R-:W2:Y:S02]  /*21c0*/  LDG.E.U16 R4, desc[UR36][R4.64] ;  /* 0x0000002404047981 */ /* 0x000ea4000c1e1500 */
[----:B--2---:R-:W-:-:S06]  /*21d0*/  HADD2.F32 R26, -RZ, R4.H0_H0 ;  /* 0x20000004ff1a7230 */ /* 0x004fcc0000004100 */
[----:B------:R-:W0:Y:S01]  /*21e0*/  F2I.S64.TRUNC R26, R26 ;  /* 0x0000001a001a7311 */ /* 0x000e22000020d900 */
[----:B------:R-:W-:Y:S05]  /*21f0*/  BRA `(.L_x_33466) ;  /* 0x0000000800dc7947 */ /* 0x000fea0003800000 */
.L_x_33469:
        /* <DEDUP_REMOVED lines=9> */
.L_x_33472:
[----:B------:R-:W2:Y:S02]  /*2290*/  LDG.E.U16 R4, desc[UR36][R4.64] ;  /* 0x0000002404047981 */ /* 0x000ea4000c1e1500 */
[----:B--2---:R-:W-:-:S06]  /*22a0*/  HADD2.F32 R26, -RZ, R4.H0_H0 ;  /* 0x20000004ff1a7230 */ /* 0x004fcc0000004100 */
[----:B------:R-:W0:Y:S01]  /*22b0*/  F2I.S64.TRUNC R26, R26 ;  /* 0x0000001a001a7311 */ /* 0x000e22000020d900 */
[----:B------:R-:W-:Y:S05]  /*22c0*/  BRA `(.L_x_33466) ;  /* 0x0000000800a87947 */ /* 0x000fea0003800000 */
.L_x_33471:
[----:B------:R-:W2:Y:S02]  /*22d0*/  LDG.E.64 R4, desc[UR36][R4.64] ;  /* 0x0000002404047981 */ /* 0x000ea4000c1e1b00 */
[----:B--2---:R0:W1:Y:S01]  /*22e0*/  F2I.S64.F64.TRUNC R26, R4 ;  /* 0x00000004001a7311 */ /* 0x004062000030d900 */
[----:B------:R-:W-:Y:S05]  /*22f0*/  BRA `(.L_x_33466) ;  /* 0x00000008009c7947 */ /* 0x000fea0003800000 */
.L_x_33461:
        /* <DEDUP_REMOVED lines=13> */
.L_x_33475:
[----:B------:R-:W2:Y:S02]  /*23d0*/  LDG.E.64 R4, desc[UR36][R4.64] ;  /* 0x0000002404047981 */ /* 0x000ea4000c1e1b00 */
[----:B--2---:R0:W1:Y:S01]  /*23e0*/  F2I.S64.F64.TRUNC R26, R4 ;  /* 0x00000004001a7311 */ /* 0x004062000030d900 */
[----:B------:R-:W-:Y:S05]  /*23f0*/  BRA `(.L_x_33466) ;  /* 0x00000008005c7947 */ /* 0x000fea0003800000 */
.L_x_33474:
        /* <DEDUP_REMOVED lines=27> */
.L_x_33477:
        /* <DEDUP_REMOVED lines=14> */
.L_x_33476:
[----:B------:R-:W2:Y:S02]  /*2690*/  LDG.E.U16 R26, desc[UR36][R4.64] ;  /* 0x00000024041a7981 */ /* 0x000ea4000c1e1500 */
[----:B--2---:R-:W-:-:S06]  /*26a0*/  IMAD.U32 R26, R26, 0x10000, RZ ;  /* 0x000100001a1a7824 */ /* 0x004fcc00078e00ff */
[----:B------:R-:W0:Y:S01]  /*26b0*/  F2I.S64.TRUNC R26, R26 ;  /* 0x0000001a001a7311 */ /* 0x000e22000020d900 */
[----:B------:R-:W-:Y:S05]  /*26c0*/  BRA `(.L_x_33466) ;  /* 0x0000000400a87947 */ /* 0x000fea0003800000 */
.L_x_33473:
        /* <DEDUP_REMOVED lines=11> */
.L_x_33480:
        /* <DEDUP_REMOVED lines=21> */
.L_x_33484:
[----:B------:R-:W-:Y:S05]  /*28d0*/  BSYNC B1 ;  /* 0x0000000000017941 */ /* 0x000fea0003800000 */
.L_x_33483:
[----:B------:R-:W-:Y:S01]  /*28e0*/  IMAD.SHL.U32 R3, R3, 0x100000, RZ ;  /* 0x0010000003037824 */ /* 0x000fe200078e00ff */
[----:B------:R-:W-:-:S04]  /*28f0*/  LEA R5, R0, 0x3b800000, 0x17 ;  /* 0x3b80000000057811 */ /* 0x000fc800078eb8ff */
[----:B------:R-:W-:-:S07]  /*2900*/  LOP3.LUT R26, R5, R3, R26, 0xfe, !PT ;  /* 0x00000003051a7212 */ /* 0x000fce00078efe1a */
.L_x_33482:
[----:B------:R-:W-:Y:S05]  /*2910*/  BSYNC B0 ;  /* 0x0000000000007941 */ /* 0x000fea0003800000 */
.L_x_33481:
[----:B------:R-:W1:Y:S01]  /*2920*/  F2I.S64.TRUNC R26, R26 ;  /* 0x0000001a001a7311 */ /* 0x000e62000020d900 */
[----:B------:R-:W-:Y:S05]  /*2930*/  BRA `(.L_x_33466) ;  /* 0x00000004000c7947 */ /* 0x000fea0003800000 */
.L_x_33479:
        /* <DEDUP_REMOVED lines=21> */
.L_x_33488:
[----:B------:R-:W-:Y:S05]  /*2a90*/  BSYNC B1 ;  /* 0x0000000000017941 */ /* 0x000fea0003800000 */
.L_x_33487:
[----:B------:R-:W-:Y:S01]  /*2aa0*/  IMAD.SHL.U32 R3, R3, 0x200000, RZ ;  /* 0x0020000003037824 */ /* 0x000fe200078e00ff */
[----:B------:R-:W-:-:S04]  /*2ab0*/  LEA R5, R0, 0x37800000, 0x17 ;  /* 0x3780000000057811 */ /* 0x000fc800078eb8ff */
[----:B------:R-:W-:-:S07]  /*2ac0*/  LOP3.LUT R26, R5, R3, R26, 0xfe, !PT ;  /* 0x00000003051a7212 */ /* 0x000fce00078efe1a */
.L_x_33486:
[----:B------:R-:W-:Y:S05]  /*2ad0*/  BSYNC B0 ;  /* 0x0000000000007941 */ /* 0x000fea0003800000 */
.L_x_33485:
[----:B------:R-:W2:Y:S01]  /*2ae0*/  F2I.S64.TRUNC R26, R26 ;  /* 0x0000001a001a7311 */ /* 0x000ea2000020d900 */
[----:B------:R-:W-:Y:S05]  /*2af0*/  BRA `(.L_x_33466) ;  /* 0x00000000009c7947 */ /* 0x000fea0003800000 */
.L_x_33478:
        /* <DEDUP_REMOVED lines=14> */
.L_x_33492:
[----:B------:R-:W-:Y:S05]  /*2be0*/  BSYNC B0 ;  /* 0x0000000000007941 */ /* 0x000fea0003800000 */
.L_x_33491:
[----:B------:R-:W0:Y:S01]  /*2bf0*/  F2I.S64.TRUNC R26, R26 ;  /* 0x0000001a001a7311 */ /* 0x000e22000020d900 */
[----:B------:R-:W-:Y:S05]  /*2c00*/  BRA `(.L_x_33466) ;  /* 0x0000000000587947 */ /* 0x000fea0003800000 */
.L_x_33465:
        /* <DEDUP_REMOVED lines=16> */
.L_x_33493:
[----:B------:R-:W-:Y:S01]  /*2d10*/  CS2R R26, SRZ ;  /* 0x00000000001a7805 */ /* 0x000fe2000001ff00 */
[----:B------:R-:W-:Y:S06]  /*2d20*/  BRA `(.L_x_33466) ;  /* 0x0000000000107947 */ /* 0x000fec0003800000 */
.L_x_33490:
[----:B------:R0:W5:Y:S01]  /*2d30*/  LDG.E.64 R26, desc[UR36][R4.64] ;  /* 0x00000024041a7981 */ /* 0x000162000c1e1b00 */
[----:B------:R-:W-:Y:S05]  /*2d40*/  BRA `(.L_x_33466) ;  /* 0x0000000000087947 */ /* 0x000fea0003800000 */
.L_x_33489:
[----:B------:R0:W5:Y:S01]  /*2d50*/  LDG.E R26, desc[UR36][R4.64] ;  /* 0x00000024041a7981 */ /* 0x000162000c1e1900 */
[----:B------:R-:W-:-:S07]  /*2d60*/  IMAD.MOV.U32 R27, RZ, RZ, RZ ;  /* 0x000000ffff1b7224 */ /* 0x000fce00078e00ff */
.L_x_33466:
[----:B------:R-:W-:-:S07]  /*2d70*/  VIADD R19, R19, 0x80 ;  /* 0x0000008013137836 */ /* 0x000fce0000000000 */
.L_x_33460:
[----:B------:R-:W-:Y:S05]  /*2d80*/  BSYNC B6 ;  /* 0x0000000000067941 */ /* 0x000fea0003800000 */
.L_x_33459:
        /* <DEDUP_REMOVED lines=23> */
.L_x_33499:
[----:B------:R0:W5:Y:S01]  /*2f00*/  LDG.E.U8 R22, desc[UR36][R4.64] ;  /* 0x0000002404167981 */ /* 0x000162000c1e1100 */
[----:B------:R-:W-:Y:S01]  /*2f10*/  IMAD.MOV.U32 R23, RZ, RZ, RZ ;  /* 0x000000ffff177224 */ /* 0x000fe200078e00ff */
[----:B------:R-:W-:Y:S06]  /*2f20*/  BRA `(.L_x_33495) ;  /* 0x0000000c00447947 */ /* 0x000fec0003800000 */
.L_x_33498:
        /* <DEDUP_REMOVED lines=8> */
.L_x_33502:
[----:B------:R-:W2:Y:S02]  /*2fb0*/  LDG.E R22, desc[UR36][R4.64] ;  /* 0x0000002404167981 */ /* 0x000ea4000c1e1900 */
[----:B--2---:R-:W-:Y:S01]  /*2fc0*/  SHF.R.S32.HI R23, RZ, 0x1f, R22 ;  /* 0x0000001fff177819 */ /* 0x004fe20000011416 */
[----:B------:R-:W-:Y:S06]  /*2fd0*/  BRA `(.L_x_33495) ;  /* 0x0000000c00187947 */ /* 0x000fec0003800000 */
.L_x_33501:
[----:B------:R-:W2:Y:S02]  /*2fe0*/  LDG.E.S16 R22, desc[UR36][R4.64] ;  /* 0x0000002404167981 */ /* 0x000ea4000c1e1700 */
[----:B--2---:R-:W-:Y:S01]  /*2ff0*/  SHF.R.S32.HI R23, RZ, 0x1f, R22 ;  /* 0x0000001fff177819 */ /* 0x004fe20000011416 */
[----:B------:R-:W-:Y:S06]  /*3000*/  BRA `(.L_x_33495) ;  /* 0x0000000c000c7947 */ /* 0x000fec0003800000 */
.L_x_33497:
        /* <DEDUP_REMOVED lines=9> */
.L_x_33504:
[----:B------:R-:W2:Y:S02]  /*30a0*/  LDG.E.U16 R4, desc[UR36][R4.64] ;  /* 0x0000002404047981 */ /* 0x000ea4000c1e1500 */
[----:B--2---:R-:W-:-:S06]  /*30b0*/  HADD2.F32 R22, -RZ, R4.H0_H0 ;  /* 0x20000004ff167230 */ /* 0x004fcc0000004100 */
[----:B------:R-:W0:Y:S01]  /*30c0*/  F2I.S64.TRUNC R22, R22 ;  /* 0x0000001600167311 */ /* 0x000e22000020d900 */
[----:B------:R-:W-:Y:S05]  /*30d0*/  BRA `(.L_x_33495) ;  /* 0x0000000800d87947 */ /* 0x000fea0003800000 */
.L_x_33503:
        /* <DEDUP_REMOVED lines=9> */
.L_x_33506:
[----:B------:R-:W2:Y:S02]  /*3170*/  LDG.E.U16 R4, desc[UR36][R4.64] ;  /* 0x0000002404047981 */ /* 0x000ea4000c1e1500 */
[----:B--2---:R-:W-:-:S06]  /*3180*/  HADD2.F32 R22, -RZ, R4.H0_H0 ;  /* 0x20000004ff167230 */ /* 0x004fcc0000004100 */
[----:B------:R-:W0:Y:S01]  /*3190*/  F2I.S64.TRUNC R22, R22 ;  /* 0x0000001600167311 */ /* 0x000e22000020d900 */
[----:B------:R-:W-:Y:S05]  /*31a0*/  BRA `(.L_x_33495) ;  /* 0x0000000800a47947 */ /* 0x000fea0003800000 */
.L_x_33505:
[----:B------:R-:W2:Y:S02]  /*31b0*/  LDG.E.64 R4, desc[UR36][R4.64] ;  /* 0x0000002404047981 */ /* 0x000ea4000c1e1b00 */
[----:B--2---:R0:W1:Y:S01]  /*31c0*/  F2I.S64.F64.TRUNC R22, R4 ;  /* 0x0000000400167311 */ /* 0x004062000030d900 */
[----:B------:R-:W-:Y:S05]  /*31d0*/  BRA `(.L_x_33495) ;  /* 0x0000000800987947 */ /* 0x000fea0003800000 */
.L_x_33496:
        /* <DEDUP_REMOVED lines=13> */
.L_x_33509:
[----:B------:R-:W2:Y:S02]  /*32b0*/  LDG.E.64 R4, desc[UR36][R4.64] ;  /* 0x0000002404047981 */ /* 0x000ea4000c1e1b00 */
[----:B--2---:R0:W1:Y:S01]  /*32c0*/  F2I.S64.F64.TRUNC R22, R4 ;  /* 0x0000000400167311 */ /* 0x004062000030d900 */
[----:B------:R-:W-:Y:S05]  /*32d0*/  BRA `(.L_x_33495) ;  /* 0x0000000800587947 */ /* 0x000fea0003800000 */
.L_x_33508:
        /* <DEDUP_REMOVED lines=27> */
.L_x_33511:
        /* <DEDUP_REMOVED lines=14> */
.L_x_33510:
[----:B------:R-:W2:Y:S02]  /*3570*/  LDG.E.U16 R22, desc[UR36][R4.64] ;  /* 0x0000002404167981 */ /* 0x000ea4000c1e1500 */
[----:B--2---:R-:W-:-:S06]  /*3580*/  IMAD.U32 R22, R22, 0x10000, RZ ;  /* 0x0001000016167824 */ /* 0x004fcc00078e00ff */
[----:B------:R-:W0:Y:S01]  /*3590*/  F2I.S64.TRUNC R22, R22 ;  /* 0x0000001600167311 */ /* 0x000e22000020d900 */
[----:B------:R-:W-:Y:S05]  /*35a0*/  BRA `(.L_x_33495) ;  /* 0x0000000400a47947 */ /* 0x000fea0003800000 */
.L_x_33507:
        /* <DEDUP_REMOVED lines=11> */
.L_x_33514:
        /* <DEDUP_REMOVED lines=21> */
.L_x_33518:
[----:B------:R-:W-:Y:S05]  /*37b0*/  BSYNC B1 ;  /* 0x0000000000017941 */ /* 0x000fea0003800000 */
.L_x_33517:
[----:B------:R-:W-:Y:S01]  /*37c0*/  IMAD.SHL.U32 R3, R3, 0x100000, RZ ;  /* 0x0010000003037824 */ /* 0x000fe200078e00ff */
[----:B------:R-:W-:-:S04]  /*37d0*/  LEA R5, R0, 0x3b800000, 0x17 ;  /* 0x3b80000000057811 */ /* 0x000fc800078eb8ff */
[----:B------:R-:W-:-:S07]  /*37e0*/  LOP3.LUT R22, R5, R3, R22, 0xfe, !PT ;  /* 0x0000000305167212 */ /* 0x000fce00078efe16 */
.L_x_33516:
[----:B------:R-:W-:Y:S05]  /*37f0*/  BSYNC B0 ;  /* 0x0000000000007941 */ /* 0x000fea0003800000 */
.L_x_33515:
[----:B------:R-:W0:Y:S01]  /*3800*/  F2I.S64.TRUNC R22, R22 ;  /* 0x0000001600167311 */ /* 0x000e22000020d900 */
[----:B------:R-:W-:Y:S05]  /*3810*/  BRA `(.L_x_33495) ;  /* 0x0000000400087947 */ /* 0x000fea0003800000 */
.L_x_33513:
        /* <DEDUP_REMOVED lines=21> */
.L_x_33522:
[----:B------:R-:W-:Y:S05]  /*3970*/  BSYNC B1 ;  /* 0x0000000000017941 */ /* 0x000fea0003800000 */
.L_x_33521:
[----:B------:R-:W-:Y:S01]  /*3980*/  IMAD.SHL.U32 R3, R3, 0x200000, RZ ;  /* 0x0020000003037824 */ /* 0x000fe200078e00ff */
[----:B------:R-:W-:-:S04]  /*3990*/  LEA R5, R0, 0x37800000, 0x17 ;  /* 0x3780000000057811 */ /* 0x000fc800078eb8ff */
[----:B------:R-:W-:-:S07]  /*39a0*/  LOP3.LUT R22, R5, R3, R22, 0xfe, !PT ;  /* 0x0000000305167212 */ /* 0x000fce00078efe16 */
.L_x_33520:
[----:B------:R-:W-:Y:S05]  /*39b0*/  BSYNC B0 ;  /* 0x0000000000007941 */ /* 0x000fea0003800000 */
.L_x_33519:
[----:B------:R-:W0:Y:S01]  /*39c0*/  F2I.S64.TRUNC R22, R22 ;  /* 0x0000001600167311 */ /* 0x000e22000020d900 */
[----:B------:R-:W-:Y:S05]  /*39d0*/  BRA `(.L_x_33495) ;  /* 0x0000000000987947 */ /* 0x000fea0003800000 */
.L_x_33512:
        /* <DEDUP_REMOVED lines=14> */
.L_x_33526:
[----:B------:R-:W-:Y:S05]  /*3ac0*/  BSYNC B0 ;  /* 0x0000000000007941 */ /* 0x000fea0003800000 */
.L_x_33525:
[----:B------:R-:W0:Y:S01]  /*3ad0*/  F2I.S64.TRUNC R22, R22 ;  /* 0x0000001600167311 */ /* 0x000e22000020d900 */
[----:B------:R-:W-:Y:S05]  /*3ae0*/  BRA `(.L_x_33495) ;  /* 0x0000000000547947 */ /* 0x000fea0003800000 */
.L_x_33500:
        /* <DEDUP_REMOVED lines=16> */
.L_x_33527:
[----:B------:R-:W-:Y:S05]  /*3bf0*/  BRA `(.L_x_33495) ;  /* 0x0000000000107947 */ /* 0x000fea0003800000 */
.L_x_33524:
[----:B------:R0:W5:Y:S01]  /*3c00*/  LDG.E.64 R22, desc[UR36][R4.64] ;  /* 0x0000002404167981 */ /* 0x000162000c1e1b00 */
[----:B------:R-:W-:Y:S05]  /*3c10*/  BRA `(.L_x_33495) ;  /* 0x0000000000087947 */ /* 0x000fea0003800000 */
.L_x_33523:
[----:B------:R0:W5:Y:S01]  /*3c20*/  LDG.E R22, desc[UR36][R4.64] ;  /* 0x0000002404167981 */ /* 0x000162000c1e1900 */
[----:B------:R-:W-:-:S07]  /*3c30*/  IMAD.MOV.U32 R23, RZ, RZ, RZ ;  /* 0x000000ffff177224 */ /* 0x000fce00078e00ff */
.L_x_33495:
[----:B------:R-:W-:Y:S05]  /*3c40*/  BSYNC B6 ;  /* 0x0000000000067941 */ /* 0x000fea0003800000 */
.L_x_33494:
[----:B------:R-:W3:Y:S01]  /*3c50*/  S2R R19, SR_TID.X ;  /* 0x0000000000137919 */ /* 0x000ee20000002100 */
[----:B------:R-:W4:Y:S01]  /*3c60*/  LDC.U8 R17, c[0x0][0x234] ;  /* 0x00008d00ff117b82 */ /* 0x000f220000000000 */
[----:B012--5:R-:W-:Y:S01]  /*3c70*/  LOP3.LUT R18, RZ, R26, RZ, 0x33, !PT ;  /* 0x0000001aff127212 */ /* 0x027fe200078e33ff */
[----:B------:R-:W-:Y:S01]  /*3c80*/  BSSY B6, `(.L_x_33528) ;  /* 0x00000f4000067945 */ /* 0x000fe20003800000 */
[----:B------:R-:W-:Y:S02]  /*3c90*/  LOP3.LUT R24, RZ, R24, RZ, 0x33, !PT ;  /* 0x00000018ff187212 */ /* 0x000fe400078e33ff */
[----:B------:R-:W-:Y:S01]  /*3ca0*/  LOP3.LUT R25, RZ, R25, RZ, 0x33, !PT ;  /* 0x00000019ff197212 */ /* 0x000fe200078e33ff */
[----:B------:R-:W-:Y:S01]  /*3cb0*/  IMAD.MOV.U32 R26, RZ, RZ, R18 ;  /* 0x000000ffff1a7224 */ /* 0x000fe200078e0012 */
[----:B------:R-:W-:Y:S02]  /*3cc0*/  LOP3.LUT R27, RZ, R27, RZ, 0x33, !PT ;  /* 0x0000001bff1b7212 */ /* 0x000fe400078e33ff */
[----:B------:R-:W-:-:S02]  /*3cd0*/  LOP3.LUT R22, RZ, R22, RZ, 0x33, !PT ;  /* 0x00000016ff167212 */ /* 0x000fc400078e33ff */
[----:B------:R-:W-:Y:S02]  /*3ce0*/  LOP3.LUT R23, RZ, R23, RZ, 0x33, !PT ;  /* 0x00000017ff177212 */ /* 0x000fe400078e33ff */
[----:B---3--:R-:W-:-:S13]  /*3cf0*/  ISETP.GE.AND P0, PT, R19, R16, PT ;  /* 0x000000101300720c */ /* 0x008fda0003f06270 */
[----:B------:R-:W-:Y:S05]  /*3d00*/  @P0 BRA `(.L_x_33529) ;  /* 0x0000000c00ac0947 */ /* 0x000fea0003800000 */
[----:B------:R-:W0:Y:S01]  /*3d10*/  LDC.64 R8, c[0x0][0x218] ;  /* 0x00008600ff087b82 */ /* 0x000e220000000a00 */
[----:B------:R-:W-:Y:S01]  /*3d20*/  IMAD R0, R2, 0x200, R19 ;  /* 0x0000020002007824 */ /* 0x000fe200078e0213 */
[----:B----4-:R-:W-:Y:S01]  /*3d30*/  PRMT R4, R17, 0x9910, RZ ;  /* 0x0000991011047816 */ /* 0x010fe200000000ff */
[----:B------:R-:W-:Y:S01]  /*3d40*/  ULDC UR4, c[0x0][0x238] ;  /* 0x00008e0000047ab9 */ /* 0x000fe20000000800 */
[----:B------:R-:W-:Y:S01]  /*3d50*/  LOP3.LUT R5, RZ, R29, RZ, 0x33, !PT ;  /* 0x0000001dff057212 */ /* 0x000fe200078e33ff */
[----:B------:R-:W-:Y:S02]  /*3d60*/  IMAD R3, R0, UR4, RZ ;  /* 0x0000000400037c24 */ /* 0x000fe4000f8e02ff */
[----:B------:R-:W-:Y:S02]  /*3d70*/  IMAD.MOV.U32 R0, RZ, RZ, R4 ;  /* 0x000000ffff007224 */ /* 0x000fe400078e0004 */
[----:B------:R-:W-:-:S03]  /*3d80*/  VIADD R19, R19, 0x80 ;  /* 0x0000008013137836 */ /* 0x000fc60000000000 */
[----:B------:R-:W-:Y:S02]  /*3d90*/  ISETP.GT.AND P0, PT, R0, 0x9, PT ;  /* 0x000000090000780c */ /* 0x000fe40003f04270 */
[----:B0-----:R-:W-:Y:S02]  /*3da0*/  IADD3 R8, P1, R3, R8, RZ ;  /* 0x0000000803087210 */ /* 0x001fe40007f3e0ff */
[----:B------:R-:W-:-:S03]  /*3db0*/  LOP3.LUT R3, RZ, R28, RZ, 0x33, !PT ;  /* 0x0000001cff037212 */ /* 0x000fc600078e33ff */
[----:B------:R-:W-:Y:S02]  /*3dc0*/  IMAD.X R9, RZ, RZ, R9, P1 ;  /* 0x000000ffff097224 */ /* 0x000fe400008e0609 */
[----:B------:R-:W-:-:S04]  /*3dd0*/  IMAD.MOV.U32 R4, RZ, RZ, R3 ;  /* 0x000000ffff047224 */ /* 0x000fc800078e0003 */
        /* <DEDUP_REMOVED lines=11> */
.L_x_33533:
[----:B------:R0:W-:Y:S01]  /*3e90*/  STG.E.U8 desc[UR36][R8.64], R3 ;  /* 0x0000000308007986 */ /* 0x0001e2000c101124 */
[----:B------:R-:W-:Y:S05]  /*3ea0*/  BRA `(.L_x_33529) ;  /* 0x0000000c00447947 */ /* 0x000fea0003800000 */
.L_x_33532:
        /* <DEDUP_REMOVED lines=8> */
.L_x_33536:
[----:B------:R0:W-:Y:S01]  /*3f30*/  STG.E desc[UR36][R8.64], R3 ;  /* 0x0000000308007986 */ /* 0x0001e2000c101924 */
[----:B------:R-:W-:Y:S05]  /*3f40*/  BRA `(.L_x_33529) ;  /* 0x0000000c001c7947 */ /* 0x000fea0003800000 */
.L_x_33535:
[----:B------:R0:W-:Y:S01]  /*3f50*/  STG.E.U16 desc[UR36][R8.64], R3 ;  /* 0x0000000308007986 */ /* 0x0001e2000c101524 */
[----:B------:R-:W-:Y:S05]  /*3f60*/  BRA `(.L_x_33529) ;  /* 0x0000000c00147947 */ /* 0x000fea0003800000 */
.L_x_33531:
        /* <DEDUP_REMOVED lines=9> */
.L_x_33538:
[----:B------:R-:W0:Y:S02]  /*4000*/  I2F.S64 R0, R4 ;  /* 0x0000000400007312 */ /* 0x000e240000301400 */
[----:B0-----:R-:W-:-:S05]  /*4010*/  F2FP.F16.F32.PACK_AB R0, RZ, R0 ;  /* 0x00000000ff00723e */ /* 0x001fca00000000ff */
[----:B------:R0:W-:Y:S01]  /*4020*/  STG.E.U16 desc[UR36][R8.64], R0 ;  /* 0x0000000008007986 */ /* 0x0001e2000c101524 */
[----:B------:R-:W-:Y:S05]  /*4030*/  BRA `(.L_x_33529) ;  /* 0x0000000800e07947 */ /* 0x000fea0003800000 */
.L_x_33537:
        /* <DEDUP_REMOVED lines=10> */
.L_x_33540:
[----:B------:R-:W0:Y:S02]  /*40e0*/  I2F.S64 R4, R4 ;  /* 0x0000000400047312 */ /* 0x000e240000301400 */
[----:B0-----:R-:W-:-:S04]  /*40f0*/  F2FP.F16.F32.PACK_AB R3, RZ, R4 ;  /* 0x00000004ff03723e */ /* 0x001fc800000000ff */
[----:B------:R-:W-:-:S05]  /*4100*/  PRMT R3, R3, 0x5410, RZ ;  /* 0x0000541003037816 */ /* 0x000fca00000000ff */
[----:B------:R0:W-:Y:S01]  /*4110*/  STG.E desc[UR36][R8.64], R3 ;  /* 0x0000000308007986 */ /* 0x0001e2000c101924 */
[----:B------:R-:W-:Y:S05]  /*4120*/  BRA `(.L_x_33529) ;  /* 0x0000000800a47947 */ /* 0x000fea0003800000 */
.L_x_33539:
[----:B------:R-:W0:Y:S02]  /*4130*/  I2F.F64.S64 R4, R4 ;  /* 0x0000000400047312 */ /* 0x000e240000301c00 */
[----:B0-----:R0:W-:Y:S01]  /*4140*/  STG.E.64 desc[UR36][R8.64], R4 ;  /* 0x0000000408007986 */ /* 0x0011e2000c101b24 */
[----:B------:R-:W-:Y:S05]  /*4150*/  BRA `(.L_x_33529) ;  /* 0x0000000800987947 */ /* 0x000fea0003800000 */
.L_x_33530:
        /* <DEDUP_REMOVED lines=13> */
.L_x_33543:
[----:B------:R-:W0:Y:S01]  /*4230*/  I2F.F64.S64 R4, R4 ;  /* 0x0000000400047312 */ /* 0x000e220000301c00 */
[----:B------:R-:W-:-:S05]  /*4240*/  CS2R R6, SRZ ;  /* 0x0000000000067805 */ /* 0x000fca000001ff00 */
[----:B0-----:R0:W-:Y:S01]  /*4250*/  STG.E.128 desc[UR36][R8.64], R4 ;  /* 0x0000000408007986 */ /* 0x0011e2000c101d24 */
[----:B------:R-:W-:Y:S05]  /*4260*/  BRA `(.L_x_33529) ;  /* 0x0000000800547947 */ /* 0x000fea0003800000 */
.L_x_33542:
        /* <DEDUP_REMOVED lines=21> */
.L_x_33547:
[----:B------:R-:W-:Y:S05]  /*43c0*/  BSYNC B0 ;  /* 0x0000000000007941 */ /* 0x000fea0003800000 */
.L_x_33546:
[----:B------:R-:W-:-:S05]  /*43d0*/  LOP3.LUT R7, R0, R7, RZ, 0xfc, !PT ;  /* 0x0000000700077212 */ /* 0x000fca00078efcff */
[----:B------:R0:W-:Y:S01]  /*43e0*/  STG.E.U8 desc[UR36][R8.64], R7 ;  /* 0x0000000708007986 */ /* 0x0001e2000c101124 */
[----:B------:R-:W-:Y:S05]  /*43f0*/  BRA `(.L_x_33529) ;  /* 0x0000000400f07947 */ /* 0x000fea0003800000 */
.L_x_33545:
        /* <DEDUP_REMOVED lines=13> */
.L_x_33549:
[----:B------:R-:W-:Y:S01]  /*44d0*/  IMAD.MOV.U32 R0, RZ, RZ, 0x7f ;  /* 0x0000007fff007424 */ /* 0x000fe200078e00ff */
[----:B------:R-:W-:-:S04]  /*44e0*/  ISETP.GT.U32.AND P0, PT, R3, 0x7f800000, PT ;  /* 0x7f8000000300780c */ /* 0x000fc80003f04070 */
[----:B------:R-:W-:-:S09]  /*44f0*/  SEL R0, R0, 0x7c, P0 ;  /* 0x0000007c00007807 */ /* 0x000fd20000000000 */
.L_x_33550:
[----:B------:R-:W-:Y:S05]  /*4500*/  BSYNC B0 ;  /* 0x0000000000007941 */ /* 0x000fea0003800000 */
.L_x_33548:
[----:B------:R-:W-:-:S04]  /*4510*/  LOP3.LUT R3, R5, 0x80000000, RZ, 0xc0, !PT ;  /* 0x8000000005037812 */ /* 0x000fc800078ec0ff */
[----:B------:R-:W-:-:S04]  /*4520*/  SHF.R.U32.HI R3, RZ, 0x18, R3 ;  /* 0x00000018ff037819 */ /* 0x000fc80000011603 */
[----:B------:R-:W-:-:S05]  /*4530*/  LOP3.LUT R3, R0, R3, RZ, 0xfc, !PT ;  /* 0x0000000300037212 */ /* 0x000fca00078efcff */
[----:B------:R0:W-:Y:S01]  /*4540*/  STG.E.U8 desc[UR36][R8.64], R3 ;  /* 0x0000000308007986 */ /* 0x0001e2000c101124 */
[----:B------:R-:W-:Y:S05]  /*4550*/  BRA `(.L_x_33529) ;  /* 0x0000000400987947 */ /* 0x000fea0003800000 */
.L_x_33544:
[----:B------:R-:W0:Y:S02]  /*4560*/  I2F.S64 R0, R4 ;  /* 0x0000000400007312 */ /* 0x000e240000301400 */
[----:B0-----:R-:W-:-:S05]  /*4570*/  F2FP.BF16.F32.PACK_AB R0, RZ, R0 ;  /* 0x00000000ff00723e */ /* 0x001fca00000010ff */
[----:B------:R0:W-:Y:S01]  /*4580*/  STG.E.U16 desc[UR36][R8.64], R0 ;  /* 0x0000000008007986 */ /* 0x0001e2000c101524 */
[----:B------:R-:W-:Y:S05]  /*4590*/  BRA `(.L_x_33529) ;  /* 0x0000000400887947 */ /* 0x000fea0003800000 */
.L_x_33541:
        /* <DEDUP_REMOVED lines=10> */
.L_x_33553:
        /* <DEDUP_REMOVED lines=17> */
.L_x_33556:
[----:B------:R-:W-:-:S04]  /*4750*/  LOP3.LUT R0, R5, 0x80000000, RZ, 0xc0, !PT ;  /* 0x8000000005007812 */ /* 0x000fc800078ec0ff */
[----:B------:R-:W-:-:S04]  /*4760*/  SHF.R.U32.HI R0, RZ, 0x18, R0 ;  /* 0x00000018ff007819 */ /* 0x000fc80000011600 */
[----:B------:R-:W-:-:S07]  /*4770*/  LOP3.LUT R0, R3, R0, RZ, 0xfc, !PT ;  /* 0x0000000003007212 */ /* 0x000fce00078efcff */
.L_x_33555:
[----:B------:R-:W-:Y:S05]  /*4780*/  BSYNC B0 ;  /* 0x0000000000007941 */ /* 0x000fea0003800000 */
.L_x_33554:
[----:B------:R3:W-:Y:S01]  /*4790*/  STG.E.U8 desc[UR36][R8.64], R0 ;  /* 0x0000000008007986 */ /* 0x0007e2000c101124 */
[----:B------:R-:W-:Y:S05]  /*47a0*/  BRA `(.L_x_33529) ;  /* 0x0000000400047947 */ /* 0x000fea0003800000 */
.L_x_33552:
        /* <DEDUP_REMOVED lines=17> */
.L_x_33559:
[----:B------:R-:W-:-:S04]  /*48c0*/  LOP3.LUT R0, R5, 0x80000000, RZ, 0xc0, !PT ;  /* 0x8000000005007812 */ /* 0x000fc800078ec0ff */
[----:B------:R-:W-:-:S04]  /*48d0*/  SHF.R.U32.HI R0, RZ, 0x18, R0 ;  /* 0x00000018ff007819 */ /* 0x000fc80000011600 */
[----:B------:R-:W-:-:S07]  /*48e0*/  LOP3.LUT R0, R3, R0, RZ, 0xfc, !PT ;  /* 0x0000000003007212 */ /* 0x000fce00078efcff */
.L_x_33558:
[----:B------:R-:W-:Y:S05]  /*48f0*/  BSYNC B0 ;  /* 0x0000000000007941 */ /* 0x000fea0003800000 */
.L_x_33557:
[----:B------:R0:W-:Y:S01]  /*4900*/  STG.E.U8 desc[UR36][R8.64], R0 ;  /* 0x0000000008007986 */ /* 0x0001e2000c101124 */
[----:B------:R-:W-:Y:S05]  /*4910*/  BRA `(.L_x_33529) ;  /* 0x0000000000a87947 */ /* 0x000fea0003800000 */
.L_x_33551:
        /* <DEDUP_REMOVED lines=22> */
.L_x_33534:
        /* <DEDUP_REMOVED lines=16> */
.L_x_33562:
[----:B------:R-:W-:Y:S05]  /*4b80*/  BRA `(.L_x_33529) ;  /* 0x00000000000c7947 */ /* 0x000fea0003800000 */
.L_x_33561:
[----:B------:R2:W-:Y:S01]  /*4b90*/  STG.E.64 desc[UR36][R8.64], R4 ;  /* 0x0000000408007986 */ /* 0x0005e2000c101b24 */
[----:B------:R-:W-:Y:S05]  /*4ba0*/  BRA `(.L_x_33529) ;  /* 0x0000000000047947 */ /* 0x000fea0003800000 */
.L_x_33560:
[----:B------:R0:W-:Y:S02]  /*4bb0*/  STG.E desc[UR36][R8.64], R3 ;  /* 0x0000000308007986 */ /* 0x0001e4000c101924 */
.L_x_33529:
[----:B------:R-:W-:Y:S05]  /*4bc0*/  BSYNC B6 ;  /* 0x0000000000067941 */ /* 0x000fea0003800000 */
.L_x_33528:
[----:B------:R-:W-:Y:S01]  /*4bd0*/  ISETP.GE.AND P0, PT, R19, R16, PT ;  /* 0x000000101300720c */ /* 0x000fe20003f06270 */
[----:B------:R-:W-:-:S12]  /*4be0*/  BSSY B6, `(.L_x_33563) ;  /* 0x00001d8000067945 */ /* 0x000fd80003800000 */
[----:B------:R-:W-:Y:S05]  /*4bf0*/  @P0 BRA `(.L_x_33564) ;  /* 0x0000001c00580947 */ /* 0x000fea0003800000 */
[----:B0123--:R-:W0:Y:S01]  /*4c00*/  LDC.64 R8, c[0x0][0x218] ;  /* 0x00008600ff087b82 */ /* 0x00fe220000000a00 */
[----:B------:R-:W-:Y:S01]  /*4c10*/  IMAD R0, R2, 0x200, R19 ;  /* 0x0000020002007824 */ /* 0x000fe200078e0213 */
[----:B----4-:R-:W-:Y:S01]  /*4c20*/  PRMT R4, R17, 0x9910, RZ ;  /* 0x0000991011047816 */ /* 0x010fe200000000ff */
        /* <DEDUP_REMOVED lines=17> */
.L_x_33568:
[----:B------:R0:W-:Y:S01]  /*4d40*/  STG.E.U8 desc[UR36][R8.64], R24 ;  /* 0x0000001808007986 */ /* 0x0001e2000c101124 */
[----:B------:R-:W-:Y:S05]  /*4d50*/  BRA `(.L_x_33570) ;  /* 0x0000000c004c7947 */ /* 0x000fea0003800000 */
.L_x_33567:
        /* <DEDUP_REMOVED lines=8> */
.L_x_33572:
[----:B------:R0:W-:Y:S01]  /*4de0*/  STG.E desc[UR36][R8.64], R24 ;  /* 0x0000001808007986 */ /* 0x0001e2000c101924 */
[----:B------:R-:W-:Y:S05]  /*4df0*/  BRA `(.L_x_33570) ;  /* 0x0000000c00247947 */ /* 0x000fea0003800000 */
.L_x_33571:
[----:B------:R0:W-:Y:S01]  /*4e00*/  STG.E.U16 desc[UR36][R8.64], R24 ;  /* 0x0000001808007986 */ /* 0x0001e2000c101524 */
[----:B------:R-:W-:Y:S05]  /*4e10*/  BRA `(.L_x_33570) ;  /* 0x0000000c001c7947 */ /* 0x000fea0003800000 */
.L_x_33566:
        /* <DEDUP_REMOVED lines=9> */
.L_x_33574:
[----:B------:R-:W0:Y:S02]  /*4eb0*/  I2F.S64 R0, R24 ;  /* 0x0000001800007312 */ /* 0x000e240000301400 */
[----:B0-----:R-:W-:-:S05]  /*4ec0*/  F2FP.F16.F32.PACK_AB R0, RZ, R0 ;  /* 0x00000000ff00723e */ /* 0x001fca00000000ff */
[----:B------:R0:W-:Y:S01]  /*4ed0*/  STG.E.U16 desc[UR36][R8.64], R0 ;  /* 0x0000000008007986 */ /* 0x0001e2000c101524 */
[----:B------:R-:W-:Y:S05]  /*4ee0*/  BRA `(.L_x_33570) ;  /* 0x0000000800e87947 */ /* 0x000fea0003800000 */
.L_x_33573:
        /* <DEDUP_REMOVED lines=10> */
.L_x_33576:
[----:B------:R-:W0:Y:S02]  /*4f90*/  I2F.S64 R24, R24 ;  /* 0x0000001800187312 */ /* 0x000e240000301400 */
[----:B0-----:R-:W-:-:S04]  /*4fa0*/  F2FP.F16.F32.PACK_AB R3, RZ, R24 ;  /* 0x00000018ff03723e */ /* 0x001fc800000000ff */
[----:B------:R-:W-:-:S05]  /*4fb0*/  PRMT R3, R3, 0x5410, RZ ;  /* 0x0000541003037816 */ /* 0x000fca00000000ff */
[----:B------:R0:W-:Y:S01]  /*4fc0*/  STG.E desc[UR36][R8.64], R3 ;  /* 0x0000000308007986 */ /* 0x0001e2000c101924 */
[----:B------:R-:W-:Y:S05]  /*4fd0*/  BRA `(.L_x_33570) ;  /* 0x0000000800ac7947 */ /* 0x000fea0003800000 */
.L_x_33575:
[----:B------:R-:W0:Y:S02]  /*4fe0*/  I2F.F64.S64 R24, R24 ;  /* 0x0000001800187312 */ /* 0x000e240000301c00 */
[----:B0-----:R0:W-:Y:S01]  /*4ff0*/  STG.E.64 desc[UR36][R8.64], R24 ;  /* 0x0000001808007986 */ /* 0x0011e2000c101b24 */
[----:B------:R-:W-:Y:S05]  /*5000*/  BRA `(.L_x_33570) ;  /* 0x0000000800a07947 */ /* 0x000fea0003800000 */
.L_x_33565:
        /* <DEDUP_REMOVED lines=13> */
.L_x_33579:
[----:B------:R-:W0:Y:S01]  /*50e0*/  I2F.F64.S64 R4, R24 ;  /* 0x0000001800047312 */ /* 0x000e220000301c00 */
[----:B------:R-:W-:-:S05]  /*50f0*/  CS2R R6, SRZ ;  /* 0x0000000000067805 */ /* 0x000fca000001ff00 */
[----:B0-----:R0:W-:Y:S01]  /*5100*/  STG.E.128 desc[UR36][R8.64], R4 ;  /* 0x0000000408007986 */ /* 0x0011e2000c101d24 */
[----:B------:R-:W-:Y:S05]  /*5110*/  BRA `(.L_x_33570) ;  /* 0x00000008005c7947 */ /* 0x000fea0003800000 */
.L_x_33578:
        /* <DEDUP_REMOVED lines=21> */
.L_x_33583:
[----:B------:R-:W-:Y:S05]  /*5270*/  BSYNC B0 ;  /* 0x0000000000007941 */ /* 0x000fea0003800000 */
.L_x_33582:
[----:B------:R-:W-:-:S05]  /*5280*/  LOP3.LUT R5, R0, R5, RZ, 0xfc, !PT ;  /* 0x0000000500057212 */ /* 0x000fca00078efcff */
[----:B------:R0:W-:Y:S01]  /*5290*/  STG.E.U8 desc[UR36][R8.64], R5 ;  /* 0x0000000508007986 */ /* 0x0001e2000c101124 */
[----:B------:R-:W-:Y:S05]  /*52a0*/  BRA `(.L_x_33570) ;  /* 0x0000000400f87947 */ /* 0x000fea0003800000 */
.L_x_33581:
        /* <DEDUP_REMOVED lines=13> */
.L_x_33585:
[----:B------:R-:W-:Y:S01]  /*5380*/  IMAD.MOV.U32 R0, RZ, RZ, 0x7f ;  /* 0x0000007fff007424 */ /* 0x000fe200078e00ff */
[----:B------:R-:W-:-:S04]  /*5390*/  ISETP.GT.U32.AND P0, PT, R3, 0x7f800000, PT ;  /* 0x7f8000000300780c */ /* 0x000fc80003f04070 */
[----:B------:R-:W-:-:S09]  /*53a0*/  SEL R0, R0, 0x7c, P0 ;  /* 0x0000007c00007807 */ /* 0x000fd20000000000 */
.L_x_33586:
[----:B------:R-:W-:Y:S05]  /*53b0*/  BSYNC B0 ;  /* 0x0000000000007941 */ /* 0x000fea0003800000 */
.L_x_33584:
[----:B------:R-:W-:-:S04]  /*53c0*/  LOP3.LUT R3, R25, 0x80000000, RZ, 0xc0, !PT ;  /* 0x8000000019037812 */ /* 0x000fc800078ec0ff */
[----:B------:R-:W-:-:S04]  /*53d0*/  SHF.R.U32.HI R3, RZ, 0x18, R3 ;  /* 0x00000018ff037819 */ /* 0x000fc80000011603 */
[----:B------:R-:W-:-:S05]  /*53e0*/  LOP3.LUT R3, R0, R3, RZ, 0xfc, !PT ;  /* 0x0000000300037212 */ /* 0x000fca00078efcff */
[----:B------:R0:W-:Y:S01]  /*53f0*/  STG.E.U8 desc[UR36][R8.64], R3 ;  /* 0x0000000308007986 */ /* 0x0001e2000c101124 */
[----:B------:R-:W-:Y:S05]  /*5400*/  BRA `(.L_x_33570) ;  /* 0x0000000400a07947 */ /* 0x000fea0003800000 */
.L_x_33580:
[----:B------:R-:W0:Y:S02]  /*5410*/  I2F.S64 R0, R24 ;  /* 0x0000001800007312 */ /* 0x000e240000301400 */
[----:B0-----:R-:W-:-:S05]  /*5420*/  F2FP.BF16.F32.PACK_AB R0, RZ, R0 ;  /* 0x00000000ff00723e */ /* 0x001fca00000010ff */
[----:B------:R0:W-:Y:S01]  /*5430*/  STG.E.U16 desc[UR36][R8.64], R0 ;  /* 0x0000000008007986 */ /* 0x0001e2000c101524 */
[----:B------:R-:W-:Y:S05]  /*5440*/  BRA `(.L_x_33570) ;  /* 0x0000000400907947 */ /* 0x000fea0003800000 */
.L_x_33577:
        /* <DEDUP_REMOVED lines=10> */
.L_x_33589:
        /* <DEDUP_REMOVED lines=17> */
.L_x_33592:
[----:B------:R-:W-:-:S04]  /*5600*/  LOP3.LUT R3, R25, 0x80000000, RZ, 0xc0, !PT ;  /* 0x8000000019037812 */ /* 0x000fc800078ec0ff */
[----:B------:R-:W-:-:S04]  /*5610*/  SHF.R.U32.HI R3, RZ, 0x18, R3 ;  /* 0x00000018ff037819 */ /* 0x000fc80000011603 */
[----:B------:R-:W-:-:S04]  /*5620*/  LOP3.LUT R0, R0, R3, RZ, 0xfc, !PT ;  /* 0x0000000300007212 */ /* 0x000fc800078efcff */
[----:B------:R-:W-:-:S07]  /*5630*/  PRMT R4, R0, 0x7610, R4 ;  /* 0x0000761000047816 */ /* 0x000fce0000000004 */
.L_x_33591:
[----:B------:R-:W-:Y:S05]  /*5640*/  BSYNC B0 ;  /* 0x0000000000007941 */ /* 0x000fea0003800000 */
.L_x_33590:
[----:B------:R3:W-:Y:S01]  /*5650*/  STG.E.U8 desc[UR36][R8.64], R4 ;  /* 0x0000000408007986 */ /* 0x0007e2000c101124 */
[----:B------:R-:W-:Y:S05]  /*5660*/  BRA `(.L_x_33570) ;  /* 0x0000000400087947 */ /* 0x000fea0003800000 */
.L_x_33588:
        /* <DEDUP_REMOVED lines=17> */
.L_x_33595:
[----:B------:R-:W-:-:S04]  /*5780*/  LOP3.LUT R3, R25, 0x80000000, RZ, 0xc0, !PT ;  /* 0x8000000019037812 */ /* 0x000fc800078ec0ff */
[----:B------:R-:W-:-:S04]  /*5790*/  SHF.R.U32.HI R3, RZ, 0x18, R3 ;  /* 0x00000018ff037819 */ /* 0x000fc80000011603 */
[----:B------:R-:W-:-:S04]  /*57a0*/  LOP3.LUT R0, R0, R3, RZ, 0xfc, !PT ;  /* 0x0000000300007212 */ /* 0x000fc800078efcff */
[----:B------:R-:W-:-:S07]  /*57b0*/  PRMT R4, R0, 0x7610, R4 ;  /* 0x0000761000047816 */ /* 0x000fce0000000004 */
.L_x_33594:
[----:B------:R-:W-:Y:S05]  /*57c0*/  BSYNC B0 ;  /* 0x0000000000007941 */ /* 0x000fea0003800000 */
.L_x_33593:
[----:B------:R0:W-:Y:S01]  /*57d0*/  STG.E.U8 desc[UR36][R8.64], R4 ;  /* 0x0000000408007986 */ /* 0x0001e2000c101124 */
[----:B------:R-:W-:Y:S05]  /*57e0*/  BRA `(.L_x_33570) ;  /* 0x0000000000a87947 */ /* 0x000fea0003800000 */
.L_x_33587:
        /* <DEDUP_REMOVED lines=22> */
.L_x_33569:
        /* <DEDUP_REMOVED lines=16> */
.L_x_33598:
[----:B------:R-:W-:Y:S05]  /*5a50*/  BRA `(.L_x_33570) ;  /* 0x00000000000c7947 */ /* 0x000fea0003800000 */
.L_x_33597:
[----:B------:R2:W-:Y:S01]  /*5a60*/  STG.E.64 desc[UR36][R8.64], R24 ;  /* 0x0000001808007986 */ /* 0x0005e2000c101b24 */
[----:B------:R-:W-:Y:S05]  /*5a70*/  BRA `(.L_x_33570) ;  /* 0x0000000000047947 */ /* 0x000fea0003800000 */
.L_x_33596:
[----:B------:R0:W-:Y:S02]  /*5a80*/  STG.E desc[UR36][R8.64], R24 ;  /* 0x0000001808007986 */ /* 0x0001e4000c101924 */
.L_x_33570:
        /* <DEDUP_REMOVED lines=23> */
.L_x_33602:
[----:B------:R3:W-:Y:S01]  /*5c00*/  STG.E.U8 desc[UR36][R8.64], R18 ;  /* 0x0000001208007986 */ /* 0x0007e2000c101124 */
[----:B------:R-:W-:Y:S05]  /*5c10*/  BRA `(.L_x_33604) ;  /* 0x0000000c004c7947 */ /* 0x000fea0003800000 */
.L_x_33601:
        /* <DEDUP_REMOVED lines=8> */
.L_x_33606:
[----:B------:R2:W-:Y:S01]  /*5ca0*/  STG.E desc[UR36][R8.64], R18 ;  /* 0x0000001208007986 */ /* 0x0005e2000c101924 */
[----:B------:R-:W-:Y:S05]  /*5cb0*/  BRA `(.L_x_33604) ;  /* 0x0000000c00247947 */ /* 0x000fea0003800000 */
.L_x_33605:
[----:B------:R0:W-:Y:S01]  /*5cc0*/  STG.E.U16 desc[UR36][R8.64], R18 ;  /* 0x0000001208007986 */ /* 0x0001e2000c101524 */
[----:B------:R-:W-:Y:S05]  /*5cd0*/  BRA `(.L_x_33604) ;  /* 0x0000000c001c7947 */ /* 0x000fea0003800000 */
.L_x_33600:
        /* <DEDUP_REMOVED lines=9> */
.L_x_33608:
[----:B------:R-:W0:Y:S02]  /*5d70*/  I2F.S64 R0, R26 ;  /* 0x0000001a00007312 */ /* 0x000e240000301400 */
[----:B0-----:R-:W-:-:S05]  /*5d80*/  F2FP.F16.F32.PACK_AB R0, RZ, R0 ;  /* 0x00000000ff00723e */ /* 0x001fca00000000ff */
[----:B------:R0:W-:Y:S01]  /*5d90*/  STG.E.U16 desc[UR36][R8.64], R0 ;  /* 0x0000000008007986 */ /* 0x0001e2000c101524 */
[----:B------:R-:W-:Y:S05]  /*5da0*/  BRA `(.L_x_33604) ;  /* 0x0000000800e87947 */ /* 0x000fea0003800000 */
.L_x_33607:
        /* <DEDUP_REMOVED lines=10> */
.L_x_33610:
[----:B------:R-:W0:Y:S02]  /*5e50*/  I2F.S64 R26, R26 ;  /* 0x0000001a001a7312 */ /* 0x000e240000301400 */
[----:B0-----:R-:W-:-:S04]  /*5e60*/  F2FP.F16.F32.PACK_AB R3, RZ, R26 ;  /* 0x0000001aff03723e */ /* 0x001fc800000000ff */
[----:B------:R-:W-:-:S05]  /*5e70*/  PRMT R3, R3, 0x5410, RZ ;  /* 0x0000541003037816 */ /* 0x000fca00000000ff */
[----:B------:R0:W-:Y:S01]  /*5e80*/  STG.E desc[UR36][R8.64], R3 ;  /* 0x0000000308007986 */ /* 0x0001e2000c101924 */
[----:B------:R-:W-:Y:S05]  /*5e90*/  BRA `(.L_x_33604) ;  /* 0x0000000800ac7947 */ /* 0x000fea0003800000 */
.L_x_33609:
[----:B------:R-:W0:Y:S02]  /*5ea0*/  I2F.F64.S64 R26, R26 ;  /* 0x0000001a001a7312 */ /* 0x000e240000301c00 */
[----:B0-----:R0:W-:Y:S01]  /*5eb0*/  STG.E.64 desc[UR36][R8.64], R26 ;  /* 0x0000001a08007986 */ /* 0x0011e2000c101b24 */
[----:B------:R-:W-:Y:S05]  /*5ec0*/  BRA `(.L_x_33604) ;  /* 0x0000000800a07947 */ /* 0x000fea0003800000 */
.L_x_33599:
        /* <DEDUP_REMOVED lines=13> */
.L_x_33613:
[----:B------:R-:W0:Y:S01]  /*5fa0*/  I2F.F64.S64 R4, R26 ;  /* 0x0000001a00047312 */ /* 0x000e220000301c00 */
[----:B------:R-:W-:-:S05]  /*5fb0*/  CS2R R6, SRZ ;  /* 0x0000000000067805 */ /* 0x000fca000001ff00 */
[----:B0-----:R0:W-:Y:S01]  /*5fc0*/  STG.E.128 desc[UR36][R8.64], R4 ;  /* 0x0000000408007986 */ /* 0x0011e2000c101d24 */
[----:B------:R-:W-:Y:S05]  /*5fd0*/  BRA `(.L_x_33604) ;  /* 0x00000008005c7947 */ /* 0x000fea0003800000 */
.L_x_33612:
        /* <DEDUP_REMOVED lines=21> */
.L_x_33617:
[----:B------:R-:W-:Y:S05]  /*6130*/  BSYNC B0 ;  /* 0x0000000000007941 */ /* 0x000fea0003800000 */
.L_x_33616:
[----:B------:R-:W-:-:S05]  /*6140*/  LOP3.LUT R5, R0, R5, RZ, 0xfc, !PT ;  /* 0x0000000500057212 */ /* 0x000fca00078efcff */
[----:B------:R0:W-:Y:S01]  /*6150*/  STG.E.U8 desc[UR36][R8.64], R5 ;  /* 0x0000000508007986 */ /* 0x0001e2000c101124 */
[----:B------:R-:W-:Y:S05]  /*6160*/  BRA `(.L_x_33604) ;  /* 0x0000000400f87947 */ /* 0x000fea0003800000 */
.L_x_33615:
        /* <DEDUP_REMOVED lines=13> */
.L_x_33619:
[----:B------:R-:W-:Y:S01]  /*6240*/  IMAD.MOV.U32 R0, RZ, RZ, 0x7f ;  /* 0x0000007fff007424 */ /* 0x000fe200078e00ff */
[----:B------:R-:W-:-:S04]  /*6250*/  ISETP.GT.U32.AND P0, PT, R3, 0x7f800000, PT ;  /* 0x7f8000000300780c */ /* 0x000fc80003f04070 */
[----:B------:R-:W-:-:S09]  /*6260*/  SEL R0, R0, 0x7c, P0 ;  /* 0x0000007c00007807 */ /* 0x000fd20000000000 */
.L_x_33620:
[----:B------:R-:W-:Y:S05]  /*6270*/  BSYNC B0 ;  /* 0x0000000000007941 */ /* 0x000fea0003800000 */
.L_x_33618:
[----:B------:R-:W-:-:S04]  /*6280*/  LOP3.LUT R3, R27, 0x80000000, RZ, 0xc0, !PT ;  /* 0x800000001b037812 */ /* 0x000fc800078ec0ff */
[----:B------:R-:W-:-:S04]  /*6290*/  SHF.R.U32.HI R3, RZ, 0x18, R3 ;  /* 0x00000018ff037819 */ /* 0x000fc80000011603 */
[----:B------:R-:W-:-:S05]  /*62a0*/  LOP3.LUT R3, R0, R3, RZ, 0xfc, !PT ;  /* 0x0000000300037212 */ /* 0x000fca00078efcff */
[----:B------:R0:W-:Y:S01]  /*62b0*/  STG.E.U8 desc[UR36][R8.64], R3 ;  /* 0x0000000308007986 */ /* 0x0001e2000c101124 */
[----:B------:R-:W-:Y:S05]  /*62c0*/  BRA `(.L_x_33604) ;  /* 0x0000000400a07947 */ /* 0x000fea0003800000 */
.L_x_33614:
[----:B------:R-:W0:Y:S02]  /*62d0*/  I2F.S64 R0, R26 ;  /* 0x0000001a00007312 */ /* 0x000e240000301400 */
[----:B0-----:R-:W-:-:S05]  /*62e0*/  F2FP.BF16.F32.PACK_AB R0, RZ, R0 ;  /* 0x00000000ff00723e */ /* 0x001fca00000010ff */
[----:B------:R0:W-:Y:S01]  /*62f0*/  STG.E.U16 desc[UR36][R8.64], R0 ;  /* 0x0000000008007986 */ /* 0x0001e2000c101524 */
[----:B------:R-:W-:Y:S05]  /*6300*/  BRA `(.L_x_33604) ;  /* 0x0000000400907947 */ /* 0x000fea0003800000 */
.L_x_33611:
        /* <DEDUP_REMOVED lines=10> */
.L_x_33623:
        /* <DEDUP_REMOVED lines=17> */
.L_x_33626:
[----:B------:R-:W-:-:S04]  /*64c0*/  LOP3.LUT R3, R27, 0x80000000, RZ, 0xc0, !PT ;  /* 0x800000001b037812 */ /* 0x000fc800078ec0ff */
[----:B------:R-:W-:-:S04]  /*64d0*/  SHF.R.U32.HI R3, RZ, 0x18, R3 ;  /* 0x00000018ff037819 */ /* 0x000fc80000011603 */
[----:B------:R-:W-:-:S04]  /*64e0*/  LOP3.LUT R0, R0, R3, RZ, 0xfc, !PT ;  /* 0x0000000300007212 */ /* 0x000fc800078efcff */
[----:B------:R-:W-:-:S07]  /*64f0*/  PRMT R4, R0, 0x7610, R4 ;  /* 0x0000761000047816 */ /* 0x000fce0000000004 */
.L_x_33625:
[----:B------:R-:W-:Y:S05]  /*6500*/  BSYNC B0 ;  /* 0x0000000000007941 */ /* 0x000fea0003800000 */
.L_x_33624:
[----:B------:R0:W-:Y:S01]  /*6510*/  STG.E.U8 desc[UR36][R8.64], R4 ;  /* 0x0000000408007986 */ /* 0x0001e2000c101124 */
[----:B------:R-:W-:Y:S05]  /*6520*/  BRA `(.L_x_33604) ;  /* 0x0000000400087947 */ /* 0x000fea0003800000 */
.L_x_33622:
        /* <DEDUP_REMOVED lines=17> */
.L_x_33629:
[----:B------:R-:W-:-:S04]  /*6640*/  LOP3.LUT R3, R27, 0x80000000, RZ, 0xc0, !PT ;  /* 0x800000001b037812 */ /* 0x000fc800078ec0ff */
[----:B------:R-:W-:-:S04]  /*6650*/  SHF.R.U32.HI R3, RZ, 0x18, R3 ;  /* 0x00000018ff037819 */ /* 0x000fc80000011603 */
[----:B------:R-:W-:-:S04]  /*6660*/  LOP3.LUT R0, R0, R3, RZ, 0xfc, !PT ;  /* 0x0000000300007212 */ /* 0x000fc800078efcff */
[----:B------:R-:W-:-:S07]  /*6670*/  PRMT R4, R0, 0x7610, R4 ;  /* 0x0000761000047816 */ /* 0x000fce0000000004 */
.L_x_33628:
[----:B------:R-:W-:Y:S05]  /*6680*/  BSYNC B0 ;  /* 0x0000000000007941 */ /* 0x000fea0003800000 */
.L_x_33627:
[----:B------:R0:W-:Y:S01]  /*6690*/  STG.E.U8 desc[UR36][R8.64], R4 ;  /* 0x0000000408007986 */ /* 0x0001e2000c101124 */
[----:B------:R-:W-:Y:S05]  /*66a0*/  BRA `(.L_x_33604) ;  /* 0x0000000000a87947 */ /* 0x000fea0003800000 */
.L_x_33621:
        /* <DEDUP_REMOVED lines=22> */
.L_x_33603:
        /* <DEDUP_REMOVED lines=16> */
.L_x_33632:
[----:B------:R-:W-:Y:S05]  /*6910*/  BRA `(.L_x_33604) ;  /* 0x00000000000c7947 */ /* 0x000fea0003800000 */
.L_x_33631:
[----:B------:R0:W-:Y:S01]  /*6920*/  STG.E.64 desc[UR36][R8.64], R26 ;  /* 0x0000001a08007986 */ /* 0x0001e2000c101b24 */
[----:B------:R-:W-:Y:S05]  /*6930*/  BRA `(.L_x_33604) ;  /* 0x0000000000047947 */ /* 0x000fea0003800000 */
.L_x_33630:
[----:B------:R0:W-:Y:S02]  /*6940*/  STG.E desc[UR36][R8.64], R18 ;  /* 0x0000001208007986 */ /* 0x0001e4000c101924 */
.L_x_33604:
[----:B------:R-:W-:-:S07]  /*6950*/  VIADD R19, R19, 0x80 ;  /* 0x0000008013137836 */ /* 0x000fce0000000000 */
.L_x_33564:
[----:B------:R-:W-:Y:S05]  /*6960*/  BSYNC B6 ;  /* 0x0000000000067941 */ /* 0x000fea0003800000 */
.L_x_33563:
[----:B------:R-:W-:-:S13]  /*6970*/  ISETP.GE.AND P0, PT, R19, R16, PT ;  /* 0x000000101300720c */ /* 0x000fda0003f06270 */
[----:B------:R-:W-:Y:S05]  /*6980*/  @P0 EXIT ;  /* 0x000000000000094d */ /* 0x000fea0003800000 */
[----:B0-23--:R-:W0:Y:S01]  /*6990*/  LDC.64 R4, c[0x0][0x218] ;  /* 0x00008600ff047b82 */ /* 0x00de220000000a00 */
[----:B----4-:R-:W-:Y:S01]  /*69a0*/  PRMT R0, R17, 0x9910, RZ ;  /* 0x0000991011007816 */ /* 0x010fe200000000ff */
        /* <DEDUP_REMOVED lines=17> */
.L_x_33636:
[----:B------:R-:W-:Y:S01]  /*6ac0*/  STG.E.U8 desc[UR36][R2.64], R22 ;  /* 0x0000001602007986 */ /* 0x000fe2000c101124 */
[----:B------:R-:W-:Y:S05]  /*6ad0*/  EXIT ;  /* 0x000000000000794d */ /* 0x000fea0003800000 */
.L_x_33635:
        /* <DEDUP_REMOVED lines=8> */
.L_x_33639:
[----:B------:R-:W-:Y:S01]  /*6b60*/  STG.E desc[UR36][R2.64], R22 ;  /* 0x0000001602007986 */ /* 0x000fe2000c101924 */
[----:B------:R-:W-:Y:S05]  /*6b70*/  EXIT ;  /* 0x000000000000794d */ /* 0x000fea0003800000 */
.L_x_33638:
[----:B------:R-:W-:Y:S01]  /*6b80*/  STG.E.U16 desc[UR36][R2.64], R22 ;  /* 0x0000001602007986 */ /* 0x000fe2000c101524 */
[----:B------:R-:W-:Y:S05]  /*6b90*/  EXIT ;  /* 0x000000000000794d */ /* 0x000fea0003800000 */
.L_x_33634:
        /* <DEDUP_REMOVED lines=9> */
.L_x_33641:
[----:B------:R-:W0:Y:S02]  /*6c30*/  I2F.S64 R0, R22 ;  /* 0x0000001600007312 */ /* 0x000e240000301400 */
[----:B0-----:R-:W-:-:S05]  /*6c40*/  F2FP.F16.F32.PACK_AB R0, RZ, R0 ;  /* 0x00000000ff00723e */ /* 0x001fca00000000ff */
[----:B------:R-:W-:Y:S01]  /*6c50*/  STG.E.U16 desc[UR36][R2.64], R0 ;  /* 0x0000000002007986 */ /* 0x000fe2000c101524 */
[----:B------:R-:W-:Y:S05]  /*6c60*/  EXIT ;  /* 0x000000000000794d */ /* 0x000fea0003800000 */
.L_x_33640:
        /* <DEDUP_REMOVED lines=10> */
.L_x_33643:
[----:B------:R-:W0:Y:S02]  /*6d10*/  I2F.S64 R22, R22 ;  /* 0x0000001600167312 */ /* 0x000e240000301400 */
[----:B0-----:R-:W-:-:S04]  /*6d20*/  F2FP.F16.F32.PACK_AB R5, RZ, R22 ;  /* 0x00000016ff05723e */ /* 0x001fc800000000ff */
[----:B------:R-:W-:-:S05]  /*6d30*/  PRMT R5, R5, 0x5410, RZ ;  /* 0x0000541005057816 */ /* 0x000fca00000000ff */
[----:B------:R-:W-:Y:S01]  /*6d40*/  STG.E desc[UR36][R2.64], R5 ;  /* 0x0000000502007986 */ /* 0x000fe2000c101924 */
[----:B------:R-:W-:Y:S05]  /*6d50*/  EXIT ;  /* 0x000000000000794d */ /* 0x000fea0003800000 */
.L_x_33642:
[----:B------:R-:W0:Y:S02]  /*6d60*/  I2F.F64.S64 R22, R22 ;  /* 0x0000001600167312 */ /* 0x000e240000301c00 */
[----:B0-----:R-:W-:Y:S01]  /*6d70*/  STG.E.64 desc[UR36][R2.64], R22 ;  /* 0x0000001602007986 */ /* 0x001fe2000c101b24 */
[----:B------:R-:W-:Y:S05]  /*6d80*/  EXIT ;  /* 0x000000000000794d */ /* 0x000fea0003800000 */
.L_x_33633:
        /* <DEDUP_REMOVED lines=13> */
.L_x_33646:
[----:B------:R-:W0:Y:S01]  /*6e60*/  I2F.F64.S64 R4, R22 ;  /* 0x0000001600047312 */ /* 0x000e220000301c00 */
[----:B------:R-:W-:-:S05]  /*6e70*/  CS2R R6, SRZ ;  /* 0x0000000000067805 */ /* 0x000fca000001ff00 */
[----:B0-----:R-:W-:Y:S01]  /*6e80*/  STG.E.128 desc[UR36][R2.64], R4 ;  /* 0x0000000402007986 */ /* 0x001fe2000c101d24 */
[----:B------:R-:W-:Y:S05]  /*6e90*/  EXIT ;  /* 0x000000000000794d */ /* 0x000fea0003800000 */
.L_x_33645:
        /* <DEDUP_REMOVED lines=21> */
.L_x_33650:
[----:B------:R-:W-:Y:S05]  /*6ff0*/  BSYNC B0 ;  /* 0x0000000000007941 */ /* 0x000fea0003800000 */
.L_x_33649:
[----:B------:R-:W-:-:S05]  /*7000*/  LOP3.LUT R5, R0, R5, RZ, 0xfc, !PT ;  /* 0x0000000500057212 */ /* 0x000fca00078efcff */
[----:B------:R-:W-:Y:S01]  /*7010*/  STG.E.U8 desc[UR36][R2.64], R5 ;  /* 0x0000000502007986 */ /* 0x000fe2000c101124 */
[----:B------:R-:W-:Y:S05]  /*7020*/  EXIT ;  /* 0x000000000000794d */ /* 0x000fea0003800000 */
.L_x_33648:
        /* <DEDUP_REMOVED lines=13> */
.L_x_33652:
[----:B------:R-:W-:Y:S01]  /*7100*/  IMAD.MOV.U32 R0, RZ, RZ, 0x7f ;  /* 0x0000007fff007424 */ /* 0x000fe200078e00ff */
[----:B------:R-:W-:-:S04]  /*7110*/  ISETP.GT.U32.AND P0, PT, R4, 0x7f800000, PT ;  /* 0x7f8000000400780c */ /* 0x000fc80003f04070 */
[----:B------:R-:W-:-:S09]  /*7120*/  SEL R0, R0, 0x7c, P0 ;  /* 0x0000007c00007807 */ /* 0x000fd20000000000 */
.L_x_33653:
[----:B------:R-:W-:Y:S05]  /*7130*/  BSYNC B0 ;  /* 0x0000000000007941 */ /* 0x000fea0003800000 */
.L_x_33651:
[----:B------:R-:W-:-:S04]  /*7140*/  LOP3.LUT R4, R23, 0x80000000, RZ, 0xc0, !PT ;  /* 0x8000000017047812 */ /* 0x000fc800078ec0ff */
[----:B------:R-:W-:-:S04]  /*7150*/  SHF.R.U32.HI R5, RZ, 0x18, R4 ;  /* 0x00000018ff057819 */ /* 0x000fc80000011604 */
[----:B------:R-:W-:-:S05]  /*7160*/  LOP3.LUT R5, R0, R5, RZ, 0xfc, !PT ;  /* 0x0000000500057212 */ /* 0x000fca00078efcff */
[----:B------:R-:W-:Y:S01]  /*7170*/  STG.E.U8 desc[UR36][R2.64], R5 ;  /* 0x0000000502007986 */ /* 0x000fe2000c101124 */
[----:B------:R-:W-:Y:S05]  /*7180*/  EXIT ;  /* 0x000000000000794d */ /* 0x000fea0003800000 */
.L_x_33647:
[----:B------:R-:W0:Y:S02]  /*7190*/  I2F.S64 R0, R22 ;  /* 0x0000001600007312 */ /* 0x000e240000301400 */
[----:B0-----:R-:W-:-:S05]  /*71a0*/  F2FP.BF16.F32.PACK_AB R0, RZ, R0 ;  /* 0x00000000ff00723e */ /* 0x001fca00000010ff */
[----:B------:R-:W-:Y:S01]  /*71b0*/  STG.E.U16 desc[UR36][R2.64], R0 ;  /* 0x0000000002007986 */ /* 0x000fe2000c101524 */
[----:B------:R-:W-:Y:S05]  /*71c0*/  EXIT ;  /* 0x000000000000794d */ /* 0x000fea0003800000 */
.L_x_33644:
        /* <DEDUP_REMOVED lines=10> */
.L_x_33656:
        /* <DEDUP_REMOVED lines=17> */
.L_x_33659:
[----:B------:R-:W-:-:S04]  /*7380*/  LOP3.LUT R0, R23, 0x80000000, RZ, 0xc0, !PT ;  /* 0x8000000017007812 */ /* 0x000fc800078ec0ff */
[----:B------:R-:W-:-:S04]  /*7390*/  SHF.R.U32.HI R5, RZ, 0x18, R0 ;  /* 0x00000018ff057819 */ /* 0x000fc80000011600 */
[----:B------:R-:W-:-:S04]  /*73a0*/  LOP3.LUT R4, R4, R5, RZ, 0xfc, !PT ;  /* 0x0000000504047212 */ /* 0x000fc800078efcff */
[----:B------:R-:W-:-:S07]  /*73b0*/  PRMT R0, R4, 0x7610, R0 ;  /* 0x0000761004007816 */ /* 0x000fce0000000000 */
.L_x_33658:
[----:B------:R-:W-:Y:S05]  /*73c0*/  BSYNC B0 ;  /* 0x0000000000007941 */ /* 0x000fea0003800000 */
.L_x_33657:
[----:B------:R-:W-:Y:S01]  /*73d0*/  STG.E.U8 desc[UR36][R2.64], R0 ;  /* 0x0000000002007986 */ /* 0x000fe2000c101124 */
[----:B------:R-:W-:Y:S05]  /*73e0*/  EXIT ;  /* 0x000000000000794d */ /* 0x000fea0003800000 */
.L_x_33655:
        /* <DEDUP_REMOVED lines=17> */
.L_x_33662:
[----:B------:R-:W-:-:S04]  /*7500*/  LOP3.LUT R0, R23, 0x80000000, RZ, 0xc0, !PT ;  /* 0x8000000017007812 */ /* 0x000fc800078ec0ff */
[----:B------:R-:W-:-:S04]  /*7510*/  SHF.R.U32.HI R5, RZ, 0x18, R0 ;  /* 0x00000018ff057819 */ /* 0x000fc80000011600 */
[----:B------:R-:W-:-:S04]  /*7520*/  LOP3.LUT R4, R4, R5, RZ, 0xfc, !PT ;  /* 0x0000000504047212 */ /* 0x000fc800078efcff */
[----:B------:R-:W-:-:S07]  /*7530*/  PRMT R0, R4, 0x7610, R0 ;  /* 0x0000761004007816 */ /* 0x000fce0000000000 */
.L_x_33661:
[----:B------:R-:W-:Y:S05]  /*7540*/  BSYNC B0 ;  /* 0x0000000000007941 */ /* 0x000fea0003800000 */
.L_x_33660:
[----:B------:R-:W-:Y:S01]  /*7550*/  STG.E.U8 desc[UR36][R2.64], R0 ;  /* 0x0000000002007986 */ /* 0x000fe2000c101124 */
[----:B------:R-:W-:Y:S05]  /*7560*/  EXIT ;  /* 0x000000000000794d */ /* 0x000fea0003800000 */
.L_x_33654:
        /* <DEDUP_REMOVED lines=22> */
.L_x_33637:
        /* <DEDUP_REMOVED lines=16> */
.L_x_33665:
[----:B------:R-:W-:Y:S05]  /*77d0*/  EXIT ;  /* 0x000000000000794d */ /* 0x000fea0003800000 */
.L_x_33664:
[----:B------:R-:W-:Y:S01]  /*77e0*/  STG.E.64 desc[UR36][R2.64], R22 ;  /* 0x0000001602007986 */ /* 0x000fe2000c101b24 */
[----:B------:R-:W-:Y:S05]  /*77f0*/  EXIT ;  /* 0x000000000000794d */ /* 0x000fea0003800000 */
.L_x_33663:
[----:B------:R-:W-:Y:S01]  /*7800*/  STG.E desc[UR36][R2.64], R22 ;  /* 0x0000001602007986 */ /* 0x000fe2000c101924 */
[----:B------:R-:W-:Y:S05]  /*7810*/  EXIT ;  /* 0x000000000000794d */ /* 0x000fea0003800000 */
.L_x_33666:
        /* <DEDUP_REMOVED lines=14> */
.L_x_36481:


//--------------------- .text._ZN2at6native18elementwise_kernelILi128ELi2EZNS0_22gpu_kernel_impl_nocastIZZZNS0_23bitwise_not_kernel_cudaERNS_18TensorIteratorBaseEENKUlvE_clEvENKUlvE2_clEvEUllE_EEvS4_RKT_EUliE_EEviT1_ --------------------------
	.section	.text._ZN2at6native18elementwise_kernelILi128ELi2EZNS0_22gpu_kernel_impl_nocastIZZZNS0_23bitwise_not_kernel_cudaERNS_18TensorIteratorBaseEENKUlvE_clEvENKUlvE2_clEvEUllE_EEvS4_RKT_EUliE_EEviT1_,"ax",@progbits
	.align	128
        .global         _ZN2at6native18elementwise_kernelILi128ELi2EZNS0_22gpu_kernel_impl_nocastIZZZNS0_23bitwise_not_kernel_cudaERNS_18TensorIteratorBaseEENKUlvE_clEvENKUlvE2_clEvEUllE_EEvS4_RKT_EUliE_EEviT1_
        .type           _ZN2at6native18elementwise_kernelILi128ELi2EZNS0_22gpu_kernel_impl_nocastIZZZNS0_23bitwise_not_kernel_cudaERNS_18TensorIteratorBaseEENKUlvE_clEvENKUlvE2_clEvEUllE_EEvS4_RKT_EUliE_EEviT1_,@function
        .size           _ZN2at6native18elementwise_kernelILi128ELi2EZNS0_22gpu_kernel_impl_nocastIZZZNS0_23bitwise_not_kernel_cudaERNS_18TensorIteratorBaseEENKUlvE_clEvENKUlvE2_clEvEUllE_EEvS4_RKT_EUliE_EEviT1_,(.L_x_36482 - _ZN2at6native18elementwise_kernelILi128ELi2EZNS0_22gpu_kernel_impl_nocastIZZZNS0_23bitwise_not_kernel_cudaERNS_18TensorIteratorBaseEENKUlvE_clEvENKUlvE2_clEvEUllE_EEvS4_RKT_EUliE_EEviT1_)
        .other          _ZN2at6native18elementwise_kernelILi128ELi2EZNS0_22gpu_kernel_impl_nocastIZZZNS0_23bitwise_not_kernel_cudaERNS_18TensorIteratorBaseEENKUlvE_clEvENKUlvE2_clEvEUllE_EEvS4_RKT_EUliE_EEviT1_,@"STO_CUDA_ENTRY STV_DEFAULT"
_ZN2at6native18elementwise_kernelILi128ELi2EZNS0_22gpu_kernel_impl_nocastIZZZNS0_23bitwise_not_kernel_cudaERNS_18TensorIteratorBaseEENKUlvE_clEvENKUlvE2_clEvEUllE_EEvS4_RKT_EUliE_EEviT1_:
.text._ZN2at6native18elementwise_kernelILi128ELi2EZNS0_22gpu_kernel_impl_nocastIZZZNS0_23bitwise_not_kernel_cudaERNS_18TensorIteratorBaseEENKUlvE_clEvENKUlvE2_clEvEUllE_EEvS4_RKT_EUliE_EEviT1_:
        /* <DEDUP_REMOVED lines=312> */
.L_x_33669:
[----:B------:R-:W-:Y:S02]  /*1380*/  ULDC.64 UR8, c[0x0][0x418] ;  /* 0x0001060000087ab9 */ /* 0x000fe40000000a00 */
[----:B------:R-:W-:-:S04]  /*1390*/  IADD3 R4, P0, R2, UR8, RZ ;  /* 0x0000000802047c10 */ /* 0x000fc8000ff1e0ff */
[----:B------:R-:W-:Y:S01]  /*13a0*/  IADD3.X R5, RZ, UR9, RZ, P0, !PT ;  /* 0x00000009ff057c10 */ /* 0x000fe200087fe4ff */
[----:B------:R-:W-:-:S05]  /*13b0*/  ULDC.64 UR8, c[0x0][0x410] ;  /* 0x0001040000087ab9 */ /* 0x000fca0000000a00 */
[----:B------:R-:W2:Y:S01]  /*13c0*/  LDG.E.64 R4, desc[UR4][R4.64] ;  /* 0x0000000404047981 */ /* 0x000ea2000c1e1b00 */
[----:B------:R-:W-:Y:S02]  /*13d0*/  IADD3 R6, P0, R3, UR8, RZ ;  /* 0x0000000803067c10 */ /* 0x000fe4000ff1e0ff */
[----:B------:R-:W-:-:S03]  /*13e0*/  IADD3 R9, R0, 0x80, RZ ;  /* 0x0000008000097810 */ /* 0x000fc60007ffe0ff */
[----:B------:R-:W-:Y:S01]  /*13f0*/  IMAD.X R7, RZ, RZ, UR9, P0 ;  /* 0x00000009ff077e24 */ /* 0x000fe200080e06ff */
[----:B--2---:R-:W-:Y:S02]  /*1400*/  LOP3.LUT R2, RZ, R4, RZ, 0x33, !PT ;  /* 0x00000004ff027212 */ /* 0x004fe400078e33ff */
[----:B------:R-:W-:-:S05]  /*1410*/  LOP3.LUT R3, RZ, R5, RZ, 0x33, !PT ;  /* 0x00000005ff037212 */ /* 0x000fca00078e33ff */
[----:B------:R0:W-:Y:S02]  /*1420*/  STG.E.64 desc[UR4][R6.64], R2 ;  /* 0x0000000206007986 */ /* 0x0001e4000c101b04 */
.L_x_33668:
[----:B------:R-:W-:Y:S05]  /*1430*/  BSYNC B0 ;  /* 0x0000000000007941 */ /* 0x000fea0003800000 */
.L_x_33667:
        /* <DEDUP_REMOVED lines=305> */
.L_x_33670:
[----:B------:R-:W-:Y:S02]  /*2750*/  ULDC.64 UR6, c[0x0][0x418] ;  /* 0x0001060000067ab9 */ /* 0x000fe40000000a00 */
[----:B------:R-:W-:-:S04]  /*2760*/  IADD3 R4, P0, R0, UR6, RZ ;  /* 0x0000000600047c10 */ /* 0x000fc8000ff1e0ff */
[----:B------:R-:W-:Y:S01]  /*2770*/  IADD3.X R5, RZ, UR7, RZ, P0, !PT ;  /* 0x00000007ff057c10 */ /* 0x000fe200087fe4ff */
[----:B------:R-:W-:-:S05]  /*2780*/  ULDC.64 UR6, c[0x0][0x410] ;  /* 0x0001040000067ab9 */ /* 0x000fca0000000a00 */
[----:B------:R-:W2:Y:S01]  /*2790*/  LDG.E.64 R4, desc[UR4][R4.64] ;  /* 0x0000000404047981 */ /* 0x000ea2000c1e1b00 */
[----:B------:R-:W-:-:S04]  /*27a0*/  IADD3 R6, P0, R3, UR6, RZ ;  /* 0x0000000603067c10 */ /* 0x000fc8000ff1e0ff */
[----:B------:R-:W-:Y:S02]  /*27b0*/  IADD3.X R7, RZ, UR7, RZ, P0, !PT ;  /* 0x00000007ff077c10 */ /* 0x000fe400087fe4ff */
[----:B--2---:R-:W-:Y:S02]  /*27c0*/  LOP3.LUT R2, RZ, R4, RZ, 0x33, !PT ;  /* 0x00000004ff027212 */ /* 0x004fe400078e33ff */
[----:B------:R-:W-:-:S05]  /*27d0*/  LOP3.LUT R3, RZ, R5, RZ, 0x33, !PT ;  /* 0x00000005ff037212 */ /* 0x000fca00078e33ff */
[----:B------:R-:W-:Y:S01]  /*27e0*/  STG.E.64 desc[UR4][R6.64], R2 ;  /* 0x0000000206007986 */ /* 0x000fe2000c101b04 */
[----:B------:R-:W-:Y:S05]  /*27f0*/  EXIT ;  /* 0x000000000000794d */ /* 0x000fea0003800000 */
.L_x_33671:
        /* <DEDUP_REMOVED lines=16> */
.L_x_36482:


//--------------------- .text._ZN2at6native27unrolled_elementwise_kernelIZZZNS0_23bitwise_not_kernel_cudaERNS_18TensorIteratorBaseEENKUlvE_clEvENKUlvE2_clEvEUllE_St5arrayIPcLm2EELi4E23TrivialOffsetCalculatorILi1EjESB_NS0_6memory15LoadWithoutCastENSC_16StoreWithoutCastEEEviT_T0_T2_T3_T4_T5_ --------------------------
	.section	.text._ZN2at6native27unrolled_elementwise_kernelIZZZNS0_23bitwise_not_kernel_cudaERNS_18TensorIteratorBaseEENKUlvE_clEvENKUlvE2_clEvEUllE_St5arrayIPcLm2EELi4E23TrivialOffsetCalculatorILi1EjESB_NS0_6memory15LoadWithoutCastENSC_16StoreWithoutCastEEEviT_T0_T2_T3_T4_T5_,"ax",@progbits
	.align	128
        .global         _ZN2at6native27unrolled_elementwise_kernelIZZZNS0_23bitwise_not_kernel_cudaERNS_18TensorIteratorBaseEENKUlvE_clEvENKUlvE2_clEvEUllE_St5arrayIPcLm2EELi4E23TrivialOffsetCalculatorILi1EjESB_NS0_6memory15LoadWithoutCastENSC_16StoreWithoutCastEEEviT_T0_T2_T3_T4_T5_
        .type           _ZN2at6native27unrolled_elementwise_kernelIZZZNS0_23bitwise_not_kernel_cudaERNS_18TensorIteratorBaseEENKUlvE_clEvENKUlvE2_clEvEUllE_St5arrayIPcLm2EELi4E23TrivialOffsetCalculatorILi1EjESB_NS0_6memory15LoadWithoutCastENSC_16StoreWithoutCastEEEviT_T0_T2_T3_T4_T5_,@function
        .size           _ZN2at6native27unrolled_elementwise_kernelIZZZNS0_23bitwise_not_kernel_cudaERNS_18TensorIteratorBaseEENKUlvE_clEvENKUlvE2_clEvEUllE_St5arrayIPcLm2EELi4E23TrivialOffsetCalculatorILi1EjESB_NS0_6memory15LoadWithoutCastENSC_16StoreWithoutCastEEEviT_T0_T2_T3_T4_T5_,(.L_x_36483 - _ZN2at6native27unrolled_elementwise_kernelIZZZNS0_23bitwise_not_kernel_cudaERNS_18TensorIteratorBaseEENKUlvE_clEvENKUlvE2_clEvEUllE_St5arrayIPcLm2EELi4E23TrivialOffsetCalculatorILi1EjESB_NS0_6memory15LoadWithoutCastENSC_16StoreWithoutCastEEEviT_T0_T2_T3_T4_T5_)
        .other          _ZN2at6native27unrolled_elementwise_kernelIZZZNS0_23bitwise_not_kernel_cudaERNS_18TensorIteratorBaseEENKUlvE_clEvENKUlvE2_clEvEUllE_St5arrayIPcLm2EELi4E23TrivialOffsetCalculatorILi1EjESB_NS0_6memory15LoadWithoutCastENSC_16StoreWithoutCastEEEviT_T0_T2_T3_T4_T5_,@"STO_CUDA_ENTRY STV_DEFAULT"
_ZN2at6native27unrolled_elementwise_kernelIZZZNS0_23bitwise_not_kernel_cudaERNS_18TensorIteratorBaseEENKUlvE_clEvENKUlvE2_clEvEUllE_St5arrayIPcLm2EELi4E23TrivialOffsetCalculatorILi1EjESB_NS0_6memory15LoadWithoutCastENSC_16StoreWithoutCastEEEviT_T0_T2_T3_T4_T5_:
.text._ZN2at6native27unrolled_elementwise_kernelIZZZNS0_23bitwise_not_kernel_cudaERNS_18TensorIteratorBaseEENKUlvE_clEvENKUlvE2_clEvEUllE_St5arrayIPcLm2EELi4E23TrivialOffsetCalculatorILi1EjESB_NS0_6memory15LoadWithoutCastENSC_16StoreWithoutCastEEEviT_T0_T2_T3_T4_T5_:
        /* <DEDUP_REMOVED lines=16> */
[----:B0-----:R-:W-:-:S06]  /*0100*/  @!P1 IMAD.WIDE.U32 R6, R11, 0x8, R6 ;  /* 0x000000080b069825 */ /* 0x001fcc00078e0006 */
[----:B------:R-:W2:Y:S06]  /*0110*/  @!P1 LDG.E.64 R6, desc[UR4][R6.64] ;  /* 0x0000000406069981 */ /* 0x000eac000c1e1b00 */
[----:B------:R-:W0:Y:S01]  /*0120*/  @!P2 LDC.64 R4, c[0x0][0x220] ;  /* 0x00008800ff04ab82 */ /* 0x000e220000000a00 */
[----:B-1----:R-:W-:Y:S01]  /*0130*/  @!P3 IMAD.WIDE.U32 R8, R15, 0x8, R8 ;  /* 0x000000080f08b825 */ /* 0x002fe200078e0008 */
[----:B------:R-:W-:-:S05]  /*0140*/  @!P2 LEA R11, R0, R13, 0x9 ;  /* 0x0000000d000ba211 */ /* 0x000fca00078e48ff */
[----:B------:R-:W3:Y:S01]  /*0150*/  @!P3 LDG.E.64 R8, desc[UR4][R8.64] ;  /* 0x000000040808b981 */ /* 0x000ee2000c1e1b00 */
[----:B0-----:R-:W-:-:S06]  /*0160*/  @!P2 IMAD.WIDE.U32 R10, R11, 0x8, R4 ;  /* 0x000000080b0aa825 */ /* 0x001fcc00078e0004 */
[----:B------:R-:W4:Y:S01]  /*0170*/  @!P2 LDG.E.64 R10, desc[UR4][R10.64] ;  /* 0x000000040a0aa981 */ /* 0x000f22000c1e1b00 */
[----:B------:R-:W-:-:S05]  /*0180*/  @!P2 VIADD R13, R13, 0x80 ;  /* 0x000000800d0da836 */ /* 0x000fca0000000000 */
[----:B------:R-:W-:-:S13]  /*0190*/  ISETP.GE.AND P0, PT, R13, R2, PT ;  /* 0x000000020d00720c */ /* 0x000fda0003f06270 */
[----:B------:R-:W0:Y:S01]  /*01a0*/  @!P0 LDC.64 R4, c[0x0][0x220] ;  /* 0x00008800ff048b82 */ /* 0x000e220000000a00 */
[----:B------:R-:W-:Y:S02]  /*01b0*/  @!P0 IMAD R13, R0, 0x200, R13 ;  /* 0x00000200000d8824 */ /* 0x000fe400078e020d */
[----:B------:R-:W-:Y:S01]  /*01c0*/  IMAD.MOV.U32 R15, RZ, RZ, -0x1 ;  /* 0xffffffffff0f7424 */ /* 0x000fe200078e00ff */
[----:B------:R-:W-:Y:S01]  /*01d0*/  MOV R16, 0xffffffff ;  /* 0xffffffff00107802 */ /* 0x000fe20000000f00 */
[----:B------:R-:W-:Y:S02]  /*01e0*/  IMAD.MOV.U32 R17, RZ, RZ, -0x1 ;  /* 0xffffffffff117424 */ /* 0x000fe400078e00ff */
[----:B0-----:R-:W-:Y:S02]  /*01f0*/  @!P0 IMAD.WIDE.U32 R4, R13, 0x8, R4 ;  /* 0x000000080d048825 */ /* 0x001fe400078e0004 */
[----:B------:R-:W0:Y:S01]  /*0200*/  @!P1 LDC.64 R12, c[0x0][0x218] ;  /* 0x00008600ff0c9b82 */ /* 0x000e220000000a00 */
[----:B------:R-:W-:Y:S01]  /*0210*/  MOV R14, 0xffffffff ;  /* 0xffffffff000e7802 */ /* 0x000fe20000000f00 */
[----:B------:R-:W-:Y:S02]  /*0220*/  BSSY B0, `(.L_x_33672) ;  /* 0x000001e000007945 */ /* 0x000fe40003800000 */
[----:B------:R-:W5:Y:S01]  /*0230*/  @!P0 LDG.E.64 R4, desc[UR4][R4.64] ;  /* 0x0000000404048981 */ /* 0x000f62000c1e1b00 */
[----:B--2---:R-:W-:-:S02]  /*0240*/  @!P1 LOP3.LUT R15, RZ, R7, RZ, 0x33, !PT ;  /* 0x00000007ff0f9212 */ /* 0x004fc400078e33ff */
[----:B------:R-:W-:Y:S01]  /*0250*/  @!P1 LEA R7, R0, R3, 0x9 ;  /* 0x0000000300079211 */ /* 0x000fe200078e48ff */
[----:B------:R-:W-:Y:S01]  /*0260*/  @!P1 VIADD R3, R3, 0x80 ;  /* 0x0000008003039836 */ /* 0x000fe20000000000 */
[----:B------:R-:W-:-:S03]  /*0270*/  @!P1 LOP3.LUT R14, RZ, R6, RZ, 0x33, !PT ;  /* 0x00000006ff0e9212 */ /* 0x000fc600078e33ff */
[----:B0-----:R-:W-:Y:S01]  /*0280*/  @!P1 IMAD.WIDE.U32 R12, R7, 0x8, R12 ;  /* 0x00000008070c9825 */ /* 0x001fe200078e000c */
[----:B------:R-:W-:Y:S02]  /*0290*/  MOV R6, R14 ;  /* 0x0000000e00067202 */ /* 0x000fe40000000f00 */
[----:B---3--:R-:W-:Y:S02]  /*02a0*/  @!P3 LOP3.LUT R16, RZ, R8, RZ, 0x33, !PT ;  /* 0x00000008ff10b212 */ /* 0x008fe400078e33ff */
[----:B------:R-:W-:Y:S02]  /*02b0*/  @!P3 LOP3.LUT R17, RZ, R9, RZ, 0x33, !PT ;  /* 0x00000009ff11b212 */ /* 0x000fe400078e33ff */
[----:B------:R-:W-:Y:S01]  /*02c0*/  ISETP.GE.AND P3, PT, R3, R2, PT ;  /* 0x000000020300720c */ /* 0x000fe20003f66270 */
[----:B------:R-:W-:Y:S01]  /*02d0*/  IMAD.MOV.U32 R7, RZ, RZ, R15 ;  /* 0x000000ffff077224 */ /* 0x000fe200078e000f */
[----:B------:R-:W-:Y:S01]  /*02e0*/  MOV R8, 0xffffffff ;  /* 0xffffffff00087802 */ /* 0x000fe20000000f00 */
[----:B------:R-:W-:-:S03]  /*02f0*/  IMAD.MOV.U32 R9, RZ, RZ, -0x1 ;  /* 0xffffffffff097424 */ /* 0x000fc600078e00ff */
[----:B------:R0:W-:Y:S01]  /*0300*/  @!P1 STG.E.64 desc[UR4][R12.64], R6 ;  /* 0x000000060c009986 */ /* 0x0001e2000c101b04 */
[----:B----4-:R-:W-:Y:S02]  /*0310*/  @!P2 LOP3.LUT R8, RZ, R10, RZ, 0x33, !PT ;  /* 0x0000000aff08a212 */ /* 0x010fe400078e33ff */
[----:B------:R-:W-:Y:S02]  /*0320*/  @!P2 LOP3.LUT R9, RZ, R11, RZ, 0x33, !PT ;  /* 0x0000000bff09a212 */ /* 0x000fe400078e33ff */
[----:B0-----:R-:W-:Y:S01]  /*0330*/  MOV R6, R16 ;  /* 0x0000001000067202 */ /* 0x001fe20000000f00 */
[----:B------:R-:W-:Y:S01]  /*0340*/  IMAD.MOV.U32 R7, RZ, RZ, R17 ;  /* 0x000000ffff077224 */ /* 0x000fe200078e0011 */
[----:B------:R-:W-:Y:S06]  /*0350*/  @P3 BRA `(.L_x_33673) ;  /* 0x0000000000283947 */ /* 0x000fec0003800000 */
        /* <DEDUP_REMOVED lines=10> */
.L_x_33673:
[----:B------:R-:W-:Y:S05]  /*0400*/  BSYNC B0 ;  /* 0x0000000000007941 */ /* 0x000fea0003800000 */
.L_x_33672:
[----:B------:R-:W-:-:S13]  /*0410*/  ISETP.GE.AND P1, PT, R3, R2, PT ;  /* 0x000000020300720c */ /* 0x000fda0003f26270 */
[----:B------:R-:W-:Y:S05]  /*0420*/  @P1 EXIT ;  /* 0x000000000000194d */ /* 0x000fea0003800000 */
[----:B0-----:R-:W0:Y:S01]  /*0430*/  LDC.64 R6, c[0x0][0x218] ;  /* 0x00008600ff067b82 */ /* 0x001e220000000a00 */
[----:B------:R-:W-:Y:S01]  /*0440*/  MOV R8, 0xffffffff ;  /* 0xffffffff00087802 */ /* 0x000fe20000000f00 */
[----:B------:R-:W-:Y:S01]  /*0450*/  IMAD R3, R0, 0x200, R3 ;  /* 0x0000020000037824 */ /* 0x000fe200078e0203 */
[----:B------:R-:W-:Y:S02]  /*0460*/  MOV R9, 0xffffffff ;  /* 0xffffffff00097802 */ /* 0x000fe40000000f00 */
[----:B-----5:R-:W-:Y:S02]  /*0470*/  @!P0 LOP3.LUT R8, RZ, R4, RZ, 0x33, !PT ;  /* 0x00000004ff088212 */ /* 0x020fe400078e33ff */
[----:B------:R-:W-:-:S03]  /*0480*/  @!P0 LOP3.LUT R9, RZ, R5, RZ, 0x33, !PT ;  /* 0x00000005ff098212 */ /* 0x000fc600078e33ff */
[----:B------:R-:W-:Y:S01]  /*0490*/  IMAD.MOV.U32 R4, RZ, RZ, R8 ;  /* 0x000000ffff047224 */ /* 0x000fe200078e0008 */
[----:B------:R-:W-:Y:S01]  /*04a0*/  MOV R5, R9 ;  /* 0x0000000900057202 */ /* 0x000fe20000000f00 */
[----:B0-----:R-:W-:-:S05]  /*04b0*/  IMAD.WIDE.U32 R2, R3, 0x8, R6 ;  /* 0x0000000803027825 */ /* 0x001fca00078e0006 */
[----:B------:R-:W-:Y:S01]  /*04c0*/  STG.E.64 desc[UR4][R2.64], R4 ;  /* 0x0000000402007986 */ /* 0x000fe2000c101b04 */
[----:B------:R-:W-:Y:S05]  /*04d0*/  EXIT ;  /* 0x000000000000794d */ /* 0x000fea0003800000 */
.L_x_33674:
        /* <DEDUP_REMOVED lines=10> */
.L_x_36483:


//--------------------- .text._ZN2at6native29vectorized_elementwise_kernelILi2EZZZNS0_23bitwise_not_kernel_cudaERNS_18TensorIteratorBaseEENKUlvE_clEvENKUlvE2_clEvEUllE_St5arrayIPcLm2EEEEviT0_T1_ --------------------------
	.section	.text._ZN2at6native29vectorized_elementwise_kernelILi2EZZZNS0_23bitwise_not_kernel_cudaERNS_18TensorIteratorBaseEENKUlvE_clEvENKUlvE2_clEvEUllE_St5arrayIPcLm2EEEEviT0_T1_,"ax",@progbits
	.align	128
        .global         _ZN2at6native29vectorized_elementwise_kernelILi2EZZZNS0_23bitwise_not_kernel_cudaERNS_18TensorIteratorBaseEENKUlvE_clEvENKUlvE2_clEvEUllE_St5arrayIPcLm2EEEEviT0_T1_
        .type           _ZN2at6native29vectorized_elementwise_kernelILi2EZZZNS0_23bitwise_not_kernel_cudaERNS_18TensorIteratorBaseEENKUlvE_clEvENKUlvE2_clEvEUllE_St5arrayIPcLm2EEEEviT0_T1_,@function
        .size           _ZN2at6native29vectorized_elementwise_kernelILi2EZZZNS0_23bitwise_not_kernel_cudaERNS_18TensorIteratorBaseEENKUlvE_clEvENKUlvE2_clEvEUllE_St5arrayIPcLm2EEEEviT0_T1_,(.L_x_36484 - _ZN2at6native29vectorized_elementwise_kernelILi2EZZZNS0_23bitwise_not_kernel_cudaERNS_18TensorIteratorBaseEENKUlvE_clEvENKUlvE2_clEvEUllE_St5arrayIPcLm2EEEEviT0_T1_)
        .other          _ZN2at6native29vectorized_elementwise_kernelILi2EZZZNS0_23bitwise_not_kernel_cudaERNS_18TensorIteratorBaseEENKUlvE_clEvENKUlvE2_clEvEUllE_St5arrayIPcLm2EEEEviT0_T1_,@"STO_CUDA_ENTRY STV_DEFAULT"
_ZN2at6native29vectorized_elementwise_kernelILi2EZZZNS0_23bitwise_not_kernel_cudaERNS_18TensorIteratorBaseEENKUlvE_clEvENKUlvE2_clEvEUllE_St5arrayIPcLm2EEEEviT0_T1_:
.text._ZN2at6native29vectorized_elementwise_kernelILi2EZZZNS0_23bitwise_not_kernel_cudaERNS_18TensorIteratorBaseEENKUlvE_clEvENKUlvE2_clEvEUllE_St5arrayIPcLm2EEEEviT0_T1_:
        /* <DEDUP_REMOVED lines=14> */
[----:B------:R-:W4:Y:S04]  /*00e0*/  LDG.E.128 R4, desc[UR4][R20.64+0x1800] ;  /* 0x0018000414047981 */ /* 0x000f28000c1e1d00 */
[----:B------:R-:W5:Y:S04]  /*00f0*/  LDG.E.128 R16, desc[UR4][R20.64+0x800] ;  /* 0x0008000414107981 */ /* 0x000f68000c1e1d00 */
[----:B------:R4:W5:Y:S01]  /*0100*/  LDG.E.128 R12, desc[UR4][R20.64+0x1000] ;  /* 0x00100004140c7981 */ /* 0x000962000c1e1d00 */
[----:B--2---:R-:W-:-:S04]  /*0110*/  IMAD.WIDE.U32 R24, R0, 0x8, R24 ;  /* 0x0000000800187825 */ /* 0x004fc800078e0018 */
[----:B------:R-:W-:Y:S01]  /*0120*/  IMAD.WIDE R24, R23, 0x10, R24 ;  /* 0x0000001017187825 */ /* 0x000fe200078e0218 */
[----:B---3--:R-:W-:Y:S02]  /*0130*/  LOP3.LUT R2, RZ, R10, RZ, 0x33, !PT ;  /* 0x0000000aff027212 */ /* 0x008fe400078e33ff */
[----:B------:R-:W-:Y:S02]  /*0140*/  LOP3.LUT R3, RZ, R11, RZ, 0x33, !PT ;  /* 0x0000000bff037212 */ /* 0x000fe400078e33ff */
[----:B------:R-:W-:Y:S02]  /*0150*/  LOP3.LUT R9, RZ, R9, RZ, 0x33, !PT ;  /* 0x00000009ff097212 */ /* 0x000fe400078e33ff */
[----:B------:R-:W-:Y:S02]  /*0160*/  LOP3.LUT R0, RZ, R8, RZ, 0x33, !PT ;  /* 0x00000008ff007212 */ /* 0x000fe400078e33ff */
[----:B----4-:R-:W-:Y:S01]  /*0170*/  LOP3.LUT R20, RZ, R6, RZ, 0x33, !PT ;  /* 0x00000006ff147212 */ /* 0x010fe200078e33ff */
[----:B------:R-:W-:Y:S01]  /*0180*/  IMAD.MOV.U32 R6, RZ, RZ, R2 ;  /* 0x000000ffff067224 */ /* 0x000fe200078e0002 */
[----:B------:R-:W-:Y:S01]  /*0190*/  LOP3.LUT R21, RZ, R7, RZ, 0x33, !PT ;  /* 0x00000007ff157212 */ /* 0x000fe200078e33ff */
[----:B------:R-:W-:Y:S01]  /*01a0*/  IMAD.MOV.U32 R7, RZ, RZ, R3 ;  /* 0x000000ffff077224 */ /* 0x000fe200078e0003 */
[----:B------:R-:W-:-:S02]  /*01b0*/  LOP3.LUT R22, RZ, R4, RZ, 0x33, !PT ;  /* 0x00000004ff167212 */ /* 0x000fc400078e33ff */
[----:B------:R-:W-:Y:S01]  /*01c0*/  LOP3.LUT R23, RZ, R5, RZ, 0x33, !PT ;  /* 0x00000005ff177212 */ /* 0x000fe200078e33ff */
[----:B------:R-:W-:Y:S01]  /*01d0*/  IMAD.MOV.U32 R5, RZ, RZ, R9 ;  /* 0x000000ffff057224 */ /* 0x000fe200078e0009 */
[----:B------:R-:W-:Y:S02]  /*01e0*/  MOV R4, R0 ;  /* 0x0000000000047202 */ /* 0x000fe40000000f00 */
[----:B-----5:R-:W-:Y:S02]  /*01f0*/  LOP3.LUT R8, RZ, R18, RZ, 0x33, !PT ;  /* 0x00000012ff087212 */ /* 0x020fe400078e33ff */
[----:B------:R-:W-:Y:S02]  /*0200*/  LOP3.LUT R10, RZ, R16, RZ, 0x33, !PT ;  /* 0x00000010ff0a7212 */ /* 0x000fe400078e33ff */
[----:B------:R-:W-:Y:S01]  /*0210*/  LOP3.LUT R11, RZ, R17, RZ, 0x33, !PT ;  /* 0x00000011ff0b7212 */ /* 0x000fe200078e33ff */
[----:B------:R0:W-:Y:S01]  /*0220*/  STG.E.128 desc[UR4][R24.64], R4 ;  /* 0x0000000418007986 */ /* 0x0001e2000c101d04 */
[----:B------:R-:W-:Y:S01]  /*0230*/  LOP3.LUT R19, RZ, R19, RZ, 0x33, !PT ;  /* 0x00000013ff137212 */ /* 0x000fe200078e33ff */
[----:B------:R-:W-:Y:S01]  /*0240*/  IMAD.MOV.U32 R18, RZ, RZ, R8 ;  /* 0x000000ffff127224 */ /* 0x000fe200078e0008 */
[----:B------:R-:W-:Y:S01]  /*0250*/  LOP3.LUT R14, RZ, R14, RZ, 0x33, !PT ;  /* 0x0000000eff0e7212 */ /* 0x000fe200078e33ff */
[----:B------:R-:W-:Y:S01]  /*0260*/  IMAD.MOV.U32 R16, RZ, RZ, R10 ;  /* 0x000000ffff107224 */ /* 0x000fe200078e000a */
[----:B------:R-:W-:-:S02]  /*0270*/  LOP3.LUT R15, RZ, R15, RZ, 0x33, !PT ;  /* 0x0000000fff0f7212 */ /* 0x000fc400078e33ff */
[----:B------:R-:W-:Y:S02]  /*0280*/  LOP3.LUT R12, RZ, R12, RZ, 0x33, !PT ;  /* 0x0000000cff0c7212 */ /* 0x000fe400078e33ff */
[----:B------:R-:W-:Y:S02]  /*0290*/  LOP3.LUT R13, RZ, R13, RZ, 0x33, !PT ;  /* 0x0000000dff0d7212 */ /* 0x000fe400078e33ff */
[----:B------:R-:W-:Y:S01]  /*02a0*/  MOV R17, R11 ;  /* 0x0000000b00117202 */ /* 0x000fe20000000f00 */
[----:B0-----:R-:W-:Y:S01]  /*02b0*/  IMAD.MOV.U32 R6, RZ, RZ, R20 ;  /* 0x000000ffff067224 */ /* 0x001fe200078e0014 */
[----:B------:R-:W-:Y:S01]  /*02c0*/  MOV R5, R23 ;  /* 0x0000001700057202 */ /* 0x000fe20000000f00 */
[----:B------:R-:W-:Y:S02]  /*02d0*/  IMAD.MOV.U32 R7, RZ, RZ, R21 ;  /* 0x000000ffff077224 */ /* 0x000fe400078e0015 */
[----:B------:R-:W-:Y:S01]  /*02e0*/  IMAD.MOV.U32 R4, RZ, RZ, R22 ;  /* 0x000000ffff047224 */ /* 0x000fe200078e0016 */
[----:B------:R-:W-:Y:S04]  /*02f0*/  STG.E.128 desc[UR4][R24.64+0x800], R16 ;  /* 0x0008001018007986 */ /* 0x000fe8000c101d04 */
[----:B------:R-:W-:Y:S04]  /*0300*/  STG.E.128 desc[UR4][R24.64+0x1000], R12 ;  /* 0x0010000c18007986 */ /* 0x000fe8000c101d04 */
[----:B------:R-:W-:Y:S01]  /*0310*/  STG.E.128 desc[UR4][R24.64+0x1800], R4 ;  /* 0x0018000418007986 */ /* 0x000fe2000c101d04 */
[----:B------:R-:W-:Y:S05]  /*0320*/  EXIT ;  /* 0x000000000000794d */ /* 0x000fea0003800000 */
.L_x_33675:
        /* <DEDUP_REMOVED lines=9> */
[----:B------:R-:W2:Y:S01]  /*03c0*/  @!P6 LDG.E.64 R10, desc[UR4][R10.64] ;  /* 0x000000040a0ae981 */ /* 0x000ea2000c1e1b00 */
[----:B------:R-:W-:Y:S01]  /*03d0*/  @!P6 IADD3 R7, R7, 0x80, RZ ;  /* 0x000000800707e810 */ /* 0x000fe20007ffe0ff */
[----:B------:R-:W-:Y:S02]  /*03e0*/  IMAD.MOV.U32 R4, RZ, RZ, -0x1 ;  /* 0xffffffffff047424 */ /* 0x000fe400078e00ff */
[----:B------:R-:W-:Y:S01]  /*03f0*/  IMAD.MOV.U32 R5, RZ, RZ, -0x1 ;  /* 0xffffffffff057424 */ /* 0x000fe200078e00ff */
[----:B------:R-:W-:Y:S01]  /*0400*/  ISETP.GE.AND P1, PT, R7, R2, PT ;  /* 0x000000020700720c */ /* 0x000fe20003f26270 */
[----:B------:R-:W-:-:S04]  /*0410*/  @!P0 IMAD.IADD R13, R0, 0x1, R3 ;  /* 0x00000001000d8824 */ /* 0x000fc800078e0203 */
[----:B0-----:R-:W-:-:S06]  /*0420*/  @!P0 IMAD.WIDE.U32 R14, R13, 0x8, R14 ;  /* 0x000000080d0e8825 */ /* 0x001fcc00078e000e */
[----:B------:R-:W3:Y:S02]  /*0430*/  @!P0 LDG.E.64 R14, desc[UR4][R14.64] ;  /* 0x000000040e0e8981 */ /* 0x000ee4000c1e1b00 */
[----:B------:R-:W-:Y:S01]  /*0440*/  @!P1 IMAD.IADD R17, R0, 0x1, R7 ;  /* 0x0000000100119824 */ /* 0x000fe200078e0207 */
[----:B------:R-:W0:Y:S01]  /*0450*/  @!P1 LDC.64 R18, c[0x0][0x220] ;  /* 0x00008800ff129b82 */ /* 0x000e220000000a00 */
[----:B------:R-:W-:-:S05]  /*0460*/  @!P1 VIADD R7, R7, 0x80 ;  /* 0x0000008007079836 */ /* 0x000fca0000000000 */
[----:B------:R-:W-:-:S13]  /*0470*/  ISETP.GE.AND P2, PT, R7, R2, PT ;  /* 0x000000020700720c */ /* 0x000fda0003f46270 */
[----:B------:R-:W-:Y:S01]  /*0480*/  @!P2 IMAD.IADD R27, R0, 0x1, R7 ;  /* 0x00000001001ba824 */ /* 0x000fe200078e0207 */
[----:B------:R-:W-:Y:S01]  /*0490*/  @!P2 IADD3 R7, R7, 0x80, RZ ;  /* 0x000000800707a810 */ /* 0x000fe20007ffe0ff */
[----:B------:R-:W1:Y:S03]  /*04a0*/  @!P2 LDC.64 R20, c[0x0][0x220] ;  /* 0x00008800ff14ab82 */ /* 0x000e660000000a00 */
[----:B------:R-:W-:Y:S01]  /*04b0*/  ISETP.GE.AND P3, PT, R7, R2, PT ;  /* 0x000000020700720c */ /* 0x000fe20003f66270 */
[----:B0-----:R-:W-:-:S06]  /*04c0*/  @!P1 IMAD.WIDE.U32 R18, R17, 0x8, R18 ;  /* 0x0000000811129825 */ /* 0x001fcc00078e0012 */
[----:B------:R-:W4:Y:S06]  /*04d0*/  @!P1 LDG.E.64 R18, desc[UR4][R18.64] ;  /* 0x0000000412129981 */ /* 0x000f2c000c1e1b00 */
[----:B------:R-:W-:Y:S01]  /*04e0*/  @!P3 IMAD.IADD R25, R0, 0x1, R7 ;  /* 0x000000010019b824 */ /* 0x000fe200078e0207 */
[----:B------:R-:W0:Y:S01]  /*04f0*/  @!P3 LDC.64 R8, c[0x0][0x220] ;  /* 0x00008800ff08bb82 */ /* 0x000e220000000a00 */
[----:B------:R-:W-:-:S05]  /*0500*/  @!P3 VIADD R7, R7, 0x80 ;  /* 0x000000800707b836 */ /* 0x000fca0000000000 */
[----:B------:R-:W-:-:S13]  /*0510*/  ISETP.GE.AND P4, PT, R7, R2, PT ;  /* 0x000000020700720c */ /* 0x000fda0003f86270 */
[----:B------:R-:W-:Y:S01]  /*0520*/  @!P4 IMAD.IADD R23, R0, 0x1, R7 ;  /* 0x000000010017c824 */ /* 0x000fe200078e0207 */
[----:B------:R-:W-:-:S04]  /*0530*/  @!P4 IADD3 R7, R7, 0x80, RZ ;  /* 0x000000800707c810 */ /* 0x000fc80007ffe0ff */
[----:B------:R-:W-:-:S13]  /*0540*/  ISETP.GE.AND P5, PT, R7, R2, PT ;  /* 0x000000020700720c */ /* 0x000fda0003fa6270 */
[----:B------:R-:W-:Y:S01]  /*0550*/  @!P5 IMAD.IADD R6, R0, 0x1, R7 ;  /* 0x000000010006d824 */ /* 0x000fe200078e0207 */
[----:B------:R-:W-:Y:S01]  /*0560*/  @!P5 IADD3 R7, R7, 0x80, RZ ;  /* 0x000000800707d810 */ /* 0x000fe20007ffe0ff */
[----:B------:R-:W5:Y:S01]  /*0570*/  @!P5 LDC.64 R12, c[0x0][0x220] ;  /* 0x00008800ff0cdb82 */ /* 0x000f620000000a00 */
[----:B0-----:R-:W-:-:S04]  /*0580*/  @!P3 IMAD.WIDE.U32 R8, R25, 0x8, R8 ;  /* 0x000000081908b825 */ /* 0x001fc800078e0008 */
[----:B-1----:R-:W-:Y:S02]  /*0590*/  @!P2 IMAD.WIDE.U32 R20, R27, 0x8, R20 ;  /* 0x000000081b14a825 */ /* 0x002fe400078e0014 */
[----:B------:R-:W4:Y:S04]  /*05a0*/  @!P3 LDG.E.64 R8, desc[UR4][R8.64] ;  /* 0x000000040808b981 */ /* 0x000f28000c1e1b00 */
[----:B------:R-:W4:Y:S01]  /*05b0*/  @!P2 LDG.E.64 R20, desc[UR4][R20.64] ;  /* 0x000000041414a981 */ /* 0x000f22000c1e1b00 */
[----:B--2---:R-:W-:Y:S02]  /*05c0*/  @!P6 LOP3.LUT R4, RZ, R10, RZ, 0x33, !PT ;  /* 0x0000000aff04e212 */ /* 0x004fe400078e33ff */
[----:B------:R-:W-:Y:S02]  /*05d0*/  @!P6 LOP3.LUT R5, RZ, R11, RZ, 0x33, !PT ;  /* 0x0000000bff05e212 */ /* 0x000fe400078e33ff */
[----:B------:R-:W-:Y:S01]  /*05e0*/  ISETP.GE.AND P6, PT, R7, R2, PT ;  /* 0x000000020700720c */ /* 0x000fe20003fc6270 */
[----:B------:R-:W0:-:S12]  /*05f0*/  @!P4 LDC.64 R10, c[0x0][0x220] ;  /* 0x00008800ff0acb82 */ /* 0x000e180000000a00 */
[----:B------:R-:W1:Y:S01]  /*0600*/  @!P6 LDC.64 R16, c[0x0][0x220] ;  /* 0x00008800ff10eb82 */ /* 0x000e620000000a00 */
[----:B0-----:R-:W-:-:S04]  /*0610*/  @!P4 IMAD.WIDE.U32 R10, R23, 0x8, R10 ;  /* 0x00000008170ac825 */ /* 0x001fc800078e000a */
[----:B------:R-:W-:Y:S02]  /*0620*/  @!P6 IMAD.IADD R23, R0, 0x1, R7 ;  /* 0x000000010017e824 */ /* 0x000fe400078e0207 */
[----:B-----5:R-:W-:Y:S01]  /*0630*/  @!P5 IMAD.WIDE.U32 R6, R6, 0x8, R12 ;  /* 0x000000080606d825 */ /* 0x020fe200078e000c */
[----:B------:R-:W2:Y:S03]  /*0640*/  @!P4 LDG.E.64 R10, desc[UR4][R10.64] ;  /* 0x000000040a0ac981 */ /* 0x000ea6000c1e1b00 */
[----:B-1----:R-:W-:Y:S02]  /*0650*/  @!P6 IMAD.WIDE.U32 R12, R23, 0x8, R16 ;  /* 0x00000008170ce825 */ /* 0x002fe400078e0010 */
[----:B------:R-:W5:Y:S01]  /*0660*/  @!P5 LDG.E.64 R6, desc[UR4][R6.64] ;  /* 0x000000040606d981 */ /* 0x000f62000c1e1b00 */
[----:B------:R-:W0:Y:S03]  /*0670*/  @!P0 LDC.64 R16, c[0x0][0x218] ;  /* 0x00008600ff108b82 */ /* 0x000e260000000a00 */
[----:B------:R-:W5:Y:S01]  /*0680*/  @!P6 LDG.E.64 R12, desc[UR4][R12.64] ;  /* 0x000000040c0ce981 */ /* 0x000f62000c1e1b00 */
[----:B------:R-:W-:Y:S01]  /*0690*/  @!P0 IMAD.IADD R27, R0, 0x1, R3 ;  /* 0x00000001001b8824 */ /* 0x000fe200078e0203 */
[----:B------:R-:W-:Y:S01]  /*06a0*/  MOV R25, 0xffffffff ;  /* 0xffffffff00197802 */ /* 0x000fe20000000f00 */
[----:B------:R-:W-:Y:S01]  /*06b0*/  IMAD.MOV.U32 R24, RZ, RZ, -0x1 ;  /* 0xffffffffff187424 */ /* 0x000fe200078e00ff */
[----:B---3--:R-:W-:Y:S01]  /*06c0*/  @!P0 LOP3.LUT R24, RZ, R14, RZ, 0x33, !PT ;  /* 0x0000000eff188212 */ /* 0x008fe200078e33ff */
[----:B------:R-:W-:Y:S01]  /*06d0*/  @!P0 VIADD R3, R3, 0x80 ;  /* 0x0000008003038836 */ /* 0x000fe20000000000 */
[----:B------:R-:W-:Y:S01]  /*06e0*/  @!P0 LOP3.LUT R25, RZ, R15, RZ, 0x33, !PT ;  /* 0x0000000fff198212 */ /* 0x000fe200078e33ff */
[----:B0-----:R-:W-:-:S05]  /*06f0*/  @!P0 IMAD.WIDE.U32 R16, R27, 0x8, R16 ;  /* 0x000000081b108825 */ /* 0x001fca00078e0010 */
[----:B------:R0:W-:Y:S01]  /*0700*/  @!P0 STG.E.64 desc[UR4][R16.64], R24 ;  /* 0x0000001810008986 */ /* 0x0001e2000c101b04 */
[----:B------:R-:W-:Y:S01]  /*0710*/  ISETP.GE.AND P0, PT, R3, R2, PT ;  /* 0x000000020300720c */ /* 0x000fe20003f06270 */
[----:B------:R-:W-:Y:S01]  /*0720*/  IMAD.MOV.U32 R22, RZ, RZ, -0x1 ;  /* 0xffffffffff167424 */ /* 0x000fe200078e00ff */
[----:B----4-:R-:W-:Y:S01]  /*0730*/  @!P1 LOP3.LUT R22, RZ, R18, RZ, 0x33, !PT ;  /* 0x00000012ff169212 */ /* 0x010fe200078e33ff */
[----:B------:R-:W-:Y:S01]  /*0740*/  IMAD.MOV.U32 R23, RZ, RZ, -0x1 ;  /* 0xffffffffff177424 */ /* 0x000fe200078e00ff */
[----:B------:R-:W-:Y:S01]  /*0750*/  @!P1 LOP3.LUT R23, RZ, R19, RZ, 0x33, !PT ;  /* 0x00000013ff179212 */ /* 0x000fe200078e33ff */
[----:B------:R-:W-:Y:S01]  /*0760*/  IMAD.MOV.U32 R18, RZ, RZ, -0x1 ;  /* 0xffffffffff127424 */ /* 0x000fe200078e00ff */
[----:B------:R-:W-:Y:S01]  /*0770*/  BSSY B0, `(.L_x_33676) ;  /* 0x000003f000007945 */ /* 0x000fe20003800000 */
[----:B------:R-:W-:Y:S01]  /*0780*/  IMAD.MOV.U32 R19, RZ, RZ, -0x1 ;  /* 0xffffffffff137424 */ /* 0x000fe200078e00ff */
[----:B------:R-:W-:Y:S01]  /*0790*/  MOV R15, 0xffffffff ;  /* 0xffffffff000f7802 */ /* 0x000fe20000000f00 */
[----:B------:R-:W-:Y:S01]  /*07a0*/  IMAD.MOV.U32 R14, RZ, RZ, -0x1 ;  /* 0xffffffffff0e7424 */ /* 0x000fe200078e00ff */
[----:B------:R-:W-:Y:S01]  /*07b0*/  BSSY B1, `(.L_x_33677) ;  /* 0x0000034000017945 */ /* 0x000fe20003800000 */
[----:B------:R-:W-:-:S02]  /*07c0*/  @!P3 LOP3.LUT R18, RZ, R8, RZ, 0x33, !PT ;  /* 0x00000008ff12b212 */ /* 0x000fc400078e33ff */
[----:B------:R-:W-:Y:S01]  /*07d0*/  @!P3 LOP3.LUT R19, RZ, R9, RZ, 0x33, !PT ;  /* 0x00000009ff13b212 */ /* 0x000fe200078e33ff */
[----:B------:R-:W-:Y:S01]  /*07e0*/  IMAD.MOV.U32 R9, RZ, RZ, -0x1 ;  /* 0xffffffffff097424 */ /* 0x000fe200078e00ff */
[----:B------:R-:W-:Y:S02]  /*07f0*/  MOV R8, 0xffffffff ;  /* 0xffffffff00087802 */ /* 0x000fe40000000f00 */
[----:B------:R-:W-:Y:S01]  /*0800*/  @!P2 LOP3.LUT R14, RZ, R20, RZ, 0x33, !PT ;  /* 0x00000014ff0ea212 */ /* 0x000fe200078e33ff */
[----:B------:R-:W-:Y:S01]  /*0810*/  IMAD.MOV.U32 R20, RZ, RZ, -0x1 ;  /* 0xffffffffff147424 */ /* 0x000fe200078e00ff */
[----:B------:R-:W-:Y:S02]  /*0820*/  @!P2 LOP3.LUT R15, RZ, R21, RZ, 0x33, !PT ;  /* 0x00000015ff0fa212 */ /* 0x000fe400078e33ff */
[----:B------:R-:W-:Y:S02]  /*0830*/  MOV R21, 0xffffffff ;  /* 0xffffffff00157802 */ /* 0x000fe40000000f00 */
[----:B--2---:R-:W-:Y:S01]  /*0840*/  @!P4 LOP3.LUT R8, RZ, R10, RZ, 0x33, !PT ;  /* 0x0000000aff08c212 */ /* 0x004fe200078e33ff */
[----:B------:R-:W-:Y:S01]  /*0850*/  IMAD.MOV.U32 R10, RZ, RZ, -0x1 ;  /* 0xffffffffff0a7424 */ /* 0x000fe200078e00ff */
[----:B------:R-:W-:-:S02]  /*0860*/  @!P4 LOP3.LUT R9, RZ, R11, RZ, 0x33, !PT ;  /* 0x0000000bff09c212 */ /* 0x000fc400078e33ff */
[----:B------:R-:W-:Y:S02]  /*0870*/  MOV R11, 0xffffffff ;  /* 0xffffffff000b7802 */ /* 0x000fe40000000f00 */
[----:B-----5:R-:W-:Y:S02]  /*0880*/  @!P5 LOP3.LUT R10, RZ, R6, RZ, 0x33, !PT ;  /* 0x00000006ff0ad212 */ /* 0x020fe400078e33ff */
[----:B------:R-:W-:Y:S02]  /*0890*/  @!P5 LOP3.LUT R11, RZ, R7, RZ, 0x33, !PT ;  /* 0x00000007ff0bd212 */ /* 0x000fe400078e33ff */
[----:B------:R-:W-:Y:S02]  /*08a0*/  @!P6 LOP3.LUT R20, RZ, R12, RZ, 0x33, !PT ;  /* 0x0000000cff14e212 */ /* 0x000fe400078e33ff */
[----:B------:R-:W-:Y:S01]  /*08b0*/  @!P6 LOP3.LUT R21, RZ, R13, RZ, 0x33, !PT ;  /* 0x0000000dff15e212 */ /* 0x000fe200078e33ff */
[----:B0-----:R-:W-:Y:S06]  /*08c0*/  @P0 BRA `(.L_x_33678) ;  /* 0x0000000000300947 */ /* 0x001fec0003800000 */
        /* <DEDUP_REMOVED lines=8> */
[----:B------:R-:W-:Y:S01]  /*0950*/  IADD3 R7, R0, R3, RZ ;  /* 0x0000000300077210 */ /* 0x000fe20007ffe0ff */
[----:B------:R-:W-:-:S04]  /*0960*/  VIADD R3, R3, 0x80 ;  /* 0x0000008003037836 */ /* 0x000fc80000000000 */
[----:B0-----:R-:W-:-:S05]  /*0970*/  IMAD.WIDE.U32 R4, R7, 0x8, R4 ;  /* 0x0000000807047825 */ /* 0x001fca00078e0004 */
[----:B------:R0:W-:Y:S02]  /*0980*/  STG.E.64 desc[UR4][R4.64], R22 ;  /* 0x0000001604007986 */ /* 0x0001e4000c101b04 */
.L_x_33678:
[----:B------:R-:W-:-:S13]  /*0990*/  ISETP.GE.AND P0, PT, R3, R2, PT ;  /* 0x000000020300720c */ /* 0x000fda0003f06270 */
[----:B------:R-:W-:Y:S05]  /*09a0*/  @P0 BRA `(.L_x_33680) ;  /* 0x0000000000300947 */ /* 0x000fea0003800000 */
[----:B0-----:R-:W0:Y:S01]  /*09b0*/  LDC.64 R4, c[0x0][0x218] ;  /* 0x00008600ff047b82 */ /* 0x001e220000000a00 */
[----:B------:R-:W-:Y:S01]  /*09c0*/  IMAD.IADD R7, R0, 0x1, R3 ;  /* 0x0000000100077824 */ /* 0x000fe200078e0203 */
[----:B------:R-:W-:-:S03]  /*09d0*/  IADD3 R3, R3, 0x80, RZ ;  /* 0x0000008003037810 */ /* 0x000fc60007ffe0ff */
[----:B0-----:R-:W-:-:S05]  /*09e0*/  IMAD.WIDE.U32 R4, R7, 0x8, R4 ;  /* 0x0000000807047825 */ /* 0x001fca00078e0004 */
[----:B------:R1:W-:Y:S02]  /*09f0*/  STG.E.64 desc[UR4][R4.64], R14 ;  /* 0x0000000e04007986 */ /* 0x0003e4000c101b04 */
.L_x_33679:
[----:B------:R-:W-:-:S13]  /*0a00*/  ISETP.GE.AND P0, PT, R3, R2, PT ;  /* 0x000000020300720c */ /* 0x000fda0003f06270 */
[----:B------:R-:W-:Y:S05]  /*0a10*/  @P0 BRA `(.L_x_33681) ;  /* 0x0000000000340947 */ /* 0x000fea0003800000 */
[----:B01----:R-:W0:Y:S01]  /*0a20*/  LDC.64 R4, c[0x0][0x218] ;  /* 0x00008600ff047b82 */ /* 0x003e220000000a00 */
[----:B------:R-:W-:Y:S02]  /*0a30*/  IMAD.IADD R7, R0, 0x1, R3 ;  /* 0x0000000100077824 */ /* 0x000fe400078e0203 */
[----:B------:R-:W-:Y:S02]  /*0a40*/  VIADD R3, R3, 0x80 ;  /* 0x0000008003037836 */ /* 0x000fe40000000000 */
[----:B0-----:R-:W-:-:S05]  /*0a50*/  IMAD.WIDE.U32 R4, R7, 0x8, R4 ;  /* 0x0000000807047825 */ /* 0x001fca00078e0004 */
[----:B------:R1:W-:Y:S02]  /*0a60*/  STG.E.64 desc[UR4][R4.64], R18 ;  /* 0x0000001204007986 */ /* 0x0003e4000c101b04 */
.L_x_33680:
        /* <DEDUP_REMOVED lines=8> */
.L_x_33681:
[----:B------:R-:W-:Y:S05]  /*0af0*/  BSYNC B1 ;  /* 0x0000000000017941 */ /* 0x000fea0003800000 */
.L_x_33677:
[----:B------:R-:W-:-:S13]  /*0b00*/  ISETP.GE.AND P0, PT, R3, R2, PT ;  /* 0x000000020300720c */ /* 0x000fda0003f06270 */
[----:B012---:R-:W0:Y:S01]  /*0b10*/  @!P0 LDC.64 R4, c[0x0][0x218] ;  /* 0x00008600ff048b82 */ /* 0x007e220000000a00 */
[----:B------:R-:W-:Y:S01]  /*0b20*/  @!P0 IMAD.IADD R7, R0, 0x1, R3 ;  /* 0x0000000100078824 */ /* 0x000fe200078e0203 */
[----:B------:R-:W-:-:S03]  /*0b30*/  @!P0 IADD3 R3, R3, 0x80, RZ ;  /* 0x0000008003038810 */ /* 0x000fc60007ffe0ff */
[----:B0-----:R-:W-:-:S05]  /*0b40*/  @!P0 IMAD.WIDE.U32 R4, R7, 0x8, R4 ;  /* 0x0000000807048825 */ /* 0x001fca00078e0004 */
[----:B------:R2:W-:Y:S02]  /*0b50*/  @!P0 STG.E.64 desc[UR4][R4.64], R10 ;  /* 0x0000000a04008986 */ /* 0x0005e4000c101b04 */
.L_x_33682:
[----:B------:R-:W-:Y:S05]  /*0b60*/  BSYNC B0 ;  /* 0x0000000000007941 */ /* 0x000fea0003800000 */
.L_x_33676:
        /* <DEDUP_REMOVED lines=8> */
.L_x_33683:
        /* <DEDUP_REMOVED lines=9> */
.L_x_36484:


//--------------------- .text._ZN2at6native29vectorized_elementwise_kernelILi4EZZZNS0_23bitwise_not_kernel_cudaERNS_18TensorIteratorBaseEENKUlvE_clEvENKUlvE2_clEvEUllE_St5arrayIPcLm2EEEEviT0_T1_ --------------------------
	.section	.text._ZN2at6native29vectorized_elementwise_kernelILi4EZZZNS0_23bitwise_not_kernel_cudaERNS_18TensorIteratorBaseEENKUlvE_clEvENKUlvE2_clEvEUllE_St5arrayIPcLm2EEEEviT0_T1_,"ax",@progbits
	.align	128
        .global         _ZN2at6native29vectorized_elementwise_kernelILi4EZZZNS0_23bitwise_not_kernel_cudaERNS_18TensorIteratorBaseEENKUlvE_clEvENKUlvE2_clEvEUllE_St5arrayIPcLm2EEEEviT0_T1_
        .type           _ZN2at6native29vectorized_elementwise_kernelILi4EZZZNS0_23bitwise_not_kernel_cudaERNS_18TensorIteratorBaseEENKUlvE_clEvENKUlvE2_clEvEUllE_St5arrayIPcLm2EEEEviT0_T1_,@function
        .size           _ZN2at6native29vectorized_elementwise_kernelILi4EZZZNS0_23bitwise_not_kernel_cudaERNS_18TensorIteratorBaseEENKUlvE_clEvENKUlvE2_clEvEUllE_St5arrayIPcLm2EEEEviT0_T1_,(.L_x_36485 - _ZN2at6native29vectorized_elementwise_kernelILi4EZZZNS0_23bitwise_not_kernel_cudaERNS_18TensorIteratorBaseEENKUlvE_clEvENKUlvE2_clEvEUllE_St5arrayIPcLm2EEEEviT0_T1_)
        .other          _ZN2at6native29vectorized_elementwise_kernelILi4EZZZNS0_23bitwise_not_kernel_cudaERNS_18TensorIteratorBaseEENKUlvE_clEvENKUlvE2_clEvEUllE_St5arrayIPcLm2EEEEviT0_T1_,@"STO_CUDA_ENTRY STV_DEFAULT"
_ZN2at6native29vectorized_elementwise_kernelILi4EZZZNS0_23bitwise_not_kernel_cudaERNS_18TensorIteratorBaseEENKUlvE_clEvENKUlvE2_clEvEUllE_St5arrayIPcLm2EEEEviT0_T1_:
.text._ZN2at6native29vectorized_elementwise_kernelILi4EZZZNS0_23bitwise_not_kernel_cudaERNS_18TensorIteratorBaseEENKUlvE_clEvENKUlvE2_clEvEUllE_St5arrayIPcLm2EEEEviT0_T1_:
        /* <DEDUP_REMOVED lines=51> */
.L_x_33684:
        /* <DEDUP_REMOVED lines=102> */
.L_x_33687:
[----:B------:R-:W-:-:S13]  /*0990*/  ISETP.GE.AND P0, PT, R3, R2, PT ;  /* 0x000000020300720c */ /* 0x000fda0003f06270 */
[----:B------:R-:W-:Y:S05]  /*09a0*/  @P0 BRA `(.L_x_33689) ;  /* 0x0000000000300947 */ /* 0x000fea0003800000 */
[----:B0-----:R-:W0:Y:S01]  /*09b0*/  LDC.64 R4, c[0x0][0x218] ;  /* 0x00008600ff047b82 */ /* 0x001e220000000a00 */
[----:B------:R-:W-:Y:S01]  /*09c0*/  IMAD.IADD R7, R0, 0x1, R3 ;  /* 0x0000000100077824 */ /* 0x000fe200078e0203 */
[----:B------:R-:W-:-:S03]  /*09d0*/  IADD3 R3, R3, 0x80, RZ ;  /* 0x0000008003037810 */ /* 0x000fc60007ffe0ff */
[----:B0-----:R-:W-:-:S05]  /*09e0*/  IMAD.WIDE.U32 R4, R7, 0x8, R4 ;  /* 0x0000000807047825 */ /* 0x001fca00078e0004 */
[----:B------:R1:W-:Y:S02]  /*09f0*/  STG.E.64 desc[UR4][R4.64], R14 ;  /* 0x0000000e04007986 */ /* 0x0003e4000c101b04 */
.L_x_33688:
[----:B------:R-:W-:-:S13]  /*0a00*/  ISETP.GE.AND P0, PT, R3, R2, PT ;  /* 0x000000020300720c */ /* 0x000fda0003f06270 */
[----:B------:R-:W-:Y:S05]  /*0a10*/  @P0 BRA `(.L_x_33690) ;  /* 0x0000000000340947 */ /* 0x000fea0003800000 */
[----:B01----:R-:W0:Y:S01]  /*0a20*/  LDC.64 R4, c[0x0][0x218] ;  /* 0x00008600ff047b82 */ /* 0x003e220000000a00 */
[----:B------:R-:W-:Y:S02]  /*0a30*/  IMAD.IADD R7, R0, 0x1, R3 ;  /* 0x0000000100077824 */ /* 0x000fe400078e0203 */
[----:B------:R-:W-:Y:S02]  /*0a40*/  VIADD R3, R3, 0x80 ;  /* 0x0000008003037836 */ /* 0x000fe40000000000 */
[----:B0-----:R-:W-:-:S05]  /*0a50*/  IMAD.WIDE.U32 R4, R7, 0x8, R4 ;  /* 0x0000000807047825 */ /* 0x001fca00078e0004 */
[----:B------:R1:W-:Y:S02]  /*0a60*/  STG.E.64 desc[UR4][R4.64], R18 ;  /* 0x0000001204007986 */ /* 0x0003e4000c101b04 */
.L_x_33689:
        /* <DEDUP_REMOVED lines=8> */
.L_x_33690:
[----:B------:R-:W-:Y:S05]  /*0af0*/  BSYNC B1 ;  /* 0x0000000000017941 */ /* 0x000fea0003800000 */
.L_x_33686:
[----:B------:R-:W-:-:S13]  /*0b00*/  ISETP.GE.AND P0, PT, R3, R2, PT ;  /* 0x000000020300720c */ /* 0x000fda0003f06270 */
[----:B012---:R-:W0:Y:S01]  /*0b10*/  @!P0 LDC.64 R4, c[0x0][0x218] ;  /* 0x00008600ff048b82 */ /* 0x007e220000000a00 */
[----:B------:R-:W-:Y:S01]  /*0b20*/  @!P0 IMAD.IADD R7, R0, 0x1, R3 ;  /* 0x0000000100078824 */ /* 0x000fe200078e0203 */
[----:B------:R-:W-:-:S03]  /*0b30*/  @!P0 IADD3 R3, R3, 0x80, RZ ;  /* 0x0000008003038810 */ /* 0x000fc60007ffe0ff */
[----:B0-----:R-:W-:-:S05]  /*0b40*/  @!P0 IMAD.WIDE.U32 R4, R7, 0x8, R4 ;  /* 0x0000000807048825 */ /* 0x001fca00078e0004 */
[----:B------:R2:W-:Y:S02]  /*0b50*/  @!P0 STG.E.64 desc[UR4][R4.64], R10 ;  /* 0x0000000a04008986 */ /* 0x0005e4000c101b04 */
.L_x_33691:
[----:B------:R-:W-:Y:S05]  /*0b60*/  BSYNC B0 ;  /* 0x0000000000007941 */ /* 0x000fea0003800000 */
.L_x_33685:
        /* <DEDUP_REMOVED lines=8> */
.L_x_33692:
        /* <DEDUP_REMOVED lines=9> */
.L_x_36485:


//--------------------- .text._ZN2at6native29vectorized_elementwise_kernelILi8EZZZNS0_23bitwise_not_kernel_cudaERNS_18TensorIteratorBaseEENKUlvE_clEvENKUlvE2_clEvEUllE_St5arrayIPcLm2EEEEviT0_T1_ --------------------------
	.section	.text._ZN2at6native29vectorized_elementwise_kernelILi8EZZZNS0_23bitwise_not_kernel_cudaERNS_18TensorIteratorBaseEENKUlvE_clEvENKUlvE2_clEvEUllE_St5arrayIPcLm2EEEEviT0_T1_,"ax",@progbits
	.align	128
        .global         _ZN2at6native29vectorized_elementwise_kernelILi8EZZZNS0_23bitwise_not_kernel_cudaERNS_18TensorIteratorBaseEENKUlvE_clEvENKUlvE2_clEvEUllE_St5arrayIPcLm2EEEEviT0_T1_
        .type           _ZN2at6native29vectorized_elementwise_kernelILi8EZZZNS0_23bitwise_not_kernel_cudaERNS_18TensorIteratorBaseEENKUlvE_clEvENKUlvE2_clEvEUllE_St5arrayIPcLm2EEEEviT0_T1_,@function
        .size           _ZN2at6native29vectorized_elementwise_kernelILi8EZZZNS0_23bitwise_not_kernel_cudaERNS_18TensorIteratorBaseEENKUlvE_clEvENKUlvE2_clEvEUllE_St5arrayIPcLm2EEEEviT0_T1_,(.L_x_36486 - _ZN2at6native29vectorized_elementwise_kernelILi8EZZZNS0_23bitwise_not_kernel_cudaERNS_18TensorIteratorBaseEENKUlvE_clEvENKUlvE2_clEvEUllE_St5arrayIPcLm2EEEEviT0_T1_)
        .other          _ZN2at6native29vectorized_elementwise_kernelILi8EZZZNS0_23bitwise_not_kernel_cudaERNS_18TensorIteratorBaseEENKUlvE_clEvENKUlvE2_clEvEUllE_St5arrayIPcLm2EEEEviT0_T1_,@"STO_CUDA_ENTRY STV_DEFAULT"
_ZN2at6native29vectorized_elementwise_kernelILi8EZZZNS0_23bitwise_not_kernel_cudaERNS_18TensorIteratorBaseEENKUlvE_clEvENKUlvE2_clEvEUllE_St5arrayIPcLm2EEEEviT0_T1_:
.text._ZN2at6native29vectorized_elementwise_kernelILi8EZZZNS0_23bitwise_not_kernel_cudaERNS_18TensorIteratorBaseEENKUlvE_clEvENKUlvE2_clEvEUllE_St5arrayIPcLm2EEEEviT0_T1_:
        /* <DEDUP_REMOVED lines=51> */
.L_x_33693:
        /* <DEDUP_REMOVED lines=102> */
.L_x_33696:
[----:B------:R-:W-:-:S13]  /*0990*/  ISETP.GE.AND P0, PT, R3, R2, PT ;  /* 0x000000020300720c */ /* 0x000fda0003f06270 */
[----:B------:R-:W-:Y:S05]  /*09a0*/  @P0 BRA `(.L_x_33698) ;  /* 0x0000000000300947 */ /* 0x000fea0003800000 */
[----:B0-----:R-:W0:Y:S01]  /*09b0*/  LDC.64 R4, c[0x0][0x218] ;  /* 0x00008600ff047b82 */ /* 0x001e220000000a00 */
[----:B------:R-:W-:Y:S01]  /*09c0*/  IMAD.IADD R7, R0, 0x1, R3 ;  /* 0x0000000100077824 */ /* 0x000fe200078e0203 */
[----:B------:R-:W-:-:S03]  /*09d0*/  IADD3 R3, R3, 0x80, RZ ;  /* 0x0000008003037810 */ /* 0x000fc60007ffe0ff */
[----:B0-----:R-:W-:-:S05]  /*09e0*/  IMAD.WIDE.U32 R4, R7, 0x8, R4 ;  /* 0x0000000807047825 */ /* 0x001fca00078e0004 */
[----:B------:R1:W-:Y:S02]  /*09f0*/  STG.E.64 desc[UR4][R4.64], R14 ;  /* 0x0000000e04007986 */ /* 0x0003e4000c101b04 */
.L_x_33697:
[----:B------:R-:W-:-:S13]  /*0a00*/  ISETP.GE.AND P0, PT, R3, R2, PT ;  /* 0x000000020300720c */ /* 0x000fda0003f06270 */
[----:B------:R-:W-:Y:S05]  /*0a10*/  @P0 BRA `(.L_x_33699) ;  /* 0x0000000000340947 */ /* 0x000fea0003800000 */
[----:B01----:R-:W0:Y:S01]  /*0a20*/  LDC.64 R4, c[0x0][0x218] ;  /* 0x00008600ff047b82 */ /* 0x003e220000000a00 */
[----:B------:R-:W-:Y:S02]  /*0a30*/  IMAD.IADD R7, R0, 0x1, R3 ;  /* 0x0000000100077824 */ /* 0x000fe400078e0203 */
[----:B------:R-:W-:Y:S02]  /*0a40*/  VIADD R3, R3, 0x80 ;  /* 0x0000008003037836 */ /* 0x000fe40000000000 */
[----:B0-----:R-:W-:-:S05]  /*0a50*/  IMAD.WIDE.U32 R4, R7, 0x8, R4 ;  /* 0x0000000807047825 */ /* 0x001fca00078e0004 */
[----:B------:R1:W-:Y:S02]  /*0a60*/  STG.E.64 desc[UR4][R4.64], R18 ;  /* 0x0000001204007986 */ /* 0x0003e4000c101b04 */
.L_x_33698:
        /* <DEDUP_REMOVED lines=8> */
.L_x_33699:
[----:B------:R-:W-:Y:S05]  /*0af0*/  BSYNC B1 ;  /* 0x0000000000017941 */ /* 0x000fea0003800000 */
.L_x_33695:
[----:B------:R-:W-:-:S13]  /*0b00*/  ISETP.GE.AND P0, PT, R3, R2, PT ;  /* 0x000000020300720c */ /* 0x000fda0003f06270 */
[----:B012---:R-:W0:Y:S01]  /*0b10*/  @!P0 LDC.64 R4, c[0x0][0x218] ;  /* 0x00008600ff048b82 */ /* 0x007e220000000a00 */
[----:B------:R-:W-:Y:S01]  /*0b20*/  @!P0 IMAD.IADD R7, R0, 0x1, R3 ;  /* 0x0000000100078824 */ /* 0x000fe200078e0203 */
[----:B------:R-:W-:-:S03]  /*0b30*/  @!P0 IADD3 R3, R3, 0x80, RZ ;  /* 0x0000008003038810 */ /* 0x000fc60007ffe0ff */
[----:B0-----:R-:W-:-:S05]  /*0b40*/  @!P0 IMAD.WIDE.U32 R4, R7, 0x8, R4 ;  /* 0x0000000807048825 */ /* 0x001fca00078e0004 */
[----:B------:R2:W-:Y:S02]  /*0b50*/  @!P0 STG.E.64 desc[UR4][R4.64], R10 ;  /* 0x0000000a04008986 */ /* 0x0005e4000c101b04 */
.L_x_33700:
[----:B------:R-:W-:Y:S05]  /*0b60*/  BSYNC B0 ;  /* 0x0000000000007941 */ /* 0x000fea0003800000 */
.L_x_33694:
        /* <DEDUP_REMOVED lines=8> */
.L_x_33701:
        /* <DEDUP_REMOVED lines=9> */
.L_x_36486:


//--------------------- .text._ZN2at6native18elementwise_kernelILi128ELi4EZNS0_15gpu_kernel_implIZZZNS0_23bitwise_not_kernel_cudaERNS_18TensorIteratorBaseEENKUlvE_clEvENKUlvE1_clEvEUliE_EEvS4_RKT_EUliE_EEviT1_ --------------------------
	.section	.text._ZN2at6native18elementwise_kernelILi128ELi4EZNS0_15gpu_kernel_implIZZZNS0_23bitwise_not_kernel_cudaERNS_18TensorIteratorBaseEENKUlvE_clEvENKUlvE1_clEvEUliE_EEvS4_RKT_EUliE_EEviT1_,"ax",@progbits
	.align	128
        .global         _ZN2at6native18elementwise_kernelILi128ELi4EZNS0_15gpu_kernel_implIZZZNS0_23bitwise_not_kernel_cudaERNS_18TensorIteratorBaseEENKUlvE_clEvENKUlvE1_clEvEUliE_EEvS4_RKT_EUliE_EEviT1_
        .type           _ZN2at6native18elementwise_kernelILi128ELi4EZNS0_15gpu_kernel_implIZZZNS0_23bitwise_not_kernel_cudaERNS_18TensorIteratorBaseEENKUlvE_clEvENKUlvE1_clEvEUliE_EEvS4_RKT_EUliE_EEviT1_,@function
        .size           _ZN2at6native18elementwise_kernelILi128ELi4EZNS0_15gpu_kernel_implIZZZNS0_23bitwise_not_kernel_cudaERNS_18TensorIteratorBaseEENKUlvE_clEvENKUlvE1_clEvEUliE_EEvS4_RKT_EUliE_EEviT1_,(.L_x_36487 - _ZN2at6native18elementwise_kernelILi128ELi4EZNS0_15gpu_kernel_implIZZZNS0_23bitwise_not_kernel_cudaERNS_18TensorIteratorBaseEENKUlvE_clEvENKUlvE1_clEvEUliE_EEvS4_RKT_EUliE_EEviT1_)
        .other          _ZN2at6native18elementwise_kernelILi128ELi4EZNS0_15gpu_kernel_implIZZZNS0_23bitwise_not_kernel_cudaERNS_18TensorIteratorBaseEENKUlvE_clEvENKUlvE1_clEvEUliE_EEvS4_RKT_EUliE_EEviT1_,@"STO_CUDA_ENTRY STV_DEFAULT"
_ZN2at6native18elementwise_kernelILi128ELi4EZNS0_15gpu_kernel_implIZZZNS0_23bitwise_not_kernel_cudaERNS_18TensorIteratorBaseEENKUlvE_clEvENKUlvE1_clEvEUliE_EEvS4_RKT_EUliE_EEviT1_:
.text._ZN2at6native18elementwise_kernelILi128ELi4EZNS0_15gpu_kernel_implIZZZNS0_23bitwise_not_kernel_cudaERNS_18TensorIteratorBaseEENKUlvE_clEvENKUlvE1_clEvEUliE_EEvS4_RKT_EUliE_EEviT1_:
        /* <DEDUP_REMOVED lines=313> */
.L_x_33704:
        /* <DEDUP_REMOVED lines=20> */
.L_x_33708:
[----:B------:R0:W5:Y:S01]  /*14d0*/  LDG.E.U8 R19, desc[UR36][R2.64] ;  /* 0x0000002402137981 */ /* 0x000162000c1e1100 */
[----:B------:R-:W-:Y:S05]  /*14e0*/  BRA `(.L_x_33710) ;  /* 0x0000000c00347947 */ /* 0x000fea0003800000 */
.L_x_33707:
        /* <DEDUP_REMOVED lines=8> */
.L_x_33712:
[----:B------:R0:W5:Y:S01]  /*1570*/  LDG.E R19, desc[UR36][R2.64] ;  /* 0x0000002402137981 */ /* 0x000162000c1e1900 */
[----:B------:R-:W-:Y:S05]  /*1580*/  BRA `(.L_x_33710) ;  /* 0x0000000c000c7947 */ /* 0x000fea0003800000 */
.L_x_33711:
[----:B------:R0:W5:Y:S01]  /*1590*/  LDG.E.S16 R19, desc[UR36][R2.64] ;  /* 0x0000002402137981 */ /* 0x000162000c1e1700 */
[----:B------:R-:W-:Y:S05]  /*15a0*/  BRA `(.L_x_33710) ;  /* 0x0000000c00047947 */ /* 0x000fea0003800000 */
.L_x_33706:
        /* <DEDUP_REMOVED lines=9> */
.L_x_33714:
[----:B------:R-:W2:Y:S02]  /*1640*/  LDG.E.U16 R2, desc[UR36][R2.64] ;  /* 0x0000002402027981 */ /* 0x000ea4000c1e1500 */
[----:B--2---:R-:W-:-:S06]  /*1650*/  HADD2.F32 R19, -RZ, R2.H0_H0 ;  /* 0x20000002ff137230 */ /* 0x004fcc0000004100 */
[----:B------:R-:W0:Y:S01]  /*1660*/  F2I.FTZ.TRUNC.NTZ R19, R19 ;  /* 0x0000001300137305 */ /* 0x000e22000021f100 */
[----:B------:R-:W-:Y:S05]  /*1670*/  BRA `(.L_x_33710) ;  /* 0x0000000800d07947 */ /* 0x000fea0003800000 */
.L_x_33713:
        /* <DEDUP_REMOVED lines=9> */
.L_x_33716:
[----:B------:R-:W2:Y:S02]  /*1710*/  LDG.E.U16 R2, desc[UR36][R2.64] ;  /* 0x0000002402027981 */ /* 0x000ea4000c1e1500 */
[----:B--2---:R-:W-:-:S06]  /*1720*/  HADD2.F32 R19, -RZ, R2.H0_H0 ;  /* 0x20000002ff137230 */ /* 0x004fcc0000004100 */
[----:B------:R-:W0:Y:S01]  /*1730*/  F2I.FTZ.TRUNC.NTZ R19, R19 ;  /* 0x0000001300137305 */ /* 0x000e22000021f100 */
[----:B------:R-:W-:Y:S05]  /*1740*/  BRA `(.L_x_33710) ;  /* 0x00000008009c7947 */ /* 0x000fea0003800000 */
.L_x_33715:
[----:B------:R-:W2:Y:S02]  /*1750*/  LDG.E.64 R2, desc[UR36][R2.64] ;  /* 0x0000002402027981 */ /* 0x000ea4000c1e1b00 */
[----:B--2---:R0:W1:Y:S01]  /*1760*/  F2I.F64.TRUNC R19, R2 ;  /* 0x0000000200137311 */ /* 0x004062000030d100 */
[----:B------:R-:W-:Y:S05]  /*1770*/  BRA `(.L_x_33710) ;  /* 0x0000000800907947 */ /* 0x000fea0003800000 */
.L_x_33705:
        /* <DEDUP_REMOVED lines=12> */
.L_x_33719:
[----:B------:R-:W2:Y:S02]  /*1840*/  LDG.E.64 R2, desc[UR36][R2.64] ;  /* 0x0000002402027981 */ /* 0x000ea4000c1e1b00 */
[----:B--2---:R0:W1:Y:S01]  /*1850*/  F2I.F64.TRUNC R19, R2 ;  /* 0x0000000200137311 */ /* 0x004062000030d100 */
[----:B------:R-:W-:Y:S05]  /*1860*/  BRA `(.L_x_33710) ;  /* 0x0000000800547947 */ /* 0x000fea0003800000 */
.L_x_33718:
        /* <DEDUP_REMOVED lines=27> */
.L_x_33721:
        /* <DEDUP_REMOVED lines=14> */
.L_x_33720:
[----:B------:R-:W2:Y:S02]  /*1b00*/  LDG.E.U16 R19, desc[UR36][R2.64] ;  /* 0x0000002402137981 */ /* 0x000ea4000c1e1500 */
[----:B--2---:R-:W-:-:S06]  /*1b10*/  IMAD.U32 R19, R19, 0x10000, RZ ;  /* 0x0001000013137824 */ /* 0x004fcc00078e00ff */
[----:B------:R-:W0:Y:S01]  /*1b20*/  F2I.FTZ.TRUNC.NTZ R19, R19 ;  /* 0x0000001300137305 */ /* 0x000e22000021f100 */
[----:B------:R-:W-:Y:S05]  /*1b30*/  BRA `(.L_x_33710) ;  /* 0x0000000400a07947 */ /* 0x000fea0003800000 */
.L_x_33717:
        /* <DEDUP_REMOVED lines=10> */
.L_x_33724:
        /* <DEDUP_REMOVED lines=21> */
.L_x_33728:
[----:B------:R-:W-:Y:S05]  /*1d30*/  BSYNC B1 ;  /* 0x0000000000017941 */ /* 0x000fea0003800000 */
.L_x_33727:
[----:B------:R-:W-:Y:S01]  /*1d40*/  IMAD.SHL.U32 R2, R2, 0x100000, RZ ;  /* 0x0010000002027824 */ /* 0x000fe200078e00ff */
[----:B------:R-:W-:-:S04]  /*1d50*/  LEA R0, R0, 0x3b800000, 0x17 ;  /* 0x3b80000000007811 */ /* 0x000fc800078eb8ff */
[----:B------:R-:W-:-:S07]  /*1d60*/  LOP3.LUT R19, R0, R2, R19, 0xfe, !PT ;  /* 0x0000000200137212 */ /* 0x000fce00078efe13 */
.L_x_33726:
[----:B------:R-:W-:Y:S05]  /*1d70*/  BSYNC B0 ;  /* 0x0000000000007941 */ /* 0x000fea0003800000 */
.L_x_33725:
[----:B------:R-:W1:Y:S01]  /*1d80*/  F2I.FTZ.TRUNC.NTZ R19, R19 ;  /* 0x0000001300137305 */ /* 0x000e62000021f100 */
[----:B------:R-:W-:Y:S05]  /*1d90*/  BRA `(.L_x_33710) ;  /* 0x0000000400087947 */ /* 0x000fea0003800000 */
.L_x_33723:
        /* <DEDUP_REMOVED lines=21> */
.L_x_33732:
[----:B------:R-:W-:Y:S05]  /*1ef0*/  BSYNC B1 ;  /* 0x0000000000017941 */ /* 0x000fea0003800000 */
.L_x_33731:
[----:B------:R-:W-:Y:S01]  /*1f00*/  IMAD.SHL.U32 R2, R2, 0x200000, RZ ;  /* 0x0020000002027824 */ /* 0x000fe200078e00ff */
[----:B------:R-:W-:-:S04]  /*1f10*/  LEA R0, R0, 0x37800000, 0x17 ;  /* 0x3780000000007811 */ /* 0x000fc800078eb8ff */
[----:B------:R-:W-:-:S07]  /*1f20*/  LOP3.LUT R19, R0, R2, R19, 0xfe, !PT ;  /* 0x0000000200137212 */ /* 0x000fce00078efe13 */
.L_x_33730:
[----:B------:R-:W-:Y:S05]  /*1f30*/  BSYNC B0 ;  /* 0x0000000000007941 */ /* 0x000fea0003800000 */
.L_x_33729:
[----:B------:R-:W2:Y:S01]  /*1f40*/  F2I.FTZ.TRUNC.NTZ R19, R19 ;  /* 0x0000001300137305 */ /* 0x000ea2000021f100 */
[----:B------:R-:W-:Y:S05]  /*1f50*/  BRA `(.L_x_33710) ;  /* 0x0000000000987947 */ /* 0x000fea0003800000 */
.L_x_33722:
        /* <DEDUP_REMOVED lines=14> */
.L_x_33736:
[----:B------:R-:W-:Y:S05]  /*2040*/  BSYNC B0 ;  /* 0x0000000000007941 */ /* 0x000fea0003800000 */
.L_x_33735:
[----:B------:R-:W4:Y:S01]  /*2050*/  F2I.FTZ.TRUNC.NTZ R19, R19 ;  /* 0x0000001300137305 */ /* 0x000f22000021f100 */
[----:B------:R-:W-:Y:S05]  /*2060*/  BRA `(.L_x_33710) ;  /* 0x0000000000547947 */ /* 0x000fea0003800000 */
.L_x_33709:
        /* <DEDUP_REMOVED lines=17> */
.L_x_33737:
[----:B------:R-:W-:Y:S05]  /*2180*/  BRA `(.L_x_33710) ;  /* 0x00000000000c7947 */ /* 0x000fea0003800000 */
.L_x_33734:
[----:B------:R0:W5:Y:S01]  /*2190*/  LDG.E R19, desc[UR36][R2.64] ;  /* 0x0000002402137981 */ /* 0x000162000c1e1900 */
[----:B------:R-:W-:Y:S05]  /*21a0*/  BRA `(.L_x_33710) ;  /* 0x0000000000047947 */ /* 0x000fea0003800000 */
.L_x_33733:
[----:B------:R3:W5:Y:S02]  /*21b0*/  LDG.E R19, desc[UR36][R2.64] ;  /* 0x0000002402137981 */ /* 0x000764000c1e1900 */
.L_x_33710:
[----:B0--3--:R-:W0:Y:S01]  /*21c0*/  LDC.U8 R3, c[0x0][0x421] ;  /* 0x00010840ff037b82 */ /* 0x009e220000000000 */
[----:B-12-45:R-:W-:Y:S02]  /*21d0*/  LOP3.LUT R2, RZ, R19, RZ, 0x33, !PT ;  /* 0x00000013ff027212 */ /* 0x036fe400078e33ff */
        /* <DEDUP_REMOVED lines=13> */
.L_x_33741:
[----:B------:R3:W-:Y:S01]  /*22b0*/  STG.E.U8 desc[UR36][R16.64], R2 ;  /* 0x0000000210007986 */ /* 0x0007e2000c101124 */
[----:B------:R-:W-:Y:S05]  /*22c0*/  BRA `(.L_x_33743) ;  /* 0x0000000c00507947 */ /* 0x000fea0003800000 */
.L_x_33740:
        /* <DEDUP_REMOVED lines=9> */
.L_x_33745:
[----:B------:R1:W-:Y:S01]  /*2360*/  STG.E desc[UR36][R16.64], R2 ;  /* 0x0000000210007986 */ /* 0x0003e2000c101924 */
[----:B------:R-:W-:Y:S05]  /*2370*/  BRA `(.L_x_33743) ;  /* 0x0000000c00247947 */ /* 0x000fea0003800000 */
.L_x_33744:
[----:B------:R2:W-:Y:S01]  /*2380*/  STG.E.U16 desc[UR36][R16.64], R2 ;  /* 0x0000000210007986 */ /* 0x0005e2000c101524 */
[----:B------:R-:W-:Y:S05]  /*2390*/  BRA `(.L_x_33743) ;  /* 0x0000000c001c7947 */ /* 0x000fea0003800000 */
.L_x_33739:
        /* <DEDUP_REMOVED lines=9> */
.L_x_33747:
[----:B------:R-:W-:-:S04]  /*2430*/  I2FP.F32.S32 R0, R2 ;  /* 0x0000000200007245 */ /* 0x000fc80000201400 */
[----:B------:R-:W-:-:S05]  /*2440*/  F2FP.F16.F32.PACK_AB R0, RZ, R0 ;  /* 0x00000000ff00723e */ /* 0x000fca00000000ff */
[----:B------:R0:W-:Y:S01]  /*2450*/  STG.E.U16 desc[UR36][R16.64], R0 ;  /* 0x0000000010007986 */ /* 0x0001e2000c101524 */
[----:B------:R-:W-:Y:S05]  /*2460*/  BRA `(.L_x_33743) ;  /* 0x0000000800e87947 */ /* 0x000fea0003800000 */
.L_x_33746:
        /* <DEDUP_REMOVED lines=10> */
.L_x_33749:
[----:B------:R-:W-:-:S04]  /*2510*/  I2FP.F32.S32 R2, R2 ;  /* 0x0000000200027245 */ /* 0x000fc80000201400 */
[----:B------:R-:W-:-:S04]  /*2520*/  F2FP.F16.F32.PACK_AB R3, RZ, R2 ;  /* 0x00000002ff03723e */ /* 0x000fc800000000ff */
[----:B------:R-:W-:-:S05]  /*2530*/  PRMT R3, R3, 0x5410, RZ ;  /* 0x0000541003037816 */ /* 0x000fca00000000ff */
[----:B------:R0:W-:Y:S01]  /*2540*/  STG.E desc[UR36][R16.64], R3 ;  /* 0x0000000310007986 */ /* 0x0001e2000c101924 */
[----:B------:R-:W-:Y:S05]  /*2550*/  BRA `(.L_x_33743) ;  /* 0x0000000800ac7947 */ /* 0x000fea0003800000 */
.L_x_33748:
[----:B------:R-:W0:Y:S02]  /*2560*/  I2F.F64 R2, R2 ;  /* 0x0000000200027312 */ /* 0x000e240000201c00 */
[----:B0-----:R0:W-:Y:S01]  /*2570*/  STG.E.64 desc[UR36][R16.64], R2 ;  /* 0x0000000210007986 */ /* 0x0011e2000c101b24 */
[----:B------:R-:W-:Y:S05]  /*2580*/  BRA `(.L_x_33743) ;  /* 0x0000000800a07947 */ /* 0x000fea0003800000 */
.L_x_33738:
        /* <DEDUP_REMOVED lines=8> */
[----:B------:R-:W-:-:S04]  /*2610*/  ISETP.NE.AND P0, PT, R19, -0x1, PT ;  /* 0xffffffff1300780c */ /* 0x000fc80003f05270 */
[----:B------:R-:W-:-:S05]  /*2620*/  SEL R3, RZ, 0x1, !P0 ;  /* 0x00000001ff037807 */ /* 0x000fca0004000000 */
[----:B------:R0:W-:Y:S01]  /*2630*/  STG.E.U8 desc[UR36][R16.64], R3 ;  /* 0x0000000310007986 */ /* 0x0001e2000c101124 */
[----:B------:R-:W-:Y:S05]  /*2640*/  BRA `(.L_x_33743) ;  /* 0x0000000800707947 */ /* 0x000fea0003800000 */
.L_x_33752:
[----:B------:R-:W0:Y:S01]  /*2650*/  I2F.F64 R4, R2 ;  /* 0x0000000200047312 */ /* 0x000e220000201c00 */
[----:B------:R-:W-:-:S05]  /*2660*/  CS2R R6, SRZ ;  /* 0x0000000000067805 */ /* 0x000fca000001ff00 */
[----:B0-----:R0:W-:Y:S01]  /*2670*/  STG.E.128 desc[UR36][R16.64], R4 ;  /* 0x0000000410007986 */ /* 0x0011e2000c101d24 */
[----:B------:R-:W-:Y:S05]  /*2680*/  BRA `(.L_x_33743) ;  /* 0x0000000800607947 */ /* 0x000fea0003800000 */
.L_x_33751:
        /* <DEDUP_REMOVED lines=21> */
.L_x_33756:
[----:B------:R-:W-:Y:S05]  /*27e0*/  BSYNC B0 ;  /* 0x0000000000007941 */ /* 0x000fea0003800000 */
.L_x_33755:
[----:B------:R-:W-:-:S05]  /*27f0*/  LOP3.LUT R3, R0, R3, RZ, 0xfc, !PT ;  /* 0x0000000300037212 */ /* 0x000fca00078efcff */
[----:B------:R0:W-:Y:S01]  /*2800*/  STG.E.U8 desc[UR36][R16.64], R3 ;  /* 0x0000000310007986 */ /* 0x0001e2000c101124 */
[----:B------:R-:W-:Y:S05]  /*2810*/  BRA `(.L_x_33743) ;  /* 0x0000000400fc7947 */ /* 0x000fea0003800000 */
.L_x_33754:
        /* <DEDUP_REMOVED lines=13> */
.L_x_33758:
[----:B------:R-:W-:Y:S01]  /*28f0*/  IMAD.MOV.U32 R0, RZ, RZ, 0x7f ;  /* 0x0000007fff007424 */ /* 0x000fe200078e00ff */
[----:B------:R-:W-:-:S04]  /*2900*/  ISETP.GT.U32.AND P0, PT, R2, 0x7f800000, PT ;  /* 0x7f8000000200780c */ /* 0x000fc80003f04070 */
[----:B------:R-:W-:-:S09]  /*2910*/  SEL R0, R0, 0x7c, P0 ;  /* 0x0000007c00007807 */ /* 0x000fd20000000000 */
.L_x_33759:
[----:B------:R-:W-:Y:S05]  /*2920*/  BSYNC B0 ;  /* 0x0000000000007941 */ /* 0x000fea0003800000 */
.L_x_33757:
[----:B------:R-:W-:-:S04]  /*2930*/  LOP3.LUT R2, R3, 0x80000000, RZ, 0xc0, !PT ;  /* 0x8000000003027812 */ /* 0x000fc800078ec0ff */
[----:B------:R-:W-:-:S04]  /*2940*/  SHF.R.U32.HI R3, RZ, 0x18, R2 ;  /* 0x00000018ff037819 */ /* 0x000fc80000011602 */
[----:B------:R-:W-:-:S05]  /*2950*/  LOP3.LUT R3, R0, R3, RZ, 0xfc, !PT ;  /* 0x0000000300037212 */ /* 0x000fca00078efcff */
[----:B------:R0:W-:Y:S01]  /*2960*/  STG.E.U8 desc[UR36][R16.64], R3 ;  /* 0x0000000310007986 */ /* 0x0001e2000c101124 */
[----:B------:R-:W-:Y:S05]  /*2970*/  BRA `(.L_x_33743) ;  /* 0x0000000400a47947 */ /* 0x000fea0003800000 */
.L_x_33753:
[----:B------:R-:W-:-:S04]  /*2980*/  I2FP.F32.S32 R0, R2 ;  /* 0x0000000200007245 */ /* 0x000fc80000201400 */
[----:B------:R-:W-:-:S05]  /*2990*/  F2FP.BF16.F32.PACK_AB R0, RZ, R0 ;  /* 0x00000000ff00723e */ /* 0x000fca00000010ff */
[----:B------:R0:W-:Y:S01]  /*29a0*/  STG.E.U16 desc[UR36][R16.64], R0 ;  /* 0x0000000010007986 */ /* 0x0001e2000c101524 */
[----:B------:R-:W-:Y:S05]  /*29b0*/  BRA `(.L_x_33743) ;  /* 0x0000000400947947 */ /* 0x000fea0003800000 */
.L_x_33750:
        /* <DEDUP_REMOVED lines=10> */
.L_x_33762:
        /* <DEDUP_REMOVED lines=17> */
.L_x_33765:
[----:B------:R-:W-:-:S04]  /*2b70*/  LOP3.LUT R2, R3, 0x80000000, RZ, 0xc0, !PT ;  /* 0x8000000003027812 */ /* 0x000fc800078ec0ff */
[----:B------:R-:W-:-:S04]  /*2b80*/  SHF.R.U32.HI R3, RZ, 0x18, R2 ;  /* 0x00000018ff037819 */ /* 0x000fc80000011602 */
[----:B------:R-:W-:-:S04]  /*2b90*/  LOP3.LUT R0, R0, R3, RZ, 0xfc, !PT ;  /* 0x0000000300007212 */ /* 0x000fc800078efcff */
[----:B------:R-:W-:-:S07]  /*2ba0*/  PRMT R8, R0, 0x7610, R8 ;  /* 0x0000761000087816 */ /* 0x000fce0000000008 */
.L_x_33764:
[----:B------:R-:W-:Y:S05]  /*2bb0*/  BSYNC B0 ;  /* 0x0000000000007941 */ /* 0x000fea0003800000 */
.L_x_33763:
[----:B------:R0:W-:Y:S01]  /*2bc0*/  STG.E.U8 desc[UR36][R16.64], R8 ;  /* 0x0000000810007986 */ /* 0x0001e2000c101124 */
[----:B------:R-:W-:Y:S05]  /*2bd0*/  BRA `(.L_x_33743) ;  /* 0x00000004000c7947 */ /* 0x000fea0003800000 */
.L_x_33761:
        /* <DEDUP_REMOVED lines=17> */
.L_x_33768:
[----:B------:R-:W-:-:S04]  /*2cf0*/  LOP3.LUT R2, R3, 0x80000000, RZ, 0xc0, !PT ;  /* 0x8000000003027812 */ /* 0x000fc800078ec0ff */
[----:B------:R-:W-:-:S04]  /*2d00*/  SHF.R.U32.HI R3, RZ, 0x18, R2 ;  /* 0x00000018ff037819 */ /* 0x000fc80000011602 */
[----:B------:R-:W-:-:S04]  /*2d10*/  LOP3.LUT R0, R0, R3, RZ, 0xfc, !PT ;  /* 0x0000000300007212 */ /* 0x000fc800078efcff */
[----:B------:R-:W-:-:S07]  /*2d20*/  PRMT R8, R0, 0x7610, R8 ;  /* 0x0000761000087816 */ /* 0x000fce0000000008 */
.L_x_33767:
[----:B------:R-:W-:Y:S05]  /*2d30*/  BSYNC B0 ;  /* 0x0000000000007941 */ /* 0x000fea0003800000 */
.L_x_33766:
[----:B------:R0:W-:Y:S01]  /*2d40*/  STG.E.U8 desc[UR36][R16.64], R8 ;  /* 0x0000000810007986 */ /* 0x0001e2000c101124 */
[----:B------:R-:W-:Y:S05]  /*2d50*/  BRA `(.L_x_33743) ;  /* 0x0000000000ac7947 */ /* 0x000fea0003800000 */
.L_x_33760:
        /* <DEDUP_REMOVED lines=22> */
.L_x_33742:
        /* <DEDUP_REMOVED lines=16> */
.L_x_33771:
[----:B------:R-:W-:Y:S05]  /*2fc0*/  BRA `(.L_x_33743) ;  /* 0x0000000000107947 */ /* 0x000fea0003800000 */
.L_x_33770:
[----:B------:R-:W-:-:S05]  /*2fd0*/  SHF.R.S32.HI R3, RZ, 0x1f, R2 ;  /* 0x0000001fff037819 */ /* 0x000fca0000011402 */
[----:B------:R0:W-:Y:S01]  /*2fe0*/  STG.E.64 desc[UR36][R16.64], R2 ;  /* 0x0000000210007986 */ /* 0x0001e2000c101b24 */
[----:B------:R-:W-:Y:S05]  /*2ff0*/  BRA `(.L_x_33743) ;  /* 0x0000000000047947 */ /* 0x000fea0003800000 */
.L_x_33769:
[----:B------:R0:W-:Y:S02]  /*3000*/  STG.E desc[UR36][R16.64], R2 ;  /* 0x0000000210007986 */ /* 0x0001e4000c101924 */
.L_x_33743:
[----:B------:R-:W-:-:S04]  /*3010*/  IMAD R18, R23, 0x200, R18 ;  /* 0x0000020017127824 */ /* 0x000fc800078e0212 */
[----:B------:R-:W-:-:S07]  /*3020*/  VIADD R19, R18, 0x80 ;  /* 0x0000008012137836 */ /* 0x000fce0000000000 */
.L_x_33703:
[----:B------:R-:W-:Y:S05]  /*3030*/  BSYNC B6 ;  /* 0x0000000000067941 */ /* 0x000fea0003800000 */
.L_x_33702:
        /* <DEDUP_REMOVED lines=307> */
.L_x_33774:
        /* <DEDUP_REMOVED lines=20> */
.L_x_33778:
[----:B------:R0:W5:Y:S01]  /*44b0*/  LDG.E.U8 R18, desc[UR36][R2.64] ;  /* 0x0000002402127981 */ /* 0x000162000c1e1100 */
[----:B------:R-:W-:Y:S05]  /*44c0*/  BRA `(.L_x_33780) ;  /* 0x0000000c00347947 */ /* 0x000fea0003800000 */
.L_x_33777:
        /* <DEDUP_REMOVED lines=8> */
.L_x_33782:
[----:B------:R0:W5:Y:S01]  /*4550*/  LDG.E R18, desc[UR36][R2.64] ;  /* 0x0000002402127981 */ /* 0x000162000c1e1900 */
[----:B------:R-:W-:Y:S05]  /*4560*/  BRA `(.L_x_33780) ;  /* 0x0000000c000c7947 */ /* 0x000fea0003800000 */
.L_x_33781:
[----:B------:R0:W5:Y:S01]  /*4570*/  LDG.E.S16 R18, desc[UR36][R2.64] ;  /* 0x0000002402127981 */ /* 0x000162000c1e1700 */
[----:B------:R-:W-:Y:S05]  /*4580*/  BRA `(.L_x_33780) ;  /* 0x0000000c00047947 */ /* 0x000fea0003800000 */
.L_x_33776:
        /* <DEDUP_REMOVED lines=9> */
.L_x_33784:
[----:B------:R-:W2:Y:S02]  /*4620*/  LDG.E.U16 R2, desc[UR36][R2.64] ;  /* 0x0000002402027981 */ /* 0x000ea4000c1e1500 */
[----:B--2---:R-:W-:-:S06]  /*4630*/  HADD2.F32 R18, -RZ, R2.H0_H0 ;  /* 0x20000002ff127230 */ /* 0x004fcc0000004100 */
[----:B------:R-:W0:Y:S01]  /*4640*/  F2I.FTZ.TRUNC.NTZ R18, R18 ;  /* 0x0000001200127305 */ /* 0x000e22000021f100 */
[----:B------:R-:W-:Y:S05]  /*4650*/  BRA `(.L_x_33780) ;  /* 0x0000000800d07947 */ /* 0x000fea0003800000 */
.L_x_33783:
        /* <DEDUP_REMOVED lines=9> */
.L_x_33786:
[----:B------:R-:W2:Y:S02]  /*46f0*/  LDG.E.U16 R2, desc[UR36][R2.64] ;  /* 0x0000002402027981 */ /* 0x000ea4000c1e1500 */
[----:B--2---:R-:W-:-:S06]  /*4700*/  HADD2.F32 R18, -RZ, R2.H0_H0 ;  /* 0x20000002ff127230 */ /* 0x004fcc0000004100 */
[----:B------:R-:W0:Y:S01]  /*4710*/  F2I.FTZ.TRUNC.NTZ R18, R18 ;  /* 0x0000001200127305 */ /* 0x000e22000021f100 */
[----:B------:R-:W-:Y:S05]  /*4720*/  BRA `(.L_x_33780) ;  /* 0x00000008009c7947 */ /* 0x000fea0003800000 */
.L_x_33785:
[----:B------:R-:W2:Y:S02]  /*4730*/  LDG.E.64 R2, desc[UR36][R2.64] ;  /* 0x0000002402027981 */ /* 0x000ea4000c1e1b00 */
[----:B--2---:R0:W1:Y:S01]  /*4740*/  F2I.F64.TRUNC R18, R2 ;  /* 0x0000000200127311 */ /* 0x004062000030d100 */
[----:B------:R-:W-:Y:S05]  /*4750*/  BRA `(.L_x_33780) ;  /* 0x0000000800907947 */ /* 0x000fea0003800000 */
.L_x_33775:
        /* <DEDUP_REMOVED lines=12> */
.L_x_33789:
[----:B------:R-:W2:Y:S02]  /*4820*/  LDG.E.64 R2, desc[UR36][R2.64] ;  /* 0x0000002402027981 */ /* 0x000ea4000c1e1b00 */
[----:B--2---:R0:W1:Y:S01]  /*4830*/  F2I.F64.TRUNC R18, R2 ;  /* 0x0000000200127311 */ /* 0x004062000030d100 */
[----:B------:R-:W-:Y:S05]  /*4840*/  BRA `(.L_x_33780) ;  /* 0x0000000800547947 */ /* 0x000fea0003800000 */
.L_x_33788:
        /* <DEDUP_REMOVED lines=27> */
.L_x_33791:
        /* <DEDUP_REMOVED lines=14> */
.L_x_33790:
[----:B------:R-:W2:Y:S02]  /*4ae0*/  LDG.E.U16 R18, desc[UR36][R2.64] ;  /* 0x0000002402127981 */ /* 0x000ea4000c1e1500 */
[----:B--2---:R-:W-:-:S06]  /*4af0*/  IMAD.U32 R18, R18, 0x10000, RZ ;  /* 0x0001000012127824 */ /* 0x004fcc00078e00ff */
[----:B------:R-:W0:Y:S01]  /*4b00*/  F2I.FTZ.TRUNC.NTZ R18, R18 ;  /* 0x0000001200127305 */ /* 0x000e22000021f100 */
[----:B------:R-:W-:Y:S05]  /*4b10*/  BRA `(.L_x_33780) ;  /* 0x0000000400a07947 */ /* 0x000fea0003800000 */
.L_x_33787:
        /* <DEDUP_REMOVED lines=10> */
.L_x_33794:
        /* <DEDUP_REMOVED lines=21> */
.L_x_33798:
[----:B------:R-:W-:Y:S05]  /*4d10*/  BSYNC B1 ;  /* 0x0000000000017941 */ /* 0x000fea0003800000 */
.L_x_33797:
[----:B------:R-:W-:Y:S01]  /*4d20*/  IMAD.SHL.U32 R2, R2, 0x100000, RZ ;  /* 0x0010000002027824 */ /* 0x000fe200078e00ff */
[----:B------:R-:W-:-:S04]  /*4d30*/  LEA R3, R0, 0x3b800000, 0x17 ;  /* 0x3b80000000037811 */ /* 0x000fc800078eb8ff */
[----:B------:R-:W-:-:S07]  /*4d40*/  LOP3.LUT R18, R3, R2, R18, 0xfe, !PT ;  /* 0x0000000203127212 */ /* 0x000fce00078efe12 */
.L_x_33796:
[----:B------:R-:W-:Y:S05]  /*4d50*/  BSYNC B0 ;  /* 0x0000000000007941 */ /* 0x000fea0003800000 */
.L_x_33795:
[----:B------:R-:W1:Y:S01]  /*4d60*/  F2I.FTZ.TRUNC.NTZ R18, R18 ;  /* 0x0000001200127305 */ /* 0x000e62000021f100 */
[----:B------:R-:W-:Y:S05]  /*4d70*/  BRA `(.L_x_33780) ;  /* 0x0000000400087947 */ /* 0x000fea0003800000 */
.L_x_33793:
        /* <DEDUP_REMOVED lines=21> */
.L_x_33802:
[----:B------:R-:W-:Y:S05]  /*4ed0*/  BSYNC B1 ;  /* 0x0000000000017941 */ /* 0x000fea0003800000 */
.L_x_33801:
[----:B------:R-:W-:Y:S01]  /*4ee0*/  IMAD.SHL.U32 R2, R2, 0x200000, RZ ;  /* 0x0020000002027824 */ /* 0x000fe200078e00ff */
[----:B------:R-:W-:-:S04]  /*4ef0*/  LEA R3, R0, 0x37800000, 0x17 ;  /* 0x3780000000037811 */ /* 0x000fc800078eb8ff */
[----:B------:R-:W-:-:S07]  /*4f00*/  LOP3.LUT R18, R3, R2, R18, 0xfe, !PT ;  /* 0x0000000203127212 */ /* 0x000fce00078efe12 */
.L_x_33800:
[----:B------:R-:W-:Y:S05]  /*4f10*/  BSYNC B0 ;  /* 0x0000000000007941 */ /* 0x000fea0003800000 */
.L_x_33799:
[----:B------:R-:W2:Y:S01]  /*4f20*/  F2I.FTZ.TRUNC.NTZ R18, R18 ;  /* 0x0000001200127305 */ /* 0x000ea2000021f100 */
[----:B------:R-:W-:Y:S05]  /*4f30*/  BRA `(.L_x_33780) ;  /* 0x0000000000987947 */ /* 0x000fea0003800000 */
.L_x_33792:
        /* <DEDUP_REMOVED lines=14> */
.L_x_33806:
[----:B------:R-:W-:Y:S05]  /*5020*/  BSYNC B0 ;  /* 0x0000000000007941 */ /* 0x000fea0003800000 */
.L_x_33805:
[----:B------:R-:W0:Y:S01]  /*5030*/  F2I.FTZ.TRUNC.NTZ R18, R18 ;  /* 0x0000001200127305 */ /* 0x000e22000021f100 */
[----:B------:R-:W-:Y:S05]  /*5040*/  BRA `(.L_x_33780) ;  /* 0x0000000000547947 */ /* 0x000fea0003800000 */
.L_x_33779:
        /* <DEDUP_REMOVED lines=17> */
.L_x_33807:
[----:B------:R-:W-:Y:S05]  /*5160*/  BRA `(.L_x_33780) ;  /* 0x00000000000c7947 */ /* 0x000fea0003800000 */
.L_x_33804:
[----:B------:R4:W5:Y:S01]  /*5170*/  LDG.E R18, desc[UR36][R2.64] ;  /* 0x0000002402127981 */ /* 0x000962000c1e1900 */
[----:B------:R-:W-:Y:S05]  /*5180*/  BRA `(.L_x_33780) ;  /* 0x0000000000047947 */ /* 0x000fea0003800000 */
.L_x_33803:
[----:B------:R3:W5:Y:S02]  /*5190*/  LDG.E R18, desc[UR36][R2.64] ;  /* 0x0000002402127981 */ /* 0x000764000c1e1900 */
.L_x_33780:
[----:B0--34-:R-:W0:Y:S01]  /*51a0*/  LDC.U8 R3, c[0x0][0x421] ;  /* 0x00010840ff037b82 */ /* 0x019e220000000000 */
[----:B-12--5:R-:W-:Y:S02]  /*51b0*/  LOP3.LUT R2, RZ, R18, RZ, 0x33, !PT ;  /* 0x00000012ff027212 */ /* 0x026fe400078e33ff */
        /* <DEDUP_REMOVED lines=13> */
.L_x_33811:
[----:B------:R0:W-:Y:S01]  /*5290*/  STG.E.U8 desc[UR36][R16.64], R2 ;  /* 0x0000000210007986 */ /* 0x0001e2000c101124 */
[----:B------:R-:W-:Y:S05]  /*52a0*/  BRA `(.L_x_33813) ;  /* 0x0000000c00507947 */ /* 0x000fea0003800000 */
.L_x_33810:
        /* <DEDUP_REMOVED lines=9> */
.L_x_33815:
[----:B------:R0:W-:Y:S01]  /*5340*/  STG.E desc[UR36][R16.64], R2 ;  /* 0x0000000210007986 */ /* 0x0001e2000c101924 */
[----:B------:R-:W-:Y:S05]  /*5350*/  BRA `(.L_x_33813) ;  /* 0x0000000c00247947 */ /* 0x000fea0003800000 */
.L_x_33814:
[----:B------:R0:W-:Y:S01]  /*5360*/  STG.E.U16 desc[UR36][R16.64], R2 ;  /* 0x0000000210007986 */ /* 0x0001e2000c101524 */
[----:B------:R-:W-:Y:S05]  /*5370*/  BRA `(.L_x_33813) ;  /* 0x0000000c001c7947 */ /* 0x000fea0003800000 */
.L_x_33809:
        /* <DEDUP_REMOVED lines=9> */
.L_x_33817:
[----:B------:R-:W-:-:S04]  /*5410*/  I2FP.F32.S32 R0, R2 ;  /* 0x0000000200007245 */ /* 0x000fc80000201400 */
[----:B------:R-:W-:-:S05]  /*5420*/  F2FP.F16.F32.PACK_AB R0, RZ, R0 ;  /* 0x00000000ff00723e */ /* 0x000fca00000000ff */
[----:B------:R0:W-:Y:S01]  /*5430*/  STG.E.U16 desc[UR36][R16.64], R0 ;  /* 0x0000000010007986 */ /* 0x0001e2000c101524 */
[----:B------:R-:W-:Y:S05]  /*5440*/  BRA `(.L_x_33813) ;  /* 0x0000000800e87947 */ /* 0x000fea0003800000 */
.L_x_33816:
        /* <DEDUP_REMOVED lines=10> */
.L_x_33819:
[----:B------:R-:W-:-:S04]  /*54f0*/  I2FP.F32.S32 R2, R2 ;  /* 0x0000000200027245 */ /* 0x000fc80000201400 */
[----:B------:R-:W-:-:S04]  /*5500*/  F2FP.F16.F32.PACK_AB R3, RZ, R2 ;  /* 0x00000002ff03723e */ /* 0x000fc800000000ff */
[----:B------:R-:W-:-:S05]  /*5510*/  PRMT R3, R3, 0x5410, RZ ;  /* 0x0000541003037816 */ /* 0x000fca00000000ff */
[----:B------:R0:W-:Y:S01]  /*5520*/  STG.E desc[UR36][R16.64], R3 ;  /* 0x0000000310007986 */ /* 0x0001e2000c101924 */
[----:B------:R-:W-:Y:S05]  /*5530*/  BRA `(.L_x_33813) ;  /* 0x0000000800ac7947 */ /* 0x000fea0003800000 */
.L_x_33818:
[----:B------:R-:W0:Y:S02]  /*5540*/  I2F.F64 R2, R2 ;  /* 0x0000000200027312 */ /* 0x000e240000201c00 */
[----:B0-----:R0:W-:Y:S01]  /*5550*/  STG.E.64 desc[UR36][R16.64], R2 ;  /* 0x0000000210007986 */ /* 0x0011e2000c101b24 */
[----:B------:R-:W-:Y:S05]  /*5560*/  BRA `(.L_x_33813) ;  /* 0x0000000800a07947 */ /* 0x000fea0003800000 */
.L_x_33808:
        /* <DEDUP_REMOVED lines=12> */
.L_x_33822:
[----:B------:R-:W0:Y:S01]  /*5630*/  I2F.F64 R4, R2 ;  /* 0x0000000200047312 */ /* 0x000e220000201c00 */
[----:B------:R-:W-:-:S05]  /*5640*/  CS2R R6, SRZ ;  /* 0x0000000000067805 */ /* 0x000fca000001ff00 */
[----:B0-----:R0:W-:Y:S01]  /*5650*/  STG.E.128 desc[UR36][R16.64], R4 ;  /* 0x0000000410007986 */ /* 0x0011e2000c101d24 */
[----:B------:R-:W-:Y:S05]  /*5660*/  BRA `(.L_x_33813) ;  /* 0x0000000800607947 */ /* 0x000fea0003800000 */
.L_x_33821:
        /* <DEDUP_REMOVED lines=21> */
.L_x_33826:
[----:B------:R-:W-:Y:S05]  /*57c0*/  BSYNC B0 ;  /* 0x0000000000007941 */ /* 0x000fea0003800000 */
.L_x_33825:
[----:B------:R-:W-:-:S05]  /*57d0*/  LOP3.LUT R3, R0, R3, RZ, 0xfc, !PT ;  /* 0x0000000300037212 */ /* 0x000fca00078efcff */
[----:B------:R0:W-:Y:S01]  /*57e0*/  STG.E.U8 desc[UR36][R16.64], R3 ;  /* 0x0000000310007986 */ /* 0x0001e2000c101124 */
[----:B------:R-:W-:Y:S05]  /*57f0*/  BRA `(.L_x_33813) ;  /* 0x0000000400fc7947 */ /* 0x000fea0003800000 */
.L_x_33824:
        /* <DEDUP_REMOVED lines=13> */
.L_x_33828:
[----:B------:R-:W-:Y:S01]  /*58d0*/  IMAD.MOV.U32 R0, RZ, RZ, 0x7f ;  /* 0x0000007fff007424 */ /* 0x000fe200078e00ff */
[----:B------:R-:W-:-:S04]  /*58e0*/  ISETP.GT.U32.AND P0, PT, R2, 0x7f800000, PT ;  /* 0x7f8000000200780c */ /* 0x000fc80003f04070 */
[----:B------:R-:W-:-:S09]  /*58f0*/  SEL R0, R0, 0x7c, P0 ;  /* 0x0000007c00007807 */ /* 0x000fd20000000000 */
.L_x_33829:
[----:B------:R-:W-:Y:S05]  /*5900*/  BSYNC B0 ;  /* 0x0000000000007941 */ /* 0x000fea0003800000 */
.L_x_33827:
[----:B------:R-:W-:-:S04]  /*5910*/  LOP3.LUT R2, R3, 0x80000000, RZ, 0xc0, !PT ;  /* 0x8000000003027812 */ /* 0x000fc800078ec0ff */
[----:B------:R-:W-:-:S04]  /*5920*/  SHF.R.U32.HI R3, RZ, 0x18, R2 ;  /* 0x00000018ff037819 */ /* 0x000fc80000011602 */
[----:B------:R-:W-:-:S05]  /*5930*/  LOP3.LUT R3, R0, R3, RZ, 0xfc, !PT ;  /* 0x0000000300037212 */ /* 0x000fca00078efcff */
[----:B------:R0:W-:Y:S01]  /*5940*/  STG.E.U8 desc[UR36][R16.64], R3 ;  /* 0x0000000310007986 */ /* 0x0001e2000c101124 */
[----:B------:R-:W-:Y:S05]  /*5950*/  BRA `(.L_x_33813) ;  /* 0x0000000400a47947 */ /* 0x000fea0003800000 */
.L_x_33823:
[----:B------:R-:W-:-:S04]  /*5960*/  I2FP.F32.S32 R0, R2 ;  /* 0x0000000200007245 */ /* 0x000fc80000201400 */
[----:B------:R-:W-:-:S05]  /*5970*/  F2FP.BF16.F32.PACK_AB R0, RZ, R0 ;  /* 0x00000000ff00723e */ /* 0x000fca00000010ff */
[----:B------:R0:W-:Y:S01]  /*5980*/  STG.E.U16 desc[UR36][R16.64], R0 ;  /* 0x0000000010007986 */ /* 0x0001e2000c101524 */
[----:B------:R-:W-:Y:S05]  /*5990*/  BRA `(.L_x_33813) ;  /* 0x0000000400947947 */ /* 0x000fea0003800000 */
.L_x_33820:
        /* <DEDUP_REMOVED lines=10> */
.L_x_33832:
        /* <DEDUP_REMOVED lines=17> */
.L_x_33835:
[----:B------:R-:W-:-:S04]  /*5b50*/  LOP3.LUT R2, R3, 0x80000000, RZ, 0xc0, !PT ;  /* 0x8000000003027812 */ /* 0x000fc800078ec0ff */
[----:B------:R-:W-:-:S04]  /*5b60*/  SHF.R.U32.HI R3, RZ, 0x18, R2 ;  /* 0x00000018ff037819 */ /* 0x000fc80000011602 */
[----:B------:R-:W-:-:S04]  /*5b70*/  LOP3.LUT R0, R0, R3, RZ, 0xfc, !PT ;  /* 0x0000000300007212 */ /* 0x000fc800078efcff */
[----:B------:R-:W-:-:S07]  /*5b80*/  PRMT R8, R0, 0x7610, R8 ;  /* 0x0000761000087816 */ /* 0x000fce0000000008 */
.L_x_33834:
[----:B------:R-:W-:Y:S05]  /*5b90*/  BSYNC B0 ;  /* 0x0000000000007941 */ /* 0x000fea0003800000 */
.L_x_33833:
[----:B------:R3:W-:Y:S01]  /*5ba0*/  STG.E.U8 desc[UR36][R16.64], R8 ;  /* 0x0000000810007986 */ /* 0x0007e2000c101124 */
[----:B------:R-:W-:Y:S05]  /*5bb0*/  BRA `(.L_x_33813) ;  /* 0x00000004000c7947 */ /* 0x000fea0003800000 */
.L_x_33831:
        /* <DEDUP_REMOVED lines=17> */
.L_x_33838:
[----:B------:R-:W-:-:S04]  /*5cd0*/  LOP3.LUT R2, R3, 0x80000000, RZ, 0xc0, !PT ;  /* 0x8000000003027812 */ /* 0x000fc800078ec0ff */
[----:B------:R-:W-:-:S04]  /*5ce0*/  SHF.R.U32.HI R3, RZ, 0x18, R2 ;  /* 0x00000018ff037819 */ /* 0x000fc80000011602 */
[----:B------:R-:W-:-:S04]  /*5cf0*/  LOP3.LUT R0, R0, R3, RZ, 0xfc, !PT ;  /* 0x0000000300007212 */ /* 0x000fc800078efcff */
[----:B------:R-:W-:-:S07]  /*5d00*/  PRMT R8, R0, 0x7610, R8 ;  /* 0x0000761000087816 */ /* 0x000fce0000000008 */
.L_x_33837:
[----:B------:R-:W-:Y:S05]  /*5d10*/  BSYNC B0 ;  /* 0x0000000000007941 */ /* 0x000fea0003800000 */
.L_x_33836:
[----:B------:R0:W-:Y:S01]  /*5d20*/  STG.E.U8 desc[UR36][R16.64], R8 ;  /* 0x0000000810007986 */ /* 0x0001e2000c101124 */
[----:B------:R-:W-:Y:S05]  /*5d30*/  BRA `(.L_x_33813) ;  /* 0x0000000000ac7947 */ /* 0x000fea0003800000 */
.L_x_33830:
        /* <DEDUP_REMOVED lines=22> */
.L_x_33812:
        /* <DEDUP_REMOVED lines=16> */
.L_x_33841:
[----:B------:R-:W-:Y:S05]  /*5fa0*/  BRA `(.L_x_33813) ;  /* 0x0000000000107947 */ /* 0x000fea0003800000 */
.L_x_33840:
[----:B------:R-:W-:-:S05]  /*5fb0*/  SHF.R.S32.HI R3, RZ, 0x1f, R2 ;  /* 0x0000001fff037819 */ /* 0x000fca0000011402 */
[----:B------:R2:W-:Y:S01]  /*5fc0*/  STG.E.64 desc[UR36][R16.64], R2 ;  /* 0x0000000210007986 */ /* 0x0005e2000c101b24 */
[----:B------:R-:W-:Y:S05]  /*5fd0*/  BRA `(.L_x_33813) ;  /* 0x0000000000047947 */ /* 0x000fea0003800000 */
.L_x_33839:
[----:B------:R0:W-:Y:S02]  /*5fe0*/  STG.E desc[UR36][R16.64], R2 ;  /* 0x0000000210007986 */ /* 0x0001e4000c101924 */
.L_x_33813:
[----:B------:R-:W-:-:S07]  /*5ff0*/  VIADD R19, R19, 0x80 ;  /* 0x0000008013137836 */ /* 0x000fce0000000000 */
.L_x_33773:
[----:B------:R-:W-:Y:S05]  /*6000*/  BSYNC B6 ;  /* 0x0000000000067941 */ /* 0x000fea0003800000 */
.L_x_33772:
        /* <DEDUP_REMOVED lines=307> */
.L_x_33844:
        /* <DEDUP_REMOVED lines=20> */
.L_x_33848:
[----:B------:R0:W5:Y:S01]  /*7480*/  LDG.E.U8 R18, desc[UR36][R2.64] ;  /* 0x0000002402127981 */ /* 0x000162000c1e1100 */
[----:B------:R-:W-:Y:S05]  /*7490*/  BRA `(.L_x_33850) ;  /* 0x0000000c00347947 */ /* 0x000fea0003800000 */
.L_x_33847:
        /* <DEDUP_REMOVED lines=8> */
.L_x_33852:
[----:B------:R0:W5:Y:S01]  /*7520*/  LDG.E R18, desc[UR36][R2.64] ;  /* 0x0000002402127981 */ /* 0x000162000c1e1900 */
[----:B------:R-:W-:Y:S05]  /*7530*/  BRA `(.L_x_33850) ;  /* 0x0000000c000c7947 */ /* 0x000fea0003800000 */
.L_x_33851:
[----:B------:R0:W5:Y:S01]  /*7540*/  LDG.E.S16 R18, desc[UR36][R2.64] ;  /* 0x0000002402127981 */ /* 0x000162000c1e1700 */
[----:B------:R-:W-:Y:S05]  /*7550*/  BRA `(.L_x_33850) ;  /* 0x0000000c00047947 */ /* 0x000fea0003800000 */
.L_x_33846:
        /* <DEDUP_REMOVED lines=9> */
.L_x_33854:
[----:B------:R-:W2:Y:S02]  /*75f0*/  LDG.E.U16 R2, desc[UR36][R2.64] ;  /* 0x0000002402027981 */ /* 0x000ea4000c1e1500 */
[----:B--2---:R-:W-:-:S06]  /*7600*/  HADD2.F32 R18, -RZ, R2.H0_H0 ;  /* 0x20000002ff127230 */ /* 0x004fcc0000004100 */
[----:B------:R-:W0:Y:S01]  /*7610*/  F2I.FTZ.TRUNC.NTZ R18, R18 ;  /* 0x0000001200127305 */ /* 0x000e22000021f100 */
[----:B------:R-:W-:Y:S05]  /*7620*/  BRA `(.L_x_33850) ;  /* 0x0000000800d07947 */ /* 0x000fea0003800000 */
.L_x_33853:
        /* <DEDUP_REMOVED lines=9> */
.L_x_33856:
[----:B------:R-:W2:Y:S02]  /*76c0*/  LDG.E.U16 R2, desc[UR36][R2.64] ;  /* 0x0000002402027981 */ /* 0x000ea4000c1e1500 */
[----:B--2---:R-:W-:-:S06]  /*76d0*/  HADD2.F32 R18, -RZ, R2.H0_H0 ;  /* 0x20000002ff127230 */ /* 0x004fcc0000004100 */
[----:B------:R-:W0:Y:S01]  /*76e0*/  F2I.FTZ.TRUNC.NTZ R18, R18 ;  /* 0x0000001200127305 */ /* 0x000e22000021f100 */
[----:B------:R-:W-:Y:S05]  /*76f0*/  BRA `(.L_x_33850) ;  /* 0x00000008009c7947 */ /* 0x000fea0003800000 */
.L_x_33855:
[----:B------:R-:W2:Y:S02]  /*7700*/  LDG.E.64 R2, desc[UR36][R2.64] ;  /* 0x0000002402027981 */ /* 0x000ea4000c1e1b00 */
[----:B--2---:R0:W1:Y:S01]  /*7710*/  F2I.F64.TRUNC R18, R2 ;  /* 0x0000000200127311 */ /* 0x004062000030d100 */
[----:B------:R-:W-:Y:S05]  /*7720*/  BRA `(.L_x_33850) ;  /* 0x0000000800907947 */ /* 0x000fea0003800000 */
.L_x_33845:
        /* <DEDUP_REMOVED lines=12> */
.L_x_33859:
[----:B------:R-:W2:Y:S02]  /*77f0*/  LDG.E.64 R2, desc[UR36][R2.64] ;  /* 0x0000002402027981 */ /* 0x000ea4000c1e1b00 */
[----:B--2---:R0:W1:Y:S01]  /*7800*/  F2I.F64.TRUNC R18, R2 ;  /* 0x0000000200127311 */ /* 0x004062000030d100 */
[----:B------:R-:W-:Y:S05]  /*7810*/  BRA `(.L_x_33850) ;  /* 0x0000000800547947 */ /* 0x000fea0003800000 */
.L_x_33858:
        /* <DEDUP_REMOVED lines=27> */
.L_x_33861:
        /* <DEDUP_REMOVED lines=14> */
.L_x_33860:
[----:B------:R-:W2:Y:S02]  /*7ab0*/  LDG.E.U16 R18, desc[UR36][R2.64] ;  /* 0x0000002402127981 */ /* 0x000ea4000c1e1500 */
[----:B--2---:R-:W-:-:S06]  /*7ac0*/  IMAD.U32 R18, R18, 0x10000, RZ ;  /* 0x0001000012127824 */ /* 0x004fcc00078e00ff */
[----:B------:R-:W0:Y:S01]  /*7ad0*/  F2I.FTZ.TRUNC.NTZ R18, R18 ;  /* 0x0000001200127305 */ /* 0x000e22000021f100 */
[----:B------:R-:W-:Y:S05]  /*7ae0*/  BRA `(.L_x_33850) ;  /* 0x0000000400a07947 */ /* 0x000fea0003800000 */
.L_x_33857:
        /* <DEDUP_REMOVED lines=10> */
.L_x_33864:
        /* <DEDUP_REMOVED lines=21> */
.L_x_33868:
[----:B------:R-:W-:Y:S05]  /*7ce0*/  BSYNC B1 ;  /* 0x0000000000017941 */ /* 0x000fea0003800000 */
.L_x_33867:
[----:B------:R-:W-:Y:S01]  /*7cf0*/  IMAD.SHL.U32 R2, R2, 0x100000, RZ ;  /* 0x0010000002027824 */ /* 0x000fe200078e00ff */
[----:B------:R-:W-:-:S04]  /*7d00*/  LEA R3, R0, 0x3b800000, 0x17 ;  /* 0x3b80000000037811 */ /* 0x000fc800078eb8ff */
[----:B------:R-:W-:-:S07]  /*7d10*/  LOP3.LUT R18, R3, R2, R18, 0xfe, !PT ;  /* 0x0000000203127212 */ /* 0x000fce00078efe12 */
.L_x_33866:
[----:B------:R-:W-:Y:S05]  /*7d20*/  BSYNC B0 ;  /* 0x0000000000007941 */ /* 0x000fea0003800000 */
.L_x_33865:
[----:B------:R-:W1:Y:S01]  /*7d30*/  F2I.FTZ.TRUNC.NTZ R18, R18 ;  /* 0x0000001200127305 */ /* 0x000e62000021f100 */
[----:B------:R-:W-:Y:S05]  /*7d40*/  BRA `(.L_x_33850) ;  /* 0x0000000400087947 */ /* 0x000fea0003800000 */
.L_x_33863:
        /* <DEDUP_REMOVED lines=21> */
.L_x_33872:
[----:B------:R-:W-:Y:S05]  /*7ea0*/  BSYNC B1 ;  /* 0x0000000000017941 */ /* 0x000fea0003800000 */
.L_x_33871:
[----:B------:R-:W-:Y:S01]  /*7eb0*/  IMAD.SHL.U32 R2, R2, 0x200000, RZ ;  /* 0x0020000002027824 */ /* 0x000fe200078e00ff */
[----:B------:R-:W-:-:S04]  /*7ec0*/  LEA R3, R0, 0x37800000, 0x17 ;  /* 0x3780000000037811 */ /* 0x000fc800078eb8ff */
[----:B------:R-:W-:-:S07]  /*7ed0*/  LOP3.LUT R18, R3, R2, R18, 0xfe, !PT ;  /* 0x0000000203127212 */ /* 0x000fce00078efe12 */
.L_x_33870:
[----:B------:R-:W-:Y:S05]  /*7ee0*/  BSYNC B0 ;  /* 0x0000000000007941 */ /* 0x000fea0003800000 */
.L_x_33869:
[----:B------:R-:W2:Y:S01]  /*7ef0*/  F2I.FTZ.TRUNC.NTZ R18, R18 ;  /* 0x0000001200127305 */ /* 0x000ea2000021f100 */
[----:B------:R-:W-:Y:S05]  /*7f00*/  BRA `(.L_x_33850) ;  /* 0x0000000000987947 */ /* 0x000fea0003800000 */
.L_x_33862:
        /* <DEDUP_REMOVED lines=14> */
.L_x_33876:
[----:B------:R-:W-:Y:S05]  /*7ff0*/  BSYNC B0 ;  /* 0x0000000000007941 */ /* 0x000fea0003800000 */
.L_x_33875:
[----:B------:R-:W4:Y:S01]  /*8000*/  F2I.FTZ.TRUNC.NTZ R18, R18 ;  /* 0x0000001200127305 */ /* 0x000f22000021f100 */
[----:B------:R-:W-:Y:S05]  /*8010*/  BRA `(.L_x_33850) ;  /* 0x0000000000547947 */ /* 0x000fea0003800000 */
.L_x_33849:
        /* <DEDUP_REMOVED lines=17> */
.L_x_33877:
[----:B------:R-:W-:Y:S05]  /*8130*/  BRA `(.L_x_33850) ;  /* 0x00000000000c7947 */ /* 0x000fea0003800000 */
.L_x_33874:
[----:B------:R3:W5:Y:S01]  /*8140*/  LDG.E R18, desc[UR36][R2.64] ;  /* 0x0000002402127981 */ /* 0x000762000c1e1900 */
[----:B------:R-:W-:Y:S05]  /*8150*/  BRA `(.L_x_33850) ;  /* 0x0000000000047947 */ /* 0x000fea0003800000 */
.L_x_33873:
[----:B------:R0:W5:Y:S02]  /*8160*/  LDG.E R18, desc[UR36][R2.64] ;  /* 0x0000002402127981 */ /* 0x000164000c1e1900 */
.L_x_33850:
        /* <DEDUP_REMOVED lines=15> */
.L_x_33881:
[----:B------:R3:W-:Y:S01]  /*8260*/  STG.E.U8 desc[UR36][R16.64], R2 ;  /* 0x0000000210007986 */ /* 0x0007e2000c101124 */
[----:B------:R-:W-:Y:S05]  /*8270*/  BRA `(.L_x_33883) ;  /* 0x0000000c00507947 */ /* 0x000fea0003800000 */
.L_x_33880:
        /* <DEDUP_REMOVED lines=9> */
.L_x_33885:
[----:B------:R2:W-:Y:S01]  /*8310*/  STG.E desc[UR36][R16.64], R2 ;  /* 0x0000000210007986 */ /* 0x0005e2000c101924 */
[----:B------:R-:W-:Y:S05]  /*8320*/  BRA `(.L_x_33883) ;  /* 0x0000000c00247947 */ /* 0x000fea0003800000 */
.L_x_33884:
[----:B------:R0:W-:Y:S01]  /*8330*/  STG.E.U16 desc[UR36][R16.64], R2 ;  /* 0x0000000210007986 */ /* 0x0001e2000c101524 */
[----:B------:R-:W-:Y:S05]  /*8340*/  BRA `(.L_x_33883) ;  /* 0x0000000c001c7947 */ /* 0x000fea0003800000 */
.L_x_33879:
        /* <DEDUP_REMOVED lines=9> */
.L_x_33887:
[----:B------:R-:W-:-:S04]  /*83e0*/  I2FP.F32.S32 R0, R2 ;  /* 0x0000000200007245 */ /* 0x000fc80000201400 */
[----:B------:R-:W-:-:S05]  /*83f0*/  F2FP.F16.F32.PACK_AB R0, RZ, R0 ;  /* 0x00000000ff00723e */ /* 0x000fca00000000ff */
[----:B------:R0:W-:Y:S01]  /*8400*/  STG.E.U16 desc[UR36][R16.64], R0 ;  /* 0x0000000010007986 */ /* 0x0001e2000c101524 */
[----:B------:R-:W-:Y:S05]  /*8410*/  BRA `(.L_x_33883) ;  /* 0x0000000800e87947 */ /* 0x000fea0003800000 */
.L_x_33886:
        /* <DEDUP_REMOVED lines=10> */
.L_x_33889:
[----:B------:R-:W-:-:S04]  /*84c0*/  I2FP.F32.S32 R2, R2 ;  /* 0x0000000200027245 */ /* 0x000fc80000201400 */
[----:B------:R-:W-:-:S04]  /*84d0*/  F2FP.F16.F32.PACK_AB R3, RZ, R2 ;  /* 0x00000002ff03723e */ /* 0x000fc800000000ff */
[----:B------:R-:W-:-:S05]  /*84e0*/  PRMT R3, R3, 0x5410, RZ ;  /* 0x0000541003037816 */ /* 0x000fca00000000ff */
[----:B------:R0:W-:Y:S01]  /*84f0*/  STG.E desc[UR36][R16.64], R3 ;  /* 0x0000000310007986 */ /* 0x0001e2000c101924 */
[----:B------:R-:W-:Y:S05]  /*8500*/  BRA `(.L_x_33883) ;  /* 0x0000000800ac7947 */ /* 0x000fea0003800000 */
.L_x_33888:
[----:B------:R-:W0:Y:S02]  /*8510*/  I2F.F64 R2, R2 ;  /* 0x0000000200027312 */ /* 0x000e240000201c00 */
[----:B0-----:R0:W-:Y:S01]  /*8520*/  STG.E.64 desc[UR36][R16.64], R2 ;  /* 0x0000000210007986 */ /* 0x0011e2000c101b24 */
[----:B------:R-:W-:Y:S05]  /*8530*/  BRA `(.L_x_33883) ;  /* 0x0000000800a07947 */ /* 0x000fea0003800000 */
.L_x_33878:
        /* <DEDUP_REMOVED lines=12> */
.L_x_33892:
[----:B------:R-:W0:Y:S01]  /*8600*/  I2F.F64 R4, R2 ;  /* 0x0000000200047312 */ /* 0x000e220000201c00 */
[----:B------:R-:W-:-:S05]  /*8610*/  CS2R R6, SRZ ;  /* 0x0000000000067805 */ /* 0x000fca000001ff00 */
[----:B0-----:R0:W-:Y:S01]  /*8620*/  STG.E.128 desc[UR36][R16.64], R4 ;  /* 0x0000000410007986 */ /* 0x0011e2000c101d24 */
[----:B------:R-:W-:Y:S05]  /*8630*/  BRA `(.L_x_33883) ;  /* 0x0000000800607947 */ /* 0x000fea0003800000 */
.L_x_33891:
        /* <DEDUP_REMOVED lines=21> */
.L_x_33896:
[----:B------:R-:W-:Y:S05]  /*8790*/  BSYNC B0 ;  /* 0x0000000000007941 */ /* 0x000fea0003800000 */
.L_x_33895:
[----:B------:R-:W-:-:S05]  /*87a0*/  LOP3.LUT R3, R0, R3, RZ, 0xfc, !PT ;  /* 0x0000000300037212 */ /* 0x000fca00078efcff */
[----:B------:R0:W-:Y:S01]  /*87b0*/  STG.E.U8 desc[UR36][R16.64], R3 ;  /* 0x0000000310007986 */ /* 0x0001e2000c101124 */
[----:B------:R-:W-:Y:S05]  /*87c0*/  BRA `(.L_x_33883) ;  /* 0x0000000400fc7947 */ /* 0x000fea0003800000 */
.L_x_33894:
        /* <DEDUP_REMOVED lines=13> */
.L_x_33898:
[----:B------:R-:W-:Y:S01]  /*88a0*/  IMAD.MOV.U32 R0, RZ, RZ, 0x7f ;  /* 0x0000007fff007424 */ /* 0x000fe200078e00ff */
[----:B------:R-:W-:-:S04]  /*88b0*/  ISETP.GT.U32.AND P0, PT, R2, 0x7f800000, PT ;  /* 0x7f8000000200780c */ /* 0x000fc80003f04070 */
[----:B------:R-:W-:-:S09]  /*88c0*/  SEL R0, R0, 0x7c, P0 ;  /* 0x0000007c00007807 */ /* 0x000fd20000000000 */
.L_x_33899:
[----:B------:R-:W-:Y:S05]  /*88d0*/  BSYNC B0 ;  /* 0x0000000000007941 */ /* 0x000fea0003800000 */
.L_x_33897:
[----:B------:R-:W-:-:S04]  /*88e0*/  LOP3.LUT R2, R3, 0x80000000, RZ, 0xc0, !PT ;  /* 0x8000000003027812 */ /* 0x000fc800078ec0ff */
[----:B------:R-:W-:-:S04]  /*88f0*/  SHF.R.U32.HI R3, RZ, 0x18, R2 ;  /* 0x00000018ff037819 */ /* 0x000fc80000011602 */
[----:B------:R-:W-:-:S05]  /*8900*/  LOP3.LUT R3, R0, R3, RZ, 0xfc, !PT ;  /* 0x0000000300037212 */ /* 0x000fca00078efcff */
[----:B------:R0:W-:Y:S01]  /*8910*/  STG.E.U8 desc[UR36][R16.64], R3 ;  /* 0x0000000310007986 */ /* 0x0001e2000c101124 */
[----:B------:R-:W-:Y:S05]  /*8920*/  BRA `(.L_x_33883) ;  /* 0x0000000400a47947 */ /* 0x000fea0003800000 */
.L_x_33893:
[----:B------:R-:W-:-:S04]  /*8930*/  I2FP.F32.S32 R0, R2 ;  /* 0x0000000200007245 */ /* 0x000fc80000201400 */
[----:B------:R-:W-:-:S05]  /*8940*/  F2FP.BF16.F32.PACK_AB R0, RZ, R0 ;  /* 0x00000000ff00723e */ /* 0x000fca00000010ff */
[----:B------:R0:W-:Y:S01]  /*8950*/  STG.E.U16 desc[UR36][R16.64], R0 ;  /* 0x0000000010007986 */ /* 0x0001e2000c101524 */
[----:B------:R-:W-:Y:S05]  /*8960*/  BRA `(.L_x_33883) ;  /* 0x0000000400947947 */ /* 0x000fea0003800000 */
.L_x_33890:
        /* <DEDUP_REMOVED lines=10> */
.L_x_33902:
        /* <DEDUP_REMOVED lines=17> */
.L_x_33905:
[----:B------:R-:W-:-:S04]  /*8b20*/  LOP3.LUT R2, R3, 0x80000000, RZ, 0xc0, !PT ;  /* 0x8000000003027812 */ /* 0x000fc800078ec0ff */
[----:B------:R-:W-:-:S04]  /*8b30*/  SHF.R.U32.HI R3, RZ, 0x18, R2 ;  /* 0x00000018ff037819 */ /* 0x000fc80000011602 */
[----:B------:R-:W-:-:S04]  /*8b40*/  LOP3.LUT R0, R0, R3, RZ, 0xfc, !PT ;  /* 0x0000000300007212 */ /* 0x000fc800078efcff */
[----:B------:R-:W-:-:S07]  /*8b50*/  PRMT R8, R0, 0x7610, R8 ;  /* 0x0000761000087816 */ /* 0x000fce0000000008 */
.L_x_33904:
[----:B------:R-:W-:Y:S05]  /*8b60*/  BSYNC B0 ;  /* 0x0000000000007941 */ /* 0x000fea0003800000 */
.L_x_33903:
[----:B------:R0:W-:Y:S01]  /*8b70*/  STG.E.U8 desc[UR36][R16.64], R8 ;  /* 0x0000000810007986 */ /* 0x0001e2000c101124 */
[----:B------:R-:W-:Y:S05]  /*8b80*/  BRA `(.L_x_33883) ;  /* 0x00000004000c7947 */ /* 0x000fea0003800000 */
.L_x_33901:
        /* <DEDUP_REMOVED lines=17> */
.L_x_33908:
[----:B------:R-:W-:-:S04]  /*8ca0*/  LOP3.LUT R2, R3, 0x80000000, RZ, 0xc0, !PT ;  /* 0x8000000003027812 */ /* 0x000fc800078ec0ff */
[----:B------:R-:W-:-:S04]  /*8cb0*/  SHF.R.U32.HI R3, RZ, 0x18, R2 ;  /* 0x00000018ff037819 */ /* 0x000fc80000011602 */
[----:B------:R-:W-:-:S04]  /*8cc0*/  LOP3.LUT R0, R0, R3, RZ, 0xfc, !PT ;  /* 0x0000000300007212 */ /* 0x000fc800078efcff */
[----:B------:R-:W-:-:S07]  /*8cd0*/  PRMT R8, R0, 0x7610, R8 ;  /* 0x0000761000087816 */ /* 0x000fce0000000008 */
.L_x_33907:
[----:B------:R-:W-:Y:S05]  /*8ce0*/  BSYNC B0 ;  /* 0x0000000000007941 */ /* 0x000fea0003800000 */
.L_x_33906:
[----:B------:R0:W-:Y:S01]  /*8cf0*/  STG.E.U8 desc[UR36][R16.64], R8 ;  /* 0x0000000810007986 */ /* 0x0001e2000c101124 */
[----:B------:R-:W-:Y:S05]  /*8d00*/  BRA `(.L_x_33883) ;  /* 0x0000000000ac7947 */ /* 0x000fea0003800000 */
.L_x_33900:
        /* <DEDUP_REMOVED lines=22> */
.L_x_33882:
        /* <DEDUP_REMOVED lines=16> */
.L_x_33911:
[----:B------:R-:W-:Y:S05]  /*8f70*/  BRA `(.L_x_33883) ;  /* 0x0000000000107947 */ /* 0x000fea0003800000 */
.L_x_33910:
[----:B------:R-:W-:-:S05]  /*8f80*/  SHF.R.S32.HI R3, RZ, 0x1f, R2 ;  /* 0x0000001fff037819 */ /* 0x000fca0000011402 */
[----:B------:R0:W-:Y:S01]  /*8f90*/  STG.E.64 desc[UR36][R16.64], R2 ;  /* 0x0000000210007986 */ /* 0x0001e2000c101b24 */
[----:B------:R-:W-:Y:S05]  /*8fa0*/  BRA `(.L_x_33883) ;  /* 0x0000000000047947 */ /* 0x000fea0003800000 */
.L_x_33909:
[----:B------:R0:W-:Y:S02]  /*8fb0*/  STG.E desc[UR36][R16.64], R2 ;  /* 0x0000000210007986 */ /* 0x0001e4000c101924 */
.L_x_33883:
[----:B------:R-:W-:-:S07]  /*8fc0*/  VIADD R19, R19, 0x80 ;  /* 0x0000008013137836 */ /* 0x000fce0000000000 */
.L_x_33843:
[----:B------:R-:W-:Y:S05]  /*8fd0*/  BSYNC B6 ;  /* 0x0000000000067941 */ /* 0x000fea0003800000 */
.L_x_33842:
        /* <DEDUP_REMOVED lines=306> */
.L_x_33912:
        /* <DEDUP_REMOVED lines=20> */
.L_x_33916:
[----:B------:R4:W5:Y:S01]  /*a440*/  LDG.E.U8 R18, desc[UR36][R2.64] ;  /* 0x0000002402127981 */ /* 0x000962000c1e1100 */
[----:B------:R-:W-:Y:S05]  /*a450*/  BRA `(.L_x_33918) ;  /* 0x0000000c00347947 */ /* 0x000fea0003800000 */
.L_x_33915:
        /* <DEDUP_REMOVED lines=8> */
.L_x_33920:
[----:B------:R2:W5:Y:S01]  /*a4e0*/  LDG.E R18, desc[UR36][R2.64] ;  /* 0x0000002402127981 */ /* 0x000562000c1e1900 */
[----:B------:R-:W-:Y:S05]  /*a4f0*/  BRA `(.L_x_33918) ;  /* 0x0000000c000c7947 */ /* 0x000fea0003800000 */
.L_x_33919:
[----:B------:R0:W5:Y:S01]  /*a500*/  LDG.E.S16 R18, desc[UR36][R2.64] ;  /* 0x0000002402127981 */ /* 0x000162000c1e1700 */
[----:B------:R-:W-:Y:S05]  /*a510*/  BRA `(.L_x_33918) ;  /* 0x0000000c00047947 */ /* 0x000fea0003800000 */
.L_x_33914:
        /* <DEDUP_REMOVED lines=9> */
.L_x_33922:
[----:B------:R-:W2:Y:S02]  /*a5b0*/  LDG.E.U16 R2, desc[UR36][R2.64] ;  /* 0x0000002402027981 */ /* 0x000ea4000c1e1500 */
[----:B--2---:R-:W-:-:S06]  /*a5c0*/  HADD2.F32 R18, -RZ, R2.H0_H0 ;  /* 0x20000002ff127230 */ /* 0x004fcc0000004100 */
[----:B------:R-:W0:Y:S01]  /*a5d0*/  F2I.FTZ.TRUNC.NTZ R18, R18 ;  /* 0x0000001200127305 */ /* 0x000e22000021f100 */
[----:B------:R-:W-:Y:S05]  /*a5e0*/  BRA `(.L_x_33918) ;  /* 0x0000000800d07947 */ /* 0x000fea0003800000 */
.L_x_33921:
        /* <DEDUP_REMOVED lines=9> */
.L_x_33924:
[----:B------:R-:W2:Y:S02]  /*a680*/  LDG.E.U16 R2, desc[UR36][R2.64] ;  /* 0x0000002402027981 */ /* 0x000ea4000c1e1500 */
[----:B--2---:R-:W-:-:S06]  /*a690*/  HADD2.F32 R18, -RZ, R2.H0_H0 ;  /* 0x20000002ff127230 */ /* 0x004fcc0000004100 */
[----:B------:R-:W0:Y:S01]  /*a6a0*/  F2I.FTZ.TRUNC.NTZ R18, R18 ;  /* 0x0000001200127305 */ /* 0x000e22000021f100 */
[----:B------:R-:W-:Y:S05]  /*a6b0*/  BRA `(.L_x_33918) ;  /* 0x00000008009c7947 */ /* 0x000fea0003800000 */
.L_x_33923:
[----:B------:R-:W2:Y:S02]  /*a6c0*/  LDG.E.64 R2, desc[UR36][R2.64] ;  /* 0x0000002402027981 */ /* 0x000ea4000c1e1b00 */
[----:B--2---:R0:W1:Y:S01]  /*a6d0*/  F2I.F64.TRUNC R18, R2 ;  /* 0x0000000200127311 */ /* 0x004062000030d100 */
[----:B------:R-:W-:Y:S05]  /*a6e0*/  BRA `(.L_x_33918) ;  /* 0x0000000800907947 */ /* 0x000fea0003800000 */
.L_x_33913:
        /* <DEDUP_REMOVED lines=12> */
.L_x_33927:
[----:B------:R-:W2:Y:S02]  /*a7b0*/  LDG.E.64 R2, desc[UR36][R2.64] ;  /* 0x0000002402027981 */ /* 0x000ea4000c1e1b00 */
[----:B--2---:R0:W1:Y:S01]  /*a7c0*/  F2I.F64.TRUNC R18, R2 ;  /* 0x0000000200127311 */ /* 0x004062000030d100 */
[----:B------:R-:W-:Y:S05]  /*a7d0*/  BRA `(.L_x_33918) ;  /* 0x0000000800547947 */ /* 0x000fea0003800000 */
.L_x_33926:
        /* <DEDUP_REMOVED lines=27> */
.L_x_33929:
        /* <DEDUP_REMOVED lines=14> */
.L_x_33928:
[----:B------:R-:W2:Y:S02]  /*aa70*/  LDG.E.U16 R18, desc[UR36][R2.64] ;  /* 0x0000002402127981 */ /* 0x000ea4000c1e1500 */
[----:B--2---:R-:W-:-:S06]  /*aa80*/  IMAD.U32 R18, R18, 0x10000, RZ ;  /* 0x0001000012127824 */ /* 0x004fcc00078e00ff */
[----:B------:R-:W0:Y:S01]  /*aa90*/  F2I.FTZ.TRUNC.NTZ R18, R18 ;  /* 0x0000001200127305 */ /* 0x000e22000021f100 */
[----:B------:R-:W-:Y:S05]  /*aaa0*/  BRA `(.L_x_33918) ;  /* 0x0000000400a07947 */ /* 0x000fea0003800000 */
.L_x_33925:
        /* <DEDUP_REMOVED lines=10> */
.L_x_33932:
        /* <DEDUP_REMOVED lines=21> */
.L_x_33936:
[----:B------:R-:W-:Y:S05]  /*aca0*/  BSYNC B1 ;  /* 0x0000000000017941 */ /* 0x000fea0003800000 */
.L_x_33935:
[----:B------:R-:W-:Y:S01]  /*acb0*/  IMAD.SHL.U32 R2, R2, 0x100000, RZ ;  /* 0x0010000002027824 */ /* 0x000fe200078e00ff */
[----:B------:R-:W-:-:S04]  /*acc0*/  LEA R3, R0, 0x3b800000, 0x17 ;  /* 0x3b80000000037811 */ /* 0x000fc800078eb8ff */
[----:B------:R-:W-:-:S07]  /*acd0*/  LOP3.LUT R18, R3, R2, R18, 0xfe, !PT ;  /* 0x0000000203127212 */ /* 0x000fce00078efe12 */
.L_x_33934:
[----:B------:R-:W-:Y:S05]  /*ace0*/  BSYNC B0 ;  /* 0x0000000000007941 */ /* 0x000fea0003800000 */
.L_x_33933:
[----:B------:R-:W0:Y:S01]  /*acf0*/  F2I.FTZ.TRUNC.NTZ R18, R18 ;  /* 0x0000001200127305 */ /* 0x000e22000021f100 */
[----:B------:R-:W-:Y:S05]  /*ad00*/  BRA `(.L_x_33918) ;  /* 0x0000000400087947 */ /* 0x000fea0003800000 */
.L_x_33931:
        /* <DEDUP_REMOVED lines=21> */
.L_x_33940:
[----:B------:R-:W-:Y:S05]  /*ae60*/  BSYNC B1 ;  /* 0x0000000000017941 */ /* 0x000fea0003800000 */
.L_x_33939:
[----:B------:R-:W-:Y:S01]  /*ae70*/  IMAD.SHL.U32 R2, R2, 0x200000, RZ ;  /* 0x0020000002027824 */ /* 0x000fe200078e00ff */
[----:B------:R-:W-:-:S04]  /*ae80*/  LEA R3, R0, 0x37800000, 0x17 ;  /* 0x3780000000037811 */ /* 0x000fc800078eb8ff */
[----:B------:R-:W-:-:S07]  /*ae90*/  LOP3.LUT R18, R3, R2, R18, 0xfe, !PT ;  /* 0x0000000203127212 */ /* 0x000fce00078efe12 */
.L_x_33938:
[----:B------:R-:W-:Y:S05]  /*aea0*/  BSYNC B0 ;  /* 0x0000000000007941 */ /* 0x000fea0003800000 */
.L_x_33937:
[----:B------:R-:W0:Y:S01]  /*aeb0*/  F2I.FTZ.TRUNC.NTZ R18, R18 ;  /* 0x0000001200127305 */ /* 0x000e22000021f100 */
[----:B------:R-:W-:Y:S05]  /*aec0*/  BRA `(.L_x_33918) ;  /* 0x0000000000987947 */ /* 0x000fea0003800000 */
.L_x_33930:
        /* <DEDUP_REMOVED lines=14> */
.L_x_33944:
[----:B------:R-:W-:Y:S05]  /*afb0*/  BSYNC B0 ;  /* 0x0000000000007941 */ /* 0x000fea0003800000 */
.L_x_33943:
[----:B------:R-:W0:Y:S01]  /*afc0*/  F2I.FTZ.TRUNC.NTZ R18, R18 ;  /* 0x0000001200127305 */ /* 0x000e22000021f100 */
[----:B------:R-:W-:Y:S05]  /*afd0*/  BRA `(.L_x_33918) ;  /* 0x0000000000547947 */ /* 0x000fea0003800000 */
.L_x_33917:
        /* <DEDUP_REMOVED lines=17> */
.L_x_33945:
[----:B------:R-:W-:Y:S05]  /*b0f0*/  BRA `(.L_x_33918) ;  /* 0x00000000000c7947 */ /* 0x000fea0003800000 */
.L_x_33942:
[----:B------:R0:W5:Y:S01]  /*b100*/  LDG.E R18, desc[UR36][R2.64] ;  /* 0x0000002402127981 */ /* 0x000162000c1e1900 */
[----:B------:R-:W-:Y:S05]  /*b110*/  BRA `(.L_x_33918) ;  /* 0x0000000000047947 */ /* 0x000fea0003800000 */
.L_x_33941:
[----:B------:R0:W5:Y:S02]  /*b120*/  LDG.E R18, desc[UR36][R2.64] ;  /* 0x0000002402127981 */ /* 0x000164000c1e1900 */
.L_x_33918:
        /* <DEDUP_REMOVED lines=15> */
.L_x_33949:
[----:B------:R-:W-:Y:S01]  /*b220*/  STG.E.U8 desc[UR36][R16.64], R2 ;  /* 0x0000000210007986 */ /* 0x000fe2000c101124 */
[----:B------:R-:W-:Y:S05]  /*b230*/  EXIT ;  /* 0x000000000000794d */ /* 0x000fea0003800000 */
.L_x_33948:
        /* <DEDUP_REMOVED lines=9> */
.L_x_33952:
[----:B------:R-:W-:Y:S01]  /*b2d0*/  STG.E desc[UR36][R16.64], R2 ;  /* 0x0000000210007986 */ /* 0x000fe2000c101924 */
[----:B------:R-:W-:Y:S05]  /*b2e0*/  EXIT ;  /* 0x000000000000794d */ /* 0x000fea0003800000 */
.L_x_33951:
[----:B------:R-:W-:Y:S01]  /*b2f0*/  STG.E.U16 desc[UR36][R16.64], R2 ;  /* 0x0000000210007986 */ /* 0x000fe2000c101524 */
[----:B------:R-:W-:Y:S05]  /*b300*/  EXIT ;  /* 0x000000000000794d */ /* 0x000fea0003800000 */
.L_x_33947:
        /* <DEDUP_REMOVED lines=9> */
.L_x_33954:
[----:B------:R-:W-:-:S04]  /*b3a0*/  I2FP.F32.S32 R0, R2 ;  /* 0x0000000200007245 */ /* 0x000fc80000201400 */
[----:B------:R-:W-:-:S05]  /*b3b0*/  F2FP.F16.F32.PACK_AB R0, RZ, R0 ;  /* 0x00000000ff00723e */ /* 0x000fca00000000ff */
[----:B------:R-:W-:Y:S01]  /*b3c0*/  STG.E.U16 desc[UR36][R16.64], R0 ;  /* 0x0000000010007986 */ /* 0x000fe2000c101524 */
[----:B------:R-:W-:Y:S05]  /*b3d0*/  EXIT ;  /* 0x000000000000794d */ /* 0x000fea0003800000 */
.L_x_33953:
        /* <DEDUP_REMOVED lines=10> */
.L_x_33956:
[----:B------:R-:W-:-:S04]  /*b480*/  I2FP.F32.S32 R2, R2 ;  /* 0x0000000200027245 */ /* 0x000fc80000201400 */
[----:B------:R-:W-:-:S04]  /*b490*/  F2FP.F16.F32.PACK_AB R3, RZ, R2 ;  /* 0x00000002ff03723e */ /* 0x000fc800000000ff */
[----:B------:R-:W-:-:S05]  /*b4a0*/  PRMT R3, R3, 0x5410, RZ ;  /* 0x0000541003037816 */ /* 0x000fca00000000ff */
[----:B------:R-:W-:Y:S01]  /*b4b0*/  STG.E desc[UR36][R16.64], R3 ;  /* 0x0000000310007986 */ /* 0x000fe2000c101924 */
[----:B------:R-:W-:Y:S05]  /*b4c0*/  EXIT ;  /* 0x000000000000794d */ /* 0x000fea0003800000 */
.L_x_33955:
[----:B------:R-:W0:Y:S02]  /*b4d0*/  I2F.F64 R2, R2 ;  /* 0x0000000200027312 */ /* 0x000e240000201c00 */
[----:B0-----:R-:W-:Y:S01]  /*b4e0*/  STG.E.64 desc[UR36][R16.64], R2 ;  /* 0x0000000210007986 */ /* 0x001fe2000c101b24 */
[----:B------:R-:W-:Y:S05]  /*b4f0*/  EXIT ;  /* 0x000000000000794d */ /* 0x000fea0003800000 */
.L_x_33946:
        /* <DEDUP_REMOVED lines=10> */
[----:B------:R-:W-:Y:S01]  /*b5a0*/  STG.E.U8 desc[UR36][R16.64], R3 ;  /* 0x0000000310007986 */ /* 0x000fe2000c101124 */
[----:B------:R-:W-:Y:S05]  /*b5b0*/  EXIT ;  /* 0x000000000000794d */ /* 0x000fea0003800000 */
.L_x_33959:
[----:B------:R-:W0:Y:S01]  /*b5c0*/  I2F.F64 R4, R2 ;  /* 0x0000000200047312 */ /* 0x000e220000201c00 */
[----:B------:R-:W-:-:S05]  /*b5d0*/  CS2R R6, SRZ ;  /* 0x0000000000067805 */ /* 0x000fca000001ff00 */
[----:B0-----:R-:W-:Y:S01]  /*b5e0*/  STG.E.128 desc[UR36][R16.64], R4 ;  /* 0x0000000410007986 */ /* 0x001fe2000c101d24 */
[----:B------:R-:W-:Y:S05]  /*b5f0*/  EXIT ;  /* 0x000000000000794d */ /* 0x000fea0003800000 */
.L_x_33958:
        /* <DEDUP_REMOVED lines=21> */
.L_x_33963:
[----:B------:R-:W-:Y:S05]  /*b750*/  BSYNC B0 ;  /* 0x0000000000007941 */ /* 0x000fea0003800000 */
.L_x_33962:
[----:B------:R-:W-:-:S05]  /*b760*/  LOP3.LUT R3, R0, R3, RZ, 0xfc, !PT ;  /* 0x0000000300037212 */ /* 0x000fca00078efcff */
[----:B------:R-:W-:Y:S01]  /*b770*/  STG.E.U8 desc[UR36][R16.64], R3 ;  /* 0x0000000310007986 */ /* 0x000fe2000c101124 */
[----:B------:R-:W-:Y:S05]  /*b780*/  EXIT ;  /* 0x000000000000794d */ /* 0x000fea0003800000 */
.L_x_33961:
        /* <DEDUP_REMOVED lines=13> */
.L_x_33965:
[----:B------:R-:W-:Y:S01]  /*b860*/  IMAD.MOV.U32 R0, RZ, RZ, 0x7f ;  /* 0x0000007fff007424 */ /* 0x000fe200078e00ff */
[----:B------:R-:W-:-:S04]  /*b870*/  ISETP.GT.U32.AND P0, PT, R2, 0x7f800000, PT ;  /* 0x7f8000000200780c */ /* 0x000fc80003f04070 */
[----:B------:R-:W-:-:S09]  /*b880*/  SEL R0, R0, 0x7c, P0 ;  /* 0x0000007c00007807 */ /* 0x000fd20000000000 */
.L_x_33966:
[----:B------:R-:W-:Y:S05]  /*b890*/  BSYNC B0 ;  /* 0x0000000000007941 */ /* 0x000fea0003800000 */
.L_x_33964:
[----:B------:R-:W-:-:S04]  /*b8a0*/  LOP3.LUT R2, R3, 0x80000000, RZ, 0xc0, !PT ;  /* 0x8000000003027812 */ /* 0x000fc800078ec0ff */
[----:B------:R-:W-:-:S04]  /*b8b0*/  SHF.R.U32.HI R3, RZ, 0x18, R2 ;  /* 0x00000018ff037819 */ /* 0x000fc80000011602 */
[----:B------:R-:W-:-:S05]  /*b8c0*/  LOP3.LUT R3, R0, R3, RZ, 0xfc, !PT ;  /* 0x0000000300037212 */ /* 0x000fca00078efcff */
[----:B------:R-:W-:Y:S01]  /*b8d0*/  STG.E.U8 desc[UR36][R16.64], R3 ;  /* 0x0000000310007986 */ /* 0x000fe2000c101124 */
[----:B------:R-:W-:Y:S05]  /*b8e0*/  EXIT ;  /* 0x000000000000794d */ /* 0x000fea0003800000 */
.L_x_33960:
[----:B------:R-:W-:-:S04]  /*b8f0*/  I2FP.F32.S32 R0, R2 ;  /* 0x0000000200007245 */ /* 0x000fc80000201400 */
[----:B------:R-:W-:-:S05]  /*b900*/  F2FP.BF16.F32.PACK_AB R0, RZ, R0 ;  /* 0x00000000ff00723e */ /* 0x000fca00000010ff */
[----:B------:R-:W-:Y:S01]  /*b910*/  STG.E.U16 desc[UR36][R16.64], R0 ;  /* 0x0000000010007986 */ /* 0x000fe2000c101524 */
[----:B------:R-:W-:Y:S05]  /*b920*/  EXIT ;  /* 0x000000000000794d */ /* 0x000fea0003800000 */
.L_x_33957:
        /* <DEDUP_REMOVED lines=10> */
.L_x_33969:
        /* <DEDUP_REMOVED lines=17> */
.L_x_33972:
[----:B------:R-:W-:-:S04]  /*bae0*/  LOP3.LUT R2, R3, 0x80000000, RZ, 0xc0, !PT ;  /* 0x8000000003027812 */ /* 0x000fc800078ec0ff */
[----:B------:R-:W-:-:S04]  /*baf0*/  SHF.R.U32.HI R3, RZ, 0x18, R2 ;  /* 0x00000018ff037819 */ /* 0x000fc80000011602 */
[----:B------:R-:W-:-:S04]  /*bb00*/  LOP3.LUT R0, R0, R3, RZ, 0xfc, !PT ;  /* 0x0000000300007212 */ /* 0x000fc800078efcff */
[----:B------:R-:W-:-:S07]  /*bb10*/  PRMT R8, R0, 0x7610, R8 ;  /* 0x0000761000087816 */ /* 0x000fce0000000008 */
.L_x_33971:
[----:B------:R-:W-:Y:S05]  /*bb20*/  BSYNC B0 ;  /* 0x0000000000007941 */ /* 0x000fea0003800000 */
.L_x_33970:
[----:B------:R-:W-:Y:S01]  /*bb30*/  STG.E.U8 desc[UR36][R16.64], R8 ;  /* 0x0000000810007986 */ /* 0x000fe2000c101124 */
[----:B------:R-:W-:Y:S05]  /*bb40*/  EXIT ;  /* 0x000000000000794d */ /* 0x000fea0003800000 */
.L_x_33968:
        /* <DEDUP_REMOVED lines=17> */
.L_x_33975:
[----:B------:R-:W-:-:S04]  /*bc60*/  LOP3.LUT R2, R3, 0x80000000, RZ, 0xc0, !PT ;  /* 0x8000000003027812 */ /* 0x000fc800078ec0ff */
[----:B------:R-:W-:-:S04]  /*bc70*/  SHF.R.U32.HI R3, RZ, 0x18, R2 ;  /* 0x00000018ff037819 */ /* 0x000fc80000011602 */
[----:B------:R-:W-:-:S04]  /*bc80*/  LOP3.LUT R0, R0, R3, RZ, 0xfc, !PT ;  /* 0x0000000300007212 */ /* 0x000fc800078efcff */
[----:B------:R-:W-:-:S07]  /*bc90*/  PRMT R8, R0, 0x7610, R8 ;  /* 0x0000761000087816 */ /* 0x000fce0000000008 */
.L_x_33974:
[----:B------:R-:W-:Y:S05]  /*bca0*/  BSYNC B0 ;  /* 0x0000000000007941 */ /* 0x000fea0003800000 */
.L_x_33973:
[----:B------:R-:W-:Y:S01]  /*bcb0*/  STG.E.U8 desc[UR36][R16.64], R8 ;  /* 0x0000000810007986 */ /* 0x000fe2000c101124 */
[----:B------:R-:W-:Y:S05]  /*bcc0*/  EXIT ;  /* 0x000000000000794d */ /* 0x000fea0003800000 */
.L_x_33967:
        /* <DEDUP_REMOVED lines=22> */
.L_x_33950:
        /* <DEDUP_REMOVED lines=16> */
.L_x_33978:
[----:B------:R-:W-:Y:S05]  /*bf30*/  EXIT ;  /* 0x000000000000794d */ /* 0x000fea0003800000 */
.L_x_33977:
[----:B------:R-:W-:-:S05]  /*bf40*/  SHF.R.S32.HI R3, RZ, 0x1f, R2 ;  /* 0x0000001fff037819 */ /* 0x000fca0000011402 */
[----:B------:R-:W-:Y:S01]  /*bf50*/  STG.E.64 desc[UR36][R16.64], R2 ;  /* 0x0000000210007986 */ /* 0x000fe2000c101b24 */
[----:B------:R-:W-:Y:S05]  /*bf60*/  EXIT ;  /* 0x000000000000794d */ /* 0x000fea0003800000 */
.L_x_33976:
[----:B------:R-:W-:Y:S01]  /*bf70*/  STG.E desc[UR36][R16.64], R2 ;  /* 0x0000000210007986 */ /* 0x000fe2000c101924 */
[----:B------:R-:W-:Y:S05]  /*bf80*/  EXIT ;  /* 0x000000000000794d */ /* 0x000fea0003800000 */
.L_x_33979:
        /* <DEDUP_REMOVED lines=15> */
.L_x_36487:


//--------------------- .text._ZN2at6native27unrolled_elementwise_kernelIZZZNS0_23bitwise_not_kernel_cudaERNS_18TensorIteratorBaseEENKUlvE_clEvENKUlvE1_clEvEUliE_St5arrayIPcLm2EELi4E23TrivialOffsetCalculatorILi1EjESB_NS0_6memory12LoadWithCastILi1EEENSC_13StoreWithCastILi1EEEEEviT_T0_T2_T3_T4_T5_ --------------------------
	.section	.text._ZN2at6native27unrolled_elementwise_kernelIZZZNS0_23bitwise_not_kernel_cudaERNS_18TensorIteratorBaseEENKUlvE_clEvENKUlvE1_clEvEUliE_St5arrayIPcLm2EELi4E23TrivialOffsetCalculatorILi1EjESB_NS0_6memory12LoadWithCastILi1EEENSC_13StoreWithCastILi1EEEEEviT_T0_T2_T3_T4_T5_,"ax",@progbits
	.align	128
        .global         _ZN2at6native27unrolled_elementwise_kernelIZZZNS0_23bitwise_not_kernel_cudaERNS_18TensorIteratorBaseEENKUlvE_clEvENKUlvE1_clEvEUliE_St5arrayIPcLm2EELi4E23TrivialOffsetCalculatorILi1EjESB_NS0_6memory12LoadWithCastILi1EEENSC_13StoreWithCastILi1EEEEEviT_T0_T2_T3_T4_T5_
        .type           _ZN2at6native27unrolled_elementwise_kernelIZZZNS0_23bitwise_not_kernel_cudaERNS_18TensorIteratorBaseEENKUlvE_clEvENKUlvE1_clEvEUliE_St5arrayIPcLm2EELi4E23TrivialOffsetCalculatorILi1EjESB_NS0_6memory12LoadWithCastILi1EEENSC_13StoreWithCastILi1EEEEEviT_T0_T2_T3_T4_T5_,@function
        .size           _ZN2at6native27unrolled_elementwise_kernelIZZZNS0_23bitwise_not_kernel_cudaERNS_18TensorIteratorBaseEENKUlvE_clEvENKUlvE1_clEvEUliE_St5arrayIPcLm2EELi4E23TrivialOffsetCalculatorILi1EjESB_NS0_6memory12LoadWithCastILi1EEENSC_13StoreWithCastILi1EEEEEviT_T0_T2_T3_T4_T5_,(.L_x_36488 - _ZN2at6native27unrolled_elementwise_kernelIZZZNS0_23bitwise_not_kernel_cudaERNS_18TensorIteratorBaseEENKUlvE_clEvENKUlvE1_clEvEUliE_St5arrayIPcLm2EELi4E23TrivialOffsetCalculatorILi1EjESB_NS0_6memory12LoadWithCastILi1EEENSC_13StoreWithCastILi1EEEEEviT_T0_T2_T3_T4_T5_)
        .other          _ZN2at6native27unrolled_elementwise_kernelIZZZNS0_23bitwise_not_kernel_cudaERNS_18TensorIteratorBaseEENKUlvE_clEvENKUlvE1_clEvEUliE_St5arrayIPcLm2EELi4E23TrivialOffsetCalculatorILi1EjESB_NS0_6memory12LoadWithCastILi1EEENSC_13StoreWithCastILi1EEEEEviT_T0_T2_T3_T4_T5_,@"STO_CUDA_ENTRY STV_DEFAULT"
_ZN2at6native27unrolled_elementwise_kernelIZZZNS0_23bitwise_not_kernel_cudaERNS_18TensorIteratorBaseEENKUlvE_clEvENKUlvE1_clEvEUliE_St5arrayIPcLm2EELi4E23TrivialOffsetCalculatorILi1EjESB_NS0_6memory12LoadWithCastILi1EEENSC_13StoreWithCastILi1EEEEEviT_T0_T2_T3_T4_T5_:
.text._ZN2at6native27unrolled_elementwise_kernelIZZZNS0_23bitwise_not_kernel_cudaERNS_18TensorIteratorBaseEENKUlvE_clEvENKUlvE1_clEvEUliE_St5arrayIPcLm2EELi4E23TrivialOffsetCalculatorILi1EjESB_NS0_6memory12LoadWithCastILi1EEENSC_13StoreWithCastILi1EEEEEviT_T0_T2_T3_T4_T5_:
        /* <DEDUP_REMOVED lines=31> */
.L_x_33985:
[----:B------:R3:W5:Y:S01]  /*01f0*/  LDG.E.U8 R24, desc[UR36][R2.64] ;  /* 0x0000002402187981 */ /* 0x000762000c1e1100 */
[----:B------:R-:W-:Y:S05]  /*0200*/  BRA `(.L_x_33987) ;  /* 0x0000000c00387947 */ /* 0x000fea0003800000 */
.L_x_33984:
        /* <DEDUP_REMOVED lines=8> */
.L_x_33989:
[----:B------:R1:W5:Y:S01]  /*0290*/  LDG.E R24, desc[UR36][R2.64] ;  /* 0x0000002402187981 */ /* 0x000362000c1e1900 */
[----:B------:R-:W-:Y:S05]  /*02a0*/  BRA `(.L_x_33987) ;  /* 0x0000000c00107947 */ /* 0x000fea0003800000 */
.L_x_33988:
[----:B------:R2:W5:Y:S01]  /*02b0*/  LDG.E.S16 R24, desc[UR36][R2.64] ;  /* 0x0000002402187981 */ /* 0x000562000c1e1700 */
[----:B------:R-:W-:Y:S05]  /*02c0*/  BRA `(.L_x_33987) ;  /* 0x0000000c00087947 */ /* 0x000fea0003800000 */
.L_x_33983:
        /* <DEDUP_REMOVED lines=9> */
.L_x_33991:
[----:B------:R-:W2:Y:S02]  /*0360*/  LDG.E.U16 R2, desc[UR36][R2.64] ;  /* 0x0000002402027981 */ /* 0x000ea4000c1e1500 */
[----:B--2---:R-:W-:-:S06]  /*0370*/  HADD2.F32 R24, -RZ, R2.H0_H0 ;  /* 0x20000002ff187230 */ /* 0x004fcc0000004100 */
[----:B------:R-:W0:Y:S01]  /*0380*/  F2I.FTZ.TRUNC.NTZ R24, R24 ;  /* 0x0000001800187305 */ /* 0x000e22000021f100 */
[----:B------:R-:W-:Y:S05]  /*0390*/  BRA `(.L_x_33987) ;  /* 0x0000000800d47947 */ /* 0x000fea0003800000 */
.L_x_33990:
        /* <DEDUP_REMOVED lines=9> */
.L_x_33993:
[----:B------:R-:W2:Y:S02]  /*0430*/  LDG.E.U16 R2, desc[UR36][R2.64] ;  /* 0x0000002402027981 */ /* 0x000ea4000c1e1500 */
[----:B--2---:R-:W-:-:S06]  /*0440*/  HADD2.F32 R24, -RZ, R2.H0_H0 ;  /* 0x20000002ff187230 */ /* 0x004fcc0000004100 */
[----:B------:R-:W0:Y:S01]  /*0450*/  F2I.FTZ.TRUNC.NTZ R24, R24 ;  /* 0x0000001800187305 */ /* 0x000e22000021f100 */
[----:B------:R-:W-:Y:S05]  /*0460*/  BRA `(.L_x_33987) ;  /* 0x0000000800a07947 */ /* 0x000fea0003800000 */
.L_x_33992:
[----:B------:R-:W2:Y:S02]  /*0470*/  LDG.E.64 R24, desc[UR36][R2.64] ;  /* 0x0000002402187981 */ /* 0x000ea4000c1e1b00 */
[----:B--2---:R0:W1:Y:S01]  /*0480*/  F2I.F64.TRUNC R24, R24 ;  /* 0x0000001800187311 */ /* 0x004062000030d100 */
[----:B------:R-:W-:Y:S05]  /*0490*/  BRA `(.L_x_33987) ;  /* 0x0000000800947947 */ /* 0x000fea0003800000 */
.L_x_33982:
        /* <DEDUP_REMOVED lines=12> */
.L_x_33996:
[----:B------:R-:W2:Y:S02]  /*0560*/  LDG.E.64 R2, desc[UR36][R2.64] ;  /* 0x0000002402027981 */ /* 0x000ea4000c1e1b00 */
[----:B--2---:R0:W1:Y:S01]  /*0570*/  F2I.F64.TRUNC R24, R2 ;  /* 0x0000000200187311 */ /* 0x004062000030d100 */
[----:B------:R-:W-:Y:S05]  /*0580*/  BRA `(.L_x_33987) ;  /* 0x0000000800587947 */ /* 0x000fea0003800000 */
.L_x_33995:
        /* <DEDUP_REMOVED lines=27> */
.L_x_33998:
        /* <DEDUP_REMOVED lines=15> */
.L_x_33997:
[----:B------:R-:W2:Y:S02]  /*0830*/  LDG.E.U16 R24, desc[UR36][R2.64] ;  /* 0x0000002402187981 */ /* 0x000ea4000c1e1500 */
[----:B--2---:R-:W-:-:S06]  /*0840*/  IMAD.U32 R24, R24, 0x10000, RZ ;  /* 0x0001000018187824 */ /* 0x004fcc00078e00ff */
[----:B------:R-:W0:Y:S01]  /*0850*/  F2I.FTZ.TRUNC.NTZ R24, R24 ;  /* 0x0000001800187305 */ /* 0x000e22000021f100 */
[----:B------:R-:W-:Y:S05]  /*0860*/  BRA `(.L_x_33987) ;  /* 0x0000000400a07947 */ /* 0x000fea0003800000 */
.L_x_33994:
        /* <DEDUP_REMOVED lines=10> */
.L_x_34001:
        /* <DEDUP_REMOVED lines=21> */
.L_x_34005:
[----:B------:R-:W-:Y:S05]  /*0a60*/  BSYNC B1 ;  /* 0x0000000000017941 */ /* 0x000fea0003800000 */
.L_x_34004:
[----:B------:R-:W-:Y:S01]  /*0a70*/  IMAD.SHL.U32 R2, R2, 0x100000, RZ ;  /* 0x0010000002027824 */ /* 0x000fe200078e00ff */
[----:B------:R-:W-:-:S04]  /*0a80*/  LEA R3, R0, 0x3b800000, 0x17 ;  /* 0x3b80000000037811 */ /* 0x000fc800078eb8ff */
[----:B------:R-:W-:-:S07]  /*0a90*/  LOP3.LUT R24, R3, R2, R24, 0xfe, !PT ;  /* 0x0000000203187212 */ /* 0x000fce00078efe18 */
.L_x_34003:
[----:B------:R-:W-:Y:S05]  /*0aa0*/  BSYNC B0 ;  /* 0x0000000000007941 */ /* 0x000fea0003800000 */
.L_x_34002:
[----:B------:R-:W0:Y:S01]  /*0ab0*/  F2I.FTZ.TRUNC.NTZ R24, R24 ;  /* 0x0000001800187305 */ /* 0x000e22000021f100 */
[----:B------:R-:W-:Y:S05]  /*0ac0*/  BRA `(.L_x_33987) ;  /* 0x0000000400087947 */ /* 0x000fea0003800000 */
.L_x_34000:
        /* <DEDUP_REMOVED lines=21> */
.L_x_34009:
[----:B------:R-:W-:Y:S05]  /*0c20*/  BSYNC B1 ;  /* 0x0000000000017941 */ /* 0x000fea0003800000 */
.L_x_34008:
[----:B------:R-:W-:Y:S01]  /*0c30*/  IMAD.SHL.U32 R2, R2, 0x200000, RZ ;  /* 0x0020000002027824 */ /* 0x000fe200078e00ff */
[----:B------:R-:W-:-:S04]  /*0c40*/  LEA R3, R0, 0x37800000, 0x17 ;  /* 0x3780000000037811 */ /* 0x000fc800078eb8ff */
[----:B------:R-:W-:-:S07]  /*0c50*/  LOP3.LUT R24, R3, R2, R24, 0xfe, !PT ;  /* 0x0000000203187212 */ /* 0x000fce00078efe18 */
.L_x_34007:
[----:B------:R-:W-:Y:S05]  /*0c60*/  BSYNC B0 ;  /* 0x0000000000007941 */ /* 0x000fea0003800000 */
.L_x_34006:
[----:B------:R-:W0:Y:S01]  /*0c70*/  F2I.FTZ.TRUNC.NTZ R24, R24 ;  /* 0x0000001800187305 */ /* 0x000e22000021f100 */
[----:B------:R-:W-:Y:S05]  /*0c80*/  BRA `(.L_x_33987) ;  /* 0x0000000000987947 */ /* 0x000fea0003800000 */
.L_x_33999:
        /* <DEDUP_REMOVED lines=14> */
.L_x_34013:
[----:B------:R-:W-:Y:S05]  /*0d70*/  BSYNC B0 ;  /* 0x0000000000007941 */ /* 0x000fea0003800000 */
.L_x_34012:
[----:B------:R-:W0:Y:S01]  /*0d80*/  F2I.FTZ.TRUNC.NTZ R24, R24 ;  /* 0x0000001800187305 */ /* 0x000e22000021f100 */
[----:B------:R-:W-:Y:S05]  /*0d90*/  BRA `(.L_x_33987) ;  /* 0x0000000000547947 */ /* 0x000fea0003800000 */
.L_x_33986:
        /* <DEDUP_REMOVED lines=17> */
.L_x_34014:
[----:B------:R-:W-:Y:S05]  /*0eb0*/  BRA `(.L_x_33987) ;  /* 0x00000000000c7947 */ /* 0x000fea0003800000 */
.L_x_34011:
[----:B------:R0:W5:Y:S01]  /*0ec0*/  LDG.E R24, desc[UR36][R2.64] ;  /* 0x0000002402187981 */ /* 0x000162000c1e1900 */
[----:B------:R-:W-:Y:S05]  /*0ed0*/  BRA `(.L_x_33987) ;  /* 0x0000000000047947 */ /* 0x000fea0003800000 */
.L_x_34010:
[----:B------:R0:W5:Y:S02]  /*0ee0*/  LDG.E R24, desc[UR36][R2.64] ;  /* 0x0000002402187981 */ /* 0x000164000c1e1900 */
.L_x_33987:
[----:B------:R-:W2:Y:S02]  /*0ef0*/  S2R R26, SR_TID.X ;  /* 0x00000000001a7919 */ /* 0x000ea40000002100 */
[----:B--2---:R-:W-:-:S07]  /*0f00*/  VIADD R26, R26, 0x80 ;  /* 0x000000801a1a7836 */ /* 0x004fce0000000000 */
.L_x_33981:
[----:B------:R-:W-:Y:S05]  /*0f10*/  BSYNC B6 ;  /* 0x0000000000067941 */ /* 0x000fea0003800000 */
.L_x_33980:
        /* <DEDUP_REMOVED lines=23> */
.L_x_34020:
[----:B------:R0:W5:Y:S01]  /*1090*/  LDG.E.U8 R22, desc[UR36][R2.64] ;  /* 0x0000002402167981 */ /* 0x000162000c1e1100 */
[----:B------:R-:W-:Y:S05]  /*10a0*/  BRA `(.L_x_34022) ;  /* 0x0000000c00347947 */ /* 0x000fea0003800000 */
.L_x_34019:
        /* <DEDUP_REMOVED lines=8> */
.L_x_34024:
[----:B------:R0:W5:Y:S01]  /*1130*/  LDG.E R22, desc[UR36][R2.64] ;  /* 0x0000002402167981 */ /* 0x000162000c1e1900 */
[----:B------:R-:W-:Y:S05]  /*1140*/  BRA `(.L_x_34022) ;  /* 0x0000000c000c7947 */ /* 0x000fea0003800000 */
.L_x_34023:
[----:B------:R0:W5:Y:S01]  /*1150*/  LDG.E.S16 R22, desc[UR36][R2.64] ;  /* 0x0000002402167981 */ /* 0x000162000c1e1700 */
[----:B------:R-:W-:Y:S05]  /*1160*/  BRA `(.L_x_34022) ;  /* 0x0000000c00047947 */ /* 0x000fea0003800000 */
.L_x_34018:
        /* <DEDUP_REMOVED lines=9> */
.L_x_34026:
[----:B------:R-:W2:Y:S02]  /*1200*/  LDG.E.U16 R2, desc[UR36][R2.64] ;  /* 0x0000002402027981 */ /* 0x000ea4000c1e1500 */
[----:B--2---:R-:W-:-:S06]  /*1210*/  HADD2.F32 R22, -RZ, R2.H0_H0 ;  /* 0x20000002ff167230 */ /* 0x004fcc0000004100 */
[----:B------:R-:W0:Y:S01]  /*1220*/  F2I.FTZ.TRUNC.NTZ R22, R22 ;  /* 0x0000001600167305 */ /* 0x000e22000021f100 */
[----:B------:R-:W-:Y:S05]  /*1230*/  BRA `(.L_x_34022) ;  /* 0x0000000800d07947 */ /* 0x000fea0003800000 */
.L_x_34025:
        /* <DEDUP_REMOVED lines=9> */
.L_x_34028:
[----:B------:R-:W2:Y:S02]  /*12d0*/  LDG.E.U16 R2, desc[UR36][R2.64] ;  /* 0x0000002402027981 */ /* 0x000ea4000c1e1500 */
[----:B--2---:R-:W-:-:S06]  /*12e0*/  HADD2.F32 R22, -RZ, R2.H0_H0 ;  /* 0x20000002ff167230 */ /* 0x004fcc0000004100 */
[----:B------:R-:W0:Y:S01]  /*12f0*/  F2I.FTZ.TRUNC.NTZ R22, R22 ;  /* 0x0000001600167305 */ /* 0x000e22000021f100 */
[----:B------:R-:W-:Y:S05]  /*1300*/  BRA `(.L_x_34022) ;  /* 0x00000008009c7947 */ /* 0x000fea0003800000 */
.L_x_34027:
[----:B------:R-:W2:Y:S02]  /*1310*/  LDG.E.64 R2, desc[UR36][R2.64] ;  /* 0x0000002402027981 */ /* 0x000ea4000c1e1b00 */
[----:B--2---:R0:W1:Y:S01]  /*1320*/  F2I.F64.TRUNC R22, R2 ;  /* 0x0000000200167311 */ /* 0x004062000030d100 */
[----:B------:R-:W-:Y:S05]  /*1330*/  BRA `(.L_x_34022) ;  /* 0x0000000800907947 */ /* 0x000fea0003800000 */
.L_x_34017:
        /* <DEDUP_REMOVED lines=12> */
.L_x_34031:
[----:B------:R-:W2:Y:S02]  /*1400*/  LDG.E.64 R2, desc[UR36][R2.64] ;  /* 0x0000002402027981 */ /* 0x000ea4000c1e1b00 */
[----:B--2---:R0:W1:Y:S01]  /*1410*/  F2I.F64.TRUNC R22, R2 ;  /* 0x0000000200167311 */ /* 0x004062000030d100 */
[----:B------:R-:W-:Y:S05]  /*1420*/  BRA `(.L_x_34022) ;  /* 0x0000000800547947 */ /* 0x000fea0003800000 */
.L_x_34030:
        /* <DEDUP_REMOVED lines=27> */
.L_x_34033:
        /* <DEDUP_REMOVED lines=14> */
.L_x_34032:
[----:B------:R-:W2:Y:S02]  /*16c0*/  LDG.E.U16 R22, desc[UR36][R2.64] ;  /* 0x0000002402167981 */ /* 0x000ea4000c1e1500 */
[----:B--2---:R-:W-:-:S06]  /*16d0*/  IMAD.U32 R22, R22, 0x10000, RZ ;  /* 0x0001000016167824 */ /* 0x004fcc00078e00ff */
[----:B------:R-:W4:Y:S01]  /*16e0*/  F2I.FTZ.TRUNC.NTZ R22, R22 ;  /* 0x0000001600167305 */ /* 0x000f22000021f100 */
[----:B------:R-:W-:Y:S05]  /*16f0*/  BRA `(.L_x_34022) ;  /* 0x0000000400a07947 */ /* 0x000fea0003800000 */
.L_x_34029:
        /* <DEDUP_REMOVED lines=10> */
.L_x_34036:
        /* <DEDUP_REMOVED lines=21> */
.L_x_34040:
[----:B------:R-:W-:Y:S05]  /*18f0*/  BSYNC B1 ;  /* 0x0000000000017941 */ /* 0x000fea0003800000 */
.L_x_34039:
[----:B------:R-:W-:Y:S01]  /*1900*/  IMAD.SHL.U32 R2, R2, 0x100000, RZ ;  /* 0x0010000002027824 */ /* 0x000fe200078e00ff */
[----:B------:R-:W-:-:S04]  /*1910*/  LEA R3, R0, 0x3b800000, 0x17 ;  /* 0x3b80000000037811 */ /* 0x000fc800078eb8ff */
[----:B------:R-:W-:-:S07]  /*1920*/  LOP3.LUT R22, R3, R2, R22, 0xfe, !PT ;  /* 0x0000000203167212 */ /* 0x000fce00078efe16 */
.L_x_34038:
[----:B------:R-:W-:Y:S05]  /*1930*/  BSYNC B0 ;  /* 0x0000000000007941 */ /* 0x000fea0003800000 */
.L_x_34037:
[----:B------:R-:W0:Y:S01]  /*1940*/  F2I.FTZ.TRUNC.NTZ R22, R22 ;  /* 0x0000001600167305 */ /* 0x000e22000021f100 */
[----:B------:R-:W-:Y:S05]  /*1950*/  BRA `(.L_x_34022) ;  /* 0x0000000400087947 */ /* 0x000fea0003800000 */
.L_x_34035:
        /* <DEDUP_REMOVED lines=21> */
.L_x_34044:
[----:B------:R-:W-:Y:S05]  /*1ab0*/  BSYNC B1 ;  /* 0x0000000000017941 */ /* 0x000fea0003800000 */
.L_x_34043:
[----:B------:R-:W-:Y:S01]  /*1ac0*/  IMAD.SHL.U32 R2, R2, 0x200000, RZ ;  /* 0x0020000002027824 */ /* 0x000fe200078e00ff */
[----:B------:R-:W-:-:S04]  /*1ad0*/  LEA R3, R0, 0x37800000, 0x17 ;  /* 0x3780000000037811 */ /* 0x000fc800078eb8ff */
[----:B------:R-:W-:-:S07]  /*1ae0*/  LOP3.LUT R22, R3, R2, R22, 0xfe, !PT ;  /* 0x0000000203167212 */ /* 0x000fce00078efe16 */
.L_x_34042:
[----:B------:R-:W-:Y:S05]  /*1af0*/  BSYNC B0 ;  /* 0x0000000000007941 */ /* 0x000fea0003800000 */
.L_x_34041:
[----:B------:R-:W0:Y:S01]  /*1b00*/  F2I.FTZ.TRUNC.NTZ R22, R22 ;  /* 0x0000001600167305 */ /* 0x000e22000021f100 */
[----:B------:R-:W-:Y:S05]  /*1b10*/  BRA `(.L_x_34022) ;  /* 0x0000000000987947 */ /* 0x000fea0003800000 */
.L_x_34034:
        /* <DEDUP_REMOVED lines=14> */
.L_x_34048:
[----:B------:R-:W-:Y:S05]  /*1c00*/  BSYNC B0 ;  /* 0x0000000000007941 */ /* 0x000fea0003800000 */
.L_x_34047:
[----:B------:R-:W0:Y:S01]  /*1c10*/  F2I.FTZ.TRUNC.NTZ R22, R22 ;  /* 0x0000001600167305 */ /* 0x000e22000021f100 */
[----:B------:R-:W-:Y:S05]  /*1c20*/  BRA `(.L_x_34022) ;  /* 0x0000000000547947 */ /* 0x000fea0003800000 */
.L_x_34021:
        /* <DEDUP_REMOVED lines=17> */
.L_x_34049:
[----:B------:R-:W-:Y:S05]  /*1d40*/  BRA `(.L_x_34022) ;  /* 0x00000000000c7947 */ /* 0x000fea0003800000 */
.L_x_34046:
[----:B------:R0:W5:Y:S01]  /*1d50*/  LDG.E R22, desc[UR36][R2.64] ;  /* 0x0000002402167981 */ /* 0x000162000c1e1900 */
[----:B------:R-:W-:Y:S05]  /*1d60*/  BRA `(.L_x_34022) ;  /* 0x0000000000047947 */ /* 0x000fea0003800000 */
.L_x_34045:
[----:B------:R0:W5:Y:S02]  /*1d70*/  LDG.E R22, desc[UR36][R2.64] ;  /* 0x0000002402167981 */ /* 0x000164000c1e1900 */
.L_x_34022:
[----:B------:R-:W-:-:S07]  /*1d80*/  VIADD R26, R26, 0x80 ;  /* 0x000000801a1a7836 */ /* 0x000fce0000000000 */
.L_x_34016:
[----:B------:R-:W-:Y:S05]  /*1d90*/  BSYNC B6 ;  /* 0x0000000000067941 */ /* 0x000fea0003800000 */
.L_x_34015:
        /* <DEDUP_REMOVED lines=25> */
.L_x_34055:
[----:B------:R0:W5:Y:S01]  /*1f30*/  LDG.E.U8 R18, desc[UR36][R2.64] ;  /* 0x0000002402127981 */ /* 0x000162000c1e1100 */
[----:B------:R-:W-:Y:S05]  /*1f40*/  BRA `(.L_x_34057) ;  /* 0x0000000c00347947 */ /* 0x000fea0003800000 */
.L_x_34054:
        /* <DEDUP_REMOVED lines=8> */
.L_x_34059:
[----:B------:R0:W5:Y:S01]  /*1fd0*/  LDG.E R18, desc[UR36][R2.64] ;  /* 0x0000002402127981 */ /* 0x000162000c1e1900 */
[----:B------:R-:W-:Y:S05]  /*1fe0*/  BRA `(.L_x_34057) ;  /* 0x0000000c000c7947 */ /* 0x000fea0003800000 */
.L_x_34058:
[----:B------:R0:W5:Y:S01]  /*1ff0*/  LDG.E.S16 R18, desc[UR36][R2.64] ;  /* 0x0000002402127981 */ /* 0x000162000c1e1700 */
[----:B------:R-:W-:Y:S05]  /*2000*/  BRA `(.L_x_34057) ;  /* 0x0000000c00047947 */ /* 0x000fea0003800000 */
.L_x_34053:
        /* <DEDUP_REMOVED lines=9> */
.L_x_34061:
[----:B------:R-:W2:Y:S02]  /*20a0*/  LDG.E.U16 R2, desc[UR36][R2.64] ;  /* 0x0000002402027981 */ /* 0x000ea4000c1e1500 */
[----:B--2---:R-:W-:-:S06]  /*20b0*/  HADD2.F32 R18, -RZ, R2.H0_H0 ;  /* 0x20000002ff127230 */ /* 0x004fcc0000004100 */
[----:B------:R-:W0:Y:S01]  /*20c0*/  F2I.FTZ.TRUNC.NTZ R18, R18 ;  /* 0x0000001200127305 */ /* 0x000e22000021f100 */
[----:B------:R-:W-:Y:S05]  /*20d0*/  BRA `(.L_x_34057) ;  /* 0x0000000800d07947 */ /* 0x000fea0003800000 */
.L_x_34060:
        /* <DEDUP_REMOVED lines=9> */
.L_x_34063:
[----:B------:R-:W2:Y:S02]  /*2170*/  LDG.E.U16 R2, desc[UR36][R2.64] ;  /* 0x0000002402027981 */ /* 0x000ea4000c1e1500 */
[----:B--2---:R-:W-:-:S06]  /*2180*/  HADD2.F32 R18, -RZ, R2.H0_H0 ;  /* 0x20000002ff127230 */ /* 0x004fcc0000004100 */
[----:B------:R-:W0:Y:S01]  /*2190*/  F2I.FTZ.TRUNC.NTZ R18, R18 ;  /* 0x0000001200127305 */ /* 0x000e22000021f100 */
[----:B------:R-:W-:Y:S05]  /*21a0*/  BRA `(.L_x_34057) ;  /* 0x00000008009c7947 */ /* 0x000fea0003800000 */
.L_x_34062:
[----:B------:R-:W2:Y:S02]  /*21b0*/  LDG.E.64 R2, desc[UR36][R2.64] ;  /* 0x0000002402027981 */ /* 0x000ea4000c1e1b00 */
[----:B--2---:R0:W1:Y:S01]  /*21c0*/  F2I.F64.TRUNC R18, R2 ;  /* 0x0000000200127311 */ /* 0x004062000030d100 */
[----:B------:R-:W-:Y:S05]  /*21d0*/  BRA `(.L_x_34057) ;  /* 0x0000000800907947 */ /* 0x000fea0003800000 */
.L_x_34052:
        /* <DEDUP_REMOVED lines=12> */
.L_x_34066:
[----:B------:R-:W2:Y:S02]  /*22a0*/  LDG.E.64 R2, desc[UR36][R2.64] ;  /* 0x0000002402027981 */ /* 0x000ea4000c1e1b00 */
[----:B--2---:R0:W1:Y:S01]  /*22b0*/  F2I.F64.TRUNC R18, R2 ;  /* 0x0000000200127311 */ /* 0x004062000030d100 */
[----:B------:R-:W-:Y:S05]  /*22c0*/  BRA `(.L_x_34057) ;  /* 0x0000000800547947 */ /* 0x000fea0003800000 */
.L_x_34065:
        /* <DEDUP_REMOVED lines=27> */
.L_x_34068:
        /* <DEDUP_REMOVED lines=14> */
.L_x_34067:
[----:B------:R-:W2:Y:S02]  /*2560*/  LDG.E.U16 R18, desc[UR36][R2.64] ;  /* 0x0000002402127981 */ /* 0x000ea4000c1e1500 */
[----:B--2---:R-:W-:-:S06]  /*2570*/  IMAD.U32 R18, R18, 0x10000, RZ ;  /* 0x0001000012127824 */ /* 0x004fcc00078e00ff */
[----:B------:R-:W0:Y:S01]  /*2580*/  F2I.FTZ.TRUNC.NTZ R18, R18 ;  /* 0x0000001200127305 */ /* 0x000e22000021f100 */
[----:B------:R-:W-:Y:S05]  /*2590*/  BRA `(.L_x_34057) ;  /* 0x0000000400a07947 */ /* 0x000fea0003800000 */
.L_x_34064:
        /* <DEDUP_REMOVED lines=10> */
.L_x_34071:
        /* <DEDUP_REMOVED lines=21> */
.L_x_34075:
[----:B------:R-:W-:Y:S05]  /*2790*/  BSYNC B1 ;  /* 0x0000000000017941 */ /* 0x000fea0003800000 */
.L_x_34074:
[----:B------:R-:W-:Y:S01]  /*27a0*/  IMAD.SHL.U32 R2, R2, 0x100000, RZ ;  /* 0x0010000002027824 */ /* 0x000fe200078e00ff */
[----:B------:R-:W-:-:S04]  /*27b0*/  LEA R3, R0, 0x3b800000, 0x17 ;  /* 0x3b80000000037811 */ /* 0x000fc800078eb8ff */
[----:B------:R-:W-:-:S07]  /*27c0*/  LOP3.LUT R18, R3, R2, R18, 0xfe, !PT ;  /* 0x0000000203127212 */ /* 0x000fce00078efe12 */
.L_x_34073:
[----:B------:R-:W-:Y:S05]  /*27d0*/  BSYNC B0 ;  /* 0x0000000000007941 */ /* 0x000fea0003800000 */
.L_x_34072:
[----:B------:R-:W1:Y:S01]  /*27e0*/  F2I.FTZ.TRUNC.NTZ R18, R18 ;  /* 0x0000001200127305 */ /* 0x000e62000021f100 */
[----:B------:R-:W-:Y:S05]  /*27f0*/  BRA `(.L_x_34057) ;  /* 0x0000000400087947 */ /* 0x000fea0003800000 */
.L_x_34070:
        /* <DEDUP_REMOVED lines=21> */
.L_x_34079:
[----:B------:R-:W-:Y:S05]  /*2950*/  BSYNC B1 ;  /* 0x0000000000017941 */ /* 0x000fea0003800000 */
.L_x_34078:
[----:B------:R-:W-:Y:S01]  /*2960*/  IMAD.SHL.U32 R2, R2, 0x200000, RZ ;  /* 0x0020000002027824 */ /* 0x000fe200078e00ff */
[----:B------:R-:W-:-:S04]  /*2970*/  LEA R3, R0, 0x37800000, 0x17 ;  /* 0x3780000000037811 */ /* 0x000fc800078eb8ff */
[----:B------:R-:W-:-:S07]  /*2980*/  LOP3.LUT R18, R3, R2, R18, 0xfe, !PT ;  /* 0x0000000203127212 */ /* 0x000fce00078efe12 */
.L_x_34077:
[----:B------:R-:W-:Y:S05]  /*2990*/  BSYNC B0 ;  /* 0x0000000000007941 */ /* 0x000fea0003800000 */
.L_x_34076:
[----:B------:R-:W2:Y:S01]  /*29a0*/  F2I.FTZ.TRUNC.NTZ R18, R18 ;  /* 0x0000001200127305 */ /* 0x000ea2000021f100 */
[----:B------:R-:W-:Y:S05]  /*29b0*/  BRA `(.L_x_34057) ;  /* 0x0000000000987947 */ /* 0x000fea0003800000 */
.L_x_34069:
        /* <DEDUP_REMOVED lines=14> */
.L_x_34083:
[----:B------:R-:W-:Y:S05]  /*2aa0*/  BSYNC B0 ;  /* 0x0000000000007941 */ /* 0x000fea0003800000 */
.L_x_34082:
[----:B------:R-:W4:Y:S01]  /*2ab0*/  F2I.FTZ.TRUNC.NTZ R18, R18 ;  /* 0x0000001200127305 */ /* 0x000f22000021f100 */
[----:B------:R-:W-:Y:S05]  /*2ac0*/  BRA `(.L_x_34057) ;  /* 0x0000000000547947 */ /* 0x000fea0003800000 */
.L_x_34056:
        /* <DEDUP_REMOVED lines=17> */
.L_x_34084:
[----:B------:R-:W-:Y:S05]  /*2be0*/  BRA `(.L_x_34057) ;  /* 0x00000000000c7947 */ /* 0x000fea0003800000 */
.L_x_34081:
[----:B------:R0:W5:Y:S01]  /*2bf0*/  LDG.E R18, desc[UR36][R2.64] ;  /* 0x0000002402127981 */ /* 0x000162000c1e1900 */
[----:B------:R-:W-:Y:S05]  /*2c00*/  BRA `(.L_x_34057) ;  /* 0x0000000000047947 */ /* 0x000fea0003800000 */
.L_x_34080:
[----:B------:R3:W5:Y:S02]  /*2c10*/  LDG.E R18, desc[UR36][R2.64] ;  /* 0x0000002402127981 */ /* 0x000764000c1e1900 */
.L_x_34057:
[----:B------:R-:W-:-:S07]  /*2c20*/  VIADD R26, R26, 0x80 ;  /* 0x000000801a1a7836 */ /* 0x000fce0000000000 */
.L_x_34051:
[----:B------:R-:W-:Y:S05]  /*2c30*/  BSYNC B6 ;  /* 0x0000000000067941 */ /* 0x000fea0003800000 */
.L_x_34050:
        /* <DEDUP_REMOVED lines=22> */
.L_x_34090:
[----:B------:R0:W5:Y:S01]  /*2da0*/  LDG.E.U8 R16, desc[UR36][R2.64] ;  /* 0x0000002402107981 */ /* 0x000162000c1e1100 */
[----:B------:R-:W-:Y:S05]  /*2db0*/  BRA `(.L_x_34086) ;  /* 0x0000000c00307947 */ /* 0x000fea0003800000 */
.L_x_34089:
        /* <DEDUP_REMOVED lines=8> */
.L_x_34093:
[----:B------:R0:W5:Y:S01]  /*2e40*/  LDG.E R16, desc[UR36][R2.64] ;  /* 0x0000002402107981 */ /* 0x000162000c1e1900 */
[----:B------:R-:W-:Y:S05]  /*2e50*/  BRA `(.L_x_34086) ;  /* 0x0000000c00087947 */ /* 0x000fea0003800000 */
.L_x_34092:
[----:B------:R0:W5:Y:S01]  /*2e60*/  LDG.E.S16 R16, desc[UR36][R2.64] ;  /* 0x0000002402107981 */ /* 0x000162000c1e1700 */
[----:B------:R-:W-:Y:S05]  /*2e70*/  BRA `(.L_x_34086) ;  /* 0x0000000c00007947 */ /* 0x000fea0003800000 */
.L_x_34088:
        /* <DEDUP_REMOVED lines=9> */
.L_x_34095:
[----:B------:R-:W3:Y:S02]  /*2f10*/  LDG.E.U16 R2, desc[UR36][R2.64] ;  /* 0x0000002402027981 */ /* 0x000ee4000c1e1500 */
[----:B---3--:R-:W-:-:S06]  /*2f20*/  HADD2.F32 R16, -RZ, R2.H0_H0 ;  /* 0x20000002ff107230 */ /* 0x008fcc0000004100 */
[----:B------:R-:W0:Y:S01]  /*2f30*/  F2I.FTZ.TRUNC.NTZ R16, R16 ;  /* 0x0000001000107305 */ /* 0x000e22000021f100 */
[----:B------:R-:W-:Y:S05]  /*2f40*/  BRA `(.L_x_34086) ;  /* 0x0000000800cc7947 */ /* 0x000fea0003800000 */
.L_x_34094:
        /* <DEDUP_REMOVED lines=9> */
.L_x_34097:
[----:B------:R-:W3:Y:S02]  /*2fe0*/  LDG.E.U16 R2, desc[UR36][R2.64] ;  /* 0x0000002402027981 */ /* 0x000ee4000c1e1500 */
[----:B---3--:R-:W-:-:S06]  /*2ff0*/  HADD2.F32 R16, -RZ, R2.H0_H0 ;  /* 0x20000002ff107230 */ /* 0x008fcc0000004100 */
[----:B------:R-:W0:Y:S01]  /*3000*/  F2I.FTZ.TRUNC.NTZ R16, R16 ;  /* 0x0000001000107305 */ /* 0x000e22000021f100 */
[----:B------:R-:W-:Y:S05]  /*3010*/  BRA `(.L_x_34086) ;  /* 0x0000000800987947 */ /* 0x000fea0003800000 */
.L_x_34096:
[----:B------:R-:W3:Y:S02]  /*3020*/  LDG.E.64 R16, desc[UR36][R2.64] ;  /* 0x0000002402107981 */ /* 0x000ee4000c1e1b00 */
[----:B---3--:R0:W1:Y:S01]  /*3030*/  F2I.F64.TRUNC R16, R16 ;  /* 0x0000001000107311 */ /* 0x008062000030d100 */
[----:B------:R-:W-:Y:S05]  /*3040*/  BRA `(.L_x_34086) ;  /* 0x00000008008c7947 */ /* 0x000fea0003800000 */
.L_x_34087:
        /* <DEDUP_REMOVED lines=12> */
.L_x_34100:
[----:B------:R-:W3:Y:S02]  /*3110*/  LDG.E.64 R2, desc[UR36][R2.64] ;  /* 0x0000002402027981 */ /* 0x000ee4000c1e1b00 */
[----:B---3--:R0:W1:Y:S01]  /*3120*/  F2I.F64.TRUNC R16, R2 ;  /* 0x0000000200107311 */ /* 0x008062000030d100 */
[----:B------:R-:W-:Y:S05]  /*3130*/  BRA `(.L_x_34086) ;  /* 0x0000000800507947 */ /* 0x000fea0003800000 */
.L_x_34099:
        /* <DEDUP_REMOVED lines=27> */
.L_x_34102:
        /* <DEDUP_REMOVED lines=14> */
.L_x_34101:
[----:B------:R-:W3:Y:S02]  /*33d0*/  LDG.E.U16 R16, desc[UR36][R2.64] ;  /* 0x0000002402107981 */ /* 0x000ee4000c1e1500 */
[----:B---3--:R-:W-:-:S06]  /*33e0*/  IMAD.U32 R16, R16, 0x10000, RZ ;  /* 0x0001000010107824 */ /* 0x008fcc00078e00ff */
[----:B------:R-:W0:Y:S01]  /*33f0*/  F2I.FTZ.TRUNC.NTZ R16, R16 ;  /* 0x0000001000107305 */ /* 0x000e22000021f100 */
[----:B------:R-:W-:Y:S05]  /*3400*/  BRA `(.L_x_34086) ;  /* 0x00000004009c7947 */ /* 0x000fea0003800000 */
.L_x_34098:
        /* <DEDUP_REMOVED lines=10> */
.L_x_34105:
        /* <DEDUP_REMOVED lines=21> */
.L_x_34109:
[----:B------:R-:W-:Y:S05]  /*3600*/  BSYNC B1 ;  /* 0x0000000000017941 */ /* 0x000fea0003800000 */
.L_x_34108:
[----:B------:R-:W-:Y:S01]  /*3610*/  IMAD.SHL.U32 R2, R2, 0x100000, RZ ;  /* 0x0010000002027824 */ /* 0x000fe200078e00ff */
[----:B------:R-:W-:-:S04]  /*3620*/  LEA R3, R0, 0x3b800000, 0x17 ;  /* 0x3b80000000037811 */ /* 0x000fc800078eb8ff */
[----:B------:R-:W-:-:S07]  /*3630*/  LOP3.LUT R16, R3, R2, R16, 0xfe, !PT ;  /* 0x0000000203107212 */ /* 0x000fce00078efe10 */
.L_x_34107:
[----:B------:R-:W-:Y:S05]  /*3640*/  BSYNC B0 ;  /* 0x0000000000007941 */ /* 0x000fea0003800000 */
.L_x_34106:
[----:B------:R-:W0:Y:S01]  /*3650*/  F2I.FTZ.TRUNC.NTZ R16, R16 ;  /* 0x0000001000107305 */ /* 0x000e22000021f100 */
[----:B------:R-:W-:Y:S05]  /*3660*/  BRA `(.L_x_34086) ;  /* 0x0000000400047947 */ /* 0x000fea0003800000 */
.L_x_34104:
        /* <DEDUP_REMOVED lines=21> */
.L_x_34113:
[----:B------:R-:W-:Y:S05]  /*37c0*/  BSYNC B1 ;  /* 0x0000000000017941 */ /* 0x000fea0003800000 */
.L_x_34112:
[----:B------:R-:W-:Y:S01]  /*37d0*/  IMAD.SHL.U32 R2, R2, 0x200000, RZ ;  /* 0x0020000002027824 */ /* 0x000fe200078e00ff */
[----:B------:R-:W-:-:S04]  /*37e0*/  LEA R3, R0, 0x37800000, 0x17 ;  /* 0x3780000000037811 */ /* 0x000fc800078eb8ff */
[----:B------:R-:W-:-:S07]  /*37f0*/  LOP3.LUT R16, R3, R2, R16, 0xfe, !PT ;  /* 0x0000000203107212 */ /* 0x000fce00078efe10 */
.L_x_34111:
[----:B------:R-:W-:Y:S05]  /*3800*/  BSYNC B0 ;  /* 0x0000000000007941 */ /* 0x000fea0003800000 */
.L_x_34110:
[----:B------:R-:W0:Y:S01]  /*3810*/  F2I.FTZ.TRUNC.NTZ R16, R16 ;  /* 0x0000001000107305 */ /* 0x000e22000021f100 */
[----:B------:R-:W-:Y:S05]  /*3820*/  BRA `(.L_x_34086) ;  /* 0x0000000000947947 */ /* 0x000fea0003800000 */
.L_x_34103:
        /* <DEDUP_REMOVED lines=14> */
.L_x_34117:
[----:B------:R-:W-:Y:S05]  /*3910*/  BSYNC B0 ;  /* 0x0000000000007941 */ /* 0x000fea0003800000 */
.L_x_34116:
[----:B------:R-:W0:Y:S01]  /*3920*/  F2I.FTZ.TRUNC.NTZ R16, R16 ;  /* 0x0000001000107305 */ /* 0x000e22000021f100 */
[----:B------:R-:W-:Y:S05]  /*3930*/  BRA `(.L_x_34086) ;  /* 0x0000000000507947 */ /* 0x000fea0003800000 */
.L_x_34091:
        /* <DEDUP_REMOVED lines=16> */
.L_x_34118:
[----:B------:R-:W-:Y:S05]  /*3a40*/  BRA `(.L_x_34086) ;  /* 0x00000000000c7947 */ /* 0x000fea0003800000 */
.L_x_34115:
[----:B------:R0:W5:Y:S01]  /*3a50*/  LDG.E R16, desc[UR36][R2.64] ;  /* 0x0000002402107981 */ /* 0x000162000c1e1900 */
[----:B------:R-:W-:Y:S05]  /*3a60*/  BRA `(.L_x_34086) ;  /* 0x0000000000047947 */ /* 0x000fea0003800000 */
.L_x_34114:
[----:B------:R0:W5:Y:S02]  /*3a70*/  LDG.E R16, desc[UR36][R2.64] ;  /* 0x0000002402107981 */ /* 0x000164000c1e1900 */
.L_x_34086:
[----:B------:R-:W-:Y:S05]  /*3a80*/  BSYNC B6 ;  /* 0x0000000000067941 */ /* 0x000fea0003800000 */
.L_x_34085:
[----:B01-34-:R-:W0:Y:S01]  /*3a90*/  S2R R2, SR_TID.X ;  /* 0x0000000000027919 */ /* 0x01be220000002100 */
[----:B------:R-:W1:Y:S01]  /*3aa0*/  LDC.U8 R17, c[0x0][0x234] ;  /* 0x00008d00ff117b82 */ /* 0x000e620000000000 */
[----:B------:R-:W-:Y:S01]  /*3ab0*/  BSSY B6, `(.L_x_34119) ;  /* 0x00000f2000067945 */ /* 0x000fe20003800000 */
[----:B-----5:R-:W-:Y:S02]  /*3ac0*/  LOP3.LUT R22, RZ, R22, RZ, 0x33, !PT ;  /* 0x00000016ff167212 */ /* 0x020fe400078e33ff */
[----:B--2---:R-:W-:Y:S02]  /*3ad0*/  LOP3.LUT R18, RZ, R18, RZ, 0x33, !PT ;  /* 0x00000012ff127212 */ /* 0x004fe400078e33ff */
        /* <DEDUP_REMOVED lines=9> */
[----:B------:R-:W-:Y:S01]  /*3b70*/  IMAD.MOV.U32 R0, RZ, RZ, R4 ;  /* 0x000000ffff007224 */ /* 0x000fe200078e0004 */
[----:B------:R-:W-:-:S04]  /*3b80*/  LOP3.LUT R4, RZ, R24, RZ, 0x33, !PT ;  /* 0x00000018ff047212 */ /* 0x000fc800078e33ff */
        /* <DEDUP_REMOVED lines=14> */
.L_x_34124:
[----:B------:R0:W-:Y:S01]  /*3c70*/  STG.E.U8 desc[UR36][R8.64], R4 ;  /* 0x0000000408007986 */ /* 0x0001e2000c101124 */
[----:B------:R-:W-:Y:S05]  /*3c80*/  BRA `(.L_x_34120) ;  /* 0x0000000c00507947 */ /* 0x000fea0003800000 */
.L_x_34123:
        /* <DEDUP_REMOVED lines=9> */
.L_x_34127:
[----:B------:R0:W-:Y:S01]  /*3d20*/  STG.E desc[UR36][R8.64], R4 ;  /* 0x0000000408007986 */ /* 0x0001e2000c101924 */
[----:B------:R-:W-:Y:S05]  /*3d30*/  BRA `(.L_x_34120) ;  /* 0x0000000c00247947 */ /* 0x000fea0003800000 */
.L_x_34126:
[----:B------:R0:W-:Y:S01]  /*3d40*/  STG.E.U16 desc[UR36][R8.64], R4 ;  /* 0x0000000408007986 */ /* 0x0001e2000c101524 */
[----:B------:R-:W-:Y:S05]  /*3d50*/  BRA `(.L_x_34120) ;  /* 0x0000000c001c7947 */ /* 0x000fea0003800000 */
.L_x_34122:
        /* <DEDUP_REMOVED lines=9> */
.L_x_34129:
[----:B------:R-:W-:-:S04]  /*3df0*/  I2FP.F32.S32 R0, R4 ;  /* 0x0000000400007245 */ /* 0x000fc80000201400 */
[----:B------:R-:W-:-:S05]  /*3e00*/  F2FP.F16.F32.PACK_AB R0, RZ, R0 ;  /* 0x00000000ff00723e */ /* 0x000fca00000000ff */
[----:B------:R0:W-:Y:S01]  /*3e10*/  STG.E.U16 desc[UR36][R8.64], R0 ;  /* 0x0000000008007986 */ /* 0x0001e2000c101524 */
[----:B------:R-:W-:Y:S05]  /*3e20*/  BRA `(.L_x_34120) ;  /* 0x0000000800e87947 */ /* 0x000fea0003800000 */
.L_x_34128:
        /* <DEDUP_REMOVED lines=10> */
.L_x_34131:
[----:B------:R-:W-:-:S04]  /*3ed0*/  I2FP.F32.S32 R4, R4 ;  /* 0x0000000400047245 */ /* 0x000fc80000201400 */
[----:B------:R-:W-:-:S04]  /*3ee0*/  F2FP.F16.F32.PACK_AB R3, RZ, R4 ;  /* 0x00000004ff03723e */ /* 0x000fc800000000ff */
[----:B------:R-:W-:-:S05]  /*3ef0*/  PRMT R3, R3, 0x5410, RZ ;  /* 0x0000541003037816 */ /* 0x000fca00000000ff */
[----:B------:R0:W-:Y:S01]  /*3f00*/  STG.E desc[UR36][R8.64], R3 ;  /* 0x0000000308007986 */ /* 0x0001e2000c101924 */
[----:B------:R-:W-:Y:S05]  /*3f10*/  BRA `(.L_x_34120) ;  /* 0x0000000800ac7947 */ /* 0x000fea0003800000 */
.L_x_34130:
[----:B------:R-:W0:Y:S02]  /*3f20*/  I2F.F64 R4, R4 ;  /* 0x0000000400047312 */ /* 0x000e240000201c00 */
[----:B0-----:R0:W-:Y:S01]  /*3f30*/  STG.E.64 desc[UR36][R8.64], R4 ;  /* 0x0000000408007986 */ /* 0x0011e2000c101b24 */
[----:B------:R-:W-:Y:S05]  /*3f40*/  BRA `(.L_x_34120) ;  /* 0x0000000800a07947 */ /* 0x000fea0003800000 */
.L_x_34121:
        /* <DEDUP_REMOVED lines=12> */
.L_x_34134:
[----:B------:R-:W0:Y:S01]  /*4010*/  I2F.F64 R4, R4 ;  /* 0x0000000400047312 */ /* 0x000e220000201c00 */
[----:B------:R-:W-:-:S05]  /*4020*/  CS2R R6, SRZ ;  /* 0x0000000000067805 */ /* 0x000fca000001ff00 */
[----:B0-----:R0:W-:Y:S01]  /*4030*/  STG.E.128 desc[UR36][R8.64], R4 ;  /* 0x0000000408007986 */ /* 0x0011e2000c101d24 */
[----:B------:R-:W-:Y:S05]  /*4040*/  BRA `(.L_x_34120) ;  /* 0x0000000800607947 */ /* 0x000fea0003800000 */
.L_x_34133:
        /* <DEDUP_REMOVED lines=21> */
.L_x_34138:
[----:B------:R-:W-:Y:S05]  /*41a0*/  BSYNC B0 ;  /* 0x0000000000007941 */ /* 0x000fea0003800000 */
.L_x_34137:
[----:B------:R-:W-:-:S05]  /*41b0*/  LOP3.LUT R5, R0, R5, RZ, 0xfc, !PT ;  /* 0x0000000500057212 */ /* 0x000fca00078efcff */
[----:B------:R0:W-:Y:S01]  /*41c0*/  STG.E.U8 desc[UR36][R8.64], R5 ;  /* 0x0000000508007986 */ /* 0x0001e2000c101124 */
[----:B------:R-:W-:Y:S05]  /*41d0*/  BRA `(.L_x_34120) ;  /* 0x0000000400fc7947 */ /* 0x000fea0003800000 */
.L_x_34136:
        /* <DEDUP_REMOVED lines=13> */
.L_x_34140:
[----:B------:R-:W-:Y:S01]  /*42b0*/  IMAD.MOV.U32 R0, RZ, RZ, 0x7f ;  /* 0x0000007fff007424 */ /* 0x000fe200078e00ff */
[----:B------:R-:W-:-:S04]  /*42c0*/  ISETP.GT.U32.AND P0, PT, R3, 0x7f800000, PT ;  /* 0x7f8000000300780c */ /* 0x000fc80003f04070 */
[----:B------:R-:W-:-:S09]  /*42d0*/  SEL R0, R0, 0x7c, P0 ;  /* 0x0000007c00007807 */ /* 0x000fd20000000000 */
.L_x_34141:
[----:B------:R-:W-:Y:S05]  /*42e0*/  BSYNC B0 ;  /* 0x0000000000007941 */ /* 0x000fea0003800000 */
.L_x_34139:
[----:B------:R-:W-:-:S04]  /*42f0*/  LOP3.LUT R3, R5, 0x80000000, RZ, 0xc0, !PT ;  /* 0x8000000005037812 */ /* 0x000fc800078ec0ff */
[----:B------:R-:W-:-:S04]  /*4300*/  SHF.R.U32.HI R3, RZ, 0x18, R3 ;  /* 0x00000018ff037819 */ /* 0x000fc80000011603 */
[----:B------:R-:W-:-:S05]  /*4310*/  LOP3.LUT R3, R0, R3, RZ, 0xfc, !PT ;  /* 0x0000000300037212 */ /* 0x000fca00078efcff */
[----:B------:R0:W-:Y:S01]  /*4320*/  STG.E.U8 desc[UR36][R8.64], R3 ;  /* 0x0000000308007986 */ /* 0x0001e2000c101124 */
[----:B------:R-:W-:Y:S05]  /*4330*/  BRA `(.L_x_34120) ;  /* 0x0000000400a47947 */ /* 0x000fea0003800000 */
.L_x_34135:
[----:B------:R-:W-:-:S04]  /*4340*/  I2FP.F32.S32 R0, R4 ;  /* 0x0000000400007245 */ /* 0x000fc80000201400 */
[----:B------:R-:W-:-:S05]  /*4350*/  F2FP.BF16.F32.PACK_AB R0, RZ, R0 ;  /* 0x00000000ff00723e */ /* 0x000fca00000010ff */
[----:B------:R0:W-:Y:S01]  /*4360*/  STG.E.U16 desc[UR36][R8.64], R0 ;  /* 0x0000000008007986 */ /* 0x0001e2000c101524 */
[----:B------:R-:W-:Y:S05]  /*4370*/  BRA `(.L_x_34120) ;  /* 0x0000000400947947 */ /* 0x000fea0003800000 */
.L_x_34132:
        /* <DEDUP_REMOVED lines=10> */
.L_x_34144:
        /* <DEDUP_REMOVED lines=17> */
.L_x_34147:
[----:B------:R-:W-:-:S04]  /*4530*/  LOP3.LUT R3, R5, 0x80000000, RZ, 0xc0, !PT ;  /* 0x8000000005037812 */ /* 0x000fc800078ec0ff */
[----:B------:R-:W-:-:S04]  /*4540*/  SHF.R.U32.HI R3, RZ, 0x18, R3 ;  /* 0x00000018ff037819 */ /* 0x000fc80000011603 */
[----:B------:R-:W-:-:S04]  /*4550*/  LOP3.LUT R0, R0, R3, RZ, 0xfc, !PT ;  /* 0x0000000300007212 */ /* 0x000fc800078efcff */
[----:B------:R-:W-:-:S07]  /*4560*/  PRMT R4, R0, 0x7610, R4 ;  /* 0x0000761000047816 */ /* 0x000fce0000000004 */
.L_x_34146:
[----:B------:R-:W-:Y:S05]  /*4570*/  BSYNC B0 ;  /* 0x0000000000007941 */ /* 0x000fea0003800000 */
.L_x_34145:
[----:B------:R4:W-:Y:S01]  /*4580*/  STG.E.U8 desc[UR36][R8.64], R4 ;  /* 0x0000000408007986 */ /* 0x0009e2000c101124 */
[----:B------:R-:W-:Y:S05]  /*4590*/  BRA `(.L_x_34120) ;  /* 0x00000004000c7947 */ /* 0x000fea0003800000 */
.L_x_34143:
        /* <DEDUP_REMOVED lines=17> */
.L_x_34150:
[----:B------:R-:W-:-:S04]  /*46b0*/  LOP3.LUT R3, R5, 0x80000000, RZ, 0xc0, !PT ;  /* 0x8000000005037812 */ /* 0x000fc800078ec0ff */
[----:B------:R-:W-:-:S04]  /*46c0*/  SHF.R.U32.HI R3, RZ, 0x18, R3 ;  /* 0x00000018ff037819 */ /* 0x000fc80000011603 */
[----:B------:R-:W-:-:S04]  /*46d0*/  LOP3.LUT R0, R0, R3, RZ, 0xfc, !PT ;  /* 0x0000000300007212 */ /* 0x000fc800078efcff */
[----:B------:R-:W-:-:S07]  /*46e0*/  PRMT R4, R0, 0x7610, R4 ;  /* 0x0000761000047816 */ /* 0x000fce0000000004 */
.L_x_34149:
[----:B------:R-:W-:Y:S05]  /*46f0*/  BSYNC B0 ;  /* 0x0000000000007941 */ /* 0x000fea0003800000 */
.L_x_34148:
[----:B------:R0:W-:Y:S01]  /*4700*/  STG.E.U8 desc[UR36][R8.64], R4 ;  /* 0x0000000408007986 */ /* 0x0001e2000c101124 */
[----:B------:R-:W-:Y:S05]  /*4710*/  BRA `(.L_x_34120) ;  /* 0x0000000000ac7947 */ /* 0x000fea0003800000 */
.L_x_34142:
        /* <DEDUP_REMOVED lines=22> */
.L_x_34125:
        /* <DEDUP_REMOVED lines=16> */
.L_x_34153:
[----:B------:R-:W-:Y:S05]  /*4980*/  BRA `(.L_x_34120) ;  /* 0x0000000000107947 */ /* 0x000fea0003800000 */
.L_x_34152:
[----:B------:R-:W-:-:S05]  /*4990*/  SHF.R.S32.HI R5, RZ, 0x1f, R4 ;  /* 0x0000001fff057819 */ /* 0x000fca0000011404 */
[----:B------:R3:W-:Y:S01]  /*49a0*/  STG.E.64 desc[UR36][R8.64], R4 ;  /* 0x0000000408007986 */ /* 0x0007e2000c101b24 */
[----:B------:R-:W-:Y:S05]  /*49b0*/  BRA `(.L_x_34120) ;  /* 0x0000000000047947 */ /* 0x000fea0003800000 */
.L_x_34151:
[----:B------:R0:W-:Y:S02]  /*49c0*/  STG.E desc[UR36][R8.64], R4 ;  /* 0x0000000408007986 */ /* 0x0001e4000c101924 */
.L_x_34120:
[----:B------:R-:W-:Y:S05]  /*49d0*/  BSYNC B6 ;  /* 0x0000000000067941 */ /* 0x000fea0003800000 */
.L_x_34119:
        /* <DEDUP_REMOVED lines=23> */
.L_x_34159:
[----:B------:R0:W-:Y:S01]  /*4b50*/  STG.E.U8 desc[UR36][R8.64], R22 ;  /* 0x0000001608007986 */ /* 0x0001e2000c101124 */
[----:B------:R-:W-:Y:S05]  /*4b60*/  BRA `(.L_x_34161) ;  /* 0x0000000c00587947 */ /* 0x000fea0003800000 */
.L_x_34158:
        /* <DEDUP_REMOVED lines=10> */
.L_x_34163:
[----:B------:R0:W-:Y:S01]  /*4c10*/  STG.E desc[UR36][R8.64], R22 ;  /* 0x0000001608007986 */ /* 0x0001e2000c101924 */
[----:B------:R-:W-:Y:S05]  /*4c20*/  BRA `(.L_x_34161) ;  /* 0x0000000c00287947 */ /* 0x000fea0003800000 */
.L_x_34162:
[----:B------:R0:W-:Y:S01]  /*4c30*/  STG.E.U16 desc[UR36][R8.64], R22 ;  /* 0x0000001608007986 */ /* 0x0001e2000c101524 */
[----:B------:R-:W-:Y:S05]  /*4c40*/  BRA `(.L_x_34161) ;  /* 0x0000000c00207947 */ /* 0x000fea0003800000 */
.L_x_34157:
        /* <DEDUP_REMOVED lines=9> */
.L_x_34165:
[----:B------:R-:W-:-:S04]  /*4ce0*/  I2FP.F32.S32 R0, R22 ;  /* 0x0000001600007245 */ /* 0x000fc80000201400 */
[----:B------:R-:W-:-:S05]  /*4cf0*/  F2FP.F16.F32.PACK_AB R0, RZ, R0 ;  /* 0x00000000ff00723e */ /* 0x000fca00000000ff */
[----:B------:R0:W-:Y:S01]  /*4d00*/  STG.E.U16 desc[UR36][R8.64], R0 ;  /* 0x0000000008007986 */ /* 0x0001e2000c101524 */
[----:B------:R-:W-:Y:S05]  /*4d10*/  BRA `(.L_x_34161) ;  /* 0x0000000800ec7947 */ /* 0x000fea0003800000 */
.L_x_34164:
        /* <DEDUP_REMOVED lines=10> */
.L_x_34167:
[----:B------:R-:W-:-:S04]  /*4dc0*/  I2FP.F32.S32 R22, R22 ;  /* 0x0000001600167245 */ /* 0x000fc80000201400 */
[----:B------:R-:W-:-:S04]  /*4dd0*/  F2FP.F16.F32.PACK_AB R3, RZ, R22 ;  /* 0x00000016ff03723e */ /* 0x000fc800000000ff */
[----:B------:R-:W-:-:S05]  /*4de0*/  PRMT R3, R3, 0x5410, RZ ;  /* 0x0000541003037816 */ /* 0x000fca00000000ff */
[----:B------:R0:W-:Y:S01]  /*4df0*/  STG.E desc[UR36][R8.64], R3 ;  /* 0x0000000308007986 */ /* 0x0001e2000c101924 */
[----:B------:R-:W-:Y:S05]  /*4e00*/  BRA `(.L_x_34161) ;  /* 0x0000000800b07947 */ /* 0x000fea0003800000 */
.L_x_34166:
[----:B------:R-:W0:Y:S02]  /*4e10*/  I2F.F64 R4, R22 ;  /* 0x0000001600047312 */ /* 0x000e240000201c00 */
[----:B0-----:R0:W-:Y:S01]  /*4e20*/  STG.E.64 desc[UR36][R8.64], R4 ;  /* 0x0000000408007986 */ /* 0x0011e2000c101b24 */
[----:B------:R-:W-:Y:S05]  /*4e30*/  BRA `(.L_x_34161) ;  /* 0x0000000800a47947 */ /* 0x000fea0003800000 */
.L_x_34156:
        /* <DEDUP_REMOVED lines=12> */
.L_x_34170:
[----:B------:R-:W0:Y:S01]  /*4f00*/  I2F.F64 R4, R22 ;  /* 0x0000001600047312 */ /* 0x000e220000201c00 */
[----:B------:R-:W-:-:S05]  /*4f10*/  CS2R R6, SRZ ;  /* 0x0000000000067805 */ /* 0x000fca000001ff00 */
[----:B0-----:R0:W-:Y:S01]  /*4f20*/  STG.E.128 desc[UR36][R8.64], R4 ;  /* 0x0000000408007986 */ /* 0x0011e2000c101d24 */
[----:B------:R-:W-:Y:S05]  /*4f30*/  BRA `(.L_x_34161) ;  /* 0x0000000800647947 */ /* 0x000fea0003800000 */
.L_x_34169:
        /* <DEDUP_REMOVED lines=21> */
.L_x_34174:
[----:B------:R-:W-:Y:S05]  /*5090*/  BSYNC B0 ;  /* 0x0000000000007941 */ /* 0x000fea0003800000 */
.L_x_34173:
[----:B------:R-:W-:-:S05]  /*50a0*/  LOP3.LUT R5, R0, R5, RZ, 0xfc, !PT ;  /* 0x0000000500057212 */ /* 0x000fca00078efcff */
[----:B------:R0:W-:Y:S01]  /*50b0*/  STG.E.U8 desc[UR36][R8.64], R5 ;  /* 0x0000000508007986 */ /* 0x0001e2000c101124 */
[----:B------:R-:W-:Y:S05]  /*50c0*/  BRA `(.L_x_34161) ;  /* 0x0000000800007947 */ /* 0x000fea0003800000 */
.L_x_34172:
        /* <DEDUP_REMOVED lines=13> */
.L_x_34176:
[----:B------:R-:W-:Y:S01]  /*51a0*/  IMAD.MOV.U32 R0, RZ, RZ, 0x7f ;  /* 0x0000007fff007424 */ /* 0x000fe200078e00ff */
[----:B------:R-:W-:-:S04]  /*51b0*/  ISETP.GT.U32.AND P0, PT, R3, 0x7f800000, PT ;  /* 0x7f8000000300780c */ /* 0x000fc80003f04070 */
[----:B------:R-:W-:-:S09]  /*51c0*/  SEL R0, R0, 0x7c, P0 ;  /* 0x0000007c00007807 */ /* 0x000fd20000000000 */
.L_x_34177:
[----:B------:R-:W-:Y:S05]  /*51d0*/  BSYNC B0 ;  /* 0x0000000000007941 */ /* 0x000fea0003800000 */
.L_x_34175:
[----:B------:R-:W-:-:S04]  /*51e0*/  LOP3.LUT R3, R5, 0x80000000, RZ, 0xc0, !PT ;  /* 0x8000000005037812 */ /* 0x000fc800078ec0ff */
[----:B------:R-:W-:-:S04]  /*51f0*/  SHF.R.U32.HI R3, RZ, 0x18, R3 ;  /* 0x00000018ff037819 */ /* 0x000fc80000011603 */
[----:B------:R-:W-:-:S05]  /*5200*/  LOP3.LUT R3, R0, R3, RZ, 0xfc, !PT ;  /* 0x0000000300037212 */ /* 0x000fca00078efcff */
[----:B------:R0:W-:Y:S01]  /*5210*/  STG.E.U8 desc[UR36][R8.64], R3 ;  /* 0x0000000308007986 */ /* 0x0001e2000c101124 */
[----:B------:R-:W-:Y:S05]  /*5220*/  BRA `(.L_x_34161) ;  /* 0x0000000400a87947 */ /* 0x000fea0003800000 */
.L_x_34171:
[----:B------:R-:W-:-:S04]  /*5230*/  I2FP.F32.S32 R0, R22 ;  /* 0x0000001600007245 */ /* 0x000fc80000201400 */
[----:B------:R-:W-:-:S05]  /*5240*/  F2FP.BF16.F32.PACK_AB R0, RZ, R0 ;  /* 0x00000000ff00723e */ /* 0x000fca00000010ff */
[----:B------:R0:W-:Y:S01]  /*5250*/  STG.E.U16 desc[UR36][R8.64], R0 ;  /* 0x0000000008007986 */ /* 0x0001e2000c101524 */
[----:B------:R-:W-:Y:S05]  /*5260*/  BRA `(.L_x_34161) ;  /* 0x0000000400987947 */ /* 0x000fea0003800000 */
.L_x_34168:
        /* <DEDUP_REMOVED lines=10> */
.L_x_34180:
        /* <DEDUP_REMOVED lines=17> */
.L_x_34183:
[----:B------:R-:W-:-:S04]  /*5420*/  LOP3.LUT R3, R5, 0x80000000, RZ, 0xc0, !PT ;  /* 0x8000000005037812 */ /* 0x000fc800078ec0ff */
[----:B------:R-:W-:-:S04]  /*5430*/  SHF.R.U32.HI R3, RZ, 0x18, R3 ;  /* 0x00000018ff037819 */ /* 0x000fc80000011603 */
[----:B------:R-:W-:-:S04]  /*5440*/  LOP3.LUT R0, R0, R3, RZ, 0xfc, !PT ;  /* 0x0000000300007212 */ /* 0x000fc800078efcff */
[----:B------:R-:W-:-:S07]  /*5450*/  PRMT R4, R0, 0x7610, R4 ;  /* 0x0000761000047816 */ /* 0x000fce0000000004 */
.L_x_34182:
[----:B------:R-:W-:Y:S05]  /*5460*/  BSYNC B0 ;  /* 0x0000000000007941 */ /* 0x000fea0003800000 */
.L_x_34181:
[----:B------:R3:W-:Y:S01]  /*5470*/  STG.E.U8 desc[UR36][R8.64], R4 ;  /* 0x0000000408007986 */ /* 0x0007e2000c101124 */
[----:B------:R-:W-:Y:S05]  /*5480*/  BRA `(.L_x_34161) ;  /* 0x0000000400107947 */ /* 0x000fea0003800000 */
.L_x_34179:
        /* <DEDUP_REMOVED lines=17> */
.L_x_34186:
[----:B------:R-:W-:-:S04]  /*55a0*/  LOP3.LUT R3, R5, 0x80000000, RZ, 0xc0, !PT ;  /* 0x8000000005037812 */ /* 0x000fc800078ec0ff */
[----:B------:R-:W-:-:S04]  /*55b0*/  SHF.R.U32.HI R3, RZ, 0x18, R3 ;  /* 0x00000018ff037819 */ /* 0x000fc80000011603 */
[----:B------:R-:W-:-:S04]  /*55c0*/  LOP3.LUT R0, R0, R3, RZ, 0xfc, !PT ;  /* 0x0000000300007212 */ /* 0x000fc800078efcff */
[----:B------:R-:W-:-:S07]  /*55d0*/  PRMT R4, R0, 0x7610, R4 ;  /* 0x0000761000047816 */ /* 0x000fce0000000004 */
.L_x_34185:
[----:B------:R-:W-:Y:S05]  /*55e0*/  BSYNC B0 ;  /* 0x0000000000007941 */ /* 0x000fea0003800000 */
.L_x_34184:
[----:B------:R0:W-:Y:S01]  /*55f0*/  STG.E.U8 desc[UR36][R8.64], R4 ;  /* 0x0000000408007986 */ /* 0x0001e2000c101124 */
[----:B------:R-:W-:Y:S05]  /*5600*/  BRA `(.L_x_34161) ;  /* 0x0000000000b07947 */ /* 0x000fea0003800000 */
.L_x_34178:
        /* <DEDUP_REMOVED lines=22> */
.L_x_34160:
        /* <DEDUP_REMOVED lines=16> */
.L_x_34189:
[----:B------:R-:W-:Y:S05]  /*5870*/  BRA `(.L_x_34161) ;  /* 0x0000000000147947 */ /* 0x000fea0003800000 */
.L_x_34188:
[--C-:B------:R-:W-:Y:S01]  /*5880*/  SHF.R.S32.HI R5, RZ, 0x1f, R22.reuse ;  /* 0x0000001fff057819 */ /* 0x100fe20000011416 */
[----:B------:R-:W-:-:S05]  /*5890*/  IMAD.MOV.U32 R4, RZ, RZ, R22 ;  /* 0x000000ffff047224 */ /* 0x000fca00078e0016 */
[----:B------:R2:W-:Y:S01]  /*58a0*/  STG.E.64 desc[UR36][R8.64], R4 ;  /* 0x0000000408007986 */ /* 0x0005e2000c101b24 */
[----:B------:R-:W-:Y:S05]  /*58b0*/  BRA `(.L_x_34161) ;  /* 0x0000000000047947 */ /* 0x000fea0003800000 */
.L_x_34187:
[----:B------:R0:W-:Y:S02]  /*58c0*/  STG.E desc[UR36][R8.64], R22 ;  /* 0x0000001608007986 */ /* 0x0001e4000c101924 */
.L_x_34161:
        /* <DEDUP_REMOVED lines=23> */
.L_x_34193:
[----:B------:R3:W-:Y:S01]  /*5a40*/  STG.E.U8 desc[UR36][R8.64], R18 ;  /* 0x0000001208007986 */ /* 0x0007e2000c101124 */
[----:B------:R-:W-:Y:S05]  /*5a50*/  BRA `(.L_x_34195) ;  /* 0x0000000c00587947 */ /* 0x000fea0003800000 */
.L_x_34192:
        /* <DEDUP_REMOVED lines=10> */
.L_x_34197:
[----:B------:R2:W-:Y:S01]  /*5b00*/  STG.E desc[UR36][R8.64], R18 ;  /* 0x0000001208007986 */ /* 0x0005e2000c101924 */
[----:B------:R-:W-:Y:S05]  /*5b10*/  BRA `(.L_x_34195) ;  /* 0x0000000c00287947 */ /* 0x000fea0003800000 */
.L_x_34196:
[----:B------:R0:W-:Y:S01]  /*5b20*/  STG.E.U16 desc[UR36][R8.64], R18 ;  /* 0x0000001208007986 */ /* 0x0001e2000c101524 */
[----:B------:R-:W-:Y:S05]  /*5b30*/  BRA `(.L_x_34195) ;  /* 0x0000000c00207947 */ /* 0x000fea0003800000 */
.L_x_34191:
        /* <DEDUP_REMOVED lines=9> */
.L_x_34199:
[----:B------:R-:W-:-:S04]  /*5bd0*/  I2FP.F32.S32 R0, R18 ;  /* 0x0000001200007245 */ /* 0x000fc80000201400 */
[----:B------:R-:W-:-:S05]  /*5be0*/  F2FP.F16.F32.PACK_AB R0, RZ, R0 ;  /* 0x00000000ff00723e */ /* 0x000fca00000000ff */
[----:B------:R0:W-:Y:S01]  /*5bf0*/  STG.E.U16 desc[UR36][R8.64], R0 ;  /* 0x0000000008007986 */ /* 0x0001e2000c101524 */
[----:B------:R-:W-:Y:S05]  /*5c00*/  BRA `(.L_x_34195) ;  /* 0x0000000800ec7947 */ /* 0x000fea0003800000 */
.L_x_34198:
        /* <DEDUP_REMOVED lines=10> */
.L_x_34201:
[----:B------:R-:W-:-:S04]  /*5cb0*/  I2FP.F32.S32 R18, R18 ;  /* 0x0000001200127245 */ /* 0x000fc80000201400 */
[----:B------:R-:W-:-:S04]  /*5cc0*/  F2FP.F16.F32.PACK_AB R3, RZ, R18 ;  /* 0x00000012ff03723e */ /* 0x000fc800000000ff */
[----:B------:R-:W-:-:S05]  /*5cd0*/  PRMT R3, R3, 0x5410, RZ ;  /* 0x0000541003037816 */ /* 0x000fca00000000ff */
[----:B------:R0:W-:Y:S01]  /*5ce0*/  STG.E desc[UR36][R8.64], R3 ;  /* 0x0000000308007986 */ /* 0x0001e2000c101924 */
[----:B------:R-:W-:Y:S05]  /*5cf0*/  BRA `(.L_x_34195) ;  /* 0x0000000800b07947 */ /* 0x000fea0003800000 */
.L_x_34200:
[----:B------:R-:W0:Y:S02]  /*5d00*/  I2F.F64 R4, R18 ;  /* 0x0000001200047312 */ /* 0x000e240000201c00 */
[----:B0-----:R0:W-:Y:S01]  /*5d10*/  STG.E.64 desc[UR36][R8.64], R4 ;  /* 0x0000000408007986 */ /* 0x0011e2000c101b24 */
[----:B------:R-:W-:Y:S05]  /*5d20*/  BRA `(.L_x_34195) ;  /* 0x0000000800a47947 */ /* 0x000fea0003800000 */
.L_x_34190:
        /* <DEDUP_REMOVED lines=12> */
.L_x_34204:
[----:B------:R-:W0:Y:S01]  /*5df0*/  I2F.F64 R4, R18 ;  /* 0x0000001200047312 */ /* 0x000e220000201c00 */
[----:B------:R-:W-:-:S05]  /*5e00*/  CS2R R6, SRZ ;  /* 0x0000000000067805 */ /* 0x000fca000001ff00 */
[----:B0-----:R0:W-:Y:S01]  /*5e10*/  STG.E.128 desc[UR36][R8.64], R4 ;  /* 0x0000000408007986 */ /* 0x0011e2000c101d24 */
[----:B------:R-:W-:Y:S05]  /*5e20*/  BRA `(.L_x_34195) ;  /* 0x0000000800647947 */ /* 0x000fea0003800000 */
.L_x_34203:
        /* <DEDUP_REMOVED lines=21> */
.L_x_34208:
[----:B------:R-:W-:Y:S05]  /*5f80*/  BSYNC B0 ;  /* 0x0000000000007941 */ /* 0x000fea0003800000 */
.L_x_34207:
[----:B------:R-:W-:-:S05]  /*5f90*/  LOP3.LUT R5, R0, R5, RZ, 0xfc, !PT ;  /* 0x0000000500057212 */ /* 0x000fca00078efcff */
[----:B------:R0:W-:Y:S01]  /*5fa0*/  STG.E.U8 desc[UR36][R8.64], R5 ;  /* 0x0000000508007986 */ /* 0x0001e2000c101124 */
[----:B------:R-:W-:Y:S05]  /*5fb0*/  BRA `(.L_x_34195) ;  /* 0x0000000800007947 */ /* 0x000fea0003800000 */
.L_x_34206:
        /* <DEDUP_REMOVED lines=13> */
.L_x_34210:
[----:B------:R-:W-:Y:S01]  /*6090*/  IMAD.MOV.U32 R0, RZ, RZ, 0x7f ;  /* 0x0000007fff007424 */ /* 0x000fe200078e00ff */
[----:B------:R-:W-:-:S04]  /*60a0*/  ISETP.GT.U32.AND P0, PT, R3, 0x7f800000, PT ;  /* 0x7f8000000300780c */ /* 0x000fc80003f04070 */
[----:B------:R-:W-:-:S09]  /*60b0*/  SEL R0, R0, 0x7c, P0 ;  /* 0x0000007c00007807 */ /* 0x000fd20000000000 */
.L_x_34211:
[----:B------:R-:W-:Y:S05]  /*60c0*/  BSYNC B0 ;  /* 0x0000000000007941 */ /* 0x000fea0003800000 */
.L_x_34209:
[----:B------:R-:W-:-:S04]  /*60d0*/  LOP3.LUT R3, R5, 0x80000000, RZ, 0xc0, !PT ;  /* 0x8000000005037812 */ /* 0x000fc800078ec0ff */
[----:B------:R-:W-:-:S04]  /*60e0*/  SHF.R.U32.HI R3, RZ, 0x18, R3 ;  /* 0x00000018ff037819 */ /* 0x000fc80000011603 */
[----:B------:R-:W-:-:S05]  /*60f0*/  LOP3.LUT R3, R0, R3, RZ, 0xfc, !PT ;  /* 0x0000000300037212 */ /* 0x000fca00078efcff */
[----:B------:R0:W-:Y:S01]  /*6100*/  STG.E.U8 desc[UR36][R8.64], R3 ;  /* 0x0000000308007986 */ /* 0x0001e2000c101124 */
[----:B------:R-:W-:Y:S05]  /*6110*/  BRA `(.L_x_34195) ;  /* 0x0000000400a87947 */ /* 0x000fea0003800000 */
.L_x_34205:
[----:B------:R-:W-:-:S04]  /*6120*/  I2FP.F32.S32 R0, R18 ;  /* 0x0000001200007245 */ /* 0x000fc80000201400 */
[----:B------:R-:W-:-:S05]  /*6130*/  F2FP.BF16.F32.PACK_AB R0, RZ, R0 ;  /* 0x00000000ff00723e */ /* 0x000fca00000010ff */
[----:B------:R0:W-:Y:S01]  /*6140*/  STG.E.U16 desc[UR36][R8.64], R0 ;  /* 0x0000000008007986 */ /* 0x0001e2000c101524 */
[----:B------:R-:W-:Y:S05]  /*6150*/  BRA `(.L_x_34195) ;  /* 0x0000000400987947 */ /* 0x000fea0003800000 */
.L_x_34202:
        /* <DEDUP_REMOVED lines=10> */
.L_x_34214:
        /* <DEDUP_REMOVED lines=17> */
.L_x_34217:
[----:B------:R-:W-:-:S04]  /*6310*/  LOP3.LUT R3, R5, 0x80000000, RZ, 0xc0, !PT ;  /* 0x8000000005037812 */ /* 0x000fc800078ec0ff */
[----:B------:R-:W-:-:S04]  /*6320*/  SHF.R.U32.HI R3, RZ, 0x18, R3 ;  /* 0x00000018ff037819 */ /* 0x000fc80000011603 */
[----:B------:R-:W-:-:S04]  /*6330*/  LOP3.LUT R0, R0, R3, RZ, 0xfc, !PT ;  /* 0x0000000300007212 */ /* 0x000fc800078efcff */
[----:B------:R-:W-:-:S07]  /*6340*/  PRMT R4, R0, 0x7610, R4 ;  /* 0x0000761000047816 */ /* 0x000fce0000000004 */
.L_x_34216:
[----:B------:R-:W-:Y:S05]  /*6350*/  BSYNC B0 ;  /* 0x0000000000007941 */ /* 0x000fea0003800000 */
.L_x_34215:
[----:B------:R0:W-:Y:S01]  /*6360*/  STG.E.U8 desc[UR36][R8.64], R4 ;  /* 0x0000000408007986 */ /* 0x0001e2000c101124 */
[----:B------:R-:W-:Y:S05]  /*6370*/  BRA `(.L_x_34195) ;  /* 0x0000000400107947 */ /* 0x000fea0003800000 */
.L_x_34213:
        /* <DEDUP_REMOVED lines=17> */
.L_x_34220:
[----:B------:R-:W-:-:S04]  /*6490*/  LOP3.LUT R3, R5, 0x80000000, RZ, 0xc0, !PT ;  /* 0x8000000005037812 */ /* 0x000fc800078ec0ff */
[----:B------:R-:W-:-:S04]  /*64a0*/  SHF.R.U32.HI R3, RZ, 0x18, R3 ;  /* 0x00000018ff037819 */ /* 0x000fc80000011603 */
[----:B------:R-:W-:-:S04]  /*64b0*/  LOP3.LUT R0, R0, R3, RZ, 0xfc, !PT ;  /* 0x0000000300007212 */ /* 0x000fc800078efcff */
[----:B------:R-:W-:-:S07]  /*64c0*/  PRMT R4, R0, 0x7610, R4 ;  /* 0x0000761000047816 */ /* 0x000fce0000000004 */
.L_x_34219:
[----:B------:R-:W-:Y:S05]  /*64d0*/  BSYNC B0 ;  /* 0x0000000000007941 */ /* 0x000fea0003800000 */
.L_x_34218:
[----:B------:R0:W-:Y:S01]  /*64e0*/  STG.E.U8 desc[UR36][R8.64], R4 ;  /* 0x0000000408007986 */ /* 0x0001e2000c101124 */
[----:B------:R-:W-:Y:S05]  /*64f0*/  BRA `(.L_x_34195) ;  /* 0x0000000000b07947 */ /* 0x000fea0003800000 */
.L_x_34212:
        /* <DEDUP_REMOVED lines=22> */
.L_x_34194:
        /* <DEDUP_REMOVED lines=16> */
.L_x_34223:
[----:B------:R-:W-:Y:S05]  /*6760*/  BRA `(.L_x_34195) ;  /* 0x0000000000147947 */ /* 0x000fea0003800000 */
.L_x_34222:
[--C-:B------:R-:W-:Y:S01]  /*6770*/  SHF.R.S32.HI R5, RZ, 0x1f, R18.reuse ;  /* 0x0000001fff057819 */ /* 0x100fe20000011412 */
[----:B------:R-:W-:-:S05]  /*6780*/  IMAD.MOV.U32 R4, RZ, RZ, R18 ;  /* 0x000000ffff047224 */ /* 0x000fca00078e0012 */
[----:B------:R0:W-:Y:S01]  /*6790*/  STG.E.64 desc[UR36][R8.64], R4 ;  /* 0x0000000408007986 */ /* 0x0001e2000c101b24 */
[----:B------:R-:W-:Y:S05]  /*67a0*/  BRA `(.L_x_34195) ;  /* 0x0000000000047947 */ /* 0x000fea0003800000 */
.L_x_34221:
[----:B------:R0:W-:Y:S02]  /*67b0*/  STG.E desc[UR36][R8.64], R18 ;  /* 0x0000001208007986 */ /* 0x0001e4000c101924 */
.L_x_34195:
[----:B------:R-:W-:-:S07]  /*67c0*/  VIADD R2, R2, 0x80 ;  /* 0x0000008002027836 */ /* 0x000fce0000000000 */
.L_x_34155:
[----:B------:R-:W-:Y:S05]  /*67d0*/  BSYNC B6 ;  /* 0x0000000000067941 */ /* 0x000fea0003800000 */
.L_x_34154:
        /* <DEDUP_REMOVED lines=21> */
.L_x_34227:
[----:B------:R-:W-:Y:S01]  /*6930*/  STG.E.U8 desc[UR36][R2.64], R16 ;  /* 0x0000001002007986 */ /* 0x000fe2000c101124 */
[----:B------:R-:W-:Y:S05]  /*6940*/  EXIT ;  /* 0x000000000000794d */ /* 0x000fea0003800000 */
.L_x_34226:
        /* <DEDUP_REMOVED lines=9> */
.L_x_34230:
[----:B------:R-:W-:Y:S01]  /*69e0*/  STG.E desc[UR36][R2.64], R16 ;  /* 0x0000001002007986 */ /* 0x000fe2000c101924 */
[----:B------:R-:W-:Y:S05]  /*69f0*/  EXIT ;  /* 0x000000000000794d */ /* 0x000fea0003800000 */
.L_x_34229:
[----:B------:R-:W-:Y:S01]  /*6a00*/  STG.E.U16 desc[UR36][R2.64], R16 ;  /* 0x0000001002007986 */ /* 0x000fe2000c101524 */
[----:B------:R-:W-:Y:S05]  /*6a10*/  EXIT ;  /* 0x000000000000794d */ /* 0x000fea0003800000 */
.L_x_34225:
        /* <DEDUP_REMOVED lines=9> */
.L_x_34232:
[----:B------:R-:W-:-:S04]  /*6ab0*/  I2FP.F32.S32 R0, R16 ;  /* 0x0000001000007245 */ /* 0x000fc80000201400 */
[----:B------:R-:W-:-:S05]  /*6ac0*/  F2FP.F16.F32.PACK_AB R0, RZ, R0 ;  /* 0x00000000ff00723e */ /* 0x000fca00000000ff */
[----:B------:R-:W-:Y:S01]  /*6ad0*/  STG.E.U16 desc[UR36][R2.64], R0 ;  /* 0x0000000002007986 */ /* 0x000fe2000c101524 */
[----:B------:R-:W-:Y:S05]  /*6ae0*/  EXIT ;  /* 0x000000000000794d */ /* 0x000fea0003800000 */
.L_x_34231:
        /* <DEDUP_REMOVED lines=10> */
.L_x_34234:
[----:B------:R-:W-:-:S04]  /*6b90*/  I2FP.F32.S32 R16, R16 ;  /* 0x0000001000107245 */ /* 0x000fc80000201400 */
[----:B------:R-:W-:-:S04]  /*6ba0*/  F2FP.F16.F32.PACK_AB R5, RZ, R16 ;  /* 0x00000010ff05723e */ /* 0x000fc800000000ff */
[----:B------:R-:W-:-:S05]  /*6bb0*/  PRMT R5, R5, 0x5410, RZ ;  /* 0x0000541005057816 */ /* 0x000fca00000000ff */
[----:B------:R-:W-:Y:S01]  /*6bc0*/  STG.E desc[UR36][R2.64], R5 ;  /* 0x0000000502007986 */ /* 0x000fe2000c101924 */
[----:B------:R-:W-:Y:S05]  /*6bd0*/  EXIT ;  /* 0x000000000000794d */ /* 0x000fea0003800000 */
.L_x_34233:
[----:B------:R-:W0:Y:S02]  /*6be0*/  I2F.F64 R16, R16 ;  /* 0x0000001000107312 */ /* 0x000e240000201c00 */
[----:B0-----:R-:W-:Y:S01]  /*6bf0*/  STG.E.64 desc[UR36][R2.64], R16 ;  /* 0x0000001002007986 */ /* 0x001fe2000c101b24 */
[----:B------:R-:W-:Y:S05]  /*6c00*/  EXIT ;  /* 0x000000000000794d */ /* 0x000fea0003800000 */
.L_x_34224:
        /* <DEDUP_REMOVED lines=12> */
.L_x_34237:
[----:B------:R-:W0:Y:S01]  /*6cd0*/  I2F.F64 R16, R16 ;  /* 0x0000001000107312 */ /* 0x000e220000201c00 */
[----:B------:R-:W-:-:S05]  /*6ce0*/  CS2R R18, SRZ ;  /* 0x0000000000127805 */ /* 0x000fca000001ff00 */
[----:B0-----:R-:W-:Y:S01]  /*6cf0*/  STG.E.128 desc[UR36][R2.64], R16 ;  /* 0x0000001002007986 */ /* 0x001fe2000c101d24 */
[----:B------:R-:W-:Y:S05]  /*6d00*/  EXIT ;  /* 0x000000000000794d */ /* 0x000fea0003800000 */
.L_x_34236:
        /* <DEDUP_REMOVED lines=21> */
.L_x_34241:
[----:B------:R-:W-:Y:S05]  /*6e60*/  BSYNC B0 ;  /* 0x0000000000007941 */ /* 0x000fea0003800000 */
.L_x_34240:
[----:B------:R-:W-:-:S05]  /*6e70*/  LOP3.LUT R5, R0, R5, RZ, 0xfc, !PT ;  /* 0x0000000500057212 */ /* 0x000fca00078efcff */
[----:B------:R-:W-:Y:S01]  /*6e80*/  STG.E.U8 desc[UR36][R2.64], R5 ;  /* 0x0000000502007986 */ /* 0x000fe2000c101124 */
[----:B------:R-:W-:Y:S05]  /*6e90*/  EXIT ;  /* 0x000000000000794d */ /* 0x000fea0003800000 */
.L_x_34239:
        /* <DEDUP_REMOVED lines=13> */
.L_x_34243:
[----:B------:R-:W-:Y:S01]  /*6f70*/  IMAD.MOV.U32 R0, RZ, RZ, 0x7f ;  /* 0x0000007fff007424 */ /* 0x000fe200078e00ff */
[----:B------:R-:W-:-:S04]  /*6f80*/  ISETP.GT.U32.AND P0, PT, R4, 0x7f800000, PT ;  /* 0x7f8000000400780c */ /* 0x000fc80003f04070 */
[----:B------:R-:W-:-:S09]  /*6f90*/  SEL R0, R0, 0x7c, P0 ;  /* 0x0000007c00007807 */ /* 0x000fd20000000000 */
.L_x_34244:
[----:B------:R-:W-:Y:S05]  /*6fa0*/  BSYNC B0 ;  /* 0x0000000000007941 */ /* 0x000fea0003800000 */
.L_x_34242:
[----:B------:R-:W-:-:S04]  /*6fb0*/  LOP3.LUT R4, R5, 0x80000000, RZ, 0xc0, !PT ;  /* 0x8000000005047812 */ /* 0x000fc800078ec0ff */
[----:B------:R-:W-:-:S04]  /*6fc0*/  SHF.R.U32.HI R5, RZ, 0x18, R4 ;  /* 0x00000018ff057819 */ /* 0x000fc80000011604 */
[----:B------:R-:W-:-:S05]  /*6fd0*/  LOP3.LUT R5, R0, R5, RZ, 0xfc, !PT ;  /* 0x0000000500057212 */ /* 0x000fca00078efcff */
[----:B------:R-:W-:Y:S01]  /*6fe0*/  STG.E.U8 desc[UR36][R2.64], R5 ;  /* 0x0000000502007986 */ /* 0x000fe2000c101124 */
[----:B------:R-:W-:Y:S05]  /*6ff0*/  EXIT ;  /* 0x000000000000794d */ /* 0x000fea0003800000 */
.L_x_34238:
[----:B------:R-:W-:-:S04]  /*7000*/  I2FP.F32.S32 R0, R16 ;  /* 0x0000001000007245 */ /* 0x000fc80000201400 */
[----:B------:R-:W-:-:S05]  /*7010*/  F2FP.BF16.F32.PACK_AB R0, RZ, R0 ;  /* 0x00000000ff00723e */ /* 0x000fca00000010ff */
[----:B------:R-:W-:Y:S01]  /*7020*/  STG.E.U16 desc[UR36][R2.64], R0 ;  /* 0x0000000002007986 */ /* 0x000fe2000c101524 */
[----:B------:R-:W-:Y:S05]  /*7030*/  EXIT ;  /* 0x000000000000794d */ /* 0x000fea0003800000 */
.L_x_34235:
        /* <DEDUP_REMOVED lines=10> */
.L_x_34247:
        /* <DEDUP_REMOVED lines=17> */
.L_x_34250:
[----:B------:R-:W-:-:S04]  /*71f0*/  LOP3.LUT R0, R7, 0x80000000, RZ, 0xc0, !PT ;  /* 0x8000000007007812 */ /* 0x000fc800078ec0ff */
[----:B------:R-:W-:-:S04]  /*7200*/  SHF.R.U32.HI R5, RZ, 0x18, R0 ;  /* 0x00000018ff057819 */ /* 0x000fc80000011600 */
[----:B------:R-:W-:-:S04]  /*7210*/  LOP3.LUT R4, R4, R5, RZ, 0xfc, !PT ;  /* 0x0000000504047212 */ /* 0x000fc800078efcff */
[----:B------:R-:W-:-:S07]  /*7220*/  PRMT R0, R4, 0x7610, R0 ;  /* 0x0000761004007816 */ /* 0x000fce0000000000 */
.L_x_34249:
[----:B------:R-:W-:Y:S05]  /*7230*/  BSYNC B0 ;  /* 0x0000000000007941 */ /* 0x000fea0003800000 */
.L_x_34248:
[----:B------:R-:W-:Y:S01]  /*7240*/  STG.E.U8 desc[UR36][R2.64], R0 ;  /* 0x0000000002007986 */ /* 0x000fe2000c101124 */
[----:B------:R-:W-:Y:S05]  /*7250*/  EXIT ;  /* 0x000000000000794d */ /* 0x000fea0003800000 */
.L_x_34246:
        /* <DEDUP_REMOVED lines=17> */
.L_x_34253:
[----:B------:R-:W-:-:S04]  /*7370*/  LOP3.LUT R0, R7, 0x80000000, RZ, 0xc0, !PT ;  /* 0x8000000007007812 */ /* 0x000fc800078ec0ff */
[----:B------:R-:W-:-:S04]  /*7380*/  SHF.R.U32.HI R5, RZ, 0x18, R0 ;  /* 0x00000018ff057819 */ /* 0x000fc80000011600 */
[----:B------:R-:W-:-:S04]  /*7390*/  LOP3.LUT R4, R4, R5, RZ, 0xfc, !PT ;  /* 0x0000000504047212 */ /* 0x000fc800078efcff */
[----:B------:R-:W-:-:S07]  /*73a0*/  PRMT R0, R4, 0x7610, R0 ;  /* 0x0000761004007816 */ /* 0x000fce0000000000 */
.L_x_34252:
[----:B------:R-:W-:Y:S05]  /*73b0*/  BSYNC B0 ;  /* 0x0000000000007941 */ /* 0x000fea0003800000 */
.L_x_34251:
[----:B------:R-:W-:Y:S01]  /*73c0*/  STG.E.U8 desc[UR36][R2.64], R0 ;  /* 0x0000000002007986 */ /* 0x000fe2000c101124 */
[----:B------:R-:W-:Y:S05]  /*73d0*/  EXIT ;  /* 0x000000000000794d */ /* 0x000fea0003800000 */
.L_x_34245:
        /* <DEDUP_REMOVED lines=22> */
.L_x_34228:
        /* <DEDUP_REMOVED lines=16> */
.L_x_34256:
[----:B------:R-:W-:Y:S05]  /*7640*/  EXIT ;  /* 0x000000000000794d */ /* 0x000fea0003800000 */
.L_x_34255:
[----:B------:R-:W-:-:S05]  /*7650*/  SHF.R.S32.HI R17, RZ, 0x1f, R16 ;  /* 0x0000001fff117819 */ /* 0x000fca0000011410 */
[----:B------:R-:W-:Y:S01]  /*7660*/  STG.E.64 desc[UR36][R2.64], R16 ;  /* 0x0000001002007986 */ /* 0x000fe2000c101b24 */
[----:B------:R-:W-:Y:S05]  /*7670*/  EXIT ;  /* 0x000000000000794d */ /* 0x000fea0003800000 */
.L_x_34254:
[----:B------:R-:W-:Y:S01]  /*7680*/  STG.E desc[UR36][R2.64], R16 ;  /* 0x0000001002007986 */ /* 0x000fe2000c101924 */
[----:B------:R-:W-:Y:S05]  /*7690*/  EXIT ;  /* 0x000000000000794d */ /* 0x000fea0003800000 */
.L_x_34257:
        /* <DEDUP_REMOVED lines=14> */
.L_x_36488:


//--------------------- .text._ZN2at6native18elementwise_kernelILi128ELi2EZNS0_22gpu_kernel_impl_nocastIZZZNS0_23bitwise_not_kernel_cudaERNS_18TensorIteratorBaseEENKUlvE_clEvENKUlvE1_clEvEUliE_EEvS4_RKT_EUliE_EEviT1_ --------------------------
	.section	.text._ZN2at6native18elementwise_kernelILi128ELi2EZNS0_22gpu_kernel_impl_nocastIZZZNS0_23bitwise_not_kernel_cudaERNS_18TensorIteratorBaseEENKUlvE_clEvENKUlvE1_clEvEUliE_EEvS4_RKT_EUliE_EEviT1_,"ax",@progbits
	.align	128
        .global         _ZN2at6native18elementwise_kernelILi128ELi2EZNS0_22gpu_kernel_impl_nocastIZZZNS0_23bitwise_not_kernel_cudaERNS_18TensorIteratorBaseEENKUlvE_clEvENKUlvE1_clEvEUliE_EEvS4_RKT_EUliE_EEviT1_
        .type           _ZN2at6native18elementwise_kernelILi128ELi2EZNS0_22gpu_kernel_impl_nocastIZZZNS0_23bitwise_not_kernel_cudaERNS_18TensorIteratorBaseEENKUlvE_clEvENKUlvE1_clEvEUliE_EEvS4_RKT_EUliE_EEviT1_,@function
        .size           _ZN2at6native18elementwise_kernelILi128ELi2EZNS0_22gpu_kernel_impl_nocastIZZZNS0_23bitwise_not_kernel_cudaERNS_18TensorIteratorBaseEENKUlvE_clEvENKUlvE1_clEvEUliE_EEvS4_RKT_EUliE_EEviT1_,(.L_x_36489 - _ZN2at6native18elementwise_kernelILi128ELi2EZNS0_22gpu_kernel_impl_nocastIZZZNS0_23bitwise_not_kernel_cudaERNS_18TensorIteratorBaseEENKUlvE_clEvENKUlvE1_clEvEUliE_EEvS4_RKT_EUliE_EEviT1_)
        .other          _ZN2at6native18elementwise_kernelILi128ELi2EZNS0_22gpu_kernel_impl_nocastIZZZNS0_23bitwise_not_kernel_cudaERNS_18TensorIteratorBaseEENKUlvE_clEvENKUlvE1_clEvEUliE_EEvS4_RKT_EUliE_EEviT1_,@"STO_CUDA_ENTRY STV_DEFAULT"
_ZN2at6native18elementwise_kernelILi128ELi2EZNS0_22gpu_kernel_impl_nocastIZZZNS0_23bitwise_not_kernel_cudaERNS_18TensorIteratorBaseEENKUlvE_clEvENKUlvE1_clEvEUliE_EEvS4_RKT_EUliE_EEviT1_:
.text._ZN2at6native18elementwise_kernelILi128ELi2EZNS0_22gpu_kernel_impl_nocastIZZZNS0_23bitwise_not_kernel_cudaERNS_18TensorIteratorBaseEENKUlvE_clEvENKUlvE1_clEvEUliE_EEvS4_RKT_EUliE_EEviT1_:
        /* <DEDUP_REMOVED lines=312> */
.L_x_34260:
[----:B------:R-:W-:Y:S02]  /*1380*/  ULDC.64 UR8, c[0x0][0x418] ;  /* 0x0001060000087ab9 */ /* 0x000fe40000000a00 */
[----:B------:R-:W-:-:S04]  /*1390*/  IADD3 R4, P0, R2, UR8, RZ ;  /* 0x0000000802047c10 */ /* 0x000fc8000ff1e0ff */
[----:B------:R-:W-:Y:S01]  /*13a0*/  IADD3.X R5, RZ, UR9, RZ, P0, !PT ;  /* 0x00000009ff057c10 */ /* 0x000fe200087fe4ff */
[----:B------:R-:W-:-:S04]  /*13b0*/  ULDC.64 UR8, c[0x0][0x410] ;  /* 0x0001040000087ab9 */ /* 0x000fc80000000a00 */
[----:B------:R-:W2:Y:S01]  /*13c0*/  LDG.E R4, desc[UR4][R4.64] ;  /* 0x0000000404047981 */ /* 0x000ea2000c1e1900 */
[----:B------:R-:W-:Y:S02]  /*13d0*/  IADD3 R2, P0, R3, UR8, RZ ;  /* 0x0000000803027c10 */ /* 0x000fe4000ff1e0ff */
[----:B------:R-:W-:Y:S02]  /*13e0*/  IADD3 R7, R0, 0x80, RZ ;  /* 0x0000008000077810 */ /* 0x000fe40007ffe0ff */
[----:B------:R-:W-:Y:S02]  /*13f0*/  IADD3.X R3, RZ, UR9, RZ, P0, !PT ;  /* 0x00000009ff037c10 */ /* 0x000fe400087fe4ff */
[----:B--2---:R-:W-:-:S05]  /*1400*/  LOP3.LUT R9, RZ, R4, RZ, 0x33, !PT ;  /* 0x00000004ff097212 */ /* 0x004fca00078e33ff */
[----:B------:R0:W-:Y:S02]  /*1410*/  STG.E desc[UR4][R2.64], R9 ;  /* 0x0000000902007986 */ /* 0x0001e4000c101904 */
.L_x_34259:
[----:B------:R-:W-:Y:S05]  /*1420*/  BSYNC B0 ;  /* 0x0000000000007941 */ /* 0x000fea0003800000 */
.L_x_34258:
        /* <DEDUP_REMOVED lines=305> */
.L_x_34261:
[----:B------:R-:W-:Y:S02]  /*2740*/  ULDC.64 UR6, c[0x0][0x418] ;  /* 0x0001060000067ab9 */ /* 0x000fe40000000a00 */
[----:B------:R-:W-:-:S04]  /*2750*/  IADD3 R4, P0, R0, UR6, RZ ;  /* 0x0000000600047c10 */ /* 0x000fc8000ff1e0ff */
[----:B------:R-:W-:Y:S01]  /*2760*/  IADD3.X R5, RZ, UR7, RZ, P0, !PT ;  /* 0x00000007ff057c10 */ /* 0x000fe200087fe4ff */
[----:B------:R-:W-:-:S04]  /*2770*/  ULDC.64 UR6, c[0x0][0x410] ;  /* 0x0001040000067ab9 */ /* 0x000fc80000000a00 */
[----:B------:R-:W2:Y:S01]  /*2780*/  LDG.E R4, desc[UR4][R4.64] ;  /* 0x0000000404047981 */ /* 0x000ea2000c1e1900 */
[----:B------:R-:W-:-:S04]  /*2790*/  IADD3 R2, P0, R3, UR6, RZ ;  /* 0x0000000603027c10 */ /* 0x000fc8000ff1e0ff */
[----:B------:R-:W-:Y:S02]  /*27a0*/  IADD3.X R3, RZ, UR7, RZ, P0, !PT ;  /* 0x00000007ff037c10 */ /* 0x000fe400087fe4ff */
[----:B--2---:R-:W-:-:S05]  /*27b0*/  LOP3.LUT R7, RZ, R4, RZ, 0x33, !PT ;  /* 0x00000004ff077212 */ /* 0x004fca00078e33ff */
[----:B------:R-:W-:Y:S01]  /*27c0*/  STG.E desc[UR4][R2.64], R7 ;  /* 0x0000000702007986 */ /* 0x000fe2000c101904 */
[----:B------:R-:W-:Y:S05]  /*27d0*/  EXIT ;  /* 0x000000000000794d */ /* 0x000fea0003800000 */
.L_x_34262:
        /* <DEDUP_REMOVED lines=10> */
.L_x_36489:


//--------------------- .text._ZN2at6native27unrolled_elementwise_kernelIZZZNS0_23bitwise_not_kernel_cudaERNS_18TensorIteratorBaseEENKUlvE_clEvENKUlvE1_clEvEUliE_St5arrayIPcLm2EELi4E23TrivialOffsetCalculatorILi1EjESB_NS0_6memory15LoadWithoutCastENSC_16StoreWithoutCastEEEviT_T0_T2_T3_T4_T5_ --------------------------
	.section	.text._ZN2at6native27unrolled_elementwise_kernelIZZZNS0_23bitwise_not_kernel_cudaERNS_18TensorIteratorBaseEENKUlvE_clEvENKUlvE1_clEvEUliE_St5arrayIPcLm2EELi4E23TrivialOffsetCalculatorILi1EjESB_NS0_6memory15LoadWithoutCastENSC_16StoreWithoutCastEEEviT_T0_T2_T3_T4_T5_,"ax",@progbits
	.align	128
        .global         _ZN2at6native27unrolled_elementwise_kernelIZZZNS0_23bitwise_not_kernel_cudaERNS_18TensorIteratorBaseEENKUlvE_clEvENKUlvE1_clEvEUliE_St5arrayIPcLm2EELi4E23TrivialOffsetCalculatorILi1EjESB_NS0_6memory15LoadWithoutCastENSC_16StoreWithoutCastEEEviT_T0_T2_T3_T4_T5_
        .type           _ZN2at6native27unrolled_elementwise_kernelIZZZNS0_23bitwise_not_kernel_cudaERNS_18TensorIteratorBaseEENKUlvE_clEvENKUlvE1_clEvEUliE_St5arrayIPcLm2EELi4E23TrivialOffsetCalculatorILi1EjESB_NS0_6memory15LoadWithoutCastENSC_16StoreWithoutCastEEEviT_T0_T2_T3_T4_T5_,@function
        .size           _ZN2at6native27unrolled_elementwise_kernelIZZZNS0_23bitwise_not_kernel_cudaERNS_18TensorIteratorBaseEENKUlvE_clEvENKUlvE1_clEvEUliE_St5arrayIPcLm2EELi4E23TrivialOffsetCalculatorILi1EjESB_NS0_6memory15LoadWithoutCastENSC_16StoreWithoutCastEEEviT_T0_T2_T3_T4_T5_,(.L_x_36490 - _ZN2at6native27unrolled_elementwise_kernelIZZZNS0_23bitwise_not_kernel_cudaERNS_18TensorIteratorBaseEENKUlvE_clEvENKUlvE1_clEvEUliE_St5arrayIPcLm2EELi4E23TrivialOffsetCalculatorILi1EjESB_NS0_6memory15LoadWithoutCastENSC_16StoreWithoutCastEEEviT_T0_T2_T3_T4_T5_)
        .other          _ZN2at6native27unrolled_elementwise_kernelIZZZNS0_23bitwise_not_kernel_cudaERNS_18TensorIteratorBaseEENKUlvE_clEvENKUlvE1_clEvEUliE_St5arrayIPcLm2EELi4E23TrivialOffsetCalculatorILi1EjESB_NS0_6memory15LoadWithoutCastENSC_16StoreWithoutCastEEEviT_T0_T2_T3_T4_T5_,@"STO_CUDA_ENTRY STV_DEFAULT"
_ZN2at6native27unrolled_elementwise_kernelIZZZNS0_23bitwise_not_kernel_cudaERNS_18TensorIteratorBaseEENKUlvE_clEvENKUlvE1_clEvEUliE_St5arrayIPcLm2EELi4E23TrivialOffsetCalculatorILi1EjESB_NS0_6memory15LoadWithoutCastENSC_16StoreWithoutCastEEEviT_T0_T2_T3_T4_T5_:
.text._ZN2at6native27unrolled_elementwise_kernelIZZZNS0_23bitwise_not_kernel_cudaERNS_18TensorIteratorBaseEENKUlvE_clEvENKUlvE1_clEvEUliE_St5arrayIPcLm2EELi4E23TrivialOffsetCalculatorILi1EjESB_NS0_6memory15LoadWithoutCastENSC_16StoreWithoutCastEEEviT_T0_T2_T3_T4_T5_:
        /* <DEDUP_REMOVED lines=19> */
[----:B------:R-:W-:Y:S01]  /*0130*/  @!P4 LEA R13, R3, R2, 0x9 ;  /* 0x00000002030dc211 */ /* 0x000fe200078e48ff */
[----:B-1----:R-:W-:-:S06]  /*0140*/  @!P2 IMAD.WIDE.U32 R8, R15, 0x4, R8 ;  /* 0x000000040f08a825 */ /* 0x002fcc00078e0008 */
[----:B0-----:R-:W0:Y:S01]  /*0150*/  @!P1 LDC.64 R6, c[0x0][0x218] ;  /* 0x00008600ff069b82 */ /* 0x001e220000000a00 */
[----:B------:R-:W4:Y:S01]  /*0160*/  @!P2 LDG.E R8, desc[UR4][R8.64] ;  /* 0x000000040808a981 */ /* 0x000f22000c1e1900 */
[----:B---3--:R-:W-:-:S06]  /*0170*/  @!P4 IMAD.WIDE.U32 R12, R13, 0x4, R10 ;  /* 0x000000040d0cc825 */ /* 0x008fcc00078e000a */
[----:B------:R1:W3:Y:S01]  /*0180*/  @!P4 LDG.E R12, desc[UR4][R12.64] ;  /* 0x000000040c0cc981 */ /* 0x0002e2000c1e1900 */
[----:B------:R-:W-:-:S05]  /*0190*/  @!P4 VIADD R2, R2, 0x80 ;  /* 0x000000800202c836 */ /* 0x000fca0000000000 */
[----:B------:R-:W-:-:S13]  /*01a0*/  ISETP.GE.AND P0, PT, R2, R5, PT ;  /* 0x000000050200720c */ /* 0x000fda0003f06270 */
[----:B------:R-:W1:Y:S01]  /*01b0*/  @!P0 LDC.64 R10, c[0x0][0x220] ;  /* 0x00008800ff0a8b82 */ /* 0x000e620000000a00 */
[C---:B------:R-:W-:Y:S02]  /*01c0*/  @!P0 LEA R15, R3.reuse, R2, 0x9 ;  /* 0x00000002030f8211 */ /* 0x040fe400078e48ff */
[----:B------:R-:W-:-:S05]  /*01d0*/  @!P1 LEA R17, R3, R0, 0x9 ;  /* 0x0000000003119211 */ /* 0x000fca00078e48ff */
[----:B0-----:R-:W-:-:S04]  /*01e0*/  @!P1 IMAD.WIDE.U32 R6, R17, 0x4, R6 ;  /* 0x0000000411069825 */ /* 0x001fc800078e0006 */
[----:B------:R-:W-:Y:S02]  /*01f0*/  @!P1 VIADD R0, R0, 0x80 ;  /* 0x0000008000009836 */ /* 0x000fe40000000000 */
[----:B-1----:R-:W-:-:S04]  /*0200*/  @!P0 IMAD.WIDE.U32 R10, R15, 0x4, R10 ;  /* 0x000000040f0a8825 */ /* 0x002fc800078e000a */
[----:B------:R-:W-:Y:S02]  /*0210*/  IMAD.MOV.U32 R15, RZ, RZ, -0x1 ;  /* 0xffffffffff0f7424 */ /* 0x000fe400078e00ff */
[----:B------:R0:W5:Y:S01]  /*0220*/  @!P0 LDG.E R10, desc[UR4][R10.64] ;  /* 0x000000040a0a8981 */ /* 0x000162000c1e1900 */
[----:B------:R-:W-:Y:S01]  /*0230*/  ISETP.GE.AND P3, PT, R0, R5, PT ;  /* 0x000000050000720c */ /* 0x000fe20003f66270 */
[----:B------:R-:W-:Y:S01]  /*0240*/  BSSY B0, `(.L_x_34263) ;  /* 0x0000012000007945 */ /* 0x000fe20003800000 */
[----:B------:R-:W-:Y:S01]  /*0250*/  MOV R13, 0xffffffff ;  /* 0xffffffff000d7802 */ /* 0x000fe20000000f00 */
[----:B------:R-:W-:Y:S01]  /*0260*/  IMAD.MOV.U32 R17, RZ, RZ, -0x1 ;  /* 0xffffffffff117424 */ /* 0x000fe200078e00ff */
[----:B--2---:R-:W-:-:S05]  /*0270*/  @!P1 LOP3.LUT R15, RZ, R4, RZ, 0x33, !PT ;  /* 0x00000004ff0f9212 */ /* 0x004fca00078e33ff */
[----:B------:R0:W-:Y:S01]  /*0280*/  @!P1 STG.E desc[UR4][R6.64], R15 ;  /* 0x0000000f06009986 */ /* 0x0001e2000c101904 */
[----:B----4-:R-:W-:Y:S02]  /*0290*/  @!P2 LOP3.LUT R13, RZ, R8, RZ, 0x33, !PT ;  /* 0x00000008ff0da212 */ /* 0x010fe400078e33ff */
[----:B---3--:R-:W-:Y:S01]  /*02a0*/  @!P4 LOP3.LUT R17, RZ, R12, RZ, 0x33, !PT ;  /* 0x0000000cff11c212 */ /* 0x008fe200078e33ff */
        /* <DEDUP_REMOVED lines=11> */
.L_x_34264:
[----:B------:R-:W-:Y:S05]  /*0360*/  BSYNC B0 ;  /* 0x0000000000007941 */ /* 0x000fea0003800000 */
.L_x_34263:
[----:B------:R-:W-:-:S13]  /*0370*/  ISETP.GE.AND P1, PT, R0, R5, PT ;  /* 0x000000050000720c */ /* 0x000fda0003f26270 */
[----:B------:R-:W-:Y:S05]  /*0380*/  @P1 EXIT ;  /* 0x000000000000194d */ /* 0x000fea0003800000 */
[----:B------:R-:W1:Y:S01]  /*0390*/  LDC.64 R4, c[0x0][0x218] ;  /* 0x00008600ff047b82 */ /* 0x000e620000000a00 */
[----:B------:R-:W-:Y:S01]  /*03a0*/  IMAD R3, R3, 0x200, R0 ;  /* 0x0000020003037824 */ /* 0x000fe200078e0200 */
[----:B0-----:R-:W-:Y:S02]  /*03b0*/  MOV R7, 0xffffffff ;  /* 0xffffffff00077802 */ /* 0x001fe40000000f00 */
[----:B-----5:R-:W-:Y:S01]  /*03c0*/  @!P0 LOP3.LUT R7, RZ, R10, RZ, 0x33, !PT ;  /* 0x0000000aff078212 */ /* 0x020fe200078e33ff */
[----:B-1----:R-:W-:-:S05]  /*03d0*/  IMAD.WIDE.U32 R2, R3, 0x4, R4 ;  /* 0x0000000403027825 */ /* 0x002fca00078e0004 */
[----:B------:R-:W-:Y:S01]  /*03e0*/  STG.E desc[UR4][R2.64], R7 ;  /* 0x0000000702007986 */ /* 0x000fe2000c101904 */
[----:B------:R-:W-:Y:S05]  /*03f0*/  EXIT ;  /* 0x000000000000794d */ /* 0x000fea0003800000 */
.L_x_34265:
        /* <DEDUP_REMOVED lines=16> */
.L_x_36490:


//--------------------- .text._ZN2at6native29vectorized_elementwise_kernelILi2EZZZNS0_23bitwise_not_kernel_cudaERNS_18TensorIteratorBaseEENKUlvE_clEvENKUlvE1_clEvEUliE_St5arrayIPcLm2EEEEviT0_T1_ --------------------------
	.section	.text._ZN2at6native29vectorized_elementwise_kernelILi2EZZZNS0_23bitwise_not_kernel_cudaERNS_18TensorIteratorBaseEENKUlvE_clEvENKUlvE1_clEvEUliE_St5arrayIPcLm2EEEEviT0_T1_,"ax",@progbits
	.align	128
        .global         _ZN2at6native29vectorized_elementwise_kernelILi2EZZZNS0_23bitwise_not_kernel_cudaERNS_18TensorIteratorBaseEENKUlvE_clEvENKUlvE1_clEvEUliE_St5arrayIPcLm2EEEEviT0_T1_
        .type           _ZN2at6native29vectorized_elementwise_kernelILi2EZZZNS0_23bitwise_not_kernel_cudaERNS_18TensorIteratorBaseEENKUlvE_clEvENKUlvE1_clEvEUliE_St5arrayIPcLm2EEEEviT0_T1_,@function
        .size           _ZN2at6native29vectorized_elementwise_kernelILi2EZZZNS0_23bitwise_not_kernel_cudaERNS_18TensorIteratorBaseEENKUlvE_clEvENKUlvE1_clEvEUliE_St5arrayIPcLm2EEEEviT0_T1_,(.L_x_36491 - _ZN2at6native29vectorized_elementwise_kernelILi2EZZZNS0_23bitwise_not_kernel_cudaERNS_18TensorIteratorBaseEENKUlvE_clEvENKUlvE1_clEvEUliE_St5arrayIPcLm2EEEEviT0_T1_)
        .other          _ZN2at6native29vectorized_elementwise_kernelILi2EZZZNS0_23bitwise_not_kernel_cudaERNS_18TensorIteratorBaseEENKUlvE_clEvENKUlvE1_clEvEUliE_St5arrayIPcLm2EEEEviT0_T1_,@"STO_CUDA_ENTRY STV_DEFAULT"
_ZN2at6native29vectorized_elementwise_kernelILi2EZZZNS0_23bitwise_not_kernel_cudaERNS_18TensorIteratorBaseEENKUlvE_clEvENKUlvE1_clEvEUliE_St5arrayIPcLm2EEEEviT0_T1_:
.text._ZN2at6native29vectorized_elementwise_kernelILi2EZZZNS0_23bitwise_not_kernel_cudaERNS_18TensorIteratorBaseEENKUlvE_clEvENKUlvE1_clEvEUliE_St5arrayIPcLm2EEEEviT0_T1_:
        /* <DEDUP_REMOVED lines=19> */
[----:B---3--:R-:W-:Y:S02]  /*0130*/  LOP3.LUT R7, RZ, R7, RZ, 0x33, !PT ;  /* 0x00000007ff077212 */ /* 0x008fe400078e33ff */
[----:B------:R-:W-:Y:S02]  /*0140*/  LOP3.LUT R6, RZ, R6, RZ, 0x33, !PT ;  /* 0x00000006ff067212 */ /* 0x000fe400078e33ff */
[----:B----4-:R-:W-:Y:S02]  /*0150*/  LOP3.LUT R9, RZ, R9, RZ, 0x33, !PT ;  /* 0x00000009ff097212 */ /* 0x010fe400078e33ff */
[----:B------:R-:W-:Y:S01]  /*0160*/  LOP3.LUT R8, RZ, R8, RZ, 0x33, !PT ;  /* 0x00000008ff087212 */ /* 0x000fe200078e33ff */
[----:B------:R-:W-:Y:S01]  /*0170*/  STG.E.64 desc[UR4][R4.64], R6 ;  /* 0x0000000604007986 */ /* 0x000fe2000c101b04 */
[----:B-----5:R-:W-:Y:S02]  /*0180*/  LOP3.LUT R11, RZ, R11, RZ, 0x33, !PT ;  /* 0x0000000bff0b7212 */ /* 0x020fe400078e33ff */
[----:B------:R-:W-:Y:S01]  /*0190*/  LOP3.LUT R10, RZ, R10, RZ, 0x33, !PT ;  /* 0x0000000aff0a7212 */ /* 0x000fe200078e33ff */
[----:B------:R-:W-:Y:S01]  /*01a0*/  STG.E.64 desc[UR4][R4.64+0x400], R8 ;  /* 0x0004000804007986 */ /* 0x000fe2000c101b04 */
[----:B------:R-:W-:-:S02]  /*01b0*/  LOP3.LUT R13, RZ, R13, RZ, 0x33, !PT ;  /* 0x0000000dff0d7212 */ /* 0x000fc400078e33ff */
[----:B------:R-:W-:Y:S01]  /*01c0*/  LOP3.LUT R12, RZ, R12, RZ, 0x33, !PT ;  /* 0x0000000cff0c7212 */ /* 0x000fe200078e33ff */
[----:B------:R-:W-:Y:S04]  /*01d0*/  STG.E.64 desc[UR4][R4.64+0x800], R10 ;  /* 0x0008000a04007986 */ /* 0x000fe8000c101b04 */
[----:B------:R-:W-:Y:S01]  /*01e0*/  STG.E.64 desc[UR4][R4.64+0xc00], R12 ;  /* 0x000c000c04007986 */ /* 0x000fe2000c101b04 */
[----:B------:R-:W-:Y:S05]  /*01f0*/  EXIT ;  /* 0x000000000000794d */ /* 0x000fea0003800000 */
.L_x_34266:
[----:B------:R-:W0:Y:S02]  /*0200*/  S2R R17, SR_TID.X ;  /* 0x0000000000117919 */ /* 0x000e240000002100 */
[----:B0-----:R-:W-:Y:S01]  /*0210*/  ISETP.GE.AND P0, PT, R17, R16, PT ;  /* 0x000000101100720c */ /* 0x001fe20003f06270 */
[----:B------:R-:W-:-:S12]  /*0220*/  IMAD.MOV.U32 R25, RZ, RZ, R17 ;  /* 0x000000ffff197224 */ /* 0x000fd800078e0011 */
[----:B------:R-:W-:Y:S01]  /*0230*/  @!P0 IADD3 R25, R17, 0x80, RZ ;  /* 0x0000008011198810 */ /* 0x000fe20007ffe0ff */
[----:B------:R-:W0:Y:S03]  /*0240*/  @!P0 LDC.64 R14, c[0x0][0x220] ;  /* 0x00008800ff0e8b82 */ /* 0x000e260000000a00 */
[----:B------:R-:W-:-:S13]  /*0250*/  ISETP.GE.AND P6, PT, R25, R16, PT ;  /* 0x000000101900720c */ /* 0x000fda0003fc6270 */
[----:B------:R-:W1:Y:S01]  /*0260*/  @!P6 LDC.64 R2, c[0x0][0x220] ;  /* 0x00008800ff02eb82 */ /* 0x000e620000000a00 */
[----:B------:R-:W-:-:S04]  /*0270*/  @!P6 IMAD.IADD R5, R0, 0x1, R25 ;  /* 0x000000010005e824 */ /* 0x000fc800078e0219 */
[----:B-1----:R-:W-:-:S06]  /*0280*/  @!P6 IMAD.WIDE.U32 R2, R5, 0x4, R2 ;  /* 0x000000040502e825 */ /* 0x002fcc00078e0002 */
[----:B------:R-:W2:Y:S01]  /*0290*/  @!P6 LDG.E R2, desc[UR4][R2.64] ;  /* 0x000000040202e981 */ /* 0x000ea2000c1e1900 */
[----:B------:R-:W-:Y:S02]  /*02a0*/  @!P6 VIADD R25, R25, 0x80 ;  /* 0x000000801919e836 */ /* 0x000fe40000000000 */
[----:B------:R-:W-:Y:S02]  /*02b0*/  IMAD.MOV.U32 R18, RZ, RZ, -0x1 ;  /* 0xffffffffff127424 */ /* 0x000fe400078e00ff */
[----:B------:R-:W-:Y:S01]  /*02c0*/  @!P0 IMAD.IADD R29, R0, 0x1, R17 ;  /* 0x00000001001d8824 */ /* 0x000fe200078e0211 */
[----:B------:R-:W-:-:S03]  /*02d0*/  ISETP.GE.AND P1, PT, R25, R16, PT ;  /* 0x000000101900720c */ /* 0x000fc60003f26270 */
[----:B0-----:R-:W-:-:S06]  /*02e0*/  @!P0 IMAD.WIDE.U32 R14, R29, 0x4, R14 ;  /* 0x000000041d0e8825 */ /* 0x001fcc00078e000e */
[----:B------:R0:W3:Y:S04]  /*02f0*/  @!P0 LDG.E R14, desc[UR4][R14.64] ;  /* 0x000000040e0e8981 */ /* 0x0000e8000c1e1900 */
[----:B------:R-:W-:Y:S01]  /*0300*/  @!P1 IADD3 R20, R0, R25, RZ ;  /* 0x0000001900149210 */ /* 0x000fe20007ffe0ff */
[----:B------:R-:W-:Y:S01]  /*0310*/  @!P1 VIADD R25, R25, 0x80 ;  /* 0x0000008019199836 */ /* 0x000fe20000000000 */
[----:B------:R-:W1:Y:S04]  /*0320*/  @!P1 LDC.64 R12, c[0x0][0x220] ;  /* 0x00008800ff0c9b82 */ /* 0x000e680000000a00 */
[----:B------:R-:W-:-:S13]  /*0330*/  ISETP.GE.AND P2, PT, R25, R16, PT ;  /* 0x000000101900720c */ /* 0x000fda0003f46270 */
[----:B------:R-:W-:Y:S01]  /*0340*/  @!P2 IMAD.IADD R27, R0, 0x1, R25 ;  /* 0x00000001001ba824 */ /* 0x000fe200078e0219 */
[----:B------:R-:W-:Y:S01]  /*0350*/  @!P2 IADD3 R25, R25, 0x80, RZ ;  /* 0x000000801919a810 */ /* 0x000fe20007ffe0ff */
[----:B------:R-:W4:Y:S03]  /*0360*/  @!P2 LDC.64 R10, c[0x0][0x220] ;  /* 0x00008800ff0aab82 */ /* 0x000f260000000a00 */
[----:B------:R-:W-:-:S13]  /*0370*/  ISETP.GE.AND P3, PT, R25, R16, PT ;  /* 0x000000101900720c */ /* 0x000fda0003f66270 */
[----:B------:R-:W-:Y:S02]  /*0380*/  @!P3 IMAD.IADD R23, R0, 0x1, R25 ;  /* 0x000000010017b824 */ /* 0x000fe400078e0219 */
[----:B------:R-:W-:-:S05]  /*0390*/  @!P3 VIADD R25, R25, 0x80 ;  /* 0x000000801919b836 */ /* 0x000fca0000000000 */
[----:B------:R-:W-:-:S13]  /*03a0*/  ISETP.GE.AND P4, PT, R25, R16, PT ;  /* 0x000000101900720c */ /* 0x000fda0003f86270 */
[----:B------:R-:W-:Y:S01]  /*03b0*/  @!P4 IADD3 R21, R0, R25, RZ ;  /* 0x000000190015c210 */ /* 0x000fe20007ffe0ff */
[----:B------:R-:W-:Y:S01]  /*03c0*/  @!P4 VIADD R25, R25, 0x80 ;  /* 0x000000801919c836 */ /* 0x000fe20000000000 */
[----:B------:R-:W5:Y:S04]  /*03d0*/  @!P4 LDC.64 R4, c[0x0][0x220] ;  /* 0x00008800ff04cb82 */ /* 0x000f680000000a00 */
[----:B------:R-:W-:-:S13]  /*03e0*/  ISETP.GE.AND P5, PT, R25, R16, PT ;  /* 0x000000101900720c */ /* 0x000fda0003fa6270 */
[----:B------:R-:W-:Y:S01]  /*03f0*/  @!P5 IADD3 R19, R0, R25, RZ ;  /* 0x000000190013d210 */ /* 0x000fe20007ffe0ff */
[----:B------:R-:W-:Y:S01]  /*0400*/  @!P5 VIADD R25, R25, 0x80 ;  /* 0x000000801919d836 */ /* 0x000fe20000000000 */
[----:B------:R-:W0:Y:S01]  /*0410*/  @!P5 LDC.64 R6, c[0x0][0x220] ;  /* 0x00008800ff06db82 */ /* 0x000e220000000a00 */
[----:B-1----:R-:W-:-:S04]  /*0420*/  @!P1 IMAD.WIDE.U32 R12, R20, 0x4, R12 ;  /* 0x00000004140c9825 */ /* 0x002fc800078e000c */
[----:B-----5:R-:W-:Y:S02]  /*0430*/  @!P4 IMAD.WIDE.U32 R4, R21, 0x4, R4 ;  /* 0x000000041504c825 */ /* 0x020fe400078e0004 */
[----:B------:R1:W5:Y:S02]  /*0440*/  @!P1 LDG.E R12, desc[UR4][R12.64] ;  /* 0x000000040c0c9981 */ /* 0x000364000c1e1900 */
[----:B----4-:R-:W-:Y:S02]  /*0450*/  @!P2 IMAD.WIDE.U32 R10, R27, 0x4, R10 ;  /* 0x000000041b0aa825 */ /* 0x010fe400078e000a */
[----:B------:R4:W5:Y:S04]  /*0460*/  @!P4 LDG.E R22, desc[UR4][R4.64] ;  /* 0x000000040416c981 */ /* 0x000968000c1e1900 */
[----:B------:R-:W5:Y:S01]  /*0470*/  @!P2 LDG.E R10, desc[UR4][R10.64] ;  /* 0x000000040a0aa981 */ /* 0x000f62000c1e1900 */
[----:B0-----:R-:W-:-:S06]  /*0480*/  @!P5 IMAD.WIDE.U32 R6, R19, 0x4, R6 ;  /* 0x000000041306d825 */ /* 0x001fcc00078e0006 */
[----:B------:R-:W5:Y:S01]  /*0490*/  @!P5 LDG.E R6, desc[UR4][R6.64] ;  /* 0x000000040606d981 */ /* 0x000f62000c1e1900 */
[----:B--2---:R-:W-:Y:S02]  /*04a0*/  @!P6 LOP3.LUT R18, RZ, R2, RZ, 0x33, !PT ;  /* 0x00000002ff12e212 */ /* 0x004fe400078e33ff */
[----:B------:R-:W-:Y:S01]  /*04b0*/  ISETP.GE.AND P6, PT, R25, R16, PT ;  /* 0x000000101900720c */ /* 0x000fe20003fc6270 */
[----:B------:R-:W0:-:S12]  /*04c0*/  @!P3 LDC.64 R2, c[0x0][0x220] ;  /* 0x00008800ff02bb82 */ /* 0x000e180000000a00 */
[----:B------:R-:W2:Y:S01]  /*04d0*/  @!P6 LDC.64 R8, c[0x0][0x220] ;  /* 0x00008800ff08eb82 */ /* 0x000ea20000000a00 */
[----:B------:R-:W-:Y:S01]  /*04e0*/  @!P6 IADD3 R25, R0, R25, RZ ;  /* 0x000000190019e210 */ /* 0x000fe20007ffe0ff */
[----:B0-----:R-:W-:-:S05]  /*04f0*/  @!P3 IMAD.WIDE.U32 R2, R23, 0x4, R2 ;  /* 0x000000041702b825 */ /* 0x001fca00078e0002 */
[----:B------:R0:W5:Y:S01]  /*0500*/  @!P3 LDG.E R19, desc[UR4][R2.64] ;  /* 0x000000040213b981 */ /* 0x000162000c1e1900 */
[----:B--2---:R-:W-:Y:S02]  /*0510*/  @!P6 IMAD.WIDE.U32 R20, R25, 0x4, R8 ;  /* 0x000000041914e825 */ /* 0x004fe400078e0008 */
[----:B------:R-:W2:Y:S04]  /*0520*/  @!P0 LDC.64 R8, c[0x0][0x218] ;  /* 0x00008600ff088b82 */ /* 0x000ea80000000a00 */
[----:B------:R-:W5:Y:S01]  /*0530*/  @!P6 LDG.E R20, desc[UR4][R20.64] ;  /* 0x000000041414e981 */ /* 0x000f62000c1e1900 */
[----:B------:R-:W-:Y:S02]  /*0540*/  @!P0 IMAD.IADD R15, R0, 0x1, R17 ;  /* 0x00000001000f8824 */ /* 0x000fe400078e0211 */
[----:B-1----:R-:W-:Y:S01]  /*0550*/  IMAD.MOV.U32 R13, RZ, RZ, -0x1 ;  /* 0xffffffffff0d7424 */ /* 0x002fe200078e00ff */
[----:B---3--:R-:W-:Y:S01]  /*0560*/  @!P0 LOP3.LUT R13, RZ, R14, RZ, 0x33, !PT ;  /* 0x0000000eff0d8212 */ /* 0x008fe200078e33ff */
[----:B------:R-:W-:-:S02]  /*0570*/  @!P0 VIADD R17, R17, 0x80 ;  /* 0x0000008011118836 */ /* 0x000fc40000000000 */
[----:B--2---:R-:W-:-:S05]  /*0580*/  @!P0 IMAD.WIDE.U32 R14, R15, 0x4, R8 ;  /* 0x000000040f0e8825 */ /* 0x004fca00078e0008 */
[----:B------:R1:W-:Y:S01]  /*0590*/  @!P0 STG.E desc[UR4][R14.64], R13 ;  /* 0x0000000d0e008986 */ /* 0x0003e2000c101904 */
[----:B------:R-:W-:Y:S01]  /*05a0*/  ISETP.GE.AND P0, PT, R17, R16, PT ;  /* 0x000000101100720c */ /* 0x000fe20003f06270 */
[----:B------:R-:W-:Y:S04]  /*05b0*/  BSSY B0, `(.L_x_34267) ;  /* 0x0000038000007945 */ /* 0x000fe80003800000 */
[----:B------:R-:W-:Y:S01]  /*05c0*/  BSSY B1, `(.L_x_34268) ;  /* 0x0000030000017945 */ /* 0x000fe20003800000 */
[----:B------:R-:W-:Y:S01]  /*05d0*/  MOV R9, 0xffffffff ;  /* 0xffffffff00097802 */ /* 0x000fe20000000f00 */
[----:B------:R-:W-:Y:S01]  /*05e0*/  IMAD.MOV.U32 R8, RZ, RZ, -0x1 ;  /* 0xffffffffff087424 */ /* 0x000fe200078e00ff */
[----:B----4-:R-:W-:Y:S01]  /*05f0*/  MOV R5, 0xffffffff ;  /* 0xffffffff00057802 */ /* 0x010fe20000000f00 */
[----:B------:R-:W-:Y:S01]  /*0600*/  IMAD.MOV.U32 R4, RZ, RZ, -0x1 ;  /* 0xffffffffff047424 */ /* 0x000fe200078e00ff */
[----:B0-----:R-:W-:Y:S01]  /*0610*/  MOV R2, 0xffffffff ;  /* 0xffffffff00027802 */ /* 0x001fe20000000f00 */
[----:B------:R-:W-:Y:S01]  /*0620*/  IMAD.MOV.U32 R3, RZ, RZ, -0x1 ;  /* 0xffffffffff037424 */ /* 0x000fe200078e00ff */
[----:B-----5:R-:W-:-:S02]  /*0630*/  @!P1 LOP3.LUT R9, RZ, R12, RZ, 0x33, !PT ;  /* 0x0000000cff099212 */ /* 0x020fc400078e33ff */
[----:B------:R-:W-:Y:S02]  /*0640*/  @!P4 LOP3.LUT R4, RZ, R22, RZ, 0x33, !PT ;  /* 0x00000016ff04c212 */ /* 0x000fe400078e33ff */
[----:B------:R-:W-:Y:S02]  /*0650*/  @!P2 LOP3.LUT R8, RZ, R10, RZ, 0x33, !PT ;  /* 0x0000000aff08a212 */ /* 0x000fe400078e33ff */
[----:B------:R-:W-:Y:S02]  /*0660*/  @!P5 LOP3.LUT R3, RZ, R6, RZ, 0x33, !PT ;  /* 0x00000006ff03d212 */ /* 0x000fe400078e33ff */
[----:B------:R-:W-:Y:S02]  /*0670*/  @!P3 LOP3.LUT R5, RZ, R19, RZ, 0x33, !PT ;  /* 0x00000013ff05b212 */ /* 0x000fe400078e33ff */
[----:B------:R-:W-:Y:S01]  /*0680*/  @!P6 LOP3.LUT R2, RZ, R20, RZ, 0x33, !PT ;  /* 0x00000014ff02e212 */ /* 0x000fe200078e33ff */
[----:B-1----:R-:W-:Y:S06]  /*0690*/  @P0 BRA `(.L_x_34269) ;  /* 0x0000000000300947 */ /* 0x002fec0003800000 */
        /* <DEDUP_REMOVED lines=12> */
.L_x_34269:
[----:B------:R-:W-:-:S13]  /*0760*/  ISETP.GE.AND P0, PT, R17, R16, PT ;  /* 0x000000101100720c */ /* 0x000fda0003f06270 */
[----:B------:R-:W-:Y:S05]  /*0770*/  @P0 BRA `(.L_x_34271) ;  /* 0x0000000000300947 */ /* 0x000fea0003800000 */
[----:B0-----:R-:W0:Y:S01]  /*0780*/  LDC.64 R6, c[0x0][0x218] ;  /* 0x00008600ff067b82 */ /* 0x001e220000000a00 */
[----:B------:R-:W-:Y:S01]  /*0790*/  IADD3 R9, R0, R17, RZ ;  /* 0x0000001100097210 */ /* 0x000fe20007ffe0ff */
[----:B------:R-:W-:-:S04]  /*07a0*/  VIADD R17, R17, 0x80 ;  /* 0x0000008011117836 */ /* 0x000fc80000000000 */
[----:B0-----:R-:W-:-:S05]  /*07b0*/  IMAD.WIDE.U32 R6, R9, 0x4, R6 ;  /* 0x0000000409067825 */ /* 0x001fca00078e0006 */
[----:B------:R1:W-:Y:S02]  /*07c0*/  STG.E desc[UR4][R6.64], R8 ;  /* 0x0000000806007986 */ /* 0x0003e4000c101904 */
.L_x_34270:
[----:B------:R-:W-:-:S13]  /*07d0*/  ISETP.GE.AND P0, PT, R17, R16, PT ;  /* 0x000000101100720c */ /* 0x000fda0003f06270 */
[----:B------:R-:W-:Y:S05]  /*07e0*/  @P0 BRA `(.L_x_34272) ;  /* 0x0000000000340947 */ /* 0x000fea0003800000 */
[----:B01----:R-:W0:Y:S01]  /*07f0*/  LDC.64 R6, c[0x0][0x218] ;  /* 0x00008600ff067b82 */ /* 0x003e220000000a00 */
[----:B------:R-:W-:Y:S01]  /*0800*/  IADD3 R9, R0, R17, RZ ;  /* 0x0000001100097210 */ /* 0x000fe20007ffe0ff */
[----:B------:R-:W-:-:S04]  /*0810*/  VIADD R17, R17, 0x80 ;  /* 0x0000008011117836 */ /* 0x000fc80000000000 */
[----:B0-----:R-:W-:-:S05]  /*0820*/  IMAD.WIDE.U32 R6, R9, 0x4, R6 ;  /* 0x0000000409067825 */ /* 0x001fca00078e0006 */
[----:B------:R1:W-:Y:S02]  /*0830*/  STG.E desc[UR4][R6.64], R5 ;  /* 0x0000000506007986 */ /* 0x0003e4000c101904 */
.L_x_34271:
        /* <DEDUP_REMOVED lines=8> */
.L_x_34272:
[----:B------:R-:W-:Y:S05]  /*08c0*/  BSYNC B1 ;  /* 0x0000000000017941 */ /* 0x000fea0003800000 */
.L_x_34268:
[----:B------:R-:W-:-:S13]  /*08d0*/  ISETP.GE.AND P0, PT, R17, R16, PT ;  /* 0x000000101100720c */ /* 0x000fda0003f06270 */
[----:B--2---:R-:W2:Y:S01]  /*08e0*/  @!P0 LDC.64 R4, c[0x0][0x218] ;  /* 0x00008600ff048b82 */ /* 0x004ea20000000a00 */
[----:B01----:R-:W-:Y:S01]  /*08f0*/  @!P0 IADD3 R7, R0, R17, RZ ;  /* 0x0000001100078210 */ /* 0x003fe20007ffe0ff */
[----:B------:R-:W-:-:S04]  /*0900*/  @!P0 VIADD R17, R17, 0x80 ;  /* 0x0000008011118836 */ /* 0x000fc80000000000 */
[----:B--2---:R-:W-:-:S05]  /*0910*/  @!P0 IMAD.WIDE.U32 R4, R7, 0x4, R4 ;  /* 0x0000000407048825 */ /* 0x004fca00078e0004 */
[----:B------:R2:W-:Y:S02]  /*0920*/  @!P0 STG.E desc[UR4][R4.64], R3 ;  /* 0x0000000304008986 */ /* 0x0005e4000c101904 */
.L_x_34273:
[----:B------:R-:W-:Y:S05]  /*0930*/  BSYNC B0 ;  /* 0x0000000000007941 */ /* 0x000fea0003800000 */
.L_x_34267:
[----:B------:R-:W-:Y:S05]  /*0940*/  WARPSYNC.ALL ;  /* 0x0000000000007948 */ /* 0x000fea0003800000 */
[----:B------:R-:W-:-:S13]  /*0950*/  ISETP.GE.AND P0, PT, R17, R16, PT ;  /* 0x000000101100720c */ /* 0x000fda0003f06270 */
[----:B------:R-:W-:Y:S05]  /*0960*/  @P0 EXIT ;  /* 0x000000000000094d */ /* 0x000fea0003800000 */
[----:B-12---:R-:W1:Y:S01]  /*0970*/  LDC.64 R4, c[0x0][0x218] ;  /* 0x00008600ff047b82 */ /* 0x006e620000000a00 */
[----:B------:R-:W-:-:S05]  /*0980*/  IADD3 R17, R0, R17, RZ ;  /* 0x0000001100117210 */ /* 0x000fca0007ffe0ff */
[----:B-1----:R-:W-:-:S05]  /*0990*/  IMAD.WIDE.U32 R4, R17, 0x4, R4 ;  /* 0x0000000411047825 */ /* 0x002fca00078e0004 */
[----:B------:R-:W-:Y:S01]  /*09a0*/  STG.E desc[UR4][R4.64], R2 ;  /* 0x0000000204007986 */ /* 0x000fe2000c101904 */
[----:B------:R-:W-:Y:S05]  /*09b0*/  EXIT ;  /* 0x000000000000794d */ /* 0x000fea0003800000 */
.L_x_34274:
        /* <DEDUP_REMOVED lines=12> */
.L_x_36491:


//--------------------- .text._ZN2at6native29vectorized_elementwise_kernelILi4EZZZNS0_23bitwise_not_kernel_cudaERNS_18TensorIteratorBaseEENKUlvE_clEvENKUlvE1_clEvEUliE_St5arrayIPcLm2EEEEviT0_T1_ --------------------------
	.section	.text._ZN2at6native29vectorized_elementwise_kernelILi4EZZZNS0_23bitwise_not_kernel_cudaERNS_18TensorIteratorBaseEENKUlvE_clEvENKUlvE1_clEvEUliE_St5arrayIPcLm2EEEEviT0_T1_,"ax",@progbits
	.align	128
        .global         _ZN2at6native29vectorized_elementwise_kernelILi4EZZZNS0_23bitwise_not_kernel_cudaERNS_18TensorIteratorBaseEENKUlvE_clEvENKUlvE1_clEvEUliE_St5arrayIPcLm2EEEEviT0_T1_
        .type           _ZN2at6native29vectorized_elementwise_kernelILi4EZZZNS0_23bitwise_not_kernel_cudaERNS_18TensorIteratorBaseEENKUlvE_clEvENKUlvE1_clEvEUliE_St5arrayIPcLm2EEEEviT0_T1_,@function
        .size           _ZN2at6native29vectorized_elementwise_kernelILi4EZZZNS0_23bitwise_not_kernel_cudaERNS_18TensorIteratorBaseEENKUlvE_clEvENKUlvE1_clEvEUliE_St5arrayIPcLm2EEEEviT0_T1_,(.L_x_36492 - _ZN2at6native29vectorized_elementwise_kernelILi4EZZZNS0_23bitwise_not_kernel_cudaERNS_18TensorIteratorBaseEENKUlvE_clEvENKUlvE1_clEvEUliE_St5arrayIPcLm2EEEEviT0_T1_)
        .other          _ZN2at6native29vectorized_elementwise_kernelILi4EZZZNS0_23bitwise_not_kernel_cudaERNS_18TensorIteratorBaseEENKUlvE_clEvENKUlvE1_clEvEUliE_St5arrayIPcLm2EEEEviT0_T1_,@"STO_CUDA_ENTRY STV_DEFAULT"
_ZN2at6native29vectorized_elementwise_kernelILi4EZZZNS0_23bitwise_not_kernel_cudaERNS_18TensorIteratorBaseEENKUlvE_clEvENKUlvE1_clEvEUliE_St5arrayIPcLm2EEEEviT0_T1_:
.text._ZN2at6native29vectorized_elementwise_kernelILi4EZZZNS0_23bitwise_not_kernel_cudaERNS_18TensorIteratorBaseEENKUlvE_clEvENKUlvE1_clEvEUliE_St5arrayIPcLm2EEEEviT0_T1_:
        /* <DEDUP_REMOVED lines=17> */
[----:B---3--:R-:W-:Y:S02]  /*0110*/  LOP3.LUT R7, RZ, R7, RZ, 0x33, !PT ;  /* 0x00000007ff077212 */ /* 0x008fe400078e33ff */
[----:B------:R-:W-:Y:S02]  /*0120*/  LOP3.LUT R6, RZ, R6, RZ, 0x33, !PT ;  /* 0x00000006ff067212 */ /* 0x000fe400078e33ff */
[----:B------:R-:W-:Y:S02]  /*0130*/  LOP3.LUT R5, RZ, R5, RZ, 0x33, !PT ;  /* 0x00000005ff057212 */ /* 0x000fe400078e33ff */
[----:B------:R-:W-:Y:S02]  /*0140*/  LOP3.LUT R4, RZ, R4, RZ, 0x33, !PT ;  /* 0x00000004ff047212 */ /* 0x000fe400078e33ff */
[----:B----4-:R-:W-:Y:S02]  /*0150*/  LOP3.LUT R11, RZ, R11, RZ, 0x33, !PT ;  /* 0x0000000bff0b7212 */ /* 0x010fe400078e33ff */
[----:B------:R-:W-:Y:S01]  /*0160*/  LOP3.LUT R10, RZ, R10, RZ, 0x33, !PT ;  /* 0x0000000aff0a7212 */ /* 0x000fe200078e33ff */
[----:B------:R-:W-:Y:S01]  /*0170*/  STG.E.128 desc[UR4][R12.64], R4 ;  /* 0x000000040c007986 */ /* 0x000fe2000c101d04 */
[----:B------:R-:W-:-:S02]  /*0180*/  LOP3.LUT R9, RZ, R9, RZ, 0x33, !PT ;  /* 0x00000009ff097212 */ /* 0x000fc400078e33ff */
[----:B------:R-:W-:-:S05]  /*0190*/  LOP3.LUT R8, RZ, R8, RZ, 0x33, !PT ;  /* 0x00000008ff087212 */ /* 0x000fca00078e33ff */
[----:B------:R-:W-:Y:S01]  /*01a0*/  STG.E.128 desc[UR4][R12.64+0x800], R8 ;  /* 0x000800080c007986 */ /* 0x000fe2000c101d04 */
[----:B------:R-:W-:Y:S05]  /*01b0*/  EXIT ;  /* 0x000000000000794d */ /* 0x000fea0003800000 */
.L_x_34275:
        /* <DEDUP_REMOVED lines=86> */
.L_x_34278:
[----:B------:R-:W-:-:S13]  /*0720*/  ISETP.GE.AND P0, PT, R17, R16, PT ;  /* 0x000000101100720c */ /* 0x000fda0003f06270 */
[----:B------:R-:W-:Y:S05]  /*0730*/  @P0 BRA `(.L_x_34280) ;  /* 0x0000000000300947 */ /* 0x000fea0003800000 */
[----:B0-----:R-:W0:Y:S01]  /*0740*/  LDC.64 R6, c[0x0][0x218] ;  /* 0x00008600ff067b82 */ /* 0x001e220000000a00 */
[----:B------:R-:W-:Y:S01]  /*0750*/  IADD3 R9, R0, R17, RZ ;  /* 0x0000001100097210 */ /* 0x000fe20007ffe0ff */
[----:B------:R-:W-:-:S04]  /*0760*/  VIADD R17, R17, 0x80 ;  /* 0x0000008011117836 */ /* 0x000fc80000000000 */
[----:B0-----:R-:W-:-:S05]  /*0770*/  IMAD.WIDE.U32 R6, R9, 0x4, R6 ;  /* 0x0000000409067825 */ /* 0x001fca00078e0006 */
[----:B------:R1:W-:Y:S02]  /*0780*/  STG.E desc[UR4][R6.64], R8 ;  /* 0x0000000806007986 */ /* 0x0003e4000c101904 */
.L_x_34279:
[----:B------:R-:W-:-:S13]  /*0790*/  ISETP.GE.AND P0, PT, R17, R16, PT ;  /* 0x000000101100720c */ /* 0x000fda0003f06270 */
[----:B------:R-:W-:Y:S05]  /*07a0*/  @P0 BRA `(.L_x_34281) ;  /* 0x0000000000340947 */ /* 0x000fea0003800000 */
[----:B01----:R-:W0:Y:S01]  /*07b0*/  LDC.64 R6, c[0x0][0x218] ;  /* 0x00008600ff067b82 */ /* 0x003e220000000a00 */
[----:B------:R-:W-:Y:S01]  /*07c0*/  IADD3 R9, R0, R17, RZ ;  /* 0x0000001100097210 */ /* 0x000fe20007ffe0ff */
[----:B------:R-:W-:-:S04]  /*07d0*/  VIADD R17, R17, 0x80 ;  /* 0x0000008011117836 */ /* 0x000fc80000000000 */
[----:B0-----:R-:W-:-:S05]  /*07e0*/  IMAD.WIDE.U32 R6, R9, 0x4, R6 ;  /* 0x0000000409067825 */ /* 0x001fca00078e0006 */
[----:B------:R1:W-:Y:S02]  /*07f0*/  STG.E desc[UR4][R6.64], R5 ;  /* 0x0000000506007986 */ /* 0x0003e4000c101904 */
.L_x_34280:
        /* <DEDUP_REMOVED lines=8> */
.L_x_34281:
[----:B------:R-:W-:Y:S05]  /*0880*/  BSYNC B1 ;  /* 0x0000000000017941 */ /* 0x000fea0003800000 */
.L_x_34277:
[----:B------:R-:W-:-:S13]  /*0890*/  ISETP.GE.AND P0, PT, R17, R16, PT ;  /* 0x000000101100720c */ /* 0x000fda0003f06270 */
[----:B--2---:R-:W2:Y:S01]  /*08a0*/  @!P0 LDC.64 R4, c[0x0][0x218] ;  /* 0x00008600ff048b82 */ /* 0x004ea20000000a00 */
[----:B01----:R-:W-:Y:S01]  /*08b0*/  @!P0 IADD3 R7, R0, R17, RZ ;  /* 0x0000001100078210 */ /* 0x003fe20007ffe0ff */
[----:B------:R-:W-:-:S04]  /*08c0*/  @!P0 VIADD R17, R17, 0x80 ;  /* 0x0000008011118836 */ /* 0x000fc80000000000 */
[----:B--2---:R-:W-:-:S05]  /*08d0*/  @!P0 IMAD.WIDE.U32 R4, R7, 0x4, R4 ;  /* 0x0000000407048825 */ /* 0x004fca00078e0004 */
[----:B------:R2:W-:Y:S02]  /*08e0*/  @!P0 STG.E desc[UR4][R4.64], R3 ;  /* 0x0000000304008986 */ /* 0x0005e4000c101904 */
.L_x_34282:
[----:B------:R-:W-:Y:S05]  /*08f0*/  BSYNC B0 ;  /* 0x0000000000007941 */ /* 0x000fea0003800000 */
.L_x_34276:
        /* <DEDUP_REMOVED lines=8> */
.L_x_34283:
        /* <DEDUP_REMOVED lines=16> */
.L_x_36492:


//--------------------- .text._ZN2at6native29vectorized_elementwise_kernelILi8EZZZNS0_23bitwise_not_kernel_cudaERNS_18TensorIteratorBaseEENKUlvE_clEvENKUlvE1_clEvEUliE_St5arrayIPcLm2EEEEviT0_T1_ --------------------------
	.section	.text._ZN2at6native29vectorized_elementwise_kernelILi8EZZZNS0_23bitwise_not_kernel_cudaERNS_18TensorIteratorBaseEENKUlvE_clEvENKUlvE1_clEvEUliE_St5arrayIPcLm2EEEEviT0_T1_,"ax",@progbits
	.align	128
        .global         _ZN2at6native29vectorized_elementwise_kernelILi8EZZZNS0_23bitwise_not_kernel_cudaERNS_18TensorIteratorBaseEENKUlvE_clEvENKUlvE1_clEvEUliE_St5arrayIPcLm2EEEEviT0_T1_
        .type           _ZN2at6native29vectorized_elementwise_kernelILi8EZZZNS0_23bitwise_not_kernel_cudaERNS_18TensorIteratorBaseEENKUlvE_clEvENKUlvE1_clEvEUliE_St5arrayIPcLm2EEEEviT0_T1_,@function
        .size           _ZN2at6native29vectorized_elementwise_kernelILi8EZZZNS0_23bitwise_not_kernel_cudaERNS_18TensorIteratorBaseEENKUlvE_clEvENKUlvE1_clEvEUliE_St5arrayIPcLm2EEEEviT0_T1_,(.L_x_36493 - _ZN2at6native29vectorized_elementwise_kernelILi8EZZZNS0_23bitwise_not_kernel_cudaERNS_18TensorIteratorBaseEENKUlvE_clEvENKUlvE1_clEvEUliE_St5arrayIPcLm2EEEEviT0_T1_)
        .other          _ZN2at6native29vectorized_elementwise_kernelILi8EZZZNS0_23bitwise_not_kernel_cudaERNS_18TensorIteratorBaseEENKUlvE_clEvENKUlvE1_clEvEUliE_St5arrayIPcLm2EEEEviT0_T1_,@"STO_CUDA_ENTRY STV_DEFAULT"
_ZN2at6native29vectorized_elementwise_kernelILi8EZZZNS0_23bitwise_not_kernel_cudaERNS_18TensorIteratorBaseEENKUlvE_clEvENKUlvE1_clEvEUliE_St5arrayIPcLm2EEEEviT0_T1_:
.text._ZN2at6native29vectorized_elementwise_kernelILi8EZZZNS0_23bitwise_not_kernel_cudaERNS_18TensorIteratorBaseEENKUlvE_clEvENKUlvE1_clEvEUliE_St5arrayIPcLm2EEEEviT0_T1_:
        /* <DEDUP_REMOVED lines=28> */
.L_x_34284:
        /* <DEDUP_REMOVED lines=86> */
.L_x_34287:
[----:B------:R-:W-:-:S13]  /*0720*/  ISETP.GE.AND P0, PT, R17, R16, PT ;  /* 0x000000101100720c */ /* 0x000fda0003f06270 */
[----:B------:R-:W-:Y:S05]  /*0730*/  @P0 BRA `(.L_x_34289) ;  /* 0x0000000000300947 */ /* 0x000fea0003800000 */
[----:B0-----:R-:W0:Y:S01]  /*0740*/  LDC.64 R6, c[0x0][0x218] ;  /* 0x00008600ff067b82 */ /* 0x001e220000000a00 */
[----:B------:R-:W-:Y:S01]  /*0750*/  IADD3 R9, R0, R17, RZ ;  /* 0x0000001100097210 */ /* 0x000fe20007ffe0ff */
[----:B------:R-:W-:-:S04]  /*0760*/  VIADD R17, R17, 0x80 ;  /* 0x0000008011117836 */ /* 0x000fc80000000000 */
[----:B0-----:R-:W-:-:S05]  /*0770*/  IMAD.WIDE.U32 R6, R9, 0x4, R6 ;  /* 0x0000000409067825 */ /* 0x001fca00078e0006 */
[----:B------:R1:W-:Y:S02]  /*0780*/  STG.E desc[UR4][R6.64], R8 ;  /* 0x0000000806007986 */ /* 0x0003e4000c101904 */
.L_x_34288:
[----:B------:R-:W-:-:S13]  /*0790*/  ISETP.GE.AND P0, PT, R17, R16, PT ;  /* 0x000000101100720c */ /* 0x000fda0003f06270 */
[----:B------:R-:W-:Y:S05]  /*07a0*/  @P0 BRA `(.L_x_34290) ;  /* 0x0000000000340947 */ /* 0x000fea0003800000 */
[----:B01----:R-:W0:Y:S01]  /*07b0*/  LDC.64 R6, c[0x0][0x218] ;  /* 0x00008600ff067b82 */ /* 0x003e220000000a00 */
[----:B------:R-:W-:Y:S01]  /*07c0*/  IADD3 R9, R0, R17, RZ ;  /* 0x0000001100097210 */ /* 0x000fe20007ffe0ff */
[----:B------:R-:W-:-:S04]  /*07d0*/  VIADD R17, R17, 0x80 ;  /* 0x0000008011117836 */ /* 0x000fc80000000000 */
[----:B0-----:R-:W-:-:S05]  /*07e0*/  IMAD.WIDE.U32 R6, R9, 0x4, R6 ;  /* 0x0000000409067825 */ /* 0x001fca00078e0006 */
[----:B------:R1:W-:Y:S02]  /*07f0*/  STG.E desc[UR4][R6.64], R5 ;  /* 0x0000000506007986 */ /* 0x0003e4000c101904 */
.L_x_34289:
        /* <DEDUP_REMOVED lines=8> */
.L_x_34290:
[----:B------:R-:W-:Y:S05]  /*0880*/  BSYNC B1 ;  /* 0x0000000000017941 */ /* 0x000fea0003800000 */
.L_x_34286:
[----:B------:R-:W-:-:S13]  /*0890*/  ISETP.GE.AND P0, PT, R17, R16, PT ;  /* 0x000000101100720c */ /* 0x000fda0003f06270 */
[----:B--2---:R-:W2:Y:S01]  /*08a0*/  @!P0 LDC.64 R4, c[0x0][0x218] ;  /* 0x00008600ff048b82 */ /* 0x004ea20000000a00 */
[----:B01----:R-:W-:Y:S01]  /*08b0*/  @!P0 IADD3 R7, R0, R17, RZ ;  /* 0x0000001100078210 */ /* 0x003fe20007ffe0ff */
[----:B------:R-:W-:-:S04]  /*08c0*/  @!P0 VIADD R17, R17, 0x80 ;  /* 0x0000008011118836 */ /* 0x000fc80000000000 */
[----:B--2---:R-:W-:-:S05]  /*08d0*/  @!P0 IMAD.WIDE.U32 R4, R7, 0x4, R4 ;  /* 0x0000000407048825 */ /* 0x004fca00078e0004 */
[----:B------:R2:W-:Y:S02]  /*08e0*/  @!P0 STG.E desc[UR4][R4.64], R3 ;  /* 0x0000000304008986 */ /* 0x0005e4000c101904 */
.L_x_34291:
[----:B------:R-:W-:Y:S05]  /*08f0*/  BSYNC B0 ;  /* 0x0000000000007941 */ /* 0x000fea0003800000 */
.L_x_34285:
        /* <DEDUP_REMOVED lines=8> */
.L_x_34292:
        /* <DEDUP_REMOVED lines=16> */
.L_x_36493:


//--------------------- .text._ZN2at6native18elementwise_kernelILi128ELi4EZNS0_15gpu_kernel_implIZZZNS0_23bitwise_not_kernel_cudaERNS_18TensorIteratorBaseEENKUlvE_clEvENKUlvE0_clEvEUlaE_EEvS4_RKT_EUliE_EEviT1_ --------------------------
	.section	.text._ZN2at6native18elementwise_kernelILi128ELi4EZNS0_15gpu_kernel_implIZZZNS0_23bitwise_not_kernel_cudaERNS_18TensorIteratorBaseEENKUlvE_clEvENKUlvE0_clEvEUlaE_EEvS4_RKT_EUliE_EEviT1_,"ax",@progbits
	.align	128
        .global         _ZN2at6native18elementwise_kernelILi128ELi4EZNS0_15gpu_kernel_implIZZZNS0_23bitwise_not_kernel_cudaERNS_18TensorIteratorBaseEENKUlvE_clEvENKUlvE0_clEvEUlaE_EEvS4_RKT_EUliE_EEviT1_
        .type           _ZN2at6native18elementwise_kernelILi128ELi4EZNS0_15gpu_kernel_implIZZZNS0_23bitwise_not_kernel_cudaERNS_18TensorIteratorBaseEENKUlvE_clEvENKUlvE0_clEvEUlaE_EEvS4_RKT_EUliE_EEviT1_,@function
        .size           _ZN2at6native18elementwise_kernelILi128ELi4EZNS0_15gpu_kernel_implIZZZNS0_23bitwise_not_kernel_cudaERNS_18TensorIteratorBaseEENKUlvE_clEvENKUlvE0_clEvEUlaE_EEvS4_RKT_EUliE_EEviT1_,(.L_x_36494 - _ZN2at6native18elementwise_kernelILi128ELi4EZNS0_15gpu_kernel_implIZZZNS0_23bitwise_not_kernel_cudaERNS_18TensorIteratorBaseEENKUlvE_clEvENKUlvE0_clEvEUlaE_EEvS4_RKT_EUliE_EEviT1_)
        .other          _ZN2at6native18elementwise_kernelILi128ELi4EZNS0_15gpu_kernel_implIZZZNS0_23bitwise_not_kernel_cudaERNS_18TensorIteratorBaseEENKUlvE_clEvENKUlvE0_clEvEUlaE_EEvS4_RKT_EUliE_EEviT1_,@"STO_CUDA_ENTRY STV_DEFAULT"
_ZN2at6native18elementwise_kernelILi128ELi4EZNS0_15gpu_kernel_implIZZZNS0_23bitwise_not_kernel_cudaERNS_18TensorIteratorBaseEENKUlvE_clEvENKUlvE0_clEvEUlaE_EEvS4_RKT_EUliE_EEviT1_:
.text._ZN2at6native18elementwise_kernelILi128ELi4EZNS0_15gpu_kernel_implIZZZNS0_23bitwise_not_kernel_cudaERNS_18TensorIteratorBaseEENKUlvE_clEvENKUlvE0_clEvEUlaE_EEvS4_RKT_EUliE_EEviT1_:
        /* <DEDUP_REMOVED lines=313> */
.L_x_34295:
        /* <DEDUP_REMOVED lines=20> */
.L_x_34299:
[----:B------:R0:W5:Y:S01]  /*14d0*/  LDG.E.U8 R0, desc[UR36][R2.64] ;  /* 0x0000002402007981 */ /* 0x000162000c1e1100 */
[----:B------:R-:W-:Y:S05]  /*14e0*/  BRA `(.L_x_34301) ;  /* 0x0000000c00547947 */ /* 0x000fea0003800000 */
.L_x_34298:
        /* <DEDUP_REMOVED lines=8> */
.L_x_34303:
[----:B------:R0:W5:Y:S01]  /*1570*/  LDG.E.U8 R0, desc[UR36][R2.64] ;  /* 0x0000002402007981 */ /* 0x000162000c1e1100 */
[----:B------:R-:W-:Y:S05]  /*1580*/  BRA `(.L_x_34301) ;  /* 0x0000000c002c7947 */ /* 0x000fea0003800000 */
.L_x_34302:
[----:B------:R0:W5:Y:S01]  /*1590*/  LDG.E.U16 R0, desc[UR36][R2.64] ;  /* 0x0000002402007981 */ /* 0x000162000c1e1500 */
[----:B------:R-:W-:Y:S05]  /*15a0*/  BRA `(.L_x_34301) ;  /* 0x0000000c00247947 */ /* 0x000fea0003800000 */
.L_x_34297:
        /* <DEDUP_REMOVED lines=9> */
.L_x_34305:
[----:B------:R-:W2:Y:S02]  /*1640*/  LDG.E.U16 R4, desc[UR36][R2.64] ;  /* 0x0000002402047981 */ /* 0x000ea4000c1e1500 */
[----:B--2---:R-:W-:-:S06]  /*1650*/  HADD2.F32 R4, -RZ, R4.H0_H0 ;  /* 0x20000004ff047230 */ /* 0x004fcc0000004100 */
[----:B------:R-:W0:Y:S02]  /*1660*/  F2I.FTZ.TRUNC.NTZ R4, R4 ;  /* 0x0000000400047305 */ /* 0x000e24000021f100 */
[----:B0-----:R-:W-:Y:S01]  /*1670*/  PRMT R0, R4, 0x7610, R0 ;  /* 0x0000761004007816 */ /* 0x001fe20000000000 */
[----:B------:R-:W-:Y:S06]  /*1680*/  BRA `(.L_x_34301) ;  /* 0x0000000800ec7947 */ /* 0x000fec0003800000 */
.L_x_34304:
        /* <DEDUP_REMOVED lines=9> */
.L_x_34307:
[----:B------:R-:W2:Y:S02]  /*1720*/  LDG.E.U16 R2, desc[UR36][R2.64] ;  /* 0x0000002402027981 */ /* 0x000ea4000c1e1500 */
[----:B--2---:R-:W-:-:S06]  /*1730*/  HADD2.F32 R4, -RZ, R2.H0_H0 ;  /* 0x20000002ff047230 */ /* 0x004fcc0000004100 */
[----:B------:R-:W0:Y:S02]  /*1740*/  F2I.FTZ.TRUNC.NTZ R4, R4 ;  /* 0x0000000400047305 */ /* 0x000e24000021f100 */
[----:B0-----:R-:W-:Y:S01]  /*1750*/  PRMT R0, R4, 0x7610, R0 ;  /* 0x0000761004007816 */ /* 0x001fe20000000000 */
[----:B------:R-:W-:Y:S06]  /*1760*/  BRA `(.L_x_34301) ;  /* 0x0000000800b47947 */ /* 0x000fec0003800000 */
.L_x_34306:
[----:B------:R-:W2:Y:S02]  /*1770*/  LDG.E.64 R2, desc[UR36][R2.64] ;  /* 0x0000002402027981 */ /* 0x000ea4000c1e1b00 */
[----:B--2---:R0:W1:Y:S01]  /*1780*/  F2I.F64.TRUNC R0, R2 ;  /* 0x0000000200007311 */ /* 0x004062000030d100 */
[----:B------:R-:W-:Y:S05]  /*1790*/  BRA `(.L_x_34301) ;  /* 0x0000000800a87947 */ /* 0x000fea0003800000 */
.L_x_34296:
        /* <DEDUP_REMOVED lines=12> */
.L_x_34310:
[----:B------:R-:W2:Y:S02]  /*1860*/  LDG.E.64 R2, desc[UR36][R2.64] ;  /* 0x0000002402027981 */ /* 0x000ea4000c1e1b00 */
[----:B--2---:R3:W4:Y:S01]  /*1870*/  F2I.F64.TRUNC R0, R2 ;  /* 0x0000000200007311 */ /* 0x004722000030d100 */
[----:B------:R-:W-:Y:S05]  /*1880*/  BRA `(.L_x_34301) ;  /* 0x00000008006c7947 */ /* 0x000fea0003800000 */
.L_x_34309:
        /* <DEDUP_REMOVED lines=28> */
.L_x_34312:
        /* <DEDUP_REMOVED lines=15> */
.L_x_34311:
[----:B------:R-:W2:Y:S02]  /*1b40*/  LDG.E.U16 R4, desc[UR36][R2.64] ;  /* 0x0000002402047981 */ /* 0x000ea4000c1e1500 */
[----:B--2---:R-:W-:-:S06]  /*1b50*/  IMAD.U32 R4, R4, 0x10000, RZ ;  /* 0x0001000004047824 */ /* 0x004fcc00078e00ff */
[----:B------:R-:W0:Y:S02]  /*1b60*/  F2I.FTZ.TRUNC.NTZ R4, R4 ;  /* 0x0000000400047305 */ /* 0x000e24000021f100 */
[----:B0-----:R-:W-:Y:S01]  /*1b70*/  PRMT R0, R4, 0x7610, R0 ;  /* 0x0000761004007816 */ /* 0x001fe20000000000 */
[----:B------:R-:W-:Y:S06]  /*1b80*/  BRA `(.L_x_34301) ;  /* 0x0000000400ac7947 */ /* 0x000fec0003800000 */
.L_x_34308:
        /* <DEDUP_REMOVED lines=10> */
.L_x_34315:
        /* <DEDUP_REMOVED lines=21> */
.L_x_34319:
[----:B------:R-:W-:Y:S05]  /*1d80*/  BSYNC B1 ;  /* 0x0000000000017941 */ /* 0x000fea0003800000 */
.L_x_34318:
[----:B------:R-:W-:Y:S01]  /*1d90*/  IMAD.SHL.U32 R2, R2, 0x100000, RZ ;  /* 0x0010000002027824 */ /* 0x000fe200078e00ff */
[----:B------:R-:W-:-:S04]  /*1da0*/  LEA R3, R0, 0x3b800000, 0x17 ;  /* 0x3b80000000037811 */ /* 0x000fc800078eb8ff */
[----:B------:R-:W-:-:S07]  /*1db0*/  LOP3.LUT R4, R3, R2, R4, 0xfe, !PT ;  /* 0x0000000203047212 */ /* 0x000fce00078efe04 */
.L_x_34317:
[----:B------:R-:W-:Y:S05]  /*1dc0*/  BSYNC B0 ;  /* 0x0000000000007941 */ /* 0x000fea0003800000 */
.L_x_34316:
[----:B------:R-:W0:Y:S02]  /*1dd0*/  F2I.FTZ.TRUNC.NTZ R4, R4 ;  /* 0x0000000400047305 */ /* 0x000e24000021f100 */
[----:B0-----:R-:W-:Y:S01]  /*1de0*/  PRMT R0, R4, 0x7610, R0 ;  /* 0x0000761004007816 */ /* 0x001fe20000000000 */
[----:B------:R-:W-:Y:S06]  /*1df0*/  BRA `(.L_x_34301) ;  /* 0x0000000400107947 */ /* 0x000fec0003800000 */
.L_x_34314:
        /* <DEDUP_REMOVED lines=21> */
.L_x_34323:
[----:B------:R-:W-:Y:S05]  /*1f50*/  BSYNC B1 ;  /* 0x0000000000017941 */ /* 0x000fea0003800000 */
.L_x_34322:
[----:B------:R-:W-:Y:S01]  /*1f60*/  IMAD.SHL.U32 R2, R2, 0x200000, RZ ;  /* 0x0020000002027824 */ /* 0x000fe200078e00ff */
[----:B------:R-:W-:-:S04]  /*1f70*/  LEA R3, R0, 0x37800000, 0x17 ;  /* 0x3780000000037811 */ /* 0x000fc800078eb8ff */
[----:B------:R-:W-:-:S07]  /*1f80*/  LOP3.LUT R4, R3, R2, R4, 0xfe, !PT ;  /* 0x0000000203047212 */ /* 0x000fce00078efe04 */
.L_x_34321:
[----:B------:R-:W-:Y:S05]  /*1f90*/  BSYNC B0 ;  /* 0x0000000000007941 */ /* 0x000fea0003800000 */
.L_x_34320:
[----:B------:R-:W0:Y:S02]  /*1fa0*/  F2I.FTZ.TRUNC.NTZ R4, R4 ;  /* 0x0000000400047305 */ /* 0x000e24000021f100 */
[----:B0-----:R-:W-:Y:S01]  /*1fb0*/  PRMT R0, R4, 0x7610, R0 ;  /* 0x0000761004007816 */ /* 0x001fe20000000000 */
[----:B------:R-:W-:Y:S06]  /*1fc0*/  BRA `(.L_x_34301) ;  /* 0x00000000009c7947 */ /* 0x000fec0003800000 */
.L_x_34313:
        /* <DEDUP_REMOVED lines=14> */
.L_x_34327:
[----:B------:R-:W-:Y:S05]  /*20b0*/  BSYNC B0 ;  /* 0x0000000000007941 */ /* 0x000fea0003800000 */
.L_x_34326:
[----:B------:R-:W0:Y:S02]  /*20c0*/  F2I.FTZ.TRUNC.NTZ R4, R4 ;  /* 0x0000000400047305 */ /* 0x000e24000021f100 */
[----:B0-----:R-:W-:Y:S01]  /*20d0*/  PRMT R0, R4, 0x7610, R0 ;  /* 0x0000761004007816 */ /* 0x001fe20000000000 */
[----:B------:R-:W-:Y:S06]  /*20e0*/  BRA `(.L_x_34301) ;  /* 0x0000000000547947 */ /* 0x000fec0003800000 */
.L_x_34300:
        /* <DEDUP_REMOVED lines=16> */
.L_x_34328:
[----:B------:R-:W-:Y:S01]  /*21f0*/  PRMT R0, RZ, 0x7610, R0 ;  /* 0x00007610ff007816 */ /* 0x000fe20000000000 */
[----:B------:R-:W-:Y:S06]  /*2200*/  BRA `(.L_x_34301) ;  /* 0x00000000000c7947 */ /* 0x000fec0003800000 */
.L_x_34325:
[----:B------:R2:W5:Y:S01]  /*2210*/  LDG.E.U8 R0, desc[UR36][R2.64] ;  /* 0x0000002402007981 */ /* 0x000562000c1e1100 */
[----:B------:R-:W-:Y:S05]  /*2220*/  BRA `(.L_x_34301) ;  /* 0x0000000000047947 */ /* 0x000fea0003800000 */
.L_x_34324:
[----:B------:R1:W5:Y:S02]  /*2230*/  LDG.E.U8 R0, desc[UR36][R2.64] ;  /* 0x0000002402007981 */ /* 0x000364000c1e1100 */
.L_x_34301:
        /* <DEDUP_REMOVED lines=15> */
.L_x_34332:
[----:B------:R3:W-:Y:S01]  /*2330*/  STG.E.U8 desc[UR36][R16.64], R5 ;  /* 0x0000000510007986 */ /* 0x0007e2000c101124 */
[----:B------:R-:W-:Y:S05]  /*2340*/  BRA `(.L_x_34334) ;  /* 0x0000000c009c7947 */ /* 0x000fea0003800000 */
.L_x_34331:
        /* <DEDUP_REMOVED lines=12> */
.L_x_34336:
[----:B------:R-:W-:-:S04]  /*2410*/  LOP3.LUT R5, R5, 0xffff, RZ, 0xc0, !PT ;  /* 0x0000ffff05057812 */ /* 0x000fc800078ec0ff */
[----:B------:R-:W-:-:S05]  /*2420*/  PRMT R3, R5, 0x8880, RZ ;  /* 0x0000888005037816 */ /* 0x000fca00000000ff */
[----:B------:R1:W-:Y:S01]  /*2430*/  STG.E desc[UR36][R16.64], R3 ;  /* 0x0000000310007986 */ /* 0x0003e2000c101924 */
[----:B------:R-:W-:Y:S05]  /*2440*/  BRA `(.L_x_34334) ;  /* 0x0000000c005c7947 */ /* 0x000fea0003800000 */
.L_x_34335:
[----:B------:R-:W-:-:S04]  /*2450*/  PRMT R3, R5, 0x8880, RZ ;  /* 0x0000888005037816 */ /* 0x000fc800000000ff */
[----:B------:R-:W-:-:S05]  /*2460*/  PRMT R3, R3, 0x7710, RZ ;  /* 0x0000771003037816 */ /* 0x000fca00000000ff */
[----:B------:R2:W-:Y:S01]  /*2470*/  STG.E.U16 desc[UR36][R16.64], R3 ;  /* 0x0000000310007986 */ /* 0x0005e2000c101524 */
[----:B------:R-:W-:Y:S05]  /*2480*/  BRA `(.L_x_34334) ;  /* 0x0000000c004c7947 */ /* 0x000fea0003800000 */
.L_x_34330:
        /* <DEDUP_REMOVED lines=9> */
.L_x_34338:
[----:B------:R-:W0:Y:S02]  /*2520*/  I2F.S8 R0, R5 ;  /* 0x0000000500007306 */ /* 0x000e240000001400 */
[----:B0-----:R-:W-:-:S05]  /*2530*/  F2FP.F16.F32.PACK_AB R0, RZ, R0 ;  /* 0x00000000ff00723e */ /* 0x001fca00000000ff */
[----:B------:R0:W-:Y:S01]  /*2540*/  STG.E.U16 desc[UR36][R16.64], R0 ;  /* 0x0000000010007986 */ /* 0x0001e2000c101524 */
[----:B------:R-:W-:Y:S05]  /*2550*/  BRA `(.L_x_34334) ;  /* 0x0000000c00187947 */ /* 0x000fea0003800000 */
.L_x_34337:
        /* <DEDUP_REMOVED lines=10> */
.L_x_34340:
[----:B------:R-:W0:Y:S02]  /*2600*/  I2F.S8 R5, R5 ;  /* 0x0000000500057306 */ /* 0x000e240000001400 */
[----:B0-----:R-:W-:-:S04]  /*2610*/  F2FP.F16.F32.PACK_AB R3, RZ, R5 ;  /* 0x00000005ff03723e */ /* 0x001fc800000000ff */
[----:B------:R-:W-:-:S05]  /*2620*/  PRMT R3, R3, 0x5410, RZ ;  /* 0x0000541003037816 */ /* 0x000fca00000000ff */
[----:B------:R0:W-:Y:S01]  /*2630*/  STG.E desc[UR36][R16.64], R3 ;  /* 0x0000000310007986 */ /* 0x0001e2000c101924 */
[----:B------:R-:W-:Y:S05]  /*2640*/  BRA `(.L_x_34334) ;  /* 0x0000000800dc7947 */ /* 0x000fea0003800000 */
.L_x_34339:
[----:B------:R-:W-:-:S04]  /*2650*/  PRMT R2, R5, 0x8880, RZ ;  /* 0x0000888005027816 */ /* 0x000fc800000000ff */
[----:B------:R-:W-:-:S06]  /*2660*/  PRMT R2, R2, 0x7710, RZ ;  /* 0x0000771002027816 */ /* 0x000fcc00000000ff */
[----:B------:R-:W0:Y:S02]  /*2670*/  I2F.F64.S16 R2, R2 ;  /* 0x0000000200027312 */ /* 0x000e240000101c00 */
[----:B0-----:R0:W-:Y:S01]  /*2680*/  STG.E.64 desc[UR36][R16.64], R2 ;  /* 0x0000000210007986 */ /* 0x0011e2000c101b24 */
[----:B------:R-:W-:Y:S05]  /*2690*/  BRA `(.L_x_34334) ;  /* 0x0000000800c87947 */ /* 0x000fea0003800000 */
.L_x_34329:
        /* <DEDUP_REMOVED lines=8> */
[----:B------:R-:W-:-:S04]  /*2720*/  LOP3.LUT R0, R0, 0xff, RZ, 0xc0, !PT ;  /* 0x000000ff00007812 */ /* 0x000fc800078ec0ff */
[----:B------:R-:W-:-:S04]  /*2730*/  ISETP.NE.AND P0, PT, R0, 0xff, PT ;  /* 0x000000ff0000780c */ /* 0x000fc80003f05270 */
[----:B------:R-:W-:-:S05]  /*2740*/  SEL R3, RZ, 0x1, !P0 ;  /* 0x00000001ff037807 */ /* 0x000fca0004000000 */
[----:B------:R0:W-:Y:S01]  /*2750*/  STG.E.U8 desc[UR36][R16.64], R3 ;  /* 0x0000000310007986 */ /* 0x0001e2000c101124 */
[----:B------:R-:W-:Y:S05]  /*2760*/  BRA `(.L_x_34334) ;  /* 0x0000000800947947 */ /* 0x000fea0003800000 */
.L_x_34343:
[----:B------:R-:W-:Y:S02]  /*2770*/  PRMT R4, R5, 0x8880, RZ ;  /* 0x0000888005047816 */ /* 0x000fe400000000ff */
[----:B------:R-:W-:Y:S02]  /*2780*/  CS2R R6, SRZ ;  /* 0x0000000000067805 */ /* 0x000fe4000001ff00 */
[----:B------:R-:W-:-:S06]  /*2790*/  PRMT R4, R4, 0x7710, RZ ;  /* 0x0000771004047816 */ /* 0x000fcc00000000ff */
[----:B------:R-:W0:Y:S02]  /*27a0*/  I2F.F64.S16 R4, R4 ;  /* 0x0000000400047312 */ /* 0x000e240000101c00 */
[----:B0-----:R0:W-:Y:S01]  /*27b0*/  STG.E.128 desc[UR36][R16.64], R4 ;  /* 0x0000000410007986 */ /* 0x0011e2000c101d24 */
[----:B------:R-:W-:Y:S05]  /*27c0*/  BRA `(.L_x_34334) ;  /* 0x00000008007c7947 */ /* 0x000fea0003800000 */
.L_x_34342:
        /* <DEDUP_REMOVED lines=21> */
.L_x_34347:
[----:B------:R-:W-:Y:S05]  /*2920*/  BSYNC B0 ;  /* 0x0000000000007941 */ /* 0x000fea0003800000 */
.L_x_34346:
[----:B------:R-:W-:-:S05]  /*2930*/  LOP3.LUT R3, R0, R3, RZ, 0xfc, !PT ;  /* 0x0000000300037212 */ /* 0x000fca00078efcff */
[----:B------:R0:W-:Y:S01]  /*2940*/  STG.E.U8 desc[UR36][R16.64], R3 ;  /* 0x0000000310007986 */ /* 0x0001e2000c101124 */
[----:B------:R-:W-:Y:S05]  /*2950*/  BRA `(.L_x_34334) ;  /* 0x0000000800187947 */ /* 0x000fea0003800000 */
.L_x_34345:
        /* <DEDUP_REMOVED lines=13> */
.L_x_34349:
[----:B------:R-:W-:Y:S01]  /*2a30*/  IMAD.MOV.U32 R0, RZ, RZ, 0x7f ;  /* 0x0000007fff007424 */ /* 0x000fe200078e00ff */
[----:B------:R-:W-:-:S04]  /*2a40*/  ISETP.GT.U32.AND P0, PT, R2, 0x7f800000, PT ;  /* 0x7f8000000200780c */ /* 0x000fc80003f04070 */
[----:B------:R-:W-:-:S09]  /*2a50*/  SEL R0, R0, 0x7c, P0 ;  /* 0x0000007c00007807 */ /* 0x000fd20000000000 */
.L_x_34350:
[----:B------:R-:W-:Y:S05]  /*2a60*/  BSYNC B0 ;  /* 0x0000000000007941 */ /* 0x000fea0003800000 */
.L_x_34348:
[----:B------:R-:W-:-:S04]  /*2a70*/  LOP3.LUT R2, R5, 0x80000000, RZ, 0xc0, !PT ;  /* 0x8000000005027812 */ /* 0x000fc800078ec0ff */
[----:B------:R-:W-:-:S04]  /*2a80*/  SHF.R.U32.HI R3, RZ, 0x18, R2 ;  /* 0x00000018ff037819 */ /* 0x000fc80000011602 */
[----:B------:R-:W-:-:S05]  /*2a90*/  LOP3.LUT R3, R0, R3, RZ, 0xfc, !PT ;  /* 0x0000000300037212 */ /* 0x000fca00078efcff */
[----:B------:R0:W-:Y:S01]  /*2aa0*/  STG.E.U8 desc[UR36][R16.64], R3 ;  /* 0x0000000310007986 */ /* 0x0001e2000c101124 */
[----:B------:R-:W-:Y:S05]  /*2ab0*/  BRA `(.L_x_34334) ;  /* 0x0000000400c07947 */ /* 0x000fea0003800000 */
.L_x_34344:
[----:B------:R-:W0:Y:S02]  /*2ac0*/  I2F.S8 R0, R5 ;  /* 0x0000000500007306 */ /* 0x000e240000001400 */
[----:B0-----:R-:W-:-:S05]  /*2ad0*/  F2FP.BF16.F32.PACK_AB R0, RZ, R0 ;  /* 0x00000000ff00723e */ /* 0x001fca00000010ff */
[----:B------:R0:W-:Y:S01]  /*2ae0*/  STG.E.U16 desc[UR36][R16.64], R0 ;  /* 0x0000000010007986 */ /* 0x0001e2000c101524 */
[----:B------:R-:W-:Y:S05]  /*2af0*/  BRA `(.L_x_34334) ;  /* 0x0000000400b07947 */ /* 0x000fea0003800000 */
.L_x_34341:
        /* <DEDUP_REMOVED lines=12> */
.L_x_34353:
        /* <DEDUP_REMOVED lines=17> */
.L_x_34356:
[----:B------:R-:W-:-:S04]  /*2cd0*/  LOP3.LUT R2, R5, 0x80000000, RZ, 0xc0, !PT ;  /* 0x8000000005027812 */ /* 0x000fc800078ec0ff */
[----:B------:R-:W-:-:S04]  /*2ce0*/  SHF.R.U32.HI R3, RZ, 0x18, R2 ;  /* 0x00000018ff037819 */ /* 0x000fc80000011602 */
[----:B------:R-:W-:-:S04]  /*2cf0*/  LOP3.LUT R0, R0, R3, RZ, 0xfc, !PT ;  /* 0x0000000300007212 */ /* 0x000fc800078efcff */
[----:B------:R-:W-:-:S07]  /*2d00*/  PRMT R8, R0, 0x7610, R8 ;  /* 0x0000761000087816 */ /* 0x000fce0000000008 */
.L_x_34355:
[----:B------:R-:W-:Y:S05]  /*2d10*/  BSYNC B0 ;  /* 0x0000000000007941 */ /* 0x000fea0003800000 */
.L_x_34354:
[----:B------:R0:W-:Y:S01]  /*2d20*/  STG.E.U8 desc[UR36][R16.64], R8 ;  /* 0x0000000810007986 */ /* 0x0001e2000c101124 */
[----:B------:R-:W-:Y:S05]  /*2d30*/  BRA `(.L_x_34334) ;  /* 0x0000000400207947 */ /* 0x000fea0003800000 */
.L_x_34352:
        /* <DEDUP_REMOVED lines=17> */
.L_x_34359:
[----:B------:R-:W-:-:S04]  /*2e50*/  LOP3.LUT R2, R5, 0x80000000, RZ, 0xc0, !PT ;  /* 0x8000000005027812 */ /* 0x000fc800078ec0ff */
[----:B------:R-:W-:-:S04]  /*2e60*/  SHF.R.U32.HI R3, RZ, 0x18, R2 ;  /* 0x00000018ff037819 */ /* 0x000fc80000011602 */
[----:B------:R-:W-:-:S04]  /*2e70*/  LOP3.LUT R0, R0, R3, RZ, 0xfc, !PT ;  /* 0x0000000300007212 */ /* 0x000fc800078efcff */
[----:B------:R-:W-:-:S07]  /*2e80*/  PRMT R8, R0, 0x7610, R8 ;  /* 0x0000761000087816 */ /* 0x000fce0000000008 */
.L_x_34358:
[----:B------:R-:W-:Y:S05]  /*2e90*/  BSYNC B0 ;  /* 0x0000000000007941 */ /* 0x000fea0003800000 */
.L_x_34357:
[----:B------:R0:W-:Y:S01]  /*2ea0*/  STG.E.U8 desc[UR36][R16.64], R8 ;  /* 0x0000000810007986 */ /* 0x0001e2000c101124 */
[----:B------:R-:W-:Y:S05]  /*2eb0*/  BRA `(.L_x_34334) ;  /* 0x0000000000c07947 */ /* 0x000fea0003800000 */
.L_x_34351:
        /* <DEDUP_REMOVED lines=22> */
.L_x_34333:
        /* <DEDUP_REMOVED lines=16> */
.L_x_34362:
[----:B------:R-:W-:Y:S05]  /*3120*/  BRA `(.L_x_34334) ;  /* 0x0000000000247947 */ /* 0x000fea0003800000 */
.L_x_34361:
[----:B------:R-:W-:-:S04]  /*3130*/  LOP3.LUT R5, R5, 0xffff, RZ, 0xc0, !PT ;  /* 0x0000ffff05057812 */ /* 0x000fc800078ec0ff */
[----:B------:R-:W-:-:S05]  /*3140*/  PRMT R5, R5, 0x8880, RZ ;  /* 0x0000888005057816 */ /* 0x000fca00000000ff */
[----:B------:R-:W-:-:S05]  /*3150*/  IMAD.MOV.U32 R2, RZ, RZ, R5 ;  /* 0x000000ffff027224 */ /* 0x000fca00078e0005 */
[----:B------:R-:W-:-:S05]  /*3160*/  SHF.R.S32.HI R3, RZ, 0x1f, R2 ;  /* 0x0000001fff037819 */ /* 0x000fca0000011402 */
[----:B------:R0:W-:Y:S01]  /*3170*/  STG.E.64 desc[UR36][R16.64], R2 ;  /* 0x0000000210007986 */ /* 0x0001e2000c101b24 */
[----:B------:R-:W-:Y:S05]  /*3180*/  BRA `(.L_x_34334) ;  /* 0x00000000000c7947 */ /* 0x000fea0003800000 */
.L_x_34360:
[----:B------:R-:W-:-:S04]  /*3190*/  LOP3.LUT R5, R5, 0xffff, RZ, 0xc0, !PT ;  /* 0x0000ffff05057812 */ /* 0x000fc800078ec0ff */
[----:B------:R-:W-:-:S05]  /*31a0*/  PRMT R3, R5, 0x8880, RZ ;  /* 0x0000888005037816 */ /* 0x000fca00000000ff */
[----:B------:R0:W-:Y:S02]  /*31b0*/  STG.E desc[UR36][R16.64], R3 ;  /* 0x0000000310007986 */ /* 0x0001e4000c101924 */
.L_x_34334:
[----:B------:R-:W-:-:S04]  /*31c0*/  IMAD R18, R23, 0x200, R18 ;  /* 0x0000020017127824 */ /* 0x000fc800078e0212 */
[----:B------:R-:W-:-:S07]  /*31d0*/  VIADD R19, R18, 0x80 ;  /* 0x0000008012137836 */ /* 0x000fce0000000000 */
.L_x_34294:
[----:B------:R-:W-:Y:S05]  /*31e0*/  BSYNC B6 ;  /* 0x0000000000067941 */ /* 0x000fea0003800000 */
.L_x_34293:
        /* <DEDUP_REMOVED lines=307> */
.L_x_34365:
        /* <DEDUP_REMOVED lines=20> */
.L_x_34369:
[----:B------:R0:W5:Y:S01]  /*4660*/  LDG.E.U8 R0, desc[UR36][R2.64] ;  /* 0x0000002402007981 */ /* 0x000162000c1e1100 */
[----:B------:R-:W-:Y:S05]  /*4670*/  BRA `(.L_x_34371) ;  /* 0x0000000c00547947 */ /* 0x000fea0003800000 */
.L_x_34368:
        /* <DEDUP_REMOVED lines=8> */
.L_x_34373:
[----:B------:R0:W5:Y:S01]  /*4700*/  LDG.E.U8 R0, desc[UR36][R2.64] ;  /* 0x0000002402007981 */ /* 0x000162000c1e1100 */
[----:B------:R-:W-:Y:S05]  /*4710*/  BRA `(.L_x_34371) ;  /* 0x0000000c002c7947 */ /* 0x000fea0003800000 */
.L_x_34372:
[----:B------:R0:W5:Y:S01]  /*4720*/  LDG.E.U16 R0, desc[UR36][R2.64] ;  /* 0x0000002402007981 */ /* 0x000162000c1e1500 */
[----:B------:R-:W-:Y:S05]  /*4730*/  BRA `(.L_x_34371) ;  /* 0x0000000c00247947 */ /* 0x000fea0003800000 */
.L_x_34367:
        /* <DEDUP_REMOVED lines=9> */
.L_x_34375:
[----:B------:R-:W2:Y:S02]  /*47d0*/  LDG.E.U16 R4, desc[UR36][R2.64] ;  /* 0x0000002402047981 */ /* 0x000ea4000c1e1500 */
[----:B--2---:R-:W-:-:S06]  /*47e0*/  HADD2.F32 R4, -RZ, R4.H0_H0 ;  /* 0x20000004ff047230 */ /* 0x004fcc0000004100 */
[----:B------:R-:W0:Y:S02]  /*47f0*/  F2I.FTZ.TRUNC.NTZ R4, R4 ;  /* 0x0000000400047305 */ /* 0x000e24000021f100 */
[----:B0-----:R-:W-:Y:S01]  /*4800*/  PRMT R0, R4, 0x7610, R0 ;  /* 0x0000761004007816 */ /* 0x001fe20000000000 */
[----:B------:R-:W-:Y:S06]  /*4810*/  BRA `(.L_x_34371) ;  /* 0x0000000800ec7947 */ /* 0x000fec0003800000 */
.L_x_34374:
        /* <DEDUP_REMOVED lines=9> */
.L_x_34377:
[----:B------:R-:W2:Y:S02]  /*48b0*/  LDG.E.U16 R2, desc[UR36][R2.64] ;  /* 0x0000002402027981 */ /* 0x000ea4000c1e1500 */
[----:B--2---:R-:W-:-:S06]  /*48c0*/  HADD2.F32 R4, -RZ, R2.H0_H0 ;  /* 0x20000002ff047230 */ /* 0x004fcc0000004100 */
[----:B------:R-:W0:Y:S02]  /*48d0*/  F2I.FTZ.TRUNC.NTZ R4, R4 ;  /* 0x0000000400047305 */ /* 0x000e24000021f100 */
[----:B0-----:R-:W-:Y:S01]  /*48e0*/  PRMT R0, R4, 0x7610, R0 ;  /* 0x0000761004007816 */ /* 0x001fe20000000000 */
[----:B------:R-:W-:Y:S06]  /*48f0*/  BRA `(.L_x_34371) ;  /* 0x0000000800b47947 */ /* 0x000fec0003800000 */
.L_x_34376:
[----:B------:R-:W2:Y:S02]  /*4900*/  LDG.E.64 R2, desc[UR36][R2.64] ;  /* 0x0000002402027981 */ /* 0x000ea4000c1e1b00 */
[----:B--2---:R0:W1:Y:S01]  /*4910*/  F2I.F64.TRUNC R0, R2 ;  /* 0x0000000200007311 */ /* 0x004062000030d100 */
[----:B------:R-:W-:Y:S05]  /*4920*/  BRA `(.L_x_34371) ;  /* 0x0000000800a87947 */ /* 0x000fea0003800000 */
.L_x_34366:
        /* <DEDUP_REMOVED lines=12> */
.L_x_34380:
[----:B------:R-:W2:Y:S02]  /*49f0*/  LDG.E.64 R2, desc[UR36][R2.64] ;  /* 0x0000002402027981 */ /* 0x000ea4000c1e1b00 */
[----:B--2---:R3:W4:Y:S01]  /*4a00*/  F2I.F64.TRUNC R0, R2 ;  /* 0x0000000200007311 */ /* 0x004722000030d100 */
[----:B------:R-:W-:Y:S05]  /*4a10*/  BRA `(.L_x_34371) ;  /* 0x00000008006c7947 */ /* 0x000fea0003800000 */
.L_x_34379:
        /* <DEDUP_REMOVED lines=28> */
.L_x_34382:
        /* <DEDUP_REMOVED lines=15> */
.L_x_34381:
[----:B------:R-:W2:Y:S02]  /*4cd0*/  LDG.E.U16 R4, desc[UR36][R2.64] ;  /* 0x0000002402047981 */ /* 0x000ea4000c1e1500 */
[----:B--2---:R-:W-:-:S06]  /*4ce0*/  IMAD.U32 R4, R4, 0x10000, RZ ;  /* 0x0001000004047824 */ /* 0x004fcc00078e00ff */
[----:B------:R-:W0:Y:S02]  /*4cf0*/  F2I.FTZ.TRUNC.NTZ R4, R4 ;  /* 0x0000000400047305 */ /* 0x000e24000021f100 */
[----:B0-----:R-:W-:Y:S01]  /*4d00*/  PRMT R0, R4, 0x7610, R0 ;  /* 0x0000761004007816 */ /* 0x001fe20000000000 */
[----:B------:R-:W-:Y:S06]  /*4d10*/  BRA `(.L_x_34371) ;  /* 0x0000000400ac7947 */ /* 0x000fec0003800000 */
.L_x_34378:
        /* <DEDUP_REMOVED lines=10> */
.L_x_34385:
        /* <DEDUP_REMOVED lines=21> */
.L_x_34389:
[----:B------:R-:W-:Y:S05]  /*4f10*/  BSYNC B1 ;  /* 0x0000000000017941 */ /* 0x000fea0003800000 */
.L_x_34388:
[----:B------:R-:W-:Y:S01]  /*4f20*/  IMAD.SHL.U32 R2, R2, 0x100000, RZ ;  /* 0x0010000002027824 */ /* 0x000fe200078e00ff */
[----:B------:R-:W-:-:S04]  /*4f30*/  LEA R3, R0, 0x3b800000, 0x17 ;  /* 0x3b80000000037811 */ /* 0x000fc800078eb8ff */
[----:B------:R-:W-:-:S07]  /*4f40*/  LOP3.LUT R4, R3, R2, R4, 0xfe, !PT ;  /* 0x0000000203047212 */ /* 0x000fce00078efe04 */
.L_x_34387:
[----:B------:R-:W-:Y:S05]  /*4f50*/  BSYNC B0 ;  /* 0x0000000000007941 */ /* 0x000fea0003800000 */
.L_x_34386:
[----:B------:R-:W0:Y:S02]  /*4f60*/  F2I.FTZ.TRUNC.NTZ R4, R4 ;  /* 0x0000000400047305 */ /* 0x000e24000021f100 */
[----:B0-----:R-:W-:Y:S01]  /*4f70*/  PRMT R0, R4, 0x7610, R0 ;  /* 0x0000761004007816 */ /* 0x001fe20000000000 */
[----:B------:R-:W-:Y:S06]  /*4f80*/  BRA `(.L_x_34371) ;  /* 0x0000000400107947 */ /* 0x000fec0003800000 */
.L_x_34384:
        /* <DEDUP_REMOVED lines=21> */
.L_x_34393:
[----:B------:R-:W-:Y:S05]  /*50e0*/  BSYNC B1 ;  /* 0x0000000000017941 */ /* 0x000fea0003800000 */
.L_x_34392:
[----:B------:R-:W-:Y:S01]  /*50f0*/  IMAD.SHL.U32 R2, R2, 0x200000, RZ ;  /* 0x0020000002027824 */ /* 0x000fe200078e00ff */
[----:B------:R-:W-:-:S04]  /*5100*/  LEA R3, R0, 0x37800000, 0x17 ;  /* 0x3780000000037811 */ /* 0x000fc800078eb8ff */
[----:B------:R-:W-:-:S07]  /*5110*/  LOP3.LUT R4, R3, R2, R4, 0xfe, !PT ;  /* 0x0000000203047212 */ /* 0x000fce00078efe04 */
.L_x_34391:
[----:B------:R-:W-:Y:S05]  /*5120*/  BSYNC B0 ;  /* 0x0000000000007941 */ /* 0x000fea0003800000 */
.L_x_34390:
[----:B------:R-:W0:Y:S02]  /*5130*/  F2I.FTZ.TRUNC.NTZ R4, R4 ;  /* 0x0000000400047305 */ /* 0x000e24000021f100 */
[----:B0-----:R-:W-:Y:S01]  /*5140*/  PRMT R0, R4, 0x7610, R0 ;  /* 0x0000761004007816 */ /* 0x001fe20000000000 */
[----:B------:R-:W-:Y:S06]  /*5150*/  BRA `(.L_x_34371) ;  /* 0x00000000009c7947 */ /* 0x000fec0003800000 */
.L_x_34383:
        /* <DEDUP_REMOVED lines=14> */
.L_x_34397:
[----:B------:R-:W-:Y:S05]  /*5240*/  BSYNC B0 ;  /* 0x0000000000007941 */ /* 0x000fea0003800000 */
.L_x_34396:
[----:B------:R-:W0:Y:S02]  /*5250*/  F2I.FTZ.TRUNC.NTZ R4, R4 ;  /* 0x0000000400047305 */ /* 0x000e24000021f100 */
[----:B0-----:R-:W-:Y:S01]  /*5260*/  PRMT R0, R4, 0x7610, R0 ;  /* 0x0000761004007816 */ /* 0x001fe20000000000 */
[----:B------:R-:W-:Y:S06]  /*5270*/  BRA `(.L_x_34371) ;  /* 0x0000000000547947 */ /* 0x000fec0003800000 */
.L_x_34370:
        /* <DEDUP_REMOVED lines=16> */
.L_x_34398:
[----:B------:R-:W-:Y:S01]  /*5380*/  PRMT R0, RZ, 0x7610, R0 ;  /* 0x00007610ff007816 */ /* 0x000fe20000000000 */
[----:B------:R-:W-:Y:S06]  /*5390*/  BRA `(.L_x_34371) ;  /* 0x00000000000c7947 */ /* 0x000fec0003800000 */
.L_x_34395:
[----:B------:R2:W5:Y:S01]  /*53a0*/  LDG.E.U8 R0, desc[UR36][R2.64] ;  /* 0x0000002402007981 */ /* 0x000562000c1e1100 */
[----:B------:R-:W-:Y:S05]  /*53b0*/  BRA `(.L_x_34371) ;  /* 0x0000000000047947 */ /* 0x000fea0003800000 */
.L_x_34394:
[----:B------:R1:W5:Y:S02]  /*53c0*/  LDG.E.U8 R0, desc[UR36][R2.64] ;  /* 0x0000002402007981 */ /* 0x000364000c1e1100 */
.L_x_34371:
        /* <DEDUP_REMOVED lines=15> */
.L_x_34402:
[----:B------:R0:W-:Y:S01]  /*54c0*/  STG.E.U8 desc[UR36][R16.64], R5 ;  /* 0x0000000510007986 */ /* 0x0001e2000c101124 */
[----:B------:R-:W-:Y:S05]  /*54d0*/  BRA `(.L_x_34404) ;  /* 0x0000000c009c7947 */ /* 0x000fea0003800000 */
.L_x_34401:
        /* <DEDUP_REMOVED lines=12> */
.L_x_34406:
[----:B------:R-:W-:-:S04]  /*55a0*/  LOP3.LUT R5, R5, 0xffff, RZ, 0xc0, !PT ;  /* 0x0000ffff05057812 */ /* 0x000fc800078ec0ff */
[----:B------:R-:W-:-:S05]  /*55b0*/  PRMT R3, R5, 0x8880, RZ ;  /* 0x0000888005037816 */ /* 0x000fca00000000ff */
[----:B------:R0:W-:Y:S01]  /*55c0*/  STG.E desc[UR36][R16.64], R3 ;  /* 0x0000000310007986 */ /* 0x0001e2000c101924 */
[----:B------:R-:W-:Y:S05]  /*55d0*/  BRA `(.L_x_34404) ;  /* 0x0000000c005c7947 */ /* 0x000fea0003800000 */
.L_x_34405:
[----:B------:R-:W-:-:S04]  /*55e0*/  PRMT R3, R5, 0x8880, RZ ;  /* 0x0000888005037816 */ /* 0x000fc800000000ff */
[----:B------:R-:W-:-:S05]  /*55f0*/  PRMT R3, R3, 0x7710, RZ ;  /* 0x0000771003037816 */ /* 0x000fca00000000ff */
[----:B------:R0:W-:Y:S01]  /*5600*/  STG.E.U16 desc[UR36][R16.64], R3 ;  /* 0x0000000310007986 */ /* 0x0001e2000c101524 */
[----:B------:R-:W-:Y:S05]  /*5610*/  BRA `(.L_x_34404) ;  /* 0x0000000c004c7947 */ /* 0x000fea0003800000 */
.L_x_34400:
        /* <DEDUP_REMOVED lines=9> */
.L_x_34408:
[----:B------:R-:W0:Y:S02]  /*56b0*/  I2F.S8 R0, R5 ;  /* 0x0000000500007306 */ /* 0x000e240000001400 */
[----:B0-----:R-:W-:-:S05]  /*56c0*/  F2FP.F16.F32.PACK_AB R0, RZ, R0 ;  /* 0x00000000ff00723e */ /* 0x001fca00000000ff */
[----:B------:R0:W-:Y:S01]  /*56d0*/  STG.E.U16 desc[UR36][R16.64], R0 ;  /* 0x0000000010007986 */ /* 0x0001e2000c101524 */
[----:B------:R-:W-:Y:S05]  /*56e0*/  BRA `(.L_x_34404) ;  /* 0x0000000c00187947 */ /* 0x000fea0003800000 */
.L_x_34407:
        /* <DEDUP_REMOVED lines=10> */
.L_x_34410:
[----:B------:R-:W0:Y:S02]  /*5790*/  I2F.S8 R5, R5 ;  /* 0x0000000500057306 */ /* 0x000e240000001400 */
[----:B0-----:R-:W-:-:S04]  /*57a0*/  F2FP.F16.F32.PACK_AB R3, RZ, R5 ;  /* 0x00000005ff03723e */ /* 0x001fc800000000ff */
[----:B------:R-:W-:-:S05]  /*57b0*/  PRMT R3, R3, 0x5410, RZ ;  /* 0x0000541003037816 */ /* 0x000fca00000000ff */
[----:B------:R0:W-:Y:S01]  /*57c0*/  STG.E desc[UR36][R16.64], R3 ;  /* 0x0000000310007986 */ /* 0x0001e2000c101924 */
[----:B------:R-:W-:Y:S05]  /*57d0*/  BRA `(.L_x_34404) ;  /* 0x0000000800dc7947 */ /* 0x000fea0003800000 */
.L_x_34409:
[----:B------:R-:W-:-:S04]  /*57e0*/  PRMT R2, R5, 0x8880, RZ ;  /* 0x0000888005027816 */ /* 0x000fc800000000ff */
[----:B------:R-:W-:-:S06]  /*57f0*/  PRMT R2, R2, 0x7710, RZ ;  /* 0x0000771002027816 */ /* 0x000fcc00000000ff */
[----:B------:R-:W0:Y:S02]  /*5800*/  I2F.F64.S16 R2, R2 ;  /* 0x0000000200027312 */ /* 0x000e240000101c00 */
[----:B0-----:R0:W-:Y:S01]  /*5810*/  STG.E.64 desc[UR36][R16.64], R2 ;  /* 0x0000000210007986 */ /* 0x0011e2000c101b24 */
[----:B------:R-:W-:Y:S05]  /*5820*/  BRA `(.L_x_34404) ;  /* 0x0000000800c87947 */ /* 0x000fea0003800000 */
.L_x_34399:
        /* <DEDUP_REMOVED lines=13> */
.L_x_34413:
[----:B------:R-:W-:Y:S02]  /*5900*/  PRMT R4, R5, 0x8880, RZ ;  /* 0x0000888005047816 */ /* 0x000fe400000000ff */
[----:B------:R-:W-:Y:S02]  /*5910*/  CS2R R6, SRZ ;  /* 0x0000000000067805 */ /* 0x000fe4000001ff00 */
[----:B------:R-:W-:-:S06]  /*5920*/  PRMT R4, R4, 0x7710, RZ ;  /* 0x0000771004047816 */ /* 0x000fcc00000000ff */
[----:B------:R-:W0:Y:S02]  /*5930*/  I2F.F64.S16 R4, R4 ;  /* 0x0000000400047312 */ /* 0x000e240000101c00 */
[----:B0-----:R0:W-:Y:S01]  /*5940*/  STG.E.128 desc[UR36][R16.64], R4 ;  /* 0x0000000410007986 */ /* 0x0011e2000c101d24 */
[----:B------:R-:W-:Y:S05]  /*5950*/  BRA `(.L_x_34404) ;  /* 0x00000008007c7947 */ /* 0x000fea0003800000 */
.L_x_34412:
        /* <DEDUP_REMOVED lines=21> */
.L_x_34417:
[----:B------:R-:W-:Y:S05]  /*5ab0*/  BSYNC B0 ;  /* 0x0000000000007941 */ /* 0x000fea0003800000 */
.L_x_34416:
[----:B------:R-:W-:-:S05]  /*5ac0*/  LOP3.LUT R3, R0, R3, RZ, 0xfc, !PT ;  /* 0x0000000300037212 */ /* 0x000fca00078efcff */
[----:B------:R0:W-:Y:S01]  /*5ad0*/  STG.E.U8 desc[UR36][R16.64], R3 ;  /* 0x0000000310007986 */ /* 0x0001e2000c101124 */
[----:B------:R-:W-:Y:S05]  /*5ae0*/  BRA `(.L_x_34404) ;  /* 0x0000000800187947 */ /* 0x000fea0003800000 */
.L_x_34415:
        /* <DEDUP_REMOVED lines=13> */
.L_x_34419:
[----:B------:R-:W-:Y:S01]  /*5bc0*/  IMAD.MOV.U32 R0, RZ, RZ, 0x7f ;  /* 0x0000007fff007424 */ /* 0x000fe200078e00ff */
[----:B------:R-:W-:-:S04]  /*5bd0*/  ISETP.GT.U32.AND P0, PT, R2, 0x7f800000, PT ;  /* 0x7f8000000200780c */ /* 0x000fc80003f04070 */
[----:B------:R-:W-:-:S09]  /*5be0*/  SEL R0, R0, 0x7c, P0 ;  /* 0x0000007c00007807 */ /* 0x000fd20000000000 */
.L_x_34420:
[----:B------:R-:W-:Y:S05]  /*5bf0*/  BSYNC B0 ;  /* 0x0000000000007941 */ /* 0x000fea0003800000 */
.L_x_34418:
[----:B------:R-:W-:-:S04]  /*5c00*/  LOP3.LUT R2, R5, 0x80000000, RZ, 0xc0, !PT ;  /* 0x8000000005027812 */ /* 0x000fc800078ec0ff */
[----:B------:R-:W-:-:S04]  /*5c10*/  SHF.R.U32.HI R3, RZ, 0x18, R2 ;  /* 0x00000018ff037819 */ /* 0x000fc80000011602 */
[----:B------:R-:W-:-:S05]  /*5c20*/  LOP3.LUT R3, R0, R3, RZ, 0xfc, !PT ;  /* 0x0000000300037212 */ /* 0x000fca00078efcff */
[----:B------:R0:W-:Y:S01]  /*5c30*/  STG.E.U8 desc[UR36][R16.64], R3 ;  /* 0x0000000310007986 */ /* 0x0001e2000c101124 */
[----:B------:R-:W-:Y:S05]  /*5c40*/  BRA `(.L_x_34404) ;  /* 0x0000000400c07947 */ /* 0x000fea0003800000 */
.L_x_34414:
[----:B------:R-:W0:Y:S02]  /*5c50*/  I2F.S8 R0, R5 ;  /* 0x0000000500007306 */ /* 0x000e240000001400 */
[----:B0-----:R-:W-:-:S05]  /*5c60*/  F2FP.BF16.F32.PACK_AB R0, RZ, R0 ;  /* 0x00000000ff00723e */ /* 0x001fca00000010ff */
[----:B------:R0:W-:Y:S01]  /*5c70*/  STG.E.U16 desc[UR36][R16.64], R0 ;  /* 0x0000000010007986 */ /* 0x0001e2000c101524 */
[----:B------:R-:W-:Y:S05]  /*5c80*/  BRA `(.L_x_34404) ;  /* 0x0000000400b07947 */ /* 0x000fea0003800000 */
.L_x_34411:
        /* <DEDUP_REMOVED lines=12> */
.L_x_34423:
        /* <DEDUP_REMOVED lines=17> */
.L_x_34426:
[----:B------:R-:W-:-:S04]  /*5e60*/  LOP3.LUT R2, R5, 0x80000000, RZ, 0xc0, !PT ;  /* 0x8000000005027812 */ /* 0x000fc800078ec0ff */
[----:B------:R-:W-:-:S04]  /*5e70*/  SHF.R.U32.HI R3, RZ, 0x18, R2 ;  /* 0x00000018ff037819 */ /* 0x000fc80000011602 */
[----:B------:R-:W-:-:S04]  /*5e80*/  LOP3.LUT R0, R0, R3, RZ, 0xfc, !PT ;  /* 0x0000000300007212 */ /* 0x000fc800078efcff */
[----:B------:R-:W-:-:S07]  /*5e90*/  PRMT R8, R0, 0x7610, R8 ;  /* 0x0000761000087816 */ /* 0x000fce0000000008 */
.L_x_34425:
[----:B------:R-:W-:Y:S05]  /*5ea0*/  BSYNC B0 ;  /* 0x0000000000007941 */ /* 0x000fea0003800000 */
.L_x_34424:
[----:B------:R3:W-:Y:S01]  /*5eb0*/  STG.E.U8 desc[UR36][R16.64], R8 ;  /* 0x0000000810007986 */ /* 0x0007e2000c101124 */
[----:B------:R-:W-:Y:S05]  /*5ec0*/  BRA `(.L_x_34404) ;  /* 0x0000000400207947 */ /* 0x000fea0003800000 */
.L_x_34422:
        /* <DEDUP_REMOVED lines=17> */
.L_x_34429:
[----:B------:R-:W-:-:S04]  /*5fe0*/  LOP3.LUT R2, R5, 0x80000000, RZ, 0xc0, !PT ;  /* 0x8000000005027812 */ /* 0x000fc800078ec0ff */
[----:B------:R-:W-:-:S04]  /*5ff0*/  SHF.R.U32.HI R3, RZ, 0x18, R2 ;  /* 0x00000018ff037819 */ /* 0x000fc80000011602 */
[----:B------:R-:W-:-:S04]  /*6000*/  LOP3.LUT R0, R0, R3, RZ, 0xfc, !PT ;  /* 0x0000000300007212 */ /* 0x000fc800078efcff */
[----:B------:R-:W-:-:S07]  /*6010*/  PRMT R8, R0, 0x7610, R8 ;  /* 0x0000761000087816 */ /* 0x000fce0000000008 */
.L_x_34428:
[----:B------:R-:W-:Y:S05]  /*6020*/  BSYNC B0 ;  /* 0x0000000000007941 */ /* 0x000fea0003800000 */
.L_x_34427:
[----:B------:R0:W-:Y:S01]  /*6030*/  STG.E.U8 desc[UR36][R16.64], R8 ;  /* 0x0000000810007986 */ /* 0x0001e2000c101124 */
[----:B------:R-:W-:Y:S05]  /*6040*/  BRA `(.L_x_34404) ;  /* 0x0000000000c07947 */ /* 0x000fea0003800000 */
.L_x_34421:
        /* <DEDUP_REMOVED lines=22> */
.L_x_34403:
        /* <DEDUP_REMOVED lines=16> */
.L_x_34432:
[----:B------:R-:W-:Y:S05]  /*62b0*/  BRA `(.L_x_34404) ;  /* 0x0000000000247947 */ /* 0x000fea0003800000 */
.L_x_34431:
[----:B------:R-:W-:-:S04]  /*62c0*/  LOP3.LUT R5, R5, 0xffff, RZ, 0xc0, !PT ;  /* 0x0000ffff05057812 */ /* 0x000fc800078ec0ff */
[----:B------:R-:W-:-:S05]  /*62d0*/  PRMT R5, R5, 0x8880, RZ ;  /* 0x0000888005057816 */ /* 0x000fca00000000ff */
[----:B------:R-:W-:-:S05]  /*62e0*/  IMAD.MOV.U32 R2, RZ, RZ, R5 ;  /* 0x000000ffff027224 */ /* 0x000fca00078e0005 */
[----:B------:R-:W-:-:S05]  /*62f0*/  SHF.R.S32.HI R3, RZ, 0x1f, R2 ;  /* 0x0000001fff037819 */ /* 0x000fca0000011402 */
[----:B------:R2:W-:Y:S01]  /*6300*/  STG.E.64 desc[UR36][R16.64], R2 ;  /* 0x0000000210007986 */ /* 0x0005e2000c101b24 */
[----:B------:R-:W-:Y:S05]  /*6310*/  BRA `(.L_x_34404) ;  /* 0x00000000000c7947 */ /* 0x000fea0003800000 */
.L_x_34430:
[----:B------:R-:W-:-:S04]  /*6320*/  LOP3.LUT R5, R5, 0xffff, RZ, 0xc0, !PT ;  /* 0x0000ffff05057812 */ /* 0x000fc800078ec0ff */
[----:B------:R-:W-:-:S05]  /*6330*/  PRMT R3, R5, 0x8880, RZ ;  /* 0x0000888005037816 */ /* 0x000fca00000000ff */
[----:B------:R0:W-:Y:S02]  /*6340*/  STG.E desc[UR36][R16.64], R3 ;  /* 0x0000000310007986 */ /* 0x0001e4000c101924 */
.L_x_34404:
[----:B------:R-:W-:-:S07]  /*6350*/  VIADD R19, R19, 0x80 ;  /* 0x0000008013137836 */ /* 0x000fce0000000000 */
.L_x_34364:
[----:B------:R-:W-:Y:S05]  /*6360*/  BSYNC B6 ;  /* 0x0000000000067941 */ /* 0x000fea0003800000 */
.L_x_34363:
        /* <DEDUP_REMOVED lines=307> */
.L_x_34435:
        /* <DEDUP_REMOVED lines=20> */
.L_x_34439:
[----:B------:R0:W5:Y:S01]  /*77e0*/  LDG.E.U8 R0, desc[UR36][R2.64] ;  /* 0x0000002402007981 */ /* 0x000162000c1e1100 */
[----:B------:R-:W-:Y:S05]  /*77f0*/  BRA `(.L_x_34441) ;  /* 0x0000000c00547947 */ /* 0x000fea0003800000 */
.L_x_34438:
        /* <DEDUP_REMOVED lines=8> */
.L_x_34443:
[----:B------:R0:W5:Y:S01]  /*7880*/  LDG.E.U8 R0, desc[UR36][R2.64] ;  /* 0x0000002402007981 */ /* 0x000162000c1e1100 */
[----:B------:R-:W-:Y:S05]  /*7890*/  BRA `(.L_x_34441) ;  /* 0x0000000c002c7947 */ /* 0x000fea0003800000 */
.L_x_34442:
[----:B------:R0:W5:Y:S01]  /*78a0*/  LDG.E.U16 R0, desc[UR36][R2.64] ;  /* 0x0000002402007981 */ /* 0x000162000c1e1500 */
[----:B------:R-:W-:Y:S05]  /*78b0*/  BRA `(.L_x_34441) ;  /* 0x0000000c00247947 */ /* 0x000fea0003800000 */
.L_x_34437:
        /* <DEDUP_REMOVED lines=9> */
.L_x_34445:
[----:B------:R-:W2:Y:S02]  /*7950*/  LDG.E.U16 R4, desc[UR36][R2.64] ;  /* 0x0000002402047981 */ /* 0x000ea4000c1e1500 */
[----:B--2---:R-:W-:-:S06]  /*7960*/  HADD2.F32 R4, -RZ, R4.H0_H0 ;  /* 0x20000004ff047230 */ /* 0x004fcc0000004100 */
[----:B------:R-:W0:Y:S02]  /*7970*/  F2I.FTZ.TRUNC.NTZ R4, R4 ;  /* 0x0000000400047305 */ /* 0x000e24000021f100 */
[----:B0-----:R-:W-:Y:S01]  /*7980*/  PRMT R0, R4, 0x7610, R0 ;  /* 0x0000761004007816 */ /* 0x001fe20000000000 */
[----:B------:R-:W-:Y:S06]  /*7990*/  BRA `(.L_x_34441) ;  /* 0x0000000800ec7947 */ /* 0x000fec0003800000 */
.L_x_34444:
        /* <DEDUP_REMOVED lines=9> */
.L_x_34447:
[----:B------:R-:W2:Y:S02]  /*7a30*/  LDG.E.U16 R2, desc[UR36][R2.64] ;  /* 0x0000002402027981 */ /* 0x000ea4000c1e1500 */
[----:B--2---:R-:W-:-:S06]  /*7a40*/  HADD2.F32 R4, -RZ, R2.H0_H0 ;  /* 0x20000002ff047230 */ /* 0x004fcc0000004100 */
[----:B------:R-:W0:Y:S02]  /*7a50*/  F2I.FTZ.TRUNC.NTZ R4, R4 ;  /* 0x0000000400047305 */ /* 0x000e24000021f100 */
[----:B0-----:R-:W-:Y:S01]  /*7a60*/  PRMT R0, R4, 0x7610, R0 ;  /* 0x0000761004007816 */ /* 0x001fe20000000000 */
[----:B------:R-:W-:Y:S06]  /*7a70*/  BRA `(.L_x_34441) ;  /* 0x0000000800b47947 */ /* 0x000fec0003800000 */
.L_x_34446:
[----:B------:R-:W2:Y:S02]  /*7a80*/  LDG.E.64 R2, desc[UR36][R2.64] ;  /* 0x0000002402027981 */ /* 0x000ea4000c1e1b00 */
[----:B--2---:R0:W1:Y:S01]  /*7a90*/  F2I.F64.TRUNC R0, R2 ;  /* 0x0000000200007311 */ /* 0x004062000030d100 */
[----:B------:R-:W-:Y:S05]  /*7aa0*/  BRA `(.L_x_34441) ;  /* 0x0000000800a87947 */ /* 0x000fea0003800000 */
.L_x_34436:
        /* <DEDUP_REMOVED lines=12> */
.L_x_34450:
[----:B------:R-:W2:Y:S02]  /*7b70*/  LDG.E.64 R2, desc[UR36][R2.64] ;  /* 0x0000002402027981 */ /* 0x000ea4000c1e1b00 */
[----:B--2---:R3:W4:Y:S01]  /*7b80*/  F2I.F64.TRUNC R0, R2 ;  /* 0x0000000200007311 */ /* 0x004722000030d100 */
[----:B------:R-:W-:Y:S05]  /*7b90*/  BRA `(.L_x_34441) ;  /* 0x00000008006c7947 */ /* 0x000fea0003800000 */
.L_x_34449:
        /* <DEDUP_REMOVED lines=28> */
.L_x_34452:
        /* <DEDUP_REMOVED lines=15> */
.L_x_34451:
[----:B------:R-:W2:Y:S02]  /*7e50*/  LDG.E.U16 R4, desc[UR36][R2.64] ;  /* 0x0000002402047981 */ /* 0x000ea4000c1e1500 */
[----:B--2---:R-:W-:-:S06]  /*7e60*/  IMAD.U32 R4, R4, 0x10000, RZ ;  /* 0x0001000004047824 */ /* 0x004fcc00078e00ff */
[----:B------:R-:W0:Y:S02]  /*7e70*/  F2I.FTZ.TRUNC.NTZ R4, R4 ;  /* 0x0000000400047305 */ /* 0x000e24000021f100 */
[----:B0-----:R-:W-:Y:S01]  /*7e80*/  PRMT R0, R4, 0x7610, R0 ;  /* 0x0000761004007816 */ /* 0x001fe20000000000 */
[----:B------:R-:W-:Y:S06]  /*7e90*/  BRA `(.L_x_34441) ;  /* 0x0000000400ac7947 */ /* 0x000fec0003800000 */
.L_x_34448:
        /* <DEDUP_REMOVED lines=10> */
.L_x_34455:
        /* <DEDUP_REMOVED lines=21> */
.L_x_34459:
[----:B------:R-:W-:Y:S05]  /*8090*/  BSYNC B1 ;  /* 0x0000000000017941 */ /* 0x000fea0003800000 */
.L_x_34458:
[----:B------:R-:W-:Y:S01]  /*80a0*/  IMAD.SHL.U32 R2, R2, 0x100000, RZ ;  /* 0x0010000002027824 */ /* 0x000fe200078e00ff */
[----:B------:R-:W-:-:S04]  /*80b0*/  LEA R3, R0, 0x3b800000, 0x17 ;  /* 0x3b80000000037811 */ /* 0x000fc800078eb8ff */
[----:B------:R-:W-:-:S07]  /*80c0*/  LOP3.LUT R4, R3, R2, R4, 0xfe, !PT ;  /* 0x0000000203047212 */ /* 0x000fce00078efe04 */
.L_x_34457:
[----:B------:R-:W-:Y:S05]  /*80d0*/  BSYNC B0 ;  /* 0x0000000000007941 */ /* 0x000fea0003800000 */
.L_x_34456:
[----:B------:R-:W0:Y:S02]  /*80e0*/  F2I.FTZ.TRUNC.NTZ R4, R4 ;  /* 0x0000000400047305 */ /* 0x000e24000021f100 */
[----:B0-----:R-:W-:Y:S01]  /*80f0*/  PRMT R0, R4, 0x7610, R0 ;  /* 0x0000761004007816 */ /* 0x001fe20000000000 */
[----:B------:R-:W-:Y:S06]  /*8100*/  BRA `(.L_x_34441) ;  /* 0x0000000400107947 */ /* 0x000fec0003800000 */
.L_x_34454:
        /* <DEDUP_REMOVED lines=21> */
.L_x_34463:
[----:B------:R-:W-:Y:S05]  /*8260*/  BSYNC B1 ;  /* 0x0000000000017941 */ /* 0x000fea0003800000 */
.L_x_34462:
[----:B------:R-:W-:Y:S01]  /*8270*/  IMAD.SHL.U32 R2, R2, 0x200000, RZ ;  /* 0x0020000002027824 */ /* 0x000fe200078e00ff */
[----:B------:R-:W-:-:S04]  /*8280*/  LEA R3, R0, 0x37800000, 0x17 ;  /* 0x3780000000037811 */ /* 0x000fc800078eb8ff */
[----:B------:R-:W-:-:S07]  /*8290*/  LOP3.LUT R4, R3, R2, R4, 0xfe, !PT ;  /* 0x0000000203047212 */ /* 0x000fce00078efe04 */
.L_x_34461:
[----:B------:R-:W-:Y:S05]  /*82a0*/  BSYNC B0 ;  /* 0x0000000000007941 */ /* 0x000fea0003800000 */
.L_x_34460:
[----:B------:R-:W0:Y:S02]  /*82b0*/  F2I.FTZ.TRUNC.NTZ R4, R4 ;  /* 0x0000000400047305 */ /* 0x000e24000021f100 */
[----:B0-----:R-:W-:Y:S01]  /*82c0*/  PRMT R0, R4, 0x7610, R0 ;  /* 0x0000761004007816 */ /* 0x001fe20000000000 */
[----:B------:R-:W-:Y:S06]  /*82d0*/  BRA `(.L_x_34441) ;  /* 0x00000000009c7947 */ /* 0x000fec0003800000 */
.L_x_34453:
        /* <DEDUP_REMOVED lines=14> */
.L_x_34467:
[----:B------:R-:W-:Y:S05]  /*83c0*/  BSYNC B0 ;  /* 0x0000000000007941 */ /* 0x000fea0003800000 */
.L_x_34466:
[----:B------:R-:W0:Y:S02]  /*83d0*/  F2I.FTZ.TRUNC.NTZ R4, R4 ;  /* 0x0000000400047305 */ /* 0x000e24000021f100 */
[----:B0-----:R-:W-:Y:S01]  /*83e0*/  PRMT R0, R4, 0x7610, R0 ;  /* 0x0000761004007816 */ /* 0x001fe20000000000 */
[----:B------:R-:W-:Y:S06]  /*83f0*/  BRA `(.L_x_34441) ;  /* 0x0000000000547947 */ /* 0x000fec0003800000 */
.L_x_34440:
        /* <DEDUP_REMOVED lines=16> */
.L_x_34468:
[----:B------:R-:W-:Y:S01]  /*8500*/  PRMT R0, RZ, 0x7610, R0 ;  /* 0x00007610ff007816 */ /* 0x000fe20000000000 */
[----:B------:R-:W-:Y:S06]  /*8510*/  BRA `(.L_x_34441) ;  /* 0x00000000000c7947 */ /* 0x000fec0003800000 */
.L_x_34465:
[----:B------:R1:W5:Y:S01]  /*8520*/  LDG.E.U8 R0, desc[UR36][R2.64] ;  /* 0x0000002402007981 */ /* 0x000362000c1e1100 */
[----:B------:R-:W-:Y:S05]  /*8530*/  BRA `(.L_x_34441) ;  /* 0x0000000000047947 */ /* 0x000fea0003800000 */
.L_x_34464:
[----:B------:R2:W5:Y:S02]  /*8540*/  LDG.E.U8 R0, desc[UR36][R2.64] ;  /* 0x0000002402007981 */ /* 0x000564000c1e1100 */
.L_x_34441:
        /* <DEDUP_REMOVED lines=15> */
.L_x_34472:
[----:B------:R3:W-:Y:S01]  /*8640*/  STG.E.U8 desc[UR36][R16.64], R5 ;  /* 0x0000000510007986 */ /* 0x0007e2000c101124 */
[----:B------:R-:W-:Y:S05]  /*8650*/  BRA `(.L_x_34474) ;  /* 0x0000000c009c7947 */ /* 0x000fea0003800000 */
.L_x_34471:
        /* <DEDUP_REMOVED lines=12> */
.L_x_34476:
[----:B------:R-:W-:-:S04]  /*8720*/  LOP3.LUT R5, R5, 0xffff, RZ, 0xc0, !PT ;  /* 0x0000ffff05057812 */ /* 0x000fc800078ec0ff */
[----:B------:R-:W-:-:S05]  /*8730*/  PRMT R3, R5, 0x8880, RZ ;  /* 0x0000888005037816 */ /* 0x000fca00000000ff */
[----:B------:R2:W-:Y:S01]  /*8740*/  STG.E desc[UR36][R16.64], R3 ;  /* 0x0000000310007986 */ /* 0x0005e2000c101924 */
[----:B------:R-:W-:Y:S05]  /*8750*/  BRA `(.L_x_34474) ;  /* 0x0000000c005c7947 */ /* 0x000fea0003800000 */
.L_x_34475:
[----:B------:R-:W-:-:S04]  /*8760*/  PRMT R3, R5, 0x8880, RZ ;  /* 0x0000888005037816 */ /* 0x000fc800000000ff */
[----:B------:R-:W-:-:S05]  /*8770*/  PRMT R3, R3, 0x7710, RZ ;  /* 0x0000771003037816 */ /* 0x000fca00000000ff */
[----:B------:R0:W-:Y:S01]  /*8780*/  STG.E.U16 desc[UR36][R16.64], R3 ;  /* 0x0000000310007986 */ /* 0x0001e2000c101524 */
[----:B------:R-:W-:Y:S05]  /*8790*/  BRA `(.L_x_34474) ;  /* 0x0000000c004c7947 */ /* 0x000fea0003800000 */
.L_x_34470:
        /* <DEDUP_REMOVED lines=9> */
.L_x_34478:
[----:B------:R-:W0:Y:S02]  /*8830*/  I2F.S8 R0, R5 ;  /* 0x0000000500007306 */ /* 0x000e240000001400 */
[----:B0-----:R-:W-:-:S05]  /*8840*/  F2FP.F16.F32.PACK_AB R0, RZ, R0 ;  /* 0x00000000ff00723e */ /* 0x001fca00000000ff */
[----:B------:R0:W-:Y:S01]  /*8850*/  STG.E.U16 desc[UR36][R16.64], R0 ;  /* 0x0000000010007986 */ /* 0x0001e2000c101524 */
[----:B------:R-:W-:Y:S05]  /*8860*/  BRA `(.L_x_34474) ;  /* 0x0000000c00187947 */ /* 0x000fea0003800000 */
.L_x_34477:
        /* <DEDUP_REMOVED lines=10> */
.L_x_34480:
[----:B------:R-:W0:Y:S02]  /*8910*/  I2F.S8 R5, R5 ;  /* 0x0000000500057306 */ /* 0x000e240000001400 */
[----:B0-----:R-:W-:-:S04]  /*8920*/  F2FP.F16.F32.PACK_AB R3, RZ, R5 ;  /* 0x00000005ff03723e */ /* 0x001fc800000000ff */
[----:B------:R-:W-:-:S05]  /*8930*/  PRMT R3, R3, 0x5410, RZ ;  /* 0x0000541003037816 */ /* 0x000fca00000000ff */
[----:B------:R0:W-:Y:S01]  /*8940*/  STG.E desc[UR36][R16.64], R3 ;  /* 0x0000000310007986 */ /* 0x0001e2000c101924 */
[----:B------:R-:W-:Y:S05]  /*8950*/  BRA `(.L_x_34474) ;  /* 0x0000000800dc7947 */ /* 0x000fea0003800000 */
.L_x_34479:
[----:B------:R-:W-:-:S04]  /*8960*/  PRMT R2, R5, 0x8880, RZ ;  /* 0x0000888005027816 */ /* 0x000fc800000000ff */
[----:B------:R-:W-:-:S06]  /*8970*/  PRMT R2, R2, 0x7710, RZ ;  /* 0x0000771002027816 */ /* 0x000fcc00000000ff */
[----:B------:R-:W0:Y:S02]  /*8980*/  I2F.F64.S16 R2, R2 ;  /* 0x0000000200027312 */ /* 0x000e240000101c00 */
[----:B0-----:R0:W-:Y:S01]  /*8990*/  STG.E.64 desc[UR36][R16.64], R2 ;  /* 0x0000000210007986 */ /* 0x0011e2000c101b24 */
[----:B------:R-:W-:Y:S05]  /*89a0*/  BRA `(.L_x_34474) ;  /* 0x0000000800c87947 */ /* 0x000fea0003800000 */
.L_x_34469:
        /* <DEDUP_REMOVED lines=13> */
.L_x_34483:
[----:B------:R-:W-:Y:S02]  /*8a80*/  PRMT R4, R5, 0x8880, RZ ;  /* 0x0000888005047816 */ /* 0x000fe400000000ff */
[----:B------:R-:W-:Y:S02]  /*8a90*/  CS2R R6, SRZ ;  /* 0x0000000000067805 */ /* 0x000fe4000001ff00 */
[----:B------:R-:W-:-:S06]  /*8aa0*/  PRMT R4, R4, 0x7710, RZ ;  /* 0x0000771004047816 */ /* 0x000fcc00000000ff */
[----:B------:R-:W0:Y:S02]  /*8ab0*/  I2F.F64.S16 R4, R4 ;  /* 0x0000000400047312 */ /* 0x000e240000101c00 */
[----:B0-----:R0:W-:Y:S01]  /*8ac0*/  STG.E.128 desc[UR36][R16.64], R4 ;  /* 0x0000000410007986 */ /* 0x0011e2000c101d24 */
[----:B------:R-:W-:Y:S05]  /*8ad0*/  BRA `(.L_x_34474) ;  /* 0x00000008007c7947 */ /* 0x000fea0003800000 */
.L_x_34482:
        /* <DEDUP_REMOVED lines=21> */
.L_x_34487:
[----:B------:R-:W-:Y:S05]  /*8c30*/  BSYNC B0 ;  /* 0x0000000000007941 */ /* 0x000fea0003800000 */
.L_x_34486:
[----:B------:R-:W-:-:S05]  /*8c40*/  LOP3.LUT R3, R0, R3, RZ, 0xfc, !PT ;  /* 0x0000000300037212 */ /* 0x000fca00078efcff */
[----:B------:R0:W-:Y:S01]  /*8c50*/  STG.E.U8 desc[UR36][R16.64], R3 ;  /* 0x0000000310007986 */ /* 0x0001e2000c101124 */
[----:B------:R-:W-:Y:S05]  /*8c60*/  BRA `(.L_x_34474) ;  /* 0x0000000800187947 */ /* 0x000fea0003800000 */
.L_x_34485:
        /* <DEDUP_REMOVED lines=13> */
.L_x_34489:
[----:B------:R-:W-:Y:S01]  /*8d40*/  IMAD.MOV.U32 R0, RZ, RZ, 0x7f ;  /* 0x0000007fff007424 */ /* 0x000fe200078e00ff */
[----:B------:R-:W-:-:S04]  /*8d50*/  ISETP.GT.U32.AND P0, PT, R2, 0x7f800000, PT ;  /* 0x7f8000000200780c */ /* 0x000fc80003f04070 */
[----:B------:R-:W-:-:S09]  /*8d60*/  SEL R0, R0, 0x7c, P0 ;  /* 0x0000007c00007807 */ /* 0x000fd20000000000 */
.L_x_34490:
[----:B------:R-:W-:Y:S05]  /*8d70*/  BSYNC B0 ;  /* 0x0000000000007941 */ /* 0x000fea0003800000 */
.L_x_34488:
[----:B------:R-:W-:-:S04]  /*8d80*/  LOP3.LUT R2, R5, 0x80000000, RZ, 0xc0, !PT ;  /* 0x8000000005027812 */ /* 0x000fc800078ec0ff */
[----:B------:R-:W-:-:S04]  /*8d90*/  SHF.R.U32.HI R3, RZ, 0x18, R2 ;  /* 0x00000018ff037819 */ /* 0x000fc80000011602 */
[----:B------:R-:W-:-:S05]  /*8da0*/  LOP3.LUT R3, R0, R3, RZ, 0xfc, !PT ;  /* 0x0000000300037212 */ /* 0x000fca00078efcff */
[----:B------:R0:W-:Y:S01]  /*8db0*/  STG.E.U8 desc[UR36][R16.64], R3 ;  /* 0x0000000310007986 */ /* 0x0001e2000c101124 */
[----:B------:R-:W-:Y:S05]  /*8dc0*/  BRA `(.L_x_34474) ;  /* 0x0000000400c07947 */ /* 0x000fea0003800000 */
.L_x_34484:
[----:B------:R-:W0:Y:S02]  /*8dd0*/  I2F.S8 R0, R5 ;  /* 0x0000000500007306 */ /* 0x000e240000001400 */
[----:B0-----:R-:W-:-:S05]  /*8de0*/  F2FP.BF16.F32.PACK_AB R0, RZ, R0 ;  /* 0x00000000ff00723e */ /* 0x001fca00000010ff */
[----:B------:R0:W-:Y:S01]  /*8df0*/  STG.E.U16 desc[UR36][R16.64], R0 ;  /* 0x0000000010007986 */ /* 0x0001e2000c101524 */
[----:B------:R-:W-:Y:S05]  /*8e00*/  BRA `(.L_x_34474) ;  /* 0x0000000400b07947 */ /* 0x000fea0003800000 */
.L_x_34481:
        /* <DEDUP_REMOVED lines=12> */
.L_x_34493:
        /* <DEDUP_REMOVED lines=17> */
.L_x_34496:
[----:B------:R-:W-:-:S04]  /*8fe0*/  LOP3.LUT R2, R5, 0x80000000, RZ, 0xc0, !PT ;  /* 0x8000000005027812 */ /* 0x000fc800078ec0ff */
[----:B------:R-:W-:-:S04]  /*8ff0*/  SHF.R.U32.HI R3, RZ, 0x18, R2 ;  /* 0x00000018ff037819 */ /* 0x000fc80000011602 */
[----:B------:R-:W-:-:S04]  /*9000*/  LOP3.LUT R0, R0, R3, RZ, 0xfc, !PT ;  /* 0x0000000300007212 */ /* 0x000fc800078efcff */
[----:B------:R-:W-:-:S07]  /*9010*/  PRMT R8, R0, 0x7610, R8 ;  /* 0x0000761000087816 */ /* 0x000fce0000000008 */
.L_x_34495:
[----:B------:R-:W-:Y:S05]  /*9020*/  BSYNC B0 ;  /* 0x0000000000007941 */ /* 0x000fea0003800000 */
.L_x_34494:
[----:B------:R0:W-:Y:S01]  /*9030*/  STG.E.U8 desc[UR36][R16.64], R8 ;  /* 0x0000000810007986 */ /* 0x0001e2000c101124 */
[----:B------:R-:W-:Y:S05]  /*9040*/  BRA `(.L_x_34474) ;  /* 0x0000000400207947 */ /* 0x000fea0003800000 */
.L_x_34492:
        /* <DEDUP_REMOVED lines=17> */
.L_x_34499:
[----:B------:R-:W-:-:S04]  /*9160*/  LOP3.LUT R2, R5, 0x80000000, RZ, 0xc0, !PT ;  /* 0x8000000005027812 */ /* 0x000fc800078ec0ff */
[----:B------:R-:W-:-:S04]  /*9170*/  SHF.R.U32.HI R3, RZ, 0x18, R2 ;  /* 0x00000018ff037819 */ /* 0x000fc80000011602 */
[----:B------:R-:W-:-:S04]  /*9180*/  LOP3.LUT R0, R0, R3, RZ, 0xfc, !PT ;  /* 0x0000000300007212 */ /* 0x000fc800078efcff */
[----:B------:R-:W-:-:S07]  /*9190*/  PRMT R8, R0, 0x7610, R8 ;  /* 0x0000761000087816 */ /* 0x000fce0000000008 */
.L_x_34498:
[----:B------:R-:W-:Y:S05]  /*91a0*/  BSYNC B0 ;  /* 0x0000000000007941 */ /* 0x000fea0003800000 */
.L_x_34497:
[----:B------:R0:W-:Y:S01]  /*91b0*/  STG.E.U8 desc[UR36][R16.64], R8 ;  /* 0x0000000810007986 */ /* 0x0001e2000c101124 */
[----:B------:R-:W-:Y:S05]  /*91c0*/  BRA `(.L_x_34474) ;  /* 0x0000000000c07947 */ /* 0x000fea0003800000 */
.L_x_34491:
        /* <DEDUP_REMOVED lines=22> */
.L_x_34473:
        /* <DEDUP_REMOVED lines=16> */
.L_x_34502:
[----:B------:R-:W-:Y:S05]  /*9430*/  BRA `(.L_x_34474) ;  /* 0x0000000000247947 */ /* 0x000fea0003800000 */
.L_x_34501:
[----:B------:R-:W-:-:S04]  /*9440*/  LOP3.LUT R5, R5, 0xffff, RZ, 0xc0, !PT ;  /* 0x0000ffff05057812 */ /* 0x000fc800078ec0ff */
[----:B------:R-:W-:-:S05]  /*9450*/  PRMT R5, R5, 0x8880, RZ ;  /* 0x0000888005057816 */ /* 0x000fca00000000ff */
[----:B------:R-:W-:-:S05]  /*9460*/  IMAD.MOV.U32 R2, RZ, RZ, R5 ;  /* 0x000000ffff027224 */ /* 0x000fca00078e0005 */
[----:B------:R-:W-:-:S05]  /*9470*/  SHF.R.S32.HI R3, RZ, 0x1f, R2 ;  /* 0x0000001fff037819 */ /* 0x000fca0000011402 */
[----:B------:R0:W-:Y:S01]  /*9480*/  STG.E.64 desc[UR36][R16.64], R2 ;  /* 0x0000000210007986 */ /* 0x0001e2000c101b24 */
[----:B------:R-:W-:Y:S05]  /*9490*/  BRA `(.L_x_34474) ;  /* 0x00000000000c7947 */ /* 0x000fea0003800000 */
.L_x_34500:
[----:B------:R-:W-:-:S04]  /*94a0*/  LOP3.LUT R5, R5, 0xffff, RZ, 0xc0, !PT ;  /* 0x0000ffff05057812 */ /* 0x000fc800078ec0ff */
[----:B------:R-:W-:-:S05]  /*94b0*/  PRMT R3, R5, 0x8880, RZ ;  /* 0x0000888005037816 */ /* 0x000fca00000000ff */
[----:B------:R0:W-:Y:S02]  /*94c0*/  STG.E desc[UR36][R16.64], R3 ;  /* 0x0000000310007986 */ /* 0x0001e4000c101924 */
.L_x_34474:
[----:B------:R-:W-:-:S07]  /*94d0*/  VIADD R19, R19, 0x80 ;  /* 0x0000008013137836 */ /* 0x000fce0000000000 */
.L_x_34434:
[----:B------:R-:W-:Y:S05]  /*94e0*/  BSYNC B6 ;  /* 0x0000000000067941 */ /* 0x000fea0003800000 */
.L_x_34433:
        /* <DEDUP_REMOVED lines=306> */
.L_x_34503:
        /* <DEDUP_REMOVED lines=20> */
.L_x_34507:
[----:B------:R4:W5:Y:S01]  /*a950*/  LDG.E.U8 R0, desc[UR36][R2.64] ;  /* 0x0000002402007981 */ /* 0x000962000c1e1100 */
[----:B------:R-:W-:Y:S05]  /*a960*/  BRA `(.L_x_34509) ;  /* 0x0000000c00547947 */ /* 0x000fea0003800000 */
.L_x_34506:
        /* <DEDUP_REMOVED lines=8> */
.L_x_34511:
[----:B------:R2:W5:Y:S01]  /*a9f0*/  LDG.E.U8 R0, desc[UR36][R2.64] ;  /* 0x0000002402007981 */ /* 0x000562000c1e1100 */
[----:B------:R-:W-:Y:S05]  /*aa00*/  BRA `(.L_x_34509) ;  /* 0x0000000c002c7947 */ /* 0x000fea0003800000 */
.L_x_34510:
[----:B------:R0:W5:Y:S01]  /*aa10*/  LDG.E.U16 R0, desc[UR36][R2.64] ;  /* 0x0000002402007981 */ /* 0x000162000c1e1500 */
[----:B------:R-:W-:Y:S05]  /*aa20*/  BRA `(.L_x_34509) ;  /* 0x0000000c00247947 */ /* 0x000fea0003800000 */
.L_x_34505:
        /* <DEDUP_REMOVED lines=9> */
.L_x_34513:
[----:B------:R-:W2:Y:S02]  /*aac0*/  LDG.E.U16 R4, desc[UR36][R2.64] ;  /* 0x0000002402047981 */ /* 0x000ea4000c1e1500 */
[----:B--2---:R-:W-:-:S06]  /*aad0*/  HADD2.F32 R4, -RZ, R4.H0_H0 ;  /* 0x20000004ff047230 */ /* 0x004fcc0000004100 */
[----:B------:R-:W0:Y:S02]  /*aae0*/  F2I.FTZ.TRUNC.NTZ R4, R4 ;  /* 0x0000000400047305 */ /* 0x000e24000021f100 */
[----:B0-----:R-:W-:Y:S01]  /*aaf0*/  PRMT R0, R4, 0x7610, R0 ;  /* 0x0000761004007816 */ /* 0x001fe20000000000 */
[----:B------:R-:W-:Y:S06]  /*ab00*/  BRA `(.L_x_34509) ;  /* 0x0000000800ec7947 */ /* 0x000fec0003800000 */
.L_x_34512:
        /* <DEDUP_REMOVED lines=9> */
.L_x_34515:
[----:B------:R-:W2:Y:S02]  /*aba0*/  LDG.E.U16 R2, desc[UR36][R2.64] ;  /* 0x0000002402027981 */ /* 0x000ea4000c1e1500 */
[----:B--2---:R-:W-:-:S06]  /*abb0*/  HADD2.F32 R4, -RZ, R2.H0_H0 ;  /* 0x20000002ff047230 */ /* 0x004fcc0000004100 */
[----:B------:R-:W0:Y:S02]  /*abc0*/  F2I.FTZ.TRUNC.NTZ R4, R4 ;  /* 0x0000000400047305 */ /* 0x000e24000021f100 */
[----:B0-----:R-:W-:Y:S01]  /*abd0*/  PRMT R0, R4, 0x7610, R0 ;  /* 0x0000761004007816 */ /* 0x001fe20000000000 */
[----:B------:R-:W-:Y:S06]  /*abe0*/  BRA `(.L_x_34509) ;  /* 0x0000000800b47947 */ /* 0x000fec0003800000 */
.L_x_34514:
[----:B------:R-:W2:Y:S02]  /*abf0*/  LDG.E.64 R2, desc[UR36][R2.64] ;  /* 0x0000002402027981 */ /* 0x000ea4000c1e1b00 */
[----:B--2---:R0:W1:Y:S01]  /*ac00*/  F2I.F64.TRUNC R0, R2 ;  /* 0x0000000200007311 */ /* 0x004062000030d100 */
[----:B------:R-:W-:Y:S05]  /*ac10*/  BRA `(.L_x_34509) ;  /* 0x0000000800a87947 */ /* 0x000fea0003800000 */
.L_x_34504:
        /* <DEDUP_REMOVED lines=12> */
.L_x_34518:
[----:B------:R-:W2:Y:S02]  /*ace0*/  LDG.E.64 R2, desc[UR36][R2.64] ;  /* 0x0000002402027981 */ /* 0x000ea4000c1e1b00 */
[----:B--2---:R0:W1:Y:S01]  /*acf0*/  F2I.F64.TRUNC R0, R2 ;  /* 0x0000000200007311 */ /* 0x004062000030d100 */
[----:B------:R-:W-:Y:S05]  /*ad00*/  BRA `(.L_x_34509) ;  /* 0x00000008006c7947 */ /* 0x000fea0003800000 */
.L_x_34517:
        /* <DEDUP_REMOVED lines=28> */
.L_x_34520:
        /* <DEDUP_REMOVED lines=15> */
.L_x_34519:
[----:B------:R-:W2:Y:S02]  /*afc0*/  LDG.E.U16 R4, desc[UR36][R2.64] ;  /* 0x0000002402047981 */ /* 0x000ea4000c1e1500 */
[----:B--2---:R-:W-:-:S06]  /*afd0*/  IMAD.U32 R4, R4, 0x10000, RZ ;  /* 0x0001000004047824 */ /* 0x004fcc00078e00ff */
[----:B------:R-:W0:Y:S02]  /*afe0*/  F2I.FTZ.TRUNC.NTZ R4, R4 ;  /* 0x0000000400047305 */ /* 0x000e24000021f100 */
[----:B0-----:R-:W-:Y:S01]  /*aff0*/  PRMT R0, R4, 0x7610, R0 ;  /* 0x0000761004007816 */ /* 0x001fe20000000000 */
[----:B------:R-:W-:Y:S06]  /*b000*/  BRA `(.L_x_34509) ;  /* 0x0000000400ac7947 */ /* 0x000fec0003800000 */
.L_x_34516:
        /* <DEDUP_REMOVED lines=10> */
.L_x_34523:
        /* <DEDUP_REMOVED lines=21> */
.L_x_34527:
[----:B------:R-:W-:Y:S05]  /*b200*/  BSYNC B1 ;  /* 0x0000000000017941 */ /* 0x000fea0003800000 */
.L_x_34526:
[----:B------:R-:W-:Y:S01]  /*b210*/  IMAD.SHL.U32 R2, R2, 0x100000, RZ ;  /* 0x0010000002027824 */ /* 0x000fe200078e00ff */
[----:B------:R-:W-:-:S04]  /*b220*/  LEA R3, R0, 0x3b800000, 0x17 ;  /* 0x3b80000000037811 */ /* 0x000fc800078eb8ff */
[----:B------:R-:W-:-:S07]  /*b230*/  LOP3.LUT R4, R3, R2, R4, 0xfe, !PT ;  /* 0x0000000203047212 */ /* 0x000fce00078efe04 */
.L_x_34525:
[----:B------:R-:W-:Y:S05]  /*b240*/  BSYNC B0 ;  /* 0x0000000000007941 */ /* 0x000fea0003800000 */
.L_x_34524:
[----:B------:R-:W0:Y:S02]  /*b250*/  F2I.FTZ.TRUNC.NTZ R4, R4 ;  /* 0x0000000400047305 */ /* 0x000e24000021f100 */
[----:B0-----:R-:W-:Y:S01]  /*b260*/  PRMT R0, R4, 0x7610, R0 ;  /* 0x0000761004007816 */ /* 0x001fe20000000000 */
[----:B------:R-:W-:Y:S06]  /*b270*/  BRA `(.L_x_34509) ;  /* 0x0000000400107947 */ /* 0x000fec0003800000 */
.L_x_34522:
        /* <DEDUP_REMOVED lines=21> */
.L_x_34531:
[----:B------:R-:W-:Y:S05]  /*b3d0*/  BSYNC B1 ;  /* 0x0000000000017941 */ /* 0x000fea0003800000 */
.L_x_34530:
[----:B------:R-:W-:Y:S01]  /*b3e0*/  IMAD.SHL.U32 R2, R2, 0x200000, RZ ;  /* 0x0020000002027824 */ /* 0x000fe200078e00ff */
[----:B------:R-:W-:-:S04]  /*b3f0*/  LEA R3, R0, 0x37800000, 0x17 ;  /* 0x3780000000037811 */ /* 0x000fc800078eb8ff */
[----:B------:R-:W-:-:S07]  /*b400*/  LOP3.LUT R4, R3, R2, R4, 0xfe, !PT ;  /* 0x0000000203047212 */ /* 0x000fce00078efe04 */
.L_x_34529:
[----:B------:R-:W-:Y:S05]  /*b410*/  BSYNC B0 ;  /* 0x0000000000007941 */ /* 0x000fea0003800000 */
.L_x_34528:
[----:B------:R-:W0:Y:S02]  /*b420*/  F2I.FTZ.TRUNC.NTZ R4, R4 ;  /* 0x0000000400047305 */ /* 0x000e24000021f100 */
[----:B0-----:R-:W-:Y:S01]  /*b430*/  PRMT R0, R4, 0x7610, R0 ;  /* 0x0000761004007816 */ /* 0x001fe20000000000 */
[----:B------:R-:W-:Y:S06]  /*b440*/  BRA `(.L_x_34509) ;  /* 0x00000000009c7947 */ /* 0x000fec0003800000 */
.L_x_34521:
        /* <DEDUP_REMOVED lines=14> */
.L_x_34535:
[----:B------:R-:W-:Y:S05]  /*b530*/  BSYNC B0 ;  /* 0x0000000000007941 */ /* 0x000fea0003800000 */
.L_x_34534:
[----:B------:R-:W0:Y:S02]  /*b540*/  F2I.FTZ.TRUNC.NTZ R4, R4 ;  /* 0x0000000400047305 */ /* 0x000e24000021f100 */
[----:B0-----:R-:W-:Y:S01]  /*b550*/  PRMT R0, R4, 0x7610, R0 ;  /* 0x0000761004007816 */ /* 0x001fe20000000000 */
[----:B------:R-:W-:Y:S06]  /*b560*/  BRA `(.L_x_34509) ;  /* 0x0000000000547947 */ /* 0x000fec0003800000 */
.L_x_34508:
        /* <DEDUP_REMOVED lines=16> */
.L_x_34536:
[----:B------:R-:W-:Y:S01]  /*b670*/  PRMT R0, RZ, 0x7610, R0 ;  /* 0x00007610ff007816 */ /* 0x000fe20000000000 */
[----:B------:R-:W-:Y:S06]  /*b680*/  BRA `(.L_x_34509) ;  /* 0x00000000000c7947 */ /* 0x000fec0003800000 */
.L_x_34533:
[----:B------:R0:W5:Y:S01]  /*b690*/  LDG.E.U8 R0, desc[UR36][R2.64] ;  /* 0x0000002402007981 */ /* 0x000162000c1e1100 */
[----:B------:R-:W-:Y:S05]  /*b6a0*/  BRA `(.L_x_34509) ;  /* 0x0000000000047947 */ /* 0x000fea0003800000 */
.L_x_34532:
[----:B------:R0:W5:Y:S02]  /*b6b0*/  LDG.E.U8 R0, desc[UR36][R2.64] ;  /* 0x0000002402007981 */ /* 0x000164000c1e1100 */
.L_x_34509:
        /* <DEDUP_REMOVED lines=15> */
.L_x_34540:
[----:B------:R-:W-:Y:S01]  /*b7b0*/  STG.E.U8 desc[UR36][R16.64], R5 ;  /* 0x0000000510007986 */ /* 0x000fe2000c101124 */
[----:B------:R-:W-:Y:S05]  /*b7c0*/  EXIT ;  /* 0x000000000000794d */ /* 0x000fea0003800000 */
.L_x_34539:
        /* <DEDUP_REMOVED lines=12> */
.L_x_34543:
[----:B------:R-:W-:-:S04]  /*b890*/  LOP3.LUT R5, R5, 0xffff, RZ, 0xc0, !PT ;  /* 0x0000ffff05057812 */ /* 0x000fc800078ec0ff */
[----:B------:R-:W-:-:S05]  /*b8a0*/  PRMT R3, R5, 0x8880, RZ ;  /* 0x0000888005037816 */ /* 0x000fca00000000ff */
[----:B------:R-:W-:Y:S01]  /*b8b0*/  STG.E desc[UR36][R16.64], R3 ;  /* 0x0000000310007986 */ /* 0x000fe2000c101924 */
[----:B------:R-:W-:Y:S05]  /*b8c0*/  EXIT ;  /* 0x000000000000794d */ /* 0x000fea0003800000 */
.L_x_34542:
[----:B------:R-:W-:-:S04]  /*b8d0*/  PRMT R3, R5, 0x8880, RZ ;  /* 0x0000888005037816 */ /* 0x000fc800000000ff */
[----:B------:R-:W-:-:S05]  /*b8e0*/  PRMT R3, R3, 0x7710, RZ ;  /* 0x0000771003037816 */ /* 0x000fca00000000ff */
[----:B------:R-:W-:Y:S01]  /*b8f0*/  STG.E.U16 desc[UR36][R16.64], R3 ;  /* 0x0000000310007986 */ /* 0x000fe2000c101524 */
[----:B------:R-:W-:Y:S05]  /*b900*/  EXIT ;  /* 0x000000000000794d */ /* 0x000fea0003800000 */
.L_x_34538:
        /* <DEDUP_REMOVED lines=9> */
.L_x_34545:
[----:B------:R-:W0:Y:S02]  /*b9a0*/  I2F.S8 R0, R5 ;  /* 0x0000000500007306 */ /* 0x000e240000001400 */
[----:B0-----:R-:W-:-:S05]  /*b9b0*/  F2FP.F16.F32.PACK_AB R0, RZ, R0 ;  /* 0x00000000ff00723e */ /* 0x001fca00000000ff */
[----:B------:R-:W-:Y:S01]  /*b9c0*/  STG.E.U16 desc[UR36][R16.64], R0 ;  /* 0x0000000010007986 */ /* 0x000fe2000c101524 */
[----:B------:R-:W-:Y:S05]  /*b9d0*/  EXIT ;  /* 0x000000000000794d */ /* 0x000fea0003800000 */
.L_x_34544:
        /* <DEDUP_REMOVED lines=10> */
.L_x_34547:
[----:B------:R-:W0:Y:S02]  /*ba80*/  I2F.S8 R5, R5 ;  /* 0x0000000500057306 */ /* 0x000e240000001400 */
[----:B0-----:R-:W-:-:S04]  /*ba90*/  F2FP.F16.F32.PACK_AB R3, RZ, R5 ;  /* 0x00000005ff03723e */ /* 0x001fc800000000ff */
[----:B------:R-:W-:-:S05]  /*baa0*/  PRMT R3, R3, 0x5410, RZ ;  /* 0x0000541003037816 */ /* 0x000fca00000000ff */
[----:B------:R-:W-:Y:S01]  /*bab0*/  STG.E desc[UR36][R16.64], R3 ;  /* 0x0000000310007986 */ /* 0x000fe2000c101924 */
[----:B------:R-:W-:Y:S05]  /*bac0*/  EXIT ;  /* 0x000000000000794d */ /* 0x000fea0003800000 */
.L_x_34546:
[----:B------:R-:W-:-:S04]  /*bad0*/  PRMT R2, R5, 0x8880, RZ ;  /* 0x0000888005027816 */ /* 0x000fc800000000ff */
[----:B------:R-:W-:-:S06]  /*bae0*/  PRMT R2, R2, 0x7710, RZ ;  /* 0x0000771002027816 */ /* 0x000fcc00000000ff */
[----:B------:R-:W0:Y:S02]  /*baf0*/  I2F.F64.S16 R2, R2 ;  /* 0x0000000200027312 */ /* 0x000e240000101c00 */
[----:B0-----:R-:W-:Y:S01]  /*bb00*/  STG.E.64 desc[UR36][R16.64], R2 ;  /* 0x0000000210007986 */ /* 0x001fe2000c101b24 */
[----:B------:R-:W-:Y:S05]  /*bb10*/  EXIT ;  /* 0x000000000000794d */ /* 0x000fea0003800000 */
.L_x_34537:
        /* <DEDUP_REMOVED lines=11> */
[----:B------:R-:W-:Y:S01]  /*bbd0*/  STG.E.U8 desc[UR36][R16.64], R3 ;  /* 0x0000000310007986 */ /* 0x000fe2000c101124 */
[----:B------:R-:W-:Y:S05]  /*bbe0*/  EXIT ;  /* 0x000000000000794d */ /* 0x000fea0003800000 */
.L_x_34550:
[----:B------:R-:W-:Y:S02]  /*bbf0*/  PRMT R4, R5, 0x8880, RZ ;  /* 0x0000888005047816 */ /* 0x000fe400000000ff */
[----:B------:R-:W-:Y:S02]  /*bc00*/  CS2R R6, SRZ ;  /* 0x0000000000067805 */ /* 0x000fe4000001ff00 */
[----:B------:R-:W-:-:S06]  /*bc10*/  PRMT R4, R4, 0x7710, RZ ;  /* 0x0000771004047816 */ /* 0x000fcc00000000ff */
[----:B------:R-:W0:Y:S02]  /*bc20*/  I2F.F64.S16 R4, R4 ;  /* 0x0000000400047312 */ /* 0x000e240000101c00 */
[----:B0-----:R-:W-:Y:S01]  /*bc30*/  STG.E.128 desc[UR36][R16.64], R4 ;  /* 0x0000000410007986 */ /* 0x001fe2000c101d24 */
[----:B------:R-:W-:Y:S05]  /*bc40*/  EXIT ;  /* 0x000000000000794d */ /* 0x000fea0003800000 */
.L_x_34549:
        /* <DEDUP_REMOVED lines=21> */
.L_x_34554:
[----:B------:R-:W-:Y:S05]  /*bda0*/  BSYNC B0 ;  /* 0x0000000000007941 */ /* 0x000fea0003800000 */
.L_x_34553:
[----:B------:R-:W-:-:S05]  /*bdb0*/  LOP3.LUT R3, R0, R3, RZ, 0xfc, !PT ;  /* 0x0000000300037212 */ /* 0x000fca00078efcff */
[----:B------:R-:W-:Y:S01]  /*bdc0*/  STG.E.U8 desc[UR36][R16.64], R3 ;  /* 0x0000000310007986 */ /* 0x000fe2000c101124 */
[----:B------:R-:W-:Y:S05]  /*bdd0*/  EXIT ;  /* 0x000000000000794d */ /* 0x000fea0003800000 */
.L_x_34552:
        /* <DEDUP_REMOVED lines=13> */
.L_x_34556:
[----:B------:R-:W-:Y:S01]  /*beb0*/  IMAD.MOV.U32 R0, RZ, RZ, 0x7f ;  /* 0x0000007fff007424 */ /* 0x000fe200078e00ff */
[----:B------:R-:W-:-:S04]  /*bec0*/  ISETP.GT.U32.AND P0, PT, R2, 0x7f800000, PT ;  /* 0x7f8000000200780c */ /* 0x000fc80003f04070 */
[----:B------:R-:W-:-:S09]  /*bed0*/  SEL R0, R0, 0x7c, P0 ;  /* 0x0000007c00007807 */ /* 0x000fd20000000000 */
.L_x_34557:
[----:B------:R-:W-:Y:S05]  /*bee0*/  BSYNC B0 ;  /* 0x0000000000007941 */ /* 0x000fea0003800000 */
.L_x_34555:
[----:B------:R-:W-:-:S04]  /*bef0*/  LOP3.LUT R2, R5, 0x80000000, RZ, 0xc0, !PT ;  /* 0x8000000005027812 */ /* 0x000fc800078ec0ff */
[----:B------:R-:W-:-:S04]  /*bf00*/  SHF.R.U32.HI R3, RZ, 0x18, R2 ;  /* 0x00000018ff037819 */ /* 0x000fc80000011602 */
[----:B------:R-:W-:-:S05]  /*bf10*/  LOP3.LUT R3, R0, R3, RZ, 0xfc, !PT ;  /* 0x0000000300037212 */ /* 0x000fca00078efcff */
[----:B------:R-:W-:Y:S01]  /*bf20*/  STG.E.U8 desc[UR36][R16.64], R3 ;  /* 0x0000000310007986 */ /* 0x000fe2000c101124 */
[----:B------:R-:W-:Y:S05]  /*bf30*/  EXIT ;  /* 0x000000000000794d */ /* 0x000fea0003800000 */
.L_x_34551:
[----:B------:R-:W0:Y:S02]  /*bf40*/  I2F.S8 R0, R5 ;  /* 0x0000000500007306 */ /* 0x000e240000001400 */
[----:B0-----:R-:W-:-:S05]  /*bf50*/  F2FP.BF16.F32.PACK_AB R0, RZ, R0 ;  /* 0x00000000ff00723e */ /* 0x001fca00000010ff */
[----:B------:R-:W-:Y:S01]  /*bf60*/  STG.E.U16 desc[UR36][R16.64], R0 ;  /* 0x0000000010007986 */ /* 0x000fe2000c101524 */
[----:B------:R-:W-:Y:S05]  /*bf70*/  EXIT ;  /* 0x000000000000794d */ /* 0x000fea0003800000 */
.L_x_34548:
        /* <DEDUP_REMOVED lines=12> */
.L_x_34560:
        /* <DEDUP_REMOVED lines=17> */
.L_x_34563:
[----:B------:R-:W-:-:S04]  /*c150*/  LOP3.LUT R2, R5, 0x80000000, RZ, 0xc0, !PT ;  /* 0x8000000005027812 */ /* 0x000fc800078ec0ff */
[----:B------:R-:W-:-:S04]  /*c160*/  SHF.R.U32.HI R3, RZ, 0x18, R2 ;  /* 0x00000018ff037819 */ /* 0x000fc80000011602 */
[----:B------:R-:W-:-:S04]  /*c170*/  LOP3.LUT R0, R0, R3, RZ, 0xfc, !PT ;  /* 0x0000000300007212 */ /* 0x000fc800078efcff */
[----:B------:R-:W-:-:S07]  /*c180*/  PRMT R8, R0, 0x7610, R8 ;  /* 0x0000761000087816 */ /* 0x000fce0000000008 */
.L_x_34562:
[----:B------:R-:W-:Y:S05]  /*c190*/  BSYNC B0 ;  /* 0x0000000000007941 */ /* 0x000fea0003800000 */
.L_x_34561:
[----:B------:R-:W-:Y:S01]  /*c1a0*/  STG.E.U8 desc[UR36][R16.64], R8 ;  /* 0x0000000810007986 */ /* 0x000fe2000c101124 */
[----:B------:R-:W-:Y:S05]  /*c1b0*/  EXIT ;  /* 0x000000000000794d */ /* 0x000fea0003800000 */
.L_x_34559:
        /* <DEDUP_REMOVED lines=17> */
.L_x_34566:
[----:B------:R-:W-:-:S04]  /*c2d0*/  LOP3.LUT R2, R5, 0x80000000, RZ, 0xc0, !PT ;  /* 0x8000000005027812 */ /* 0x000fc800078ec0ff */
[----:B------:R-:W-:-:S04]  /*c2e0*/  SHF.R.U32.HI R3, RZ, 0x18, R2 ;  /* 0x00000018ff037819 */ /* 0x000fc80000011602 */
[----:B------:R-:W-:-:S04]  /*c2f0*/  LOP3.LUT R0, R0, R3, RZ, 0xfc, !PT ;  /* 0x0000000300007212 */ /* 0x000fc800078efcff */
[----:B------:R-:W-:-:S07]  /*c300*/  PRMT R8, R0, 0x7610, R8 ;  /* 0x0000761000087816 */ /* 0x000fce0000000008 */
.L_x_34565:
[----:B------:R-:W-:Y:S05]  /*c310*/  BSYNC B0 ;  /* 0x0000000000007941 */ /* 0x000fea0003800000 */
.L_x_34564:
[----:B------:R-:W-:Y:S01]  /*c320*/  STG.E.U8 desc[UR36][R16.64], R8 ;  /* 0x0000000810007986 */ /* 0x000fe2000c101124 */
[----:B------:R-:W-:Y:S05]  /*c330*/  EXIT ;  /* 0x000000000000794d */ /* 0x000fea0003800000 */
.L_x_34558:
        /* <DEDUP_REMOVED lines=22> */
.L_x_34541:
        /* <DEDUP_REMOVED lines=16> */
.L_x_34569:
[----:B------:R-:W-:Y:S05]  /*c5a0*/  EXIT ;  /* 0x000000000000794d */ /* 0x000fea0003800000 */
.L_x_34568:
[----:B------:R-:W-:-:S04]  /*c5b0*/  LOP3.LUT R5, R5, 0xffff, RZ, 0xc0, !PT ;  /* 0x0000ffff05057812 */ /* 0x000fc800078ec0ff */
[----:B------:R-:W-:-:S05]  /*c5c0*/  PRMT R5, R5, 0x8880, RZ ;  /* 0x0000888005057816 */ /* 0x000fca00000000ff */
[----:B------:R-:W-:-:S05]  /*c5d0*/  IMAD.MOV.U32 R2, RZ, RZ, R5 ;  /* 0x000000ffff027224 */ /* 0x000fca00078e0005 */
[----:B------:R-:W-:-:S05]  /*c5e0*/  SHF.R.S32.HI R3, RZ, 0x1f, R2 ;  /* 0x0000001fff037819 */ /* 0x000fca0000011402 */
[----:B------:R-:W-:Y:S01]  /*c5f0*/  STG.E.64 desc[UR36][R16.64], R2 ;  /* 0x0000000210007986 */ /* 0x000fe2000c101b24 */
[----:B------:R-:W-:Y:S05]  /*c600*/  EXIT ;  /* 0x000000000000794d */ /* 0x000fea0003800000 */
.L_x_34567:
[----:B------:R-:W-:-:S04]  /*c610*/  LOP3.LUT R5, R5, 0xffff, RZ, 0xc0, !PT ;  /* 0x0000ffff05057812 */ /* 0x000fc800078ec0ff */
[----:B------:R-:W-:-:S05]  /*c620*/  PRMT R3, R5, 0x8880, RZ ;  /* 0x0000888005037816 */ /* 0x000fca00000000ff */
[----:B------:R-:W-:Y:S01]  /*c630*/  STG.E desc[UR36][R16.64], R3 ;  /* 0x0000000310007986 */ /* 0x000fe2000c101924 */
[----:B------:R-:W-:Y:S05]  /*c640*/  EXIT ;  /* 0x000000000000794d */ /* 0x000fea0003800000 */
.L_x_34570:
        /* <DEDUP_REMOVED lines=11> */
.L_x_36494:


//--------------------- .text._ZN2at6native27unrolled_elementwise_kernelIZZZNS0_23bitwise_not_kernel_cudaERNS_18TensorIteratorBaseEENKUlvE_clEvENKUlvE0_clEvEUlaE_St5arrayIPcLm2EELi4E23TrivialOffsetCalculatorILi1EjESB_NS0_6memory12LoadWithCastILi1EEENSC_13StoreWithCastILi1EEEEEviT_T0_T2_T3_T4_T5_ --------------------------
	.section	.text._ZN2at6native27unrolled_elementwise_kernelIZZZNS0_23bitwise_not_kernel_cudaERNS_18TensorIteratorBaseEENKUlvE_clEvENKUlvE0_clEvEUlaE_St5arrayIPcLm2EELi4E23TrivialOffsetCalculatorILi1EjESB_NS0_6memory12LoadWithCastILi1EEENSC_13StoreWithCastILi1EEEEEviT_T0_T2_T3_T4_T5_,"ax",@progbits
	.align	128
        .global         _ZN2at6native27unrolled_elementwise_kernelIZZZNS0_23bitwise_not_kernel_cudaERNS_18TensorIteratorBaseEENKUlvE_clEvENKUlvE0_clEvEUlaE_St5arrayIPcLm2EELi4E23TrivialOffsetCalculatorILi1EjESB_NS0_6memory12LoadWithCastILi1EEENSC_13StoreWithCastILi1EEEEEviT_T0_T2_T3_T4_T5_
        .type           _ZN2at6native27unrolled_elementwise_kernelIZZZNS0_23bitwise_not_kernel_cudaERNS_18TensorIteratorBaseEENKUlvE_clEvENKUlvE0_clEvEUlaE_St5arrayIPcLm2EELi4E23TrivialOffsetCalculatorILi1EjESB_NS0_6memory12LoadWithCastILi1EEENSC_13StoreWithCastILi1EEEEEviT_T0_T2_T3_T4_T5_,@function
        .size           _ZN2at6native27unrolled_elementwise_kernelIZZZNS0_23bitwise_not_kernel_cudaERNS_18TensorIteratorBaseEENKUlvE_clEvENKUlvE0_clEvEUlaE_St5arrayIPcLm2EELi4E23TrivialOffsetCalculatorILi1EjESB_NS0_6memory12LoadWithCastILi1EEENSC_13StoreWithCastILi1EEEEEviT_T0_T2_T3_T4_T5_,(.L_x_36495 - _ZN2at6native27unrolled_elementwise_kernelIZZZNS0_23bitwise_not_kernel_cudaERNS_18TensorIteratorBaseEENKUlvE_clEvENKUlvE0_clEvEUlaE_St5arrayIPcLm2EELi4E23TrivialOffsetCalculatorILi1EjESB_NS0_6memory12LoadWithCastILi1EEENSC_13StoreWithCastILi1EEEEEviT_T0_T2_T3_T4_T5_)
        .other          _ZN2at6native27unrolled_elementwise_kernelIZZZNS0_23bitwise_not_kernel_cudaERNS_18TensorIteratorBaseEENKUlvE_clEvENKUlvE0_clEvEUlaE_St5arrayIPcLm2EELi4E23TrivialOffsetCalculatorILi1EjESB_NS0_6memory12LoadWithCastILi1EEENSC_13StoreWithCastILi1EEEEEviT_T0_T2_T3_T4_T5_,@"STO_CUDA_ENTRY STV_DEFAULT"
_ZN2at6native27unrolled_elementwise_kernelIZZZNS0_23bitwise_not_kernel_cudaERNS_18TensorIteratorBaseEENKUlvE_clEvENKUlvE0_clEvEUlaE_St5arrayIPcLm2EELi4E23TrivialOffsetCalculatorILi1EjESB_NS0_6memory12LoadWithCastILi1EEENSC_13StoreWithCastILi1EEEEEviT_T0_T2_T3_T4_T5_:
.text._ZN2at6native27unrolled_elementwise_kernelIZZZNS0_23bitwise_not_kernel_cudaERNS_18TensorIteratorBaseEENKUlvE_clEvENKUlvE0_clEvEUlaE_St5arrayIPcLm2EELi4E23TrivialOffsetCalculatorILi1EjESB_NS0_6memory12LoadWithCastILi1EEENSC_13StoreWithCastILi1EEEEEviT_T0_T2_T3_T4_T5_:
        /* <DEDUP_REMOVED lines=31> */
.L_x_34576:
[----:B------:R3:W5:Y:S01]  /*01f0*/  LDG.E.U8 R26, desc[UR36][R4.64] ;  /* 0x00000024041a7981 */ /* 0x000762000c1e1100 */
[----:B------:R-:W-:Y:S05]  /*0200*/  BRA `(.L_x_34578) ;  /* 0x0000000c00587947 */ /* 0x000fea0003800000 */
.L_x_34575:
        /* <DEDUP_REMOVED lines=8> */
.L_x_34580:
[----:B------:R1:W5:Y:S01]  /*0290*/  LDG.E.U8 R26, desc[UR36][R4.64] ;  /* 0x00000024041a7981 */ /* 0x000362000c1e1100 */
[----:B------:R-:W-:Y:S05]  /*02a0*/  BRA `(.L_x_34578) ;  /* 0x0000000c00307947 */ /* 0x000fea0003800000 */
.L_x_34579:
[----:B------:R2:W5:Y:S01]  /*02b0*/  LDG.E.U16 R26, desc[UR36][R4.64] ;  /* 0x00000024041a7981 */ /* 0x000562000c1e1500 */
[----:B------:R-:W-:Y:S05]  /*02c0*/  BRA `(.L_x_34578) ;  /* 0x0000000c00287947 */ /* 0x000fea0003800000 */
.L_x_34574:
        /* <DEDUP_REMOVED lines=9> */
.L_x_34582:
[----:B------:R-:W2:Y:S02]  /*0360*/  LDG.E.U16 R0, desc[UR36][R4.64] ;  /* 0x0000002404007981 */ /* 0x000ea4000c1e1500 */
[----:B--2---:R-:W-:-:S06]  /*0370*/  HADD2.F32 R0, -RZ, R0.H0_H0 ;  /* 0x20000000ff007230 */ /* 0x004fcc0000004100 */
[----:B------:R-:W0:Y:S02]  /*0380*/  F2I.FTZ.TRUNC.NTZ R0, R0 ;  /* 0x0000000000007305 */ /* 0x000e24000021f100 */
[----:B0-----:R-:W-:Y:S01]  /*0390*/  PRMT R26, R0, 0x7610, R26 ;  /* 0x00007610001a7816 */ /* 0x001fe2000000001a */
[----:B------:R-:W-:Y:S06]  /*03a0*/  BRA `(.L_x_34578) ;  /* 0x0000000800f07947 */ /* 0x000fec0003800000 */
.L_x_34581:
        /* <DEDUP_REMOVED lines=9> */
.L_x_34584:
[----:B------:R-:W2:Y:S02]  /*0440*/  LDG.E.U16 R4, desc[UR36][R4.64] ;  /* 0x0000002404047981 */ /* 0x000ea4000c1e1500 */
[----:B--2---:R-:W-:-:S06]  /*0450*/  HADD2.F32 R0, -RZ, R4.H0_H0 ;  /* 0x20000004ff007230 */ /* 0x004fcc0000004100 */
[----:B------:R-:W0:Y:S02]  /*0460*/  F2I.FTZ.TRUNC.NTZ R0, R0 ;  /* 0x0000000000007305 */ /* 0x000e24000021f100 */
[----:B0-----:R-:W-:Y:S01]  /*0470*/  PRMT R26, R0, 0x7610, R26 ;  /* 0x00007610001a7816 */ /* 0x001fe2000000001a */
[----:B------:R-:W-:Y:S06]  /*0480*/  BRA `(.L_x_34578) ;  /* 0x0000000800b87947 */ /* 0x000fec0003800000 */
.L_x_34583:
[----:B------:R-:W2:Y:S02]  /*0490*/  LDG.E.64 R4, desc[UR36][R4.64] ;  /* 0x0000002404047981 */ /* 0x000ea4000c1e1b00 */
[----:B--2---:R0:W1:Y:S01]  /*04a0*/  F2I.F64.TRUNC R26, R4 ;  /* 0x00000004001a7311 */ /* 0x004062000030d100 */
[----:B------:R-:W-:Y:S05]  /*04b0*/  BRA `(.L_x_34578) ;  /* 0x0000000800ac7947 */ /* 0x000fea0003800000 */
.L_x_34573:
        /* <DEDUP_REMOVED lines=12> */
.L_x_34587:
[----:B------:R-:W2:Y:S02]  /*0580*/  LDG.E.64 R4, desc[UR36][R4.64] ;  /* 0x0000002404047981 */ /* 0x000ea4000c1e1b00 */
[----:B--2---:R0:W1:Y:S01]  /*0590*/  F2I.F64.TRUNC R26, R4 ;  /* 0x00000004001a7311 */ /* 0x004062000030d100 */
[----:B------:R-:W-:Y:S05]  /*05a0*/  BRA `(.L_x_34578) ;  /* 0x0000000800707947 */ /* 0x000fea0003800000 */
.L_x_34586:
        /* <DEDUP_REMOVED lines=28> */
.L_x_34589:
        /* <DEDUP_REMOVED lines=16> */
.L_x_34588:
[----:B------:R-:W2:Y:S02]  /*0870*/  LDG.E.U16 R0, desc[UR36][R4.64] ;  /* 0x0000002404007981 */ /* 0x000ea4000c1e1500 */
[----:B--2---:R-:W-:-:S06]  /*0880*/  IMAD.U32 R0, R0, 0x10000, RZ ;  /* 0x0001000000007824 */ /* 0x004fcc00078e00ff */
[----:B------:R-:W0:Y:S02]  /*0890*/  F2I.FTZ.TRUNC.NTZ R0, R0 ;  /* 0x0000000000007305 */ /* 0x000e24000021f100 */
[----:B0-----:R-:W-:Y:S01]  /*08a0*/  PRMT R26, R0, 0x7610, R26 ;  /* 0x00007610001a7816 */ /* 0x001fe2000000001a */
[----:B------:R-:W-:Y:S06]  /*08b0*/  BRA `(.L_x_34578) ;  /* 0x0000000400ac7947 */ /* 0x000fec0003800000 */
.L_x_34585:
        /* <DEDUP_REMOVED lines=10> */
.L_x_34592:
        /* <DEDUP_REMOVED lines=21> */
.L_x_34596:
[----:B------:R-:W-:Y:S05]  /*0ab0*/  BSYNC B1 ;  /* 0x0000000000017941 */ /* 0x000fea0003800000 */
.L_x_34595:
[----:B------:R-:W-:Y:S01]  /*0ac0*/  LEA R5, R0, 0x3b800000, 0x17 ;  /* 0x3b80000000057811 */ /* 0x000fe200078eb8ff */
[----:B------:R-:W-:-:S05]  /*0ad0*/  IMAD.SHL.U32 R0, R3, 0x100000, RZ ;  /* 0x0010000003007824 */ /* 0x000fca00078e00ff */
[----:B------:R-:W-:-:S07]  /*0ae0*/  LOP3.LUT R0, R5, R0, R6, 0xfe, !PT ;  /* 0x0000000005007212 */ /* 0x000fce00078efe06 */
.L_x_34594:
[----:B------:R-:W-:Y:S05]  /*0af0*/  BSYNC B0 ;  /* 0x0000000000007941 */ /* 0x000fea0003800000 */
.L_x_34593:
[----:B------:R-:W0:Y:S02]  /*0b00*/  F2I.FTZ.TRUNC.NTZ R0, R0 ;  /* 0x0000000000007305 */ /* 0x000e24000021f100 */
[----:B0-----:R-:W-:Y:S01]  /*0b10*/  PRMT R26, R0, 0x7610, R26 ;  /* 0x00007610001a7816 */ /* 0x001fe2000000001a */
[----:B------:R-:W-:Y:S06]  /*0b20*/  BRA `(.L_x_34578) ;  /* 0x0000000400107947 */ /* 0x000fec0003800000 */
.L_x_34591:
        /* <DEDUP_REMOVED lines=21> */
.L_x_34600:
[----:B------:R-:W-:Y:S05]  /*0c80*/  BSYNC B1 ;  /* 0x0000000000017941 */ /* 0x000fea0003800000 */
.L_x_34599:
[----:B------:R-:W-:Y:S01]  /*0c90*/  LEA R5, R0, 0x37800000, 0x17 ;  /* 0x3780000000057811 */ /* 0x000fe200078eb8ff */
[----:B------:R-:W-:-:S05]  /*0ca0*/  IMAD.SHL.U32 R0, R3, 0x200000, RZ ;  /* 0x0020000003007824 */ /* 0x000fca00078e00ff */
[----:B------:R-:W-:-:S07]  /*0cb0*/  LOP3.LUT R0, R5, R0, R6, 0xfe, !PT ;  /* 0x0000000005007212 */ /* 0x000fce00078efe06 */
.L_x_34598:
[----:B------:R-:W-:Y:S05]  /*0cc0*/  BSYNC B0 ;  /* 0x0000000000007941 */ /* 0x000fea0003800000 */
.L_x_34597:
[----:B------:R-:W0:Y:S02]  /*0cd0*/  F2I.FTZ.TRUNC.NTZ R0, R0 ;  /* 0x0000000000007305 */ /* 0x000e24000021f100 */
[----:B0-----:R-:W-:Y:S01]  /*0ce0*/  PRMT R26, R0, 0x7610, R26 ;  /* 0x00007610001a7816 */ /* 0x001fe2000000001a */
[----:B------:R-:W-:Y:S06]  /*0cf0*/  BRA `(.L_x_34578) ;  /* 0x00000000009c7947 */ /* 0x000fec0003800000 */
.L_x_34590:
        /* <DEDUP_REMOVED lines=14> */
.L_x_34604:
[----:B------:R-:W-:Y:S05]  /*0de0*/  BSYNC B0 ;  /* 0x0000000000007941 */ /* 0x000fea0003800000 */
.L_x_34603:
[----:B------:R-:W0:Y:S02]  /*0df0*/  F2I.FTZ.TRUNC.NTZ R0, R0 ;  /* 0x0000000000007305 */ /* 0x000e24000021f100 */
[----:B0-----:R-:W-:Y:S01]  /*0e00*/  PRMT R26, R0, 0x7610, R26 ;  /* 0x00007610001a7816 */ /* 0x001fe2000000001a */
[----:B------:R-:W-:Y:S06]  /*0e10*/  BRA `(.L_x_34578) ;  /* 0x0000000000547947 */ /* 0x000fec0003800000 */
.L_x_34577:
        /* <DEDUP_REMOVED lines=16> */
.L_x_34605:
[----:B------:R-:W-:Y:S01]  /*0f20*/  PRMT R26, RZ, 0x7610, R26 ;  /* 0x00007610ff1a7816 */ /* 0x000fe2000000001a */
[----:B------:R-:W-:Y:S06]  /*0f30*/  BRA `(.L_x_34578) ;  /* 0x00000000000c7947 */ /* 0x000fec0003800000 */
.L_x_34602:
[----:B------:R0:W5:Y:S01]  /*0f40*/  LDG.E.U8 R26, desc[UR36][R4.64] ;  /* 0x00000024041a7981 */ /* 0x000162000c1e1100 */
[----:B------:R-:W-:Y:S05]  /*0f50*/  BRA `(.L_x_34578) ;  /* 0x0000000000047947 */ /* 0x000fea0003800000 */
.L_x_34601:
[----:B------:R0:W5:Y:S02]  /*0f60*/  LDG.E.U8 R26, desc[UR36][R4.64] ;  /* 0x00000024041a7981 */ /* 0x000164000c1e1100 */
.L_x_34578:
[----:B------:R-:W2:Y:S02]  /*0f70*/  S2R R19, SR_TID.X ;  /* 0x0000000000137919 */ /* 0x000ea40000002100 */
[----:B--2---:R-:W-:-:S07]  /*0f80*/  VIADD R19, R19, 0x80 ;  /* 0x0000008013137836 */ /* 0x004fce0000000000 */
.L_x_34572:
[----:B------:R-:W-:Y:S05]  /*0f90*/  BSYNC B6 ;  /* 0x0000000000067941 */ /* 0x000fea0003800000 */
.L_x_34571:
        /* <DEDUP_REMOVED lines=23> */
.L_x_34611:
[----:B------:R0:W5:Y:S01]  /*1110*/  LDG.E.U8 R25, desc[UR36][R4.64] ;  /* 0x0000002404197981 */ /* 0x000162000c1e1100 */
[----:B------:R-:W-:Y:S05]  /*1120*/  BRA `(.L_x_34613) ;  /* 0x0000000c00547947 */ /* 0x000fea0003800000 */
.L_x_34610:
        /* <DEDUP_REMOVED lines=8> */
.L_x_34615:
[----:B------:R0:W5:Y:S01]  /*11b0*/  LDG.E.U8 R25, desc[UR36][R4.64] ;  /* 0x0000002404197981 */ /* 0x000162000c1e1100 */
[----:B------:R-:W-:Y:S05]  /*11c0*/  BRA `(.L_x_34613) ;  /* 0x0000000c002c7947 */ /* 0x000fea0003800000 */
.L_x_34614:
[----:B------:R0:W5:Y:S01]  /*11d0*/  LDG.E.U16 R25, desc[UR36][R4.64] ;  /* 0x0000002404197981 */ /* 0x000162000c1e1500 */
[----:B------:R-:W-:Y:S05]  /*11e0*/  BRA `(.L_x_34613) ;  /* 0x0000000c00247947 */ /* 0x000fea0003800000 */
.L_x_34609:
        /* <DEDUP_REMOVED lines=9> */
.L_x_34617:
[----:B------:R-:W2:Y:S02]  /*1280*/  LDG.E.U16 R0, desc[UR36][R4.64] ;  /* 0x0000002404007981 */ /* 0x000ea4000c1e1500 */
[----:B--2---:R-:W-:-:S06]  /*1290*/  HADD2.F32 R0, -RZ, R0.H0_H0 ;  /* 0x20000000ff007230 */ /* 0x004fcc0000004100 */
[----:B------:R-:W0:Y:S02]  /*12a0*/  F2I.FTZ.TRUNC.NTZ R0, R0 ;  /* 0x0000000000007305 */ /* 0x000e24000021f100 */
[----:B0-----:R-:W-:Y:S01]  /*12b0*/  PRMT R25, R0, 0x7610, R25 ;  /* 0x0000761000197816 */ /* 0x001fe20000000019 */
[----:B------:R-:W-:Y:S06]  /*12c0*/  BRA `(.L_x_34613) ;  /* 0x0000000800ec7947 */ /* 0x000fec0003800000 */
.L_x_34616:
        /* <DEDUP_REMOVED lines=9> */
.L_x_34619:
[----:B------:R-:W2:Y:S02]  /*1360*/  LDG.E.U16 R4, desc[UR36][R4.64] ;  /* 0x0000002404047981 */ /* 0x000ea4000c1e1500 */
[----:B--2---:R-:W-:-:S06]  /*1370*/  HADD2.F32 R0, -RZ, R4.H0_H0 ;  /* 0x20000004ff007230 */ /* 0x004fcc0000004100 */
[----:B------:R-:W0:Y:S02]  /*1380*/  F2I.FTZ.TRUNC.NTZ R0, R0 ;  /* 0x0000000000007305 */ /* 0x000e24000021f100 */
[----:B0-----:R-:W-:Y:S01]  /*1390*/  PRMT R25, R0, 0x7610, R25 ;  /* 0x0000761000197816 */ /* 0x001fe20000000019 */
[----:B------:R-:W-:Y:S06]  /*13a0*/  BRA `(.L_x_34613) ;  /* 0x0000000800b47947 */ /* 0x000fec0003800000 */
.L_x_34618:
[----:B------:R-:W2:Y:S02]  /*13b0*/  LDG.E.64 R4, desc[UR36][R4.64] ;  /* 0x0000002404047981 */ /* 0x000ea4000c1e1b00 */
[----:B--2---:R0:W1:Y:S01]  /*13c0*/  F2I.F64.TRUNC R25, R4 ;  /* 0x0000000400197311 */ /* 0x004062000030d100 */
[----:B------:R-:W-:Y:S05]  /*13d0*/  BRA `(.L_x_34613) ;  /* 0x0000000800a87947 */ /* 0x000fea0003800000 */
.L_x_34608:
        /* <DEDUP_REMOVED lines=12> */
.L_x_34622:
[----:B------:R-:W2:Y:S02]  /*14a0*/  LDG.E.64 R4, desc[UR36][R4.64] ;  /* 0x0000002404047981 */ /* 0x000ea4000c1e1b00 */
[----:B--2---:R0:W1:Y:S01]  /*14b0*/  F2I.F64.TRUNC R25, R4 ;  /* 0x0000000400197311 */ /* 0x004062000030d100 */
[----:B------:R-:W-:Y:S05]  /*14c0*/  BRA `(.L_x_34613) ;  /* 0x00000008006c7947 */ /* 0x000fea0003800000 */
.L_x_34621:
        /* <DEDUP_REMOVED lines=28> */
.L_x_34624:
        /* <DEDUP_REMOVED lines=15> */
.L_x_34623:
[----:B------:R-:W2:Y:S02]  /*1780*/  LDG.E.U16 R0, desc[UR36][R4.64] ;  /* 0x0000002404007981 */ /* 0x000ea4000c1e1500 */
[----:B--2---:R-:W-:-:S06]  /*1790*/  IMAD.U32 R0, R0, 0x10000, RZ ;  /* 0x0001000000007824 */ /* 0x004fcc00078e00ff */
[----:B------:R-:W0:Y:S02]  /*17a0*/  F2I.FTZ.TRUNC.NTZ R0, R0 ;  /* 0x0000000000007305 */ /* 0x000e24000021f100 */
[----:B0-----:R-:W-:Y:S01]  /*17b0*/  PRMT R25, R0, 0x7610, R25 ;  /* 0x0000761000197816 */ /* 0x001fe20000000019 */
[----:B------:R-:W-:Y:S06]  /*17c0*/  BRA `(.L_x_34613) ;  /* 0x0000000400ac7947 */ /* 0x000fec0003800000 */
.L_x_34620:
        /* <DEDUP_REMOVED lines=10> */
.L_x_34627:
        /* <DEDUP_REMOVED lines=21> */
.L_x_34631:
[----:B------:R-:W-:Y:S05]  /*19c0*/  BSYNC B1 ;  /* 0x0000000000017941 */ /* 0x000fea0003800000 */
.L_x_34630:
[----:B------:R-:W-:Y:S01]  /*19d0*/  LEA R5, R0, 0x3b800000, 0x17 ;  /* 0x3b80000000057811 */ /* 0x000fe200078eb8ff */
[----:B------:R-:W-:-:S05]  /*19e0*/  IMAD.SHL.U32 R0, R3, 0x100000, RZ ;  /* 0x0010000003007824 */ /* 0x000fca00078e00ff */
[----:B------:R-:W-:-:S07]  /*19f0*/  LOP3.LUT R0, R5, R0, R6, 0xfe, !PT ;  /* 0x0000000005007212 */ /* 0x000fce00078efe06 */
.L_x_34629:
[----:B------:R-:W-:Y:S05]  /*1a00*/  BSYNC B0 ;  /* 0x0000000000007941 */ /* 0x000fea0003800000 */
.L_x_34628:
[----:B------:R-:W0:Y:S02]  /*1a10*/  F2I.FTZ.TRUNC.NTZ R0, R0 ;  /* 0x0000000000007305 */ /* 0x000e24000021f100 */
[----:B0-----:R-:W-:Y:S01]  /*1a20*/  PRMT R25, R0, 0x7610, R25 ;  /* 0x0000761000197816 */ /* 0x001fe20000000019 */
[----:B------:R-:W-:Y:S06]  /*1a30*/  BRA `(.L_x_34613) ;  /* 0x0000000400107947 */ /* 0x000fec0003800000 */
.L_x_34626:
        /* <DEDUP_REMOVED lines=21> */
.L_x_34635:
[----:B------:R-:W-:Y:S05]  /*1b90*/  BSYNC B1 ;  /* 0x0000000000017941 */ /* 0x000fea0003800000 */
.L_x_34634:
[----:B------:R-:W-:Y:S01]  /*1ba0*/  LEA R5, R0, 0x37800000, 0x17 ;  /* 0x3780000000057811 */ /* 0x000fe200078eb8ff */
[----:B------:R-:W-:-:S05]  /*1bb0*/  IMAD.SHL.U32 R0, R3, 0x200000, RZ ;  /* 0x0020000003007824 */ /* 0x000fca00078e00ff */
[----:B------:R-:W-:-:S07]  /*1bc0*/  LOP3.LUT R0, R5, R0, R6, 0xfe, !PT ;  /* 0x0000000005007212 */ /* 0x000fce00078efe06 */
.L_x_34633:
[----:B------:R-:W-:Y:S05]  /*1bd0*/  BSYNC B0 ;  /* 0x0000000000007941 */ /* 0x000fea0003800000 */
.L_x_34632:
[----:B------:R-:W0:Y:S02]  /*1be0*/  F2I.FTZ.TRUNC.NTZ R0, R0 ;  /* 0x0000000000007305 */ /* 0x000e24000021f100 */
[----:B0-----:R-:W-:Y:S01]  /*1bf0*/  PRMT R25, R0, 0x7610, R25 ;  /* 0x0000761000197816 */ /* 0x001fe20000000019 */
[----:B------:R-:W-:Y:S06]  /*1c00*/  BRA `(.L_x_34613) ;  /* 0x00000000009c7947 */ /* 0x000fec0003800000 */
.L_x_34625:
        /* <DEDUP_REMOVED lines=14> */
.L_x_34639:
[----:B------:R-:W-:Y:S05]  /*1cf0*/  BSYNC B0 ;  /* 0x0000000000007941 */ /* 0x000fea0003800000 */
.L_x_34638:
[----:B------:R-:W0:Y:S02]  /*1d00*/  F2I.FTZ.TRUNC.NTZ R0, R0 ;  /* 0x0000000000007305 */ /* 0x000e24000021f100 */
[----:B0-----:R-:W-:Y:S01]  /*1d10*/  PRMT R25, R0, 0x7610, R25 ;  /* 0x0000761000197816 */ /* 0x001fe20000000019 */
[----:B------:R-:W-:Y:S06]  /*1d20*/  BRA `(.L_x_34613) ;  /* 0x0000000000547947 */ /* 0x000fec0003800000 */
.L_x_34612:
        /* <DEDUP_REMOVED lines=16> */
.L_x_34640:
[----:B------:R-:W-:Y:S01]  /*1e30*/  PRMT R25, RZ, 0x7610, R25 ;  /* 0x00007610ff197816 */ /* 0x000fe20000000019 */
[----:B------:R-:W-:Y:S06]  /*1e40*/  BRA `(.L_x_34613) ;  /* 0x00000000000c7947 */ /* 0x000fec0003800000 */
.L_x_34637:
[----:B------:R3:W5:Y:S01]  /*1e50*/  LDG.E.U8 R25, desc[UR36][R4.64] ;  /* 0x0000002404197981 */ /* 0x000762000c1e1100 */
[----:B------:R-:W-:Y:S05]  /*1e60*/  BRA `(.L_x_34613) ;  /* 0x0000000000047947 */ /* 0x000fea0003800000 */
.L_x_34636:
[----:B------:R2:W5:Y:S02]  /*1e70*/  LDG.E.U8 R25, desc[UR36][R4.64] ;  /* 0x0000002404197981 */ /* 0x000564000c1e1100 */
.L_x_34613:
[----:B------:R-:W-:-:S07]  /*1e80*/  VIADD R19, R19, 0x80 ;  /* 0x0000008013137836 */ /* 0x000fce0000000000 */
.L_x_34607:
[----:B------:R-:W-:Y:S05]  /*1e90*/  BSYNC B6 ;  /* 0x0000000000067941 */ /* 0x000fea0003800000 */
.L_x_34606:
        /* <DEDUP_REMOVED lines=25> */
.L_x_34646:
[----:B------:R0:W5:Y:S01]  /*2030*/  LDG.E.U8 R17, desc[UR36][R4.64] ;  /* 0x0000002404117981 */ /* 0x000162000c1e1100 */
[----:B------:R-:W-:Y:S05]  /*2040*/  BRA `(.L_x_34648) ;  /* 0x0000000c00547947 */ /* 0x000fea0003800000 */
.L_x_34645:
        /* <DEDUP_REMOVED lines=8> */
.L_x_34650:
[----:B------:R0:W5:Y:S01]  /*20d0*/  LDG.E.U8 R17, desc[UR36][R4.64] ;  /* 0x0000002404117981 */ /* 0x000162000c1e1100 */
[----:B------:R-:W-:Y:S05]  /*20e0*/  BRA `(.L_x_34648) ;  /* 0x0000000c002c7947 */ /* 0x000fea0003800000 */
.L_x_34649:
[----:B------:R0:W5:Y:S01]  /*20f0*/  LDG.E.U16 R17, desc[UR36][R4.64] ;  /* 0x0000002404117981 */ /* 0x000162000c1e1500 */
[----:B------:R-:W-:Y:S05]  /*2100*/  BRA `(.L_x_34648) ;  /* 0x0000000c00247947 */ /* 0x000fea0003800000 */
.L_x_34644:
        /* <DEDUP_REMOVED lines=9> */
.L_x_34652:
[----:B------:R-:W2:Y:S02]  /*21a0*/  LDG.E.U16 R0, desc[UR36][R4.64] ;  /* 0x0000002404007981 */ /* 0x000ea4000c1e1500 */
[----:B--2---:R-:W-:-:S06]  /*21b0*/  HADD2.F32 R0, -RZ, R0.H0_H0 ;  /* 0x20000000ff007230 */ /* 0x004fcc0000004100 */
[----:B------:R-:W0:Y:S02]  /*21c0*/  F2I.FTZ.TRUNC.NTZ R0, R0 ;  /* 0x0000000000007305 */ /* 0x000e24000021f100 */
[----:B0-----:R-:W-:Y:S01]  /*21d0*/  PRMT R17, R0, 0x7610, R17 ;  /* 0x0000761000117816 */ /* 0x001fe20000000011 */
[----:B------:R-:W-:Y:S06]  /*21e0*/  BRA `(.L_x_34648) ;  /* 0x0000000800ec7947 */ /* 0x000fec0003800000 */
.L_x_34651:
        /* <DEDUP_REMOVED lines=9> */
.L_x_34654:
[----:B------:R-:W2:Y:S02]  /*2280*/  LDG.E.U16 R4, desc[UR36][R4.64] ;  /* 0x0000002404047981 */ /* 0x000ea4000c1e1500 */
[----:B--2---:R-:W-:-:S06]  /*2290*/  HADD2.F32 R0, -RZ, R4.H0_H0 ;  /* 0x20000004ff007230 */ /* 0x004fcc0000004100 */
[----:B------:R-:W0:Y:S02]  /*22a0*/  F2I.FTZ.TRUNC.NTZ R0, R0 ;  /* 0x0000000000007305 */ /* 0x000e24000021f100 */
[----:B0-----:R-:W-:Y:S01]  /*22b0*/  PRMT R17, R0, 0x7610, R17 ;  /* 0x0000761000117816 */ /* 0x001fe20000000011 */
[----:B------:R-:W-:Y:S06]  /*22c0*/  BRA `(.L_x_34648) ;  /* 0x0000000800b47947 */ /* 0x000fec0003800000 */
.L_x_34653:
[----:B------:R-:W2:Y:S02]  /*22d0*/  LDG.E.64 R4, desc[UR36][R4.64] ;  /* 0x0000002404047981 */ /* 0x000ea4000c1e1b00 */
[----:B--2---:R0:W1:Y:S01]  /*22e0*/  F2I.F64.TRUNC R17, R4 ;  /* 0x0000000400117311 */ /* 0x004062000030d100 */
[----:B------:R-:W-:Y:S05]  /*22f0*/  BRA `(.L_x_34648) ;  /* 0x0000000800a87947 */ /* 0x000fea0003800000 */
.L_x_34643:
        /* <DEDUP_REMOVED lines=12> */
.L_x_34657:
[----:B------:R-:W2:Y:S02]  /*23c0*/  LDG.E.64 R4, desc[UR36][R4.64] ;  /* 0x0000002404047981 */ /* 0x000ea4000c1e1b00 */
[----:B--2---:R3:W4:Y:S01]  /*23d0*/  F2I.F64.TRUNC R17, R4 ;  /* 0x0000000400117311 */ /* 0x004722000030d100 */
[----:B------:R-:W-:Y:S05]  /*23e0*/  BRA `(.L_x_34648) ;  /* 0x00000008006c7947 */ /* 0x000fea0003800000 */
.L_x_34656:
        /* <DEDUP_REMOVED lines=28> */
.L_x_34659:
        /* <DEDUP_REMOVED lines=15> */
.L_x_34658:
[----:B------:R-:W2:Y:S02]  /*26a0*/  LDG.E.U16 R0, desc[UR36][R4.64] ;  /* 0x0000002404007981 */ /* 0x000ea4000c1e1500 */
[----:B--2---:R-:W-:-:S06]  /*26b0*/  IMAD.U32 R0, R0, 0x10000, RZ ;  /* 0x0001000000007824 */ /* 0x004fcc00078e00ff */
[----:B------:R-:W0:Y:S02]  /*26c0*/  F2I.FTZ.TRUNC.NTZ R0, R0 ;  /* 0x0000000000007305 */ /* 0x000e24000021f100 */
[----:B0-----:R-:W-:Y:S01]  /*26d0*/  PRMT R17, R0, 0x7610, R17 ;  /* 0x0000761000117816 */ /* 0x001fe20000000011 */
[----:B------:R-:W-:Y:S06]  /*26e0*/  BRA `(.L_x_34648) ;  /* 0x0000000400ac7947 */ /* 0x000fec0003800000 */
.L_x_34655:
        /* <DEDUP_REMOVED lines=10> */
.L_x_34662:
        /* <DEDUP_REMOVED lines=21> */
.L_x_34666:
[----:B------:R-:W-:Y:S05]  /*28e0*/  BSYNC B1 ;  /* 0x0000000000017941 */ /* 0x000fea0003800000 */
.L_x_34665:
[----:B------:R-:W-:Y:S01]  /*28f0*/  LEA R5, R0, 0x3b800000, 0x17 ;  /* 0x3b80000000057811 */ /* 0x000fe200078eb8ff */
[----:B------:R-:W-:-:S05]  /*2900*/  IMAD.SHL.U32 R0, R3, 0x100000, RZ ;  /* 0x0010000003007824 */ /* 0x000fca00078e00ff */
[----:B------:R-:W-:-:S07]  /*2910*/  LOP3.LUT R0, R5, R0, R6, 0xfe, !PT ;  /* 0x0000000005007212 */ /* 0x000fce00078efe06 */
.L_x_34664:
[----:B------:R-:W-:Y:S05]  /*2920*/  BSYNC B0 ;  /* 0x0000000000007941 */ /* 0x000fea0003800000 */
.L_x_34663:
[----:B------:R-:W0:Y:S02]  /*2930*/  F2I.FTZ.TRUNC.NTZ R0, R0 ;  /* 0x0000000000007305 */ /* 0x000e24000021f100 */
[----:B0-----:R-:W-:Y:S01]  /*2940*/  PRMT R17, R0, 0x7610, R17 ;  /* 0x0000761000117816 */ /* 0x001fe20000000011 */
[----:B------:R-:W-:Y:S06]  /*2950*/  BRA `(.L_x_34648) ;  /* 0x0000000400107947 */ /* 0x000fec0003800000 */
.L_x_34661:
        /* <DEDUP_REMOVED lines=21> */
.L_x_34670:
[----:B------:R-:W-:Y:S05]  /*2ab0*/  BSYNC B1 ;  /* 0x0000000000017941 */ /* 0x000fea0003800000 */
.L_x_34669:
[----:B------:R-:W-:Y:S01]  /*2ac0*/  LEA R5, R0, 0x37800000, 0x17 ;  /* 0x3780000000057811 */ /* 0x000fe200078eb8ff */
[----:B------:R-:W-:-:S05]  /*2ad0*/  IMAD.SHL.U32 R0, R3, 0x200000, RZ ;  /* 0x0020000003007824 */ /* 0x000fca00078e00ff */
[----:B------:R-:W-:-:S07]  /*2ae0*/  LOP3.LUT R0, R5, R0, R6, 0xfe, !PT ;  /* 0x0000000005007212 */ /* 0x000fce00078efe06 */
.L_x_34668:
[----:B------:R-:W-:Y:S05]  /*2af0*/  BSYNC B0 ;  /* 0x0000000000007941 */ /* 0x000fea0003800000 */
.L_x_34667:
[----:B------:R-:W0:Y:S02]  /*2b00*/  F2I.FTZ.TRUNC.NTZ R0, R0 ;  /* 0x0000000000007305 */ /* 0x000e24000021f100 */
[----:B0-----:R-:W-:Y:S01]  /*2b10*/  PRMT R17, R0, 0x7610, R17 ;  /* 0x0000761000117816 */ /* 0x001fe20000000011 */
[----:B------:R-:W-:Y:S06]  /*2b20*/  BRA `(.L_x_34648) ;  /* 0x00000000009c7947 */ /* 0x000fec0003800000 */
.L_x_34660:
        /* <DEDUP_REMOVED lines=14> */
.L_x_34674:
[----:B------:R-:W-:Y:S05]  /*2c10*/  BSYNC B0 ;  /* 0x0000000000007941 */ /* 0x000fea0003800000 */
.L_x_34673:
[----:B------:R-:W0:Y:S02]  /*2c20*/  F2I.FTZ.TRUNC.NTZ R0, R0 ;  /* 0x0000000000007305 */ /* 0x000e24000021f100 */
[----:B0-----:R-:W-:Y:S01]  /*2c30*/  PRMT R17, R0, 0x7610, R17 ;  /* 0x0000761000117816 */ /* 0x001fe20000000011 */
[----:B------:R-:W-:Y:S06]  /*2c40*/  BRA `(.L_x_34648) ;  /* 0x0000000000547947 */ /* 0x000fec0003800000 */
.L_x_34647:
        /* <DEDUP_REMOVED lines=16> */
.L_x_34675:
[----:B------:R-:W-:Y:S01]  /*2d50*/  PRMT R17, RZ, 0x7610, R17 ;  /* 0x00007610ff117816 */ /* 0x000fe20000000011 */
[----:B------:R-:W-:Y:S06]  /*2d60*/  BRA `(.L_x_34648) ;  /* 0x00000000000c7947 */ /* 0x000fec0003800000 */
.L_x_34672:
[----:B------:R2:W5:Y:S01]  /*2d70*/  LDG.E.U8 R17, desc[UR36][R4.64] ;  /* 0x0000002404117981 */ /* 0x000562000c1e1100 */
[----:B------:R-:W-:Y:S05]  /*2d80*/  BRA `(.L_x_34648) ;  /* 0x0000000000047947 */ /* 0x000fea0003800000 */
.L_x_34671:
[----:B------:R1:W5:Y:S02]  /*2d90*/  LDG.E.U8 R17, desc[UR36][R4.64] ;  /* 0x0000002404117981 */ /* 0x000364000c1e1100 */
.L_x_34648:
[----:B------:R-:W-:-:S07]  /*2da0*/  VIADD R19, R19, 0x80 ;  /* 0x0000008013137836 */ /* 0x000fce0000000000 */
.L_x_34642:
[----:B------:R-:W-:Y:S05]  /*2db0*/  BSYNC B6 ;  /* 0x0000000000067941 */ /* 0x000fea0003800000 */
.L_x_34641:
        /* <DEDUP_REMOVED lines=22> */
.L_x_34681:
[----:B------:R0:W5:Y:S01]  /*2f20*/  LDG.E.U8 R16, desc[UR36][R4.64] ;  /* 0x0000002404107981 */ /* 0x000162000c1e1100 */
[----:B------:R-:W-:Y:S05]  /*2f30*/  BRA `(.L_x_34677) ;  /* 0x0000000c00507947 */ /* 0x000fea0003800000 */
.L_x_34680:
        /* <DEDUP_REMOVED lines=8> */
.L_x_34684:
[----:B------:R0:W5:Y:S01]  /*2fc0*/  LDG.E.U8 R16, desc[UR36][R4.64] ;  /* 0x0000002404107981 */ /* 0x000162000c1e1100 */
[----:B------:R-:W-:Y:S05]  /*2fd0*/  BRA `(.L_x_34677) ;  /* 0x0000000c00287947 */ /* 0x000fea0003800000 */
.L_x_34683:
[----:B------:R0:W5:Y:S01]  /*2fe0*/  LDG.E.U16 R16, desc[UR36][R4.64] ;  /* 0x0000002404107981 */ /* 0x000162000c1e1500 */
[----:B------:R-:W-:Y:S05]  /*2ff0*/  BRA `(.L_x_34677) ;  /* 0x0000000c00207947 */ /* 0x000fea0003800000 */
.L_x_34679:
        /* <DEDUP_REMOVED lines=9> */
.L_x_34686:
[----:B------:R-:W2:Y:S02]  /*3090*/  LDG.E.U16 R0, desc[UR36][R4.64] ;  /* 0x0000002404007981 */ /* 0x000ea4000c1e1500 */
[----:B--2---:R-:W-:-:S06]  /*30a0*/  HADD2.F32 R0, -RZ, R0.H0_H0 ;  /* 0x20000000ff007230 */ /* 0x004fcc0000004100 */
[----:B------:R-:W0:Y:S02]  /*30b0*/  F2I.FTZ.TRUNC.NTZ R0, R0 ;  /* 0x0000000000007305 */ /* 0x000e24000021f100 */
[----:B0-----:R-:W-:Y:S01]  /*30c0*/  PRMT R16, R0, 0x7610, R16 ;  /* 0x0000761000107816 */ /* 0x001fe20000000010 */
[----:B------:R-:W-:Y:S06]  /*30d0*/  BRA `(.L_x_34677) ;  /* 0x0000000800e87947 */ /* 0x000fec0003800000 */
.L_x_34685:
        /* <DEDUP_REMOVED lines=9> */
.L_x_34688:
[----:B------:R-:W2:Y:S02]  /*3170*/  LDG.E.U16 R4, desc[UR36][R4.64] ;  /* 0x0000002404047981 */ /* 0x000ea4000c1e1500 */
[----:B--2---:R-:W-:-:S06]  /*3180*/  HADD2.F32 R0, -RZ, R4.H0_H0 ;  /* 0x20000004ff007230 */ /* 0x004fcc0000004100 */
[----:B------:R-:W0:Y:S02]  /*3190*/  F2I.FTZ.TRUNC.NTZ R0, R0 ;  /* 0x0000000000007305 */ /* 0x000e24000021f100 */
[----:B0-----:R-:W-:Y:S01]  /*31a0*/  PRMT R16, R0, 0x7610, R16 ;  /* 0x0000761000107816 */ /* 0x001fe20000000010 */
[----:B------:R-:W-:Y:S06]  /*31b0*/  BRA `(.L_x_34677) ;  /* 0x0000000800b07947 */ /* 0x000fec0003800000 */
.L_x_34687:
[----:B------:R-:W2:Y:S02]  /*31c0*/  LDG.E.64 R4, desc[UR36][R4.64] ;  /* 0x0000002404047981 */ /* 0x000ea4000c1e1b00 */
[----:B--2---:R0:W1:Y:S01]  /*31d0*/  F2I.F64.TRUNC R16, R4 ;  /* 0x0000000400107311 */ /* 0x004062000030d100 */
[----:B------:R-:W-:Y:S05]  /*31e0*/  BRA `(.L_x_34677) ;  /* 0x0000000800a47947 */ /* 0x000fea0003800000 */
.L_x_34678:
        /* <DEDUP_REMOVED lines=12> */
.L_x_34691:
[----:B------:R-:W2:Y:S02]  /*32b0*/  LDG.E.64 R4, desc[UR36][R4.64] ;  /* 0x0000002404047981 */ /* 0x000ea4000c1e1b00 */
[----:B--2---:R0:W1:Y:S01]  /*32c0*/  F2I.F64.TRUNC R16, R4 ;  /* 0x0000000400107311 */ /* 0x004062000030d100 */
[----:B------:R-:W-:Y:S05]  /*32d0*/  BRA `(.L_x_34677) ;  /* 0x0000000800687947 */ /* 0x000fea0003800000 */
.L_x_34690:
        /* <DEDUP_REMOVED lines=28> */
.L_x_34693:
        /* <DEDUP_REMOVED lines=15> */
.L_x_34692:
[----:B------:R-:W2:Y:S02]  /*3590*/  LDG.E.U16 R0, desc[UR36][R4.64] ;  /* 0x0000002404007981 */ /* 0x000ea4000c1e1500 */
[----:B--2---:R-:W-:-:S06]  /*35a0*/  IMAD.U32 R0, R0, 0x10000, RZ ;  /* 0x0001000000007824 */ /* 0x004fcc00078e00ff */
[----:B------:R-:W0:Y:S02]  /*35b0*/  F2I.FTZ.TRUNC.NTZ R0, R0 ;  /* 0x0000000000007305 */ /* 0x000e24000021f100 */
[----:B0-----:R-:W-:Y:S01]  /*35c0*/  PRMT R16, R0, 0x7610, R16 ;  /* 0x0000761000107816 */ /* 0x001fe20000000010 */
[----:B------:R-:W-:Y:S06]  /*35d0*/  BRA `(.L_x_34677) ;  /* 0x0000000400a87947 */ /* 0x000fec0003800000 */
.L_x_34689:
        /* <DEDUP_REMOVED lines=10> */
.L_x_34696:
        /* <DEDUP_REMOVED lines=21> */
.L_x_34700:
[----:B------:R-:W-:Y:S05]  /*37d0*/  BSYNC B1 ;  /* 0x0000000000017941 */ /* 0x000fea0003800000 */
.L_x_34699:
[----:B------:R-:W-:Y:S01]  /*37e0*/  LEA R5, R0, 0x3b800000, 0x17 ;  /* 0x3b80000000057811 */ /* 0x000fe200078eb8ff */
[----:B------:R-:W-:-:S05]  /*37f0*/  IMAD.SHL.U32 R0, R3, 0x100000, RZ ;  /* 0x0010000003007824 */ /* 0x000fca00078e00ff */
[----:B------:R-:W-:-:S07]  /*3800*/  LOP3.LUT R0, R5, R0, R6, 0xfe, !PT ;  /* 0x0000000005007212 */ /* 0x000fce00078efe06 */
.L_x_34698:
[----:B------:R-:W-:Y:S05]  /*3810*/  BSYNC B0 ;  /* 0x0000000000007941 */ /* 0x000fea0003800000 */
.L_x_34697:
[----:B------:R-:W0:Y:S02]  /*3820*/  F2I.FTZ.TRUNC.NTZ R0, R0 ;  /* 0x0000000000007305 */ /* 0x000e24000021f100 */
[----:B0-----:R-:W-:Y:S01]  /*3830*/  PRMT R16, R0, 0x7610, R16 ;  /* 0x0000761000107816 */ /* 0x001fe20000000010 */
[----:B------:R-:W-:Y:S06]  /*3840*/  BRA `(.L_x_34677) ;  /* 0x00000004000c7947 */ /* 0x000fec0003800000 */
.L_x_34695:
        /* <DEDUP_REMOVED lines=21> */
.L_x_34704:
[----:B------:R-:W-:Y:S05]  /*39a0*/  BSYNC B1 ;  /* 0x0000000000017941 */ /* 0x000fea0003800000 */
.L_x_34703:
[----:B------:R-:W-:Y:S01]  /*39b0*/  LEA R5, R0, 0x37800000, 0x17 ;  /* 0x3780000000057811 */ /* 0x000fe200078eb8ff */
[----:B------:R-:W-:-:S05]  /*39c0*/  IMAD.SHL.U32 R0, R3, 0x200000, RZ ;  /* 0x0020000003007824 */ /* 0x000fca00078e00ff */
[----:B------:R-:W-:-:S07]  /*39d0*/  LOP3.LUT R0, R5, R0, R6, 0xfe, !PT ;  /* 0x0000000005007212 */ /* 0x000fce00078efe06 */
.L_x_34702:
[----:B------:R-:W-:Y:S05]  /*39e0*/  BSYNC B0 ;  /* 0x0000000000007941 */ /* 0x000fea0003800000 */
.L_x_34701:
[----:B------:R-:W0:Y:S02]  /*39f0*/  F2I.FTZ.TRUNC.NTZ R0, R0 ;  /* 0x0000000000007305 */ /* 0x000e24000021f100 */
[----:B0-----:R-:W-:Y:S01]  /*3a00*/  PRMT R16, R0, 0x7610, R16 ;  /* 0x0000761000107816 */ /* 0x001fe20000000010 */
[----:B------:R-:W-:Y:S06]  /*3a10*/  BRA `(.L_x_34677) ;  /* 0x0000000000987947 */ /* 0x000fec0003800000 */
.L_x_34694:
        /* <DEDUP_REMOVED lines=14> */
.L_x_34708:
[----:B------:R-:W-:Y:S05]  /*3b00*/  BSYNC B0 ;  /* 0x0000000000007941 */ /* 0x000fea0003800000 */
.L_x_34707:
[----:B------:R-:W0:Y:S02]  /*3b10*/  F2I.FTZ.TRUNC.NTZ R0, R0 ;  /* 0x0000000000007305 */ /* 0x000e24000021f100 */
[----:B0-----:R-:W-:Y:S01]  /*3b20*/  PRMT R16, R0, 0x7610, R16 ;  /* 0x0000761000107816 */ /* 0x001fe20000000010 */
[----:B------:R-:W-:Y:S06]  /*3b30*/  BRA `(.L_x_34677) ;  /* 0x0000000000507947 */ /* 0x000fec0003800000 */
.L_x_34682:
        /* <DEDUP_REMOVED lines=16> */
.L_x_34709:
[----:B------:R-:W-:Y:S05]  /*3c40*/  BRA `(.L_x_34677) ;  /* 0x00000000000c7947 */ /* 0x000fea0003800000 */
.L_x_34706:
[----:B------:R0:W5:Y:S01]  /*3c50*/  LDG.E.U8 R16, desc[UR36][R4.64] ;  /* 0x0000002404107981 */ /* 0x000162000c1e1100 */
[----:B------:R-:W-:Y:S05]  /*3c60*/  BRA `(.L_x_34677) ;  /* 0x0000000000047947 */ /* 0x000fea0003800000 */
.L_x_34705:
[----:B------:R0:W5:Y:S02]  /*3c70*/  LDG.E.U8 R16, desc[UR36][R4.64] ;  /* 0x0000002404107981 */ /* 0x000164000c1e1100 */
.L_x_34677:
[----:B------:R-:W-:Y:S05]  /*3c80*/  BSYNC B6 ;  /* 0x0000000000067941 */ /* 0x000fea0003800000 */
.L_x_34676:
[----:B------:R-:W2:Y:S01]  /*3c90*/  S2R R23, SR_TID.X ;  /* 0x0000000000177919 */ /* 0x000ea20000002100 */
[----:B------:R-:W0:Y:S01]  /*3ca0*/  LDC.U8 R18, c[0x0][0x234] ;  /* 0x00008d00ff127b82 */ /* 0x000e220000000000 */
[----:B------:R-:W-:Y:S01]  /*3cb0*/  BSSY B6, `(.L_x_34710) ;  /* 0x0000104000067945 */ /* 0x000fe20003800000 */
[----:B-1---5:R-:W-:Y:S02]  /*3cc0*/  LOP3.LUT R24, RZ, R25, RZ, 0x33, !PT ;  /* 0x00000019ff187212 */ /* 0x022fe400078e33ff */
[----:B----4-:R-:W-:Y:S02]  /*3cd0*/  LOP3.LUT R19, RZ, R17, RZ, 0x33, !PT ;  /* 0x00000011ff137212 */ /* 0x010fe400078e33ff */
[----:B--2---:R-:W-:-:S13]  /*3ce0*/  ISETP.GE.AND P0, PT, R23, R22, PT ;  /* 0x000000161700720c */ /* 0x004fda0003f06270 */
[----:B------:R-:W-:Y:S05]  /*3cf0*/  @P0 BRA `(.L_x_34711) ;  /* 0x0000000c00fc0947 */ /* 0x000fea0003800000 */
[----:B------:R-:W1:Y:S01]  /*3d00*/  LDC.64 R8, c[0x0][0x218] ;  /* 0x00008600ff087b82 */ /* 0x000e620000000a00 */
[----:B------:R-:W-:Y:S01]  /*3d10*/  IMAD R0, R2, 0x200, R23 ;  /* 0x0000020002007824 */ /* 0x000fe200078e0217 */
[----:B0--3--:R-:W-:Y:S01]  /*3d20*/  PRMT R4, R18, 0x9910, RZ ;  /* 0x0000991012047816 */ /* 0x009fe200000000ff */
[----:B------:R-:W-:Y:S01]  /*3d30*/  ULDC UR4, c[0x0][0x238] ;  /* 0x00008e0000047ab9 */ /* 0x000fe20000000800 */
[----:B------:R-:W-:Y:S02]  /*3d40*/  VIADD R23, R23, 0x80 ;  /* 0x0000008017177836 */ /* 0x000fe40000000000 */
[----:B------:R-:W-:Y:S02]  /*3d50*/  IMAD R3, R0, UR4, RZ ;  /* 0x0000000400037c24 */ /* 0x000fe4000f8e02ff */
[----:B------:R-:W-:-:S05]  /*3d60*/  IMAD.MOV.U32 R0, RZ, RZ, R4 ;  /* 0x000000ffff007224 */ /* 0x000fca00078e0004 */
[----:B------:R-:W-:Y:S02]  /*3d70*/  ISETP.GT.AND P0, PT, R0, 0x9, PT ;  /* 0x000000090000780c */ /* 0x000fe40003f04270 */
[----:B-1----:R-:W-:Y:S02]  /*3d80*/  IADD3 R8, P1, R3, R8, RZ ;  /* 0x0000000803087210 */ /* 0x002fe40007f3e0ff */
        /* <DEDUP_REMOVED lines=13> */
.L_x_34715:
[----:B------:R0:W-:Y:S01]  /*3e60*/  STG.E.U8 desc[UR36][R8.64], R3 ;  /* 0x0000000308007986 */ /* 0x0001e2000c101124 */
[----:B------:R-:W-:Y:S05]  /*3e70*/  BRA `(.L_x_34711) ;  /* 0x0000000c009c7947 */ /* 0x000fea0003800000 */
.L_x_34714:
        /* <DEDUP_REMOVED lines=12> */
.L_x_34718:
[----:B------:R-:W-:-:S04]  /*3f40*/  LOP3.LUT R3, R3, 0xffff, RZ, 0xc0, !PT ;  /* 0x0000ffff03037812 */ /* 0x000fc800078ec0ff */
[----:B------:R-:W-:-:S05]  /*3f50*/  PRMT R3, R3, 0x8880, RZ ;  /* 0x0000888003037816 */ /* 0x000fca00000000ff */
[----:B------:R0:W-:Y:S01]  /*3f60*/  STG.E desc[UR36][R8.64], R3 ;  /* 0x0000000308007986 */ /* 0x0001e2000c101924 */
[----:B------:R-:W-:Y:S05]  /*3f70*/  BRA `(.L_x_34711) ;  /* 0x0000000c005c7947 */ /* 0x000fea0003800000 */
.L_x_34717:
[----:B------:R-:W-:-:S04]  /*3f80*/  PRMT R3, R3, 0x8880, RZ ;  /* 0x0000888003037816 */ /* 0x000fc800000000ff */
[----:B------:R-:W-:-:S05]  /*3f90*/  PRMT R3, R3, 0x7710, RZ ;  /* 0x0000771003037816 */ /* 0x000fca00000000ff */
[----:B------:R0:W-:Y:S01]  /*3fa0*/  STG.E.U16 desc[UR36][R8.64], R3 ;  /* 0x0000000308007986 */ /* 0x0001e2000c101524 */
[----:B------:R-:W-:Y:S05]  /*3fb0*/  BRA `(.L_x_34711) ;  /* 0x0000000c004c7947 */ /* 0x000fea0003800000 */
.L_x_34713:
        /* <DEDUP_REMOVED lines=9> */
.L_x_34720:
[----:B------:R-:W0:Y:S02]  /*4050*/  I2F.S8 R0, R3 ;  /* 0x0000000300007306 */ /* 0x000e240000001400 */
[----:B0-----:R-:W-:-:S05]  /*4060*/  F2FP.F16.F32.PACK_AB R0, RZ, R0 ;  /* 0x00000000ff00723e */ /* 0x001fca00000000ff */
[----:B------:R0:W-:Y:S01]  /*4070*/  STG.E.U16 desc[UR36][R8.64], R0 ;  /* 0x0000000008007986 */ /* 0x0001e2000c101524 */
[----:B------:R-:W-:Y:S05]  /*4080*/  BRA `(.L_x_34711) ;  /* 0x0000000c00187947 */ /* 0x000fea0003800000 */
.L_x_34719:
        /* <DEDUP_REMOVED lines=10> */
.L_x_34722:
[----:B------:R-:W0:Y:S02]  /*4130*/  I2F.S8 R3, R3 ;  /* 0x0000000300037306 */ /* 0x000e240000001400 */
[----:B0-----:R-:W-:-:S04]  /*4140*/  F2FP.F16.F32.PACK_AB R3, RZ, R3 ;  /* 0x00000003ff03723e */ /* 0x001fc800000000ff */
[----:B------:R-:W-:-:S05]  /*4150*/  PRMT R3, R3, 0x5410, RZ ;  /* 0x0000541003037816 */ /* 0x000fca00000000ff */
[----:B------:R0:W-:Y:S01]  /*4160*/  STG.E desc[UR36][R8.64], R3 ;  /* 0x0000000308007986 */ /* 0x0001e2000c101924 */
[----:B------:R-:W-:Y:S05]  /*4170*/  BRA `(.L_x_34711) ;  /* 0x0000000800dc7947 */ /* 0x000fea0003800000 */
.L_x_34721:
[----:B------:R-:W-:-:S04]  /*4180*/  PRMT R4, R3, 0x8880, RZ ;  /* 0x0000888003047816 */ /* 0x000fc800000000ff */
[----:B------:R-:W-:-:S06]  /*4190*/  PRMT R4, R4, 0x7710, RZ ;  /* 0x0000771004047816 */ /* 0x000fcc00000000ff */
[----:B------:R-:W0:Y:S02]  /*41a0*/  I2F.F64.S16 R4, R4 ;  /* 0x0000000400047312 */ /* 0x000e240000101c00 */
[----:B0-----:R0:W-:Y:S01]  /*41b0*/  STG.E.64 desc[UR36][R8.64], R4 ;  /* 0x0000000408007986 */ /* 0x0011e2000c101b24 */
[----:B------:R-:W-:Y:S05]  /*41c0*/  BRA `(.L_x_34711) ;  /* 0x0000000800c87947 */ /* 0x000fea0003800000 */
.L_x_34712:
        /* <DEDUP_REMOVED lines=12> */
.L_x_34725:
[----:B------:R-:W-:Y:S02]  /*4290*/  PRMT R4, R3, 0x8880, RZ ;  /* 0x0000888003047816 */ /* 0x000fe400000000ff */
[----:B------:R-:W-:Y:S02]  /*42a0*/  CS2R R6, SRZ ;  /* 0x0000000000067805 */ /* 0x000fe4000001ff00 */
[----:B------:R-:W-:-:S06]  /*42b0*/  PRMT R4, R4, 0x7710, RZ ;  /* 0x0000771004047816 */ /* 0x000fcc00000000ff */
[----:B------:R-:W0:Y:S02]  /*42c0*/  I2F.F64.S16 R4, R4 ;  /* 0x0000000400047312 */ /* 0x000e240000101c00 */
[----:B0-----:R0:W-:Y:S01]  /*42d0*/  STG.E.128 desc[UR36][R8.64], R4 ;  /* 0x0000000408007986 */ /* 0x0011e2000c101d24 */
[----:B------:R-:W-:Y:S05]  /*42e0*/  BRA `(.L_x_34711) ;  /* 0x0000000800807947 */ /* 0x000fea0003800000 */
.L_x_34724:
        /* <DEDUP_REMOVED lines=21> */
.L_x_34729:
[----:B------:R-:W-:Y:S05]  /*4440*/  BSYNC B0 ;  /* 0x0000000000007941 */ /* 0x000fea0003800000 */
.L_x_34728:
[----:B------:R-:W-:-:S05]  /*4450*/  LOP3.LUT R5, R0, R5, RZ, 0xfc, !PT ;  /* 0x0000000500057212 */ /* 0x000fca00078efcff */
[----:B------:R0:W-:Y:S01]  /*4460*/  STG.E.U8 desc[UR36][R8.64], R5 ;  /* 0x0000000508007986 */ /* 0x0001e2000c101124 */
[----:B------:R-:W-:Y:S05]  /*4470*/  BRA `(.L_x_34711) ;  /* 0x00000008001c7947 */ /* 0x000fea0003800000 */
.L_x_34727:
        /* <DEDUP_REMOVED lines=13> */
.L_x_34731:
[----:B------:R-:W-:Y:S01]  /*4550*/  IMAD.MOV.U32 R0, RZ, RZ, 0x7f ;  /* 0x0000007fff007424 */ /* 0x000fe200078e00ff */
[----:B------:R-:W-:-:S04]  /*4560*/  ISETP.GT.U32.AND P0, PT, R4, 0x7f800000, PT ;  /* 0x7f8000000400780c */ /* 0x000fc80003f04070 */
[----:B------:R-:W-:-:S09]  /*4570*/  SEL R0, R0, 0x7c, P0 ;  /* 0x0000007c00007807 */ /* 0x000fd20000000000 */
.L_x_34732:
[----:B------:R-:W-:Y:S05]  /*4580*/  BSYNC B0 ;  /* 0x0000000000007941 */ /* 0x000fea0003800000 */
.L_x_34730:
[----:B------:R-:W-:-:S04]  /*4590*/  LOP3.LUT R3, R5, 0x80000000, RZ, 0xc0, !PT ;  /* 0x8000000005037812 */ /* 0x000fc800078ec0ff */
[----:B------:R-:W-:-:S04]  /*45a0*/  SHF.R.U32.HI R3, RZ, 0x18, R3 ;  /* 0x00000018ff037819 */ /* 0x000fc80000011603 */
[----:B------:R-:W-:-:S05]  /*45b0*/  LOP3.LUT R3, R0, R3, RZ, 0xfc, !PT ;  /* 0x0000000300037212 */ /* 0x000fca00078efcff */
[----:B------:R0:W-:Y:S01]  /*45c0*/  STG.E.U8 desc[UR36][R8.64], R3 ;  /* 0x0000000308007986 */ /* 0x0001e2000c101124 */
[----:B------:R-:W-:Y:S05]  /*45d0*/  BRA `(.L_x_34711) ;  /* 0x0000000400c47947 */ /* 0x000fea0003800000 */
.L_x_34726:
[----:B------:R-:W0:Y:S02]  /*45e0*/  I2F.S8 R0, R3 ;  /* 0x0000000300007306 */ /* 0x000e240000001400 */
[----:B0-----:R-:W-:-:S05]  /*45f0*/  F2FP.BF16.F32.PACK_AB R0, RZ, R0 ;  /* 0x00000000ff00723e */ /* 0x001fca00000010ff */
[----:B------:R0:W-:Y:S01]  /*4600*/  STG.E.U16 desc[UR36][R8.64], R0 ;  /* 0x0000000008007986 */ /* 0x0001e2000c101524 */
[----:B------:R-:W-:Y:S05]  /*4610*/  BRA `(.L_x_34711) ;  /* 0x0000000400b47947 */ /* 0x000fea0003800000 */
.L_x_34723:
        /* <DEDUP_REMOVED lines=12> */
.L_x_34735:
        /* <DEDUP_REMOVED lines=17> */
.L_x_34738:
[----:B------:R-:W-:-:S04]  /*47f0*/  LOP3.LUT R3, R3, 0x80000000, RZ, 0xc0, !PT ;  /* 0x8000000003037812 */ /* 0x000fc800078ec0ff */
[----:B------:R-:W-:-:S04]  /*4800*/  SHF.R.U32.HI R3, RZ, 0x18, R3 ;  /* 0x00000018ff037819 */ /* 0x000fc80000011603 */
[----:B------:R-:W-:-:S04]  /*4810*/  LOP3.LUT R0, R0, R3, RZ, 0xfc, !PT ;  /* 0x0000000300007212 */ /* 0x000fc800078efcff */
[----:B------:R-:W-:-:S07]  /*4820*/  PRMT R4, R0, 0x7610, R4 ;  /* 0x0000761000047816 */ /* 0x000fce0000000004 */
.L_x_34737:
[----:B------:R-:W-:Y:S05]  /*4830*/  BSYNC B0 ;  /* 0x0000000000007941 */ /* 0x000fea0003800000 */
.L_x_34736:
[----:B------:R0:W-:Y:S01]  /*4840*/  STG.E.U8 desc[UR36][R8.64], R4 ;  /* 0x0000000408007986 */ /* 0x0001e2000c101124 */
[----:B------:R-:W-:Y:S05]  /*4850*/  BRA `(.L_x_34711) ;  /* 0x0000000400247947 */ /* 0x000fea0003800000 */
.L_x_34734:
        /* <DEDUP_REMOVED lines=17> */
.L_x_34741:
[----:B------:R-:W-:-:S04]  /*4970*/  LOP3.LUT R3, R3, 0x80000000, RZ, 0xc0, !PT ;  /* 0x8000000003037812 */ /* 0x000fc800078ec0ff */
[----:B------:R-:W-:-:S04]  /*4980*/  SHF.R.U32.HI R3, RZ, 0x18, R3 ;  /* 0x00000018ff037819 */ /* 0x000fc80000011603 */
[----:B------:R-:W-:-:S04]  /*4990*/  LOP3.LUT R0, R0, R3, RZ, 0xfc, !PT ;  /* 0x0000000300007212 */ /* 0x000fc800078efcff */
[----:B------:R-:W-:-:S07]  /*49a0*/  PRMT R4, R0, 0x7610, R4 ;  /* 0x0000761000047816 */ /* 0x000fce0000000004 */
.L_x_34740:
[----:B------:R-:W-:Y:S05]  /*49b0*/  BSYNC B0 ;  /* 0x0000000000007941 */ /* 0x000fea0003800000 */
.L_x_34739:
[----:B------:R0:W-:Y:S01]  /*49c0*/  STG.E.U8 desc[UR36][R8.64], R4 ;  /* 0x0000000408007986 */ /* 0x0001e2000c101124 */
[----:B------:R-:W-:Y:S05]  /*49d0*/  BRA `(.L_x_34711) ;  /* 0x0000000000c47947 */ /* 0x000fea0003800000 */
.L_x_34733:
        /* <DEDUP_REMOVED lines=23> */
.L_x_34716:
        /* <DEDUP_REMOVED lines=16> */
.L_x_34744:
[----:B------:R-:W-:Y:S05]  /*4c50*/  BRA `(.L_x_34711) ;  /* 0x0000000000247947 */ /* 0x000fea0003800000 */
.L_x_34743:
[----:B------:R-:W-:-:S04]  /*4c60*/  LOP3.LUT R3, R3, 0xffff, RZ, 0xc0, !PT ;  /* 0x0000ffff03037812 */ /* 0x000fc800078ec0ff */
[----:B------:R-:W-:-:S05]  /*4c70*/  PRMT R3, R3, 0x8880, RZ ;  /* 0x0000888003037816 */ /* 0x000fca00000000ff */
[----:B------:R-:W-:-:S05]  /*4c80*/  IMAD.MOV.U32 R4, RZ, RZ, R3 ;  /* 0x000000ffff047224 */ /* 0x000fca00078e0003 */
[----:B------:R-:W-:-:S05]  /*4c90*/  SHF.R.S32.HI R5, RZ, 0x1f, R4 ;  /* 0x0000001fff057819 */ /* 0x000fca0000011404 */
[----:B------:R4:W-:Y:S01]  /*4ca0*/  STG.E.64 desc[UR36][R8.64], R4 ;  /* 0x0000000408007986 */ /* 0x0009e2000c101b24 */
[----:B------:R-:W-:Y:S05]  /*4cb0*/  BRA `(.L_x_34711) ;  /* 0x00000000000c7947 */ /* 0x000fea0003800000 */
.L_x_34742:
[----:B------:R-:W-:-:S04]  /*4cc0*/  LOP3.LUT R3, R3, 0xffff, RZ, 0xc0, !PT ;  /* 0x0000ffff03037812 */ /* 0x000fc800078ec0ff */
[----:B------:R-:W-:-:S05]  /*4cd0*/  PRMT R3, R3, 0x8880, RZ ;  /* 0x0000888003037816 */ /* 0x000fca00000000ff */
[----:B------:R1:W-:Y:S02]  /*4ce0*/  STG.E desc[UR36][R8.64], R3 ;  /* 0x0000000308007986 */ /* 0x0003e4000c101924 */
.L_x_34711:
[----:B------:R-:W-:Y:S05]  /*4cf0*/  BSYNC B6 ;  /* 0x0000000000067941 */ /* 0x000fea0003800000 */
.L_x_34710:
[----:B------:R-:W-:Y:S01]  /*4d00*/  ISETP.GE.AND P0, PT, R23, R22, PT ;  /* 0x000000161700720c */ /* 0x000fe20003f06270 */
[----:B------:R-:W-:-:S12]  /*4d10*/  BSSY B6, `(.L_x_34745) ;  /* 0x00001fe000067945 */ /* 0x000fd80003800000 */
[----:B------:R-:W-:Y:S05]  /*4d20*/  @P0 BRA `(.L_x_34746) ;  /* 0x0000001c00f00947 */ /* 0x000fea0003800000 */
[----:B012-4-:R-:W0:Y:S01]  /*4d30*/  LDC.64 R8, c[0x0][0x218] ;  /* 0x00008600ff087b82 */ /* 0x017e220000000a00 */
        /* <DEDUP_REMOVED lines=19> */
.L_x_34750:
[----:B------:R0:W-:Y:S01]  /*4e70*/  STG.E.U8 desc[UR36][R8.64], R24 ;  /* 0x0000001808007986 */ /* 0x0001e2000c101124 */
[----:B------:R-:W-:Y:S05]  /*4e80*/  BRA `(.L_x_34752) ;  /* 0x0000000c00987947 */ /* 0x000fea0003800000 */
.L_x_34749:
        /* <DEDUP_REMOVED lines=12> */
.L_x_34754:
[----:B------:R-:W-:-:S04]  /*4f50*/  LOP3.LUT R24, R24, 0xffff, RZ, 0xc0, !PT ;  /* 0x0000ffff18187812 */ /* 0x000fc800078ec0ff */
[----:B------:R-:W-:-:S05]  /*4f60*/  PRMT R3, R24, 0x8880, RZ ;  /* 0x0000888018037816 */ /* 0x000fca00000000ff */
[----:B------:R0:W-:Y:S01]  /*4f70*/  STG.E desc[UR36][R8.64], R3 ;  /* 0x0000000308007986 */ /* 0x0001e2000c101924 */
[----:B------:R-:W-:Y:S05]  /*4f80*/  BRA `(.L_x_34752) ;  /* 0x0000000c00587947 */ /* 0x000fea0003800000 */
.L_x_34753:
[----:B------:R-:W-:-:S04]  /*4f90*/  PRMT R3, R24, 0x8880, RZ ;  /* 0x0000888018037816 */ /* 0x000fc800000000ff */
[----:B------:R-:W-:-:S05]  /*4fa0*/  PRMT R3, R3, 0x7710, RZ ;  /* 0x0000771003037816 */ /* 0x000fca00000000ff */
[----:B------:R0:W-:Y:S01]  /*4fb0*/  STG.E.U16 desc[UR36][R8.64], R3 ;  /* 0x0000000308007986 */ /* 0x0001e2000c101524 */
[----:B------:R-:W-:Y:S05]  /*4fc0*/  BRA `(.L_x_34752) ;  /* 0x0000000c00487947 */ /* 0x000fea0003800000 */
.L_x_34748:
        /* <DEDUP_REMOVED lines=9> */
.L_x_34756:
[----:B------:R-:W0:Y:S02]  /*5060*/  I2F.S8 R0, R24 ;  /* 0x0000001800007306 */ /* 0x000e240000001400 */
[----:B0-----:R-:W-:-:S05]  /*5070*/  F2FP.F16.F32.PACK_AB R0, RZ, R0 ;  /* 0x00000000ff00723e */ /* 0x001fca00000000ff */
[----:B------:R0:W-:Y:S01]  /*5080*/  STG.E.U16 desc[UR36][R8.64], R0 ;  /* 0x0000000008007986 */ /* 0x0001e2000c101524 */
[----:B------:R-:W-:Y:S05]  /*5090*/  BRA `(.L_x_34752) ;  /* 0x0000000c00147947 */ /* 0x000fea0003800000 */
.L_x_34755:
        /* <DEDUP_REMOVED lines=10> */
.L_x_34758:
[----:B------:R-:W0:Y:S02]  /*5140*/  I2F.S8 R24, R24 ;  /* 0x0000001800187306 */ /* 0x000e240000001400 */
[----:B0-----:R-:W-:-:S04]  /*5150*/  F2FP.F16.F32.PACK_AB R3, RZ, R24 ;  /* 0x00000018ff03723e */ /* 0x001fc800000000ff */
[----:B------:R-:W-:-:S05]  /*5160*/  PRMT R3, R3, 0x5410, RZ ;  /* 0x0000541003037816 */ /* 0x000fca00000000ff */
[----:B------:R0:W-:Y:S01]  /*5170*/  STG.E desc[UR36][R8.64], R3 ;  /* 0x0000000308007986 */ /* 0x0001e2000c101924 */
[----:B------:R-:W-:Y:S05]  /*5180*/  BRA `(.L_x_34752) ;  /* 0x0000000800d87947 */ /* 0x000fea0003800000 */
.L_x_34757:
[----:B------:R-:W-:-:S04]  /*5190*/  PRMT R4, R24, 0x8880, RZ ;  /* 0x0000888018047816 */ /* 0x000fc800000000ff */
[----:B------:R-:W-:-:S06]  /*51a0*/  PRMT R4, R4, 0x7710, RZ ;  /* 0x0000771004047816 */ /* 0x000fcc00000000ff */
[----:B------:R-:W0:Y:S02]  /*51b0*/  I2F.F64.S16 R4, R4 ;  /* 0x0000000400047312 */ /* 0x000e240000101c00 */
[----:B0-----:R0:W-:Y:S01]  /*51c0*/  STG.E.64 desc[UR36][R8.64], R4 ;  /* 0x0000000408007986 */ /* 0x0011e2000c101b24 */
[----:B------:R-:W-:Y:S05]  /*51d0*/  BRA `(.L_x_34752) ;  /* 0x0000000800c47947 */ /* 0x000fea0003800000 */
.L_x_34747:
        /* <DEDUP_REMOVED lines=12> */
.L_x_34761:
[----:B------:R-:W-:Y:S02]  /*52a0*/  PRMT R4, R24, 0x8880, RZ ;  /* 0x0000888018047816 */ /* 0x000fe400000000ff */
[----:B------:R-:W-:Y:S02]  /*52b0*/  CS2R R6, SRZ ;  /* 0x0000000000067805 */ /* 0x000fe4000001ff00 */
[----:B------:R-:W-:-:S06]  /*52c0*/  PRMT R4, R4, 0x7710, RZ ;  /* 0x0000771004047816 */ /* 0x000fcc00000000ff */
[----:B------:R-:W0:Y:S02]  /*52d0*/  I2F.F64.S16 R4, R4 ;  /* 0x0000000400047312 */ /* 0x000e240000101c00 */
[----:B0-----:R0:W-:Y:S01]  /*52e0*/  STG.E.128 desc[UR36][R8.64], R4 ;  /* 0x0000000408007986 */ /* 0x0011e2000c101d24 */
[----:B------:R-:W-:Y:S05]  /*52f0*/  BRA `(.L_x_34752) ;  /* 0x00000008007c7947 */ /* 0x000fea0003800000 */
.L_x_34760:
        /* <DEDUP_REMOVED lines=21> */
.L_x_34765:
[----:B------:R-:W-:Y:S05]  /*5450*/  BSYNC B0 ;  /* 0x0000000000007941 */ /* 0x000fea0003800000 */
.L_x_34764:
[----:B------:R-:W-:-:S05]  /*5460*/  LOP3.LUT R5, R0, R5, RZ, 0xfc, !PT ;  /* 0x0000000500057212 */ /* 0x000fca00078efcff */
[----:B------:R0:W-:Y:S01]  /*5470*/  STG.E.U8 desc[UR36][R8.64], R5 ;  /* 0x0000000508007986 */ /* 0x0001e2000c101124 */
[----:B------:R-:W-:Y:S05]  /*5480*/  BRA `(.L_x_34752) ;  /* 0x0000000800187947 */ /* 0x000fea0003800000 */
.L_x_34763:
        /* <DEDUP_REMOVED lines=13> */
.L_x_34767:
[----:B------:R-:W-:Y:S01]  /*5560*/  IMAD.MOV.U32 R0, RZ, RZ, 0x7f ;  /* 0x0000007fff007424 */ /* 0x000fe200078e00ff */
[----:B------:R-:W-:-:S04]  /*5570*/  ISETP.GT.U32.AND P0, PT, R3, 0x7f800000, PT ;  /* 0x7f8000000300780c */ /* 0x000fc80003f04070 */
[----:B------:R-:W-:-:S09]  /*5580*/  SEL R0, R0, 0x7c, P0 ;  /* 0x0000007c00007807 */ /* 0x000fd20000000000 */
.L_x_34768:
[----:B------:R-:W-:Y:S05]  /*5590*/  BSYNC B0 ;  /* 0x0000000000007941 */ /* 0x000fea0003800000 */
.L_x_34766:
[----:B------:R-:W-:-:S04]  /*55a0*/  LOP3.LUT R3, R5, 0x80000000, RZ, 0xc0, !PT ;  /* 0x8000000005037812 */ /* 0x000fc800078ec0ff */
[----:B------:R-:W-:-:S04]  /*55b0*/  SHF.R.U32.HI R3, RZ, 0x18, R3 ;  /* 0x00000018ff037819 */ /* 0x000fc80000011603 */
[----:B------:R-:W-:-:S05]  /*55c0*/  LOP3.LUT R3, R0, R3, RZ, 0xfc, !PT ;  /* 0x0000000300037212 */ /* 0x000fca00078efcff */
[----:B------:R0:W-:Y:S01]  /*55d0*/  STG.E.U8 desc[UR36][R8.64], R3 ;  /* 0x0000000308007986 */ /* 0x0001e2000c101124 */
[----:B------:R-:W-:Y:S05]  /*55e0*/  BRA `(.L_x_34752) ;  /* 0x0000000400c07947 */ /* 0x000fea0003800000 */
.L_x_34762:
[----:B------:R-:W0:Y:S02]  /*55f0*/  I2F.S8 R0, R24 ;  /* 0x0000001800007306 */ /* 0x000e240000001400 */
[----:B0-----:R-:W-:-:S05]  /*5600*/  F2FP.BF16.F32.PACK_AB R0, RZ, R0 ;  /* 0x00000000ff00723e */ /* 0x001fca00000010ff */
[----:B------:R0:W-:Y:S01]  /*5610*/  STG.E.U16 desc[UR36][R8.64], R0 ;  /* 0x0000000008007986 */ /* 0x0001e2000c101524 */
[----:B------:R-:W-:Y:S05]  /*5620*/  BRA `(.L_x_34752) ;  /* 0x0000000400b07947 */ /* 0x000fea0003800000 */
.L_x_34759:
        /* <DEDUP_REMOVED lines=12> */
.L_x_34771:
        /* <DEDUP_REMOVED lines=17> */
.L_x_34774:
[----:B------:R-:W-:-:S04]  /*5800*/  LOP3.LUT R3, R5, 0x80000000, RZ, 0xc0, !PT ;  /* 0x8000000005037812 */ /* 0x000fc800078ec0ff */
[----:B------:R-:W-:-:S04]  /*5810*/  SHF.R.U32.HI R3, RZ, 0x18, R3 ;  /* 0x00000018ff037819 */ /* 0x000fc80000011603 */
[----:B------:R-:W-:-:S04]  /*5820*/  LOP3.LUT R0, R0, R3, RZ, 0xfc, !PT ;  /* 0x0000000300007212 */ /* 0x000fc800078efcff */
[----:B------:R-:W-:-:S07]  /*5830*/  PRMT R4, R0, 0x7610, R4 ;  /* 0x0000761000047816 */ /* 0x000fce0000000004 */
.L_x_34773:
[----:B------:R-:W-:Y:S05]  /*5840*/  BSYNC B0 ;  /* 0x0000000000007941 */ /* 0x000fea0003800000 */
.L_x_34772:
[----:B------:R3:W-:Y:S01]  /*5850*/  STG.E.U8 desc[UR36][R8.64], R4 ;  /* 0x0000000408007986 */ /* 0x0007e2000c101124 */
[----:B------:R-:W-:Y:S05]  /*5860*/  BRA `(.L_x_34752) ;  /* 0x0000000400207947 */ /* 0x000fea0003800000 */
.L_x_34770:
        /* <DEDUP_REMOVED lines=17> */
.L_x_34777:
[----:B------:R-:W-:-:S04]  /*5980*/  LOP3.LUT R3, R5, 0x80000000, RZ, 0xc0, !PT ;  /* 0x8000000005037812 */ /* 0x000fc800078ec0ff */
[----:B------:R-:W-:-:S04]  /*5990*/  SHF.R.U32.HI R3, RZ, 0x18, R3 ;  /* 0x00000018ff037819 */ /* 0x000fc80000011603 */
[----:B------:R-:W-:-:S04]  /*59a0*/  LOP3.LUT R0, R0, R3, RZ, 0xfc, !PT ;  /* 0x0000000300007212 */ /* 0x000fc800078efcff */
[----:B------:R-:W-:-:S07]  /*59b0*/  PRMT R4, R0, 0x7610, R4 ;  /* 0x0000761000047816 */ /* 0x000fce0000000004 */
.L_x_34776:
[----:B------:R-:W-:Y:S05]  /*59c0*/  BSYNC B0 ;  /* 0x0000000000007941 */ /* 0x000fea0003800000 */
.L_x_34775:
[----:B------:R0:W-:Y:S01]  /*59d0*/  STG.E.U8 desc[UR36][R8.64], R4 ;  /* 0x0000000408007986 */ /* 0x0001e2000c101124 */
[----:B------:R-:W-:Y:S05]  /*59e0*/  BRA `(.L_x_34752) ;  /* 0x0000000000c07947 */ /* 0x000fea0003800000 */
.L_x_34769:
        /* <DEDUP_REMOVED lines=22> */
.L_x_34751:
        /* <DEDUP_REMOVED lines=16> */
.L_x_34780:
[----:B------:R-:W-:Y:S05]  /*5c50*/  BRA `(.L_x_34752) ;  /* 0x0000000000247947 */ /* 0x000fea0003800000 */
.L_x_34779:
[----:B------:R-:W-:-:S04]  /*5c60*/  LOP3.LUT R24, R24, 0xffff, RZ, 0xc0, !PT ;  /* 0x0000ffff18187812 */ /* 0x000fc800078ec0ff */
[----:B------:R-:W-:-:S05]  /*5c70*/  PRMT R24, R24, 0x8880, RZ ;  /* 0x0000888018187816 */ /* 0x000fca00000000ff */
[----:B------:R-:W-:-:S05]  /*5c80*/  IMAD.MOV.U32 R4, RZ, RZ, R24 ;  /* 0x000000ffff047224 */ /* 0x000fca00078e0018 */
[----:B------:R-:W-:-:S05]  /*5c90*/  SHF.R.S32.HI R5, RZ, 0x1f, R4 ;  /* 0x0000001fff057819 */ /* 0x000fca0000011404 */
[----:B------:R2:W-:Y:S01]  /*5ca0*/  STG.E.64 desc[UR36][R8.64], R4 ;  /* 0x0000000408007986 */ /* 0x0005e2000c101b24 */
[----:B------:R-:W-:Y:S05]  /*5cb0*/  BRA `(.L_x_34752) ;  /* 0x00000000000c7947 */ /* 0x000fea0003800000 */
.L_x_34778:
[----:B------:R-:W-:-:S04]  /*5cc0*/  LOP3.LUT R24, R24, 0xffff, RZ, 0xc0, !PT ;  /* 0x0000ffff18187812 */ /* 0x000fc800078ec0ff */
[----:B------:R-:W-:-:S05]  /*5cd0*/  PRMT R3, R24, 0x8880, RZ ;  /* 0x0000888018037816 */ /* 0x000fca00000000ff */
[----:B------:R0:W-:Y:S02]  /*5ce0*/  STG.E desc[UR36][R8.64], R3 ;  /* 0x0000000308007986 */ /* 0x0001e4000c101924 */
.L_x_34752:
        /* <DEDUP_REMOVED lines=23> */
.L_x_34784:
[----:B------:R3:W-:Y:S01]  /*5e60*/  STG.E.U8 desc[UR36][R8.64], R19 ;  /* 0x0000001308007986 */ /* 0x0007e2000c101124 */
[----:B------:R-:W-:Y:S05]  /*5e70*/  BRA `(.L_x_34786) ;  /* 0x0000000c00987947 */ /* 0x000fea0003800000 */
.L_x_34783:
        /* <DEDUP_REMOVED lines=12> */
.L_x_34788:
[----:B------:R-:W-:-:S04]  /*5f40*/  LOP3.LUT R19, R19, 0xffff, RZ, 0xc0, !PT ;  /* 0x0000ffff13137812 */ /* 0x000fc800078ec0ff */
[----:B------:R-:W-:-:S05]  /*5f50*/  PRMT R3, R19, 0x8880, RZ ;  /* 0x0000888013037816 */ /* 0x000fca00000000ff */
[----:B------:R2:W-:Y:S01]  /*5f60*/  STG.E desc[UR36][R8.64], R3 ;  /* 0x0000000308007986 */ /* 0x0005e2000c101924 */
[----:B------:R-:W-:Y:S05]  /*5f70*/  BRA `(.L_x_34786) ;  /* 0x0000000c00587947 */ /* 0x000fea0003800000 */
.L_x_34787:
[----:B------:R-:W-:-:S04]  /*5f80*/  PRMT R3, R19, 0x8880, RZ ;  /* 0x0000888013037816 */ /* 0x000fc800000000ff */
[----:B------:R-:W-:-:S05]  /*5f90*/  PRMT R3, R3, 0x7710, RZ ;  /* 0x0000771003037816 */ /* 0x000fca00000000ff */
[----:B------:R0:W-:Y:S01]  /*5fa0*/  STG.E.U16 desc[UR36][R8.64], R3 ;  /* 0x0000000308007986 */ /* 0x0001e2000c101524 */
[----:B------:R-:W-:Y:S05]  /*5fb0*/  BRA `(.L_x_34786) ;  /* 0x0000000c00487947 */ /* 0x000fea0003800000 */
.L_x_34782:
        /* <DEDUP_REMOVED lines=9> */
.L_x_34790:
[----:B------:R-:W0:Y:S02]  /*6050*/  I2F.S8 R0, R19 ;  /* 0x0000001300007306 */ /* 0x000e240000001400 */
[----:B0-----:R-:W-:-:S05]  /*6060*/  F2FP.F16.F32.PACK_AB R0, RZ, R0 ;  /* 0x00000000ff00723e */ /* 0x001fca00000000ff */
[----:B------:R0:W-:Y:S01]  /*6070*/  STG.E.U16 desc[UR36][R8.64], R0 ;  /* 0x0000000008007986 */ /* 0x0001e2000c101524 */
[----:B------:R-:W-:Y:S05]  /*6080*/  BRA `(.L_x_34786) ;  /* 0x0000000c00147947 */ /* 0x000fea0003800000 */
.L_x_34789:
        /* <DEDUP_REMOVED lines=10> */
.L_x_34792:
[----:B------:R-:W0:Y:S02]  /*6130*/  I2F.S8 R19, R19 ;  /* 0x0000001300137306 */ /* 0x000e240000001400 */
[----:B0-----:R-:W-:-:S04]  /*6140*/  F2FP.F16.F32.PACK_AB R3, RZ, R19 ;  /* 0x00000013ff03723e */ /* 0x001fc800000000ff */
[----:B------:R-:W-:-:S05]  /*6150*/  PRMT R3, R3, 0x5410, RZ ;  /* 0x0000541003037816 */ /* 0x000fca00000000ff */
[----:B------:R0:W-:Y:S01]  /*6160*/  STG.E desc[UR36][R8.64], R3 ;  /* 0x0000000308007986 */ /* 0x0001e2000c101924 */
[----:B------:R-:W-:Y:S05]  /*6170*/  BRA `(.L_x_34786) ;  /* 0x0000000800d87947 */ /* 0x000fea0003800000 */
.L_x_34791:
[----:B------:R-:W-:-:S04]  /*6180*/  PRMT R4, R19, 0x8880, RZ ;  /* 0x0000888013047816 */ /* 0x000fc800000000ff */
[----:B------:R-:W-:-:S06]  /*6190*/  PRMT R4, R4, 0x7710, RZ ;  /* 0x0000771004047816 */ /* 0x000fcc00000000ff */
[----:B------:R-:W0:Y:S02]  /*61a0*/  I2F.F64.S16 R4, R4 ;  /* 0x0000000400047312 */ /* 0x000e240000101c00 */
[----:B0-----:R0:W-:Y:S01]  /*61b0*/  STG.E.64 desc[UR36][R8.64], R4 ;  /* 0x0000000408007986 */ /* 0x0011e2000c101b24 */
[----:B------:R-:W-:Y:S05]  /*61c0*/  BRA `(.L_x_34786) ;  /* 0x0000000800c47947 */ /* 0x000fea0003800000 */
.L_x_34781:
        /* <DEDUP_REMOVED lines=12> */
.L_x_34795:
[----:B------:R-:W-:Y:S02]  /*6290*/  PRMT R4, R19, 0x8880, RZ ;  /* 0x0000888013047816 */ /* 0x000fe400000000ff */
[----:B------:R-:W-:Y:S02]  /*62a0*/  CS2R R6, SRZ ;  /* 0x0000000000067805 */ /* 0x000fe4000001ff00 */
[----:B------:R-:W-:-:S06]  /*62b0*/  PRMT R4, R4, 0x7710, RZ ;  /* 0x0000771004047816 */ /* 0x000fcc00000000ff */
[----:B------:R-:W0:Y:S02]  /*62c0*/  I2F.F64.S16 R4, R4 ;  /* 0x0000000400047312 */ /* 0x000e240000101c00 */
[----:B0-----:R0:W-:Y:S01]  /*62d0*/  STG.E.128 desc[UR36][R8.64], R4 ;  /* 0x0000000408007986 */ /* 0x0011e2000c101d24 */
[----:B------:R-:W-:Y:S05]  /*62e0*/  BRA `(.L_x_34786) ;  /* 0x00000008007c7947 */ /* 0x000fea0003800000 */
.L_x_34794:
        /* <DEDUP_REMOVED lines=21> */
.L_x_34799:
[----:B------:R-:W-:Y:S05]  /*6440*/  BSYNC B0 ;  /* 0x0000000000007941 */ /* 0x000fea0003800000 */
.L_x_34798:
[----:B------:R-:W-:-:S05]  /*6450*/  LOP3.LUT R5, R0, R5, RZ, 0xfc, !PT ;  /* 0x0000000500057212 */ /* 0x000fca00078efcff */
[----:B------:R0:W-:Y:S01]  /*6460*/  STG.E.U8 desc[UR36][R8.64], R5 ;  /* 0x0000000508007986 */ /* 0x0001e2000c101124 */
[----:B------:R-:W-:Y:S05]  /*6470*/  BRA `(.L_x_34786) ;  /* 0x0000000800187947 */ /* 0x000fea0003800000 */
.L_x_34797:
        /* <DEDUP_REMOVED lines=13> */
.L_x_34801:
[----:B------:R-:W-:Y:S01]  /*6550*/  IMAD.MOV.U32 R0, RZ, RZ, 0x7f ;  /* 0x0000007fff007424 */ /* 0x000fe200078e00ff */
[----:B------:R-:W-:-:S04]  /*6560*/  ISETP.GT.U32.AND P0, PT, R3, 0x7f800000, PT ;  /* 0x7f8000000300780c */ /* 0x000fc80003f04070 */
[----:B------:R-:W-:-:S09]  /*6570*/  SEL R0, R0, 0x7c, P0 ;  /* 0x0000007c00007807 */ /* 0x000fd20000000000 */
.L_x_34802:
[----:B------:R-:W-:Y:S05]  /*6580*/  BSYNC B0 ;  /* 0x0000000000007941 */ /* 0x000fea0003800000 */
.L_x_34800:
[----:B------:R-:W-:-:S04]  /*6590*/  LOP3.LUT R3, R19, 0x80000000, RZ, 0xc0, !PT ;  /* 0x8000000013037812 */ /* 0x000fc800078ec0ff */
[----:B------:R-:W-:-:S04]  /*65a0*/  SHF.R.U32.HI R3, RZ, 0x18, R3 ;  /* 0x00000018ff037819 */ /* 0x000fc80000011603 */
[----:B------:R-:W-:-:S05]  /*65b0*/  LOP3.LUT R3, R0, R3, RZ, 0xfc, !PT ;  /* 0x0000000300037212 */ /* 0x000fca00078efcff */
[----:B------:R0:W-:Y:S01]  /*65c0*/  STG.E.U8 desc[UR36][R8.64], R3 ;  /* 0x0000000308007986 */ /* 0x0001e2000c101124 */
[----:B------:R-:W-:Y:S05]  /*65d0*/  BRA `(.L_x_34786) ;  /* 0x0000000400c07947 */ /* 0x000fea0003800000 */
.L_x_34796:
[----:B------:R-:W0:Y:S02]  /*65e0*/  I2F.S8 R0, R19 ;  /* 0x0000001300007306 */ /* 0x000e240000001400 */
[----:B0-----:R-:W-:-:S05]  /*65f0*/  F2FP.BF16.F32.PACK_AB R0, RZ, R0 ;  /* 0x00000000ff00723e */ /* 0x001fca00000010ff */
[----:B------:R0:W-:Y:S01]  /*6600*/  STG.E.U16 desc[UR36][R8.64], R0 ;  /* 0x0000000008007986 */ /* 0x0001e2000c101524 */
[----:B------:R-:W-:Y:S05]  /*6610*/  BRA `(.L_x_34786) ;  /* 0x0000000400b07947 */ /* 0x000fea0003800000 */
.L_x_34793:
        /* <DEDUP_REMOVED lines=12> */
.L_x_34805:
        /* <DEDUP_REMOVED lines=17> */
.L_x_34808:
[----:B------:R-:W-:-:S04]  /*67f0*/  LOP3.LUT R3, R19, 0x80000000, RZ, 0xc0, !PT ;  /* 0x8000000013037812 */ /* 0x000fc800078ec0ff */
[----:B------:R-:W-:-:S04]  /*6800*/  SHF.R.U32.HI R3, RZ, 0x18, R3 ;  /* 0x00000018ff037819 */ /* 0x000fc80000011603 */
[----:B------:R-:W-:-:S04]  /*6810*/  LOP3.LUT R0, R0, R3, RZ, 0xfc, !PT ;  /* 0x0000000300007212 */ /* 0x000fc800078efcff */
[----:B------:R-:W-:-:S07]  /*6820*/  PRMT R4, R0, 0x7610, R4 ;  /* 0x0000761000047816 */ /* 0x000fce0000000004 */
.L_x_34807:
[----:B------:R-:W-:Y:S05]  /*6830*/  BSYNC B0 ;  /* 0x0000000000007941 */ /* 0x000fea0003800000 */
.L_x_34806:
[----:B------:R0:W-:Y:S01]  /*6840*/  STG.E.U8 desc[UR36][R8.64], R4 ;  /* 0x0000000408007986 */ /* 0x0001e2000c101124 */
[----:B------:R-:W-:Y:S05]  /*6850*/  BRA `(.L_x_34786) ;  /* 0x0000000400207947 */ /* 0x000fea0003800000 */
.L_x_34804:
        /* <DEDUP_REMOVED lines=17> */
.L_x_34811:
[----:B------:R-:W-:-:S04]  /*6970*/  LOP3.LUT R3, R19, 0x80000000, RZ, 0xc0, !PT ;  /* 0x8000000013037812 */ /* 0x000fc800078ec0ff */
[----:B------:R-:W-:-:S04]  /*6980*/  SHF.R.U32.HI R3, RZ, 0x18, R3 ;  /* 0x00000018ff037819 */ /* 0x000fc80000011603 */
[----:B------:R-:W-:-:S04]  /*6990*/  LOP3.LUT R0, R0, R3, RZ, 0xfc, !PT ;  /* 0x0000000300007212 */ /* 0x000fc800078efcff */
[----:B------:R-:W-:-:S07]  /*69a0*/  PRMT R4, R0, 0x7610, R4 ;  /* 0x0000761000047816 */ /* 0x000fce0000000004 */
.L_x_34810:
[----:B------:R-:W-:Y:S05]  /*69b0*/  BSYNC B0 ;  /* 0x0000000000007941 */ /* 0x000fea0003800000 */
.L_x_34809:
[----:B------:R0:W-:Y:S01]  /*69c0*/  STG.E.U8 desc[UR36][R8.64], R4 ;  /* 0x0000000408007986 */ /* 0x0001e2000c101124 */
[----:B------:R-:W-:Y:S05]  /*69d0*/  BRA `(.L_x_34786) ;  /* 0x0000000000c07947 */ /* 0x000fea0003800000 */
.L_x_34803:
        /* <DEDUP_REMOVED lines=22> */
.L_x_34785:
        /* <DEDUP_REMOVED lines=16> */
.L_x_34814:
[----:B------:R-:W-:Y:S05]  /*6c40*/  BRA `(.L_x_34786) ;  /* 0x0000000000247947 */ /* 0x000fea0003800000 */
.L_x_34813:
[----:B------:R-:W-:-:S04]  /*6c50*/  LOP3.LUT R19, R19, 0xffff, RZ, 0xc0, !PT ;  /* 0x0000ffff13137812 */ /* 0x000fc800078ec0ff */
[----:B------:R-:W-:-:S05]  /*6c60*/  PRMT R19, R19, 0x8880, RZ ;  /* 0x0000888013137816 */ /* 0x000fca00000000ff */
[----:B------:R-:W-:-:S05]  /*6c70*/  IMAD.MOV.U32 R4, RZ, RZ, R19 ;  /* 0x000000ffff047224 */ /* 0x000fca00078e0013 */
[----:B------:R-:W-:-:S05]  /*6c80*/  SHF.R.S32.HI R5, RZ, 0x1f, R4 ;  /* 0x0000001fff057819 */ /* 0x000fca0000011404 */
[----:B------:R0:W-:Y:S01]  /*6c90*/  STG.E.64 desc[UR36][R8.64], R4 ;  /* 0x0000000408007986 */ /* 0x0001e2000c101b24 */
[----:B------:R-:W-:Y:S05]  /*6ca0*/  BRA `(.L_x_34786) ;  /* 0x00000000000c7947 */ /* 0x000fea0003800000 */
.L_x_34812:
[----:B------:R-:W-:-:S04]  /*6cb0*/  LOP3.LUT R19, R19, 0xffff, RZ, 0xc0, !PT ;  /* 0x0000ffff13137812 */ /* 0x000fc800078ec0ff */
[----:B------:R-:W-:-:S05]  /*6cc0*/  PRMT R3, R19, 0x8880, RZ ;  /* 0x0000888013037816 */ /* 0x000fca00000000ff */
[----:B------:R0:W-:Y:S02]  /*6cd0*/  STG.E desc[UR36][R8.64], R3 ;  /* 0x0000000308007986 */ /* 0x0001e4000c101924 */
.L_x_34786:
[----:B------:R-:W-:-:S07]  /*6ce0*/  VIADD R23, R23, 0x80 ;  /* 0x0000008017177836 */ /* 0x000fce0000000000 */
.L_x_34746:
[----:B------:R-:W-:Y:S05]  /*6cf0*/  BSYNC B6 ;  /* 0x0000000000067941 */ /* 0x000fea0003800000 */
.L_x_34745:
[----:B------:R-:W-:-:S13]  /*6d00*/  ISETP.GE.AND P0, PT, R23, R22, PT ;  /* 0x000000161700720c */ /* 0x000fda0003f06270 */
[----:B------:R-:W-:Y:S05]  /*6d10*/  @P0 EXIT ;  /* 0x000000000000094d */ /* 0x000fea0003800000 */
[----:B01234-:R-:W0:Y:S01]  /*6d20*/  LDC.64 R4, c[0x0][0x218] ;  /* 0x00008600ff047b82 */ /* 0x01fe220000000a00 */
[----:B------:R-:W-:Y:S01]  /*6d30*/  PRMT R0, R18, 0x9910, RZ ;  /* 0x0000991012007816 */ /* 0x000fe200000000ff */
[----:B------:R-:W-:Y:S01]  /*6d40*/  IMAD R2, R2, 0x200, R23 ;  /* 0x0000020002027824 */ /* 0x000fe200078e0217 */
[----:B------:R-:W-:Y:S01]  /*6d50*/  ULDC UR4, c[0x0][0x238] ;  /* 0x00008e0000047ab9 */ /* 0x000fe20000000800 */
[----:B------:R-:W-:Y:S02]  /*6d60*/  LOP3.LUT R7, RZ, R16, RZ, 0x33, !PT ;  /* 0x00000010ff077212 */ /* 0x000fe400078e33ff */
        /* <DEDUP_REMOVED lines=15> */
.L_x_34818:
[----:B------:R-:W-:Y:S01]  /*6e60*/  STG.E.U8 desc[UR36][R2.64], R7 ;  /* 0x0000000702007986 */ /* 0x000fe2000c101124 */
[----:B------:R-:W-:Y:S05]  /*6e70*/  EXIT ;  /* 0x000000000000794d */ /* 0x000fea0003800000 */
.L_x_34817:
        /* <DEDUP_REMOVED lines=12> */
.L_x_34821:
[----:B------:R-:W-:-:S04]  /*6f40*/  LOP3.LUT R0, R7, 0xffff, RZ, 0xc0, !PT ;  /* 0x0000ffff07007812 */ /* 0x000fc800078ec0ff */
[----:B------:R-:W-:-:S05]  /*6f50*/  PRMT R5, R0, 0x8880, RZ ;  /* 0x0000888000057816 */ /* 0x000fca00000000ff */
[----:B------:R-:W-:Y:S01]  /*6f60*/  STG.E desc[UR36][R2.64], R5 ;  /* 0x0000000502007986 */ /* 0x000fe2000c101924 */
[----:B------:R-:W-:Y:S05]  /*6f70*/  EXIT ;  /* 0x000000000000794d */ /* 0x000fea0003800000 */
.L_x_34820:
[----:B------:R-:W-:-:S04]  /*6f80*/  PRMT R5, R7, 0x8880, RZ ;  /* 0x0000888007057816 */ /* 0x000fc800000000ff */
[----:B------:R-:W-:-:S05]  /*6f90*/  PRMT R5, R5, 0x7710, RZ ;  /* 0x0000771005057816 */ /* 0x000fca00000000ff */
[----:B------:R-:W-:Y:S01]  /*6fa0*/  STG.E.U16 desc[UR36][R2.64], R5 ;  /* 0x0000000502007986 */ /* 0x000fe2000c101524 */
[----:B------:R-:W-:Y:S05]  /*6fb0*/  EXIT ;  /* 0x000000000000794d */ /* 0x000fea0003800000 */
.L_x_34816:
        /* <DEDUP_REMOVED lines=9> */
.L_x_34823:
[----:B------:R-:W0:Y:S02]  /*7050*/  I2F.S8 R0, R7 ;  /* 0x0000000700007306 */ /* 0x000e240000001400 */
[----:B0-----:R-:W-:-:S05]  /*7060*/  F2FP.F16.F32.PACK_AB R0, RZ, R0 ;  /* 0x00000000ff00723e */ /* 0x001fca00000000ff */
[----:B------:R-:W-:Y:S01]  /*7070*/  STG.E.U16 desc[UR36][R2.64], R0 ;  /* 0x0000000002007986 */ /* 0x000fe2000c101524 */
[----:B------:R-:W-:Y:S05]  /*7080*/  EXIT ;  /* 0x000000000000794d */ /* 0x000fea0003800000 */
.L_x_34822:
        /* <DEDUP_REMOVED lines=10> */
.L_x_34825:
[----:B------:R-:W0:Y:S02]  /*7130*/  I2F.S8 R0, R7 ;  /* 0x0000000700007306 */ /* 0x000e240000001400 */
[----:B0-----:R-:W-:-:S04]  /*7140*/  F2FP.F16.F32.PACK_AB R5, RZ, R0 ;  /* 0x00000000ff05723e */ /* 0x001fc800000000ff */
[----:B------:R-:W-:-:S05]  /*7150*/  PRMT R5, R5, 0x5410, RZ ;  /* 0x0000541005057816 */ /* 0x000fca00000000ff */
[----:B------:R-:W-:Y:S01]  /*7160*/  STG.E desc[UR36][R2.64], R5 ;  /* 0x0000000502007986 */ /* 0x000fe2000c101924 */
[----:B------:R-:W-:Y:S05]  /*7170*/  EXIT ;  /* 0x000000000000794d */ /* 0x000fea0003800000 */
.L_x_34824:
[----:B------:R-:W-:-:S04]  /*7180*/  PRMT R4, R7, 0x8880, RZ ;  /* 0x0000888007047816 */ /* 0x000fc800000000ff */
[----:B------:R-:W-:-:S06]  /*7190*/  PRMT R4, R4, 0x7710, RZ ;  /* 0x0000771004047816 */ /* 0x000fcc00000000ff */
[----:B------:R-:W0:Y:S02]  /*71a0*/  I2F.F64.S16 R4, R4 ;  /* 0x0000000400047312 */ /* 0x000e240000101c00 */
[----:B0-----:R-:W-:Y:S01]  /*71b0*/  STG.E.64 desc[UR36][R2.64], R4 ;  /* 0x0000000402007986 */ /* 0x001fe2000c101b24 */
[----:B------:R-:W-:Y:S05]  /*71c0*/  EXIT ;  /* 0x000000000000794d */ /* 0x000fea0003800000 */
.L_x_34815:
        /* <DEDUP_REMOVED lines=12> */
.L_x_34828:
[----:B------:R-:W-:Y:S02]  /*7290*/  PRMT R4, R7, 0x8880, RZ ;  /* 0x0000888007047816 */ /* 0x000fe400000000ff */
[----:B------:R-:W-:Y:S02]  /*72a0*/  CS2R R6, SRZ ;  /* 0x0000000000067805 */ /* 0x000fe4000001ff00 */
[----:B------:R-:W-:-:S06]  /*72b0*/  PRMT R4, R4, 0x7710, RZ ;  /* 0x0000771004047816 */ /* 0x000fcc00000000ff */
[----:B------:R-:W0:Y:S02]  /*72c0*/  I2F.F64.S16 R4, R4 ;  /* 0x0000000400047312 */ /* 0x000e240000101c00 */
[----:B0-----:R-:W-:Y:S01]  /*72d0*/  STG.E.128 desc[UR36][R2.64], R4 ;  /* 0x0000000402007986 */ /* 0x001fe2000c101d24 */
[----:B------:R-:W-:Y:S05]  /*72e0*/  EXIT ;  /* 0x000000000000794d */ /* 0x000fea0003800000 */
.L_x_34827:
        /* <DEDUP_REMOVED lines=21> */
.L_x_34832:
[----:B------:R-:W-:Y:S05]  /*7440*/  BSYNC B0 ;  /* 0x0000000000007941 */ /* 0x000fea0003800000 */
.L_x_34831:
[----:B------:R-:W-:-:S05]  /*7450*/  LOP3.LUT R5, R0, R5, RZ, 0xfc, !PT ;  /* 0x0000000500057212 */ /* 0x000fca00078efcff */
[----:B------:R-:W-:Y:S01]  /*7460*/  STG.E.U8 desc[UR36][R2.64], R5 ;  /* 0x0000000502007986 */ /* 0x000fe2000c101124 */
[----:B------:R-:W-:Y:S05]  /*7470*/  EXIT ;  /* 0x000000000000794d */ /* 0x000fea0003800000 */
.L_x_34830:
        /* <DEDUP_REMOVED lines=13> */
.L_x_34834:
[----:B------:R-:W-:Y:S01]  /*7550*/  IMAD.MOV.U32 R0, RZ, RZ, 0x7f ;  /* 0x0000007fff007424 */ /* 0x000fe200078e00ff */
[----:B------:R-:W-:-:S04]  /*7560*/  ISETP.GT.U32.AND P0, PT, R4, 0x7f800000, PT ;  /* 0x7f8000000400780c */ /* 0x000fc80003f04070 */
[----:B------:R-:W-:-:S09]  /*7570*/  SEL R0, R0, 0x7c, P0 ;  /* 0x0000007c00007807 */ /* 0x000fd20000000000 */
.L_x_34835:
[----:B------:R-:W-:Y:S05]  /*7580*/  BSYNC B0 ;  /* 0x0000000000007941 */ /* 0x000fea0003800000 */
.L_x_34833:
[----:B------:R-:W-:-:S04]  /*7590*/  LOP3.LUT R4, R5, 0x80000000, RZ, 0xc0, !PT ;  /* 0x8000000005047812 */ /* 0x000fc800078ec0ff */
[----:B------:R-:W-:-:S04]  /*75a0*/  SHF.R.U32.HI R5, RZ, 0x18, R4 ;  /* 0x00000018ff057819 */ /* 0x000fc80000011604 */
[----:B------:R-:W-:-:S05]  /*75b0*/  LOP3.LUT R5, R0, R5, RZ, 0xfc, !PT ;  /* 0x0000000500057212 */ /* 0x000fca00078efcff */
[----:B------:R-:W-:Y:S01]  /*75c0*/  STG.E.U8 desc[UR36][R2.64], R5 ;  /* 0x0000000502007986 */ /* 0x000fe2000c101124 */
[----:B------:R-:W-:Y:S05]  /*75d0*/  EXIT ;  /* 0x000000000000794d */ /* 0x000fea0003800000 */
.L_x_34829:
[----:B------:R-:W0:Y:S02]  /*75e0*/  I2F.S8 R0, R7 ;  /* 0x0000000700007306 */ /* 0x000e240000001400 */
[----:B0-----:R-:W-:-:S05]  /*75f0*/  F2FP.BF16.F32.PACK_AB R0, RZ, R0 ;  /* 0x00000000ff00723e */ /* 0x001fca00000010ff */
[----:B------:R-:W-:Y:S01]  /*7600*/  STG.E.U16 desc[UR36][R2.64], R0 ;  /* 0x0000000002007986 */ /* 0x000fe2000c101524 */
[----:B------:R-:W-:Y:S05]  /*7610*/  EXIT ;  /* 0x000000000000794d */ /* 0x000fea0003800000 */
.L_x_34826:
        /* <DEDUP_REMOVED lines=12> */
.L_x_34838:
        /* <DEDUP_REMOVED lines=17> */
.L_x_34841:
[----:B------:R-:W-:-:S04]  /*77f0*/  LOP3.LUT R0, R7, 0x80000000, RZ, 0xc0, !PT ;  /* 0x8000000007007812 */ /* 0x000fc800078ec0ff */
[----:B------:R-:W-:-:S04]  /*7800*/  SHF.R.U32.HI R5, RZ, 0x18, R0 ;  /* 0x00000018ff057819 */ /* 0x000fc80000011600 */
[----:B------:R-:W-:-:S04]  /*7810*/  LOP3.LUT R4, R4, R5, RZ, 0xfc, !PT ;  /* 0x0000000504047212 */ /* 0x000fc800078efcff */
[----:B------:R-:W-:-:S07]  /*7820*/  PRMT R0, R4, 0x7610, R0 ;  /* 0x0000761004007816 */ /* 0x000fce0000000000 */
.L_x_34840:
[----:B------:R-:W-:Y:S05]  /*7830*/  BSYNC B0 ;  /* 0x0000000000007941 */ /* 0x000fea0003800000 */
.L_x_34839:
[----:B------:R-:W-:Y:S01]  /*7840*/  STG.E.U8 desc[UR36][R2.64], R0 ;  /* 0x0000000002007986 */ /* 0x000fe2000c101124 */
[----:B------:R-:W-:Y:S05]  /*7850*/  EXIT ;  /* 0x000000000000794d */ /* 0x000fea0003800000 */
.L_x_34837:
        /* <DEDUP_REMOVED lines=17> */
.L_x_34844:
[----:B------:R-:W-:-:S04]  /*7970*/  LOP3.LUT R0, R7, 0x80000000, RZ, 0xc0, !PT ;  /* 0x8000000007007812 */ /* 0x000fc800078ec0ff */
[----:B------:R-:W-:-:S04]  /*7980*/  SHF.R.U32.HI R5, RZ, 0x18, R0 ;  /* 0x00000018ff057819 */ /* 0x000fc80000011600 */
[----:B------:R-:W-:-:S04]  /*7990*/  LOP3.LUT R4, R4, R5, RZ, 0xfc, !PT ;  /* 0x0000000504047212 */ /* 0x000fc800078efcff */
[----:B------:R-:W-:-:S07]  /*79a0*/  PRMT R0, R4, 0x7610, R0 ;  /* 0x0000761004007816 */ /* 0x000fce0000000000 */
.L_x_34843:
[----:B------:R-:W-:Y:S05]  /*79b0*/  BSYNC B0 ;  /* 0x0000000000007941 */ /* 0x000fea0003800000 */
.L_x_34842:
[----:B------:R-:W-:Y:S01]  /*79c0*/  STG.E.U8 desc[UR36][R2.64], R0 ;  /* 0x0000000002007986 */ /* 0x000fe2000c101124 */
[----:B------:R-:W-:Y:S05]  /*79d0*/  EXIT ;  /* 0x000000000000794d */ /* 0x000fea0003800000 */
.L_x_34836:
        /* <DEDUP_REMOVED lines=22> */
.L_x_34819:
        /* <DEDUP_REMOVED lines=16> */
.L_x_34847:
[----:B------:R-:W-:Y:S05]  /*7c40*/  EXIT ;  /* 0x000000000000794d */ /* 0x000fea0003800000 */
.L_x_34846:
[----:B------:R-:W-:-:S04]  /*7c50*/  LOP3.LUT R0, R7, 0xffff, RZ, 0xc0, !PT ;  /* 0x0000ffff07007812 */ /* 0x000fc800078ec0ff */
[----:B------:R-:W-:-:S05]  /*7c60*/  PRMT R0, R0, 0x8880, RZ ;  /* 0x0000888000007816 */ /* 0x000fca00000000ff */
[----:B------:R-:W-:-:S05]  /*7c70*/  IMAD.MOV.U32 R4, RZ, RZ, R0 ;  /* 0x000000ffff047224 */ /* 0x000fca00078e0000 */
[----:B------:R-:W-:-:S05]  /*7c80*/  SHF.R.S32.HI R5, RZ, 0x1f, R4 ;  /* 0x0000001fff057819 */ /* 0x000fca0000011404 */
[----:B------:R-:W-:Y:S01]  /*7c90*/  STG.E.64 desc[UR36][R2.64], R4 ;  /* 0x0000000402007986 */ /* 0x000fe2000c101b24 */
[----:B------:R-:W-:Y:S05]  /*7ca0*/  EXIT ;  /* 0x000000000000794d */ /* 0x000fea0003800000 */
.L_x_34845:
[----:B------:R-:W-:-:S04]  /*7cb0*/  LOP3.LUT R0, R7, 0xffff, RZ, 0xc0, !PT ;  /* 0x0000ffff07007812 */ /* 0x000fc800078ec0ff */
[----:B------:R-:W-:-:S05]  /*7cc0*/  PRMT R5, R0, 0x8880, RZ ;  /* 0x0000888000057816 */ /* 0x000fca00000000ff */
[----:B------:R-:W-:Y:S01]  /*7cd0*/  STG.E desc[UR36][R2.64], R5 ;  /* 0x0000000502007986 */ /* 0x000fe2000c101924 */
[----:B------:R-:W-:Y:S05]  /*7ce0*/  EXIT ;  /* 0x000000000000794d */ /* 0x000fea0003800000 */
.L_x_34848:
        /* <DEDUP_REMOVED lines=9> */
.L_x_36495:


//--------------------- .text._ZN2at6native18elementwise_kernelILi128ELi4EZNS0_22gpu_kernel_impl_nocastIZZZNS0_23bitwise_not_kernel_cudaERNS_18TensorIteratorBaseEENKUlvE_clEvENKUlvE0_clEvEUlaE_EEvS4_RKT_EUliE_EEviT1_ --------------------------
	.section	.text._ZN2at6native18elementwise_kernelILi128ELi4EZNS0_22gpu_kernel_impl_nocastIZZZNS0_23bitwise_not_kernel_cudaERNS_18TensorIteratorBaseEENKUlvE_clEvENKUlvE0_clEvEUlaE_EEvS4_RKT_EUliE_EEviT1_,"ax",@progbits
	.align	128
        .global         _ZN2at6native18elementwise_kernelILi128ELi4EZNS0_22gpu_kernel_impl_nocastIZZZNS0_23bitwise_not_kernel_cudaERNS_18TensorIteratorBaseEENKUlvE_clEvENKUlvE0_clEvEUlaE_EEvS4_RKT_EUliE_EEviT1_
        .type           _ZN2at6native18elementwise_kernelILi128ELi4EZNS0_22gpu_kernel_impl_nocastIZZZNS0_23bitwise_not_kernel_cudaERNS_18TensorIteratorBaseEENKUlvE_clEvENKUlvE0_clEvEUlaE_EEvS4_RKT_EUliE_EEviT1_,@function
        .size           _ZN2at6native18elementwise_kernelILi128ELi4EZNS0_22gpu_kernel_impl_nocastIZZZNS0_23bitwise_not_kernel_cudaERNS_18TensorIteratorBaseEENKUlvE_clEvENKUlvE0_clEvEUlaE_EEvS4_RKT_EUliE_EEviT1_,(.L_x_36496 - _ZN2at6native18elementwise_kernelILi128ELi4EZNS0_22gpu_kernel_impl_nocastIZZZNS0_23bitwise_not_kernel_cudaERNS_18TensorIteratorBaseEENKUlvE_clEvENKUlvE0_clEvEUlaE_EEvS4_RKT_EUliE_EEviT1_)
        .other          _ZN2at6native18elementwise_kernelILi128ELi4EZNS0_22gpu_kernel_impl_nocastIZZZNS0_23bitwise_not_kernel_cudaERNS_18TensorIteratorBaseEENKUlvE_clEvENKUlvE0_clEvEUlaE_EEvS4_RKT_EUliE_EEviT1_,@"STO_CUDA_ENTRY STV_DEFAULT"
_ZN2at6native18elementwise_kernelILi128ELi4EZNS0_22gpu_kernel_impl_nocastIZZZNS0_23bitwise_not_kernel_cudaERNS_18TensorIteratorBaseEENKUlvE_clEvENKUlvE0_clEvEUlaE_EEvS4_RKT_EUliE_EEviT1_:
.text._ZN2at6native18elementwise_kernelILi128ELi4EZNS0_22gpu_kernel_impl_nocastIZZZNS0_23bitwise_not_kernel_cudaERNS_18TensorIteratorBaseEENKUlvE_clEvENKUlvE0_clEvEUlaE_EEvS4_RKT_EUliE_EEviT1_:
        /* <DEDUP_REMOVED lines=311> */
.L_x_34851:
        /* <DEDUP_REMOVED lines=8> */
[----:B--2---:R-:W-:-:S05]  /*13f0*/  LOP3.LUT R7, RZ, R4, RZ, 0x33, !PT ;  /* 0x00000004ff077212 */ /* 0x004fca00078e33ff */
[----:B------:R0:W-:Y:S02]  /*1400*/  STG.E.U8 desc[UR4][R2.64], R7 ;  /* 0x0000000702007986 */ /* 0x0001e4000c101104 */
.L_x_34850:
[----:B------:R-:W-:Y:S05]  /*1410*/  BSYNC B0 ;  /* 0x0000000000007941 */ /* 0x000fea0003800000 */
.L_x_34849:
        /* <DEDUP_REMOVED lines=305> */
.L_x_34854:
        /* <DEDUP_REMOVED lines=9> */
[----:B--2---:R-:W-:-:S05]  /*27c0*/  LOP3.LUT R7, RZ, R4, RZ, 0x33, !PT ;  /* 0x00000004ff077212 */ /* 0x004fca00078e33ff */
        /* <DEDUP_REMOVED lines=304> */
.L_x_34855:
        /* <DEDUP_REMOVED lines=10> */
.L_x_34853:
[----:B------:R-:W-:Y:S05]  /*3b70*/  BSYNC B0 ;  /* 0x0000000000007941 */ /* 0x000fea0003800000 */
.L_x_34852:
        /* <DEDUP_REMOVED lines=304> */
.L_x_34856:
[----:B------:R-:W-:Y:S02]  /*4e80*/  ULDC.64 UR6, c[0x0][0x418] ;  /* 0x0001060000067ab9 */ /* 0x000fe40000000a00 */
[----:B------:R-:W-:-:S04]  /*4e90*/  IADD3 R4, P0, R2, UR6, RZ ;  /* 0x0000000602047c10 */ /* 0x000fc8000ff1e0ff */
[----:B------:R-:W-:Y:S01]  /*4ea0*/  IADD3.X R5, RZ, UR7, RZ, P0, !PT ;  /* 0x00000007ff057c10 */ /* 0x000fe200087fe4ff */
[----:B------:R-:W-:-:S04]  /*4eb0*/  ULDC.64 UR6, c[0x0][0x410] ;  /* 0x0001040000067ab9 */ /* 0x000fc80000000a00 */
[----:B------:R-:W2:Y:S01]  /*4ec0*/  LDG.E.U8 R4, desc[UR4][R4.64] ;  /* 0x0000000404047981 */ /* 0x000ea2000c1e1100 */
[----:B------:R-:W-:-:S04]  /*4ed0*/  IADD3 R2, P0, R3, UR6, RZ ;  /* 0x0000000603027c10 */ /* 0x000fc8000ff1e0ff */
[----:B------:R-:W-:Y:S02]  /*4ee0*/  IADD3.X R3, RZ, UR7, RZ, P0, !PT ;  /* 0x00000007ff037c10 */ /* 0x000fe400087fe4ff */
[----:B--2---:R-:W-:-:S05]  /*4ef0*/  LOP3.LUT R7, RZ, R4, RZ, 0x33, !PT ;  /* 0x00000004ff077212 */ /* 0x004fca00078e33ff */
[----:B------:R-:W-:Y:S01]  /*4f00*/  STG.E.U8 desc[UR4][R2.64], R7 ;  /* 0x0000000702007986 */ /* 0x000fe2000c101104 */
[----:B------:R-:W-:Y:S05]  /*4f10*/  EXIT ;  /* 0x000000000000794d */ /* 0x000fea0003800000 */
.L_x_34857:
        /* <DEDUP_REMOVED lines=14> */
.L_x_36496:


//--------------------- .text._ZN2at6native27unrolled_elementwise_kernelIZZZNS0_23bitwise_not_kernel_cudaERNS_18TensorIteratorBaseEENKUlvE_clEvENKUlvE0_clEvEUlaE_St5arrayIPcLm2EELi4E23TrivialOffsetCalculatorILi1EjESB_NS0_6memory15LoadWithoutCastENSC_16StoreWithoutCastEEEviT_T0_T2_T3_T4_T5_ --------------------------
	.section	.text._ZN2at6native27unrolled_elementwise_kernelIZZZNS0_23bitwise_not_kernel_cudaERNS_18TensorIteratorBaseEENKUlvE_clEvENKUlvE0_clEvEUlaE_St5arrayIPcLm2EELi4E23TrivialOffsetCalculatorILi1EjESB_NS0_6memory15LoadWithoutCastENSC_16StoreWithoutCastEEEviT_T0_T2_T3_T4_T5_,"ax",@progbits
	.align	128
        .global         _ZN2at6native27unrolled_elementwise_kernelIZZZNS0_23bitwise_not_kernel_cudaERNS_18TensorIteratorBaseEENKUlvE_clEvENKUlvE0_clEvEUlaE_St5arrayIPcLm2EELi4E23TrivialOffsetCalculatorILi1EjESB_NS0_6memory15LoadWithoutCastENSC_16StoreWithoutCastEEEviT_T0_T2_T3_T4_T5_
        .type           _ZN2at6native27unrolled_elementwise_kernelIZZZNS0_23bitwise_not_kernel_cudaERNS_18TensorIteratorBaseEENKUlvE_clEvENKUlvE0_clEvEUlaE_St5arrayIPcLm2EELi4E23TrivialOffsetCalculatorILi1EjESB_NS0_6memory15LoadWithoutCastENSC_16StoreWithoutCastEEEviT_T0_T2_T3_T4_T5_,@function
        .size           _ZN2at6native27unrolled_elementwise_kernelIZZZNS0_23bitwise_not_kernel_cudaERNS_18TensorIteratorBaseEENKUlvE_clEvENKUlvE0_clEvEUlaE_St5arrayIPcLm2EELi4E23TrivialOffsetCalculatorILi1EjESB_NS0_6memory15LoadWithoutCastENSC_16StoreWithoutCastEEEviT_T0_T2_T3_T4_T5_,(.L_x_36497 - _ZN2at6native27unrolled_elementwise_kernelIZZZNS0_23bitwise_not_kernel_cudaERNS_18TensorIteratorBaseEENKUlvE_clEvENKUlvE0_clEvEUlaE_St5arrayIPcLm2EELi4E23TrivialOffsetCalculatorILi1EjESB_NS0_6memory15LoadWithoutCastENSC_16StoreWithoutCastEEEviT_T0_T2_T3_T4_T5_)
        .other          _ZN2at6native27unrolled_elementwise_kernelIZZZNS0_23bitwise_not_kernel_cudaERNS_18TensorIteratorBaseEENKUlvE_clEvENKUlvE0_clEvEUlaE_St5arrayIPcLm2EELi4E23TrivialOffsetCalculatorILi1EjESB_NS0_6memory15LoadWithoutCastENSC_16StoreWithoutCastEEEviT_T0_T2_T3_T4_T5_,@"STO_CUDA_ENTRY STV_DEFAULT"
_ZN2at6native27unrolled_elementwise_kernelIZZZNS0_23bitwise_not_kernel_cudaERNS_18TensorIteratorBaseEENKUlvE_clEvENKUlvE0_clEvEUlaE_St5arrayIPcLm2EELi4E23TrivialOffsetCalculatorILi1EjESB_NS0_6memory15LoadWithoutCastENSC_16StoreWithoutCastEEEviT_T0_T2_T3_T4_T5_:
.text._ZN2at6native27unrolled_elementwise_kernelIZZZNS0_23bitwise_not_kernel_cudaERNS_18TensorIteratorBaseEENKUlvE_clEvENKUlvE0_clEvEUlaE_St5arrayIPcLm2EELi4E23TrivialOffsetCalculatorILi1EjESB_NS0_6memory15LoadWithoutCastENSC_16StoreWithoutCastEEEviT_T0_T2_T3_T4_T5_:
        /* <DEDUP_REMOVED lines=13> */
[----:B------:R-:W1:Y:S01]  /*00d0*/  @!P3 LDC.64 R12, c[0x0][0x220] ;  /* 0x00008800ff0cbb82 */ /* 0x000e620000000a00 */
[----:B------:R-:W-:-:S05]  /*00e0*/  @!P3 VIADD R5, R5, 0x80 ;  /* 0x000000800505b836 */ /* 0x000fca0000000000 */
[----:B------:R-:W-:Y:S02]  /*00f0*/  ISETP.GE.AND P2, PT, R5, R2, PT ;  /* 0x000000020500720c */ /* 0x000fe40003f46270 */
[----:B0-----:R-:W-:-:S05]  /*0100*/  @!P1 IADD3 R6, P0, R7, R10, RZ ;  /* 0x0000000a07069210 */ /* 0x001fca0007f1e0ff */
[----:B------:R-:W-:-:S05]  /*0110*/  @!P1 IMAD.X R7, RZ, RZ, R11, P0 ;  /* 0x000000ffff079224 */ /* 0x000fca00000e060b */
[----:B------:R0:W2:Y:S01]  /*0120*/  @!P1 LDG.E.U8 R6, desc[UR4][R6.64] ;  /* 0x0000000406069981 */ /* 0x0000a2000c1e1100 */
[----:B------:R-:W3:Y:S01]  /*0130*/  @!P2 LDC.64 R16, c[0x0][0x220] ;  /* 0x00008800ff10ab82 */ /* 0x000ee20000000a00 */
[----:B------:R-:W-:Y:S02]  /*0140*/  @!P2 IMAD R15, R0, 0x200, R5 ;  /* 0x00000200000fa824 */ /* 0x000fe400078e0205 */
[----:B------:R-:W-:Y:S01]  /*0150*/  @!P2 VIADD R5, R5, 0x80 ;  /* 0x000000800505a836 */ /* 0x000fe20000000000 */
[----:B-1----:R-:W-:-:S04]  /*0160*/  @!P3 IADD3 R8, P4, R9, R12, RZ ;  /* 0x0000000c0908b210 */ /* 0x002fc80007f9e0ff */
[----:B------:R-:W-:Y:S01]  /*0170*/  ISETP.GE.AND P0, PT, R5, R2, PT ;  /* 0x000000020500720c */ /* 0x000fe20003f06270 */
[----:B------:R-:W-:-:S05]  /*0180*/  @!P3 IMAD.X R9, RZ, RZ, R13, P4 ;  /* 0x000000ffff09b224 */ /* 0x000fca00020e060d */
[----:B------:R-:W4:Y:S07]  /*0190*/  @!P3 LDG.E.U8 R8, desc[UR4][R8.64] ;  /* 0x000000040808b981 */ /* 0x000f2e000c1e1100 */
[----:B------:R-:W1:Y:S01]  /*01a0*/  @!P0 LDC.64 R12, c[0x0][0x220] ;  /* 0x00008800ff0c8b82 */ /* 0x000e620000000a00 */
[----:B---3--:R-:W-:-:S04]  /*01b0*/  @!P2 IADD3 R10, P5, R15, R16, RZ ;  /* 0x000000100f0aa210 */ /* 0x008fc80007fbe0ff */
[----:B------:R-:W-:-:S03]  /*01c0*/  @!P2 IADD3.X R11, RZ, R17, RZ, P5, !PT ;  /* 0x00000011ff0ba210 */ /* 0x000fc60002ffe4ff */
[----:B------:R-:W3:Y:S03]  /*01d0*/  @!P1 LDC.64 R14, c[0x0][0x218] ;  /* 0x00008600ff0e9b82 */ /* 0x000ee60000000a00 */
[----:B------:R1:W4:Y:S01]  /*01e0*/  @!P2 LDG.E.U8 R11, desc[UR4][R10.64] ;  /* 0x000000040a0ba981 */ /* 0x000322000c1e1100 */
[C---:B------:R-:W-:Y:S02]  /*01f0*/  @!P0 IMAD R5, R0.reuse, 0x200, R5 ;  /* 0x0000020000058824 */ /* 0x040fe400078e0205 */
[----:B0-----:R-:W-:-:S03]  /*0200*/  @!P1 IMAD R7, R0, 0x200, R3 ;  /* 0x0000020000079824 */ /* 0x001fc600078e0203 */
[----:B-1----:R-:W-:-:S05]  /*0210*/  @!P0 IADD3 R4, P4, R5, R12, RZ ;  /* 0x0000000c05048210 */ /* 0x002fca0007f9e0ff */
[----:B------:R-:W-:Y:S02]  /*0220*/  @!P0 IMAD.X R5, RZ, RZ, R13, P4 ;  /* 0x000000ffff058224 */ /* 0x000fe400020e060d */
[----:B------:R-:W-:Y:S02]  /*0230*/  IMAD.MOV.U32 R13, RZ, RZ, 0xff ;  /* 0x000000ffff0d7424 */ /* 0x000fe400078e00ff */
[----:B------:R-:W-:Y:S01]  /*0240*/  @!P1 VIADD R3, R3, 0x80 ;  /* 0x0000008003039836 */ /* 0x000fe20000000000 */
[----:B------:R0:W5:Y:S01]  /*0250*/  @!P0 LDG.E.U8 R4, desc[UR4][R4.64] ;  /* 0x0000000404048981 */ /* 0x000162000c1e1100 */
[----:B------:R-:W-:Y:S01]  /*0260*/  HFMA2.MMA R10, -RZ, RZ, 0, 1.5199184417724609375e-05 ;  /* 0x000000ffff0a7435 */ /* 0x000fe200000001ff */
[----:B------:R-:W-:Y:S01]  /*0270*/  IMAD.MOV.U32 R9, RZ, RZ, 0xff ;  /* 0x000000ffff097424 */ /* 0x000fe200078e00ff */
[----:B------:R-:W-:Y:S04]  /*0280*/  BSSY B0, `(.L_x_34858) ;  /* 0x0000018000007945 */ /* 0x000fe80003800000 */
[----:B0-----:R-:W-:-:S02]  /*0290*/  PRMT R5, R9, 0x7610, R5 ;  /* 0x0000761009057816 */ /* 0x001fc40000000005 */
[----:B--2---:R-:W-:Y:S02]  /*02a0*/  @!P1 LOP3.LUT R13, RZ, R6, RZ, 0x33, !PT ;  /* 0x00000006ff0d9212 */ /* 0x004fe400078e33ff */
[----:B---3--:R-:W-:-:S05]  /*02b0*/  @!P1 IADD3 R6, P4, R7, R14, RZ ;  /* 0x0000000e07069210 */ /* 0x008fca0007f9e0ff */
[----:B------:R-:W-:-:S05]  /*02c0*/  @!P1 IMAD.X R7, RZ, RZ, R15, P4 ;  /* 0x000000ffff079224 */ /* 0x000fca00020e060f */
[----:B------:R0:W-:Y:S01]  /*02d0*/  @!P1 STG.E.U8 desc[UR4][R6.64], R13 ;  /* 0x0000000d06009986 */ /* 0x0001e2000c101104 */
[----:B------:R-:W-:Y:S02]  /*02e0*/  ISETP.GE.AND P4, PT, R3, R2, PT ;  /* 0x000000020300720c */ /* 0x000fe40003f86270 */
[----:B----4-:R-:W-:-:S04]  /*02f0*/  @!P3 LOP3.LUT R8, RZ, R8, RZ, 0x33, !PT ;  /* 0x00000008ff08b212 */ /* 0x010fc800078e33ff */
[----:B------:R-:W-:Y:S02]  /*0300*/  @!P3 PRMT R5, R8, 0x7610, R5 ;  /* 0x000076100805b816 */ /* 0x000fe40000000005 */
[----:B------:R-:W-:-:S04]  /*0310*/  @!P2 LOP3.LUT R11, RZ, R11, RZ, 0x33, !PT ;  /* 0x0000000bff0ba212 */ /* 0x000fc800078e33ff */
[----:B------:R-:W-:Y:S01]  /*0320*/  @!P2 PRMT R10, R11, 0x7610, R10 ;  /* 0x000076100b0aa816 */ /* 0x000fe2000000000a */
[----:B0-----:R-:W-:Y:S06]  /*0330*/  @P4 BRA `(.L_x_34859) ;  /* 0x0000000000304947 */ /* 0x001fec0003800000 */
[----:B------:R-:W-:Y:S01]  /*0340*/  IMAD R6, R0, 0x200, R3 ;  /* 0x0000020000067824 */ /* 0x000fe200078e0203 */
[----:B------:R-:W-:Y:S01]  /*0350*/  ULDC.64 UR6, c[0x0][0x218] ;  /* 0x0000860000067ab9 */ /* 0x000fe20000000a00 */
[----:B------:R-:W-:-:S03]  /*0360*/  VIADD R3, R3, 0x80 ;  /* 0x0000008003037836 */ /* 0x000fc60000000000 */
[----:B------:R-:W-:Y:S02]  /*0370*/  IADD3 R6, P1, R6, UR6, RZ ;  /* 0x0000000606067c10 */ /* 0x000fe4000ff3e0ff */
[----:B------:R-:W-:-:S03]  /*0380*/  ISETP.GE.AND P2, PT, R3, R2, PT ;  /* 0x000000020300720c */ /* 0x000fc60003f46270 */
[----:B------:R-:W-:-:S05]  /*0390*/  IMAD.X R7, RZ, RZ, UR7, P1 ;  /* 0x00000007ff077e24 */ /* 0x000fca00088e06ff */
[----:B------:R0:W-:Y:S05]  /*03a0*/  STG.E.U8 desc[UR4][R6.64], R5 ;  /* 0x0000000506007986 */ /* 0x0001ea000c101104 */
[----:B------:R-:W-:Y:S02]  /*03b0*/  @!P2 IMAD R8, R0, 0x200, R3 ;  /* 0x000002000008a824 */ /* 0x000fe400078e0203 */
[----:B------:R-:W-:-:S03]  /*03c0*/  @!P2 VIADD R3, R3, 0x80 ;  /* 0x000000800303a836 */ /* 0x000fc60000000000 */
[----:B------:R-:W-:-:S04]  /*03d0*/  @!P2 IADD3 R8, P3, R8, UR6, RZ ;  /* 0x000000060808ac10 */ /* 0x000fc8000ff7e0ff */
[----:B------:R-:W-:-:S05]  /*03e0*/  @!P2 IADD3.X R9, RZ, UR7, RZ, P3, !PT ;  /* 0x00000007ff09ac10 */ /* 0x000fca0009ffe4ff */
[----:B------:R0:W-:Y:S04]  /*03f0*/  @!P2 STG.E.U8 desc[UR4][R8.64], R10 ;  /* 0x0000000a0800a986 */ /* 0x0001e8000c101104 */
.L_x_34859:
[----:B------:R-:W-:Y:S05]  /*0400*/  BSYNC B0 ;  /* 0x0000000000007941 */ /* 0x000fea0003800000 */
.L_x_34858:
[----:B------:R-:W-:Y:S01]  /*0410*/  ISETP.GE.AND P1, PT, R3, R2, PT ;  /* 0x000000020300720c */ /* 0x000fe20003f26270 */
[----:B------:R-:W-:-:S12]  /*0420*/  IMAD.MOV.U32 R2, RZ, RZ, 0xff ;  /* 0x000000ffff027424 */ /* 0x000fd800078e00ff */
[----:B------:R-:W-:Y:S05]  /*0430*/  @P1 EXIT ;  /* 0x000000000000194d */ /* 0x000fea0003800000 */
[----:B------:R-:W-:Y:S01]  /*0440*/  IMAD R3, R0, 0x200, R3 ;  /* 0x0000020000037824 */ /* 0x000fe200078e0203 */
[----:B------:R-:W-:Y:S01]  /*0450*/  ULDC.64 UR6, c[0x0][0x218] ;  /* 0x0000860000067ab9 */ /* 0x000fe20000000a00 */
[----:B------:R-:W-:Y:S02]  /*0460*/  PRMT R0, R2, 0x7610, R0 ;  /* 0x0000761002007816 */ /* 0x000fe40000000000 */
[----:B-----5:R-:W-:Y:S02]  /*0470*/  @!P0 LOP3.LUT R4, RZ, R4, RZ, 0x33, !PT ;  /* 0x00000004ff048212 */ /* 0x020fe400078e33ff */
[----:B------:R-:W-:Y:S02]  /*0480*/  IADD3 R2, P1, R3, UR6, RZ ;  /* 0x0000000603027c10 */ /* 0x000fe4000ff3e0ff */
[----:B------:R-:W-:-:S03]  /*0490*/  @!P0 PRMT R0, R4, 0x7610, R0 ;  /* 0x0000761004008816 */ /* 0x000fc60000000000 */
[----:B------:R-:W-:-:S05]  /*04a0*/  IMAD.X R3, RZ, RZ, UR7, P1 ;  /* 0x00000007ff037e24 */ /* 0x000fca00088e06ff */
[----:B------:R-:W-:Y:S01]  /*04b0*/  STG.E.U8 desc[UR4][R2.64], R0 ;  /* 0x0000000002007986 */ /* 0x000fe2000c101104 */
[----:B------:R-:W-:Y:S05]  /*04c0*/  EXIT ;  /* 0x000000000000794d */ /* 0x000fea0003800000 */
.L_x_34860:
        /* <DEDUP_REMOVED lines=11> */
.L_x_36497:


//--------------------- .text._ZN2at6native29vectorized_elementwise_kernelILi2EZZZNS0_23bitwise_not_kernel_cudaERNS_18TensorIteratorBaseEENKUlvE_clEvENKUlvE0_clEvEUlaE_St5arrayIPcLm2EEEEviT0_T1_ --------------------------
	.section	.text._ZN2at6native29vectorized_elementwise_kernelILi2EZZZNS0_23bitwise_not_kernel_cudaERNS_18TensorIteratorBaseEENKUlvE_clEvENKUlvE0_clEvEUlaE_St5arrayIPcLm2EEEEviT0_T1_,"ax",@progbits
	.align	128
        .global         _ZN2at6native29vectorized_elementwise_kernelILi2EZZZNS0_23bitwise_not_kernel_cudaERNS_18TensorIteratorBaseEENKUlvE_clEvENKUlvE0_clEvEUlaE_St5arrayIPcLm2EEEEviT0_T1_
        .type           _ZN2at6native29vectorized_elementwise_kernelILi2EZZZNS0_23bitwise_not_kernel_cudaERNS_18TensorIteratorBaseEENKUlvE_clEvENKUlvE0_clEvEUlaE_St5arrayIPcLm2EEEEviT0_T1_,@function
        .size           _ZN2at6native29vectorized_elementwise_kernelILi2EZZZNS0_23bitwise_not_kernel_cudaERNS_18TensorIteratorBaseEENKUlvE_clEvENKUlvE0_clEvEUlaE_St5arrayIPcLm2EEEEviT0_T1_,(.L_x_36498 - _ZN2at6native29vectorized_elementwise_kernelILi2EZZZNS0_23bitwise_not_kernel_cudaERNS_18TensorIteratorBaseEENKUlvE_clEvENKUlvE0_clEvEUlaE_St5arrayIPcLm2EEEEviT0_T1_)
        .other          _ZN2at6native29vectorized_elementwise_kernelILi2EZZZNS0_23bitwise_not_kernel_cudaERNS_18TensorIteratorBaseEENKUlvE_clEvENKUlvE0_clEvEUlaE_St5arrayIPcLm2EEEEviT0_T1_,@"STO_CUDA_ENTRY STV_DEFAULT"
_ZN2at6native29vectorized_elementwise_kernelILi2EZZZNS0_23bitwise_not_kernel_cudaERNS_18TensorIteratorBaseEENKUlvE_clEvENKUlvE0_clEvEUlaE_St5arrayIPcLm2EEEEviT0_T1_:
.text._ZN2at6native29vectorized_elementwise_kernelILi2EZZZNS0_23bitwise_not_kernel_cudaERNS_18TensorIteratorBaseEENKUlvE_clEvENKUlvE0_clEvEUlaE_St5arrayIPcLm2EEEEviT0_T1_:
[----:B------:R-:W-:Y:S08]  /*0000*/  LDC R1, c[0x0][0x28] ;  /* 0x00000a00ff017b82 */ /* 0x000ff00000000800 */
[----:B------:R-:W0:Y:S01]  /*0010*/  S2UR UR4, SR_CTAID.X ;  /* 0x00000000000479c3 */ /* 0x000e220000002500 */
[----:B------:R-:W-:-:S07]  /*0020*/  ULDC.64 UR8, c[0x0][0x208] ;  /* 0x0000820000087ab9 */ /* 0x000fce0000000a00 */
        /* <DEDUP_REMOVED lines=30> */
[----:B------:R-:W-:Y:S02]  /*0210*/  LOP3.LUT R6, RZ, R6, RZ, 0x33, !PT ;  /* 0x00000006ff067212 */ /* 0x000fe400078e33ff */
[----:B------:R-:W-:Y:S02]  /*0220*/  LOP3.LUT R11, RZ, R0, RZ, 0x33, !PT ;  /* 0x00000000ff0b7212 */ /* 0x000fe400078e33ff */
[----:B------:R-:W-:-:S02]  /*0230*/  LOP3.LUT R8, RZ, R8, RZ, 0x33, !PT ;  /* 0x00000008ff087212 */ /* 0x000fc400078e33ff */
[----:B------:R-:W-:Y:S02]  /*0240*/  LOP3.LUT R7, RZ, R7, RZ, 0x33, !PT ;  /* 0x00000007ff077212 */ /* 0x000fe400078e33ff */
[----:B------:R-:W-:Y:S02]  /*0250*/  LOP3.LUT R5, RZ, R5, RZ, 0x33, !PT ;  /* 0x00000005ff057212 */ /* 0x000fe400078e33ff */
[----:B------:R-:W-:Y:S02]  /*0260*/  LOP3.LUT R4, RZ, R4, RZ, 0x33, !PT ;  /* 0x00000004ff047212 */ /* 0x000fe400078e33ff */
[----:B------:R-:W-:Y:S02]  /*0270*/  LOP3.LUT R10, RZ, R10, RZ, 0x33, !PT ;  /* 0x0000000aff0a7212 */ /* 0x000fe400078e33ff */
[----:B------:R-:W-:Y:S02]  /*0280*/  LOP3.LUT R9, RZ, R9, RZ, 0x33, !PT ;  /* 0x00000009ff097212 */ /* 0x000fe400078e33ff */
        /* <DEDUP_REMOVED lines=9> */
.L_x_34861:
[----:B------:R-:W0:Y:S02]  /*0320*/  S2R R17, SR_TID.X ;  /* 0x0000000000117919 */ /* 0x000e240000002100 */
[----:B0-----:R-:W-:Y:S01]  /*0330*/  ISETP.GE.AND P5, PT, R17, R0, PT ;  /* 0x000000001100720c */ /* 0x001fe20003fa6270 */
[----:B------:R-:W-:-:S03]  /*0340*/  IMAD.MOV.U32 R19, RZ, RZ, R17 ;  /* 0x000000ffff137224 */ /* 0x000fc600078e0011 */
[----:B------:R-:W-:-:S09]  /*0350*/  P2R R18, PR, RZ, 0x20 ;  /* 0x00000020ff127803 */ /* 0x000fd20000000000 */
[----:B------:R-:W-:-:S05]  /*0360*/  @!P5 VIADD R19, R17, 0x80 ;  /* 0x000000801113d836 */ /* 0x000fca0000000000 */
[----:B------:R-:W-:-:S04]  /*0370*/  ISETP.GE.AND P6, PT, R19, R0, PT ;  /* 0x000000001300720c */ /* 0x000fc80003fc6270 */
[----:B------:R-:W-:-:S09]  /*0380*/  P2R R16, PR, RZ, 0x40 ;  /* 0x00000040ff107803 */ /* 0x000fd20000000000 */
[C---:B------:R-:W-:Y:S01]  /*0390*/  @!P6 VIADD R11, R19.reuse, UR4 ;  /* 0x00000004130bec36 */ /* 0x040fe20008000000 */
[----:B------:R-:W0:Y:S01]  /*03a0*/  @!P6 LDC.64 R12, c[0x0][0x220] ;  /* 0x00008800ff0ceb82 */ /* 0x000e220000000a00 */
[----:B------:R-:W-:-:S05]  /*03b0*/  @!P6 VIADD R19, R19, 0x80 ;  /* 0x000000801313e836 */ /* 0x000fca0000000000 */
[----:B------:R-:W-:-:S13]  /*03c0*/  ISETP.GE.AND P4, PT, R19, R0, PT ;  /* 0x000000001300720c */ /* 0x000fda0003f86270 */
[C---:B------:R-:W-:Y:S01]  /*03d0*/  @!P4 VIADD R15, R19.reuse, UR4 ;  /* 0x00000004130fcc36 */ /* 0x040fe20008000000 */
[----:B------:R-:W1:Y:S01]  /*03e0*/  @!P4 LDC.64 R4, c[0x0][0x220] ;  /* 0x00008800ff04cb82 */ /* 0x000e620000000a00 */
[----:B------:R-:W-:Y:S01]  /*03f0*/  @!P4 VIADD R19, R19, 0x80 ;  /* 0x000000801313c836 */ /* 0x000fe20000000000 */
[----:B0-----:R-:W-:-:S04]  /*0400*/  @!P6 IADD3 R10, P1, R11, R12, RZ ;  /* 0x0000000c0b0ae210 */ /* 0x001fc80007f3e0ff */
[----:B------:R-:W-:Y:S01]  /*0410*/  ISETP.GE.AND P3, PT, R19, R0, PT ;  /* 0x000000001300720c */ /* 0x000fe20003f66270 */
[----:B------:R-:W-:-:S12]  /*0420*/  @!P6 IMAD.X R11, RZ, RZ, R13, P1 ;  /* 0x000000ffff0be224 */ /* 0x000fd800008e060d */
[C---:B------:R-:W-:Y:S01]  /*0430*/  @!P3 VIADD R21, R19.reuse, UR4 ;  /* 0x000000041315bc36 */ /* 0x040fe20008000000 */
[----:B------:R-:W0:Y:S01]  /*0440*/  @!P3 LDC.64 R6, c[0x0][0x220] ;  /* 0x00008800ff06bb82 */ /* 0x000e220000000a00 */
[----:B------:R-:W-:Y:S01]  /*0450*/  @!P3 VIADD R19, R19, 0x80 ;  /* 0x000000801313b836 */ /* 0x000fe20000000000 */
[----:B-1----:R-:W-:-:S04]  /*0460*/  @!P4 IADD3 R4, P1, R15, R4, RZ ;  /* 0x000000040f04c210 */ /* 0x002fc80007f3e0ff */
[----:B------:R-:W-:Y:S01]  /*0470*/  ISETP.GE.AND P0, PT, R19, R0, PT ;  /* 0x000000001300720c */ /* 0x000fe20003f06270 */
[----:B------:R-:W-:-:S12]  /*0480*/  @!P4 IMAD.X R5, RZ, RZ, R5, P1 ;  /* 0x000000ffff05c224 */ /* 0x000fd800008e0605 */
[C---:B------:R-:W-:Y:S01]  /*0490*/  @!P0 VIADD R23, R19.reuse, UR4 ;  /* 0x0000000413178c36 */ /* 0x040fe20008000000 */
[----:B------:R-:W1:Y:S01]  /*04a0*/  @!P0 LDC.64 R8, c[0x0][0x220] ;  /* 0x00008800ff088b82 */ /* 0x000e620000000a00 */
[----:B------:R-:W-:Y:S01]  /*04b0*/  @!P0 VIADD R19, R19, 0x80 ;  /* 0x0000008013138836 */ /* 0x000fe20000000000 */
[----:B0-----:R-:W-:-:S04]  /*04c0*/  @!P3 IADD3 R6, P1, R21, R6, RZ ;  /* 0x000000061506b210 */ /* 0x001fc80007f3e0ff */
[----:B------:R-:W-:Y:S01]  /*04d0*/  ISETP.GE.AND P2, PT, R19, R0, PT ;  /* 0x000000001300720c */ /* 0x000fe20003f46270 */
[----:B------:R-:W-:-:S12]  /*04e0*/  @!P3 IMAD.X R7, RZ, RZ, R7, P1 ;  /* 0x000000ffff07b224 */ /* 0x000fd800008e0607 */
[----:B------:R-:W0:Y:S01]  /*04f0*/  @!P2 LDC.64 R2, c[0x0][0x220] ;  /* 0x00008800ff02ab82 */ /* 0x000e220000000a00 */
[C---:B------:R-:W-:Y:S02]  /*0500*/  @!P2 VIADD R13, R19.reuse, UR4 ;  /* 0x00000004130dac36 */ /* 0x040fe40008000000 */
[----:B------:R-:W-:Y:S01]  /*0510*/  @!P2 VIADD R19, R19, 0x80 ;  /* 0x000000801313a836 */ /* 0x000fe20000000000 */
[----:B-1----:R-:W-:-:S05]  /*0520*/  @!P0 IADD3 R8, P1, R23, R8, RZ ;  /* 0x0000000817088210 */ /* 0x002fca0007f3e0ff */
[----:B------:R-:W-:-:S05]  /*0530*/  @!P0 IMAD.X R9, RZ, RZ, R9, P1 ;  /* 0x000000ffff098224 */ /* 0x000fca00008e0609 */
[----:B------:R-:W2:Y:S01]  /*0540*/  @!P0 LDG.E.U8 R8, desc[UR8][R8.64] ;  /* 0x0000000808088981 */ /* 0x000ea2000c1e1100 */
[----:B0-----:R-:W-:-:S05]  /*0550*/  @!P2 IADD3 R2, P1, R13, R2, RZ ;  /* 0x000000020d02a210 */ /* 0x001fca0007f3e0ff */
[----:B------:R-:W-:Y:S01]  /*0560*/  @!P2 IMAD.X R3, RZ, RZ, R3, P1 ;  /* 0x000000ffff03a224 */ /* 0x000fe200008e0603 */
[----:B------:R-:W-:-:S13]  /*0570*/  ISETP.GE.AND P1, PT, R19, R0, PT ;  /* 0x000000001300720c */ /* 0x000fda0003f26270 */
[----:B------:R-:W0:Y:S01]  /*0580*/  @!P1 LDC.64 R14, c[0x0][0x220] ;  /* 0x00008800ff0e9b82 */ /* 0x000e220000000a00 */
[C---:B------:R-:W-:Y:S02]  /*0590*/  @!P1 VIADD R13, R19.reuse, UR4 ;  /* 0x00000004130d9c36 */ /* 0x040fe40008000000 */
[----:B------:R-:W-:-:S03]  /*05a0*/  @!P1 VIADD R19, R19, 0x80 ;  /* 0x0000008013139836 */ /* 0x000fc60000000000 */
[----:B0-----:R-:W-:-:S05]  /*05b0*/  @!P1 IADD3 R12, P5, R13, R14, RZ ;  /* 0x0000000e0d0c9210 */ /* 0x001fca0007fbe0ff */
[----:B------:R-:W-:Y:S01]  /*05c0*/  @!P1 IMAD.X R13, RZ, RZ, R15, P5 ;  /* 0x000000ffff0d9224 */ /* 0x000fe200028e060f */
[----:B------:R-:W-:-:S04]  /*05d0*/  ISETP.GE.AND P5, PT, R19, R0, PT ;  /* 0x000000001300720c */ /* 0x000fc80003fa6270 */
[----:B------:R-:W-:Y:S01]  /*05e0*/  P2R R22, PR, RZ, 0x20 ;  /* 0x00000020ff167803 */ /* 0x000fe20000000000 */
[----:B------:R-:W3:Y:S08]  /*05f0*/  @!P1 LDG.E.U8 R12, desc[UR8][R12.64] ;  /* 0x000000080c0c9981 */ /* 0x000ef0000c1e1100 */
[----:B------:R-:W0:Y:S01]  /*0600*/  @!P5 LDC.64 R14, c[0x0][0x220] ;  /* 0x00008800ff0edb82 */ /* 0x000e220000000a00 */
[----:B------:R-:W-:-:S05]  /*0610*/  @!P5 VIADD R19, R19, UR4 ;  /* 0x000000041313dc36 */ /* 0x000fca0008000000 */
[----:B0-----:R-:W-:-:S05]  /*0620*/  @!P5 IADD3 R14, P6, R19, R14, RZ ;  /* 0x0000000e130ed210 */ /* 0x001fca0007fde0ff */
[----:B------:R-:W-:Y:S01]  /*0630*/  @!P5 IMAD.X R15, RZ, RZ, R15, P6 ;  /* 0x000000ffff0fd224 */ /* 0x000fe200030e060f */
[----:B------:R-:W-:-:S13]  /*0640*/  ISETP.NE.AND P5, PT, R18, RZ, PT ;  /* 0x000000ff1200720c */ /* 0x000fda0003fa5270 */
[----:B------:R-:W0:Y:S01]  /*0650*/  @!P5 LDC.64 R18, c[0x0][0x220] ;  /* 0x00008800ff12db82 */ /* 0x000e220000000a00 */
[C---:B------:R-:W-:Y:S02]  /*0660*/  @!P5 VIADD R21, R17.reuse, UR4 ;  /* 0x000000041115dc36 */ /* 0x040fe40008000000 */
[----:B------:R-:W-:-:S03]  /*0670*/  @!P5 VIADD R23, R17, UR4 ;  /* 0x000000041117dc36 */ /* 0x000fc60008000000 */
[----:B0-----:R-:W-:-:S05]  /*0680*/  @!P5 IADD3 R20, P6, R21, R18, RZ ;  /* 0x000000121514d210 */ /* 0x001fca0007fde0ff */
[----:B------:R-:W-:Y:S02]  /*0690*/  @!P5 IMAD.X R21, RZ, RZ, R19, P6 ;  /* 0x000000ffff15d224 */ /* 0x000fe400030e0613 */
[----:B------:R-:W0:Y:S03]  /*06a0*/  @!P5 LDC.64 R18, c[0x0][0x218] ;  /* 0x00008600ff12db82 */ /* 0x000e260000000a00 */
[----:B------:R-:W4:Y:S01]  /*06b0*/  @!P5 LDG.E.U8 R20, desc[UR8][R20.64] ;  /* 0x000000081414d981 */ /* 0x000f22000c1e1100 */
[----:B0-----:R-:W-:-:S03]  /*06c0*/  @!P5 IADD3 R18, P6, R23, R18, RZ ;  /* 0x000000121712d210 */ /* 0x001fc60007fde0ff */
[----:B------:R-:W5:Y:S02]  /*06d0*/  @!P2 LDG.E.U8 R23, desc[UR8][R2.64] ;  /* 0x000000080217a981 */ /* 0x000f64000c1e1100 */
[----:B------:R-:W-:Y:S01]  /*06e0*/  @!P5 IMAD.X R19, RZ, RZ, R19, P6 ;  /* 0x000000ffff13d224 */ /* 0x000fe200030e0613 */
[----:B------:R-:W-:-:S13]  /*06f0*/  ISETP.NE.AND P6, PT, R16, RZ, PT ;  /* 0x000000ff1000720c */ /* 0x000fda0003fc5270 */
[----:B------:R0:W2:Y:S01]  /*0700*/  @!P6 LDG.E.U8 R10, desc[UR8][R10.64] ;  /* 0x000000080a0ae981 */ /* 0x0000a2000c1e1100 */
[----:B------:R-:W-:-:S05]  /*0710*/  IMAD.MOV.U32 R16, RZ, RZ, 0xff ;  /* 0x000000ffff107424 */ /* 0x000fca00078e00ff */
[----:B0-----:R-:W-:Y:S02]  /*0720*/  PRMT R11, R16, 0x7610, R11 ;  /* 0x00007610100b7816 */ /* 0x001fe4000000000b */
[----:B--2---:R-:W-:-:S04]  /*0730*/  @!P6 LOP3.LUT R16, RZ, R10, RZ, 0x33, !PT ;  /* 0x0000000aff10e212 */ /* 0x004fc800078e33ff */
[----:B------:R-:W-:Y:S02]  /*0740*/  @!P6 PRMT R11, R16, 0x7610, R11 ;  /* 0x00007610100be816 */ /* 0x000fe4000000000b */
[----:B------:R-:W-:Y:S01]  /*0750*/  ISETP.NE.AND P6, PT, R22, RZ, PT ;  /* 0x000000ff1600720c */ /* 0x000fe20003fc5270 */
[----:B------:R-:W2:Y:S04]  /*0760*/  @!P4 LDG.E.U8 R16, desc[UR8][R4.64] ;  /* 0x000000080410c981 */ /* 0x000ea8000c1e1100 */
[----:B------:R0:W2:Y:S08]  /*0770*/  @!P3 LDG.E.U8 R22, desc[UR8][R6.64] ;  /* 0x000000080616b981 */ /* 0x0000b0000c1e1100 */
[----:B------:R-:W2:Y:S01]  /*0780*/  @!P6 LDG.E.U8 R14, desc[UR8][R14.64] ;  /* 0x000000080e0ee981 */ /* 0x000ea2000c1e1100 */
[----:B------:R-:W-:Y:S01]  /*0790*/  IMAD.MOV.U32 R25, RZ, RZ, 0xff ;  /* 0x000000ffff197424 */ /* 0x000fe200078e00ff */
[----:B----4-:R-:W-:Y:S01]  /*07a0*/  @!P5 LOP3.LUT R25, RZ, R20, RZ, 0x33, !PT ;  /* 0x00000014ff19d212 */ /* 0x010fe200078e33ff */
[----:B0-----:R-:W-:-:S02]  /*07b0*/  IMAD.MOV.U32 R6, RZ, RZ, 0xff ;  /* 0x000000ffff067424 */ /* 0x001fc400078e00ff */
[----:B------:R-:W-:Y:S02]  /*07c0*/  @!P5 VIADD R17, R17, 0x80 ;  /* 0x000000801111d836 */ /* 0x000fe40000000000 */
[----:B------:R0:W-:Y:S01]  /*07d0*/  @!P5 STG.E.U8 desc[UR8][R18.64], R25 ;  /* 0x000000191200d986 */ /* 0x0001e2000c101108 */
[----:B------:R-:W-:Y:S01]  /*07e0*/  IMAD.MOV.U32 R10, RZ, RZ, 0xff ;  /* 0x000000ffff0a7424 */ /* 0x000fe200078e00ff */
[----:B------:R-:W-:Y:S01]  /*07f0*/  @!P0 LOP3.LUT R8, RZ, R8, RZ, 0x33, !PT ;  /* 0x00000008ff088212 */ /* 0x000fe200078e33ff */
[----:B------:R-:W-:Y:S01]  /*0800*/  IMAD.MOV.U32 R5, RZ, RZ, 0xff ;  /* 0x000000ffff057424 */ /* 0x000fe200078e00ff */
[----:B-----5:R-:W-:Y:S01]  /*0810*/  @!P2 LOP3.LUT R23, RZ, R23, RZ, 0x33, !PT ;  /* 0x00000017ff17a212 */ /* 0x020fe200078e33ff */
[----:B------:R-:W-:Y:S01]  /*0820*/  IMAD.MOV.U32 R4, RZ, RZ, 0xff ;  /* 0x000000ffff047424 */ /* 0x000fe200078e00ff */
[----:B------:R-:W-:Y:S01]  /*0830*/  PRMT R7, R10, 0x7610, R7 ;  /* 0x000076100a077816 */ /* 0x000fe20000000007 */
[----:B------:R-:W-:Y:S01]  /*0840*/  IMAD.MOV.U32 R3, RZ, RZ, 0xff ;  /* 0x000000ffff037424 */ /* 0x000fe200078e00ff */
[----:B---3--:R-:W-:Y:S01]  /*0850*/  @!P1 LOP3.LUT R12, RZ, R12, RZ, 0x33, !PT ;  /* 0x0000000cff0c9212 */ /* 0x008fe200078e33ff */
[----:B------:R-:W-:Y:S01]  /*0860*/  IMAD.MOV.U32 R2, RZ, RZ, 0xff ;  /* 0x000000ffff027424 */ /* 0x000fe200078e00ff */
[----:B------:R-:W-:Y:S04]  /*0870*/  BSSY B0, `(.L_x_34862) ;  /* 0x000003c000007945 */ /* 0x000fe80003800000 */
[----:B------:R-:W-:Y:S01]  /*0880*/  BSSY B1, `(.L_x_34863) ;  /* 0x0000033000017945 */ /* 0x000fe20003800000 */
[----:B------:R-:W-:-:S02]  /*0890*/  @!P0 PRMT R5, R8, 0x7610, R5 ;  /* 0x0000761008058816 */ /* 0x000fc40000000005 */
[----:B------:R-:W-:Y:S02]  /*08a0*/  @!P2 PRMT R4, R23, 0x7610, R4 ;  /* 0x000076101704a816 */ /* 0x000fe40000000004 */
[----:B------:R-:W-:Y:S02]  /*08b0*/  @!P1 PRMT R3, R12, 0x7610, R3 ;  /* 0x000076100c039816 */ /* 0x000fe40000000003 */
[----:B--2---:R-:W-:-:S04]  /*08c0*/  @!P3 LOP3.LUT R22, RZ, R22, RZ, 0x33, !PT ;  /* 0x00000016ff16b212 */ /* 0x004fc800078e33ff */
[----:B------:R-:W-:Y:S02]  /*08d0*/  @!P3 PRMT R6, R22, 0x7610, R6 ;  /* 0x000076101606b816 */ /* 0x000fe40000000006 */
[----:B------:R-:W-:Y:S02]  /*08e0*/  ISETP.GE.AND P3, PT, R17, R0, PT ;  /* 0x000000001100720c */ /* 0x000fe40003f66270 */
[----:B------:R-:W-:Y:S02]  /*08f0*/  @!P4 LOP3.LUT R16, RZ, R16, RZ, 0x33, !PT ;  /* 0x00000010ff10c212 */ /* 0x000fe400078e33ff */
[----:B------:R-:W-:Y:S02]  /*0900*/  @!P6 LOP3.LUT R14, RZ, R14, RZ, 0x33, !PT ;  /* 0x0000000eff0ee212 */ /* 0x000fe400078e33ff */
[----:B------:R-:W-:Y:S02]  /*0910*/  @!P4 PRMT R7, R16, 0x7610, R7 ;  /* 0x000076101007c816 */ /* 0x000fe40000000007 */
[----:B------:R-:W-:-:S05]  /*0920*/  @!P6 PRMT R2, R14, 0x7610, R2 ;  /* 0x000076100e02e816 */ /* 0x000fca0000000002 */
        /* <DEDUP_REMOVED lines=15> */
.L_x_34864:
        /* <DEDUP_REMOVED lines=8> */
.L_x_34865:
[----:B------:R-:W-:-:S13]  /*0aa0*/  ISETP.GE.AND P0, PT, R17, R0, PT ;  /* 0x000000001100720c */ /* 0x000fda0003f06270 */
[----:B------:R-:W-:Y:S05]  /*0ab0*/  @P0 BRA `(.L_x_34867) ;  /* 0x00000000003c0947 */ /* 0x000fea0003800000 */
[C---:B-1----:R-:W-:Y:S01]  /*0ac0*/  VIADD R6, R17.reuse, UR4 ;  /* 0x0000000411067c36 */ /* 0x042fe20008000000 */
[----:B------:R-:W-:Y:S01]  /*0ad0*/  ULDC.64 UR6, c[0x0][0x218] ;  /* 0x0000860000067ab9 */ /* 0x000fe20000000a00 */
[----:B------:R-:W-:-:S03]  /*0ae0*/  VIADD R17, R17, 0x80 ;  /* 0x0000008011117836 */ /* 0x000fc60000000000 */
[----:B------:R-:W-:-:S05]  /*0af0*/  IADD3 R6, P0, R6, UR6, RZ ;  /* 0x0000000606067c10 */ /* 0x000fca000ff1e0ff */
[----:B------:R-:W-:-:S05]  /*0b00*/  IMAD.X R7, RZ, RZ, UR7, P0 ;  /* 0x00000007ff077e24 */ /* 0x000fca00080e06ff */
[----:B------:R1:W-:Y:S03]  /*0b10*/  STG.E.U8 desc[UR8][R6.64], R5 ;  /* 0x0000000506007986 */ /* 0x0003e6000c101108 */
.L_x_34866:
[----:B------:R-:W-:-:S13]  /*0b20*/  ISETP.GE.AND P0, PT, R17, R0, PT ;  /* 0x000000001100720c */ /* 0x000fda0003f06270 */
[----:B------:R-:W-:Y:S05]  /*0b30*/  @P0 BREAK B1 ;  /* 0x0000000000010942 */ /* 0x000fea0003800000 */
[----:B------:R-:W-:Y:S05]  /*0b40*/  @P0 BRA `(.L_x_34868) ;  /* 0x0000000000380947 */ /* 0x000fea0003800000 */
[C---:B-1----:R-:W-:Y:S01]  /*0b50*/  VIADD R6, R17.reuse, UR4 ;  /* 0x0000000411067c36 */ /* 0x042fe20008000000 */
[----:B------:R-:W-:Y:S01]  /*0b60*/  ULDC.64 UR6, c[0x0][0x218] ;  /* 0x0000860000067ab9 */ /* 0x000fe20000000a00 */
[----:B------:R-:W-:-:S03]  /*0b70*/  VIADD R17, R17, 0x80 ;  /* 0x0000008011117836 */ /* 0x000fc60000000000 */
[----:B------:R-:W-:-:S05]  /*0b80*/  IADD3 R6, P0, R6, UR6, RZ ;  /* 0x0000000606067c10 */ /* 0x000fca000ff1e0ff */
[----:B0-----:R-:W-:-:S05]  /*0b90*/  IMAD.X R7, RZ, RZ, UR7, P0 ;  /* 0x00000007ff077e24 */ /* 0x001fca00080e06ff */
[----:B------:R2:W-:Y:S03]  /*0ba0*/  STG.E.U8 desc[UR8][R6.64], R4 ;  /* 0x0000000406007986 */ /* 0x0005e6000c101108 */
.L_x_34867:
[----:B------:R-:W-:Y:S05]  /*0bb0*/  BSYNC B1 ;  /* 0x0000000000017941 */ /* 0x000fea0003800000 */
.L_x_34863:
[----:B------:R-:W-:-:S13]  /*0bc0*/  ISETP.GE.AND P0, PT, R17, R0, PT ;  /* 0x000000001100720c */ /* 0x000fda0003f06270 */
[----:B-12---:R-:W1:Y:S01]  /*0bd0*/  @!P0 LDC.64 R6, c[0x0][0x218] ;  /* 0x00008600ff068b82 */ /* 0x006e620000000a00 */
[C---:B------:R-:W-:Y:S02]  /*0be0*/  @!P0 VIADD R5, R17.reuse, UR4 ;  /* 0x0000000411058c36 */ /* 0x040fe40008000000 */
[----:B------:R-:W-:-:S03]  /*0bf0*/  @!P0 VIADD R17, R17, 0x80 ;  /* 0x0000008011118836 */ /* 0x000fc60000000000 */
[----:B-1----:R-:W-:-:S05]  /*0c00*/  @!P0 IADD3 R4, P1, R5, R6, RZ ;  /* 0x0000000605048210 */ /* 0x002fca0007f3e0ff */
[----:B------:R-:W-:-:S05]  /*0c10*/  @!P0 IMAD.X R5, RZ, RZ, R7, P1 ;  /* 0x000000ffff058224 */ /* 0x000fca00008e0607 */
[----:B------:R2:W-:Y:S03]  /*0c20*/  @!P0 STG.E.U8 desc[UR8][R4.64], R3 ;  /* 0x0000000304008986 */ /* 0x0005e6000c101108 */
.L_x_34868:
[----:B------:R-:W-:Y:S05]  /*0c30*/  BSYNC B0 ;  /* 0x0000000000007941 */ /* 0x000fea0003800000 */
.L_x_34862:
        /* <DEDUP_REMOVED lines=9> */
.L_x_34869:
        /* <DEDUP_REMOVED lines=11> */
.L_x_36498:


//--------------------- .text._ZN2at6native29vectorized_elementwise_kernelILi4EZZZNS0_23bitwise_not_kernel_cudaERNS_18TensorIteratorBaseEENKUlvE_clEvENKUlvE0_clEvEUlaE_St5arrayIPcLm2EEEEviT0_T1_ --------------------------
	.section	.text._ZN2at6native29vectorized_elementwise_kernelILi4EZZZNS0_23bitwise_not_kernel_cudaERNS_18TensorIteratorBaseEENKUlvE_clEvENKUlvE0_clEvEUlaE_St5arrayIPcLm2EEEEviT0_T1_,"ax",@progbits
	.align	128
        .global         _ZN2at6native29vectorized_elementwise_kernelILi4EZZZNS0_23bitwise_not_kernel_cudaERNS_18TensorIteratorBaseEENKUlvE_clEvENKUlvE0_clEvEUlaE_St5arrayIPcLm2EEEEviT0_T1_
        .type           _ZN2at6native29vectorized_elementwise_kernelILi4EZZZNS0_23bitwise_not_kernel_cudaERNS_18TensorIteratorBaseEENKUlvE_clEvENKUlvE0_clEvEUlaE_St5arrayIPcLm2EEEEviT0_T1_,@function
        .size           _ZN2at6native29vectorized_elementwise_kernelILi4EZZZNS0_23bitwise_not_kernel_cudaERNS_18TensorIteratorBaseEENKUlvE_clEvENKUlvE0_clEvEUlaE_St5arrayIPcLm2EEEEviT0_T1_,(.L_x_36499 - _ZN2at6native29vectorized_elementwise_kernelILi4EZZZNS0_23bitwise_not_kernel_cudaERNS_18TensorIteratorBaseEENKUlvE_clEvENKUlvE0_clEvEUlaE_St5arrayIPcLm2EEEEviT0_T1_)
        .other          _ZN2at6native29vectorized_elementwise_kernelILi4EZZZNS0_23bitwise_not_kernel_cudaERNS_18TensorIteratorBaseEENKUlvE_clEvENKUlvE0_clEvEUlaE_St5arrayIPcLm2EEEEviT0_T1_,@"STO_CUDA_ENTRY STV_DEFAULT"
_ZN2at6native29vectorized_elementwise_kernelILi4EZZZNS0_23bitwise_not_kernel_cudaERNS_18TensorIteratorBaseEENKUlvE_clEvENKUlvE0_clEvEUlaE_St5arrayIPcLm2EEEEviT0_T1_:
.text._ZN2at6native29vectorized_elementwise_kernelILi4EZZZNS0_23bitwise_not_kernel_cudaERNS_18TensorIteratorBaseEENKUlvE_clEvENKUlvE0_clEvEUlaE_St5arrayIPcLm2EEEEviT0_T1_:
        /* <DEDUP_REMOVED lines=27> */
[----:B------:R-:W-:-:S02]  /*01b0*/  LOP3.LUT R7, RZ, R0, RZ, 0x33, !PT ;  /* 0x00000000ff077212 */ /* 0x000fc400078e33ff */
[----:B------:R-:W-:Y:S02]  /*01c0*/  LOP3.LUT R4, RZ, R4, RZ, 0x33, !PT ;  /* 0x00000004ff047212 */ /* 0x000fe400078e33ff */
[----:B------:R-:W-:Y:S02]  /*01d0*/  LOP3.LUT R5, RZ, R5, RZ, 0x33, !PT ;  /* 0x00000005ff057212 */ /* 0x000fe400078e33ff */
[----:B------:R-:W-:Y:S02]  /*01e0*/  LOP3.LUT R6, RZ, R6, RZ, 0x33, !PT ;  /* 0x00000006ff067212 */ /* 0x000fe400078e33ff */
[----:B------:R-:W-:Y:S02]  /*01f0*/  PRMT R10, R4, 0x7604, R7 ;  /* 0x00007604040a7816 */ /* 0x000fe40000000007 */
[----:B------:R-:W-:Y:S02]  /*0200*/  PRMT R0, R8, 0x7772, RZ ;  /* 0x0000777208007816 */ /* 0x000fe400000000ff */
[----:B------:R-:W-:-:S02]  /*0210*/  PRMT R4, R9, 0x7772, RZ ;  /* 0x0000777209047816 */ /* 0x000fc400000000ff */
[----:B------:R-:W-:Y:S02]  /*0220*/  PRMT R7, R6, 0x7604, R5 ;  /* 0x0000760406077816 */ /* 0x000fe40000000005 */
[----:B------:R-:W-:Y:S02]  /*0230*/  LOP3.LUT R5, RZ, R0, RZ, 0x33, !PT ;  /* 0x00000000ff057212 */ /* 0x000fe400078e33ff */
[----:B------:R-:W-:Y:S02]  /*0240*/  LOP3.LUT R6, RZ, R4, RZ, 0x33, !PT ;  /* 0x00000004ff067212 */ /* 0x000fe400078e33ff */
[----:B------:R-:W-:Y:S02]  /*0250*/  PRMT R0, R8, 0x7773, RZ ;  /* 0x0000777308007816 */ /* 0x000fe400000000ff */
[----:B------:R-:W-:Y:S02]  /*0260*/  PRMT R4, R9, 0x7773, RZ ;  /* 0x0000777309047816 */ /* 0x000fe400000000ff */
[----:B------:R-:W-:-:S02]  /*0270*/  PRMT R5, R5, 0x7054, R10 ;  /* 0x0000705405057816 */ /* 0x000fc4000000000a */
[----:B------:R-:W-:Y:S02]  /*0280*/  PRMT R7, R6, 0x7054, R7 ;  /* 0x0000705406077816 */ /* 0x000fe40000000007 */
[----:B------:R-:W-:Y:S02]  /*0290*/  LOP3.LUT R0, RZ, R0, RZ, 0x33, !PT ;  /* 0x00000000ff007212 */ /* 0x000fe400078e33ff */
[----:B------:R-:W-:Y:S02]  /*02a0*/  LOP3.LUT R4, RZ, R4, RZ, 0x33, !PT ;  /* 0x00000004ff047212 */ /* 0x000fe400078e33ff */
[----:B------:R-:W-:Y:S02]  /*02b0*/  PRMT R5, R0, 0x654, R5 ;  /* 0x0000065400057816 */ /* 0x000fe40000000005 */
[----:B------:R-:W-:-:S03]  /*02c0*/  PRMT R7, R4, 0x654, R7 ;  /* 0x0000065404077816 */ /* 0x000fc60000000007 */
[----:B------:R-:W-:Y:S04]  /*02d0*/  STG.E desc[UR8][R2.64], R5 ;  /* 0x0000000502007986 */ /* 0x000fe8000c101908 */
[----:B------:R-:W-:Y:S01]  /*02e0*/  STG.E desc[UR8][R2.64+0x200], R7 ;  /* 0x0002000702007986 */ /* 0x000fe2000c101908 */
[----:B------:R-:W-:Y:S05]  /*02f0*/  EXIT ;  /* 0x000000000000794d */ /* 0x000fea0003800000 */
.L_x_34870:
        /* <DEDUP_REMOVED lines=112> */
.L_x_34873:
        /* <DEDUP_REMOVED lines=8> */
.L_x_34874:
        /* <DEDUP_REMOVED lines=8> */
.L_x_34875:
        /* <DEDUP_REMOVED lines=9> */
.L_x_34876:
[----:B------:R-:W-:Y:S05]  /*0b90*/  BSYNC B1 ;  /* 0x0000000000017941 */ /* 0x000fea0003800000 */
.L_x_34872:
[----:B------:R-:W-:-:S13]  /*0ba0*/  ISETP.GE.AND P0, PT, R17, R0, PT ;  /* 0x000000001100720c */ /* 0x000fda0003f06270 */
[----:B-12---:R-:W1:Y:S01]  /*0bb0*/  @!P0 LDC.64 R6, c[0x0][0x218] ;  /* 0x00008600ff068b82 */ /* 0x006e620000000a00 */
[C---:B------:R-:W-:Y:S02]  /*0bc0*/  @!P0 VIADD R5, R17.reuse, UR4 ;  /* 0x0000000411058c36 */ /* 0x040fe40008000000 */
[----:B------:R-:W-:-:S03]  /*0bd0*/  @!P0 VIADD R17, R17, 0x80 ;  /* 0x0000008011118836 */ /* 0x000fc60000000000 */
[----:B-1----:R-:W-:-:S05]  /*0be0*/  @!P0 IADD3 R4, P1, R5, R6, RZ ;  /* 0x0000000605048210 */ /* 0x002fca0007f3e0ff */
[----:B------:R-:W-:-:S05]  /*0bf0*/  @!P0 IMAD.X R5, RZ, RZ, R7, P1 ;  /* 0x000000ffff058224 */ /* 0x000fca00008e0607 */
[----:B------:R2:W-:Y:S03]  /*0c00*/  @!P0 STG.E.U8 desc[UR8][R4.64], R3 ;  /* 0x0000000304008986 */ /* 0x0005e6000c101108 */
.L_x_34877:
[----:B------:R-:W-:Y:S05]  /*0c10*/  BSYNC B0 ;  /* 0x0000000000007941 */ /* 0x000fea0003800000 */
.L_x_34871:
        /* <DEDUP_REMOVED lines=9> */
.L_x_34878:
        /* <DEDUP_REMOVED lines=13> */
.L_x_36499:


//--------------------- .text._ZN2at6native29vectorized_elementwise_kernelILi8EZZZNS0_23bitwise_not_kernel_cudaERNS_18TensorIteratorBaseEENKUlvE_clEvENKUlvE0_clEvEUlaE_St5arrayIPcLm2EEEEviT0_T1_ --------------------------
	.section	.text._ZN2at6native29vectorized_elementwise_kernelILi8EZZZNS0_23bitwise_not_kernel_cudaERNS_18TensorIteratorBaseEENKUlvE_clEvENKUlvE0_clEvEUlaE_St5arrayIPcLm2EEEEviT0_T1_,"ax",@progbits
	.align	128
        .global         _ZN2at6native29vectorized_elementwise_kernelILi8EZZZNS0_23bitwise_not_kernel_cudaERNS_18TensorIteratorBaseEENKUlvE_clEvENKUlvE0_clEvEUlaE_St5arrayIPcLm2EEEEviT0_T1_
        .type           _ZN2at6native29vectorized_elementwise_kernelILi8EZZZNS0_23bitwise_not_kernel_cudaERNS_18TensorIteratorBaseEENKUlvE_clEvENKUlvE0_clEvEUlaE_St5arrayIPcLm2EEEEviT0_T1_,@function
        .size           _ZN2at6native29vectorized_elementwise_kernelILi8EZZZNS0_23bitwise_not_kernel_cudaERNS_18TensorIteratorBaseEENKUlvE_clEvENKUlvE0_clEvEUlaE_St5arrayIPcLm2EEEEviT0_T1_,(.L_x_36500 - _ZN2at6native29vectorized_elementwise_kernelILi8EZZZNS0_23bitwise_not_kernel_cudaERNS_18TensorIteratorBaseEENKUlvE_clEvENKUlvE0_clEvEUlaE_St5arrayIPcLm2EEEEviT0_T1_)
        .other          _ZN2at6native29vectorized_elementwise_kernelILi8EZZZNS0_23bitwise_not_kernel_cudaERNS_18TensorIteratorBaseEENKUlvE_clEvENKUlvE0_clEvEUlaE_St5arrayIPcLm2EEEEviT0_T1_,@"STO_CUDA_ENTRY STV_DEFAULT"
_ZN2at6native29vectorized_elementwise_kernelILi8EZZZNS0_23bitwise_not_kernel_cudaERNS_18TensorIteratorBaseEENKUlvE_clEvENKUlvE0_clEvEUlaE_St5arrayIPcLm2EEEEviT0_T1_:
.text._ZN2at6native29vectorized_elementwise_kernelILi8EZZZNS0_23bitwise_not_kernel_cudaERNS_18TensorIteratorBaseEENKUlvE_clEvENKUlvE0_clEvEUlaE_St5arrayIPcLm2EEEEviT0_T1_:
        /* <DEDUP_REMOVED lines=18> */
[----:B------:R-:W-:Y:S01]  /*0120*/  UIADD3.X UR6, URZ, UR7, URZ, UP0, !UPT ;  /* 0x000000073f067290 */ /* 0x000fe200087fe43f */
[C---:B--2---:R-:W-:Y:S02]  /*0130*/  PRMT R4, R3.reuse, 0x7632, R4 ;  /* 0x0000763203047816 */ /* 0x044fe40000000004 */
[C---:B------:R-:W-:Y:S02]  /*0140*/  PRMT R9, R2.reuse, 0x7732, RZ ;  /* 0x0000773202097816 */ /* 0x040fe400000000ff */
[----:B------:R-:W-:Y:S02]  /*0150*/  PRMT R0, R2, 0x7632, R0 ;  /* 0x0000763202007816 */ /* 0x000fe40000000000 */
[----:B------:R-:W-:Y:S01]  /*0160*/  LOP3.LUT R11, R4, 0xff, RZ, 0xc, !PT ;  /* 0x000000ff040b7812 */ /* 0x000fe200078e0cff */
[----:B------:R-:W-:Y:S01]  /*0170*/  IMAD.MOV.U32 R4, RZ, RZ, R9 ;  /* 0x000000ffff047224 */ /* 0x000fe200078e0009 */
[----:B------:R-:W-:Y:S02]  /*0180*/  LOP3.LUT R7, R2, 0xffff, RZ, 0xc0, !PT ;  /* 0x0000ffff02077812 */ /* 0x000fe400078ec0ff */
[----:B------:R-:W-:-:S02]  /*0190*/  PRMT R12, R3, 0x7732, RZ ;  /* 0x00007732030c7816 */ /* 0x000fc400000000ff */
[----:B------:R-:W-:Y:S02]  /*01a0*/  LOP3.LUT R6, R3, 0xffff, RZ, 0xc0, !PT ;  /* 0x0000ffff03067812 */ /* 0x000fe400078ec0ff */
[----:B------:R-:W-:Y:S02]  /*01b0*/  LOP3.LUT R9, R0, 0xff, RZ, 0xc, !PT ;  /* 0x000000ff00097812 */ /* 0x000fe400078e0cff */
[----:B------:R-:W-:Y:S02]  /*01c0*/  SHF.R.U32.HI R0, RZ, 0x8, R7 ;  /* 0x00000008ff007819 */ /* 0x000fe40000011607 */
[----:B------:R-:W-:Y:S02]  /*01d0*/  SHF.R.U32.HI R6, RZ, 0x8, R6 ;  /* 0x00000008ff067819 */ /* 0x000fe40000011606 */
[----:B------:R-:W-:Y:S02]  /*01e0*/  SHF.R.U32.HI R7, RZ, 0x8, R12 ;  /* 0x00000008ff077819 */ /* 0x000fe4000001160c */
[----:B------:R-:W-:-:S02]  /*01f0*/  SHF.R.U32.HI R4, RZ, 0x8, R4 ;  /* 0x00000008ff047819 */ /* 0x000fc40000011604 */
[----:B------:R-:W-:Y:S02]  /*0200*/  LOP3.LUT R0, RZ, R0, RZ, 0x33, !PT ;  /* 0x00000000ff007212 */ /* 0x000fe400078e33ff */
[----:B------:R-:W-:Y:S02]  /*0210*/  LOP3.LUT R6, RZ, R6, RZ, 0x33, !PT ;  /* 0x00000006ff067212 */ /* 0x000fe400078e33ff */
[----:B------:R-:W-:Y:S02]  /*0220*/  LOP3.LUT R7, RZ, R7, RZ, 0x33, !PT ;  /* 0x00000007ff077212 */ /* 0x000fe400078e33ff */
[----:B------:R-:W-:Y:S02]  /*0230*/  LOP3.LUT R4, RZ, R4, RZ, 0x33, !PT ;  /* 0x00000004ff047212 */ /* 0x000fe400078e33ff */
[----:B------:R-:W-:Y:S02]  /*0240*/  LOP3.LUT R15, R0, 0xffff, RZ, 0xc0, !PT ;  /* 0x0000ffff000f7812 */ /* 0x000fe400078ec0ff */
[----:B------:R-:W-:Y:S01]  /*0250*/  LOP3.LUT R10, R3, 0xff, RZ, 0xc, !PT ;  /* 0x000000ff030a7812 */ /* 0x000fe200078e0cff */
[----:B------:R-:W-:Y:S01]  /*0260*/  IMAD.U32 R3, RZ, RZ, UR6 ;  /* 0x00000006ff037e24 */ /* 0x000fe2000f8e00ff */
[----:B------:R-:W-:Y:S01]  /*0270*/  LOP3.LUT R8, R2, 0xff, RZ, 0xc, !PT ;  /* 0x000000ff02087812 */ /* 0x000fe200078e0cff */
[----:B------:R-:W-:Y:S01]  /*0280*/  IMAD.U32 R2, RZ, RZ, UR5 ;  /* 0x00000005ff027e24 */ /* 0x000fe2000f8e00ff */
[----:B------:R-:W-:-:S02]  /*0290*/  LOP3.LUT R13, R6, 0xffff, RZ, 0xc0, !PT ;  /* 0x0000ffff060d7812 */ /* 0x000fc400078ec0ff */
[----:B------:R-:W-:Y:S01]  /*02a0*/  LOP3.LUT R0, R7, 0xffff, RZ, 0xc0, !PT ;  /* 0x0000ffff07007812 */ /* 0x000fe200078ec0ff */
[----:B------:R-:W-:Y:S01]  /*02b0*/  IMAD.WIDE R2, R5, 0x8, R2 ;  /* 0x0000000805027825 */ /* 0x000fe200078e0202 */
[----:B------:R-:W-:Y:S02]  /*02c0*/  LOP3.LUT R4, R4, 0xffff, RZ, 0xc0, !PT ;  /* 0x0000ffff04047812 */ /* 0x000fe400078ec0ff */
[----:B------:R-:W-:Y:S02]  /*02d0*/  PRMT R13, R13, 0x7604, R10 ;  /* 0x000076040d0d7816 */ /* 0x000fe4000000000a */
[----:B------:R-:W-:Y:S02]  /*02e0*/  PRMT R15, R15, 0x7604, R8 ;  /* 0x000076040f0f7816 */ /* 0x000fe40000000008 */
[----:B------:R-:W-:Y:S02]  /*02f0*/  PRMT R0, R0, 0x7604, R11 ;  /* 0x0000760400007816 */ /* 0x000fe4000000000b */
[----:B------:R-:W-:-:S02]  /*0300*/  PRMT R4, R4, 0x7604, R9 ;  /* 0x0000760404047816 */ /* 0x000fc40000000009 */
[----:B------:R-:W-:Y:S02]  /*0310*/  PRMT R5, R13, 0x5410, R0 ;  /* 0x000054100d057816 */ /* 0x000fe40000000000 */
[----:B------:R-:W-:-:S05]  /*0320*/  PRMT R4, R15, 0x5410, R4 ;  /* 0x000054100f047816 */ /* 0x000fca0000000004 */
[----:B------:R-:W-:Y:S01]  /*0330*/  STG.E.64 desc[UR8][R2.64], R4 ;  /* 0x0000000402007986 */ /* 0x000fe2000c101b08 */
[----:B------:R-:W-:Y:S05]  /*0340*/  EXIT ;  /* 0x000000000000794d */ /* 0x000fea0003800000 */
.L_x_34879:
        /* <DEDUP_REMOVED lines=112> */
.L_x_34882:
        /* <DEDUP_REMOVED lines=8> */
.L_x_34883:
        /* <DEDUP_REMOVED lines=8> */
.L_x_34884:
        /* <DEDUP_REMOVED lines=9> */
.L_x_34885:
[----:B------:R-:W-:Y:S05]  /*0be0*/  BSYNC B1 ;  /* 0x0000000000017941 */ /* 0x000fea0003800000 */
.L_x_34881:
[----:B------:R-:W-:-:S13]  /*0bf0*/  ISETP.GE.AND P0, PT, R17, R0, PT ;  /* 0x000000001100720c */ /* 0x000fda0003f06270 */
[----:B-12---:R-:W1:Y:S01]  /*0c00*/  @!P0 LDC.64 R6, c[0x0][0x218] ;  /* 0x00008600ff068b82 */ /* 0x006e620000000a00 */
[C---:B------:R-:W-:Y:S02]  /*0c10*/  @!P0 VIADD R5, R17.reuse, UR4 ;  /* 0x0000000411058c36 */ /* 0x040fe40008000000 */
[----:B------:R-:W-:-:S03]  /*0c20*/  @!P0 VIADD R17, R17, 0x80 ;  /* 0x0000008011118836 */ /* 0x000fc60000000000 */
[----:B-1----:R-:W-:-:S05]  /*0c30*/  @!P0 IADD3 R4, P1, R5, R6, RZ ;  /* 0x0000000605048210 */ /* 0x002fca0007f3e0ff */
[----:B------:R-:W-:-:S05]  /*0c40*/  @!P0 IMAD.X R5, RZ, RZ, R7, P1 ;  /* 0x000000ffff058224 */ /* 0x000fca00008e0607 */
[----:B------:R2:W-:Y:S03]  /*0c50*/  @!P0 STG.E.U8 desc[UR8][R4.64], R3 ;  /* 0x0000000304008986 */ /* 0x0005e6000c101108 */
.L_x_34886:
[----:B------:R-:W-:Y:S05]  /*0c60*/  BSYNC B0 ;  /* 0x0000000000007941 */ /* 0x000fea0003800000 */
.L_x_34880:
        /* <DEDUP_REMOVED lines=9> */
.L_x_34887:
        /* <DEDUP_REMOVED lines=16> */
.L_x_36500:


//--------------------- .text._ZN2at6native18elementwise_kernelILi128ELi4EZNS0_15gpu_kernel_implIZZZNS0_23bitwise_not_kernel_cudaERNS_18TensorIteratorBaseEENKUlvE_clEvENKUlvE_clEvEUlhE_EEvS4_RKT_EUliE_EEviT1_ --------------------------
	.section	.text._ZN2at6native18elementwise_kernelILi128ELi4EZNS0_15gpu_kernel_implIZZZNS0_23bitwise_not_kernel_cudaERNS_18TensorIteratorBaseEENKUlvE_clEvENKUlvE_clEvEUlhE_EEvS4_RKT_EUliE_EEviT1_,"ax",@progbits
	.align	128
        .global         _ZN2at6native18elementwise_kernelILi128ELi4EZNS0_15gpu_kernel_implIZZZNS0_23bitwise_not_kernel_cudaERNS_18TensorIteratorBaseEENKUlvE_clEvENKUlvE_clEvEUlhE_EEvS4_RKT_EUliE_EEviT1_
        .type           _ZN2at6native18elementwise_kernelILi128ELi4EZNS0_15gpu_kernel_implIZZZNS0_23bitwise_not_kernel_cudaERNS_18TensorIteratorBaseEENKUlvE_clEvENKUlvE_clEvEUlhE_EEvS4_RKT_EUliE_EEviT1_,@function
        .size           _ZN2at6native18elementwise_kernelILi128ELi4EZNS0_15gpu_kernel_implIZZZNS0_23bitwise_not_kernel_cudaERNS_18TensorIteratorBaseEENKUlvE_clEvENKUlvE_clEvEUlhE_EEvS4_RKT_EUliE_EEviT1_,(.L_x_36501 - _ZN2at6native18elementwise_kernelILi128ELi4EZNS0_15gpu_kernel_implIZZZNS0_23bitwise_not_kernel_cudaERNS_18TensorIteratorBaseEENKUlvE_clEvENKUlvE_clEvEUlhE_EEvS4_RKT_EUliE_EEviT1_)
        .other          _ZN2at6native18elementwise_kernelILi128ELi4EZNS0_15gpu_kernel_implIZZZNS0_23bitwise_not_kernel_cudaERNS_18TensorIteratorBaseEENKUlvE_clEvENKUlvE_clEvEUlhE_EEvS4_RKT_EUliE_EEviT1_,@"STO_CUDA_ENTRY STV_DEFAULT"
_ZN2at6native18elementwise_kernelILi128ELi4EZNS0_15gpu_kernel_implIZZZNS0_23bitwise_not_kernel_cudaERNS_18TensorIteratorBaseEENKUlvE_clEvENKUlvE_clEvEUlhE_EEvS4_RKT_EUliE_EEviT1_:
.text._ZN2at6native18elementwise_kernelILi128ELi4EZNS0_15gpu_kernel_implIZZZNS0_23bitwise_not_kernel_cudaERNS_18TensorIteratorBaseEENKUlvE_clEvENKUlvE_clEvEUlhE_EEvS4_RKT_EUliE_EEviT1_:
        /* <DEDUP_REMOVED lines=313> */
.L_x_34890:
        /* <DEDUP_REMOVED lines=20> */
.L_x_34894:
[----:B------:R0:W5:Y:S01]  /*14d0*/  LDG.E.U8 R0, desc[UR36][R4.64] ;  /* 0x0000002404007981 */ /* 0x000162000c1e1100 */
[----:B------:R-:W-:Y:S05]  /*14e0*/  BRA `(.L_x_34896) ;  /* 0x0000000c00647947 */ /* 0x000fea0003800000 */
.L_x_34893:
        /* <DEDUP_REMOVED lines=8> */
.L_x_34898:
[----:B------:R3:W5:Y:S01]  /*1570*/  LDG.E.U8 R0, desc[UR36][R4.64] ;  /* 0x0000002404007981 */ /* 0x000762000c1e1100 */
[----:B------:R-:W-:Y:S05]  /*1580*/  BRA `(.L_x_34896) ;  /* 0x0000000c003c7947 */ /* 0x000fea0003800000 */
.L_x_34897:
[----:B------:R0:W5:Y:S01]  /*1590*/  LDG.E.U16 R0, desc[UR36][R4.64] ;  /* 0x0000002404007981 */ /* 0x000162000c1e1500 */
[----:B------:R-:W-:Y:S05]  /*15a0*/  BRA `(.L_x_34896) ;  /* 0x0000000c00347947 */ /* 0x000fea0003800000 */
.L_x_34892:
        /* <DEDUP_REMOVED lines=10> */
.L_x_34900:
[----:B------:R-:W2:Y:S02]  /*1650*/  LDG.E.U16 R2, desc[UR36][R4.64] ;  /* 0x0000002404027981 */ /* 0x000ea4000c1e1500 */
[----:B--2---:R-:W-:-:S06]  /*1660*/  HADD2.F32 R2, -RZ, R2.H0_H0 ;  /* 0x20000002ff027230 */ /* 0x004fcc0000004100 */
[----:B------:R-:W0:Y:S02]  /*1670*/  F2I.S64.TRUNC R2, R2 ;  /* 0x0000000200027311 */ /* 0x000e24000020d900 */
[----:B0-----:R-:W-:Y:S01]  /*1680*/  PRMT R0, R2, 0x7610, R0 ;  /* 0x0000761002007816 */ /* 0x001fe20000000000 */
[----:B------:R-:W-:Y:S06]  /*1690*/  BRA `(.L_x_34896) ;  /* 0x0000000800f87947 */ /* 0x000fec0003800000 */
.L_x_34899:
        /* <DEDUP_REMOVED lines=10> */
.L_x_34902:
[----:B------:R-:W2:Y:S02]  /*1740*/  LDG.E.U16 R4, desc[UR36][R4.64] ;  /* 0x0000002404047981 */ /* 0x000ea4000c1e1500 */
[----:B--2---:R-:W-:-:S06]  /*1750*/  HADD2.F32 R2, -RZ, R4.H0_H0 ;  /* 0x20000004ff027230 */ /* 0x004fcc0000004100 */
[----:B------:R-:W0:Y:S02]  /*1760*/  F2I.S64.TRUNC R2, R2 ;  /* 0x0000000200027311 */ /* 0x000e24000020d900 */
[----:B0-----:R-:W-:Y:S01]  /*1770*/  PRMT R0, R2, 0x7610, R0 ;  /* 0x0000761002007816 */ /* 0x001fe20000000000 */
[----:B------:R-:W-:Y:S06]  /*1780*/  BRA `(.L_x_34896) ;  /* 0x0000000800bc7947 */ /* 0x000fec0003800000 */
.L_x_34901:
[----:B------:R-:W2:Y:S02]  /*1790*/  LDG.E.64 R2, desc[UR36][R4.64] ;  /* 0x0000002404027981 */ /* 0x000ea4000c1e1b00 */
[----:B--2---:R-:W0:Y:S02]  /*17a0*/  F2I.S64.F64.TRUNC R2, R2 ;  /* 0x0000000200027311 */ /* 0x004e24000030d900 */
[----:B0-----:R-:W-:Y:S01]  /*17b0*/  PRMT R0, R2, 0x7610, R0 ;  /* 0x0000761002007816 */ /* 0x001fe20000000000 */
[----:B------:R-:W-:Y:S06]  /*17c0*/  BRA `(.L_x_34896) ;  /* 0x0000000800ac7947 */ /* 0x000fec0003800000 */
.L_x_34891:
        /* <DEDUP_REMOVED lines=12> */
.L_x_34905:
[----:B------:R-:W2:Y:S02]  /*1890*/  LDG.E.64 R4, desc[UR36][R4.64] ;  /* 0x0000002404047981 */ /* 0x000ea4000c1e1b00 */
[----:B--2---:R-:W0:Y:S02]  /*18a0*/  F2I.S64.F64.TRUNC R2, R4 ;  /* 0x0000000400027311 */ /* 0x004e24000030d900 */
[----:B0-----:R-:W-:Y:S01]  /*18b0*/  PRMT R0, R2, 0x7610, R0 ;  /* 0x0000761002007816 */ /* 0x001fe20000000000 */
[----:B------:R-:W-:Y:S06]  /*18c0*/  BRA `(.L_x_34896) ;  /* 0x00000008006c7947 */ /* 0x000fec0003800000 */
.L_x_34904:
        /* <DEDUP_REMOVED lines=28> */
.L_x_34907:
        /* <DEDUP_REMOVED lines=15> */
.L_x_34906:
[----:B------:R-:W2:Y:S02]  /*1b80*/  LDG.E.U16 R2, desc[UR36][R4.64] ;  /* 0x0000002404027981 */ /* 0x000ea4000c1e1500 */
[----:B--2---:R-:W-:-:S06]  /*1b90*/  IMAD.U32 R2, R2, 0x10000, RZ ;  /* 0x0001000002027824 */ /* 0x004fcc00078e00ff */
[----:B------:R-:W0:Y:S02]  /*1ba0*/  F2I.S64.TRUNC R2, R2 ;  /* 0x0000000200027311 */ /* 0x000e24000020d900 */
[----:B0-----:R-:W-:Y:S01]  /*1bb0*/  PRMT R0, R2, 0x7610, R0 ;  /* 0x0000761002007816 */ /* 0x001fe20000000000 */
[----:B------:R-:W-:Y:S06]  /*1bc0*/  BRA `(.L_x_34896) ;  /* 0x0000000400ac7947 */ /* 0x000fec0003800000 */
.L_x_34903:
        /* <DEDUP_REMOVED lines=10> */
.L_x_34910:
        /* <DEDUP_REMOVED lines=21> */
.L_x_34914:
[----:B------:R-:W-:Y:S05]  /*1dc0*/  BSYNC B1 ;  /* 0x0000000000017941 */ /* 0x000fea0003800000 */
.L_x_34913:
[----:B------:R-:W-:Y:S01]  /*1dd0*/  IMAD.SHL.U32 R2, R2, 0x100000, RZ ;  /* 0x0010000002027824 */ /* 0x000fe200078e00ff */
[----:B------:R-:W-:-:S04]  /*1de0*/  LEA R3, R0, 0x3b800000, 0x17 ;  /* 0x3b80000000037811 */ /* 0x000fc800078eb8ff */
[----:B------:R-:W-:-:S07]  /*1df0*/  LOP3.LUT R2, R3, R2, R4, 0xfe, !PT ;  /* 0x0000000203027212 */ /* 0x000fce00078efe04 */
.L_x_34912:
[----:B------:R-:W-:Y:S05]  /*1e00*/  BSYNC B0 ;  /* 0x0000000000007941 */ /* 0x000fea0003800000 */
.L_x_34911:
[----:B------:R-:W0:Y:S02]  /*1e10*/  F2I.S64.TRUNC R2, R2 ;  /* 0x0000000200027311 */ /* 0x000e24000020d900 */
[----:B0-----:R-:W-:Y:S01]  /*1e20*/  PRMT R0, R2, 0x7610, R0 ;  /* 0x0000761002007816 */ /* 0x001fe20000000000 */
[----:B------:R-:W-:Y:S06]  /*1e30*/  BRA `(.L_x_34896) ;  /* 0x0000000400107947 */ /* 0x000fec0003800000 */
.L_x_34909:
        /* <DEDUP_REMOVED lines=21> */
.L_x_34918:
[----:B------:R-:W-:Y:S05]  /*1f90*/  BSYNC B1 ;  /* 0x0000000000017941 */ /* 0x000fea0003800000 */
.L_x_34917:
[----:B------:R-:W-:Y:S01]  /*1fa0*/  IMAD.SHL.U32 R2, R2, 0x200000, RZ ;  /* 0x0020000002027824 */ /* 0x000fe200078e00ff */
[----:B------:R-:W-:-:S04]  /*1fb0*/  LEA R3, R0, 0x37800000, 0x17 ;  /* 0x3780000000037811 */ /* 0x000fc800078eb8ff */
[----:B------:R-:W-:-:S07]  /*1fc0*/  LOP3.LUT R2, R3, R2, R4, 0xfe, !PT ;  /* 0x0000000203027212 */ /* 0x000fce00078efe04 */
.L_x_34916:
[----:B------:R-:W-:Y:S05]  /*1fd0*/  BSYNC B0 ;  /* 0x0000000000007941 */ /* 0x000fea0003800000 */
.L_x_34915:
[----:B------:R-:W0:Y:S02]  /*1fe0*/  F2I.S64.TRUNC R2, R2 ;  /* 0x0000000200027311 */ /* 0x000e24000020d900 */
[----:B0-----:R-:W-:Y:S01]  /*1ff0*/  PRMT R0, R2, 0x7610, R0 ;  /* 0x0000761002007816 */ /* 0x001fe20000000000 */
[----:B------:R-:W-:Y:S06]  /*2000*/  BRA `(.L_x_34896) ;  /* 0x00000000009c7947 */ /* 0x000fec0003800000 */
.L_x_34908:
        /* <DEDUP_REMOVED lines=14> */
.L_x_34922:
[----:B------:R-:W-:Y:S05]  /*20f0*/  BSYNC B0 ;  /* 0x0000000000007941 */ /* 0x000fea0003800000 */
.L_x_34921:
[----:B------:R-:W0:Y:S02]  /*2100*/  F2I.S64.TRUNC R2, R2 ;  /* 0x0000000200027311 */ /* 0x000e24000020d900 */
[----:B0-----:R-:W-:Y:S01]  /*2110*/  PRMT R0, R2, 0x7610, R0 ;  /* 0x0000761002007816 */ /* 0x001fe20000000000 */
[----:B------:R-:W-:Y:S06]  /*2120*/  BRA `(.L_x_34896) ;  /* 0x0000000000547947 */ /* 0x000fec0003800000 */
.L_x_34895:
        /* <DEDUP_REMOVED lines=16> */
.L_x_34923:
[----:B------:R-:W-:Y:S01]  /*2230*/  PRMT R0, RZ, 0x7610, R0 ;  /* 0x00007610ff007816 */ /* 0x000fe20000000000 */
[----:B------:R-:W-:Y:S06]  /*2240*/  BRA `(.L_x_34896) ;  /* 0x00000000000c7947 */ /* 0x000fec0003800000 */
.L_x_34920:
[----:B------:R2:W5:Y:S01]  /*2250*/  LDG.E.U8 R0, desc[UR36][R4.64] ;  /* 0x0000002404007981 */ /* 0x000562000c1e1100 */
[----:B------:R-:W-:Y:S05]  /*2260*/  BRA `(.L_x_34896) ;  /* 0x0000000000047947 */ /* 0x000fea0003800000 */
.L_x_34919:
[----:B------:R1:W5:Y:S02]  /*2270*/  LDG.E.U8 R0, desc[UR36][R4.64] ;  /* 0x0000002404007981 */ /* 0x000364000c1e1100 */
.L_x_34896:
        /* <DEDUP_REMOVED lines=15> */
.L_x_34927:
[----:B------:R3:W-:Y:S01]  /*2370*/  STG.E.U8 desc[UR36][R16.64], R3 ;  /* 0x0000000310007986 */ /* 0x0007e2000c101124 */
[----:B------:R-:W-:Y:S05]  /*2380*/  BRA `(.L_x_34929) ;  /* 0x0000000c009c7947 */ /* 0x000fea0003800000 */
.L_x_34926:
        /* <DEDUP_REMOVED lines=10> */
.L_x_34931:
[----:B------:R-:W-:-:S05]  /*2430*/  LOP3.LUT R3, R3, 0xff, RZ, 0xc0, !PT ;  /* 0x000000ff03037812 */ /* 0x000fca00078ec0ff */
[----:B------:R1:W-:Y:S01]  /*2440*/  STG.E desc[UR36][R16.64], R3 ;  /* 0x0000000310007986 */ /* 0x0003e2000c101924 */
[----:B------:R-:W-:Y:S05]  /*2450*/  BRA `(.L_x_34929) ;  /* 0x0000000c00687947 */ /* 0x000fea0003800000 */
.L_x_34930:
[----:B------:R-:W-:-:S05]  /*2460*/  LOP3.LUT R3, R0, 0xff, RZ, 0xc, !PT ;  /* 0x000000ff00037812 */ /* 0x000fca00078e0cff */
[----:B------:R2:W-:Y:S01]  /*2470*/  STG.E.U16 desc[UR36][R16.64], R3 ;  /* 0x0000000310007986 */ /* 0x0005e2000c101524 */
[----:B------:R-:W-:Y:S05]  /*2480*/  BRA `(.L_x_34929) ;  /* 0x0000000c005c7947 */ /* 0x000fea0003800000 */
.L_x_34925:
        /* <DEDUP_REMOVED lines=10> */
.L_x_34933:
[----:B------:R-:W-:-:S04]  /*2530*/  LOP3.LUT R2, R0, 0xff, RZ, 0xc, !PT ;  /* 0x000000ff00027812 */ /* 0x000fc800078e0cff */
[----:B------:R-:W0:Y:S02]  /*2540*/  I2F.U16 R0, R2 ;  /* 0x0000000200007306 */ /* 0x000e240000101000 */
[----:B0-----:R-:W-:-:S05]  /*2550*/  F2FP.F16.F32.PACK_AB R0, RZ, R0 ;  /* 0x00000000ff00723e */ /* 0x001fca00000000ff */
[----:B------:R0:W-:Y:S01]  /*2560*/  STG.E.U16 desc[UR36][R16.64], R0 ;  /* 0x0000000010007986 */ /* 0x0001e2000c101524 */
[----:B------:R-:W-:Y:S05]  /*2570*/  BRA `(.L_x_34929) ;  /* 0x0000000c00207947 */ /* 0x000fea0003800000 */
.L_x_34932:
        /* <DEDUP_REMOVED lines=11> */
.L_x_34935:
[----:B------:R-:W-:-:S06]  /*2630*/  LOP3.LUT R0, R0, 0xff, RZ, 0xc, !PT ;  /* 0x000000ff00007812 */ /* 0x000fcc00078e0cff */
[----:B------:R-:W0:Y:S02]  /*2640*/  I2F.U16 R0, R0 ;  /* 0x0000000000007306 */ /* 0x000e240000101000 */
[----:B0-----:R-:W-:-:S04]  /*2650*/  F2FP.F16.F32.PACK_AB R3, RZ, R0 ;  /* 0x00000000ff03723e */ /* 0x001fc800000000ff */
[----:B------:R-:W-:-:S05]  /*2660*/  PRMT R3, R3, 0x5410, RZ ;  /* 0x0000541003037816 */ /* 0x000fca00000000ff */
[----:B------:R0:W-:Y:S01]  /*2670*/  STG.E desc[UR36][R16.64], R3 ;  /* 0x0000000310007986 */ /* 0x0001e2000c101924 */
[----:B------:R-:W-:Y:S05]  /*2680*/  BRA `(.L_x_34929) ;  /* 0x0000000800dc7947 */ /* 0x000fea0003800000 */
.L_x_34934:
[----:B------:R-:W-:-:S06]  /*2690*/  LOP3.LUT R2, R0, 0xff, RZ, 0xc, !PT ;  /* 0x000000ff00027812 */ /* 0x000fcc00078e0cff */
[----:B------:R-:W0:Y:S02]  /*26a0*/  I2F.F64.U16 R2, R2 ;  /* 0x0000000200027312 */ /* 0x000e240000101800 */
[----:B0-----:R0:W-:Y:S01]  /*26b0*/  STG.E.64 desc[UR36][R16.64], R2 ;  /* 0x0000000210007986 */ /* 0x0011e2000c101b24 */
[----:B------:R-:W-:Y:S05]  /*26c0*/  BRA `(.L_x_34929) ;  /* 0x0000000800cc7947 */ /* 0x000fea0003800000 */
.L_x_34924:
        /* <DEDUP_REMOVED lines=13> */
.L_x_34938:
[----:B------:R-:W-:Y:S02]  /*27a0*/  LOP3.LUT R4, R0, 0xff, RZ, 0xc, !PT ;  /* 0x000000ff00047812 */ /* 0x000fe400078e0cff */
[----:B------:R-:W-:-:S04]  /*27b0*/  CS2R R6, SRZ ;  /* 0x0000000000067805 */ /* 0x000fc8000001ff00 */
[----:B------:R-:W0:Y:S02]  /*27c0*/  I2F.F64.U16 R4, R4 ;  /* 0x0000000400047312 */ /* 0x000e240000101800 */
[----:B0-----:R0:W-:Y:S01]  /*27d0*/  STG.E.128 desc[UR36][R16.64], R4 ;  /* 0x0000000410007986 */ /* 0x0011e2000c101d24 */
[----:B------:R-:W-:Y:S05]  /*27e0*/  BRA `(.L_x_34929) ;  /* 0x0000000800847947 */ /* 0x000fea0003800000 */
.L_x_34937:
        /* <DEDUP_REMOVED lines=22> */
.L_x_34942:
[----:B------:R-:W-:Y:S05]  /*2950*/  BSYNC B0 ;  /* 0x0000000000007941 */ /* 0x000fea0003800000 */
.L_x_34941:
[----:B------:R-:W-:-:S05]  /*2960*/  LOP3.LUT R3, R0, R3, RZ, 0xfc, !PT ;  /* 0x0000000300037212 */ /* 0x000fca00078efcff */
[----:B------:R0:W-:Y:S01]  /*2970*/  STG.E.U8 desc[UR36][R16.64], R3 ;  /* 0x0000000310007986 */ /* 0x0001e2000c101124 */
[----:B------:R-:W-:Y:S05]  /*2980*/  BRA `(.L_x_34929) ;  /* 0x00000008001c7947 */ /* 0x000fea0003800000 */
.L_x_34940:
        /* <DEDUP_REMOVED lines=14> */
.L_x_34944:
[----:B------:R-:W-:Y:S01]  /*2a70*/  IMAD.MOV.U32 R0, RZ, RZ, 0x7f ;  /* 0x0000007fff007424 */ /* 0x000fe200078e00ff */
[----:B------:R-:W-:-:S04]  /*2a80*/  ISETP.GT.U32.AND P0, PT, R2, 0x7f800000, PT ;  /* 0x7f8000000200780c */ /* 0x000fc80003f04070 */
[----:B------:R-:W-:-:S09]  /*2a90*/  SEL R0, R0, 0x7c, P0 ;  /* 0x0000007c00007807 */ /* 0x000fd20000000000 */
.L_x_34945:
[----:B------:R-:W-:Y:S05]  /*2aa0*/  BSYNC B0 ;  /* 0x0000000000007941 */ /* 0x000fea0003800000 */
.L_x_34943:
[----:B------:R-:W-:-:S04]  /*2ab0*/  LOP3.LUT R2, R3, 0x80000000, RZ, 0xc0, !PT ;  /* 0x8000000003027812 */ /* 0x000fc800078ec0ff */
[----:B------:R-:W-:-:S04]  /*2ac0*/  SHF.R.U32.HI R3, RZ, 0x18, R2 ;  /* 0x00000018ff037819 */ /* 0x000fc80000011602 */
[----:B------:R-:W-:-:S05]  /*2ad0*/  LOP3.LUT R3, R0, R3, RZ, 0xfc, !PT ;  /* 0x0000000300037212 */ /* 0x000fca00078efcff */
[----:B------:R0:W-:Y:S01]  /*2ae0*/  STG.E.U8 desc[UR36][R16.64], R3 ;  /* 0x0000000310007986 */ /* 0x0001e2000c101124 */
[----:B------:R-:W-:Y:S05]  /*2af0*/  BRA `(.L_x_34929) ;  /* 0x0000000400c07947 */ /* 0x000fea0003800000 */
.L_x_34939:
[----:B------:R-:W-:-:S04]  /*2b00*/  LOP3.LUT R2, R0, 0xff, RZ, 0xc, !PT ;  /* 0x000000ff00027812 */ /* 0x000fc800078e0cff */
[----:B------:R-:W0:Y:S02]  /*2b10*/  I2F.U16 R0, R2 ;  /* 0x0000000200007306 */ /* 0x000e240000101000 */
[----:B0-----:R-:W-:-:S05]  /*2b20*/  F2FP.BF16.F32.PACK_AB R0, RZ, R0 ;  /* 0x00000000ff00723e */ /* 0x001fca00000010ff */
[----:B------:R0:W-:Y:S01]  /*2b30*/  STG.E.U16 desc[UR36][R16.64], R0 ;  /* 0x0000000010007986 */ /* 0x0001e2000c101524 */
[----:B------:R-:W-:Y:S05]  /*2b40*/  BRA `(.L_x_34929) ;  /* 0x0000000400ac7947 */ /* 0x000fea0003800000 */
.L_x_34936:
        /* <DEDUP_REMOVED lines=11> */
.L_x_34948:
        /* <DEDUP_REMOVED lines=18> */
.L_x_34951:
[----:B------:R-:W-:-:S04]  /*2d20*/  LOP3.LUT R2, R3, 0x80000000, RZ, 0xc0, !PT ;  /* 0x8000000003027812 */ /* 0x000fc800078ec0ff */
[----:B------:R-:W-:-:S04]  /*2d30*/  SHF.R.U32.HI R3, RZ, 0x18, R2 ;  /* 0x00000018ff037819 */ /* 0x000fc80000011602 */
[----:B------:R-:W-:-:S04]  /*2d40*/  LOP3.LUT R0, R0, R3, RZ, 0xfc, !PT ;  /* 0x0000000300007212 */ /* 0x000fc800078efcff */
[----:B------:R-:W-:-:S07]  /*2d50*/  PRMT R8, R0, 0x7610, R8 ;  /* 0x0000761000087816 */ /* 0x000fce0000000008 */
.L_x_34950:
[----:B------:R-:W-:Y:S05]  /*2d60*/  BSYNC B0 ;  /* 0x0000000000007941 */ /* 0x000fea0003800000 */
.L_x_34949:
[----:B------:R0:W-:Y:S01]  /*2d70*/  STG.E.U8 desc[UR36][R16.64], R8 ;  /* 0x0000000810007986 */ /* 0x0001e2000c101124 */
[----:B------:R-:W-:Y:S05]  /*2d80*/  BRA `(.L_x_34929) ;  /* 0x00000004001c7947 */ /* 0x000fea0003800000 */
.L_x_34947:
        /* <DEDUP_REMOVED lines=18> */
.L_x_34954:
[----:B------:R-:W-:-:S04]  /*2eb0*/  LOP3.LUT R2, R3, 0x80000000, RZ, 0xc0, !PT ;  /* 0x8000000003027812 */ /* 0x000fc800078ec0ff */
[----:B------:R-:W-:-:S04]  /*2ec0*/  SHF.R.U32.HI R3, RZ, 0x18, R2 ;  /* 0x00000018ff037819 */ /* 0x000fc80000011602 */
[----:B------:R-:W-:-:S04]  /*2ed0*/  LOP3.LUT R0, R0, R3, RZ, 0xfc, !PT ;  /* 0x0000000300007212 */ /* 0x000fc800078efcff */
[----:B------:R-:W-:-:S07]  /*2ee0*/  PRMT R8, R0, 0x7610, R8 ;  /* 0x0000761000087816 */ /* 0x000fce0000000008 */
.L_x_34953:
[----:B------:R-:W-:Y:S05]  /*2ef0*/  BSYNC B0 ;  /* 0x0000000000007941 */ /* 0x000fea0003800000 */
.L_x_34952:
[----:B------:R0:W-:Y:S01]  /*2f00*/  STG.E.U8 desc[UR36][R16.64], R8 ;  /* 0x0000000810007986 */ /* 0x0001e2000c101124 */
[----:B------:R-:W-:Y:S05]  /*2f10*/  BRA `(.L_x_34929) ;  /* 0x0000000000b87947 */ /* 0x000fea0003800000 */
.L_x_34946:
        /* <DEDUP_REMOVED lines=23> */
.L_x_34928:
        /* <DEDUP_REMOVED lines=16> */
.L_x_34957:
[----:B------:R-:W-:Y:S05]  /*3190*/  BRA `(.L_x_34929) ;  /* 0x0000000000187947 */ /* 0x000fea0003800000 */
.L_x_34956:
[----:B------:R-:W-:Y:S01]  /*31a0*/  LOP3.LUT R2, R3, 0xff, RZ, 0xc0, !PT ;  /* 0x000000ff03027812 */ /* 0x000fe200078ec0ff */
[----:B------:R-:W-:-:S05]  /*31b0*/  IMAD.MOV.U32 R3, RZ, RZ, RZ ;  /* 0x000000ffff037224 */ /* 0x000fca00078e00ff */
[----:B------:R0:W-:Y:S01]  /*31c0*/  STG.E.64 desc[UR36][R16.64], R2 ;  /* 0x0000000210007986 */ /* 0x0001e2000c101b24 */
[----:B------:R-:W-:Y:S05]  /*31d0*/  BRA `(.L_x_34929) ;  /* 0x0000000000087947 */ /* 0x000fea0003800000 */
.L_x_34955:
[----:B------:R-:W-:-:S05]  /*31e0*/  LOP3.LUT R3, R3, 0xff, RZ, 0xc0, !PT ;  /* 0x000000ff03037812 */ /* 0x000fca00078ec0ff */
[----:B------:R0:W-:Y:S02]  /*31f0*/  STG.E desc[UR36][R16.64], R3 ;  /* 0x0000000310007986 */ /* 0x0001e4000c101924 */
.L_x_34929:
[----:B------:R-:W-:-:S04]  /*3200*/  IMAD R18, R23, 0x200, R18 ;  /* 0x0000020017127824 */ /* 0x000fc800078e0212 */
[----:B------:R-:W-:-:S07]  /*3210*/  VIADD R19, R18, 0x80 ;  /* 0x0000008012137836 */ /* 0x000fce0000000000 */
.L_x_34889:
[----:B------:R-:W-:Y:S05]  /*3220*/  BSYNC B6 ;  /* 0x0000000000067941 */ /* 0x000fea0003800000 */
.L_x_34888:
        /* <DEDUP_REMOVED lines=307> */
.L_x_34960:
        /* <DEDUP_REMOVED lines=20> */
.L_x_34964:
[----:B------:R0:W5:Y:S01]  /*46a0*/  LDG.E.U8 R0, desc[UR36][R4.64] ;  /* 0x0000002404007981 */ /* 0x000162000c1e1100 */
[----:B------:R-:W-:Y:S05]  /*46b0*/  BRA `(.L_x_34966) ;  /* 0x0000000c00647947 */ /* 0x000fea0003800000 */
.L_x_34963:
        /* <DEDUP_REMOVED lines=8> */
.L_x_34968:
[----:B------:R4:W5:Y:S01]  /*4740*/  LDG.E.U8 R0, desc[UR36][R4.64] ;  /* 0x0000002404007981 */ /* 0x000962000c1e1100 */
[----:B------:R-:W-:Y:S05]  /*4750*/  BRA `(.L_x_34966) ;  /* 0x0000000c003c7947 */ /* 0x000fea0003800000 */
.L_x_34967:
[----:B------:R3:W5:Y:S01]  /*4760*/  LDG.E.U16 R0, desc[UR36][R4.64] ;  /* 0x0000002404007981 */ /* 0x000762000c1e1500 */
[----:B------:R-:W-:Y:S05]  /*4770*/  BRA `(.L_x_34966) ;  /* 0x0000000c00347947 */ /* 0x000fea0003800000 */
.L_x_34962:
        /* <DEDUP_REMOVED lines=10> */
.L_x_34970:
[----:B------:R-:W2:Y:S02]  /*4820*/  LDG.E.U16 R2, desc[UR36][R4.64] ;  /* 0x0000002404027981 */ /* 0x000ea4000c1e1500 */
[----:B--2---:R-:W-:-:S06]  /*4830*/  HADD2.F32 R2, -RZ, R2.H0_H0 ;  /* 0x20000002ff027230 */ /* 0x004fcc0000004100 */
[----:B------:R-:W0:Y:S02]  /*4840*/  F2I.S64.TRUNC R2, R2 ;  /* 0x0000000200027311 */ /* 0x000e24000020d900 */
[----:B0-----:R-:W-:Y:S01]  /*4850*/  PRMT R0, R2, 0x7610, R0 ;  /* 0x0000761002007816 */ /* 0x001fe20000000000 */
[----:B------:R-:W-:Y:S06]  /*4860*/  BRA `(.L_x_34966) ;  /* 0x0000000800f87947 */ /* 0x000fec0003800000 */
.L_x_34969:
        /* <DEDUP_REMOVED lines=10> */
.L_x_34972:
[----:B------:R-:W2:Y:S02]  /*4910*/  LDG.E.U16 R4, desc[UR36][R4.64] ;  /* 0x0000002404047981 */ /* 0x000ea4000c1e1500 */
[----:B--2---:R-:W-:-:S06]  /*4920*/  HADD2.F32 R2, -RZ, R4.H0_H0 ;  /* 0x20000004ff027230 */ /* 0x004fcc0000004100 */
[----:B------:R-:W0:Y:S02]  /*4930*/  F2I.S64.TRUNC R2, R2 ;  /* 0x0000000200027311 */ /* 0x000e24000020d900 */
[----:B0-----:R-:W-:Y:S01]  /*4940*/  PRMT R0, R2, 0x7610, R0 ;  /* 0x0000761002007816 */ /* 0x001fe20000000000 */
[----:B------:R-:W-:Y:S06]  /*4950*/  BRA `(.L_x_34966) ;  /* 0x0000000800bc7947 */ /* 0x000fec0003800000 */
.L_x_34971:
[----:B------:R-:W2:Y:S02]  /*4960*/  LDG.E.64 R2, desc[UR36][R4.64] ;  /* 0x0000002404027981 */ /* 0x000ea4000c1e1b00 */
[----:B--2---:R-:W0:Y:S02]  /*4970*/  F2I.S64.F64.TRUNC R2, R2 ;  /* 0x0000000200027311 */ /* 0x004e24000030d900 */
[----:B0-----:R-:W-:Y:S01]  /*4980*/  PRMT R0, R2, 0x7610, R0 ;  /* 0x0000761002007816 */ /* 0x001fe20000000000 */
[----:B------:R-:W-:Y:S06]  /*4990*/  BRA `(.L_x_34966) ;  /* 0x0000000800ac7947 */ /* 0x000fec0003800000 */
.L_x_34961:
        /* <DEDUP_REMOVED lines=12> */
.L_x_34975:
[----:B------:R-:W2:Y:S02]  /*4a60*/  LDG.E.64 R4, desc[UR36][R4.64] ;  /* 0x0000002404047981 */ /* 0x000ea4000c1e1b00 */
[----:B--2---:R-:W0:Y:S02]  /*4a70*/  F2I.S64.F64.TRUNC R2, R4 ;  /* 0x0000000400027311 */ /* 0x004e24000030d900 */
[----:B0-----:R-:W-:Y:S01]  /*4a80*/  PRMT R0, R2, 0x7610, R0 ;  /* 0x0000761002007816 */ /* 0x001fe20000000000 */
[----:B------:R-:W-:Y:S06]  /*4a90*/  BRA `(.L_x_34966) ;  /* 0x00000008006c7947 */ /* 0x000fec0003800000 */
.L_x_34974:
        /* <DEDUP_REMOVED lines=28> */
.L_x_34977:
        /* <DEDUP_REMOVED lines=15> */
.L_x_34976:
[----:B------:R-:W2:Y:S02]  /*4d50*/  LDG.E.U16 R2, desc[UR36][R4.64] ;  /* 0x0000002404027981 */ /* 0x000ea4000c1e1500 */
[----:B--2---:R-:W-:-:S06]  /*4d60*/  IMAD.U32 R2, R2, 0x10000, RZ ;  /* 0x0001000002027824 */ /* 0x004fcc00078e00ff */
[----:B------:R-:W0:Y:S02]  /*4d70*/  F2I.S64.TRUNC R2, R2 ;  /* 0x0000000200027311 */ /* 0x000e24000020d900 */
[----:B0-----:R-:W-:Y:S01]  /*4d80*/  PRMT R0, R2, 0x7610, R0 ;  /* 0x0000761002007816 */ /* 0x001fe20000000000 */
[----:B------:R-:W-:Y:S06]  /*4d90*/  BRA `(.L_x_34966) ;  /* 0x0000000400ac7947 */ /* 0x000fec0003800000 */
.L_x_34973:
        /* <DEDUP_REMOVED lines=10> */
.L_x_34980:
        /* <DEDUP_REMOVED lines=21> */
.L_x_34984:
[----:B------:R-:W-:Y:S05]  /*4f90*/  BSYNC B1 ;  /* 0x0000000000017941 */ /* 0x000fea0003800000 */
.L_x_34983:
[----:B------:R-:W-:Y:S01]  /*4fa0*/  IMAD.SHL.U32 R2, R2, 0x100000, RZ ;  /* 0x0010000002027824 */ /* 0x000fe200078e00ff */
[----:B------:R-:W-:-:S04]  /*4fb0*/  LEA R3, R0, 0x3b800000, 0x17 ;  /* 0x3b80000000037811 */ /* 0x000fc800078eb8ff */
[----:B------:R-:W-:-:S07]  /*4fc0*/  LOP3.LUT R2, R3, R2, R4, 0xfe, !PT ;  /* 0x0000000203027212 */ /* 0x000fce00078efe04 */
.L_x_34982:
[----:B------:R-:W-:Y:S05]  /*4fd0*/  BSYNC B0 ;  /* 0x0000000000007941 */ /* 0x000fea0003800000 */
.L_x_34981:
[----:B------:R-:W0:Y:S02]  /*4fe0*/  F2I.S64.TRUNC R2, R2 ;  /* 0x0000000200027311 */ /* 0x000e24000020d900 */
[----:B0-----:R-:W-:Y:S01]  /*4ff0*/  PRMT R0, R2, 0x7610, R0 ;  /* 0x0000761002007816 */ /* 0x001fe20000000000 */
[----:B------:R-:W-:Y:S06]  /*5000*/  BRA `(.L_x_34966) ;  /* 0x0000000400107947 */ /* 0x000fec0003800000 */
.L_x_34979:
        /* <DEDUP_REMOVED lines=21> */
.L_x_34988:
[----:B------:R-:W-:Y:S05]  /*5160*/  BSYNC B1 ;  /* 0x0000000000017941 */ /* 0x000fea0003800000 */
.L_x_34987:
[----:B------:R-:W-:Y:S01]  /*5170*/  IMAD.SHL.U32 R2, R2, 0x200000, RZ ;  /* 0x0020000002027824 */ /* 0x000fe200078e00ff */
[----:B------:R-:W-:-:S04]  /*5180*/  LEA R3, R0, 0x37800000, 0x17 ;  /* 0x3780000000037811 */ /* 0x000fc800078eb8ff */
[----:B------:R-:W-:-:S07]  /*5190*/  LOP3.LUT R2, R3, R2, R4, 0xfe, !PT ;  /* 0x0000000203027212 */ /* 0x000fce00078efe04 */
.L_x_34986:
[----:B------:R-:W-:Y:S05]  /*51a0*/  BSYNC B0 ;  /* 0x0000000000007941 */ /* 0x000fea0003800000 */
.L_x_34985:
[----:B------:R-:W0:Y:S02]  /*51b0*/  F2I.S64.TRUNC R2, R2 ;  /* 0x0000000200027311 */ /* 0x000e24000020d900 */
[----:B0-----:R-:W-:Y:S01]  /*51c0*/  PRMT R0, R2, 0x7610, R0 ;  /* 0x0000761002007816 */ /* 0x001fe20000000000 */
[----:B------:R-:W-:Y:S06]  /*51d0*/  BRA `(.L_x_34966) ;  /* 0x00000000009c7947 */ /* 0x000fec0003800000 */
.L_x_34978:
        /* <DEDUP_REMOVED lines=14> */
.L_x_34992:
[----:B------:R-:W-:Y:S05]  /*52c0*/  BSYNC B0 ;  /* 0x0000000000007941 */ /* 0x000fea0003800000 */
.L_x_34991:
[----:B------:R-:W0:Y:S02]  /*52d0*/  F2I.S64.TRUNC R2, R2 ;  /* 0x0000000200027311 */ /* 0x000e24000020d900 */
[----:B0-----:R-:W-:Y:S01]  /*52e0*/  PRMT R0, R2, 0x7610, R0 ;  /* 0x0000761002007816 */ /* 0x001fe20000000000 */
[----:B------:R-:W-:Y:S06]  /*52f0*/  BRA `(.L_x_34966) ;  /* 0x0000000000547947 */ /* 0x000fec0003800000 */
.L_x_34965:
        /* <DEDUP_REMOVED lines=16> */
.L_x_34993:
[----:B------:R-:W-:Y:S01]  /*5400*/  PRMT R0, RZ, 0x7610, R0 ;  /* 0x00007610ff007816 */ /* 0x000fe20000000000 */
[----:B------:R-:W-:Y:S06]  /*5410*/  BRA `(.L_x_34966) ;  /* 0x00000000000c7947 */ /* 0x000fec0003800000 */
.L_x_34990:
[----:B------:R2:W5:Y:S01]  /*5420*/  LDG.E.U8 R0, desc[UR36][R4.64] ;  /* 0x0000002404007981 */ /* 0x000562000c1e1100 */
[----:B------:R-:W-:Y:S05]  /*5430*/  BRA `(.L_x_34966) ;  /* 0x0000000000047947 */ /* 0x000fea0003800000 */
.L_x_34989:
[----:B------:R1:W5:Y:S02]  /*5440*/  LDG.E.U8 R0, desc[UR36][R4.64] ;  /* 0x0000002404007981 */ /* 0x000364000c1e1100 */
.L_x_34966:
        /* <DEDUP_REMOVED lines=15> */
.L_x_34997:
[----:B------:R0:W-:Y:S01]  /*5540*/  STG.E.U8 desc[UR36][R16.64], R3 ;  /* 0x0000000310007986 */ /* 0x0001e2000c101124 */
[----:B------:R-:W-:Y:S05]  /*5550*/  BRA `(.L_x_34999) ;  /* 0x0000000c009c7947 */ /* 0x000fea0003800000 */
.L_x_34996:
        /* <DEDUP_REMOVED lines=10> */
.L_x_35001:
[----:B------:R-:W-:-:S05]  /*5600*/  LOP3.LUT R3, R3, 0xff, RZ, 0xc0, !PT ;  /* 0x000000ff03037812 */ /* 0x000fca00078ec0ff */
[----:B------:R0:W-:Y:S01]  /*5610*/  STG.E desc[UR36][R16.64], R3 ;  /* 0x0000000310007986 */ /* 0x0001e2000c101924 */
[----:B------:R-:W-:Y:S05]  /*5620*/  BRA `(.L_x_34999) ;  /* 0x0000000c00687947 */ /* 0x000fea0003800000 */
.L_x_35000:
[----:B------:R-:W-:-:S05]  /*5630*/  LOP3.LUT R3, R0, 0xff, RZ, 0xc, !PT ;  /* 0x000000ff00037812 */ /* 0x000fca00078e0cff */
[----:B------:R0:W-:Y:S01]  /*5640*/  STG.E.U16 desc[UR36][R16.64], R3 ;  /* 0x0000000310007986 */ /* 0x0001e2000c101524 */
[----:B------:R-:W-:Y:S05]  /*5650*/  BRA `(.L_x_34999) ;  /* 0x0000000c005c7947 */ /* 0x000fea0003800000 */
.L_x_34995:
        /* <DEDUP_REMOVED lines=10> */
.L_x_35003:
[----:B------:R-:W-:-:S04]  /*5700*/  LOP3.LUT R2, R0, 0xff, RZ, 0xc, !PT ;  /* 0x000000ff00027812 */ /* 0x000fc800078e0cff */
[----:B------:R-:W0:Y:S02]  /*5710*/  I2F.U16 R0, R2 ;  /* 0x0000000200007306 */ /* 0x000e240000101000 */
[----:B0-----:R-:W-:-:S05]  /*5720*/  F2FP.F16.F32.PACK_AB R0, RZ, R0 ;  /* 0x00000000ff00723e */ /* 0x001fca00000000ff */
[----:B------:R0:W-:Y:S01]  /*5730*/  STG.E.U16 desc[UR36][R16.64], R0 ;  /* 0x0000000010007986 */ /* 0x0001e2000c101524 */
[----:B------:R-:W-:Y:S05]  /*5740*/  BRA `(.L_x_34999) ;  /* 0x0000000c00207947 */ /* 0x000fea0003800000 */
.L_x_35002:
        /* <DEDUP_REMOVED lines=11> */
.L_x_35005:
[----:B------:R-:W-:-:S06]  /*5800*/  LOP3.LUT R0, R0, 0xff, RZ, 0xc, !PT ;  /* 0x000000ff00007812 */ /* 0x000fcc00078e0cff */
[----:B------:R-:W0:Y:S02]  /*5810*/  I2F.U16 R0, R0 ;  /* 0x0000000000007306 */ /* 0x000e240000101000 */
[----:B0-----:R-:W-:-:S04]  /*5820*/  F2FP.F16.F32.PACK_AB R3, RZ, R0 ;  /* 0x00000000ff03723e */ /* 0x001fc800000000ff */
[----:B------:R-:W-:-:S05]  /*5830*/  PRMT R3, R3, 0x5410, RZ ;  /* 0x0000541003037816 */ /* 0x000fca00000000ff */
[----:B------:R0:W-:Y:S01]  /*5840*/  STG.E desc[UR36][R16.64], R3 ;  /* 0x0000000310007986 */ /* 0x0001e2000c101924 */
[----:B------:R-:W-:Y:S05]  /*5850*/  BRA `(.L_x_34999) ;  /* 0x0000000800dc7947 */ /* 0x000fea0003800000 */
.L_x_35004:
[----:B------:R-:W-:-:S06]  /*5860*/  LOP3.LUT R2, R0, 0xff, RZ, 0xc, !PT ;  /* 0x000000ff00027812 */ /* 0x000fcc00078e0cff */
[----:B------:R-:W0:Y:S02]  /*5870*/  I2F.F64.U16 R2, R2 ;  /* 0x0000000200027312 */ /* 0x000e240000101800 */
[----:B0-----:R0:W-:Y:S01]  /*5880*/  STG.E.64 desc[UR36][R16.64], R2 ;  /* 0x0000000210007986 */ /* 0x0011e2000c101b24 */
[----:B------:R-:W-:Y:S05]  /*5890*/  BRA `(.L_x_34999) ;  /* 0x0000000800cc7947 */ /* 0x000fea0003800000 */
.L_x_34994:
        /* <DEDUP_REMOVED lines=13> */
.L_x_35008:
[----:B------:R-:W-:Y:S02]  /*5970*/  LOP3.LUT R4, R0, 0xff, RZ, 0xc, !PT ;  /* 0x000000ff00047812 */ /* 0x000fe400078e0cff */
[----:B------:R-:W-:-:S04]  /*5980*/  CS2R R6, SRZ ;  /* 0x0000000000067805 */ /* 0x000fc8000001ff00 */
[----:B------:R-:W0:Y:S02]  /*5990*/  I2F.F64.U16 R4, R4 ;  /* 0x0000000400047312 */ /* 0x000e240000101800 */
[----:B0-----:R0:W-:Y:S01]  /*59a0*/  STG.E.128 desc[UR36][R16.64], R4 ;  /* 0x0000000410007986 */ /* 0x0011e2000c101d24 */
[----:B------:R-:W-:Y:S05]  /*59b0*/  BRA `(.L_x_34999) ;  /* 0x0000000800847947 */ /* 0x000fea0003800000 */
.L_x_35007:
        /* <DEDUP_REMOVED lines=22> */
.L_x_35012:
[----:B------:R-:W-:Y:S05]  /*5b20*/  BSYNC B0 ;  /* 0x0000000000007941 */ /* 0x000fea0003800000 */
.L_x_35011:
[----:B------:R-:W-:-:S05]  /*5b30*/  LOP3.LUT R3, R0, R3, RZ, 0xfc, !PT ;  /* 0x0000000300037212 */ /* 0x000fca00078efcff */
[----:B------:R0:W-:Y:S01]  /*5b40*/  STG.E.U8 desc[UR36][R16.64], R3 ;  /* 0x0000000310007986 */ /* 0x0001e2000c101124 */
[----:B------:R-:W-:Y:S05]  /*5b50*/  BRA `(.L_x_34999) ;  /* 0x00000008001c7947 */ /* 0x000fea0003800000 */
.L_x_35010:
        /* <DEDUP_REMOVED lines=14> */
.L_x_35014:
[----:B------:R-:W-:Y:S01]  /*5c40*/  IMAD.MOV.U32 R0, RZ, RZ, 0x7f ;  /* 0x0000007fff007424 */ /* 0x000fe200078e00ff */
[----:B------:R-:W-:-:S04]  /*5c50*/  ISETP.GT.U32.AND P0, PT, R2, 0x7f800000, PT ;  /* 0x7f8000000200780c */ /* 0x000fc80003f04070 */
[----:B------:R-:W-:-:S09]  /*5c60*/  SEL R0, R0, 0x7c, P0 ;  /* 0x0000007c00007807 */ /* 0x000fd20000000000 */
.L_x_35015:
[----:B------:R-:W-:Y:S05]  /*5c70*/  BSYNC B0 ;  /* 0x0000000000007941 */ /* 0x000fea0003800000 */
.L_x_35013:
[----:B------:R-:W-:-:S04]  /*5c80*/  LOP3.LUT R2, R3, 0x80000000, RZ, 0xc0, !PT ;  /* 0x8000000003027812 */ /* 0x000fc800078ec0ff */
[----:B------:R-:W-:-:S04]  /*5c90*/  SHF.R.U32.HI R3, RZ, 0x18, R2 ;  /* 0x00000018ff037819 */ /* 0x000fc80000011602 */
[----:B------:R-:W-:-:S05]  /*5ca0*/  LOP3.LUT R3, R0, R3, RZ, 0xfc, !PT ;  /* 0x0000000300037212 */ /* 0x000fca00078efcff */
[----:B------:R0:W-:Y:S01]  /*5cb0*/  STG.E.U8 desc[UR36][R16.64], R3 ;  /* 0x0000000310007986 */ /* 0x0001e2000c101124 */
[----:B------:R-:W-:Y:S05]  /*5cc0*/  BRA `(.L_x_34999) ;  /* 0x0000000400c07947 */ /* 0x000fea0003800000 */
.L_x_35009:
[----:B------:R-:W-:-:S04]  /*5cd0*/  LOP3.LUT R2, R0, 0xff, RZ, 0xc, !PT ;  /* 0x000000ff00027812 */ /* 0x000fc800078e0cff */
[----:B------:R-:W0:Y:S02]  /*5ce0*/  I2F.U16 R0, R2 ;  /* 0x0000000200007306 */ /* 0x000e240000101000 */
[----:B0-----:R-:W-:-:S05]  /*5cf0*/  F2FP.BF16.F32.PACK_AB R0, RZ, R0 ;  /* 0x00000000ff00723e */ /* 0x001fca00000010ff */
[----:B------:R0:W-:Y:S01]  /*5d00*/  STG.E.U16 desc[UR36][R16.64], R0 ;  /* 0x0000000010007986 */ /* 0x0001e2000c101524 */
[----:B------:R-:W-:Y:S05]  /*5d10*/  BRA `(.L_x_34999) ;  /* 0x0000000400ac7947 */ /* 0x000fea0003800000 */
.L_x_35006:
        /* <DEDUP_REMOVED lines=11> */
.L_x_35018:
        /* <DEDUP_REMOVED lines=18> */
.L_x_35021:
[----:B------:R-:W-:-:S04]  /*5ef0*/  LOP3.LUT R2, R3, 0x80000000, RZ, 0xc0, !PT ;  /* 0x8000000003027812 */ /* 0x000fc800078ec0ff */
[----:B------:R-:W-:-:S04]  /*5f00*/  SHF.R.U32.HI R3, RZ, 0x18, R2 ;  /* 0x00000018ff037819 */ /* 0x000fc80000011602 */
[----:B------:R-:W-:-:S04]  /*5f10*/  LOP3.LUT R0, R0, R3, RZ, 0xfc, !PT ;  /* 0x0000000300007212 */ /* 0x000fc800078efcff */
[----:B------:R-:W-:-:S07]  /*5f20*/  PRMT R8, R0, 0x7610, R8 ;  /* 0x0000761000087816 */ /* 0x000fce0000000008 */
.L_x_35020:
[----:B------:R-:W-:Y:S05]  /*5f30*/  BSYNC B0 ;  /* 0x0000000000007941 */ /* 0x000fea0003800000 */
.L_x_35019:
[----:B------:R3:W-:Y:S01]  /*5f40*/  STG.E.U8 desc[UR36][R16.64], R8 ;  /* 0x0000000810007986 */ /* 0x0007e2000c101124 */
[----:B------:R-:W-:Y:S05]  /*5f50*/  BRA `(.L_x_34999) ;  /* 0x00000004001c7947 */ /* 0x000fea0003800000 */
.L_x_35017:
        /* <DEDUP_REMOVED lines=18> */
.L_x_35024:
[----:B------:R-:W-:-:S04]  /*6080*/  LOP3.LUT R2, R3, 0x80000000, RZ, 0xc0, !PT ;  /* 0x8000000003027812 */ /* 0x000fc800078ec0ff */
[----:B------:R-:W-:-:S04]  /*6090*/  SHF.R.U32.HI R3, RZ, 0x18, R2 ;  /* 0x00000018ff037819 */ /* 0x000fc80000011602 */
[----:B------:R-:W-:-:S04]  /*60a0*/  LOP3.LUT R0, R0, R3, RZ, 0xfc, !PT ;  /* 0x0000000300007212 */ /* 0x000fc800078efcff */
[----:B------:R-:W-:-:S07]  /*60b0*/  PRMT R8, R0, 0x7610, R8 ;  /* 0x0000761000087816 */ /* 0x000fce0000000008 */
.L_x_35023:
[----:B------:R-:W-:Y:S05]  /*60c0*/  BSYNC B0 ;  /* 0x0000000000007941 */ /* 0x000fea0003800000 */
.L_x_35022:
[----:B------:R0:W-:Y:S01]  /*60d0*/  STG.E.U8 desc[UR36][R16.64], R8 ;  /* 0x0000000810007986 */ /* 0x0001e2000c101124 */
[----:B------:R-:W-:Y:S05]  /*60e0*/  BRA `(.L_x_34999) ;  /* 0x0000000000b87947 */ /* 0x000fea0003800000 */
.L_x_35016:
        /* <DEDUP_REMOVED lines=23> */
.L_x_34998:
        /* <DEDUP_REMOVED lines=16> */
.L_x_35027:
[----:B------:R-:W-:Y:S05]  /*6360*/  BRA `(.L_x_34999) ;  /* 0x0000000000187947 */ /* 0x000fea0003800000 */
.L_x_35026:
[----:B------:R-:W-:Y:S01]  /*6370*/  LOP3.LUT R2, R3, 0xff, RZ, 0xc0, !PT ;  /* 0x000000ff03027812 */ /* 0x000fe200078ec0ff */
[----:B------:R-:W-:-:S05]  /*6380*/  IMAD.MOV.U32 R3, RZ, RZ, RZ ;  /* 0x000000ffff037224 */ /* 0x000fca00078e00ff */
[----:B------:R2:W-:Y:S01]  /*6390*/  STG.E.64 desc[UR36][R16.64], R2 ;  /* 0x0000000210007986 */ /* 0x0005e2000c101b24 */
[----:B------:R-:W-:Y:S05]  /*63a0*/  BRA `(.L_x_34999) ;  /* 0x0000000000087947 */ /* 0x000fea0003800000 */
.L_x_35025:
[----:B------:R-:W-:-:S05]  /*63b0*/  LOP3.LUT R3, R3, 0xff, RZ, 0xc0, !PT ;  /* 0x000000ff03037812 */ /* 0x000fca00078ec0ff */
[----:B------:R0:W-:Y:S02]  /*63c0*/  STG.E desc[UR36][R16.64], R3 ;  /* 0x0000000310007986 */ /* 0x0001e4000c101924 */
.L_x_34999:
[----:B------:R-:W-:-:S07]  /*63d0*/  VIADD R19, R19, 0x80 ;  /* 0x0000008013137836 */ /* 0x000fce0000000000 */
.L_x_34959:
[----:B------:R-:W-:Y:S05]  /*63e0*/  BSYNC B6 ;  /* 0x0000000000067941 */ /* 0x000fea0003800000 */
.L_x_34958:
        /* <DEDUP_REMOVED lines=307> */
.L_x_35030:
        /* <DEDUP_REMOVED lines=20> */
.L_x_35034:
[----:B------:R0:W5:Y:S01]  /*7860*/  LDG.E.U8 R0, desc[UR36][R4.64] ;  /* 0x0000002404007981 */ /* 0x000162000c1e1100 */
[----:B------:R-:W-:Y:S05]  /*7870*/  BRA `(.L_x_35036) ;  /* 0x0000000c00647947 */ /* 0x000fea0003800000 */
.L_x_35033:
        /* <DEDUP_REMOVED lines=8> */
.L_x_35038:
[----:B------:R4:W5:Y:S01]  /*7900*/  LDG.E.U8 R0, desc[UR36][R4.64] ;  /* 0x0000002404007981 */ /* 0x000962000c1e1100 */
[----:B------:R-:W-:Y:S05]  /*7910*/  BRA `(.L_x_35036) ;  /* 0x0000000c003c7947 */ /* 0x000fea0003800000 */
.L_x_35037:
[----:B------:R3:W5:Y:S01]  /*7920*/  LDG.E.U16 R0, desc[UR36][R4.64] ;  /* 0x0000002404007981 */ /* 0x000762000c1e1500 */
[----:B------:R-:W-:Y:S05]  /*7930*/  BRA `(.L_x_35036) ;  /* 0x0000000c00347947 */ /* 0x000fea0003800000 */
.L_x_35032:
        /* <DEDUP_REMOVED lines=10> */
.L_x_35040:
[----:B------:R-:W2:Y:S02]  /*79e0*/  LDG.E.U16 R2, desc[UR36][R4.64] ;  /* 0x0000002404027981 */ /* 0x000ea4000c1e1500 */
[----:B--2---:R-:W-:-:S06]  /*79f0*/  HADD2.F32 R2, -RZ, R2.H0_H0 ;  /* 0x20000002ff027230 */ /* 0x004fcc0000004100 */
[----:B------:R-:W0:Y:S02]  /*7a00*/  F2I.S64.TRUNC R2, R2 ;  /* 0x0000000200027311 */ /* 0x000e24000020d900 */
[----:B0-----:R-:W-:Y:S01]  /*7a10*/  PRMT R0, R2, 0x7610, R0 ;  /* 0x0000761002007816 */ /* 0x001fe20000000000 */
[----:B------:R-:W-:Y:S06]  /*7a20*/  BRA `(.L_x_35036) ;  /* 0x0000000800f87947 */ /* 0x000fec0003800000 */
.L_x_35039:
        /* <DEDUP_REMOVED lines=10> */
.L_x_35042:
[----:B------:R-:W2:Y:S02]  /*7ad0*/  LDG.E.U16 R4, desc[UR36][R4.64] ;  /* 0x0000002404047981 */ /* 0x000ea4000c1e1500 */
[----:B--2---:R-:W-:-:S06]  /*7ae0*/  HADD2.F32 R2, -RZ, R4.H0_H0 ;  /* 0x20000004ff027230 */ /* 0x004fcc0000004100 */
[----:B------:R-:W0:Y:S02]  /*7af0*/  F2I.S64.TRUNC R2, R2 ;  /* 0x0000000200027311 */ /* 0x000e24000020d900 */
[----:B0-----:R-:W-:Y:S01]  /*7b00*/  PRMT R0, R2, 0x7610, R0 ;  /* 0x0000761002007816 */ /* 0x001fe20000000000 */
[----:B------:R-:W-:Y:S06]  /*7b10*/  BRA `(.L_x_35036) ;  /* 0x0000000800bc7947 */ /* 0x000fec0003800000 */
.L_x_35041:
[----:B------:R-:W2:Y:S02]  /*7b20*/  LDG.E.64 R2, desc[UR36][R4.64] ;  /* 0x0000002404027981 */ /* 0x000ea4000c1e1b00 */
[----:B--2---:R-:W0:Y:S02]  /*7b30*/  F2I.S64.F64.TRUNC R2, R2 ;  /* 0x0000000200027311 */ /* 0x004e24000030d900 */
[----:B0-----:R-:W-:Y:S01]  /*7b40*/  PRMT R0, R2, 0x7610, R0 ;  /* 0x0000761002007816 */ /* 0x001fe20000000000 */
[----:B------:R-:W-:Y:S06]  /*7b50*/  BRA `(.L_x_35036) ;  /* 0x0000000800ac7947 */ /* 0x000fec0003800000 */
.L_x_35031:
        /* <DEDUP_REMOVED lines=12> */
.L_x_35045:
[----:B------:R-:W2:Y:S02]  /*7c20*/  LDG.E.64 R4, desc[UR36][R4.64] ;  /* 0x0000002404047981 */ /* 0x000ea4000c1e1b00 */
[----:B--2---:R-:W0:Y:S02]  /*7c30*/  F2I.S64.F64.TRUNC R2, R4 ;  /* 0x0000000400027311 */ /* 0x004e24000030d900 */
[----:B0-----:R-:W-:Y:S01]  /*7c40*/  PRMT R0, R2, 0x7610, R0 ;  /* 0x0000761002007816 */ /* 0x001fe20000000000 */
[----:B------:R-:W-:Y:S06]  /*7c50*/  BRA `(.L_x_35036) ;  /* 0x00000008006c7947 */ /* 0x000fec0003800000 */
.L_x_35044:
        /* <DEDUP_REMOVED lines=28> */
.L_x_35047:
        /* <DEDUP_REMOVED lines=15> */
.L_x_35046:
[----:B------:R-:W2:Y:S02]  /*7f10*/  LDG.E.U16 R2, desc[UR36][R4.64] ;  /* 0x0000002404027981 */ /* 0x000ea4000c1e1500 */
[----:B--2---:R-:W-:-:S06]  /*7f20*/  IMAD.U32 R2, R2, 0x10000, RZ ;  /* 0x0001000002027824 */ /* 0x004fcc00078e00ff */
[----:B------:R-:W0:Y:S02]  /*7f30*/  F2I.S64.TRUNC R2, R2 ;  /* 0x0000000200027311 */ /* 0x000e24000020d900 */
[----:B0-----:R-:W-:Y:S01]  /*7f40*/  PRMT R0, R2, 0x7610, R0 ;  /* 0x0000761002007816 */ /* 0x001fe20000000000 */
[----:B------:R-:W-:Y:S06]  /*7f50*/  BRA `(.L_x_35036) ;  /* 0x0000000400ac7947 */ /* 0x000fec0003800000 */
.L_x_35043:
        /* <DEDUP_REMOVED lines=10> */
.L_x_35050:
        /* <DEDUP_REMOVED lines=21> */
.L_x_35054:
[----:B------:R-:W-:Y:S05]  /*8150*/  BSYNC B1 ;  /* 0x0000000000017941 */ /* 0x000fea0003800000 */
.L_x_35053:
[----:B------:R-:W-:Y:S01]  /*8160*/  IMAD.SHL.U32 R2, R2, 0x100000, RZ ;  /* 0x0010000002027824 */ /* 0x000fe200078e00ff */
[----:B------:R-:W-:-:S04]  /*8170*/  LEA R3, R0, 0x3b800000, 0x17 ;  /* 0x3b80000000037811 */ /* 0x000fc800078eb8ff */
[----:B------:R-:W-:-:S07]  /*8180*/  LOP3.LUT R2, R3, R2, R4, 0xfe, !PT ;  /* 0x0000000203027212 */ /* 0x000fce00078efe04 */
.L_x_35052:
[----:B------:R-:W-:Y:S05]  /*8190*/  BSYNC B0 ;  /* 0x0000000000007941 */ /* 0x000fea0003800000 */
.L_x_35051:
[----:B------:R-:W0:Y:S02]  /*81a0*/  F2I.S64.TRUNC R2, R2 ;  /* 0x0000000200027311 */ /* 0x000e24000020d900 */
[----:B0-----:R-:W-:Y:S01]  /*81b0*/  PRMT R0, R2, 0x7610, R0 ;  /* 0x0000761002007816 */ /* 0x001fe20000000000 */
[----:B------:R-:W-:Y:S06]  /*81c0*/  BRA `(.L_x_35036) ;  /* 0x0000000400107947 */ /* 0x000fec0003800000 */
.L_x_35049:
        /* <DEDUP_REMOVED lines=21> */
.L_x_35058:
[----:B------:R-:W-:Y:S05]  /*8320*/  BSYNC B1 ;  /* 0x0000000000017941 */ /* 0x000fea0003800000 */
.L_x_35057:
[----:B------:R-:W-:Y:S01]  /*8330*/  IMAD.SHL.U32 R2, R2, 0x200000, RZ ;  /* 0x0020000002027824 */ /* 0x000fe200078e00ff */
[----:B------:R-:W-:-:S04]  /*8340*/  LEA R3, R0, 0x37800000, 0x17 ;  /* 0x3780000000037811 */ /* 0x000fc800078eb8ff */
[----:B------:R-:W-:-:S07]  /*8350*/  LOP3.LUT R2, R3, R2, R4, 0xfe, !PT ;  /* 0x0000000203027212 */ /* 0x000fce00078efe04 */
.L_x_35056:
[----:B------:R-:W-:Y:S05]  /*8360*/  BSYNC B0 ;  /* 0x0000000000007941 */ /* 0x000fea0003800000 */
.L_x_35055:
[----:B------:R-:W0:Y:S02]  /*8370*/  F2I.S64.TRUNC R2, R2 ;  /* 0x0000000200027311 */ /* 0x000e24000020d900 */
[----:B0-----:R-:W-:Y:S01]  /*8380*/  PRMT R0, R2, 0x7610, R0 ;  /* 0x0000761002007816 */ /* 0x001fe20000000000 */
[----:B------:R-:W-:Y:S06]  /*8390*/  BRA `(.L_x_35036) ;  /* 0x00000000009c7947 */ /* 0x000fec0003800000 */
.L_x_35048:
        /* <DEDUP_REMOVED lines=14> */
.L_x_35062:
[----:B------:R-:W-:Y:S05]  /*8480*/  BSYNC B0 ;  /* 0x0000000000007941 */ /* 0x000fea0003800000 */
.L_x_35061:
[----:B------:R-:W0:Y:S02]  /*8490*/  F2I.S64.TRUNC R2, R2 ;  /* 0x0000000200027311 */ /* 0x000e24000020d900 */
[----:B0-----:R-:W-:Y:S01]  /*84a0*/  PRMT R0, R2, 0x7610, R0 ;  /* 0x0000761002007816 */ /* 0x001fe20000000000 */
[----:B------:R-:W-:Y:S06]  /*84b0*/  BRA `(.L_x_35036) ;  /* 0x0000000000547947 */ /* 0x000fec0003800000 */
.L_x_35035:
        /* <DEDUP_REMOVED lines=16> */
.L_x_35063:
[----:B------:R-:W-:Y:S01]  /*85c0*/  PRMT R0, RZ, 0x7610, R0 ;  /* 0x00007610ff007816 */ /* 0x000fe20000000000 */
[----:B------:R-:W-:Y:S06]  /*85d0*/  BRA `(.L_x_35036) ;  /* 0x00000000000c7947 */ /* 0x000fec0003800000 */
.L_x_35060:
[----:B------:R1:W5:Y:S01]  /*85e0*/  LDG.E.U8 R0, desc[UR36][R4.64] ;  /* 0x0000002404007981 */ /* 0x000362000c1e1100 */
[----:B------:R-:W-:Y:S05]  /*85f0*/  BRA `(.L_x_35036) ;  /* 0x0000000000047947 */ /* 0x000fea0003800000 */
.L_x_35059:
[----:B------:R2:W5:Y:S02]  /*8600*/  LDG.E.U8 R0, desc[UR36][R4.64] ;  /* 0x0000002404007981 */ /* 0x000564000c1e1100 */
.L_x_35036:
        /* <DEDUP_REMOVED lines=15> */
.L_x_35067:
[----:B------:R3:W-:Y:S01]  /*8700*/  STG.E.U8 desc[UR36][R16.64], R3 ;  /* 0x0000000310007986 */ /* 0x0007e2000c101124 */
[----:B------:R-:W-:Y:S05]  /*8710*/  BRA `(.L_x_35069) ;  /* 0x0000000c009c7947 */ /* 0x000fea0003800000 */
.L_x_35066:
        /* <DEDUP_REMOVED lines=10> */
.L_x_35071:
[----:B------:R-:W-:-:S05]  /*87c0*/  LOP3.LUT R3, R3, 0xff, RZ, 0xc0, !PT ;  /* 0x000000ff03037812 */ /* 0x000fca00078ec0ff */
[----:B------:R2:W-:Y:S01]  /*87d0*/  STG.E desc[UR36][R16.64], R3 ;  /* 0x0000000310007986 */ /* 0x0005e2000c101924 */
[----:B------:R-:W-:Y:S05]  /*87e0*/  BRA `(.L_x_35069) ;  /* 0x0000000c00687947 */ /* 0x000fea0003800000 */
.L_x_35070:
[----:B------:R-:W-:-:S05]  /*87f0*/  LOP3.LUT R3, R0, 0xff, RZ, 0xc, !PT ;  /* 0x000000ff00037812 */ /* 0x000fca00078e0cff */
[----:B------:R0:W-:Y:S01]  /*8800*/  STG.E.U16 desc[UR36][R16.64], R3 ;  /* 0x0000000310007986 */ /* 0x0001e2000c101524 */
[----:B------:R-:W-:Y:S05]  /*8810*/  BRA `(.L_x_35069) ;  /* 0x0000000c005c7947 */ /* 0x000fea0003800000 */
.L_x_35065:
        /* <DEDUP_REMOVED lines=10> */
.L_x_35073:
[----:B------:R-:W-:-:S04]  /*88c0*/  LOP3.LUT R2, R0, 0xff, RZ, 0xc, !PT ;  /* 0x000000ff00027812 */ /* 0x000fc800078e0cff */
[----:B------:R-:W0:Y:S02]  /*88d0*/  I2F.U16 R0, R2 ;  /* 0x0000000200007306 */ /* 0x000e240000101000 */
[----:B0-----:R-:W-:-:S05]  /*88e0*/  F2FP.F16.F32.PACK_AB R0, RZ, R0 ;  /* 0x00000000ff00723e */ /* 0x001fca00000000ff */
[----:B------:R0:W-:Y:S01]  /*88f0*/  STG.E.U16 desc[UR36][R16.64], R0 ;  /* 0x0000000010007986 */ /* 0x0001e2000c101524 */
[----:B------:R-:W-:Y:S05]  /*8900*/  BRA `(.L_x_35069) ;  /* 0x0000000c00207947 */ /* 0x000fea0003800000 */
.L_x_35072:
        /* <DEDUP_REMOVED lines=11> */
.L_x_35075:
[----:B------:R-:W-:-:S06]  /*89c0*/  LOP3.LUT R0, R0, 0xff, RZ, 0xc, !PT ;  /* 0x000000ff00007812 */ /* 0x000fcc00078e0cff */
[----:B------:R-:W0:Y:S02]  /*89d0*/  I2F.U16 R0, R0 ;  /* 0x0000000000007306 */ /* 0x000e240000101000 */
[----:B0-----:R-:W-:-:S04]  /*89e0*/  F2FP.F16.F32.PACK_AB R3, RZ, R0 ;  /* 0x00000000ff03723e */ /* 0x001fc800000000ff */
[----:B------:R-:W-:-:S05]  /*89f0*/  PRMT R3, R3, 0x5410, RZ ;  /* 0x0000541003037816 */ /* 0x000fca00000000ff */
[----:B------:R0:W-:Y:S01]  /*8a00*/  STG.E desc[UR36][R16.64], R3 ;  /* 0x0000000310007986 */ /* 0x0001e2000c101924 */
[----:B------:R-:W-:Y:S05]  /*8a10*/  BRA `(.L_x_35069) ;  /* 0x0000000800dc7947 */ /* 0x000fea0003800000 */
.L_x_35074:
[----:B------:R-:W-:-:S06]  /*8a20*/  LOP3.LUT R2, R0, 0xff, RZ, 0xc, !PT ;  /* 0x000000ff00027812 */ /* 0x000fcc00078e0cff */
[----:B------:R-:W0:Y:S02]  /*8a30*/  I2F.F64.U16 R2, R2 ;  /* 0x0000000200027312 */ /* 0x000e240000101800 */
[----:B0-----:R0:W-:Y:S01]  /*8a40*/  STG.E.64 desc[UR36][R16.64], R2 ;  /* 0x0000000210007986 */ /* 0x0011e2000c101b24 */
[----:B------:R-:W-:Y:S05]  /*8a50*/  BRA `(.L_x_35069) ;  /* 0x0000000800cc7947 */ /* 0x000fea0003800000 */
.L_x_35064:
        /* <DEDUP_REMOVED lines=13> */
.L_x_35078:
[----:B------:R-:W-:Y:S02]  /*8b30*/  LOP3.LUT R4, R0, 0xff, RZ, 0xc, !PT ;  /* 0x000000ff00047812 */ /* 0x000fe400078e0cff */
[----:B------:R-:W-:-:S04]  /*8b40*/  CS2R R6, SRZ ;  /* 0x0000000000067805 */ /* 0x000fc8000001ff00 */
[----:B------:R-:W0:Y:S02]  /*8b50*/  I2F.F64.U16 R4, R4 ;  /* 0x0000000400047312 */ /* 0x000e240000101800 */
[----:B0-----:R0:W-:Y:S01]  /*8b60*/  STG.E.128 desc[UR36][R16.64], R4 ;  /* 0x0000000410007986 */ /* 0x0011e2000c101d24 */
[----:B------:R-:W-:Y:S05]  /*8b70*/  BRA `(.L_x_35069) ;  /* 0x0000000800847947 */ /* 0x000fea0003800000 */
.L_x_35077:
        /* <DEDUP_REMOVED lines=22> */
.L_x_35082:
[----:B------:R-:W-:Y:S05]  /*8ce0*/  BSYNC B0 ;  /* 0x0000000000007941 */ /* 0x000fea0003800000 */
.L_x_35081:
[----:B------:R-:W-:-:S05]  /*8cf0*/  LOP3.LUT R3, R0, R3, RZ, 0xfc, !PT ;  /* 0x0000000300037212 */ /* 0x000fca00078efcff */
[----:B------:R0:W-:Y:S01]  /*8d00*/  STG.E.U8 desc[UR36][R16.64], R3 ;  /* 0x0000000310007986 */ /* 0x0001e2000c101124 */
[----:B------:R-:W-:Y:S05]  /*8d10*/  BRA `(.L_x_35069) ;  /* 0x00000008001c7947 */ /* 0x000fea0003800000 */
.L_x_35080:
        /* <DEDUP_REMOVED lines=14> */
.L_x_35084:
[----:B------:R-:W-:Y:S01]  /*8e00*/  IMAD.MOV.U32 R0, RZ, RZ, 0x7f ;  /* 0x0000007fff007424 */ /* 0x000fe200078e00ff */
[----:B------:R-:W-:-:S04]  /*8e10*/  ISETP.GT.U32.AND P0, PT, R2, 0x7f800000, PT ;  /* 0x7f8000000200780c */ /* 0x000fc80003f04070 */
[----:B------:R-:W-:-:S09]  /*8e20*/  SEL R0, R0, 0x7c, P0 ;  /* 0x0000007c00007807 */ /* 0x000fd20000000000 */
.L_x_35085:
[----:B------:R-:W-:Y:S05]  /*8e30*/  BSYNC B0 ;  /* 0x0000000000007941 */ /* 0x000fea0003800000 */
.L_x_35083:
[----:B------:R-:W-:-:S04]  /*8e40*/  LOP3.LUT R2, R3, 0x80000000, RZ, 0xc0, !PT ;  /* 0x8000000003027812 */ /* 0x000fc800078ec0ff */
[----:B------:R-:W-:-:S04]  /*8e50*/  SHF.R.U32.HI R3, RZ, 0x18, R2 ;  /* 0x00000018ff037819 */ /* 0x000fc80000011602 */
[----:B------:R-:W-:-:S05]  /*8e60*/  LOP3.LUT R3, R0, R3, RZ, 0xfc, !PT ;  /* 0x0000000300037212 */ /* 0x000fca00078efcff */
[----:B------:R0:W-:Y:S01]  /*8e70*/  STG.E.U8 desc[UR36][R16.64], R3 ;  /* 0x0000000310007986 */ /* 0x0001e2000c101124 */
[----:B------:R-:W-:Y:S05]  /*8e80*/  BRA `(.L_x_35069) ;  /* 0x0000000400c07947 */ /* 0x000fea0003800000 */
.L_x_35079:
[----:B------:R-:W-:-:S04]  /*8e90*/  LOP3.LUT R2, R0, 0xff, RZ, 0xc, !PT ;  /* 0x000000ff00027812 */ /* 0x000fc800078e0cff */
[----:B------:R-:W0:Y:S02]  /*8ea0*/  I2F.U16 R0, R2 ;  /* 0x0000000200007306 */ /* 0x000e240000101000 */
[----:B0-----:R-:W-:-:S05]  /*8eb0*/  F2FP.BF16.F32.PACK_AB R0, RZ, R0 ;  /* 0x00000000ff00723e */ /* 0x001fca00000010ff */
[----:B------:R0:W-:Y:S01]  /*8ec0*/  STG.E.U16 desc[UR36][R16.64], R0 ;  /* 0x0000000010007986 */ /* 0x0001e2000c101524 */
[----:B------:R-:W-:Y:S05]  /*8ed0*/  BRA `(.L_x_35069) ;  /* 0x0000000400ac7947 */ /* 0x000fea0003800000 */
.L_x_35076:
        /* <DEDUP_REMOVED lines=11> */
.L_x_35088:
        /* <DEDUP_REMOVED lines=18> */
.L_x_35091:
[----:B------:R-:W-:-:S04]  /*90b0*/  LOP3.LUT R2, R3, 0x80000000, RZ, 0xc0, !PT ;  /* 0x8000000003027812 */ /* 0x000fc800078ec0ff */
[----:B------:R-:W-:-:S04]  /*90c0*/  SHF.R.U32.HI R3, RZ, 0x18, R2 ;  /* 0x00000018ff037819 */ /* 0x000fc80000011602 */
[----:B------:R-:W-:-:S04]  /*90d0*/  LOP3.LUT R0, R0, R3, RZ, 0xfc, !PT ;  /* 0x0000000300007212 */ /* 0x000fc800078efcff */
[----:B------:R-:W-:-:S07]  /*90e0*/  PRMT R8, R0, 0x7610, R8 ;  /* 0x0000761000087816 */ /* 0x000fce0000000008 */
.L_x_35090:
[----:B------:R-:W-:Y:S05]  /*90f0*/  BSYNC B0 ;  /* 0x0000000000007941 */ /* 0x000fea0003800000 */
.L_x_35089:
[----:B------:R0:W-:Y:S01]  /*9100*/  STG.E.U8 desc[UR36][R16.64], R8 ;  /* 0x0000000810007986 */ /* 0x0001e2000c101124 */
[----:B------:R-:W-:Y:S05]  /*9110*/  BRA `(.L_x_35069) ;  /* 0x00000004001c7947 */ /* 0x000fea0003800000 */
.L_x_35087:
        /* <DEDUP_REMOVED lines=18> */
.L_x_35094:
[----:B------:R-:W-:-:S04]  /*9240*/  LOP3.LUT R2, R3, 0x80000000, RZ, 0xc0, !PT ;  /* 0x8000000003027812 */ /* 0x000fc800078ec0ff */
[----:B------:R-:W-:-:S04]  /*9250*/  SHF.R.U32.HI R3, RZ, 0x18, R2 ;  /* 0x00000018ff037819 */ /* 0x000fc80000011602 */
[----:B------:R-:W-:-:S04]  /*9260*/  LOP3.LUT R0, R0, R3, RZ, 0xfc, !PT ;  /* 0x0000000300007212 */ /* 0x000fc800078efcff */
[----:B------:R-:W-:-:S07]  /*9270*/  PRMT R8, R0, 0x7610, R8 ;  /* 0x0000761000087816 */ /* 0x000fce0000000008 */
.L_x_35093:
[----:B------:R-:W-:Y:S05]  /*9280*/  BSYNC B0 ;  /* 0x0000000000007941 */ /* 0x000fea0003800000 */
.L_x_35092:
[----:B------:R0:W-:Y:S01]  /*9290*/  STG.E.U8 desc[UR36][R16.64], R8 ;  /* 0x0000000810007986 */ /* 0x0001e2000c101124 */
[----:B------:R-:W-:Y:S05]  /*92a0*/  BRA `(.L_x_35069) ;  /* 0x0000000000b87947 */ /* 0x000fea0003800000 */
.L_x_35086:
        /* <DEDUP_REMOVED lines=23> */
.L_x_35068:
        /* <DEDUP_REMOVED lines=16> */
.L_x_35097:
[----:B------:R-:W-:Y:S05]  /*9520*/  BRA `(.L_x_35069) ;  /* 0x0000000000187947 */ /* 0x000fea0003800000 */
.L_x_35096:
[----:B------:R-:W-:Y:S01]  /*9530*/  LOP3.LUT R2, R3, 0xff, RZ, 0xc0, !PT ;  /* 0x000000ff03027812 */ /* 0x000fe200078ec0ff */
[----:B------:R-:W-:-:S05]  /*9540*/  IMAD.MOV.U32 R3, RZ, RZ, RZ ;  /* 0x000000ffff037224 */ /* 0x000fca00078e00ff */
[----:B------:R0:W-:Y:S01]  /*9550*/  STG.E.64 desc[UR36][R16.64], R2 ;  /* 0x0000000210007986 */ /* 0x0001e2000c101b24 */
[----:B------:R-:W-:Y:S05]  /*9560*/  BRA `(.L_x_35069) ;  /* 0x0000000000087947 */ /* 0x000fea0003800000 */
.L_x_35095:
[----:B------:R-:W-:-:S05]  /*9570*/  LOP3.LUT R3, R3, 0xff, RZ, 0xc0, !PT ;  /* 0x000000ff03037812 */ /* 0x000fca00078ec0ff */
[----:B------:R0:W-:Y:S02]  /*9580*/  STG.E desc[UR36][R16.64], R3 ;  /* 0x0000000310007986 */ /* 0x0001e4000c101924 */
.L_x_35069:
[----:B------:R-:W-:-:S07]  /*9590*/  VIADD R19, R19, 0x80 ;  /* 0x0000008013137836 */ /* 0x000fce0000000000 */
.L_x_35029:
[----:B------:R-:W-:Y:S05]  /*95a0*/  BSYNC B6 ;  /* 0x0000000000067941 */ /* 0x000fea0003800000 */
.L_x_35028:
        /* <DEDUP_REMOVED lines=306> */
.L_x_35098:
        /* <DEDUP_REMOVED lines=20> */
.L_x_35102:
[----:B------:R4:W5:Y:S01]  /*aa10*/  LDG.E.U8 R0, desc[UR36][R4.64] ;  /* 0x0000002404007981 */ /* 0x000962000c1e1100 */
[----:B------:R-:W-:Y:S05]  /*aa20*/  BRA `(.L_x_35104) ;  /* 0x0000000c00647947 */ /* 0x000fea0003800000 */
.L_x_35101:
        /* <DEDUP_REMOVED lines=8> */
.L_x_35106:
[----:B------:R2:W5:Y:S01]  /*aab0*/  LDG.E.U8 R0, desc[UR36][R4.64] ;  /* 0x0000002404007981 */ /* 0x000562000c1e1100 */
[----:B------:R-:W-:Y:S05]  /*aac0*/  BRA `(.L_x_35104) ;  /* 0x0000000c003c7947 */ /* 0x000fea0003800000 */
.L_x_35105:
[----:B------:R0:W5:Y:S01]  /*aad0*/  LDG.E.U16 R0, desc[UR36][R4.64] ;  /* 0x0000002404007981 */ /* 0x000162000c1e1500 */
[----:B------:R-:W-:Y:S05]  /*aae0*/  BRA `(.L_x_35104) ;  /* 0x0000000c00347947 */ /* 0x000fea0003800000 */
.L_x_35100:
        /* <DEDUP_REMOVED lines=10> */
.L_x_35108:
[----:B------:R-:W2:Y:S02]  /*ab90*/  LDG.E.U16 R2, desc[UR36][R4.64] ;  /* 0x0000002404027981 */ /* 0x000ea4000c1e1500 */
[----:B--2---:R-:W-:-:S06]  /*aba0*/  HADD2.F32 R2, -RZ, R2.H0_H0 ;  /* 0x20000002ff027230 */ /* 0x004fcc0000004100 */
[----:B------:R-:W0:Y:S02]  /*abb0*/  F2I.S64.TRUNC R2, R2 ;  /* 0x0000000200027311 */ /* 0x000e24000020d900 */
[----:B0-----:R-:W-:Y:S01]  /*abc0*/  PRMT R0, R2, 0x7610, R0 ;  /* 0x0000761002007816 */ /* 0x001fe20000000000 */
[----:B------:R-:W-:Y:S06]  /*abd0*/  BRA `(.L_x_35104) ;  /* 0x0000000800f87947 */ /* 0x000fec0003800000 */
.L_x_35107:
        /* <DEDUP_REMOVED lines=10> */
.L_x_35110:
[----:B------:R-:W2:Y:S02]  /*ac80*/  LDG.E.U16 R4, desc[UR36][R4.64] ;  /* 0x0000002404047981 */ /* 0x000ea4000c1e1500 */
[----:B--2---:R-:W-:-:S06]  /*ac90*/  HADD2.F32 R2, -RZ, R4.H0_H0 ;  /* 0x20000004ff027230 */ /* 0x004fcc0000004100 */
[----:B------:R-:W0:Y:S02]  /*aca0*/  F2I.S64.TRUNC R2, R2 ;  /* 0x0000000200027311 */ /* 0x000e24000020d900 */
[----:B0-----:R-:W-:Y:S01]  /*acb0*/  PRMT R0, R2, 0x7610, R0 ;  /* 0x0000761002007816 */ /* 0x001fe20000000000 */
[----:B------:R-:W-:Y:S06]  /*acc0*/  BRA `(.L_x_35104) ;  /* 0x0000000800bc7947 */ /* 0x000fec0003800000 */
.L_x_35109:
[----:B------:R-:W2:Y:S02]  /*acd0*/  LDG.E.64 R2, desc[UR36][R4.64] ;  /* 0x0000002404027981 */ /* 0x000ea4000c1e1b00 */
[----:B--2---:R-:W0:Y:S02]  /*ace0*/  F2I.S64.F64.TRUNC R2, R2 ;  /* 0x0000000200027311 */ /* 0x004e24000030d900 */
[----:B0-----:R-:W-:Y:S01]  /*acf0*/  PRMT R0, R2, 0x7610, R0 ;  /* 0x0000761002007816 */ /* 0x001fe20000000000 */
[----:B------:R-:W-:Y:S06]  /*ad00*/  BRA `(.L_x_35104) ;  /* 0x0000000800ac7947 */ /* 0x000fec0003800000 */
.L_x_35099:
        /* <DEDUP_REMOVED lines=12> */
.L_x_35113:
[----:B------:R-:W2:Y:S02]  /*add0*/  LDG.E.64 R4, desc[UR36][R4.64] ;  /* 0x0000002404047981 */ /* 0x000ea4000c1e1b00 */
[----:B--2---:R-:W0:Y:S02]  /*ade0*/  F2I.S64.F64.TRUNC R2, R4 ;  /* 0x0000000400027311 */ /* 0x004e24000030d900 */
[----:B0-----:R-:W-:Y:S01]  /*adf0*/  PRMT R0, R2, 0x7610, R0 ;  /* 0x0000761002007816 */ /* 0x001fe20000000000 */
[----:B------:R-:W-:Y:S06]  /*ae00*/  BRA `(.L_x_35104) ;  /* 0x00000008006c7947 */ /* 0x000fec0003800000 */
.L_x_35112:
        /* <DEDUP_REMOVED lines=28> */
.L_x_35115:
        /* <DEDUP_REMOVED lines=15> */
.L_x_35114:
[----:B------:R-:W2:Y:S02]  /*b0c0*/  LDG.E.U16 R2, desc[UR36][R4.64] ;  /* 0x0000002404027981 */ /* 0x000ea4000c1e1500 */
[----:B--2---:R-:W-:-:S06]  /*b0d0*/  IMAD.U32 R2, R2, 0x10000, RZ ;  /* 0x0001000002027824 */ /* 0x004fcc00078e00ff */
[----:B------:R-:W0:Y:S02]  /*b0e0*/  F2I.S64.TRUNC R2, R2 ;  /* 0x0000000200027311 */ /* 0x000e24000020d900 */
[----:B0-----:R-:W-:Y:S01]  /*b0f0*/  PRMT R0, R2, 0x7610, R0 ;  /* 0x0000761002007816 */ /* 0x001fe20000000000 */
[----:B------:R-:W-:Y:S06]  /*b100*/  BRA `(.L_x_35104) ;  /* 0x0000000400ac7947 */ /* 0x000fec0003800000 */
.L_x_35111:
        /* <DEDUP_REMOVED lines=10> */
.L_x_35118:
        /* <DEDUP_REMOVED lines=21> */
.L_x_35122:
[----:B------:R-:W-:Y:S05]  /*b300*/  BSYNC B1 ;  /* 0x0000000000017941 */ /* 0x000fea0003800000 */
.L_x_35121:
[----:B------:R-:W-:Y:S01]  /*b310*/  IMAD.SHL.U32 R2, R2, 0x100000, RZ ;  /* 0x0010000002027824 */ /* 0x000fe200078e00ff */
[----:B------:R-:W-:-:S04]  /*b320*/  LEA R3, R0, 0x3b800000, 0x17 ;  /* 0x3b80000000037811 */ /* 0x000fc800078eb8ff */
[----:B------:R-:W-:-:S07]  /*b330*/  LOP3.LUT R2, R3, R2, R4, 0xfe, !PT ;  /* 0x0000000203027212 */ /* 0x000fce00078efe04 */
.L_x_35120:
[----:B------:R-:W-:Y:S05]  /*b340*/  BSYNC B0 ;  /* 0x0000000000007941 */ /* 0x000fea0003800000 */
.L_x_35119:
[----:B------:R-:W0:Y:S02]  /*b350*/  F2I.S64.TRUNC R2, R2 ;  /* 0x0000000200027311 */ /* 0x000e24000020d900 */
[----:B0-----:R-:W-:Y:S01]  /*b360*/  PRMT R0, R2, 0x7610, R0 ;  /* 0x0000761002007816 */ /* 0x001fe20000000000 */
[----:B------:R-:W-:Y:S06]  /*b370*/  BRA `(.L_x_35104) ;  /* 0x0000000400107947 */ /* 0x000fec0003800000 */
.L_x_35117:
        /* <DEDUP_REMOVED lines=21> */
.L_x_35126:
[----:B------:R-:W-:Y:S05]  /*b4d0*/  BSYNC B1 ;  /* 0x0000000000017941 */ /* 0x000fea0003800000 */
.L_x_35125:
[----:B------:R-:W-:Y:S01]  /*b4e0*/  IMAD.SHL.U32 R2, R2, 0x200000, RZ ;  /* 0x0020000002027824 */ /* 0x000fe200078e00ff */
[----:B------:R-:W-:-:S04]  /*b4f0*/  LEA R3, R0, 0x37800000, 0x17 ;  /* 0x3780000000037811 */ /* 0x000fc800078eb8ff */
[----:B------:R-:W-:-:S07]  /*b500*/  LOP3.LUT R2, R3, R2, R4, 0xfe, !PT ;  /* 0x0000000203027212 */ /* 0x000fce00078efe04 */
.L_x_35124:
[----:B------:R-:W-:Y:S05]  /*b510*/  BSYNC B0 ;  /* 0x0000000000007941 */ /* 0x000fea0003800000 */
.L_x_35123:
[----:B------:R-:W0:Y:S02]  /*b520*/  F2I.S64.TRUNC R2, R2 ;  /* 0x0000000200027311 */ /* 0x000e24000020d900 */
[----:B0-----:R-:W-:Y:S01]  /*b530*/  PRMT R0, R2, 0x7610, R0 ;  /* 0x0000761002007816 */ /* 0x001fe20000000000 */
[----:B------:R-:W-:Y:S06]  /*b540*/  BRA `(.L_x_35104) ;  /* 0x00000000009c7947 */ /* 0x000fec0003800000 */
.L_x_35116:
        /* <DEDUP_REMOVED lines=14> */
.L_x_35130:
[----:B------:R-:W-:Y:S05]  /*b630*/  BSYNC B0 ;  /* 0x0000000000007941 */ /* 0x000fea0003800000 */
.L_x_35129:
[----:B------:R-:W0:Y:S02]  /*b640*/  F2I.S64.TRUNC R2, R2 ;  /* 0x0000000200027311 */ /* 0x000e24000020d900 */
[----:B0-----:R-:W-:Y:S01]  /*b650*/  PRMT R0, R2, 0x7610, R0 ;  /* 0x0000761002007816 */ /* 0x001fe20000000000 */
[----:B------:R-:W-:Y:S06]  /*b660*/  BRA `(.L_x_35104) ;  /* 0x0000000000547947 */ /* 0x000fec0003800000 */
.L_x_35103:
        /* <DEDUP_REMOVED lines=16> */
.L_x_35131:
[----:B------:R-:W-:Y:S01]  /*b770*/  PRMT R0, RZ, 0x7610, R0 ;  /* 0x00007610ff007816 */ /* 0x000fe20000000000 */
[----:B------:R-:W-:Y:S06]  /*b780*/  BRA `(.L_x_35104) ;  /* 0x00000000000c7947 */ /* 0x000fec0003800000 */
.L_x_35128:
[----:B------:R0:W5:Y:S01]  /*b790*/  LDG.E.U8 R0, desc[UR36][R4.64] ;  /* 0x0000002404007981 */ /* 0x000162000c1e1100 */
[----:B------:R-:W-:Y:S05]  /*b7a0*/  BRA `(.L_x_35104) ;  /* 0x0000000000047947 */ /* 0x000fea0003800000 */
.L_x_35127:
[----:B------:R0:W5:Y:S02]  /*b7b0*/  LDG.E.U8 R0, desc[UR36][R4.64] ;  /* 0x0000002404007981 */ /* 0x000164000c1e1100 */
.L_x_35104:
        /* <DEDUP_REMOVED lines=15> */
.L_x_35135:
[----:B------:R-:W-:Y:S01]  /*b8b0*/  STG.E.U8 desc[UR36][R16.64], R3 ;  /* 0x0000000310007986 */ /* 0x000fe2000c101124 */
[----:B------:R-:W-:Y:S05]  /*b8c0*/  EXIT ;  /* 0x000000000000794d */ /* 0x000fea0003800000 */
.L_x_35134:
        /* <DEDUP_REMOVED lines=10> */
.L_x_35138:
[----:B------:R-:W-:-:S05]  /*b970*/  LOP3.LUT R3, R3, 0xff, RZ, 0xc0, !PT ;  /* 0x000000ff03037812 */ /* 0x000fca00078ec0ff */
[----:B------:R-:W-:Y:S01]  /*b980*/  STG.E desc[UR36][R16.64], R3 ;  /* 0x0000000310007986 */ /* 0x000fe2000c101924 */
[----:B------:R-:W-:Y:S05]  /*b990*/  EXIT ;  /* 0x000000000000794d */ /* 0x000fea0003800000 */
.L_x_35137:
[----:B------:R-:W-:-:S05]  /*b9a0*/  LOP3.LUT R3, R0, 0xff, RZ, 0xc, !PT ;  /* 0x000000ff00037812 */ /* 0x000fca00078e0cff */
[----:B------:R-:W-:Y:S01]  /*b9b0*/  STG.E.U16 desc[UR36][R16.64], R3 ;  /* 0x0000000310007986 */ /* 0x000fe2000c101524 */
[----:B------:R-:W-:Y:S05]  /*b9c0*/  EXIT ;  /* 0x000000000000794d */ /* 0x000fea0003800000 */
.L_x_35133:
        /* <DEDUP_REMOVED lines=10> */
.L_x_35140:
[----:B------:R-:W-:-:S04]  /*ba70*/  LOP3.LUT R2, R0, 0xff, RZ, 0xc, !PT ;  /* 0x000000ff00027812 */ /* 0x000fc800078e0cff */
[----:B------:R-:W0:Y:S02]  /*ba80*/  I2F.U16 R0, R2 ;  /* 0x0000000200007306 */ /* 0x000e240000101000 */
[----:B0-----:R-:W-:-:S05]  /*ba90*/  F2FP.F16.F32.PACK_AB R0, RZ, R0 ;  /* 0x00000000ff00723e */ /* 0x001fca00000000ff */
[----:B------:R-:W-:Y:S01]  /*baa0*/  STG.E.U16 desc[UR36][R16.64], R0 ;  /* 0x0000000010007986 */ /* 0x000fe2000c101524 */
[----:B------:R-:W-:Y:S05]  /*bab0*/  EXIT ;  /* 0x000000000000794d */ /* 0x000fea0003800000 */
.L_x_35139:
        /* <DEDUP_REMOVED lines=11> */
.L_x_35142:
[----:B------:R-:W-:-:S06]  /*bb70*/  LOP3.LUT R0, R0, 0xff, RZ, 0xc, !PT ;  /* 0x000000ff00007812 */ /* 0x000fcc00078e0cff */
[----:B------:R-:W0:Y:S02]  /*bb80*/  I2F.U16 R0, R0 ;  /* 0x0000000000007306 */ /* 0x000e240000101000 */
[----:B0-----:R-:W-:-:S04]  /*bb90*/  F2FP.F16.F32.PACK_AB R3, RZ, R0 ;  /* 0x00000000ff03723e */ /* 0x001fc800000000ff */
[----:B------:R-:W-:-:S05]  /*bba0*/  PRMT R3, R3, 0x5410, RZ ;  /* 0x0000541003037816 */ /* 0x000fca00000000ff */
[----:B------:R-:W-:Y:S01]  /*bbb0*/  STG.E desc[UR36][R16.64], R3 ;  /* 0x0000000310007986 */ /* 0x000fe2000c101924 */
[----:B------:R-:W-:Y:S05]  /*bbc0*/  EXIT ;  /* 0x000000000000794d */ /* 0x000fea0003800000 */
.L_x_35141:
[----:B------:R-:W-:-:S06]  /*bbd0*/  LOP3.LUT R2, R0, 0xff, RZ, 0xc, !PT ;  /* 0x000000ff00027812 */ /* 0x000fcc00078e0cff */
[----:B------:R-:W0:Y:S02]  /*bbe0*/  I2F.F64.U16 R2, R2 ;  /* 0x0000000200027312 */ /* 0x000e240000101800 */
[----:B0-----:R-:W-:Y:S01]  /*bbf0*/  STG.E.64 desc[UR36][R16.64], R2 ;  /* 0x0000000210007986 */ /* 0x001fe2000c101b24 */
[----:B------:R-:W-:Y:S05]  /*bc00*/  EXIT ;  /* 0x000000000000794d */ /* 0x000fea0003800000 */
.L_x_35132:
        /* <DEDUP_REMOVED lines=13> */
.L_x_35145:
[----:B------:R-:W-:Y:S02]  /*bce0*/  LOP3.LUT R4, R0, 0xff, RZ, 0xc, !PT ;  /* 0x000000ff00047812 */ /* 0x000fe400078e0cff */
[----:B------:R-:W-:-:S04]  /*bcf0*/  CS2R R6, SRZ ;  /* 0x0000000000067805 */ /* 0x000fc8000001ff00 */
[----:B------:R-:W0:Y:S02]  /*bd00*/  I2F.F64.U16 R4, R4 ;  /* 0x0000000400047312 */ /* 0x000e240000101800 */
[----:B0-----:R-:W-:Y:S01]  /*bd10*/  STG.E.128 desc[UR36][R16.64], R4 ;  /* 0x0000000410007986 */ /* 0x001fe2000c101d24 */
[----:B------:R-:W-:Y:S05]  /*bd20*/  EXIT ;  /* 0x000000000000794d */ /* 0x000fea0003800000 */
.L_x_35144:
        /* <DEDUP_REMOVED lines=22> */
.L_x_35149:
[----:B------:R-:W-:Y:S05]  /*be90*/  BSYNC B0 ;  /* 0x0000000000007941 */ /* 0x000fea0003800000 */
.L_x_35148:
[----:B------:R-:W-:-:S05]  /*bea0*/  LOP3.LUT R3, R0, R3, RZ, 0xfc, !PT ;  /* 0x0000000300037212 */ /* 0x000fca00078efcff */
[----:B------:R-:W-:Y:S01]  /*beb0*/  STG.E.U8 desc[UR36][R16.64], R3 ;  /* 0x0000000310007986 */ /* 0x000fe2000c101124 */
[----:B------:R-:W-:Y:S05]  /*bec0*/  EXIT ;  /* 0x000000000000794d */ /* 0x000fea0003800000 */
.L_x_35147:
        /* <DEDUP_REMOVED lines=14> */
.L_x_35151:
[----:B------:R-:W-:Y:S01]  /*bfb0*/  IMAD.MOV.U32 R0, RZ, RZ, 0x7f ;  /* 0x0000007fff007424 */ /* 0x000fe200078e00ff */
[----:B------:R-:W-:-:S04]  /*bfc0*/  ISETP.GT.U32.AND P0, PT, R2, 0x7f800000, PT ;  /* 0x7f8000000200780c */ /* 0x000fc80003f04070 */
[----:B------:R-:W-:-:S09]  /*bfd0*/  SEL R0, R0, 0x7c, P0 ;  /* 0x0000007c00007807 */ /* 0x000fd20000000000 */
.L_x_35152:
[----:B------:R-:W-:Y:S05]  /*bfe0*/  BSYNC B0 ;  /* 0x0000000000007941 */ /* 0x000fea0003800000 */
.L_x_35150:
[----:B------:R-:W-:-:S04]  /*bff0*/  LOP3.LUT R2, R3, 0x80000000, RZ, 0xc0, !PT ;  /* 0x8000000003027812 */ /* 0x000fc800078ec0ff */
[----:B------:R-:W-:-:S04]  /*c000*/  SHF.R.U32.HI R3, RZ, 0x18, R2 ;  /* 0x00000018ff037819 */ /* 0x000fc80000011602 */
[----:B------:R-:W-:-:S05]  /*c010*/  LOP3.LUT R3, R0, R3, RZ, 0xfc, !PT ;  /* 0x0000000300037212 */ /* 0x000fca00078efcff */
[----:B------:R-:W-:Y:S01]  /*c020*/  STG.E.U8 desc[UR36][R16.64], R3 ;  /* 0x0000000310007986 */ /* 0x000fe2000c101124 */
[----:B------:R-:W-:Y:S05]  /*c030*/  EXIT ;  /* 0x000000000000794d */ /* 0x000fea0003800000 */
.L_x_35146:
[----:B------:R-:W-:-:S04]  /*c040*/  LOP3.LUT R2, R0, 0xff, RZ, 0xc, !PT ;  /* 0x000000ff00027812 */ /* 0x000fc800078e0cff */
[----:B------:R-:W0:Y:S02]  /*c050*/  I2F.U16 R0, R2 ;  /* 0x0000000200007306 */ /* 0x000e240000101000 */
[----:B0-----:R-:W-:-:S05]  /*c060*/  F2FP.BF16.F32.PACK_AB R0, RZ, R0 ;  /* 0x00000000ff00723e */ /* 0x001fca00000010ff */
[----:B------:R-:W-:Y:S01]  /*c070*/  STG.E.U16 desc[UR36][R16.64], R0 ;  /* 0x0000000010007986 */ /* 0x000fe2000c101524 */
[----:B------:R-:W-:Y:S05]  /*c080*/  EXIT ;  /* 0x000000000000794d */ /* 0x000fea0003800000 */
.L_x_35143:
        /* <DEDUP_REMOVED lines=11> */
.L_x_35155:
        /* <DEDUP_REMOVED lines=18> */
.L_x_35158:
[----:B------:R-:W-:-:S04]  /*c260*/  LOP3.LUT R2, R3, 0x80000000, RZ, 0xc0, !PT ;  /* 0x8000000003027812 */ /* 0x000fc800078ec0ff */
[----:B------:R-:W-:-:S04]  /*c270*/  SHF.R.U32.HI R3, RZ, 0x18, R2 ;  /* 0x00000018ff037819 */ /* 0x000fc80000011602 */
[----:B------:R-:W-:-:S04]  /*c280*/  LOP3.LUT R0, R0, R3, RZ, 0xfc, !PT ;  /* 0x0000000300007212 */ /* 0x000fc800078efcff */
[----:B------:R-:W-:-:S07]  /*c290*/  PRMT R8, R0, 0x7610, R8 ;  /* 0x0000761000087816 */ /* 0x000fce0000000008 */
.L_x_35157:
[----:B------:R-:W-:Y:S05]  /*c2a0*/  BSYNC B0 ;  /* 0x0000000000007941 */ /* 0x000fea0003800000 */
.L_x_35156:
[----:B------:R-:W-:Y:S01]  /*c2b0*/  STG.E.U8 desc[UR36][R16.64], R8 ;  /* 0x0000000810007986 */ /* 0x000fe2000c101124 */
[----:B------:R-:W-:Y:S05]  /*c2c0*/  EXIT ;  /* 0x000000000000794d */ /* 0x000fea0003800000 */
.L_x_35154:
        /* <DEDUP_REMOVED lines=18> */
.L_x_35161:
[----:B------:R-:W-:-:S04]  /*c3f0*/  LOP3.LUT R2, R3, 0x80000000, RZ, 0xc0, !PT ;  /* 0x8000000003027812 */ /* 0x000fc800078ec0ff */
[----:B------:R-:W-:-:S04]  /*c400*/  SHF.R.U32.HI R3, RZ, 0x18, R2 ;  /* 0x00000018ff037819 */ /* 0x000fc80000011602 */
[----:B------:R-:W-:-:S04]  /*c410*/  LOP3.LUT R0, R0, R3, RZ, 0xfc, !PT ;  /* 0x0000000300007212 */ /* 0x000fc800078efcff */
[----:B------:R-:W-:-:S07]  /*c420*/  PRMT R8, R0, 0x7610, R8 ;  /* 0x0000761000087816 */ /* 0x000fce0000000008 */
.L_x_35160:
[----:B------:R-:W-:Y:S05]  /*c430*/  BSYNC B0 ;  /* 0x0000000000007941 */ /* 0x000fea0003800000 */
.L_x_35159:
[----:B------:R-:W-:Y:S01]  /*c440*/  STG.E.U8 desc[UR36][R16.64], R8 ;  /* 0x0000000810007986 */ /* 0x000fe2000c101124 */
[----:B------:R-:W-:Y:S05]  /*c450*/  EXIT ;  /* 0x000000000000794d */ /* 0x000fea0003800000 */
.L_x_35153:
        /* <DEDUP_REMOVED lines=23> */
.L_x_35136:
        /* <DEDUP_REMOVED lines=16> */
.L_x_35164:
[----:B------:R-:W-:Y:S05]  /*c6d0*/  EXIT ;  /* 0x000000000000794d */ /* 0x000fea0003800000 */
.L_x_35163:
[----:B------:R-:W-:Y:S01]  /*c6e0*/  LOP3.LUT R2, R3, 0xff, RZ, 0xc0, !PT ;  /* 0x000000ff03027812 */ /* 0x000fe200078ec0ff */
[----:B------:R-:W-:-:S05]  /*c6f0*/  IMAD.MOV.U32 R3, RZ, RZ, RZ ;  /* 0x000000ffff037224 */ /* 0x000fca00078e00ff */
[----:B------:R-:W-:Y:S01]  /*c700*/  STG.E.64 desc[UR36][R16.64], R2 ;  /* 0x0000000210007986 */ /* 0x000fe2000c101b24 */
[----:B------:R-:W-:Y:S05]  /*c710*/  EXIT ;  /* 0x000000000000794d */ /* 0x000fea0003800000 */
.L_x_35162:
[----:B------:R-:W-:-:S05]  /*c720*/  LOP3.LUT R3, R3, 0xff, RZ, 0xc0, !PT ;  /* 0x000000ff03037812 */ /* 0x000fca00078ec0ff */
[----:B------:R-:W-:Y:S01]  /*c730*/  STG.E desc[UR36][R16.64], R3 ;  /* 0x0000000310007986 */ /* 0x000fe2000c101924 */
[----:B------:R-:W-:Y:S05]  /*c740*/  EXIT ;  /* 0x000000000000794d */ /* 0x000fea0003800000 */
.L_x_35165:
        /* <DEDUP_REMOVED lines=11> */
.L_x_36501:


//--------------------- .text._ZN2at6native27unrolled_elementwise_kernelIZZZNS0_23bitwise_not_kernel_cudaERNS_18TensorIteratorBaseEENKUlvE_clEvENKUlvE_clEvEUlhE_St5arrayIPcLm2EELi4E23TrivialOffsetCalculatorILi1EjESB_NS0_6memory12LoadWithCastILi1EEENSC_13StoreWithCastILi1EEEEEviT_T0_T2_T3_T4_T5_ --------------------------
	.section	.text._ZN2at6native27unrolled_elementwise_kernelIZZZNS0_23bitwise_not_kernel_cudaERNS_18TensorIteratorBaseEENKUlvE_clEvENKUlvE_clEvEUlhE_St5arrayIPcLm2EELi4E23TrivialOffsetCalculatorILi1EjESB_NS0_6memory12LoadWithCastILi1EEENSC_13StoreWithCastILi1EEEEEviT_T0_T2_T3_T4_T5_,"ax",@progbits
	.align	128
        .global         _ZN2at6native27unrolled_elementwise_kernelIZZZNS0_23bitwise_not_kernel_cudaERNS_18TensorIteratorBaseEENKUlvE_clEvENKUlvE_clEvEUlhE_St5arrayIPcLm2EELi4E23TrivialOffsetCalculatorILi1EjESB_NS0_6memory12LoadWithCastILi1EEENSC_13StoreWithCastILi1EEEEEviT_T0_T2_T3_T4_T5_
        .type           _ZN2at6native27unrolled_elementwise_kernelIZZZNS0_23bitwise_not_kernel_cudaERNS_18TensorIteratorBaseEENKUlvE_clEvENKUlvE_clEvEUlhE_St5arrayIPcLm2EELi4E23TrivialOffsetCalculatorILi1EjESB_NS0_6memory12LoadWithCastILi1EEENSC_13StoreWithCastILi1EEEEEviT_T0_T2_T3_T4_T5_,@function
        .size           _ZN2at6native27unrolled_elementwise_kernelIZZZNS0_23bitwise_not_kernel_cudaERNS_18TensorIteratorBaseEENKUlvE_clEvENKUlvE_clEvEUlhE_St5arrayIPcLm2EELi4E23TrivialOffsetCalculatorILi1EjESB_NS0_6memory12LoadWithCastILi1EEENSC_13StoreWithCastILi1EEEEEviT_T0_T2_T3_T4_T5_,(.L_x_36502 - _ZN2at6native27unrolled_elementwise_kernelIZZZNS0_23bitwise_not_kernel_cudaERNS_18TensorIteratorBaseEENKUlvE_clEvENKUlvE_clEvEUlhE_St5arrayIPcLm2EELi4E23TrivialOffsetCalculatorILi1EjESB_NS0_6memory12LoadWithCastILi1EEENSC_13StoreWithCastILi1EEEEEviT_T0_T2_T3_T4_T5_)
        .other          _ZN2at6native27unrolled_elementwise_kernelIZZZNS0_23bitwise_not_kernel_cudaERNS_18TensorIteratorBaseEENKUlvE_clEvENKUlvE_clEvEUlhE_St5arrayIPcLm2EELi4E23TrivialOffsetCalculatorILi1EjESB_NS0_6memory12LoadWithCastILi1EEENSC_13StoreWithCastILi1EEEEEviT_T0_T2_T3_T4_T5_,@"STO_CUDA_ENTRY STV_DEFAULT"
_ZN2at6native27unrolled_elementwise_kernelIZZZNS0_23bitwise_not_kernel_cudaERNS_18TensorIteratorBaseEENKUlvE_clEvENKUlvE_clEvEUlhE_St5arrayIPcLm2EELi4E23TrivialOffsetCalculatorILi1EjESB_NS0_6memory12LoadWithCastILi1EEENSC_13StoreWithCastILi1EEEEEviT_T0_T2_T3_T4_T5_:
.text._ZN2at6native27unrolled_elementwise_kernelIZZZNS0_23bitwise_not_kernel_cudaERNS_18TensorIteratorBaseEENKUlvE_clEvENKUlvE_clEvEUlhE_St5arrayIPcLm2EELi4E23TrivialOffsetCalculatorILi1EjESB_NS0_6memory12LoadWithCastILi1EEENSC_13StoreWithCastILi1EEEEEviT_T0_T2_T3_T4_T5_:
        /* <DEDUP_REMOVED lines=31> */
.L_x_35171:
[----:B------:R3:W5:Y:S01]  /*01f0*/  LDG.E.U8 R26, desc[UR36][R6.64] ;  /* 0x00000024061a7981 */ /* 0x000762000c1e1100 */
[----:B------:R-:W-:Y:S05]  /*0200*/  BRA `(.L_x_35173) ;  /* 0x0000000c00687947 */ /* 0x000fea0003800000 */
.L_x_35170:
        /* <DEDUP_REMOVED lines=8> */
.L_x_35175:
[----:B------:R1:W5:Y:S01]  /*0290*/  LDG.E.U8 R26, desc[UR36][R6.64] ;  /* 0x00000024061a7981 */ /* 0x000362000c1e1100 */
[----:B------:R-:W-:Y:S05]  /*02a0*/  BRA `(.L_x_35173) ;  /* 0x0000000c00407947 */ /* 0x000fea0003800000 */
.L_x_35174:
[----:B------:R2:W5:Y:S01]  /*02b0*/  LDG.E.U16 R26, desc[UR36][R6.64] ;  /* 0x00000024061a7981 */ /* 0x000562000c1e1500 */
[----:B------:R-:W-:Y:S05]  /*02c0*/  BRA `(.L_x_35173) ;  /* 0x0000000c00387947 */ /* 0x000fea0003800000 */
.L_x_35169:
        /* <DEDUP_REMOVED lines=10> */
.L_x_35177:
[----:B------:R-:W2:Y:S02]  /*0370*/  LDG.E.U16 R4, desc[UR36][R6.64] ;  /* 0x0000002406047981 */ /* 0x000ea4000c1e1500 */
[----:B--2---:R-:W-:-:S06]  /*0380*/  HADD2.F32 R4, -RZ, R4.H0_H0 ;  /* 0x20000004ff047230 */ /* 0x004fcc0000004100 */
[----:B------:R-:W0:Y:S02]  /*0390*/  F2I.S64.TRUNC R4, R4 ;  /* 0x0000000400047311 */ /* 0x000e24000020d900 */
[----:B0-----:R-:W-:Y:S01]  /*03a0*/  PRMT R26, R4, 0x7610, R26 ;  /* 0x00007610041a7816 */ /* 0x001fe2000000001a */
[----:B------:R-:W-:Y:S06]  /*03b0*/  BRA `(.L_x_35173) ;  /* 0x0000000800fc7947 */ /* 0x000fec0003800000 */
.L_x_35176:
        /* <DEDUP_REMOVED lines=10> */
.L_x_35179:
[----:B------:R-:W2:Y:S02]  /*0460*/  LDG.E.U16 R6, desc[UR36][R6.64] ;  /* 0x0000002406067981 */ /* 0x000ea4000c1e1500 */
[----:B--2---:R-:W-:-:S06]  /*0470*/  HADD2.F32 R4, -RZ, R6.H0_H0 ;  /* 0x20000006ff047230 */ /* 0x004fcc0000004100 */
[----:B------:R-:W0:Y:S02]  /*0480*/  F2I.S64.TRUNC R4, R4 ;  /* 0x0000000400047311 */ /* 0x000e24000020d900 */
[----:B0-----:R-:W-:Y:S01]  /*0490*/  PRMT R26, R4, 0x7610, R26 ;  /* 0x00007610041a7816 */ /* 0x001fe2000000001a */
[----:B------:R-:W-:Y:S06]  /*04a0*/  BRA `(.L_x_35173) ;  /* 0x0000000800c07947 */ /* 0x000fec0003800000 */
.L_x_35178:
[----:B------:R-:W2:Y:S02]  /*04b0*/  LDG.E.64 R4, desc[UR36][R6.64] ;  /* 0x0000002406047981 */ /* 0x000ea4000c1e1b00 */
[----:B--2---:R-:W0:Y:S02]  /*04c0*/  F2I.S64.F64.TRUNC R4, R4 ;  /* 0x0000000400047311 */ /* 0x004e24000030d900 */
[----:B0-----:R-:W-:Y:S01]  /*04d0*/  PRMT R26, R4, 0x7610, R26 ;  /* 0x00007610041a7816 */ /* 0x001fe2000000001a */
[----:B------:R-:W-:Y:S06]  /*04e0*/  BRA `(.L_x_35173) ;  /* 0x0000000800b07947 */ /* 0x000fec0003800000 */
.L_x_35168:
        /* <DEDUP_REMOVED lines=12> */
.L_x_35182:
[----:B------:R-:W2:Y:S02]  /*05b0*/  LDG.E.64 R6, desc[UR36][R6.64] ;  /* 0x0000002406067981 */ /* 0x000ea4000c1e1b00 */
[----:B--2---:R-:W0:Y:S02]  /*05c0*/  F2I.S64.F64.TRUNC R4, R6 ;  /* 0x0000000600047311 */ /* 0x004e24000030d900 */
[----:B0-----:R-:W-:Y:S01]  /*05d0*/  PRMT R26, R4, 0x7610, R26 ;  /* 0x00007610041a7816 */ /* 0x001fe2000000001a */
[----:B------:R-:W-:Y:S06]  /*05e0*/  BRA `(.L_x_35173) ;  /* 0x0000000800707947 */ /* 0x000fec0003800000 */
.L_x_35181:
        /* <DEDUP_REMOVED lines=28> */
.L_x_35184:
        /* <DEDUP_REMOVED lines=16> */
.L_x_35183:
[----:B------:R-:W2:Y:S02]  /*08b0*/  LDG.E.U16 R4, desc[UR36][R6.64] ;  /* 0x0000002406047981 */ /* 0x000ea4000c1e1500 */
[----:B--2---:R-:W-:-:S06]  /*08c0*/  IMAD.U32 R4, R4, 0x10000, RZ ;  /* 0x0001000004047824 */ /* 0x004fcc00078e00ff */
[----:B------:R-:W0:Y:S02]  /*08d0*/  F2I.S64.TRUNC R4, R4 ;  /* 0x0000000400047311 */ /* 0x000e24000020d900 */
[----:B0-----:R-:W-:Y:S01]  /*08e0*/  PRMT R26, R4, 0x7610, R26 ;  /* 0x00007610041a7816 */ /* 0x001fe2000000001a */
[----:B------:R-:W-:Y:S06]  /*08f0*/  BRA `(.L_x_35173) ;  /* 0x0000000400ac7947 */ /* 0x000fec0003800000 */
.L_x_35180:
        /* <DEDUP_REMOVED lines=10> */
.L_x_35187:
        /* <DEDUP_REMOVED lines=21> */
.L_x_35191:
[----:B------:R-:W-:Y:S05]  /*0af0*/  BSYNC B1 ;  /* 0x0000000000017941 */ /* 0x000fea0003800000 */
.L_x_35190:
[----:B------:R-:W-:Y:S01]  /*0b00*/  IMAD.SHL.U32 R3, R3, 0x100000, RZ ;  /* 0x0010000003037824 */ /* 0x000fe200078e00ff */
[----:B------:R-:W-:-:S04]  /*0b10*/  LEA R5, R0, 0x3b800000, 0x17 ;  /* 0x3b80000000057811 */ /* 0x000fc800078eb8ff */
[----:B------:R-:W-:-:S07]  /*0b20*/  LOP3.LUT R4, R5, R3, R6, 0xfe, !PT ;  /* 0x0000000305047212 */ /* 0x000fce00078efe06 */
.L_x_35189:
[----:B------:R-:W-:Y:S05]  /*0b30*/  BSYNC B0 ;  /* 0x0000000000007941 */ /* 0x000fea0003800000 */
.L_x_35188:
[----:B------:R-:W0:Y:S02]  /*0b40*/  F2I.S64.TRUNC R4, R4 ;  /* 0x0000000400047311 */ /* 0x000e24000020d900 */
[----:B0-----:R-:W-:Y:S01]  /*0b50*/  PRMT R26, R4, 0x7610, R26 ;  /* 0x00007610041a7816 */ /* 0x001fe2000000001a */
[----:B------:R-:W-:Y:S06]  /*0b60*/  BRA `(.L_x_35173) ;  /* 0x0000000400107947 */ /* 0x000fec0003800000 */
.L_x_35186:
        /* <DEDUP_REMOVED lines=21> */
.L_x_35195:
[----:B------:R-:W-:Y:S05]  /*0cc0*/  BSYNC B1 ;  /* 0x0000000000017941 */ /* 0x000fea0003800000 */
.L_x_35194:
[----:B------:R-:W-:Y:S01]  /*0cd0*/  IMAD.SHL.U32 R3, R3, 0x200000, RZ ;  /* 0x0020000003037824 */ /* 0x000fe200078e00ff */
[----:B------:R-:W-:-:S04]  /*0ce0*/  LEA R5, R0, 0x37800000, 0x17 ;  /* 0x3780000000057811 */ /* 0x000fc800078eb8ff */
[----:B------:R-:W-:-:S07]  /*0cf0*/  LOP3.LUT R4, R5, R3, R6, 0xfe, !PT ;  /* 0x0000000305047212 */ /* 0x000fce00078efe06 */
.L_x_35193:
[----:B------:R-:W-:Y:S05]  /*0d00*/  BSYNC B0 ;  /* 0x0000000000007941 */ /* 0x000fea0003800000 */
.L_x_35192:
[----:B------:R-:W0:Y:S02]  /*0d10*/  F2I.S64.TRUNC R4, R4 ;  /* 0x0000000400047311 */ /* 0x000e24000020d900 */
[----:B0-----:R-:W-:Y:S01]  /*0d20*/  PRMT R26, R4, 0x7610, R26 ;  /* 0x00007610041a7816 */ /* 0x001fe2000000001a */
[----:B------:R-:W-:Y:S06]  /*0d30*/  BRA `(.L_x_35173) ;  /* 0x00000000009c7947 */ /* 0x000fec0003800000 */
.L_x_35185:
        /* <DEDUP_REMOVED lines=14> */
.L_x_35199:
[----:B------:R-:W-:Y:S05]  /*0e20*/  BSYNC B0 ;  /* 0x0000000000007941 */ /* 0x000fea0003800000 */
.L_x_35198:
[----:B------:R-:W0:Y:S02]  /*0e30*/  F2I.S64.TRUNC R4, R4 ;  /* 0x0000000400047311 */ /* 0x000e24000020d900 */
[----:B0-----:R-:W-:Y:S01]  /*0e40*/  PRMT R26, R4, 0x7610, R26 ;  /* 0x00007610041a7816 */ /* 0x001fe2000000001a */
[----:B------:R-:W-:Y:S06]  /*0e50*/  BRA `(.L_x_35173) ;  /* 0x0000000000547947 */ /* 0x000fec0003800000 */
.L_x_35172:
        /* <DEDUP_REMOVED lines=16> */
.L_x_35200:
[----:B------:R-:W-:Y:S01]  /*0f60*/  PRMT R26, RZ, 0x7610, R26 ;  /* 0x00007610ff1a7816 */ /* 0x000fe2000000001a */
[----:B------:R-:W-:Y:S06]  /*0f70*/  BRA `(.L_x_35173) ;  /* 0x00000000000c7947 */ /* 0x000fec0003800000 */
.L_x_35197:
[----:B------:R0:W5:Y:S01]  /*0f80*/  LDG.E.U8 R26, desc[UR36][R6.64] ;  /* 0x00000024061a7981 */ /* 0x000162000c1e1100 */
[----:B------:R-:W-:Y:S05]  /*0f90*/  BRA `(.L_x_35173) ;  /* 0x0000000000047947 */ /* 0x000fea0003800000 */
.L_x_35196:
[----:B------:R0:W5:Y:S02]  /*0fa0*/  LDG.E.U8 R26, desc[UR36][R6.64] ;  /* 0x00000024061a7981 */ /* 0x000164000c1e1100 */
.L_x_35173:
[----:B------:R-:W1:Y:S02]  /*0fb0*/  S2R R19, SR_TID.X ;  /* 0x0000000000137919 */ /* 0x000e640000002100 */
[----:B-1----:R-:W-:-:S07]  /*0fc0*/  VIADD R19, R19, 0x80 ;  /* 0x0000008013137836 */ /* 0x002fce0000000000 */
.L_x_35167:
[----:B------:R-:W-:Y:S05]  /*0fd0*/  BSYNC B6 ;  /* 0x0000000000067941 */ /* 0x000fea0003800000 */
.L_x_35166:
        /* <DEDUP_REMOVED lines=23> */
.L_x_35206:
[----:B------:R0:W5:Y:S01]  /*1150*/  LDG.E.U8 R25, desc[UR36][R6.64] ;  /* 0x0000002406197981 */ /* 0x000162000c1e1100 */
[----:B------:R-:W-:Y:S05]  /*1160*/  BRA `(.L_x_35208) ;  /* 0x0000000c00647947 */ /* 0x000fea0003800000 */
.L_x_35205:
        /* <DEDUP_REMOVED lines=8> */
.L_x_35210:
[----:B------:R4:W5:Y:S01]  /*11f0*/  LDG.E.U8 R25, desc[UR36][R6.64] ;  /* 0x0000002406197981 */ /* 0x000962000c1e1100 */
[----:B------:R-:W-:Y:S05]  /*1200*/  BRA `(.L_x_35208) ;  /* 0x0000000c003c7947 */ /* 0x000fea0003800000 */
.L_x_35209:
[----:B------:R0:W5:Y:S01]  /*1210*/  LDG.E.U16 R25, desc[UR36][R6.64] ;  /* 0x0000002406197981 */ /* 0x000162000c1e1500 */
[----:B------:R-:W-:Y:S05]  /*1220*/  BRA `(.L_x_35208) ;  /* 0x0000000c00347947 */ /* 0x000fea0003800000 */
.L_x_35204:
        /* <DEDUP_REMOVED lines=10> */
.L_x_35212:
[----:B------:R-:W2:Y:S02]  /*12d0*/  LDG.E.U16 R4, desc[UR36][R6.64] ;  /* 0x0000002406047981 */ /* 0x000ea4000c1e1500 */
[----:B--2---:R-:W-:-:S06]  /*12e0*/  HADD2.F32 R4, -RZ, R4.H0_H0 ;  /* 0x20000004ff047230 */ /* 0x004fcc0000004100 */
[----:B------:R-:W0:Y:S02]  /*12f0*/  F2I.S64.TRUNC R4, R4 ;  /* 0x0000000400047311 */ /* 0x000e24000020d900 */
[----:B0-----:R-:W-:Y:S01]  /*1300*/  PRMT R25, R4, 0x7610, R25 ;  /* 0x0000761004197816 */ /* 0x001fe20000000019 */
[----:B------:R-:W-:Y:S06]  /*1310*/  BRA `(.L_x_35208) ;  /* 0x0000000800f87947 */ /* 0x000fec0003800000 */
.L_x_35211:
        /* <DEDUP_REMOVED lines=10> */
.L_x_35214:
[----:B------:R-:W2:Y:S02]  /*13c0*/  LDG.E.U16 R6, desc[UR36][R6.64] ;  /* 0x0000002406067981 */ /* 0x000ea4000c1e1500 */
[----:B--2---:R-:W-:-:S06]  /*13d0*/  HADD2.F32 R4, -RZ, R6.H0_H0 ;  /* 0x20000006ff047230 */ /* 0x004fcc0000004100 */
[----:B------:R-:W0:Y:S02]  /*13e0*/  F2I.S64.TRUNC R4, R4 ;  /* 0x0000000400047311 */ /* 0x000e24000020d900 */
[----:B0-----:R-:W-:Y:S01]  /*13f0*/  PRMT R25, R4, 0x7610, R25 ;  /* 0x0000761004197816 */ /* 0x001fe20000000019 */
[----:B------:R-:W-:Y:S06]  /*1400*/  BRA `(.L_x_35208) ;  /* 0x0000000800bc7947 */ /* 0x000fec0003800000 */
.L_x_35213:
[----:B------:R-:W2:Y:S02]  /*1410*/  LDG.E.64 R4, desc[UR36][R6.64] ;  /* 0x0000002406047981 */ /* 0x000ea4000c1e1b00 */
[----:B--2---:R-:W0:Y:S02]  /*1420*/  F2I.S64.F64.TRUNC R4, R4 ;  /* 0x0000000400047311 */ /* 0x004e24000030d900 */
[----:B0-----:R-:W-:Y:S01]  /*1430*/  PRMT R25, R4, 0x7610, R25 ;  /* 0x0000761004197816 */ /* 0x001fe20000000019 */
[----:B------:R-:W-:Y:S06]  /*1440*/  BRA `(.L_x_35208) ;  /* 0x0000000800ac7947 */ /* 0x000fec0003800000 */
.L_x_35203:
        /* <DEDUP_REMOVED lines=12> */
.L_x_35217:
[----:B------:R-:W2:Y:S02]  /*1510*/  LDG.E.64 R6, desc[UR36][R6.64] ;  /* 0x0000002406067981 */ /* 0x000ea4000c1e1b00 */
[----:B--2---:R-:W0:Y:S02]  /*1520*/  F2I.S64.F64.TRUNC R4, R6 ;  /* 0x0000000600047311 */ /* 0x004e24000030d900 */
[----:B0-----:R-:W-:Y:S01]  /*1530*/  PRMT R25, R4, 0x7610, R25 ;  /* 0x0000761004197816 */ /* 0x001fe20000000019 */
[----:B------:R-:W-:Y:S06]  /*1540*/  BRA `(.L_x_35208) ;  /* 0x00000008006c7947 */ /* 0x000fec0003800000 */
.L_x_35216:
        /* <DEDUP_REMOVED lines=28> */
.L_x_35219:
        /* <DEDUP_REMOVED lines=15> */
.L_x_35218:
[----:B------:R-:W2:Y:S02]  /*1800*/  LDG.E.U16 R4, desc[UR36][R6.64] ;  /* 0x0000002406047981 */ /* 0x000ea4000c1e1500 */
[----:B--2---:R-:W-:-:S06]  /*1810*/  IMAD.U32 R4, R4, 0x10000, RZ ;  /* 0x0001000004047824 */ /* 0x004fcc00078e00ff */
[----:B------:R-:W0:Y:S02]  /*1820*/  F2I.S64.TRUNC R4, R4 ;  /* 0x0000000400047311 */ /* 0x000e24000020d900 */
[----:B0-----:R-:W-:Y:S01]  /*1830*/  PRMT R25, R4, 0x7610, R25 ;  /* 0x0000761004197816 */ /* 0x001fe20000000019 */
[----:B------:R-:W-:Y:S06]  /*1840*/  BRA `(.L_x_35208) ;  /* 0x0000000400ac7947 */ /* 0x000fec0003800000 */
.L_x_35215:
        /* <DEDUP_REMOVED lines=10> */
.L_x_35222:
        /* <DEDUP_REMOVED lines=21> */
.L_x_35226:
[----:B------:R-:W-:Y:S05]  /*1a40*/  BSYNC B1 ;  /* 0x0000000000017941 */ /* 0x000fea0003800000 */
.L_x_35225:
[----:B------:R-:W-:Y:S01]  /*1a50*/  IMAD.SHL.U32 R3, R3, 0x100000, RZ ;  /* 0x0010000003037824 */ /* 0x000fe200078e00ff */
[----:B------:R-:W-:-:S04]  /*1a60*/  LEA R5, R0, 0x3b800000, 0x17 ;  /* 0x3b80000000057811 */ /* 0x000fc800078eb8ff */
[----:B------:R-:W-:-:S07]  /*1a70*/  LOP3.LUT R4, R5, R3, R6, 0xfe, !PT ;  /* 0x0000000305047212 */ /* 0x000fce00078efe06 */
.L_x_35224:
[----:B------:R-:W-:Y:S05]  /*1a80*/  BSYNC B0 ;  /* 0x0000000000007941 */ /* 0x000fea0003800000 */
.L_x_35223:
[----:B------:R-:W0:Y:S02]  /*1a90*/  F2I.S64.TRUNC R4, R4 ;  /* 0x0000000400047311 */ /* 0x000e24000020d900 */
[----:B0-----:R-:W-:Y:S01]  /*1aa0*/  PRMT R25, R4, 0x7610, R25 ;  /* 0x0000761004197816 */ /* 0x001fe20000000019 */
[----:B------:R-:W-:Y:S06]  /*1ab0*/  BRA `(.L_x_35208) ;  /* 0x0000000400107947 */ /* 0x000fec0003800000 */
.L_x_35221:
        /* <DEDUP_REMOVED lines=21> */
.L_x_35230:
[----:B------:R-:W-:Y:S05]  /*1c10*/  BSYNC B1 ;  /* 0x0000000000017941 */ /* 0x000fea0003800000 */
.L_x_35229:
[----:B------:R-:W-:Y:S01]  /*1c20*/  IMAD.SHL.U32 R3, R3, 0x200000, RZ ;  /* 0x0020000003037824 */ /* 0x000fe200078e00ff */
[----:B------:R-:W-:-:S04]  /*1c30*/  LEA R5, R0, 0x37800000, 0x17 ;  /* 0x3780000000057811 */ /* 0x000fc800078eb8ff */
[----:B------:R-:W-:-:S07]  /*1c40*/  LOP3.LUT R4, R5, R3, R6, 0xfe, !PT ;  /* 0x0000000305047212 */ /* 0x000fce00078efe06 */
.L_x_35228:
[----:B------:R-:W-:Y:S05]  /*1c50*/  BSYNC B0 ;  /* 0x0000000000007941 */ /* 0x000fea0003800000 */
.L_x_35227:
[----:B------:R-:W0:Y:S02]  /*1c60*/  F2I.S64.TRUNC R4, R4 ;  /* 0x0000000400047311 */ /* 0x000e24000020d900 */
[----:B0-----:R-:W-:Y:S01]  /*1c70*/  PRMT R25, R4, 0x7610, R25 ;  /* 0x0000761004197816 */ /* 0x001fe20000000019 */
[----:B------:R-:W-:Y:S06]  /*1c80*/  BRA `(.L_x_35208) ;  /* 0x00000000009c7947 */ /* 0x000fec0003800000 */
.L_x_35220:
        /* <DEDUP_REMOVED lines=14> */
.L_x_35234:
[----:B------:R-:W-:Y:S05]  /*1d70*/  BSYNC B0 ;  /* 0x0000000000007941 */ /* 0x000fea0003800000 */
.L_x_35233:
[----:B------:R-:W0:Y:S02]  /*1d80*/  F2I.S64.TRUNC R4, R4 ;  /* 0x0000000400047311 */ /* 0x000e24000020d900 */
[----:B0-----:R-:W-:Y:S01]  /*1d90*/  PRMT R25, R4, 0x7610, R25 ;  /* 0x0000761004197816 */ /* 0x001fe20000000019 */
[----:B------:R-:W-:Y:S06]  /*1da0*/  BRA `(.L_x_35208) ;  /* 0x0000000000547947 */ /* 0x000fec0003800000 */
.L_x_35207:
        /* <DEDUP_REMOVED lines=16> */
.L_x_35235:
[----:B------:R-:W-:Y:S01]  /*1eb0*/  PRMT R25, RZ, 0x7610, R25 ;  /* 0x00007610ff197816 */ /* 0x000fe20000000019 */
[----:B------:R-:W-:Y:S06]  /*1ec0*/  BRA `(.L_x_35208) ;  /* 0x00000000000c7947 */ /* 0x000fec0003800000 */
.L_x_35232:
[----:B------:R1:W5:Y:S01]  /*1ed0*/  LDG.E.U8 R25, desc[UR36][R6.64] ;  /* 0x0000002406197981 */ /* 0x000362000c1e1100 */
[----:B------:R-:W-:Y:S05]  /*1ee0*/  BRA `(.L_x_35208) ;  /* 0x0000000000047947 */ /* 0x000fea0003800000 */
.L_x_35231:
[----:B------:R0:W5:Y:S02]  /*1ef0*/  LDG.E.U8 R25, desc[UR36][R6.64] ;  /* 0x0000002406197981 */ /* 0x000164000c1e1100 */
.L_x_35208:
[----:B------:R-:W-:-:S07]  /*1f00*/  VIADD R19, R19, 0x80 ;  /* 0x0000008013137836 */ /* 0x000fce0000000000 */
.L_x_35202:
[----:B------:R-:W-:Y:S05]  /*1f10*/  BSYNC B6 ;  /* 0x0000000000067941 */ /* 0x000fea0003800000 */
.L_x_35201:
        /* <DEDUP_REMOVED lines=25> */
.L_x_35241:
[----:B------:R0:W5:Y:S01]  /*20b0*/  LDG.E.U8 R17, desc[UR36][R6.64] ;  /* 0x0000002406117981 */ /* 0x000162000c1e1100 */
[----:B------:R-:W-:Y:S05]  /*20c0*/  BRA `(.L_x_35243) ;  /* 0x0000000c00647947 */ /* 0x000fea0003800000 */
.L_x_35240:
        /* <DEDUP_REMOVED lines=8> */
.L_x_35245:
[----:B------:R3:W5:Y:S01]  /*2150*/  LDG.E.U8 R17, desc[UR36][R6.64] ;  /* 0x0000002406117981 */ /* 0x000762000c1e1100 */
[----:B------:R-:W-:Y:S05]  /*2160*/  BRA `(.L_x_35243) ;  /* 0x0000000c003c7947 */ /* 0x000fea0003800000 */
.L_x_35244:
[----:B------:R0:W5:Y:S01]  /*2170*/  LDG.E.U16 R17, desc[UR36][R6.64] ;  /* 0x0000002406117981 */ /* 0x000162000c1e1500 */
[----:B------:R-:W-:Y:S05]  /*2180*/  BRA `(.L_x_35243) ;  /* 0x0000000c00347947 */ /* 0x000fea0003800000 */
.L_x_35239:
        /* <DEDUP_REMOVED lines=10> */
.L_x_35247:
[----:B------:R-:W2:Y:S02]  /*2230*/  LDG.E.U16 R4, desc[UR36][R6.64] ;  /* 0x0000002406047981 */ /* 0x000ea4000c1e1500 */
[----:B--2---:R-:W-:-:S06]  /*2240*/  HADD2.F32 R4, -RZ, R4.H0_H0 ;  /* 0x20000004ff047230 */ /* 0x004fcc0000004100 */
[----:B------:R-:W0:Y:S02]  /*2250*/  F2I.S64.TRUNC R4, R4 ;  /* 0x0000000400047311 */ /* 0x000e24000020d900 */
[----:B0-----:R-:W-:Y:S01]  /*2260*/  PRMT R17, R4, 0x7610, R17 ;  /* 0x0000761004117816 */ /* 0x001fe20000000011 */
[----:B------:R-:W-:Y:S06]  /*2270*/  BRA `(.L_x_35243) ;  /* 0x0000000800f87947 */ /* 0x000fec0003800000 */
.L_x_35246:
        /* <DEDUP_REMOVED lines=10> */
.L_x_35249:
[----:B------:R-:W2:Y:S02]  /*2320*/  LDG.E.U16 R6, desc[UR36][R6.64] ;  /* 0x0000002406067981 */ /* 0x000ea4000c1e1500 */
[----:B--2---:R-:W-:-:S06]  /*2330*/  HADD2.F32 R4, -RZ, R6.H0_H0 ;  /* 0x20000006ff047230 */ /* 0x004fcc0000004100 */
[----:B------:R-:W0:Y:S02]  /*2340*/  F2I.S64.TRUNC R4, R4 ;  /* 0x0000000400047311 */ /* 0x000e24000020d900 */
[----:B0-----:R-:W-:Y:S01]  /*2350*/  PRMT R17, R4, 0x7610, R17 ;  /* 0x0000761004117816 */ /* 0x001fe20000000011 */
[----:B------:R-:W-:Y:S06]  /*2360*/  BRA `(.L_x_35243) ;  /* 0x0000000800bc7947 */ /* 0x000fec0003800000 */
.L_x_35248:
[----:B------:R-:W2:Y:S02]  /*2370*/  LDG.E.64 R4, desc[UR36][R6.64] ;  /* 0x0000002406047981 */ /* 0x000ea4000c1e1b00 */
[----:B--2---:R-:W0:Y:S02]  /*2380*/  F2I.S64.F64.TRUNC R4, R4 ;  /* 0x0000000400047311 */ /* 0x004e24000030d900 */
[----:B0-----:R-:W-:Y:S01]  /*2390*/  PRMT R17, R4, 0x7610, R17 ;  /* 0x0000761004117816 */ /* 0x001fe20000000011 */
[----:B------:R-:W-:Y:S06]  /*23a0*/  BRA `(.L_x_35243) ;  /* 0x0000000800ac7947 */ /* 0x000fec0003800000 */
.L_x_35238:
        /* <DEDUP_REMOVED lines=12> */
.L_x_35252:
[----:B------:R-:W2:Y:S02]  /*2470*/  LDG.E.64 R6, desc[UR36][R6.64] ;  /* 0x0000002406067981 */ /* 0x000ea4000c1e1b00 */
[----:B--2---:R-:W0:Y:S02]  /*2480*/  F2I.S64.F64.TRUNC R4, R6 ;  /* 0x0000000600047311 */ /* 0x004e24000030d900 */
[----:B0-----:R-:W-:Y:S01]  /*2490*/  PRMT R17, R4, 0x7610, R17 ;  /* 0x0000761004117816 */ /* 0x001fe20000000011 */
[----:B------:R-:W-:Y:S06]  /*24a0*/  BRA `(.L_x_35243) ;  /* 0x00000008006c7947 */ /* 0x000fec0003800000 */
.L_x_35251:
        /* <DEDUP_REMOVED lines=28> */
.L_x_35254:
        /* <DEDUP_REMOVED lines=15> */
.L_x_35253:
[----:B------:R-:W2:Y:S02]  /*2760*/  LDG.E.U16 R4, desc[UR36][R6.64] ;  /* 0x0000002406047981 */ /* 0x000ea4000c1e1500 */
[----:B--2---:R-:W-:-:S06]  /*2770*/  IMAD.U32 R4, R4, 0x10000, RZ ;  /* 0x0001000004047824 */ /* 0x004fcc00078e00ff */
[----:B------:R-:W0:Y:S02]  /*2780*/  F2I.S64.TRUNC R4, R4 ;  /* 0x0000000400047311 */ /* 0x000e24000020d900 */
[----:B0-----:R-:W-:Y:S01]  /*2790*/  PRMT R17, R4, 0x7610, R17 ;  /* 0x0000761004117816 */ /* 0x001fe20000000011 */
[----:B------:R-:W-:Y:S06]  /*27a0*/  BRA `(.L_x_35243) ;  /* 0x0000000400ac7947 */ /* 0x000fec0003800000 */
.L_x_35250:
        /* <DEDUP_REMOVED lines=10> */
.L_x_35257:
        /* <DEDUP_REMOVED lines=21> */
.L_x_35261:
[----:B------:R-:W-:Y:S05]  /*29a0*/  BSYNC B1 ;  /* 0x0000000000017941 */ /* 0x000fea0003800000 */
.L_x_35260:
[----:B------:R-:W-:Y:S01]  /*29b0*/  IMAD.SHL.U32 R3, R3, 0x100000, RZ ;  /* 0x0010000003037824 */ /* 0x000fe200078e00ff */
[----:B------:R-:W-:-:S04]  /*29c0*/  LEA R5, R0, 0x3b800000, 0x17 ;  /* 0x3b80000000057811 */ /* 0x000fc800078eb8ff */
[----:B------:R-:W-:-:S07]  /*29d0*/  LOP3.LUT R4, R5, R3, R6, 0xfe, !PT ;  /* 0x0000000305047212 */ /* 0x000fce00078efe06 */
.L_x_35259:
[----:B------:R-:W-:Y:S05]  /*29e0*/  BSYNC B0 ;  /* 0x0000000000007941 */ /* 0x000fea0003800000 */
.L_x_35258:
[----:B------:R-:W0:Y:S02]  /*29f0*/  F2I.S64.TRUNC R4, R4 ;  /* 0x0000000400047311 */ /* 0x000e24000020d900 */
[----:B0-----:R-:W-:Y:S01]  /*2a00*/  PRMT R17, R4, 0x7610, R17 ;  /* 0x0000761004117816 */ /* 0x001fe20000000011 */
[----:B------:R-:W-:Y:S06]  /*2a10*/  BRA `(.L_x_35243) ;  /* 0x0000000400107947 */ /* 0x000fec0003800000 */
.L_x_35256:
        /* <DEDUP_REMOVED lines=21> */
.L_x_35265:
[----:B------:R-:W-:Y:S05]  /*2b70*/  BSYNC B1 ;  /* 0x0000000000017941 */ /* 0x000fea0003800000 */
.L_x_35264:
[----:B------:R-:W-:Y:S01]  /*2b80*/  IMAD.SHL.U32 R3, R3, 0x200000, RZ ;  /* 0x0020000003037824 */ /* 0x000fe200078e00ff */
[----:B------:R-:W-:-:S04]  /*2b90*/  LEA R5, R0, 0x37800000, 0x17 ;  /* 0x3780000000057811 */ /* 0x000fc800078eb8ff */
[----:B------:R-:W-:-:S07]  /*2ba0*/  LOP3.LUT R4, R5, R3, R6, 0xfe, !PT ;  /* 0x0000000305047212 */ /* 0x000fce00078efe06 */
.L_x_35263:
[----:B------:R-:W-:Y:S05]  /*2bb0*/  BSYNC B0 ;  /* 0x0000000000007941 */ /* 0x000fea0003800000 */
.L_x_35262:
[----:B------:R-:W0:Y:S02]  /*2bc0*/  F2I.S64.TRUNC R4, R4 ;  /* 0x0000000400047311 */ /* 0x000e24000020d900 */
[----:B0-----:R-:W-:Y:S01]  /*2bd0*/  PRMT R17, R4, 0x7610, R17 ;  /* 0x0000761004117816 */ /* 0x001fe20000000011 */
[----:B------:R-:W-:Y:S06]  /*2be0*/  BRA `(.L_x_35243) ;  /* 0x00000000009c7947 */ /* 0x000fec0003800000 */
.L_x_35255:
        /* <DEDUP_REMOVED lines=14> */
.L_x_35269:
[----:B------:R-:W-:Y:S05]  /*2cd0*/  BSYNC B0 ;  /* 0x0000000000007941 */ /* 0x000fea0003800000 */
.L_x_35268:
[----:B------:R-:W0:Y:S02]  /*2ce0*/  F2I.S64.TRUNC R4, R4 ;  /* 0x0000000400047311 */ /* 0x000e24000020d900 */
[----:B0-----:R-:W-:Y:S01]  /*2cf0*/  PRMT R17, R4, 0x7610, R17 ;  /* 0x0000761004117816 */ /* 0x001fe20000000011 */
[----:B------:R-:W-:Y:S06]  /*2d00*/  BRA `(.L_x_35243) ;  /* 0x0000000000547947 */ /* 0x000fec0003800000 */
.L_x_35242:
        /* <DEDUP_REMOVED lines=16> */
.L_x_35270:
[----:B------:R-:W-:Y:S01]  /*2e10*/  PRMT R17, RZ, 0x7610, R17 ;  /* 0x00007610ff117816 */ /* 0x000fe20000000011 */
[----:B------:R-:W-:Y:S06]  /*2e20*/  BRA `(.L_x_35243) ;  /* 0x00000000000c7947 */ /* 0x000fec0003800000 */
.L_x_35267:
[----:B------:R2:W5:Y:S01]  /*2e30*/  LDG.E.U8 R17, desc[UR36][R6.64] ;  /* 0x0000002406117981 */ /* 0x000562000c1e1100 */
[----:B------:R-:W-:Y:S05]  /*2e40*/  BRA `(.L_x_35243) ;  /* 0x0000000000047947 */ /* 0x000fea0003800000 */
.L_x_35266:
[----:B------:R1:W5:Y:S02]  /*2e50*/  LDG.E.U8 R17, desc[UR36][R6.64] ;  /* 0x0000002406117981 */ /* 0x000364000c1e1100 */
.L_x_35243:
[----:B------:R-:W-:-:S07]  /*2e60*/  VIADD R19, R19, 0x80 ;  /* 0x0000008013137836 */ /* 0x000fce0000000000 */
.L_x_35237:
[----:B------:R-:W-:Y:S05]  /*2e70*/  BSYNC B6 ;  /* 0x0000000000067941 */ /* 0x000fea0003800000 */
.L_x_35236:
        /* <DEDUP_REMOVED lines=22> */
.L_x_35276:
[----:B------:R0:W5:Y:S01]  /*2fe0*/  LDG.E.U8 R16, desc[UR36][R6.64] ;  /* 0x0000002406107981 */ /* 0x000162000c1e1100 */
[----:B------:R-:W-:Y:S05]  /*2ff0*/  BRA `(.L_x_35272) ;  /* 0x0000000c00607947 */ /* 0x000fea0003800000 */
.L_x_35275:
        /* <DEDUP_REMOVED lines=8> */
.L_x_35279:
[----:B------:R0:W5:Y:S01]  /*3080*/  LDG.E.U8 R16, desc[UR36][R6.64] ;  /* 0x0000002406107981 */ /* 0x000162000c1e1100 */
[----:B------:R-:W-:Y:S05]  /*3090*/  BRA `(.L_x_35272) ;  /* 0x0000000c00387947 */ /* 0x000fea0003800000 */
.L_x_35278:
[----:B------:R0:W5:Y:S01]  /*30a0*/  LDG.E.U16 R16, desc[UR36][R6.64] ;  /* 0x0000002406107981 */ /* 0x000162000c1e1500 */
[----:B------:R-:W-:Y:S05]  /*30b0*/  BRA `(.L_x_35272) ;  /* 0x0000000c00307947 */ /* 0x000fea0003800000 */
.L_x_35274:
        /* <DEDUP_REMOVED lines=10> */
.L_x_35281:
[----:B------:R-:W2:Y:S02]  /*3160*/  LDG.E.U16 R4, desc[UR36][R6.64] ;  /* 0x0000002406047981 */ /* 0x000ea4000c1e1500 */
[----:B--2---:R-:W-:-:S06]  /*3170*/  HADD2.F32 R4, -RZ, R4.H0_H0 ;  /* 0x20000004ff047230 */ /* 0x004fcc0000004100 */
[----:B------:R-:W0:Y:S02]  /*3180*/  F2I.S64.TRUNC R4, R4 ;  /* 0x0000000400047311 */ /* 0x000e24000020d900 */
[----:B0-----:R-:W-:Y:S01]  /*3190*/  PRMT R16, R4, 0x7610, R16 ;  /* 0x0000761004107816 */ /* 0x001fe20000000010 */
[----:B------:R-:W-:Y:S06]  /*31a0*/  BRA `(.L_x_35272) ;  /* 0x0000000800f47947 */ /* 0x000fec0003800000 */
.L_x_35280:
        /* <DEDUP_REMOVED lines=10> */
.L_x_35283:
[----:B------:R-:W2:Y:S02]  /*3250*/  LDG.E.U16 R6, desc[UR36][R6.64] ;  /* 0x0000002406067981 */ /* 0x000ea4000c1e1500 */
[----:B--2---:R-:W-:-:S06]  /*3260*/  HADD2.F32 R4, -RZ, R6.H0_H0 ;  /* 0x20000006ff047230 */ /* 0x004fcc0000004100 */
[----:B------:R-:W0:Y:S02]  /*3270*/  F2I.S64.TRUNC R4, R4 ;  /* 0x0000000400047311 */ /* 0x000e24000020d900 */
[----:B0-----:R-:W-:Y:S01]  /*3280*/  PRMT R16, R4, 0x7610, R16 ;  /* 0x0000761004107816 */ /* 0x001fe20000000010 */
[----:B------:R-:W-:Y:S06]  /*3290*/  BRA `(.L_x_35272) ;  /* 0x0000000800b87947 */ /* 0x000fec0003800000 */
.L_x_35282:
[----:B------:R-:W2:Y:S02]  /*32a0*/  LDG.E.64 R4, desc[UR36][R6.64] ;  /* 0x0000002406047981 */ /* 0x000ea4000c1e1b00 */
[----:B--2---:R-:W0:Y:S02]  /*32b0*/  F2I.S64.F64.TRUNC R4, R4 ;  /* 0x0000000400047311 */ /* 0x004e24000030d900 */
[----:B0-----:R-:W-:Y:S01]  /*32c0*/  PRMT R16, R4, 0x7610, R16 ;  /* 0x0000761004107816 */ /* 0x001fe20000000010 */
[----:B------:R-:W-:Y:S06]  /*32d0*/  BRA `(.L_x_35272) ;  /* 0x0000000800a87947 */ /* 0x000fec0003800000 */
.L_x_35273:
        /* <DEDUP_REMOVED lines=12> */
.L_x_35286:
[----:B------:R-:W2:Y:S02]  /*33a0*/  LDG.E.64 R6, desc[UR36][R6.64] ;  /* 0x0000002406067981 */ /* 0x000ea4000c1e1b00 */
[----:B--2---:R-:W0:Y:S02]  /*33b0*/  F2I.S64.F64.TRUNC R4, R6 ;  /* 0x0000000600047311 */ /* 0x004e24000030d900 */
[----:B0-----:R-:W-:Y:S01]  /*33c0*/  PRMT R16, R4, 0x7610, R16 ;  /* 0x0000761004107816 */ /* 0x001fe20000000010 */
[----:B------:R-:W-:Y:S06]  /*33d0*/  BRA `(.L_x_35272) ;  /* 0x0000000800687947 */ /* 0x000fec0003800000 */
.L_x_35285:
        /* <DEDUP_REMOVED lines=28> */
.L_x_35288:
        /* <DEDUP_REMOVED lines=15> */
.L_x_35287:
[----:B------:R-:W2:Y:S02]  /*3690*/  LDG.E.U16 R4, desc[UR36][R6.64] ;  /* 0x0000002406047981 */ /* 0x000ea4000c1e1500 */
[----:B--2---:R-:W-:-:S06]  /*36a0*/  IMAD.U32 R4, R4, 0x10000, RZ ;  /* 0x0001000004047824 */ /* 0x004fcc00078e00ff */
[----:B------:R-:W0:Y:S02]  /*36b0*/  F2I.S64.TRUNC R4, R4 ;  /* 0x0000000400047311 */ /* 0x000e24000020d900 */
[----:B0-----:R-:W-:Y:S01]  /*36c0*/  PRMT R16, R4, 0x7610, R16 ;  /* 0x0000761004107816 */ /* 0x001fe20000000010 */
[----:B------:R-:W-:Y:S06]  /*36d0*/  BRA `(.L_x_35272) ;  /* 0x0000000400a87947 */ /* 0x000fec0003800000 */
.L_x_35284:
        /* <DEDUP_REMOVED lines=10> */
.L_x_35291:
        /* <DEDUP_REMOVED lines=21> */
.L_x_35295:
[----:B------:R-:W-:Y:S05]  /*38d0*/  BSYNC B1 ;  /* 0x0000000000017941 */ /* 0x000fea0003800000 */
.L_x_35294:
[----:B------:R-:W-:Y:S01]  /*38e0*/  IMAD.SHL.U32 R3, R3, 0x100000, RZ ;  /* 0x0010000003037824 */ /* 0x000fe200078e00ff */
[----:B------:R-:W-:-:S04]  /*38f0*/  LEA R5, R0, 0x3b800000, 0x17 ;  /* 0x3b80000000057811 */ /* 0x000fc800078eb8ff */
[----:B------:R-:W-:-:S07]  /*3900*/  LOP3.LUT R4, R5, R3, R6, 0xfe, !PT ;  /* 0x0000000305047212 */ /* 0x000fce00078efe06 */
.L_x_35293:
[----:B------:R-:W-:Y:S05]  /*3910*/  BSYNC B0 ;  /* 0x0000000000007941 */ /* 0x000fea0003800000 */
.L_x_35292:
[----:B------:R-:W0:Y:S02]  /*3920*/  F2I.S64.TRUNC R4, R4 ;  /* 0x0000000400047311 */ /* 0x000e24000020d900 */
[----:B0-----:R-:W-:Y:S01]  /*3930*/  PRMT R16, R4, 0x7610, R16 ;  /* 0x0000761004107816 */ /* 0x001fe20000000010 */
[----:B------:R-:W-:Y:S06]  /*3940*/  BRA `(.L_x_35272) ;  /* 0x00000004000c7947 */ /* 0x000fec0003800000 */
.L_x_35290:
        /* <DEDUP_REMOVED lines=21> */
.L_x_35299:
[----:B------:R-:W-:Y:S05]  /*3aa0*/  BSYNC B1 ;  /* 0x0000000000017941 */ /* 0x000fea0003800000 */
.L_x_35298:
[----:B------:R-:W-:Y:S01]  /*3ab0*/  IMAD.SHL.U32 R3, R3, 0x200000, RZ ;  /* 0x0020000003037824 */ /* 0x000fe200078e00ff */
[----:B------:R-:W-:-:S04]  /*3ac0*/  LEA R5, R0, 0x37800000, 0x17 ;  /* 0x3780000000057811 */ /* 0x000fc800078eb8ff */
[----:B------:R-:W-:-:S07]  /*3ad0*/  LOP3.LUT R4, R5, R3, R6, 0xfe, !PT ;  /* 0x0000000305047212 */ /* 0x000fce00078efe06 */
.L_x_35297:
[----:B------:R-:W-:Y:S05]  /*3ae0*/  BSYNC B0 ;  /* 0x0000000000007941 */ /* 0x000fea0003800000 */
.L_x_35296:
[----:B------:R-:W0:Y:S02]  /*3af0*/  F2I.S64.TRUNC R4, R4 ;  /* 0x0000000400047311 */ /* 0x000e24000020d900 */
[----:B0-----:R-:W-:Y:S01]  /*3b00*/  PRMT R16, R4, 0x7610, R16 ;  /* 0x0000761004107816 */ /* 0x001fe20000000010 */
[----:B------:R-:W-:Y:S06]  /*3b10*/  BRA `(.L_x_35272) ;  /* 0x0000000000987947 */ /* 0x000fec0003800000 */
.L_x_35289:
        /* <DEDUP_REMOVED lines=14> */
.L_x_35303:
[----:B------:R-:W-:Y:S05]  /*3c00*/  BSYNC B0 ;  /* 0x0000000000007941 */ /* 0x000fea0003800000 */
.L_x_35302:
[----:B------:R-:W0:Y:S02]  /*3c10*/  F2I.S64.TRUNC R4, R4 ;  /* 0x0000000400047311 */ /* 0x000e24000020d900 */
[----:B0-----:R-:W-:Y:S01]  /*3c20*/  PRMT R16, R4, 0x7610, R16 ;  /* 0x0000761004107816 */ /* 0x001fe20000000010 */
[----:B------:R-:W-:Y:S06]  /*3c30*/  BRA `(.L_x_35272) ;  /* 0x0000000000507947 */ /* 0x000fec0003800000 */
.L_x_35277:
        /* <DEDUP_REMOVED lines=16> */
.L_x_35304:
[----:B------:R-:W-:Y:S05]  /*3d40*/  BRA `(.L_x_35272) ;  /* 0x00000000000c7947 */ /* 0x000fea0003800000 */
.L_x_35301:
[----:B------:R0:W5:Y:S01]  /*3d50*/  LDG.E.U8 R16, desc[UR36][R6.64] ;  /* 0x0000002406107981 */ /* 0x000162000c1e1100 */
[----:B------:R-:W-:Y:S05]  /*3d60*/  BRA `(.L_x_35272) ;  /* 0x0000000000047947 */ /* 0x000fea0003800000 */
.L_x_35300:
[----:B------:R0:W5:Y:S02]  /*3d70*/  LDG.E.U8 R16, desc[UR36][R6.64] ;  /* 0x0000002406107981 */ /* 0x000164000c1e1100 */
.L_x_35272:
[----:B------:R-:W-:Y:S05]  /*3d80*/  BSYNC B6 ;  /* 0x0000000000067941 */ /* 0x000fea0003800000 */
.L_x_35271:
[----:B------:R-:W1:Y:S01]  /*3d90*/  S2R R23, SR_TID.X ;  /* 0x0000000000177919 */ /* 0x000e620000002100 */
[----:B------:R-:W0:Y:S01]  /*3da0*/  LDC.U8 R18, c[0x0][0x234] ;  /* 0x00008d00ff127b82 */ /* 0x000e220000000000 */
[----:B------:R-:W-:Y:S01]  /*3db0*/  BSSY B6, `(.L_x_35305) ;  /* 0x0000103000067945 */ /* 0x000fe20003800000 */
[----:B-----5:R-:W-:Y:S02]  /*3dc0*/  LOP3.LUT R24, RZ, R25, RZ, 0x33, !PT ;  /* 0x00000019ff187212 */ /* 0x020fe400078e33ff */
[----:B------:R-:W-:Y:S02]  /*3dd0*/  LOP3.LUT R19, RZ, R17, RZ, 0x33, !PT ;  /* 0x00000011ff137212 */ /* 0x000fe400078e33ff */
[----:B-1----:R-:W-:-:S13]  /*3de0*/  ISETP.GE.AND P0, PT, R23, R22, PT ;  /* 0x000000161700720c */ /* 0x002fda0003f06270 */
[----:B------:R-:W-:Y:S05]  /*3df0*/  @P0 BRA `(.L_x_35306) ;  /* 0x0000000c00f80947 */ /* 0x000fea0003800000 */
[----:B------:R-:W1:Y:S01]  /*3e00*/  LDC.64 R8, c[0x0][0x218] ;  /* 0x00008600ff087b82 */ /* 0x000e620000000a00 */
[----:B------:R-:W-:Y:S01]  /*3e10*/  IMAD R0, R2, 0x200, R23 ;  /* 0x0000020002007824 */ /* 0x000fe200078e0217 */
[----:B0-----:R-:W-:Y:S01]  /*3e20*/  PRMT R4, R18, 0x9910, RZ ;  /* 0x0000991012047816 */ /* 0x001fe200000000ff */
[----:B------:R-:W-:Y:S01]  /*3e30*/  ULDC UR4, c[0x0][0x238] ;  /* 0x00008e0000047ab9 */ /* 0x000fe20000000800 */
[----:B------:R-:W-:Y:S01]  /*3e40*/  VIADD R23, R23, 0x80 ;  /* 0x0000008017177836 */ /* 0x000fe20000000000 */
[----:B------:R-:W-:Y:S01]  /*3e50*/  LOP3.LUT R5, RZ, R26, RZ, 0x33, !PT ;  /* 0x0000001aff057212 */ /* 0x000fe200078e33ff */
        /* <DEDUP_REMOVED lines=16> */
.L_x_35310:
[----:B------:R0:W-:Y:S01]  /*3f60*/  STG.E.U8 desc[UR36][R8.64], R5 ;  /* 0x0000000508007986 */ /* 0x0001e2000c101124 */
[----:B------:R-:W-:Y:S05]  /*3f70*/  BRA `(.L_x_35306) ;  /* 0x0000000c00987947 */ /* 0x000fea0003800000 */
.L_x_35309:
        /* <DEDUP_REMOVED lines=10> */
.L_x_35313:
[----:B------:R-:W-:-:S05]  /*4020*/  LOP3.LUT R5, R5, 0xff, RZ, 0xc0, !PT ;  /* 0x000000ff05057812 */ /* 0x000fca00078ec0ff */
[----:B------:R0:W-:Y:S01]  /*4030*/  STG.E desc[UR36][R8.64], R5 ;  /* 0x0000000508007986 */ /* 0x0001e2000c101924 */
[----:B------:R-:W-:Y:S05]  /*4040*/  BRA `(.L_x_35306) ;  /* 0x0000000c00647947 */ /* 0x000fea0003800000 */
.L_x_35312:
[----:B------:R-:W-:-:S05]  /*4050*/  LOP3.LUT R3, R26, 0xff, RZ, 0xc, !PT ;  /* 0x000000ff1a037812 */ /* 0x000fca00078e0cff */
[----:B------:R0:W-:Y:S01]  /*4060*/  STG.E.U16 desc[UR36][R8.64], R3 ;  /* 0x0000000308007986 */ /* 0x0001e2000c101524 */
[----:B------:R-:W-:Y:S05]  /*4070*/  BRA `(.L_x_35306) ;  /* 0x0000000c00587947 */ /* 0x000fea0003800000 */
.L_x_35308:
        /* <DEDUP_REMOVED lines=10> */
.L_x_35315:
[----:B------:R-:W-:-:S04]  /*4120*/  LOP3.LUT R26, R26, 0xff, RZ, 0xc, !PT ;  /* 0x000000ff1a1a7812 */ /* 0x000fc800078e0cff */
[----:B------:R-:W0:Y:S02]  /*4130*/  I2F.U16 R0, R26 ;  /* 0x0000001a00007306 */ /* 0x000e240000101000 */
[----:B0-----:R-:W-:-:S05]  /*4140*/  F2FP.F16.F32.PACK_AB R0, RZ, R0 ;  /* 0x00000000ff00723e */ /* 0x001fca00000000ff */
[----:B------:R0:W-:Y:S01]  /*4150*/  STG.E.U16 desc[UR36][R8.64], R0 ;  /* 0x0000000008007986 */ /* 0x0001e2000c101524 */
[----:B------:R-:W-:Y:S05]  /*4160*/  BRA `(.L_x_35306) ;  /* 0x0000000c001c7947 */ /* 0x000fea0003800000 */
.L_x_35314:
        /* <DEDUP_REMOVED lines=11> */
.L_x_35317:
[----:B------:R-:W-:-:S06]  /*4220*/  LOP3.LUT R26, R26, 0xff, RZ, 0xc, !PT ;  /* 0x000000ff1a1a7812 */ /* 0x000fcc00078e0cff */
[----:B------:R-:W0:Y:S02]  /*4230*/  I2F.U16 R26, R26 ;  /* 0x0000001a001a7306 */ /* 0x000e240000101000 */
[----:B0-----:R-:W-:-:S04]  /*4240*/  F2FP.F16.F32.PACK_AB R3, RZ, R26 ;  /* 0x0000001aff03723e */ /* 0x001fc800000000ff */
[----:B------:R-:W-:-:S05]  /*4250*/  PRMT R3, R3, 0x5410, RZ ;  /* 0x0000541003037816 */ /* 0x000fca00000000ff */
[----:B------:R0:W-:Y:S01]  /*4260*/  STG.E desc[UR36][R8.64], R3 ;  /* 0x0000000308007986 */ /* 0x0001e2000c101924 */
[----:B------:R-:W-:Y:S05]  /*4270*/  BRA `(.L_x_35306) ;  /* 0x0000000800d87947 */ /* 0x000fea0003800000 */
.L_x_35316:
[----:B------:R-:W-:-:S06]  /*4280*/  LOP3.LUT R4, R26, 0xff, RZ, 0xc, !PT ;  /* 0x000000ff1a047812 */ /* 0x000fcc00078e0cff */
[----:B------:R-:W0:Y:S02]  /*4290*/  I2F.F64.U16 R4, R4 ;  /* 0x0000000400047312 */ /* 0x000e240000101800 */
[----:B0-----:R0:W-:Y:S01]  /*42a0*/  STG.E.64 desc[UR36][R8.64], R4 ;  /* 0x0000000408007986 */ /* 0x0011e2000c101b24 */
[----:B------:R-:W-:Y:S05]  /*42b0*/  BRA `(.L_x_35306) ;  /* 0x0000000800c87947 */ /* 0x000fea0003800000 */
.L_x_35307:
        /* <DEDUP_REMOVED lines=12> */
.L_x_35320:
[----:B------:R-:W-:Y:S02]  /*4380*/  LOP3.LUT R4, R26, 0xff, RZ, 0xc, !PT ;  /* 0x000000ff1a047812 */ /* 0x000fe400078e0cff */
[----:B--234-:R-:W-:-:S04]  /*4390*/  CS2R R6, SRZ ;  /* 0x0000000000067805 */ /* 0x01cfc8000001ff00 */
[----:B------:R-:W0:Y:S02]  /*43a0*/  I2F.F64.U16 R4, R4 ;  /* 0x0000000400047312 */ /* 0x000e240000101800 */
[----:B0-----:R0:W-:Y:S01]  /*43b0*/  STG.E.128 desc[UR36][R8.64], R4 ;  /* 0x0000000408007986 */ /* 0x0011e2000c101d24 */
[----:B------:R-:W-:Y:S05]  /*43c0*/  BRA `(.L_x_35306) ;  /* 0x0000000800847947 */ /* 0x000fea0003800000 */
.L_x_35319:
        /* <DEDUP_REMOVED lines=8> */
[----:B--234-:R-:W0:Y:S02]  /*4450*/  I2F.U16 R7, R26 ;  /* 0x0000001a00077306 */ /* 0x01ce240000101000 */
        /* <DEDUP_REMOVED lines=13> */
.L_x_35324:
[----:B------:R-:W-:Y:S05]  /*4530*/  BSYNC B0 ;  /* 0x0000000000007941 */ /* 0x000fea0003800000 */
.L_x_35323:
[----:B------:R-:W-:-:S05]  /*4540*/  LOP3.LUT R5, R0, R5, RZ, 0xfc, !PT ;  /* 0x0000000500057212 */ /* 0x000fca00078efcff */
[----:B------:R0:W-:Y:S01]  /*4550*/  STG.E.U8 desc[UR36][R8.64], R5 ;  /* 0x0000000508007986 */ /* 0x0001e2000c101124 */
[----:B------:R-:W-:Y:S05]  /*4560*/  BRA `(.L_x_35306) ;  /* 0x00000008001c7947 */ /* 0x000fea0003800000 */
.L_x_35322:
        /* <DEDUP_REMOVED lines=14> */
.L_x_35326:
[----:B------:R-:W-:Y:S01]  /*4650*/  IMAD.MOV.U32 R0, RZ, RZ, 0x7f ;  /* 0x0000007fff007424 */ /* 0x000fe200078e00ff */
[----:B------:R-:W-:-:S04]  /*4660*/  ISETP.GT.U32.AND P0, PT, R3, 0x7f800000, PT ;  /* 0x7f8000000300780c */ /* 0x000fc80003f04070 */
[----:B------:R-:W-:-:S09]  /*4670*/  SEL R0, R0, 0x7c, P0 ;  /* 0x0000007c00007807 */ /* 0x000fd20000000000 */
.L_x_35327:
[----:B------:R-:W-:Y:S05]  /*4680*/  BSYNC B0 ;  /* 0x0000000000007941 */ /* 0x000fea0003800000 */
.L_x_35325:
[----:B------:R-:W-:-:S04]  /*4690*/  LOP3.LUT R3, R5, 0x80000000, RZ, 0xc0, !PT ;  /* 0x8000000005037812 */ /* 0x000fc800078ec0ff */
[----:B------:R-:W-:-:S04]  /*46a0*/  SHF.R.U32.HI R3, RZ, 0x18, R3 ;  /* 0x00000018ff037819 */ /* 0x000fc80000011603 */
[----:B------:R-:W-:-:S05]  /*46b0*/  LOP3.LUT R3, R0, R3, RZ, 0xfc, !PT ;  /* 0x0000000300037212 */ /* 0x000fca00078efcff */
[----:B------:R0:W-:Y:S01]  /*46c0*/  STG.E.U8 desc[UR36][R8.64], R3 ;  /* 0x0000000308007986 */ /* 0x0001e2000c101124 */
[----:B------:R-:W-:Y:S05]  /*46d0*/  BRA `(.L_x_35306) ;  /* 0x0000000400c07947 */ /* 0x000fea0003800000 */
.L_x_35321:
[----:B------:R-:W-:-:S04]  /*46e0*/  LOP3.LUT R26, R26, 0xff, RZ, 0xc, !PT ;  /* 0x000000ff1a1a7812 */ /* 0x000fc800078e0cff */
[----:B------:R-:W0:Y:S02]  /*46f0*/  I2F.U16 R0, R26 ;  /* 0x0000001a00007306 */ /* 0x000e240000101000 */
[----:B0-----:R-:W-:-:S05]  /*4700*/  F2FP.BF16.F32.PACK_AB R0, RZ, R0 ;  /* 0x00000000ff00723e */ /* 0x001fca00000010ff */
[----:B------:R0:W-:Y:S01]  /*4710*/  STG.E.U16 desc[UR36][R8.64], R0 ;  /* 0x0000000008007986 */ /* 0x0001e2000c101524 */
[----:B------:R-:W-:Y:S05]  /*4720*/  BRA `(.L_x_35306) ;  /* 0x0000000400ac7947 */ /* 0x000fea0003800000 */
.L_x_35318:
        /* <DEDUP_REMOVED lines=11> */
.L_x_35330:
        /* <DEDUP_REMOVED lines=18> */
.L_x_35333:
[----:B------:R-:W-:-:S04]  /*4900*/  LOP3.LUT R3, R5, 0x80000000, RZ, 0xc0, !PT ;  /* 0x8000000005037812 */ /* 0x000fc800078ec0ff */
[----:B------:R-:W-:-:S04]  /*4910*/  SHF.R.U32.HI R3, RZ, 0x18, R3 ;  /* 0x00000018ff037819 */ /* 0x000fc80000011603 */
[----:B------:R-:W-:-:S04]  /*4920*/  LOP3.LUT R0, R0, R3, RZ, 0xfc, !PT ;  /* 0x0000000300007212 */ /* 0x000fc800078efcff */
[----:B------:R-:W-:-:S07]  /*4930*/  PRMT R4, R0, 0x7610, R4 ;  /* 0x0000761000047816 */ /* 0x000fce0000000004 */
.L_x_35332:
[----:B------:R-:W-:Y:S05]  /*4940*/  BSYNC B0 ;  /* 0x0000000000007941 */ /* 0x000fea0003800000 */
.L_x_35331:
[----:B------:R0:W-:Y:S01]  /*4950*/  STG.E.U8 desc[UR36][R8.64], R4 ;  /* 0x0000000408007986 */ /* 0x0001e2000c101124 */
[----:B------:R-:W-:Y:S05]  /*4960*/  BRA `(.L_x_35306) ;  /* 0x00000004001c7947 */ /* 0x000fea0003800000 */
.L_x_35329:
        /* <DEDUP_REMOVED lines=18> */
.L_x_35336:
[----:B------:R-:W-:-:S04]  /*4a90*/  LOP3.LUT R3, R5, 0x80000000, RZ, 0xc0, !PT ;  /* 0x8000000005037812 */ /* 0x000fc800078ec0ff */
[----:B------:R-:W-:-:S04]  /*4aa0*/  SHF.R.U32.HI R3, RZ, 0x18, R3 ;  /* 0x00000018ff037819 */ /* 0x000fc80000011603 */
[----:B------:R-:W-:-:S04]  /*4ab0*/  LOP3.LUT R0, R0, R3, RZ, 0xfc, !PT ;  /* 0x0000000300007212 */ /* 0x000fc800078efcff */
[----:B------:R-:W-:-:S07]  /*4ac0*/  PRMT R4, R0, 0x7610, R4 ;  /* 0x0000761000047816 */ /* 0x000fce0000000004 */
.L_x_35335:
[----:B------:R-:W-:Y:S05]  /*4ad0*/  BSYNC B0 ;  /* 0x0000000000007941 */ /* 0x000fea0003800000 */
.L_x_35334:
[----:B------:R0:W-:Y:S01]  /*4ae0*/  STG.E.U8 desc[UR36][R8.64], R4 ;  /* 0x0000000408007986 */ /* 0x0001e2000c101124 */
[----:B------:R-:W-:Y:S05]  /*4af0*/  BRA `(.L_x_35306) ;  /* 0x0000000000b87947 */ /* 0x000fea0003800000 */
.L_x_35328:
        /* <DEDUP_REMOVED lines=23> */
.L_x_35311:
[----:B------:R-:W-:Y:S01]  /*4c70*/  MOV R14, 0x1c0 ;  /* 0x000001c0000e7802 */ /* 0x000fe20000000f00 */
[----:B------:R-:W-:Y:S01]  /*4c80*/  ULDC.64 UR4, c[0x4][0x1a0] ;  /* 0x0100680000047ab9 */ /* 0x000fe20000000a00 */
[----:B------:R-:W-:Y:S01]  /*4c90*/  ULDC.64 UR6, c[0x4][0x1a8] ;  /* 0x01006a0000067ab9 */ /* 0x000fe20000000a00 */
[----:B------:R-:W-:Y:S02]  /*4ca0*/  IMAD.U32 R4, RZ, RZ, UR4 ;  /* 0x00000004ff047e24 */ /* 0x000fe4000f8e00ff */
[----:B------:R-:W-:Y:S01]  /*4cb0*/  IMAD.U32 R5, RZ, RZ, UR5 ;  /* 0x00000005ff057e24 */ /* 0x000fe2000f8e00ff */
[----:B------:R-:W0:Y:S01]  /*4cc0*/  LDC.64 R14, c[0x4][R14] ;  /* 0x010000000e0e7b82 */ /* 0x000e220000000a00 */
[----:B------:R-:W-:Y:S01]  /*4cd0*/  ULDC.64 UR4, c[0x4][0x18] ;  /* 0x0100060000047ab9 */ /* 0x000fe20000000a00 */
[----:B--234-:R-:W-:Y:S02]  /*4ce0*/  IMAD.U32 R6, RZ, RZ, UR6 ;  /* 0x00000006ff067e24 */ /* 0x01cfe4000f8e00ff */
        /* <DEDUP_REMOVED lines=8> */
.L_x_35339:
[----:B------:R-:W-:Y:S05]  /*4d70*/  BRA `(.L_x_35306) ;  /* 0x0000000000187947 */ /* 0x000fea0003800000 */
.L_x_35338:
[----:B------:R-:W-:Y:S01]  /*4d80*/  LOP3.LUT R4, R5, 0xff, RZ, 0xc0, !PT ;  /* 0x000000ff05047812 */ /* 0x000fe200078ec0ff */
[----:B------:R-:W-:-:S05]  /*4d90*/  IMAD.MOV.U32 R5, RZ, RZ, RZ ;  /* 0x000000ffff057224 */ /* 0x000fca00078e00ff */
[----:B------:R0:W-:Y:S01]  /*4da0*/  STG.E.64 desc[UR36][R8.64], R4 ;  /* 0x0000000408007986 */ /* 0x0001e2000c101b24 */
[----:B------:R-:W-:Y:S05]  /*4db0*/  BRA `(.L_x_35306) ;  /* 0x0000000000087947 */ /* 0x000fea0003800000 */
.L_x_35337:
[----:B------:R-:W-:-:S05]  /*4dc0*/  LOP3.LUT R5, R5, 0xff, RZ, 0xc0, !PT ;  /* 0x000000ff05057812 */ /* 0x000fca00078ec0ff */
[----:B------:R1:W-:Y:S02]  /*4dd0*/  STG.E desc[UR36][R8.64], R5 ;  /* 0x0000000508007986 */ /* 0x0003e4000c101924 */
.L_x_35306:
[----:B------:R-:W-:Y:S05]  /*4de0*/  BSYNC B6 ;  /* 0x0000000000067941 */ /* 0x000fea0003800000 */
.L_x_35305:
        /* <DEDUP_REMOVED lines=23> */
.L_x_35345:
[----:B------:R0:W-:Y:S01]  /*4f60*/  STG.E.U8 desc[UR36][R8.64], R24 ;  /* 0x0000001808007986 */ /* 0x0001e2000c101124 */
[----:B------:R-:W-:Y:S05]  /*4f70*/  BRA `(.L_x_35347) ;  /* 0x0000000c00987947 */ /* 0x000fea0003800000 */
.L_x_35344:
        /* <DEDUP_REMOVED lines=10> */
.L_x_35349:
[----:B------:R-:W-:-:S05]  /*5020*/  LOP3.LUT R3, R24, 0xff, RZ, 0xc0, !PT ;  /* 0x000000ff18037812 */ /* 0x000fca00078ec0ff */
[----:B------:R0:W-:Y:S01]  /*5030*/  STG.E desc[UR36][R8.64], R3 ;  /* 0x0000000308007986 */ /* 0x0001e2000c101924 */
[----:B------:R-:W-:Y:S05]  /*5040*/  BRA `(.L_x_35347) ;  /* 0x0000000c00647947 */ /* 0x000fea0003800000 */
.L_x_35348:
[----:B------:R-:W-:-:S05]  /*5050*/  LOP3.LUT R25, R25, 0xff, RZ, 0xc, !PT ;  /* 0x000000ff19197812 */ /* 0x000fca00078e0cff */
[----:B------:R0:W-:Y:S01]  /*5060*/  STG.E.U16 desc[UR36][R8.64], R25 ;  /* 0x0000001908007986 */ /* 0x0001e2000c101524 */
[----:B------:R-:W-:Y:S05]  /*5070*/  BRA `(.L_x_35347) ;  /* 0x0000000c00587947 */ /* 0x000fea0003800000 */
.L_x_35343:
        /* <DEDUP_REMOVED lines=10> */
.L_x_35351:
[----:B------:R-:W-:-:S04]  /*5120*/  LOP3.LUT R25, R25, 0xff, RZ, 0xc, !PT ;  /* 0x000000ff19197812 */ /* 0x000fc800078e0cff */
[----:B------:R-:W0:Y:S02]  /*5130*/  I2F.U16 R0, R25 ;  /* 0x0000001900007306 */ /* 0x000e240000101000 */
[----:B0-----:R-:W-:-:S05]  /*5140*/  F2FP.F16.F32.PACK_AB R0, RZ, R0 ;  /* 0x00000000ff00723e */ /* 0x001fca00000000ff */
[----:B------:R0:W-:Y:S01]  /*5150*/  STG.E.U16 desc[UR36][R8.64], R0 ;  /* 0x0000000008007986 */ /* 0x0001e2000c101524 */
[----:B------:R-:W-:Y:S05]  /*5160*/  BRA `(.L_x_35347) ;  /* 0x0000000c001c7947 */ /* 0x000fea0003800000 */
.L_x_35350:
        /* <DEDUP_REMOVED lines=11> */
.L_x_35353:
[----:B------:R-:W-:-:S06]  /*5220*/  LOP3.LUT R25, R25, 0xff, RZ, 0xc, !PT ;  /* 0x000000ff19197812 */ /* 0x000fcc00078e0cff */
[----:B------:R-:W0:Y:S02]  /*5230*/  I2F.U16 R25, R25 ;  /* 0x0000001900197306 */ /* 0x000e240000101000 */
[----:B0-----:R-:W-:-:S04]  /*5240*/  F2FP.F16.F32.PACK_AB R3, RZ, R25 ;  /* 0x00000019ff03723e */ /* 0x001fc800000000ff */
[----:B------:R-:W-:-:S05]  /*5250*/  PRMT R3, R3, 0x5410, RZ ;  /* 0x0000541003037816 */ /* 0x000fca00000000ff */
[----:B------:R0:W-:Y:S01]  /*5260*/  STG.E desc[UR36][R8.64], R3 ;  /* 0x0000000308007986 */ /* 0x0001e2000c101924 */
[----:B------:R-:W-:Y:S05]  /*5270*/  BRA `(.L_x_35347) ;  /* 0x0000000800d87947 */ /* 0x000fea0003800000 */
.L_x_35352:
[----:B------:R-:W-:-:S06]  /*5280*/  LOP3.LUT R4, R25, 0xff, RZ, 0xc, !PT ;  /* 0x000000ff19047812 */ /* 0x000fcc00078e0cff */
[----:B------:R-:W0:Y:S02]  /*5290*/  I2F.F64.U16 R4, R4 ;  /* 0x0000000400047312 */ /* 0x000e240000101800 */
[----:B0-----:R0:W-:Y:S01]  /*52a0*/  STG.E.64 desc[UR36][R8.64], R4 ;  /* 0x0000000408007986 */ /* 0x0011e2000c101b24 */
[----:B------:R-:W-:Y:S05]  /*52b0*/  BRA `(.L_x_35347) ;  /* 0x0000000800c87947 */ /* 0x000fea0003800000 */
.L_x_35342:
        /* <DEDUP_REMOVED lines=12> */
.L_x_35356:
[----:B------:R-:W-:Y:S02]  /*5380*/  LOP3.LUT R4, R25, 0xff, RZ, 0xc, !PT ;  /* 0x000000ff19047812 */ /* 0x000fe400078e0cff */
[----:B--234-:R-:W-:-:S04]  /*5390*/  CS2R R6, SRZ ;  /* 0x0000000000067805 */ /* 0x01cfc8000001ff00 */
[----:B------:R-:W0:Y:S02]  /*53a0*/  I2F.F64.U16 R4, R4 ;  /* 0x0000000400047312 */ /* 0x000e240000101800 */
[----:B0-----:R0:W-:Y:S01]  /*53b0*/  STG.E.128 desc[UR36][R8.64], R4 ;  /* 0x0000000408007986 */ /* 0x0011e2000c101d24 */
[----:B------:R-:W-:Y:S05]  /*53c0*/  BRA `(.L_x_35347) ;  /* 0x0000000800847947 */ /* 0x000fea0003800000 */
.L_x_35355:
        /* <DEDUP_REMOVED lines=22> */
.L_x_35360:
[----:B------:R-:W-:Y:S05]  /*5530*/  BSYNC B0 ;  /* 0x0000000000007941 */ /* 0x000fea0003800000 */
.L_x_35359:
[----:B------:R-:W-:-:S05]  /*5540*/  LOP3.LUT R5, R0, R5, RZ, 0xfc, !PT ;  /* 0x0000000500057212 */ /* 0x000fca00078efcff */
[----:B------:R0:W-:Y:S01]  /*5550*/  STG.E.U8 desc[UR36][R8.64], R5 ;  /* 0x0000000508007986 */ /* 0x0001e2000c101124 */
[----:B------:R-:W-:Y:S05]  /*5560*/  BRA `(.L_x_35347) ;  /* 0x00000008001c7947 */ /* 0x000fea0003800000 */
.L_x_35358:
        /* <DEDUP_REMOVED lines=14> */
.L_x_35362:
[----:B------:R-:W-:Y:S01]  /*5650*/  IMAD.MOV.U32 R0, RZ, RZ, 0x7f ;  /* 0x0000007fff007424 */ /* 0x000fe200078e00ff */
[----:B------:R-:W-:-:S04]  /*5660*/  ISETP.GT.U32.AND P0, PT, R3, 0x7f800000, PT ;  /* 0x7f8000000300780c */ /* 0x000fc80003f04070 */
[----:B------:R-:W-:-:S09]  /*5670*/  SEL R0, R0, 0x7c, P0 ;  /* 0x0000007c00007807 */ /* 0x000fd20000000000 */
.L_x_35363:
[----:B------:R-:W-:Y:S05]  /*5680*/  BSYNC B0 ;  /* 0x0000000000007941 */ /* 0x000fea0003800000 */
.L_x_35361:
[----:B------:R-:W-:-:S04]  /*5690*/  LOP3.LUT R3, R25, 0x80000000, RZ, 0xc0, !PT ;  /* 0x8000000019037812 */ /* 0x000fc800078ec0ff */
[----:B------:R-:W-:-:S04]  /*56a0*/  SHF.R.U32.HI R3, RZ, 0x18, R3 ;  /* 0x00000018ff037819 */ /* 0x000fc80000011603 */
[----:B------:R-:W-:-:S05]  /*56b0*/  LOP3.LUT R3, R0, R3, RZ, 0xfc, !PT ;  /* 0x0000000300037212 */ /* 0x000fca00078efcff */
[----:B------:R0:W-:Y:S01]  /*56c0*/  STG.E.U8 desc[UR36][R8.64], R3 ;  /* 0x0000000308007986 */ /* 0x0001e2000c101124 */
[----:B------:R-:W-:Y:S05]  /*56d0*/  BRA `(.L_x_35347) ;  /* 0x0000000400c07947 */ /* 0x000fea0003800000 */
.L_x_35357:
[----:B------:R-:W-:-:S04]  /*56e0*/  LOP3.LUT R25, R25, 0xff, RZ, 0xc, !PT ;  /* 0x000000ff19197812 */ /* 0x000fc800078e0cff */
[----:B------:R-:W0:Y:S02]  /*56f0*/  I2F.U16 R0, R25 ;  /* 0x0000001900007306 */ /* 0x000e240000101000 */
[----:B0-----:R-:W-:-:S05]  /*5700*/  F2FP.BF16.F32.PACK_AB R0, RZ, R0 ;  /* 0x00000000ff00723e */ /* 0x001fca00000010ff */
[----:B------:R0:W-:Y:S01]  /*5710*/  STG.E.U16 desc[UR36][R8.64], R0 ;  /* 0x0000000008007986 */ /* 0x0001e2000c101524 */
[----:B------:R-:W-:Y:S05]  /*5720*/  BRA `(.L_x_35347) ;  /* 0x0000000400ac7947 */ /* 0x000fea0003800000 */
.L_x_35354:
        /* <DEDUP_REMOVED lines=11> */
.L_x_35366:
        /* <DEDUP_REMOVED lines=18> */
.L_x_35369:
[----:B------:R-:W-:-:S04]  /*5900*/  LOP3.LUT R3, R25, 0x80000000, RZ, 0xc0, !PT ;  /* 0x8000000019037812 */ /* 0x000fc800078ec0ff */
[----:B------:R-:W-:-:S04]  /*5910*/  SHF.R.U32.HI R3, RZ, 0x18, R3 ;  /* 0x00000018ff037819 */ /* 0x000fc80000011603 */
[----:B------:R-:W-:-:S04]  /*5920*/  LOP3.LUT R0, R0, R3, RZ, 0xfc, !PT ;  /* 0x0000000300007212 */ /* 0x000fc800078efcff */
[----:B------:R-:W-:-:S07]  /*5930*/  PRMT R4, R0, 0x7610, R4 ;  /* 0x0000761000047816 */ /* 0x000fce0000000004 */
.L_x_35368:
[----:B------:R-:W-:Y:S05]  /*5940*/  BSYNC B0 ;  /* 0x0000000000007941 */ /* 0x000fea0003800000 */
.L_x_35367:
[----:B------:R0:W-:Y:S01]  /*5950*/  STG.E.U8 desc[UR36][R8.64], R4 ;  /* 0x0000000408007986 */ /* 0x0001e2000c101124 */
[----:B------:R-:W-:Y:S05]  /*5960*/  BRA `(.L_x_35347) ;  /* 0x00000004001c7947 */ /* 0x000fea0003800000 */
.L_x_35365:
        /* <DEDUP_REMOVED lines=18> */
.L_x_35372:
[----:B------:R-:W-:-:S04]  /*5a90*/  LOP3.LUT R3, R25, 0x80000000, RZ, 0xc0, !PT ;  /* 0x8000000019037812 */ /* 0x000fc800078ec0ff */
[----:B------:R-:W-:-:S04]  /*5aa0*/  SHF.R.U32.HI R3, RZ, 0x18, R3 ;  /* 0x00000018ff037819 */ /* 0x000fc80000011603 */
[----:B------:R-:W-:-:S04]  /*5ab0*/  LOP3.LUT R0, R0, R3, RZ, 0xfc, !PT ;  /* 0x0000000300007212 */ /* 0x000fc800078efcff */
[----:B------:R-:W-:-:S07]  /*5ac0*/  PRMT R4, R0, 0x7610, R4 ;  /* 0x0000761000047816 */ /* 0x000fce0000000004 */
.L_x_35371:
[----:B------:R-:W-:Y:S05]  /*5ad0*/  BSYNC B0 ;  /* 0x0000000000007941 */ /* 0x000fea0003800000 */
.L_x_35370:
[----:B------:R0:W-:Y:S01]  /*5ae0*/  STG.E.U8 desc[UR36][R8.64], R4 ;  /* 0x0000000408007986 */ /* 0x0001e2000c101124 */
[----:B------:R-:W-:Y:S05]  /*5af0*/  BRA `(.L_x_35347) ;  /* 0x0000000000b87947 */ /* 0x000fea0003800000 */
.L_x_35364:
[----:B------:R-:W-:-:S13]  /*5b00*/  ISETP.NE.AND P0, PT, R0, 0x1c, PT ;  /* 0x0000001c0000780c */ /* 0x000fda0003f05270 */
[----:B------:R-:W-:Y:S05]  /*5b10*/  @!P0 BRA `(.L_x_35373) ;  /* 0x0000000000a88947 */ /* 0x000fea0003800000 */
[----:B------:R-:W-:-:S13]  /*5b20*/  ISETP.NE.AND P0, PT, R0, 0x1d, PT ;  /* 0x0000001d0000780c */ /* 0x000fda0003f05270 */
[----:B------:R-:W-:Y:S05]  /*5b30*/  @!P0 BRA `(.L_x_35374) ;  /* 0x0000000000908947 */ /* 0x000fea0003800000 */
[----:B------:R-:W-:-:S13]  /*5b40*/  ISETP.NE.AND P0, PT, R0, 0x2c, PT ;  /* 0x0000002c0000780c */ /* 0x000fda0003f05270 */
[----:B------:R-:W-:Y:S05]  /*5b50*/  @P0 BRA `(.L_x_35346) ;  /* 0x0000000000440947 */ /* 0x000fea0003800000 */
[----:B------:R-:W-:-:S04]  /*5b60*/  LOP3.LUT R25, R25, 0xff, RZ, 0xc, !PT ;  /* 0x000000ff19197812 */ /* 0x000fc800078e0cff */
[----:B--234-:R-:W0:Y:S02]  /*5b70*/  I2F.U16 R6, R25 ;  /* 0x0000001900067306 */ /* 0x01ce240000101000 */
        /* <DEDUP_REMOVED lines=15> */
.L_x_35346:
        /* <DEDUP_REMOVED lines=8> */
[----:B--234-:R-:W-:-:S02]  /*5cf0*/  IMAD.U32 R6, RZ, RZ, UR4 ;  /* 0x00000004ff067e24 */ /* 0x01cfc4000f8e00ff */
[----:B------:R-:W-:Y:S02]  /*5d00*/  IMAD.U32 R7, RZ, RZ, UR5 ;  /* 0x00000005ff077e24 */ /* 0x000fe4000f8e00ff */
[----:B------:R-:W-:Y:S02]  /*5d10*/  IMAD.U32 R11, RZ, RZ, UR7 ;  /* 0x00000007ff0b7e24 */ /* 0x000fe4000f8e00ff */
[----:B------:R-:W-:Y:S02]  /*5d20*/  IMAD.MOV.U32 R8, RZ, RZ, 0x65 ;  /* 0x00000065ff087424 */ /* 0x000fe400078e00ff */
[----:B------:R-:W-:Y:S02]  /*5d30*/  IMAD.MOV.U32 R12, RZ, RZ, 0x1 ;  /* 0x00000001ff0c7424 */ /* 0x000fe400078e00ff */
[----:B------:R-:W-:-:S07]  /*5d40*/  IMAD.MOV.U32 R13, RZ, RZ, RZ ;  /* 0x000000ffff0d7224 */ /* 0x000fce00078e00ff */
[----:B------:R-:W-:-:S07]  /*5d50*/  LEPC R20, `(.L_x_35375) ;  /* 0x000000001014794e */ /* 0x000fce0000000000 */
[----:B0-----:R-:W-:Y:S05]  /*5d60*/  CALL.ABS.NOINC R14 ;  /* 0x000000000e007343 */ /* 0x001fea0003c00000 */
.L_x_35375:
[----:B------:R-:W-:Y:S05]  /*5d70*/  BRA `(.L_x_35347) ;  /* 0x0000000000187947 */ /* 0x000fea0003800000 */
.L_x_35374:
[----:B------:R-:W-:Y:S01]  /*5d80*/  LOP3.LUT R24, R24, 0xff, RZ, 0xc0, !PT ;  /* 0x000000ff18187812 */ /* 0x000fe200078ec0ff */
[----:B------:R-:W-:-:S05]  /*5d90*/  IMAD.MOV.U32 R25, RZ, RZ, RZ ;  /* 0x000000ffff197224 */ /* 0x000fca00078e00ff */
[----:B------:R0:W-:Y:S01]  /*5da0*/  STG.E.64 desc[UR36][R8.64], R24 ;  /* 0x0000001808007986 */ /* 0x0001e2000c101b24 */
[----:B------:R-:W-:Y:S05]  /*5db0*/  BRA `(.L_x_35347) ;  /* 0x0000000000087947 */ /* 0x000fea0003800000 */
.L_x_35373:
[----:B------:R-:W-:-:S05]  /*5dc0*/  LOP3.LUT R3, R24, 0xff, RZ, 0xc0, !PT ;  /* 0x000000ff18037812 */ /* 0x000fca00078ec0ff */
[----:B------:R0:W-:Y:S02]  /*5dd0*/  STG.E desc[UR36][R8.64], R3 ;  /* 0x0000000308007986 */ /* 0x0001e4000c101924 */
.L_x_35347:
[----:B------:R-:W-:-:S05]  /*5de0*/  VIADD R23, R23, 0x80 ;  /* 0x0000008017177836 */ /* 0x000fca0000000000 */
[----:B------:R-:W-:-:S13]  /*5df0*/  ISETP.GE.AND P0, PT, R23, R22, PT ;  /* 0x000000161700720c */ /* 0x000fda0003f06270 */
        /* <DEDUP_REMOVED lines=21> */
.L_x_35379:
[----:B------:R0:W-:Y:S01]  /*5f50*/  STG.E.U8 desc[UR36][R8.64], R19 ;  /* 0x0000001308007986 */ /* 0x0001e2000c101124 */
[----:B------:R-:W-:Y:S05]  /*5f60*/  BRA `(.L_x_35381) ;  /* 0x0000000c00987947 */ /* 0x000fea0003800000 */
.L_x_35378:
        /* <DEDUP_REMOVED lines=10> */
.L_x_35383:
[----:B------:R-:W-:-:S05]  /*6010*/  LOP3.LUT R19, R19, 0xff, RZ, 0xc0, !PT ;  /* 0x000000ff13137812 */ /* 0x000fca00078ec0ff */
[----:B------:R0:W-:Y:S01]  /*6020*/  STG.E desc[UR36][R8.64], R19 ;  /* 0x0000001308007986 */ /* 0x0001e2000c101924 */
[----:B------:R-:W-:Y:S05]  /*6030*/  BRA `(.L_x_35381) ;  /* 0x0000000c00647947 */ /* 0x000fea0003800000 */
.L_x_35382:
[----:B------:R-:W-:-:S05]  /*6040*/  LOP3.LUT R17, R17, 0xff, RZ, 0xc, !PT ;  /* 0x000000ff11117812 */ /* 0x000fca00078e0cff */
[----:B------:R0:W-:Y:S01]  /*6050*/  STG.E.U16 desc[UR36][R8.64], R17 ;  /* 0x0000001108007986 */ /* 0x0001e2000c101524 */
[----:B------:R-:W-:Y:S05]  /*6060*/  BRA `(.L_x_35381) ;  /* 0x0000000c00587947 */ /* 0x000fea0003800000 */
.L_x_35377:
        /* <DEDUP_REMOVED lines=10> */
.L_x_35385:
[----:B------:R-:W-:-:S04]  /*6110*/  LOP3.LUT R17, R17, 0xff, RZ, 0xc, !PT ;  /* 0x000000ff11117812 */ /* 0x000fc800078e0cff */
[----:B------:R-:W0:Y:S02]  /*6120*/  I2F.U16 R0, R17 ;  /* 0x0000001100007306 */ /* 0x000e240000101000 */
[----:B0-----:R-:W-:-:S05]  /*6130*/  F2FP.F16.F32.PACK_AB R0, RZ, R0 ;  /* 0x00000000ff00723e */ /* 0x001fca00000000ff */
[----:B------:R0:W-:Y:S01]  /*6140*/  STG.E.U16 desc[UR36][R8.64], R0 ;  /* 0x0000000008007986 */ /* 0x0001e2000c101524 */
[----:B------:R-:W-:Y:S05]  /*6150*/  BRA `(.L_x_35381) ;  /* 0x0000000c001c7947 */ /* 0x000fea0003800000 */
.L_x_35384:
        /* <DEDUP_REMOVED lines=11> */
.L_x_35387:
[----:B------:R-:W-:-:S06]  /*6210*/  LOP3.LUT R17, R17, 0xff, RZ, 0xc, !PT ;  /* 0x000000ff11117812 */ /* 0x000fcc00078e0cff */
[----:B------:R-:W0:Y:S02]  /*6220*/  I2F.U16 R17, R17 ;  /* 0x0000001100117306 */ /* 0x000e240000101000 */
[----:B0-----:R-:W-:-:S04]  /*6230*/  F2FP.F16.F32.PACK_AB R3, RZ, R17 ;  /* 0x00000011ff03723e */ /* 0x001fc800000000ff */
[----:B------:R-:W-:-:S05]  /*6240*/  PRMT R3, R3, 0x5410, RZ ;  /* 0x0000541003037816 */ /* 0x000fca00000000ff */
[----:B------:R0:W-:Y:S01]  /*6250*/  STG.E desc[UR36][R8.64], R3 ;  /* 0x0000000308007986 */ /* 0x0001e2000c101924 */
[----:B------:R-:W-:Y:S05]  /*6260*/  BRA `(.L_x_35381) ;  /* 0x0000000800d87947 */ /* 0x000fea0003800000 */
.L_x_35386:
[----:B------:R-:W-:-:S06]  /*6270*/  LOP3.LUT R4, R17, 0xff, RZ, 0xc, !PT ;  /* 0x000000ff11047812 */ /* 0x000fcc00078e0cff */
[----:B------:R-:W0:Y:S02]  /*6280*/  I2F.F64.U16 R4, R4 ;  /* 0x0000000400047312 */ /* 0x000e240000101800 */
[----:B0-----:R0:W-:Y:S01]  /*6290*/  STG.E.64 desc[UR36][R8.64], R4 ;  /* 0x0000000408007986 */ /* 0x0011e2000c101b24 */
[----:B------:R-:W-:Y:S05]  /*62a0*/  BRA `(.L_x_35381) ;  /* 0x0000000800c87947 */ /* 0x000fea0003800000 */
.L_x_35376:
        /* <DEDUP_REMOVED lines=12> */
.L_x_35390:
[----:B------:R-:W-:Y:S02]  /*6370*/  LOP3.LUT R4, R17, 0xff, RZ, 0xc, !PT ;  /* 0x000000ff11047812 */ /* 0x000fe400078e0cff */
[----:B--234-:R-:W-:-:S04]  /*6380*/  CS2R R6, SRZ ;  /* 0x0000000000067805 */ /* 0x01cfc8000001ff00 */
[----:B------:R-:W0:Y:S02]  /*6390*/  I2F.F64.U16 R4, R4 ;  /* 0x0000000400047312 */ /* 0x000e240000101800 */
[----:B0-----:R0:W-:Y:S01]  /*63a0*/  STG.E.128 desc[UR36][R8.64], R4 ;  /* 0x0000000408007986 */ /* 0x0011e2000c101d24 */
[----:B------:R-:W-:Y:S05]  /*63b0*/  BRA `(.L_x_35381) ;  /* 0x0000000800847947 */ /* 0x000fea0003800000 */
.L_x_35389:
        /* <DEDUP_REMOVED lines=22> */
.L_x_35394:
[----:B------:R-:W-:Y:S05]  /*6520*/  BSYNC B0 ;  /* 0x0000000000007941 */ /* 0x000fea0003800000 */
.L_x_35393:
[----:B------:R-:W-:-:S05]  /*6530*/  LOP3.LUT R5, R0, R5, RZ, 0xfc, !PT ;  /* 0x0000000500057212 */ /* 0x000fca00078efcff */
[----:B------:R0:W-:Y:S01]  /*6540*/  STG.E.U8 desc[UR36][R8.64], R5 ;  /* 0x0000000508007986 */ /* 0x0001e2000c101124 */
[----:B------:R-:W-:Y:S05]  /*6550*/  BRA `(.L_x_35381) ;  /* 0x00000008001c7947 */ /* 0x000fea0003800000 */
.L_x_35392:
        /* <DEDUP_REMOVED lines=14> */
.L_x_35396:
[----:B------:R-:W-:Y:S01]  /*6640*/  IMAD.MOV.U32 R0, RZ, RZ, 0x7f ;  /* 0x0000007fff007424 */ /* 0x000fe200078e00ff */
[----:B------:R-:W-:-:S04]  /*6650*/  ISETP.GT.U32.AND P0, PT, R3, 0x7f800000, PT ;  /* 0x7f8000000300780c */ /* 0x000fc80003f04070 */
[----:B------:R-:W-:-:S09]  /*6660*/  SEL R0, R0, 0x7c, P0 ;  /* 0x0000007c00007807 */ /* 0x000fd20000000000 */
.L_x_35397:
[----:B------:R-:W-:Y:S05]  /*6670*/  BSYNC B0 ;  /* 0x0000000000007941 */ /* 0x000fea0003800000 */
.L_x_35395:
[----:B------:R-:W-:-:S04]  /*6680*/  LOP3.LUT R3, R17, 0x80000000, RZ, 0xc0, !PT ;  /* 0x8000000011037812 */ /* 0x000fc800078ec0ff */
[----:B------:R-:W-:-:S04]  /*6690*/  SHF.R.U32.HI R3, RZ, 0x18, R3 ;  /* 0x00000018ff037819 */ /* 0x000fc80000011603 */
[----:B------:R-:W-:-:S05]  /*66a0*/  LOP3.LUT R3, R0, R3, RZ, 0xfc, !PT ;  /* 0x0000000300037212 */ /* 0x000fca00078efcff */
[----:B------:R0:W-:Y:S01]  /*66b0*/  STG.E.U8 desc[UR36][R8.64], R3 ;  /* 0x0000000308007986 */ /* 0x0001e2000c101124 */
[----:B------:R-:W-:Y:S05]  /*66c0*/  BRA `(.L_x_35381) ;  /* 0x0000000400c07947 */ /* 0x000fea0003800000 */
.L_x_35391:
[----:B------:R-:W-:-:S04]  /*66d0*/  LOP3.LUT R17, R17, 0xff, RZ, 0xc, !PT ;  /* 0x000000ff11117812 */ /* 0x000fc800078e0cff */
[----:B------:R-:W0:Y:S02]  /*66e0*/  I2F.U16 R0, R17 ;  /* 0x0000001100007306 */ /* 0x000e240000101000 */
[----:B0-----:R-:W-:-:S05]  /*66f0*/  F2FP.BF16.F32.PACK_AB R0, RZ, R0 ;  /* 0x00000000ff00723e */ /* 0x001fca00000010ff */
[----:B------:R0:W-:Y:S01]  /*6700*/  STG.E.U16 desc[UR36][R8.64], R0 ;  /* 0x0000000008007986 */ /* 0x0001e2000c101524 */
[----:B------:R-:W-:Y:S05]  /*6710*/  BRA `(.L_x_35381) ;  /* 0x0000000400ac7947 */ /* 0x000fea0003800000 */
.L_x_35388:
        /* <DEDUP_REMOVED lines=11> */
.L_x_35400:
        /* <DEDUP_REMOVED lines=18> */
.L_x_35403:
[----:B------:R-:W-:-:S04]  /*68f0*/  LOP3.LUT R3, R17, 0x80000000, RZ, 0xc0, !PT ;  /* 0x8000000011037812 */ /* 0x000fc800078ec0ff */
[----:B------:R-:W-:-:S04]  /*6900*/  SHF.R.U32.HI R3, RZ, 0x18, R3 ;  /* 0x00000018ff037819 */ /* 0x000fc80000011603 */
[----:B------:R-:W-:-:S04]  /*6910*/  LOP3.LUT R0, R0, R3, RZ, 0xfc, !PT ;  /* 0x0000000300007212 */ /* 0x000fc800078efcff */
[----:B------:R-:W-:-:S07]  /*6920*/  PRMT R4, R0, 0x7610, R4 ;  /* 0x0000761000047816 */ /* 0x000fce0000000004 */
.L_x_35402:
[----:B------:R-:W-:Y:S05]  /*6930*/  BSYNC B0 ;  /* 0x0000000000007941 */ /* 0x000fea0003800000 */
.L_x_35401:
[----:B------:R0:W-:Y:S01]  /*6940*/  STG.E.U8 desc[UR36][R8.64], R4 ;  /* 0x0000000408007986 */ /* 0x0001e2000c101124 */
[----:B------:R-:W-:Y:S05]  /*6950*/  BRA `(.L_x_35381) ;  /* 0x00000004001c7947 */ /* 0x000fea0003800000 */
.L_x_35399:
        /* <DEDUP_REMOVED lines=18> */
.L_x_35406:
[----:B------:R-:W-:-:S04]  /*6a80*/  LOP3.LUT R3, R17, 0x80000000, RZ, 0xc0, !PT ;  /* 0x8000000011037812 */ /* 0x000fc800078ec0ff */
[----:B------:R-:W-:-:S04]  /*6a90*/  SHF.R.U32.HI R3, RZ, 0x18, R3 ;  /* 0x00000018ff037819 */ /* 0x000fc80000011603 */
[----:B------:R-:W-:-:S04]  /*6aa0*/  LOP3.LUT R0, R0, R3, RZ, 0xfc, !PT ;  /* 0x0000000300007212 */ /* 0x000fc800078efcff */
[----:B------:R-:W-:-:S07]  /*6ab0*/  PRMT R4, R0, 0x7610, R4 ;  /* 0x0000761000047816 */ /* 0x000fce0000000004 */
.L_x_35405:
[----:B------:R-:W-:Y:S05]  /*6ac0*/  BSYNC B0 ;  /* 0x0000000000007941 */ /* 0x000fea0003800000 */
.L_x_35404:
[----:B------:R0:W-:Y:S01]  /*6ad0*/  STG.E.U8 desc[UR36][R8.64], R4 ;  /* 0x0000000408007986 */ /* 0x0001e2000c101124 */
[----:B------:R-:W-:Y:S05]  /*6ae0*/  BRA `(.L_x_35381) ;  /* 0x0000000000b87947 */ /* 0x000fea0003800000 */
.L_x_35398:
        /* <DEDUP_REMOVED lines=23> */
.L_x_35380:
        /* <DEDUP_REMOVED lines=16> */
.L_x_35409:
[----:B------:R-:W-:Y:S05]  /*6d60*/  BRA `(.L_x_35381) ;  /* 0x0000000000187947 */ /* 0x000fea0003800000 */
.L_x_35408:
[----:B------:R-:W-:Y:S01]  /*6d70*/  LOP3.LUT R4, R19, 0xff, RZ, 0xc0, !PT ;  /* 0x000000ff13047812 */ /* 0x000fe200078ec0ff */
[----:B------:R-:W-:-:S05]  /*6d80*/  IMAD.MOV.U32 R5, RZ, RZ, RZ ;  /* 0x000000ffff057224 */ /* 0x000fca00078e00ff */
[----:B------:R0:W-:Y:S01]  /*6d90*/  STG.E.64 desc[UR36][R8.64], R4 ;  /* 0x0000000408007986 */ /* 0x0001e2000c101b24 */
[----:B------:R-:W-:Y:S05]  /*6da0*/  BRA `(.L_x_35381) ;  /* 0x0000000000087947 */ /* 0x000fea0003800000 */
.L_x_35407:
[----:B------:R-:W-:-:S05]  /*6db0*/  LOP3.LUT R19, R19, 0xff, RZ, 0xc0, !PT ;  /* 0x000000ff13137812 */ /* 0x000fca00078ec0ff */
[----:B------:R0:W-:Y:S02]  /*6dc0*/  STG.E desc[UR36][R8.64], R19 ;  /* 0x0000001308007986 */ /* 0x0001e4000c101924 */
.L_x_35381:
[----:B------:R-:W-:-:S07]  /*6dd0*/  VIADD R23, R23, 0x80 ;  /* 0x0000008017177836 */ /* 0x000fce0000000000 */
.L_x_35341:
[----:B------:R-:W-:Y:S05]  /*6de0*/  BSYNC B6 ;  /* 0x0000000000067941 */ /* 0x000fea0003800000 */
.L_x_35340:
[----:B------:R-:W-:-:S13]  /*6df0*/  ISETP.GE.AND P0, PT, R23, R22, PT ;  /* 0x000000161700720c */ /* 0x000fda0003f06270 */
[----:B------:R-:W-:Y:S05]  /*6e00*/  @P0 EXIT ;  /* 0x000000000000094d */ /* 0x000fea0003800000 */
[----:B01----:R-:W0:Y:S01]  /*6e10*/  LDC.64 R4, c[0x0][0x218] ;  /* 0x00008600ff047b82 */ /* 0x003e220000000a00 */
[----:B------:R-:W-:Y:S01]  /*6e20*/  PRMT R0, R18, 0x9910, RZ ;  /* 0x0000991012007816 */ /* 0x000fe200000000ff */
[----:B------:R-:W-:Y:S01]  /*6e30*/  IMAD R2, R2, 0x200, R23 ;  /* 0x0000020002027824 */ /* 0x000fe200078e0217 */
[----:B------:R-:W-:Y:S02]  /*6e40*/  ULDC UR4, c[0x0][0x238] ;  /* 0x00008e0000047ab9 */ /* 0x000fe40000000800 */
[----:B------:R-:W-:Y:S01]  /*6e50*/  ISETP.GT.AND P1, PT, R0, 0x9, PT ;  /* 0x000000090000780c */ /* 0x000fe20003f24270 */
[----:B------:R-:W-:-:S05]  /*6e60*/  IMAD R3, R2, UR4, RZ ;  /* 0x0000000402037c24 */ /* 0x000fca000f8e02ff */
[----:B0-----:R-:W-:-:S05]  /*6e70*/  IADD3 R2, P0, R3, R4, RZ ;  /* 0x0000000403027210 */ /* 0x001fca0007f1e0ff */
[----:B------:R-:W-:Y:S01]  /*6e80*/  IMAD.X R3, RZ, RZ, R5, P0 ;  /* 0x000000ffff037224 */ /* 0x000fe200000e0605 */
[----:B------:R-:W-:Y:S01]  /*6e90*/  LOP3.LUT R5, RZ, R16, RZ, 0x33, !PT ;  /* 0x00000010ff057212 */ /* 0x000fe200078e33ff */
        /* <DEDUP_REMOVED lines=11> */
.L_x_35413:
[----:B------:R-:W-:Y:S01]  /*6f50*/  STG.E.U8 desc[UR36][R2.64], R5 ;  /* 0x0000000502007986 */ /* 0x000fe2000c101124 */
[----:B------:R-:W-:Y:S05]  /*6f60*/  EXIT ;  /* 0x000000000000794d */ /* 0x000fea0003800000 */
.L_x_35412:
        /* <DEDUP_REMOVED lines=10> */
.L_x_35416:
[----:B------:R-:W-:-:S05]  /*7010*/  LOP3.LUT R5, R5, 0xff, RZ, 0xc0, !PT ;  /* 0x000000ff05057812 */ /* 0x000fca00078ec0ff */
[----:B------:R-:W-:Y:S01]  /*7020*/  STG.E desc[UR36][R2.64], R5 ;  /* 0x0000000502007986 */ /* 0x000fe2000c101924 */
[----:B------:R-:W-:Y:S05]  /*7030*/  EXIT ;  /* 0x000000000000794d */ /* 0x000fea0003800000 */
.L_x_35415:
[----:B------:R-:W-:-:S05]  /*7040*/  LOP3.LUT R5, R16, 0xff, RZ, 0xc, !PT ;  /* 0x000000ff10057812 */ /* 0x000fca00078e0cff */
[----:B------:R-:W-:Y:S01]  /*7050*/  STG.E.U16 desc[UR36][R2.64], R5 ;  /* 0x0000000502007986 */ /* 0x000fe2000c101524 */
[----:B------:R-:W-:Y:S05]  /*7060*/  EXIT ;  /* 0x000000000000794d */ /* 0x000fea0003800000 */
.L_x_35411:
        /* <DEDUP_REMOVED lines=10> */
.L_x_35418:
[----:B------:R-:W-:-:S04]  /*7110*/  LOP3.LUT R16, R16, 0xff, RZ, 0xc, !PT ;  /* 0x000000ff10107812 */ /* 0x000fc800078e0cff */
[----:B------:R-:W0:Y:S02]  /*7120*/  I2F.U16 R0, R16 ;  /* 0x0000001000007306 */ /* 0x000e240000101000 */
[----:B0-----:R-:W-:-:S05]  /*7130*/  F2FP.F16.F32.PACK_AB R0, RZ, R0 ;  /* 0x00000000ff00723e */ /* 0x001fca00000000ff */
[----:B------:R-:W-:Y:S01]  /*7140*/  STG.E.U16 desc[UR36][R2.64], R0 ;  /* 0x0000000002007986 */ /* 0x000fe2000c101524 */
[----:B------:R-:W-:Y:S05]  /*7150*/  EXIT ;  /* 0x000000000000794d */ /* 0x000fea0003800000 */
.L_x_35417:
        /* <DEDUP_REMOVED lines=11> */
.L_x_35420:
[----:B------:R-:W-:-:S06]  /*7210*/  LOP3.LUT R16, R16, 0xff, RZ, 0xc, !PT ;  /* 0x000000ff10107812 */ /* 0x000fcc00078e0cff */
[----:B------:R-:W0:Y:S02]  /*7220*/  I2F.U16 R16, R16 ;  /* 0x0000001000107306 */ /* 0x000e240000101000 */
[----:B0-----:R-:W-:-:S04]  /*7230*/  F2FP.F16.F32.PACK_AB R5, RZ, R16 ;  /* 0x00000010ff05723e */ /* 0x001fc800000000ff */
[----:B------:R-:W-:-:S05]  /*7240*/  PRMT R5, R5, 0x5410, RZ ;  /* 0x0000541005057816 */ /* 0x000fca00000000ff */
[----:B------:R-:W-:Y:S01]  /*7250*/  STG.E desc[UR36][R2.64], R5 ;  /* 0x0000000502007986 */ /* 0x000fe2000c101924 */
[----:B------:R-:W-:Y:S05]  /*7260*/  EXIT ;  /* 0x000000000000794d */ /* 0x000fea0003800000 */
.L_x_35419:
[----:B------:R-:W-:-:S06]  /*7270*/  LOP3.LUT R4, R16, 0xff, RZ, 0xc, !PT ;  /* 0x000000ff10047812 */ /* 0x000fcc00078e0cff */
[----:B------:R-:W0:Y:S02]  /*7280*/  I2F.F64.U16 R4, R4 ;  /* 0x0000000400047312 */ /* 0x000e240000101800 */
[----:B0-----:R-:W-:Y:S01]  /*7290*/  STG.E.64 desc[UR36][R2.64], R4 ;  /* 0x0000000402007986 */ /* 0x001fe2000c101b24 */
[----:B------:R-:W-:Y:S05]  /*72a0*/  EXIT ;  /* 0x000000000000794d */ /* 0x000fea0003800000 */
.L_x_35410:
        /* <DEDUP_REMOVED lines=12> */
.L_x_35423:
[----:B------:R-:W-:Y:S02]  /*7370*/  LOP3.LUT R4, R16, 0xff, RZ, 0xc, !PT ;  /* 0x000000ff10047812 */ /* 0x000fe400078e0cff */
[----:B--234-:R-:W-:-:S04]  /*7380*/  CS2R R6, SRZ ;  /* 0x0000000000067805 */ /* 0x01cfc8000001ff00 */
[----:B------:R-:W0:Y:S02]  /*7390*/  I2F.F64.U16 R4, R4 ;  /* 0x0000000400047312 */ /* 0x000e240000101800 */
[----:B0-----:R-:W-:Y:S01]  /*73a0*/  STG.E.128 desc[UR36][R2.64], R4 ;  /* 0x0000000402007986 */ /* 0x001fe2000c101d24 */
[----:B------:R-:W-:Y:S05]  /*73b0*/  EXIT ;  /* 0x000000000000794d */ /* 0x000fea0003800000 */
.L_x_35422:
        /* <DEDUP_REMOVED lines=22> */
.L_x_35427:
[----:B------:R-:W-:Y:S05]  /*7520*/  BSYNC B0 ;  /* 0x0000000000007941 */ /* 0x000fea0003800000 */
.L_x_35426:
[----:B------:R-:W-:-:S05]  /*7530*/  LOP3.LUT R5, R0, R5, RZ, 0xfc, !PT ;  /* 0x0000000500057212 */ /* 0x000fca00078efcff */
[----:B------:R-:W-:Y:S01]  /*7540*/  STG.E.U8 desc[UR36][R2.64], R5 ;  /* 0x0000000502007986 */ /* 0x000fe2000c101124 */
[----:B------:R-:W-:Y:S05]  /*7550*/  EXIT ;  /* 0x000000000000794d */ /* 0x000fea0003800000 */
.L_x_35425:
        /* <DEDUP_REMOVED lines=14> */
.L_x_35429:
[----:B------:R-:W-:Y:S01]  /*7640*/  IMAD.MOV.U32 R0, RZ, RZ, 0x7f ;  /* 0x0000007fff007424 */ /* 0x000fe200078e00ff */
[----:B------:R-:W-:-:S04]  /*7650*/  ISETP.GT.U32.AND P0, PT, R4, 0x7f800000, PT ;  /* 0x7f8000000400780c */ /* 0x000fc80003f04070 */
[----:B------:R-:W-:-:S09]  /*7660*/  SEL R0, R0, 0x7c, P0 ;  /* 0x0000007c00007807 */ /* 0x000fd20000000000 */
.L_x_35430:
[----:B------:R-:W-:Y:S05]  /*7670*/  BSYNC B0 ;  /* 0x0000000000007941 */ /* 0x000fea0003800000 */
.L_x_35428:
[----:B------:R-:W-:-:S04]  /*7680*/  LOP3.LUT R4, R5, 0x80000000, RZ, 0xc0, !PT ;  /* 0x8000000005047812 */ /* 0x000fc800078ec0ff */
[----:B------:R-:W-:-:S04]  /*7690*/  SHF.R.U32.HI R5, RZ, 0x18, R4 ;  /* 0x00000018ff057819 */ /* 0x000fc80000011604 */
[----:B------:R-:W-:-:S05]  /*76a0*/  LOP3.LUT R5, R0, R5, RZ, 0xfc, !PT ;  /* 0x0000000500057212 */ /* 0x000fca00078efcff */
[----:B------:R-:W-:Y:S01]  /*76b0*/  STG.E.U8 desc[UR36][R2.64], R5 ;  /* 0x0000000502007986 */ /* 0x000fe2000c101124 */
[----:B------:R-:W-:Y:S05]  /*76c0*/  EXIT ;  /* 0x000000000000794d */ /* 0x000fea0003800000 */
.L_x_35424:
[----:B------:R-:W-:-:S04]  /*76d0*/  LOP3.LUT R16, R16, 0xff, RZ, 0xc, !PT ;  /* 0x000000ff10107812 */ /* 0x000fc800078e0cff */
[----:B------:R-:W0:Y:S02]  /*76e0*/  I2F.U16 R0, R16 ;  /* 0x0000001000007306 */ /* 0x000e240000101000 */
[----:B0-----:R-:W-:-:S05]  /*76f0*/  F2FP.BF16.F32.PACK_AB R0, RZ, R0 ;  /* 0x00000000ff00723e */ /* 0x001fca00000010ff */
[----:B------:R-:W-:Y:S01]  /*7700*/  STG.E.U16 desc[UR36][R2.64], R0 ;  /* 0x0000000002007986 */ /* 0x000fe2000c101524 */
[----:B------:R-:W-:Y:S05]  /*7710*/  EXIT ;  /* 0x000000000000794d */ /* 0x000fea0003800000 */
.L_x_35421:
        /* <DEDUP_REMOVED lines=11> */
.L_x_35433:
[----:B------:R-:W-:Y:S01]  /*77d0*/  LOP3.LUT R16, R16, 0xff, RZ, 0xc, !PT ;  /* 0x000000ff10107812 */ /* 0x000fe200078e0cff */
[----:B------:R-:W-:Y:S01]  /*77e0*/  BSSY B0, `(.L_x_35434) ;  /* 0x0000015000007945 */ /* 0x000fe20003800000 */
[----:B------:R-:W-:Y:S02]  /*77f0*/  IMAD.MOV.U32 R0, RZ, RZ, 0x80 ;  /* 0x00000080ff007424 */ /* 0x000fe400078e00ff */
[----:B--234-:R-:W0:Y:S02]  /*7800*/  I2F.U16 R7, R16 ;  /* 0x0000001000077306 */ /* 0x01ce240000101000 */
        /* <DEDUP_REMOVED lines=14> */
.L_x_35436:
[----:B------:R-:W-:-:S04]  /*78f0*/  LOP3.LUT R0, R7, 0x80000000, RZ, 0xc0, !PT ;  /* 0x8000000007007812 */ /* 0x000fc800078ec0ff */
[----:B------:R-:W-:-:S04]  /*7900*/  SHF.R.U32.HI R5, RZ, 0x18, R0 ;  /* 0x00000018ff057819 */ /* 0x000fc80000011600 */
[----:B------:R-:W-:-:S04]  /*7910*/  LOP3.LUT R4, R4, R5, RZ, 0xfc, !PT ;  /* 0x0000000504047212 */ /* 0x000fc800078efcff */
[----:B------:R-:W-:-:S07]  /*7920*/  PRMT R0, R4, 0x7610, R0 ;  /* 0x0000761004007816 */ /* 0x000fce0000000000 */
.L_x_35435:
[----:B------:R-:W-:Y:S05]  /*7930*/  BSYNC B0 ;  /* 0x0000000000007941 */ /* 0x000fea0003800000 */
.L_x_35434:
[----:B------:R-:W-:Y:S01]  /*7940*/  STG.E.U8 desc[UR36][R2.64], R0 ;  /* 0x0000000002007986 */ /* 0x000fe2000c101124 */
[----:B------:R-:W-:Y:S05]  /*7950*/  EXIT ;  /* 0x000000000000794d */ /* 0x000fea0003800000 */
.L_x_35432:
        /* <DEDUP_REMOVED lines=18> */
.L_x_35439:
[----:B------:R-:W-:-:S04]  /*7a80*/  LOP3.LUT R0, R7, 0x80000000, RZ, 0xc0, !PT ;  /* 0x8000000007007812 */ /* 0x000fc800078ec0ff */
[----:B------:R-:W-:-:S04]  /*7a90*/  SHF.R.U32.HI R5, RZ, 0x18, R0 ;  /* 0x00000018ff057819 */ /* 0x000fc80000011600 */
[----:B------:R-:W-:-:S04]  /*7aa0*/  LOP3.LUT R4, R4, R5, RZ, 0xfc, !PT ;  /* 0x0000000504047212 */ /* 0x000fc800078efcff */
[----:B------:R-:W-:-:S07]  /*7ab0*/  PRMT R0, R4, 0x7610, R0 ;  /* 0x0000761004007816 */ /* 0x000fce0000000000 */
.L_x_35438:
[----:B------:R-:W-:Y:S05]  /*7ac0*/  BSYNC B0 ;  /* 0x0000000000007941 */ /* 0x000fea0003800000 */
.L_x_35437:
[----:B------:R-:W-:Y:S01]  /*7ad0*/  STG.E.U8 desc[UR36][R2.64], R0 ;  /* 0x0000000002007986 */ /* 0x000fe2000c101124 */
[----:B------:R-:W-:Y:S05]  /*7ae0*/  EXIT ;  /* 0x000000000000794d */ /* 0x000fea0003800000 */
.L_x_35431:
        /* <DEDUP_REMOVED lines=23> */
.L_x_35414:
        /* <DEDUP_REMOVED lines=8> */
[----:B--234-:R-:W-:Y:S02]  /*7ce0*/  IMAD.U32 R6, RZ, RZ, UR4 ;  /* 0x00000004ff067e24 */ /* 0x01cfe4000f8e00ff */
[----:B------:R-:W-:-:S02]  /*7cf0*/  IMAD.U32 R7, RZ, RZ, UR5 ;  /* 0x00000005ff077e24 */ /* 0x000fc4000f8e00ff */
[----:B------:R-:W-:Y:S02]  /*7d00*/  IMAD.U32 R11, RZ, RZ, UR7 ;  /* 0x00000007ff0b7e24 */ /* 0x000fe4000f8e00ff */
[----:B------:R-:W-:Y:S02]  /*7d10*/  IMAD.MOV.U32 R8, RZ, RZ, 0x65 ;  /* 0x00000065ff087424 */ /* 0x000fe400078e00ff */
[----:B------:R-:W-:Y:S02]  /*7d20*/  IMAD.MOV.U32 R12, RZ, RZ, 0x1 ;  /* 0x00000001ff0c7424 */ /* 0x000fe400078e00ff */
[----:B0-----:R-:W-:-:S07]  /*7d30*/  IMAD.MOV.U32 R13, RZ, RZ, RZ ;  /* 0x000000ffff0d7224 */ /* 0x001fce00078e00ff */
[----:B------:R-:W-:-:S07]  /*7d40*/  LEPC R20, `(.L_x_35442) ;  /* 0x000000001014794e */ /* 0x000fce0000000000 */
[----:B-1----:R-:W-:Y:S05]  /*7d50*/  CALL.ABS.NOINC R2 ;  /* 0x0000000002007343 */ /* 0x002fea0003c00000 */
.L_x_35442:
[----:B------:R-:W-:Y:S05]  /*7d60*/  EXIT ;  /* 0x000000000000794d */ /* 0x000fea0003800000 */
.L_x_35441:
[----:B------:R-:W-:Y:S01]  /*7d70*/  LOP3.LUT R4, R5, 0xff, RZ, 0xc0, !PT ;  /* 0x000000ff05047812 */ /* 0x000fe200078ec0ff */
[----:B------:R-:W-:-:S05]  /*7d80*/  IMAD.MOV.U32 R5, RZ, RZ, RZ ;  /* 0x000000ffff057224 */ /* 0x000fca00078e00ff */
[----:B------:R-:W-:Y:S01]  /*7d90*/  STG.E.64 desc[UR36][R2.64], R4 ;  /* 0x0000000402007986 */ /* 0x000fe2000c101b24 */
[----:B------:R-:W-:Y:S05]  /*7da0*/  EXIT ;  /* 0x000000000000794d */ /* 0x000fea0003800000 */
.L_x_35440:
[----:B------:R-:W-:-:S05]  /*7db0*/  LOP3.LUT R5, R5, 0xff, RZ, 0xc0, !PT ;  /* 0x000000ff05057812 */ /* 0x000fca00078ec0ff */
[----:B------:R-:W-:Y:S01]  /*7dc0*/  STG.E desc[UR36][R2.64], R5 ;  /* 0x0000000502007986 */ /* 0x000fe2000c101924 */
[----:B------:R-:W-:Y:S05]  /*7dd0*/  EXIT ;  /* 0x000000000000794d */ /* 0x000fea0003800000 */
.L_x_35443:
        /* <DEDUP_REMOVED lines=10> */
.L_x_36502:


//--------------------- .text._ZN2at6native18elementwise_kernelILi128ELi4EZNS0_22gpu_kernel_impl_nocastIZZZNS0_23bitwise_not_kernel_cudaERNS_18TensorIteratorBaseEENKUlvE_clEvENKUlvE_clEvEUlhE_EEvS4_RKT_EUliE_EEviT1_ --------------------------
	.section	.text._ZN2at6native18elementwise_kernelILi128ELi4EZNS0_22gpu_kernel_impl_nocastIZZZNS0_23bitwise_not_kernel_cudaERNS_18TensorIteratorBaseEENKUlvE_clEvENKUlvE_clEvEUlhE_EEvS4_RKT_EUliE_EEviT1_,"ax",@progbits
	.align	128
        .global         _ZN2at6native18elementwise_kernelILi128ELi4EZNS0_22gpu_kernel_impl_nocastIZZZNS0_23bitwise_not_kernel_cudaERNS_18TensorIteratorBaseEENKUlvE_clEvENKUlvE_clEvEUlhE_EEvS4_RKT_EUliE_EEviT1_
        .type           _ZN2at6native18elementwise_kernelILi128ELi4EZNS0_22gpu_kernel_impl_nocastIZZZNS0_23bitwise_not_kernel_cudaERNS_18TensorIteratorBaseEENKUlvE_clEvENKUlvE_clEvEUlhE_EEvS4_RKT_EUliE_EEviT1_,@function
        .size           _ZN2at6native18elementwise_kernelILi128ELi4EZNS0_22gpu_kernel_impl_nocastIZZZNS0_23bitwise_not_kernel_cudaERNS_18TensorIteratorBaseEENKUlvE_clEvENKUlvE_clEvEUlhE_EEvS4_RKT_EUliE_EEviT1_,(.L_x_36503 - _ZN2at6native18elementwise_kernelILi128ELi4EZNS0_22gpu_kernel_impl_nocastIZZZNS0_23bitwise_not_kernel_cudaERNS_18TensorIteratorBaseEENKUlvE_clEvENKUlvE_clEvEUlhE_EEvS4_RKT_EUliE_EEviT1_)
        .other          _ZN2at6native18elementwise_kernelILi128ELi4EZNS0_22gpu_kernel_impl_nocastIZZZNS0_23bitwise_not_kernel_cudaERNS_18TensorIteratorBaseEENKUlvE_clEvENKUlvE_clEvEUlhE_EEvS4_RKT_EUliE_EEviT1_,@"STO_CUDA_ENTRY STV_DEFAULT"
_ZN2at6native18elementwise_kernelILi128ELi4EZNS0_22gpu_kernel_impl_nocastIZZZNS0_23bitwise_not_kernel_cudaERNS_18TensorIteratorBaseEENKUlvE_clEvENKUlvE_clEvEUlhE_EEvS4_RKT_EUliE_EEviT1_:
.text._ZN2at6native18elementwise_kernelILi128ELi4EZNS0_22gpu_kernel_impl_nocastIZZZNS0_23bitwise_not_kernel_cudaERNS_18TensorIteratorBaseEENKUlvE_clEvENKUlvE_clEvEUlhE_EEvS4_RKT_EUliE_EEviT1_:
        /* <DEDUP_REMOVED lines=311> */
.L_x_35446:
        /* <DEDUP_REMOVED lines=10> */
.L_x_35445:
[----:B------:R-:W-:Y:S05]  /*1410*/  BSYNC B0 ;  /* 0x0000000000007941 */ /* 0x000fea0003800000 */
.L_x_35444:
        /* <DEDUP_REMOVED lines=305> */
.L_x_35449:
        /* <DEDUP_REMOVED lines=314> */
.L_x_35450:
        /* <DEDUP_REMOVED lines=10> */
.L_x_35448:
[----:B------:R-:W-:Y:S05]  /*3b70*/  BSYNC B0 ;  /* 0x0000000000007941 */ /* 0x000fea0003800000 */
.L_x_35447:
        /* <DEDUP_REMOVED lines=304> */
.L_x_35451:
        /* <DEDUP_REMOVED lines=10> */
.L_x_35452:
        /* <DEDUP_REMOVED lines=14> */
.L_x_36503:


//--------------------- .text._ZN2at6native27unrolled_elementwise_kernelIZZZNS0_23bitwise_not_kernel_cudaERNS_18TensorIteratorBaseEENKUlvE_clEvENKUlvE_clEvEUlhE_St5arrayIPcLm2EELi4E23TrivialOffsetCalculatorILi1EjESB_NS0_6memory15LoadWithoutCastENSC_16StoreWithoutCastEEEviT_T0_T2_T3_T4_T5_ --------------------------
	.section	.text._ZN2at6native27unrolled_elementwise_kernelIZZZNS0_23bitwise_not_kernel_cudaERNS_18TensorIteratorBaseEENKUlvE_clEvENKUlvE_clEvEUlhE_St5arrayIPcLm2EELi4E23TrivialOffsetCalculatorILi1EjESB_NS0_6memory15LoadWithoutCastENSC_16StoreWithoutCastEEEviT_T0_T2_T3_T4_T5_,"ax",@progbits
	.align	128
        .global         _ZN2at6native27unrolled_elementwise_kernelIZZZNS0_23bitwise_not_kernel_cudaERNS_18TensorIteratorBaseEENKUlvE_clEvENKUlvE_clEvEUlhE_St5arrayIPcLm2EELi4E23TrivialOffsetCalculatorILi1EjESB_NS0_6memory15LoadWithoutCastENSC_16StoreWithoutCastEEEviT_T0_T2_T3_T4_T5_
        .type           _ZN2at6native27unrolled_elementwise_kernelIZZZNS0_23bitwise_not_kernel_cudaERNS_18TensorIteratorBaseEENKUlvE_clEvENKUlvE_clEvEUlhE_St5arrayIPcLm2EELi4E23TrivialOffsetCalculatorILi1EjESB_NS0_6memory15LoadWithoutCastENSC_16StoreWithoutCastEEEviT_T0_T2_T3_T4_T5_,@function
        .size           _ZN2at6native27unrolled_elementwise_kernelIZZZNS0_23bitwise_not_kernel_cudaERNS_18TensorIteratorBaseEENKUlvE_clEvENKUlvE_clEvEUlhE_St5arrayIPcLm2EELi4E23TrivialOffsetCalculatorILi1EjESB_NS0_6memory15LoadWithoutCastENSC_16StoreWithoutCastEEEviT_T0_T2_T3_T4_T5_,(.L_x_36504 - _ZN2at6native27unrolled_elementwise_kernelIZZZNS0_23bitwise_not_kernel_cudaERNS_18TensorIteratorBaseEENKUlvE_clEvENKUlvE_clEvEUlhE_St5arrayIPcLm2EELi4E23TrivialOffsetCalculatorILi1EjESB_NS0_6memory15LoadWithoutCastENSC_16StoreWithoutCastEEEviT_T0_T2_T3_T4_T5_)
        .other          _ZN2at6native27unrolled_elementwise_kernelIZZZNS0_23bitwise_not_kernel_cudaERNS_18TensorIteratorBaseEENKUlvE_clEvENKUlvE_clEvEUlhE_St5arrayIPcLm2EELi4E23TrivialOffsetCalculatorILi1EjESB_NS0_6memory15LoadWithoutCastENSC_16StoreWithoutCastEEEviT_T0_T2_T3_T4_T5_,@"STO_CUDA_ENTRY STV_DEFAULT"
_ZN2at6native27unrolled_elementwise_kernelIZZZNS0_23bitwise_not_kernel_cudaERNS_18TensorIteratorBaseEENKUlvE_clEvENKUlvE_clEvEUlhE_St5arrayIPcLm2EELi4E23TrivialOffsetCalculatorILi1EjESB_NS0_6memory15LoadWithoutCastENSC_16StoreWithoutCastEEEviT_T0_T2_T3_T4_T5_:
.text._ZN2at6native27unrolled_elementwise_kernelIZZZNS0_23bitwise_not_kernel_cudaERNS_18TensorIteratorBaseEENKUlvE_clEvENKUlvE_clEvEUlhE_St5arrayIPcLm2EELi4E23TrivialOffsetCalculatorILi1EjESB_NS0_6memory15LoadWithoutCastENSC_16StoreWithoutCastEEEviT_T0_T2_T3_T4_T5_:
        /* <DEDUP_REMOVED lines=64> */
.L_x_35454:
[----:B------:R-:W-:Y:S05]  /*0400*/  BSYNC B0 ;  /* 0x0000000000007941 */ /* 0x000fea0003800000 */
.L_x_35453:
        /* <DEDUP_REMOVED lines=12> */
.L_x_35455:
        /* <DEDUP_REMOVED lines=11> */
.L_x_36504:


//--------------------- .text._ZN2at6native29vectorized_elementwise_kernelILi2EZZZNS0_23bitwise_not_kernel_cudaERNS_18TensorIteratorBaseEENKUlvE_clEvENKUlvE_clEvEUlhE_St5arrayIPcLm2EEEEviT0_T1_ --------------------------
	.section	.text._ZN2at6native29vectorized_elementwise_kernelILi2EZZZNS0_23bitwise_not_kernel_cudaERNS_18TensorIteratorBaseEENKUlvE_clEvENKUlvE_clEvEUlhE_St5arrayIPcLm2EEEEviT0_T1_,"ax",@progbits
	.align	128
        .global         _ZN2at6native29vectorized_elementwise_kernelILi2EZZZNS0_23bitwise_not_kernel_cudaERNS_18TensorIteratorBaseEENKUlvE_clEvENKUlvE_clEvEUlhE_St5arrayIPcLm2EEEEviT0_T1_
        .type           _ZN2at6native29vectorized_elementwise_kernelILi2EZZZNS0_23bitwise_not_kernel_cudaERNS_18TensorIteratorBaseEENKUlvE_clEvENKUlvE_clEvEUlhE_St5arrayIPcLm2EEEEviT0_T1_,@function
        .size           _ZN2at6native29vectorized_elementwise_kernelILi2EZZZNS0_23bitwise_not_kernel_cudaERNS_18TensorIteratorBaseEENKUlvE_clEvENKUlvE_clEvEUlhE_St5arrayIPcLm2EEEEviT0_T1_,(.L_x_36505 - _ZN2at6native29vectorized_elementwise_kernelILi2EZZZNS0_23bitwise_not_kernel_cudaERNS_18TensorIteratorBaseEENKUlvE_clEvENKUlvE_clEvEUlhE_St5arrayIPcLm2EEEEviT0_T1_)
        .other          _ZN2at6native29vectorized_elementwise_kernelILi2EZZZNS0_23bitwise_not_kernel_cudaERNS_18TensorIteratorBaseEENKUlvE_clEvENKUlvE_clEvEUlhE_St5arrayIPcLm2EEEEviT0_T1_,@"STO_CUDA_ENTRY STV_DEFAULT"
_ZN2at6native29vectorized_elementwise_kernelILi2EZZZNS0_23bitwise_not_kernel_cudaERNS_18TensorIteratorBaseEENKUlvE_clEvENKUlvE_clEvEUlhE_St5arrayIPcLm2EEEEviT0_T1_:
.text._ZN2at6native29vectorized_elementwise_kernelILi2EZZZNS0_23bitwise_not_kernel_cudaERNS_18TensorIteratorBaseEENKUlvE_clEvENKUlvE_clEvEUlhE_St5arrayIPcLm2EEEEviT0_T1_:
        /* <DEDUP_REMOVED lines=50> */
.L_x_35456:
        /* <DEDUP_REMOVED lines=112> */
.L_x_35459:
        /* <DEDUP_REMOVED lines=8> */
.L_x_35460:
        /* <DEDUP_REMOVED lines=8> */
.L_x_35461:
        /* <DEDUP_REMOVED lines=9> */
.L_x_35462:
[----:B------:R-:W-:Y:S05]  /*0bb0*/  BSYNC B1 ;  /* 0x0000000000017941 */ /* 0x000fea0003800000 */
.L_x_35458:
[----:B------:R-:W-:-:S13]  /*0bc0*/  ISETP.GE.AND P0, PT, R17, R0, PT ;  /* 0x000000001100720c */ /* 0x000fda0003f06270 */
[----:B-12---:R-:W1:Y:S01]  /*0bd0*/  @!P0 LDC.64 R6, c[0x0][0x218] ;  /* 0x00008600ff068b82 */ /* 0x006e620000000a00 */
[C---:B------:R-:W-:Y:S02]  /*0be0*/  @!P0 VIADD R5, R17.reuse, UR4 ;  /* 0x0000000411058c36 */ /* 0x040fe40008000000 */
[----:B------:R-:W-:-:S03]  /*0bf0*/  @!P0 VIADD R17, R17, 0x80 ;  /* 0x0000008011118836 */ /* 0x000fc60000000000 */
[----:B-1----:R-:W-:-:S05]  /*0c00*/  @!P0 IADD3 R4, P1, R5, R6, RZ ;  /* 0x0000000605048210 */ /* 0x002fca0007f3e0ff */
[----:B------:R-:W-:-:S05]  /*0c10*/  @!P0 IMAD.X R5, RZ, RZ, R7, P1 ;  /* 0x000000ffff058224 */ /* 0x000fca00008e0607 */
[----:B------:R2:W-:Y:S03]  /*0c20*/  @!P0 STG.E.U8 desc[UR8][R4.64], R3 ;  /* 0x0000000304008986 */ /* 0x0005e6000c101108 */
.L_x_35463:
[----:B------:R-:W-:Y:S05]  /*0c30*/  BSYNC B0 ;  /* 0x0000000000007941 */ /* 0x000fea0003800000 */
.L_x_35457:
        /* <DEDUP_REMOVED lines=9> */
.L_x_35464:
        /* <DEDUP_REMOVED lines=11> */
.L_x_36505:


//--------------------- .text._ZN2at6native29vectorized_elementwise_kernelILi4EZZZNS0_23bitwise_not_kernel_cudaERNS_18TensorIteratorBaseEENKUlvE_clEvENKUlvE_clEvEUlhE_St5arrayIPcLm2EEEEviT0_T1_ --------------------------
	.section	.text._ZN2at6native29vectorized_elementwise_kernelILi4EZZZNS0_23bitwise_not_kernel_cudaERNS_18TensorIteratorBaseEENKUlvE_clEvENKUlvE_clEvEUlhE_St5arrayIPcLm2EEEEviT0_T1_,"ax",@progbits
	.align	128
        .global         _ZN2at6native29vectorized_elementwise_kernelILi4EZZZNS0_23bitwise_not_kernel_cudaERNS_18TensorIteratorBaseEENKUlvE_clEvENKUlvE_clEvEUlhE_St5arrayIPcLm2EEEEviT0_T1_
        .type           _ZN2at6native29vectorized_elementwise_kernelILi4EZZZNS0_23bitwise_not_kernel_cudaERNS_18TensorIteratorBaseEENKUlvE_clEvENKUlvE_clEvEUlhE_St5arrayIPcLm2EEEEviT0_T1_,@function
        .size           _ZN2at6native29vectorized_elementwise_kernelILi4EZZZNS0_23bitwise_not_kernel_cudaERNS_18TensorIteratorBaseEENKUlvE_clEvENKUlvE_clEvEUlhE_St5arrayIPcLm2EEEEviT0_T1_,(.L_x_36506 - _ZN2at6native29vectorized_elementwise_kernelILi4EZZZNS0_23bitwise_not_kernel_cudaERNS_18TensorIteratorBaseEENKUlvE_clEvENKUlvE_clEvEUlhE_St5arrayIPcLm2EEEEviT0_T1_)
        .other          _ZN2at6native29vectorized_elementwise_kernelILi4EZZZNS0_23bitwise_not_kernel_cudaERNS_18TensorIteratorBaseEENKUlvE_clEvENKUlvE_clEvEUlhE_St5arrayIPcLm2EEEEviT0_T1_,@"STO_CUDA_ENTRY STV_DEFAULT"
_ZN2at6native29vectorized_elementwise_kernelILi4EZZZNS0_23bitwise_not_kernel_cudaERNS_18TensorIteratorBaseEENKUlvE_clEvENKUlvE_clEvEUlhE_St5arrayIPcLm2EEEEviT0_T1_:
.text._ZN2at6native29vectorized_elementwise_kernelILi4EZZZNS0_23bitwise_not_kernel_cudaERNS_18TensorIteratorBaseEENKUlvE_clEvENKUlvE_clEvEUlhE_St5arrayIPcLm2EEEEviT0_T1_:
        /* <DEDUP_REMOVED lines=48> */
.L_x_35465:
        /* <DEDUP_REMOVED lines=112> */
.L_x_35468:
        /* <DEDUP_REMOVED lines=8> */
.L_x_35469:
        /* <DEDUP_REMOVED lines=8> */
.L_x_35470:
        /* <DEDUP_REMOVED lines=9> */
.L_x_35471:
[----:B------:R-:W-:Y:S05]  /*0b90*/  BSYNC B1 ;  /* 0x0000000000017941 */ /* 0x000fea0003800000 */
.L_x_35467:
[----:B------:R-:W-:-:S13]  /*0ba0*/  ISETP.GE.AND P0, PT, R17, R0, PT ;  /* 0x000000001100720c */ /* 0x000fda0003f06270 */
[----:B-12---:R-:W1:Y:S01]  /*0bb0*/  @!P0 LDC.64 R6, c[0x0][0x218] ;  /* 0x00008600ff068b82 */ /* 0x006e620000000a00 */
[C---:B------:R-:W-:Y:S02]  /*0bc0*/  @!P0 VIADD R5, R17.reuse, UR4 ;  /* 0x0000000411058c36 */ /* 0x040fe40008000000 */
[----:B------:R-:W-:-:S03]  /*0bd0*/  @!P0 VIADD R17, R17, 0x80 ;  /* 0x0000008011118836 */ /* 0x000fc60000000000 */
[----:B-1----:R-:W-:-:S05]  /*0be0*/  @!P0 IADD3 R4, P1, R5, R6, RZ ;  /* 0x0000000605048210 */ /* 0x002fca0007f3e0ff */
[----:B------:R-:W-:-:S05]  /*0bf0*/  @!P0 IMAD.X R5, RZ, RZ, R7, P1 ;  /* 0x000000ffff058224 */ /* 0x000fca00008e0607 */
[----:B------:R2:W-:Y:S03]  /*0c00*/  @!P0 STG.E.U8 desc[UR8][R4.64], R3 ;  /* 0x0000000304008986 */ /* 0x0005e6000c101108 */
.L_x_35472:
[----:B------:R-:W-:Y:S05]  /*0c10*/  BSYNC B0 ;  /* 0x0000000000007941 */ /* 0x000fea0003800000 */
.L_x_35466:
        /* <DEDUP_REMOVED lines=9> */
.L_x_35473:
        /* <DEDUP_REMOVED lines=13> */
.L_x_36506:


//--------------------- .text._ZN2at6native29vectorized_elementwise_kernelILi8EZZZNS0_23bitwise_not_kernel_cudaERNS_18TensorIteratorBaseEENKUlvE_clEvENKUlvE_clEvEUlhE_St5arrayIPcLm2EEEEviT0_T1_ --------------------------
	.section	.text._ZN2at6native29vectorized_elementwise_kernelILi8EZZZNS0_23bitwise_not_kernel_cudaERNS_18TensorIteratorBaseEENKUlvE_clEvENKUlvE_clEvEUlhE_St5arrayIPcLm2EEEEviT0_T1_,"ax",@progbits
	.align	128
        .global         _ZN2at6native29vectorized_elementwise_kernelILi8EZZZNS0_23bitwise_not_kernel_cudaERNS_18TensorIteratorBaseEENKUlvE_clEvENKUlvE_clEvEUlhE_St5arrayIPcLm2EEEEviT0_T1_
        .type           _ZN2at6native29vectorized_elementwise_kernelILi8EZZZNS0_23bitwise_not_kernel_cudaERNS_18TensorIteratorBaseEENKUlvE_clEvENKUlvE_clEvEUlhE_St5arrayIPcLm2EEEEviT0_T1_,@function
        .size           _ZN2at6native29vectorized_elementwise_kernelILi8EZZZNS0_23bitwise_not_kernel_cudaERNS_18TensorIteratorBaseEENKUlvE_clEvENKUlvE_clEvEUlhE_St5arrayIPcLm2EEEEviT0_T1_,(.L_x_36507 - _ZN2at6native29vectorized_elementwise_kernelILi8EZZZNS0_23bitwise_not_kernel_cudaERNS_18TensorIteratorBaseEENKUlvE_clEvENKUlvE_clEvEUlhE_St5arrayIPcLm2EEEEviT0_T1_)
        .other          _ZN2at6native29vectorized_elementwise_kernelILi8EZZZNS0_23bitwise_not_kernel_cudaERNS_18TensorIteratorBaseEENKUlvE_clEvENKUlvE_clEvEUlhE_St5arrayIPcLm2EEEEviT0_T1_,@"STO_CUDA_ENTRY STV_DEFAULT"
_ZN2at6native29vectorized_elementwise_kernelILi8EZZZNS0_23bitwise_not_kernel_cudaERNS_18TensorIteratorBaseEENKUlvE_clEvENKUlvE_clEvEUlhE_St5arrayIPcLm2EEEEviT0_T1_:
.text._ZN2at6native29vectorized_elementwise_kernelILi8EZZZNS0_23bitwise_not_kernel_cudaERNS_18TensorIteratorBaseEENKUlvE_clEvENKUlvE_clEvEUlhE_St5arrayIPcLm2EEEEviT0_T1_:
        /* <DEDUP_REMOVED lines=53> */
.L_x_35474:
        /* <DEDUP_REMOVED lines=112> */
.L_x_35477:
        /* <DEDUP_REMOVED lines=8> */
.L_x_35478:
        /* <DEDUP_REMOVED lines=8> */
.L_x_35479:
        /* <DEDUP_REMOVED lines=9> */
.L_x_35480:
[----:B------:R-:W-:Y:S05]  /*0be0*/  BSYNC B1 ;  /* 0x0000000000017941 */ /* 0x000fea0003800000 */
.L_x_35476:
[----:B------:R-:W-:-:S13]  /*0bf0*/  ISETP.GE.AND P0, PT, R17, R0, PT ;  /* 0x000000001100720c */ /* 0x000fda0003f06270 */
[----:B-12---:R-:W1:Y:S01]  /*0c00*/  @!P0 LDC.64 R6, c[0x0][0x218] ;  /* 0x00008600ff068b82 */ /* 0x006e620000000a00 */
[C---:B------:R-:W-:Y:S02]  /*0c10*/  @!P0 VIADD R5, R17.reuse, UR4 ;  /* 0x0000000411058c36 */ /* 0x040fe40008000000 */
[----:B------:R-:W-:-:S03]  /*0c20*/  @!P0 VIADD R17, R17, 0x80 ;  /* 0x0000008011118836 */ /* 0x000fc60000000000 */
[----:B-1----:R-:W-:-:S05]  /*0c30*/  @!P0 IADD3 R4, P1, R5, R6, RZ ;  /* 0x0000000605048210 */ /* 0x002fca0007f3e0ff */
[----:B------:R-:W-:-:S05]  /*0c40*/  @!P0 IMAD.X R5, RZ, RZ, R7, P1 ;  /* 0x000000ffff058224 */ /* 0x000fca00008e0607 */
[----:B------:R2:W-:Y:S03]  /*0c50*/  @!P0 STG.E.U8 desc[UR8][R4.64], R3 ;  /* 0x0000000304008986 */ /* 0x0005e6000c101108 */
.L_x_35481:
[----:B------:R-:W-:Y:S05]  /*0c60*/  BSYNC B0 ;  /* 0x0000000000007941 */ /* 0x000fea0003800000 */
.L_x_35475:
        /* <DEDUP_REMOVED lines=9> */
.L_x_35482:
        /* <DEDUP_REMOVED lines=16> */
.L_x_36507:


//--------------------- .text._ZN2at6native18elementwise_kernelILi128ELi4EZNS0_15gpu_kernel_implIZNS0_23bitwise_not_kernel_cudaERNS_18TensorIteratorBaseEEUlbE_EEvS4_RKT_EUliE_EEviT1_ --------------------------
	.section	.text._ZN2at6native18elementwise_kernelILi128ELi4EZNS0_15gpu_kernel_implIZNS0_23bitwise_not_kernel_cudaERNS_18TensorIteratorBaseEEUlbE_EEvS4_RKT_EUliE_EEviT1_,"ax",@progbits
	.align	128
        .global         _ZN2at6native18elementwise_kernelILi128ELi4EZNS0_15gpu_kernel_implIZNS0_23bitwise_not_kernel_cudaERNS_18TensorIteratorBaseEEUlbE_EEvS4_RKT_EUliE_EEviT1_
        .type           _ZN2at6native18elementwise_kernelILi128ELi4EZNS0_15gpu_kernel_implIZNS0_23bitwise_not_kernel_cudaERNS_18TensorIteratorBaseEEUlbE_EEvS4_RKT_EUliE_EEviT1_,@function
        .size           _ZN2at6native18elementwise_kernelILi128ELi4EZNS0_15gpu_kernel_implIZNS0_23bitwise_not_kernel_cudaERNS_18TensorIteratorBaseEEUlbE_EEvS4_RKT_EUliE_EEviT1_,(.L_x_36508 - _ZN2at6native18elementwise_kernelILi128ELi4EZNS0_15gpu_kernel_implIZNS0_23bitwise_not_kernel_cudaERNS_18TensorIteratorBaseEEUlbE_EEvS4_RKT_EUliE_EEviT1_)
        .other          _ZN2at6native18elementwise_kernelILi128ELi4EZNS0_15gpu_kernel_implIZNS0_23bitwise_not_kernel_cudaERNS_18TensorIteratorBaseEEUlbE_EEvS4_RKT_EUliE_EEviT1_,@"STO_CUDA_ENTRY STV_DEFAULT"
_ZN2at6native18elementwise_kernelILi128ELi4EZNS0_15gpu_kernel_implIZNS0_23bitwise_not_kernel_cudaERNS_18TensorIteratorBaseEEUlbE_EEvS4_RKT_EUliE_EEviT1_:
.text._ZN2at6native18elementwise_kernelILi128ELi4EZNS0_15gpu_kernel_implIZNS0_23bitwise_not_kernel_cudaERNS_18TensorIteratorBaseEEUlbE_EEvS4_RKT_EUliE_EEviT1_:
        /* <DEDUP_REMOVED lines=313> */
.L_x_35485:
        /* <DEDUP_REMOVED lines=18> */
[----:B------:R-:W2:Y:S02]  /*14b0*/  LDG.E.U8 R2, desc[UR36][R2.64] ;  /* 0x0000002402027981 */ /* 0x000ea4000c1e1100 */
[----:B--2---:R-:W-:Y:S01]  /*14c0*/  ISETP.NE.AND P0, PT, R2, RZ, PT ;  /* 0x000000ff0200720c */ /* 0x004fe20003f05270 */
[----:B------:R-:W-:-:S12]  /*14d0*/  BRA `(.L_x_35491) ;  /* 0x0000000c00807947 */ /* 0x000fd80003800000 */
.L_x_35489:
[----:B------:R-:W2:Y:S02]  /*14e0*/  LDG.E.U8 R2, desc[UR36][R2.64] ;  /* 0x0000002402027981 */ /* 0x000ea4000c1e1100 */
[----:B--2---:R-:W-:Y:S01]  /*14f0*/  ISETP.NE.AND P0, PT, R2, RZ, PT ;  /* 0x000000ff0200720c */ /* 0x004fe20003f05270 */
[----:B------:R-:W-:-:S12]  /*1500*/  BRA `(.L_x_35491) ;  /* 0x0000000c00747947 */ /* 0x000fd80003800000 */
.L_x_35488:
[----:B------:R-:W-:-:S13]  /*1510*/  ISETP.NE.AND P0, PT, R4, 0x2, PT ;  /* 0x000000020400780c */ /* 0x000fda0003f05270 */
[----:B------:R-:W-:Y:S05]  /*1520*/  @!P0 BRA `(.L_x_35492) ;  /* 0x00000000002c8947 */ /* 0x000fea0003800000 */
[----:B------:R-:W-:-:S13]  /*1530*/  ISETP.NE.AND P0, PT, R4, 0x3, PT ;  /* 0x000000030400780c */ /* 0x000fda0003f05270 */
[----:B------:R-:W-:Y:S05]  /*1540*/  @!P0 BRA `(.L_x_35493) ;  /* 0x0000000000188947 */ /* 0x000fea0003800000 */
[----:B------:R-:W-:-:S13]  /*1550*/  ISETP.NE.AND P0, PT, R4, 0x4, PT ;  /* 0x000000040400780c */ /* 0x000fda0003f05270 */
[----:B------:R-:W-:Y:S05]  /*1560*/  @P0 BRA `(.L_x_35490) ;  /* 0x0000000800fc0947 */ /* 0x000fea0003800000 */
[----:B------:R-:W2:Y:S02]  /*1570*/  LDG.E.64 R2, desc[UR36][R2.64] ;  /* 0x0000002402027981 */ /* 0x000ea4000c1e1b00 */
[----:B--2---:R-:W-:-:S04]  /*1580*/  ISETP.NE.U32.AND P0, PT, R2, RZ, PT ;  /* 0x000000ff0200720c */ /* 0x004fc80003f05070 */
[----:B------:R-:W-:Y:S01]  /*1590*/  ISETP.NE.AND.EX P0, PT, R3, RZ, PT, P0 ;  /* 0x000000ff0300720c */ /* 0x000fe20003f05300 */
[----:B------:R-:W-:-:S12]  /*15a0*/  BRA `(.L_x_35491) ;  /* 0x0000000c004c7947 */ /* 0x000fd80003800000 */
.L_x_35493:
[----:B------:R-:W2:Y:S02]  /*15b0*/  LDG.E R2, desc[UR36][R2.64] ;  /* 0x0000002402027981 */ /* 0x000ea4000c1e1900 */
[----:B--2---:R-:W-:Y:S01]  /*15c0*/  ISETP.NE.AND P0, PT, R2, RZ, PT ;  /* 0x000000ff0200720c */ /* 0x004fe20003f05270 */
[----:B------:R-:W-:-:S12]  /*15d0*/  BRA `(.L_x_35491) ;  /* 0x0000000c00407947 */ /* 0x000fd80003800000 */
.L_x_35492:
[----:B------:R-:W2:Y:S02]  /*15e0*/  LDG.E.U16 R2, desc[UR36][R2.64] ;  /* 0x0000002402027981 */ /* 0x000ea4000c1e1500 */
[----:B--2---:R-:W-:Y:S01]  /*15f0*/  ISETP.NE.AND P0, PT, R2, RZ, PT ;  /* 0x000000ff0200720c */ /* 0x004fe20003f05270 */
[----:B------:R-:W-:-:S12]  /*1600*/  BRA `(.L_x_35491) ;  /* 0x0000000c00347947 */ /* 0x000fd80003800000 */
.L_x_35487:
[----:B------:R-:W-:-:S13]  /*1610*/  ISETP.GT.AND P0, PT, R4, 0x6, PT ;  /* 0x000000060400780c */ /* 0x000fda0003f04270 */
[----:B------:R-:W-:Y:S05]  /*1620*/  @P0 BRA `(.L_x_35494) ;  /* 0x00000000002c0947 */ /* 0x000fea0003800000 */
[----:B------:R-:W-:-:S13]  /*1630*/  ISETP.NE.AND P0, PT, R4, 0x5, PT ;  /* 0x000000050400780c */ /* 0x000fda0003f05270 */
[----:B------:R-:W-:Y:S05]  /*1640*/  @!P0 BRA `(.L_x_35495) ;  /* 0x0000000000148947 */ /* 0x000fea0003800000 */
[----:B------:R-:W-:-:S13]  /*1650*/  ISETP.NE.AND P0, PT, R4, 0x6, PT ;  /* 0x000000060400780c */ /* 0x000fda0003f05270 */
[----:B------:R-:W-:Y:S05]  /*1660*/  @P0 BRA `(.L_x_35490) ;  /* 0x0000000800bc0947 */ /* 0x000fea0003800000 */
[----:B------:R-:W2:Y:S02]  /*1670*/  LDG.E R2, desc[UR36][R2.64] ;  /* 0x0000002402027981 */ /* 0x000ea4000c1e1900 */
[----:B--2---:R-:W-:Y:S01]  /*1680*/  FSETP.NEU.FTZ.AND P0, PT, R2, RZ, PT ;  /* 0x000000ff0200720b */ /* 0x004fe20003f1d000 */
[----:B------:R-:W-:-:S12]  /*1690*/  BRA `(.L_x_35491) ;  /* 0x0000000c00107947 */ /* 0x000fd80003800000 */
.L_x_35495:
[----:B------:R-:W2:Y:S02]  /*16a0*/  LDG.E.U16 R0, desc[UR36][R2.64] ;  /* 0x0000002402007981 */ /* 0x000ea4000c1e1500 */
[----:B--2---:R-:W-:-:S05]  /*16b0*/  HADD2.F32 R0, -RZ, R0.H0_H0 ;  /* 0x20000000ff007230 */ /* 0x004fca0000004100 */
[----:B------:R-:W-:Y:S01]  /*16c0*/  FSETP.NEU.FTZ.AND P0, PT, R0, RZ, PT ;  /* 0x000000ff0000720b */ /* 0x000fe20003f1d000 */
[----:B------:R-:W-:-:S12]  /*16d0*/  BRA `(.L_x_35491) ;  /* 0x0000000c00007947 */ /* 0x000fd80003800000 */
.L_x_35494:
[----:B------:R-:W-:-:S13]  /*16e0*/  ISETP.NE.AND P0, PT, R4, 0x7, PT ;  /* 0x000000070400780c */ /* 0x000fda0003f05270 */
[----:B------:R-:W-:Y:S05]  /*16f0*/  @!P0 BRA `(.L_x_35496) ;  /* 0x00000000004c8947 */ /* 0x000fea0003800000 */
[----:B------:R-:W-:-:S13]  /*1700*/  ISETP.NE.AND P0, PT, R4, 0x8, PT ;  /* 0x000000080400780c */ /* 0x000fda0003f05270 */
[----:B------:R-:W-:Y:S05]  /*1710*/  @!P0 BRA `(.L_x_35497) ;  /* 0x00000000001c8947 */ /* 0x000fea0003800000 */
[----:B------:R-:W-:-:S13]  /*1720*/  ISETP.NE.AND P0, PT, R4, 0x9, PT ;  /* 0x000000090400780c */ /* 0x000fda0003f05270 */
[----:B------:R-:W-:Y:S05]  /*1730*/  @P0 BRA `(.L_x_35490) ;  /* 0x0000000800880947 */ /* 0x000fea0003800000 */
[----:B------:R-:W2:Y:S02]  /*1740*/  LDG.E.64 R2, desc[UR36][R2.64] ;  /* 0x0000002402027981 */ /* 0x000ea4000c1e1b00 */
[----:B--2---:R-:W-:Y:S02]  /*1750*/  FSETP.NEU.FTZ.AND P0, PT, R2, RZ, PT ;  /* 0x000000ff0200720b */ /* 0x004fe40003f1d000 */
[----:B------:R-:W-:-:S04]  /*1760*/  FSETP.NEU.FTZ.AND P1, PT, R3, RZ, PT ;  /* 0x000000ff0300720b */ /* 0x000fc80003f3d000 */
[----:B------:R-:W-:Y:S01]  /*1770*/  PLOP3.LUT P0, PT, P0, P1, PT, 0xa8, 0x0 ;  /* 0x000000000000781c */ /* 0x000fe20000703570 */
[----:B------:R-:W-:-:S12]  /*1780*/  BRA `(.L_x_35491) ;  /* 0x0000000800d47947 */ /* 0x000fd80003800000 */
.L_x_35497:
[----:B------:R-:W2:Y:S02]  /*1790*/  LDG.E R2, desc[UR36][R2.64] ;  /* 0x0000002402027981 */ /* 0x000ea4000c1e1900 */
[----:B--2---:R-:W-:-:S05]  /*17a0*/  HADD2.F32 R0, -RZ, R2.H0_H0 ;  /* 0x20000002ff007230 */ /* 0x004fca0000004100 */
[----:B------:R-:W-:Y:S01]  /*17b0*/  FSETP.NEU.FTZ.AND P0, PT, R0, RZ, PT ;  /* 0x000000ff0000720b */ /* 0x000fe20003f1d000 */
[----:B------:R-:W-:-:S12]  /*17c0*/  IMAD.MOV.U32 R0, RZ, RZ, 0x1 ;  /* 0x00000001ff007424 */ /* 0x000fd800078e00ff */
[----:B------:R-:W-:-:S05]  /*17d0*/  @!P0 HADD2.F32 R4, -RZ, R2.H1_H1 ;  /* 0x30000002ff048230 */ /* 0x000fca0000004100 */
[----:B------:R-:W-:-:S04]  /*17e0*/  @!P0 FSETP.NEU.FTZ.AND P1, PT, R4, RZ, PT ;  /* 0x000000ff0400820b */ /* 0x000fc80003f3d000 */
[----:B------:R-:W-:-:S04]  /*17f0*/  @!P0 SEL R0, RZ, 0x1, !P1 ;  /* 0x00000001ff008807 */ /* 0x000fc80004800000 */
[----:B------:R-:W-:-:S04]  /*1800*/  PRMT R0, R0, 0x9910, RZ ;  /* 0x0000991000007816 */ /* 0x000fc800000000ff */
[----:B------:R-:W-:Y:S01]  /*1810*/  ISETP.NE.AND P0, PT, R0, RZ, PT ;  /* 0x000000ff0000720c */ /* 0x000fe20003f05270 */
[----:B------:R-:W-:-:S12]  /*1820*/  BRA `(.L_x_35491) ;  /* 0x0000000800ac7947 */ /* 0x000fd80003800000 */
.L_x_35496:
[----:B------:R-:W2:Y:S02]  /*1830*/  LDG.E.64 R2, desc[UR36][R2.64] ;  /* 0x0000002402027981 */ /* 0x000ea4000c1e1b00 */
[----:B--2---:R-:W-:Y:S01]  /*1840*/  DSETP.NEU.AND P0, PT, R2, RZ, PT ;  /* 0x000000ff0200722a */ /* 0x004fe20003f0d000 */
[----:B------:R-:W-:-:S13]  /*1850*/  BRA `(.L_x_35491) ;  /* 0x0000000800a07947 */ /* 0x000fda0003800000 */
.L_x_35486:
        /* <DEDUP_REMOVED lines=9> */
[----:B--2---:R-:W-:Y:S01]  /*18f0*/  ISETP.NE.AND P0, PT, R2, RZ, PT ;  /* 0x000000ff0200720c */ /* 0x004fe20003f05270 */
[----:B------:R-:W-:-:S12]  /*1900*/  BRA `(.L_x_35491) ;  /* 0x0000000800747947 */ /* 0x000fd80003800000 */
.L_x_35500:
[----:B------:R-:W2:Y:S02]  /*1910*/  LDG.E.128 R4, desc[UR36][R2.64] ;  /* 0x0000002402047981 */ /* 0x000ea4000c1e1d00 */
[----:B--2---:R-:W-:-:S06]  /*1920*/  DSETP.NEU.AND P0, PT, R6, RZ, PT ;  /* 0x000000ff0600722a */ /* 0x004fcc0003f0d000 */
[----:B------:R-:W-:Y:S01]  /*1930*/  DSETP.NEU.OR P0, PT, R4, RZ, P0 ;  /* 0x000000ff0400722a */ /* 0x000fe2000070d400 */
[----:B------:R-:W-:-:S13]  /*1940*/  BRA `(.L_x_35491) ;  /* 0x0000000800647947 */ /* 0x000fda0003800000 */
.L_x_35499:
        /* <DEDUP_REMOVED lines=25> */
[----:B------:R-:W-:Y:S01]  /*1ae0*/  FSETP.NEU.FTZ.AND P0, PT, R5, RZ, PT ;  /* 0x000000ff0500720b */ /* 0x000fe20003f1d000 */
[----:B------:R-:W-:-:S12]  /*1af0*/  BRA `(.L_x_35491) ;  /* 0x0000000400f87947 */ /* 0x000fd80003800000 */
.L_x_35502:
        /* <DEDUP_REMOVED lines=12> */
[----:B------:R-:W-:Y:S01]  /*1bc0*/  FSETP.NEU.FTZ.AND P0, PT, R4, RZ, PT ;  /* 0x000000ff0400720b */ /* 0x000fe20003f1d000 */
[----:B------:R-:W-:-:S12]  /*1bd0*/  BRA `(.L_x_35491) ;  /* 0x0000000400c07947 */ /* 0x000fd80003800000 */
.L_x_35501:
[----:B------:R-:W2:Y:S02]  /*1be0*/  LDG.E.U16 R0, desc[UR36][R2.64] ;  /* 0x0000002402007981 */ /* 0x000ea4000c1e1500 */
[----:B--2---:R-:W-:-:S05]  /*1bf0*/  IMAD.U32 R0, R0, 0x10000, RZ ;  /* 0x0001000000007824 */ /* 0x004fca00078e00ff */
[----:B------:R-:W-:Y:S01]  /*1c00*/  FSETP.NEU.FTZ.AND P0, PT, R0, RZ, PT ;  /* 0x000000ff0000720b */ /* 0x000fe20003f1d000 */
[----:B------:R-:W-:-:S12]  /*1c10*/  BRA `(.L_x_35491) ;  /* 0x0000000400b07947 */ /* 0x000fd80003800000 */
.L_x_35498:
        /* <DEDUP_REMOVED lines=9> */
[----:B--2---:R-:W-:Y:S01]  /*1cb0*/  ISETP.NE.AND P0, PT, R2, RZ, PT ;  /* 0x000000ff0200720c */ /* 0x004fe20003f05270 */
[----:B------:R-:W-:-:S12]  /*1cc0*/  BRA `(.L_x_35491) ;  /* 0x0000000400847947 */ /* 0x000fd80003800000 */
.L_x_35505:
        /* <DEDUP_REMOVED lines=21> */
.L_x_35509:
[----:B------:R-:W-:Y:S05]  /*1e20*/  BSYNC B1 ;  /* 0x0000000000017941 */ /* 0x000fea0003800000 */
.L_x_35508:
[----:B------:R-:W-:Y:S01]  /*1e30*/  LEA R3, R0, 0x3b800000, 0x17 ;  /* 0x3b80000000037811 */ /* 0x000fe200078eb8ff */
[----:B------:R-:W-:-:S05]  /*1e40*/  IMAD.SHL.U32 R0, R2, 0x100000, RZ ;  /* 0x0010000002007824 */ /* 0x000fca00078e00ff */
[----:B------:R-:W-:-:S07]  /*1e50*/  LOP3.LUT R0, R3, R0, R4, 0xfe, !PT ;  /* 0x0000000003007212 */ /* 0x000fce00078efe04 */
.L_x_35507:
[----:B------:R-:W-:Y:S05]  /*1e60*/  BSYNC B0 ;  /* 0x0000000000007941 */ /* 0x000fea0003800000 */
.L_x_35506:
[----:B------:R-:W-:Y:S01]  /*1e70*/  FSETP.NEU.FTZ.AND P0, PT, R0, RZ, PT ;  /* 0x000000ff0000720b */ /* 0x000fe20003f1d000 */
[----:B------:R-:W-:-:S12]  /*1e80*/  BRA `(.L_x_35491) ;  /* 0x0000000400147947 */ /* 0x000fd80003800000 */
.L_x_35504:
        /* <DEDUP_REMOVED lines=21> */
.L_x_35513:
[----:B------:R-:W-:Y:S05]  /*1fe0*/  BSYNC B1 ;  /* 0x0000000000017941 */ /* 0x000fea0003800000 */
.L_x_35512:
[----:B------:R-:W-:Y:S01]  /*1ff0*/  LEA R3, R0, 0x37800000, 0x17 ;  /* 0x3780000000037811 */ /* 0x000fe200078eb8ff */
[----:B------:R-:W-:-:S05]  /*2000*/  IMAD.SHL.U32 R0, R2, 0x200000, RZ ;  /* 0x0020000002007824 */ /* 0x000fca00078e00ff */
[----:B------:R-:W-:-:S07]  /*2010*/  LOP3.LUT R0, R3, R0, R4, 0xfe, !PT ;  /* 0x0000000003007212 */ /* 0x000fce00078efe04 */
.L_x_35511:
[----:B------:R-:W-:Y:S05]  /*2020*/  BSYNC B0 ;  /* 0x0000000000007941 */ /* 0x000fea0003800000 */
.L_x_35510:
[----:B------:R-:W-:Y:S01]  /*2030*/  FSETP.NEU.FTZ.AND P0, PT, R0, RZ, PT ;  /* 0x000000ff0000720b */ /* 0x000fe20003f1d000 */
[----:B------:R-:W-:-:S12]  /*2040*/  BRA `(.L_x_35491) ;  /* 0x0000000000a47947 */ /* 0x000fd80003800000 */
.L_x_35503:
        /* <DEDUP_REMOVED lines=14> */
.L_x_35517:
[----:B------:R-:W-:Y:S05]  /*2130*/  BSYNC B0 ;  /* 0x0000000000007941 */ /* 0x000fea0003800000 */
.L_x_35516:
[----:B------:R-:W-:Y:S01]  /*2140*/  FSETP.NEU.FTZ.AND P0, PT, R0, RZ, PT ;  /* 0x000000ff0000720b */ /* 0x000fe20003f1d000 */
[----:B------:R-:W-:-:S12]  /*2150*/  BRA `(.L_x_35491) ;  /* 0x0000000000607947 */ /* 0x000fd80003800000 */
.L_x_35490:
        /* <DEDUP_REMOVED lines=16> */
.L_x_35518:
[----:B------:R-:W-:Y:S01]  /*2260*/  PLOP3.LUT P0, PT, PT, PT, PT, 0x8, 0x0 ;  /* 0x000000000000781c */ /* 0x000fe20003f0e170 */
[----:B------:R-:W-:-:S12]  /*2270*/  BRA `(.L_x_35491) ;  /* 0x0000000000187947 */ /* 0x000fd80003800000 */
.L_x_35515:
[----:B------:R-:W2:Y:S02]  /*2280*/  LDG.E.64 R2, desc[UR36][R2.64] ;  /* 0x0000002402027981 */ /* 0x000ea4000c1e1b00 */
[----:B--2---:R-:W-:-:S04]  /*2290*/  ISETP.NE.U32.AND P0, PT, R2, RZ, PT ;  /* 0x000000ff0200720c */ /* 0x004fc80003f05070 */
[----:B------:R-:W-:Y:S01]  /*22a0*/  ISETP.NE.AND.EX P0, PT, R3, RZ, PT, P0 ;  /* 0x000000ff0300720c */ /* 0x000fe20003f05300 */
[----:B------:R-:W-:-:S12]  /*22b0*/  BRA `(.L_x_35491) ;  /* 0x0000000000087947 */ /* 0x000fd80003800000 */
.L_x_35514:
[----:B------:R-:W2:Y:S02]  /*22c0*/  LDG.E R2, desc[UR36][R2.64] ;  /* 0x0000002402027981 */ /* 0x000ea4000c1e1900 */
[----:B--2---:R-:W-:-:S13]  /*22d0*/  ISETP.NE.AND P0, PT, R2, RZ, PT ;  /* 0x000000ff0200720c */ /* 0x004fda0003f05270 */
.L_x_35491:
[----:B------:R-:W0:Y:S01]  /*22e0*/  LDC.U8 R3, c[0x0][0x421] ;  /* 0x00010840ff037b82 */ /* 0x000e220000000000 */
[----:B------:R-:W-:Y:S02]  /*22f0*/  SEL R2, RZ, 0x1, P0 ;  /* 0x00000001ff027807 */ /* 0x000fe40000000000 */
        /* <DEDUP_REMOVED lines=13> */
.L_x_35522:
[----:B------:R3:W-:Y:S01]  /*23d0*/  STG.E.U8 desc[UR36][R16.64], R2 ;  /* 0x0000000210007986 */ /* 0x0007e2000c101124 */
[----:B------:R-:W-:Y:S05]  /*23e0*/  BRA `(.L_x_35524) ;  /* 0x0000000c00487947 */ /* 0x000fea0003800000 */
.L_x_35521:
        /* <DEDUP_REMOVED lines=9> */
.L_x_35526:
[----:B------:R1:W-:Y:S01]  /*2480*/  STG.E desc[UR36][R16.64], R2 ;  /* 0x0000000210007986 */ /* 0x0003e2000c101924 */
[----:B------:R-:W-:Y:S05]  /*2490*/  BRA `(.L_x_35524) ;  /* 0x0000000c001c7947 */ /* 0x000fea0003800000 */
.L_x_35525:
[----:B------:R2:W-:Y:S01]  /*24a0*/  STG.E.U16 desc[UR36][R16.64], R2 ;  /* 0x0000000210007986 */ /* 0x0005e2000c101524 */
[----:B------:R-:W-:Y:S05]  /*24b0*/  BRA `(.L_x_35524) ;  /* 0x0000000c00147947 */ /* 0x000fea0003800000 */
.L_x_35520:
[----:B------:R-:W-:-:S13]  /*24c0*/  ISETP.GT.AND P0, PT, R0, 0x6, PT ;  /* 0x000000060000780c */ /* 0x000fda0003f04270 */
[----:B------:R-:W-:Y:S05]  /*24d0*/  @P0 BRA `(.L_x_35527) ;  /* 0x00000000002c0947 */ /* 0x000fea0003800000 */
[----:B------:R-:W-:-:S13]  /*24e0*/  ISETP.NE.AND P0, PT, R0, 0x5, PT ;  /* 0x000000050000780c */ /* 0x000fda0003f05270 */
[----:B------:R-:W-:Y:S05]  /*24f0*/  @!P0 BRA `(.L_x_35528) ;  /* 0x0000000000148947 */ /* 0x000fea0003800000 */
[----:B------:R-:W-:-:S13]  /*2500*/  ISETP.NE.AND P0, PT, R0, 0x6, PT ;  /* 0x000000060000780c */ /* 0x000fda0003f05270 */
[----:B------:R-:W-:Y:S05]  /*2510*/  @P0 BRA `(.L_x_35523) ;  /* 0x0000000800a80947 */ /* 0x000fea0003800000 */
[----:B------:R-:W-:-:S05]  /*2520*/  I2FP.F32.U32 R3, R2 ;  /* 0x0000000200037245 */ /* 0x000fca0000201000 */
[----:B------:R0:W-:Y:S01]  /*2530*/  STG.E desc[UR36][R16.64], R3 ;  /* 0x0000000310007986 */ /* 0x0001e2000c101924 */
[----:B------:R-:W-:Y:S05]  /*2540*/  BRA `(.L_x_35524) ;  /* 0x0000000800f07947 */ /* 0x000fea0003800000 */
.L_x_35528:
[----:B------:R-:W-:-:S04]  /*2550*/  I2FP.F32.U32 R0, R2 ;  /* 0x0000000200007245 */ /* 0x000fc80000201000 */
[----:B------:R-:W-:-:S05]  /*2560*/  F2FP.F16.F32.PACK_AB R0, RZ, R0 ;  /* 0x00000000ff00723e */ /* 0x000fca00000000ff */
[----:B------:R0:W-:Y:S01]  /*2570*/  STG.E.U16 desc[UR36][R16.64], R0 ;  /* 0x0000000010007986 */ /* 0x0001e2000c101524 */
[----:B------:R-:W-:Y:S05]  /*2580*/  BRA `(.L_x_35524) ;  /* 0x0000000800e07947 */ /* 0x000fea0003800000 */
.L_x_35527:
[----:B------:R-:W-:-:S13]  /*2590*/  ISETP.NE.AND P0, PT, R0, 0x7, PT ;  /* 0x000000070000780c */ /* 0x000fda0003f05270 */
[----:B------:R-:W-:Y:S05]  /*25a0*/  @!P0 BRA `(.L_x_35529) ;  /* 0x0000000000348947 */ /* 0x000fea0003800000 */
[----:B------:R-:W-:-:S13]  /*25b0*/  ISETP.NE.AND P0, PT, R0, 0x8, PT ;  /* 0x000000080000780c */ /* 0x000fda0003f05270 */
[----:B------:R-:W-:Y:S05]  /*25c0*/  @!P0 BRA `(.L_x_35530) ;  /* 0x0000000000188947 */ /* 0x000fea0003800000 */
[----:B------:R-:W-:-:S13]  /*25d0*/  ISETP.NE.AND P0, PT, R0, 0x9, PT ;  /* 0x000000090000780c */ /* 0x000fda0003f05270 */
[----:B------:R-:W-:Y:S05]  /*25e0*/  @P0 BRA `(.L_x_35523) ;  /* 0x0000000800740947 */ /* 0x000fea0003800000 */
[----:B------:R-:W-:Y:S01]  /*25f0*/  I2FP.F32.U32 R2, R2 ;  /* 0x0000000200027245 */ /* 0x000fe20000201000 */
[----:B------:R-:W-:-:S05]  /*2600*/  IMAD.MOV.U32 R3, RZ, RZ, RZ ;  /* 0x000000ffff037224 */ /* 0x000fca00078e00ff */
[----:B------:R0:W-:Y:S01]  /*2610*/  STG.E.64 desc[UR36][R16.64], R2 ;  /* 0x0000000210007986 */ /* 0x0001e2000c101b24 */
[----:B------:R-:W-:Y:S05]  /*2620*/  BRA `(.L_x_35524) ;  /* 0x0000000800b87947 */ /* 0x000fea0003800000 */
.L_x_35530:
[----:B------:R-:W-:-:S04]  /*2630*/  I2FP.F32.U32 R2, R2 ;  /* 0x0000000200027245 */ /* 0x000fc80000201000 */
[----:B------:R-:W-:-:S04]  /*2640*/  F2FP.F16.F32.PACK_AB R3, RZ, R2 ;  /* 0x00000002ff03723e */ /* 0x000fc800000000ff */
[----:B------:R-:W-:-:S05]  /*2650*/  PRMT R3, R3, 0x5410, RZ ;  /* 0x0000541003037816 */ /* 0x000fca00000000ff */
[----:B------:R0:W-:Y:S01]  /*2660*/  STG.E desc[UR36][R16.64], R3 ;  /* 0x0000000310007986 */ /* 0x0001e2000c101924 */
[----:B------:R-:W-:Y:S05]  /*2670*/  BRA `(.L_x_35524) ;  /* 0x0000000800a47947 */ /* 0x000fea0003800000 */
.L_x_35529:
[----:B------:R-:W0:Y:S02]  /*2680*/  I2F.F64.U32 R2, R2 ;  /* 0x0000000200027312 */ /* 0x000e240000201800 */
[----:B0-----:R0:W-:Y:S01]  /*2690*/  STG.E.64 desc[UR36][R16.64], R2 ;  /* 0x0000000210007986 */ /* 0x0011e2000c101b24 */
[----:B------:R-:W-:Y:S05]  /*26a0*/  BRA `(.L_x_35524) ;  /* 0x0000000800987947 */ /* 0x000fea0003800000 */
.L_x_35519:
        /* <DEDUP_REMOVED lines=8> */
[----:B------:R0:W-:Y:S01]  /*2730*/  STG.E.U8 desc[UR36][R16.64], R2 ;  /* 0x0000000210007986 */ /* 0x0001e2000c101124 */
[----:B------:R-:W-:Y:S05]  /*2740*/  BRA `(.L_x_35524) ;  /* 0x0000000800707947 */ /* 0x000fea0003800000 */
.L_x_35533:
[----:B------:R-:W0:Y:S01]  /*2750*/  I2F.F64.U32 R4, R2 ;  /* 0x0000000200047312 */ /* 0x000e220000201800 */
[----:B------:R-:W-:-:S05]  /*2760*/  CS2R R6, SRZ ;  /* 0x0000000000067805 */ /* 0x000fca000001ff00 */
[----:B0-----:R0:W-:Y:S01]  /*2770*/  STG.E.128 desc[UR36][R16.64], R4 ;  /* 0x0000000410007986 */ /* 0x0011e2000c101d24 */
[----:B------:R-:W-:Y:S05]  /*2780*/  BRA `(.L_x_35524) ;  /* 0x0000000800607947 */ /* 0x000fea0003800000 */
.L_x_35532:
[----:B------:R-:W-:-:S13]  /*2790*/  ISETP.NE.AND P0, PT, R0, 0xf, PT ;  /* 0x0000000f0000780c */ /* 0x000fda0003f05270 */
[----:B------:R-:W-:Y:S05]  /*27a0*/  @!P0 BRA `(.L_x_35534) ;  /* 0x0000000000b48947 */ /* 0x000fea0003800000 */
[----:B------:R-:W-:-:S13]  /*27b0*/  ISETP.NE.AND P0, PT, R0, 0x17, PT ;  /* 0x000000170000780c */ /* 0x000fda0003f05270 */
[----:B------:R-:W-:Y:S05]  /*27c0*/  @!P0 BRA `(.L_x_35535) ;  /* 0x0000000000548947 */ /* 0x000fea0003800000 */
[----:B------:R-:W-:-:S13]  /*27d0*/  ISETP.NE.AND P0, PT, R0, 0x18, PT ;  /* 0x000000180000780c */ /* 0x000fda0003f05270 */
[----:B------:R-:W-:Y:S05]  /*27e0*/  @P0 BRA `(.L_x_35523) ;  /* 0x0000000400f40947 */ /* 0x000fea0003800000 */
[----:B------:R-:W-:Y:S01]  /*27f0*/  I2FP.F32.U32 R5, R2 ;  /* 0x0000000200057245 */ /* 0x000fe20000201000 */
        /* <DEDUP_REMOVED lines=14> */
.L_x_35537:
[----:B------:R-:W-:Y:S05]  /*28e0*/  BSYNC B0 ;  /* 0x0000000000007941 */ /* 0x000fea0003800000 */
.L_x_35536:
[----:B------:R-:W-:-:S05]  /*28f0*/  LOP3.LUT R3, R0, R3, RZ, 0xfc, !PT ;  /* 0x0000000300037212 */ /* 0x000fca00078efcff */
[----:B------:R0:W-:Y:S01]  /*2900*/  STG.E.U8 desc[UR36][R16.64], R3 ;  /* 0x0000000310007986 */ /* 0x0001e2000c101124 */
[----:B------:R-:W-:Y:S05]  /*2910*/  BRA `(.L_x_35524) ;  /* 0x0000000400fc7947 */ /* 0x000fea0003800000 */
.L_x_35535:
[----:B------:R-:W-:Y:S01]  /*2920*/  I2FP.F32.U32 R3, R2 ;  /* 0x0000000200037245 */ /* 0x000fe20000201000 */
        /* <DEDUP_REMOVED lines=12> */
.L_x_35539:
[----:B------:R-:W-:Y:S01]  /*29f0*/  IMAD.MOV.U32 R0, RZ, RZ, 0x7f ;  /* 0x0000007fff007424 */ /* 0x000fe200078e00ff */
[----:B------:R-:W-:-:S04]  /*2a00*/  ISETP.GT.U32.AND P0, PT, R2, 0x7f800000, PT ;  /* 0x7f8000000200780c */ /* 0x000fc80003f04070 */
[----:B------:R-:W-:-:S09]  /*2a10*/  SEL R0, R0, 0x7c, P0 ;  /* 0x0000007c00007807 */ /* 0x000fd20000000000 */
.L_x_35540:
[----:B------:R-:W-:Y:S05]  /*2a20*/  BSYNC B0 ;  /* 0x0000000000007941 */ /* 0x000fea0003800000 */
.L_x_35538:
[----:B------:R-:W-:-:S04]  /*2a30*/  LOP3.LUT R2, R3, 0x80000000, RZ, 0xc0, !PT ;  /* 0x8000000003027812 */ /* 0x000fc800078ec0ff */
[----:B------:R-:W-:-:S04]  /*2a40*/  SHF.R.U32.HI R3, RZ, 0x18, R2 ;  /* 0x00000018ff037819 */ /* 0x000fc80000011602 */
[----:B------:R-:W-:-:S05]  /*2a50*/  LOP3.LUT R3, R0, R3, RZ, 0xfc, !PT ;  /* 0x0000000300037212 */ /* 0x000fca00078efcff */
[----:B------:R0:W-:Y:S01]  /*2a60*/  STG.E.U8 desc[UR36][R16.64], R3 ;  /* 0x0000000310007986 */ /* 0x0001e2000c101124 */
[----:B------:R-:W-:Y:S05]  /*2a70*/  BRA `(.L_x_35524) ;  /* 0x0000000400a47947 */ /* 0x000fea0003800000 */
.L_x_35534:
[----:B------:R-:W-:-:S04]  /*2a80*/  I2FP.F32.U32 R0, R2 ;  /* 0x0000000200007245 */ /* 0x000fc80000201000 */
[----:B------:R-:W-:-:S05]  /*2a90*/  F2FP.BF16.F32.PACK_AB R0, RZ, R0 ;  /* 0x00000000ff00723e */ /* 0x000fca00000010ff */
[----:B------:R0:W-:Y:S01]  /*2aa0*/  STG.E.U16 desc[UR36][R16.64], R0 ;  /* 0x0000000010007986 */ /* 0x0001e2000c101524 */
[----:B------:R-:W-:Y:S05]  /*2ab0*/  BRA `(.L_x_35524) ;  /* 0x0000000400947947 */ /* 0x000fea0003800000 */
.L_x_35531:
        /* <DEDUP_REMOVED lines=10> */
.L_x_35543:
[----:B------:R-:W-:Y:S01]  /*2b60*/  I2FP.F32.U32 R3, R2 ;  /* 0x0000000200037245 */ /* 0x000fe20000201000 */
        /* <DEDUP_REMOVED lines=16> */
.L_x_35546:
[----:B------:R-:W-:-:S04]  /*2c70*/  LOP3.LUT R2, R3, 0x80000000, RZ, 0xc0, !PT ;  /* 0x8000000003027812 */ /* 0x000fc800078ec0ff */
[----:B------:R-:W-:-:S04]  /*2c80*/  SHF.R.U32.HI R3, RZ, 0x18, R2 ;  /* 0x00000018ff037819 */ /* 0x000fc80000011602 */
[----:B------:R-:W-:-:S04]  /*2c90*/  LOP3.LUT R0, R0, R3, RZ, 0xfc, !PT ;  /* 0x0000000300007212 */ /* 0x000fc800078efcff */
[----:B------:R-:W-:-:S07]  /*2ca0*/  PRMT R8, R0, 0x7610, R8 ;  /* 0x0000761000087816 */ /* 0x000fce0000000008 */
.L_x_35545:
[----:B------:R-:W-:Y:S05]  /*2cb0*/  BSYNC B0 ;  /* 0x0000000000007941 */ /* 0x000fea0003800000 */
.L_x_35544:
[----:B------:R0:W-:Y:S01]  /*2cc0*/  STG.E.U8 desc[UR36][R16.64], R8 ;  /* 0x0000000810007986 */ /* 0x0001e2000c101124 */
[----:B------:R-:W-:Y:S05]  /*2cd0*/  BRA `(.L_x_35524) ;  /* 0x00000004000c7947 */ /* 0x000fea0003800000 */
.L_x_35542:
        /* <DEDUP_REMOVED lines=17> */
.L_x_35549:
[----:B------:R-:W-:-:S04]  /*2df0*/  LOP3.LUT R2, R3, 0x80000000, RZ, 0xc0, !PT ;  /* 0x8000000003027812 */ /* 0x000fc800078ec0ff */
[----:B------:R-:W-:-:S04]  /*2e00*/  SHF.R.U32.HI R3, RZ, 0x18, R2 ;  /* 0x00000018ff037819 */ /* 0x000fc80000011602 */
[----:B------:R-:W-:-:S04]  /*2e10*/  LOP3.LUT R0, R0, R3, RZ, 0xfc, !PT ;  /* 0x0000000300007212 */ /* 0x000fc800078efcff */
[----:B------:R-:W-:-:S07]  /*2e20*/  PRMT R8, R0, 0x7610, R8 ;  /* 0x0000761000087816 */ /* 0x000fce0000000008 */
.L_x_35548:
[----:B------:R-:W-:Y:S05]  /*2e30*/  BSYNC B0 ;  /* 0x0000000000007941 */ /* 0x000fea0003800000 */
.L_x_35547:
[----:B------:R0:W-:Y:S01]  /*2e40*/  STG.E.U8 desc[UR36][R16.64], R8 ;  /* 0x0000000810007986 */ /* 0x0001e2000c101124 */
[----:B------:R-:W-:Y:S05]  /*2e50*/  BRA `(.L_x_35524) ;  /* 0x0000000000ac7947 */ /* 0x000fea0003800000 */
.L_x_35541:
[----:B------:R-:W-:-:S13]  /*2e60*/  ISETP.NE.AND P0, PT, R0, 0x1c, PT ;  /* 0x0000001c0000780c */ /* 0x000fda0003f05270 */
[----:B------:R-:W-:Y:S05]  /*2e70*/  @!P0 BRA `(.L_x_35550) ;  /* 0x0000000000a08947 */ /* 0x000fea0003800000 */
[----:B------:R-:W-:-:S13]  /*2e80*/  ISETP.NE.AND P0, PT, R0, 0x1d, PT ;  /* 0x0000001d0000780c */ /* 0x000fda0003f05270 */
[----:B------:R-:W-:Y:S05]  /*2e90*/  @!P0 BRA `(.L_x_35551) ;  /* 0x00000000008c8947 */ /* 0x000fea0003800000 */
[----:B------:R-:W-:-:S13]  /*2ea0*/  ISETP.NE.AND P0, PT, R0, 0x2c, PT ;  /* 0x0000002c0000780c */ /* 0x000fda0003f05270 */
[----:B------:R-:W-:Y:S05]  /*2eb0*/  @P0 BRA `(.L_x_35523) ;  /* 0x0000000000400947 */ /* 0x000fea0003800000 */
[----:B------:R-:W-:-:S04]  /*2ec0*/  I2FP.F32.U32 R3, R2 ;  /* 0x0000000200037245 */ /* 0x000fc80000201000 */
        /* <DEDUP_REMOVED lines=15> */
.L_x_35523:
        /* <DEDUP_REMOVED lines=16> */
.L_x_35552:
[----:B------:R-:W-:Y:S05]  /*30c0*/  BRA `(.L_x_35524) ;  /* 0x0000000000107947 */ /* 0x000fea0003800000 */
.L_x_35551:
[----:B------:R-:W-:-:S05]  /*30d0*/  IMAD.MOV.U32 R3, RZ, RZ, RZ ;  /* 0x000000ffff037224 */ /* 0x000fca00078e00ff */
[----:B------:R0:W-:Y:S01]  /*30e0*/  STG.E.64 desc[UR36][R16.64], R2 ;  /* 0x0000000210007986 */ /* 0x0001e2000c101b24 */
[----:B------:R-:W-:Y:S05]  /*30f0*/  BRA `(.L_x_35524) ;  /* 0x0000000000047947 */ /* 0x000fea0003800000 */
.L_x_35550:
[----:B------:R0:W-:Y:S02]  /*3100*/  STG.E desc[UR36][R16.64], R2 ;  /* 0x0000000210007986 */ /* 0x0001e4000c101924 */
.L_x_35524:
[----:B------:R-:W-:-:S04]  /*3110*/  IMAD R18, R23, 0x200, R18 ;  /* 0x0000020017127824 */ /* 0x000fc800078e0212 */
[----:B------:R-:W-:-:S07]  /*3120*/  VIADD R19, R18, 0x80 ;  /* 0x0000008012137836 */ /* 0x000fce0000000000 */
.L_x_35484:
[----:B------:R-:W-:Y:S05]  /*3130*/  BSYNC B6 ;  /* 0x0000000000067941 */ /* 0x000fea0003800000 */
.L_x_35483:
        /* <DEDUP_REMOVED lines=307> */
.L_x_35555:
        /* <DEDUP_REMOVED lines=21> */
.L_x_35559:
[----:B------:R-:W2:Y:S02]  /*45c0*/  LDG.E.U8 R2, desc[UR36][R2.64] ;  /* 0x0000002402027981 */ /* 0x000ea4000c1e1100 */
[----:B--2---:R-:W-:Y:S01]  /*45d0*/  ISETP.NE.AND P0, PT, R2, RZ, PT ;  /* 0x000000ff0200720c */ /* 0x004fe20003f05270 */
[----:B------:R-:W-:-:S12]  /*45e0*/  BRA `(.L_x_35561) ;  /* 0x0000000c00747947 */ /* 0x000fd80003800000 */
.L_x_35558:
        /* <DEDUP_REMOVED lines=10> */
.L_x_35563:
[----:B------:R-:W2:Y:S02]  /*4690*/  LDG.E R2, desc[UR36][R2.64] ;  /* 0x0000002402027981 */ /* 0x000ea4000c1e1900 */
[----:B--2---:R-:W-:Y:S01]  /*46a0*/  ISETP.NE.AND P0, PT, R2, RZ, PT ;  /* 0x000000ff0200720c */ /* 0x004fe20003f05270 */
[----:B------:R-:W-:-:S12]  /*46b0*/  BRA `(.L_x_35561) ;  /* 0x0000000c00407947 */ /* 0x000fd80003800000 */
.L_x_35562:
[----:B------:R-:W2:Y:S02]  /*46c0*/  LDG.E.U16 R2, desc[UR36][R2.64] ;  /* 0x0000002402027981 */ /* 0x000ea4000c1e1500 */
[----:B--2---:R-:W-:Y:S01]  /*46d0*/  ISETP.NE.AND P0, PT, R2, RZ, PT ;  /* 0x000000ff0200720c */ /* 0x004fe20003f05270 */
[----:B------:R-:W-:-:S12]  /*46e0*/  BRA `(.L_x_35561) ;  /* 0x0000000c00347947 */ /* 0x000fd80003800000 */
.L_x_35557:
        /* <DEDUP_REMOVED lines=9> */
.L_x_35565:
[----:B------:R-:W2:Y:S02]  /*4780*/  LDG.E.U16 R0, desc[UR36][R2.64] ;  /* 0x0000002402007981 */ /* 0x000ea4000c1e1500 */
[----:B--2---:R-:W-:-:S05]  /*4790*/  HADD2.F32 R0, -RZ, R0.H0_H0 ;  /* 0x20000000ff007230 */ /* 0x004fca0000004100 */
[----:B------:R-:W-:Y:S01]  /*47a0*/  FSETP.NEU.FTZ.AND P0, PT, R0, RZ, PT ;  /* 0x000000ff0000720b */ /* 0x000fe20003f1d000 */
[----:B------:R-:W-:-:S12]  /*47b0*/  BRA `(.L_x_35561) ;  /* 0x0000000c00007947 */ /* 0x000fd80003800000 */
.L_x_35564:
        /* <DEDUP_REMOVED lines=11> */
.L_x_35567:
        /* <DEDUP_REMOVED lines=10> */
.L_x_35566:
[----:B------:R-:W2:Y:S02]  /*4910*/  LDG.E.64 R2, desc[UR36][R2.64] ;  /* 0x0000002402027981 */ /* 0x000ea4000c1e1b00 */
[----:B--2---:R-:W-:Y:S01]  /*4920*/  DSETP.NEU.AND P0, PT, R2, RZ, PT ;  /* 0x000000ff0200722a */ /* 0x004fe20003f0d000 */
[----:B------:R-:W-:-:S13]  /*4930*/  BRA `(.L_x_35561) ;  /* 0x0000000800a07947 */ /* 0x000fda0003800000 */
.L_x_35556:
        /* <DEDUP_REMOVED lines=11> */
.L_x_35570:
[----:B------:R-:W2:Y:S02]  /*49f0*/  LDG.E.128 R4, desc[UR36][R2.64] ;  /* 0x0000002402047981 */ /* 0x000ea4000c1e1d00 */
[----:B--2---:R-:W-:-:S06]  /*4a00*/  DSETP.NEU.AND P0, PT, R6, RZ, PT ;  /* 0x000000ff0600722a */ /* 0x004fcc0003f0d000 */
[----:B------:R-:W-:Y:S01]  /*4a10*/  DSETP.NEU.OR P0, PT, R4, RZ, P0 ;  /* 0x000000ff0400722a */ /* 0x000fe2000070d400 */
[----:B------:R-:W-:-:S13]  /*4a20*/  BRA `(.L_x_35561) ;  /* 0x0000000800647947 */ /* 0x000fda0003800000 */
.L_x_35569:
        /* <DEDUP_REMOVED lines=27> */
.L_x_35572:
        /* <DEDUP_REMOVED lines=14> */
.L_x_35571:
[----:B------:R-:W2:Y:S02]  /*4cc0*/  LDG.E.U16 R0, desc[UR36][R2.64] ;  /* 0x0000002402007981 */ /* 0x000ea4000c1e1500 */
[----:B--2---:R-:W-:-:S05]  /*4cd0*/  IMAD.U32 R0, R0, 0x10000, RZ ;  /* 0x0001000000007824 */ /* 0x004fca00078e00ff */
[----:B------:R-:W-:Y:S01]  /*4ce0*/  FSETP.NEU.FTZ.AND P0, PT, R0, RZ, PT ;  /* 0x000000ff0000720b */ /* 0x000fe20003f1d000 */
[----:B------:R-:W-:-:S12]  /*4cf0*/  BRA `(.L_x_35561) ;  /* 0x0000000400b07947 */ /* 0x000fd80003800000 */
.L_x_35568:
        /* <DEDUP_REMOVED lines=11> */
.L_x_35575:
        /* <DEDUP_REMOVED lines=21> */
.L_x_35579:
[----:B------:R-:W-:Y:S05]  /*4f00*/  BSYNC B1 ;  /* 0x0000000000017941 */ /* 0x000fea0003800000 */
.L_x_35578:
[----:B------:R-:W-:Y:S01]  /*4f10*/  LEA R3, R0, 0x3b800000, 0x17 ;  /* 0x3b80000000037811 */ /* 0x000fe200078eb8ff */
[----:B------:R-:W-:-:S05]  /*4f20*/  IMAD.SHL.U32 R0, R2, 0x100000, RZ ;  /* 0x0010000002007824 */ /* 0x000fca00078e00ff */
[----:B------:R-:W-:-:S07]  /*4f30*/  LOP3.LUT R0, R3, R0, R4, 0xfe, !PT ;  /* 0x0000000003007212 */ /* 0x000fce00078efe04 */
.L_x_35577:
[----:B------:R-:W-:Y:S05]  /*4f40*/  BSYNC B0 ;  /* 0x0000000000007941 */ /* 0x000fea0003800000 */
.L_x_35576:
[----:B------:R-:W-:Y:S01]  /*4f50*/  FSETP.NEU.FTZ.AND P0, PT, R0, RZ, PT ;  /* 0x000000ff0000720b */ /* 0x000fe20003f1d000 */
[----:B------:R-:W-:-:S12]  /*4f60*/  BRA `(.L_x_35561) ;  /* 0x0000000400147947 */ /* 0x000fd80003800000 */
.L_x_35574:
        /* <DEDUP_REMOVED lines=21> */
.L_x_35583:
[----:B------:R-:W-:Y:S05]  /*50c0*/  BSYNC B1 ;  /* 0x0000000000017941 */ /* 0x000fea0003800000 */
.L_x_35582:
[----:B------:R-:W-:Y:S01]  /*50d0*/  LEA R3, R0, 0x37800000, 0x17 ;  /* 0x3780000000037811 */ /* 0x000fe200078eb8ff */
[----:B------:R-:W-:-:S05]  /*50e0*/  IMAD.SHL.U32 R0, R2, 0x200000, RZ ;  /* 0x0020000002007824 */ /* 0x000fca00078e00ff */
[----:B------:R-:W-:-:S07]  /*50f0*/  LOP3.LUT R0, R3, R0, R4, 0xfe, !PT ;  /* 0x0000000003007212 */ /* 0x000fce00078efe04 */
.L_x_35581:
[----:B------:R-:W-:Y:S05]  /*5100*/  BSYNC B0 ;  /* 0x0000000000007941 */ /* 0x000fea0003800000 */
.L_x_35580:
[----:B------:R-:W-:Y:S01]  /*5110*/  FSETP.NEU.FTZ.AND P0, PT, R0, RZ, PT ;  /* 0x000000ff0000720b */ /* 0x000fe20003f1d000 */
[----:B------:R-:W-:-:S12]  /*5120*/  BRA `(.L_x_35561) ;  /* 0x0000000000a47947 */ /* 0x000fd80003800000 */
.L_x_35573:
        /* <DEDUP_REMOVED lines=14> */
.L_x_35587:
[----:B------:R-:W-:Y:S05]  /*5210*/  BSYNC B0 ;  /* 0x0000000000007941 */ /* 0x000fea0003800000 */
.L_x_35586:
[----:B------:R-:W-:Y:S01]  /*5220*/  FSETP.NEU.FTZ.AND P0, PT, R0, RZ, PT ;  /* 0x000000ff0000720b */ /* 0x000fe20003f1d000 */
[----:B------:R-:W-:-:S12]  /*5230*/  BRA `(.L_x_35561) ;  /* 0x0000000000607947 */ /* 0x000fd80003800000 */
.L_x_35560:
        /* <DEDUP_REMOVED lines=16> */
.L_x_35588:
[----:B------:R-:W-:Y:S01]  /*5340*/  PLOP3.LUT P0, PT, PT, PT, PT, 0x8, 0x0 ;  /* 0x000000000000781c */ /* 0x000fe20003f0e170 */
[----:B------:R-:W-:-:S12]  /*5350*/  BRA `(.L_x_35561) ;  /* 0x0000000000187947 */ /* 0x000fd80003800000 */
.L_x_35585:
[----:B------:R-:W2:Y:S02]  /*5360*/  LDG.E.64 R2, desc[UR36][R2.64] ;  /* 0x0000002402027981 */ /* 0x000ea4000c1e1b00 */
[----:B--2---:R-:W-:-:S04]  /*5370*/  ISETP.NE.U32.AND P0, PT, R2, RZ, PT ;  /* 0x000000ff0200720c */ /* 0x004fc80003f05070 */
[----:B------:R-:W-:Y:S01]  /*5380*/  ISETP.NE.AND.EX P0, PT, R3, RZ, PT, P0 ;  /* 0x000000ff0300720c */ /* 0x000fe20003f05300 */
[----:B------:R-:W-:-:S12]  /*5390*/  BRA `(.L_x_35561) ;  /* 0x0000000000087947 */ /* 0x000fd80003800000 */
.L_x_35584:
[----:B------:R-:W2:Y:S02]  /*53a0*/  LDG.E R2, desc[UR36][R2.64] ;  /* 0x0000002402027981 */ /* 0x000ea4000c1e1900 */
[----:B--2---:R-:W-:-:S13]  /*53b0*/  ISETP.NE.AND P0, PT, R2, RZ, PT ;  /* 0x000000ff0200720c */ /* 0x004fda0003f05270 */
.L_x_35561:
        /* <DEDUP_REMOVED lines=15> */
.L_x_35592:
[----:B------:R0:W-:Y:S01]  /*54b0*/  STG.E.U8 desc[UR36][R16.64], R2 ;  /* 0x0000000210007986 */ /* 0x0001e2000c101124 */
[----:B------:R-:W-:Y:S05]  /*54c0*/  BRA `(.L_x_35594) ;  /* 0x0000000c00487947 */ /* 0x000fea0003800000 */
.L_x_35591:
        /* <DEDUP_REMOVED lines=9> */
.L_x_35596:
[----:B------:R0:W-:Y:S01]  /*5560*/  STG.E desc[UR36][R16.64], R2 ;  /* 0x0000000210007986 */ /* 0x0001e2000c101924 */
[----:B------:R-:W-:Y:S05]  /*5570*/  BRA `(.L_x_35594) ;  /* 0x0000000c001c7947 */ /* 0x000fea0003800000 */
.L_x_35595:
[----:B------:R0:W-:Y:S01]  /*5580*/  STG.E.U16 desc[UR36][R16.64], R2 ;  /* 0x0000000210007986 */ /* 0x0001e2000c101524 */
[----:B------:R-:W-:Y:S05]  /*5590*/  BRA `(.L_x_35594) ;  /* 0x0000000c00147947 */ /* 0x000fea0003800000 */
.L_x_35590:
        /* <DEDUP_REMOVED lines=9> */
.L_x_35598:
[----:B------:R-:W-:-:S04]  /*5630*/  I2FP.F32.U32 R0, R2 ;  /* 0x0000000200007245 */ /* 0x000fc80000201000 */
[----:B------:R-:W-:-:S05]  /*5640*/  F2FP.F16.F32.PACK_AB R0, RZ, R0 ;  /* 0x00000000ff00723e */ /* 0x000fca00000000ff */
[----:B------:R0:W-:Y:S01]  /*5650*/  STG.E.U16 desc[UR36][R16.64], R0 ;  /* 0x0000000010007986 */ /* 0x0001e2000c101524 */
[----:B------:R-:W-:Y:S05]  /*5660*/  BRA `(.L_x_35594) ;  /* 0x0000000800e07947 */ /* 0x000fea0003800000 */
.L_x_35597:
        /* <DEDUP_REMOVED lines=10> */
.L_x_35600:
[----:B------:R-:W-:-:S04]  /*5710*/  I2FP.F32.U32 R2, R2 ;  /* 0x0000000200027245 */ /* 0x000fc80000201000 */
[----:B------:R-:W-:-:S04]  /*5720*/  F2FP.F16.F32.PACK_AB R3, RZ, R2 ;  /* 0x00000002ff03723e */ /* 0x000fc800000000ff */
[----:B------:R-:W-:-:S05]  /*5730*/  PRMT R3, R3, 0x5410, RZ ;  /* 0x0000541003037816 */ /* 0x000fca00000000ff */
[----:B------:R0:W-:Y:S01]  /*5740*/  STG.E desc[UR36][R16.64], R3 ;  /* 0x0000000310007986 */ /* 0x0001e2000c101924 */
[----:B------:R-:W-:Y:S05]  /*5750*/  BRA `(.L_x_35594) ;  /* 0x0000000800a47947 */ /* 0x000fea0003800000 */
.L_x_35599:
[----:B------:R-:W0:Y:S02]  /*5760*/  I2F.F64.U32 R2, R2 ;  /* 0x0000000200027312 */ /* 0x000e240000201800 */
[----:B0-----:R0:W-:Y:S01]  /*5770*/  STG.E.64 desc[UR36][R16.64], R2 ;  /* 0x0000000210007986 */ /* 0x0011e2000c101b24 */
[----:B------:R-:W-:Y:S05]  /*5780*/  BRA `(.L_x_35594) ;  /* 0x0000000800987947 */ /* 0x000fea0003800000 */
.L_x_35589:
        /* <DEDUP_REMOVED lines=10> */
.L_x_35603:
[----:B------:R-:W0:Y:S01]  /*5830*/  I2F.F64.U32 R4, R2 ;  /* 0x0000000200047312 */ /* 0x000e220000201800 */
[----:B------:R-:W-:-:S05]  /*5840*/  CS2R R6, SRZ ;  /* 0x0000000000067805 */ /* 0x000fca000001ff00 */
[----:B0-----:R0:W-:Y:S01]  /*5850*/  STG.E.128 desc[UR36][R16.64], R4 ;  /* 0x0000000410007986 */ /* 0x0011e2000c101d24 */
[----:B------:R-:W-:Y:S05]  /*5860*/  BRA `(.L_x_35594) ;  /* 0x0000000800607947 */ /* 0x000fea0003800000 */
.L_x_35602:
        /* <DEDUP_REMOVED lines=21> */
.L_x_35607:
[----:B------:R-:W-:Y:S05]  /*59c0*/  BSYNC B0 ;  /* 0x0000000000007941 */ /* 0x000fea0003800000 */
.L_x_35606:
[----:B------:R-:W-:-:S05]  /*59d0*/  LOP3.LUT R3, R0, R3, RZ, 0xfc, !PT ;  /* 0x0000000300037212 */ /* 0x000fca00078efcff */
[----:B------:R0:W-:Y:S01]  /*59e0*/  STG.E.U8 desc[UR36][R16.64], R3 ;  /* 0x0000000310007986 */ /* 0x0001e2000c101124 */
[----:B------:R-:W-:Y:S05]  /*59f0*/  BRA `(.L_x_35594) ;  /* 0x0000000400fc7947 */ /* 0x000fea0003800000 */
.L_x_35605:
        /* <DEDUP_REMOVED lines=13> */
.L_x_35609:
[----:B------:R-:W-:Y:S01]  /*5ad0*/  IMAD.MOV.U32 R0, RZ, RZ, 0x7f ;  /* 0x0000007fff007424 */ /* 0x000fe200078e00ff */
[----:B------:R-:W-:-:S04]  /*5ae0*/  ISETP.GT.U32.AND P0, PT, R2, 0x7f800000, PT ;  /* 0x7f8000000200780c */ /* 0x000fc80003f04070 */
[----:B------:R-:W-:-:S09]  /*5af0*/  SEL R0, R0, 0x7c, P0 ;  /* 0x0000007c00007807 */ /* 0x000fd20000000000 */
.L_x_35610:
[----:B------:R-:W-:Y:S05]  /*5b00*/  BSYNC B0 ;  /* 0x0000000000007941 */ /* 0x000fea0003800000 */
.L_x_35608:
[----:B------:R-:W-:-:S04]  /*5b10*/  LOP3.LUT R2, R3, 0x80000000, RZ, 0xc0, !PT ;  /* 0x8000000003027812 */ /* 0x000fc800078ec0ff */
[----:B------:R-:W-:-:S04]  /*5b20*/  SHF.R.U32.HI R3, RZ, 0x18, R2 ;  /* 0x00000018ff037819 */ /* 0x000fc80000011602 */
[----:B------:R-:W-:-:S05]  /*5b30*/  LOP3.LUT R3, R0, R3, RZ, 0xfc, !PT ;  /* 0x0000000300037212 */ /* 0x000fca00078efcff */
[----:B------:R0:W-:Y:S01]  /*5b40*/  STG.E.U8 desc[UR36][R16.64], R3 ;  /* 0x0000000310007986 */ /* 0x0001e2000c101124 */
[----:B------:R-:W-:Y:S05]  /*5b50*/  BRA `(.L_x_35594) ;  /* 0x0000000400a47947 */ /* 0x000fea0003800000 */
.L_x_35604:
[----:B------:R-:W-:-:S04]  /*5b60*/  I2FP.F32.U32 R0, R2 ;  /* 0x0000000200007245 */ /* 0x000fc80000201000 */
[----:B------:R-:W-:-:S05]  /*5b70*/  F2FP.BF16.F32.PACK_AB R0, RZ, R0 ;  /* 0x00000000ff00723e */ /* 0x000fca00000010ff */
[----:B------:R0:W-:Y:S01]  /*5b80*/  STG.E.U16 desc[UR36][R16.64], R0 ;  /* 0x0000000010007986 */ /* 0x0001e2000c101524 */
[----:B------:R-:W-:Y:S05]  /*5b90*/  BRA `(.L_x_35594) ;  /* 0x0000000400947947 */ /* 0x000fea0003800000 */
.L_x_35601:
        /* <DEDUP_REMOVED lines=10> */
.L_x_35613:
        /* <DEDUP_REMOVED lines=17> */
.L_x_35616:
[----:B------:R-:W-:-:S04]  /*5d50*/  LOP3.LUT R2, R3, 0x80000000, RZ, 0xc0, !PT ;  /* 0x8000000003027812 */ /* 0x000fc800078ec0ff */
[----:B------:R-:W-:-:S04]  /*5d60*/  SHF.R.U32.HI R3, RZ, 0x18, R2 ;  /* 0x00000018ff037819 */ /* 0x000fc80000011602 */
[----:B------:R-:W-:-:S04]  /*5d70*/  LOP3.LUT R0, R0, R3, RZ, 0xfc, !PT ;  /* 0x0000000300007212 */ /* 0x000fc800078efcff */
[----:B------:R-:W-:-:S07]  /*5d80*/  PRMT R8, R0, 0x7610, R8 ;  /* 0x0000761000087816 */ /* 0x000fce0000000008 */
.L_x_35615:
[----:B------:R-:W-:Y:S05]  /*5d90*/  BSYNC B0 ;  /* 0x0000000000007941 */ /* 0x000fea0003800000 */
.L_x_35614:
[----:B------:R3:W-:Y:S01]  /*5da0*/  STG.E.U8 desc[UR36][R16.64], R8 ;  /* 0x0000000810007986 */ /* 0x0007e2000c101124 */
[----:B------:R-:W-:Y:S05]  /*5db0*/  BRA `(.L_x_35594) ;  /* 0x00000004000c7947 */ /* 0x000fea0003800000 */
.L_x_35612:
        /* <DEDUP_REMOVED lines=17> */
.L_x_35619:
[----:B------:R-:W-:-:S04]  /*5ed0*/  LOP3.LUT R2, R3, 0x80000000, RZ, 0xc0, !PT ;  /* 0x8000000003027812 */ /* 0x000fc800078ec0ff */
[----:B------:R-:W-:-:S04]  /*5ee0*/  SHF.R.U32.HI R3, RZ, 0x18, R2 ;  /* 0x00000018ff037819 */ /* 0x000fc80000011602 */
[----:B------:R-:W-:-:S04]  /*5ef0*/  LOP3.LUT R0, R0, R3, RZ, 0xfc, !PT ;  /* 0x0000000300007212 */ /* 0x000fc800078efcff */
[----:B------:R-:W-:-:S07]  /*5f00*/  PRMT R8, R0, 0x7610, R8 ;  /* 0x0000761000087816 */ /* 0x000fce0000000008 */
.L_x_35618:
[----:B------:R-:W-:Y:S05]  /*5f10*/  BSYNC B0 ;  /* 0x0000000000007941 */ /* 0x000fea0003800000 */
.L_x_35617:
[----:B------:R0:W-:Y:S01]  /*5f20*/  STG.E.U8 desc[UR36][R16.64], R8 ;  /* 0x0000000810007986 */ /* 0x0001e2000c101124 */
[----:B------:R-:W-:Y:S05]  /*5f30*/  BRA `(.L_x_35594) ;  /* 0x0000000000ac7947 */ /* 0x000fea0003800000 */
.L_x_35611:
        /* <DEDUP_REMOVED lines=22> */
.L_x_35593:
        /* <DEDUP_REMOVED lines=16> */
.L_x_35622:
[----:B------:R-:W-:Y:S05]  /*61a0*/  BRA `(.L_x_35594) ;  /* 0x0000000000107947 */ /* 0x000fea0003800000 */
.L_x_35621:
[----:B------:R-:W-:-:S05]  /*61b0*/  IMAD.MOV.U32 R3, RZ, RZ, RZ ;  /* 0x000000ffff037224 */ /* 0x000fca00078e00ff */
[----:B------:R2:W-:Y:S01]  /*61c0*/  STG.E.64 desc[UR36][R16.64], R2 ;  /* 0x0000000210007986 */ /* 0x0005e2000c101b24 */
[----:B------:R-:W-:Y:S05]  /*61d0*/  BRA `(.L_x_35594) ;  /* 0x0000000000047947 */ /* 0x000fea0003800000 */
.L_x_35620:
[----:B------:R0:W-:Y:S02]  /*61e0*/  STG.E desc[UR36][R16.64], R2 ;  /* 0x0000000210007986 */ /* 0x0001e4000c101924 */
.L_x_35594:
[----:B------:R-:W-:-:S07]  /*61f0*/  VIADD R19, R19, 0x80 ;  /* 0x0000008013137836 */ /* 0x000fce0000000000 */
.L_x_35554:
[----:B------:R-:W-:Y:S05]  /*6200*/  BSYNC B6 ;  /* 0x0000000000067941 */ /* 0x000fea0003800000 */
.L_x_35553:
        /* <DEDUP_REMOVED lines=307> */
.L_x_35625:
        /* <DEDUP_REMOVED lines=21> */
.L_x_35629:
[----:B------:R-:W2:Y:S02]  /*7690*/  LDG.E.U8 R2, desc[UR36][R2.64] ;  /* 0x0000002402027981 */ /* 0x000ea4000c1e1100 */
[----:B--2---:R-:W-:Y:S01]  /*76a0*/  ISETP.NE.AND P0, PT, R2, RZ, PT ;  /* 0x000000ff0200720c */ /* 0x004fe20003f05270 */
[----:B------:R-:W-:-:S12]  /*76b0*/  BRA `(.L_x_35631) ;  /* 0x0000000c00747947 */ /* 0x000fd80003800000 */
.L_x_35628:
        /* <DEDUP_REMOVED lines=10> */
.L_x_35633:
[----:B------:R-:W2:Y:S02]  /*7760*/  LDG.E R2, desc[UR36][R2.64] ;  /* 0x0000002402027981 */ /* 0x000ea4000c1e1900 */
[----:B--2---:R-:W-:Y:S01]  /*7770*/  ISETP.NE.AND P0, PT, R2, RZ, PT ;  /* 0x000000ff0200720c */ /* 0x004fe20003f05270 */
[----:B------:R-:W-:-:S12]  /*7780*/  BRA `(.L_x_35631) ;  /* 0x0000000c00407947 */ /* 0x000fd80003800000 */
.L_x_35632:
[----:B------:R-:W2:Y:S02]  /*7790*/  LDG.E.U16 R2, desc[UR36][R2.64] ;  /* 0x0000002402027981 */ /* 0x000ea4000c1e1500 */
[----:B--2---:R-:W-:Y:S01]  /*77a0*/  ISETP.NE.AND P0, PT, R2, RZ, PT ;  /* 0x000000ff0200720c */ /* 0x004fe20003f05270 */
[----:B------:R-:W-:-:S12]  /*77b0*/  BRA `(.L_x_35631) ;  /* 0x0000000c00347947 */ /* 0x000fd80003800000 */
.L_x_35627:
        /* <DEDUP_REMOVED lines=9> */
.L_x_35635:
[----:B------:R-:W2:Y:S02]  /*7850*/  LDG.E.U16 R0, desc[UR36][R2.64] ;  /* 0x0000002402007981 */ /* 0x000ea4000c1e1500 */
[----:B--2---:R-:W-:-:S05]  /*7860*/  HADD2.F32 R0, -RZ, R0.H0_H0 ;  /* 0x20000000ff007230 */ /* 0x004fca0000004100 */
[----:B------:R-:W-:Y:S01]  /*7870*/  FSETP.NEU.FTZ.AND P0, PT, R0, RZ, PT ;  /* 0x000000ff0000720b */ /* 0x000fe20003f1d000 */
[----:B------:R-:W-:-:S12]  /*7880*/  BRA `(.L_x_35631) ;  /* 0x0000000c00007947 */ /* 0x000fd80003800000 */
.L_x_35634:
        /* <DEDUP_REMOVED lines=11> */
.L_x_35637:
        /* <DEDUP_REMOVED lines=10> */
.L_x_35636:
[----:B------:R-:W2:Y:S02]  /*79e0*/  LDG.E.64 R2, desc[UR36][R2.64] ;  /* 0x0000002402027981 */ /* 0x000ea4000c1e1b00 */
[----:B--2---:R-:W-:Y:S01]  /*79f0*/  DSETP.NEU.AND P0, PT, R2, RZ, PT ;  /* 0x000000ff0200722a */ /* 0x004fe20003f0d000 */
[----:B------:R-:W-:-:S13]  /*7a00*/  BRA `(.L_x_35631) ;  /* 0x0000000800a07947 */ /* 0x000fda0003800000 */
.L_x_35626:
        /* <DEDUP_REMOVED lines=11> */
.L_x_35640:
[----:B------:R-:W2:Y:S02]  /*7ac0*/  LDG.E.128 R4, desc[UR36][R2.64] ;  /* 0x0000002402047981 */ /* 0x000ea4000c1e1d00 */
[----:B--2---:R-:W-:-:S06]  /*7ad0*/  DSETP.NEU.AND P0, PT, R6, RZ, PT ;  /* 0x000000ff0600722a */ /* 0x004fcc0003f0d000 */
[----:B------:R-:W-:Y:S01]  /*7ae0*/  DSETP.NEU.OR P0, PT, R4, RZ, P0 ;  /* 0x000000ff0400722a */ /* 0x000fe2000070d400 */
[----:B------:R-:W-:-:S13]  /*7af0*/  BRA `(.L_x_35631) ;  /* 0x0000000800647947 */ /* 0x000fda0003800000 */
.L_x_35639:
        /* <DEDUP_REMOVED lines=27> */
.L_x_35642:
        /* <DEDUP_REMOVED lines=14> */
.L_x_35641:
[----:B------:R-:W2:Y:S02]  /*7d90*/  LDG.E.U16 R0, desc[UR36][R2.64] ;  /* 0x0000002402007981 */ /* 0x000ea4000c1e1500 */
[----:B--2---:R-:W-:-:S05]  /*7da0*/  IMAD.U32 R0, R0, 0x10000, RZ ;  /* 0x0001000000007824 */ /* 0x004fca00078e00ff */
[----:B------:R-:W-:Y:S01]  /*7db0*/  FSETP.NEU.FTZ.AND P0, PT, R0, RZ, PT ;  /* 0x000000ff0000720b */ /* 0x000fe20003f1d000 */
[----:B------:R-:W-:-:S12]  /*7dc0*/  BRA `(.L_x_35631) ;  /* 0x0000000400b07947 */ /* 0x000fd80003800000 */
.L_x_35638:
        /* <DEDUP_REMOVED lines=11> */
.L_x_35645:
        /* <DEDUP_REMOVED lines=21> */
.L_x_35649:
[----:B------:R-:W-:Y:S05]  /*7fd0*/  BSYNC B1 ;  /* 0x0000000000017941 */ /* 0x000fea0003800000 */
.L_x_35648:
[----:B------:R-:W-:Y:S01]  /*7fe0*/  LEA R3, R0, 0x3b800000, 0x17 ;  /* 0x3b80000000037811 */ /* 0x000fe200078eb8ff */
[----:B------:R-:W-:-:S05]  /*7ff0*/  IMAD.SHL.U32 R0, R2, 0x100000, RZ ;  /* 0x0010000002007824 */ /* 0x000fca00078e00ff */
[----:B------:R-:W-:-:S07]  /*8000*/  LOP3.LUT R0, R3, R0, R4, 0xfe, !PT ;  /* 0x0000000003007212 */ /* 0x000fce00078efe04 */
.L_x_35647:
[----:B------:R-:W-:Y:S05]  /*8010*/  BSYNC B0 ;  /* 0x0000000000007941 */ /* 0x000fea0003800000 */
.L_x_35646:
[----:B------:R-:W-:Y:S01]  /*8020*/  FSETP.NEU.FTZ.AND P0, PT, R0, RZ, PT ;  /* 0x000000ff0000720b */ /* 0x000fe20003f1d000 */
[----:B------:R-:W-:-:S12]  /*8030*/  BRA `(.L_x_35631) ;  /* 0x0000000400147947 */ /* 0x000fd80003800000 */
.L_x_35644:
        /* <DEDUP_REMOVED lines=21> */
.L_x_35653:
[----:B------:R-:W-:Y:S05]  /*8190*/  BSYNC B1 ;  /* 0x0000000000017941 */ /* 0x000fea0003800000 */
.L_x_35652:
[----:B------:R-:W-:Y:S01]  /*81a0*/  LEA R3, R0, 0x37800000, 0x17 ;  /* 0x3780000000037811 */ /* 0x000fe200078eb8ff */
[----:B------:R-:W-:-:S05]  /*81b0*/  IMAD.SHL.U32 R0, R2, 0x200000, RZ ;  /* 0x0020000002007824 */ /* 0x000fca00078e00ff */
[----:B------:R-:W-:-:S07]  /*81c0*/  LOP3.LUT R0, R3, R0, R4, 0xfe, !PT ;  /* 0x0000000003007212 */ /* 0x000fce00078efe04 */
.L_x_35651:
[----:B------:R-:W-:Y:S05]  /*81d0*/  BSYNC B0 ;  /* 0x0000000000007941 */ /* 0x000fea0003800000 */
.L_x_35650:
[----:B------:R-:W-:Y:S01]  /*81e0*/  FSETP.NEU.FTZ.AND P0, PT, R0, RZ, PT ;  /* 0x000000ff0000720b */ /* 0x000fe20003f1d000 */
[----:B------:R-:W-:-:S12]  /*81f0*/  BRA `(.L_x_35631) ;  /* 0x0000000000a47947 */ /* 0x000fd80003800000 */
.L_x_35643:
        /* <DEDUP_REMOVED lines=14> */
.L_x_35657:
[----:B------:R-:W-:Y:S05]  /*82e0*/  BSYNC B0 ;  /* 0x0000000000007941 */ /* 0x000fea0003800000 */
.L_x_35656:
[----:B------:R-:W-:Y:S01]  /*82f0*/  FSETP.NEU.FTZ.AND P0, PT, R0, RZ, PT ;  /* 0x000000ff0000720b */ /* 0x000fe20003f1d000 */
[----:B------:R-:W-:-:S12]  /*8300*/  BRA `(.L_x_35631) ;  /* 0x0000000000607947 */ /* 0x000fd80003800000 */
.L_x_35630:
        /* <DEDUP_REMOVED lines=16> */
.L_x_35658:
[----:B------:R-:W-:Y:S01]  /*8410*/  PLOP3.LUT P0, PT, PT, PT, PT, 0x8, 0x0 ;  /* 0x000000000000781c */ /* 0x000fe20003f0e170 */
[----:B------:R-:W-:-:S12]  /*8420*/  BRA `(.L_x_35631) ;  /* 0x0000000000187947 */ /* 0x000fd80003800000 */
.L_x_35655:
[----:B------:R-:W2:Y:S02]  /*8430*/  LDG.E.64 R2, desc[UR36][R2.64] ;  /* 0x0000002402027981 */ /* 0x000ea4000c1e1b00 */
[----:B--2---:R-:W-:-:S04]  /*8440*/  ISETP.NE.U32.AND P0, PT, R2, RZ, PT ;  /* 0x000000ff0200720c */ /* 0x004fc80003f05070 */
[----:B------:R-:W-:Y:S01]  /*8450*/  ISETP.NE.AND.EX P0, PT, R3, RZ, PT, P0 ;  /* 0x000000ff0300720c */ /* 0x000fe20003f05300 */
[----:B------:R-:W-:-:S12]  /*8460*/  BRA `(.L_x_35631) ;  /* 0x0000000000087947 */ /* 0x000fd80003800000 */
.L_x_35654:
[----:B------:R-:W2:Y:S02]  /*8470*/  LDG.E R2, desc[UR36][R2.64] ;  /* 0x0000002402027981 */ /* 0x000ea4000c1e1900 */
[----:B--2---:R-:W-:-:S13]  /*8480*/  ISETP.NE.AND P0, PT, R2, RZ, PT ;  /* 0x000000ff0200720c */ /* 0x004fda0003f05270 */
.L_x_35631:
        /* <DEDUP_REMOVED lines=15> */
.L_x_35662:
[----:B------:R3:W-:Y:S01]  /*8580*/  STG.E.U8 desc[UR36][R16.64], R2 ;  /* 0x0000000210007986 */ /* 0x0007e2000c101124 */
[----:B------:R-:W-:Y:S05]  /*8590*/  BRA `(.L_x_35664) ;  /* 0x0000000c00487947 */ /* 0x000fea0003800000 */
.L_x_35661:
        /* <DEDUP_REMOVED lines=9> */
.L_x_35666:
[----:B------:R2:W-:Y:S01]  /*8630*/  STG.E desc[UR36][R16.64], R2 ;  /* 0x0000000210007986 */ /* 0x0005e2000c101924 */
[----:B------:R-:W-:Y:S05]  /*8640*/  BRA `(.L_x_35664) ;  /* 0x0000000c001c7947 */ /* 0x000fea0003800000 */
.L_x_35665:
[----:B------:R0:W-:Y:S01]  /*8650*/  STG.E.U16 desc[UR36][R16.64], R2 ;  /* 0x0000000210007986 */ /* 0x0001e2000c101524 */
[----:B------:R-:W-:Y:S05]  /*8660*/  BRA `(.L_x_35664) ;  /* 0x0000000c00147947 */ /* 0x000fea0003800000 */
.L_x_35660:
        /* <DEDUP_REMOVED lines=9> */
.L_x_35668:
[----:B------:R-:W-:-:S04]  /*8700*/  I2FP.F32.U32 R0, R2 ;  /* 0x0000000200007245 */ /* 0x000fc80000201000 */
[----:B------:R-:W-:-:S05]  /*8710*/  F2FP.F16.F32.PACK_AB R0, RZ, R0 ;  /* 0x00000000ff00723e */ /* 0x000fca00000000ff */
[----:B------:R0:W-:Y:S01]  /*8720*/  STG.E.U16 desc[UR36][R16.64], R0 ;  /* 0x0000000010007986 */ /* 0x0001e2000c101524 */
[----:B------:R-:W-:Y:S05]  /*8730*/  BRA `(.L_x_35664) ;  /* 0x0000000800e07947 */ /* 0x000fea0003800000 */
.L_x_35667:
        /* <DEDUP_REMOVED lines=10> */
.L_x_35670:
[----:B------:R-:W-:-:S04]  /*87e0*/  I2FP.F32.U32 R2, R2 ;  /* 0x0000000200027245 */ /* 0x000fc80000201000 */
[----:B------:R-:W-:-:S04]  /*87f0*/  F2FP.F16.F32.PACK_AB R3, RZ, R2 ;  /* 0x00000002ff03723e */ /* 0x000fc800000000ff */
[----:B------:R-:W-:-:S05]  /*8800*/  PRMT R3, R3, 0x5410, RZ ;  /* 0x0000541003037816 */ /* 0x000fca00000000ff */
[----:B------:R0:W-:Y:S01]  /*8810*/  STG.E desc[UR36][R16.64], R3 ;  /* 0x0000000310007986 */ /* 0x0001e2000c101924 */
[----:B------:R-:W-:Y:S05]  /*8820*/  BRA `(.L_x_35664) ;  /* 0x0000000800a47947 */ /* 0x000fea0003800000 */
.L_x_35669:
[----:B------:R-:W0:Y:S02]  /*8830*/  I2F.F64.U32 R2, R2 ;  /* 0x0000000200027312 */ /* 0x000e240000201800 */
[----:B0-----:R0:W-:Y:S01]  /*8840*/  STG.E.64 desc[UR36][R16.64], R2 ;  /* 0x0000000210007986 */ /* 0x0011e2000c101b24 */
[----:B------:R-:W-:Y:S05]  /*8850*/  BRA `(.L_x_35664) ;  /* 0x0000000800987947 */ /* 0x000fea0003800000 */
.L_x_35659:
        /* <DEDUP_REMOVED lines=10> */
.L_x_35673:
[----:B------:R-:W0:Y:S01]  /*8900*/  I2F.F64.U32 R4, R2 ;  /* 0x0000000200047312 */ /* 0x000e220000201800 */
[----:B------:R-:W-:-:S05]  /*8910*/  CS2R R6, SRZ ;  /* 0x0000000000067805 */ /* 0x000fca000001ff00 */
[----:B0-----:R0:W-:Y:S01]  /*8920*/  STG.E.128 desc[UR36][R16.64], R4 ;  /* 0x0000000410007986 */ /* 0x0011e2000c101d24 */
[----:B------:R-:W-:Y:S05]  /*8930*/  BRA `(.L_x_35664) ;  /* 0x0000000800607947 */ /* 0x000fea0003800000 */
.L_x_35672:
        /* <DEDUP_REMOVED lines=21> */
.L_x_35677:
[----:B------:R-:W-:Y:S05]  /*8a90*/  BSYNC B0 ;  /* 0x0000000000007941 */ /* 0x000fea0003800000 */
.L_x_35676:
[----:B------:R-:W-:-:S05]  /*8aa0*/  LOP3.LUT R3, R0, R3, RZ, 0xfc, !PT ;  /* 0x0000000300037212 */ /* 0x000fca00078efcff */
[----:B------:R0:W-:Y:S01]  /*8ab0*/  STG.E.U8 desc[UR36][R16.64], R3 ;  /* 0x0000000310007986 */ /* 0x0001e2000c101124 */
[----:B------:R-:W-:Y:S05]  /*8ac0*/  BRA `(.L_x_35664) ;  /* 0x0000000400fc7947 */ /* 0x000fea0003800000 */
.L_x_35675:
        /* <DEDUP_REMOVED lines=13> */
.L_x_35679:
[----:B------:R-:W-:Y:S01]  /*8ba0*/  IMAD.MOV.U32 R0, RZ, RZ, 0x7f ;  /* 0x0000007fff007424 */ /* 0x000fe200078e00ff */
[----:B------:R-:W-:-:S04]  /*8bb0*/  ISETP.GT.U32.AND P0, PT, R2, 0x7f800000, PT ;  /* 0x7f8000000200780c */ /* 0x000fc80003f04070 */
[----:B------:R-:W-:-:S09]  /*8bc0*/  SEL R0, R0, 0x7c, P0 ;  /* 0x0000007c00007807 */ /* 0x000fd20000000000 */
.L_x_35680:
[----:B------:R-:W-:Y:S05]  /*8bd0*/  BSYNC B0 ;  /* 0x0000000000007941 */ /* 0x000fea0003800000 */
.L_x_35678:
[----:B------:R-:W-:-:S04]  /*8be0*/  LOP3.LUT R2, R3, 0x80000000, RZ, 0xc0, !PT ;  /* 0x8000000003027812 */ /* 0x000fc800078ec0ff */
[----:B------:R-:W-:-:S04]  /*8bf0*/  SHF.R.U32.HI R3, RZ, 0x18, R2 ;  /* 0x00000018ff037819 */ /* 0x000fc80000011602 */
[----:B------:R-:W-:-:S05]  /*8c00*/  LOP3.LUT R3, R0, R3, RZ, 0xfc, !PT ;  /* 0x0000000300037212 */ /* 0x000fca00078efcff */
[----:B------:R0:W-:Y:S01]  /*8c10*/  STG.E.U8 desc[UR36][R16.64], R3 ;  /* 0x0000000310007986 */ /* 0x0001e2000c101124 */
[----:B------:R-:W-:Y:S05]  /*8c20*/  BRA `(.L_x_35664) ;  /* 0x0000000400a47947 */ /* 0x000fea0003800000 */
.L_x_35674:
[----:B------:R-:W-:-:S04]  /*8c30*/  I2FP.F32.U32 R0, R2 ;  /* 0x0000000200007245 */ /* 0x000fc80000201000 */
[----:B------:R-:W-:-:S05]  /*8c40*/  F2FP.BF16.F32.PACK_AB R0, RZ, R0 ;  /* 0x00000000ff00723e */ /* 0x000fca00000010ff */
[----:B------:R0:W-:Y:S01]  /*8c50*/  STG.E.U16 desc[UR36][R16.64], R0 ;  /* 0x0000000010007986 */ /* 0x0001e2000c101524 */
[----:B------:R-:W-:Y:S05]  /*8c60*/  BRA `(.L_x_35664) ;  /* 0x0000000400947947 */ /* 0x000fea0003800000 */
.L_x_35671:
        /* <DEDUP_REMOVED lines=10> */
.L_x_35683:
        /* <DEDUP_REMOVED lines=17> */
.L_x_35686:
[----:B------:R-:W-:-:S04]  /*8e20*/  LOP3.LUT R2, R3, 0x80000000, RZ, 0xc0, !PT ;  /* 0x8000000003027812 */ /* 0x000fc800078ec0ff */
[----:B------:R-:W-:-:S04]  /*8e30*/  SHF.R.U32.HI R3, RZ, 0x18, R2 ;  /* 0x00000018ff037819 */ /* 0x000fc80000011602 */
[----:B------:R-:W-:-:S04]  /*8e40*/  LOP3.LUT R0, R0, R3, RZ, 0xfc, !PT ;  /* 0x0000000300007212 */ /* 0x000fc800078efcff */
[----:B------:R-:W-:-:S07]  /*8e50*/  PRMT R8, R0, 0x7610, R8 ;  /* 0x0000761000087816 */ /* 0x000fce0000000008 */
.L_x_35685:
[----:B------:R-:W-:Y:S05]  /*8e60*/  BSYNC B0 ;  /* 0x0000000000007941 */ /* 0x000fea0003800000 */
.L_x_35684:
[----:B------:R0:W-:Y:S01]  /*8e70*/  STG.E.U8 desc[UR36][R16.64], R8 ;  /* 0x0000000810007986 */ /* 0x0001e2000c101124 */
[----:B------:R-:W-:Y:S05]  /*8e80*/  BRA `(.L_x_35664) ;  /* 0x00000004000c7947 */ /* 0x000fea0003800000 */
.L_x_35682:
        /* <DEDUP_REMOVED lines=17> */
.L_x_35689:
[----:B------:R-:W-:-:S04]  /*8fa0*/  LOP3.LUT R2, R3, 0x80000000, RZ, 0xc0, !PT ;  /* 0x8000000003027812 */ /* 0x000fc800078ec0ff */
[----:B------:R-:W-:-:S04]  /*8fb0*/  SHF.R.U32.HI R3, RZ, 0x18, R2 ;  /* 0x00000018ff037819 */ /* 0x000fc80000011602 */
[----:B------:R-:W-:-:S04]  /*8fc0*/  LOP3.LUT R0, R0, R3, RZ, 0xfc, !PT ;  /* 0x0000000300007212 */ /* 0x000fc800078efcff */
[----:B------:R-:W-:-:S07]  /*8fd0*/  PRMT R8, R0, 0x7610, R8 ;  /* 0x0000761000087816 */ /* 0x000fce0000000008 */
.L_x_35688:
[----:B------:R-:W-:Y:S05]  /*8fe0*/  BSYNC B0 ;  /* 0x0000000000007941 */ /* 0x000fea0003800000 */
.L_x_35687:
[----:B------:R0:W-:Y:S01]  /*8ff0*/  STG.E.U8 desc[UR36][R16.64], R8 ;  /* 0x0000000810007986 */ /* 0x0001e2000c101124 */
[----:B------:R-:W-:Y:S05]  /*9000*/  BRA `(.L_x_35664) ;  /* 0x0000000000ac7947 */ /* 0x000fea0003800000 */
.L_x_35681:
        /* <DEDUP_REMOVED lines=22> */
.L_x_35663:
        /* <DEDUP_REMOVED lines=16> */
.L_x_35692:
[----:B------:R-:W-:Y:S05]  /*9270*/  BRA `(.L_x_35664) ;  /* 0x0000000000107947 */ /* 0x000fea0003800000 */
.L_x_35691:
[----:B------:R-:W-:-:S05]  /*9280*/  IMAD.MOV.U32 R3, RZ, RZ, RZ ;  /* 0x000000ffff037224 */ /* 0x000fca00078e00ff */
[----:B------:R0:W-:Y:S01]  /*9290*/  STG.E.64 desc[UR36][R16.64], R2 ;  /* 0x0000000210007986 */ /* 0x0001e2000c101b24 */
[----:B------:R-:W-:Y:S05]  /*92a0*/  BRA `(.L_x_35664) ;  /* 0x0000000000047947 */ /* 0x000fea0003800000 */
.L_x_35690:
[----:B------:R0:W-:Y:S02]  /*92b0*/  STG.E desc[UR36][R16.64], R2 ;  /* 0x0000000210007986 */ /* 0x0001e4000c101924 */
.L_x_35664:
[----:B------:R-:W-:-:S07]  /*92c0*/  VIADD R19, R19, 0x80 ;  /* 0x0000008013137836 */ /* 0x000fce0000000000 */
.L_x_35624:
[----:B------:R-:W-:Y:S05]  /*92d0*/  BSYNC B6 ;  /* 0x0000000000067941 */ /* 0x000fea0003800000 */
.L_x_35623:
        /* <DEDUP_REMOVED lines=306> */
.L_x_35693:
        /* <DEDUP_REMOVED lines=21> */
.L_x_35697:
[----:B------:R-:W2:Y:S02]  /*a750*/  LDG.E.U8 R2, desc[UR36][R2.64] ;  /* 0x0000002402027981 */ /* 0x000ea4000c1e1100 */
[----:B--2---:R-:W-:Y:S01]  /*a760*/  ISETP.NE.AND P0, PT, R2, RZ, PT ;  /* 0x000000ff0200720c */ /* 0x004fe20003f05270 */
[----:B------:R-:W-:-:S12]  /*a770*/  BRA `(.L_x_35699) ;  /* 0x0000000c00747947 */ /* 0x000fd80003800000 */
.L_x_35696:
        /* <DEDUP_REMOVED lines=10> */
.L_x_35701:
[----:B------:R-:W2:Y:S02]  /*a820*/  LDG.E R2, desc[UR36][R2.64] ;  /* 0x0000002402027981 */ /* 0x000ea4000c1e1900 */
[----:B--2---:R-:W-:Y:S01]  /*a830*/  ISETP.NE.AND P0, PT, R2, RZ, PT ;  /* 0x000000ff0200720c */ /* 0x004fe20003f05270 */
[----:B------:R-:W-:-:S12]  /*a840*/  BRA `(.L_x_35699) ;  /* 0x0000000c00407947 */ /* 0x000fd80003800000 */
.L_x_35700:
[----:B------:R-:W2:Y:S02]  /*a850*/  LDG.E.U16 R2, desc[UR36][R2.64] ;  /* 0x0000002402027981 */ /* 0x000ea4000c1e1500 */
[----:B--2---:R-:W-:Y:S01]  /*a860*/  ISETP.NE.AND P0, PT, R2, RZ, PT ;  /* 0x000000ff0200720c */ /* 0x004fe20003f05270 */
[----:B------:R-:W-:-:S12]  /*a870*/  BRA `(.L_x_35699) ;  /* 0x0000000c00347947 */ /* 0x000fd80003800000 */
.L_x_35695:
        /* <DEDUP_REMOVED lines=9> */
.L_x_35703:
[----:B------:R-:W2:Y:S02]  /*a910*/  LDG.E.U16 R0, desc[UR36][R2.64] ;  /* 0x0000002402007981 */ /* 0x000ea4000c1e1500 */
[----:B--2---:R-:W-:-:S05]  /*a920*/  HADD2.F32 R0, -RZ, R0.H0_H0 ;  /* 0x20000000ff007230 */ /* 0x004fca0000004100 */
[----:B------:R-:W-:Y:S01]  /*a930*/  FSETP.NEU.FTZ.AND P0, PT, R0, RZ, PT ;  /* 0x000000ff0000720b */ /* 0x000fe20003f1d000 */
[----:B------:R-:W-:-:S12]  /*a940*/  BRA `(.L_x_35699) ;  /* 0x0000000c00007947 */ /* 0x000fd80003800000 */
.L_x_35702:
        /* <DEDUP_REMOVED lines=11> */
.L_x_35705:
        /* <DEDUP_REMOVED lines=10> */
.L_x_35704:
[----:B------:R-:W2:Y:S02]  /*aaa0*/  LDG.E.64 R2, desc[UR36][R2.64] ;  /* 0x0000002402027981 */ /* 0x000ea4000c1e1b00 */
[----:B--2---:R-:W-:Y:S01]  /*aab0*/  DSETP.NEU.AND P0, PT, R2, RZ, PT ;  /* 0x000000ff0200722a */ /* 0x004fe20003f0d000 */
[----:B------:R-:W-:-:S13]  /*aac0*/  BRA `(.L_x_35699) ;  /* 0x0000000800a07947 */ /* 0x000fda0003800000 */
.L_x_35694:
        /* <DEDUP_REMOVED lines=11> */
.L_x_35708:
[----:B------:R-:W2:Y:S02]  /*ab80*/  LDG.E.128 R4, desc[UR36][R2.64] ;  /* 0x0000002402047981 */ /* 0x000ea4000c1e1d00 */
[----:B--2---:R-:W-:-:S06]  /*ab90*/  DSETP.NEU.AND P0, PT, R6, RZ, PT ;  /* 0x000000ff0600722a */ /* 0x004fcc0003f0d000 */
[----:B------:R-:W-:Y:S01]  /*aba0*/  DSETP.NEU.OR P0, PT, R4, RZ, P0 ;  /* 0x000000ff0400722a */ /* 0x000fe2000070d400 */
[----:B------:R-:W-:-:S13]  /*abb0*/  BRA `(.L_x_35699) ;  /* 0x0000000800647947 */ /* 0x000fda0003800000 */
.L_x_35707:
        /* <DEDUP_REMOVED lines=27> */
.L_x_35710:
        /* <DEDUP_REMOVED lines=14> */
.L_x_35709:
[----:B------:R-:W2:Y:S02]  /*ae50*/  LDG.E.U16 R0, desc[UR36][R2.64] ;  /* 0x0000002402007981 */ /* 0x000ea4000c1e1500 */
[----:B--2---:R-:W-:-:S05]  /*ae60*/  IMAD.U32 R0, R0, 0x10000, RZ ;  /* 0x0001000000007824 */ /* 0x004fca00078e00ff */
[----:B------:R-:W-:Y:S01]  /*ae70*/  FSETP.NEU.FTZ.AND P0, PT, R0, RZ, PT ;  /* 0x000000ff0000720b */ /* 0x000fe20003f1d000 */
[----:B------:R-:W-:-:S12]  /*ae80*/  BRA `(.L_x_35699) ;  /* 0x0000000400b07947 */ /* 0x000fd80003800000 */
.L_x_35706:
        /* <DEDUP_REMOVED lines=11> */
.L_x_35713:
        /* <DEDUP_REMOVED lines=21> */
.L_x_35717:
[----:B------:R-:W-:Y:S05]  /*b090*/  BSYNC B1 ;  /* 0x0000000000017941 */ /* 0x000fea0003800000 */
.L_x_35716:
[----:B------:R-:W-:Y:S01]  /*b0a0*/  LEA R3, R0, 0x3b800000, 0x17 ;  /* 0x3b80000000037811 */ /* 0x000fe200078eb8ff */
[----:B------:R-:W-:-:S05]  /*b0b0*/  IMAD.SHL.U32 R0, R2, 0x100000, RZ ;  /* 0x0010000002007824 */ /* 0x000fca00078e00ff */
[----:B------:R-:W-:-:S07]  /*b0c0*/  LOP3.LUT R0, R3, R0, R4, 0xfe, !PT ;  /* 0x0000000003007212 */ /* 0x000fce00078efe04 */
.L_x_35715:
[----:B------:R-:W-:Y:S05]  /*b0d0*/  BSYNC B0 ;  /* 0x0000000000007941 */ /* 0x000fea0003800000 */
.L_x_35714:
[----:B------:R-:W-:Y:S01]  /*b0e0*/  FSETP.NEU.FTZ.AND P0, PT, R0, RZ, PT ;  /* 0x000000ff0000720b */ /* 0x000fe20003f1d000 */
[----:B------:R-:W-:-:S12]  /*b0f0*/  BRA `(.L_x_35699) ;  /* 0x0000000400147947 */ /* 0x000fd80003800000 */
.L_x_35712:
        /* <DEDUP_REMOVED lines=21> */
.L_x_35721:
[----:B------:R-:W-:Y:S05]  /*b250*/  BSYNC B1 ;  /* 0x0000000000017941 */ /* 0x000fea0003800000 */
.L_x_35720:
[----:B------:R-:W-:Y:S01]  /*b260*/  LEA R3, R0, 0x37800000, 0x17 ;  /* 0x3780000000037811 */ /* 0x000fe200078eb8ff */
[----:B------:R-:W-:-:S05]  /*b270*/  IMAD.SHL.U32 R0, R2, 0x200000, RZ ;  /* 0x0020000002007824 */ /* 0x000fca00078e00ff */
[----:B------:R-:W-:-:S07]  /*b280*/  LOP3.LUT R0, R3, R0, R4, 0xfe, !PT ;  /* 0x0000000003007212 */ /* 0x000fce00078efe04 */
.L_x_35719:
[----:B------:R-:W-:Y:S05]  /*b290*/  BSYNC B0 ;  /* 0x0000000000007941 */ /* 0x000fea0003800000 */
.L_x_35718:
[----:B------:R-:W-:Y:S01]  /*b2a0*/  FSETP.NEU.FTZ.AND P0, PT, R0, RZ, PT ;  /* 0x000000ff0000720b */ /* 0x000fe20003f1d000 */
[----:B------:R-:W-:-:S12]  /*b2b0*/  BRA `(.L_x_35699) ;  /* 0x0000000000a47947 */ /* 0x000fd80003800000 */
.L_x_35711:
        /* <DEDUP_REMOVED lines=14> */
.L_x_35725:
[----:B------:R-:W-:Y:S05]  /*b3a0*/  BSYNC B0 ;  /* 0x0000000000007941 */ /* 0x000fea0003800000 */
.L_x_35724:
[----:B------:R-:W-:Y:S01]  /*b3b0*/  FSETP.NEU.FTZ.AND P0, PT, R0, RZ, PT ;  /* 0x000000ff0000720b */ /* 0x000fe20003f1d000 */
[----:B------:R-:W-:-:S12]  /*b3c0*/  BRA `(.L_x_35699) ;  /* 0x0000000000607947 */ /* 0x000fd80003800000 */
.L_x_35698:
        /* <DEDUP_REMOVED lines=16> */
.L_x_35726:
[----:B------:R-:W-:Y:S01]  /*b4d0*/  PLOP3.LUT P0, PT, PT, PT, PT, 0x8, 0x0 ;  /* 0x000000000000781c */ /* 0x000fe20003f0e170 */
[----:B------:R-:W-:-:S12]  /*b4e0*/  BRA `(.L_x_35699) ;  /* 0x0000000000187947 */ /* 0x000fd80003800000 */
.L_x_35723:
[----:B------:R-:W2:Y:S02]  /*b4f0*/  LDG.E.64 R2, desc[UR36][R2.64] ;  /* 0x0000002402027981 */ /* 0x000ea4000c1e1b00 */
[----:B--2---:R-:W-:-:S04]  /*b500*/  ISETP.NE.U32.AND P0, PT, R2, RZ, PT ;  /* 0x000000ff0200720c */ /* 0x004fc80003f05070 */
[----:B------:R-:W-:Y:S01]  /*b510*/  ISETP.NE.AND.EX P0, PT, R3, RZ, PT, P0 ;  /* 0x000000ff0300720c */ /* 0x000fe20003f05300 */
[----:B------:R-:W-:-:S12]  /*b520*/  BRA `(.L_x_35699) ;  /* 0x0000000000087947 */ /* 0x000fd80003800000 */
.L_x_35722:
[----:B------:R-:W2:Y:S02]  /*b530*/  LDG.E R2, desc[UR36][R2.64] ;  /* 0x0000002402027981 */ /* 0x000ea4000c1e1900 */
[----:B--2---:R-:W-:-:S13]  /*b540*/  ISETP.NE.AND P0, PT, R2, RZ, PT ;  /* 0x000000ff0200720c */ /* 0x004fda0003f05270 */
.L_x_35699:
        /* <DEDUP_REMOVED lines=15> */
.L_x_35730:
[----:B------:R-:W-:Y:S01]  /*b640*/  STG.E.U8 desc[UR36][R16.64], R2 ;  /* 0x0000000210007986 */ /* 0x000fe2000c101124 */
[----:B------:R-:W-:Y:S05]  /*b650*/  EXIT ;  /* 0x000000000000794d */ /* 0x000fea0003800000 */
.L_x_35729:
        /* <DEDUP_REMOVED lines=9> */
.L_x_35733:
[----:B------:R-:W-:Y:S01]  /*b6f0*/  STG.E desc[UR36][R16.64], R2 ;  /* 0x0000000210007986 */ /* 0x000fe2000c101924 */
[----:B------:R-:W-:Y:S05]  /*b700*/  EXIT ;  /* 0x000000000000794d */ /* 0x000fea0003800000 */
.L_x_35732:
[----:B------:R-:W-:Y:S01]  /*b710*/  STG.E.U16 desc[UR36][R16.64], R2 ;  /* 0x0000000210007986 */ /* 0x000fe2000c101524 */
[----:B------:R-:W-:Y:S05]  /*b720*/  EXIT ;  /* 0x000000000000794d */ /* 0x000fea0003800000 */
.L_x_35728:
[----:B------:R-:W-:-:S13]  /*b730*/  ISETP.GT.AND P0, PT, R0, 0x6, PT ;  /* 0x000000060000780c */ /* 0x000fda0003f04270 */
[----:B------:R-:W-:Y:S05]  /*b740*/  @P0 BRA `(.L_x_35734) ;  /* 0x00000000002c0947 */ /* 0x000fea0003800000 */
[----:B------:R-:W-:-:S13]  /*b750*/  ISETP.NE.AND P0, PT, R0, 0x5, PT ;  /* 0x000000050000780c */ /* 0x000fda0003f05270 */
[----:B------:R-:W-:Y:S05]  /*b760*/  @!P0 BRA `(.L_x_35735) ;  /* 0x0000000000148947 */ /* 0x000fea0003800000 */
[----:B------:R-:W-:-:S13]  /*b770*/  ISETP.NE.AND P0, PT, R0, 0x6, PT ;  /* 0x000000060000780c */ /* 0x000fda0003f05270 */
[----:B------:R-:W-:Y:S05]  /*b780*/  @P0 BRA `(.L_x_35731) ;  /* 0x0000000800a80947 */ /* 0x000fea0003800000 */
[----:B------:R-:W-:-:S05]  /*b790*/  I2FP.F32.U32 R3, R2 ;  /* 0x0000000200037245 */ /* 0x000fca0000201000 */
[----:B------:R-:W-:Y:S01]  /*b7a0*/  STG.E desc[UR36][R16.64], R3 ;  /* 0x0000000310007986 */ /* 0x000fe2000c101924 */
[----:B------:R-:W-:Y:S05]  /*b7b0*/  EXIT ;  /* 0x000000000000794d */ /* 0x000fea0003800000 */
.L_x_35735:
[----:B------:R-:W-:-:S04]  /*b7c0*/  I2FP.F32.U32 R0, R2 ;  /* 0x0000000200007245 */ /* 0x000fc80000201000 */
[----:B------:R-:W-:-:S05]  /*b7d0*/  F2FP.F16.F32.PACK_AB R0, RZ, R0 ;  /* 0x00000000ff00723e */ /* 0x000fca00000000ff */
[----:B------:R-:W-:Y:S01]  /*b7e0*/  STG.E.U16 desc[UR36][R16.64], R0 ;  /* 0x0000000010007986 */ /* 0x000fe2000c101524 */
[----:B------:R-:W-:Y:S05]  /*b7f0*/  EXIT ;  /* 0x000000000000794d */ /* 0x000fea0003800000 */
.L_x_35734:
        /* <DEDUP_REMOVED lines=8> */
[----:B------:R-:W-:Y:S01]  /*b880*/  STG.E.64 desc[UR36][R16.64], R2 ;  /* 0x0000000210007986 */ /* 0x000fe2000c101b24 */
[----:B------:R-:W-:Y:S05]  /*b890*/  EXIT ;  /* 0x000000000000794d */ /* 0x000fea0003800000 */
.L_x_35737:
[----:B------:R-:W-:-:S04]  /*b8a0*/  I2FP.F32.U32 R2, R2 ;  /* 0x0000000200027245 */ /* 0x000fc80000201000 */
[----:B------:R-:W-:-:S04]  /*b8b0*/  F2FP.F16.F32.PACK_AB R3, RZ, R2 ;  /* 0x00000002ff03723e */ /* 0x000fc800000000ff */
[----:B------:R-:W-:-:S05]  /*b8c0*/  PRMT R3, R3, 0x5410, RZ ;  /* 0x0000541003037816 */ /* 0x000fca00000000ff */
[----:B------:R-:W-:Y:S01]  /*b8d0*/  STG.E desc[UR36][R16.64], R3 ;  /* 0x0000000310007986 */ /* 0x000fe2000c101924 */
[----:B------:R-:W-:Y:S05]  /*b8e0*/  EXIT ;  /* 0x000000000000794d */ /* 0x000fea0003800000 */
.L_x_35736:
[----:B------:R-:W0:Y:S02]  /*b8f0*/  I2F.F64.U32 R2, R2 ;  /* 0x0000000200027312 */ /* 0x000e240000201800 */
[----:B0-----:R-:W-:Y:S01]  /*b900*/  STG.E.64 desc[UR36][R16.64], R2 ;  /* 0x0000000210007986 */ /* 0x001fe2000c101b24 */
[----:B------:R-:W-:Y:S05]  /*b910*/  EXIT ;  /* 0x000000000000794d */ /* 0x000fea0003800000 */
.L_x_35727:
        /* <DEDUP_REMOVED lines=8> */
[----:B------:R-:W-:Y:S01]  /*b9a0*/  STG.E.U8 desc[UR36][R16.64], R2 ;  /* 0x0000000210007986 */ /* 0x000fe2000c101124 */
[----:B------:R-:W-:Y:S05]  /*b9b0*/  EXIT ;  /* 0x000000000000794d */ /* 0x000fea0003800000 */
.L_x_35740:
[----:B------:R-:W0:Y:S01]  /*b9c0*/  I2F.F64.U32 R4, R2 ;  /* 0x0000000200047312 */ /* 0x000e220000201800 */
[----:B------:R-:W-:-:S05]  /*b9d0*/  CS2R R6, SRZ ;  /* 0x0000000000067805 */ /* 0x000fca000001ff00 */
[----:B0-----:R-:W-:Y:S01]  /*b9e0*/  STG.E.128 desc[UR36][R16.64], R4 ;  /* 0x0000000410007986 */ /* 0x001fe2000c101d24 */
[----:B------:R-:W-:Y:S05]  /*b9f0*/  EXIT ;  /* 0x000000000000794d */ /* 0x000fea0003800000 */
.L_x_35739:
        /* <DEDUP_REMOVED lines=21> */
.L_x_35744:
[----:B------:R-:W-:Y:S05]  /*bb50*/  BSYNC B0 ;  /* 0x0000000000007941 */ /* 0x000fea0003800000 */
.L_x_35743:
[----:B------:R-:W-:-:S05]  /*bb60*/  LOP3.LUT R3, R0, R3, RZ, 0xfc, !PT ;  /* 0x0000000300037212 */ /* 0x000fca00078efcff */
[----:B------:R-:W-:Y:S01]  /*bb70*/  STG.E.U8 desc[UR36][R16.64], R3 ;  /* 0x0000000310007986 */ /* 0x000fe2000c101124 */
[----:B------:R-:W-:Y:S05]  /*bb80*/  EXIT ;  /* 0x000000000000794d */ /* 0x000fea0003800000 */
.L_x_35742:
        /* <DEDUP_REMOVED lines=13> */
.L_x_35746:
[----:B------:R-:W-:Y:S01]  /*bc60*/  IMAD.MOV.U32 R0, RZ, RZ, 0x7f ;  /* 0x0000007fff007424 */ /* 0x000fe200078e00ff */
[----:B------:R-:W-:-:S04]  /*bc70*/  ISETP.GT.U32.AND P0, PT, R2, 0x7f800000, PT ;  /* 0x7f8000000200780c */ /* 0x000fc80003f04070 */
[----:B------:R-:W-:-:S09]  /*bc80*/  SEL R0, R0, 0x7c, P0 ;  /* 0x0000007c00007807 */ /* 0x000fd20000000000 */
.L_x_35747:
[----:B------:R-:W-:Y:S05]  /*bc90*/  BSYNC B0 ;  /* 0x0000000000007941 */ /* 0x000fea0003800000 */
.L_x_35745:
[----:B------:R-:W-:-:S04]  /*bca0*/  LOP3.LUT R2, R3, 0x80000000, RZ, 0xc0, !PT ;  /* 0x8000000003027812 */ /* 0x000fc800078ec0ff */
[----:B------:R-:W-:-:S04]  /*bcb0*/  SHF.R.U32.HI R3, RZ, 0x18, R2 ;  /* 0x00000018ff037819 */ /* 0x000fc80000011602 */
[----:B------:R-:W-:-:S05]  /*bcc0*/  LOP3.LUT R3, R0, R3, RZ, 0xfc, !PT ;  /* 0x0000000300037212 */ /* 0x000fca00078efcff */
[----:B------:R-:W-:Y:S01]  /*bcd0*/  STG.E.U8 desc[UR36][R16.64], R3 ;  /* 0x0000000310007986 */ /* 0x000fe2000c101124 */
[----:B------:R-:W-:Y:S05]  /*bce0*/  EXIT ;  /* 0x000000000000794d */ /* 0x000fea0003800000 */
.L_x_35741:
[----:B------:R-:W-:-:S04]  /*bcf0*/  I2FP.F32.U32 R0, R2 ;  /* 0x0000000200007245 */ /* 0x000fc80000201000 */
[----:B------:R-:W-:-:S05]  /*bd00*/  F2FP.BF16.F32.PACK_AB R0, RZ, R0 ;  /* 0x00000000ff00723e */ /* 0x000fca00000010ff */
[----:B------:R-:W-:Y:S01]  /*bd10*/  STG.E.U16 desc[UR36][R16.64], R0 ;  /* 0x0000000010007986 */ /* 0x000fe2000c101524 */
[----:B------:R-:W-:Y:S05]  /*bd20*/  EXIT ;  /* 0x000000000000794d */ /* 0x000fea0003800000 */
.L_x_35738:
        /* <DEDUP_REMOVED lines=10> */
.L_x_35750:
        /* <DEDUP_REMOVED lines=17> */
.L_x_35753:
[----:B------:R-:W-:-:S04]  /*bee0*/  LOP3.LUT R2, R3, 0x80000000, RZ, 0xc0, !PT ;  /* 0x8000000003027812 */ /* 0x000fc800078ec0ff */
[----:B------:R-:W-:-:S04]  /*bef0*/  SHF.R.U32.HI R3, RZ, 0x18, R2 ;  /* 0x00000018ff037819 */ /* 0x000fc80000011602 */
[----:B------:R-:W-:-:S04]  /*bf00*/  LOP3.LUT R0, R0, R3, RZ, 0xfc, !PT ;  /* 0x0000000300007212 */ /* 0x000fc800078efcff */
[----:B------:R-:W-:-:S07]  /*bf10*/  PRMT R8, R0, 0x7610, R8 ;  /* 0x0000761000087816 */ /* 0x000fce0000000008 */
.L_x_35752:
[----:B------:R-:W-:Y:S05]  /*bf20*/  BSYNC B0 ;  /* 0x0000000000007941 */ /* 0x000fea0003800000 */
.L_x_35751:
[----:B------:R-:W-:Y:S01]  /*bf30*/  STG.E.U8 desc[UR36][R16.64], R8 ;  /* 0x0000000810007986 */ /* 0x000fe2000c101124 */
[----:B------:R-:W-:Y:S05]  /*bf40*/  EXIT ;  /* 0x000000000000794d */ /* 0x000fea0003800000 */
.L_x_35749:
        /* <DEDUP_REMOVED lines=17> */
.L_x_35756:
[----:B------:R-:W-:-:S04]  /*c060*/  LOP3.LUT R2, R3, 0x80000000, RZ, 0xc0, !PT ;  /* 0x8000000003027812 */ /* 0x000fc800078ec0ff */
[----:B------:R-:W-:-:S04]  /*c070*/  SHF.R.U32.HI R3, RZ, 0x18, R2 ;  /* 0x00000018ff037819 */ /* 0x000fc80000011602 */
[----:B------:R-:W-:-:S04]  /*c080*/  LOP3.LUT R0, R0, R3, RZ, 0xfc, !PT ;  /* 0x0000000300007212 */ /* 0x000fc800078efcff */
[----:B------:R-:W-:-:S07]  /*c090*/  PRMT R8, R0, 0x7610, R8 ;  /* 0x0000761000087816 */ /* 0x000fce0000000008 */
.L_x_35755:
[----:B------:R-:W-:Y:S05]  /*c0a0*/  BSYNC B0 ;  /* 0x0000000000007941 */ /* 0x000fea0003800000 */
.L_x_35754:
[----:B------:R-:W-:Y:S01]  /*c0b0*/  STG.E.U8 desc[UR36][R16.64], R8 ;  /* 0x0000000810007986 */ /* 0x000fe2000c101124 */
[----:B------:R-:W-:Y:S05]  /*c0c0*/  EXIT ;  /* 0x000000000000794d */ /* 0x000fea0003800000 */
.L_x_35748:
        /* <DEDUP_REMOVED lines=22> */
.L_x_35731:
        /* <DEDUP_REMOVED lines=16> */
.L_x_35759:
[----:B------:R-:W-:Y:S05]  /*c330*/  EXIT ;  /* 0x000000000000794d */ /* 0x000fea0003800000 */
.L_x_35758:
[----:B------:R-:W-:-:S05]  /*c340*/  IMAD.MOV.U32 R3, RZ, RZ, RZ ;  /* 0x000000ffff037224 */ /* 0x000fca00078e00ff */
[----:B------:R-:W-:Y:S01]  /*c350*/  STG.E.64 desc[UR36][R16.64], R2 ;  /* 0x0000000210007986 */ /* 0x000fe2000c101b24 */
[----:B------:R-:W-:Y:S05]  /*c360*/  EXIT ;  /* 0x000000000000794d */ /* 0x000fea0003800000 */
.L_x_35757:
[----:B------:R-:W-:Y:S01]  /*c370*/  STG.E desc[UR36][R16.64], R2 ;  /* 0x0000000210007986 */ /* 0x000fe2000c101924 */
[----:B------:R-:W-:Y:S05]  /*c380*/  EXIT ;  /* 0x000000000000794d */ /* 0x000fea0003800000 */
.L_x_35760:
        /* <DEDUP_REMOVED lines=15> */
.L_x_36508:


//--------------------- .text._ZN2at6native27unrolled_elementwise_kernelIZNS0_23bitwise_not_kernel_cudaERNS_18TensorIteratorBaseEEUlbE_St5arrayIPcLm2EELi4E23TrivialOffsetCalculatorILi1EjES9_NS0_6memory12LoadWithCastILi1EEENSA_13StoreWithCastILi1EEEEEviT_T0_T2_T3_T4_T5_ --------------------------
	.section	.text._ZN2at6native27unrolled_elementwise_kernelIZNS0_23bitwise_not_kernel_cudaERNS_18TensorIteratorBaseEEUlbE_St5arrayIPcLm2EELi4E23TrivialOffsetCalculatorILi1EjES9_NS0_6memory12LoadWithCastILi1EEENSA_13StoreWithCastILi1EEEEEviT_T0_T2_T3_T4_T5_,"ax",@progbits
	.align	128
        .global         _ZN2at6native27unrolled_elementwise_kernelIZNS0_23bitwise_not_kernel_cudaERNS_18TensorIteratorBaseEEUlbE_St5arrayIPcLm2EELi4E23TrivialOffsetCalculatorILi1EjES9_NS0_6memory12LoadWithCastILi1EEENSA_13StoreWithCastILi1EEEEEviT_T0_T2_T3_T4_T5_
        .type           _ZN2at6native27unrolled_elementwise_kernelIZNS0_23bitwise_not_kernel_cudaERNS_18TensorIteratorBaseEEUlbE_St5arrayIPcLm2EELi4E23TrivialOffsetCalculatorILi1EjES9_NS0_6memory12LoadWithCastILi1EEENSA_13StoreWithCastILi1EEEEEviT_T0_T2_T3_T4_T5_,@function
        .size           _ZN2at6native27unrolled_elementwise_kernelIZNS0_23bitwise_not_kernel_cudaERNS_18TensorIteratorBaseEEUlbE_St5arrayIPcLm2EELi4E23TrivialOffsetCalculatorILi1EjES9_NS0_6memory12LoadWithCastILi1EEENSA_13StoreWithCastILi1EEEEEviT_T0_T2_T3_T4_T5_,(.L_x_36509 - _ZN2at6native27unrolled_elementwise_kernelIZNS0_23bitwise_not_kernel_cudaERNS_18TensorIteratorBaseEEUlbE_St5arrayIPcLm2EELi4E23TrivialOffsetCalculatorILi1EjES9_NS0_6memory12LoadWithCastILi1EEENSA_13StoreWithCastILi1EEEEEviT_T0_T2_T3_T4_T5_)
        .other          _ZN2at6native27unrolled_elementwise_kernelIZNS0_23bitwise_not_kernel_cudaERNS_18TensorIteratorBaseEEUlbE_St5arrayIPcLm2EELi4E23TrivialOffsetCalculatorILi1EjES9_NS0_6memory12LoadWithCastILi1EEENSA_13StoreWithCastILi1EEEEEviT_T0_T2_T3_T4_T5_,@"STO_CUDA_ENTRY STV_DEFAULT"
_ZN2at6native27unrolled_elementwise_kernelIZNS0_23bitwise_not_kernel_cudaERNS_18TensorIteratorBaseEEUlbE_St5arrayIPcLm2EELi4E23TrivialOffsetCalculatorILi1EjES9_NS0_6memory12LoadWithCastILi1EEENSA_13StoreWithCastILi1EEEEEviT_T0_T2_T3_T4_T5_:
.text._ZN2at6native27unrolled_elementwise_kernelIZNS0_23bitwise_not_kernel_cudaERNS_18TensorIteratorBaseEEUlbE_St5arrayIPcLm2EELi4E23TrivialOffsetCalculatorILi1EjES9_NS0_6memory12LoadWithCastILi1EEENSA_13StoreWithCastILi1EEEEEviT_T0_T2_T3_T4_T5_:
        /* <DEDUP_REMOVED lines=32> */
.L_x_35766:
[----:B------:R-:W2:Y:S02]  /*0200*/  LDG.E.U8 R4, desc[UR36][R4.64] ;  /* 0x0000002404047981 */ /* 0x000ea4000c1e1100 */
[----:B--2---:R-:W-:Y:S01]  /*0210*/  ISETP.NE.AND P0, PT, R4, RZ, PT ;  /* 0x000000ff0400720c */ /* 0x004fe20003f05270 */
[----:B------:R-:W-:-:S12]  /*0220*/  BRA `(.L_x_35768) ;  /* 0x0000000c00787947 */ /* 0x000fd80003800000 */
.L_x_35765:
        /* <DEDUP_REMOVED lines=10> */
.L_x_35770:
[----:B------:R-:W2:Y:S02]  /*02d0*/  LDG.E R4, desc[UR36][R4.64] ;  /* 0x0000002404047981 */ /* 0x000ea4000c1e1900 */
[----:B--2---:R-:W-:Y:S01]  /*02e0*/  ISETP.NE.AND P0, PT, R4, RZ, PT ;  /* 0x000000ff0400720c */ /* 0x004fe20003f05270 */
[----:B------:R-:W-:-:S12]  /*02f0*/  BRA `(.L_x_35768) ;  /* 0x0000000c00447947 */ /* 0x000fd80003800000 */
.L_x_35769:
[----:B------:R-:W2:Y:S02]  /*0300*/  LDG.E.U16 R4, desc[UR36][R4.64] ;  /* 0x0000002404047981 */ /* 0x000ea4000c1e1500 */
[----:B--2---:R-:W-:Y:S01]  /*0310*/  ISETP.NE.AND P0, PT, R4, RZ, PT ;  /* 0x000000ff0400720c */ /* 0x004fe20003f05270 */
[----:B------:R-:W-:-:S12]  /*0320*/  BRA `(.L_x_35768) ;  /* 0x0000000c00387947 */ /* 0x000fd80003800000 */
.L_x_35764:
        /* <DEDUP_REMOVED lines=9> */
.L_x_35772:
[----:B------:R-:W2:Y:S02]  /*03c0*/  LDG.E.U16 R0, desc[UR36][R4.64] ;  /* 0x0000002404007981 */ /* 0x000ea4000c1e1500 */
[----:B--2---:R-:W-:-:S05]  /*03d0*/  HADD2.F32 R0, -RZ, R0.H0_H0 ;  /* 0x20000000ff007230 */ /* 0x004fca0000004100 */
[----:B------:R-:W-:Y:S01]  /*03e0*/  FSETP.NEU.FTZ.AND P0, PT, R0, RZ, PT ;  /* 0x000000ff0000720b */ /* 0x000fe20003f1d000 */
[----:B------:R-:W-:-:S12]  /*03f0*/  BRA `(.L_x_35768) ;  /* 0x0000000c00047947 */ /* 0x000fd80003800000 */
.L_x_35771:
        /* <DEDUP_REMOVED lines=11> */
.L_x_35774:
        /* <DEDUP_REMOVED lines=10> */
.L_x_35773:
[----:B------:R-:W2:Y:S02]  /*0550*/  LDG.E.64 R4, desc[UR36][R4.64] ;  /* 0x0000002404047981 */ /* 0x000ea4000c1e1b00 */
[----:B--2---:R-:W-:Y:S01]  /*0560*/  DSETP.NEU.AND P0, PT, R4, RZ, PT ;  /* 0x000000ff0400722a */ /* 0x004fe20003f0d000 */
[----:B------:R-:W-:-:S13]  /*0570*/  BRA `(.L_x_35768) ;  /* 0x0000000800a47947 */ /* 0x000fda0003800000 */
.L_x_35763:
        /* <DEDUP_REMOVED lines=11> */
.L_x_35777:
[----:B------:R-:W2:Y:S02]  /*0630*/  LDG.E.128 R4, desc[UR36][R4.64] ;  /* 0x0000002404047981 */ /* 0x000ea4000c1e1d00 */
[----:B--2---:R-:W-:-:S06]  /*0640*/  DSETP.NEU.AND P0, PT, R6, RZ, PT ;  /* 0x000000ff0600722a */ /* 0x004fcc0003f0d000 */
[----:B------:R-:W-:Y:S01]  /*0650*/  DSETP.NEU.OR P0, PT, R4, RZ, P0 ;  /* 0x000000ff0400722a */ /* 0x000fe2000070d400 */
[----:B------:R-:W-:-:S13]  /*0660*/  BRA `(.L_x_35768) ;  /* 0x0000000800687947 */ /* 0x000fda0003800000 */
.L_x_35776:
        /* <DEDUP_REMOVED lines=27> */
.L_x_35779:
        /* <DEDUP_REMOVED lines=13> */
[----:B------:R-:W-:Y:S01]  /*08f0*/  FSETP.NEU.FTZ.AND P0, PT, R0, RZ, PT ;  /* 0x000000ff0000720b */ /* 0x000fe20003f1d000 */
[----:B------:R-:W-:-:S12]  /*0900*/  BRA `(.L_x_35768) ;  /* 0x0000000400c07947 */ /* 0x000fd80003800000 */
.L_x_35778:
[----:B------:R-:W2:Y:S02]  /*0910*/  LDG.E.U16 R0, desc[UR36][R4.64] ;  /* 0x0000002404007981 */ /* 0x000ea4000c1e1500 */
[----:B--2---:R-:W-:-:S05]  /*0920*/  IMAD.U32 R0, R0, 0x10000, RZ ;  /* 0x0001000000007824 */ /* 0x004fca00078e00ff */
[----:B------:R-:W-:Y:S01]  /*0930*/  FSETP.NEU.FTZ.AND P0, PT, R0, RZ, PT ;  /* 0x000000ff0000720b */ /* 0x000fe20003f1d000 */
[----:B------:R-:W-:-:S12]  /*0940*/  BRA `(.L_x_35768) ;  /* 0x0000000400b07947 */ /* 0x000fd80003800000 */
.L_x_35775:
        /* <DEDUP_REMOVED lines=11> */
.L_x_35782:
        /* <DEDUP_REMOVED lines=21> */
.L_x_35786:
[----:B------:R-:W-:Y:S05]  /*0b50*/  BSYNC B1 ;  /* 0x0000000000017941 */ /* 0x000fea0003800000 */
.L_x_35785:
[----:B------:R-:W-:Y:S01]  /*0b60*/  LEA R5, R0, 0x3b800000, 0x17 ;  /* 0x3b80000000057811 */ /* 0x000fe200078eb8ff */
[----:B------:R-:W-:-:S05]  /*0b70*/  IMAD.SHL.U32 R0, R3, 0x100000, RZ ;  /* 0x0010000003007824 */ /* 0x000fca00078e00ff */
[----:B------:R-:W-:-:S07]  /*0b80*/  LOP3.LUT R0, R5, R0, R6, 0xfe, !PT ;  /* 0x0000000005007212 */ /* 0x000fce00078efe06 */
.L_x_35784:
[----:B------:R-:W-:Y:S05]  /*0b90*/  BSYNC B0 ;  /* 0x0000000000007941 */ /* 0x000fea0003800000 */
.L_x_35783:
[----:B------:R-:W-:Y:S01]  /*0ba0*/  FSETP.NEU.FTZ.AND P0, PT, R0, RZ, PT ;  /* 0x000000ff0000720b */ /* 0x000fe20003f1d000 */
[----:B------:R-:W-:-:S12]  /*0bb0*/  BRA `(.L_x_35768) ;  /* 0x0000000400147947 */ /* 0x000fd80003800000 */
.L_x_35781:
        /* <DEDUP_REMOVED lines=21> */
.L_x_35790:
[----:B------:R-:W-:Y:S05]  /*0d10*/  BSYNC B1 ;  /* 0x0000000000017941 */ /* 0x000fea0003800000 */
.L_x_35789:
[----:B------:R-:W-:Y:S01]  /*0d20*/  LEA R5, R0, 0x37800000, 0x17 ;  /* 0x3780000000057811 */ /* 0x000fe200078eb8ff */
[----:B------:R-:W-:-:S05]  /*0d30*/  IMAD.SHL.U32 R0, R3, 0x200000, RZ ;  /* 0x0020000003007824 */ /* 0x000fca00078e00ff */
[----:B------:R-:W-:-:S07]  /*0d40*/  LOP3.LUT R0, R5, R0, R6, 0xfe, !PT ;  /* 0x0000000005007212 */ /* 0x000fce00078efe06 */
.L_x_35788:
[----:B------:R-:W-:Y:S05]  /*0d50*/  BSYNC B0 ;  /* 0x0000000000007941 */ /* 0x000fea0003800000 */
.L_x_35787:
[----:B------:R-:W-:Y:S01]  /*0d60*/  FSETP.NEU.FTZ.AND P0, PT, R0, RZ, PT ;  /* 0x000000ff0000720b */ /* 0x000fe20003f1d000 */
[----:B------:R-:W-:-:S12]  /*0d70*/  BRA `(.L_x_35768) ;  /* 0x0000000000a47947 */ /* 0x000fd80003800000 */
.L_x_35780:
        /* <DEDUP_REMOVED lines=14> */
.L_x_35794:
[----:B------:R-:W-:Y:S05]  /*0e60*/  BSYNC B0 ;  /* 0x0000000000007941 */ /* 0x000fea0003800000 */
.L_x_35793:
[----:B------:R-:W-:Y:S01]  /*0e70*/  FSETP.NEU.FTZ.AND P0, PT, R0, RZ, PT ;  /* 0x000000ff0000720b */ /* 0x000fe20003f1d000 */
[----:B------:R-:W-:-:S12]  /*0e80*/  BRA `(.L_x_35768) ;  /* 0x0000000000607947 */ /* 0x000fd80003800000 */
.L_x_35767:
        /* <DEDUP_REMOVED lines=16> */
.L_x_35795:
[----:B------:R-:W-:Y:S01]  /*0f90*/  PLOP3.LUT P0, PT, PT, PT, PT, 0x8, 0x0 ;  /* 0x000000000000781c */ /* 0x000fe20003f0e170 */
[----:B------:R-:W-:-:S12]  /*0fa0*/  BRA `(.L_x_35768) ;  /* 0x0000000000187947 */ /* 0x000fd80003800000 */
.L_x_35792:
[----:B------:R-:W2:Y:S02]  /*0fb0*/  LDG.E.64 R4, desc[UR36][R4.64] ;  /* 0x0000002404047981 */ /* 0x000ea4000c1e1b00 */
[----:B--2---:R-:W-:-:S04]  /*0fc0*/  ISETP.NE.U32.AND P0, PT, R4, RZ, PT ;  /* 0x000000ff0400720c */ /* 0x004fc80003f05070 */
[----:B------:R-:W-:Y:S01]  /*0fd0*/  ISETP.NE.AND.EX P0, PT, R5, RZ, PT, P0 ;  /* 0x000000ff0500720c */ /* 0x000fe20003f05300 */
[----:B------:R-:W-:-:S12]  /*0fe0*/  BRA `(.L_x_35768) ;  /* 0x0000000000087947 */ /* 0x000fd80003800000 */
.L_x_35791:
[----:B------:R-:W2:Y:S02]  /*0ff0*/  LDG.E R4, desc[UR36][R4.64] ;  /* 0x0000002404047981 */ /* 0x000ea4000c1e1900 */
[----:B--2---:R-:W-:-:S13]  /*1000*/  ISETP.NE.AND P0, PT, R4, RZ, PT ;  /* 0x000000ff0400720c */ /* 0x004fda0003f05270 */
.L_x_35768:
[----:B------:R-:W0:Y:S01]  /*1010*/  S2R R23, SR_TID.X ;  /* 0x0000000000177919 */ /* 0x000e220000002100 */
[----:B------:R-:W-:Y:S01]  /*1020*/  SEL R16, RZ, 0x1, !P0 ;  /* 0x00000001ff107807 */ /* 0x000fe20004000000 */
[----:B0-----:R-:W-:-:S07]  /*1030*/  VIADD R23, R23, 0x80 ;  /* 0x0000008017177836 */ /* 0x001fce0000000000 */
.L_x_35762:
[----:B------:R-:W-:Y:S05]  /*1040*/  BSYNC B6 ;  /* 0x0000000000067941 */ /* 0x000fea0003800000 */
.L_x_35761:
[----:B------:R-:W-:Y:S01]  /*1050*/  ISETP.GE.AND P0, PT, R23, R24, PT ;  /* 0x000000181700720c */ /* 0x000fe20003f06270 */
[----:B------:R-:W-:-:S12]  /*1060*/  BSSY B6, `(.L_x_35796) ;  /* 0x00000f9000067945 */ /* 0x000fd80003800000 */
        /* <DEDUP_REMOVED lines=22> */
.L_x_35801:
[----:B------:R-:W2:Y:S02]  /*11d0*/  LDG.E.U8 R4, desc[UR36][R4.64] ;  /* 0x0000002404047981 */ /* 0x000ea4000c1e1100 */
[----:B--2---:R-:W-:Y:S01]  /*11e0*/  ISETP.NE.AND P0, PT, R4, RZ, PT ;  /* 0x000000ff0400720c */ /* 0x004fe20003f05270 */
[----:B------:R-:W-:-:S12]  /*11f0*/  BRA `(.L_x_35803) ;  /* 0x0000000c00747947 */ /* 0x000fd80003800000 */
.L_x_35800:
        /* <DEDUP_REMOVED lines=10> */
.L_x_35805:
[----:B------:R-:W2:Y:S02]  /*12a0*/  LDG.E R4, desc[UR36][R4.64] ;  /* 0x0000002404047981 */ /* 0x000ea4000c1e1900 */
[----:B--2---:R-:W-:Y:S01]  /*12b0*/  ISETP.NE.AND P0, PT, R4, RZ, PT ;  /* 0x000000ff0400720c */ /* 0x004fe20003f05270 */
[----:B------:R-:W-:-:S12]  /*12c0*/  BRA `(.L_x_35803) ;  /* 0x0000000c00407947 */ /* 0x000fd80003800000 */
.L_x_35804:
[----:B------:R-:W2:Y:S02]  /*12d0*/  LDG.E.U16 R4, desc[UR36][R4.64] ;  /* 0x0000002404047981 */ /* 0x000ea4000c1e1500 */
[----:B--2---:R-:W-:Y:S01]  /*12e0*/  ISETP.NE.AND P0, PT, R4, RZ, PT ;  /* 0x000000ff0400720c */ /* 0x004fe20003f05270 */
[----:B------:R-:W-:-:S12]  /*12f0*/  BRA `(.L_x_35803) ;  /* 0x0000000c00347947 */ /* 0x000fd80003800000 */
.L_x_35799:
        /* <DEDUP_REMOVED lines=9> */
.L_x_35807:
[----:B------:R-:W2:Y:S02]  /*1390*/  LDG.E.U16 R0, desc[UR36][R4.64] ;  /* 0x0000002404007981 */ /* 0x000ea4000c1e1500 */
[----:B--2---:R-:W-:-:S05]  /*13a0*/  HADD2.F32 R0, -RZ, R0.H0_H0 ;  /* 0x20000000ff007230 */ /* 0x004fca0000004100 */
[----:B------:R-:W-:Y:S01]  /*13b0*/  FSETP.NEU.FTZ.AND P0, PT, R0, RZ, PT ;  /* 0x000000ff0000720b */ /* 0x000fe20003f1d000 */
[----:B------:R-:W-:-:S12]  /*13c0*/  BRA `(.L_x_35803) ;  /* 0x0000000c00007947 */ /* 0x000fd80003800000 */
.L_x_35806:
        /* <DEDUP_REMOVED lines=11> */
.L_x_35809:
        /* <DEDUP_REMOVED lines=10> */
.L_x_35808:
[----:B------:R-:W2:Y:S02]  /*1520*/  LDG.E.64 R4, desc[UR36][R4.64] ;  /* 0x0000002404047981 */ /* 0x000ea4000c1e1b00 */
[----:B--2---:R-:W-:Y:S01]  /*1530*/  DSETP.NEU.AND P0, PT, R4, RZ, PT ;  /* 0x000000ff0400722a */ /* 0x004fe20003f0d000 */
[----:B------:R-:W-:-:S13]  /*1540*/  BRA `(.L_x_35803) ;  /* 0x0000000800a07947 */ /* 0x000fda0003800000 */
.L_x_35798:
        /* <DEDUP_REMOVED lines=11> */
.L_x_35812:
[----:B------:R-:W2:Y:S02]  /*1600*/  LDG.E.128 R4, desc[UR36][R4.64] ;  /* 0x0000002404047981 */ /* 0x000ea4000c1e1d00 */
[----:B--2---:R-:W-:-:S06]  /*1610*/  DSETP.NEU.AND P0, PT, R6, RZ, PT ;  /* 0x000000ff0600722a */ /* 0x004fcc0003f0d000 */
[----:B------:R-:W-:Y:S01]  /*1620*/  DSETP.NEU.OR P0, PT, R4, RZ, P0 ;  /* 0x000000ff0400722a */ /* 0x000fe2000070d400 */
[----:B------:R-:W-:-:S13]  /*1630*/  BRA `(.L_x_35803) ;  /* 0x0000000800647947 */ /* 0x000fda0003800000 */
.L_x_35811:
        /* <DEDUP_REMOVED lines=27> */
.L_x_35814:
        /* <DEDUP_REMOVED lines=14> */
.L_x_35813:
[----:B------:R-:W2:Y:S02]  /*18d0*/  LDG.E.U16 R0, desc[UR36][R4.64] ;  /* 0x0000002404007981 */ /* 0x000ea4000c1e1500 */
[----:B--2---:R-:W-:-:S05]  /*18e0*/  IMAD.U32 R0, R0, 0x10000, RZ ;  /* 0x0001000000007824 */ /* 0x004fca00078e00ff */
[----:B------:R-:W-:Y:S01]  /*18f0*/  FSETP.NEU.FTZ.AND P0, PT, R0, RZ, PT ;  /* 0x000000ff0000720b */ /* 0x000fe20003f1d000 */
[----:B------:R-:W-:-:S12]  /*1900*/  BRA `(.L_x_35803) ;  /* 0x0000000400b07947 */ /* 0x000fd80003800000 */
.L_x_35810:
        /* <DEDUP_REMOVED lines=11> */
.L_x_35817:
        /* <DEDUP_REMOVED lines=21> */
.L_x_35821:
[----:B------:R-:W-:Y:S05]  /*1b10*/  BSYNC B1 ;  /* 0x0000000000017941 */ /* 0x000fea0003800000 */
.L_x_35820:
[----:B------:R-:W-:Y:S01]  /*1b20*/  LEA R5, R0, 0x3b800000, 0x17 ;  /* 0x3b80000000057811 */ /* 0x000fe200078eb8ff */
[----:B------:R-:W-:-:S05]  /*1b30*/  IMAD.SHL.U32 R0, R3, 0x100000, RZ ;  /* 0x0010000003007824 */ /* 0x000fca00078e00ff */
[----:B------:R-:W-:-:S07]  /*1b40*/  LOP3.LUT R0, R5, R0, R6, 0xfe, !PT ;  /* 0x0000000005007212 */ /* 0x000fce00078efe06 */
.L_x_35819:
[----:B------:R-:W-:Y:S05]  /*1b50*/  BSYNC B0 ;  /* 0x0000000000007941 */ /* 0x000fea0003800000 */
.L_x_35818:
[----:B------:R-:W-:Y:S01]  /*1b60*/  FSETP.NEU.FTZ.AND P0, PT, R0, RZ, PT ;  /* 0x000000ff0000720b */ /* 0x000fe20003f1d000 */
[----:B------:R-:W-:-:S12]  /*1b70*/  BRA `(.L_x_35803) ;  /* 0x0000000400147947 */ /* 0x000fd80003800000 */
.L_x_35816:
        /* <DEDUP_REMOVED lines=21> */
.L_x_35825:
[----:B------:R-:W-:Y:S05]  /*1cd0*/  BSYNC B1 ;  /* 0x0000000000017941 */ /* 0x000fea0003800000 */
.L_x_35824:
[----:B------:R-:W-:Y:S01]  /*1ce0*/  LEA R5, R0, 0x37800000, 0x17 ;  /* 0x3780000000057811 */ /* 0x000fe200078eb8ff */
[----:B------:R-:W-:-:S05]  /*1cf0*/  IMAD.SHL.U32 R0, R3, 0x200000, RZ ;  /* 0x0020000003007824 */ /* 0x000fca00078e00ff */
[----:B------:R-:W-:-:S07]  /*1d00*/  LOP3.LUT R0, R5, R0, R6, 0xfe, !PT ;  /* 0x0000000005007212 */ /* 0x000fce00078efe06 */
.L_x_35823:
[----:B------:R-:W-:Y:S05]  /*1d10*/  BSYNC B0 ;  /* 0x0000000000007941 */ /* 0x000fea0003800000 */
.L_x_35822:
[----:B------:R-:W-:Y:S01]  /*1d20*/  FSETP.NEU.FTZ.AND P0, PT, R0, RZ, PT ;  /* 0x000000ff0000720b */ /* 0x000fe20003f1d000 */
[----:B------:R-:W-:-:S12]  /*1d30*/  BRA `(.L_x_35803) ;  /* 0x0000000000a47947 */ /* 0x000fd80003800000 */
.L_x_35815:
        /* <DEDUP_REMOVED lines=14> */
.L_x_35829:
[----:B------:R-:W-:Y:S05]  /*1e20*/  BSYNC B0 ;  /* 0x0000000000007941 */ /* 0x000fea0003800000 */
.L_x_35828:
[----:B------:R-:W-:Y:S01]  /*1e30*/  FSETP.NEU.FTZ.AND P0, PT, R0, RZ, PT ;  /* 0x000000ff0000720b */ /* 0x000fe20003f1d000 */
[----:B------:R-:W-:-:S12]  /*1e40*/  BRA `(.L_x_35803) ;  /* 0x0000000000607947 */ /* 0x000fd80003800000 */
.L_x_35802:
        /* <DEDUP_REMOVED lines=16> */
.L_x_35830:
[----:B------:R-:W-:Y:S01]  /*1f50*/  PLOP3.LUT P0, PT, PT, PT, PT, 0x8, 0x0 ;  /* 0x000000000000781c */ /* 0x000fe20003f0e170 */
[----:B------:R-:W-:-:S12]  /*1f60*/  BRA `(.L_x_35803) ;  /* 0x0000000000187947 */ /* 0x000fd80003800000 */
.L_x_35827:
[----:B------:R-:W2:Y:S02]  /*1f70*/  LDG.E.64 R4, desc[UR36][R4.64] ;  /* 0x0000002404047981 */ /* 0x000ea4000c1e1b00 */
[----:B--2---:R-:W-:-:S04]  /*1f80*/  ISETP.NE.U32.AND P0, PT, R4, RZ, PT ;  /* 0x000000ff0400720c */ /* 0x004fc80003f05070 */
[----:B------:R-:W-:Y:S01]  /*1f90*/  ISETP.NE.AND.EX P0, PT, R5, RZ, PT, P0 ;  /* 0x000000ff0500720c */ /* 0x000fe20003f05300 */
[----:B------:R-:W-:-:S12]  /*1fa0*/  BRA `(.L_x_35803) ;  /* 0x0000000000087947 */ /* 0x000fd80003800000 */
.L_x_35826:
[----:B------:R-:W2:Y:S02]  /*1fb0*/  LDG.E R4, desc[UR36][R4.64] ;  /* 0x0000002404047981 */ /* 0x000ea4000c1e1900 */
[----:B--2---:R-:W-:-:S13]  /*1fc0*/  ISETP.NE.AND P0, PT, R4, RZ, PT ;  /* 0x000000ff0400720c */ /* 0x004fda0003f05270 */
.L_x_35803:
[----:B------:R-:W-:Y:S01]  /*1fd0*/  SEL R18, RZ, 0x1, !P0 ;  /* 0x00000001ff127807 */ /* 0x000fe20004000000 */
[----:B------:R-:W-:-:S07]  /*1fe0*/  VIADD R23, R23, 0x80 ;  /* 0x0000008017177836 */ /* 0x000fce0000000000 */
.L_x_35797:
[----:B------:R-:W-:Y:S05]  /*1ff0*/  BSYNC B6 ;  /* 0x0000000000067941 */ /* 0x000fea0003800000 */
.L_x_35796:
[----:B------:R-:W-:Y:S01]  /*2000*/  ISETP.GE.AND P0, PT, R23, R24, PT ;  /* 0x000000181700720c */ /* 0x000fe20003f06270 */
[----:B------:R-:W-:Y:S01]  /*2010*/  BSSY B6, `(.L_x_35831) ;  /* 0x00000fb000067945 */ /* 0x000fe20003800000 */
[----:B------:R-:W-:Y:S02]  /*2020*/  PRMT R17, RZ, 0x7610, R17 ;  /* 0x00007610ff117816 */ /* 0x000fe40000000011 */
[----:B------:R-:W-:-:S09]  /*2030*/  PRMT R22, RZ, 0x7610, R22 ;  /* 0x00007610ff167816 */ /* 0x000fd20000000016 */
        /* <DEDUP_REMOVED lines=22> */
.L_x_35836:
[----:B------:R-:W2:Y:S02]  /*21a0*/  LDG.E.U8 R4, desc[UR36][R4.64] ;  /* 0x0000002404047981 */ /* 0x000ea4000c1e1100 */
[----:B--2---:R-:W-:Y:S01]  /*21b0*/  ISETP.NE.AND P0, PT, R4, RZ, PT ;  /* 0x000000ff0400720c */ /* 0x004fe20003f05270 */
[----:B------:R-:W-:-:S12]  /*21c0*/  BRA `(.L_x_35838) ;  /* 0x0000000c00747947 */ /* 0x000fd80003800000 */
.L_x_35835:
        /* <DEDUP_REMOVED lines=10> */
.L_x_35840:
[----:B------:R-:W2:Y:S02]  /*2270*/  LDG.E R4, desc[UR36][R4.64] ;  /* 0x0000002404047981 */ /* 0x000ea4000c1e1900 */
[----:B--2---:R-:W-:Y:S01]  /*2280*/  ISETP.NE.AND P0, PT, R4, RZ, PT ;  /* 0x000000ff0400720c */ /* 0x004fe20003f05270 */
[----:B------:R-:W-:-:S12]  /*2290*/  BRA `(.L_x_35838) ;  /* 0x0000000c00407947 */ /* 0x000fd80003800000 */
.L_x_35839:
[----:B------:R-:W2:Y:S02]  /*22a0*/  LDG.E.U16 R4, desc[UR36][R4.64] ;  /* 0x0000002404047981 */ /* 0x000ea4000c1e1500 */
[----:B--2---:R-:W-:Y:S01]  /*22b0*/  ISETP.NE.AND P0, PT, R4, RZ, PT ;  /* 0x000000ff0400720c */ /* 0x004fe20003f05270 */
[----:B------:R-:W-:-:S12]  /*22c0*/  BRA `(.L_x_35838) ;  /* 0x0000000c00347947 */ /* 0x000fd80003800000 */
.L_x_35834:
        /* <DEDUP_REMOVED lines=9> */
.L_x_35842:
[----:B------:R-:W2:Y:S02]  /*2360*/  LDG.E.U16 R0, desc[UR36][R4.64] ;  /* 0x0000002404007981 */ /* 0x000ea4000c1e1500 */
[----:B--2---:R-:W-:-:S05]  /*2370*/  HADD2.F32 R0, -RZ, R0.H0_H0 ;  /* 0x20000000ff007230 */ /* 0x004fca0000004100 */
[----:B------:R-:W-:Y:S01]  /*2380*/  FSETP.NEU.FTZ.AND P0, PT, R0, RZ, PT ;  /* 0x000000ff0000720b */ /* 0x000fe20003f1d000 */
[----:B------:R-:W-:-:S12]  /*2390*/  BRA `(.L_x_35838) ;  /* 0x0000000c00007947 */ /* 0x000fd80003800000 */
.L_x_35841:
        /* <DEDUP_REMOVED lines=11> */
.L_x_35844:
        /* <DEDUP_REMOVED lines=10> */
.L_x_35843:
[----:B------:R-:W2:Y:S02]  /*24f0*/  LDG.E.64 R4, desc[UR36][R4.64] ;  /* 0x0000002404047981 */ /* 0x000ea4000c1e1b00 */
[----:B--2---:R-:W-:Y:S01]  /*2500*/  DSETP.NEU.AND P0, PT, R4, RZ, PT ;  /* 0x000000ff0400722a */ /* 0x004fe20003f0d000 */
[----:B------:R-:W-:-:S13]  /*2510*/  BRA `(.L_x_35838) ;  /* 0x0000000800a07947 */ /* 0x000fda0003800000 */
.L_x_35833:
        /* <DEDUP_REMOVED lines=11> */
.L_x_35847:
[----:B------:R-:W2:Y:S02]  /*25d0*/  LDG.E.128 R4, desc[UR36][R4.64] ;  /* 0x0000002404047981 */ /* 0x000ea4000c1e1d00 */
[----:B--2---:R-:W-:-:S06]  /*25e0*/  DSETP.NEU.AND P0, PT, R6, RZ, PT ;  /* 0x000000ff0600722a */ /* 0x004fcc0003f0d000 */
[----:B------:R-:W-:Y:S01]  /*25f0*/  DSETP.NEU.OR P0, PT, R4, RZ, P0 ;  /* 0x000000ff0400722a */ /* 0x000fe2000070d400 */
[----:B------:R-:W-:-:S13]  /*2600*/  BRA `(.L_x_35838) ;  /* 0x0000000800647947 */ /* 0x000fda0003800000 */
.L_x_35846:
        /* <DEDUP_REMOVED lines=27> */
.L_x_35849:
        /* <DEDUP_REMOVED lines=14> */
.L_x_35848:
[----:B------:R-:W2:Y:S02]  /*28a0*/  LDG.E.U16 R0, desc[UR36][R4.64] ;  /* 0x0000002404007981 */ /* 0x000ea4000c1e1500 */
[----:B--2---:R-:W-:-:S05]  /*28b0*/  IMAD.U32 R0, R0, 0x10000, RZ ;  /* 0x0001000000007824 */ /* 0x004fca00078e00ff */
[----:B------:R-:W-:Y:S01]  /*28c0*/  FSETP.NEU.FTZ.AND P0, PT, R0, RZ, PT ;  /* 0x000000ff0000720b */ /* 0x000fe20003f1d000 */
[----:B------:R-:W-:-:S12]  /*28d0*/  BRA `(.L_x_35838) ;  /* 0x0000000400b07947 */ /* 0x000fd80003800000 */
.L_x_35845:
        /* <DEDUP_REMOVED lines=11> */
.L_x_35852:
        /* <DEDUP_REMOVED lines=21> */
.L_x_35856:
[----:B------:R-:W-:Y:S05]  /*2ae0*/  BSYNC B1 ;  /* 0x0000000000017941 */ /* 0x000fea0003800000 */
.L_x_35855:
[----:B------:R-:W-:Y:S01]  /*2af0*/  LEA R5, R0, 0x3b800000, 0x17 ;  /* 0x3b80000000057811 */ /* 0x000fe200078eb8ff */
[----:B------:R-:W-:-:S05]  /*2b00*/  IMAD.SHL.U32 R0, R3, 0x100000, RZ ;  /* 0x0010000003007824 */ /* 0x000fca00078e00ff */
[----:B------:R-:W-:-:S07]  /*2b10*/  LOP3.LUT R0, R5, R0, R6, 0xfe, !PT ;  /* 0x0000000005007212 */ /* 0x000fce00078efe06 */
.L_x_35854:
[----:B------:R-:W-:Y:S05]  /*2b20*/  BSYNC B0 ;  /* 0x0000000000007941 */ /* 0x000fea0003800000 */
.L_x_35853:
[----:B------:R-:W-:Y:S01]  /*2b30*/  FSETP.NEU.FTZ.AND P0, PT, R0, RZ, PT ;  /* 0x000000ff0000720b */ /* 0x000fe20003f1d000 */
[----:B------:R-:W-:-:S12]  /*2b40*/  BRA `(.L_x_35838) ;  /* 0x0000000400147947 */ /* 0x000fd80003800000 */
.L_x_35851:
        /* <DEDUP_REMOVED lines=21> */
.L_x_35860:
[----:B------:R-:W-:Y:S05]  /*2ca0*/  BSYNC B1 ;  /* 0x0000000000017941 */ /* 0x000fea0003800000 */
.L_x_35859:
[----:B------:R-:W-:Y:S01]  /*2cb0*/  LEA R5, R0, 0x37800000, 0x17 ;  /* 0x3780000000057811 */ /* 0x000fe200078eb8ff */
[----:B------:R-:W-:-:S05]  /*2cc0*/  IMAD.SHL.U32 R0, R3, 0x200000, RZ ;  /* 0x0020000003007824 */ /* 0x000fca00078e00ff */
[----:B------:R-:W-:-:S07]  /*2cd0*/  LOP3.LUT R0, R5, R0, R6, 0xfe, !PT ;  /* 0x0000000005007212 */ /* 0x000fce00078efe06 */
.L_x_35858:
[----:B------:R-:W-:Y:S05]  /*2ce0*/  BSYNC B0 ;  /* 0x0000000000007941 */ /* 0x000fea0003800000 */
.L_x_35857:
[----:B------:R-:W-:Y:S01]  /*2cf0*/  FSETP.NEU.FTZ.AND P0, PT, R0, RZ, PT ;  /* 0x000000ff0000720b */ /* 0x000fe20003f1d000 */
[----:B------:R-:W-:-:S12]  /*2d00*/  BRA `(.L_x_35838) ;  /* 0x0000000000a47947 */ /* 0x000fd80003800000 */
.L_x_35850:
        /* <DEDUP_REMOVED lines=14> */
.L_x_35864:
[----:B------:R-:W-:Y:S05]  /*2df0*/  BSYNC B0 ;  /* 0x0000000000007941 */ /* 0x000fea0003800000 */
.L_x_35863:
[----:B------:R-:W-:Y:S01]  /*2e00*/  FSETP.NEU.FTZ.AND P0, PT, R0, RZ, PT ;  /* 0x000000ff0000720b */ /* 0x000fe20003f1d000 */
[----:B------:R-:W-:-:S12]  /*2e10*/  BRA `(.L_x_35838) ;  /* 0x0000000000607947 */ /* 0x000fd80003800000 */
.L_x_35837:
        /* <DEDUP_REMOVED lines=16> */
.L_x_35865:
[----:B------:R-:W-:Y:S01]  /*2f20*/  PLOP3.LUT P0, PT, PT, PT, PT, 0x8, 0x0 ;  /* 0x000000000000781c */ /* 0x000fe20003f0e170 */
[----:B------:R-:W-:-:S12]  /*2f30*/  BRA `(.L_x_35838) ;  /* 0x0000000000187947 */ /* 0x000fd80003800000 */
.L_x_35862:
[----:B------:R-:W2:Y:S02]  /*2f40*/  LDG.E.64 R4, desc[UR36][R4.64] ;  /* 0x0000002404047981 */ /* 0x000ea4000c1e1b00 */
[----:B--2---:R-:W-:-:S04]  /*2f50*/  ISETP.NE.U32.AND P0, PT, R4, RZ, PT ;  /* 0x000000ff0400720c */ /* 0x004fc80003f05070 */
[----:B------:R-:W-:Y:S01]  /*2f60*/  ISETP.NE.AND.EX P0, PT, R5, RZ, PT, P0 ;  /* 0x000000ff0500720c */ /* 0x000fe20003f05300 */
[----:B------:R-:W-:-:S12]  /*2f70*/  BRA `(.L_x_35838) ;  /* 0x0000000000087947 */ /* 0x000fd80003800000 */
.L_x_35861:
[----:B------:R-:W2:Y:S02]  /*2f80*/  LDG.E R4, desc[UR36][R4.64] ;  /* 0x0000002404047981 */ /* 0x000ea4000c1e1900 */
[----:B--2---:R-:W-:-:S13]  /*2f90*/  ISETP.NE.AND P0, PT, R4, RZ, PT ;  /* 0x000000ff0400720c */ /* 0x004fda0003f05270 */
.L_x_35838:
[----:B------:R-:W-:Y:S01]  /*2fa0*/  SEL R22, RZ, 0x1, !P0 ;  /* 0x00000001ff167807 */ /* 0x000fe20004000000 */
[----:B------:R-:W-:-:S07]  /*2fb0*/  VIADD R23, R23, 0x80 ;  /* 0x0000008017177836 */ /* 0x000fce0000000000 */
.L_x_35832:
[----:B------:R-:W-:Y:S05]  /*2fc0*/  BSYNC B6 ;  /* 0x0000000000067941 */ /* 0x000fea0003800000 */
.L_x_35831:
        /* <DEDUP_REMOVED lines=23> */
.L_x_35871:
[----:B------:R-:W2:Y:S02]  /*3140*/  LDG.E.U8 R4, desc[UR36][R4.64] ;  /* 0x0000002404047981 */ /* 0x000ea4000c1e1100 */
[----:B--2---:R-:W-:Y:S01]  /*3150*/  ISETP.NE.AND P0, PT, R4, RZ, PT ;  /* 0x000000ff0400720c */ /* 0x004fe20003f05270 */
[----:B------:R-:W-:-:S12]  /*3160*/  BRA `(.L_x_35873) ;  /* 0x0000000c00747947 */ /* 0x000fd80003800000 */
.L_x_35870:
        /* <DEDUP_REMOVED lines=10> */
.L_x_35875:
[----:B------:R-:W2:Y:S02]  /*3210*/  LDG.E R4, desc[UR36][R4.64] ;  /* 0x0000002404047981 */ /* 0x000ea4000c1e1900 */
[----:B--2---:R-:W-:Y:S01]  /*3220*/  ISETP.NE.AND P0, PT, R4, RZ, PT ;  /* 0x000000ff0400720c */ /* 0x004fe20003f05270 */
[----:B------:R-:W-:-:S12]  /*3230*/  BRA `(.L_x_35873) ;  /* 0x0000000c00407947 */ /* 0x000fd80003800000 */
.L_x_35874:
[----:B------:R-:W2:Y:S02]  /*3240*/  LDG.E.U16 R4, desc[UR36][R4.64] ;  /* 0x0000002404047981 */ /* 0x000ea4000c1e1500 */
[----:B--2---:R-:W-:Y:S01]  /*3250*/  ISETP.NE.AND P0, PT, R4, RZ, PT ;  /* 0x000000ff0400720c */ /* 0x004fe20003f05270 */
[----:B------:R-:W-:-:S12]  /*3260*/  BRA `(.L_x_35873) ;  /* 0x0000000c00347947 */ /* 0x000fd80003800000 */
.L_x_35869:
        /* <DEDUP_REMOVED lines=9> */
.L_x_35877:
[----:B------:R-:W2:Y:S02]  /*3300*/  LDG.E.U16 R0, desc[UR36][R4.64] ;  /* 0x0000002404007981 */ /* 0x000ea4000c1e1500 */
[----:B--2---:R-:W-:-:S05]  /*3310*/  HADD2.F32 R0, -RZ, R0.H0_H0 ;  /* 0x20000000ff007230 */ /* 0x004fca0000004100 */
[----:B------:R-:W-:Y:S01]  /*3320*/  FSETP.NEU.FTZ.AND P0, PT, R0, RZ, PT ;  /* 0x000000ff0000720b */ /* 0x000fe20003f1d000 */
[----:B------:R-:W-:-:S12]  /*3330*/  BRA `(.L_x_35873) ;  /* 0x0000000c00007947 */ /* 0x000fd80003800000 */
.L_x_35876:
        /* <DEDUP_REMOVED lines=11> */
.L_x_35879:
        /* <DEDUP_REMOVED lines=10> */
.L_x_35878:
[----:B------:R-:W2:Y:S02]  /*3490*/  LDG.E.64 R4, desc[UR36][R4.64] ;  /* 0x0000002404047981 */ /* 0x000ea4000c1e1b00 */
[----:B--2---:R-:W-:Y:S01]  /*34a0*/  DSETP.NEU.AND P0, PT, R4, RZ, PT ;  /* 0x000000ff0400722a */ /* 0x004fe20003f0d000 */
[----:B------:R-:W-:-:S13]  /*34b0*/  BRA `(.L_x_35873) ;  /* 0x0000000800a07947 */ /* 0x000fda0003800000 */
.L_x_35868:
        /* <DEDUP_REMOVED lines=11> */
.L_x_35882:
[----:B------:R-:W2:Y:S02]  /*3570*/  LDG.E.128 R4, desc[UR36][R4.64] ;  /* 0x0000002404047981 */ /* 0x000ea4000c1e1d00 */
[----:B--2---:R-:W-:-:S06]  /*3580*/  DSETP.NEU.AND P0, PT, R6, RZ, PT ;  /* 0x000000ff0600722a */ /* 0x004fcc0003f0d000 */
[----:B------:R-:W-:Y:S01]  /*3590*/  DSETP.NEU.OR P0, PT, R4, RZ, P0 ;  /* 0x000000ff0400722a */ /* 0x000fe2000070d400 */
[----:B------:R-:W-:-:S13]  /*35a0*/  BRA `(.L_x_35873) ;  /* 0x0000000800647947 */ /* 0x000fda0003800000 */
.L_x_35881:
        /* <DEDUP_REMOVED lines=27> */
.L_x_35884:
        /* <DEDUP_REMOVED lines=14> */
.L_x_35883:
[----:B------:R-:W2:Y:S02]  /*3840*/  LDG.E.U16 R0, desc[UR36][R4.64] ;  /* 0x0000002404007981 */ /* 0x000ea4000c1e1500 */
[----:B--2---:R-:W-:-:S05]  /*3850*/  IMAD.U32 R0, R0, 0x10000, RZ ;  /* 0x0001000000007824 */ /* 0x004fca00078e00ff */
[----:B------:R-:W-:Y:S01]  /*3860*/  FSETP.NEU.FTZ.AND P0, PT, R0, RZ, PT ;  /* 0x000000ff0000720b */ /* 0x000fe20003f1d000 */
[----:B------:R-:W-:-:S12]  /*3870*/  BRA `(.L_x_35873) ;  /* 0x0000000400b07947 */ /* 0x000fd80003800000 */
.L_x_35880:
        /* <DEDUP_REMOVED lines=11> */
.L_x_35887:
        /* <DEDUP_REMOVED lines=21> */
.L_x_35891:
[----:B------:R-:W-:Y:S05]  /*3a80*/  BSYNC B1 ;  /* 0x0000000000017941 */ /* 0x000fea0003800000 */
.L_x_35890:
[----:B------:R-:W-:Y:S01]  /*3a90*/  LEA R5, R0, 0x3b800000, 0x17 ;  /* 0x3b80000000057811 */ /* 0x000fe200078eb8ff */
[----:B------:R-:W-:-:S05]  /*3aa0*/  IMAD.SHL.U32 R0, R3, 0x100000, RZ ;  /* 0x0010000003007824 */ /* 0x000fca00078e00ff */
[----:B------:R-:W-:-:S07]  /*3ab0*/  LOP3.LUT R0, R5, R0, R6, 0xfe, !PT ;  /* 0x0000000005007212 */ /* 0x000fce00078efe06 */
.L_x_35889:
[----:B------:R-:W-:Y:S05]  /*3ac0*/  BSYNC B0 ;  /* 0x0000000000007941 */ /* 0x000fea0003800000 */
.L_x_35888:
[----:B------:R-:W-:Y:S01]  /*3ad0*/  FSETP.NEU.FTZ.AND P0, PT, R0, RZ, PT ;  /* 0x000000ff0000720b */ /* 0x000fe20003f1d000 */
[----:B------:R-:W-:-:S12]  /*3ae0*/  BRA `(.L_x_35873) ;  /* 0x0000000400147947 */ /* 0x000fd80003800000 */
.L_x_35886:
        /* <DEDUP_REMOVED lines=21> */
.L_x_35895:
[----:B------:R-:W-:Y:S05]  /*3c40*/  BSYNC B1 ;  /* 0x0000000000017941 */ /* 0x000fea0003800000 */
.L_x_35894:
[----:B------:R-:W-:Y:S01]  /*3c50*/  LEA R5, R0, 0x37800000, 0x17 ;  /* 0x3780000000057811 */ /* 0x000fe200078eb8ff */
[----:B------:R-:W-:-:S05]  /*3c60*/  IMAD.SHL.U32 R0, R3, 0x200000, RZ ;  /* 0x0020000003007824 */ /* 0x000fca00078e00ff */
[----:B------:R-:W-:-:S07]  /*3c70*/  LOP3.LUT R0, R5, R0, R6, 0xfe, !PT ;  /* 0x0000000005007212 */ /* 0x000fce00078efe06 */
.L_x_35893:
[----:B------:R-:W-:Y:S05]  /*3c80*/  BSYNC B0 ;  /* 0x0000000000007941 */ /* 0x000fea0003800000 */
.L_x_35892:
[----:B------:R-:W-:Y:S01]  /*3c90*/  FSETP.NEU.FTZ.AND P0, PT, R0, RZ, PT ;  /* 0x000000ff0000720b */ /* 0x000fe20003f1d000 */
[----:B------:R-:W-:-:S12]  /*3ca0*/  BRA `(.L_x_35873) ;  /* 0x0000000000a47947 */ /* 0x000fd80003800000 */
.L_x_35885:
        /* <DEDUP_REMOVED lines=14> */
.L_x_35899:
[----:B------:R-:W-:Y:S05]  /*3d90*/  BSYNC B0 ;  /* 0x0000000000007941 */ /* 0x000fea0003800000 */
.L_x_35898:
[----:B------:R-:W-:Y:S01]  /*3da0*/  FSETP.NEU.FTZ.AND P0, PT, R0, RZ, PT ;  /* 0x000000ff0000720b */ /* 0x000fe20003f1d000 */
[----:B------:R-:W-:-:S12]  /*3db0*/  BRA `(.L_x_35873) ;  /* 0x0000000000607947 */ /* 0x000fd80003800000 */
.L_x_35872:
        /* <DEDUP_REMOVED lines=16> */
.L_x_35900:
[----:B------:R-:W-:Y:S01]  /*3ec0*/  PLOP3.LUT P0, PT, PT, PT, PT, 0x8, 0x0 ;  /* 0x000000000000781c */ /* 0x000fe20003f0e170 */
[----:B------:R-:W-:-:S12]  /*3ed0*/  BRA `(.L_x_35873) ;  /* 0x0000000000187947 */ /* 0x000fd80003800000 */
.L_x_35897:
[----:B------:R-:W2:Y:S02]  /*3ee0*/  LDG.E.64 R4, desc[UR36][R4.64] ;  /* 0x0000002404047981 */ /* 0x000ea4000c1e1b00 */
[----:B--2---:R-:W-:-:S04]  /*3ef0*/  ISETP.NE.U32.AND P0, PT, R4, RZ, PT ;  /* 0x000000ff0400720c */ /* 0x004fc80003f05070 */
[----:B------:R-:W-:Y:S01]  /*3f00*/  ISETP.NE.AND.EX P0, PT, R5, RZ, PT, P0 ;  /* 0x000000ff0500720c */ /* 0x000fe20003f05300 */
[----:B------:R-:W-:-:S12]  /*3f10*/  BRA `(.L_x_35873) ;  /* 0x0000000000087947 */ /* 0x000fd80003800000 */
.L_x_35896:
[----:B------:R-:W2:Y:S02]  /*3f20*/  LDG.E R4, desc[UR36][R4.64] ;  /* 0x0000002404047981 */ /* 0x000ea4000c1e1900 */
[----:B--2---:R-:W-:-:S13]  /*3f30*/  ISETP.NE.AND P0, PT, R4, RZ, PT ;  /* 0x000000ff0400720c */ /* 0x004fda0003f05270 */
.L_x_35873:
[----:B------:R-:W-:-:S07]  /*3f40*/  SEL R17, RZ, 0x1, !P0 ;  /* 0x00000001ff117807 */ /* 0x000fce0004000000 */
.L_x_35867:
[----:B------:R-:W-:Y:S05]  /*3f50*/  BSYNC B6 ;  /* 0x0000000000067941 */ /* 0x000fea0003800000 */
.L_x_35866:
[----:B------:R-:W0:Y:S01]  /*3f60*/  S2R R7, SR_TID.X ;  /* 0x0000000000077919 */ /* 0x000e220000002100 */
[----:B------:R-:W-:Y:S01]  /*3f70*/  PRMT R0, R16, 0x9910, RZ ;  /* 0x0000991010007816 */ /* 0x000fe200000000ff */
[----:B------:R-:W-:Y:S01]  /*3f80*/  BSSY B6, `(.L_x_35901) ;  /* 0x00000fc000067945 */ /* 0x000fe20003800000 */
[----:B------:R-:W1:Y:S01]  /*3f90*/  LDC.U8 R16, c[0x0][0x234] ;  /* 0x00008d00ff107b82 */ /* 0x000e620000000000 */
[----:B------:R-:W-:Y:S02]  /*3fa0*/  PRMT R3, R18, 0x9910, RZ ;  /* 0x0000991012037816 */ /* 0x000fe400000000ff */
[----:B------:R-:W-:Y:S02]  /*3fb0*/  PRMT R4, R22, 0x9910, RZ ;  /* 0x0000991016047816 */ /* 0x000fe400000000ff */
[----:B------:R-:W-:Y:S02]  /*3fc0*/  PRMT R5, R17, 0x9910, RZ ;  /* 0x0000991011057816 */ /* 0x000fe400000000ff */
[----:B------:R-:W-:-:S02]  /*3fd0*/  ISETP.NE.AND P0, PT, R0, RZ, PT ;  /* 0x000000ff0000720c */ /* 0x000fc40003f05270 */
[----:B------:R-:W-:Y:S02]  /*3fe0*/  ISETP.NE.AND P1, PT, R3, RZ, PT ;  /* 0x000000ff0300720c */ /* 0x000fe40003f25270 */
[----:B------:R-:W-:Y:S02]  /*3ff0*/  ISETP.NE.AND P2, PT, R4, RZ, PT ;  /* 0x000000ff0400720c */ /* 0x000fe40003f45270 */
[----:B------:R-:W-:Y:S02]  /*4000*/  ISETP.NE.AND P3, PT, R5, RZ, PT ;  /* 0x000000ff0500720c */ /* 0x000fe40003f65270 */
[----:B------:R-:W-:Y:S02]  /*4010*/  SEL R3, RZ, 0x1, P0 ;  /* 0x00000001ff037807 */ /* 0x000fe40000000000 */
[----:B------:R-:W-:Y:S02]  /*4020*/  SEL R26, RZ, 0x1, P1 ;  /* 0x00000001ff1a7807 */ /* 0x000fe40000800000 */
[----:B------:R-:W-:-:S02]  /*4030*/  SEL R18, RZ, 0x1, P2 ;  /* 0x00000001ff127807 */ /* 0x000fc40001000000 */
[----:B------:R-:W-:Y:S02]  /*4040*/  SEL R22, RZ, 0x1, P3 ;  /* 0x00000001ff167807 */ /* 0x000fe40001800000 */
[----:B0-----:R-:W-:Y:S01]  /*4050*/  ISETP.GE.AND P4, PT, R7, R24, PT ;  /* 0x000000180700720c */ /* 0x001fe20003f86270 */
[----:B------:R-:W-:-:S12]  /*4060*/  IMAD.MOV.U32 R17, RZ, RZ, R7 ;  /* 0x000000ffff117224 */ /* 0x000fd800078e0007 */
        /* <DEDUP_REMOVED lines=22> */
.L_x_35906:
[----:B------:R0:W-:Y:S01]  /*41d0*/  STG.E.U8 desc[UR36][R8.64], R3 ;  /* 0x0000000308007986 */ /* 0x0001e2000c101124 */
[----:B------:R-:W-:Y:S05]  /*41e0*/  BRA `(.L_x_35902) ;  /* 0x0000000c00547947 */ /* 0x000fea0003800000 */
.L_x_35905:
        /* <DEDUP_REMOVED lines=10> */
.L_x_35909:
[----:B------:R0:W-:Y:S01]  /*4290*/  STG.E desc[UR36][R8.64], R3 ;  /* 0x0000000308007986 */ /* 0x0001e2000c101924 */
[----:B------:R-:W-:Y:S05]  /*42a0*/  BRA `(.L_x_35902) ;  /* 0x0000000c00247947 */ /* 0x000fea0003800000 */
.L_x_35908:
[----:B------:R0:W-:Y:S01]  /*42b0*/  STG.E.U16 desc[UR36][R8.64], R3 ;  /* 0x0000000308007986 */ /* 0x0001e2000c101524 */
[----:B------:R-:W-:Y:S05]  /*42c0*/  BRA `(.L_x_35902) ;  /* 0x0000000c001c7947 */ /* 0x000fea0003800000 */
.L_x_35904:
        /* <DEDUP_REMOVED lines=9> */
.L_x_35911:
[----:B------:R-:W0:Y:S02]  /*4360*/  I2F.S16 R0, R3 ;  /* 0x0000000300007306 */ /* 0x000e240000101400 */
[----:B0-----:R-:W-:-:S05]  /*4370*/  F2FP.F16.F32.PACK_AB R0, RZ, R0 ;  /* 0x00000000ff00723e */ /* 0x001fca00000000ff */
[----:B------:R0:W-:Y:S01]  /*4380*/  STG.E.U16 desc[UR36][R8.64], R0 ;  /* 0x0000000008007986 */ /* 0x0001e2000c101524 */
[----:B------:R-:W-:Y:S05]  /*4390*/  BRA `(.L_x_35902) ;  /* 0x0000000800e87947 */ /* 0x000fea0003800000 */
.L_x_35910:
        /* <DEDUP_REMOVED lines=10> */
.L_x_35913:
[----:B------:R-:W0:Y:S02]  /*4440*/  I2F.S16 R3, R3 ;  /* 0x0000000300037306 */ /* 0x000e240000101400 */
[----:B0-----:R-:W-:-:S04]  /*4450*/  F2FP.F16.F32.PACK_AB R3, RZ, R3 ;  /* 0x00000003ff03723e */ /* 0x001fc800000000ff */
[----:B------:R-:W-:-:S05]  /*4460*/  PRMT R3, R3, 0x5410, RZ ;  /* 0x0000541003037816 */ /* 0x000fca00000000ff */
[----:B------:R0:W-:Y:S01]  /*4470*/  STG.E desc[UR36][R8.64], R3 ;  /* 0x0000000308007986 */ /* 0x0001e2000c101924 */
[----:B------:R-:W-:Y:S05]  /*4480*/  BRA `(.L_x_35902) ;  /* 0x0000000800ac7947 */ /* 0x000fea0003800000 */
.L_x_35912:
[----:B------:R-:W0:Y:S02]  /*4490*/  I2F.F64.S16 R4, R3 ;  /* 0x0000000300047312 */ /* 0x000e240000101c00 */
[----:B0-----:R0:W-:Y:S01]  /*44a0*/  STG.E.64 desc[UR36][R8.64], R4 ;  /* 0x0000000408007986 */ /* 0x0011e2000c101b24 */
[----:B------:R-:W-:Y:S05]  /*44b0*/  BRA `(.L_x_35902) ;  /* 0x0000000800a07947 */ /* 0x000fea0003800000 */
.L_x_35903:
        /* <DEDUP_REMOVED lines=10> */
.L_x_35916:
[----:B------:R-:W0:Y:S01]  /*4560*/  I2F.F64.S16 R4, R3 ;  /* 0x0000000300047312 */ /* 0x000e220000101c00 */
[----:B------:R-:W-:-:S05]  /*4570*/  CS2R R6, SRZ ;  /* 0x0000000000067805 */ /* 0x000fca000001ff00 */
[----:B0-----:R0:W-:Y:S01]  /*4580*/  STG.E.128 desc[UR36][R8.64], R4 ;  /* 0x0000000408007986 */ /* 0x0011e2000c101d24 */
[----:B------:R-:W-:Y:S05]  /*4590*/  BRA `(.L_x_35902) ;  /* 0x0000000800687947 */ /* 0x000fea0003800000 */
.L_x_35915:
        /* <DEDUP_REMOVED lines=21> */
.L_x_35920:
[----:B------:R-:W-:Y:S05]  /*46f0*/  BSYNC B0 ;  /* 0x0000000000007941 */ /* 0x000fea0003800000 */
.L_x_35919:
[----:B------:R-:W-:-:S05]  /*4700*/  LOP3.LUT R5, R0, R5, RZ, 0xfc, !PT ;  /* 0x0000000500057212 */ /* 0x000fca00078efcff */
[----:B------:R0:W-:Y:S01]  /*4710*/  STG.E.U8 desc[UR36][R8.64], R5 ;  /* 0x0000000508007986 */ /* 0x0001e2000c101124 */
[----:B------:R-:W-:Y:S05]  /*4720*/  BRA `(.L_x_35902) ;  /* 0x0000000800047947 */ /* 0x000fea0003800000 */
.L_x_35918:
        /* <DEDUP_REMOVED lines=13> */
.L_x_35922:
[----:B------:R-:W-:Y:S01]  /*4800*/  IMAD.MOV.U32 R0, RZ, RZ, 0x7f ;  /* 0x0000007fff007424 */ /* 0x000fe200078e00ff */
[----:B------:R-:W-:-:S04]  /*4810*/  ISETP.GT.U32.AND P0, PT, R4, 0x7f800000, PT ;  /* 0x7f8000000400780c */ /* 0x000fc80003f04070 */
[----:B------:R-:W-:-:S09]  /*4820*/  SEL R0, R0, 0x7c, P0 ;  /* 0x0000007c00007807 */ /* 0x000fd20000000000 */
.L_x_35923:
[----:B------:R-:W-:Y:S05]  /*4830*/  BSYNC B0 ;  /* 0x0000000000007941 */ /* 0x000fea0003800000 */
.L_x_35921:
[----:B------:R-:W-:-:S04]  /*4840*/  LOP3.LUT R3, R5, 0x80000000, RZ, 0xc0, !PT ;  /* 0x8000000005037812 */ /* 0x000fc800078ec0ff */
[----:B------:R-:W-:-:S04]  /*4850*/  SHF.R.U32.HI R3, RZ, 0x18, R3 ;  /* 0x00000018ff037819 */ /* 0x000fc80000011603 */
[----:B------:R-:W-:-:S05]  /*4860*/  LOP3.LUT R3, R0, R3, RZ, 0xfc, !PT ;  /* 0x0000000300037212 */ /* 0x000fca00078efcff */
[----:B------:R0:W-:Y:S01]  /*4870*/  STG.E.U8 desc[UR36][R8.64], R3 ;  /* 0x0000000308007986 */ /* 0x0001e2000c101124 */
[----:B------:R-:W-:Y:S05]  /*4880*/  BRA `(.L_x_35902) ;  /* 0x0000000400ac7947 */ /* 0x000fea0003800000 */
.L_x_35917:
[----:B------:R-:W0:Y:S02]  /*4890*/  I2F.S16 R0, R3 ;  /* 0x0000000300007306 */ /* 0x000e240000101400 */
[----:B0-----:R-:W-:-:S05]  /*48a0*/  F2FP.BF16.F32.PACK_AB R0, RZ, R0 ;  /* 0x00000000ff00723e */ /* 0x001fca00000010ff */
[----:B------:R0:W-:Y:S01]  /*48b0*/  STG.E.U16 desc[UR36][R8.64], R0 ;  /* 0x0000000008007986 */ /* 0x0001e2000c101524 */
[----:B------:R-:W-:Y:S05]  /*48c0*/  BRA `(.L_x_35902) ;  /* 0x00000004009c7947 */ /* 0x000fea0003800000 */
.L_x_35914:
        /* <DEDUP_REMOVED lines=10> */
.L_x_35926:
        /* <DEDUP_REMOVED lines=17> */
.L_x_35929:
[----:B------:R-:W-:-:S04]  /*4a80*/  LOP3.LUT R3, R3, 0x80000000, RZ, 0xc0, !PT ;  /* 0x8000000003037812 */ /* 0x000fc800078ec0ff */
[----:B------:R-:W-:-:S04]  /*4a90*/  SHF.R.U32.HI R3, RZ, 0x18, R3 ;  /* 0x00000018ff037819 */ /* 0x000fc80000011603 */
[----:B------:R-:W-:-:S04]  /*4aa0*/  LOP3.LUT R0, R0, R3, RZ, 0xfc, !PT ;  /* 0x0000000300007212 */ /* 0x000fc800078efcff */
[----:B------:R-:W-:-:S07]  /*4ab0*/  PRMT R4, R0, 0x7610, R4 ;  /* 0x0000761000047816 */ /* 0x000fce0000000004 */
.L_x_35928:
[----:B------:R-:W-:Y:S05]  /*4ac0*/  BSYNC B0 ;  /* 0x0000000000007941 */ /* 0x000fea0003800000 */
.L_x_35927:
[----:B------:R4:W-:Y:S01]  /*4ad0*/  STG.E.U8 desc[UR36][R8.64], R4 ;  /* 0x0000000408007986 */ /* 0x0009e2000c101124 */
[----:B------:R-:W-:Y:S05]  /*4ae0*/  BRA `(.L_x_35902) ;  /* 0x0000000400147947 */ /* 0x000fea0003800000 */
.L_x_35925:
        /* <DEDUP_REMOVED lines=17> */
.L_x_35932:
[----:B------:R-:W-:-:S04]  /*4c00*/  LOP3.LUT R3, R3, 0x80000000, RZ, 0xc0, !PT ;  /* 0x8000000003037812 */ /* 0x000fc800078ec0ff */
[----:B------:R-:W-:-:S04]  /*4c10*/  SHF.R.U32.HI R3, RZ, 0x18, R3 ;  /* 0x00000018ff037819 */ /* 0x000fc80000011603 */
[----:B------:R-:W-:-:S04]  /*4c20*/  LOP3.LUT R0, R0, R3, RZ, 0xfc, !PT ;  /* 0x0000000300007212 */ /* 0x000fc800078efcff */
[----:B------:R-:W-:-:S07]  /*4c30*/  PRMT R4, R0, 0x7610, R4 ;  /* 0x0000761000047816 */ /* 0x000fce0000000004 */
.L_x_35931:
[----:B------:R-:W-:Y:S05]  /*4c40*/  BSYNC B0 ;  /* 0x0000000000007941 */ /* 0x000fea0003800000 */
.L_x_35930:
[----:B------:R0:W-:Y:S01]  /*4c50*/  STG.E.U8 desc[UR36][R8.64], R4 ;  /* 0x0000000408007986 */ /* 0x0001e2000c101124 */
[----:B------:R-:W-:Y:S05]  /*4c60*/  BRA `(.L_x_35902) ;  /* 0x0000000000b47947 */ /* 0x000fea0003800000 */
.L_x_35924:
        /* <DEDUP_REMOVED lines=23> */
.L_x_35907:
        /* <DEDUP_REMOVED lines=16> */
.L_x_35935:
[----:B------:R-:W-:Y:S05]  /*4ee0*/  BRA `(.L_x_35902) ;  /* 0x0000000000147947 */ /* 0x000fea0003800000 */
.L_x_35934:
[----:B------:R-:W-:Y:S02]  /*4ef0*/  IMAD.MOV.U32 R4, RZ, RZ, R3 ;  /* 0x000000ffff047224 */ /* 0x000fe400078e0003 */
[----:B------:R-:W-:-:S05]  /*4f00*/  IMAD.MOV.U32 R5, RZ, RZ, RZ ;  /* 0x000000ffff057224 */ /* 0x000fca00078e00ff */
[----:B------:R2:W-:Y:S01]  /*4f10*/  STG.E.64 desc[UR36][R8.64], R4 ;  /* 0x0000000408007986 */ /* 0x0005e2000c101b24 */
[----:B------:R-:W-:Y:S05]  /*4f20*/  BRA `(.L_x_35902) ;  /* 0x0000000000047947 */ /* 0x000fea0003800000 */
.L_x_35933:
[----:B------:R0:W-:Y:S02]  /*4f30*/  STG.E desc[UR36][R8.64], R3 ;  /* 0x0000000308007986 */ /* 0x0001e4000c101924 */
.L_x_35902:
[----:B------:R-:W-:Y:S05]  /*4f40*/  BSYNC B6 ;  /* 0x0000000000067941 */ /* 0x000fea0003800000 */
.L_x_35901:
        /* <DEDUP_REMOVED lines=23> */
.L_x_35941:
[----:B------:R0:W-:Y:S01]  /*50c0*/  STG.E.U8 desc[UR36][R8.64], R26 ;  /* 0x0000001a08007986 */ /* 0x0001e2000c101124 */
[----:B------:R-:W-:Y:S05]  /*50d0*/  BRA `(.L_x_35943) ;  /* 0x0000000c00487947 */ /* 0x000fea0003800000 */
.L_x_35940:
        /* <DEDUP_REMOVED lines=9> */
.L_x_35945:
[----:B------:R0:W-:Y:S01]  /*5170*/  STG.E desc[UR36][R8.64], R26 ;  /* 0x0000001a08007986 */ /* 0x0001e2000c101924 */
[----:B------:R-:W-:Y:S05]  /*5180*/  BRA `(.L_x_35943) ;  /* 0x0000000c001c7947 */ /* 0x000fea0003800000 */
.L_x_35944:
[----:B------:R0:W-:Y:S01]  /*5190*/  STG.E.U16 desc[UR36][R8.64], R26 ;  /* 0x0000001a08007986 */ /* 0x0001e2000c101524 */
[----:B------:R-:W-:Y:S05]  /*51a0*/  BRA `(.L_x_35943) ;  /* 0x0000000c00147947 */ /* 0x000fea0003800000 */
.L_x_35939:
        /* <DEDUP_REMOVED lines=9> */
.L_x_35947:
[----:B------:R-:W0:Y:S02]  /*5240*/  I2F.S16 R0, R26 ;  /* 0x0000001a00007306 */ /* 0x000e240000101400 */
[----:B0-----:R-:W-:-:S05]  /*5250*/  F2FP.F16.F32.PACK_AB R0, RZ, R0 ;  /* 0x00000000ff00723e */ /* 0x001fca00000000ff */
[----:B------:R0:W-:Y:S01]  /*5260*/  STG.E.U16 desc[UR36][R8.64], R0 ;  /* 0x0000000008007986 */ /* 0x0001e2000c101524 */
[----:B------:R-:W-:Y:S05]  /*5270*/  BRA `(.L_x_35943) ;  /* 0x0000000800e07947 */ /* 0x000fea0003800000 */
.L_x_35946:
        /* <DEDUP_REMOVED lines=10> */
.L_x_35949:
[----:B------:R-:W0:Y:S02]  /*5320*/  I2F.S16 R26, R26 ;  /* 0x0000001a001a7306 */ /* 0x000e240000101400 */
[----:B0-----:R-:W-:-:S04]  /*5330*/  F2FP.F16.F32.PACK_AB R3, RZ, R26 ;  /* 0x0000001aff03723e */ /* 0x001fc800000000ff */
[----:B------:R-:W-:-:S05]  /*5340*/  PRMT R3, R3, 0x5410, RZ ;  /* 0x0000541003037816 */ /* 0x000fca00000000ff */
[----:B------:R0:W-:Y:S01]  /*5350*/  STG.E desc[UR36][R8.64], R3 ;  /* 0x0000000308007986 */ /* 0x0001e2000c101924 */
[----:B------:R-:W-:Y:S05]  /*5360*/  BRA `(.L_x_35943) ;  /* 0x0000000800a47947 */ /* 0x000fea0003800000 */
.L_x_35948:
[----:B------:R-:W0:Y:S02]  /*5370*/  I2F.F64.S16 R26, R26 ;  /* 0x0000001a001a7312 */ /* 0x000e240000101c00 */
[----:B0-----:R0:W-:Y:S01]  /*5380*/  STG.E.64 desc[UR36][R8.64], R26 ;  /* 0x0000001a08007986 */ /* 0x0011e2000c101b24 */
[----:B------:R-:W-:Y:S05]  /*5390*/  BRA `(.L_x_35943) ;  /* 0x0000000800987947 */ /* 0x000fea0003800000 */
.L_x_35938:
        /* <DEDUP_REMOVED lines=10> */
.L_x_35952:
[----:B------:R-:W0:Y:S01]  /*5440*/  I2F.F64.S16 R4, R26 ;  /* 0x0000001a00047312 */ /* 0x000e220000101c00 */
[----:B------:R-:W-:-:S05]  /*5450*/  CS2R R6, SRZ ;  /* 0x0000000000067805 */ /* 0x000fca000001ff00 */
[----:B0-----:R0:W-:Y:S01]  /*5460*/  STG.E.128 desc[UR36][R8.64], R4 ;  /* 0x0000000408007986 */ /* 0x0011e2000c101d24 */
[----:B------:R-:W-:Y:S05]  /*5470*/  BRA `(.L_x_35943) ;  /* 0x0000000800607947 */ /* 0x000fea0003800000 */
.L_x_35951:
        /* <DEDUP_REMOVED lines=21> */
.L_x_35956:
[----:B------:R-:W-:Y:S05]  /*55d0*/  BSYNC B0 ;  /* 0x0000000000007941 */ /* 0x000fea0003800000 */
.L_x_35955:
[----:B------:R-:W-:-:S05]  /*55e0*/  LOP3.LUT R5, R0, R5, RZ, 0xfc, !PT ;  /* 0x0000000500057212 */ /* 0x000fca00078efcff */
[----:B------:R0:W-:Y:S01]  /*55f0*/  STG.E.U8 desc[UR36][R8.64], R5 ;  /* 0x0000000508007986 */ /* 0x0001e2000c101124 */
[----:B------:R-:W-:Y:S05]  /*5600*/  BRA `(.L_x_35943) ;  /* 0x0000000400fc7947 */ /* 0x000fea0003800000 */
.L_x_35954:
        /* <DEDUP_REMOVED lines=13> */
.L_x_35958:
[----:B------:R-:W-:Y:S01]  /*56e0*/  IMAD.MOV.U32 R0, RZ, RZ, 0x7f ;  /* 0x0000007fff007424 */ /* 0x000fe200078e00ff */
[----:B------:R-:W-:-:S04]  /*56f0*/  ISETP.GT.U32.AND P0, PT, R3, 0x7f800000, PT ;  /* 0x7f8000000300780c */ /* 0x000fc80003f04070 */
[----:B------:R-:W-:-:S09]  /*5700*/  SEL R0, R0, 0x7c, P0 ;  /* 0x0000007c00007807 */ /* 0x000fd20000000000 */
.L_x_35959:
[----:B------:R-:W-:Y:S05]  /*5710*/  BSYNC B0 ;  /* 0x0000000000007941 */ /* 0x000fea0003800000 */
.L_x_35957:
[----:B------:R-:W-:-:S04]  /*5720*/  LOP3.LUT R3, R5, 0x80000000, RZ, 0xc0, !PT ;  /* 0x8000000005037812 */ /* 0x000fc800078ec0ff */
[----:B------:R-:W-:-:S04]  /*5730*/  SHF.R.U32.HI R3, RZ, 0x18, R3 ;  /* 0x00000018ff037819 */ /* 0x000fc80000011603 */
[----:B------:R-:W-:-:S05]  /*5740*/  LOP3.LUT R3, R0, R3, RZ, 0xfc, !PT ;  /* 0x0000000300037212 */ /* 0x000fca00078efcff */
[----:B------:R0:W-:Y:S01]  /*5750*/  STG.E.U8 desc[UR36][R8.64], R3 ;  /* 0x0000000308007986 */ /* 0x0001e2000c101124 */
[----:B------:R-:W-:Y:S05]  /*5760*/  BRA `(.L_x_35943) ;  /* 0x0000000400a47947 */ /* 0x000fea0003800000 */
.L_x_35953:
[----:B------:R-:W0:Y:S02]  /*5770*/  I2F.S16 R0, R26 ;  /* 0x0000001a00007306 */ /* 0x000e240000101400 */
[----:B0-----:R-:W-:-:S05]  /*5780*/  F2FP.BF16.F32.PACK_AB R0, RZ, R0 ;  /* 0x00000000ff00723e */ /* 0x001fca00000010ff */
[----:B------:R0:W-:Y:S01]  /*5790*/  STG.E.U16 desc[UR36][R8.64], R0 ;  /* 0x0000000008007986 */ /* 0x0001e2000c101524 */
[----:B------:R-:W-:Y:S05]  /*57a0*/  BRA `(.L_x_35943) ;  /* 0x0000000400947947 */ /* 0x000fea0003800000 */
.L_x_35950:
        /* <DEDUP_REMOVED lines=10> */
.L_x_35962:
        /* <DEDUP_REMOVED lines=17> */
.L_x_35965:
[----:B------:R-:W-:-:S04]  /*5960*/  LOP3.LUT R3, R5, 0x80000000, RZ, 0xc0, !PT ;  /* 0x8000000005037812 */ /* 0x000fc800078ec0ff */
[----:B------:R-:W-:-:S04]  /*5970*/  SHF.R.U32.HI R3, RZ, 0x18, R3 ;  /* 0x00000018ff037819 */ /* 0x000fc80000011603 */
[----:B------:R-:W-:-:S04]  /*5980*/  LOP3.LUT R0, R0, R3, RZ, 0xfc, !PT ;  /* 0x0000000300007212 */ /* 0x000fc800078efcff */
[----:B------:R-:W-:-:S07]  /*5990*/  PRMT R4, R0, 0x7610, R4 ;  /* 0x0000761000047816 */ /* 0x000fce0000000004 */
.L_x_35964:
[----:B------:R-:W-:Y:S05]  /*59a0*/  BSYNC B0 ;  /* 0x0000000000007941 */ /* 0x000fea0003800000 */
.L_x_35963:
[----:B------:R3:W-:Y:S01]  /*59b0*/  STG.E.U8 desc[UR36][R8.64], R4 ;  /* 0x0000000408007986 */ /* 0x0007e2000c101124 */
[----:B------:R-:W-:Y:S05]  /*59c0*/  BRA `(.L_x_35943) ;  /* 0x00000004000c7947 */ /* 0x000fea0003800000 */
.L_x_35961:
        /* <DEDUP_REMOVED lines=17> */
.L_x_35968:
[----:B------:R-:W-:-:S04]  /*5ae0*/  LOP3.LUT R3, R5, 0x80000000, RZ, 0xc0, !PT ;  /* 0x8000000005037812 */ /* 0x000fc800078ec0ff */
[----:B------:R-:W-:-:S04]  /*5af0*/  SHF.R.U32.HI R3, RZ, 0x18, R3 ;  /* 0x00000018ff037819 */ /* 0x000fc80000011603 */
[----:B------:R-:W-:-:S04]  /*5b00*/  LOP3.LUT R0, R0, R3, RZ, 0xfc, !PT ;  /* 0x0000000300007212 */ /* 0x000fc800078efcff */
[----:B------:R-:W-:-:S07]  /*5b10*/  PRMT R4, R0, 0x7610, R4 ;  /* 0x0000761000047816 */ /* 0x000fce0000000004 */
.L_x_35967:
[----:B------:R-:W-:Y:S05]  /*5b20*/  BSYNC B0 ;  /* 0x0000000000007941 */ /* 0x000fea0003800000 */
.L_x_35966:
[----:B------:R0:W-:Y:S01]  /*5b30*/  STG.E.U8 desc[UR36][R8.64], R4 ;  /* 0x0000000408007986 */ /* 0x0001e2000c101124 */
[----:B------:R-:W-:Y:S05]  /*5b40*/  BRA `(.L_x_35943) ;  /* 0x0000000000ac7947 */ /* 0x000fea0003800000 */
.L_x_35960:
        /* <DEDUP_REMOVED lines=22> */
.L_x_35942:
        /* <DEDUP_REMOVED lines=16> */
.L_x_35971:
[----:B------:R-:W-:Y:S05]  /*5db0*/  BRA `(.L_x_35943) ;  /* 0x0000000000107947 */ /* 0x000fea0003800000 */
.L_x_35970:
[----:B------:R-:W-:-:S05]  /*5dc0*/  IMAD.MOV.U32 R27, RZ, RZ, RZ ;  /* 0x000000ffff1b7224 */ /* 0x000fca00078e00ff */
[----:B------:R1:W-:Y:S01]  /*5dd0*/  STG.E.64 desc[UR36][R8.64], R26 ;  /* 0x0000001a08007986 */ /* 0x0003e2000c101b24 */
[----:B------:R-:W-:Y:S05]  /*5de0*/  BRA `(.L_x_35943) ;  /* 0x0000000000047947 */ /* 0x000fea0003800000 */
.L_x_35969:
[----:B------:R0:W-:Y:S02]  /*5df0*/  STG.E desc[UR36][R8.64], R26 ;  /* 0x0000001a08007986 */ /* 0x0001e4000c101924 */
.L_x_35943:
        /* <DEDUP_REMOVED lines=23> */
.L_x_35975:
[----:B------:R0:W-:Y:S01]  /*5f70*/  STG.E.U8 desc[UR36][R8.64], R18 ;  /* 0x0000001208007986 */ /* 0x0001e2000c101124 */
[----:B------:R-:W-:Y:S05]  /*5f80*/  BRA `(.L_x_35977) ;  /* 0x0000000c00487947 */ /* 0x000fea0003800000 */
.L_x_35974:
        /* <DEDUP_REMOVED lines=9> */
.L_x_35979:
[----:B------:R0:W-:Y:S01]  /*6020*/  STG.E desc[UR36][R8.64], R18 ;  /* 0x0000001208007986 */ /* 0x0001e2000c101924 */
[----:B------:R-:W-:Y:S05]  /*6030*/  BRA `(.L_x_35977) ;  /* 0x0000000c001c7947 */ /* 0x000fea0003800000 */
.L_x_35978:
[----:B------:R0:W-:Y:S01]  /*6040*/  STG.E.U16 desc[UR36][R8.64], R18 ;  /* 0x0000001208007986 */ /* 0x0001e2000c101524 */
[----:B------:R-:W-:Y:S05]  /*6050*/  BRA `(.L_x_35977) ;  /* 0x0000000c00147947 */ /* 0x000fea0003800000 */
.L_x_35973:
        /* <DEDUP_REMOVED lines=9> */
.L_x_35981:
[----:B------:R-:W0:Y:S02]  /*60f0*/  I2F.S16 R0, R18 ;  /* 0x0000001200007306 */ /* 0x000e240000101400 */
[----:B0-----:R-:W-:-:S05]  /*6100*/  F2FP.F16.F32.PACK_AB R0, RZ, R0 ;  /* 0x00000000ff00723e */ /* 0x001fca00000000ff */
[----:B------:R0:W-:Y:S01]  /*6110*/  STG.E.U16 desc[UR36][R8.64], R0 ;  /* 0x0000000008007986 */ /* 0x0001e2000c101524 */
[----:B------:R-:W-:Y:S05]  /*6120*/  BRA `(.L_x_35977) ;  /* 0x0000000800e07947 */ /* 0x000fea0003800000 */
.L_x_35980:
        /* <DEDUP_REMOVED lines=10> */
.L_x_35983:
[----:B------:R-:W0:Y:S02]  /*61d0*/  I2F.S16 R18, R18 ;  /* 0x0000001200127306 */ /* 0x000e240000101400 */
[----:B0-----:R-:W-:-:S04]  /*61e0*/  F2FP.F16.F32.PACK_AB R3, RZ, R18 ;  /* 0x00000012ff03723e */ /* 0x001fc800000000ff */
[----:B------:R-:W-:-:S05]  /*61f0*/  PRMT R3, R3, 0x5410, RZ ;  /* 0x0000541003037816 */ /* 0x000fca00000000ff */
[----:B------:R0:W-:Y:S01]  /*6200*/  STG.E desc[UR36][R8.64], R3 ;  /* 0x0000000308007986 */ /* 0x0001e2000c101924 */
[----:B------:R-:W-:Y:S05]  /*6210*/  BRA `(.L_x_35977) ;  /* 0x0000000800a47947 */ /* 0x000fea0003800000 */
.L_x_35982:
[----:B------:R-:W0:Y:S02]  /*6220*/  I2F.F64.S16 R18, R18 ;  /* 0x0000001200127312 */ /* 0x000e240000101c00 */
[----:B0-----:R0:W-:Y:S01]  /*6230*/  STG.E.64 desc[UR36][R8.64], R18 ;  /* 0x0000001208007986 */ /* 0x0011e2000c101b24 */
[----:B------:R-:W-:Y:S05]  /*6240*/  BRA `(.L_x_35977) ;  /* 0x0000000800987947 */ /* 0x000fea0003800000 */
.L_x_35972:
        /* <DEDUP_REMOVED lines=10> */
.L_x_35986:
[----:B------:R-:W0:Y:S01]  /*62f0*/  I2F.F64.S16 R4, R18 ;  /* 0x0000001200047312 */ /* 0x000e220000101c00 */
[----:B------:R-:W-:-:S05]  /*6300*/  CS2R R6, SRZ ;  /* 0x0000000000067805 */ /* 0x000fca000001ff00 */
[----:B0-----:R0:W-:Y:S01]  /*6310*/  STG.E.128 desc[UR36][R8.64], R4 ;  /* 0x0000000408007986 */ /* 0x0011e2000c101d24 */
[----:B------:R-:W-:Y:S05]  /*6320*/  BRA `(.L_x_35977) ;  /* 0x0000000800607947 */ /* 0x000fea0003800000 */
.L_x_35985:
        /* <DEDUP_REMOVED lines=21> */
.L_x_35990:
[----:B------:R-:W-:Y:S05]  /*6480*/  BSYNC B0 ;  /* 0x0000000000007941 */ /* 0x000fea0003800000 */
.L_x_35989:
[----:B------:R-:W-:-:S05]  /*6490*/  LOP3.LUT R5, R0, R5, RZ, 0xfc, !PT ;  /* 0x0000000500057212 */ /* 0x000fca00078efcff */
[----:B------:R0:W-:Y:S01]  /*64a0*/  STG.E.U8 desc[UR36][R8.64], R5 ;  /* 0x0000000508007986 */ /* 0x0001e2000c101124 */
[----:B------:R-:W-:Y:S05]  /*64b0*/  BRA `(.L_x_35977) ;  /* 0x0000000400fc7947 */ /* 0x000fea0003800000 */
.L_x_35988:
        /* <DEDUP_REMOVED lines=13> */
.L_x_35992:
[----:B------:R-:W-:Y:S01]  /*6590*/  IMAD.MOV.U32 R0, RZ, RZ, 0x7f ;  /* 0x0000007fff007424 */ /* 0x000fe200078e00ff */
[----:B------:R-:W-:-:S04]  /*65a0*/  ISETP.GT.U32.AND P0, PT, R3, 0x7f800000, PT ;  /* 0x7f8000000300780c */ /* 0x000fc80003f04070 */
[----:B------:R-:W-:-:S09]  /*65b0*/  SEL R0, R0, 0x7c, P0 ;  /* 0x0000007c00007807 */ /* 0x000fd20000000000 */
.L_x_35993:
[----:B------:R-:W-:Y:S05]  /*65c0*/  BSYNC B0 ;  /* 0x0000000000007941 */ /* 0x000fea0003800000 */
.L_x_35991:
[----:B------:R-:W-:-:S04]  /*65d0*/  LOP3.LUT R3, R5, 0x80000000, RZ, 0xc0, !PT ;  /* 0x8000000005037812 */ /* 0x000fc800078ec0ff */
[----:B------:R-:W-:-:S04]  /*65e0*/  SHF.R.U32.HI R3, RZ, 0x18, R3 ;  /* 0x00000018ff037819 */ /* 0x000fc80000011603 */
[----:B------:R-:W-:-:S05]  /*65f0*/  LOP3.LUT R3, R0, R3, RZ, 0xfc, !PT ;  /* 0x0000000300037212 */ /* 0x000fca00078efcff */
[----:B------:R0:W-:Y:S01]  /*6600*/  STG.E.U8 desc[UR36][R8.64], R3 ;  /* 0x0000000308007986 */ /* 0x0001e2000c101124 */
[----:B------:R-:W-:Y:S05]  /*6610*/  BRA `(.L_x_35977) ;  /* 0x0000000400a47947 */ /* 0x000fea0003800000 */
.L_x_35987:
[----:B------:R-:W0:Y:S02]  /*6620*/  I2F.S16 R0, R18 ;  /* 0x0000001200007306 */ /* 0x000e240000101400 */
[----:B0-----:R-:W-:-:S05]  /*6630*/  F2FP.BF16.F32.PACK_AB R0, RZ, R0 ;  /* 0x00000000ff00723e */ /* 0x001fca00000010ff */
[----:B------:R0:W-:Y:S01]  /*6640*/  STG.E.U16 desc[UR36][R8.64], R0 ;  /* 0x0000000008007986 */ /* 0x0001e2000c101524 */
[----:B------:R-:W-:Y:S05]  /*6650*/  BRA `(.L_x_35977) ;  /* 0x0000000400947947 */ /* 0x000fea0003800000 */
.L_x_35984:
        /* <DEDUP_REMOVED lines=10> */
.L_x_35996:
        /* <DEDUP_REMOVED lines=17> */
.L_x_35999:
[----:B------:R-:W-:-:S04]  /*6810*/  LOP3.LUT R3, R5, 0x80000000, RZ, 0xc0, !PT ;  /* 0x8000000005037812 */ /* 0x000fc800078ec0ff */
[----:B------:R-:W-:-:S04]  /*6820*/  SHF.R.U32.HI R3, RZ, 0x18, R3 ;  /* 0x00000018ff037819 */ /* 0x000fc80000011603 */
[----:B------:R-:W-:-:S04]  /*6830*/  LOP3.LUT R0, R0, R3, RZ, 0xfc, !PT ;  /* 0x0000000300007212 */ /* 0x000fc800078efcff */
[----:B------:R-:W-:-:S07]  /*6840*/  PRMT R4, R0, 0x7610, R4 ;  /* 0x0000761000047816 */ /* 0x000fce0000000004 */
.L_x_35998:
[----:B------:R-:W-:Y:S05]  /*6850*/  BSYNC B0 ;  /* 0x0000000000007941 */ /* 0x000fea0003800000 */
.L_x_35997:
[----:B------:R3:W-:Y:S01]  /*6860*/  STG.E.U8 desc[UR36][R8.64], R4 ;  /* 0x0000000408007986 */ /* 0x0007e2000c101124 */
[----:B------:R-:W-:Y:S05]  /*6870*/  BRA `(.L_x_35977) ;  /* 0x00000004000c7947 */ /* 0x000fea0003800000 */
.L_x_35995:
        /* <DEDUP_REMOVED lines=17> */
.L_x_36002:
[----:B------:R-:W-:-:S04]  /*6990*/  LOP3.LUT R3, R5, 0x80000000, RZ, 0xc0, !PT ;  /* 0x8000000005037812 */ /* 0x000fc800078ec0ff */
[----:B------:R-:W-:-:S04]  /*69a0*/  SHF.R.U32.HI R3, RZ, 0x18, R3 ;  /* 0x00000018ff037819 */ /* 0x000fc80000011603 */
[----:B------:R-:W-:-:S04]  /*69b0*/  LOP3.LUT R0, R0, R3, RZ, 0xfc, !PT ;  /* 0x0000000300007212 */ /* 0x000fc800078efcff */
[----:B------:R-:W-:-:S07]  /*69c0*/  PRMT R4, R0, 0x7610, R4 ;  /* 0x0000761000047816 */ /* 0x000fce0000000004 */
.L_x_36001:
[----:B------:R-:W-:Y:S05]  /*69d0*/  BSYNC B0 ;  /* 0x0000000000007941 */ /* 0x000fea0003800000 */
.L_x_36000:
[----:B------:R0:W-:Y:S01]  /*69e0*/  STG.E.U8 desc[UR36][R8.64], R4 ;  /* 0x0000000408007986 */ /* 0x0001e2000c101124 */
[----:B------:R-:W-:Y:S05]  /*69f0*/  BRA `(.L_x_35977) ;  /* 0x0000000000ac7947 */ /* 0x000fea0003800000 */
.L_x_35994:
        /* <DEDUP_REMOVED lines=22> */
.L_x_35976:
        /* <DEDUP_REMOVED lines=16> */
.L_x_36005:
[----:B------:R-:W-:Y:S05]  /*6c60*/  BRA `(.L_x_35977) ;  /* 0x0000000000107947 */ /* 0x000fea0003800000 */
.L_x_36004:
[----:B------:R-:W-:-:S05]  /*6c70*/  IMAD.MOV.U32 R19, RZ, RZ, RZ ;  /* 0x000000ffff137224 */ /* 0x000fca00078e00ff */
[----:B------:R2:W-:Y:S01]  /*6c80*/  STG.E.64 desc[UR36][R8.64], R18 ;  /* 0x0000001208007986 */ /* 0x0005e2000c101b24 */
[----:B------:R-:W-:Y:S05]  /*6c90*/  BRA `(.L_x_35977) ;  /* 0x0000000000047947 */ /* 0x000fea0003800000 */
.L_x_36003:
[----:B------:R0:W-:Y:S02]  /*6ca0*/  STG.E desc[UR36][R8.64], R18 ;  /* 0x0000001208007986 */ /* 0x0001e4000c101924 */
.L_x_35977:
[----:B------:R-:W-:-:S07]  /*6cb0*/  VIADD R17, R17, 0x80 ;  /* 0x0000008011117836 */ /* 0x000fce0000000000 */
.L_x_35937:
[----:B------:R-:W-:Y:S05]  /*6cc0*/  BSYNC B6 ;  /* 0x0000000000067941 */ /* 0x000fea0003800000 */
.L_x_35936:
        /* <DEDUP_REMOVED lines=21> */
.L_x_36009:
[----:B------:R-:W-:Y:S01]  /*6e20*/  STG.E.U8 desc[UR36][R2.64], R22 ;  /* 0x0000001602007986 */ /* 0x000fe2000c101124 */
[----:B------:R-:W-:Y:S05]  /*6e30*/  EXIT ;  /* 0x000000000000794d */ /* 0x000fea0003800000 */
.L_x_36008:
        /* <DEDUP_REMOVED lines=9> */
.L_x_36012:
[----:B------:R-:W-:Y:S01]  /*6ed0*/  STG.E desc[UR36][R2.64], R22 ;  /* 0x0000001602007986 */ /* 0x000fe2000c101924 */
[----:B------:R-:W-:Y:S05]  /*6ee0*/  EXIT ;  /* 0x000000000000794d */ /* 0x000fea0003800000 */
.L_x_36011:
[----:B------:R-:W-:Y:S01]  /*6ef0*/  STG.E.U16 desc[UR36][R2.64], R22 ;  /* 0x0000001602007986 */ /* 0x000fe2000c101524 */
[----:B------:R-:W-:Y:S05]  /*6f00*/  EXIT ;  /* 0x000000000000794d */ /* 0x000fea0003800000 */
.L_x_36007:
        /* <DEDUP_REMOVED lines=9> */
.L_x_36014:
[----:B------:R-:W0:Y:S02]  /*6fa0*/  I2F.S16 R0, R22 ;  /* 0x0000001600007306 */ /* 0x000e240000101400 */
[----:B0-----:R-:W-:-:S05]  /*6fb0*/  F2FP.F16.F32.PACK_AB R0, RZ, R0 ;  /* 0x00000000ff00723e */ /* 0x001fca00000000ff */
[----:B------:R-:W-:Y:S01]  /*6fc0*/  STG.E.U16 desc[UR36][R2.64], R0 ;  /* 0x0000000002007986 */ /* 0x000fe2000c101524 */
[----:B------:R-:W-:Y:S05]  /*6fd0*/  EXIT ;  /* 0x000000000000794d */ /* 0x000fea0003800000 */
.L_x_36013:
        /* <DEDUP_REMOVED lines=10> */
.L_x_36016:
[----:B------:R-:W0:Y:S02]  /*7080*/  I2F.S16 R22, R22 ;  /* 0x0000001600167306 */ /* 0x000e240000101400 */
[----:B0-----:R-:W-:-:S04]  /*7090*/  F2FP.F16.F32.PACK_AB R5, RZ, R22 ;  /* 0x00000016ff05723e */ /* 0x001fc800000000ff */
[----:B------:R-:W-:-:S05]  /*70a0*/  PRMT R5, R5, 0x5410, RZ ;  /* 0x0000541005057816 */ /* 0x000fca00000000ff */
[----:B------:R-:W-:Y:S01]  /*70b0*/  STG.E desc[UR36][R2.64], R5 ;  /* 0x0000000502007986 */ /* 0x000fe2000c101924 */
[----:B------:R-:W-:Y:S05]  /*70c0*/  EXIT ;  /* 0x000000000000794d */ /* 0x000fea0003800000 */
.L_x_36015:
[----:B------:R-:W0:Y:S02]  /*70d0*/  I2F.F64.S16 R22, R22 ;  /* 0x0000001600167312 */ /* 0x000e240000101c00 */
[----:B0-----:R-:W-:Y:S01]  /*70e0*/  STG.E.64 desc[UR36][R2.64], R22 ;  /* 0x0000001602007986 */ /* 0x001fe2000c101b24 */
[----:B------:R-:W-:Y:S05]  /*70f0*/  EXIT ;  /* 0x000000000000794d */ /* 0x000fea0003800000 */
.L_x_36006:
        /* <DEDUP_REMOVED lines=10> */
.L_x_36019:
[----:B------:R-:W0:Y:S01]  /*71a0*/  I2F.F64.S16 R4, R22 ;  /* 0x0000001600047312 */ /* 0x000e220000101c00 */
[----:B------:R-:W-:-:S05]  /*71b0*/  CS2R R6, SRZ ;  /* 0x0000000000067805 */ /* 0x000fca000001ff00 */
[----:B0-----:R-:W-:Y:S01]  /*71c0*/  STG.E.128 desc[UR36][R2.64], R4 ;  /* 0x0000000402007986 */ /* 0x001fe2000c101d24 */
[----:B------:R-:W-:Y:S05]  /*71d0*/  EXIT ;  /* 0x000000000000794d */ /* 0x000fea0003800000 */
.L_x_36018:
        /* <DEDUP_REMOVED lines=21> */
.L_x_36023:
[----:B------:R-:W-:Y:S05]  /*7330*/  BSYNC B0 ;  /* 0x0000000000007941 */ /* 0x000fea0003800000 */
.L_x_36022:
[----:B------:R-:W-:-:S05]  /*7340*/  LOP3.LUT R5, R0, R5, RZ, 0xfc, !PT ;  /* 0x0000000500057212 */ /* 0x000fca00078efcff */
[----:B------:R-:W-:Y:S01]  /*7350*/  STG.E.U8 desc[UR36][R2.64], R5 ;  /* 0x0000000502007986 */ /* 0x000fe2000c101124 */
[----:B------:R-:W-:Y:S05]  /*7360*/  EXIT ;  /* 0x000000000000794d */ /* 0x000fea0003800000 */
.L_x_36021:
        /* <DEDUP_REMOVED lines=13> */
.L_x_36025:
[----:B------:R-:W-:Y:S01]  /*7440*/  IMAD.MOV.U32 R0, RZ, RZ, 0x7f ;  /* 0x0000007fff007424 */ /* 0x000fe200078e00ff */
[----:B------:R-:W-:-:S04]  /*7450*/  ISETP.GT.U32.AND P0, PT, R4, 0x7f800000, PT ;  /* 0x7f8000000400780c */ /* 0x000fc80003f04070 */
[----:B------:R-:W-:-:S09]  /*7460*/  SEL R0, R0, 0x7c, P0 ;  /* 0x0000007c00007807 */ /* 0x000fd20000000000 */
.L_x_36026:
[----:B------:R-:W-:Y:S05]  /*7470*/  BSYNC B0 ;  /* 0x0000000000007941 */ /* 0x000fea0003800000 */
.L_x_36024:
[----:B------:R-:W-:-:S04]  /*7480*/  LOP3.LUT R4, R5, 0x80000000, RZ, 0xc0, !PT ;  /* 0x8000000005047812 */ /* 0x000fc800078ec0ff */
[----:B------:R-:W-:-:S04]  /*7490*/  SHF.R.U32.HI R5, RZ, 0x18, R4 ;  /* 0x00000018ff057819 */ /* 0x000fc80000011604 */
[----:B------:R-:W-:-:S05]  /*74a0*/  LOP3.LUT R5, R0, R5, RZ, 0xfc, !PT ;  /* 0x0000000500057212 */ /* 0x000fca00078efcff */
[----:B------:R-:W-:Y:S01]  /*74b0*/  STG.E.U8 desc[UR36][R2.64], R5 ;  /* 0x0000000502007986 */ /* 0x000fe2000c101124 */
[----:B------:R-:W-:Y:S05]  /*74c0*/  EXIT ;  /* 0x000000000000794d */ /* 0x000fea0003800000 */
.L_x_36020:
[----:B------:R-:W0:Y:S02]  /*74d0*/  I2F.S16 R0, R22 ;  /* 0x0000001600007306 */ /* 0x000e240000101400 */
[----:B0-----:R-:W-:-:S05]  /*74e0*/  F2FP.BF16.F32.PACK_AB R0, RZ, R0 ;  /* 0x00000000ff00723e */ /* 0x001fca00000010ff */
[----:B------:R-:W-:Y:S01]  /*74f0*/  STG.E.U16 desc[UR36][R2.64], R0 ;  /* 0x0000000002007986 */ /* 0x000fe2000c101524 */
[----:B------:R-:W-:Y:S05]  /*7500*/  EXIT ;  /* 0x000000000000794d */ /* 0x000fea0003800000 */
.L_x_36017:
        /* <DEDUP_REMOVED lines=10> */
.L_x_36029:
        /* <DEDUP_REMOVED lines=17> */
.L_x_36032:
[----:B------:R-:W-:-:S04]  /*76c0*/  LOP3.LUT R0, R7, 0x80000000, RZ, 0xc0, !PT ;  /* 0x8000000007007812 */ /* 0x000fc800078ec0ff */
[----:B------:R-:W-:-:S04]  /*76d0*/  SHF.R.U32.HI R5, RZ, 0x18, R0 ;  /* 0x00000018ff057819 */ /* 0x000fc80000011600 */
[----:B------:R-:W-:-:S04]  /*76e0*/  LOP3.LUT R4, R4, R5, RZ, 0xfc, !PT ;  /* 0x0000000504047212 */ /* 0x000fc800078efcff */
[----:B------:R-:W-:-:S07]  /*76f0*/  PRMT R0, R4, 0x7610, R0 ;  /* 0x0000761004007816 */ /* 0x000fce0000000000 */
.L_x_36031:
[----:B------:R-:W-:Y:S05]  /*7700*/  BSYNC B0 ;  /* 0x0000000000007941 */ /* 0x000fea0003800000 */
.L_x_36030:
[----:B------:R-:W-:Y:S01]  /*7710*/  STG.E.U8 desc[UR36][R2.64], R0 ;  /* 0x0000000002007986 */ /* 0x000fe2000c101124 */
[----:B------:R-:W-:Y:S05]  /*7720*/  EXIT ;  /* 0x000000000000794d */ /* 0x000fea0003800000 */
.L_x_36028:
        /* <DEDUP_REMOVED lines=17> */
.L_x_36035:
[----:B------:R-:W-:-:S04]  /*7840*/  LOP3.LUT R0, R7, 0x80000000, RZ, 0xc0, !PT ;  /* 0x8000000007007812 */ /* 0x000fc800078ec0ff */
[----:B------:R-:W-:-:S04]  /*7850*/  SHF.R.U32.HI R5, RZ, 0x18, R0 ;  /* 0x00000018ff057819 */ /* 0x000fc80000011600 */
[----:B------:R-:W-:-:S04]  /*7860*/  LOP3.LUT R4, R4, R5, RZ, 0xfc, !PT ;  /* 0x0000000504047212 */ /* 0x000fc800078efcff */
[----:B------:R-:W-:-:S07]  /*7870*/  PRMT R0, R4, 0x7610, R0 ;  /* 0x0000761004007816 */ /* 0x000fce0000000000 */
.L_x_36034:
[----:B------:R-:W-:Y:S05]  /*7880*/  BSYNC B0 ;  /* 0x0000000000007941 */ /* 0x000fea0003800000 */
.L_x_36033:
[----:B------:R-:W-:Y:S01]  /*7890*/  STG.E.U8 desc[UR36][R2.64], R0 ;  /* 0x0000000002007986 */ /* 0x000fe2000c101124 */
[----:B------:R-:W-:Y:S05]  /*78a0*/  EXIT ;  /* 0x000000000000794d */ /* 0x000fea0003800000 */
.L_x_36027:
        /* <DEDUP_REMOVED lines=22> */
.L_x_36010:
        /* <DEDUP_REMOVED lines=16> */
.L_x_36038:
[----:B------:R-:W-:Y:S05]  /*7b10*/  EXIT ;  /* 0x000000000000794d */ /* 0x000fea0003800000 */
.L_x_36037:
[----:B------:R-:W-:-:S05]  /*7b20*/  IMAD.MOV.U32 R23, RZ, RZ, RZ ;  /* 0x000000ffff177224 */ /* 0x000fca00078e00ff */
[----:B------:R-:W-:Y:S01]  /*7b30*/  STG.E.64 desc[UR36][R2.64], R22 ;  /* 0x0000001602007986 */ /* 0x000fe2000c101b24 */
[----:B------:R-:W-:Y:S05]  /*7b40*/  EXIT ;  /* 0x000000000000794d */ /* 0x000fea0003800000 */
.L_x_36036:
[----:B------:R-:W-:Y:S01]  /*7b50*/  STG.E desc[UR36][R2.64], R22 ;  /* 0x0000001602007986 */ /* 0x000fe2000c101924 */
[----:B------:R-:W-:Y:S05]  /*7b60*/  EXIT ;  /* 0x000000000000794d */ /* 0x000fea0003800000 */
.L_x_36039:
        /* <DEDUP_REMOVED lines=9> */
.L_x_36509:


//--------------------- .text._ZN2at6native18elementwise_kernelILi128ELi4EZNS0_22gpu_kernel_impl_nocastIZNS0_23bitwise_not_kernel_cudaERNS_18TensorIteratorBaseEEUlbE_EEvS4_RKT_EUliE_EEviT1_ --------------------------
	.section	.text._ZN2at6native18elementwise_kernelILi128ELi4EZNS0_22gpu_kernel_impl_nocastIZNS0_23bitwise_not_kernel_cudaERNS_18TensorIteratorBaseEEUlbE_EEvS4_RKT_EUliE_EEviT1_,"ax",@progbits
	.align	128
        .global         _ZN2at6native18elementwise_kernelILi128ELi4EZNS0_22gpu_kernel_impl_nocastIZNS0_23bitwise_not_kernel_cudaERNS_18TensorIteratorBaseEEUlbE_EEvS4_RKT_EUliE_EEviT1_
        .type           _ZN2at6native18elementwise_kernelILi128ELi4EZNS0_22gpu_kernel_impl_nocastIZNS0_23bitwise_not_kernel_cudaERNS_18TensorIteratorBaseEEUlbE_EEvS4_RKT_EUliE_EEviT1_,@function
        .size           _ZN2at6native18elementwise_kernelILi128ELi4EZNS0_22gpu_kernel_impl_nocastIZNS0_23bitwise_not_kernel_cudaERNS_18TensorIteratorBaseEEUlbE_EEvS4_RKT_EUliE_EEviT1_,(.L_x_36510 - _ZN2at6native18elementwise_kernelILi128ELi4EZNS0_22gpu_kernel_impl_nocastIZNS0_23bitwise_not_kernel_cudaERNS_18TensorIteratorBaseEEUlbE_EEvS4_RKT_EUliE_EEviT1_)
        .other          _ZN2at6native18elementwise_kernelILi128ELi4EZNS0_22gpu_kernel_impl_nocastIZNS0_23bitwise_not_kernel_cudaERNS_18TensorIteratorBaseEEUlbE_EEvS4_RKT_EUliE_EEviT1_,@"STO_CUDA_ENTRY STV_DEFAULT"
_ZN2at6native18elementwise_kernelILi128ELi4EZNS0_22gpu_kernel_impl_nocastIZNS0_23bitwise_not_kernel_cudaERNS_18TensorIteratorBaseEEUlbE_EEvS4_RKT_EUliE_EEviT1_:
.text._ZN2at6native18elementwise_kernelILi128ELi4EZNS0_22gpu_kernel_impl_nocastIZNS0_23bitwise_not_kernel_cudaERNS_18TensorIteratorBaseEEUlbE_EEvS4_RKT_EUliE_EEviT1_:
        /* <DEDUP_REMOVED lines=311> */
.L_x_36042:
        /* <DEDUP_REMOVED lines=8> */
[----:B--2---:R-:W-:-:S04]  /*13f0*/  ISETP.NE.AND P0, PT, R4, RZ, PT ;  /* 0x000000ff0400720c */ /* 0x004fc80003f05270 */
[----:B------:R-:W-:-:S05]  /*1400*/  SEL R7, RZ, 0x1, P0 ;  /* 0x00000001ff077807 */ /* 0x000fca0000000000 */
[----:B------:R0:W-:Y:S04]  /*1410*/  STG.E.U8 desc[UR4][R2.64], R7 ;  /* 0x0000000702007986 */ /* 0x0001e8000c101104 */
.L_x_36041:
[----:B------:R-:W-:Y:S05]  /*1420*/  BSYNC B0 ;  /* 0x0000000000007941 */ /* 0x000fea0003800000 */
.L_x_36040:
        /* <DEDUP_REMOVED lines=305> */
.L_x_36045:
        /* <DEDUP_REMOVED lines=9> */
[----:B------:R-:W-:Y:S02]  /*27d0*/  SEL R7, RZ, 0x1, P0 ;  /* 0x00000001ff077807 */ /* 0x000fe40000000000 */
[----:B------:R-:W-:-:S03]  /*27e0*/  ISETP.GE.AND P0, PT, R0, UR6, PT ;  /* 0x0000000600007c0c */ /* 0x000fc6000bf06270 */
[----:B------:R1:W-:Y:S10]  /*27f0*/  STG.E.U8 desc[UR4][R2.64], R7 ;  /* 0x0000000702007986 */ /* 0x0003f4000c101104 */
        /* <DEDUP_REMOVED lines=303> */
.L_x_36046:
        /* <DEDUP_REMOVED lines=8> */
[----:B--2---:R-:W-:-:S04]  /*3b70*/  ISETP.NE.AND P0, PT, R4, RZ, PT ;  /* 0x000000ff0400720c */ /* 0x004fc80003f05270 */
[----:B------:R-:W-:-:S05]  /*3b80*/  SEL R7, RZ, 0x1, P0 ;  /* 0x00000001ff077807 */ /* 0x000fca0000000000 */
[----:B------:R2:W-:Y:S04]  /*3b90*/  STG.E.U8 desc[UR4][R2.64], R7 ;  /* 0x0000000702007986 */ /* 0x0005e8000c101104 */
.L_x_36044:
[----:B------:R-:W-:Y:S05]  /*3ba0*/  BSYNC B0 ;  /* 0x0000000000007941 */ /* 0x000fea0003800000 */
.L_x_36043:
        /* <DEDUP_REMOVED lines=304> */
.L_x_36047:
[----:B------:R-:W-:Y:S02]  /*4eb0*/  ULDC.64 UR6, c[0x0][0x418] ;  /* 0x0001060000067ab9 */ /* 0x000fe40000000a00 */
[----:B------:R-:W-:-:S04]  /*4ec0*/  IADD3 R4, P0, R2, UR6, RZ ;  /* 0x0000000602047c10 */ /* 0x000fc8000ff1e0ff */
[----:B------:R-:W-:Y:S01]  /*4ed0*/  IADD3.X R5, RZ, UR7, RZ, P0, !PT ;  /* 0x00000007ff057c10 */ /* 0x000fe200087fe4ff */
[----:B------:R-:W-:-:S04]  /*4ee0*/  ULDC.64 UR6, c[0x0][0x410] ;  /* 0x0001040000067ab9 */ /* 0x000fc80000000a00 */
[----:B------:R-:W2:Y:S01]  /*4ef0*/  LDG.E.U8 R4, desc[UR4][R4.64] ;  /* 0x0000000404047981 */ /* 0x000ea2000c1e1100 */
[----:B------:R-:W-:-:S04]  /*4f00*/  IADD3 R2, P1, R3, UR6, RZ ;  /* 0x0000000603027c10 */ /* 0x000fc8000ff3e0ff */
[----:B------:R-:W-:Y:S02]  /*4f10*/  IADD3.X R3, RZ, UR7, RZ, P1, !PT ;  /* 0x00000007ff037c10 */ /* 0x000fe40008ffe4ff */
[----:B--2---:R-:W-:-:S04]  /*4f20*/  ISETP.NE.AND P0, PT, R4, RZ, PT ;  /* 0x000000ff0400720c */ /* 0x004fc80003f05270 */
[----:B------:R-:W-:-:S05]  /*4f30*/  SEL R7, RZ, 0x1, P0 ;  /* 0x00000001ff077807 */ /* 0x000fca0000000000 */
[----:B------:R-:W-:Y:S01]  /*4f40*/  STG.E.U8 desc[UR4][R2.64], R7 ;  /* 0x0000000702007986 */ /* 0x000fe2000c101104 */
[----:B------:R-:W-:Y:S05]  /*4f50*/  EXIT ;  /* 0x000000000000794d */ /* 0x000fea0003800000 */
.L_x_36048:
        /* <DEDUP_REMOVED lines=10> */
.L_x_36510:


//--------------------- .text._ZN2at6native27unrolled_elementwise_kernelIZNS0_23bitwise_not_kernel_cudaERNS_18TensorIteratorBaseEEUlbE_St5arrayIPcLm2EELi4E23TrivialOffsetCalculatorILi1EjES9_NS0_6memory15LoadWithoutCastENSA_16StoreWithoutCastEEEviT_T0_T2_T3_T4_T5_ --------------------------
	.section	.text._ZN2at6native27unrolled_elementwise_kernelIZNS0_23bitwise_not_kernel_cudaERNS_18TensorIteratorBaseEEUlbE_St5arrayIPcLm2EELi4E23TrivialOffsetCalculatorILi1EjES9_NS0_6memory15LoadWithoutCastENSA_16StoreWithoutCastEEEviT_T0_T2_T3_T4_T5_,"ax",@progbits
	.align	128
        .global         _ZN2at6native27unrolled_elementwise_kernelIZNS0_23bitwise_not_kernel_cudaERNS_18TensorIteratorBaseEEUlbE_St5arrayIPcLm2EELi4E23TrivialOffsetCalculatorILi1EjES9_NS0_6memory15LoadWithoutCastENSA_16StoreWithoutCastEEEviT_T0_T2_T3_T4_T5_
        .type           _ZN2at6native27unrolled_elementwise_kernelIZNS0_23bitwise_not_kernel_cudaERNS_18TensorIteratorBaseEEUlbE_St5arrayIPcLm2EELi4E23TrivialOffsetCalculatorILi1EjES9_NS0_6memory15LoadWithoutCastENSA_16StoreWithoutCastEEEviT_T0_T2_T3_T4_T5_,@function
        .size           _ZN2at6native27unrolled_elementwise_kernelIZNS0_23bitwise_not_kernel_cudaERNS_18TensorIteratorBaseEEUlbE_St5arrayIPcLm2EELi4E23TrivialOffsetCalculatorILi1EjES9_NS0_6memory15LoadWithoutCastENSA_16StoreWithoutCastEEEviT_T0_T2_T3_T4_T5_,(.L_x_36511 - _ZN2at6native27unrolled_elementwise_kernelIZNS0_23bitwise_not_kernel_cudaERNS_18TensorIteratorBaseEEUlbE_St5arrayIPcLm2EELi4E23TrivialOffsetCalculatorILi1EjES9_NS0_6memory15LoadWithoutCastENSA_16StoreWithoutCastEEEviT_T0_T2_T3_T4_T5_)
        .other          _ZN2at6native27unrolled_elementwise_kernelIZNS0_23bitwise_not_kernel_cudaERNS_18TensorIteratorBaseEEUlbE_St5arrayIPcLm2EELi4E23TrivialOffsetCalculatorILi1EjES9_NS0_6memory15LoadWithoutCastENSA_16StoreWithoutCastEEEviT_T0_T2_T3_T4_T5_,@"STO_CUDA_ENTRY STV_DEFAULT"
_ZN2at6native27unrolled_elementwise_kernelIZNS0_23bitwise_not_kernel_cudaERNS_18TensorIteratorBaseEEUlbE_St5arrayIPcLm2EELi4E23TrivialOffsetCalculatorILi1EjES9_NS0_6memory15LoadWithoutCastENSA_16StoreWithoutCastEEEviT_T0_T2_T3_T4_T5_:
.text._ZN2at6native27unrolled_elementwise_kernelIZNS0_23bitwise_not_kernel_cudaERNS_18TensorIteratorBaseEEUlbE_St5arrayIPcLm2EELi4E23TrivialOffsetCalculatorILi1EjES9_NS0_6memory15LoadWithoutCastENSA_16StoreWithoutCastEEEviT_T0_T2_T3_T4_T5_:
        /* <DEDUP_REMOVED lines=18> */
[----:B------:R-:W2:Y:S01]  /*0120*/  @!P5 LDG.E.U8 R6, desc[UR4][R6.64] ;  /* 0x000000040606d981 */ /* 0x000ea2000c1e1100 */
[----:B------:R-:W-:Y:S01]  /*0130*/  @!P2 IMAD R15, R0, 0x200, R5 ;  /* 0x00000200000fa824 */ /* 0x000fe200078e0205 */
[----:B------:R-:W0:Y:S01]  /*0140*/  @!P2 LDC.64 R16, c[0x0][0x220] ;  /* 0x00008800ff10ab82 */ /* 0x000e220000000a00 */
[----:B------:R-:W-:Y:S01]  /*0150*/  @!P2 VIADD R5, R5, 0x80 ;  /* 0x000000800505a836 */ /* 0x000fe20000000000 */
[----:B-1----:R-:W-:-:S04]  /*0160*/  @!P1 IADD3 R8, P3, R9, R12, RZ ;  /* 0x0000000c09089210 */ /* 0x002fc80007f7e0ff */
[----:B------:R-:W-:Y:S01]  /*0170*/  ISETP.GE.AND P0, PT, R5, R2, PT ;  /* 0x000000020500720c */ /* 0x000fe20003f06270 */
[----:B------:R-:W-:-:S05]  /*0180*/  @!P1 IMAD.X R9, RZ, RZ, R13, P3 ;  /* 0x000000ffff099224 */ /* 0x000fca00018e060d */
[----:B------:R-:W3:Y:S07]  /*0190*/  @!P1 LDG.E.U8 R8, desc[UR4][R8.64] ;  /* 0x0000000408089981 */ /* 0x000eee000c1e1100 */
[----:B------:R-:W1:Y:S01]  /*01a0*/  @!P0 LDC.64 R12, c[0x0][0x220] ;  /* 0x00008800ff0c8b82 */ /* 0x000e620000000a00 */
[----:B------:R-:W-:Y:S01]  /*01b0*/  @!P0 IMAD R5, R0, 0x200, R5 ;  /* 0x0000020000058824 */ /* 0x000fe200078e0205 */
[----:B0-----:R-:W-:-:S05]  /*01c0*/  @!P2 IADD3 R10, P4, R15, R16, RZ ;  /* 0x000000100f0aa210 */ /* 0x001fca0007f9e0ff */
[----:B------:R-:W-:-:S05]  /*01d0*/  @!P2 IMAD.X R11, RZ, RZ, R17, P4 ;  /* 0x000000ffff0ba224 */ /* 0x000fca00020e0611 */
[----:B------:R-:W4:Y:S01]  /*01e0*/  @!P2 LDG.E.U8 R10, desc[UR4][R10.64] ;  /* 0x000000040a0aa981 */ /* 0x000f22000c1e1100 */
[----:B-1----:R-:W-:-:S05]  /*01f0*/  @!P0 IADD3 R4, P3, R5, R12, RZ ;  /* 0x0000000c05048210 */ /* 0x002fca0007f7e0ff */
[----:B------:R-:W-:-:S05]  /*0200*/  @!P0 IMAD.X R5, RZ, RZ, R13, P3 ;  /* 0x000000ffff058224 */ /* 0x000fca00018e060d */
[----:B------:R0:W5:Y:S01]  /*0210*/  @!P0 LDG.E.U8 R4, desc[UR4][R4.64] ;  /* 0x0000000404048981 */ /* 0x000162000c1e1100 */
[----:B------:R-:W-:Y:S01]  /*0220*/  BSSY B0, `(.L_x_36049) ;  /* 0x0000011000007945 */ /* 0x000fe20003800000 */
[----:B--2---:R-:W-:Y:S02]  /*0230*/  @!P5 ISETP.NE.AND P6, PT, R6, RZ, PT ;  /* 0x000000ff0600d20c */ /* 0x004fe40003fc5270 */
[----:B------:R-:W-:Y:S02]  /*0240*/  PRMT R6, RZ, 0x7610, R6 ;  /* 0x00007610ff067816 */ /* 0x000fe40000000006 */
[----:B------:R-:W-:-:S04]  /*0250*/  @!P5 SEL R7, RZ, 0x1, !P6 ;  /* 0x00000001ff07d807 */ /* 0x000fc80007000000 */
[----:B------:R-:W-:Y:S02]  /*0260*/  @!P5 PRMT R6, R7, 0x7610, R6 ;  /* 0x000076100706d816 */ /* 0x000fe40000000006 */
[----:B---3--:R-:W-:Y:S02]  /*0270*/  @!P1 ISETP.NE.AND P3, PT, R8, RZ, PT ;  /* 0x000000ff0800920c */ /* 0x008fe40003f65270 */
[----:B----4-:R-:W-:Y:S01]  /*0280*/  @!P2 ISETP.NE.AND P4, PT, R10, RZ, PT ;  /* 0x000000ff0a00a20c */ /* 0x010fe20003f85270 */
[----:B0-----:R-:W-:-:S12]  /*0290*/  @P5 BRA `(.L_x_36050) ;  /* 0x0000000000245947 */ /* 0x001fd80003800000 */
[----:B------:R-:W-:Y:S01]  /*02a0*/  PRMT R5, R6, 0x9910, RZ ;  /* 0x0000991006057816 */ /* 0x000fe200000000ff */
[----:B------:R-:W-:Y:S01]  /*02b0*/  IMAD R6, R0, 0x200, R3 ;  /* 0x0000020000067824 */ /* 0x000fe200078e0203 */
[----:B------:R-:W-:Y:S01]  /*02c0*/  ULDC.64 UR6, c[0x0][0x218] ;  /* 0x0000860000067ab9 */ /* 0x000fe20000000a00 */
[----:B------:R-:W-:Y:S01]  /*02d0*/  VIADD R3, R3, 0x80 ;  /* 0x0000008003037836 */ /* 0x000fe20000000000 */
[----:B------:R-:W-:Y:S02]  /*02e0*/  ISETP.NE.AND P5, PT, R5, RZ, PT ;  /* 0x000000ff0500720c */ /* 0x000fe40003fa5270 */
[----:B------:R-:W-:Y:S02]  /*02f0*/  IADD3 R6, P6, R6, UR6, RZ ;  /* 0x0000000606067c10 */ /* 0x000fe4000ffde0ff */
[----:B------:R-:W-:-:S03]  /*0300*/  SEL R5, RZ, 0x1, P5 ;  /* 0x00000001ff057807 */ /* 0x000fc60002800000 */
[----:B------:R-:W-:-:S05]  /*0310*/  IMAD.X R7, RZ, RZ, UR7, P6 ;  /* 0x00000007ff077e24 */ /* 0x000fca000b0e06ff */
[----:B------:R0:W-:Y:S03]  /*0320*/  STG.E.U8 desc[UR4][R6.64], R5 ;  /* 0x0000000506007986 */ /* 0x0001e6000c101104 */
.L_x_36050:
[----:B------:R-:W-:Y:S05]  /*0330*/  BSYNC B0 ;  /* 0x0000000000007941 */ /* 0x000fea0003800000 */
.L_x_36049:
[----:B------:R-:W-:Y:S01]  /*0340*/  ISETP.GE.AND P5, PT, R3, R2, PT ;  /* 0x000000020300720c */ /* 0x000fe20003fa6270 */
[----:B------:R-:W-:Y:S01]  /*0350*/  BSSY B0, `(.L_x_36051) ;  /* 0x000001c000007945 */ /* 0x000fe20003800000 */
[----:B0-----:R-:W-:Y:S02]  /*0360*/  PRMT R5, RZ, 0x7610, R5 ;  /* 0x00007610ff057816 */ /* 0x001fe40000000005 */
[----:B------:R-:W-:Y:S02]  /*0370*/  PRMT R8, RZ, 0x7610, R8 ;  /* 0x00007610ff087816 */ /* 0x000fe40000000008 */
[----:B------:R-:W-:Y:S02]  /*0380*/  @!P1 SEL R6, RZ, 0x1, !P3 ;  /* 0x00000001ff069807 */ /* 0x000fe40005800000 */
[----:B------:R-:W-:Y:S02]  /*0390*/  @!P2 SEL R7, RZ, 0x1, !P4 ;  /* 0x00000001ff07a807 */ /* 0x000fe40006000000 */
[----:B------:R-:W-:-:S02]  /*03a0*/  @!P1 PRMT R5, R6, 0x7610, R5 ;  /* 0x0000761006059816 */ /* 0x000fc40000000005 */
[----:B------:R-:W-:Y:S01]  /*03b0*/  @!P2 PRMT R8, R7, 0x7610, R8 ;  /* 0x000076100708a816 */ /* 0x000fe20000000008 */
[----:B------:R-:W-:Y:S06]  /*03c0*/  @P5 BRA `(.L_x_36052) ;  /* 0x0000000000505947 */ /* 0x000fec0003800000 */
[----:B------:R-:W-:Y:S01]  /*03d0*/  IMAD R6, R0, 0x200, R3 ;  /* 0x0000020000067824 */ /* 0x000fe200078e0203 */
[----:B------:R-:W-:Y:S01]  /*03e0*/  PRMT R5, R5, 0x9910, RZ ;  /* 0x0000991005057816 */ /* 0x000fe200000000ff */
[----:B------:R-:W-:Y:S01]  /*03f0*/  ULDC.64 UR6, c[0x0][0x218] ;  /* 0x0000860000067ab9 */ /* 0x000fe20000000a00 */
[----:B------:R-:W-:Y:S02]  /*0400*/  VIADD R3, R3, 0x80 ;  /* 0x0000008003037836 */ /* 0x000fe40000000000 */
[----:B------:R-:W-:Y:S02]  /*0410*/  IADD3 R6, P2, R6, UR6, RZ ;  /* 0x0000000606067c10 */ /* 0x000fe4000ff5e0ff */
[----:B------:R-:W-:-:S03]  /*0420*/  ISETP.NE.AND P1, PT, R5, RZ, PT ;  /* 0x000000ff0500720c */ /* 0x000fc60003f25270 */
[----:B------:R-:W-:Y:S01]  /*0430*/  IMAD.X R7, RZ, RZ, UR7, P2 ;  /* 0x00000007ff077e24 */ /* 0x000fe200090e06ff */
[----:B------:R-:W-:Y:S02]  /*0440*/  SEL R5, RZ, 0x1, P1 ;  /* 0x00000001ff057807 */ /* 0x000fe40000800000 */
[----:B------:R-:W-:-:S03]  /*0450*/  ISETP.GE.AND P1, PT, R3, R2, PT ;  /* 0x000000020300720c */ /* 0x000fc60003f26270 */
[----:B------:R0:W-:Y:S10]  /*0460*/  STG.E.U8 desc[UR4][R6.64], R5 ;  /* 0x0000000506007986 */ /* 0x0001f4000c101104 */
[----:B------:R-:W-:Y:S05]  /*0470*/  @P1 BRA `(.L_x_36052) ;  /* 0x0000000000241947 */ /* 0x000fea0003800000 */
[----:B0-----:R-:W-:Y:S01]  /*0480*/  IMAD R6, R0, 0x200, R3 ;  /* 0x0000020000067824 */ /* 0x001fe200078e0203 */
[----:B------:R-:W-:Y:S01]  /*0490*/  PRMT R5, R8, 0x9910, RZ ;  /* 0x0000991008057816 */ /* 0x000fe200000000ff */
[----:B------:R-:W-:Y:S01]  /*04a0*/  ULDC.64 UR6, c[0x0][0x218] ;  /* 0x0000860000067ab9 */ /* 0x000fe20000000a00 */
[----:B------:R-:W-:Y:S02]  /*04b0*/  VIADD R3, R3, 0x80 ;  /* 0x0000008003037836 */ /* 0x000fe40000000000 */
[----:B------:R-:W-:Y:S02]  /*04c0*/  IADD3 R6, P2, R6, UR6, RZ ;  /* 0x0000000606067c10 */ /* 0x000fe4000ff5e0ff */
[----:B------:R-:W-:-:S03]  /*04d0*/  ISETP.NE.AND P1, PT, R5, RZ, PT ;  /* 0x000000ff0500720c */ /* 0x000fc60003f25270 */
[----:B------:R-:W-:Y:S01]  /*04e0*/  IMAD.X R7, RZ, RZ, UR7, P2 ;  /* 0x00000007ff077e24 */ /* 0x000fe200090e06ff */
[----:B------:R-:W-:-:S05]  /*04f0*/  SEL R5, RZ, 0x1, P1 ;  /* 0x00000001ff057807 */ /* 0x000fca0000800000 */
[----:B------:R1:W-:Y:S04]  /*0500*/  STG.E.U8 desc[UR4][R6.64], R5 ;  /* 0x0000000506007986 */ /* 0x0003e8000c101104 */
.L_x_36052:
[----:B------:R-:W-:Y:S05]  /*0510*/  BSYNC B0 ;  /* 0x0000000000007941 */ /* 0x000fea0003800000 */
.L_x_36051:
[----:B------:R-:W-:Y:S01]  /*0520*/  ISETP.GE.AND P1, PT, R3, R2, PT ;  /* 0x000000020300720c */ /* 0x000fe20003f26270 */
[----:B------:R-:W-:-:S12]  /*0530*/  IMAD.MOV.U32 R2, RZ, RZ, 0x1 ;  /* 0x00000001ff027424 */ /* 0x000fd800078e00ff */
[----:B------:R-:W-:Y:S05]  /*0540*/  @P1 EXIT ;  /* 0x000000000000194d */ /* 0x000fea0003800000 */
[----:B------:R-:W-:Y:S01]  /*0550*/  IMAD R3, R0, 0x200, R3 ;  /* 0x0000020000037824 */ /* 0x000fe200078e0203 */
[----:B-----5:R-:W-:Y:S01]  /*0560*/  @!P0 ISETP.NE.AND P1, PT, R4, RZ, PT ;  /* 0x000000ff0400820c */ /* 0x020fe20003f25270 */
[----:B------:R-:W-:Y:S01]  /*0570*/  ULDC.64 UR6, c[0x0][0x218] ;  /* 0x0000860000067ab9 */ /* 0x000fe20000000a00 */
[----:B------:R-:W-:Y:S02]  /*0580*/  PRMT R0, R2, 0x7610, R0 ;  /* 0x0000761002007816 */ /* 0x000fe40000000000 */
[----:B------:R-:W-:Y:S02]  /*0590*/  IADD3 R2, P2, R3, UR6, RZ ;  /* 0x0000000603027c10 */ /* 0x000fe4000ff5e0ff */
[----:B------:R-:W-:-:S03]  /*05a0*/  @!P0 SEL R4, RZ, 0x1, P1 ;  /* 0x00000001ff048807 */ /* 0x000fc60000800000 */
[----:B------:R-:W-:Y:S01]  /*05b0*/  IMAD.X R3, RZ, RZ, UR7, P2 ;  /* 0x00000007ff037e24 */ /* 0x000fe200090e06ff */
[----:B------:R-:W-:-:S05]  /*05c0*/  @!P0 PRMT R0, R4, 0x7610, R0 ;  /* 0x0000761004008816 */ /* 0x000fca0000000000 */
[----:B------:R-:W-:Y:S01]  /*05d0*/  STG.E.U8 desc[UR4][R2.64], R0 ;  /* 0x0000000002007986 */ /* 0x000fe2000c101104 */
[----:B------:R-:W-:Y:S05]  /*05e0*/  EXIT ;  /* 0x000000000000794d */ /* 0x000fea0003800000 */
.L_x_36053:
        /* <DEDUP_REMOVED lines=9> */
.L_x_36511:


//--------------------- .text._ZN2at6native29vectorized_elementwise_kernelILi2EZNS0_23bitwise_not_kernel_cudaERNS_18TensorIteratorBaseEEUlbE_St5arrayIPcLm2EEEEviT0_T1_ --------------------------
	.section	.text._ZN2at6native29vectorized_elementwise_kernelILi2EZNS0_23bitwise_not_kernel_cudaERNS_18TensorIteratorBaseEEUlbE_St5arrayIPcLm2EEEEviT0_T1_,"ax",@progbits
	.align	128
        .global         _ZN2at6native29vectorized_elementwise_kernelILi2EZNS0_23bitwise_not_kernel_cudaERNS_18TensorIteratorBaseEEUlbE_St5arrayIPcLm2EEEEviT0_T1_
        .type           _ZN2at6native29vectorized_elementwise_kernelILi2EZNS0_23bitwise_not_kernel_cudaERNS_18TensorIteratorBaseEEUlbE_St5arrayIPcLm2EEEEviT0_T1_,@function
        .size           _ZN2at6native29vectorized_elementwise_kernelILi2EZNS0_23bitwise_not_kernel_cudaERNS_18TensorIteratorBaseEEUlbE_St5arrayIPcLm2EEEEviT0_T1_,(.L_x_36512 - _ZN2at6native29vectorized_elementwise_kernelILi2EZNS0_23bitwise_not_kernel_cudaERNS_18TensorIteratorBaseEEUlbE_St5arrayIPcLm2EEEEviT0_T1_)
        .other          _ZN2at6native29vectorized_elementwise_kernelILi2EZNS0_23bitwise_not_kernel_cudaERNS_18TensorIteratorBaseEEUlbE_St5arrayIPcLm2EEEEviT0_T1_,@"STO_CUDA_ENTRY STV_DEFAULT"
_ZN2at6native29vectorized_elementwise_kernelILi2EZNS0_23bitwise_not_kernel_cudaERNS_18TensorIteratorBaseEEUlbE_St5arrayIPcLm2EEEEviT0_T1_:
.text._ZN2at6native29vectorized_elementwise_kernelILi2EZNS0_23bitwise_not_kernel_cudaERNS_18TensorIteratorBaseEEUlbE_St5arrayIPcLm2EEEEviT0_T1_:
        /* <DEDUP_REMOVED lines=27> */
[----:B------:R-:W-:Y:S02]  /*01b0*/  ISETP.NE.AND P6, PT, R0, RZ, PT ;  /* 0x000000ff0000720c */ /* 0x000fe40003fc5270 */
[----:B---3--:R-:W-:Y:S02]  /*01c0*/  PRMT R0, R8, 0x7771, RZ ;  /* 0x0000777108007816 */ /* 0x008fe400000000ff */
[----:B----4-:R-:W-:-:S02]  /*01d0*/  PRMT R4, R9, 0x7770, RZ ;  /* 0x0000777009047816 */ /* 0x010fc400000000ff */
[----:B------:R-:W-:Y:S02]  /*01e0*/  ISETP.NE.AND P3, PT, R0, RZ, PT ;  /* 0x000000ff0000720c */ /* 0x000fe40003f65270 */
[----:B------:R-:W-:Y:S02]  /*01f0*/  PRMT R0, R9, 0x7771, RZ ;  /* 0x0000777109007816 */ /* 0x000fe400000000ff */
[----:B------:R-:W-:Y:S02]  /*0200*/  ISETP.NE.AND P2, PT, R4, RZ, PT ;  /* 0x000000ff0400720c */ /* 0x000fe40003f45270 */
[----:B------:R-:W-:Y:S02]  /*0210*/  PRMT R7, R8, 0x7770, RZ ;  /* 0x0000777008077816 */ /* 0x000fe400000000ff */
[C---:B-----5:R-:W-:Y:S02]  /*0220*/  PRMT R5, R10.reuse, 0x7770, RZ ;  /* 0x000077700a057816 */ /* 0x060fe400000000ff */
[----:B------:R-:W-:-:S02]  /*0230*/  PRMT R4, R10, 0x7771, RZ ;  /* 0x000077710a047816 */ /* 0x000fc400000000ff */
[----:B------:R-:W-:Y:S02]  /*0240*/  ISETP.NE.AND P1, PT, R0, RZ, PT ;  /* 0x000000ff0000720c */ /* 0x000fe40003f25270 */
[----:B------:R-:W-:Y:S02]  /*0250*/  SEL R0, RZ, 0x1, P6 ;  /* 0x00000001ff007807 */ /* 0x000fe40003000000 */
[----:B------:R-:W-:Y:S02]  /*0260*/  ISETP.NE.AND P5, PT, R6, RZ, PT ;  /* 0x000000ff0600720c */ /* 0x000fe40003fa5270 */
[----:B------:R-:W-:Y:S02]  /*0270*/  ISETP.NE.AND P4, PT, R7, RZ, PT ;  /* 0x000000ff0700720c */ /* 0x000fe40003f85270 */
[----:B------:R-:W-:Y:S02]  /*0280*/  ISETP.NE.AND P0, PT, R5, RZ, PT ;  /* 0x000000ff0500720c */ /* 0x000fe40003f05270 */
[----:B------:R-:W-:-:S02]  /*0290*/  ISETP.NE.AND P6, PT, R4, RZ, PT ;  /* 0x000000ff0400720c */ /* 0x000fc40003fc5270 */
[----:B------:R-:W-:Y:S02]  /*02a0*/  SEL R5, RZ, 0x1, P5 ;  /* 0x00000001ff057807 */ /* 0x000fe40002800000 */
[----:B------:R-:W-:Y:S02]  /*02b0*/  SEL R4, RZ, 0x1, P4 ;  /* 0x00000001ff047807 */ /* 0x000fe40002000000 */
[----:B------:R-:W-:Y:S02]  /*02c0*/  SEL R7, RZ, 0x1, P3 ;  /* 0x00000001ff077807 */ /* 0x000fe40001800000 */
[----:B------:R-:W-:Y:S02]  /*02d0*/  SEL R6, RZ, 0x1, P2 ;  /* 0x00000001ff067807 */ /* 0x000fe40001000000 */
[----:B------:R-:W-:Y:S02]  /*02e0*/  SEL R9, RZ, 0x1, P1 ;  /* 0x00000001ff097807 */ /* 0x000fe40000800000 */
[----:B------:R-:W-:-:S02]  /*02f0*/  SEL R8, RZ, 0x1, P0 ;  /* 0x00000001ff087807 */ /* 0x000fc40000000000 */
[----:B------:R-:W-:Y:S02]  /*0300*/  SEL R11, RZ, 0x1, P6 ;  /* 0x00000001ff0b7807 */ /* 0x000fe40003000000 */
[----:B------:R-:W-:Y:S02]  /*0310*/  PRMT R5, R5, 0x7604, R0 ;  /* 0x0000760405057816 */ /* 0x000fe40000000000 */
        /* <DEDUP_REMOVED lines=8> */
.L_x_36054:
[----:B------:R-:W0:Y:S02]  /*03a0*/  S2R R7, SR_TID.X ;  /* 0x0000000000077919 */ /* 0x000e240000002100 */
[----:B0-----:R-:W-:Y:S01]  /*03b0*/  ISETP.GE.AND P4, PT, R7, R0, PT ;  /* 0x000000000700720c */ /* 0x001fe20003f86270 */
[----:B------:R-:W-:-:S12]  /*03c0*/  IMAD.MOV.U32 R15, RZ, RZ, R7 ;  /* 0x000000ffff0f7224 */ /* 0x000fd800078e0007 */
[----:B------:R-:W-:-:S05]  /*03d0*/  @!P4 VIADD R15, R7, 0x80 ;  /* 0x00000080070fc836 */ /* 0x000fca0000000000 */
[----:B------:R-:W-:-:S13]  /*03e0*/  ISETP.GE.AND P3, PT, R15, R0, PT ;  /* 0x000000000f00720c */ /* 0x000fda0003f66270 */
[----:B------:R-:W0:Y:S01]  /*03f0*/  @!P3 LDC.64 R4, c[0x0][0x220] ;  /* 0x00008800ff04bb82 */ /* 0x000e220000000a00 */
[----:B------:R-:W-:-:S05]  /*0400*/  @!P3 VIADD R3, R15, UR4 ;  /* 0x000000040f03bc36 */ /* 0x000fca0008000000 */
[----:B0-----:R-:W-:-:S05]  /*0410*/  @!P3 IADD3 R2, P0, R3, R4, RZ ;  /* 0x000000040302b210 */ /* 0x001fca0007f1e0ff */
[----:B------:R-:W-:-:S05]  /*0420*/  @!P3 IMAD.X R3, RZ, RZ, R5, P0 ;  /* 0x000000ffff03b224 */ /* 0x000fca00000e0605 */
[----:B------:R0:W2:Y:S01]  /*0430*/  @!P3 LDG.E.U8 R4, desc[UR8][R2.64] ;  /* 0x000000080204b981 */ /* 0x0000a2000c1e1100 */
[----:B------:R-:W-:Y:S01]  /*0440*/  @!P3 VIADD R15, R15, 0x80 ;  /* 0x000000800f0fb836 */ /* 0x000fe20000000000 */
[----:B------:R-:W-:-:S04]  /*0450*/  PRMT R6, RZ, 0x7610, R6 ;  /* 0x00007610ff067816 */ /* 0x000fc80000000006 */
[----:B------:R-:W-:-:S13]  /*0460*/  ISETP.GE.AND P6, PT, R15, R0, PT ;  /* 0x000000000f00720c */ /* 0x000fda0003fc6270 */
[----:B0-----:R-:W0:Y:S01]  /*0470*/  @!P6 LDC.64 R2, c[0x0][0x220] ;  /* 0x00008800ff02eb82 */ /* 0x001e220000000a00 */
[C---:B------:R-:W-:Y:S02]  /*0480*/  @!P6 VIADD R17, R15.reuse, UR4 ;  /* 0x000000040f11ec36 */ /* 0x040fe40008000000 */
[----:B------:R-:W-:-:S05]  /*0490*/  @!P6 VIADD R15, R15, 0x80 ;  /* 0x000000800f0fe836 */ /* 0x000fca0000000000 */
[----:B------:R-:W-:-:S04]  /*04a0*/  ISETP.GE.AND P5, PT, R15, R0, PT ;  /* 0x000000000f00720c */ /* 0x000fc80003fa6270 */
[----:B------:R-:W-:-:S09]  /*04b0*/  P2R R20, PR, RZ, 0x20 ;  /* 0x00000020ff147803 */ /* 0x000fd20000000000 */
[C---:B------:R-:W-:Y:S02]  /*04c0*/  @!P5 VIADD R19, R15.reuse, UR4 ;  /* 0x000000040f13dc36 */ /* 0x040fe40008000000 */
[----:B------:R-:W-:-:S05]  /*04d0*/  @!P5 VIADD R15, R15, 0x80 ;  /* 0x000000800f0fd836 */ /* 0x000fca0000000000 */
[----:B------:R-:W-:-:S13]  /*04e0*/  ISETP.GE.AND P0, PT, R15, R0, PT ;  /* 0x000000000f00720c */ /* 0x000fda0003f06270 */
[C---:B------:R-:W-:Y:S01]  /*04f0*/  @!P0 VIADD R21, R15.reuse, UR4 ;  /* 0x000000040f158c36 */ /* 0x040fe20008000000 */
[----:B------:R-:W1:Y:S01]  /*0500*/  @!P0 LDC.64 R8, c[0x0][0x220] ;  /* 0x00008800ff088b82 */ /* 0x000e620000000a00 */
[----:B------:R-:W-:-:S05]  /*0510*/  @!P0 VIADD R15, R15, 0x80 ;  /* 0x000000800f0f8836 */ /* 0x000fca0000000000 */
[----:B------:R-:W-:-:S13]  /*0520*/  ISETP.GE.AND P1, PT, R15, R0, PT ;  /* 0x000000000f00720c */ /* 0x000fda0003f26270 */
[C---:B------:R-:W-:Y:S01]  /*0530*/  @!P1 VIADD R23, R15.reuse, UR4 ;  /* 0x000000040f179c36 */ /* 0x040fe20008000000 */
[----:B------:R-:W3:Y:S01]  /*0540*/  @!P1 LDC.64 R10, c[0x0][0x220] ;  /* 0x00008800ff0a9b82 */ /* 0x000ee20000000a00 */
[----:B------:R-:W-:Y:S01]  /*0550*/  @!P1 VIADD R15, R15, 0x80 ;  /* 0x000000800f0f9836 */ /* 0x000fe20000000000 */
[----:B--2---:R-:W-:-:S06]  /*0560*/  @!P3 ISETP.NE.AND P2, PT, R4, RZ, PT ;  /* 0x000000ff0400b20c */ /* 0x004fcc0003f45270 */
[----:B------:R-:W2:Y:S01]  /*0570*/  @!P5 LDC.64 R4, c[0x0][0x220] ;  /* 0x00008800ff04db82 */ /* 0x000ea20000000a00 */
[----:B------:R-:W-:Y:S02]  /*0580*/  @!P3 SEL R14, RZ, 0x1, !P2 ;  /* 0x00000001ff0eb807 */ /* 0x000fe40005000000 */
[----:B------:R-:W-:Y:S02]  /*0590*/  ISETP.GE.AND P2, PT, R15, R0, PT ;  /* 0x000000000f00720c */ /* 0x000fe40003f46270 */
[----:B------:R-:W-:Y:S02]  /*05a0*/  @!P3 PRMT R6, R14, 0x7610, R6 ;  /* 0x000076100e06b816 */ /* 0x000fe40000000006 */
[----:B0-----:R-:W-:-:S05]  /*05b0*/  @!P6 IADD3 R2, P3, R17, R2, RZ ;  /* 0x000000021102e210 */ /* 0x001fca0007f7e0ff */
[----:B------:R-:W-:-:S04]  /*05c0*/  @!P6 IMAD.X R3, RZ, RZ, R3, P3 ;  /* 0x000000ffff03e224 */ /* 0x000fc800018e0603 */
[----:B------:R-:W0:Y:S01]  /*05d0*/  @!P2 LDC.64 R12, c[0x0][0x220] ;  /* 0x00008800ff0cab82 */ /* 0x000e220000000a00 */
[----:B------:R-:W4:Y:S01]  /*05e0*/  @!P6 LDG.E.U8 R2, desc[UR8][R2.64] ;  /* 0x000000080202e981 */ /* 0x000f22000c1e1100 */
[C---:B------:R-:W-:Y:S02]  /*05f0*/  @!P2 VIADD R17, R15.reuse, UR4 ;  /* 0x000000040f11ac36 */ /* 0x040fe40008000000 */
[----:B------:R-:W-:Y:S01]  /*0600*/  @!P2 VIADD R15, R15, 0x80 ;  /* 0x000000800f0fa836 */ /* 0x000fe20000000000 */
[----:B--2---:R-:W-:-:S03]  /*0610*/  @!P5 IADD3 R4, P3, R19, R4, RZ ;  /* 0x000000041304d210 */ /* 0x004fc60007f7e0ff */
[----:B------:R-:W2:Y:S02]  /*0620*/  @!P4 LDC.64 R18, c[0x0][0x220] ;  /* 0x00008800ff12cb82 */ /* 0x000ea40000000a00 */
[----:B------:R-:W-:Y:S01]  /*0630*/  @!P5 IMAD.X R5, RZ, RZ, R5, P3 ;  /* 0x000000ffff05d224 */ /* 0x000fe200018e0605 */
[----:B-1----:R-:W-:-:S05]  /*0640*/  @!P0 IADD3 R8, P3, R21, R8, RZ ;  /* 0x0000000815088210 */ /* 0x002fca0007f7e0ff */
[----:B------:R-:W-:Y:S01]  /*0650*/  @!P0 IMAD.X R9, RZ, RZ, R9, P3 ;  /* 0x000000ffff098224 */ /* 0x000fe200018e0609 */
[----:B---3--:R-:W-:-:S04]  /*0660*/  @!P1 IADD3 R10, P3, R23, R10, RZ ;  /* 0x0000000a170a9210 */ /* 0x008fc80007f7e0ff */
[----:B------:R-:W3:Y:S01]  /*0670*/  @!P0 LDG.E.U8 R8, desc[UR8][R8.64] ;  /* 0x0000000808088981 */ /* 0x000ee2000c1e1100 */
[----:B------:R-:W-:Y:S01]  /*0680*/  @!P1 IMAD.X R11, RZ, RZ, R11, P3 ;  /* 0x000000ffff0b9224 */ /* 0x000fe200018e060b */
[----:B0-----:R-:W-:-:S04]  /*0690*/  @!P2 IADD3 R12, P3, R17, R12, RZ ;  /* 0x0000000c110ca210 */ /* 0x001fc80007f7e0ff */
[----:B------:R-:W5:Y:S01]  /*06a0*/  @!P1 LDG.E.U8 R10, desc[UR8][R10.64] ;  /* 0x000000080a0a9981 */ /* 0x000f62000c1e1100 */
[----:B------:R-:W-:Y:S01]  /*06b0*/  @!P2 IMAD.X R13, RZ, RZ, R13, P3 ;  /* 0x000000ffff0da224 */ /* 0x000fe200018e060d */
[----:B------:R-:W-:-:S04]  /*06c0*/  ISETP.GE.AND P3, PT, R15, R0, PT ;  /* 0x000000000f00720c */ /* 0x000fc80003f66270 */
[----:B------:R-:W5:Y:S09]  /*06d0*/  @!P2 LDG.E.U8 R12, desc[UR8][R12.64] ;  /* 0x000000080c0ca981 */ /* 0x000f72000c1e1100 */
[----:B------:R-:W0:Y:S01]  /*06e0*/  @!P3 LDC.64 R16, c[0x0][0x220] ;  /* 0x00008800ff10bb82 */ /* 0x000e220000000a00 */
[----:B------:R-:W-:-:S05]  /*06f0*/  @!P3 VIADD R15, R15, UR4 ;  /* 0x000000040f0fbc36 */ /* 0x000fca0008000000 */
[----:B0-----:R-:W-:-:S05]  /*0700*/  @!P3 IADD3 R14, P5, R15, R16, RZ ;  /* 0x000000100f0eb210 */ /* 0x001fca0007fbe0ff */
[----:B------:R-:W-:Y:S02]  /*0710*/  @!P3 IMAD.X R15, RZ, RZ, R17, P5 ;  /* 0x000000ffff0fb224 */ /* 0x000fe400028e0611 */
[----:B------:R-:W-:-:S03]  /*0720*/  @!P4 VIADD R17, R7, UR4 ;  /* 0x000000040711cc36 */ /* 0x000fc60008000000 */
[----:B------:R-:W5:Y:S02]  /*0730*/  @!P3 LDG.E.U8 R14, desc[UR8][R14.64] ;  /* 0x000000080e0eb981 */ /* 0x000f64000c1e1100 */
[----:B--2---:R-:W-:-:S05]  /*0740*/  @!P4 IADD3 R16, P5, R17, R18, RZ ;  /* 0x000000121110c210 */ /* 0x004fca0007fbe0ff */
[----:B------:R-:W-:-:S05]  /*0750*/  @!P4 IMAD.X R17, RZ, RZ, R19, P5 ;  /* 0x000000ffff11c224 */ /* 0x000fca00028e0613 */
[----:B------:R-:W2:Y:S01]  /*0760*/  @!P4 LDG.E.U8 R16, desc[UR8][R16.64] ;  /* 0x000000081010c981 */ /* 0x000ea2000c1e1100 */
[----:B----4-:R-:W-:-:S04]  /*0770*/  @!P6 ISETP.NE.AND P5, PT, R2, RZ, PT ;  /* 0x000000ff0200e20c */ /* 0x010fc80003fa5270 */
[----:B------:R-:W-:Y:S02]  /*0780*/  @!P6 SEL R19, RZ, 0x1, !P5 ;  /* 0x00000001ff13e807 */ /* 0x000fe40006800000 */
[----:B------:R-:W-:-:S13]  /*0790*/  ISETP.NE.AND P5, PT, R20, RZ, PT ;  /* 0x000000ff1400720c */ /* 0x000fda0003fa5270 */
[----:B------:R0:W4:Y:S01]  /*07a0*/  @!P5 LDG.E.U8 R4, desc[UR8][R4.64] ;  /* 0x000000080404d981 */ /* 0x000122000c1e1100 */
[----:B------:R-:W-:-:S04]  /*07b0*/  PRMT R18, RZ, 0x7610, R18 ;  /* 0x00007610ff127816 */ /* 0x000fc80000000012 */
[----:B------:R-:W-:Y:S02]  /*07c0*/  @!P6 PRMT R18, R19, 0x7610, R18 ;  /* 0x000076101312e816 */ /* 0x000fe40000000012 */
[----:B------:R-:W-:Y:S02]  /*07d0*/  PRMT R3, RZ, 0x7610, R3 ;  /* 0x00007610ff037816 */ /* 0x000fe40000000003 */
[----:B0-----:R-:W-:Y:S01]  /*07e0*/  P2R R5, PR, RZ, 0x1 ;  /* 0x00000001ff057803 */ /* 0x001fe20000000000 */
[----:B------:R-:W-:Y:S01]  /*07f0*/  BSSY B0, `(.L_x_36055) ;  /* 0x000001a000007945 */ /* 0x000fe20003800000 */
[----:B----4-:R-:W-:-:S04]  /*0800*/  @!P5 ISETP.NE.AND P6, PT, R4, RZ, PT ;  /* 0x000000ff0400d20c */ /* 0x010fc80003fc5270 */
[----:B------:R-:W-:Y:S02]  /*0810*/  @!P5 SEL R2, RZ, 0x1, !P6 ;  /* 0x00000001ff02d807 */ /* 0x000fe40007000000 */
[----:B---3--:R-:W-:Y:S02]  /*0820*/  @!P0 ISETP.NE.AND P6, PT, R8, RZ, PT ;  /* 0x000000ff0800820c */ /* 0x008fe40003fc5270 */
[----:B------:R-:W-:Y:S02]  /*0830*/  @!P5 PRMT R3, R2, 0x7610, R3 ;  /* 0x000076100203d816 */ /* 0x000fe40000000003 */
[----:B--2---:R-:W-:Y:S02]  /*0840*/  @!P4 ISETP.NE.AND P5, PT, R16, RZ, PT ;  /* 0x000000ff1000c20c */ /* 0x004fe40003fa5270 */
[----:B------:R-:W-:Y:S02]  /*0850*/  @!P0 SEL R11, RZ, 0x1, !P6 ;  /* 0x00000001ff0b8807 */ /* 0x000fe40007000000 */
[----:B-----5:R-:W-:-:S02]  /*0860*/  @!P3 ISETP.NE.AND P0, PT, R14, RZ, PT ;  /* 0x000000ff0e00b20c */ /* 0x020fc40003f05270 */
[----:B------:R-:W-:Y:S02]  /*0870*/  PRMT R2, RZ, 0x7610, R2 ;  /* 0x00007610ff027816 */ /* 0x000fe40000000002 */
[----:B------:R-:W-:Y:S02]  /*0880*/  @!P4 SEL R4, RZ, 0x1, !P5 ;  /* 0x00000001ff04c807 */ /* 0x000fe40006800000 */
[----:B------:R-:W-:Y:S01]  /*0890*/  @!P1 ISETP.NE.AND P5, PT, R10, RZ, PT ;  /* 0x000000ff0a00920c */ /* 0x000fe20003fa5270 */
[----:B------:R-:W-:Y:S01]  /*08a0*/  IMAD.MOV.U32 R8, RZ, RZ, 0x1 ;  /* 0x00000001ff087424 */ /* 0x000fe200078e00ff */
[----:B------:R-:W-:Y:S02]  /*08b0*/  P2R R10, PR, RZ, 0x1 ;  /* 0x00000001ff0a7803 */ /* 0x000fe40000000000 */
[----:B------:R-:W-:Y:S02]  /*08c0*/  @!P2 ISETP.NE.AND P6, PT, R12, RZ, PT ;  /* 0x000000ff0c00a20c */ /* 0x000fe40003fc5270 */
[----:B------:R-:W-:-:S02]  /*08d0*/  @!P4 PRMT R2, R4, 0x7610, R2 ;  /* 0x000076100402c816 */ /* 0x000fc40000000002 */
[----:B------:R-:W-:Y:S01]  /*08e0*/  ISETP.NE.AND P0, PT, R5, RZ, PT ;  /* 0x000000ff0500720c */ /* 0x000fe20003f05270 */
[----:B------:R-:W-:-:S12]  /*08f0*/  @P4 BRA `(.L_x_36056) ;  /* 0x0000000000244947 */ /* 0x000fd80003800000 */
[C---:B------:R-:W-:Y:S01]  /*0900*/  VIADD R4, R7.reuse, UR4 ;  /* 0x0000000407047c36 */ /* 0x040fe20008000000 */
[----:B------:R-:W-:Y:S01]  /*0910*/  ULDC.64 UR6, c[0x0][0x218] ;  /* 0x0000860000067ab9 */ /* 0x000fe20000000a00 */
[----:B------:R-:W-:Y:S01]  /*0920*/  PRMT R2, R2, 0x9910, RZ ;  /* 0x0000991002027816 */ /* 0x000fe200000000ff */
[----:B------:R-:W-:Y:S02]  /*0930*/  VIADD R7, R7, 0x80 ;  /* 0x0000008007077836 */ /* 0x000fe40000000000 */
[----:B------:R-:W-:-:S05]  /*0940*/  IADD3 R4, P4, R4, UR6, RZ ;  /* 0x0000000604047c10 */ /* 0x000fca000ff9e0ff */
[----:B------:R-:W-:Y:S01]  /*0950*/  IMAD.X R5, RZ, RZ, UR7, P4 ;  /* 0x00000007ff057e24 */ /* 0x000fe2000a0e06ff */
[----:B------:R-:W-:-:S04]  /*0960*/  ISETP.NE.AND P4, PT, R2, RZ, PT ;  /* 0x000000ff0200720c */ /* 0x000fc80003f85270 */
[----:B------:R-:W-:-:S05]  /*0970*/  SEL R9, RZ, 0x1, P4 ;  /* 0x00000001ff097807 */ /* 0x000fca0002000000 */
[----:B------:R0:W-:Y:S04]  /*0980*/  STG.E.U8 desc[UR8][R4.64], R9 ;  /* 0x0000000904007986 */ /* 0x0001e8000c101108 */
.L_x_36056:
[----:B------:R-:W-:Y:S05]  /*0990*/  BSYNC B0 ;  /* 0x0000000000007941 */ /* 0x000fea0003800000 */
.L_x_36055:
[----:B------:R-:W-:Y:S01]  /*09a0*/  ISETP.GE.AND P4, PT, R7, R0, PT ;  /* 0x000000000700720c */ /* 0x000fe20003f86270 */
[----:B------:R-:W-:Y:S01]  /*09b0*/  BSSY B0, `(.L_x_36057) ;  /* 0x0000052000007945 */ /* 0x000fe20003800000 */
[----:B------:R-:W-:-:S03]  /*09c0*/  @!P1 SEL R12, RZ, 0x1, !P5 ;  /* 0x00000001ff0c9807 */ /* 0x000fc60006800000 */
[----:B------:R-:W-:Y:S01]  /*09d0*/  BSSY B1, `(.L_x_36058) ;  /* 0x0000046000017945 */ /* 0x000fe20003800000 */
[----:B------:R-:W-:Y:S02]  /*09e0*/  ISETP.NE.AND P5, PT, R10, RZ, PT ;  /* 0x000000ff0a00720c */ /* 0x000fe40003fa5270 */
[----:B------:R-:W-:Y:S02]  /*09f0*/  PRMT R2, R8, 0x7610, R2 ;  /* 0x0000761008027816 */ /* 0x000fe40000000002 */
[----:B------:R-:W-:Y:S02]  /*0a00*/  PRMT R8, RZ, 0x7610, R8 ;  /* 0x00007610ff087816 */ /* 0x000fe40000000008 */
[----:B0-----:R-:W-:Y:S02]  /*0a10*/  PRMT R5, RZ, 0x7610, R5 ;  /* 0x00007610ff057816 */ /* 0x001fe40000000005 */
[----:B------:R-:W-:Y:S02]  /*0a20*/  PRMT R4, RZ, 0x7610, R4 ;  /* 0x00007610ff047816 */ /* 0x000fe40000000004 */
[----:B------:R-:W-:-:S02]  /*0a30*/  @!P2 SEL R10, RZ, 0x1, !P6 ;  /* 0x00000001ff0aa807 */ /* 0x000fc40007000000 */
[----:B------:R-:W-:Y:S02]  /*0a40*/  @!P3 SEL R9, RZ, 0x1, P5 ;  /* 0x00000001ff09b807 */ /* 0x000fe40002800000 */
[----:B------:R-:W-:Y:S02]  /*0a50*/  @!P0 PRMT R8, R11, 0x7610, R8 ;  /* 0x000076100b088816 */ /* 0x000fe40000000008 */
[----:B------:R-:W-:Y:S02]  /*0a60*/  @!P1 PRMT R5, R12, 0x7610, R5 ;  /* 0x000076100c059816 */ /* 0x000fe40000000005 */
[----:B------:R-:W-:Y:S02]  /*0a70*/  @!P2 PRMT R4, R10, 0x7610, R4 ;  /* 0x000076100a04a816 */ /* 0x000fe40000000004 */
[----:B------:R-:W-:Y:S01]  /*0a80*/  @!P3 PRMT R2, R9, 0x7610, R2 ;  /* 0x000076100902b816 */ /* 0x000fe20000000002 */
[----:B------:R-:W-:Y:S06]  /*0a90*/  @P4 BRA `(.L_x_36059) ;  /* 0x0000000000504947 */ /* 0x000fec0003800000 */
[C---:B------:R-:W-:Y:S01]  /*0aa0*/  VIADD R10, R7.reuse, UR4 ;  /* 0x00000004070a7c36 */ /* 0x040fe20008000000 */
        /* <DEDUP_REMOVED lines=10> */
[C---:B0-----:R-:W-:Y:S01]  /*0b50*/  VIADD R10, R7.reuse, UR4 ;  /* 0x00000004070a7c36 */ /* 0x041fe20008000000 */
        /* <DEDUP_REMOVED lines=8> */
.L_x_36059:
[----:B------:R-:W-:-:S13]  /*0be0*/  ISETP.GE.AND P0, PT, R7, R0, PT ;  /* 0x000000000700720c */ /* 0x000fda0003f06270 */
[----:B------:R-:W-:Y:S05]  /*0bf0*/  @P0 BRA `(.L_x_36061) ;  /* 0x0000000000500947 */ /* 0x000fea0003800000 */
[----:B0-----:R-:W-:Y:S01]  /*0c00*/  VIADD R10, R7, UR4 ;  /* 0x00000004070a7c36 */ /* 0x001fe20008000000 */
        /* <DEDUP_REMOVED lines=8> */
.L_x_36060:
[----:B------:R-:W-:-:S13]  /*0c90*/  ISETP.GE.AND P0, PT, R7, R0, PT ;  /* 0x000000000700720c */ /* 0x000fda0003f06270 */
[----:B------:R-:W-:Y:S05]  /*0ca0*/  @P0 BRA `(.L_x_36062) ;  /* 0x0000000000540947 */ /* 0x000fea0003800000 */
[----:B-1----:R-:W-:Y:S01]  /*0cb0*/  PRMT R3, R8, 0x9910, RZ ;  /* 0x0000991008037816 */ /* 0x002fe200000000ff */
[C---:B------:R-:W-:Y:S01]  /*0cc0*/  VIADD R8, R7.reuse, UR4 ;  /* 0x0000000407087c36 */ /* 0x040fe20008000000 */
[----:B------:R-:W-:Y:S01]  /*0cd0*/  ULDC.64 UR6, c[0x0][0x218] ;  /* 0x0000860000067ab9 */ /* 0x000fe20000000a00 */
[----:B------:R-:W-:Y:S01]  /*0ce0*/  VIADD R7, R7, 0x80 ;  /* 0x0000008007077836 */ /* 0x000fe20000000000 */
[----:B------:R-:W-:Y:S02]  /*0cf0*/  ISETP.NE.AND P0, PT, R3, RZ, PT ;  /* 0x000000ff0300720c */ /* 0x000fe40003f05270 */
[----:B------:R-:W-:Y:S02]  /*0d00*/  IADD3 R8, P1, R8, UR6, RZ ;  /* 0x0000000608087c10 */ /* 0x000fe4000ff3e0ff */
[----:B------:R-:W-:-:S03]  /*0d10*/  SEL R3, RZ, 0x1, P0 ;  /* 0x00000001ff037807 */ /* 0x000fc60000000000 */
[----:B0-----:R-:W-:-:S05]  /*0d20*/  IMAD.X R9, RZ, RZ, UR7, P1 ;  /* 0x00000007ff097e24 */ /* 0x001fca00088e06ff */
[----:B------:R1:W-:Y:S03]  /*0d30*/  STG.E.U8 desc[UR8][R8.64], R3 ;  /* 0x0000000308007986 */ /* 0x0003e6000c101108 */
.L_x_36061:
[----:B------:R-:W-:-:S13]  /*0d40*/  ISETP.GE.AND P0, PT, R7, R0, PT ;  /* 0x000000000700720c */ /* 0x000fda0003f06270 */
[----:B------:R-:W-:Y:S05]  /*0d50*/  @P0 BREAK B1 ;  /* 0x0000000000010942 */ /* 0x000fea0003800000 */
[----:B------:R-:W-:Y:S05]  /*0d60*/  @P0 BRA `(.L_x_36063) ;  /* 0x0000000000580947 */ /* 0x000fea0003800000 */
[----:B-1----:R-:W-:Y:S01]  /*0d70*/  VIADD R8, R7, UR4 ;  /* 0x0000000407087c36 */ /* 0x002fe20008000000 */
[----:B------:R-:W-:Y:S01]  /*0d80*/  PRMT R3, R5, 0x9910, RZ ;  /* 0x0000991005037816 */ /* 0x000fe200000000ff */
[----:B------:R-:W-:Y:S01]  /*0d90*/  ULDC.64 UR6, c[0x0][0x218] ;  /* 0x0000860000067ab9 */ /* 0x000fe20000000a00 */
[----:B------:R-:W-:Y:S02]  /*0da0*/  VIADD R7, R7, 0x80 ;  /* 0x0000008007077836 */ /* 0x000fe40000000000 */
[----:B------:R-:W-:Y:S02]  /*0db0*/  IADD3 R8, P1, R8, UR6, RZ ;  /* 0x0000000608087c10 */ /* 0x000fe4000ff3e0ff */
[----:B------:R-:W-:-:S03]  /*0dc0*/  ISETP.NE.AND P0, PT, R3, RZ, PT ;  /* 0x000000ff0300720c */ /* 0x000fc60003f05270 */
[----:B0-----:R-:W-:Y:S01]  /*0dd0*/  IMAD.X R9, RZ, RZ, UR7, P1 ;  /* 0x00000007ff097e24 */ /* 0x001fe200088e06ff */
[----:B------:R-:W-:-:S05]  /*0de0*/  SEL R3, RZ, 0x1, P0 ;  /* 0x00000001ff037807 */ /* 0x000fca0000000000 */
[----:B------:R2:W-:Y:S04]  /*0df0*/  STG.E.U8 desc[UR8][R8.64], R3 ;  /* 0x0000000308007986 */ /* 0x0005e8000c101108 */
.L_x_36062:
[----:B------:R-:W-:-:S13]  /*0e00*/  ISETP.GE.AND P0, PT, R7, R0, PT ;  /* 0x000000000700720c */ /* 0x000fda0003f06270 */
[----:B------:R-:W-:Y:S05]  /*0e10*/  @P0 BREAK B1 ;  /* 0x0000000000010942 */ /* 0x000fea0003800000 */
[----:B------:R-:W-:Y:S05]  /*0e20*/  @P0 BRA `(.L_x_36063) ;  /* 0x0000000000280947 */ /* 0x000fea0003800000 */
[----:B------:R-:W-:Y:S05]  /*0e30*/  BSYNC B1 ;  /* 0x0000000000017941 */ /* 0x000fea0003800000 */
.L_x_36058:
[----:B-12---:R-:W-:Y:S01]  /*0e40*/  PRMT R3, R4, 0x9910, RZ ;  /* 0x0000991004037816 */ /* 0x006fe200000000ff */
[C---:B------:R-:W-:Y:S01]  /*0e50*/  VIADD R4, R7.reuse, UR4 ;  /* 0x0000000407047c36 */ /* 0x040fe20008000000 */
[----:B------:R-:W-:Y:S01]  /*0e60*/  ULDC.64 UR6, c[0x0][0x218] ;  /* 0x0000860000067ab9 */ /* 0x000fe20000000a00 */
[----:B------:R-:W-:Y:S01]  /*0e70*/  VIADD R7, R7, 0x80 ;  /* 0x0000008007077836 */ /* 0x000fe20000000000 */
[----:B------:R-:W-:Y:S02]  /*0e80*/  ISETP.NE.AND P0, PT, R3, RZ, PT ;  /* 0x000000ff0300720c */ /* 0x000fe40003f05270 */
[----:B------:R-:W-:Y:S02]  /*0e90*/  IADD3 R4, P1, R4, UR6, RZ ;  /* 0x0000000604047c10 */ /* 0x000fe4000ff3e0ff */
[----:B------:R-:W-:-:S03]  /*0ea0*/  SEL R3, RZ, 0x1, P0 ;  /* 0x00000001ff037807 */ /* 0x000fc60000000000 */
[----:B------:R-:W-:-:S05]  /*0eb0*/  IMAD.X R5, RZ, RZ, UR7, P1 ;  /* 0x00000007ff057e24 */ /* 0x000fca00088e06ff */
[----:B------:R3:W-:Y:S03]  /*0ec0*/  STG.E.U8 desc[UR8][R4.64], R3 ;  /* 0x0000000304007986 */ /* 0x0007e6000c101108 */
.L_x_36063:
[----:B------:R-:W-:Y:S05]  /*0ed0*/  BSYNC B0 ;  /* 0x0000000000007941 */ /* 0x000fea0003800000 */
.L_x_36057:
[----:B------:R-:W-:Y:S05]  /*0ee0*/  WARPSYNC.ALL ;  /* 0x0000000000007948 */ /* 0x000fea0003800000 */
[----:B------:R-:W-:-:S13]  /*0ef0*/  ISETP.GE.AND P0, PT, R7, R0, PT ;  /* 0x000000000700720c */ /* 0x000fda0003f06270 */
[----:B------:R-:W-:Y:S05]  /*0f00*/  @P0 EXIT ;  /* 0x000000000000094d */ /* 0x000fea0003800000 */
[----:B---3--:R-:W-:Y:S01]  /*0f10*/  VIADD R4, R7, UR4 ;  /* 0x0000000407047c36 */ /* 0x008fe20008000000 */
[----:B------:R-:W-:-:S04]  /*0f20*/  ULDC.64 UR6, c[0x0][0x218] ;  /* 0x0000860000067ab9 */ /* 0x000fc80000000a00 */
[----:B------:R-:W-:-:S05]  /*0f30*/  IADD3 R4, P0, R4, UR6, RZ ;  /* 0x0000000604047c10 */ /* 0x000fca000ff1e0ff */
[----:B------:R-:W-:-:S05]  /*0f40*/  IMAD.X R5, RZ, RZ, UR7, P0 ;  /* 0x00000007ff057e24 */ /* 0x000fca00080e06ff */
[----:B------:R-:W-:Y:S01]  /*0f50*/  STG.E.U8 desc[UR8][R4.64], R2 ;  /* 0x0000000204007986 */ /* 0x000fe2000c101108 */
[----:B------:R-:W-:Y:S05]  /*0f60*/  EXIT ;  /* 0x000000000000794d */ /* 0x000fea0003800000 */
.L_x_36064:
        /* <DEDUP_REMOVED lines=9> */
.L_x_36512:


//--------------------- .text._ZN2at6native29vectorized_elementwise_kernelILi4EZNS0_23bitwise_not_kernel_cudaERNS_18TensorIteratorBaseEEUlbE_St5arrayIPcLm2EEEEviT0_T1_ --------------------------
	.section	.text._ZN2at6native29vectorized_elementwise_kernelILi4EZNS0_23bitwise_not_kernel_cudaERNS_18TensorIteratorBaseEEUlbE_St5arrayIPcLm2EEEEviT0_T1_,"ax",@progbits
	.align	128
        .global         _ZN2at6native29vectorized_elementwise_kernelILi4EZNS0_23bitwise_not_kernel_cudaERNS_18TensorIteratorBaseEEUlbE_St5arrayIPcLm2EEEEviT0_T1_
        .type           _ZN2at6native29vectorized_elementwise_kernelILi4EZNS0_23bitwise_not_kernel_cudaERNS_18TensorIteratorBaseEEUlbE_St5arrayIPcLm2EEEEviT0_T1_,@function
        .size           _ZN2at6native29vectorized_elementwise_kernelILi4EZNS0_23bitwise_not_kernel_cudaERNS_18TensorIteratorBaseEEUlbE_St5arrayIPcLm2EEEEviT0_T1_,(.L_x_36513 - _ZN2at6native29vectorized_elementwise_kernelILi4EZNS0_23bitwise_not_kernel_cudaERNS_18TensorIteratorBaseEEUlbE_St5arrayIPcLm2EEEEviT0_T1_)
        .other          _ZN2at6native29vectorized_elementwise_kernelILi4EZNS0_23bitwise_not_kernel_cudaERNS_18TensorIteratorBaseEEUlbE_St5arrayIPcLm2EEEEviT0_T1_,@"STO_CUDA_ENTRY STV_DEFAULT"
_ZN2at6native29vectorized_elementwise_kernelILi4EZNS0_23bitwise_not_kernel_cudaERNS_18TensorIteratorBaseEEUlbE_St5arrayIPcLm2EEEEviT0_T1_:
.text._ZN2at6native29vectorized_elementwise_kernelILi4EZNS0_23bitwise_not_kernel_cudaERNS_18TensorIteratorBaseEEUlbE_St5arrayIPcLm2EEEEviT0_T1_:
        /* <DEDUP_REMOVED lines=17> */
[----:B------:R-:W3:Y:S01]  /*0110*/  LDG.E R7, desc[UR8][R2.64+0x200] ;  /* 0x0002000802077981 */ /* 0x000ee2000c1e1900 */
[----:B------:R-:W-:-:S04]  /*0120*/  UIADD3 UR5, UP0, UR4, UR6, URZ ;  /* 0x0000000604057290 */ /* 0x000fc8000ff1e03f */
[----:B------:R-:W-:Y:S01]  /*0130*/  UIADD3.X UR6, URZ, UR7, URZ, UP0, !UPT ;  /* 0x000000073f067290 */ /* 0x000fe200087fe43f */
[C---:B--2---:R-:W-:Y:S02]  /*0140*/  PRMT R0, R6.reuse, 0x7770, RZ ;  /* 0x0000777006007816 */ /* 0x044fe400000000ff */
[C---:B------:R-:W-:Y:S02]  /*0150*/  PRMT R5, R6.reuse, 0x7772, RZ ;  /* 0x0000777206057816 */ /* 0x040fe400000000ff */
[----:B------:R-:W-:Y:S02]  /*0160*/  PRMT R4, R6, 0x7771, RZ ;  /* 0x0000777106047816 */ /* 0x000fe400000000ff */
[----:B------:R-:W-:Y:S02]  /*0170*/  ISETP.NE.AND P1, PT, R0, RZ, PT ;  /* 0x000000ff0000720c */ /* 0x000fe40003f25270 */
[----:B------:R-:W-:Y:S02]  /*0180*/  PRMT R0, R6, 0x7773, RZ ;  /* 0x0000777306007816 */ /* 0x000fe400000000ff */
[----:B------:R-:W-:-:S02]  /*0190*/  ISETP.NE.AND P0, PT, R5, RZ, PT ;  /* 0x000000ff0500720c */ /* 0x000fc40003f05270 */
[----:B------:R-:W-:Y:S02]  /*01a0*/  ISETP.NE.AND P2, PT, R4, RZ, PT ;  /* 0x000000ff0400720c */ /* 0x000fe40003f45270 */
[----:B------:R-:W-:Y:S02]  /*01b0*/  SEL R5, RZ, 0x1, P1 ;  /* 0x00000001ff057807 */ /* 0x000fe40000800000 */
[C---:B---3--:R-:W-:Y:S02]  /*01c0*/  PRMT R4, R7.reuse, 0x7770, RZ ;  /* 0x0000777007047816 */ /* 0x048fe400000000ff */
[----:B------:R-:W-:Y:S02]  /*01d0*/  ISETP.NE.AND P1, PT, R0, RZ, PT ;  /* 0x000000ff0000720c */ /* 0x000fe40003f25270 */
[----:B------:R-:W-:Y:S02]  /*01e0*/  PRMT R0, R7, 0x7771, RZ ;  /* 0x0000777107007816 */ /* 0x000fe400000000ff */
[----:B------:R-:W-:-:S02]  /*01f0*/  SEL R6, RZ, 0x1, P2 ;  /* 0x00000001ff067807 */ /* 0x000fc40001000000 */
[----:B------:R-:W-:Y:S02]  /*0200*/  ISETP.NE.AND P2, PT, R4, RZ, PT ;  /* 0x000000ff0400720c */ /* 0x000fe40003f45270 */
[----:B------:R-:W-:Y:S02]  /*0210*/  ISETP.NE.AND P3, PT, R0, RZ, PT ;  /* 0x000000ff0000720c */ /* 0x000fe40003f65270 */
[C---:B------:R-:W-:Y:S02]  /*0220*/  PRMT R4, R7.reuse, 0x7772, RZ ;  /* 0x0000777207047816 */ /* 0x040fe400000000ff */
[----:B------:R-:W-:Y:S02]  /*0230*/  PRMT R0, R7, 0x7773, RZ ;  /* 0x0000777307007816 */ /* 0x000fe400000000ff */
[----:B------:R-:W-:Y:S02]  /*0240*/  SEL R2, RZ, 0x1, P2 ;  /* 0x00000001ff027807 */ /* 0x000fe40001000000 */
[----:B------:R-:W-:-:S02]  /*0250*/  SEL R3, RZ, 0x1, P3 ;  /* 0x00000001ff037807 */ /* 0x000fc40001800000 */
[----:B------:R-:W-:Y:S02]  /*0260*/  ISETP.NE.AND P2, PT, R4, RZ, PT ;  /* 0x000000ff0400720c */ /* 0x000fe40003f45270 */
[----:B------:R-:W-:Y:S02]  /*0270*/  ISETP.NE.AND P3, PT, R0, RZ, PT ;  /* 0x000000ff0000720c */ /* 0x000fe40003f65270 */
[----:B------:R-:W-:Y:S02]  /*0280*/  PRMT R5, R6, 0x7604, R5 ;  /* 0x0000760406057816 */ /* 0x000fe40000000005 */
[----:B------:R-:W-:Y:S01]  /*0290*/  PRMT R7, R3, 0x7604, R2 ;  /* 0x0000760403077816 */ /* 0x000fe20000000002 */
[----:B------:R-:W-:Y:S01]  /*02a0*/  IMAD.U32 R2, RZ, RZ, UR5 ;  /* 0x00000005ff027e24 */ /* 0x000fe2000f8e00ff */
[----:B------:R-:W-:Y:S01]  /*02b0*/  SEL R0, RZ, 0x1, P0 ;  /* 0x00000001ff007807 */ /* 0x000fe20000000000 */
[----:B------:R-:W-:Y:S01]  /*02c0*/  IMAD.U32 R3, RZ, RZ, UR6 ;  /* 0x00000006ff037e24 */ /* 0x000fe2000f8e00ff */
[----:B------:R-:W-:-:S02]  /*02d0*/  SEL R4, RZ, 0x1, P2 ;  /* 0x00000001ff047807 */ /* 0x000fc40001000000 */
[----:B------:R-:W-:Y:S01]  /*02e0*/  PRMT R5, R0, 0x7054, R5 ;  /* 0x0000705400057816 */ /* 0x000fe20000000005 */
[----:B------:R-:W-:Y:S01]  /*02f0*/  IMAD.WIDE R2, R9, 0x4, R2 ;  /* 0x0000000409027825 */ /* 0x000fe200078e0202 */
[----:B------:R-:W-:Y:S02]  /*0300*/  PRMT R7, R4, 0x7054, R7 ;  /* 0x0000705404077816 */ /* 0x000fe40000000007 */
[----:B------:R-:W-:Y:S02]  /*0310*/  SEL R0, RZ, 0x1, P1 ;  /* 0x00000001ff007807 */ /* 0x000fe40000800000 */
[----:B------:R-:W-:Y:S02]  /*0320*/  SEL R4, RZ, 0x1, P3 ;  /* 0x00000001ff047807 */ /* 0x000fe40001800000 */
[----:B------:R-:W-:Y:S02]  /*0330*/  PRMT R5, R0, 0x654, R5 ;  /* 0x0000065400057816 */ /* 0x000fe40000000005 */
[----:B------:R-:W-:-:S03]  /*0340*/  PRMT R7, R4, 0x654, R7 ;  /* 0x0000065404077816 */ /* 0x000fc60000000007 */
[----:B------:R-:W-:Y:S04]  /*0350*/  STG.E desc[UR8][R2.64], R5 ;  /* 0x0000000502007986 */ /* 0x000fe8000c101908 */
[----:B------:R-:W-:Y:S01]  /*0360*/  STG.E desc[UR8][R2.64+0x200], R7 ;  /* 0x0002000702007986 */ /* 0x000fe2000c101908 */
[----:B------:R-:W-:Y:S05]  /*0370*/  EXIT ;  /* 0x000000000000794d */ /* 0x000fea0003800000 */
.L_x_36065:
        /* <DEDUP_REMOVED lines=95> */
.L_x_36067:
[----:B------:R-:W-:Y:S05]  /*0970*/  BSYNC B0 ;  /* 0x0000000000007941 */ /* 0x000fea0003800000 */
.L_x_36066:
        /* <DEDUP_REMOVED lines=36> */
.L_x_36070:
        /* <DEDUP_REMOVED lines=11> */
.L_x_36071:
        /* <DEDUP_REMOVED lines=11> */
.L_x_36072:
        /* <DEDUP_REMOVED lines=12> */
.L_x_36073:
[----:B------:R-:W-:-:S13]  /*0de0*/  ISETP.GE.AND P0, PT, R7, R0, PT ;  /* 0x000000000700720c */ /* 0x000fda0003f06270 */
[----:B------:R-:W-:Y:S05]  /*0df0*/  @P0 BREAK B1 ;  /* 0x0000000000010942 */ /* 0x000fea0003800000 */
[----:B------:R-:W-:Y:S05]  /*0e00*/  @P0 BRA `(.L_x_36074) ;  /* 0x0000000000280947 */ /* 0x000fea0003800000 */
[----:B------:R-:W-:Y:S05]  /*0e10*/  BSYNC B1 ;  /* 0x0000000000017941 */ /* 0x000fea0003800000 */
.L_x_36069:
        /* <DEDUP_REMOVED lines=9> */
.L_x_36074:
[----:B------:R-:W-:Y:S05]  /*0eb0*/  BSYNC B0 ;  /* 0x0000000000007941 */ /* 0x000fea0003800000 */
.L_x_36068:
        /* <DEDUP_REMOVED lines=9> */
.L_x_36075:
        /* <DEDUP_REMOVED lines=11> */
.L_x_36513:


//--------------------- .text._ZN2at6native29vectorized_elementwise_kernelILi8EZNS0_23bitwise_not_kernel_cudaERNS_18TensorIteratorBaseEEUlbE_St5arrayIPcLm2EEEEviT0_T1_ --------------------------
	.section	.text._ZN2at6native29vectorized_elementwise_kernelILi8EZNS0_23bitwise_not_kernel_cudaERNS_18TensorIteratorBaseEEUlbE_St5arrayIPcLm2EEEEviT0_T1_,"ax",@progbits
	.align	128
        .global         _ZN2at6native29vectorized_elementwise_kernelILi8EZNS0_23bitwise_not_kernel_cudaERNS_18TensorIteratorBaseEEUlbE_St5arrayIPcLm2EEEEviT0_T1_
        .type           _ZN2at6native29vectorized_elementwise_kernelILi8EZNS0_23bitwise_not_kernel_cudaERNS_18TensorIteratorBaseEEUlbE_St5arrayIPcLm2EEEEviT0_T1_,@function
        .size           _ZN2at6native29vectorized_elementwise_kernelILi8EZNS0_23bitwise_not_kernel_cudaERNS_18TensorIteratorBaseEEUlbE_St5arrayIPcLm2EEEEviT0_T1_,(.L_x_36514 - _ZN2at6native29vectorized_elementwise_kernelILi8EZNS0_23bitwise_not_kernel_cudaERNS_18TensorIteratorBaseEEUlbE_St5arrayIPcLm2EEEEviT0_T1_)
        .other          _ZN2at6native29vectorized_elementwise_kernelILi8EZNS0_23bitwise_not_kernel_cudaERNS_18TensorIteratorBaseEEUlbE_St5arrayIPcLm2EEEEviT0_T1_,@"STO_CUDA_ENTRY STV_DEFAULT"
_ZN2at6native29vectorized_elementwise_kernelILi8EZNS0_23bitwise_not_kernel_cudaERNS_18TensorIteratorBaseEEUlbE_St5arrayIPcLm2EEEEviT0_T1_:
.text._ZN2at6native29vectorized_elementwise_kernelILi8EZNS0_23bitwise_not_kernel_cudaERNS_18TensorIteratorBaseEEUlbE_St5arrayIPcLm2EEEEviT0_T1_:
        /* <DEDUP_REMOVED lines=19> */
[C---:B--2---:R-:W-:Y:S02]  /*0130*/  LOP3.LUT R6, R3.reuse, 0xffff, RZ, 0xc0, !PT ;  /* 0x0000ffff03067812 */ /* 0x044fe400078ec0ff */
[----:B------:R-:W-:Y:S02]  /*0140*/  PRMT R4, R2, 0x7632, R4 ;  /* 0x0000763202047816 */ /* 0x000fe40000000004 */
[----:B------:R-:W-:Y:S02]  /*0150*/  SHF.R.U32.HI R6, RZ, 0x8, R6 ;  /* 0x00000008ff067819 */ /* 0x000fe40000011606 */
[----:B------:R-:W-:Y:S02]  /*0160*/  PRMT R5, R3, 0x7632, R5 ;  /* 0x0000763203057816 */ /* 0x000fe40000000005 */
[----:B------:R-:W-:Y:S02]  /*0170*/  PRMT R6, R6, 0x9910, RZ ;  /* 0x0000991006067816 */ /* 0x000fe400000000ff */
[----:B------:R-:W-:-:S02]  /*0180*/  LOP3.LUT P0, RZ, R4, 0xff, RZ, 0xc0, !PT ;  /* 0x000000ff04ff7812 */ /* 0x000fc4000780c0ff */
[C---:B------:R-:W-:Y:S02]  /*0190*/  LOP3.LUT P6, RZ, R3.reuse, 0xff, RZ, 0xc0, !PT ;  /* 0x000000ff03ff7812 */ /* 0x040fe400078cc0ff */
[----:B------:R-:W-:Y:S01]  /*01a0*/  PRMT R4, R3, 0x7732, RZ ;  /* 0x0000773203047816 */ /* 0x000fe200000000ff */
[----:B------:R-:W-:Y:S01]  /*01b0*/  IMAD.MOV.U32 R3, RZ, RZ, R6 ;  /* 0x000000ffff037224 */ /* 0x000fe200078e0006 */
[----:B------:R-:W-:Y:S02]  /*01c0*/  LOP3.LUT P1, RZ, R5, 0xff, RZ, 0xc0, !PT ;  /* 0x000000ff05ff7812 */ /* 0x000fe4000782c0ff */
[C---:B------:R-:W-:Y:S02]  /*01d0*/  PRMT R5, R2.reuse, 0x7732, RZ ;  /* 0x0000773202057816 */ /* 0x040fe400000000ff */
[C---:B------:R-:W-:Y:S02]  /*01e0*/  LOP3.LUT P2, RZ, R2.reuse, 0xff, RZ, 0xc0, !PT ;  /* 0x000000ff02ff7812 */ /* 0x040fe4000784c0ff */
[----:B------:R-:W-:-:S02]  /*01f0*/  LOP3.LUT R2, R2, 0xffff, RZ, 0xc0, !PT ;  /* 0x0000ffff02027812 */ /* 0x000fc400078ec0ff */
[----:B------:R-:W-:Y:S01]  /*0200*/  ISETP.NE.AND P3, PT, R3, RZ, PT ;  /* 0x000000ff0300720c */ /* 0x000fe20003f65270 */
[----:B------:R-:W-:Y:S01]  /*0210*/  IMAD.MOV.U32 R3, RZ, RZ, R5 ;  /* 0x000000ffff037224 */ /* 0x000fe200078e0005 */
[----:B------:R-:W-:Y:S02]  /*0220*/  SHF.R.U32.HI R2, RZ, 0x8, R2 ;  /* 0x00000008ff027819 */ /* 0x000fe40000011602 */
[----:B------:R-:W-:Y:S02]  /*0230*/  SHF.R.U32.HI R4, RZ, 0x8, R4 ;  /* 0x00000008ff047819 */ /* 0x000fe40000011604 */
[----:B------:R-:W-:Y:S02]  /*0240*/  SHF.R.U32.HI R3, RZ, 0x8, R3 ;  /* 0x00000008ff037819 */ /* 0x000fe40000011603 */
[----:B------:R-:W-:Y:S02]  /*0250*/  PRMT R2, R2, 0x9910, RZ ;  /* 0x0000991002027816 */ /* 0x000fe400000000ff */
[----:B------:R-:W-:-:S02]  /*0260*/  PRMT R4, R4, 0x9910, RZ ;  /* 0x0000991004047816 */ /* 0x000fc400000000ff */
[----:B------:R-:W-:Y:S02]  /*0270*/  PRMT R3, R3, 0x9910, RZ ;  /* 0x0000991003037816 */ /* 0x000fe400000000ff */
[----:B------:R-:W-:Y:S01]  /*0280*/  ISETP.NE.AND P4, PT, R2, RZ, PT ;  /* 0x000000ff0200720c */ /* 0x000fe20003f85270 */
[----:B------:R-:W-:Y:S01]  /*0290*/  IMAD.U32 R2, RZ, RZ, UR5 ;  /* 0x00000005ff027e24 */ /* 0x000fe2000f8e00ff */
[----:B------:R-:W-:Y:S02]  /*02a0*/  ISETP.NE.AND P5, PT, R4, RZ, PT ;  /* 0x000000ff0400720c */ /* 0x000fe40003fa5270 */
[----:B------:R-:W-:Y:S02]  /*02b0*/  SEL R6, RZ, 0x1, P6 ;  /* 0x00000001ff067807 */ /* 0x000fe40003000000 */
[----:B------:R-:W-:Y:S01]  /*02c0*/  ISETP.NE.AND P6, PT, R3, RZ, PT ;  /* 0x000000ff0300720c */ /* 0x000fe20003fc5270 */
[----:B------:R-:W-:Y:S01]  /*02d0*/  IMAD.U32 R3, RZ, RZ, UR6 ;  /* 0x00000006ff037e24 */ /* 0x000fe2000f8e00ff */
[----:B------:R-:W-:-:S02]  /*02e0*/  SEL R11, RZ, 0xffffffff, P4 ;  /* 0xffffffffff0b7807 */ /* 0x000fc40002000000 */
[----:B------:R-:W-:Y:S01]  /*02f0*/  SEL R7, RZ, 0xffffffff, P3 ;  /* 0xffffffffff077807 */ /* 0x000fe20001800000 */
[----:B------:R-:W-:Y:S01]  /*0300*/  IMAD.WIDE R2, R0, 0x8, R2 ;  /* 0x0000000800027825 */ /* 0x000fe200078e0202 */
[----:B------:R-:W-:Y:S02]  /*0310*/  SEL R5, RZ, 0xffffffff, P5 ;  /* 0xffffffffff057807 */ /* 0x000fe40002800000 */
[----:B------:R-:W-:Y:S01]  /*0320*/  SEL R9, RZ, 0xffffffff, P6 ;  /* 0xffffffffff097807 */ /* 0x000fe20003000000 */
[----:B------:R-:W-:Y:S01]  /*0330*/  IMAD.SHL.U32 R13, R11, 0x100, RZ ;  /* 0x000001000b0d7824 */ /* 0x000fe200078e00ff */
[----:B------:R-:W-:Y:S01]  /*0340*/  SEL R4, RZ, 0x1, P1 ;  /* 0x00000001ff047807 */ /* 0x000fe20000800000 */
[----:B------:R-:W-:Y:S01]  /*0350*/  IMAD.SHL.U32 R7, R7, 0x100, RZ ;  /* 0x0000010007077824 */ /* 0x000fe200078e00ff */
[----:B------:R-:W-:Y:S01]  /*0360*/  SEL R10, RZ, 0x1, P2 ;  /* 0x00000001ff0a7807 */ /* 0x000fe20001000000 */
[----:B------:R-:W-:Y:S01]  /*0370*/  IMAD.SHL.U32 R11, R5, 0x100, RZ ;  /* 0x00000100050b7824 */ /* 0x000fe200078e00ff */
[----:B------:R-:W-:Y:S01]  /*0380*/  SEL R8, RZ, 0x1, P0 ;  /* 0x00000001ff087807 */ /* 0x000fe20000000000 */
[----:B------:R-:W-:Y:S01]  /*0390*/  IMAD.SHL.U32 R9, R9, 0x100, RZ ;  /* 0x0000010009097824 */ /* 0x000fe200078e00ff */
[----:B------:R-:W-:-:S02]  /*03a0*/  LOP3.LUT R5, R7, 0x100, R6, 0xe2, !PT ;  /* 0x0000010007057812 */ /* 0x000fc400078ee206 */
[----:B------:R-:W-:Y:S02]  /*03b0*/  LOP3.LUT R4, R11, 0x100, R4, 0xe2, !PT ;  /* 0x000001000b047812 */ /* 0x000fe400078ee204 */
[----:B------:R-:W-:Y:S02]  /*03c0*/  LOP3.LUT R7, R13, 0x100, R10, 0xe2, !PT ;  /* 0x000001000d077812 */ /* 0x000fe400078ee20a */
[----:B------:R-:W-:Y:S02]  /*03d0*/  LOP3.LUT R8, R9, 0x100, R8, 0xe2, !PT ;  /* 0x0000010009087812 */ /* 0x000fe400078ee208 */
[----:B------:R-:W-:Y:S02]  /*03e0*/  PRMT R5, R5, 0x5410, R4 ;  /* 0x0000541005057816 */ /* 0x000fe40000000004 */
[----:B------:R-:W-:-:S05]  /*03f0*/  PRMT R4, R7, 0x5410, R8 ;  /* 0x0000541007047816 */ /* 0x000fca0000000008 */
[----:B------:R-:W-:Y:S01]  /*0400*/  STG.E.64 desc[UR8][R2.64], R4 ;  /* 0x0000000402007986 */ /* 0x000fe2000c101b08 */
[----:B------:R-:W-:Y:S05]  /*0410*/  EXIT ;  /* 0x000000000000794d */ /* 0x000fea0003800000 */
.L_x_36076:
        /* <DEDUP_REMOVED lines=95> */
.L_x_36078:
[----:B------:R-:W-:Y:S05]  /*0a10*/  BSYNC B0 ;  /* 0x0000000000007941 */ /* 0x000fea0003800000 */
.L_x_36077:
        /* <DEDUP_REMOVED lines=36> */
.L_x_36081:
        /* <DEDUP_REMOVED lines=11> */
.L_x_36082:
        /* <DEDUP_REMOVED lines=11> */
.L_x_36083:
        /* <DEDUP_REMOVED lines=12> */
.L_x_36084:
[----:B------:R-:W-:-:S13]  /*0e80*/  ISETP.GE.AND P0, PT, R7, R0, PT ;  /* 0x000000000700720c */ /* 0x000fda0003f06270 */
[----:B------:R-:W-:Y:S05]  /*0e90*/  @P0 BREAK B1 ;  /* 0x0000000000010942 */ /* 0x000fea0003800000 */
[----:B------:R-:W-:Y:S05]  /*0ea0*/  @P0 BRA `(.L_x_36085) ;  /* 0x0000000000280947 */ /* 0x000fea0003800000 */
[----:B------:R-:W-:Y:S05]  /*0eb0*/  BSYNC B1 ;  /* 0x0000000000017941 */ /* 0x000fea0003800000 */
.L_x_36080:
        /* <DEDUP_REMOVED lines=9> */
.L_x_36085:
[----:B------:R-:W-:Y:S05]  /*0f50*/  BSYNC B0 ;  /* 0x0000000000007941 */ /* 0x000fea0003800000 */
.L_x_36079:
        /* <DEDUP_REMOVED lines=9> */
.L_x_36086:
        /* <DEDUP_REMOVED lines=9> */
.L_x_36514:


//--------------------- .nv.global.init           --------------------------
	.section	.nv.global.init,"aw",@progbits
	.align	16
.nv.global.init:
	.type		__cudart_sin_cos_coeffs,@object
	.size		__cudart_sin_cos_coeffs,(__cudart_i2opi_d - __cudart_sin_cos_coeffs)
__cudart_sin_cos_coeffs:
        /*0000*/ 	.byte	0x46, 0xd2, 0xb0, 0x2c, 0xf1, 0xe5, 0x5a, 0xbe, 0x92, 0xe3, 0xac, 0x69, 0xe3, 0x1d, 0xc7, 0x3e
        /*0010*/ 	.byte	0xa1, 0x62, 0xdb, 0x19, 0xa0, 0x01, 0x2a, 0xbf, 0x18, 0x08, 0x11, 0x11, 0x11, 0x11, 0x81, 0x3f
        /*0020*/ 	.byte	0x54, 0x55, 0x55, 0x55, 0x55, 0x55, 0xc5, 0xbf, 0x00, 0x00, 0x00, 0x00, 0x00, 0x00, 0x00, 0x00
        /*0030*/ 	.byte	0x00, 0x00, 0x00, 0x00, 0x00, 0x00, 0x00, 0x00, 0x64, 0x81, 0xfd, 0x20, 0x83, 0xff, 0xa8, 0xbd
        /*0040*/ 	.byte	0x28, 0x85, 0xef, 0xc1, 0xa7, 0xee, 0x21, 0x3e, 0xd9, 0xe6, 0x06, 0x8e, 0x4f, 0x7e, 0x92, 0xbe
        /*0050*/ 	.byte	0xe9, 0xbc, 0xdd, 0x19, 0xa0, 0x01, 0xfa, 0x3e, 0x47, 0x5d, 0xc1, 0x16, 0x6c, 0xc1, 0x56, 0xbf
        /*0060*/ 	.byte	0x51, 0x55, 0x55, 0x55, 0x55, 0x55, 0xa5, 0x3f, 0x00, 0x00, 0x00, 0x00, 0x00, 0x00, 0xe0, 0xbf
        /*0070*/ 	.byte	0x00, 0x00, 0x00, 0x00, 0x00, 0x00, 0xf0, 0x3f, 0x00, 0x00, 0x00, 0x00, 0x00, 0x00, 0x00, 0x00
	.type		__cudart_i2opi_d,@object
	.size		__cudart_i2opi_d,($str$15 - __cudart_i2opi_d)
__cudart_i2opi_d:
        /* <DEDUP_REMOVED lines=9> */
	.type		$str$15,@object
	.size		$str$15,(__unnamed_11 - $str$15)
$str$15:
        /*0110*/ 	.byte	0x66, 0x61, 0x6c, 0x73, 0x65, 0x00
	.type		__unnamed_11,@object
	.size		__unnamed_11,(__unnamed_3 - __unnamed_11)
__unnamed_11:
        /*0116*/ 	.byte	0x66, 0x65, 0x74, 0x63, 0x68, 0x5f, 0x61, 0x6e, 0x64, 0x5f, 0x63, 0x61, 0x73, 0x74, 0x00
	.type		__unnamed_3,@object
	.size		__unnamed_3,(__unnamed_19 - __unnamed_3)
__unnamed_3:
        /*0125*/ 	.byte	0x66, 0x65, 0x74, 0x63, 0x68, 0x5f, 0x61, 0x6e, 0x64, 0x5f, 0x63, 0x61, 0x73, 0x74, 0x00
	.type		__unnamed_19,@object
	.size		__unnamed_19,(__unnamed_7 - __unnamed_19)
__unnamed_19:
        /*0134*/ 	.byte	0x66, 0x65, 0x74, 0x63, 0x68, 0x5f, 0x61, 0x6e, 0x64, 0x5f, 0x63, 0x61, 0x73, 0x74, 0x00
	.type		__unnamed_7,@object
	.size		__unnamed_7,(__unnamed_23 - __unnamed_7)
__unnamed_7:
        /*0143*/ 	.byte	0x66, 0x65, 0x74, 0x63, 0x68, 0x5f, 0x61, 0x6e, 0x64, 0x5f, 0x63, 0x61, 0x73, 0x74, 0x00
	.type		__unnamed_23,@object
	.size		__unnamed_23,(__unnamed_15 - __unnamed_23)
__unnamed_23:
        /*0152*/ 	.byte	0x66, 0x65, 0x74, 0x63, 0x68, 0x5f, 0x61, 0x6e, 0x64, 0x5f, 0x63, 0x61, 0x73, 0x74, 0x00
	.type		__unnamed_15,@object
	.size		__unnamed_15,(__unnamed_9 - __unnamed_15)
__unnamed_15:
        /*0161*/ 	.byte	0x66, 0x65, 0x74, 0x63, 0x68, 0x5f, 0x61, 0x6e, 0x64, 0x5f, 0x63, 0x61, 0x73, 0x74, 0x00
	.type		__unnamed_9,@object
	.size		__unnamed_9,(__unnamed_1 - __unnamed_9)
__unnamed_9:
        /*0170*/ 	.byte	0x66, 0x65, 0x74, 0x63, 0x68, 0x5f, 0x61, 0x6e, 0x64, 0x5f, 0x63, 0x61, 0x73, 0x74, 0x00
	.type		__unnamed_1,@object
	.size		__unnamed_1,(__unnamed_17 - __unnamed_1)
__unnamed_1:
        /*017f*/ 	.byte	0x66, 0x65, 0x74, 0x63, 0x68, 0x5f, 0x61, 0x6e, 0x64, 0x5f, 0x63, 0x61, 0x73, 0x74, 0x00
	.type		__unnamed_17,@object
	.size		__unnamed_17,(__unnamed_5 - __unnamed_17)
__unnamed_17:
        /*018e*/ 	.byte	0x66, 0x65, 0x74, 0x63, 0x68, 0x5f, 0x61, 0x6e, 0x64, 0x5f, 0x63, 0x61, 0x73, 0x74, 0x00
	.type		__unnamed_5,@object
	.size		__unnamed_5,(__unnamed_21 - __unnamed_5)
__unnamed_5:
        /*019d*/ 	.byte	0x66, 0x65, 0x74, 0x63, 0x68, 0x5f, 0x61, 0x6e, 0x64, 0x5f, 0x63, 0x61, 0x73, 0x74, 0x00
	.type		__unnamed_21,@object
	.size		__unnamed_21,(__unnamed_13 - __unnamed_21)
__unnamed_21:
        /*01ac*/ 	.byte	0x66, 0x65, 0x74, 0x63, 0x68, 0x5f, 0x61, 0x6e, 0x64, 0x5f, 0x63, 0x61, 0x73, 0x74, 0x00
	.type		__unnamed_13,@object
	.size		__unnamed_13,(__unnamed_12 - __unnamed_13)
__unnamed_13:
        /*01bb*/ 	.byte	0x66, 0x65, 0x74, 0x63, 0x68, 0x5f, 0x61, 0x6e, 0x64, 0x5f, 0x63, 0x61, 0x73, 0x74, 0x00
	.type		__unnamed_12,@object
	.size		__unnamed_12,(__unnamed_4 - __unnamed_12)
__unnamed_12:
        /*01ca*/ 	.byte	0x63, 0x61, 0x73, 0x74, 0x5f, 0x61, 0x6e, 0x64, 0x5f, 0x73, 0x74, 0x6f, 0x72, 0x65, 0x00
	.type		__unnamed_4,@object
	.size		__unnamed_4,(__unnamed_20 - __unnamed_4)
__unnamed_4:
        /*01d9*/ 	.byte	0x63, 0x61, 0x73, 0x74, 0x5f, 0x61, 0x6e, 0x64, 0x5f, 0x73, 0x74, 0x6f, 0x72, 0x65, 0x00
	.type		__unnamed_20,@object
	.size		__unnamed_20,(__unnamed_8 - __unnamed_20)
__unnamed_20:
        /*01e8*/ 	.byte	0x63, 0x61, 0x73, 0x74, 0x5f, 0x61, 0x6e, 0x64, 0x5f, 0x73, 0x74, 0x6f, 0x72, 0x65, 0x00
	.type		__unnamed_8,@object
	.size		__unnamed_8,(__unnamed_24 - __unnamed_8)
__unnamed_8:
        /*01f7*/ 	.byte	0x63, 0x61, 0x73, 0x74, 0x5f, 0x61, 0x6e, 0x64, 0x5f, 0x73, 0x74, 0x6f, 0x72, 0x65, 0x00
	.type		__unnamed_24,@object
	.size		__unnamed_24,(__unnamed_16 - __unnamed_24)
__unnamed_24:
        /*0206*/ 	.byte	0x63, 0x61, 0x73, 0x74, 0x5f, 0x61, 0x6e, 0x64, 0x5f, 0x73, 0x74, 0x6f, 0x72, 0x65, 0x00
	.type		__unnamed_16,@object
	.size		__unnamed_16,(__unnamed_10 - __unnamed_16)
__unnamed_16:
        /*0215*/ 	.byte	0x63, 0x61, 0x73, 0x74, 0x5f, 0x61, 0x6e, 0x64, 0x5f, 0x73, 0x74, 0x6f, 0x72, 0x65, 0x00
	.type		__unnamed_10,@object
	.size		__unnamed_10,(__unnamed_2 - __unnamed_10)
__unnamed_10:
        /*0224*/ 	.byte	0x63, 0x61, 0x73, 0x74, 0x5f, 0x61, 0x6e, 0x64, 0x5f, 0x73, 0x74, 0x6f, 0x72, 0x65, 0x00
	.type		__unnamed_2,@object
	.size		__unnamed_2,(__unnamed_18 - __unnamed_2)
__unnamed_2:
        /*0233*/ 	.byte	0x63, 0x61, 0x73, 0x74, 0x5f, 0x61, 0x6e, 0x64, 0x5f, 0x73, 0x74, 0x6f, 0x72, 0x65, 0x00
	.type		__unnamed_18,@object
	.size		__unnamed_18,(__unnamed_6 - __unnamed_18)
__unnamed_18:
        /*0242*/ 	.byte	0x63, 0x61, 0x73, 0x74, 0x5f, 0x61, 0x6e, 0x64, 0x5f, 0x73, 0x74, 0x6f, 0x72, 0x65, 0x00
	.type		__unnamed_6,@object
	.size		__unnamed_6,(__unnamed_22 - __unnamed_6)
__unnamed_6:
        /*0251*/ 	.byte	0x63, 0x61, 0x73, 0x74, 0x5f, 0x61, 0x6e, 0x64, 0x5f, 0x73, 0x74, 0x6f, 0x72, 0x65, 0x00
	.type		__unnamed_22,@object
	.size		__unnamed_22,(__unnamed_14 - __unnamed_22)
__unnamed_22:
        /*0260*/ 	.byte	0x63, 0x61, 0x73, 0x74, 0x5f, 0x61, 0x6e, 0x64, 0x5f, 0x73, 0x74, 0x6f, 0x72, 0x65, 0x00
	.type		__unnamed_14,@object
	.size		__unnamed_14,($str$16 - __unnamed_14)
__unnamed_14:
        /*026f*/ 	.byte	0x63, 0x61, 0x73, 0x74, 0x5f, 0x61, 0x6e, 0x64, 0x5f, 0x73, 0x74, 0x6f, 0x72, 0x65, 0x00
	.type		$str$16,@object
	.size		$str$16,(.L_53 - $str$16)
$str$16:
        /*027e*/ 	.byte	0x2f, 0x72, 0x6f, 0x6f, 0x74, 0x2f, 0x2e, 0x70, 0x79, 0x65, 0x6e, 0x76, 0x2f, 0x76, 0x65, 0x72
        /*028e*/ 	.byte	0x73, 0x69, 0x6f, 0x6e, 0x73, 0x2f, 0x33, 0x2e, 0x31, 0x33, 0x2e, 0x31, 0x32, 0x2f, 0x6c, 0x69
        /*029e*/ 	.byte	0x62, 0x2f, 0x70, 0x79, 0x74, 0x68, 0x6f, 0x6e, 0x33, 0x2e, 0x31, 0x33, 0x2f, 0x73, 0x69, 0x74
        /*02ae*/ 	.byte	0x65, 0x2d, 0x70, 0x61, 0x63, 0x6b, 0x61, 0x67, 0x65, 0x73, 0x2f, 0x74, 0x6f, 0x72, 0x63, 0x68
        /*02be*/ 	.byte	0x2f, 0x69, 0x6e, 0x63, 0x6c, 0x75, 0x64, 0x65, 0x2f, 0x63, 0x31, 0x30, 0x2f, 0x63, 0x6f, 0x72
        /*02ce*/ 	.byte	0x65, 0x2f, 0x44, 0x79, 0x6e, 0x61, 0x6d, 0x69, 0x63, 0x43, 0x61, 0x73, 0x74, 0x2e, 0x68, 0x00
.L_53:


//--------------------- .nv.shared.reserved.0     --------------------------
	.section	.nv.shared.reserved.0,"aw",@nobits
	.weak		__nv_reservedSMEM_offset_0_alias
	.size		__nv_reservedSMEM_offset_0_alias, 0, 0
	.other		__nv_reservedSMEM_offset_0_alias,@"STO_CUDA_RESERVED_SHARED STV_DEFAULT"
__nv_reservedSMEM_offset_0_alias:
	.zero		0


//--------------------- .nv.global                --------------------------
	.section	.nv.global,"aw",@nobits
.nv.global:
	.type		_ZN48_INTERNAL_650009b6_17_UnaryOpsKernel_cu_bd823bfe4cuda3std3__48in_placeE,@object
	.size		_ZN48_INTERNAL_650009b6_17_UnaryOpsKernel_cu_bd823bfe4cuda3std3__48in_placeE,(_ZN48_INTERNAL_650009b6_17_UnaryOpsKernel_cu_bd823bfe4cuda3std6ranges3__45__cpo8distanceE - _ZN48_INTERNAL_650009b6_17_UnaryOpsKernel_cu_bd823bfe4cuda3std3__48in_placeE)
_ZN48_INTERNAL_650009b6_17_UnaryOpsKernel_cu_bd823bfe4cuda3std3__48in_placeE:
	.zero		1
	.type		_ZN48_INTERNAL_650009b6_17_UnaryOpsKernel_cu_bd823bfe4cuda3std6ranges3__45__cpo8distanceE,@object
	.size		_ZN48_INTERNAL_650009b6_17_UnaryOpsKernel_cu_bd823bfe4cuda3std6ranges3__45__cpo8distanceE,(_ZN48_INTERNAL_650009b6_17_UnaryOpsKernel_cu_bd823bfe4cuda3std3__45__cpo6cbeginE - _ZN48_INTERNAL_650009b6_17_UnaryOpsKernel_cu_bd823bfe4cuda3std6ranges3__45__cpo8distanceE)
_ZN48_INTERNAL_650009b6_17_UnaryOpsKernel_cu_bd823bfe4cuda3std6ranges3__45__cpo8distanceE:
	.zero		1
	.type		_ZN48_INTERNAL_650009b6_17_UnaryOpsKernel_cu_bd823bfe4cuda3std3__45__cpo6cbeginE,@object
	.size		_ZN48_INTERNAL_650009b6_17_UnaryOpsKernel_cu_bd823bfe4cuda3std3__45__cpo6cbeginE,(_ZN48_INTERNAL_650009b6_17_UnaryOpsKernel_cu_bd823bfe4cuda3std6ranges3__45__cpo7advanceE - _ZN48_INTERNAL_650009b6_17_UnaryOpsKernel_cu_bd823bfe4cuda3std3__45__cpo6cbeginE)
_ZN48_INTERNAL_650009b6_17_UnaryOpsKernel_cu_bd823bfe4cuda3std3__45__cpo6cbeginE:
	.zero		1
	.type		_ZN48_INTERNAL_650009b6_17_UnaryOpsKernel_cu_bd823bfe4cuda3std6ranges3__45__cpo7advanceE,@object
	.size		_ZN48_INTERNAL_650009b6_17_UnaryOpsKernel_cu_bd823bfe4cuda3std6ranges3__45__cpo7advanceE,(_ZN48_INTERNAL_650009b6_17_UnaryOpsKernel_cu_bd823bfe4cuda3std3__45__cpo7crbeginE - _ZN48_INTERNAL_650009b6_17_UnaryOpsKernel_cu_bd823bfe4cuda3std6ranges3__45__cpo7advanceE)
_ZN48_INTERNAL_650009b6_17_UnaryOpsKernel_cu_bd823bfe4cuda3std6ranges3__45__cpo7advanceE:
	.zero		1
	.type		_ZN48_INTERNAL_650009b6_17_UnaryOpsKernel_cu_bd823bfe4cuda3std3__45__cpo7crbeginE,@object
	.size		_ZN48_INTERNAL_650009b6_17_UnaryOpsKernel_cu_bd823bfe4cuda3std3__45__cpo7crbeginE,(_ZN48_INTERNAL_650009b6_17_UnaryOpsKernel_cu_bd823bfe4cuda3std6ranges3__45__cpo4dataE - _ZN48_INTERNAL_650009b6_17_UnaryOpsKernel_cu_bd823bfe4cuda3std3__45__cpo7crbeginE)
_ZN48_INTERNAL_650009b6_17_UnaryOpsKernel_cu_bd823bfe4cuda3std3__45__cpo7crbeginE:
	.zero		1
	.type		_ZN48_INTERNAL_650009b6_17_UnaryOpsKernel_cu_bd823bfe4cuda3std6ranges3__45__cpo4dataE,@object
	.size		_ZN48_INTERNAL_650009b6_17_UnaryOpsKernel_cu_bd823bfe4cuda3std6ranges3__45__cpo4dataE,(_ZN48_INTERNAL_650009b6_17_UnaryOpsKernel_cu_bd823bfe4cuda3std6ranges3__45__cpo5beginE - _ZN48_INTERNAL_650009b6_17_UnaryOpsKernel_cu_bd823bfe4cuda3std6ranges3__45__cpo4dataE)
_ZN48_INTERNAL_650009b6_17_UnaryOpsKernel_cu_bd823bfe4cuda3std6ranges3__45__cpo4dataE:
	.zero		1
	.type		_ZN48_INTERNAL_650009b6_17_UnaryOpsKernel_cu_bd823bfe4cuda3std6ranges3__45__cpo5beginE,@object
	.size		_ZN48_INTERNAL_650009b6_17_UnaryOpsKernel_cu_bd823bfe4cuda3std6ranges3__45__cpo5beginE,(_ZN48_INTERNAL_650009b6_17_UnaryOpsKernel_cu_bd823bfe4cuda3std3__450_GLOBAL__N__650009b6_17_UnaryOpsKernel_cu_bd823bfe6ignoreE - _ZN48_INTERNAL_650009b6_17_UnaryOpsKernel_cu_bd823bfe4cuda3std6ranges3__45__cpo5beginE)
_ZN48_INTERNAL_650009b6_17_UnaryOpsKernel_cu_bd823bfe4cuda3std6ranges3__45__cpo5beginE:
	.zero		1
	.type		_ZN48_INTERNAL_650009b6_17_UnaryOpsKernel_cu_bd823bfe4cuda3std3__450_GLOBAL__N__650009b6_17_UnaryOpsKernel_cu_bd823bfe6ignoreE,@object
	.size		_ZN48_INTERNAL_650009b6_17_UnaryOpsKernel_cu_bd823bfe4cuda3std3__450_GLOBAL__N__650009b6_17_UnaryOpsKernel_cu_bd823bfe6ignoreE,(_ZN48_INTERNAL_650009b6_17_UnaryOpsKernel_cu_bd823bfe4cuda3std6ranges3__45__cpo4sizeE - _ZN48_INTERNAL_650009b6_17_UnaryOpsKernel_cu_bd823bfe4cuda3std3__450_GLOBAL__N__650009b6_17_UnaryOpsKernel_cu_bd823bfe6ignoreE)
_ZN48_INTERNAL_650009b6_17_UnaryOpsKernel_cu_bd823bfe4cuda3std3__450_GLOBAL__N__650009b6_17_UnaryOpsKernel_cu_bd823bfe6ignoreE:
	.zero		1
	.type		_ZN48_INTERNAL_650009b6_17_UnaryOpsKernel_cu_bd823bfe4cuda3std6ranges3__45__cpo4sizeE,@object
	.size		_ZN48_INTERNAL_650009b6_17_UnaryOpsKernel_cu_bd823bfe4cuda3std6ranges3__45__cpo4sizeE,(_ZN48_INTERNAL_650009b6_17_UnaryOpsKernel_cu_bd823bfe4cuda3std3__45__cpo5beginE - _ZN48_INTERNAL_650009b6_17_UnaryOpsKernel_cu_bd823bfe4cuda3std6ranges3__45__cpo4sizeE)
_ZN48_INTERNAL_650009b6_17_UnaryOpsKernel_cu_bd823bfe4cuda3std6ranges3__45__cpo4sizeE:
	.zero		1
	.type		_ZN48_INTERNAL_650009b6_17_UnaryOpsKernel_cu_bd823bfe4cuda3std3__45__cpo5beginE,@object
	.size		_ZN48_INTERNAL_650009b6_17_UnaryOpsKernel_cu_bd823bfe4cuda3std3__45__cpo5beginE,(_ZN48_INTERNAL_650009b6_17_UnaryOpsKernel_cu_bd823bfe4cuda3std6ranges3__45__cpo6cbeginE - _ZN48_INTERNAL_650009b6_17_UnaryOpsKernel_cu_bd823bfe4cuda3std3__45__cpo5beginE)
_ZN48_INTERNAL_650009b6_17_UnaryOpsKernel_cu_bd823bfe4cuda3std3__45__cpo5beginE:
	.zero		1
	.type		_ZN48_INTERNAL_650009b6_17_UnaryOpsKernel_cu_bd823bfe4cuda3std6ranges3__45__cpo6cbeginE,@object
	.size		_ZN48_INTERNAL_650009b6_17_UnaryOpsKernel_cu_bd823bfe4cuda3std6ranges3__45__cpo6cbeginE,(_ZN48_INTERNAL_650009b6_17_UnaryOpsKernel_cu_bd823bfe4cuda3std3__45__cpo6rbeginE - _ZN48_INTERNAL_650009b6_17_UnaryOpsKernel_cu_bd823bfe4cuda3std6ranges3__45__cpo6cbeginE)
_ZN48_INTERNAL_650009b6_17_UnaryOpsKernel_cu_bd823bfe4cuda3std6ranges3__45__cpo6cbeginE:
	.zero		1
	.type		_ZN48_INTERNAL_650009b6_17_UnaryOpsKernel_cu_bd823bfe4cuda3std3__45__cpo6rbeginE,@object
	.size		_ZN48_INTERNAL_650009b6_17_UnaryOpsKernel_cu_bd823bfe4cuda3std3__45__cpo6rbeginE,(_ZN48_INTERNAL_650009b6_17_UnaryOpsKernel_cu_bd823bfe4cuda3std6ranges3__45__cpo4nextE - _ZN48_INTERNAL_650009b6_17_UnaryOpsKernel_cu_bd823bfe4cuda3std3__45__cpo6rbeginE)
_ZN48_INTERNAL_650009b6_17_UnaryOpsKernel_cu_bd823bfe4cuda3std3__45__cpo6rbeginE:
	.zero		1
	.type		_ZN48_INTERNAL_650009b6_17_UnaryOpsKernel_cu_bd823bfe4cuda3std6ranges3__45__cpo4nextE,@object
	.size		_ZN48_INTERNAL_650009b6_17_UnaryOpsKernel_cu_bd823bfe4cuda3std6ranges3__45__cpo4nextE,(_ZN48_INTERNAL_650009b6_17_UnaryOpsKernel_cu_bd823bfe4cuda3std6ranges3__45__cpo4swapE - _ZN48_INTERNAL_650009b6_17_UnaryOpsKernel_cu_bd823bfe4cuda3std6ranges3__45__cpo4nextE)
_ZN48_INTERNAL_650009b6_17_UnaryOpsKernel_cu_bd823bfe4cuda3std6ranges3__45__cpo4nextE:
	.zero		1
	.type		_ZN48_INTERNAL_650009b6_17_UnaryOpsKernel_cu_bd823bfe4cuda3std6ranges3__45__cpo4swapE,@object
	.size		_ZN48_INTERNAL_650009b6_17_UnaryOpsKernel_cu_bd823bfe4cuda3std6ranges3__45__cpo4swapE,(_ZN48_INTERNAL_650009b6_17_UnaryOpsKernel_cu_bd823bfe4cuda3std3__420unreachable_sentinelE - _ZN48_INTERNAL_650009b6_17_UnaryOpsKernel_cu_bd823bfe4cuda3std6ranges3__45__cpo4swapE)
_ZN48_INTERNAL_650009b6_17_UnaryOpsKernel_cu_bd823bfe4cuda3std6ranges3__45__cpo4swapE:
	.zero		1
	.type		_ZN48_INTERNAL_650009b6_17_UnaryOpsKernel_cu_bd823bfe4cuda3std3__420unreachable_sentinelE,@object
	.size		_ZN48_INTERNAL_650009b6_17_UnaryOpsKernel_cu_bd823bfe4cuda3std3__420unreachable_sentinelE,(_ZN48_INTERNAL_650009b6_17_UnaryOpsKernel_cu_bd823bfe6thrust23THRUST_300001_SM_900_NS6system6detail10sequential3seqE - _ZN48_INTERNAL_650009b6_17_UnaryOpsKernel_cu_bd823bfe4cuda3std3__420unreachable_sentinelE)
_ZN48_INTERNAL_650009b6_17_UnaryOpsKernel_cu_bd823bfe4cuda3std3__420unreachable_sentinelE:
	.zero		1
	.type		_ZN48_INTERNAL_650009b6_17_UnaryOpsKernel_cu_bd823bfe6thrust23THRUST_300001_SM_900_NS6system6detail10sequential3seqE,@object
	.size		_ZN48_INTERNAL_650009b6_17_UnaryOpsKernel_cu_bd823bfe6thrust23THRUST_300001_SM_900_NS6system6detail10sequential3seqE,(_ZN48_INTERNAL_650009b6_17_UnaryOpsKernel_cu_bd823bfe4cuda3std3__45__cpo4cendE - _ZN48_INTERNAL_650009b6_17_UnaryOpsKernel_cu_bd823bfe6thrust23THRUST_300001_SM_900_NS6system6detail10sequential3seqE)
_ZN48_INTERNAL_650009b6_17_UnaryOpsKernel_cu_bd823bfe6thrust23THRUST_300001_SM_900_NS6system6detail10sequential3seqE:
	.zero		1
	.type		_ZN48_INTERNAL_650009b6_17_UnaryOpsKernel_cu_bd823bfe4cuda3std3__45__cpo4cendE,@object
	.size		_ZN48_INTERNAL_650009b6_17_UnaryOpsKernel_cu_bd823bfe4cuda3std3__45__cpo4cendE,(_ZN48_INTERNAL_650009b6_17_UnaryOpsKernel_cu_bd823bfe4cuda3std6ranges3__45__cpo9iter_swapE - _ZN48_INTERNAL_650009b6_17_UnaryOpsKernel_cu_bd823bfe4cuda3std3__45__cpo4cendE)
_ZN48_INTERNAL_650009b6_17_UnaryOpsKernel_cu_bd823bfe4cuda3std3__45__cpo4cendE:
	.zero		1
	.type		_ZN48_INTERNAL_650009b6_17_UnaryOpsKernel_cu_bd823bfe4cuda3std6ranges3__45__cpo9iter_swapE,@object
	.size		_ZN48_INTERNAL_650009b6_17_UnaryOpsKernel_cu_bd823bfe4cuda3std6ranges3__45__cpo9iter_swapE,(_ZN48_INTERNAL_650009b6_17_UnaryOpsKernel_cu_bd823bfe4cuda3std3__45__cpo5crendE - _ZN48_INTERNAL_650009b6_17_UnaryOpsKernel_cu_bd823bfe4cuda3std6ranges3__45__cpo9iter_swapE)
_ZN48_INTERNAL_650009b6_17_UnaryOpsKernel_cu_bd823bfe4cuda3std6ranges3__45__cpo9iter_swapE:
	.zero		1
	.type		_ZN48_INTERNAL_650009b6_17_UnaryOpsKernel_cu_bd823bfe4cuda3std3__45__cpo5crendE,@object
	.size		_ZN48_INTERNAL_650009b6_17_UnaryOpsKernel_cu_bd823bfe4cuda3std3__45__cpo5crendE,(_ZN48_INTERNAL_650009b6_17_UnaryOpsKernel_cu_bd823bfe4cuda3std6ranges3__45__cpo5cdataE - _ZN48_INTERNAL_650009b6_17_UnaryOpsKernel_cu_bd823bfe4cuda3std3__45__cpo5crendE)
_ZN48_INTERNAL_650009b6_17_UnaryOpsKernel_cu_bd823bfe4cuda3std3__45__cpo5crendE:
	.zero		1
	.type		_ZN48_INTERNAL_650009b6_17_UnaryOpsKernel_cu_bd823bfe4cuda3std6ranges3__45__cpo5cdataE,@object
	.size		_ZN48_INTERNAL_650009b6_17_UnaryOpsKernel_cu_bd823bfe4cuda3std6ranges3__45__cpo5cdataE,(_ZN48_INTERNAL_650009b6_17_UnaryOpsKernel_cu_bd823bfe4cuda3std6ranges3__45__cpo3endE - _ZN48_INTERNAL_650009b6_17_UnaryOpsKernel_cu_bd823bfe4cuda3std6ranges3__45__cpo5cdataE)
_ZN48_INTERNAL_650009b6_17_UnaryOpsKernel_cu_bd823bfe4cuda3std6ranges3__45__cpo5cdataE:
	.zero		1
	.type		_ZN48_INTERNAL_650009b6_17_UnaryOpsKernel_cu_bd823bfe4cuda3std6ranges3__45__cpo3endE,@object
	.size		_ZN48_INTERNAL_650009b6_17_UnaryOpsKernel_cu_bd823bfe4cuda3std6ranges3__45__cpo3endE,(_ZN48_INTERNAL_650009b6_17_UnaryOpsKernel_cu_bd823bfe4cuda3std3__419piecewise_constructE - _ZN48_INTERNAL_650009b6_17_UnaryOpsKernel_cu_bd823bfe4cuda3std6ranges3__45__cpo3endE)
_ZN48_INTERNAL_650009b6_17_UnaryOpsKernel_cu_bd823bfe4cuda3std6ranges3__45__cpo3endE:
	.zero		1
	.type		_ZN48_INTERNAL_650009b6_17_UnaryOpsKernel_cu_bd823bfe4cuda3std3__419piecewise_constructE,@object
	.size		_ZN48_INTERNAL_650009b6_17_UnaryOpsKernel_cu_bd823bfe4cuda3std3__419piecewise_constructE,(_ZN48_INTERNAL_650009b6_17_UnaryOpsKernel_cu_bd823bfe4cuda3std6ranges3__45__cpo5ssizeE - _ZN48_INTERNAL_650009b6_17_UnaryOpsKernel_cu_bd823bfe4cuda3std3__419piecewise_constructE)
_ZN48_INTERNAL_650009b6_17_UnaryOpsKernel_cu_bd823bfe4cuda3std3__419piecewise_constructE:
	.zero		1
	.type		_ZN48_INTERNAL_650009b6_17_UnaryOpsKernel_cu_bd823bfe4cuda3std6ranges3__45__cpo5ssizeE,@object
	.size		_ZN48_INTERNAL_650009b6_17_UnaryOpsKernel_cu_bd823bfe4cuda3std6ranges3__45__cpo5ssizeE,(_ZN48_INTERNAL_650009b6_17_UnaryOpsKernel_cu_bd823bfe4cuda3std3__45__cpo3endE - _ZN48_INTERNAL_650009b6_17_UnaryOpsKernel_cu_bd823bfe4cuda3std6ranges3__45__cpo5ssizeE)
_ZN48_INTERNAL_650009b6_17_UnaryOpsKernel_cu_bd823bfe4cuda3std6ranges3__45__cpo5ssizeE:
	.zero		1
	.type		_ZN48_INTERNAL_650009b6_17_UnaryOpsKernel_cu_bd823bfe4cuda3std3__45__cpo3endE,@object
	.size		_ZN48_INTERNAL_650009b6_17_UnaryOpsKernel_cu_bd823bfe4cuda3std3__45__cpo3endE,(_ZN48_INTERNAL_650009b6_17_UnaryOpsKernel_cu_bd823bfe4cuda3std6ranges3__45__cpo4cendE - _ZN48_INTERNAL_650009b6_17_UnaryOpsKernel_cu_bd823bfe4cuda3std3__45__cpo3endE)
_ZN48_INTERNAL_650009b6_17_UnaryOpsKernel_cu_bd823bfe4cuda3std3__45__cpo3endE:
	.zero		1
	.type		_ZN48_INTERNAL_650009b6_17_UnaryOpsKernel_cu_bd823bfe4cuda3std6ranges3__45__cpo4cendE,@object
	.size		_ZN48_INTERNAL_650009b6_17_UnaryOpsKernel_cu_bd823bfe4cuda3std6ranges3__45__cpo4cendE,(_ZN48_INTERNAL_650009b6_17_UnaryOpsKernel_cu_bd823bfe4cuda3std3__45__cpo4rendE - _ZN48_INTERNAL_650009b6_17_UnaryOpsKernel_cu_bd823bfe4cuda3std6ranges3__45__cpo4cendE)
_ZN48_INTERNAL_650009b6_17_UnaryOpsKernel_cu_bd823bfe4cuda3std6ranges3__45__cpo4cendE:
	.zero		1
	.type		_ZN48_INTERNAL_650009b6_17_UnaryOpsKernel_cu_bd823bfe4cuda3std3__45__cpo4rendE,@object
	.size		_ZN48_INTERNAL_650009b6_17_UnaryOpsKernel_cu_bd823bfe4cuda3std3__45__cpo4rendE,(_ZN48_INTERNAL_650009b6_17_UnaryOpsKernel_cu_bd823bfe4cuda3std6ranges3__45__cpo4prevE - _ZN48_INTERNAL_650009b6_17_UnaryOpsKernel_cu_bd823bfe4cuda3std3__45__cpo4rendE)
_ZN48_INTERNAL_650009b6_17_UnaryOpsKernel_cu_bd823bfe4cuda3std3__45__cpo4rendE:
	.zero		1
	.type		_ZN48_INTERNAL_650009b6_17_UnaryOpsKernel_cu_bd823bfe4cuda3std6ranges3__45__cpo4prevE,@object
	.size		_ZN48_INTERNAL_650009b6_17_UnaryOpsKernel_cu_bd823bfe4cuda3std6ranges3__45__cpo4prevE,(_ZN48_INTERNAL_650009b6_17_UnaryOpsKernel_cu_bd823bfe4cuda3std6ranges3__45__cpo9iter_moveE - _ZN48_INTERNAL_650009b6_17_UnaryOpsKernel_cu_bd823bfe4cuda3std6ranges3__45__cpo4prevE)
_ZN48_INTERNAL_650009b6_17_UnaryOpsKernel_cu_bd823bfe4cuda3std6ranges3__45__cpo4prevE:
	.zero		1
	.type		_ZN48_INTERNAL_650009b6_17_UnaryOpsKernel_cu_bd823bfe4cuda3std6ranges3__45__cpo9iter_moveE,@object
	.size		_ZN48_INTERNAL_650009b6_17_UnaryOpsKernel_cu_bd823bfe4cuda3std6ranges3__45__cpo9iter_moveE,(.L_37 - _ZN48_INTERNAL_650009b6_17_UnaryOpsKernel_cu_bd823bfe4cuda3std6ranges3__45__cpo9iter_moveE)
_ZN48_INTERNAL_650009b6_17_UnaryOpsKernel_cu_bd823bfe4cuda3std6ranges3__45__cpo9iter_moveE:
	.zero		1
.L_37:


//--------------------- .nv.constant0._ZN2at6native50_GLOBAL__N__650009b6_17_UnaryOpsKernel_cu_bd823bfe45unrolled_elementwise_kernel_for_multi_outputsILi2EZZZNS0_17frexp_kernel_cudaERNS_18TensorIteratorBaseEENKUlvE_clEvENKUlvE2_clEvEUlN3c108BFloat16EE_St5arrayIPcLm3EE16OffsetCalculatorILi1EjLb0EESD_ILi2EjLb0EEEEviT0_T1_T2_T3_ --------------------------
	.section	.nv.constant0._ZN2at6native50_GLOBAL__N__650009b6_17_UnaryOpsKernel_cu_bd823bfe45unrolled_elementwise_kernel_for_multi_outputsILi2EZZZNS0_17frexp_kernel_cudaERNS_18TensorIteratorBaseEENKUlvE_clEvENKUlvE2_clEvEUlN3c108BFloat16EE_St5arrayIPcLm3EE16OffsetCalculatorILi1EjLb0EESD_ILi2EjLb0EEEEviT0_T1_T2_T3_,"a",@progbits
	.sectionflags	@""
	.align	4
.nv.constant0._ZN2at6native50_GLOBAL__N__650009b6_17_UnaryOpsKernel_cu_bd823bfe45unrolled_elementwise_kernel_for_multi_outputsILi2EZZZNS0_17frexp_kernel_cudaERNS_18TensorIteratorBaseEENKUlvE_clEvENKUlvE2_clEvEUlN3c108BFloat16EE_St5arrayIPcLm3EE16OffsetCalculatorILi1EjLb0EESD_ILi2EjLb0EEEEviT0_T1_T2_T3_:
	.zero		1476


//--------------------- .nv.constant0._ZN2at6native50_GLOBAL__N__650009b6_17_UnaryOpsKernel_cu_bd823bfe45unrolled_elementwise_kernel_for_multi_outputsILi2EZZZNS0_17frexp_kernel_cudaERNS_18TensorIteratorBaseEENKUlvE_clEvENKUlvE2_clEvEUlN3c108BFloat16EE_St5arrayIPcLm3EE23TrivialOffsetCalculatorILi1EjESD_ILi2EjEEEviT0_T1_T2_T3_ --------------------------
	.section	.nv.constant0._ZN2at6native50_GLOBAL__N__650009b6_17_UnaryOpsKernel_cu_bd823bfe45unrolled_elementwise_kernel_for_multi_outputsILi2EZZZNS0_17frexp_kernel_cudaERNS_18TensorIteratorBaseEENKUlvE_clEvENKUlvE2_clEvEUlN3c108BFloat16EE_St5arrayIPcLm3EE23TrivialOffsetCalculatorILi1EjESD_ILi2EjEEEviT0_T1_T2_T3_,"a",@progbits
	.sectionflags	@""
	.align	4
.nv.constant0._ZN2at6native50_GLOBAL__N__650009b6_17_UnaryOpsKernel_cu_bd823bfe45unrolled_elementwise_kernel_for_multi_outputsILi2EZZZNS0_17frexp_kernel_cudaERNS_18TensorIteratorBaseEENKUlvE_clEvENKUlvE2_clEvEUlN3c108BFloat16EE_St5arrayIPcLm3EE23TrivialOffsetCalculatorILi1EjESD_ILi2EjEEEviT0_T1_T2_T3_:
	.zero		570


//--------------------- .nv.constant0._ZN2at6native50_GLOBAL__N__650009b6_17_UnaryOpsKernel_cu_bd823bfe45unrolled_elementwise_kernel_for_multi_outputsILi2EZZZNS0_17frexp_kernel_cudaERNS_18TensorIteratorBaseEENKUlvE_clEvENKUlvE1_clEvEUlN3c104HalfEE_St5arrayIPcLm3EE16OffsetCalculatorILi1EjLb0EESD_ILi2EjLb0EEEEviT0_T1_T2_T3_ --------------------------
	.section	.nv.constant0._ZN2at6native50_GLOBAL__N__650009b6_17_UnaryOpsKernel_cu_bd823bfe45unrolled_elementwise_kernel_for_multi_outputsILi2EZZZNS0_17frexp_kernel_cudaERNS_18TensorIteratorBaseEENKUlvE_clEvENKUlvE1_clEvEUlN3c104HalfEE_St5arrayIPcLm3EE16OffsetCalculatorILi1EjLb0EESD_ILi2EjLb0EEEEviT0_T1_T2_T3_,"a",@progbits
	.sectionflags	@""
	.align	4
.nv.constant0._ZN2at6native50_GLOBAL__N__650009b6_17_UnaryOpsKernel_cu_bd823bfe45unrolled_elementwise_kernel_for_multi_outputsILi2EZZZNS0_17frexp_kernel_cudaERNS_18TensorIteratorBaseEENKUlvE_clEvENKUlvE1_clEvEUlN3c104HalfEE_St5arrayIPcLm3EE16OffsetCalculatorILi1EjLb0EESD_ILi2EjLb0EEEEviT0_T1_T2_T3_:
	.zero		1476


//--------------------- .nv.constant0._ZN2at6native50_GLOBAL__N__650009b6_17_UnaryOpsKernel_cu_bd823bfe45unrolled_elementwise_kernel_for_multi_outputsILi2EZZZNS0_17frexp_kernel_cudaERNS_18TensorIteratorBaseEENKUlvE_clEvENKUlvE1_clEvEUlN3c104HalfEE_St5arrayIPcLm3EE23TrivialOffsetCalculatorILi1EjESD_ILi2EjEEEviT0_T1_T2_T3_ --------------------------
	.section	.nv.constant0._ZN2at6native50_GLOBAL__N__650009b6_17_UnaryOpsKernel_cu_bd823bfe45unrolled_elementwise_kernel_for_multi_outputsILi2EZZZNS0_17frexp_kernel_cudaERNS_18TensorIteratorBaseEENKUlvE_clEvENKUlvE1_clEvEUlN3c104HalfEE_St5arrayIPcLm3EE23TrivialOffsetCalculatorILi1EjESD_ILi2EjEEEviT0_T1_T2_T3_,"a",@progbits
	.sectionflags	@""
	.align	4
.nv.constant0._ZN2at6native50_GLOBAL__N__650009b6_17_UnaryOpsKernel_cu_bd823bfe45unrolled_elementwise_kernel_for_multi_outputsILi2EZZZNS0_17frexp_kernel_cudaERNS_18TensorIteratorBaseEENKUlvE_clEvENKUlvE1_clEvEUlN3c104HalfEE_St5arrayIPcLm3EE23TrivialOffsetCalculatorILi1EjESD_ILi2EjEEEviT0_T1_T2_T3_:
	.zero		570


//--------------------- .nv.constant0._ZN2at6native50_GLOBAL__N__650009b6_17_UnaryOpsKernel_cu_bd823bfe45unrolled_elementwise_kernel_for_multi_outputsILi2EZZZNS0_17frexp_kernel_cudaERNS_18TensorIteratorBaseEENKUlvE_clEvENKUlvE0_clEvEUlfE_St5arrayIPcLm3EE16OffsetCalculatorILi1EjLb0EESB_ILi2EjLb0EEEEviT0_T1_T2_T3_ --------------------------
	.section	.nv.constant0._ZN2at6native50_GLOBAL__N__650009b6_17_UnaryOpsKernel_cu_bd823bfe45unrolled_elementwise_kernel_for_multi_outputsILi2EZZZNS0_17frexp_kernel_cudaERNS_18TensorIteratorBaseEENKUlvE_clEvENKUlvE0_clEvEUlfE_St5arrayIPcLm3EE16OffsetCalculatorILi1EjLb0EESB_ILi2EjLb0EEEEviT0_T1_T2_T3_,"a",@progbits
	.sectionflags	@""
	.align	4
.nv.constant0._ZN2at6native50_GLOBAL__N__650009b6_17_UnaryOpsKernel_cu_bd823bfe45unrolled_elementwise_kernel_for_multi_outputsILi2EZZZNS0_17frexp_kernel_cudaERNS_18TensorIteratorBaseEENKUlvE_clEvENKUlvE0_clEvEUlfE_St5arrayIPcLm3EE16OffsetCalculatorILi1EjLb0EESB_ILi2EjLb0EEEEviT0_T1_T2_T3_:
	.zero		1476


//--------------------- .nv.constant0._ZN2at6native50_GLOBAL__N__650009b6_17_UnaryOpsKernel_cu_bd823bfe45unrolled_elementwise_kernel_for_multi_outputsILi2EZZZNS0_17frexp_kernel_cudaERNS_18TensorIteratorBaseEENKUlvE_clEvENKUlvE0_clEvEUlfE_St5arrayIPcLm3EE23TrivialOffsetCalculatorILi1EjESB_ILi2EjEEEviT0_T1_T2_T3_ --------------------------
	.section	.nv.constant0._ZN2at6native50_GLOBAL__N__650009b6_17_UnaryOpsKernel_cu_bd823bfe45unrolled_elementwise_kernel_for_multi_outputsILi2EZZZNS0_17frexp_kernel_cudaERNS_18TensorIteratorBaseEENKUlvE_clEvENKUlvE0_clEvEUlfE_St5arrayIPcLm3EE23TrivialOffsetCalculatorILi1EjESB_ILi2EjEEEviT0_T1_T2_T3_,"a",@progbits
	.sectionflags	@""
	.align	4
.nv.constant0._ZN2at6native50_GLOBAL__N__650009b6_17_UnaryOpsKernel_cu_bd823bfe45unrolled_elementwise_kernel_for_multi_outputsILi2EZZZNS0_17frexp_kernel_cudaERNS_18TensorIteratorBaseEENKUlvE_clEvENKUlvE0_clEvEUlfE_St5arrayIPcLm3EE23TrivialOffsetCalculatorILi1EjESB_ILi2EjEEEviT0_T1_T2_T3_:
	.zero		570


//--------------------- .nv.constant0._ZN2at6native50_GLOBAL__N__650009b6_17_UnaryOpsKernel_cu_bd823bfe45unrolled_elementwise_kernel_for_multi_outputsILi2EZZZNS0_17frexp_kernel_cudaERNS_18TensorIteratorBaseEENKUlvE_clEvENKUlvE_clEvEUldE_St5arrayIPcLm3EE16OffsetCalculatorILi1EjLb0EESB_ILi2EjLb0EEEEviT0_T1_T2_T3_ --------------------------
	.section	.nv.constant0._ZN2at6native50_GLOBAL__N__650009b6_17_UnaryOpsKernel_cu_bd823bfe45unrolled_elementwise_kernel_for_multi_outputsILi2EZZZNS0_17frexp_kernel_cudaERNS_18TensorIteratorBaseEENKUlvE_clEvENKUlvE_clEvEUldE_St5arrayIPcLm3EE16OffsetCalculatorILi1EjLb0EESB_ILi2EjLb0EEEEviT0_T1_T2_T3_,"a",@progbits
	.sectionflags	@""
	.align	4
.nv.constant0._ZN2at6native50_GLOBAL__N__650009b6_17_UnaryOpsKernel_cu_bd823bfe45unrolled_elementwise_kernel_for_multi_outputsILi2EZZZNS0_17frexp_kernel_cudaERNS_18TensorIteratorBaseEENKUlvE_clEvENKUlvE_clEvEUldE_St5arrayIPcLm3EE16OffsetCalculatorILi1EjLb0EESB_ILi2EjLb0EEEEviT0_T1_T2_T3_:
	.zero		1476


//--------------------- .nv.constant0._ZN2at6native50_GLOBAL__N__650009b6_17_UnaryOpsKernel_cu_bd823bfe45unrolled_elementwise_kernel_for_multi_outputsILi2EZZZNS0_17frexp_kernel_cudaERNS_18TensorIteratorBaseEENKUlvE_clEvENKUlvE_clEvEUldE_St5arrayIPcLm3EE23TrivialOffsetCalculatorILi1EjESB_ILi2EjEEEviT0_T1_T2_T3_ --------------------------
	.section	.nv.constant0._ZN2at6native50_GLOBAL__N__650009b6_17_UnaryOpsKernel_cu_bd823bfe45unrolled_elementwise_kernel_for_multi_outputsILi2EZZZNS0_17frexp_kernel_cudaERNS_18TensorIteratorBaseEENKUlvE_clEvENKUlvE_clEvEUldE_St5arrayIPcLm3EE23TrivialOffsetCalculatorILi1EjESB_ILi2EjEEEviT0_T1_T2_T3_,"a",@progbits
	.sectionflags	@""
	.align	4
.nv.constant0._ZN2at6native50_GLOBAL__N__650009b6_17_UnaryOpsKernel_cu_bd823bfe45unrolled_elementwise_kernel_for_multi_outputsILi2EZZZNS0_17frexp_kernel_cudaERNS_18TensorIteratorBaseEENKUlvE_clEvENKUlvE_clEvEUldE_St5arrayIPcLm3EE23TrivialOffsetCalculatorILi1EjESB_ILi2EjEEEviT0_T1_T2_T3_:
	.zero		570


//--------------------- .nv.constant0._ZN2at6native18elementwise_kernelILi128ELi4EZNS0_15gpu_kernel_implIZZZNS0_22nan_to_num_kernel_cudaERNS_18TensorIteratorBaseESt8optionalIdES6_S6_ENKUlvE0_clEvENKUlvE2_clEvEUlN3c108BFloat16EE_EEvS4_RKT_EUliE_EEviT1_ --------------------------
	.section	.nv.constant0._ZN2at6native18elementwise_kernelILi128ELi4EZNS0_15gpu_kernel_implIZZZNS0_22nan_to_num_kernel_cudaERNS_18TensorIteratorBaseESt8optionalIdES6_S6_ENKUlvE0_clEvENKUlvE2_clEvEUlN3c108BFloat16EE_EEvS4_RKT_EUliE_EEviT1_,"a",@progbits
	.sectionflags	@""
	.align	4
.nv.constant0._ZN2at6native18elementwise_kernelILi128ELi4EZNS0_15gpu_kernel_implIZZZNS0_22nan_to_num_kernel_cudaERNS_18TensorIteratorBaseESt8optionalIdES6_S6_ENKUlvE0_clEvENKUlvE2_clEvEUlN3c108BFloat16EE_EEvS4_RKT_EUliE_EEviT1_:
	.zero		1088


//--------------------- .nv.constant0._ZN2at6native27unrolled_elementwise_kernelIZZZNS0_22nan_to_num_kernel_cudaERNS_18TensorIteratorBaseESt8optionalIdES5_S5_ENKUlvE0_clEvENKUlvE2_clEvEUlN3c108BFloat16EE_St5arrayIPcLm2EELi4E23TrivialOffsetCalculatorILi1EjESF_NS0_6memory12LoadWithCastILi1EEENSG_13StoreWithCastILi1EEEEEviT_T0_T2_T3_T4_T5_ --------------------------
	.section	.nv.constant0._ZN2at6native27unrolled_elementwise_kernelIZZZNS0_22nan_to_num_kernel_cudaERNS_18TensorIteratorBaseESt8optionalIdES5_S5_ENKUlvE0_clEvENKUlvE2_clEvEUlN3c108BFloat16EE_St5arrayIPcLm2EELi4E23TrivialOffsetCalculatorILi1EjESF_NS0_6memory12LoadWithCastILi1EEENSG_13StoreWithCastILi1EEEEEviT_T0_T2_T3_T4_T5_,"a",@progbits
	.sectionflags	@""
	.align	4
.nv.constant0._ZN2at6native27unrolled_elementwise_kernelIZZZNS0_22nan_to_num_kernel_cudaERNS_18TensorIteratorBaseESt8optionalIdES5_S5_ENKUlvE0_clEvENKUlvE2_clEvEUlN3c108BFloat16EE_St5arrayIPcLm2EELi4E23TrivialOffsetCalculatorILi1EjESF_NS0_6memory12LoadWithCastILi1EEENSG_13StoreWithCastILi1EEEEEviT_T0_T2_T3_T4_T5_:
	.zero		588


//--------------------- .nv.constant0._ZN2at6native18elementwise_kernelILi128ELi4EZNS0_22gpu_kernel_impl_nocastIZZZNS0_22nan_to_num_kernel_cudaERNS_18TensorIteratorBaseESt8optionalIdES6_S6_ENKUlvE0_clEvENKUlvE2_clEvEUlN3c108BFloat16EE_EEvS4_RKT_EUliE_EEviT1_ --------------------------
	.section	.nv.constant0._ZN2at6native18elementwise_kernelILi128ELi4EZNS0_22gpu_kernel_impl_nocastIZZZNS0_22nan_to_num_kernel_cudaERNS_18TensorIteratorBaseESt8optionalIdES6_S6_ENKUlvE0_clEvENKUlvE2_clEvEUlN3c108BFloat16EE_EEvS4_RKT_EUliE_EEviT1_,"a",@progbits
	.sectionflags	@""
	.align	4
.nv.constant0._ZN2at6native18elementwise_kernelILi128ELi4EZNS0_22gpu_kernel_impl_nocastIZZZNS0_22nan_to_num_kernel_cudaERNS_18TensorIteratorBaseESt8optionalIdES6_S6_ENKUlvE0_clEvENKUlvE2_clEvEUlN3c108BFloat16EE_EEvS4_RKT_EUliE_EEviT1_:
	.zero		1080


//--------------------- .nv.constant0._ZN2at6native27unrolled_elementwise_kernelIZZZNS0_22nan_to_num_kernel_cudaERNS_18TensorIteratorBaseESt8optionalIdES5_S5_ENKUlvE0_clEvENKUlvE2_clEvEUlN3c108BFloat16EE_St5arrayIPcLm2EELi4E23TrivialOffsetCalculatorILi1EjESF_NS0_6memory15LoadWithoutCastENSG_16StoreWithoutCastEEEviT_T0_T2_T3_T4_T5_ --------------------------
	.section	.nv.constant0._ZN2at6native27unrolled_elementwise_kernelIZZZNS0_22nan_to_num_kernel_cudaERNS_18TensorIteratorBaseESt8optionalIdES5_S5_ENKUlvE0_clEvENKUlvE2_clEvEUlN3c108BFloat16EE_St5arrayIPcLm2EELi4E23TrivialOffsetCalculatorILi1EjESF_NS0_6memory15LoadWithoutCastENSG_16StoreWithoutCastEEEviT_T0_T2_T3_T4_T5_,"a",@progbits
	.sectionflags	@""
	.align	4
.nv.constant0._ZN2at6native27unrolled_elementwise_kernelIZZZNS0_22nan_to_num_kernel_cudaERNS_18TensorIteratorBaseESt8optionalIdES5_S5_ENKUlvE0_clEvENKUlvE2_clEvEUlN3c108BFloat16EE_St5arrayIPcLm2EELi4E23TrivialOffsetCalculatorILi1EjESF_NS0_6memory15LoadWithoutCastENSG_16StoreWithoutCastEEEviT_T0_T2_T3_T4_T5_:
	.zero		572


//--------------------- .nv.constant0._ZN2at6native29vectorized_elementwise_kernelILi2EZZZNS0_22nan_to_num_kernel_cudaERNS_18TensorIteratorBaseESt8optionalIdES5_S5_ENKUlvE0_clEvENKUlvE2_clEvEUlN3c108BFloat16EE_St5arrayIPcLm2EEEEviT0_T1_ --------------------------
	.section	.nv.constant0._ZN2at6native29vectorized_elementwise_kernelILi2EZZZNS0_22nan_to_num_kernel_cudaERNS_18TensorIteratorBaseESt8optionalIdES5_S5_ENKUlvE0_clEvENKUlvE2_clEvEUlN3c108BFloat16EE_St5arrayIPcLm2EEEEviT0_T1_,"a",@progbits
	.sectionflags	@""
	.align	4
.nv.constant0._ZN2at6native29vectorized_elementwise_kernelILi2EZZZNS0_22nan_to_num_kernel_cudaERNS_18TensorIteratorBaseESt8optionalIdES5_S5_ENKUlvE0_clEvENKUlvE2_clEvEUlN3c108BFloat16EE_St5arrayIPcLm2EEEEviT0_T1_:
	.zero		568


//--------------------- .nv.constant0._ZN2at6native29vectorized_elementwise_kernelILi4EZZZNS0_22nan_to_num_kernel_cudaERNS_18TensorIteratorBaseESt8optionalIdES5_S5_ENKUlvE0_clEvENKUlvE2_clEvEUlN3c108BFloat16EE_St5arrayIPcLm2EEEEviT0_T1_ --------------------------
	.section	.nv.constant0._ZN2at6native29vectorized_elementwise_kernelILi4EZZZNS0_22nan_to_num_kernel_cudaERNS_18TensorIteratorBaseESt8optionalIdES5_S5_ENKUlvE0_clEvENKUlvE2_clEvEUlN3c108BFloat16EE_St5arrayIPcLm2EEEEviT0_T1_,"a",@progbits
	.sectionflags	@""
	.align	4
.nv.constant0._ZN2at6native29vectorized_elementwise_kernelILi4EZZZNS0_22nan_to_num_kernel_cudaERNS_18TensorIteratorBaseESt8optionalIdES5_S5_ENKUlvE0_clEvENKUlvE2_clEvEUlN3c108BFloat16EE_St5arrayIPcLm2EEEEviT0_T1_:
	.zero		568


//--------------------- .nv.constant0._ZN2at6native29vectorized_elementwise_kernelILi8EZZZNS0_22nan_to_num_kernel_cudaERNS_18TensorIteratorBaseESt8optionalIdES5_S5_ENKUlvE0_clEvENKUlvE2_clEvEUlN3c108BFloat16EE_St5arrayIPcLm2EEEEviT0_T1_ --------------------------
	.section	.nv.constant0._ZN2at6native29vectorized_elementwise_kernelILi8EZZZNS0_22nan_to_num_kernel_cudaERNS_18TensorIteratorBaseESt8optionalIdES5_S5_ENKUlvE0_clEvENKUlvE2_clEvEUlN3c108BFloat16EE_St5arrayIPcLm2EEEEviT0_T1_,"a",@progbits
	.sectionflags	@""
	.align	4
.nv.constant0._ZN2at6native29vectorized_elementwise_kernelILi8EZZZNS0_22nan_to_num_kernel_cudaERNS_18TensorIteratorBaseESt8optionalIdES5_S5_ENKUlvE0_clEvENKUlvE2_clEvEUlN3c108BFloat16EE_St5arrayIPcLm2EEEEviT0_T1_:
	.zero		568


//--------------------- .nv.constant0._ZN2at6native18elementwise_kernelILi128ELi4EZNS0_15gpu_kernel_implIZZZNS0_22nan_to_num_kernel_cudaERNS_18TensorIteratorBaseESt8optionalIdES6_S6_ENKUlvE0_clEvENKUlvE1_clEvEUlN3c104HalfEE_EEvS4_RKT_EUliE_EEviT1_ --------------------------
	.section	.nv.constant0._ZN2at6native18elementwise_kernelILi128ELi4EZNS0_15gpu_kernel_implIZZZNS0_22nan_to_num_kernel_cudaERNS_18TensorIteratorBaseESt8optionalIdES6_S6_ENKUlvE0_clEvENKUlvE1_clEvEUlN3c104HalfEE_EEvS4_RKT_EUliE_EEviT1_,"a",@progbits
	.sectionflags	@""
	.align	4
.nv.constant0._ZN2at6native18elementwise_kernelILi128ELi4EZNS0_15gpu_kernel_implIZZZNS0_22nan_to_num_kernel_cudaERNS_18TensorIteratorBaseESt8optionalIdES6_S6_ENKUlvE0_clEvENKUlvE1_clEvEUlN3c104HalfEE_EEvS4_RKT_EUliE_EEviT1_:
	.zero		1088


//--------------------- .nv.constant0._ZN2at6native27unrolled_elementwise_kernelIZZZNS0_22nan_to_num_kernel_cudaERNS_18TensorIteratorBaseESt8optionalIdES5_S5_ENKUlvE0_clEvENKUlvE1_clEvEUlN3c104HalfEE_St5arrayIPcLm2EELi4E23TrivialOffsetCalculatorILi1EjESF_NS0_6memory12LoadWithCastILi1EEENSG_13StoreWithCastILi1EEEEEviT_T0_T2_T3_T4_T5_ --------------------------
	.section	.nv.constant0._ZN2at6native27unrolled_elementwise_kernelIZZZNS0_22nan_to_num_kernel_cudaERNS_18TensorIteratorBaseESt8optionalIdES5_S5_ENKUlvE0_clEvENKUlvE1_clEvEUlN3c104HalfEE_St5arrayIPcLm2EELi4E23TrivialOffsetCalculatorILi1EjESF_NS0_6memory12LoadWithCastILi1EEENSG_13StoreWithCastILi1EEEEEviT_T0_T2_T3_T4_T5_,"a",@progbits
	.sectionflags	@""
	.align	4
.nv.constant0._ZN2at6native27unrolled_elementwise_kernelIZZZNS0_22nan_to_num_kernel_cudaERNS_18TensorIteratorBaseESt8optionalIdES5_S5_ENKUlvE0_clEvENKUlvE1_clEvEUlN3c104HalfEE_St5arrayIPcLm2EELi4E23TrivialOffsetCalculatorILi1EjESF_NS0_6memory12LoadWithCastILi1EEENSG_13StoreWithCastILi1EEEEEviT_T0_T2_T3_T4_T5_:
	.zero		588


//--------------------- .nv.constant0._ZN2at6native18elementwise_kernelILi128ELi4EZNS0_22gpu_kernel_impl_nocastIZZZNS0_22nan_to_num_kernel_cudaERNS_18TensorIteratorBaseESt8optionalIdES6_S6_ENKUlvE0_clEvENKUlvE1_clEvEUlN3c104HalfEE_EEvS4_RKT_EUliE_EEviT1_ --------------------------
	.section	.nv.constant0._ZN2at6native18elementwise_kernelILi128ELi4EZNS0_22gpu_kernel_impl_nocastIZZZNS0_22nan_to_num_kernel_cudaERNS_18TensorIteratorBaseESt8optionalIdES6_S6_ENKUlvE0_clEvENKUlvE1_clEvEUlN3c104HalfEE_EEvS4_RKT_EUliE_EEviT1_,"a",@progbits
	.sectionflags	@""
	.align	4
.nv.constant0._ZN2at6native18elementwise_kernelILi128ELi4EZNS0_22gpu_kernel_impl_nocastIZZZNS0_22nan_to_num_kernel_cudaERNS_18TensorIteratorBaseESt8optionalIdES6_S6_ENKUlvE0_clEvENKUlvE1_clEvEUlN3c104HalfEE_EEvS4_RKT_EUliE_EEviT1_:
	.zero		1080


//--------------------- .nv.constant0._ZN2at6native27unrolled_elementwise_kernelIZZZNS0_22nan_to_num_kernel_cudaERNS_18TensorIteratorBaseESt8optionalIdES5_S5_ENKUlvE0_clEvENKUlvE1_clEvEUlN3c104HalfEE_St5arrayIPcLm2EELi4E23TrivialOffsetCalculatorILi1EjESF_NS0_6memory15LoadWithoutCastENSG_16StoreWithoutCastEEEviT_T0_T2_T3_T4_T5_ --------------------------
	.section	.nv.constant0._ZN2at6native27unrolled_elementwise_kernelIZZZNS0_22nan_to_num_kernel_cudaERNS_18TensorIteratorBaseESt8optionalIdES5_S5_ENKUlvE0_clEvENKUlvE1_clEvEUlN3c104HalfEE_St5arrayIPcLm2EELi4E23TrivialOffsetCalculatorILi1EjESF_NS0_6memory15LoadWithoutCastENSG_16StoreWithoutCastEEEviT_T0_T2_T3_T4_T5_,"a",@progbits
	.sectionflags	@""
	.align	4
.nv.constant0._ZN2at6native27unrolled_elementwise_kernelIZZZNS0_22nan_to_num_kernel_cudaERNS_18TensorIteratorBaseESt8optionalIdES5_S5_ENKUlvE0_clEvENKUlvE1_clEvEUlN3c104HalfEE_St5arrayIPcLm2EELi4E23TrivialOffsetCalculatorILi1EjESF_NS0_6memory15LoadWithoutCastENSG_16StoreWithoutCastEEEviT_T0_T2_T3_T4_T5_:
	.zero		572


//--------------------- .nv.constant0._ZN2at6native29vectorized_elementwise_kernelILi2EZZZNS0_22nan_to_num_kernel_cudaERNS_18TensorIteratorBaseESt8optionalIdES5_S5_ENKUlvE0_clEvENKUlvE1_clEvEUlN3c104HalfEE_St5arrayIPcLm2EEEEviT0_T1_ --------------------------
	.section	.nv.constant0._ZN2at6native29vectorized_elementwise_kernelILi2EZZZNS0_22nan_to_num_kernel_cudaERNS_18TensorIteratorBaseESt8optionalIdES5_S5_ENKUlvE0_clEvENKUlvE1_clEvEUlN3c104HalfEE_St5arrayIPcLm2EEEEviT0_T1_,"a",@progbits
	.sectionflags	@""
	.align	4
.nv.constant0._ZN2at6native29vectorized_elementwise_kernelILi2EZZZNS0_22nan_to_num_kernel_cudaERNS_18TensorIteratorBaseESt8optionalIdES5_S5_ENKUlvE0_clEvENKUlvE1_clEvEUlN3c104HalfEE_St5arrayIPcLm2EEEEviT0_T1_:
	.zero		568


//--------------------- .nv.constant0._ZN2at6native29vectorized_elementwise_kernelILi4EZZZNS0_22nan_to_num_kernel_cudaERNS_18TensorIteratorBaseESt8optionalIdES5_S5_ENKUlvE0_clEvENKUlvE1_clEvEUlN3c104HalfEE_St5arrayIPcLm2EEEEviT0_T1_ --------------------------
	.section	.nv.constant0._ZN2at6native29vectorized_elementwise_kernelILi4EZZZNS0_22nan_to_num_kernel_cudaERNS_18TensorIteratorBaseESt8optionalIdES5_S5_ENKUlvE0_clEvENKUlvE1_clEvEUlN3c104HalfEE_St5arrayIPcLm2EEEEviT0_T1_,"a",@progbits
	.sectionflags	@""
	.align	4
.nv.constant0._ZN2at6native29vectorized_elementwise_kernelILi4EZZZNS0_22nan_to_num_kernel_cudaERNS_18TensorIteratorBaseESt8optionalIdES5_S5_ENKUlvE0_clEvENKUlvE1_clEvEUlN3c104HalfEE_St5arrayIPcLm2EEEEviT0_T1_:
	.zero		568


//--------------------- .nv.constant0._ZN2at6native29vectorized_elementwise_kernelILi8EZZZNS0_22nan_to_num_kernel_cudaERNS_18TensorIteratorBaseESt8optionalIdES5_S5_ENKUlvE0_clEvENKUlvE1_clEvEUlN3c104HalfEE_St5arrayIPcLm2EEEEviT0_T1_ --------------------------
	.section	.nv.constant0._ZN2at6native29vectorized_elementwise_kernelILi8EZZZNS0_22nan_to_num_kernel_cudaERNS_18TensorIteratorBaseESt8optionalIdES5_S5_ENKUlvE0_clEvENKUlvE1_clEvEUlN3c104HalfEE_St5arrayIPcLm2EEEEviT0_T1_,"a",@progbits
	.sectionflags	@""
	.align	4
.nv.constant0._ZN2at6native29vectorized_elementwise_kernelILi8EZZZNS0_22nan_to_num_kernel_cudaERNS_18TensorIteratorBaseESt8optionalIdES5_S5_ENKUlvE0_clEvENKUlvE1_clEvEUlN3c104HalfEE_St5arrayIPcLm2EEEEviT0_T1_:
	.zero		568


//--------------------- .nv.constant0._ZN2at6native18elementwise_kernelILi128ELi4EZNS0_15gpu_kernel_implIZZZNS0_22nan_to_num_kernel_cudaERNS_18TensorIteratorBaseESt8optionalIdES6_S6_ENKUlvE0_clEvENKUlvE0_clEvEUlfE_EEvS4_RKT_EUliE_EEviT1_ --------------------------
	.section	.nv.constant0._ZN2at6native18elementwise_kernelILi128ELi4EZNS0_15gpu_kernel_implIZZZNS0_22nan_to_num_kernel_cudaERNS_18TensorIteratorBaseESt8optionalIdES6_S6_ENKUlvE0_clEvENKUlvE0_clEvEUlfE_EEvS4_RKT_EUliE_EEviT1_,"a",@progbits
	.sectionflags	@""
	.align	4
.nv.constant0._ZN2at6native18elementwise_kernelILi128ELi4EZNS0_15gpu_kernel_implIZZZNS0_22nan_to_num_kernel_cudaERNS_18TensorIteratorBaseESt8optionalIdES6_S6_ENKUlvE0_clEvENKUlvE0_clEvEUlfE_EEvS4_RKT_EUliE_EEviT1_:
	.zero		1096


//--------------------- .nv.constant0._ZN2at6native27unrolled_elementwise_kernelIZZZNS0_22nan_to_num_kernel_cudaERNS_18TensorIteratorBaseESt8optionalIdES5_S5_ENKUlvE0_clEvENKUlvE0_clEvEUlfE_St5arrayIPcLm2EELi4E23TrivialOffsetCalculatorILi1EjESD_NS0_6memory12LoadWithCastILi1EEENSE_13StoreWithCastILi1EEEEEviT_T0_T2_T3_T4_T5_ --------------------------
	.section	.nv.constant0._ZN2at6native27unrolled_elementwise_kernelIZZZNS0_22nan_to_num_kernel_cudaERNS_18TensorIteratorBaseESt8optionalIdES5_S5_ENKUlvE0_clEvENKUlvE0_clEvEUlfE_St5arrayIPcLm2EELi4E23TrivialOffsetCalculatorILi1EjESD_NS0_6memory12LoadWithCastILi1EEENSE_13StoreWithCastILi1EEEEEviT_T0_T2_T3_T4_T5_,"a",@progbits
	.sectionflags	@""
	.align	4
.nv.constant0._ZN2at6native27unrolled_elementwise_kernelIZZZNS0_22nan_to_num_kernel_cudaERNS_18TensorIteratorBaseESt8optionalIdES5_S5_ENKUlvE0_clEvENKUlvE0_clEvEUlfE_St5arrayIPcLm2EELi4E23TrivialOffsetCalculatorILi1EjESD_NS0_6memory12LoadWithCastILi1EEENSE_13StoreWithCastILi1EEEEEviT_T0_T2_T3_T4_T5_:
	.zero		596


//--------------------- .nv.constant0._ZN2at6native18elementwise_kernelILi128ELi2EZNS0_22gpu_kernel_impl_nocastIZZZNS0_22nan_to_num_kernel_cudaERNS_18TensorIteratorBaseESt8optionalIdES6_S6_ENKUlvE0_clEvENKUlvE0_clEvEUlfE_EEvS4_RKT_EUliE_EEviT1_ --------------------------
	.section	.nv.constant0._ZN2at6native18elementwise_kernelILi128ELi2EZNS0_22gpu_kernel_impl_nocastIZZZNS0_22nan_to_num_kernel_cudaERNS_18TensorIteratorBaseESt8optionalIdES6_S6_ENKUlvE0_clEvENKUlvE0_clEvEUlfE_EEvS4_RKT_EUliE_EEviT1_,"a",@progbits
	.sectionflags	@""
	.align	4
.nv.constant0._ZN2at6native18elementwise_kernelILi128ELi2EZNS0_22gpu_kernel_impl_nocastIZZZNS0_22nan_to_num_kernel_cudaERNS_18TensorIteratorBaseESt8optionalIdES6_S6_ENKUlvE0_clEvENKUlvE0_clEvEUlfE_EEvS4_RKT_EUliE_EEviT1_:
	.zero		1088


//--------------------- .nv.constant0._ZN2at6native27unrolled_elementwise_kernelIZZZNS0_22nan_to_num_kernel_cudaERNS_18TensorIteratorBaseESt8optionalIdES5_S5_ENKUlvE0_clEvENKUlvE0_clEvEUlfE_St5arrayIPcLm2EELi4E23TrivialOffsetCalculatorILi1EjESD_NS0_6memory15LoadWithoutCastENSE_16StoreWithoutCastEEEviT_T0_T2_T3_T4_T5_ --------------------------
	.section	.nv.constant0._ZN2at6native27unrolled_elementwise_kernelIZZZNS0_22nan_to_num_kernel_cudaERNS_18TensorIteratorBaseESt8optionalIdES5_S5_ENKUlvE0_clEvENKUlvE0_clEvEUlfE_St5arrayIPcLm2EELi4E23TrivialOffsetCalculatorILi1EjESD_NS0_6memory15LoadWithoutCastENSE_16StoreWithoutCastEEEviT_T0_T2_T3_T4_T5_,"a",@progbits
	.sectionflags	@""
	.align	4
.nv.constant0._ZN2at6native27unrolled_elementwise_kernelIZZZNS0_22nan_to_num_kernel_cudaERNS_18TensorIteratorBaseESt8optionalIdES5_S5_ENKUlvE0_clEvENKUlvE0_clEvEUlfE_St5arrayIPcLm2EELi4E23TrivialOffsetCalculatorILi1EjESD_NS0_6memory15LoadWithoutCastENSE_16StoreWithoutCastEEEviT_T0_T2_T3_T4_T5_:
	.zero		580


//--------------------- .nv.constant0._ZN2at6native29vectorized_elementwise_kernelILi2EZZZNS0_22nan_to_num_kernel_cudaERNS_18TensorIteratorBaseESt8optionalIdES5_S5_ENKUlvE0_clEvENKUlvE0_clEvEUlfE_St5arrayIPcLm2EEEEviT0_T1_ --------------------------
	.section	.nv.constant0._ZN2at6native29vectorized_elementwise_kernelILi2EZZZNS0_22nan_to_num_kernel_cudaERNS_18TensorIteratorBaseESt8optionalIdES5_S5_ENKUlvE0_clEvENKUlvE0_clEvEUlfE_St5arrayIPcLm2EEEEviT0_T1_,"a",@progbits
	.sectionflags	@""
	.align	4
.nv.constant0._ZN2at6native29vectorized_elementwise_kernelILi2EZZZNS0_22nan_to_num_kernel_cudaERNS_18TensorIteratorBaseESt8optionalIdES5_S5_ENKUlvE0_clEvENKUlvE0_clEvEUlfE_St5arrayIPcLm2EEEEviT0_T1_:
	.zero		576


//--------------------- .nv.constant0._ZN2at6native29vectorized_elementwise_kernelILi4EZZZNS0_22nan_to_num_kernel_cudaERNS_18TensorIteratorBaseESt8optionalIdES5_S5_ENKUlvE0_clEvENKUlvE0_clEvEUlfE_St5arrayIPcLm2EEEEviT0_T1_ --------------------------
	.section	.nv.constant0._ZN2at6native29vectorized_elementwise_kernelILi4EZZZNS0_22nan_to_num_kernel_cudaERNS_18TensorIteratorBaseESt8optionalIdES5_S5_ENKUlvE0_clEvENKUlvE0_clEvEUlfE_St5arrayIPcLm2EEEEviT0_T1_,"a",@progbits
	.sectionflags	@""
	.align	4
.nv.constant0._ZN2at6native29vectorized_elementwise_kernelILi4EZZZNS0_22nan_to_num_kernel_cudaERNS_18TensorIteratorBaseESt8optionalIdES5_S5_ENKUlvE0_clEvENKUlvE0_clEvEUlfE_St5arrayIPcLm2EEEEviT0_T1_:
	.zero		576


//--------------------- .nv.constant0._ZN2at6native29vectorized_elementwise_kernelILi8EZZZNS0_22nan_to_num_kernel_cudaERNS_18TensorIteratorBaseESt8optionalIdES5_S5_ENKUlvE0_clEvENKUlvE0_clEvEUlfE_St5arrayIPcLm2EEEEviT0_T1_ --------------------------
	.section	.nv.constant0._ZN2at6native29vectorized_elementwise_kernelILi8EZZZNS0_22nan_to_num_kernel_cudaERNS_18TensorIteratorBaseESt8optionalIdES5_S5_ENKUlvE0_clEvENKUlvE0_clEvEUlfE_St5arrayIPcLm2EEEEviT0_T1_,"a",@progbits
	.sectionflags	@""
	.align	4
.nv.constant0._ZN2at6native29vectorized_elementwise_kernelILi8EZZZNS0_22nan_to_num_kernel_cudaERNS_18TensorIteratorBaseESt8optionalIdES5_S5_ENKUlvE0_clEvENKUlvE0_clEvEUlfE_St5arrayIPcLm2EEEEviT0_T1_:
	.zero		576


//--------------------- .nv.constant0._ZN2at6native18elementwise_kernelILi128ELi4EZNS0_15gpu_kernel_implIZZZNS0_22nan_to_num_kernel_cudaERNS_18TensorIteratorBaseESt8optionalIdES6_S6_ENKUlvE0_clEvENKUlvE_clEvEUldE_EEvS4_RKT_EUliE_EEviT1_ --------------------------
	.section	.nv.constant0._ZN2at6native18elementwise_kernelILi128ELi4EZNS0_15gpu_kernel_implIZZZNS0_22nan_to_num_kernel_cudaERNS_18TensorIteratorBaseESt8optionalIdES6_S6_ENKUlvE0_clEvENKUlvE_clEvEUldE_EEvS4_RKT_EUliE_EEviT1_,"a",@progbits
	.sectionflags	@""
	.align	4
.nv.constant0._ZN2at6native18elementwise_kernelILi128ELi4EZNS0_15gpu_kernel_implIZZZNS0_22nan_to_num_kernel_cudaERNS_18TensorIteratorBaseESt8optionalIdES6_S6_ENKUlvE0_clEvENKUlvE_clEvEUldE_EEvS4_RKT_EUliE_EEviT1_:
	.zero		1104


//--------------------- .nv.constant0._ZN2at6native27unrolled_elementwise_kernelIZZZNS0_22nan_to_num_kernel_cudaERNS_18TensorIteratorBaseESt8optionalIdES5_S5_ENKUlvE0_clEvENKUlvE_clEvEUldE_St5arrayIPcLm2EELi4E23TrivialOffsetCalculatorILi1EjESD_NS0_6memory12LoadWithCastILi1EEENSE_13StoreWithCastILi1EEEEEviT_T0_T2_T3_T4_T5_ --------------------------
	.section	.nv.constant0._ZN2at6native27unrolled_elementwise_kernelIZZZNS0_22nan_to_num_kernel_cudaERNS_18TensorIteratorBaseESt8optionalIdES5_S5_ENKUlvE0_clEvENKUlvE_clEvEUldE_St5arrayIPcLm2EELi4E23TrivialOffsetCalculatorILi1EjESD_NS0_6memory12LoadWithCastILi1EEENSE_13StoreWithCastILi1EEEEEviT_T0_T2_T3_T4_T5_,"a",@progbits
	.sectionflags	@""
	.align	4
.nv.constant0._ZN2at6native27unrolled_elementwise_kernelIZZZNS0_22nan_to_num_kernel_cudaERNS_18TensorIteratorBaseESt8optionalIdES5_S5_ENKUlvE0_clEvENKUlvE_clEvEUldE_St5arrayIPcLm2EELi4E23TrivialOffsetCalculatorILi1EjESD_NS0_6memory12LoadWithCastILi1EEENSE_13StoreWithCastILi1EEEEEviT_T0_T2_T3_T4_T5_:
	.zero		604


//--------------------- .nv.constant0._ZN2at6native18elementwise_kernelILi128ELi2EZNS0_22gpu_kernel_impl_nocastIZZZNS0_22nan_to_num_kernel_cudaERNS_18TensorIteratorBaseESt8optionalIdES6_S6_ENKUlvE0_clEvENKUlvE_clEvEUldE_EEvS4_RKT_EUliE_EEviT1_ --------------------------
	.section	.nv.constant0._ZN2at6native18elementwise_kernelILi128ELi2EZNS0_22gpu_kernel_impl_nocastIZZZNS0_22nan_to_num_kernel_cudaERNS_18TensorIteratorBaseESt8optionalIdES6_S6_ENKUlvE0_clEvENKUlvE_clEvEUldE_EEvS4_RKT_EUliE_EEviT1_,"a",@progbits
	.sectionflags	@""
	.align	4
.nv.constant0._ZN2at6native18elementwise_kernelILi128ELi2EZNS0_22gpu_kernel_impl_nocastIZZZNS0_22nan_to_num_kernel_cudaERNS_18TensorIteratorBaseESt8optionalIdES6_S6_ENKUlvE0_clEvENKUlvE_clEvEUldE_EEvS4_RKT_EUliE_EEviT1_:
	.zero		1096


//--------------------- .nv.constant0._ZN2at6native27unrolled_elementwise_kernelIZZZNS0_22nan_to_num_kernel_cudaERNS_18TensorIteratorBaseESt8optionalIdES5_S5_ENKUlvE0_clEvENKUlvE_clEvEUldE_St5arrayIPcLm2EELi4E23TrivialOffsetCalculatorILi1EjESD_NS0_6memory15LoadWithoutCastENSE_16StoreWithoutCastEEEviT_T0_T2_T3_T4_T5_ --------------------------
	.section	.nv.constant0._ZN2at6native27unrolled_elementwise_kernelIZZZNS0_22nan_to_num_kernel_cudaERNS_18TensorIteratorBaseESt8optionalIdES5_S5_ENKUlvE0_clEvENKUlvE_clEvEUldE_St5arrayIPcLm2EELi4E23TrivialOffsetCalculatorILi1EjESD_NS0_6memory15LoadWithoutCastENSE_16StoreWithoutCastEEEviT_T0_T2_T3_T4_T5_,"a",@progbits
	.sectionflags	@""
	.align	4
.nv.constant0._ZN2at6native27unrolled_elementwise_kernelIZZZNS0_22nan_to_num_kernel_cudaERNS_18TensorIteratorBaseESt8optionalIdES5_S5_ENKUlvE0_clEvENKUlvE_clEvEUldE_St5arrayIPcLm2EELi4E23TrivialOffsetCalculatorILi1EjESD_NS0_6memory15LoadWithoutCastENSE_16StoreWithoutCastEEEviT_T0_T2_T3_T4_T5_:
	.zero		588


//--------------------- .nv.constant0._ZN2at6native29vectorized_elementwise_kernelILi2EZZZNS0_22nan_to_num_kernel_cudaERNS_18TensorIteratorBaseESt8optionalIdES5_S5_ENKUlvE0_clEvENKUlvE_clEvEUldE_St5arrayIPcLm2EEEEviT0_T1_ --------------------------
	.section	.nv.constant0._ZN2at6native29vectorized_elementwise_kernelILi2EZZZNS0_22nan_to_num_kernel_cudaERNS_18TensorIteratorBaseESt8optionalIdES5_S5_ENKUlvE0_clEvENKUlvE_clEvEUldE_St5arrayIPcLm2EEEEviT0_T1_,"a",@progbits
	.sectionflags	@""
	.align	4
.nv.constant0._ZN2at6native29vectorized_elementwise_kernelILi2EZZZNS0_22nan_to_num_kernel_cudaERNS_18TensorIteratorBaseESt8optionalIdES5_S5_ENKUlvE0_clEvENKUlvE_clEvEUldE_St5arrayIPcLm2EEEEviT0_T1_:
	.zero		584


//--------------------- .nv.constant0._ZN2at6native29vectorized_elementwise_kernelILi4EZZZNS0_22nan_to_num_kernel_cudaERNS_18TensorIteratorBaseESt8optionalIdES5_S5_ENKUlvE0_clEvENKUlvE_clEvEUldE_St5arrayIPcLm2EEEEviT0_T1_ --------------------------
	.section	.nv.constant0._ZN2at6native29vectorized_elementwise_kernelILi4EZZZNS0_22nan_to_num_kernel_cudaERNS_18TensorIteratorBaseESt8optionalIdES5_S5_ENKUlvE0_clEvENKUlvE_clEvEUldE_St5arrayIPcLm2EEEEviT0_T1_,"a",@progbits
	.sectionflags	@""
	.align	4
.nv.constant0._ZN2at6native29vectorized_elementwise_kernelILi4EZZZNS0_22nan_to_num_kernel_cudaERNS_18TensorIteratorBaseESt8optionalIdES5_S5_ENKUlvE0_clEvENKUlvE_clEvEUldE_St5arrayIPcLm2EEEEviT0_T1_:
	.zero		584


//--------------------- .nv.constant0._ZN2at6native29vectorized_elementwise_kernelILi8EZZZNS0_22nan_to_num_kernel_cudaERNS_18TensorIteratorBaseESt8optionalIdES5_S5_ENKUlvE0_clEvENKUlvE_clEvEUldE_St5arrayIPcLm2EEEEviT0_T1_ --------------------------
	.section	.nv.constant0._ZN2at6native29vectorized_elementwise_kernelILi8EZZZNS0_22nan_to_num_kernel_cudaERNS_18TensorIteratorBaseESt8optionalIdES5_S5_ENKUlvE0_clEvENKUlvE_clEvEUldE_St5arrayIPcLm2EEEEviT0_T1_,"a",@progbits
	.sectionflags	@""
	.align	4
.nv.constant0._ZN2at6native29vectorized_elementwise_kernelILi8EZZZNS0_22nan_to_num_kernel_cudaERNS_18TensorIteratorBaseESt8optionalIdES5_S5_ENKUlvE0_clEvENKUlvE_clEvEUldE_St5arrayIPcLm2EEEEviT0_T1_:
	.zero		584


//--------------------- .nv.constant0._ZN2at6native18elementwise_kernelILi128ELi4EZNS0_15gpu_kernel_implIZZZNS0_22nan_to_num_kernel_cudaERNS_18TensorIteratorBaseESt8optionalIdES6_S6_ENKUlvE_clEvENKUlvE0_clEvEUlN3c107complexIfEEE_EEvS4_RKT_EUliE_EEviT1_ --------------------------
	.section	.nv.constant0._ZN2at6native18elementwise_kernelILi128ELi4EZNS0_15gpu_kernel_implIZZZNS0_22nan_to_num_kernel_cudaERNS_18TensorIteratorBaseESt8optionalIdES6_S6_ENKUlvE_clEvENKUlvE0_clEvEUlN3c107complexIfEEE_EEvS4_RKT_EUliE_EEviT1_,"a",@progbits
	.sectionflags	@""
	.align	4
.nv.constant0._ZN2at6native18elementwise_kernelILi128ELi4EZNS0_15gpu_kernel_implIZZZNS0_22nan_to_num_kernel_cudaERNS_18TensorIteratorBaseESt8optionalIdES6_S6_ENKUlvE_clEvENKUlvE0_clEvEUlN3c107complexIfEEE_EEvS4_RKT_EUliE_EEviT1_:
	.zero		1096


//--------------------- .nv.constant0._ZN2at6native27unrolled_elementwise_kernelIZZZNS0_22nan_to_num_kernel_cudaERNS_18TensorIteratorBaseESt8optionalIdES5_S5_ENKUlvE_clEvENKUlvE0_clEvEUlN3c107complexIfEEE_St5arrayIPcLm2EELi4E23TrivialOffsetCalculatorILi1EjESG_NS0_6memory12LoadWithCastILi1EEENSH_13StoreWithCastILi1EEEEEviT_T0_T2_T3_T4_T5_ --------------------------
	.section	.nv.constant0._ZN2at6native27unrolled_elementwise_kernelIZZZNS0_22nan_to_num_kernel_cudaERNS_18TensorIteratorBaseESt8optionalIdES5_S5_ENKUlvE_clEvENKUlvE0_clEvEUlN3c107complexIfEEE_St5arrayIPcLm2EELi4E23TrivialOffsetCalculatorILi1EjESG_NS0_6memory12LoadWithCastILi1EEENSH_13StoreWithCastILi1EEEEEviT_T0_T2_T3_T4_T5_,"a",@progbits
	.sectionflags	@""
	.align	4
.nv.constant0._ZN2at6native27unrolled_elementwise_kernelIZZZNS0_22nan_to_num_kernel_cudaERNS_18TensorIteratorBaseESt8optionalIdES5_S5_ENKUlvE_clEvENKUlvE0_clEvEUlN3c107complexIfEEE_St5arrayIPcLm2EELi4E23TrivialOffsetCalculatorILi1EjESG_NS0_6memory12LoadWithCastILi1EEENSH_13StoreWithCastILi1EEEEEviT_T0_T2_T3_T4_T5_:
	.zero		596


//--------------------- .nv.constant0._ZN2at6native18elementwise_kernelILi128ELi2EZNS0_22gpu_kernel_impl_nocastIZZZNS0_22nan_to_num_kernel_cudaERNS_18TensorIteratorBaseESt8optionalIdES6_S6_ENKUlvE_clEvENKUlvE0_clEvEUlN3c107complexIfEEE_EEvS4_RKT_EUliE_EEviT1_ --------------------------
	.section	.nv.constant0._ZN2at6native18elementwise_kernelILi128ELi2EZNS0_22gpu_kernel_impl_nocastIZZZNS0_22nan_to_num_kernel_cudaERNS_18TensorIteratorBaseESt8optionalIdES6_S6_ENKUlvE_clEvENKUlvE0_clEvEUlN3c107complexIfEEE_EEvS4_RKT_EUliE_EEviT1_,"a",@progbits
	.sectionflags	@""
	.align	4
.nv.constant0._ZN2at6native18elementwise_kernelILi128ELi2EZNS0_22gpu_kernel_impl_nocastIZZZNS0_22nan_to_num_kernel_cudaERNS_18TensorIteratorBaseESt8optionalIdES6_S6_ENKUlvE_clEvENKUlvE0_clEvEUlN3c107complexIfEEE_EEvS4_RKT_EUliE_EEviT1_:
	.zero		1088


//--------------------- .nv.constant0._ZN2at6native27unrolled_elementwise_kernelIZZZNS0_22nan_to_num_kernel_cudaERNS_18TensorIteratorBaseESt8optionalIdES5_S5_ENKUlvE_clEvENKUlvE0_clEvEUlN3c107complexIfEEE_St5arrayIPcLm2EELi4E23TrivialOffsetCalculatorILi1EjESG_NS0_6memory15LoadWithoutCastENSH_16StoreWithoutCastEEEviT_T0_T2_T3_T4_T5_ --------------------------
	.section	.nv.constant0._ZN2at6native27unrolled_elementwise_kernelIZZZNS0_22nan_to_num_kernel_cudaERNS_18TensorIteratorBaseESt8optionalIdES5_S5_ENKUlvE_clEvENKUlvE0_clEvEUlN3c107complexIfEEE_St5arrayIPcLm2EELi4E23TrivialOffsetCalculatorILi1EjESG_NS0_6memory15LoadWithoutCastENSH_16StoreWithoutCastEEEviT_T0_T2_T3_T4_T5_,"a",@progbits
	.sectionflags	@""
	.align	4
.nv.constant0._ZN2at6native27unrolled_elementwise_kernelIZZZNS0_22nan_to_num_kernel_cudaERNS_18TensorIteratorBaseESt8optionalIdES5_S5_ENKUlvE_clEvENKUlvE0_clEvEUlN3c107complexIfEEE_St5arrayIPcLm2EELi4E23TrivialOffsetCalculatorILi1EjESG_NS0_6memory15LoadWithoutCastENSH_16StoreWithoutCastEEEviT_T0_T2_T3_T4_T5_:
	.zero		580


//--------------------- .nv.constant0._ZN2at6native29vectorized_elementwise_kernelILi2EZZZNS0_22nan_to_num_kernel_cudaERNS_18TensorIteratorBaseESt8optionalIdES5_S5_ENKUlvE_clEvENKUlvE0_clEvEUlN3c107complexIfEEE_St5arrayIPcLm2EEEEviT0_T1_ --------------------------
	.section	.nv.constant0._ZN2at6native29vectorized_elementwise_kernelILi2EZZZNS0_22nan_to_num_kernel_cudaERNS_18TensorIteratorBaseESt8optionalIdES5_S5_ENKUlvE_clEvENKUlvE0_clEvEUlN3c107complexIfEEE_St5arrayIPcLm2EEEEviT0_T1_,"a",@progbits
	.sectionflags	@""
	.align	4
.nv.constant0._ZN2at6native29vectorized_elementwise_kernelILi2EZZZNS0_22nan_to_num_kernel_cudaERNS_18TensorIteratorBaseESt8optionalIdES5_S5_ENKUlvE_clEvENKUlvE0_clEvEUlN3c107complexIfEEE_St5arrayIPcLm2EEEEviT0_T1_:
	.zero		576


//--------------------- .nv.constant0._ZN2at6native29vectorized_elementwise_kernelILi4EZZZNS0_22nan_to_num_kernel_cudaERNS_18TensorIteratorBaseESt8optionalIdES5_S5_ENKUlvE_clEvENKUlvE0_clEvEUlN3c107complexIfEEE_St5arrayIPcLm2EEEEviT0_T1_ --------------------------
	.section	.nv.constant0._ZN2at6native29vectorized_elementwise_kernelILi4EZZZNS0_22nan_to_num_kernel_cudaERNS_18TensorIteratorBaseESt8optionalIdES5_S5_ENKUlvE_clEvENKUlvE0_clEvEUlN3c107complexIfEEE_St5arrayIPcLm2EEEEviT0_T1_,"a",@progbits
	.sectionflags	@""
	.align	4
.nv.constant0._ZN2at6native29vectorized_elementwise_kernelILi4EZZZNS0_22nan_to_num_kernel_cudaERNS_18TensorIteratorBaseESt8optionalIdES5_S5_ENKUlvE_clEvENKUlvE0_clEvEUlN3c107complexIfEEE_St5arrayIPcLm2EEEEviT0_T1_:
	.zero		576


//--------------------- .nv.constant0._ZN2at6native29vectorized_elementwise_kernelILi8EZZZNS0_22nan_to_num_kernel_cudaERNS_18TensorIteratorBaseESt8optionalIdES5_S5_ENKUlvE_clEvENKUlvE0_clEvEUlN3c107complexIfEEE_St5arrayIPcLm2EEEEviT0_T1_ --------------------------
	.section	.nv.constant0._ZN2at6native29vectorized_elementwise_kernelILi8EZZZNS0_22nan_to_num_kernel_cudaERNS_18TensorIteratorBaseESt8optionalIdES5_S5_ENKUlvE_clEvENKUlvE0_clEvEUlN3c107complexIfEEE_St5arrayIPcLm2EEEEviT0_T1_,"a",@progbits
	.sectionflags	@""
	.align	4
.nv.constant0._ZN2at6native29vectorized_elementwise_kernelILi8EZZZNS0_22nan_to_num_kernel_cudaERNS_18TensorIteratorBaseESt8optionalIdES5_S5_ENKUlvE_clEvENKUlvE0_clEvEUlN3c107complexIfEEE_St5arrayIPcLm2EEEEviT0_T1_:
	.zero		576


//--------------------- .nv.constant0._ZN2at6native18elementwise_kernelILi128ELi4EZNS0_15gpu_kernel_implIZZZNS0_22nan_to_num_kernel_cudaERNS_18TensorIteratorBaseESt8optionalIdES6_S6_ENKUlvE_clEvENKUlvE_clEvEUlN3c107complexIdEEE_EEvS4_RKT_EUliE_EEviT1_ --------------------------
	.section	.nv.constant0._ZN2at6native18elementwise_kernelILi128ELi4EZNS0_15gpu_kernel_implIZZZNS0_22nan_to_num_kernel_cudaERNS_18TensorIteratorBaseESt8optionalIdES6_S6_ENKUlvE_clEvENKUlvE_clEvEUlN3c107complexIdEEE_EEvS4_RKT_EUliE_EEviT1_,"a",@progbits
	.sectionflags	@""
	.align	4
.nv.constant0._ZN2at6native18elementwise_kernelILi128ELi4EZNS0_15gpu_kernel_implIZZZNS0_22nan_to_num_kernel_cudaERNS_18TensorIteratorBaseESt8optionalIdES6_S6_ENKUlvE_clEvENKUlvE_clEvEUlN3c107complexIdEEE_EEvS4_RKT_EUliE_EEviT1_:
	.zero		1104


//--------------------- .nv.constant0._ZN2at6native27unrolled_elementwise_kernelIZZZNS0_22nan_to_num_kernel_cudaERNS_18TensorIteratorBaseESt8optionalIdES5_S5_ENKUlvE_clEvENKUlvE_clEvEUlN3c107complexIdEEE_St5arrayIPcLm2EELi4E23TrivialOffsetCalculatorILi1EjESG_NS0_6memory12LoadWithCastILi1EEENSH_13StoreWithCastILi1EEEEEviT_T0_T2_T3_T4_T5_ --------------------------
	.section	.nv.constant0._ZN2at6native27unrolled_elementwise_kernelIZZZNS0_22nan_to_num_kernel_cudaERNS_18TensorIteratorBaseESt8optionalIdES5_S5_ENKUlvE_clEvENKUlvE_clEvEUlN3c107complexIdEEE_St5arrayIPcLm2EELi4E23TrivialOffsetCalculatorILi1EjESG_NS0_6memory12LoadWithCastILi1EEENSH_13StoreWithCastILi1EEEEEviT_T0_T2_T3_T4_T5_,"a",@progbits
	.sectionflags	@""
	.align	4
.nv.constant0._ZN2at6native27unrolled_elementwise_kernelIZZZNS0_22nan_to_num_kernel_cudaERNS_18TensorIteratorBaseESt8optionalIdES5_S5_ENKUlvE_clEvENKUlvE_clEvEUlN3c107complexIdEEE_St5arrayIPcLm2EELi4E23TrivialOffsetCalculatorILi1EjESG_NS0_6memory12LoadWithCastILi1EEENSH_13StoreWithCastILi1EEEEEviT_T0_T2_T3_T4_T5_:
	.zero		604


//--------------------- .nv.constant0._ZN2at6native18elementwise_kernelILi128ELi2EZNS0_22gpu_kernel_impl_nocastIZZZNS0_22nan_to_num_kernel_cudaERNS_18TensorIteratorBaseESt8optionalIdES6_S6_ENKUlvE_clEvENKUlvE_clEvEUlN3c107complexIdEEE_EEvS4_RKT_EUliE_EEviT1_ --------------------------
	.section	.nv.constant0._ZN2at6native18elementwise_kernelILi128ELi2EZNS0_22gpu_kernel_impl_nocastIZZZNS0_22nan_to_num_kernel_cudaERNS_18TensorIteratorBaseESt8optionalIdES6_S6_ENKUlvE_clEvENKUlvE_clEvEUlN3c107complexIdEEE_EEvS4_RKT_EUliE_EEviT1_,"a",@progbits
	.sectionflags	@""
	.align	4
.nv.constant0._ZN2at6native18elementwise_kernelILi128ELi2EZNS0_22gpu_kernel_impl_nocastIZZZNS0_22nan_to_num_kernel_cudaERNS_18TensorIteratorBaseESt8optionalIdES6_S6_ENKUlvE_clEvENKUlvE_clEvEUlN3c107complexIdEEE_EEvS4_RKT_EUliE_EEviT1_:
	.zero		1096


//--------------------- .nv.constant0._ZN2at6native27unrolled_elementwise_kernelIZZZNS0_22nan_to_num_kernel_cudaERNS_18TensorIteratorBaseESt8optionalIdES5_S5_ENKUlvE_clEvENKUlvE_clEvEUlN3c107complexIdEEE_St5arrayIPcLm2EELi4E23TrivialOffsetCalculatorILi1EjESG_NS0_6memory15LoadWithoutCastENSH_16StoreWithoutCastEEEviT_T0_T2_T3_T4_T5_ --------------------------
	.section	.nv.constant0._ZN2at6native27unrolled_elementwise_kernelIZZZNS0_22nan_to_num_kernel_cudaERNS_18TensorIteratorBaseESt8optionalIdES5_S5_ENKUlvE_clEvENKUlvE_clEvEUlN3c107complexIdEEE_St5arrayIPcLm2EELi4E23TrivialOffsetCalculatorILi1EjESG_NS0_6memory15LoadWithoutCastENSH_16StoreWithoutCastEEEviT_T0_T2_T3_T4_T5_,"a",@progbits
	.sectionflags	@""
	.align	4
.nv.constant0._ZN2at6native27unrolled_elementwise_kernelIZZZNS0_22nan_to_num_kernel_cudaERNS_18TensorIteratorBaseESt8optionalIdES5_S5_ENKUlvE_clEvENKUlvE_clEvEUlN3c107complexIdEEE_St5arrayIPcLm2EELi4E23TrivialOffsetCalculatorILi1EjESG_NS0_6memory15LoadWithoutCastENSH_16StoreWithoutCastEEEviT_T0_T2_T3_T4_T5_:
	.zero		588


//--------------------- .nv.constant0._ZN2at6native29vectorized_elementwise_kernelILi2EZZZNS0_22nan_to_num_kernel_cudaERNS_18TensorIteratorBaseESt8optionalIdES5_S5_ENKUlvE_clEvENKUlvE_clEvEUlN3c107complexIdEEE_St5arrayIPcLm2EEEEviT0_T1_ --------------------------
	.section	.nv.constant0._ZN2at6native29vectorized_elementwise_kernelILi2EZZZNS0_22nan_to_num_kernel_cudaERNS_18TensorIteratorBaseESt8optionalIdES5_S5_ENKUlvE_clEvENKUlvE_clEvEUlN3c107complexIdEEE_St5arrayIPcLm2EEEEviT0_T1_,"a",@progbits
	.sectionflags	@""
	.align	4
.nv.constant0._ZN2at6native29vectorized_elementwise_kernelILi2EZZZNS0_22nan_to_num_kernel_cudaERNS_18TensorIteratorBaseESt8optionalIdES5_S5_ENKUlvE_clEvENKUlvE_clEvEUlN3c107complexIdEEE_St5arrayIPcLm2EEEEviT0_T1_:
	.zero		584


//--------------------- .nv.constant0._ZN2at6native29vectorized_elementwise_kernelILi4EZZZNS0_22nan_to_num_kernel_cudaERNS_18TensorIteratorBaseESt8optionalIdES5_S5_ENKUlvE_clEvENKUlvE_clEvEUlN3c107complexIdEEE_St5arrayIPcLm2EEEEviT0_T1_ --------------------------
	.section	.nv.constant0._ZN2at6native29vectorized_elementwise_kernelILi4EZZZNS0_22nan_to_num_kernel_cudaERNS_18TensorIteratorBaseESt8optionalIdES5_S5_ENKUlvE_clEvENKUlvE_clEvEUlN3c107complexIdEEE_St5arrayIPcLm2EEEEviT0_T1_,"a",@progbits
	.sectionflags	@""
	.align	4
.nv.constant0._ZN2at6native29vectorized_elementwise_kernelILi4EZZZNS0_22nan_to_num_kernel_cudaERNS_18TensorIteratorBaseESt8optionalIdES5_S5_ENKUlvE_clEvENKUlvE_clEvEUlN3c107complexIdEEE_St5arrayIPcLm2EEEEviT0_T1_:
	.zero		584


//--------------------- .nv.constant0._ZN2at6native29vectorized_elementwise_kernelILi8EZZZNS0_22nan_to_num_kernel_cudaERNS_18TensorIteratorBaseESt8optionalIdES5_S5_ENKUlvE_clEvENKUlvE_clEvEUlN3c107complexIdEEE_St5arrayIPcLm2EEEEviT0_T1_ --------------------------
	.section	.nv.constant0._ZN2at6native29vectorized_elementwise_kernelILi8EZZZNS0_22nan_to_num_kernel_cudaERNS_18TensorIteratorBaseESt8optionalIdES5_S5_ENKUlvE_clEvENKUlvE_clEvEUlN3c107complexIdEEE_St5arrayIPcLm2EEEEviT0_T1_,"a",@progbits
	.sectionflags	@""
	.align	4
.nv.constant0._ZN2at6native29vectorized_elementwise_kernelILi8EZZZNS0_22nan_to_num_kernel_cudaERNS_18TensorIteratorBaseESt8optionalIdES5_S5_ENKUlvE_clEvENKUlvE_clEvEUlN3c107complexIdEEE_St5arrayIPcLm2EEEEviT0_T1_:
	.zero		584


//--------------------- .nv.constant0._ZN2at6native18elementwise_kernelILi128ELi4EZNS0_15gpu_kernel_implIZZZNS0_21clamp_max_kernel_cudaERNS_18TensorIteratorBaseERKN3c106ScalarEENKUlvE_clEvENKUlvE7_clEvEUlNS5_8BFloat16EE_EEvS4_RKT_EUliE_EEviT1_ --------------------------
	.section	.nv.constant0._ZN2at6native18elementwise_kernelILi128ELi4EZNS0_15gpu_kernel_implIZZZNS0_21clamp_max_kernel_cudaERNS_18TensorIteratorBaseERKN3c106ScalarEENKUlvE_clEvENKUlvE7_clEvEUlNS5_8BFloat16EE_EEvS4_RKT_EUliE_EEviT1_,"a",@progbits
	.sectionflags	@""
	.align	4
.nv.constant0._ZN2at6native18elementwise_kernelILi128ELi4EZNS0_15gpu_kernel_implIZZZNS0_21clamp_max_kernel_cudaERNS_18TensorIteratorBaseERKN3c106ScalarEENKUlvE_clEvENKUlvE7_clEvEUlNS5_8BFloat16EE_EEvS4_RKT_EUliE_EEviT1_:
	.zero		1088


//--------------------- .nv.constant0._ZN2at6native27unrolled_elementwise_kernelIZZZNS0_21clamp_max_kernel_cudaERNS_18TensorIteratorBaseERKN3c106ScalarEENKUlvE_clEvENKUlvE7_clEvEUlNS4_8BFloat16EE_St5arrayIPcLm2EELi4E23TrivialOffsetCalculatorILi1EjESG_NS0_6memory12LoadWithCastILi1EEENSH_13StoreWithCastILi1EEEEEviT_T0_T2_T3_T4_T5_ --------------------------
	.section	.nv.constant0._ZN2at6native27unrolled_elementwise_kernelIZZZNS0_21clamp_max_kernel_cudaERNS_18TensorIteratorBaseERKN3c106ScalarEENKUlvE_clEvENKUlvE7_clEvEUlNS4_8BFloat16EE_St5arrayIPcLm2EELi4E23TrivialOffsetCalculatorILi1EjESG_NS0_6memory12LoadWithCastILi1EEENSH_13StoreWithCastILi1EEEEEviT_T0_T2_T3_T4_T5_,"a",@progbits
	.sectionflags	@""
	.align	4
.nv.constant0._ZN2at6native27unrolled_elementwise_kernelIZZZNS0_21clamp_max_kernel_cudaERNS_18TensorIteratorBaseERKN3c106ScalarEENKUlvE_clEvENKUlvE7_clEvEUlNS4_8BFloat16EE_St5arrayIPcLm2EELi4E23TrivialOffsetCalculatorILi1EjESG_NS0_6memory12LoadWithCastILi1EEENSH_13StoreWithCastILi1EEEEEviT_T0_T2_T3_T4_T5_:
	.zero		588


//--------------------- .nv.constant0._ZN2at6native18elementwise_kernelILi128ELi4EZNS0_22gpu_kernel_impl_nocastIZZZNS0_21clamp_max_kernel_cudaERNS_18TensorIteratorBaseERKN3c106ScalarEENKUlvE_clEvENKUlvE7_clEvEUlNS5_8BFloat16EE_EEvS4_RKT_EUliE_EEviT1_ --------------------------
	.section	.nv.constant0._ZN2at6native18elementwise_kernelILi128ELi4EZNS0_22gpu_kernel_impl_nocastIZZZNS0_21clamp_max_kernel_cudaERNS_18TensorIteratorBaseERKN3c106ScalarEENKUlvE_clEvENKUlvE7_clEvEUlNS5_8BFloat16EE_EEvS4_RKT_EUliE_EEviT1_,"a",@progbits
	.sectionflags	@""
	.align	4
.nv.constant0._ZN2at6native18elementwise_kernelILi128ELi4EZNS0_22gpu_kernel_impl_nocastIZZZNS0_21clamp_max_kernel_cudaERNS_18TensorIteratorBaseERKN3c106ScalarEENKUlvE_clEvENKUlvE7_clEvEUlNS5_8BFloat16EE_EEvS4_RKT_EUliE_EEviT1_:
	.zero		1080


//--------------------- .nv.constant0._ZN2at6native27unrolled_elementwise_kernelIZZZNS0_21clamp_max_kernel_cudaERNS_18TensorIteratorBaseERKN3c106ScalarEENKUlvE_clEvENKUlvE7_clEvEUlNS4_8BFloat16EE_St5arrayIPcLm2EELi4E23TrivialOffsetCalculatorILi1EjESG_NS0_6memory15LoadWithoutCastENSH_16StoreWithoutCastEEEviT_T0_T2_T3_T4_T5_ --------------------------
	.section	.nv.constant0._ZN2at6native27unrolled_elementwise_kernelIZZZNS0_21clamp_max_kernel_cudaERNS_18TensorIteratorBaseERKN3c106ScalarEENKUlvE_clEvENKUlvE7_clEvEUlNS4_8BFloat16EE_St5arrayIPcLm2EELi4E23TrivialOffsetCalculatorILi1EjESG_NS0_6memory15LoadWithoutCastENSH_16StoreWithoutCastEEEviT_T0_T2_T3_T4_T5_,"a",@progbits
	.sectionflags	@""
	.align	4
.nv.constant0._ZN2at6native27unrolled_elementwise_kernelIZZZNS0_21clamp_max_kernel_cudaERNS_18TensorIteratorBaseERKN3c106ScalarEENKUlvE_clEvENKUlvE7_clEvEUlNS4_8BFloat16EE_St5arrayIPcLm2EELi4E23TrivialOffsetCalculatorILi1EjESG_NS0_6memory15LoadWithoutCastENSH_16StoreWithoutCastEEEviT_T0_T2_T3_T4_T5_:
	.zero		572


//--------------------- .nv.constant0._ZN2at6native29vectorized_elementwise_kernelILi2EZZZNS0_21clamp_max_kernel_cudaERNS_18TensorIteratorBaseERKN3c106ScalarEENKUlvE_clEvENKUlvE7_clEvEUlNS4_8BFloat16EE_St5arrayIPcLm2EEEEviT0_T1_ --------------------------
	.section	.nv.constant0._ZN2at6native29vectorized_elementwise_kernelILi2EZZZNS0_21clamp_max_kernel_cudaERNS_18TensorIteratorBaseERKN3c106ScalarEENKUlvE_clEvENKUlvE7_clEvEUlNS4_8BFloat16EE_St5arrayIPcLm2EEEEviT0_T1_,"a",@progbits
	.sectionflags	@""
	.align	4
.nv.constant0._ZN2at6native29vectorized_elementwise_kernelILi2EZZZNS0_21clamp_max_kernel_cudaERNS_18TensorIteratorBaseERKN3c106ScalarEENKUlvE_clEvENKUlvE7_clEvEUlNS4_8BFloat16EE_St5arrayIPcLm2EEEEviT0_T1_:
	.zero		568


//--------------------- .nv.constant0._ZN2at6native29vectorized_elementwise_kernelILi4EZZZNS0_21clamp_max_kernel_cudaERNS_18TensorIteratorBaseERKN3c106ScalarEENKUlvE_clEvENKUlvE7_clEvEUlNS4_8BFloat16EE_St5arrayIPcLm2EEEEviT0_T1_ --------------------------
	.section	.nv.constant0._ZN2at6native29vectorized_elementwise_kernelILi4EZZZNS0_21clamp_max_kernel_cudaERNS_18TensorIteratorBaseERKN3c106ScalarEENKUlvE_clEvENKUlvE7_clEvEUlNS4_8BFloat16EE_St5arrayIPcLm2EEEEviT0_T1_,"a",@progbits
	.sectionflags	@""
	.align	4
.nv.constant0._ZN2at6native29vectorized_elementwise_kernelILi4EZZZNS0_21clamp_max_kernel_cudaERNS_18TensorIteratorBaseERKN3c106ScalarEENKUlvE_clEvENKUlvE7_clEvEUlNS4_8BFloat16EE_St5arrayIPcLm2EEEEviT0_T1_:
	.zero		568


//--------------------- .nv.constant0._ZN2at6native29vectorized_elementwise_kernelILi8EZZZNS0_21clamp_max_kernel_cudaERNS_18TensorIteratorBaseERKN3c106ScalarEENKUlvE_clEvENKUlvE7_clEvEUlNS4_8BFloat16EE_St5arrayIPcLm2EEEEviT0_T1_ --------------------------
	.section	.nv.constant0._ZN2at6native29vectorized_elementwise_kernelILi8EZZZNS0_21clamp_max_kernel_cudaERNS_18TensorIteratorBaseERKN3c106ScalarEENKUlvE_clEvENKUlvE7_clEvEUlNS4_8BFloat16EE_St5arrayIPcLm2EEEEviT0_T1_,"a",@progbits
	.sectionflags	@""
	.align	4
.nv.constant0._ZN2at6native29vectorized_elementwise_kernelILi8EZZZNS0_21clamp_max_kernel_cudaERNS_18TensorIteratorBaseERKN3c106ScalarEENKUlvE_clEvENKUlvE7_clEvEUlNS4_8BFloat16EE_St5arrayIPcLm2EEEEviT0_T1_:
	.zero		568


//--------------------- .nv.constant0._ZN2at6native18elementwise_kernelILi128ELi4EZNS0_15gpu_kernel_implIZZZNS0_21clamp_max_kernel_cudaERNS_18TensorIteratorBaseERKN3c106ScalarEENKUlvE_clEvENKUlvE6_clEvEUlNS5_4HalfEE_EEvS4_RKT_EUliE_EEviT1_ --------------------------
	.section	.nv.constant0._ZN2at6native18elementwise_kernelILi128ELi4EZNS0_15gpu_kernel_implIZZZNS0_21clamp_max_kernel_cudaERNS_18TensorIteratorBaseERKN3c106ScalarEENKUlvE_clEvENKUlvE6_clEvEUlNS5_4HalfEE_EEvS4_RKT_EUliE_EEviT1_,"a",@progbits
	.sectionflags	@""
	.align	4
.nv.constant0._ZN2at6native18elementwise_kernelILi128ELi4EZNS0_15gpu_kernel_implIZZZNS0_21clamp_max_kernel_cudaERNS_18TensorIteratorBaseERKN3c106ScalarEENKUlvE_clEvENKUlvE6_clEvEUlNS5_4HalfEE_EEvS4_RKT_EUliE_EEviT1_:
	.zero		1088


//--------------------- .nv.constant0._ZN2at6native27unrolled_elementwise_kernelIZZZNS0_21clamp_max_kernel_cudaERNS_18TensorIteratorBaseERKN3c106ScalarEENKUlvE_clEvENKUlvE6_clEvEUlNS4_4HalfEE_St5arrayIPcLm2EELi4E23TrivialOffsetCalculatorILi1EjESG_NS0_6memory12LoadWithCastILi1EEENSH_13StoreWithCastILi1EEEEEviT_T0_T2_T3_T4_T5_ --------------------------
	.section	.nv.constant0._ZN2at6native27unrolled_elementwise_kernelIZZZNS0_21clamp_max_kernel_cudaERNS_18TensorIteratorBaseERKN3c106ScalarEENKUlvE_clEvENKUlvE6_clEvEUlNS4_4HalfEE_St5arrayIPcLm2EELi4E23TrivialOffsetCalculatorILi1EjESG_NS0_6memory12LoadWithCastILi1EEENSH_13StoreWithCastILi1EEEEEviT_T0_T2_T3_T4_T5_,"a",@progbits
	.sectionflags	@""
	.align	4
.nv.constant0._ZN2at6native27unrolled_elementwise_kernelIZZZNS0_21clamp_max_kernel_cudaERNS_18TensorIteratorBaseERKN3c106ScalarEENKUlvE_clEvENKUlvE6_clEvEUlNS4_4HalfEE_St5arrayIPcLm2EELi4E23TrivialOffsetCalculatorILi1EjESG_NS0_6memory12LoadWithCastILi1EEENSH_13StoreWithCastILi1EEEEEviT_T0_T2_T3_T4_T5_:
	.zero		588


//--------------------- .nv.constant0._ZN2at6native18elementwise_kernelILi128ELi4EZNS0_22gpu_kernel_impl_nocastIZZZNS0_21clamp_max_kernel_cudaERNS_18TensorIteratorBaseERKN3c106ScalarEENKUlvE_clEvENKUlvE6_clEvEUlNS5_4HalfEE_EEvS4_RKT_EUliE_EEviT1_ --------------------------
	.section	.nv.constant0._ZN2at6native18elementwise_kernelILi128ELi4EZNS0_22gpu_kernel_impl_nocastIZZZNS0_21clamp_max_kernel_cudaERNS_18TensorIteratorBaseERKN3c106ScalarEENKUlvE_clEvENKUlvE6_clEvEUlNS5_4HalfEE_EEvS4_RKT_EUliE_EEviT1_,"a",@progbits
	.sectionflags	@""
	.align	4
.nv.constant0._ZN2at6native18elementwise_kernelILi128ELi4EZNS0_22gpu_kernel_impl_nocastIZZZNS0_21clamp_max_kernel_cudaERNS_18TensorIteratorBaseERKN3c106ScalarEENKUlvE_clEvENKUlvE6_clEvEUlNS5_4HalfEE_EEvS4_RKT_EUliE_EEviT1_:
	.zero		1080


//--------------------- .nv.constant0._ZN2at6native27unrolled_elementwise_kernelIZZZNS0_21clamp_max_kernel_cudaERNS_18TensorIteratorBaseERKN3c106ScalarEENKUlvE_clEvENKUlvE6_clEvEUlNS4_4HalfEE_St5arrayIPcLm2EELi4E23TrivialOffsetCalculatorILi1EjESG_NS0_6memory15LoadWithoutCastENSH_16StoreWithoutCastEEEviT_T0_T2_T3_T4_T5_ --------------------------
	.section	.nv.constant0._ZN2at6native27unrolled_elementwise_kernelIZZZNS0_21clamp_max_kernel_cudaERNS_18TensorIteratorBaseERKN3c106ScalarEENKUlvE_clEvENKUlvE6_clEvEUlNS4_4HalfEE_St5arrayIPcLm2EELi4E23TrivialOffsetCalculatorILi1EjESG_NS0_6memory15LoadWithoutCastENSH_16StoreWithoutCastEEEviT_T0_T2_T3_T4_T5_,"a",@progbits
	.sectionflags	@""
	.align	4
.nv.constant0._ZN2at6native27unrolled_elementwise_kernelIZZZNS0_21clamp_max_kernel_cudaERNS_18TensorIteratorBaseERKN3c106ScalarEENKUlvE_clEvENKUlvE6_clEvEUlNS4_4HalfEE_St5arrayIPcLm2EELi4E23TrivialOffsetCalculatorILi1EjESG_NS0_6memory15LoadWithoutCastENSH_16StoreWithoutCastEEEviT_T0_T2_T3_T4_T5_:
	.zero		572


//--------------------- .nv.constant0._ZN2at6native29vectorized_elementwise_kernelILi2EZZZNS0_21clamp_max_kernel_cudaERNS_18TensorIteratorBaseERKN3c106ScalarEENKUlvE_clEvENKUlvE6_clEvEUlNS4_4HalfEE_St5arrayIPcLm2EEEEviT0_T1_ --------------------------
	.section	.nv.constant0._ZN2at6native29vectorized_elementwise_kernelILi2EZZZNS0_21clamp_max_kernel_cudaERNS_18TensorIteratorBaseERKN3c106ScalarEENKUlvE_clEvENKUlvE6_clEvEUlNS4_4HalfEE_St5arrayIPcLm2EEEEviT0_T1_,"a",@progbits
	.sectionflags	@""
	.align	4
.nv.constant0._ZN2at6native29vectorized_elementwise_kernelILi2EZZZNS0_21clamp_max_kernel_cudaERNS_18TensorIteratorBaseERKN3c106ScalarEENKUlvE_clEvENKUlvE6_clEvEUlNS4_4HalfEE_St5arrayIPcLm2EEEEviT0_T1_:
	.zero		568


//--------------------- .nv.constant0._ZN2at6native29vectorized_elementwise_kernelILi4EZZZNS0_21clamp_max_kernel_cudaERNS_18TensorIteratorBaseERKN3c106ScalarEENKUlvE_clEvENKUlvE6_clEvEUlNS4_4HalfEE_St5arrayIPcLm2EEEEviT0_T1_ --------------------------
	.section	.nv.constant0._ZN2at6native29vectorized_elementwise_kernelILi4EZZZNS0_21clamp_max_kernel_cudaERNS_18TensorIteratorBaseERKN3c106ScalarEENKUlvE_clEvENKUlvE6_clEvEUlNS4_4HalfEE_St5arrayIPcLm2EEEEviT0_T1_,"a",@progbits
	.sectionflags	@""
	.align	4
.nv.constant0._ZN2at6native29vectorized_elementwise_kernelILi4EZZZNS0_21clamp_max_kernel_cudaERNS_18TensorIteratorBaseERKN3c106ScalarEENKUlvE_clEvENKUlvE6_clEvEUlNS4_4HalfEE_St5arrayIPcLm2EEEEviT0_T1_:
	.zero		568


//--------------------- .nv.constant0._ZN2at6native29vectorized_elementwise_kernelILi8EZZZNS0_21clamp_max_kernel_cudaERNS_18TensorIteratorBaseERKN3c106ScalarEENKUlvE_clEvENKUlvE6_clEvEUlNS4_4HalfEE_St5arrayIPcLm2EEEEviT0_T1_ --------------------------
	.section	.nv.constant0._ZN2at6native29vectorized_elementwise_kernelILi8EZZZNS0_21clamp_max_kernel_cudaERNS_18TensorIteratorBaseERKN3c106ScalarEENKUlvE_clEvENKUlvE6_clEvEUlNS4_4HalfEE_St5arrayIPcLm2EEEEviT0_T1_,"a",@progbits
	.sectionflags	@""
	.align	4
.nv.constant0._ZN2at6native29vectorized_elementwise_kernelILi8EZZZNS0_21clamp_max_kernel_cudaERNS_18TensorIteratorBaseERKN3c106ScalarEENKUlvE_clEvENKUlvE6_clEvEUlNS4_4HalfEE_St5arrayIPcLm2EEEEviT0_T1_:
	.zero		568


//--------------------- .nv.constant0._ZN2at6native18elementwise_kernelILi128ELi4EZNS0_15gpu_kernel_implIZZZNS0_21clamp_max_kernel_cudaERNS_18TensorIteratorBaseERKN3c106ScalarEENKUlvE_clEvENKUlvE5_clEvEUlfE_EEvS4_RKT_EUliE_EEviT1_ --------------------------
	.section	.nv.constant0._ZN2at6native18elementwise_kernelILi128ELi4EZNS0_15gpu_kernel_implIZZZNS0_21clamp_max_kernel_cudaERNS_18TensorIteratorBaseERKN3c106ScalarEENKUlvE_clEvENKUlvE5_clEvEUlfE_EEvS4_RKT_EUliE_EEviT1_,"a",@progbits
	.sectionflags	@""
	.align	4
.nv.constant0._ZN2at6native18elementwise_kernelILi128ELi4EZNS0_15gpu_kernel_implIZZZNS0_21clamp_max_kernel_cudaERNS_18TensorIteratorBaseERKN3c106ScalarEENKUlvE_clEvENKUlvE5_clEvEUlfE_EEvS4_RKT_EUliE_EEviT1_:
	.zero		1088


//--------------------- .nv.constant0._ZN2at6native27unrolled_elementwise_kernelIZZZNS0_21clamp_max_kernel_cudaERNS_18TensorIteratorBaseERKN3c106ScalarEENKUlvE_clEvENKUlvE5_clEvEUlfE_St5arrayIPcLm2EELi4E23TrivialOffsetCalculatorILi1EjESF_NS0_6memory12LoadWithCastILi1EEENSG_13StoreWithCastILi1EEEEEviT_T0_T2_T3_T4_T5_ --------------------------
	.section	.nv.constant0._ZN2at6native27unrolled_elementwise_kernelIZZZNS0_21clamp_max_kernel_cudaERNS_18TensorIteratorBaseERKN3c106ScalarEENKUlvE_clEvENKUlvE5_clEvEUlfE_St5arrayIPcLm2EELi4E23TrivialOffsetCalculatorILi1EjESF_NS0_6memory12LoadWithCastILi1EEENSG_13StoreWithCastILi1EEEEEviT_T0_T2_T3_T4_T5_,"a",@progbits
	.sectionflags	@""
	.align	4
.nv.constant0._ZN2at6native27unrolled_elementwise_kernelIZZZNS0_21clamp_max_kernel_cudaERNS_18TensorIteratorBaseERKN3c106ScalarEENKUlvE_clEvENKUlvE5_clEvEUlfE_St5arrayIPcLm2EELi4E23TrivialOffsetCalculatorILi1EjESF_NS0_6memory12LoadWithCastILi1EEENSG_13StoreWithCastILi1EEEEEviT_T0_T2_T3_T4_T5_:
	.zero		588


//--------------------- .nv.constant0._ZN2at6native18elementwise_kernelILi128ELi2EZNS0_22gpu_kernel_impl_nocastIZZZNS0_21clamp_max_kernel_cudaERNS_18TensorIteratorBaseERKN3c106ScalarEENKUlvE_clEvENKUlvE5_clEvEUlfE_EEvS4_RKT_EUliE_EEviT1_ --------------------------
	.section	.nv.constant0._ZN2at6native18elementwise_kernelILi128ELi2EZNS0_22gpu_kernel_impl_nocastIZZZNS0_21clamp_max_kernel_cudaERNS_18TensorIteratorBaseERKN3c106ScalarEENKUlvE_clEvENKUlvE5_clEvEUlfE_EEvS4_RKT_EUliE_EEviT1_,"a",@progbits
	.sectionflags	@""
	.align	4
.nv.constant0._ZN2at6native18elementwise_kernelILi128ELi2EZNS0_22gpu_kernel_impl_nocastIZZZNS0_21clamp_max_kernel_cudaERNS_18TensorIteratorBaseERKN3c106ScalarEENKUlvE_clEvENKUlvE5_clEvEUlfE_EEvS4_RKT_EUliE_EEviT1_:
	.zero		1080


//--------------------- .nv.constant0._ZN2at6native27unrolled_elementwise_kernelIZZZNS0_21clamp_max_kernel_cudaERNS_18TensorIteratorBaseERKN3c106ScalarEENKUlvE_clEvENKUlvE5_clEvEUlfE_St5arrayIPcLm2EELi4E23TrivialOffsetCalculatorILi1EjESF_NS0_6memory15LoadWithoutCastENSG_16StoreWithoutCastEEEviT_T0_T2_T3_T4_T5_ --------------------------
	.section	.nv.constant0._ZN2at6native27unrolled_elementwise_kernelIZZZNS0_21clamp_max_kernel_cudaERNS_18TensorIteratorBaseERKN3c106ScalarEENKUlvE_clEvENKUlvE5_clEvEUlfE_St5arrayIPcLm2EELi4E23TrivialOffsetCalculatorILi1EjESF_NS0_6memory15LoadWithoutCastENSG_16StoreWithoutCastEEEviT_T0_T2_T3_T4_T5_,"a",@progbits
	.sectionflags	@""
	.align	4
.nv.constant0._ZN2at6native27unrolled_elementwise_kernelIZZZNS0_21clamp_max_kernel_cudaERNS_18TensorIteratorBaseERKN3c106ScalarEENKUlvE_clEvENKUlvE5_clEvEUlfE_St5arrayIPcLm2EELi4E23TrivialOffsetCalculatorILi1EjESF_NS0_6memory15LoadWithoutCastENSG_16StoreWithoutCastEEEviT_T0_T2_T3_T4_T5_:
	.zero		572


//--------------------- .nv.constant0._ZN2at6native29vectorized_elementwise_kernelILi2EZZZNS0_21clamp_max_kernel_cudaERNS_18TensorIteratorBaseERKN3c106ScalarEENKUlvE_clEvENKUlvE5_clEvEUlfE_St5arrayIPcLm2EEEEviT0_T1_ --------------------------
	.section	.nv.constant0._ZN2at6native29vectorized_elementwise_kernelILi2EZZZNS0_21clamp_max_kernel_cudaERNS_18TensorIteratorBaseERKN3c106ScalarEENKUlvE_clEvENKUlvE5_clEvEUlfE_St5arrayIPcLm2EEEEviT0_T1_,"a",@progbits
	.sectionflags	@""
	.align	4
.nv.constant0._ZN2at6native29vectorized_elementwise_kernelILi2EZZZNS0_21clamp_max_kernel_cudaERNS_18TensorIteratorBaseERKN3c106ScalarEENKUlvE_clEvENKUlvE5_clEvEUlfE_St5arrayIPcLm2EEEEviT0_T1_:
	.zero		568


//--------------------- .nv.constant0._ZN2at6native29vectorized_elementwise_kernelILi4EZZZNS0_21clamp_max_kernel_cudaERNS_18TensorIteratorBaseERKN3c106ScalarEENKUlvE_clEvENKUlvE5_clEvEUlfE_St5arrayIPcLm2EEEEviT0_T1_ --------------------------
	.section	.nv.constant0._ZN2at6native29vectorized_elementwise_kernelILi4EZZZNS0_21clamp_max_kernel_cudaERNS_18TensorIteratorBaseERKN3c106ScalarEENKUlvE_clEvENKUlvE5_clEvEUlfE_St5arrayIPcLm2EEEEviT0_T1_,"a",@progbits
	.sectionflags	@""
	.align	4
.nv.constant0._ZN2at6native29vectorized_elementwise_kernelILi4EZZZNS0_21clamp_max_kernel_cudaERNS_18TensorIteratorBaseERKN3c106ScalarEENKUlvE_clEvENKUlvE5_clEvEUlfE_St5arrayIPcLm2EEEEviT0_T1_:
	.zero		568


//--------------------- .nv.constant0._ZN2at6native29vectorized_elementwise_kernelILi8EZZZNS0_21clamp_max_kernel_cudaERNS_18TensorIteratorBaseERKN3c106ScalarEENKUlvE_clEvENKUlvE5_clEvEUlfE_St5arrayIPcLm2EEEEviT0_T1_ --------------------------
	.section	.nv.constant0._ZN2at6native29vectorized_elementwise_kernelILi8EZZZNS0_21clamp_max_kernel_cudaERNS_18TensorIteratorBaseERKN3c106ScalarEENKUlvE_clEvENKUlvE5_clEvEUlfE_St5arrayIPcLm2EEEEviT0_T1_,"a",@progbits
	.sectionflags	@""
	.align	4
.nv.constant0._ZN2at6native29vectorized_elementwise_kernelILi8EZZZNS0_21clamp_max_kernel_cudaERNS_18TensorIteratorBaseERKN3c106ScalarEENKUlvE_clEvENKUlvE5_clEvEUlfE_St5arrayIPcLm2EEEEviT0_T1_:
	.zero		568


//--------------------- .nv.constant0._ZN2at6native18elementwise_kernelILi128ELi4EZNS0_15gpu_kernel_implIZZZNS0_21clamp_max_kernel_cudaERNS_18TensorIteratorBaseERKN3c106ScalarEENKUlvE_clEvENKUlvE4_clEvEUldE_EEvS4_RKT_EUliE_EEviT1_ --------------------------
	.section	.nv.constant0._ZN2at6native18elementwise_kernelILi128ELi4EZNS0_15gpu_kernel_implIZZZNS0_21clamp_max_kernel_cudaERNS_18TensorIteratorBaseERKN3c106ScalarEENKUlvE_clEvENKUlvE4_clEvEUldE_EEvS4_RKT_EUliE_EEviT1_,"a",@progbits
	.sectionflags	@""
	.align	4
.nv.constant0._ZN2at6native18elementwise_kernelILi128ELi4EZNS0_15gpu_kernel_implIZZZNS0_21clamp_max_kernel_cudaERNS_18TensorIteratorBaseERKN3c106ScalarEENKUlvE_clEvENKUlvE4_clEvEUldE_EEvS4_RKT_EUliE_EEviT1_:
	.zero		1088


//--------------------- .nv.constant0._ZN2at6native27unrolled_elementwise_kernelIZZZNS0_21clamp_max_kernel_cudaERNS_18TensorIteratorBaseERKN3c106ScalarEENKUlvE_clEvENKUlvE4_clEvEUldE_St5arrayIPcLm2EELi4E23TrivialOffsetCalculatorILi1EjESF_NS0_6memory12LoadWithCastILi1EEENSG_13StoreWithCastILi1EEEEEviT_T0_T2_T3_T4_T5_ --------------------------
	.section	.nv.constant0._ZN2at6native27unrolled_elementwise_kernelIZZZNS0_21clamp_max_kernel_cudaERNS_18TensorIteratorBaseERKN3c106ScalarEENKUlvE_clEvENKUlvE4_clEvEUldE_St5arrayIPcLm2EELi4E23TrivialOffsetCalculatorILi1EjESF_NS0_6memory12LoadWithCastILi1EEENSG_13StoreWithCastILi1EEEEEviT_T0_T2_T3_T4_T5_,"a",@progbits
	.sectionflags	@""
	.align	4
.nv.constant0._ZN2at6native27unrolled_elementwise_kernelIZZZNS0_21clamp_max_kernel_cudaERNS_18TensorIteratorBaseERKN3c106ScalarEENKUlvE_clEvENKUlvE4_clEvEUldE_St5arrayIPcLm2EELi4E23TrivialOffsetCalculatorILi1EjESF_NS0_6memory12LoadWithCastILi1EEENSG_13StoreWithCastILi1EEEEEviT_T0_T2_T3_T4_T5_:
	.zero		588


//--------------------- .nv.constant0._ZN2at6native18elementwise_kernelILi128ELi2EZNS0_22gpu_kernel_impl_nocastIZZZNS0_21clamp_max_kernel_cudaERNS_18TensorIteratorBaseERKN3c106ScalarEENKUlvE_clEvENKUlvE4_clEvEUldE_EEvS4_RKT_EUliE_EEviT1_ --------------------------
	.section	.nv.constant0._ZN2at6native18elementwise_kernelILi128ELi2EZNS0_22gpu_kernel_impl_nocastIZZZNS0_21clamp_max_kernel_cudaERNS_18TensorIteratorBaseERKN3c106ScalarEENKUlvE_clEvENKUlvE4_clEvEUldE_EEvS4_RKT_EUliE_EEviT1_,"a",@progbits
	.sectionflags	@""
	.align	4
.nv.constant0._ZN2at6native18elementwise_kernelILi128ELi2EZNS0_22gpu_kernel_impl_nocastIZZZNS0_21clamp_max_kernel_cudaERNS_18TensorIteratorBaseERKN3c106ScalarEENKUlvE_clEvENKUlvE4_clEvEUldE_EEvS4_RKT_EUliE_EEviT1_:
	.zero		1080


//--------------------- .nv.constant0._ZN2at6native27unrolled_elementwise_kernelIZZZNS0_21clamp_max_kernel_cudaERNS_18TensorIteratorBaseERKN3c106ScalarEENKUlvE_clEvENKUlvE4_clEvEUldE_St5arrayIPcLm2EELi4E23TrivialOffsetCalculatorILi1EjESF_NS0_6memory15LoadWithoutCastENSG_16StoreWithoutCastEEEviT_T0_T2_T3_T4_T5_ --------------------------
	.section	.nv.constant0._ZN2at6native27unrolled_elementwise_kernelIZZZNS0_21clamp_max_kernel_cudaERNS_18TensorIteratorBaseERKN3c106ScalarEENKUlvE_clEvENKUlvE4_clEvEUldE_St5arrayIPcLm2EELi4E23TrivialOffsetCalculatorILi1EjESF_NS0_6memory15LoadWithoutCastENSG_16StoreWithoutCastEEEviT_T0_T2_T3_T4_T5_,"a",@progbits
	.sectionflags	@""
	.align	4
.nv.constant0._ZN2at6native27unrolled_elementwise_kernelIZZZNS0_21clamp_max_kernel_cudaERNS_18TensorIteratorBaseERKN3c106ScalarEENKUlvE_clEvENKUlvE4_clEvEUldE_St5arrayIPcLm2EELi4E23TrivialOffsetCalculatorILi1EjESF_NS0_6memory15LoadWithoutCastENSG_16StoreWithoutCastEEEviT_T0_T2_T3_T4_T5_:
	.zero		572


//--------------------- .nv.constant0._ZN2at6native29vectorized_elementwise_kernelILi2EZZZNS0_21clamp_max_kernel_cudaERNS_18TensorIteratorBaseERKN3c106ScalarEENKUlvE_clEvENKUlvE4_clEvEUldE_St5arrayIPcLm2EEEEviT0_T1_ --------------------------
	.section	.nv.constant0._ZN2at6native29vectorized_elementwise_kernelILi2EZZZNS0_21clamp_max_kernel_cudaERNS_18TensorIteratorBaseERKN3c106ScalarEENKUlvE_clEvENKUlvE4_clEvEUldE_St5arrayIPcLm2EEEEviT0_T1_,"a",@progbits
	.sectionflags	@""
	.align	4
.nv.constant0._ZN2at6native29vectorized_elementwise_kernelILi2EZZZNS0_21clamp_max_kernel_cudaERNS_18TensorIteratorBaseERKN3c106ScalarEENKUlvE_clEvENKUlvE4_clEvEUldE_St5arrayIPcLm2EEEEviT0_T1_:
	.zero		568


//--------------------- .nv.constant0._ZN2at6native29vectorized_elementwise_kernelILi4EZZZNS0_21clamp_max_kernel_cudaERNS_18TensorIteratorBaseERKN3c106ScalarEENKUlvE_clEvENKUlvE4_clEvEUldE_St5arrayIPcLm2EEEEviT0_T1_ --------------------------
	.section	.nv.constant0._ZN2at6native29vectorized_elementwise_kernelILi4EZZZNS0_21clamp_max_kernel_cudaERNS_18TensorIteratorBaseERKN3c106ScalarEENKUlvE_clEvENKUlvE4_clEvEUldE_St5arrayIPcLm2EEEEviT0_T1_,"a",@progbits
	.sectionflags	@""
	.align	4
.nv.constant0._ZN2at6native29vectorized_elementwise_kernelILi4EZZZNS0_21clamp_max_kernel_cudaERNS_18TensorIteratorBaseERKN3c106ScalarEENKUlvE_clEvENKUlvE4_clEvEUldE_St5arrayIPcLm2EEEEviT0_T1_:
	.zero		568


//--------------------- .nv.constant0._ZN2at6native29vectorized_elementwise_kernelILi8EZZZNS0_21clamp_max_kernel_cudaERNS_18TensorIteratorBaseERKN3c106ScalarEENKUlvE_clEvENKUlvE4_clEvEUldE_St5arrayIPcLm2EEEEviT0_T1_ --------------------------
	.section	.nv.constant0._ZN2at6native29vectorized_elementwise_kernelILi8EZZZNS0_21clamp_max_kernel_cudaERNS_18TensorIteratorBaseERKN3c106ScalarEENKUlvE_clEvENKUlvE4_clEvEUldE_St5arrayIPcLm2EEEEviT0_T1_,"a",@progbits
	.sectionflags	@""
	.align	4
.nv.constant0._ZN2at6native29vectorized_elementwise_kernelILi8EZZZNS0_21clamp_max_kernel_cudaERNS_18TensorIteratorBaseERKN3c106ScalarEENKUlvE_clEvENKUlvE4_clEvEUldE_St5arrayIPcLm2EEEEviT0_T1_:
	.zero		568


//--------------------- .nv.constant0._ZN2at6native18elementwise_kernelILi128ELi4EZNS0_15gpu_kernel_implIZZZNS0_21clamp_max_kernel_cudaERNS_18TensorIteratorBaseERKN3c106ScalarEENKUlvE_clEvENKUlvE3_clEvEUlsE_EEvS4_RKT_EUliE_EEviT1_ --------------------------
	.section	.nv.constant0._ZN2at6native18elementwise_kernelILi128ELi4EZNS0_15gpu_kernel_implIZZZNS0_21clamp_max_kernel_cudaERNS_18TensorIteratorBaseERKN3c106ScalarEENKUlvE_clEvENKUlvE3_clEvEUlsE_EEvS4_RKT_EUliE_EEviT1_,"a",@progbits
	.sectionflags	@""
	.align	4
.nv.constant0._ZN2at6native18elementwise_kernelILi128ELi4EZNS0_15gpu_kernel_implIZZZNS0_21clamp_max_kernel_cudaERNS_18TensorIteratorBaseERKN3c106ScalarEENKUlvE_clEvENKUlvE3_clEvEUlsE_EEvS4_RKT_EUliE_EEviT1_:
	.zero		1088


//--------------------- .nv.constant0._ZN2at6native27unrolled_elementwise_kernelIZZZNS0_21clamp_max_kernel_cudaERNS_18TensorIteratorBaseERKN3c106ScalarEENKUlvE_clEvENKUlvE3_clEvEUlsE_St5arrayIPcLm2EELi4E23TrivialOffsetCalculatorILi1EjESF_NS0_6memory12LoadWithCastILi1EEENSG_13StoreWithCastILi1EEEEEviT_T0_T2_T3_T4_T5_ --------------------------
	.section	.nv.constant0._ZN2at6native27unrolled_elementwise_kernelIZZZNS0_21clamp_max_kernel_cudaERNS_18TensorIteratorBaseERKN3c106ScalarEENKUlvE_clEvENKUlvE3_clEvEUlsE_St5arrayIPcLm2EELi4E23TrivialOffsetCalculatorILi1EjESF_NS0_6memory12LoadWithCastILi1EEENSG_13StoreWithCastILi1EEEEEviT_T0_T2_T3_T4_T5_,"a",@progbits
	.sectionflags	@""
	.align	4
.nv.constant0._ZN2at6native27unrolled_elementwise_kernelIZZZNS0_21clamp_max_kernel_cudaERNS_18TensorIteratorBaseERKN3c106ScalarEENKUlvE_clEvENKUlvE3_clEvEUlsE_St5arrayIPcLm2EELi4E23TrivialOffsetCalculatorILi1EjESF_NS0_6memory12LoadWithCastILi1EEENSG_13StoreWithCastILi1EEEEEviT_T0_T2_T3_T4_T5_:
	.zero		588


//--------------------- .nv.constant0._ZN2at6native18elementwise_kernelILi128ELi4EZNS0_22gpu_kernel_impl_nocastIZZZNS0_21clamp_max_kernel_cudaERNS_18TensorIteratorBaseERKN3c106ScalarEENKUlvE_clEvENKUlvE3_clEvEUlsE_EEvS4_RKT_EUliE_EEviT1_ --------------------------
	.section	.nv.constant0._ZN2at6native18elementwise_kernelILi128ELi4EZNS0_22gpu_kernel_impl_nocastIZZZNS0_21clamp_max_kernel_cudaERNS_18TensorIteratorBaseERKN3c106ScalarEENKUlvE_clEvENKUlvE3_clEvEUlsE_EEvS4_RKT_EUliE_EEviT1_,"a",@progbits
	.sectionflags	@""
	.align	4
.nv.constant0._ZN2at6native18elementwise_kernelILi128ELi4EZNS0_22gpu_kernel_impl_nocastIZZZNS0_21clamp_max_kernel_cudaERNS_18TensorIteratorBaseERKN3c106ScalarEENKUlvE_clEvENKUlvE3_clEvEUlsE_EEvS4_RKT_EUliE_EEviT1_:
	.zero		1080


//--------------------- .nv.constant0._ZN2at6native27unrolled_elementwise_kernelIZZZNS0_21clamp_max_kernel_cudaERNS_18TensorIteratorBaseERKN3c106ScalarEENKUlvE_clEvENKUlvE3_clEvEUlsE_St5arrayIPcLm2EELi4E23TrivialOffsetCalculatorILi1EjESF_NS0_6memory15LoadWithoutCastENSG_16StoreWithoutCastEEEviT_T0_T2_T3_T4_T5_ --------------------------
	.section	.nv.constant0._ZN2at6native27unrolled_elementwise_kernelIZZZNS0_21clamp_max_kernel_cudaERNS_18TensorIteratorBaseERKN3c106ScalarEENKUlvE_clEvENKUlvE3_clEvEUlsE_St5arrayIPcLm2EELi4E23TrivialOffsetCalculatorILi1EjESF_NS0_6memory15LoadWithoutCastENSG_16StoreWithoutCastEEEviT_T0_T2_T3_T4_T5_,"a",@progbits
	.sectionflags	@""
	.align	4
.nv.constant0._ZN2at6native27unrolled_elementwise_kernelIZZZNS0_21clamp_max_kernel_cudaERNS_18TensorIteratorBaseERKN3c106ScalarEENKUlvE_clEvENKUlvE3_clEvEUlsE_St5arrayIPcLm2EELi4E23TrivialOffsetCalculatorILi1EjESF_NS0_6memory15LoadWithoutCastENSG_16StoreWithoutCastEEEviT_T0_T2_T3_T4_T5_:
	.zero		572


//--------------------- .nv.constant0._ZN2at6native29vectorized_elementwise_kernelILi2EZZZNS0_21clamp_max_kernel_cudaERNS_18TensorIteratorBaseERKN3c106ScalarEENKUlvE_clEvENKUlvE3_clEvEUlsE_St5arrayIPcLm2EEEEviT0_T1_ --------------------------
	.section	.nv.constant0._ZN2at6native29vectorized_elementwise_kernelILi2EZZZNS0_21clamp_max_kernel_cudaERNS_18TensorIteratorBaseERKN3c106ScalarEENKUlvE_clEvENKUlvE3_clEvEUlsE_St5arrayIPcLm2EEEEviT0_T1_,"a",@progbits
	.sectionflags	@""
	.align	4
.nv.constant0._ZN2at6native29vectorized_elementwise_kernelILi2EZZZNS0_21clamp_max_kernel_cudaERNS_18TensorIteratorBaseERKN3c106ScalarEENKUlvE_clEvENKUlvE3_clEvEUlsE_St5arrayIPcLm2EEEEviT0_T1_:
	.zero		568


//--------------------- .nv.constant0._ZN2at6native29vectorized_elementwise_kernelILi4EZZZNS0_21clamp_max_kernel_cudaERNS_18TensorIteratorBaseERKN3c106ScalarEENKUlvE_clEvENKUlvE3_clEvEUlsE_St5arrayIPcLm2EEEEviT0_T1_ --------------------------
	.section	.nv.constant0._ZN2at6native29vectorized_elementwise_kernelILi4EZZZNS0_21clamp_max_kernel_cudaERNS_18TensorIteratorBaseERKN3c106ScalarEENKUlvE_clEvENKUlvE3_clEvEUlsE_St5arrayIPcLm2EEEEviT0_T1_,"a",@progbits
	.sectionflags	@""
	.align	4
.nv.constant0._ZN2at6native29vectorized_elementwise_kernelILi4EZZZNS0_21clamp_max_kernel_cudaERNS_18TensorIteratorBaseERKN3c106ScalarEENKUlvE_clEvENKUlvE3_clEvEUlsE_St5arrayIPcLm2EEEEviT0_T1_:
	.zero		568


//--------------------- .nv.constant0._ZN2at6native29vectorized_elementwise_kernelILi8EZZZNS0_21clamp_max_kernel_cudaERNS_18TensorIteratorBaseERKN3c106ScalarEENKUlvE_clEvENKUlvE3_clEvEUlsE_St5arrayIPcLm2EEEEviT0_T1_ --------------------------
	.section	.nv.constant0._ZN2at6native29vectorized_elementwise_kernelILi8EZZZNS0_21clamp_max_kernel_cudaERNS_18TensorIteratorBaseERKN3c106ScalarEENKUlvE_clEvENKUlvE3_clEvEUlsE_St5arrayIPcLm2EEEEviT0_T1_,"a",@progbits
	.sectionflags	@""
	.align	4
.nv.constant0._ZN2at6native29vectorized_elementwise_kernelILi8EZZZNS0_21clamp_max_kernel_cudaERNS_18TensorIteratorBaseERKN3c106ScalarEENKUlvE_clEvENKUlvE3_clEvEUlsE_St5arrayIPcLm2EEEEviT0_T1_:
	.zero		568


//--------------------- .nv.constant0._ZN2at6native18elementwise_kernelILi128ELi4EZNS0_15gpu_kernel_implIZZZNS0_21clamp_max_kernel_cudaERNS_18TensorIteratorBaseERKN3c106ScalarEENKUlvE_clEvENKUlvE2_clEvEUllE_EEvS4_RKT_EUliE_EEviT1_ --------------------------
	.section	.nv.constant0._ZN2at6native18elementwise_kernelILi128ELi4EZNS0_15gpu_kernel_implIZZZNS0_21clamp_max_kernel_cudaERNS_18TensorIteratorBaseERKN3c106ScalarEENKUlvE_clEvENKUlvE2_clEvEUllE_EEvS4_RKT_EUliE_EEviT1_,"a",@progbits
	.sectionflags	@""
	.align	4
.nv.constant0._ZN2at6native18elementwise_kernelILi128ELi4EZNS0_15gpu_kernel_implIZZZNS0_21clamp_max_kernel_cudaERNS_18TensorIteratorBaseERKN3c106ScalarEENKUlvE_clEvENKUlvE2_clEvEUllE_EEvS4_RKT_EUliE_EEviT1_:
	.zero		1088


//--------------------- .nv.constant0._ZN2at6native27unrolled_elementwise_kernelIZZZNS0_21clamp_max_kernel_cudaERNS_18TensorIteratorBaseERKN3c106ScalarEENKUlvE_clEvENKUlvE2_clEvEUllE_St5arrayIPcLm2EELi4E23TrivialOffsetCalculatorILi1EjESF_NS0_6memory12LoadWithCastILi1EEENSG_13StoreWithCastILi1EEEEEviT_T0_T2_T3_T4_T5_ --------------------------
	.section	.nv.constant0._ZN2at6native27unrolled_elementwise_kernelIZZZNS0_21clamp_max_kernel_cudaERNS_18TensorIteratorBaseERKN3c106ScalarEENKUlvE_clEvENKUlvE2_clEvEUllE_St5arrayIPcLm2EELi4E23TrivialOffsetCalculatorILi1EjESF_NS0_6memory12LoadWithCastILi1EEENSG_13StoreWithCastILi1EEEEEviT_T0_T2_T3_T4_T5_,"a",@progbits
	.sectionflags	@""
	.align	4
.nv.constant0._ZN2at6native27unrolled_elementwise_kernelIZZZNS0_21clamp_max_kernel_cudaERNS_18TensorIteratorBaseERKN3c106ScalarEENKUlvE_clEvENKUlvE2_clEvEUllE_St5arrayIPcLm2EELi4E23TrivialOffsetCalculatorILi1EjESF_NS0_6memory12LoadWithCastILi1EEENSG_13StoreWithCastILi1EEEEEviT_T0_T2_T3_T4_T5_:
	.zero		588


//--------------------- .nv.constant0._ZN2at6native18elementwise_kernelILi128ELi2EZNS0_22gpu_kernel_impl_nocastIZZZNS0_21clamp_max_kernel_cudaERNS_18TensorIteratorBaseERKN3c106ScalarEENKUlvE_clEvENKUlvE2_clEvEUllE_EEvS4_RKT_EUliE_EEviT1_ --------------------------
	.section	.nv.constant0._ZN2at6native18elementwise_kernelILi128ELi2EZNS0_22gpu_kernel_impl_nocastIZZZNS0_21clamp_max_kernel_cudaERNS_18TensorIteratorBaseERKN3c106ScalarEENKUlvE_clEvENKUlvE2_clEvEUllE_EEvS4_RKT_EUliE_EEviT1_,"a",@progbits
	.sectionflags	@""
	.align	4
.nv.constant0._ZN2at6native18elementwise_kernelILi128ELi2EZNS0_22gpu_kernel_impl_nocastIZZZNS0_21clamp_max_kernel_cudaERNS_18TensorIteratorBaseERKN3c106ScalarEENKUlvE_clEvENKUlvE2_clEvEUllE_EEvS4_RKT_EUliE_EEviT1_:
	.zero		1080


//--------------------- .nv.constant0._ZN2at6native27unrolled_elementwise_kernelIZZZNS0_21clamp_max_kernel_cudaERNS_18TensorIteratorBaseERKN3c106ScalarEENKUlvE_clEvENKUlvE2_clEvEUllE_St5arrayIPcLm2EELi4E23TrivialOffsetCalculatorILi1EjESF_NS0_6memory15LoadWithoutCastENSG_16StoreWithoutCastEEEviT_T0_T2_T3_T4_T5_ --------------------------
	.section	.nv.constant0._ZN2at6native27unrolled_elementwise_kernelIZZZNS0_21clamp_max_kernel_cudaERNS_18TensorIteratorBaseERKN3c106ScalarEENKUlvE_clEvENKUlvE2_clEvEUllE_St5arrayIPcLm2EELi4E23TrivialOffsetCalculatorILi1EjESF_NS0_6memory15LoadWithoutCastENSG_16StoreWithoutCastEEEviT_T0_T2_T3_T4_T5_,"a",@progbits
	.sectionflags	@""
	.align	4
.nv.constant0._ZN2at6native27unrolled_elementwise_kernelIZZZNS0_21clamp_max_kernel_cudaERNS_18TensorIteratorBaseERKN3c106ScalarEENKUlvE_clEvENKUlvE2_clEvEUllE_St5arrayIPcLm2EELi4E23TrivialOffsetCalculatorILi1EjESF_NS0_6memory15LoadWithoutCastENSG_16StoreWithoutCastEEEviT_T0_T2_T3_T4_T5_:
	.zero		572


//--------------------- .nv.constant0._ZN2at6native29vectorized_elementwise_kernelILi2EZZZNS0_21clamp_max_kernel_cudaERNS_18TensorIteratorBaseERKN3c106ScalarEENKUlvE_clEvENKUlvE2_clEvEUllE_St5arrayIPcLm2EEEEviT0_T1_ --------------------------
	.section	.nv.constant0._ZN2at6native29vectorized_elementwise_kernelILi2EZZZNS0_21clamp_max_kernel_cudaERNS_18TensorIteratorBaseERKN3c106ScalarEENKUlvE_clEvENKUlvE2_clEvEUllE_St5arrayIPcLm2EEEEviT0_T1_,"a",@progbits
	.sectionflags	@""
	.align	4
.nv.constant0._ZN2at6native29vectorized_elementwise_kernelILi2EZZZNS0_21clamp_max_kernel_cudaERNS_18TensorIteratorBaseERKN3c106ScalarEENKUlvE_clEvENKUlvE2_clEvEUllE_St5arrayIPcLm2EEEEviT0_T1_:
	.zero		568


//--------------------- .nv.constant0._ZN2at6native29vectorized_elementwise_kernelILi4EZZZNS0_21clamp_max_kernel_cudaERNS_18TensorIteratorBaseERKN3c106ScalarEENKUlvE_clEvENKUlvE2_clEvEUllE_St5arrayIPcLm2EEEEviT0_T1_ --------------------------
	.section	.nv.constant0._ZN2at6native29vectorized_elementwise_kernelILi4EZZZNS0_21clamp_max_kernel_cudaERNS_18TensorIteratorBaseERKN3c106ScalarEENKUlvE_clEvENKUlvE2_clEvEUllE_St5arrayIPcLm2EEEEviT0_T1_,"a",@progbits
	.sectionflags	@""
	.align	4
.nv.constant0._ZN2at6native29vectorized_elementwise_kernelILi4EZZZNS0_21clamp_max_kernel_cudaERNS_18TensorIteratorBaseERKN3c106ScalarEENKUlvE_clEvENKUlvE2_clEvEUllE_St5arrayIPcLm2EEEEviT0_T1_:
	.zero		568


//--------------------- .nv.constant0._ZN2at6native29vectorized_elementwise_kernelILi8EZZZNS0_21clamp_max_kernel_cudaERNS_18TensorIteratorBaseERKN3c106ScalarEENKUlvE_clEvENKUlvE2_clEvEUllE_St5arrayIPcLm2EEEEviT0_T1_ --------------------------
	.section	.nv.constant0._ZN2at6native29vectorized_elementwise_kernelILi8EZZZNS0_21clamp_max_kernel_cudaERNS_18TensorIteratorBaseERKN3c106ScalarEENKUlvE_clEvENKUlvE2_clEvEUllE_St5arrayIPcLm2EEEEviT0_T1_,"a",@progbits
	.sectionflags	@""
	.align	4
.nv.constant0._ZN2at6native29vectorized_elementwise_kernelILi8EZZZNS0_21clamp_max_kernel_cudaERNS_18TensorIteratorBaseERKN3c106ScalarEENKUlvE_clEvENKUlvE2_clEvEUllE_St5arrayIPcLm2EEEEviT0_T1_:
	.zero		568


//--------------------- .nv.constant0._ZN2at6native18elementwise_kernelILi128ELi4EZNS0_15gpu_kernel_implIZZZNS0_21clamp_max_kernel_cudaERNS_18TensorIteratorBaseERKN3c106ScalarEENKUlvE_clEvENKUlvE1_clEvEUliE_EEvS4_RKT_EUliE_EEviT1_ --------------------------
	.section	.nv.constant0._ZN2at6native18elementwise_kernelILi128ELi4EZNS0_15gpu_kernel_implIZZZNS0_21clamp_max_kernel_cudaERNS_18TensorIteratorBaseERKN3c106ScalarEENKUlvE_clEvENKUlvE1_clEvEUliE_EEvS4_RKT_EUliE_EEviT1_,"a",@progbits
	.sectionflags	@""
	.align	4
.nv.constant0._ZN2at6native18elementwise_kernelILi128ELi4EZNS0_15gpu_kernel_implIZZZNS0_21clamp_max_kernel_cudaERNS_18TensorIteratorBaseERKN3c106ScalarEENKUlvE_clEvENKUlvE1_clEvEUliE_EEvS4_RKT_EUliE_EEviT1_:
	.zero		1088


//--------------------- .nv.constant0._ZN2at6native27unrolled_elementwise_kernelIZZZNS0_21clamp_max_kernel_cudaERNS_18TensorIteratorBaseERKN3c106ScalarEENKUlvE_clEvENKUlvE1_clEvEUliE_St5arrayIPcLm2EELi4E23TrivialOffsetCalculatorILi1EjESF_NS0_6memory12LoadWithCastILi1EEENSG_13StoreWithCastILi1EEEEEviT_T0_T2_T3_T4_T5_ --------------------------
	.section	.nv.constant0._ZN2at6native27unrolled_elementwise_kernelIZZZNS0_21clamp_max_kernel_cudaERNS_18TensorIteratorBaseERKN3c106ScalarEENKUlvE_clEvENKUlvE1_clEvEUliE_St5arrayIPcLm2EELi4E23TrivialOffsetCalculatorILi1EjESF_NS0_6memory12LoadWithCastILi1EEENSG_13StoreWithCastILi1EEEEEviT_T0_T2_T3_T4_T5_,"a",@progbits
	.sectionflags	@""
	.align	4
.nv.constant0._ZN2at6native27unrolled_elementwise_kernelIZZZNS0_21clamp_max_kernel_cudaERNS_18TensorIteratorBaseERKN3c106ScalarEENKUlvE_clEvENKUlvE1_clEvEUliE_St5arrayIPcLm2EELi4E23TrivialOffsetCalculatorILi1EjESF_NS0_6memory12LoadWithCastILi1EEENSG_13StoreWithCastILi1EEEEEviT_T0_T2_T3_T4_T5_:
	.zero		588


//--------------------- .nv.constant0._ZN2at6native18elementwise_kernelILi128ELi2EZNS0_22gpu_kernel_impl_nocastIZZZNS0_21clamp_max_kernel_cudaERNS_18TensorIteratorBaseERKN3c106ScalarEENKUlvE_clEvENKUlvE1_clEvEUliE_EEvS4_RKT_EUliE_EEviT1_ --------------------------
	.section	.nv.constant0._ZN2at6native18elementwise_kernelILi128ELi2EZNS0_22gpu_kernel_impl_nocastIZZZNS0_21clamp_max_kernel_cudaERNS_18TensorIteratorBaseERKN3c106ScalarEENKUlvE_clEvENKUlvE1_clEvEUliE_EEvS4_RKT_EUliE_EEviT1_,"a",@progbits
	.sectionflags	@""
	.align	4
.nv.constant0._ZN2at6native18elementwise_kernelILi128ELi2EZNS0_22gpu_kernel_impl_nocastIZZZNS0_21clamp_max_kernel_cudaERNS_18TensorIteratorBaseERKN3c106ScalarEENKUlvE_clEvENKUlvE1_clEvEUliE_EEvS4_RKT_EUliE_EEviT1_:
	.zero		1080


//--------------------- .nv.constant0._ZN2at6native27unrolled_elementwise_kernelIZZZNS0_21clamp_max_kernel_cudaERNS_18TensorIteratorBaseERKN3c106ScalarEENKUlvE_clEvENKUlvE1_clEvEUliE_St5arrayIPcLm2EELi4E23TrivialOffsetCalculatorILi1EjESF_NS0_6memory15LoadWithoutCastENSG_16StoreWithoutCastEEEviT_T0_T2_T3_T4_T5_ --------------------------
	.section	.nv.constant0._ZN2at6native27unrolled_elementwise_kernelIZZZNS0_21clamp_max_kernel_cudaERNS_18TensorIteratorBaseERKN3c106ScalarEENKUlvE_clEvENKUlvE1_clEvEUliE_St5arrayIPcLm2EELi4E23TrivialOffsetCalculatorILi1EjESF_NS0_6memory15LoadWithoutCastENSG_16StoreWithoutCastEEEviT_T0_T2_T3_T4_T5_,"a",@progbits
	.sectionflags	@""
	.align	4
.nv.constant0._ZN2at6native27unrolled_elementwise_kernelIZZZNS0_21clamp_max_kernel_cudaERNS_18TensorIteratorBaseERKN3c106ScalarEENKUlvE_clEvENKUlvE1_clEvEUliE_St5arrayIPcLm2EELi4E23TrivialOffsetCalculatorILi1EjESF_NS0_6memory15LoadWithoutCastENSG_16StoreWithoutCastEEEviT_T0_T2_T3_T4_T5_:
	.zero		572


//--------------------- .nv.constant0._ZN2at6native29vectorized_elementwise_kernelILi2EZZZNS0_21clamp_max_kernel_cudaERNS_18TensorIteratorBaseERKN3c106ScalarEENKUlvE_clEvENKUlvE1_clEvEUliE_St5arrayIPcLm2EEEEviT0_T1_ --------------------------
	.section	.nv.constant0._ZN2at6native29vectorized_elementwise_kernelILi2EZZZNS0_21clamp_max_kernel_cudaERNS_18TensorIteratorBaseERKN3c106ScalarEENKUlvE_clEvENKUlvE1_clEvEUliE_St5arrayIPcLm2EEEEviT0_T1_,"a",@progbits
	.sectionflags	@""
	.align	4
.nv.constant0._ZN2at6native29vectorized_elementwise_kernelILi2EZZZNS0_21clamp_max_kernel_cudaERNS_18TensorIteratorBaseERKN3c106ScalarEENKUlvE_clEvENKUlvE1_clEvEUliE_St5arrayIPcLm2EEEEviT0_T1_:
	.zero		568


//--------------------- .nv.constant0._ZN2at6native29vectorized_elementwise_kernelILi4EZZZNS0_21clamp_max_kernel_cudaERNS_18TensorIteratorBaseERKN3c106ScalarEENKUlvE_clEvENKUlvE1_clEvEUliE_St5arrayIPcLm2EEEEviT0_T1_ --------------------------
	.section	.nv.constant0._ZN2at6native29vectorized_elementwise_kernelILi4EZZZNS0_21clamp_max_kernel_cudaERNS_18TensorIteratorBaseERKN3c106ScalarEENKUlvE_clEvENKUlvE1_clEvEUliE_St5arrayIPcLm2EEEEviT0_T1_,"a",@progbits
	.sectionflags	@""
	.align	4
.nv.constant0._ZN2at6native29vectorized_elementwise_kernelILi4EZZZNS0_21clamp_max_kernel_cudaERNS_18TensorIteratorBaseERKN3c106ScalarEENKUlvE_clEvENKUlvE1_clEvEUliE_St5arrayIPcLm2EEEEviT0_T1_:
	.zero		568


//--------------------- .nv.constant0._ZN2at6native29vectorized_elementwise_kernelILi8EZZZNS0_21clamp_max_kernel_cudaERNS_18TensorIteratorBaseERKN3c106ScalarEENKUlvE_clEvENKUlvE1_clEvEUliE_St5arrayIPcLm2EEEEviT0_T1_ --------------------------
	.section	.nv.constant0._ZN2at6native29vectorized_elementwise_kernelILi8EZZZNS0_21clamp_max_kernel_cudaERNS_18TensorIteratorBaseERKN3c106ScalarEENKUlvE_clEvENKUlvE1_clEvEUliE_St5arrayIPcLm2EEEEviT0_T1_,"a",@progbits
	.sectionflags	@""
	.align	4
.nv.constant0._ZN2at6native29vectorized_elementwise_kernelILi8EZZZNS0_21clamp_max_kernel_cudaERNS_18TensorIteratorBaseERKN3c106ScalarEENKUlvE_clEvENKUlvE1_clEvEUliE_St5arrayIPcLm2EEEEviT0_T1_:
	.zero		568


//--------------------- .nv.constant0._ZN2at6native18elementwise_kernelILi128ELi4EZNS0_15gpu_kernel_implIZZZNS0_21clamp_max_kernel_cudaERNS_18TensorIteratorBaseERKN3c106ScalarEENKUlvE_clEvENKUlvE0_clEvEUlaE_EEvS4_RKT_EUliE_EEviT1_ --------------------------
	.section	.nv.constant0._ZN2at6native18elementwise_kernelILi128ELi4EZNS0_15gpu_kernel_implIZZZNS0_21clamp_max_kernel_cudaERNS_18TensorIteratorBaseERKN3c106ScalarEENKUlvE_clEvENKUlvE0_clEvEUlaE_EEvS4_RKT_EUliE_EEviT1_,"a",@progbits
	.sectionflags	@""
	.align	4
.nv.constant0._ZN2at6native18elementwise_kernelILi128ELi4EZNS0_15gpu_kernel_implIZZZNS0_21clamp_max_kernel_cudaERNS_18TensorIteratorBaseERKN3c106ScalarEENKUlvE_clEvENKUlvE0_clEvEUlaE_EEvS4_RKT_EUliE_EEviT1_:
	.zero		1088


//--------------------- .nv.constant0._ZN2at6native27unrolled_elementwise_kernelIZZZNS0_21clamp_max_kernel_cudaERNS_18TensorIteratorBaseERKN3c106ScalarEENKUlvE_clEvENKUlvE0_clEvEUlaE_St5arrayIPcLm2EELi4E23TrivialOffsetCalculatorILi1EjESF_NS0_6memory12LoadWithCastILi1EEENSG_13StoreWithCastILi1EEEEEviT_T0_T2_T3_T4_T5_ --------------------------
	.section	.nv.constant0._ZN2at6native27unrolled_elementwise_kernelIZZZNS0_21clamp_max_kernel_cudaERNS_18TensorIteratorBaseERKN3c106ScalarEENKUlvE_clEvENKUlvE0_clEvEUlaE_St5arrayIPcLm2EELi4E23TrivialOffsetCalculatorILi1EjESF_NS0_6memory12LoadWithCastILi1EEENSG_13StoreWithCastILi1EEEEEviT_T0_T2_T3_T4_T5_,"a",@progbits
	.sectionflags	@""
	.align	4
.nv.constant0._ZN2at6native27unrolled_elementwise_kernelIZZZNS0_21clamp_max_kernel_cudaERNS_18TensorIteratorBaseERKN3c106ScalarEENKUlvE_clEvENKUlvE0_clEvEUlaE_St5arrayIPcLm2EELi4E23TrivialOffsetCalculatorILi1EjESF_NS0_6memory12LoadWithCastILi1EEENSG_13StoreWithCastILi1EEEEEviT_T0_T2_T3_T4_T5_:
	.zero		588


//--------------------- .nv.constant0._ZN2at6native18elementwise_kernelILi128ELi4EZNS0_22gpu_kernel_impl_nocastIZZZNS0_21clamp_max_kernel_cudaERNS_18TensorIteratorBaseERKN3c106ScalarEENKUlvE_clEvENKUlvE0_clEvEUlaE_EEvS4_RKT_EUliE_EEviT1_ --------------------------
	.section	.nv.constant0._ZN2at6native18elementwise_kernelILi128ELi4EZNS0_22gpu_kernel_impl_nocastIZZZNS0_21clamp_max_kernel_cudaERNS_18TensorIteratorBaseERKN3c106ScalarEENKUlvE_clEvENKUlvE0_clEvEUlaE_EEvS4_RKT_EUliE_EEviT1_,"a",@progbits
	.sectionflags	@""
	.align	4
.nv.constant0._ZN2at6native18elementwise_kernelILi128ELi4EZNS0_22gpu_kernel_impl_nocastIZZZNS0_21clamp_max_kernel_cudaERNS_18TensorIteratorBaseERKN3c106ScalarEENKUlvE_clEvENKUlvE0_clEvEUlaE_EEvS4_RKT_EUliE_EEviT1_:
	.zero		1080


//--------------------- .nv.constant0._ZN2at6native27unrolled_elementwise_kernelIZZZNS0_21clamp_max_kernel_cudaERNS_18TensorIteratorBaseERKN3c106ScalarEENKUlvE_clEvENKUlvE0_clEvEUlaE_St5arrayIPcLm2EELi4E23TrivialOffsetCalculatorILi1EjESF_NS0_6memory15LoadWithoutCastENSG_16StoreWithoutCastEEEviT_T0_T2_T3_T4_T5_ --------------------------
	.section	.nv.constant0._ZN2at6native27unrolled_elementwise_kernelIZZZNS0_21clamp_max_kernel_cudaERNS_18TensorIteratorBaseERKN3c106ScalarEENKUlvE_clEvENKUlvE0_clEvEUlaE_St5arrayIPcLm2EELi4E23TrivialOffsetCalculatorILi1EjESF_NS0_6memory15LoadWithoutCastENSG_16StoreWithoutCastEEEviT_T0_T2_T3_T4_T5_,"a",@progbits
	.sectionflags	@""
	.align	4
.nv.constant0._ZN2at6native27unrolled_elementwise_kernelIZZZNS0_21clamp_max_kernel_cudaERNS_18TensorIteratorBaseERKN3c106ScalarEENKUlvE_clEvENKUlvE0_clEvEUlaE_St5arrayIPcLm2EELi4E23TrivialOffsetCalculatorILi1EjESF_NS0_6memory15LoadWithoutCastENSG_16StoreWithoutCastEEEviT_T0_T2_T3_T4_T5_:
	.zero		572


//--------------------- .nv.constant0._ZN2at6native29vectorized_elementwise_kernelILi2EZZZNS0_21clamp_max_kernel_cudaERNS_18TensorIteratorBaseERKN3c106ScalarEENKUlvE_clEvENKUlvE0_clEvEUlaE_St5arrayIPcLm2EEEEviT0_T1_ --------------------------
	.section	.nv.constant0._ZN2at6native29vectorized_elementwise_kernelILi2EZZZNS0_21clamp_max_kernel_cudaERNS_18TensorIteratorBaseERKN3c106ScalarEENKUlvE_clEvENKUlvE0_clEvEUlaE_St5arrayIPcLm2EEEEviT0_T1_,"a",@progbits
	.sectionflags	@""
	.align	4
.nv.constant0._ZN2at6native29vectorized_elementwise_kernelILi2EZZZNS0_21clamp_max_kernel_cudaERNS_18TensorIteratorBaseERKN3c106ScalarEENKUlvE_clEvENKUlvE0_clEvEUlaE_St5arrayIPcLm2EEEEviT0_T1_:
	.zero		568


//--------------------- .nv.constant0._ZN2at6native29vectorized_elementwise_kernelILi4EZZZNS0_21clamp_max_kernel_cudaERNS_18TensorIteratorBaseERKN3c106ScalarEENKUlvE_clEvENKUlvE0_clEvEUlaE_St5arrayIPcLm2EEEEviT0_T1_ --------------------------
	.section	.nv.constant0._ZN2at6native29vectorized_elementwise_kernelILi4EZZZNS0_21clamp_max_kernel_cudaERNS_18TensorIteratorBaseERKN3c106ScalarEENKUlvE_clEvENKUlvE0_clEvEUlaE_St5arrayIPcLm2EEEEviT0_T1_,"a",@progbits
	.sectionflags	@""
	.align	4
.nv.constant0._ZN2at6native29vectorized_elementwise_kernelILi4EZZZNS0_21clamp_max_kernel_cudaERNS_18TensorIteratorBaseERKN3c106ScalarEENKUlvE_clEvENKUlvE0_clEvEUlaE_St5arrayIPcLm2EEEEviT0_T1_:
	.zero		568


//--------------------- .nv.constant0._ZN2at6native29vectorized_elementwise_kernelILi8EZZZNS0_21clamp_max_kernel_cudaERNS_18TensorIteratorBaseERKN3c106ScalarEENKUlvE_clEvENKUlvE0_clEvEUlaE_St5arrayIPcLm2EEEEviT0_T1_ --------------------------
	.section	.nv.constant0._ZN2at6native29vectorized_elementwise_kernelILi8EZZZNS0_21clamp_max_kernel_cudaERNS_18TensorIteratorBaseERKN3c106ScalarEENKUlvE_clEvENKUlvE0_clEvEUlaE_St5arrayIPcLm2EEEEviT0_T1_,"a",@progbits
	.sectionflags	@""
	.align	4
.nv.constant0._ZN2at6native29vectorized_elementwise_kernelILi8EZZZNS0_21clamp_max_kernel_cudaERNS_18TensorIteratorBaseERKN3c106ScalarEENKUlvE_clEvENKUlvE0_clEvEUlaE_St5arrayIPcLm2EEEEviT0_T1_:
	.zero		568


//--------------------- .nv.constant0._ZN2at6native18elementwise_kernelILi128ELi4EZNS0_15gpu_kernel_implIZZZNS0_21clamp_max_kernel_cudaERNS_18TensorIteratorBaseERKN3c106ScalarEENKUlvE_clEvENKUlvE_clEvEUlhE_EEvS4_RKT_EUliE_EEviT1_ --------------------------
	.section	.nv.constant0._ZN2at6native18elementwise_kernelILi128ELi4EZNS0_15gpu_kernel_implIZZZNS0_21clamp_max_kernel_cudaERNS_18TensorIteratorBaseERKN3c106ScalarEENKUlvE_clEvENKUlvE_clEvEUlhE_EEvS4_RKT_EUliE_EEviT1_,"a",@progbits
	.sectionflags	@""
	.align	4
.nv.constant0._ZN2at6native18elementwise_kernelILi128ELi4EZNS0_15gpu_kernel_implIZZZNS0_21clamp_max_kernel_cudaERNS_18TensorIteratorBaseERKN3c106ScalarEENKUlvE_clEvENKUlvE_clEvEUlhE_EEvS4_RKT_EUliE_EEviT1_:
	.zero		1088


//--------------------- .nv.constant0._ZN2at6native27unrolled_elementwise_kernelIZZZNS0_21clamp_max_kernel_cudaERNS_18TensorIteratorBaseERKN3c106ScalarEENKUlvE_clEvENKUlvE_clEvEUlhE_St5arrayIPcLm2EELi4E23TrivialOffsetCalculatorILi1EjESF_NS0_6memory12LoadWithCastILi1EEENSG_13StoreWithCastILi1EEEEEviT_T0_T2_T3_T4_T5_ --------------------------
	.section	.nv.constant0._ZN2at6native27unrolled_elementwise_kernelIZZZNS0_21clamp_max_kernel_cudaERNS_18TensorIteratorBaseERKN3c106ScalarEENKUlvE_clEvENKUlvE_clEvEUlhE_St5arrayIPcLm2EELi4E23TrivialOffsetCalculatorILi1EjESF_NS0_6memory12LoadWithCastILi1EEENSG_13StoreWithCastILi1EEEEEviT_T0_T2_T3_T4_T5_,"a",@progbits
	.sectionflags	@""
	.align	4
.nv.constant0._ZN2at6native27unrolled_elementwise_kernelIZZZNS0_21clamp_max_kernel_cudaERNS_18TensorIteratorBaseERKN3c106ScalarEENKUlvE_clEvENKUlvE_clEvEUlhE_St5arrayIPcLm2EELi4E23TrivialOffsetCalculatorILi1EjESF_NS0_6memory12LoadWithCastILi1EEENSG_13StoreWithCastILi1EEEEEviT_T0_T2_T3_T4_T5_:
	.zero		588


//--------------------- .nv.constant0._ZN2at6native18elementwise_kernelILi128ELi4EZNS0_22gpu_kernel_impl_nocastIZZZNS0_21clamp_max_kernel_cudaERNS_18TensorIteratorBaseERKN3c106ScalarEENKUlvE_clEvENKUlvE_clEvEUlhE_EEvS4_RKT_EUliE_EEviT1_ --------------------------
	.section	.nv.constant0._ZN2at6native18elementwise_kernelILi128ELi4EZNS0_22gpu_kernel_impl_nocastIZZZNS0_21clamp_max_kernel_cudaERNS_18TensorIteratorBaseERKN3c106ScalarEENKUlvE_clEvENKUlvE_clEvEUlhE_EEvS4_RKT_EUliE_EEviT1_,"a",@progbits
	.sectionflags	@""
	.align	4
.nv.constant0._ZN2at6native18elementwise_kernelILi128ELi4EZNS0_22gpu_kernel_impl_nocastIZZZNS0_21clamp_max_kernel_cudaERNS_18TensorIteratorBaseERKN3c106ScalarEENKUlvE_clEvENKUlvE_clEvEUlhE_EEvS4_RKT_EUliE_EEviT1_:
	.zero		1080


//--------------------- .nv.constant0._ZN2at6native27unrolled_elementwise_kernelIZZZNS0_21clamp_max_kernel_cudaERNS_18TensorIteratorBaseERKN3c106ScalarEENKUlvE_clEvENKUlvE_clEvEUlhE_St5arrayIPcLm2EELi4E23TrivialOffsetCalculatorILi1EjESF_NS0_6memory15LoadWithoutCastENSG_16StoreWithoutCastEEEviT_T0_T2_T3_T4_T5_ --------------------------
	.section	.nv.constant0._ZN2at6native27unrolled_elementwise_kernelIZZZNS0_21clamp_max_kernel_cudaERNS_18TensorIteratorBaseERKN3c106ScalarEENKUlvE_clEvENKUlvE_clEvEUlhE_St5arrayIPcLm2EELi4E23TrivialOffsetCalculatorILi1EjESF_NS0_6memory15LoadWithoutCastENSG_16StoreWithoutCastEEEviT_T0_T2_T3_T4_T5_,"a",@progbits
	.sectionflags	@""
	.align	4
.nv.constant0._ZN2at6native27unrolled_elementwise_kernelIZZZNS0_21clamp_max_kernel_cudaERNS_18TensorIteratorBaseERKN3c106ScalarEENKUlvE_clEvENKUlvE_clEvEUlhE_St5arrayIPcLm2EELi4E23TrivialOffsetCalculatorILi1EjESF_NS0_6memory15LoadWithoutCastENSG_16StoreWithoutCastEEEviT_T0_T2_T3_T4_T5_:
	.zero		572


//--------------------- .nv.constant0._ZN2at6native29vectorized_elementwise_kernelILi2EZZZNS0_21clamp_max_kernel_cudaERNS_18TensorIteratorBaseERKN3c106ScalarEENKUlvE_clEvENKUlvE_clEvEUlhE_St5arrayIPcLm2EEEEviT0_T1_ --------------------------
	.section	.nv.constant0._ZN2at6native29vectorized_elementwise_kernelILi2EZZZNS0_21clamp_max_kernel_cudaERNS_18TensorIteratorBaseERKN3c106ScalarEENKUlvE_clEvENKUlvE_clEvEUlhE_St5arrayIPcLm2EEEEviT0_T1_,"a",@progbits
	.sectionflags	@""
	.align	4
.nv.constant0._ZN2at6native29vectorized_elementwise_kernelILi2EZZZNS0_21clamp_max_kernel_cudaERNS_18TensorIteratorBaseERKN3c106ScalarEENKUlvE_clEvENKUlvE_clEvEUlhE_St5arrayIPcLm2EEEEviT0_T1_:
	.zero		568


//--------------------- .nv.constant0._ZN2at6native29vectorized_elementwise_kernelILi4EZZZNS0_21clamp_max_kernel_cudaERNS_18TensorIteratorBaseERKN3c106ScalarEENKUlvE_clEvENKUlvE_clEvEUlhE_St5arrayIPcLm2EEEEviT0_T1_ --------------------------
	.section	.nv.constant0._ZN2at6native29vectorized_elementwise_kernelILi4EZZZNS0_21clamp_max_kernel_cudaERNS_18TensorIteratorBaseERKN3c106ScalarEENKUlvE_clEvENKUlvE_clEvEUlhE_St5arrayIPcLm2EEEEviT0_T1_,"a",@progbits
	.sectionflags	@""
	.align	4
.nv.constant0._ZN2at6native29vectorized_elementwise_kernelILi4EZZZNS0_21clamp_max_kernel_cudaERNS_18TensorIteratorBaseERKN3c106ScalarEENKUlvE_clEvENKUlvE_clEvEUlhE_St5arrayIPcLm2EEEEviT0_T1_:
	.zero		568


//--------------------- .nv.constant0._ZN2at6native29vectorized_elementwise_kernelILi8EZZZNS0_21clamp_max_kernel_cudaERNS_18TensorIteratorBaseERKN3c106ScalarEENKUlvE_clEvENKUlvE_clEvEUlhE_St5arrayIPcLm2EEEEviT0_T1_ --------------------------
	.section	.nv.constant0._ZN2at6native29vectorized_elementwise_kernelILi8EZZZNS0_21clamp_max_kernel_cudaERNS_18TensorIteratorBaseERKN3c106ScalarEENKUlvE_clEvENKUlvE_clEvEUlhE_St5arrayIPcLm2EEEEviT0_T1_,"a",@progbits
	.sectionflags	@""
	.align	4
.nv.constant0._ZN2at6native29vectorized_elementwise_kernelILi8EZZZNS0_21clamp_max_kernel_cudaERNS_18TensorIteratorBaseERKN3c106ScalarEENKUlvE_clEvENKUlvE_clEvEUlhE_St5arrayIPcLm2EEEEviT0_T1_:
	.zero		568


//--------------------- .nv.constant0._ZN2at6native18elementwise_kernelILi128ELi4EZNS0_15gpu_kernel_implIZZZNS0_21clamp_min_kernel_cudaERNS_18TensorIteratorBaseERKN3c106ScalarEENKUlvE_clEvENKUlvE7_clEvEUlNS5_8BFloat16EE_EEvS4_RKT_EUliE_EEviT1_ --------------------------
	.section	.nv.constant0._ZN2at6native18elementwise_kernelILi128ELi4EZNS0_15gpu_kernel_implIZZZNS0_21clamp_min_kernel_cudaERNS_18TensorIteratorBaseERKN3c106ScalarEENKUlvE_clEvENKUlvE7_clEvEUlNS5_8BFloat16EE_EEvS4_RKT_EUliE_EEviT1_,"a",@progbits
	.sectionflags	@""
	.align	4
.nv.constant0._ZN2at6native18elementwise_kernelILi128ELi4EZNS0_15gpu_kernel_implIZZZNS0_21clamp_min_kernel_cudaERNS_18TensorIteratorBaseERKN3c106ScalarEENKUlvE_clEvENKUlvE7_clEvEUlNS5_8BFloat16EE_EEvS4_RKT_EUliE_EEviT1_:
	.zero		1088


//--------------------- .nv.constant0._ZN2at6native27unrolled_elementwise_kernelIZZZNS0_21clamp_min_kernel_cudaERNS_18TensorIteratorBaseERKN3c106ScalarEENKUlvE_clEvENKUlvE7_clEvEUlNS4_8BFloat16EE_St5arrayIPcLm2EELi4E23TrivialOffsetCalculatorILi1EjESG_NS0_6memory12LoadWithCastILi1EEENSH_13StoreWithCastILi1EEEEEviT_T0_T2_T3_T4_T5_ --------------------------
	.section	.nv.constant0._ZN2at6native27unrolled_elementwise_kernelIZZZNS0_21clamp_min_kernel_cudaERNS_18TensorIteratorBaseERKN3c106ScalarEENKUlvE_clEvENKUlvE7_clEvEUlNS4_8BFloat16EE_St5arrayIPcLm2EELi4E23TrivialOffsetCalculatorILi1EjESG_NS0_6memory12LoadWithCastILi1EEENSH_13StoreWithCastILi1EEEEEviT_T0_T2_T3_T4_T5_,"a",@progbits
	.sectionflags	@""
	.align	4
.nv.constant0._ZN2at6native27unrolled_elementwise_kernelIZZZNS0_21clamp_min_kernel_cudaERNS_18TensorIteratorBaseERKN3c106ScalarEENKUlvE_clEvENKUlvE7_clEvEUlNS4_8BFloat16EE_St5arrayIPcLm2EELi4E23TrivialOffsetCalculatorILi1EjESG_NS0_6memory12LoadWithCastILi1EEENSH_13StoreWithCastILi1EEEEEviT_T0_T2_T3_T4_T5_:
	.zero		588


//--------------------- .nv.constant0._ZN2at6native18elementwise_kernelILi128ELi4EZNS0_22gpu_kernel_impl_nocastIZZZNS0_21clamp_min_kernel_cudaERNS_18TensorIteratorBaseERKN3c106ScalarEENKUlvE_clEvENKUlvE7_clEvEUlNS5_8BFloat16EE_EEvS4_RKT_EUliE_EEviT1_ --------------------------
	.section	.nv.constant0._ZN2at6native18elementwise_kernelILi128ELi4EZNS0_22gpu_kernel_impl_nocastIZZZNS0_21clamp_min_kernel_cudaERNS_18TensorIteratorBaseERKN3c106ScalarEENKUlvE_clEvENKUlvE7_clEvEUlNS5_8BFloat16EE_EEvS4_RKT_EUliE_EEviT1_,"a",@progbits
	.sectionflags	@""
	.align	4
.nv.constant0._ZN2at6native18elementwise_kernelILi128ELi4EZNS0_22gpu_kernel_impl_nocastIZZZNS0_21clamp_min_kernel_cudaERNS_18TensorIteratorBaseERKN3c106ScalarEENKUlvE_clEvENKUlvE7_clEvEUlNS5_8BFloat16EE_EEvS4_RKT_EUliE_EEviT1_:
	.zero		1080


//--------------------- .nv.constant0._ZN2at6native27unrolled_elementwise_kernelIZZZNS0_21clamp_min_kernel_cudaERNS_18TensorIteratorBaseERKN3c106ScalarEENKUlvE_clEvENKUlvE7_clEvEUlNS4_8BFloat16EE_St5arrayIPcLm2EELi4E23TrivialOffsetCalculatorILi1EjESG_NS0_6memory15LoadWithoutCastENSH_16StoreWithoutCastEEEviT_T0_T2_T3_T4_T5_ --------------------------
	.section	.nv.constant0._ZN2at6native27unrolled_elementwise_kernelIZZZNS0_21clamp_min_kernel_cudaERNS_18TensorIteratorBaseERKN3c106ScalarEENKUlvE_clEvENKUlvE7_clEvEUlNS4_8BFloat16EE_St5arrayIPcLm2EELi4E23TrivialOffsetCalculatorILi1EjESG_NS0_6memory15LoadWithoutCastENSH_16StoreWithoutCastEEEviT_T0_T2_T3_T4_T5_,"a",@progbits
	.sectionflags	@""
	.align	4
.nv.constant0._ZN2at6native27unrolled_elementwise_kernelIZZZNS0_21clamp_min_kernel_cudaERNS_18TensorIteratorBaseERKN3c106ScalarEENKUlvE_clEvENKUlvE7_clEvEUlNS4_8BFloat16EE_St5arrayIPcLm2EELi4E23TrivialOffsetCalculatorILi1EjESG_NS0_6memory15LoadWithoutCastENSH_16StoreWithoutCastEEEviT_T0_T2_T3_T4_T5_:
	.zero		572


//--------------------- .nv.constant0._ZN2at6native29vectorized_elementwise_kernelILi2EZZZNS0_21clamp_min_kernel_cudaERNS_18TensorIteratorBaseERKN3c106ScalarEENKUlvE_clEvENKUlvE7_clEvEUlNS4_8BFloat16EE_St5arrayIPcLm2EEEEviT0_T1_ --------------------------
	.section	.nv.constant0._ZN2at6native29vectorized_elementwise_kernelILi2EZZZNS0_21clamp_min_kernel_cudaERNS_18TensorIteratorBaseERKN3c106ScalarEENKUlvE_clEvENKUlvE7_clEvEUlNS4_8BFloat16EE_St5arrayIPcLm2EEEEviT0_T1_,"a",@progbits
	.sectionflags	@""
	.align	4
.nv.constant0._ZN2at6native29vectorized_elementwise_kernelILi2EZZZNS0_21clamp_min_kernel_cudaERNS_18TensorIteratorBaseERKN3c106ScalarEENKUlvE_clEvENKUlvE7_clEvEUlNS4_8BFloat16EE_St5arrayIPcLm2EEEEviT0_T1_:
	.zero		568


//--------------------- .nv.constant0._ZN2at6native29vectorized_elementwise_kernelILi4EZZZNS0_21clamp_min_kernel_cudaERNS_18TensorIteratorBaseERKN3c106ScalarEENKUlvE_clEvENKUlvE7_clEvEUlNS4_8BFloat16EE_St5arrayIPcLm2EEEEviT0_T1_ --------------------------
	.section	.nv.constant0._ZN2at6native29vectorized_elementwise_kernelILi4EZZZNS0_21clamp_min_kernel_cudaERNS_18TensorIteratorBaseERKN3c106ScalarEENKUlvE_clEvENKUlvE7_clEvEUlNS4_8BFloat16EE_St5arrayIPcLm2EEEEviT0_T1_,"a",@progbits
	.sectionflags	@""
	.align	4
.nv.constant0._ZN2at6native29vectorized_elementwise_kernelILi4EZZZNS0_21clamp_min_kernel_cudaERNS_18TensorIteratorBaseERKN3c106ScalarEENKUlvE_clEvENKUlvE7_clEvEUlNS4_8BFloat16EE_St5arrayIPcLm2EEEEviT0_T1_:
	.zero		568


//--------------------- .nv.constant0._ZN2at6native29vectorized_elementwise_kernelILi8EZZZNS0_21clamp_min_kernel_cudaERNS_18TensorIteratorBaseERKN3c106ScalarEENKUlvE_clEvENKUlvE7_clEvEUlNS4_8BFloat16EE_St5arrayIPcLm2EEEEviT0_T1_ --------------------------
	.section	.nv.constant0._ZN2at6native29vectorized_elementwise_kernelILi8EZZZNS0_21clamp_min_kernel_cudaERNS_18TensorIteratorBaseERKN3c106ScalarEENKUlvE_clEvENKUlvE7_clEvEUlNS4_8BFloat16EE_St5arrayIPcLm2EEEEviT0_T1_,"a",@progbits
	.sectionflags	@""
	.align	4
.nv.constant0._ZN2at6native29vectorized_elementwise_kernelILi8EZZZNS0_21clamp_min_kernel_cudaERNS_18TensorIteratorBaseERKN3c106ScalarEENKUlvE_clEvENKUlvE7_clEvEUlNS4_8BFloat16EE_St5arrayIPcLm2EEEEviT0_T1_:
	.zero		568


//--------------------- .nv.constant0._ZN2at6native18elementwise_kernelILi128ELi4EZNS0_15gpu_kernel_implIZZZNS0_21clamp_min_kernel_cudaERNS_18TensorIteratorBaseERKN3c106ScalarEENKUlvE_clEvENKUlvE6_clEvEUlNS5_4HalfEE_EEvS4_RKT_EUliE_EEviT1_ --------------------------
	.section	.nv.constant0._ZN2at6native18elementwise_kernelILi128ELi4EZNS0_15gpu_kernel_implIZZZNS0_21clamp_min_kernel_cudaERNS_18TensorIteratorBaseERKN3c106ScalarEENKUlvE_clEvENKUlvE6_clEvEUlNS5_4HalfEE_EEvS4_RKT_EUliE_EEviT1_,"a",@progbits
	.sectionflags	@""
	.align	4
.nv.constant0._ZN2at6native18elementwise_kernelILi128ELi4EZNS0_15gpu_kernel_implIZZZNS0_21clamp_min_kernel_cudaERNS_18TensorIteratorBaseERKN3c106ScalarEENKUlvE_clEvENKUlvE6_clEvEUlNS5_4HalfEE_EEvS4_RKT_EUliE_EEviT1_:
	.zero		1088


//--------------------- .nv.constant0._ZN2at6native27unrolled_elementwise_kernelIZZZNS0_21clamp_min_kernel_cudaERNS_18TensorIteratorBaseERKN3c106ScalarEENKUlvE_clEvENKUlvE6_clEvEUlNS4_4HalfEE_St5arrayIPcLm2EELi4E23TrivialOffsetCalculatorILi1EjESG_NS0_6memory12LoadWithCastILi1EEENSH_13StoreWithCastILi1EEEEEviT_T0_T2_T3_T4_T5_ --------------------------
	.section	.nv.constant0._ZN2at6native27unrolled_elementwise_kernelIZZZNS0_21clamp_min_kernel_cudaERNS_18TensorIteratorBaseERKN3c106ScalarEENKUlvE_clEvENKUlvE6_clEvEUlNS4_4HalfEE_St5arrayIPcLm2EELi4E23TrivialOffsetCalculatorILi1EjESG_NS0_6memory12LoadWithCastILi1EEENSH_13StoreWithCastILi1EEEEEviT_T0_T2_T3_T4_T5_,"a",@progbits
	.sectionflags	@""
	.align	4
.nv.constant0._ZN2at6native27unrolled_elementwise_kernelIZZZNS0_21clamp_min_kernel_cudaERNS_18TensorIteratorBaseERKN3c106ScalarEENKUlvE_clEvENKUlvE6_clEvEUlNS4_4HalfEE_St5arrayIPcLm2EELi4E23TrivialOffsetCalculatorILi1EjESG_NS0_6memory12LoadWithCastILi1EEENSH_13StoreWithCastILi1EEEEEviT_T0_T2_T3_T4_T5_:
	.zero		588


//--------------------- .nv.constant0._ZN2at6native18elementwise_kernelILi128ELi4EZNS0_22gpu_kernel_impl_nocastIZZZNS0_21clamp_min_kernel_cudaERNS_18TensorIteratorBaseERKN3c106ScalarEENKUlvE_clEvENKUlvE6_clEvEUlNS5_4HalfEE_EEvS4_RKT_EUliE_EEviT1_ --------------------------
	.section	.nv.constant0._ZN2at6native18elementwise_kernelILi128ELi4EZNS0_22gpu_kernel_impl_nocastIZZZNS0_21clamp_min_kernel_cudaERNS_18TensorIteratorBaseERKN3c106ScalarEENKUlvE_clEvENKUlvE6_clEvEUlNS5_4HalfEE_EEvS4_RKT_EUliE_EEviT1_,"a",@progbits
	.sectionflags	@""
	.align	4
.nv.constant0._ZN2at6native18elementwise_kernelILi128ELi4EZNS0_22gpu_kernel_impl_nocastIZZZNS0_21clamp_min_kernel_cudaERNS_18TensorIteratorBaseERKN3c106ScalarEENKUlvE_clEvENKUlvE6_clEvEUlNS5_4HalfEE_EEvS4_RKT_EUliE_EEviT1_:
	.zero		1080


//--------------------- .nv.constant0._ZN2at6native27unrolled_elementwise_kernelIZZZNS0_21clamp_min_kernel_cudaERNS_18TensorIteratorBaseERKN3c106ScalarEENKUlvE_clEvENKUlvE6_clEvEUlNS4_4HalfEE_St5arrayIPcLm2EELi4E23TrivialOffsetCalculatorILi1EjESG_NS0_6memory15LoadWithoutCastENSH_16StoreWithoutCastEEEviT_T0_T2_T3_T4_T5_ --------------------------
	.section	.nv.constant0._ZN2at6native27unrolled_elementwise_kernelIZZZNS0_21clamp_min_kernel_cudaERNS_18TensorIteratorBaseERKN3c106ScalarEENKUlvE_clEvENKUlvE6_clEvEUlNS4_4HalfEE_St5arrayIPcLm2EELi4E23TrivialOffsetCalculatorILi1EjESG_NS0_6memory15LoadWithoutCastENSH_16StoreWithoutCastEEEviT_T0_T2_T3_T4_T5_,"a",@progbits
	.sectionflags	@""
	.align	4
.nv.constant0._ZN2at6native27unrolled_elementwise_kernelIZZZNS0_21clamp_min_kernel_cudaERNS_18TensorIteratorBaseERKN3c106ScalarEENKUlvE_clEvENKUlvE6_clEvEUlNS4_4HalfEE_St5arrayIPcLm2EELi4E23TrivialOffsetCalculatorILi1EjESG_NS0_6memory15LoadWithoutCastENSH_16StoreWithoutCastEEEviT_T0_T2_T3_T4_T5_:
	.zero		572


//--------------------- .nv.constant0._ZN2at6native29vectorized_elementwise_kernelILi2EZZZNS0_21clamp_min_kernel_cudaERNS_18TensorIteratorBaseERKN3c106ScalarEENKUlvE_clEvENKUlvE6_clEvEUlNS4_4HalfEE_St5arrayIPcLm2EEEEviT0_T1_ --------------------------
	.section	.nv.constant0._ZN2at6native29vectorized_elementwise_kernelILi2EZZZNS0_21clamp_min_kernel_cudaERNS_18TensorIteratorBaseERKN3c106ScalarEENKUlvE_clEvENKUlvE6_clEvEUlNS4_4HalfEE_St5arrayIPcLm2EEEEviT0_T1_,"a",@progbits
	.sectionflags	@""
	.align	4
.nv.constant0._ZN2at6native29vectorized_elementwise_kernelILi2EZZZNS0_21clamp_min_kernel_cudaERNS_18TensorIteratorBaseERKN3c106ScalarEENKUlvE_clEvENKUlvE6_clEvEUlNS4_4HalfEE_St5arrayIPcLm2EEEEviT0_T1_:
	.zero		568


//--------------------- .nv.constant0._ZN2at6native29vectorized_elementwise_kernelILi4EZZZNS0_21clamp_min_kernel_cudaERNS_18TensorIteratorBaseERKN3c106ScalarEENKUlvE_clEvENKUlvE6_clEvEUlNS4_4HalfEE_St5arrayIPcLm2EEEEviT0_T1_ --------------------------
	.section	.nv.constant0._ZN2at6native29vectorized_elementwise_kernelILi4EZZZNS0_21clamp_min_kernel_cudaERNS_18TensorIteratorBaseERKN3c106ScalarEENKUlvE_clEvENKUlvE6_clEvEUlNS4_4HalfEE_St5arrayIPcLm2EEEEviT0_T1_,"a",@progbits
	.sectionflags	@""
	.align	4
.nv.constant0._ZN2at6native29vectorized_elementwise_kernelILi4EZZZNS0_21clamp_min_kernel_cudaERNS_18TensorIteratorBaseERKN3c106ScalarEENKUlvE_clEvENKUlvE6_clEvEUlNS4_4HalfEE_St5arrayIPcLm2EEEEviT0_T1_:
	.zero		568


//--------------------- .nv.constant0._ZN2at6native29vectorized_elementwise_kernelILi8EZZZNS0_21clamp_min_kernel_cudaERNS_18TensorIteratorBaseERKN3c106ScalarEENKUlvE_clEvENKUlvE6_clEvEUlNS4_4HalfEE_St5arrayIPcLm2EEEEviT0_T1_ --------------------------
	.section	.nv.constant0._ZN2at6native29vectorized_elementwise_kernelILi8EZZZNS0_21clamp_min_kernel_cudaERNS_18TensorIteratorBaseERKN3c106ScalarEENKUlvE_clEvENKUlvE6_clEvEUlNS4_4HalfEE_St5arrayIPcLm2EEEEviT0_T1_,"a",@progbits
	.sectionflags	@""
	.align	4
.nv.constant0._ZN2at6native29vectorized_elementwise_kernelILi8EZZZNS0_21clamp_min_kernel_cudaERNS_18TensorIteratorBaseERKN3c106ScalarEENKUlvE_clEvENKUlvE6_clEvEUlNS4_4HalfEE_St5arrayIPcLm2EEEEviT0_T1_:
	.zero		568


//--------------------- .nv.constant0._ZN2at6native18elementwise_kernelILi128ELi4EZNS0_15gpu_kernel_implIZZZNS0_21clamp_min_kernel_cudaERNS_18TensorIteratorBaseERKN3c106ScalarEENKUlvE_clEvENKUlvE5_clEvEUlfE_EEvS4_RKT_EUliE_EEviT1_ --------------------------
	.section	.nv.constant0._ZN2at6native18elementwise_kernelILi128ELi4EZNS0_15gpu_kernel_implIZZZNS0_21clamp_min_kernel_cudaERNS_18TensorIteratorBaseERKN3c106ScalarEENKUlvE_clEvENKUlvE5_clEvEUlfE_EEvS4_RKT_EUliE_EEviT1_,"a",@progbits
	.sectionflags	@""
	.align	4
.nv.constant0._ZN2at6native18elementwise_kernelILi128ELi4EZNS0_15gpu_kernel_implIZZZNS0_21clamp_min_kernel_cudaERNS_18TensorIteratorBaseERKN3c106ScalarEENKUlvE_clEvENKUlvE5_clEvEUlfE_EEvS4_RKT_EUliE_EEviT1_:
	.zero		1088


//--------------------- .nv.constant0._ZN2at6native27unrolled_elementwise_kernelIZZZNS0_21clamp_min_kernel_cudaERNS_18TensorIteratorBaseERKN3c106ScalarEENKUlvE_clEvENKUlvE5_clEvEUlfE_St5arrayIPcLm2EELi4E23TrivialOffsetCalculatorILi1EjESF_NS0_6memory12LoadWithCastILi1EEENSG_13StoreWithCastILi1EEEEEviT_T0_T2_T3_T4_T5_ --------------------------
	.section	.nv.constant0._ZN2at6native27unrolled_elementwise_kernelIZZZNS0_21clamp_min_kernel_cudaERNS_18TensorIteratorBaseERKN3c106ScalarEENKUlvE_clEvENKUlvE5_clEvEUlfE_St5arrayIPcLm2EELi4E23TrivialOffsetCalculatorILi1EjESF_NS0_6memory12LoadWithCastILi1EEENSG_13StoreWithCastILi1EEEEEviT_T0_T2_T3_T4_T5_,"a",@progbits
	.sectionflags	@""
	.align	4
.nv.constant0._ZN2at6native27unrolled_elementwise_kernelIZZZNS0_21clamp_min_kernel_cudaERNS_18TensorIteratorBaseERKN3c106ScalarEENKUlvE_clEvENKUlvE5_clEvEUlfE_St5arrayIPcLm2EELi4E23TrivialOffsetCalculatorILi1EjESF_NS0_6memory12LoadWithCastILi1EEENSG_13StoreWithCastILi1EEEEEviT_T0_T2_T3_T4_T5_:
	.zero		588


//--------------------- .nv.constant0._ZN2at6native18elementwise_kernelILi128ELi2EZNS0_22gpu_kernel_impl_nocastIZZZNS0_21clamp_min_kernel_cudaERNS_18TensorIteratorBaseERKN3c106ScalarEENKUlvE_clEvENKUlvE5_clEvEUlfE_EEvS4_RKT_EUliE_EEviT1_ --------------------------
	.section	.nv.constant0._ZN2at6native18elementwise_kernelILi128ELi2EZNS0_22gpu_kernel_impl_nocastIZZZNS0_21clamp_min_kernel_cudaERNS_18TensorIteratorBaseERKN3c106ScalarEENKUlvE_clEvENKUlvE5_clEvEUlfE_EEvS4_RKT_EUliE_EEviT1_,"a",@progbits
	.sectionflags	@""
	.align	4
.nv.constant0._ZN2at6native18elementwise_kernelILi128ELi2EZNS0_22gpu_kernel_impl_nocastIZZZNS0_21clamp_min_kernel_cudaERNS_18TensorIteratorBaseERKN3c106ScalarEENKUlvE_clEvENKUlvE5_clEvEUlfE_EEvS4_RKT_EUliE_EEviT1_:
	.zero		1080


//--------------------- .nv.constant0._ZN2at6native27unrolled_elementwise_kernelIZZZNS0_21clamp_min_kernel_cudaERNS_18TensorIteratorBaseERKN3c106ScalarEENKUlvE_clEvENKUlvE5_clEvEUlfE_St5arrayIPcLm2EELi4E23TrivialOffsetCalculatorILi1EjESF_NS0_6memory15LoadWithoutCastENSG_16StoreWithoutCastEEEviT_T0_T2_T3_T4_T5_ --------------------------
	.section	.nv.constant0._ZN2at6native27unrolled_elementwise_kernelIZZZNS0_21clamp_min_kernel_cudaERNS_18TensorIteratorBaseERKN3c106ScalarEENKUlvE_clEvENKUlvE5_clEvEUlfE_St5arrayIPcLm2EELi4E23TrivialOffsetCalculatorILi1EjESF_NS0_6memory15LoadWithoutCastENSG_16StoreWithoutCastEEEviT_T0_T2_T3_T4_T5_,"a",@progbits
	.sectionflags	@""
	.align	4
.nv.constant0._ZN2at6native27unrolled_elementwise_kernelIZZZNS0_21clamp_min_kernel_cudaERNS_18TensorIteratorBaseERKN3c106ScalarEENKUlvE_clEvENKUlvE5_clEvEUlfE_St5arrayIPcLm2EELi4E23TrivialOffsetCalculatorILi1EjESF_NS0_6memory15LoadWithoutCastENSG_16StoreWithoutCastEEEviT_T0_T2_T3_T4_T5_:
	.zero		572


//--------------------- .nv.constant0._ZN2at6native29vectorized_elementwise_kernelILi2EZZZNS0_21clamp_min_kernel_cudaERNS_18TensorIteratorBaseERKN3c106ScalarEENKUlvE_clEvENKUlvE5_clEvEUlfE_St5arrayIPcLm2EEEEviT0_T1_ --------------------------
	.section	.nv.constant0._ZN2at6native29vectorized_elementwise_kernelILi2EZZZNS0_21clamp_min_kernel_cudaERNS_18TensorIteratorBaseERKN3c106ScalarEENKUlvE_clEvENKUlvE5_clEvEUlfE_St5arrayIPcLm2EEEEviT0_T1_,"a",@progbits
	.sectionflags	@""
	.align	4
.nv.constant0._ZN2at6native29vectorized_elementwise_kernelILi2EZZZNS0_21clamp_min_kernel_cudaERNS_18TensorIteratorBaseERKN3c106ScalarEENKUlvE_clEvENKUlvE5_clEvEUlfE_St5arrayIPcLm2EEEEviT0_T1_:
	.zero		568


//--------------------- .nv.constant0._ZN2at6native29vectorized_elementwise_kernelILi4EZZZNS0_21clamp_min_kernel_cudaERNS_18TensorIteratorBaseERKN3c106ScalarEENKUlvE_clEvENKUlvE5_clEvEUlfE_St5arrayIPcLm2EEEEviT0_T1_ --------------------------
	.section	.nv.constant0._ZN2at6native29vectorized_elementwise_kernelILi4EZZZNS0_21clamp_min_kernel_cudaERNS_18TensorIteratorBaseERKN3c106ScalarEENKUlvE_clEvENKUlvE5_clEvEUlfE_St5arrayIPcLm2EEEEviT0_T1_,"a",@progbits
	.sectionflags	@""
	.align	4
.nv.constant0._ZN2at6native29vectorized_elementwise_kernelILi4EZZZNS0_21clamp_min_kernel_cudaERNS_18TensorIteratorBaseERKN3c106ScalarEENKUlvE_clEvENKUlvE5_clEvEUlfE_St5arrayIPcLm2EEEEviT0_T1_:
	.zero		568


//--------------------- .nv.constant0._ZN2at6native29vectorized_elementwise_kernelILi8EZZZNS0_21clamp_min_kernel_cudaERNS_18TensorIteratorBaseERKN3c106ScalarEENKUlvE_clEvENKUlvE5_clEvEUlfE_St5arrayIPcLm2EEEEviT0_T1_ --------------------------
	.section	.nv.constant0._ZN2at6native29vectorized_elementwise_kernelILi8EZZZNS0_21clamp_min_kernel_cudaERNS_18TensorIteratorBaseERKN3c106ScalarEENKUlvE_clEvENKUlvE5_clEvEUlfE_St5arrayIPcLm2EEEEviT0_T1_,"a",@progbits
	.sectionflags	@""
	.align	4
.nv.constant0._ZN2at6native29vectorized_elementwise_kernelILi8EZZZNS0_21clamp_min_kernel_cudaERNS_18TensorIteratorBaseERKN3c106ScalarEENKUlvE_clEvENKUlvE5_clEvEUlfE_St5arrayIPcLm2EEEEviT0_T1_:
	.zero		568


//--------------------- .nv.constant0._ZN2at6native18elementwise_kernelILi128ELi4EZNS0_15gpu_kernel_implIZZZNS0_21clamp_min_kernel_cudaERNS_18TensorIteratorBaseERKN3c106ScalarEENKUlvE_clEvENKUlvE4_clEvEUldE_EEvS4_RKT_EUliE_EEviT1_ --------------------------
	.section	.nv.constant0._ZN2at6native18elementwise_kernelILi128ELi4EZNS0_15gpu_kernel_implIZZZNS0_21clamp_min_kernel_cudaERNS_18TensorIteratorBaseERKN3c106ScalarEENKUlvE_clEvENKUlvE4_clEvEUldE_EEvS4_RKT_EUliE_EEviT1_,"a",@progbits
	.sectionflags	@""
	.align	4
.nv.constant0._ZN2at6native18elementwise_kernelILi128ELi4EZNS0_15gpu_kernel_implIZZZNS0_21clamp_min_kernel_cudaERNS_18TensorIteratorBaseERKN3c106ScalarEENKUlvE_clEvENKUlvE4_clEvEUldE_EEvS4_RKT_EUliE_EEviT1_:
	.zero		1088


//--------------------- .nv.constant0._ZN2at6native27unrolled_elementwise_kernelIZZZNS0_21clamp_min_kernel_cudaERNS_18TensorIteratorBaseERKN3c106ScalarEENKUlvE_clEvENKUlvE4_clEvEUldE_St5arrayIPcLm2EELi4E23TrivialOffsetCalculatorILi1EjESF_NS0_6memory12LoadWithCastILi1EEENSG_13StoreWithCastILi1EEEEEviT_T0_T2_T3_T4_T5_ --------------------------
	.section	.nv.constant0._ZN2at6native27unrolled_elementwise_kernelIZZZNS0_21clamp_min_kernel_cudaERNS_18TensorIteratorBaseERKN3c106ScalarEENKUlvE_clEvENKUlvE4_clEvEUldE_St5arrayIPcLm2EELi4E23TrivialOffsetCalculatorILi1EjESF_NS0_6memory12LoadWithCastILi1EEENSG_13StoreWithCastILi1EEEEEviT_T0_T2_T3_T4_T5_,"a",@progbits
	.sectionflags	@""
	.align	4
.nv.constant0._ZN2at6native27unrolled_elementwise_kernelIZZZNS0_21clamp_min_kernel_cudaERNS_18TensorIteratorBaseERKN3c106ScalarEENKUlvE_clEvENKUlvE4_clEvEUldE_St5arrayIPcLm2EELi4E23TrivialOffsetCalculatorILi1EjESF_NS0_6memory12LoadWithCastILi1EEENSG_13StoreWithCastILi1EEEEEviT_T0_T2_T3_T4_T5_:
	.zero		588


//--------------------- .nv.constant0._ZN2at6native18elementwise_kernelILi128ELi2EZNS0_22gpu_kernel_impl_nocastIZZZNS0_21clamp_min_kernel_cudaERNS_18TensorIteratorBaseERKN3c106ScalarEENKUlvE_clEvENKUlvE4_clEvEUldE_EEvS4_RKT_EUliE_EEviT1_ --------------------------
	.section	.nv.constant0._ZN2at6native18elementwise_kernelILi128ELi2EZNS0_22gpu_kernel_impl_nocastIZZZNS0_21clamp_min_kernel_cudaERNS_18TensorIteratorBaseERKN3c106ScalarEENKUlvE_clEvENKUlvE4_clEvEUldE_EEvS4_RKT_EUliE_EEviT1_,"a",@progbits
	.sectionflags	@""
	.align	4
.nv.constant0._ZN2at6native18elementwise_kernelILi128ELi2EZNS0_22gpu_kernel_impl_nocastIZZZNS0_21clamp_min_kernel_cudaERNS_18TensorIteratorBaseERKN3c106ScalarEENKUlvE_clEvENKUlvE4_clEvEUldE_EEvS4_RKT_EUliE_EEviT1_:
	.zero		1080


//--------------------- .nv.constant0._ZN2at6native27unrolled_elementwise_kernelIZZZNS0_21clamp_min_kernel_cudaERNS_18TensorIteratorBaseERKN3c106ScalarEENKUlvE_clEvENKUlvE4_clEvEUldE_St5arrayIPcLm2EELi4E23TrivialOffsetCalculatorILi1EjESF_NS0_6memory15LoadWithoutCastENSG_16StoreWithoutCastEEEviT_T0_T2_T3_T4_T5_ --------------------------
	.section	.nv.constant0._ZN2at6native27unrolled_elementwise_kernelIZZZNS0_21clamp_min_kernel_cudaERNS_18TensorIteratorBaseERKN3c106ScalarEENKUlvE_clEvENKUlvE4_clEvEUldE_St5arrayIPcLm2EELi4E23TrivialOffsetCalculatorILi1EjESF_NS0_6memory15LoadWithoutCastENSG_16StoreWithoutCastEEEviT_T0_T2_T3_T4_T5_,"a",@progbits
	.sectionflags	@""
	.align	4
.nv.constant0._ZN2at6native27unrolled_elementwise_kernelIZZZNS0_21clamp_min_kernel_cudaERNS_18TensorIteratorBaseERKN3c106ScalarEENKUlvE_clEvENKUlvE4_clEvEUldE_St5arrayIPcLm2EELi4E23TrivialOffsetCalculatorILi1EjESF_NS0_6memory15LoadWithoutCastENSG_16StoreWithoutCastEEEviT_T0_T2_T3_T4_T5_:
	.zero		572


//--------------------- .nv.constant0._ZN2at6native29vectorized_elementwise_kernelILi2EZZZNS0_21clamp_min_kernel_cudaERNS_18TensorIteratorBaseERKN3c106ScalarEENKUlvE_clEvENKUlvE4_clEvEUldE_St5arrayIPcLm2EEEEviT0_T1_ --------------------------
	.section	.nv.constant0._ZN2at6native29vectorized_elementwise_kernelILi2EZZZNS0_21clamp_min_kernel_cudaERNS_18TensorIteratorBaseERKN3c106ScalarEENKUlvE_clEvENKUlvE4_clEvEUldE_St5arrayIPcLm2EEEEviT0_T1_,"a",@progbits
	.sectionflags	@""
	.align	4
.nv.constant0._ZN2at6native29vectorized_elementwise_kernelILi2EZZZNS0_21clamp_min_kernel_cudaERNS_18TensorIteratorBaseERKN3c106ScalarEENKUlvE_clEvENKUlvE4_clEvEUldE_St5arrayIPcLm2EEEEviT0_T1_:
	.zero		568


//--------------------- .nv.constant0._ZN2at6native29vectorized_elementwise_kernelILi4EZZZNS0_21clamp_min_kernel_cudaERNS_18TensorIteratorBaseERKN3c106ScalarEENKUlvE_clEvENKUlvE4_clEvEUldE_St5arrayIPcLm2EEEEviT0_T1_ --------------------------
	.section	.nv.constant0._ZN2at6native29vectorized_elementwise_kernelILi4EZZZNS0_21clamp_min_kernel_cudaERNS_18TensorIteratorBaseERKN3c106ScalarEENKUlvE_clEvENKUlvE4_clEvEUldE_St5arrayIPcLm2EEEEviT0_T1_,"a",@progbits
	.sectionflags	@""
	.align	4
.nv.constant0._ZN2at6native29vectorized_elementwise_kernelILi4EZZZNS0_21clamp_min_kernel_cudaERNS_18TensorIteratorBaseERKN3c106ScalarEENKUlvE_clEvENKUlvE4_clEvEUldE_St5arrayIPcLm2EEEEviT0_T1_:
	.zero		568


//--------------------- .nv.constant0._ZN2at6native29vectorized_elementwise_kernelILi8EZZZNS0_21clamp_min_kernel_cudaERNS_18TensorIteratorBaseERKN3c106ScalarEENKUlvE_clEvENKUlvE4_clEvEUldE_St5arrayIPcLm2EEEEviT0_T1_ --------------------------
	.section	.nv.constant0._ZN2at6native29vectorized_elementwise_kernelILi8EZZZNS0_21clamp_min_kernel_cudaERNS_18TensorIteratorBaseERKN3c106ScalarEENKUlvE_clEvENKUlvE4_clEvEUldE_St5arrayIPcLm2EEEEviT0_T1_,"a",@progbits
	.sectionflags	@""
	.align	4
.nv.constant0._ZN2at6native29vectorized_elementwise_kernelILi8EZZZNS0_21clamp_min_kernel_cudaERNS_18TensorIteratorBaseERKN3c106ScalarEENKUlvE_clEvENKUlvE4_clEvEUldE_St5arrayIPcLm2EEEEviT0_T1_:
	.zero		568


//--------------------- .nv.constant0._ZN2at6native18elementwise_kernelILi128ELi4EZNS0_15gpu_kernel_implIZZZNS0_21clamp_min_kernel_cudaERNS_18TensorIteratorBaseERKN3c106ScalarEENKUlvE_clEvENKUlvE3_clEvEUlsE_EEvS4_RKT_EUliE_EEviT1_ --------------------------
	.section	.nv.constant0._ZN2at6native18elementwise_kernelILi128ELi4EZNS0_15gpu_kernel_implIZZZNS0_21clamp_min_kernel_cudaERNS_18TensorIteratorBaseERKN3c106ScalarEENKUlvE_clEvENKUlvE3_clEvEUlsE_EEvS4_RKT_EUliE_EEviT1_,"a",@progbits
	.sectionflags	@""
	.align	4
.nv.constant0._ZN2at6native18elementwise_kernelILi128ELi4EZNS0_15gpu_kernel_implIZZZNS0_21clamp_min_kernel_cudaERNS_18TensorIteratorBaseERKN3c106ScalarEENKUlvE_clEvENKUlvE3_clEvEUlsE_EEvS4_RKT_EUliE_EEviT1_:
	.zero		1088


//--------------------- .nv.constant0._ZN2at6native27unrolled_elementwise_kernelIZZZNS0_21clamp_min_kernel_cudaERNS_18TensorIteratorBaseERKN3c106ScalarEENKUlvE_clEvENKUlvE3_clEvEUlsE_St5arrayIPcLm2EELi4E23TrivialOffsetCalculatorILi1EjESF_NS0_6memory12LoadWithCastILi1EEENSG_13StoreWithCastILi1EEEEEviT_T0_T2_T3_T4_T5_ --------------------------
	.section	.nv.constant0._ZN2at6native27unrolled_elementwise_kernelIZZZNS0_21clamp_min_kernel_cudaERNS_18TensorIteratorBaseERKN3c106ScalarEENKUlvE_clEvENKUlvE3_clEvEUlsE_St5arrayIPcLm2EELi4E23TrivialOffsetCalculatorILi1EjESF_NS0_6memory12LoadWithCastILi1EEENSG_13StoreWithCastILi1EEEEEviT_T0_T2_T3_T4_T5_,"a",@progbits
	.sectionflags	@""
	.align	4
.nv.constant0._ZN2at6native27unrolled_elementwise_kernelIZZZNS0_21clamp_min_kernel_cudaERNS_18TensorIteratorBaseERKN3c106ScalarEENKUlvE_clEvENKUlvE3_clEvEUlsE_St5arrayIPcLm2EELi4E23TrivialOffsetCalculatorILi1EjESF_NS0_6memory12LoadWithCastILi1EEENSG_13StoreWithCastILi1EEEEEviT_T0_T2_T3_T4_T5_:
	.zero		588


//--------------------- .nv.constant0._ZN2at6native18elementwise_kernelILi128ELi4EZNS0_22gpu_kernel_impl_nocastIZZZNS0_21clamp_min_kernel_cudaERNS_18TensorIteratorBaseERKN3c106ScalarEENKUlvE_clEvENKUlvE3_clEvEUlsE_EEvS4_RKT_EUliE_EEviT1_ --------------------------
	.section	.nv.constant0._ZN2at6native18elementwise_kernelILi128ELi4EZNS0_22gpu_kernel_impl_nocastIZZZNS0_21clamp_min_kernel_cudaERNS_18TensorIteratorBaseERKN3c106ScalarEENKUlvE_clEvENKUlvE3_clEvEUlsE_EEvS4_RKT_EUliE_EEviT1_,"a",@progbits
	.sectionflags	@""
	.align	4
.nv.constant0._ZN2at6native18elementwise_kernelILi128ELi4EZNS0_22gpu_kernel_impl_nocastIZZZNS0_21clamp_min_kernel_cudaERNS_18TensorIteratorBaseERKN3c106ScalarEENKUlvE_clEvENKUlvE3_clEvEUlsE_EEvS4_RKT_EUliE_EEviT1_:
	.zero		1080


//--------------------- .nv.constant0._ZN2at6native27unrolled_elementwise_kernelIZZZNS0_21clamp_min_kernel_cudaERNS_18TensorIteratorBaseERKN3c106ScalarEENKUlvE_clEvENKUlvE3_clEvEUlsE_St5arrayIPcLm2EELi4E23TrivialOffsetCalculatorILi1EjESF_NS0_6memory15LoadWithoutCastENSG_16StoreWithoutCastEEEviT_T0_T2_T3_T4_T5_ --------------------------
	.section	.nv.constant0._ZN2at6native27unrolled_elementwise_kernelIZZZNS0_21clamp_min_kernel_cudaERNS_18TensorIteratorBaseERKN3c106ScalarEENKUlvE_clEvENKUlvE3_clEvEUlsE_St5arrayIPcLm2EELi4E23TrivialOffsetCalculatorILi1EjESF_NS0_6memory15LoadWithoutCastENSG_16StoreWithoutCastEEEviT_T0_T2_T3_T4_T5_,"a",@progbits
	.sectionflags	@""
	.align	4
.nv.constant0._ZN2at6native27unrolled_elementwise_kernelIZZZNS0_21clamp_min_kernel_cudaERNS_18TensorIteratorBaseERKN3c106ScalarEENKUlvE_clEvENKUlvE3_clEvEUlsE_St5arrayIPcLm2EELi4E23TrivialOffsetCalculatorILi1EjESF_NS0_6memory15LoadWithoutCastENSG_16StoreWithoutCastEEEviT_T0_T2_T3_T4_T5_:
	.zero		572


//--------------------- .nv.constant0._ZN2at6native29vectorized_elementwise_kernelILi2EZZZNS0_21clamp_min_kernel_cudaERNS_18TensorIteratorBaseERKN3c106ScalarEENKUlvE_clEvENKUlvE3_clEvEUlsE_St5arrayIPcLm2EEEEviT0_T1_ --------------------------
	.section	.nv.constant0._ZN2at6native29vectorized_elementwise_kernelILi2EZZZNS0_21clamp_min_kernel_cudaERNS_18TensorIteratorBaseERKN3c106ScalarEENKUlvE_clEvENKUlvE3_clEvEUlsE_St5arrayIPcLm2EEEEviT0_T1_,"a",@progbits
	.sectionflags	@""
	.align	4
.nv.constant0._ZN2at6native29vectorized_elementwise_kernelILi2EZZZNS0_21clamp_min_kernel_cudaERNS_18TensorIteratorBaseERKN3c106ScalarEENKUlvE_clEvENKUlvE3_clEvEUlsE_St5arrayIPcLm2EEEEviT0_T1_:
	.zero		568


//--------------------- .nv.constant0._ZN2at6native29vectorized_elementwise_kernelILi4EZZZNS0_21clamp_min_kernel_cudaERNS_18TensorIteratorBaseERKN3c106ScalarEENKUlvE_clEvENKUlvE3_clEvEUlsE_St5arrayIPcLm2EEEEviT0_T1_ --------------------------
	.section	.nv.constant0._ZN2at6native29vectorized_elementwise_kernelILi4EZZZNS0_21clamp_min_kernel_cudaERNS_18TensorIteratorBaseERKN3c106ScalarEENKUlvE_clEvENKUlvE3_clEvEUlsE_St5arrayIPcLm2EEEEviT0_T1_,"a",@progbits
	.sectionflags	@""
	.align	4
.nv.constant0._ZN2at6native29vectorized_elementwise_kernelILi4EZZZNS0_21clamp_min_kernel_cudaERNS_18TensorIteratorBaseERKN3c106ScalarEENKUlvE_clEvENKUlvE3_clEvEUlsE_St5arrayIPcLm2EEEEviT0_T1_:
	.zero		568


//--------------------- .nv.constant0._ZN2at6native29vectorized_elementwise_kernelILi8EZZZNS0_21clamp_min_kernel_cudaERNS_18TensorIteratorBaseERKN3c106ScalarEENKUlvE_clEvENKUlvE3_clEvEUlsE_St5arrayIPcLm2EEEEviT0_T1_ --------------------------
	.section	.nv.constant0._ZN2at6native29vectorized_elementwise_kernelILi8EZZZNS0_21clamp_min_kernel_cudaERNS_18TensorIteratorBaseERKN3c106ScalarEENKUlvE_clEvENKUlvE3_clEvEUlsE_St5arrayIPcLm2EEEEviT0_T1_,"a",@progbits
	.sectionflags	@""
	.align	4
.nv.constant0._ZN2at6native29vectorized_elementwise_kernelILi8EZZZNS0_21clamp_min_kernel_cudaERNS_18TensorIteratorBaseERKN3c106ScalarEENKUlvE_clEvENKUlvE3_clEvEUlsE_St5arrayIPcLm2EEEEviT0_T1_:
	.zero		568


//--------------------- .nv.constant0._ZN2at6native18elementwise_kernelILi128ELi4EZNS0_15gpu_kernel_implIZZZNS0_21clamp_min_kernel_cudaERNS_18TensorIteratorBaseERKN3c106ScalarEENKUlvE_clEvENKUlvE2_clEvEUllE_EEvS4_RKT_EUliE_EEviT1_ --------------------------
	.section	.nv.constant0._ZN2at6native18elementwise_kernelILi128ELi4EZNS0_15gpu_kernel_implIZZZNS0_21clamp_min_kernel_cudaERNS_18TensorIteratorBaseERKN3c106ScalarEENKUlvE_clEvENKUlvE2_clEvEUllE_EEvS4_RKT_EUliE_EEviT1_,"a",@progbits
	.sectionflags	@""
	.align	4
.nv.constant0._ZN2at6native18elementwise_kernelILi128ELi4EZNS0_15gpu_kernel_implIZZZNS0_21clamp_min_kernel_cudaERNS_18TensorIteratorBaseERKN3c106ScalarEENKUlvE_clEvENKUlvE2_clEvEUllE_EEvS4_RKT_EUliE_EEviT1_:
	.zero		1088


//--------------------- .nv.constant0._ZN2at6native27unrolled_elementwise_kernelIZZZNS0_21clamp_min_kernel_cudaERNS_18TensorIteratorBaseERKN3c106ScalarEENKUlvE_clEvENKUlvE2_clEvEUllE_St5arrayIPcLm2EELi4E23TrivialOffsetCalculatorILi1EjESF_NS0_6memory12LoadWithCastILi1EEENSG_13StoreWithCastILi1EEEEEviT_T0_T2_T3_T4_T5_ --------------------------
	.section	.nv.constant0._ZN2at6native27unrolled_elementwise_kernelIZZZNS0_21clamp_min_kernel_cudaERNS_18TensorIteratorBaseERKN3c106ScalarEENKUlvE_clEvENKUlvE2_clEvEUllE_St5arrayIPcLm2EELi4E23TrivialOffsetCalculatorILi1EjESF_NS0_6memory12LoadWithCastILi1EEENSG_13StoreWithCastILi1EEEEEviT_T0_T2_T3_T4_T5_,"a",@progbits
	.sectionflags	@""
	.align	4
.nv.constant0._ZN2at6native27unrolled_elementwise_kernelIZZZNS0_21clamp_min_kernel_cudaERNS_18TensorIteratorBaseERKN3c106ScalarEENKUlvE_clEvENKUlvE2_clEvEUllE_St5arrayIPcLm2EELi4E23TrivialOffsetCalculatorILi1EjESF_NS0_6memory12LoadWithCastILi1EEENSG_13StoreWithCastILi1EEEEEviT_T0_T2_T3_T4_T5_:
	.zero		588


//--------------------- .nv.constant0._ZN2at6native18elementwise_kernelILi128ELi2EZNS0_22gpu_kernel_impl_nocastIZZZNS0_21clamp_min_kernel_cudaERNS_18TensorIteratorBaseERKN3c106ScalarEENKUlvE_clEvENKUlvE2_clEvEUllE_EEvS4_RKT_EUliE_EEviT1_ --------------------------
	.section	.nv.constant0._ZN2at6native18elementwise_kernelILi128ELi2EZNS0_22gpu_kernel_impl_nocastIZZZNS0_21clamp_min_kernel_cudaERNS_18TensorIteratorBaseERKN3c106ScalarEENKUlvE_clEvENKUlvE2_clEvEUllE_EEvS4_RKT_EUliE_EEviT1_,"a",@progbits
	.sectionflags	@""
	.align	4
.nv.constant0._ZN2at6native18elementwise_kernelILi128ELi2EZNS0_22gpu_kernel_impl_nocastIZZZNS0_21clamp_min_kernel_cudaERNS_18TensorIteratorBaseERKN3c106ScalarEENKUlvE_clEvENKUlvE2_clEvEUllE_EEvS4_RKT_EUliE_EEviT1_:
	.zero		1080


//--------------------- .nv.constant0._ZN2at6native27unrolled_elementwise_kernelIZZZNS0_21clamp_min_kernel_cudaERNS_18TensorIteratorBaseERKN3c106ScalarEENKUlvE_clEvENKUlvE2_clEvEUllE_St5arrayIPcLm2EELi4E23TrivialOffsetCalculatorILi1EjESF_NS0_6memory15LoadWithoutCastENSG_16StoreWithoutCastEEEviT_T0_T2_T3_T4_T5_ --------------------------
	.section	.nv.constant0._ZN2at6native27unrolled_elementwise_kernelIZZZNS0_21clamp_min_kernel_cudaERNS_18TensorIteratorBaseERKN3c106ScalarEENKUlvE_clEvENKUlvE2_clEvEUllE_St5arrayIPcLm2EELi4E23TrivialOffsetCalculatorILi1EjESF_NS0_6memory15LoadWithoutCastENSG_16StoreWithoutCastEEEviT_T0_T2_T3_T4_T5_,"a",@progbits
	.sectionflags	@""
	.align	4
.nv.constant0._ZN2at6native27unrolled_elementwise_kernelIZZZNS0_21clamp_min_kernel_cudaERNS_18TensorIteratorBaseERKN3c106ScalarEENKUlvE_clEvENKUlvE2_clEvEUllE_St5arrayIPcLm2EELi4E23TrivialOffsetCalculatorILi1EjESF_NS0_6memory15LoadWithoutCastENSG_16StoreWithoutCastEEEviT_T0_T2_T3_T4_T5_:
	.zero		572


//--------------------- .nv.constant0._ZN2at6native29vectorized_elementwise_kernelILi2EZZZNS0_21clamp_min_kernel_cudaERNS_18TensorIteratorBaseERKN3c106ScalarEENKUlvE_clEvENKUlvE2_clEvEUllE_St5arrayIPcLm2EEEEviT0_T1_ --------------------------
	.section	.nv.constant0._ZN2at6native29vectorized_elementwise_kernelILi2EZZZNS0_21clamp_min_kernel_cudaERNS_18TensorIteratorBaseERKN3c106ScalarEENKUlvE_clEvENKUlvE2_clEvEUllE_St5arrayIPcLm2EEEEviT0_T1_,"a",@progbits
	.sectionflags	@""
	.align	4
.nv.constant0._ZN2at6native29vectorized_elementwise_kernelILi2EZZZNS0_21clamp_min_kernel_cudaERNS_18TensorIteratorBaseERKN3c106ScalarEENKUlvE_clEvENKUlvE2_clEvEUllE_St5arrayIPcLm2EEEEviT0_T1_:
	.zero		568


//--------------------- .nv.constant0._ZN2at6native29vectorized_elementwise_kernelILi4EZZZNS0_21clamp_min_kernel_cudaERNS_18TensorIteratorBaseERKN3c106ScalarEENKUlvE_clEvENKUlvE2_clEvEUllE_St5arrayIPcLm2EEEEviT0_T1_ --------------------------
	.section	.nv.constant0._ZN2at6native29vectorized_elementwise_kernelILi4EZZZNS0_21clamp_min_kernel_cudaERNS_18TensorIteratorBaseERKN3c106ScalarEENKUlvE_clEvENKUlvE2_clEvEUllE_St5arrayIPcLm2EEEEviT0_T1_,"a",@progbits
	.sectionflags	@""
	.align	4
.nv.constant0._ZN2at6native29vectorized_elementwise_kernelILi4EZZZNS0_21clamp_min_kernel_cudaERNS_18TensorIteratorBaseERKN3c106ScalarEENKUlvE_clEvENKUlvE2_clEvEUllE_St5arrayIPcLm2EEEEviT0_T1_:
	.zero		568


//--------------------- .nv.constant0._ZN2at6native29vectorized_elementwise_kernelILi8EZZZNS0_21clamp_min_kernel_cudaERNS_18TensorIteratorBaseERKN3c106ScalarEENKUlvE_clEvENKUlvE2_clEvEUllE_St5arrayIPcLm2EEEEviT0_T1_ --------------------------
	.section	.nv.constant0._ZN2at6native29vectorized_elementwise_kernelILi8EZZZNS0_21clamp_min_kernel_cudaERNS_18TensorIteratorBaseERKN3c106ScalarEENKUlvE_clEvENKUlvE2_clEvEUllE_St5arrayIPcLm2EEEEviT0_T1_,"a",@progbits
	.sectionflags	@""
	.align	4
.nv.constant0._ZN2at6native29vectorized_elementwise_kernelILi8EZZZNS0_21clamp_min_kernel_cudaERNS_18TensorIteratorBaseERKN3c106ScalarEENKUlvE_clEvENKUlvE2_clEvEUllE_St5arrayIPcLm2EEEEviT0_T1_:
	.zero		568


//--------------------- .nv.constant0._ZN2at6native18elementwise_kernelILi128ELi4EZNS0_15gpu_kernel_implIZZZNS0_21clamp_min_kernel_cudaERNS_18TensorIteratorBaseERKN3c106ScalarEENKUlvE_clEvENKUlvE1_clEvEUliE_EEvS4_RKT_EUliE_EEviT1_ --------------------------
	.section	.nv.constant0._ZN2at6native18elementwise_kernelILi128ELi4EZNS0_15gpu_kernel_implIZZZNS0_21clamp_min_kernel_cudaERNS_18TensorIteratorBaseERKN3c106ScalarEENKUlvE_clEvENKUlvE1_clEvEUliE_EEvS4_RKT_EUliE_EEviT1_,"a",@progbits
	.sectionflags	@""
	.align	4
.nv.constant0._ZN2at6native18elementwise_kernelILi128ELi4EZNS0_15gpu_kernel_implIZZZNS0_21clamp_min_kernel_cudaERNS_18TensorIteratorBaseERKN3c106ScalarEENKUlvE_clEvENKUlvE1_clEvEUliE_EEvS4_RKT_EUliE_EEviT1_:
	.zero		1088


//--------------------- .nv.constant0._ZN2at6native27unrolled_elementwise_kernelIZZZNS0_21clamp_min_kernel_cudaERNS_18TensorIteratorBaseERKN3c106ScalarEENKUlvE_clEvENKUlvE1_clEvEUliE_St5arrayIPcLm2EELi4E23TrivialOffsetCalculatorILi1EjESF_NS0_6memory12LoadWithCastILi1EEENSG_13StoreWithCastILi1EEEEEviT_T0_T2_T3_T4_T5_ --------------------------
	.section	.nv.constant0._ZN2at6native27unrolled_elementwise_kernelIZZZNS0_21clamp_min_kernel_cudaERNS_18TensorIteratorBaseERKN3c106ScalarEENKUlvE_clEvENKUlvE1_clEvEUliE_St5arrayIPcLm2EELi4E23TrivialOffsetCalculatorILi1EjESF_NS0_6memory12LoadWithCastILi1EEENSG_13StoreWithCastILi1EEEEEviT_T0_T2_T3_T4_T5_,"a",@progbits
	.sectionflags	@""
	.align	4
.nv.constant0._ZN2at6native27unrolled_elementwise_kernelIZZZNS0_21clamp_min_kernel_cudaERNS_18TensorIteratorBaseERKN3c106ScalarEENKUlvE_clEvENKUlvE1_clEvEUliE_St5arrayIPcLm2EELi4E23TrivialOffsetCalculatorILi1EjESF_NS0_6memory12LoadWithCastILi1EEENSG_13StoreWithCastILi1EEEEEviT_T0_T2_T3_T4_T5_:
	.zero		588


//--------------------- .nv.constant0._ZN2at6native18elementwise_kernelILi128ELi2EZNS0_22gpu_kernel_impl_nocastIZZZNS0_21clamp_min_kernel_cudaERNS_18TensorIteratorBaseERKN3c106ScalarEENKUlvE_clEvENKUlvE1_clEvEUliE_EEvS4_RKT_EUliE_EEviT1_ --------------------------
	.section	.nv.constant0._ZN2at6native18elementwise_kernelILi128ELi2EZNS0_22gpu_kernel_impl_nocastIZZZNS0_21clamp_min_kernel_cudaERNS_18TensorIteratorBaseERKN3c106ScalarEENKUlvE_clEvENKUlvE1_clEvEUliE_EEvS4_RKT_EUliE_EEviT1_,"a",@progbits
	.sectionflags	@""
	.align	4
.nv.constant0._ZN2at6native18elementwise_kernelILi128ELi2EZNS0_22gpu_kernel_impl_nocastIZZZNS0_21clamp_min_kernel_cudaERNS_18TensorIteratorBaseERKN3c106ScalarEENKUlvE_clEvENKUlvE1_clEvEUliE_EEvS4_RKT_EUliE_EEviT1_:
	.zero		1080


//--------------------- .nv.constant0._ZN2at6native27unrolled_elementwise_kernelIZZZNS0_21clamp_min_kernel_cudaERNS_18TensorIteratorBaseERKN3c106ScalarEENKUlvE_clEvENKUlvE1_clEvEUliE_St5arrayIPcLm2EELi4E23TrivialOffsetCalculatorILi1EjESF_NS0_6memory15LoadWithoutCastENSG_16StoreWithoutCastEEEviT_T0_T2_T3_T4_T5_ --------------------------
	.section	.nv.constant0._ZN2at6native27unrolled_elementwise_kernelIZZZNS0_21clamp_min_kernel_cudaERNS_18TensorIteratorBaseERKN3c106ScalarEENKUlvE_clEvENKUlvE1_clEvEUliE_St5arrayIPcLm2EELi4E23TrivialOffsetCalculatorILi1EjESF_NS0_6memory15LoadWithoutCastENSG_16StoreWithoutCastEEEviT_T0_T2_T3_T4_T5_,"a",@progbits
	.sectionflags	@""
	.align	4
.nv.constant0._ZN2at6native27unrolled_elementwise_kernelIZZZNS0_21clamp_min_kernel_cudaERNS_18TensorIteratorBaseERKN3c106ScalarEENKUlvE_clEvENKUlvE1_clEvEUliE_St5arrayIPcLm2EELi4E23TrivialOffsetCalculatorILi1EjESF_NS0_6memory15LoadWithoutCastENSG_16StoreWithoutCastEEEviT_T0_T2_T3_T4_T5_:
	.zero		572


//--------------------- .nv.constant0._ZN2at6native29vectorized_elementwise_kernelILi2EZZZNS0_21clamp_min_kernel_cudaERNS_18TensorIteratorBaseERKN3c106ScalarEENKUlvE_clEvENKUlvE1_clEvEUliE_St5arrayIPcLm2EEEEviT0_T1_ --------------------------
	.section	.nv.constant0._ZN2at6native29vectorized_elementwise_kernelILi2EZZZNS0_21clamp_min_kernel_cudaERNS_18TensorIteratorBaseERKN3c106ScalarEENKUlvE_clEvENKUlvE1_clEvEUliE_St5arrayIPcLm2EEEEviT0_T1_,"a",@progbits
	.sectionflags	@""
	.align	4
.nv.constant0._ZN2at6native29vectorized_elementwise_kernelILi2EZZZNS0_21clamp_min_kernel_cudaERNS_18TensorIteratorBaseERKN3c106ScalarEENKUlvE_clEvENKUlvE1_clEvEUliE_St5arrayIPcLm2EEEEviT0_T1_:
	.zero		568


//--------------------- .nv.constant0._ZN2at6native29vectorized_elementwise_kernelILi4EZZZNS0_21clamp_min_kernel_cudaERNS_18TensorIteratorBaseERKN3c106ScalarEENKUlvE_clEvENKUlvE1_clEvEUliE_St5arrayIPcLm2EEEEviT0_T1_ --------------------------
	.section	.nv.constant0._ZN2at6native29vectorized_elementwise_kernelILi4EZZZNS0_21clamp_min_kernel_cudaERNS_18TensorIteratorBaseERKN3c106ScalarEENKUlvE_clEvENKUlvE1_clEvEUliE_St5arrayIPcLm2EEEEviT0_T1_,"a",@progbits
	.sectionflags	@""
	.align	4
.nv.constant0._ZN2at6native29vectorized_elementwise_kernelILi4EZZZNS0_21clamp_min_kernel_cudaERNS_18TensorIteratorBaseERKN3c106ScalarEENKUlvE_clEvENKUlvE1_clEvEUliE_St5arrayIPcLm2EEEEviT0_T1_:
	.zero		568


//--------------------- .nv.constant0._ZN2at6native29vectorized_elementwise_kernelILi8EZZZNS0_21clamp_min_kernel_cudaERNS_18TensorIteratorBaseERKN3c106ScalarEENKUlvE_clEvENKUlvE1_clEvEUliE_St5arrayIPcLm2EEEEviT0_T1_ --------------------------
	.section	.nv.constant0._ZN2at6native29vectorized_elementwise_kernelILi8EZZZNS0_21clamp_min_kernel_cudaERNS_18TensorIteratorBaseERKN3c106ScalarEENKUlvE_clEvENKUlvE1_clEvEUliE_St5arrayIPcLm2EEEEviT0_T1_,"a",@progbits
	.sectionflags	@""
	.align	4
.nv.constant0._ZN2at6native29vectorized_elementwise_kernelILi8EZZZNS0_21clamp_min_kernel_cudaERNS_18TensorIteratorBaseERKN3c106ScalarEENKUlvE_clEvENKUlvE1_clEvEUliE_St5arrayIPcLm2EEEEviT0_T1_:
	.zero		568


//--------------------- .nv.constant0._ZN2at6native18elementwise_kernelILi128ELi4EZNS0_15gpu_kernel_implIZZZNS0_21clamp_min_kernel_cudaERNS_18TensorIteratorBaseERKN3c106ScalarEENKUlvE_clEvENKUlvE0_clEvEUlaE_EEvS4_RKT_EUliE_EEviT1_ --------------------------
	.section	.nv.constant0._ZN2at6native18elementwise_kernelILi128ELi4EZNS0_15gpu_kernel_implIZZZNS0_21clamp_min_kernel_cudaERNS_18TensorIteratorBaseERKN3c106ScalarEENKUlvE_clEvENKUlvE0_clEvEUlaE_EEvS4_RKT_EUliE_EEviT1_,"a",@progbits
	.sectionflags	@""
	.align	4
.nv.constant0._ZN2at6native18elementwise_kernelILi128ELi4EZNS0_15gpu_kernel_implIZZZNS0_21clamp_min_kernel_cudaERNS_18TensorIteratorBaseERKN3c106ScalarEENKUlvE_clEvENKUlvE0_clEvEUlaE_EEvS4_RKT_EUliE_EEviT1_:
	.zero		1088


//--------------------- .nv.constant0._ZN2at6native27unrolled_elementwise_kernelIZZZNS0_21clamp_min_kernel_cudaERNS_18TensorIteratorBaseERKN3c106ScalarEENKUlvE_clEvENKUlvE0_clEvEUlaE_St5arrayIPcLm2EELi4E23TrivialOffsetCalculatorILi1EjESF_NS0_6memory12LoadWithCastILi1EEENSG_13StoreWithCastILi1EEEEEviT_T0_T2_T3_T4_T5_ --------------------------
	.section	.nv.constant0._ZN2at6native27unrolled_elementwise_kernelIZZZNS0_21clamp_min_kernel_cudaERNS_18TensorIteratorBaseERKN3c106ScalarEENKUlvE_clEvENKUlvE0_clEvEUlaE_St5arrayIPcLm2EELi4E23TrivialOffsetCalculatorILi1EjESF_NS0_6memory12LoadWithCastILi1EEENSG_13StoreWithCastILi1EEEEEviT_T0_T2_T3_T4_T5_,"a",@progbits
	.sectionflags	@""
	.align	4
.nv.constant0._ZN2at6native27unrolled_elementwise_kernelIZZZNS0_21clamp_min_kernel_cudaERNS_18TensorIteratorBaseERKN3c106ScalarEENKUlvE_clEvENKUlvE0_clEvEUlaE_St5arrayIPcLm2EELi4E23TrivialOffsetCalculatorILi1EjESF_NS0_6memory12LoadWithCastILi1EEENSG_13StoreWithCastILi1EEEEEviT_T0_T2_T3_T4_T5_:
	.zero		588


//--------------------- .nv.constant0._ZN2at6native18elementwise_kernelILi128ELi4EZNS0_22gpu_kernel_impl_nocastIZZZNS0_21clamp_min_kernel_cudaERNS_18TensorIteratorBaseERKN3c106ScalarEENKUlvE_clEvENKUlvE0_clEvEUlaE_EEvS4_RKT_EUliE_EEviT1_ --------------------------
	.section	.nv.constant0._ZN2at6native18elementwise_kernelILi128ELi4EZNS0_22gpu_kernel_impl_nocastIZZZNS0_21clamp_min_kernel_cudaERNS_18TensorIteratorBaseERKN3c106ScalarEENKUlvE_clEvENKUlvE0_clEvEUlaE_EEvS4_RKT_EUliE_EEviT1_,"a",@progbits
	.sectionflags	@""
	.align	4
.nv.constant0._ZN2at6native18elementwise_kernelILi128ELi4EZNS0_22gpu_kernel_impl_nocastIZZZNS0_21clamp_min_kernel_cudaERNS_18TensorIteratorBaseERKN3c106ScalarEENKUlvE_clEvENKUlvE0_clEvEUlaE_EEvS4_RKT_EUliE_EEviT1_:
	.zero		1080


//--------------------- .nv.constant0._ZN2at6native27unrolled_elementwise_kernelIZZZNS0_21clamp_min_kernel_cudaERNS_18TensorIteratorBaseERKN3c106ScalarEENKUlvE_clEvENKUlvE0_clEvEUlaE_St5arrayIPcLm2EELi4E23TrivialOffsetCalculatorILi1EjESF_NS0_6memory15LoadWithoutCastENSG_16StoreWithoutCastEEEviT_T0_T2_T3_T4_T5_ --------------------------
	.section	.nv.constant0._ZN2at6native27unrolled_elementwise_kernelIZZZNS0_21clamp_min_kernel_cudaERNS_18TensorIteratorBaseERKN3c106ScalarEENKUlvE_clEvENKUlvE0_clEvEUlaE_St5arrayIPcLm2EELi4E23TrivialOffsetCalculatorILi1EjESF_NS0_6memory15LoadWithoutCastENSG_16StoreWithoutCastEEEviT_T0_T2_T3_T4_T5_,"a",@progbits
	.sectionflags	@""
	.align	4
.nv.constant0._ZN2at6native27unrolled_elementwise_kernelIZZZNS0_21clamp_min_kernel_cudaERNS_18TensorIteratorBaseERKN3c106ScalarEENKUlvE_clEvENKUlvE0_clEvEUlaE_St5arrayIPcLm2EELi4E23TrivialOffsetCalculatorILi1EjESF_NS0_6memory15LoadWithoutCastENSG_16StoreWithoutCastEEEviT_T0_T2_T3_T4_T5_:
	.zero		572


//--------------------- .nv.constant0._ZN2at6native29vectorized_elementwise_kernelILi2EZZZNS0_21clamp_min_kernel_cudaERNS_18TensorIteratorBaseERKN3c106ScalarEENKUlvE_clEvENKUlvE0_clEvEUlaE_St5arrayIPcLm2EEEEviT0_T1_ --------------------------
	.section	.nv.constant0._ZN2at6native29vectorized_elementwise_kernelILi2EZZZNS0_21clamp_min_kernel_cudaERNS_18TensorIteratorBaseERKN3c106ScalarEENKUlvE_clEvENKUlvE0_clEvEUlaE_St5arrayIPcLm2EEEEviT0_T1_,"a",@progbits
	.sectionflags	@""
	.align	4
.nv.constant0._ZN2at6native29vectorized_elementwise_kernelILi2EZZZNS0_21clamp_min_kernel_cudaERNS_18TensorIteratorBaseERKN3c106ScalarEENKUlvE_clEvENKUlvE0_clEvEUlaE_St5arrayIPcLm2EEEEviT0_T1_:
	.zero		568


//--------------------- .nv.constant0._ZN2at6native29vectorized_elementwise_kernelILi4EZZZNS0_21clamp_min_kernel_cudaERNS_18TensorIteratorBaseERKN3c106ScalarEENKUlvE_clEvENKUlvE0_clEvEUlaE_St5arrayIPcLm2EEEEviT0_T1_ --------------------------
	.section	.nv.constant0._ZN2at6native29vectorized_elementwise_kernelILi4EZZZNS0_21clamp_min_kernel_cudaERNS_18TensorIteratorBaseERKN3c106ScalarEENKUlvE_clEvENKUlvE0_clEvEUlaE_St5arrayIPcLm2EEEEviT0_T1_,"a",@progbits
	.sectionflags	@""
	.align	4
.nv.constant0._ZN2at6native29vectorized_elementwise_kernelILi4EZZZNS0_21clamp_min_kernel_cudaERNS_18TensorIteratorBaseERKN3c106ScalarEENKUlvE_clEvENKUlvE0_clEvEUlaE_St5arrayIPcLm2EEEEviT0_T1_:
	.zero		568


//--------------------- .nv.constant0._ZN2at6native29vectorized_elementwise_kernelILi8EZZZNS0_21clamp_min_kernel_cudaERNS_18TensorIteratorBaseERKN3c106ScalarEENKUlvE_clEvENKUlvE0_clEvEUlaE_St5arrayIPcLm2EEEEviT0_T1_ --------------------------
	.section	.nv.constant0._ZN2at6native29vectorized_elementwise_kernelILi8EZZZNS0_21clamp_min_kernel_cudaERNS_18TensorIteratorBaseERKN3c106ScalarEENKUlvE_clEvENKUlvE0_clEvEUlaE_St5arrayIPcLm2EEEEviT0_T1_,"a",@progbits
	.sectionflags	@""
	.align	4
.nv.constant0._ZN2at6native29vectorized_elementwise_kernelILi8EZZZNS0_21clamp_min_kernel_cudaERNS_18TensorIteratorBaseERKN3c106ScalarEENKUlvE_clEvENKUlvE0_clEvEUlaE_St5arrayIPcLm2EEEEviT0_T1_:
	.zero		568


//--------------------- .nv.constant0._ZN2at6native18elementwise_kernelILi128ELi4EZNS0_15gpu_kernel_implIZZZNS0_21clamp_min_kernel_cudaERNS_18TensorIteratorBaseERKN3c106ScalarEENKUlvE_clEvENKUlvE_clEvEUlhE_EEvS4_RKT_EUliE_EEviT1_ --------------------------
	.section	.nv.constant0._ZN2at6native18elementwise_kernelILi128ELi4EZNS0_15gpu_kernel_implIZZZNS0_21clamp_min_kernel_cudaERNS_18TensorIteratorBaseERKN3c106ScalarEENKUlvE_clEvENKUlvE_clEvEUlhE_EEvS4_RKT_EUliE_EEviT1_,"a",@progbits
	.sectionflags	@""
	.align	4
.nv.constant0._ZN2at6native18elementwise_kernelILi128ELi4EZNS0_15gpu_kernel_implIZZZNS0_21clamp_min_kernel_cudaERNS_18TensorIteratorBaseERKN3c106ScalarEENKUlvE_clEvENKUlvE_clEvEUlhE_EEvS4_RKT_EUliE_EEviT1_:
	.zero		1088


//--------------------- .nv.constant0._ZN2at6native27unrolled_elementwise_kernelIZZZNS0_21clamp_min_kernel_cudaERNS_18TensorIteratorBaseERKN3c106ScalarEENKUlvE_clEvENKUlvE_clEvEUlhE_St5arrayIPcLm2EELi4E23TrivialOffsetCalculatorILi1EjESF_NS0_6memory12LoadWithCastILi1EEENSG_13StoreWithCastILi1EEEEEviT_T0_T2_T3_T4_T5_ --------------------------
	.section	.nv.constant0._ZN2at6native27unrolled_elementwise_kernelIZZZNS0_21clamp_min_kernel_cudaERNS_18TensorIteratorBaseERKN3c106ScalarEENKUlvE_clEvENKUlvE_clEvEUlhE_St5arrayIPcLm2EELi4E23TrivialOffsetCalculatorILi1EjESF_NS0_6memory12LoadWithCastILi1EEENSG_13StoreWithCastILi1EEEEEviT_T0_T2_T3_T4_T5_,"a",@progbits
	.sectionflags	@""
	.align	4
.nv.constant0._ZN2at6native27unrolled_elementwise_kernelIZZZNS0_21clamp_min_kernel_cudaERNS_18TensorIteratorBaseERKN3c106ScalarEENKUlvE_clEvENKUlvE_clEvEUlhE_St5arrayIPcLm2EELi4E23TrivialOffsetCalculatorILi1EjESF_NS0_6memory12LoadWithCastILi1EEENSG_13StoreWithCastILi1EEEEEviT_T0_T2_T3_T4_T5_:
	.zero		588


//--------------------- .nv.constant0._ZN2at6native18elementwise_kernelILi128ELi4EZNS0_22gpu_kernel_impl_nocastIZZZNS0_21clamp_min_kernel_cudaERNS_18TensorIteratorBaseERKN3c106ScalarEENKUlvE_clEvENKUlvE_clEvEUlhE_EEvS4_RKT_EUliE_EEviT1_ --------------------------
	.section	.nv.constant0._ZN2at6native18elementwise_kernelILi128ELi4EZNS0_22gpu_kernel_impl_nocastIZZZNS0_21clamp_min_kernel_cudaERNS_18TensorIteratorBaseERKN3c106ScalarEENKUlvE_clEvENKUlvE_clEvEUlhE_EEvS4_RKT_EUliE_EEviT1_,"a",@progbits
	.sectionflags	@""
	.align	4
.nv.constant0._ZN2at6native18elementwise_kernelILi128ELi4EZNS0_22gpu_kernel_impl_nocastIZZZNS0_21clamp_min_kernel_cudaERNS_18TensorIteratorBaseERKN3c106ScalarEENKUlvE_clEvENKUlvE_clEvEUlhE_EEvS4_RKT_EUliE_EEviT1_:
	.zero		1080


//--------------------- .nv.constant0._ZN2at6native27unrolled_elementwise_kernelIZZZNS0_21clamp_min_kernel_cudaERNS_18TensorIteratorBaseERKN3c106ScalarEENKUlvE_clEvENKUlvE_clEvEUlhE_St5arrayIPcLm2EELi4E23TrivialOffsetCalculatorILi1EjESF_NS0_6memory15LoadWithoutCastENSG_16StoreWithoutCastEEEviT_T0_T2_T3_T4_T5_ --------------------------
	.section	.nv.constant0._ZN2at6native27unrolled_elementwise_kernelIZZZNS0_21clamp_min_kernel_cudaERNS_18TensorIteratorBaseERKN3c106ScalarEENKUlvE_clEvENKUlvE_clEvEUlhE_St5arrayIPcLm2EELi4E23TrivialOffsetCalculatorILi1EjESF_NS0_6memory15LoadWithoutCastENSG_16StoreWithoutCastEEEviT_T0_T2_T3_T4_T5_,"a",@progbits
	.sectionflags	@""
	.align	4
.nv.constant0._ZN2at6native27unrolled_elementwise_kernelIZZZNS0_21clamp_min_kernel_cudaERNS_18TensorIteratorBaseERKN3c106ScalarEENKUlvE_clEvENKUlvE_clEvEUlhE_St5arrayIPcLm2EELi4E23TrivialOffsetCalculatorILi1EjESF_NS0_6memory15LoadWithoutCastENSG_16StoreWithoutCastEEEviT_T0_T2_T3_T4_T5_:
	.zero		572


//--------------------- .nv.constant0._ZN2at6native29vectorized_elementwise_kernelILi2EZZZNS0_21clamp_min_kernel_cudaERNS_18TensorIteratorBaseERKN3c106ScalarEENKUlvE_clEvENKUlvE_clEvEUlhE_St5arrayIPcLm2EEEEviT0_T1_ --------------------------
	.section	.nv.constant0._ZN2at6native29vectorized_elementwise_kernelILi2EZZZNS0_21clamp_min_kernel_cudaERNS_18TensorIteratorBaseERKN3c106ScalarEENKUlvE_clEvENKUlvE_clEvEUlhE_St5arrayIPcLm2EEEEviT0_T1_,"a",@progbits
	.sectionflags	@""
	.align	4
.nv.constant0._ZN2at6native29vectorized_elementwise_kernelILi2EZZZNS0_21clamp_min_kernel_cudaERNS_18TensorIteratorBaseERKN3c106ScalarEENKUlvE_clEvENKUlvE_clEvEUlhE_St5arrayIPcLm2EEEEviT0_T1_:
	.zero		568


//--------------------- .nv.constant0._ZN2at6native29vectorized_elementwise_kernelILi4EZZZNS0_21clamp_min_kernel_cudaERNS_18TensorIteratorBaseERKN3c106ScalarEENKUlvE_clEvENKUlvE_clEvEUlhE_St5arrayIPcLm2EEEEviT0_T1_ --------------------------
	.section	.nv.constant0._ZN2at6native29vectorized_elementwise_kernelILi4EZZZNS0_21clamp_min_kernel_cudaERNS_18TensorIteratorBaseERKN3c106ScalarEENKUlvE_clEvENKUlvE_clEvEUlhE_St5arrayIPcLm2EEEEviT0_T1_,"a",@progbits
	.sectionflags	@""
	.align	4
.nv.constant0._ZN2at6native29vectorized_elementwise_kernelILi4EZZZNS0_21clamp_min_kernel_cudaERNS_18TensorIteratorBaseERKN3c106ScalarEENKUlvE_clEvENKUlvE_clEvEUlhE_St5arrayIPcLm2EEEEviT0_T1_:
	.zero		568


//--------------------- .nv.constant0._ZN2at6native29vectorized_elementwise_kernelILi8EZZZNS0_21clamp_min_kernel_cudaERNS_18TensorIteratorBaseERKN3c106ScalarEENKUlvE_clEvENKUlvE_clEvEUlhE_St5arrayIPcLm2EEEEviT0_T1_ --------------------------
	.section	.nv.constant0._ZN2at6native29vectorized_elementwise_kernelILi8EZZZNS0_21clamp_min_kernel_cudaERNS_18TensorIteratorBaseERKN3c106ScalarEENKUlvE_clEvENKUlvE_clEvEUlhE_St5arrayIPcLm2EEEEviT0_T1_,"a",@progbits
	.sectionflags	@""
	.align	4
.nv.constant0._ZN2at6native29vectorized_elementwise_kernelILi8EZZZNS0_21clamp_min_kernel_cudaERNS_18TensorIteratorBaseERKN3c106ScalarEENKUlvE_clEvENKUlvE_clEvEUlhE_St5arrayIPcLm2EEEEviT0_T1_:
	.zero		568


//--------------------- .nv.constant0._ZN2at6native18elementwise_kernelILi128ELi4EZNS0_15gpu_kernel_implIZZZNS0_17clamp_kernel_cudaERNS_18TensorIteratorBaseERKN3c106ScalarES8_ENKUlvE_clEvENKUlvE7_clEvEUlNS5_8BFloat16EE_EEvS4_RKT_EUliE_EEviT1_ --------------------------
	.section	.nv.constant0._ZN2at6native18elementwise_kernelILi128ELi4EZNS0_15gpu_kernel_implIZZZNS0_17clamp_kernel_cudaERNS_18TensorIteratorBaseERKN3c106ScalarES8_ENKUlvE_clEvENKUlvE7_clEvEUlNS5_8BFloat16EE_EEvS4_RKT_EUliE_EEviT1_,"a",@progbits
	.sectionflags	@""
	.align	4
.nv.constant0._ZN2at6native18elementwise_kernelILi128ELi4EZNS0_15gpu_kernel_implIZZZNS0_17clamp_kernel_cudaERNS_18TensorIteratorBaseERKN3c106ScalarES8_ENKUlvE_clEvENKUlvE7_clEvEUlNS5_8BFloat16EE_EEvS4_RKT_EUliE_EEviT1_:
	.zero		1088


//--------------------- .nv.constant0._ZN2at6native27unrolled_elementwise_kernelIZZZNS0_17clamp_kernel_cudaERNS_18TensorIteratorBaseERKN3c106ScalarES7_ENKUlvE_clEvENKUlvE7_clEvEUlNS4_8BFloat16EE_St5arrayIPcLm2EELi4E23TrivialOffsetCalculatorILi1EjESG_NS0_6memory12LoadWithCastILi1EEENSH_13StoreWithCastILi1EEEEEviT_T0_T2_T3_T4_T5_ --------------------------
	.section	.nv.constant0._ZN2at6native27unrolled_elementwise_kernelIZZZNS0_17clamp_kernel_cudaERNS_18TensorIteratorBaseERKN3c106ScalarES7_ENKUlvE_clEvENKUlvE7_clEvEUlNS4_8BFloat16EE_St5arrayIPcLm2EELi4E23TrivialOffsetCalculatorILi1EjESG_NS0_6memory12LoadWithCastILi1EEENSH_13StoreWithCastILi1EEEEEviT_T0_T2_T3_T4_T5_,"a",@progbits
	.sectionflags	@""
	.align	4
.nv.constant0._ZN2at6native27unrolled_elementwise_kernelIZZZNS0_17clamp_kernel_cudaERNS_18TensorIteratorBaseERKN3c106ScalarES7_ENKUlvE_clEvENKUlvE7_clEvEUlNS4_8BFloat16EE_St5arrayIPcLm2EELi4E23TrivialOffsetCalculatorILi1EjESG_NS0_6memory12LoadWithCastILi1EEENSH_13StoreWithCastILi1EEEEEviT_T0_T2_T3_T4_T5_:
	.zero		588


//--------------------- .nv.constant0._ZN2at6native18elementwise_kernelILi128ELi4EZNS0_22gpu_kernel_impl_nocastIZZZNS0_17clamp_kernel_cudaERNS_18TensorIteratorBaseERKN3c106ScalarES8_ENKUlvE_clEvENKUlvE7_clEvEUlNS5_8BFloat16EE_EEvS4_RKT_EUliE_EEviT1_ --------------------------
	.section	.nv.constant0._ZN2at6native18elementwise_kernelILi128ELi4EZNS0_22gpu_kernel_impl_nocastIZZZNS0_17clamp_kernel_cudaERNS_18TensorIteratorBaseERKN3c106ScalarES8_ENKUlvE_clEvENKUlvE7_clEvEUlNS5_8BFloat16EE_EEvS4_RKT_EUliE_EEviT1_,"a",@progbits
	.sectionflags	@""
	.align	4
.nv.constant0._ZN2at6native18elementwise_kernelILi128ELi4EZNS0_22gpu_kernel_impl_nocastIZZZNS0_17clamp_kernel_cudaERNS_18TensorIteratorBaseERKN3c106ScalarES8_ENKUlvE_clEvENKUlvE7_clEvEUlNS5_8BFloat16EE_EEvS4_RKT_EUliE_EEviT1_:
	.zero		1080


//--------------------- .nv.constant0._ZN2at6native27unrolled_elementwise_kernelIZZZNS0_17clamp_kernel_cudaERNS_18TensorIteratorBaseERKN3c106ScalarES7_ENKUlvE_clEvENKUlvE7_clEvEUlNS4_8BFloat16EE_St5arrayIPcLm2EELi4E23TrivialOffsetCalculatorILi1EjESG_NS0_6memory15LoadWithoutCastENSH_16StoreWithoutCastEEEviT_T0_T2_T3_T4_T5_ --------------------------
	.section	.nv.constant0._ZN2at6native27unrolled_elementwise_kernelIZZZNS0_17clamp_kernel_cudaERNS_18TensorIteratorBaseERKN3c106ScalarES7_ENKUlvE_clEvENKUlvE7_clEvEUlNS4_8BFloat16EE_St5arrayIPcLm2EELi4E23TrivialOffsetCalculatorILi1EjESG_NS0_6memory15LoadWithoutCastENSH_16StoreWithoutCastEEEviT_T0_T2_T3_T4_T5_,"a",@progbits
	.sectionflags	@""
	.align	4
.nv.constant0._ZN2at6native27unrolled_elementwise_kernelIZZZNS0_17clamp_kernel_cudaERNS_18TensorIteratorBaseERKN3c106ScalarES7_ENKUlvE_clEvENKUlvE7_clEvEUlNS4_8BFloat16EE_St5arrayIPcLm2EELi4E23TrivialOffsetCalculatorILi1EjESG_NS0_6memory15LoadWithoutCastENSH_16StoreWithoutCastEEEviT_T0_T2_T3_T4_T5_:
	.zero		572


//--------------------- .nv.constant0._ZN2at6native29vectorized_elementwise_kernelILi2EZZZNS0_17clamp_kernel_cudaERNS_18TensorIteratorBaseERKN3c106ScalarES7_ENKUlvE_clEvENKUlvE7_clEvEUlNS4_8BFloat16EE_St5arrayIPcLm2EEEEviT0_T1_ --------------------------
	.section	.nv.constant0._ZN2at6native29vectorized_elementwise_kernelILi2EZZZNS0_17clamp_kernel_cudaERNS_18TensorIteratorBaseERKN3c106ScalarES7_ENKUlvE_clEvENKUlvE7_clEvEUlNS4_8BFloat16EE_St5arrayIPcLm2EEEEviT0_T1_,"a",@progbits
	.sectionflags	@""
	.align	4
.nv.constant0._ZN2at6native29vectorized_elementwise_kernelILi2EZZZNS0_17clamp_kernel_cudaERNS_18TensorIteratorBaseERKN3c106ScalarES7_ENKUlvE_clEvENKUlvE7_clEvEUlNS4_8BFloat16EE_St5arrayIPcLm2EEEEviT0_T1_:
	.zero		568


//--------------------- .nv.constant0._ZN2at6native29vectorized_elementwise_kernelILi4EZZZNS0_17clamp_kernel_cudaERNS_18TensorIteratorBaseERKN3c106ScalarES7_ENKUlvE_clEvENKUlvE7_clEvEUlNS4_8BFloat16EE_St5arrayIPcLm2EEEEviT0_T1_ --------------------------
	.section	.nv.constant0._ZN2at6native29vectorized_elementwise_kernelILi4EZZZNS0_17clamp_kernel_cudaERNS_18TensorIteratorBaseERKN3c106ScalarES7_ENKUlvE_clEvENKUlvE7_clEvEUlNS4_8BFloat16EE_St5arrayIPcLm2EEEEviT0_T1_,"a",@progbits
	.sectionflags	@""
	.align	4
.nv.constant0._ZN2at6native29vectorized_elementwise_kernelILi4EZZZNS0_17clamp_kernel_cudaERNS_18TensorIteratorBaseERKN3c106ScalarES7_ENKUlvE_clEvENKUlvE7_clEvEUlNS4_8BFloat16EE_St5arrayIPcLm2EEEEviT0_T1_:
	.zero		568


//--------------------- .nv.constant0._ZN2at6native29vectorized_elementwise_kernelILi8EZZZNS0_17clamp_kernel_cudaERNS_18TensorIteratorBaseERKN3c106ScalarES7_ENKUlvE_clEvENKUlvE7_clEvEUlNS4_8BFloat16EE_St5arrayIPcLm2EEEEviT0_T1_ --------------------------
	.section	.nv.constant0._ZN2at6native29vectorized_elementwise_kernelILi8EZZZNS0_17clamp_kernel_cudaERNS_18TensorIteratorBaseERKN3c106ScalarES7_ENKUlvE_clEvENKUlvE7_clEvEUlNS4_8BFloat16EE_St5arrayIPcLm2EEEEviT0_T1_,"a",@progbits
	.sectionflags	@""
	.align	4
.nv.constant0._ZN2at6native29vectorized_elementwise_kernelILi8EZZZNS0_17clamp_kernel_cudaERNS_18TensorIteratorBaseERKN3c106ScalarES7_ENKUlvE_clEvENKUlvE7_clEvEUlNS4_8BFloat16EE_St5arrayIPcLm2EEEEviT0_T1_:
	.zero		568


//--------------------- .nv.constant0._ZN2at6native18elementwise_kernelILi128ELi4EZNS0_15gpu_kernel_implIZZZNS0_17clamp_kernel_cudaERNS_18TensorIteratorBaseERKN3c106ScalarES8_ENKUlvE_clEvENKUlvE6_clEvEUlNS5_4HalfEE_EEvS4_RKT_EUliE_EEviT1_ --------------------------
	.section	.nv.constant0._ZN2at6native18elementwise_kernelILi128ELi4EZNS0_15gpu_kernel_implIZZZNS0_17clamp_kernel_cudaERNS_18TensorIteratorBaseERKN3c106ScalarES8_ENKUlvE_clEvENKUlvE6_clEvEUlNS5_4HalfEE_EEvS4_RKT_EUliE_EEviT1_,"a",@progbits
	.sectionflags	@""
	.align	4
.nv.constant0._ZN2at6native18elementwise_kernelILi128ELi4EZNS0_15gpu_kernel_implIZZZNS0_17clamp_kernel_cudaERNS_18TensorIteratorBaseERKN3c106ScalarES8_ENKUlvE_clEvENKUlvE6_clEvEUlNS5_4HalfEE_EEvS4_RKT_EUliE_EEviT1_:
	.zero		1088


//--------------------- .nv.constant0._ZN2at6native27unrolled_elementwise_kernelIZZZNS0_17clamp_kernel_cudaERNS_18TensorIteratorBaseERKN3c106ScalarES7_ENKUlvE_clEvENKUlvE6_clEvEUlNS4_4HalfEE_St5arrayIPcLm2EELi4E23TrivialOffsetCalculatorILi1EjESG_NS0_6memory12LoadWithCastILi1EEENSH_13StoreWithCastILi1EEEEEviT_T0_T2_T3_T4_T5_ --------------------------
	.section	.nv.constant0._ZN2at6native27unrolled_elementwise_kernelIZZZNS0_17clamp_kernel_cudaERNS_18TensorIteratorBaseERKN3c106ScalarES7_ENKUlvE_clEvENKUlvE6_clEvEUlNS4_4HalfEE_St5arrayIPcLm2EELi4E23TrivialOffsetCalculatorILi1EjESG_NS0_6memory12LoadWithCastILi1EEENSH_13StoreWithCastILi1EEEEEviT_T0_T2_T3_T4_T5_,"a",@progbits
	.sectionflags	@""
	.align	4
.nv.constant0._ZN2at6native27unrolled_elementwise_kernelIZZZNS0_17clamp_kernel_cudaERNS_18TensorIteratorBaseERKN3c106ScalarES7_ENKUlvE_clEvENKUlvE6_clEvEUlNS4_4HalfEE_St5arrayIPcLm2EELi4E23TrivialOffsetCalculatorILi1EjESG_NS0_6memory12LoadWithCastILi1EEENSH_13StoreWithCastILi1EEEEEviT_T0_T2_T3_T4_T5_:
	.zero		588


//--------------------- .nv.constant0._ZN2at6native18elementwise_kernelILi128ELi4EZNS0_22gpu_kernel_impl_nocastIZZZNS0_17clamp_kernel_cudaERNS_18TensorIteratorBaseERKN3c106ScalarES8_ENKUlvE_clEvENKUlvE6_clEvEUlNS5_4HalfEE_EEvS4_RKT_EUliE_EEviT1_ --------------------------
	.section	.nv.constant0._ZN2at6native18elementwise_kernelILi128ELi4EZNS0_22gpu_kernel_impl_nocastIZZZNS0_17clamp_kernel_cudaERNS_18TensorIteratorBaseERKN3c106ScalarES8_ENKUlvE_clEvENKUlvE6_clEvEUlNS5_4HalfEE_EEvS4_RKT_EUliE_EEviT1_,"a",@progbits
	.sectionflags	@""
	.align	4
.nv.constant0._ZN2at6native18elementwise_kernelILi128ELi4EZNS0_22gpu_kernel_impl_nocastIZZZNS0_17clamp_kernel_cudaERNS_18TensorIteratorBaseERKN3c106ScalarES8_ENKUlvE_clEvENKUlvE6_clEvEUlNS5_4HalfEE_EEvS4_RKT_EUliE_EEviT1_:
	.zero		1080


//--------------------- .nv.constant0._ZN2at6native27unrolled_elementwise_kernelIZZZNS0_17clamp_kernel_cudaERNS_18TensorIteratorBaseERKN3c106ScalarES7_ENKUlvE_clEvENKUlvE6_clEvEUlNS4_4HalfEE_St5arrayIPcLm2EELi4E23TrivialOffsetCalculatorILi1EjESG_NS0_6memory15LoadWithoutCastENSH_16StoreWithoutCastEEEviT_T0_T2_T3_T4_T5_ --------------------------
	.section	.nv.constant0._ZN2at6native27unrolled_elementwise_kernelIZZZNS0_17clamp_kernel_cudaERNS_18TensorIteratorBaseERKN3c106ScalarES7_ENKUlvE_clEvENKUlvE6_clEvEUlNS4_4HalfEE_St5arrayIPcLm2EELi4E23TrivialOffsetCalculatorILi1EjESG_NS0_6memory15LoadWithoutCastENSH_16StoreWithoutCastEEEviT_T0_T2_T3_T4_T5_,"a",@progbits
	.sectionflags	@""
	.align	4
.nv.constant0._ZN2at6native27unrolled_elementwise_kernelIZZZNS0_17clamp_kernel_cudaERNS_18TensorIteratorBaseERKN3c106ScalarES7_ENKUlvE_clEvENKUlvE6_clEvEUlNS4_4HalfEE_St5arrayIPcLm2EELi4E23TrivialOffsetCalculatorILi1EjESG_NS0_6memory15LoadWithoutCastENSH_16StoreWithoutCastEEEviT_T0_T2_T3_T4_T5_:
	.zero		572


//--------------------- .nv.constant0._ZN2at6native29vectorized_elementwise_kernelILi2EZZZNS0_17clamp_kernel_cudaERNS_18TensorIteratorBaseERKN3c106ScalarES7_ENKUlvE_clEvENKUlvE6_clEvEUlNS4_4HalfEE_St5arrayIPcLm2EEEEviT0_T1_ --------------------------
	.section	.nv.constant0._ZN2at6native29vectorized_elementwise_kernelILi2EZZZNS0_17clamp_kernel_cudaERNS_18TensorIteratorBaseERKN3c106ScalarES7_ENKUlvE_clEvENKUlvE6_clEvEUlNS4_4HalfEE_St5arrayIPcLm2EEEEviT0_T1_,"a",@progbits
	.sectionflags	@""
	.align	4
.nv.constant0._ZN2at6native29vectorized_elementwise_kernelILi2EZZZNS0_17clamp_kernel_cudaERNS_18TensorIteratorBaseERKN3c106ScalarES7_ENKUlvE_clEvENKUlvE6_clEvEUlNS4_4HalfEE_St5arrayIPcLm2EEEEviT0_T1_:
	.zero		568


//--------------------- .nv.constant0._ZN2at6native29vectorized_elementwise_kernelILi4EZZZNS0_17clamp_kernel_cudaERNS_18TensorIteratorBaseERKN3c106ScalarES7_ENKUlvE_clEvENKUlvE6_clEvEUlNS4_4HalfEE_St5arrayIPcLm2EEEEviT0_T1_ --------------------------
	.section	.nv.constant0._ZN2at6native29vectorized_elementwise_kernelILi4EZZZNS0_17clamp_kernel_cudaERNS_18TensorIteratorBaseERKN3c106ScalarES7_ENKUlvE_clEvENKUlvE6_clEvEUlNS4_4HalfEE_St5arrayIPcLm2EEEEviT0_T1_,"a",@progbits
	.sectionflags	@""
	.align	4
.nv.constant0._ZN2at6native29vectorized_elementwise_kernelILi4EZZZNS0_17clamp_kernel_cudaERNS_18TensorIteratorBaseERKN3c106ScalarES7_ENKUlvE_clEvENKUlvE6_clEvEUlNS4_4HalfEE_St5arrayIPcLm2EEEEviT0_T1_:
	.zero		568


//--------------------- .nv.constant0._ZN2at6native29vectorized_elementwise_kernelILi8EZZZNS0_17clamp_kernel_cudaERNS_18TensorIteratorBaseERKN3c106ScalarES7_ENKUlvE_clEvENKUlvE6_clEvEUlNS4_4HalfEE_St5arrayIPcLm2EEEEviT0_T1_ --------------------------
	.section	.nv.constant0._ZN2at6native29vectorized_elementwise_kernelILi8EZZZNS0_17clamp_kernel_cudaERNS_18TensorIteratorBaseERKN3c106ScalarES7_ENKUlvE_clEvENKUlvE6_clEvEUlNS4_4HalfEE_St5arrayIPcLm2EEEEviT0_T1_,"a",@progbits
	.sectionflags	@""
	.align	4
.nv.constant0._ZN2at6native29vectorized_elementwise_kernelILi8EZZZNS0_17clamp_kernel_cudaERNS_18TensorIteratorBaseERKN3c106ScalarES7_ENKUlvE_clEvENKUlvE6_clEvEUlNS4_4HalfEE_St5arrayIPcLm2EEEEviT0_T1_:
	.zero		568


//--------------------- .nv.constant0._ZN2at6native18elementwise_kernelILi128ELi4EZNS0_15gpu_kernel_implIZZZNS0_17clamp_kernel_cudaERNS_18TensorIteratorBaseERKN3c106ScalarES8_ENKUlvE_clEvENKUlvE5_clEvEUlfE_EEvS4_RKT_EUliE_EEviT1_ --------------------------
	.section	.nv.constant0._ZN2at6native18elementwise_kernelILi128ELi4EZNS0_15gpu_kernel_implIZZZNS0_17clamp_kernel_cudaERNS_18TensorIteratorBaseERKN3c106ScalarES8_ENKUlvE_clEvENKUlvE5_clEvEUlfE_EEvS4_RKT_EUliE_EEviT1_,"a",@progbits
	.sectionflags	@""
	.align	4
.nv.constant0._ZN2at6native18elementwise_kernelILi128ELi4EZNS0_15gpu_kernel_implIZZZNS0_17clamp_kernel_cudaERNS_18TensorIteratorBaseERKN3c106ScalarES8_ENKUlvE_clEvENKUlvE5_clEvEUlfE_EEvS4_RKT_EUliE_EEviT1_:
	.zero		1088


//--------------------- .nv.constant0._ZN2at6native27unrolled_elementwise_kernelIZZZNS0_17clamp_kernel_cudaERNS_18TensorIteratorBaseERKN3c106ScalarES7_ENKUlvE_clEvENKUlvE5_clEvEUlfE_St5arrayIPcLm2EELi4E23TrivialOffsetCalculatorILi1EjESF_NS0_6memory12LoadWithCastILi1EEENSG_13StoreWithCastILi1EEEEEviT_T0_T2_T3_T4_T5_ --------------------------
	.section	.nv.constant0._ZN2at6native27unrolled_elementwise_kernelIZZZNS0_17clamp_kernel_cudaERNS_18TensorIteratorBaseERKN3c106ScalarES7_ENKUlvE_clEvENKUlvE5_clEvEUlfE_St5arrayIPcLm2EELi4E23TrivialOffsetCalculatorILi1EjESF_NS0_6memory12LoadWithCastILi1EEENSG_13StoreWithCastILi1EEEEEviT_T0_T2_T3_T4_T5_,"a",@progbits
	.sectionflags	@""
	.align	4
.nv.constant0._ZN2at6native27unrolled_elementwise_kernelIZZZNS0_17clamp_kernel_cudaERNS_18TensorIteratorBaseERKN3c106ScalarES7_ENKUlvE_clEvENKUlvE5_clEvEUlfE_St5arrayIPcLm2EELi4E23TrivialOffsetCalculatorILi1EjESF_NS0_6memory12LoadWithCastILi1EEENSG_13StoreWithCastILi1EEEEEviT_T0_T2_T3_T4_T5_:
	.zero		588


//--------------------- .nv.constant0._ZN2at6native18elementwise_kernelILi128ELi2EZNS0_22gpu_kernel_impl_nocastIZZZNS0_17clamp_kernel_cudaERNS_18TensorIteratorBaseERKN3c106ScalarES8_ENKUlvE_clEvENKUlvE5_clEvEUlfE_EEvS4_RKT_EUliE_EEviT1_ --------------------------
	.section	.nv.constant0._ZN2at6native18elementwise_kernelILi128ELi2EZNS0_22gpu_kernel_impl_nocastIZZZNS0_17clamp_kernel_cudaERNS_18TensorIteratorBaseERKN3c106ScalarES8_ENKUlvE_clEvENKUlvE5_clEvEUlfE_EEvS4_RKT_EUliE_EEviT1_,"a",@progbits
	.sectionflags	@""
	.align	4
.nv.constant0._ZN2at6native18elementwise_kernelILi128ELi2EZNS0_22gpu_kernel_impl_nocastIZZZNS0_17clamp_kernel_cudaERNS_18TensorIteratorBaseERKN3c106ScalarES8_ENKUlvE_clEvENKUlvE5_clEvEUlfE_EEvS4_RKT_EUliE_EEviT1_:
	.zero		1080


//--------------------- .nv.constant0._ZN2at6native27unrolled_elementwise_kernelIZZZNS0_17clamp_kernel_cudaERNS_18TensorIteratorBaseERKN3c106ScalarES7_ENKUlvE_clEvENKUlvE5_clEvEUlfE_St5arrayIPcLm2EELi4E23TrivialOffsetCalculatorILi1EjESF_NS0_6memory15LoadWithoutCastENSG_16StoreWithoutCastEEEviT_T0_T2_T3_T4_T5_ --------------------------
	.section	.nv.constant0._ZN2at6native27unrolled_elementwise_kernelIZZZNS0_17clamp_kernel_cudaERNS_18TensorIteratorBaseERKN3c106ScalarES7_ENKUlvE_clEvENKUlvE5_clEvEUlfE_St5arrayIPcLm2EELi4E23TrivialOffsetCalculatorILi1EjESF_NS0_6memory15LoadWithoutCastENSG_16StoreWithoutCastEEEviT_T0_T2_T3_T4_T5_,"a",@progbits
	.sectionflags	@""
	.align	4
.nv.constant0._ZN2at6native27unrolled_elementwise_kernelIZZZNS0_17clamp_kernel_cudaERNS_18TensorIteratorBaseERKN3c106ScalarES7_ENKUlvE_clEvENKUlvE5_clEvEUlfE_St5arrayIPcLm2EELi4E23TrivialOffsetCalculatorILi1EjESF_NS0_6memory15LoadWithoutCastENSG_16StoreWithoutCastEEEviT_T0_T2_T3_T4_T5_:
	.zero		572


//--------------------- .nv.constant0._ZN2at6native29vectorized_elementwise_kernelILi2EZZZNS0_17clamp_kernel_cudaERNS_18TensorIteratorBaseERKN3c106ScalarES7_ENKUlvE_clEvENKUlvE5_clEvEUlfE_St5arrayIPcLm2EEEEviT0_T1_ --------------------------
	.section	.nv.constant0._ZN2at6native29vectorized_elementwise_kernelILi2EZZZNS0_17clamp_kernel_cudaERNS_18TensorIteratorBaseERKN3c106ScalarES7_ENKUlvE_clEvENKUlvE5_clEvEUlfE_St5arrayIPcLm2EEEEviT0_T1_,"a",@progbits
	.sectionflags	@""
	.align	4
.nv.constant0._ZN2at6native29vectorized_elementwise_kernelILi2EZZZNS0_17clamp_kernel_cudaERNS_18TensorIteratorBaseERKN3c106ScalarES7_ENKUlvE_clEvENKUlvE5_clEvEUlfE_St5arrayIPcLm2EEEEviT0_T1_:
	.zero		568


//--------------------- .nv.constant0._ZN2at6native29vectorized_elementwise_kernelILi4EZZZNS0_17clamp_kernel_cudaERNS_18TensorIteratorBaseERKN3c106ScalarES7_ENKUlvE_clEvENKUlvE5_clEvEUlfE_St5arrayIPcLm2EEEEviT0_T1_ --------------------------
	.section	.nv.constant0._ZN2at6native29vectorized_elementwise_kernelILi4EZZZNS0_17clamp_kernel_cudaERNS_18TensorIteratorBaseERKN3c106ScalarES7_ENKUlvE_clEvENKUlvE5_clEvEUlfE_St5arrayIPcLm2EEEEviT0_T1_,"a",@progbits
	.sectionflags	@""
	.align	4
.nv.constant0._ZN2at6native29vectorized_elementwise_kernelILi4EZZZNS0_17clamp_kernel_cudaERNS_18TensorIteratorBaseERKN3c106ScalarES7_ENKUlvE_clEvENKUlvE5_clEvEUlfE_St5arrayIPcLm2EEEEviT0_T1_:
	.zero		568


//--------------------- .nv.constant0._ZN2at6native29vectorized_elementwise_kernelILi8EZZZNS0_17clamp_kernel_cudaERNS_18TensorIteratorBaseERKN3c106ScalarES7_ENKUlvE_clEvENKUlvE5_clEvEUlfE_St5arrayIPcLm2EEEEviT0_T1_ --------------------------
	.section	.nv.constant0._ZN2at6native29vectorized_elementwise_kernelILi8EZZZNS0_17clamp_kernel_cudaERNS_18TensorIteratorBaseERKN3c106ScalarES7_ENKUlvE_clEvENKUlvE5_clEvEUlfE_St5arrayIPcLm2EEEEviT0_T1_,"a",@progbits
	.sectionflags	@""
	.align	4
.nv.constant0._ZN2at6native29vectorized_elementwise_kernelILi8EZZZNS0_17clamp_kernel_cudaERNS_18TensorIteratorBaseERKN3c106ScalarES7_ENKUlvE_clEvENKUlvE5_clEvEUlfE_St5arrayIPcLm2EEEEviT0_T1_:
	.zero		568


//--------------------- .nv.constant0._ZN2at6native18elementwise_kernelILi128ELi4EZNS0_15gpu_kernel_implIZZZNS0_17clamp_kernel_cudaERNS_18TensorIteratorBaseERKN3c106ScalarES8_ENKUlvE_clEvENKUlvE4_clEvEUldE_EEvS4_RKT_EUliE_EEviT1_ --------------------------
	.section	.nv.constant0._ZN2at6native18elementwise_kernelILi128ELi4EZNS0_15gpu_kernel_implIZZZNS0_17clamp_kernel_cudaERNS_18TensorIteratorBaseERKN3c106ScalarES8_ENKUlvE_clEvENKUlvE4_clEvEUldE_EEvS4_RKT_EUliE_EEviT1_,"a",@progbits
	.sectionflags	@""
	.align	4
.nv.constant0._ZN2at6native18elementwise_kernelILi128ELi4EZNS0_15gpu_kernel_implIZZZNS0_17clamp_kernel_cudaERNS_18TensorIteratorBaseERKN3c106ScalarES8_ENKUlvE_clEvENKUlvE4_clEvEUldE_EEvS4_RKT_EUliE_EEviT1_:
	.zero		1096


//--------------------- .nv.constant0._ZN2at6native27unrolled_elementwise_kernelIZZZNS0_17clamp_kernel_cudaERNS_18TensorIteratorBaseERKN3c106ScalarES7_ENKUlvE_clEvENKUlvE4_clEvEUldE_St5arrayIPcLm2EELi4E23TrivialOffsetCalculatorILi1EjESF_NS0_6memory12LoadWithCastILi1EEENSG_13StoreWithCastILi1EEEEEviT_T0_T2_T3_T4_T5_ --------------------------
	.section	.nv.constant0._ZN2at6native27unrolled_elementwise_kernelIZZZNS0_17clamp_kernel_cudaERNS_18TensorIteratorBaseERKN3c106ScalarES7_ENKUlvE_clEvENKUlvE4_clEvEUldE_St5arrayIPcLm2EELi4E23TrivialOffsetCalculatorILi1EjESF_NS0_6memory12LoadWithCastILi1EEENSG_13StoreWithCastILi1EEEEEviT_T0_T2_T3_T4_T5_,"a",@progbits
	.sectionflags	@""
	.align	4
.nv.constant0._ZN2at6native27unrolled_elementwise_kernelIZZZNS0_17clamp_kernel_cudaERNS_18TensorIteratorBaseERKN3c106ScalarES7_ENKUlvE_clEvENKUlvE4_clEvEUldE_St5arrayIPcLm2EELi4E23TrivialOffsetCalculatorILi1EjESF_NS0_6memory12LoadWithCastILi1EEENSG_13StoreWithCastILi1EEEEEviT_T0_T2_T3_T4_T5_:
	.zero		596


//--------------------- .nv.constant0._ZN2at6native18elementwise_kernelILi128ELi2EZNS0_22gpu_kernel_impl_nocastIZZZNS0_17clamp_kernel_cudaERNS_18TensorIteratorBaseERKN3c106ScalarES8_ENKUlvE_clEvENKUlvE4_clEvEUldE_EEvS4_RKT_EUliE_EEviT1_ --------------------------
	.section	.nv.constant0._ZN2at6native18elementwise_kernelILi128ELi2EZNS0_22gpu_kernel_impl_nocastIZZZNS0_17clamp_kernel_cudaERNS_18TensorIteratorBaseERKN3c106ScalarES8_ENKUlvE_clEvENKUlvE4_clEvEUldE_EEvS4_RKT_EUliE_EEviT1_,"a",@progbits
	.sectionflags	@""
	.align	4
.nv.constant0._ZN2at6native18elementwise_kernelILi128ELi2EZNS0_22gpu_kernel_impl_nocastIZZZNS0_17clamp_kernel_cudaERNS_18TensorIteratorBaseERKN3c106ScalarES8_ENKUlvE_clEvENKUlvE4_clEvEUldE_EEvS4_RKT_EUliE_EEviT1_:
	.zero		1088


//--------------------- .nv.constant0._ZN2at6native27unrolled_elementwise_kernelIZZZNS0_17clamp_kernel_cudaERNS_18TensorIteratorBaseERKN3c106ScalarES7_ENKUlvE_clEvENKUlvE4_clEvEUldE_St5arrayIPcLm2EELi4E23TrivialOffsetCalculatorILi1EjESF_NS0_6memory15LoadWithoutCastENSG_16StoreWithoutCastEEEviT_T0_T2_T3_T4_T5_ --------------------------
	.section	.nv.constant0._ZN2at6native27unrolled_elementwise_kernelIZZZNS0_17clamp_kernel_cudaERNS_18TensorIteratorBaseERKN3c106ScalarES7_ENKUlvE_clEvENKUlvE4_clEvEUldE_St5arrayIPcLm2EELi4E23TrivialOffsetCalculatorILi1EjESF_NS0_6memory15LoadWithoutCastENSG_16StoreWithoutCastEEEviT_T0_T2_T3_T4_T5_,"a",@progbits
	.sectionflags	@""
	.align	4
.nv.constant0._ZN2at6native27unrolled_elementwise_kernelIZZZNS0_17clamp_kernel_cudaERNS_18TensorIteratorBaseERKN3c106ScalarES7_ENKUlvE_clEvENKUlvE4_clEvEUldE_St5arrayIPcLm2EELi4E23TrivialOffsetCalculatorILi1EjESF_NS0_6memory15LoadWithoutCastENSG_16StoreWithoutCastEEEviT_T0_T2_T3_T4_T5_:
	.zero		580


//--------------------- .nv.constant0._ZN2at6native29vectorized_elementwise_kernelILi2EZZZNS0_17clamp_kernel_cudaERNS_18TensorIteratorBaseERKN3c106ScalarES7_ENKUlvE_clEvENKUlvE4_clEvEUldE_St5arrayIPcLm2EEEEviT0_T1_ --------------------------
	.section	.nv.constant0._ZN2at6native29vectorized_elementwise_kernelILi2EZZZNS0_17clamp_kernel_cudaERNS_18TensorIteratorBaseERKN3c106ScalarES7_ENKUlvE_clEvENKUlvE4_clEvEUldE_St5arrayIPcLm2EEEEviT0_T1_,"a",@progbits
	.sectionflags	@""
	.align	4
.nv.constant0._ZN2at6native29vectorized_elementwise_kernelILi2EZZZNS0_17clamp_kernel_cudaERNS_18TensorIteratorBaseERKN3c106ScalarES7_ENKUlvE_clEvENKUlvE4_clEvEUldE_St5arrayIPcLm2EEEEviT0_T1_:
	.zero		576


//--------------------- .nv.constant0._ZN2at6native29vectorized_elementwise_kernelILi4EZZZNS0_17clamp_kernel_cudaERNS_18TensorIteratorBaseERKN3c106ScalarES7_ENKUlvE_clEvENKUlvE4_clEvEUldE_St5arrayIPcLm2EEEEviT0_T1_ --------------------------
	.section	.nv.constant0._ZN2at6native29vectorized_elementwise_kernelILi4EZZZNS0_17clamp_kernel_cudaERNS_18TensorIteratorBaseERKN3c106ScalarES7_ENKUlvE_clEvENKUlvE4_clEvEUldE_St5arrayIPcLm2EEEEviT0_T1_,"a",@progbits
	.sectionflags	@""
	.align	4
.nv.constant0._ZN2at6native29vectorized_elementwise_kernelILi4EZZZNS0_17clamp_kernel_cudaERNS_18TensorIteratorBaseERKN3c106ScalarES7_ENKUlvE_clEvENKUlvE4_clEvEUldE_St5arrayIPcLm2EEEEviT0_T1_:
	.zero		576


//--------------------- .nv.constant0._ZN2at6native29vectorized_elementwise_kernelILi8EZZZNS0_17clamp_kernel_cudaERNS_18TensorIteratorBaseERKN3c106ScalarES7_ENKUlvE_clEvENKUlvE4_clEvEUldE_St5arrayIPcLm2EEEEviT0_T1_ --------------------------
	.section	.nv.constant0._ZN2at6native29vectorized_elementwise_kernelILi8EZZZNS0_17clamp_kernel_cudaERNS_18TensorIteratorBaseERKN3c106ScalarES7_ENKUlvE_clEvENKUlvE4_clEvEUldE_St5arrayIPcLm2EEEEviT0_T1_,"a",@progbits
	.sectionflags	@""
	.align	4
.nv.constant0._ZN2at6native29vectorized_elementwise_kernelILi8EZZZNS0_17clamp_kernel_cudaERNS_18TensorIteratorBaseERKN3c106ScalarES7_ENKUlvE_clEvENKUlvE4_clEvEUldE_St5arrayIPcLm2EEEEviT0_T1_:
	.zero		576


//--------------------- .nv.constant0._ZN2at6native18elementwise_kernelILi128ELi4EZNS0_15gpu_kernel_implIZZZNS0_17clamp_kernel_cudaERNS_18TensorIteratorBaseERKN3c106ScalarES8_ENKUlvE_clEvENKUlvE3_clEvEUlsE_EEvS4_RKT_EUliE_EEviT1_ --------------------------
	.section	.nv.constant0._ZN2at6native18elementwise_kernelILi128ELi4EZNS0_15gpu_kernel_implIZZZNS0_17clamp_kernel_cudaERNS_18TensorIteratorBaseERKN3c106ScalarES8_ENKUlvE_clEvENKUlvE3_clEvEUlsE_EEvS4_RKT_EUliE_EEviT1_,"a",@progbits
	.sectionflags	@""
	.align	4
.nv.constant0._ZN2at6native18elementwise_kernelILi128ELi4EZNS0_15gpu_kernel_implIZZZNS0_17clamp_kernel_cudaERNS_18TensorIteratorBaseERKN3c106ScalarES8_ENKUlvE_clEvENKUlvE3_clEvEUlsE_EEvS4_RKT_EUliE_EEviT1_:
	.zero		1088


//--------------------- .nv.constant0._ZN2at6native27unrolled_elementwise_kernelIZZZNS0_17clamp_kernel_cudaERNS_18TensorIteratorBaseERKN3c106ScalarES7_ENKUlvE_clEvENKUlvE3_clEvEUlsE_St5arrayIPcLm2EELi4E23TrivialOffsetCalculatorILi1EjESF_NS0_6memory12LoadWithCastILi1EEENSG_13StoreWithCastILi1EEEEEviT_T0_T2_T3_T4_T5_ --------------------------
	.section	.nv.constant0._ZN2at6native27unrolled_elementwise_kernelIZZZNS0_17clamp_kernel_cudaERNS_18TensorIteratorBaseERKN3c106ScalarES7_ENKUlvE_clEvENKUlvE3_clEvEUlsE_St5arrayIPcLm2EELi4E23TrivialOffsetCalculatorILi1EjESF_NS0_6memory12LoadWithCastILi1EEENSG_13StoreWithCastILi1EEEEEviT_T0_T2_T3_T4_T5_,"a",@progbits
	.sectionflags	@""
	.align	4
.nv.constant0._ZN2at6native27unrolled_elementwise_kernelIZZZNS0_17clamp_kernel_cudaERNS_18TensorIteratorBaseERKN3c106ScalarES7_ENKUlvE_clEvENKUlvE3_clEvEUlsE_St5arrayIPcLm2EELi4E23TrivialOffsetCalculatorILi1EjESF_NS0_6memory12LoadWithCastILi1EEENSG_13StoreWithCastILi1EEEEEviT_T0_T2_T3_T4_T5_:
	.zero		588


//--------------------- .nv.constant0._ZN2at6native18elementwise_kernelILi128ELi4EZNS0_22gpu_kernel_impl_nocastIZZZNS0_17clamp_kernel_cudaERNS_18TensorIteratorBaseERKN3c106ScalarES8_ENKUlvE_clEvENKUlvE3_clEvEUlsE_EEvS4_RKT_EUliE_EEviT1_ --------------------------
	.section	.nv.constant0._ZN2at6native18elementwise_kernelILi128ELi4EZNS0_22gpu_kernel_impl_nocastIZZZNS0_17clamp_kernel_cudaERNS_18TensorIteratorBaseERKN3c106ScalarES8_ENKUlvE_clEvENKUlvE3_clEvEUlsE_EEvS4_RKT_EUliE_EEviT1_,"a",@progbits
	.sectionflags	@""
	.align	4
.nv.constant0._ZN2at6native18elementwise_kernelILi128ELi4EZNS0_22gpu_kernel_impl_nocastIZZZNS0_17clamp_kernel_cudaERNS_18TensorIteratorBaseERKN3c106ScalarES8_ENKUlvE_clEvENKUlvE3_clEvEUlsE_EEvS4_RKT_EUliE_EEviT1_:
	.zero		1080


//--------------------- .nv.constant0._ZN2at6native27unrolled_elementwise_kernelIZZZNS0_17clamp_kernel_cudaERNS_18TensorIteratorBaseERKN3c106ScalarES7_ENKUlvE_clEvENKUlvE3_clEvEUlsE_St5arrayIPcLm2EELi4E23TrivialOffsetCalculatorILi1EjESF_NS0_6memory15LoadWithoutCastENSG_16StoreWithoutCastEEEviT_T0_T2_T3_T4_T5_ --------------------------
	.section	.nv.constant0._ZN2at6native27unrolled_elementwise_kernelIZZZNS0_17clamp_kernel_cudaERNS_18TensorIteratorBaseERKN3c106ScalarES7_ENKUlvE_clEvENKUlvE3_clEvEUlsE_St5arrayIPcLm2EELi4E23TrivialOffsetCalculatorILi1EjESF_NS0_6memory15LoadWithoutCastENSG_16StoreWithoutCastEEEviT_T0_T2_T3_T4_T5_,"a",@progbits
	.sectionflags	@""
	.align	4
.nv.constant0._ZN2at6native27unrolled_elementwise_kernelIZZZNS0_17clamp_kernel_cudaERNS_18TensorIteratorBaseERKN3c106ScalarES7_ENKUlvE_clEvENKUlvE3_clEvEUlsE_St5arrayIPcLm2EELi4E23TrivialOffsetCalculatorILi1EjESF_NS0_6memory15LoadWithoutCastENSG_16StoreWithoutCastEEEviT_T0_T2_T3_T4_T5_:
	.zero		572


//--------------------- .nv.constant0._ZN2at6native29vectorized_elementwise_kernelILi2EZZZNS0_17clamp_kernel_cudaERNS_18TensorIteratorBaseERKN3c106ScalarES7_ENKUlvE_clEvENKUlvE3_clEvEUlsE_St5arrayIPcLm2EEEEviT0_T1_ --------------------------
	.section	.nv.constant0._ZN2at6native29vectorized_elementwise_kernelILi2EZZZNS0_17clamp_kernel_cudaERNS_18TensorIteratorBaseERKN3c106ScalarES7_ENKUlvE_clEvENKUlvE3_clEvEUlsE_St5arrayIPcLm2EEEEviT0_T1_,"a",@progbits
	.sectionflags	@""
	.align	4
.nv.constant0._ZN2at6native29vectorized_elementwise_kernelILi2EZZZNS0_17clamp_kernel_cudaERNS_18TensorIteratorBaseERKN3c106ScalarES7_ENKUlvE_clEvENKUlvE3_clEvEUlsE_St5arrayIPcLm2EEEEviT0_T1_:
	.zero		568


//--------------------- .nv.constant0._ZN2at6native29vectorized_elementwise_kernelILi4EZZZNS0_17clamp_kernel_cudaERNS_18TensorIteratorBaseERKN3c106ScalarES7_ENKUlvE_clEvENKUlvE3_clEvEUlsE_St5arrayIPcLm2EEEEviT0_T1_ --------------------------
	.section	.nv.constant0._ZN2at6native29vectorized_elementwise_kernelILi4EZZZNS0_17clamp_kernel_cudaERNS_18TensorIteratorBaseERKN3c106ScalarES7_ENKUlvE_clEvENKUlvE3_clEvEUlsE_St5arrayIPcLm2EEEEviT0_T1_,"a",@progbits
	.sectionflags	@""
	.align	4
.nv.constant0._ZN2at6native29vectorized_elementwise_kernelILi4EZZZNS0_17clamp_kernel_cudaERNS_18TensorIteratorBaseERKN3c106ScalarES7_ENKUlvE_clEvENKUlvE3_clEvEUlsE_St5arrayIPcLm2EEEEviT0_T1_:
	.zero		568


//--------------------- .nv.constant0._ZN2at6native29vectorized_elementwise_kernelILi8EZZZNS0_17clamp_kernel_cudaERNS_18TensorIteratorBaseERKN3c106ScalarES7_ENKUlvE_clEvENKUlvE3_clEvEUlsE_St5arrayIPcLm2EEEEviT0_T1_ --------------------------
	.section	.nv.constant0._ZN2at6native29vectorized_elementwise_kernelILi8EZZZNS0_17clamp_kernel_cudaERNS_18TensorIteratorBaseERKN3c106ScalarES7_ENKUlvE_clEvENKUlvE3_clEvEUlsE_St5arrayIPcLm2EEEEviT0_T1_,"a",@progbits
	.sectionflags	@""
	.align	4
.nv.constant0._ZN2at6native29vectorized_elementwise_kernelILi8EZZZNS0_17clamp_kernel_cudaERNS_18TensorIteratorBaseERKN3c106ScalarES7_ENKUlvE_clEvENKUlvE3_clEvEUlsE_St5arrayIPcLm2EEEEviT0_T1_:
	.zero		568


//--------------------- .nv.constant0._ZN2at6native18elementwise_kernelILi128ELi4EZNS0_15gpu_kernel_implIZZZNS0_17clamp_kernel_cudaERNS_18TensorIteratorBaseERKN3c106ScalarES8_ENKUlvE_clEvENKUlvE2_clEvEUllE_EEvS4_RKT_EUliE_EEviT1_ --------------------------
	.section	.nv.constant0._ZN2at6native18elementwise_kernelILi128ELi4EZNS0_15gpu_kernel_implIZZZNS0_17clamp_kernel_cudaERNS_18TensorIteratorBaseERKN3c106ScalarES8_ENKUlvE_clEvENKUlvE2_clEvEUllE_EEvS4_RKT_EUliE_EEviT1_,"a",@progbits
	.sectionflags	@""
	.align	4
.nv.constant0._ZN2at6native18elementwise_kernelILi128ELi4EZNS0_15gpu_kernel_implIZZZNS0_17clamp_kernel_cudaERNS_18TensorIteratorBaseERKN3c106ScalarES8_ENKUlvE_clEvENKUlvE2_clEvEUllE_EEvS4_RKT_EUliE_EEviT1_:
	.zero		1096


//--------------------- .nv.constant0._ZN2at6native27unrolled_elementwise_kernelIZZZNS0_17clamp_kernel_cudaERNS_18TensorIteratorBaseERKN3c106ScalarES7_ENKUlvE_clEvENKUlvE2_clEvEUllE_St5arrayIPcLm2EELi4E23TrivialOffsetCalculatorILi1EjESF_NS0_6memory12LoadWithCastILi1EEENSG_13StoreWithCastILi1EEEEEviT_T0_T2_T3_T4_T5_ --------------------------
	.section	.nv.constant0._ZN2at6native27unrolled_elementwise_kernelIZZZNS0_17clamp_kernel_cudaERNS_18TensorIteratorBaseERKN3c106ScalarES7_ENKUlvE_clEvENKUlvE2_clEvEUllE_St5arrayIPcLm2EELi4E23TrivialOffsetCalculatorILi1EjESF_NS0_6memory12LoadWithCastILi1EEENSG_13StoreWithCastILi1EEEEEviT_T0_T2_T3_T4_T5_,"a",@progbits
	.sectionflags	@""
	.align	4
.nv.constant0._ZN2at6native27unrolled_elementwise_kernelIZZZNS0_17clamp_kernel_cudaERNS_18TensorIteratorBaseERKN3c106ScalarES7_ENKUlvE_clEvENKUlvE2_clEvEUllE_St5arrayIPcLm2EELi4E23TrivialOffsetCalculatorILi1EjESF_NS0_6memory12LoadWithCastILi1EEENSG_13StoreWithCastILi1EEEEEviT_T0_T2_T3_T4_T5_:
	.zero		596


//--------------------- .nv.constant0._ZN2at6native18elementwise_kernelILi128ELi2EZNS0_22gpu_kernel_impl_nocastIZZZNS0_17clamp_kernel_cudaERNS_18TensorIteratorBaseERKN3c106ScalarES8_ENKUlvE_clEvENKUlvE2_clEvEUllE_EEvS4_RKT_EUliE_EEviT1_ --------------------------
	.section	.nv.constant0._ZN2at6native18elementwise_kernelILi128ELi2EZNS0_22gpu_kernel_impl_nocastIZZZNS0_17clamp_kernel_cudaERNS_18TensorIteratorBaseERKN3c106ScalarES8_ENKUlvE_clEvENKUlvE2_clEvEUllE_EEvS4_RKT_EUliE_EEviT1_,"a",@progbits
	.sectionflags	@""
	.align	4
.nv.constant0._ZN2at6native18elementwise_kernelILi128ELi2EZNS0_22gpu_kernel_impl_nocastIZZZNS0_17clamp_kernel_cudaERNS_18TensorIteratorBaseERKN3c106ScalarES8_ENKUlvE_clEvENKUlvE2_clEvEUllE_EEvS4_RKT_EUliE_EEviT1_:
	.zero		1088


//--------------------- .nv.constant0._ZN2at6native27unrolled_elementwise_kernelIZZZNS0_17clamp_kernel_cudaERNS_18TensorIteratorBaseERKN3c106ScalarES7_ENKUlvE_clEvENKUlvE2_clEvEUllE_St5arrayIPcLm2EELi4E23TrivialOffsetCalculatorILi1EjESF_NS0_6memory15LoadWithoutCastENSG_16StoreWithoutCastEEEviT_T0_T2_T3_T4_T5_ --------------------------
	.section	.nv.constant0._ZN2at6native27unrolled_elementwise_kernelIZZZNS0_17clamp_kernel_cudaERNS_18TensorIteratorBaseERKN3c106ScalarES7_ENKUlvE_clEvENKUlvE2_clEvEUllE_St5arrayIPcLm2EELi4E23TrivialOffsetCalculatorILi1EjESF_NS0_6memory15LoadWithoutCastENSG_16StoreWithoutCastEEEviT_T0_T2_T3_T4_T5_,"a",@progbits
	.sectionflags	@""
	.align	4
.nv.constant0._ZN2at6native27unrolled_elementwise_kernelIZZZNS0_17clamp_kernel_cudaERNS_18TensorIteratorBaseERKN3c106ScalarES7_ENKUlvE_clEvENKUlvE2_clEvEUllE_St5arrayIPcLm2EELi4E23TrivialOffsetCalculatorILi1EjESF_NS0_6memory15LoadWithoutCastENSG_16StoreWithoutCastEEEviT_T0_T2_T3_T4_T5_:
	.zero		580


//--------------------- .nv.constant0._ZN2at6native29vectorized_elementwise_kernelILi2EZZZNS0_17clamp_kernel_cudaERNS_18TensorIteratorBaseERKN3c106ScalarES7_ENKUlvE_clEvENKUlvE2_clEvEUllE_St5arrayIPcLm2EEEEviT0_T1_ --------------------------
	.section	.nv.constant0._ZN2at6native29vectorized_elementwise_kernelILi2EZZZNS0_17clamp_kernel_cudaERNS_18TensorIteratorBaseERKN3c106ScalarES7_ENKUlvE_clEvENKUlvE2_clEvEUllE_St5arrayIPcLm2EEEEviT0_T1_,"a",@progbits
	.sectionflags	@""
	.align	4
.nv.constant0._ZN2at6native29vectorized_elementwise_kernelILi2EZZZNS0_17clamp_kernel_cudaERNS_18TensorIteratorBaseERKN3c106ScalarES7_ENKUlvE_clEvENKUlvE2_clEvEUllE_St5arrayIPcLm2EEEEviT0_T1_:
	.zero		576


//--------------------- .nv.constant0._ZN2at6native29vectorized_elementwise_kernelILi4EZZZNS0_17clamp_kernel_cudaERNS_18TensorIteratorBaseERKN3c106ScalarES7_ENKUlvE_clEvENKUlvE2_clEvEUllE_St5arrayIPcLm2EEEEviT0_T1_ --------------------------
	.section	.nv.constant0._ZN2at6native29vectorized_elementwise_kernelILi4EZZZNS0_17clamp_kernel_cudaERNS_18TensorIteratorBaseERKN3c106ScalarES7_ENKUlvE_clEvENKUlvE2_clEvEUllE_St5arrayIPcLm2EEEEviT0_T1_,"a",@progbits
	.sectionflags	@""
	.align	4
.nv.constant0._ZN2at6native29vectorized_elementwise_kernelILi4EZZZNS0_17clamp_kernel_cudaERNS_18TensorIteratorBaseERKN3c106ScalarES7_ENKUlvE_clEvENKUlvE2_clEvEUllE_St5arrayIPcLm2EEEEviT0_T1_:
	.zero		576


//--------------------- .nv.constant0._ZN2at6native29vectorized_elementwise_kernelILi8EZZZNS0_17clamp_kernel_cudaERNS_18TensorIteratorBaseERKN3c106ScalarES7_ENKUlvE_clEvENKUlvE2_clEvEUllE_St5arrayIPcLm2EEEEviT0_T1_ --------------------------
	.section	.nv.constant0._ZN2at6native29vectorized_elementwise_kernelILi8EZZZNS0_17clamp_kernel_cudaERNS_18TensorIteratorBaseERKN3c106ScalarES7_ENKUlvE_clEvENKUlvE2_clEvEUllE_St5arrayIPcLm2EEEEviT0_T1_,"a",@progbits
	.sectionflags	@""
	.align	4
.nv.constant0._ZN2at6native29vectorized_elementwise_kernelILi8EZZZNS0_17clamp_kernel_cudaERNS_18TensorIteratorBaseERKN3c106ScalarES7_ENKUlvE_clEvENKUlvE2_clEvEUllE_St5arrayIPcLm2EEEEviT0_T1_:
	.zero		576


//--------------------- .nv.constant0._ZN2at6native18elementwise_kernelILi128ELi4EZNS0_15gpu_kernel_implIZZZNS0_17clamp_kernel_cudaERNS_18TensorIteratorBaseERKN3c106ScalarES8_ENKUlvE_clEvENKUlvE1_clEvEUliE_EEvS4_RKT_EUliE_EEviT1_ --------------------------
	.section	.nv.constant0._ZN2at6native18elementwise_kernelILi128ELi4EZNS0_15gpu_kernel_implIZZZNS0_17clamp_kernel_cudaERNS_18TensorIteratorBaseERKN3c106ScalarES8_ENKUlvE_clEvENKUlvE1_clEvEUliE_EEvS4_RKT_EUliE_EEviT1_,"a",@progbits
	.sectionflags	@""
	.align	4
.nv.constant0._ZN2at6native18elementwise_kernelILi128ELi4EZNS0_15gpu_kernel_implIZZZNS0_17clamp_kernel_cudaERNS_18TensorIteratorBaseERKN3c106ScalarES8_ENKUlvE_clEvENKUlvE1_clEvEUliE_EEvS4_RKT_EUliE_EEviT1_:
	.zero		1088


//--------------------- .nv.constant0._ZN2at6native27unrolled_elementwise_kernelIZZZNS0_17clamp_kernel_cudaERNS_18TensorIteratorBaseERKN3c106ScalarES7_ENKUlvE_clEvENKUlvE1_clEvEUliE_St5arrayIPcLm2EELi4E23TrivialOffsetCalculatorILi1EjESF_NS0_6memory12LoadWithCastILi1EEENSG_13StoreWithCastILi1EEEEEviT_T0_T2_T3_T4_T5_ --------------------------
	.section	.nv.constant0._ZN2at6native27unrolled_elementwise_kernelIZZZNS0_17clamp_kernel_cudaERNS_18TensorIteratorBaseERKN3c106ScalarES7_ENKUlvE_clEvENKUlvE1_clEvEUliE_St5arrayIPcLm2EELi4E23TrivialOffsetCalculatorILi1EjESF_NS0_6memory12LoadWithCastILi1EEENSG_13StoreWithCastILi1EEEEEviT_T0_T2_T3_T4_T5_,"a",@progbits
	.sectionflags	@""
	.align	4
.nv.constant0._ZN2at6native27unrolled_elementwise_kernelIZZZNS0_17clamp_kernel_cudaERNS_18TensorIteratorBaseERKN3c106ScalarES7_ENKUlvE_clEvENKUlvE1_clEvEUliE_St5arrayIPcLm2EELi4E23TrivialOffsetCalculatorILi1EjESF_NS0_6memory12LoadWithCastILi1EEENSG_13StoreWithCastILi1EEEEEviT_T0_T2_T3_T4_T5_:
	.zero		588


//--------------------- .nv.constant0._ZN2at6native18elementwise_kernelILi128ELi2EZNS0_22gpu_kernel_impl_nocastIZZZNS0_17clamp_kernel_cudaERNS_18TensorIteratorBaseERKN3c106ScalarES8_ENKUlvE_clEvENKUlvE1_clEvEUliE_EEvS4_RKT_EUliE_EEviT1_ --------------------------
	.section	.nv.constant0._ZN2at6native18elementwise_kernelILi128ELi2EZNS0_22gpu_kernel_impl_nocastIZZZNS0_17clamp_kernel_cudaERNS_18TensorIteratorBaseERKN3c106ScalarES8_ENKUlvE_clEvENKUlvE1_clEvEUliE_EEvS4_RKT_EUliE_EEviT1_,"a",@progbits
	.sectionflags	@""
	.align	4
.nv.constant0._ZN2at6native18elementwise_kernelILi128ELi2EZNS0_22gpu_kernel_impl_nocastIZZZNS0_17clamp_kernel_cudaERNS_18TensorIteratorBaseERKN3c106ScalarES8_ENKUlvE_clEvENKUlvE1_clEvEUliE_EEvS4_RKT_EUliE_EEviT1_:
	.zero		1080


//--------------------- .nv.constant0._ZN2at6native27unrolled_elementwise_kernelIZZZNS0_17clamp_kernel_cudaERNS_18TensorIteratorBaseERKN3c106ScalarES7_ENKUlvE_clEvENKUlvE1_clEvEUliE_St5arrayIPcLm2EELi4E23TrivialOffsetCalculatorILi1EjESF_NS0_6memory15LoadWithoutCastENSG_16StoreWithoutCastEEEviT_T0_T2_T3_T4_T5_ --------------------------
	.section	.nv.constant0._ZN2at6native27unrolled_elementwise_kernelIZZZNS0_17clamp_kernel_cudaERNS_18TensorIteratorBaseERKN3c106ScalarES7_ENKUlvE_clEvENKUlvE1_clEvEUliE_St5arrayIPcLm2EELi4E23TrivialOffsetCalculatorILi1EjESF_NS0_6memory15LoadWithoutCastENSG_16StoreWithoutCastEEEviT_T0_T2_T3_T4_T5_,"a",@progbits
	.sectionflags	@""
	.align	4
.nv.constant0._ZN2at6native27unrolled_elementwise_kernelIZZZNS0_17clamp_kernel_cudaERNS_18TensorIteratorBaseERKN3c106ScalarES7_ENKUlvE_clEvENKUlvE1_clEvEUliE_St5arrayIPcLm2EELi4E23TrivialOffsetCalculatorILi1EjESF_NS0_6memory15LoadWithoutCastENSG_16StoreWithoutCastEEEviT_T0_T2_T3_T4_T5_:
	.zero		572


//--------------------- .nv.constant0._ZN2at6native29vectorized_elementwise_kernelILi2EZZZNS0_17clamp_kernel_cudaERNS_18TensorIteratorBaseERKN3c106ScalarES7_ENKUlvE_clEvENKUlvE1_clEvEUliE_St5arrayIPcLm2EEEEviT0_T1_ --------------------------
	.section	.nv.constant0._ZN2at6native29vectorized_elementwise_kernelILi2EZZZNS0_17clamp_kernel_cudaERNS_18TensorIteratorBaseERKN3c106ScalarES7_ENKUlvE_clEvENKUlvE1_clEvEUliE_St5arrayIPcLm2EEEEviT0_T1_,"a",@progbits
	.sectionflags	@""
	.align	4
.nv.constant0._ZN2at6native29vectorized_elementwise_kernelILi2EZZZNS0_17clamp_kernel_cudaERNS_18TensorIteratorBaseERKN3c106ScalarES7_ENKUlvE_clEvENKUlvE1_clEvEUliE_St5arrayIPcLm2EEEEviT0_T1_:
	.zero		568


//--------------------- .nv.constant0._ZN2at6native29vectorized_elementwise_kernelILi4EZZZNS0_17clamp_kernel_cudaERNS_18TensorIteratorBaseERKN3c106ScalarES7_ENKUlvE_clEvENKUlvE1_clEvEUliE_St5arrayIPcLm2EEEEviT0_T1_ --------------------------
	.section	.nv.constant0._ZN2at6native29vectorized_elementwise_kernelILi4EZZZNS0_17clamp_kernel_cudaERNS_18TensorIteratorBaseERKN3c106ScalarES7_ENKUlvE_clEvENKUlvE1_clEvEUliE_St5arrayIPcLm2EEEEviT0_T1_,"a",@progbits
	.sectionflags	@""
	.align	4
.nv.constant0._ZN2at6native29vectorized_elementwise_kernelILi4EZZZNS0_17clamp_kernel_cudaERNS_18TensorIteratorBaseERKN3c106ScalarES7_ENKUlvE_clEvENKUlvE1_clEvEUliE_St5arrayIPcLm2EEEEviT0_T1_:
	.zero		568


//--------------------- .nv.constant0._ZN2at6native29vectorized_elementwise_kernelILi8EZZZNS0_17clamp_kernel_cudaERNS_18TensorIteratorBaseERKN3c106ScalarES7_ENKUlvE_clEvENKUlvE1_clEvEUliE_St5arrayIPcLm2EEEEviT0_T1_ --------------------------
	.section	.nv.constant0._ZN2at6native29vectorized_elementwise_kernelILi8EZZZNS0_17clamp_kernel_cudaERNS_18TensorIteratorBaseERKN3c106ScalarES7_ENKUlvE_clEvENKUlvE1_clEvEUliE_St5arrayIPcLm2EEEEviT0_T1_,"a",@progbits
	.sectionflags	@""
	.align	4
.nv.constant0._ZN2at6native29vectorized_elementwise_kernelILi8EZZZNS0_17clamp_kernel_cudaERNS_18TensorIteratorBaseERKN3c106ScalarES7_ENKUlvE_clEvENKUlvE1_clEvEUliE_St5arrayIPcLm2EEEEviT0_T1_:
	.zero		568


//--------------------- .nv.constant0._ZN2at6native18elementwise_kernelILi128ELi4EZNS0_15gpu_kernel_implIZZZNS0_17clamp_kernel_cudaERNS_18TensorIteratorBaseERKN3c106ScalarES8_ENKUlvE_clEvENKUlvE0_clEvEUlaE_EEvS4_RKT_EUliE_EEviT1_ --------------------------
	.section	.nv.constant0._ZN2at6native18elementwise_kernelILi128ELi4EZNS0_15gpu_kernel_implIZZZNS0_17clamp_kernel_cudaERNS_18TensorIteratorBaseERKN3c106ScalarES8_ENKUlvE_clEvENKUlvE0_clEvEUlaE_EEvS4_RKT_EUliE_EEviT1_,"a",@progbits
	.sectionflags	@""
	.align	4
.nv.constant0._ZN2at6native18elementwise_kernelILi128ELi4EZNS0_15gpu_kernel_implIZZZNS0_17clamp_kernel_cudaERNS_18TensorIteratorBaseERKN3c106ScalarES8_ENKUlvE_clEvENKUlvE0_clEvEUlaE_EEvS4_RKT_EUliE_EEviT1_:
	.zero		1088


//--------------------- .nv.constant0._ZN2at6native27unrolled_elementwise_kernelIZZZNS0_17clamp_kernel_cudaERNS_18TensorIteratorBaseERKN3c106ScalarES7_ENKUlvE_clEvENKUlvE0_clEvEUlaE_St5arrayIPcLm2EELi4E23TrivialOffsetCalculatorILi1EjESF_NS0_6memory12LoadWithCastILi1EEENSG_13StoreWithCastILi1EEEEEviT_T0_T2_T3_T4_T5_ --------------------------
	.section	.nv.constant0._ZN2at6native27unrolled_elementwise_kernelIZZZNS0_17clamp_kernel_cudaERNS_18TensorIteratorBaseERKN3c106ScalarES7_ENKUlvE_clEvENKUlvE0_clEvEUlaE_St5arrayIPcLm2EELi4E23TrivialOffsetCalculatorILi1EjESF_NS0_6memory12LoadWithCastILi1EEENSG_13StoreWithCastILi1EEEEEviT_T0_T2_T3_T4_T5_,"a",@progbits
	.sectionflags	@""
	.align	4
.nv.constant0._ZN2at6native27unrolled_elementwise_kernelIZZZNS0_17clamp_kernel_cudaERNS_18TensorIteratorBaseERKN3c106ScalarES7_ENKUlvE_clEvENKUlvE0_clEvEUlaE_St5arrayIPcLm2EELi4E23TrivialOffsetCalculatorILi1EjESF_NS0_6memory12LoadWithCastILi1EEENSG_13StoreWithCastILi1EEEEEviT_T0_T2_T3_T4_T5_:
	.zero		588


//--------------------- .nv.constant0._ZN2at6native18elementwise_kernelILi128ELi4EZNS0_22gpu_kernel_impl_nocastIZZZNS0_17clamp_kernel_cudaERNS_18TensorIteratorBaseERKN3c106ScalarES8_ENKUlvE_clEvENKUlvE0_clEvEUlaE_EEvS4_RKT_EUliE_EEviT1_ --------------------------
	.section	.nv.constant0._ZN2at6native18elementwise_kernelILi128ELi4EZNS0_22gpu_kernel_impl_nocastIZZZNS0_17clamp_kernel_cudaERNS_18TensorIteratorBaseERKN3c106ScalarES8_ENKUlvE_clEvENKUlvE0_clEvEUlaE_EEvS4_RKT_EUliE_EEviT1_,"a",@progbits
	.sectionflags	@""
	.align	4
.nv.constant0._ZN2at6native18elementwise_kernelILi128ELi4EZNS0_22gpu_kernel_impl_nocastIZZZNS0_17clamp_kernel_cudaERNS_18TensorIteratorBaseERKN3c106ScalarES8_ENKUlvE_clEvENKUlvE0_clEvEUlaE_EEvS4_RKT_EUliE_EEviT1_:
	.zero		1080


//--------------------- .nv.constant0._ZN2at6native27unrolled_elementwise_kernelIZZZNS0_17clamp_kernel_cudaERNS_18TensorIteratorBaseERKN3c106ScalarES7_ENKUlvE_clEvENKUlvE0_clEvEUlaE_St5arrayIPcLm2EELi4E23TrivialOffsetCalculatorILi1EjESF_NS0_6memory15LoadWithoutCastENSG_16StoreWithoutCastEEEviT_T0_T2_T3_T4_T5_ --------------------------
	.section	.nv.constant0._ZN2at6native27unrolled_elementwise_kernelIZZZNS0_17clamp_kernel_cudaERNS_18TensorIteratorBaseERKN3c106ScalarES7_ENKUlvE_clEvENKUlvE0_clEvEUlaE_St5arrayIPcLm2EELi4E23TrivialOffsetCalculatorILi1EjESF_NS0_6memory15LoadWithoutCastENSG_16StoreWithoutCastEEEviT_T0_T2_T3_T4_T5_,"a",@progbits
	.sectionflags	@""
	.align	4
.nv.constant0._ZN2at6native27unrolled_elementwise_kernelIZZZNS0_17clamp_kernel_cudaERNS_18TensorIteratorBaseERKN3c106ScalarES7_ENKUlvE_clEvENKUlvE0_clEvEUlaE_St5arrayIPcLm2EELi4E23TrivialOffsetCalculatorILi1EjESF_NS0_6memory15LoadWithoutCastENSG_16StoreWithoutCastEEEviT_T0_T2_T3_T4_T5_:
	.zero		572


//--------------------- .nv.constant0._ZN2at6native29vectorized_elementwise_kernelILi2EZZZNS0_17clamp_kernel_cudaERNS_18TensorIteratorBaseERKN3c106ScalarES7_ENKUlvE_clEvENKUlvE0_clEvEUlaE_St5arrayIPcLm2EEEEviT0_T1_ --------------------------
	.section	.nv.constant0._ZN2at6native29vectorized_elementwise_kernelILi2EZZZNS0_17clamp_kernel_cudaERNS_18TensorIteratorBaseERKN3c106ScalarES7_ENKUlvE_clEvENKUlvE0_clEvEUlaE_St5arrayIPcLm2EEEEviT0_T1_,"a",@progbits
	.sectionflags	@""
	.align	4
.nv.constant0._ZN2at6native29vectorized_elementwise_kernelILi2EZZZNS0_17clamp_kernel_cudaERNS_18TensorIteratorBaseERKN3c106ScalarES7_ENKUlvE_clEvENKUlvE0_clEvEUlaE_St5arrayIPcLm2EEEEviT0_T1_:
	.zero		568


//--------------------- .nv.constant0._ZN2at6native29vectorized_elementwise_kernelILi4EZZZNS0_17clamp_kernel_cudaERNS_18TensorIteratorBaseERKN3c106ScalarES7_ENKUlvE_clEvENKUlvE0_clEvEUlaE_St5arrayIPcLm2EEEEviT0_T1_ --------------------------
	.section	.nv.constant0._ZN2at6native29vectorized_elementwise_kernelILi4EZZZNS0_17clamp_kernel_cudaERNS_18TensorIteratorBaseERKN3c106ScalarES7_ENKUlvE_clEvENKUlvE0_clEvEUlaE_St5arrayIPcLm2EEEEviT0_T1_,"a",@progbits
	.sectionflags	@""
	.align	4
.nv.constant0._ZN2at6native29vectorized_elementwise_kernelILi4EZZZNS0_17clamp_kernel_cudaERNS_18TensorIteratorBaseERKN3c106ScalarES7_ENKUlvE_clEvENKUlvE0_clEvEUlaE_St5arrayIPcLm2EEEEviT0_T1_:
	.zero		568


//--------------------- .nv.constant0._ZN2at6native29vectorized_elementwise_kernelILi8EZZZNS0_17clamp_kernel_cudaERNS_18TensorIteratorBaseERKN3c106ScalarES7_ENKUlvE_clEvENKUlvE0_clEvEUlaE_St5arrayIPcLm2EEEEviT0_T1_ --------------------------
	.section	.nv.constant0._ZN2at6native29vectorized_elementwise_kernelILi8EZZZNS0_17clamp_kernel_cudaERNS_18TensorIteratorBaseERKN3c106ScalarES7_ENKUlvE_clEvENKUlvE0_clEvEUlaE_St5arrayIPcLm2EEEEviT0_T1_,"a",@progbits
	.sectionflags	@""
	.align	4
.nv.constant0._ZN2at6native29vectorized_elementwise_kernelILi8EZZZNS0_17clamp_kernel_cudaERNS_18TensorIteratorBaseERKN3c106ScalarES7_ENKUlvE_clEvENKUlvE0_clEvEUlaE_St5arrayIPcLm2EEEEviT0_T1_:
	.zero		568


//--------------------- .nv.constant0._ZN2at6native18elementwise_kernelILi128ELi4EZNS0_15gpu_kernel_implIZZZNS0_17clamp_kernel_cudaERNS_18TensorIteratorBaseERKN3c106ScalarES8_ENKUlvE_clEvENKUlvE_clEvEUlhE_EEvS4_RKT_EUliE_EEviT1_ --------------------------
	.section	.nv.constant0._ZN2at6native18elementwise_kernelILi128ELi4EZNS0_15gpu_kernel_implIZZZNS0_17clamp_kernel_cudaERNS_18TensorIteratorBaseERKN3c106ScalarES8_ENKUlvE_clEvENKUlvE_clEvEUlhE_EEvS4_RKT_EUliE_EEviT1_,"a",@progbits
	.sectionflags	@""
	.align	4
.nv.constant0._ZN2at6native18elementwise_kernelILi128ELi4EZNS0_15gpu_kernel_implIZZZNS0_17clamp_kernel_cudaERNS_18TensorIteratorBaseERKN3c106ScalarES8_ENKUlvE_clEvENKUlvE_clEvEUlhE_EEvS4_RKT_EUliE_EEviT1_:
	.zero		1088


//--------------------- .nv.constant0._ZN2at6native27unrolled_elementwise_kernelIZZZNS0_17clamp_kernel_cudaERNS_18TensorIteratorBaseERKN3c106ScalarES7_ENKUlvE_clEvENKUlvE_clEvEUlhE_St5arrayIPcLm2EELi4E23TrivialOffsetCalculatorILi1EjESF_NS0_6memory12LoadWithCastILi1EEENSG_13StoreWithCastILi1EEEEEviT_T0_T2_T3_T4_T5_ --------------------------
	.section	.nv.constant0._ZN2at6native27unrolled_elementwise_kernelIZZZNS0_17clamp_kernel_cudaERNS_18TensorIteratorBaseERKN3c106ScalarES7_ENKUlvE_clEvENKUlvE_clEvEUlhE_St5arrayIPcLm2EELi4E23TrivialOffsetCalculatorILi1EjESF_NS0_6memory12LoadWithCastILi1EEENSG_13StoreWithCastILi1EEEEEviT_T0_T2_T3_T4_T5_,"a",@progbits
	.sectionflags	@""
	.align	4
.nv.constant0._ZN2at6native27unrolled_elementwise_kernelIZZZNS0_17clamp_kernel_cudaERNS_18TensorIteratorBaseERKN3c106ScalarES7_ENKUlvE_clEvENKUlvE_clEvEUlhE_St5arrayIPcLm2EELi4E23TrivialOffsetCalculatorILi1EjESF_NS0_6memory12LoadWithCastILi1EEENSG_13StoreWithCastILi1EEEEEviT_T0_T2_T3_T4_T5_:
	.zero		588


//--------------------- .nv.constant0._ZN2at6native18elementwise_kernelILi128ELi4EZNS0_22gpu_kernel_impl_nocastIZZZNS0_17clamp_kernel_cudaERNS_18TensorIteratorBaseERKN3c106ScalarES8_ENKUlvE_clEvENKUlvE_clEvEUlhE_EEvS4_RKT_EUliE_EEviT1_ --------------------------
	.section	.nv.constant0._ZN2at6native18elementwise_kernelILi128ELi4EZNS0_22gpu_kernel_impl_nocastIZZZNS0_17clamp_kernel_cudaERNS_18TensorIteratorBaseERKN3c106ScalarES8_ENKUlvE_clEvENKUlvE_clEvEUlhE_EEvS4_RKT_EUliE_EEviT1_,"a",@progbits
	.sectionflags	@""
	.align	4
.nv.constant0._ZN2at6native18elementwise_kernelILi128ELi4EZNS0_22gpu_kernel_impl_nocastIZZZNS0_17clamp_kernel_cudaERNS_18TensorIteratorBaseERKN3c106ScalarES8_ENKUlvE_clEvENKUlvE_clEvEUlhE_EEvS4_RKT_EUliE_EEviT1_:
	.zero		1080


//--------------------- .nv.constant0._ZN2at6native27unrolled_elementwise_kernelIZZZNS0_17clamp_kernel_cudaERNS_18TensorIteratorBaseERKN3c106ScalarES7_ENKUlvE_clEvENKUlvE_clEvEUlhE_St5arrayIPcLm2EELi4E23TrivialOffsetCalculatorILi1EjESF_NS0_6memory15LoadWithoutCastENSG_16StoreWithoutCastEEEviT_T0_T2_T3_T4_T5_ --------------------------
	.section	.nv.constant0._ZN2at6native27unrolled_elementwise_kernelIZZZNS0_17clamp_kernel_cudaERNS_18TensorIteratorBaseERKN3c106ScalarES7_ENKUlvE_clEvENKUlvE_clEvEUlhE_St5arrayIPcLm2EELi4E23TrivialOffsetCalculatorILi1EjESF_NS0_6memory15LoadWithoutCastENSG_16StoreWithoutCastEEEviT_T0_T2_T3_T4_T5_,"a",@progbits
	.sectionflags	@""
	.align	4
.nv.constant0._ZN2at6native27unrolled_elementwise_kernelIZZZNS0_17clamp_kernel_cudaERNS_18TensorIteratorBaseERKN3c106ScalarES7_ENKUlvE_clEvENKUlvE_clEvEUlhE_St5arrayIPcLm2EELi4E23TrivialOffsetCalculatorILi1EjESF_NS0_6memory15LoadWithoutCastENSG_16StoreWithoutCastEEEviT_T0_T2_T3_T4_T5_:
	.zero		572


//--------------------- .nv.constant0._ZN2at6native29vectorized_elementwise_kernelILi2EZZZNS0_17clamp_kernel_cudaERNS_18TensorIteratorBaseERKN3c106ScalarES7_ENKUlvE_clEvENKUlvE_clEvEUlhE_St5arrayIPcLm2EEEEviT0_T1_ --------------------------
	.section	.nv.constant0._ZN2at6native29vectorized_elementwise_kernelILi2EZZZNS0_17clamp_kernel_cudaERNS_18TensorIteratorBaseERKN3c106ScalarES7_ENKUlvE_clEvENKUlvE_clEvEUlhE_St5arrayIPcLm2EEEEviT0_T1_,"a",@progbits
	.sectionflags	@""
	.align	4
.nv.constant0._ZN2at6native29vectorized_elementwise_kernelILi2EZZZNS0_17clamp_kernel_cudaERNS_18TensorIteratorBaseERKN3c106ScalarES7_ENKUlvE_clEvENKUlvE_clEvEUlhE_St5arrayIPcLm2EEEEviT0_T1_:
	.zero		568


//--------------------- .nv.constant0._ZN2at6native29vectorized_elementwise_kernelILi4EZZZNS0_17clamp_kernel_cudaERNS_18TensorIteratorBaseERKN3c106ScalarES7_ENKUlvE_clEvENKUlvE_clEvEUlhE_St5arrayIPcLm2EEEEviT0_T1_ --------------------------
	.section	.nv.constant0._ZN2at6native29vectorized_elementwise_kernelILi4EZZZNS0_17clamp_kernel_cudaERNS_18TensorIteratorBaseERKN3c106ScalarES7_ENKUlvE_clEvENKUlvE_clEvEUlhE_St5arrayIPcLm2EEEEviT0_T1_,"a",@progbits
	.sectionflags	@""
	.align	4
.nv.constant0._ZN2at6native29vectorized_elementwise_kernelILi4EZZZNS0_17clamp_kernel_cudaERNS_18TensorIteratorBaseERKN3c106ScalarES7_ENKUlvE_clEvENKUlvE_clEvEUlhE_St5arrayIPcLm2EEEEviT0_T1_:
	.zero		568


//--------------------- .nv.constant0._ZN2at6native29vectorized_elementwise_kernelILi8EZZZNS0_17clamp_kernel_cudaERNS_18TensorIteratorBaseERKN3c106ScalarES7_ENKUlvE_clEvENKUlvE_clEvEUlhE_St5arrayIPcLm2EEEEviT0_T1_ --------------------------
	.section	.nv.constant0._ZN2at6native29vectorized_elementwise_kernelILi8EZZZNS0_17clamp_kernel_cudaERNS_18TensorIteratorBaseERKN3c106ScalarES7_ENKUlvE_clEvENKUlvE_clEvEUlhE_St5arrayIPcLm2EEEEviT0_T1_,"a",@progbits
	.sectionflags	@""
	.align	4
.nv.constant0._ZN2at6native29vectorized_elementwise_kernelILi8EZZZNS0_17clamp_kernel_cudaERNS_18TensorIteratorBaseERKN3c106ScalarES7_ENKUlvE_clEvENKUlvE_clEvEUlhE_St5arrayIPcLm2EEEEviT0_T1_:
	.zero		568


//--------------------- .nv.constant0._ZN2at6native18elementwise_kernelILi128ELi4EZNS0_15gpu_kernel_implIZZZNS0_16sqrt_kernel_cudaERNS_18TensorIteratorBaseEENKUlvE0_clEvENKUlvE2_clEvEUlN3c108BFloat16EE_EEvS4_RKT_EUliE_EEviT1_ --------------------------
	.section	.nv.constant0._ZN2at6native18elementwise_kernelILi128ELi4EZNS0_15gpu_kernel_implIZZZNS0_16sqrt_kernel_cudaERNS_18TensorIteratorBaseEENKUlvE0_clEvENKUlvE2_clEvEUlN3c108BFloat16EE_EEvS4_RKT_EUliE_EEviT1_,"a",@progbits
	.sectionflags	@""
	.align	4
.nv.constant0._ZN2at6native18elementwise_kernelILi128ELi4EZNS0_15gpu_kernel_implIZZZNS0_16sqrt_kernel_cudaERNS_18TensorIteratorBaseEENKUlvE0_clEvENKUlvE2_clEvEUlN3c108BFloat16EE_EEvS4_RKT_EUliE_EEviT1_:
	.zero		1072


//--------------------- .nv.constant0._ZN2at6native27unrolled_elementwise_kernelIZZZNS0_16sqrt_kernel_cudaERNS_18TensorIteratorBaseEENKUlvE0_clEvENKUlvE2_clEvEUlN3c108BFloat16EE_St5arrayIPcLm2EELi4E23TrivialOffsetCalculatorILi1EjESD_NS0_6memory12LoadWithCastILi1EEENSE_13StoreWithCastILi1EEEEEviT_T0_T2_T3_T4_T5_ --------------------------
	.section	.nv.constant0._ZN2at6native27unrolled_elementwise_kernelIZZZNS0_16sqrt_kernel_cudaERNS_18TensorIteratorBaseEENKUlvE0_clEvENKUlvE2_clEvEUlN3c108BFloat16EE_St5arrayIPcLm2EELi4E23TrivialOffsetCalculatorILi1EjESD_NS0_6memory12LoadWithCastILi1EEENSE_13StoreWithCastILi1EEEEEviT_T0_T2_T3_T4_T5_,"a",@progbits
	.sectionflags	@""
	.align	4
.nv.constant0._ZN2at6native27unrolled_elementwise_kernelIZZZNS0_16sqrt_kernel_cudaERNS_18TensorIteratorBaseEENKUlvE0_clEvENKUlvE2_clEvEUlN3c108BFloat16EE_St5arrayIPcLm2EELi4E23TrivialOffsetCalculatorILi1EjESD_NS0_6memory12LoadWithCastILi1EEENSE_13StoreWithCastILi1EEEEEviT_T0_T2_T3_T4_T5_:
	.zero		572


//--------------------- .nv.constant0._ZN2at6native18elementwise_kernelILi128ELi4EZNS0_22gpu_kernel_impl_nocastIZZZNS0_16sqrt_kernel_cudaERNS_18TensorIteratorBaseEENKUlvE0_clEvENKUlvE2_clEvEUlN3c108BFloat16EE_EEvS4_RKT_EUliE_EEviT1_ --------------------------
	.section	.nv.constant0._ZN2at6native18elementwise_kernelILi128ELi4EZNS0_22gpu_kernel_impl_nocastIZZZNS0_16sqrt_kernel_cudaERNS_18TensorIteratorBaseEENKUlvE0_clEvENKUlvE2_clEvEUlN3c108BFloat16EE_EEvS4_RKT_EUliE_EEviT1_,"a",@progbits
	.sectionflags	@""
	.align	4
.nv.constant0._ZN2at6native18elementwise_kernelILi128ELi4EZNS0_22gpu_kernel_impl_nocastIZZZNS0_16sqrt_kernel_cudaERNS_18TensorIteratorBaseEENKUlvE0_clEvENKUlvE2_clEvEUlN3c108BFloat16EE_EEvS4_RKT_EUliE_EEviT1_:
	.zero		1072


//--------------------- .nv.constant0._ZN2at6native27unrolled_elementwise_kernelIZZZNS0_16sqrt_kernel_cudaERNS_18TensorIteratorBaseEENKUlvE0_clEvENKUlvE2_clEvEUlN3c108BFloat16EE_St5arrayIPcLm2EELi4E23TrivialOffsetCalculatorILi1EjESD_NS0_6memory15LoadWithoutCastENSE_16StoreWithoutCastEEEviT_T0_T2_T3_T4_T5_ --------------------------
	.section	.nv.constant0._ZN2at6native27unrolled_elementwise_kernelIZZZNS0_16sqrt_kernel_cudaERNS_18TensorIteratorBaseEENKUlvE0_clEvENKUlvE2_clEvEUlN3c108BFloat16EE_St5arrayIPcLm2EELi4E23TrivialOffsetCalculatorILi1EjESD_NS0_6memory15LoadWithoutCastENSE_16StoreWithoutCastEEEviT_T0_T2_T3_T4_T5_,"a",@progbits
	.sectionflags	@""
	.align	4
.nv.constant0._ZN2at6native27unrolled_elementwise_kernelIZZZNS0_16sqrt_kernel_cudaERNS_18TensorIteratorBaseEENKUlvE0_clEvENKUlvE2_clEvEUlN3c108BFloat16EE_St5arrayIPcLm2EELi4E23TrivialOffsetCalculatorILi1EjESD_NS0_6memory15LoadWithoutCastENSE_16StoreWithoutCastEEEviT_T0_T2_T3_T4_T5_:
	.zero		556


//--------------------- .nv.constant0._ZN2at6native29vectorized_elementwise_kernelILi2EZZZNS0_16sqrt_kernel_cudaERNS_18TensorIteratorBaseEENKUlvE0_clEvENKUlvE2_clEvEUlN3c108BFloat16EE_St5arrayIPcLm2EEEEviT0_T1_ --------------------------
	.section	.nv.constant0._ZN2at6native29vectorized_elementwise_kernelILi2EZZZNS0_16sqrt_kernel_cudaERNS_18TensorIteratorBaseEENKUlvE0_clEvENKUlvE2_clEvEUlN3c108BFloat16EE_St5arrayIPcLm2EEEEviT0_T1_,"a",@progbits
	.sectionflags	@""
	.align	4
.nv.constant0._ZN2at6native29vectorized_elementwise_kernelILi2EZZZNS0_16sqrt_kernel_cudaERNS_18TensorIteratorBaseEENKUlvE0_clEvENKUlvE2_clEvEUlN3c108BFloat16EE_St5arrayIPcLm2EEEEviT0_T1_:
	.zero		552


//--------------------- .nv.constant0._ZN2at6native29vectorized_elementwise_kernelILi4EZZZNS0_16sqrt_kernel_cudaERNS_18TensorIteratorBaseEENKUlvE0_clEvENKUlvE2_clEvEUlN3c108BFloat16EE_St5arrayIPcLm2EEEEviT0_T1_ --------------------------
	.section	.nv.constant0._ZN2at6native29vectorized_elementwise_kernelILi4EZZZNS0_16sqrt_kernel_cudaERNS_18TensorIteratorBaseEENKUlvE0_clEvENKUlvE2_clEvEUlN3c108BFloat16EE_St5arrayIPcLm2EEEEviT0_T1_,"a",@progbits
	.sectionflags	@""
	.align	4
.nv.constant0._ZN2at6native29vectorized_elementwise_kernelILi4EZZZNS0_16sqrt_kernel_cudaERNS_18TensorIteratorBaseEENKUlvE0_clEvENKUlvE2_clEvEUlN3c108BFloat16EE_St5arrayIPcLm2EEEEviT0_T1_:
	.zero		552


//--------------------- .nv.constant0._ZN2at6native29vectorized_elementwise_kernelILi8EZZZNS0_16sqrt_kernel_cudaERNS_18TensorIteratorBaseEENKUlvE0_clEvENKUlvE2_clEvEUlN3c108BFloat16EE_St5arrayIPcLm2EEEEviT0_T1_ --------------------------
	.section	.nv.constant0._ZN2at6native29vectorized_elementwise_kernelILi8EZZZNS0_16sqrt_kernel_cudaERNS_18TensorIteratorBaseEENKUlvE0_clEvENKUlvE2_clEvEUlN3c108BFloat16EE_St5arrayIPcLm2EEEEviT0_T1_,"a",@progbits
	.sectionflags	@""
	.align	4
.nv.constant0._ZN2at6native29vectorized_elementwise_kernelILi8EZZZNS0_16sqrt_kernel_cudaERNS_18TensorIteratorBaseEENKUlvE0_clEvENKUlvE2_clEvEUlN3c108BFloat16EE_St5arrayIPcLm2EEEEviT0_T1_:
	.zero		552


//--------------------- .nv.constant0._ZN2at6native18elementwise_kernelILi128ELi4EZNS0_15gpu_kernel_implIZZZNS0_16sqrt_kernel_cudaERNS_18TensorIteratorBaseEENKUlvE0_clEvENKUlvE1_clEvEUlN3c104HalfEE_EEvS4_RKT_EUliE_EEviT1_ --------------------------
	.section	.nv.constant0._ZN2at6native18elementwise_kernelILi128ELi4EZNS0_15gpu_kernel_implIZZZNS0_16sqrt_kernel_cudaERNS_18TensorIteratorBaseEENKUlvE0_clEvENKUlvE1_clEvEUlN3c104HalfEE_EEvS4_RKT_EUliE_EEviT1_,"a",@progbits
	.sectionflags	@""
	.align	4
.nv.constant0._ZN2at6native18elementwise_kernelILi128ELi4EZNS0_15gpu_kernel_implIZZZNS0_16sqrt_kernel_cudaERNS_18TensorIteratorBaseEENKUlvE0_clEvENKUlvE1_clEvEUlN3c104HalfEE_EEvS4_RKT_EUliE_EEviT1_:
	.zero		1072


//--------------------- .nv.constant0._ZN2at6native27unrolled_elementwise_kernelIZZZNS0_16sqrt_kernel_cudaERNS_18TensorIteratorBaseEENKUlvE0_clEvENKUlvE1_clEvEUlN3c104HalfEE_St5arrayIPcLm2EELi4E23TrivialOffsetCalculatorILi1EjESD_NS0_6memory12LoadWithCastILi1EEENSE_13StoreWithCastILi1EEEEEviT_T0_T2_T3_T4_T5_ --------------------------
	.section	.nv.constant0._ZN2at6native27unrolled_elementwise_kernelIZZZNS0_16sqrt_kernel_cudaERNS_18TensorIteratorBaseEENKUlvE0_clEvENKUlvE1_clEvEUlN3c104HalfEE_St5arrayIPcLm2EELi4E23TrivialOffsetCalculatorILi1EjESD_NS0_6memory12LoadWithCastILi1EEENSE_13StoreWithCastILi1EEEEEviT_T0_T2_T3_T4_T5_,"a",@progbits
	.sectionflags	@""
	.align	4
.nv.constant0._ZN2at6native27unrolled_elementwise_kernelIZZZNS0_16sqrt_kernel_cudaERNS_18TensorIteratorBaseEENKUlvE0_clEvENKUlvE1_clEvEUlN3c104HalfEE_St5arrayIPcLm2EELi4E23TrivialOffsetCalculatorILi1EjESD_NS0_6memory12LoadWithCastILi1EEENSE_13StoreWithCastILi1EEEEEviT_T0_T2_T3_T4_T5_:
	.zero		572


//--------------------- .nv.constant0._ZN2at6native18elementwise_kernelILi128ELi4EZNS0_22gpu_kernel_impl_nocastIZZZNS0_16sqrt_kernel_cudaERNS_18TensorIteratorBaseEENKUlvE0_clEvENKUlvE1_clEvEUlN3c104HalfEE_EEvS4_RKT_EUliE_EEviT1_ --------------------------
	.section	.nv.constant0._ZN2at6native18elementwise_kernelILi128ELi4EZNS0_22gpu_kernel_impl_nocastIZZZNS0_16sqrt_kernel_cudaERNS_18TensorIteratorBaseEENKUlvE0_clEvENKUlvE1_clEvEUlN3c104HalfEE_EEvS4_RKT_EUliE_EEviT1_,"a",@progbits
	.sectionflags	@""
	.align	4
.nv.constant0._ZN2at6native18elementwise_kernelILi128ELi4EZNS0_22gpu_kernel_impl_nocastIZZZNS0_16sqrt_kernel_cudaERNS_18TensorIteratorBaseEENKUlvE0_clEvENKUlvE1_clEvEUlN3c104HalfEE_EEvS4_RKT_EUliE_EEviT1_:
	.zero		1072


//--------------------- .nv.constant0._ZN2at6native27unrolled_elementwise_kernelIZZZNS0_16sqrt_kernel_cudaERNS_18TensorIteratorBaseEENKUlvE0_clEvENKUlvE1_clEvEUlN3c104HalfEE_St5arrayIPcLm2EELi4E23TrivialOffsetCalculatorILi1EjESD_NS0_6memory15LoadWithoutCastENSE_16StoreWithoutCastEEEviT_T0_T2_T3_T4_T5_ --------------------------
	.section	.nv.constant0._ZN2at6native27unrolled_elementwise_kernelIZZZNS0_16sqrt_kernel_cudaERNS_18TensorIteratorBaseEENKUlvE0_clEvENKUlvE1_clEvEUlN3c104HalfEE_St5arrayIPcLm2EELi4E23TrivialOffsetCalculatorILi1EjESD_NS0_6memory15LoadWithoutCastENSE_16StoreWithoutCastEEEviT_T0_T2_T3_T4_T5_,"a",@progbits
	.sectionflags	@""
	.align	4
.nv.constant0._ZN2at6native27unrolled_elementwise_kernelIZZZNS0_16sqrt_kernel_cudaERNS_18TensorIteratorBaseEENKUlvE0_clEvENKUlvE1_clEvEUlN3c104HalfEE_St5arrayIPcLm2EELi4E23TrivialOffsetCalculatorILi1EjESD_NS0_6memory15LoadWithoutCastENSE_16StoreWithoutCastEEEviT_T0_T2_T3_T4_T5_:
	.zero		556


//--------------------- .nv.constant0._ZN2at6native29vectorized_elementwise_kernelILi2EZZZNS0_16sqrt_kernel_cudaERNS_18TensorIteratorBaseEENKUlvE0_clEvENKUlvE1_clEvEUlN3c104HalfEE_St5arrayIPcLm2EEEEviT0_T1_ --------------------------
	.section	.nv.constant0._ZN2at6native29vectorized_elementwise_kernelILi2EZZZNS0_16sqrt_kernel_cudaERNS_18TensorIteratorBaseEENKUlvE0_clEvENKUlvE1_clEvEUlN3c104HalfEE_St5arrayIPcLm2EEEEviT0_T1_,"a",@progbits
	.sectionflags	@""
	.align	4
.nv.constant0._ZN2at6native29vectorized_elementwise_kernelILi2EZZZNS0_16sqrt_kernel_cudaERNS_18TensorIteratorBaseEENKUlvE0_clEvENKUlvE1_clEvEUlN3c104HalfEE_St5arrayIPcLm2EEEEviT0_T1_:
	.zero		552


//--------------------- .nv.constant0._ZN2at6native29vectorized_elementwise_kernelILi4EZZZNS0_16sqrt_kernel_cudaERNS_18TensorIteratorBaseEENKUlvE0_clEvENKUlvE1_clEvEUlN3c104HalfEE_St5arrayIPcLm2EEEEviT0_T1_ --------------------------
	.section	.nv.constant0._ZN2at6native29vectorized_elementwise_kernelILi4EZZZNS0_16sqrt_kernel_cudaERNS_18TensorIteratorBaseEENKUlvE0_clEvENKUlvE1_clEvEUlN3c104HalfEE_St5arrayIPcLm2EEEEviT0_T1_,"a",@progbits
	.sectionflags	@""
	.align	4
.nv.constant0._ZN2at6native29vectorized_elementwise_kernelILi4EZZZNS0_16sqrt_kernel_cudaERNS_18TensorIteratorBaseEENKUlvE0_clEvENKUlvE1_clEvEUlN3c104HalfEE_St5arrayIPcLm2EEEEviT0_T1_:
	.zero		552


//--------------------- .nv.constant0._ZN2at6native29vectorized_elementwise_kernelILi8EZZZNS0_16sqrt_kernel_cudaERNS_18TensorIteratorBaseEENKUlvE0_clEvENKUlvE1_clEvEUlN3c104HalfEE_St5arrayIPcLm2EEEEviT0_T1_ --------------------------
	.section	.nv.constant0._ZN2at6native29vectorized_elementwise_kernelILi8EZZZNS0_16sqrt_kernel_cudaERNS_18TensorIteratorBaseEENKUlvE0_clEvENKUlvE1_clEvEUlN3c104HalfEE_St5arrayIPcLm2EEEEviT0_T1_,"a",@progbits
	.sectionflags	@""
	.align	4
.nv.constant0._ZN2at6native29vectorized_elementwise_kernelILi8EZZZNS0_16sqrt_kernel_cudaERNS_18TensorIteratorBaseEENKUlvE0_clEvENKUlvE1_clEvEUlN3c104HalfEE_St5arrayIPcLm2EEEEviT0_T1_:
	.zero		552


//--------------------- .nv.constant0._ZN2at6native18elementwise_kernelILi128ELi4EZNS0_15gpu_kernel_implIZZZNS0_16sqrt_kernel_cudaERNS_18TensorIteratorBaseEENKUlvE0_clEvENKUlvE0_clEvEUlfE_EEvS4_RKT_EUliE_EEviT1_ --------------------------
	.section	.nv.constant0._ZN2at6native18elementwise_kernelILi128ELi4EZNS0_15gpu_kernel_implIZZZNS0_16sqrt_kernel_cudaERNS_18TensorIteratorBaseEENKUlvE0_clEvENKUlvE0_clEvEUlfE_EEvS4_RKT_EUliE_EEviT1_,"a",@progbits
	.sectionflags	@""
	.align	4
.nv.constant0._ZN2at6native18elementwise_kernelILi128ELi4EZNS0_15gpu_kernel_implIZZZNS0_16sqrt_kernel_cudaERNS_18TensorIteratorBaseEENKUlvE0_clEvENKUlvE0_clEvEUlfE_EEvS4_RKT_EUliE_EEviT1_:
	.zero		1072


//--------------------- .nv.constant0._ZN2at6native27unrolled_elementwise_kernelIZZZNS0_16sqrt_kernel_cudaERNS_18TensorIteratorBaseEENKUlvE0_clEvENKUlvE0_clEvEUlfE_St5arrayIPcLm2EELi4E23TrivialOffsetCalculatorILi1EjESB_NS0_6memory12LoadWithCastILi1EEENSC_13StoreWithCastILi1EEEEEviT_T0_T2_T3_T4_T5_ --------------------------
	.section	.nv.constant0._ZN2at6native27unrolled_elementwise_kernelIZZZNS0_16sqrt_kernel_cudaERNS_18TensorIteratorBaseEENKUlvE0_clEvENKUlvE0_clEvEUlfE_St5arrayIPcLm2EELi4E23TrivialOffsetCalculatorILi1EjESB_NS0_6memory12LoadWithCastILi1EEENSC_13StoreWithCastILi1EEEEEviT_T0_T2_T3_T4_T5_,"a",@progbits
	.sectionflags	@""
	.align	4
.nv.constant0._ZN2at6native27unrolled_elementwise_kernelIZZZNS0_16sqrt_kernel_cudaERNS_18TensorIteratorBaseEENKUlvE0_clEvENKUlvE0_clEvEUlfE_St5arrayIPcLm2EELi4E23TrivialOffsetCalculatorILi1EjESB_NS0_6memory12LoadWithCastILi1EEENSC_13StoreWithCastILi1EEEEEviT_T0_T2_T3_T4_T5_:
	.zero		572


//--------------------- .nv.constant0._ZN2at6native18elementwise_kernelILi128ELi2EZNS0_22gpu_kernel_impl_nocastIZZZNS0_16sqrt_kernel_cudaERNS_18TensorIteratorBaseEENKUlvE0_clEvENKUlvE0_clEvEUlfE_EEvS4_RKT_EUliE_EEviT1_ --------------------------
	.section	.nv.constant0._ZN2at6native18elementwise_kernelILi128ELi2EZNS0_22gpu_kernel_impl_nocastIZZZNS0_16sqrt_kernel_cudaERNS_18TensorIteratorBaseEENKUlvE0_clEvENKUlvE0_clEvEUlfE_EEvS4_RKT_EUliE_EEviT1_,"a",@progbits
	.sectionflags	@""
	.align	4
.nv.constant0._ZN2at6native18elementwise_kernelILi128ELi2EZNS0_22gpu_kernel_impl_nocastIZZZNS0_16sqrt_kernel_cudaERNS_18TensorIteratorBaseEENKUlvE0_clEvENKUlvE0_clEvEUlfE_EEvS4_RKT_EUliE_EEviT1_:
	.zero		1072


//--------------------- .nv.constant0._ZN2at6native27unrolled_elementwise_kernelIZZZNS0_16sqrt_kernel_cudaERNS_18TensorIteratorBaseEENKUlvE0_clEvENKUlvE0_clEvEUlfE_St5arrayIPcLm2EELi4E23TrivialOffsetCalculatorILi1EjESB_NS0_6memory15LoadWithoutCastENSC_16StoreWithoutCastEEEviT_T0_T2_T3_T4_T5_ --------------------------
	.section	.nv.constant0._ZN2at6native27unrolled_elementwise_kernelIZZZNS0_16sqrt_kernel_cudaERNS_18TensorIteratorBaseEENKUlvE0_clEvENKUlvE0_clEvEUlfE_St5arrayIPcLm2EELi4E23TrivialOffsetCalculatorILi1EjESB_NS0_6memory15LoadWithoutCastENSC_16StoreWithoutCastEEEviT_T0_T2_T3_T4_T5_,"a",@progbits
	.sectionflags	@""
	.align	4
.nv.constant0._ZN2at6native27unrolled_elementwise_kernelIZZZNS0_16sqrt_kernel_cudaERNS_18TensorIteratorBaseEENKUlvE0_clEvENKUlvE0_clEvEUlfE_St5arrayIPcLm2EELi4E23TrivialOffsetCalculatorILi1EjESB_NS0_6memory15LoadWithoutCastENSC_16StoreWithoutCastEEEviT_T0_T2_T3_T4_T5_:
	.zero		556


//--------------------- .nv.constant0._ZN2at6native29vectorized_elementwise_kernelILi2EZZZNS0_16sqrt_kernel_cudaERNS_18TensorIteratorBaseEENKUlvE0_clEvENKUlvE0_clEvEUlfE_St5arrayIPcLm2EEEEviT0_T1_ --------------------------
	.section	.nv.constant0._ZN2at6native29vectorized_elementwise_kernelILi2EZZZNS0_16sqrt_kernel_cudaERNS_18TensorIteratorBaseEENKUlvE0_clEvENKUlvE0_clEvEUlfE_St5arrayIPcLm2EEEEviT0_T1_,"a",@progbits
	.sectionflags	@""
	.align	4
.nv.constant0._ZN2at6native29vectorized_elementwise_kernelILi2EZZZNS0_16sqrt_kernel_cudaERNS_18TensorIteratorBaseEENKUlvE0_clEvENKUlvE0_clEvEUlfE_St5arrayIPcLm2EEEEviT0_T1_:
	.zero		552


//--------------------- .nv.constant0._ZN2at6native29vectorized_elementwise_kernelILi4EZZZNS0_16sqrt_kernel_cudaERNS_18TensorIteratorBaseEENKUlvE0_clEvENKUlvE0_clEvEUlfE_St5arrayIPcLm2EEEEviT0_T1_ --------------------------
	.section	.nv.constant0._ZN2at6native29vectorized_elementwise_kernelILi4EZZZNS0_16sqrt_kernel_cudaERNS_18TensorIteratorBaseEENKUlvE0_clEvENKUlvE0_clEvEUlfE_St5arrayIPcLm2EEEEviT0_T1_,"a",@progbits
	.sectionflags	@""
	.align	4
.nv.constant0._ZN2at6native29vectorized_elementwise_kernelILi4EZZZNS0_16sqrt_kernel_cudaERNS_18TensorIteratorBaseEENKUlvE0_clEvENKUlvE0_clEvEUlfE_St5arrayIPcLm2EEEEviT0_T1_:
	.zero		552


//--------------------- .nv.constant0._ZN2at6native29vectorized_elementwise_kernelILi8EZZZNS0_16sqrt_kernel_cudaERNS_18TensorIteratorBaseEENKUlvE0_clEvENKUlvE0_clEvEUlfE_St5arrayIPcLm2EEEEviT0_T1_ --------------------------
	.section	.nv.constant0._ZN2at6native29vectorized_elementwise_kernelILi8EZZZNS0_16sqrt_kernel_cudaERNS_18TensorIteratorBaseEENKUlvE0_clEvENKUlvE0_clEvEUlfE_St5arrayIPcLm2EEEEviT0_T1_,"a",@progbits
	.sectionflags	@""
	.align	4
.nv.constant0._ZN2at6native29vectorized_elementwise_kernelILi8EZZZNS0_16sqrt_kernel_cudaERNS_18TensorIteratorBaseEENKUlvE0_clEvENKUlvE0_clEvEUlfE_St5arrayIPcLm2EEEEviT0_T1_:
	.zero		552


//--------------------- .nv.constant0._ZN2at6native18elementwise_kernelILi128ELi4EZNS0_15gpu_kernel_implIZZZNS0_16sqrt_kernel_cudaERNS_18TensorIteratorBaseEENKUlvE0_clEvENKUlvE_clEvEUldE_EEvS4_RKT_EUliE_EEviT1_ --------------------------
	.section	.nv.constant0._ZN2at6native18elementwise_kernelILi128ELi4EZNS0_15gpu_kernel_implIZZZNS0_16sqrt_kernel_cudaERNS_18TensorIteratorBaseEENKUlvE0_clEvENKUlvE_clEvEUldE_EEvS4_RKT_EUliE_EEviT1_,"a",@progbits
	.sectionflags	@""
	.align	4
.nv.constant0._ZN2at6native18elementwise_kernelILi128ELi4EZNS0_15gpu_kernel_implIZZZNS0_16sqrt_kernel_cudaERNS_18TensorIteratorBaseEENKUlvE0_clEvENKUlvE_clEvEUldE_EEvS4_RKT_EUliE_EEviT1_:
	.zero		1072


//--------------------- .nv.constant0._ZN2at6native27unrolled_elementwise_kernelIZZZNS0_16sqrt_kernel_cudaERNS_18TensorIteratorBaseEENKUlvE0_clEvENKUlvE_clEvEUldE_St5arrayIPcLm2EELi4E23TrivialOffsetCalculatorILi1EjESB_NS0_6memory12LoadWithCastILi1EEENSC_13StoreWithCastILi1EEEEEviT_T0_T2_T3_T4_T5_ --------------------------
	.section	.nv.constant0._ZN2at6native27unrolled_elementwise_kernelIZZZNS0_16sqrt_kernel_cudaERNS_18TensorIteratorBaseEENKUlvE0_clEvENKUlvE_clEvEUldE_St5arrayIPcLm2EELi4E23TrivialOffsetCalculatorILi1EjESB_NS0_6memory12LoadWithCastILi1EEENSC_13StoreWithCastILi1EEEEEviT_T0_T2_T3_T4_T5_,"a",@progbits
	.sectionflags	@""
	.align	4
.nv.constant0._ZN2at6native27unrolled_elementwise_kernelIZZZNS0_16sqrt_kernel_cudaERNS_18TensorIteratorBaseEENKUlvE0_clEvENKUlvE_clEvEUldE_St5arrayIPcLm2EELi4E23TrivialOffsetCalculatorILi1EjESB_NS0_6memory12LoadWithCastILi1EEENSC_13StoreWithCastILi1EEEEEviT_T0_T2_T3_T4_T5_:
	.zero		572


//--------------------- .nv.constant0._ZN2at6native18elementwise_kernelILi128ELi2EZNS0_22gpu_kernel_impl_nocastIZZZNS0_16sqrt_kernel_cudaERNS_18TensorIteratorBaseEENKUlvE0_clEvENKUlvE_clEvEUldE_EEvS4_RKT_EUliE_EEviT1_ --------------------------
	.section	.nv.constant0._ZN2at6native18elementwise_kernelILi128ELi2EZNS0_22gpu_kernel_impl_nocastIZZZNS0_16sqrt_kernel_cudaERNS_18TensorIteratorBaseEENKUlvE0_clEvENKUlvE_clEvEUldE_EEvS4_RKT_EUliE_EEviT1_,"a",@progbits
	.sectionflags	@""
	.align	4
.nv.constant0._ZN2at6native18elementwise_kernelILi128ELi2EZNS0_22gpu_kernel_impl_nocastIZZZNS0_16sqrt_kernel_cudaERNS_18TensorIteratorBaseEENKUlvE0_clEvENKUlvE_clEvEUldE_EEvS4_RKT_EUliE_EEviT1_:
	.zero		1072


//--------------------- .nv.constant0._ZN2at6native27unrolled_elementwise_kernelIZZZNS0_16sqrt_kernel_cudaERNS_18TensorIteratorBaseEENKUlvE0_clEvENKUlvE_clEvEUldE_St5arrayIPcLm2EELi4E23TrivialOffsetCalculatorILi1EjESB_NS0_6memory15LoadWithoutCastENSC_16StoreWithoutCastEEEviT_T0_T2_T3_T4_T5_ --------------------------
	.section	.nv.constant0._ZN2at6native27unrolled_elementwise_kernelIZZZNS0_16sqrt_kernel_cudaERNS_18TensorIteratorBaseEENKUlvE0_clEvENKUlvE_clEvEUldE_St5arrayIPcLm2EELi4E23TrivialOffsetCalculatorILi1EjESB_NS0_6memory15LoadWithoutCastENSC_16StoreWithoutCastEEEviT_T0_T2_T3_T4_T5_,"a",@progbits
	.sectionflags	@""
	.align	4
.nv.constant0._ZN2at6native27unrolled_elementwise_kernelIZZZNS0_16sqrt_kernel_cudaERNS_18TensorIteratorBaseEENKUlvE0_clEvENKUlvE_clEvEUldE_St5arrayIPcLm2EELi4E23TrivialOffsetCalculatorILi1EjESB_NS0_6memory15LoadWithoutCastENSC_16StoreWithoutCastEEEviT_T0_T2_T3_T4_T5_:
	.zero		556


//--------------------- .nv.constant0._ZN2at6native29vectorized_elementwise_kernelILi2EZZZNS0_16sqrt_kernel_cudaERNS_18TensorIteratorBaseEENKUlvE0_clEvENKUlvE_clEvEUldE_St5arrayIPcLm2EEEEviT0_T1_ --------------------------
	.section	.nv.constant0._ZN2at6native29vectorized_elementwise_kernelILi2EZZZNS0_16sqrt_kernel_cudaERNS_18TensorIteratorBaseEENKUlvE0_clEvENKUlvE_clEvEUldE_St5arrayIPcLm2EEEEviT0_T1_,"a",@progbits
	.sectionflags	@""
	.align	4
.nv.constant0._ZN2at6native29vectorized_elementwise_kernelILi2EZZZNS0_16sqrt_kernel_cudaERNS_18TensorIteratorBaseEENKUlvE0_clEvENKUlvE_clEvEUldE_St5arrayIPcLm2EEEEviT0_T1_:
	.zero		552


//--------------------- .nv.constant0._ZN2at6native29vectorized_elementwise_kernelILi4EZZZNS0_16sqrt_kernel_cudaERNS_18TensorIteratorBaseEENKUlvE0_clEvENKUlvE_clEvEUldE_St5arrayIPcLm2EEEEviT0_T1_ --------------------------
	.section	.nv.constant0._ZN2at6native29vectorized_elementwise_kernelILi4EZZZNS0_16sqrt_kernel_cudaERNS_18TensorIteratorBaseEENKUlvE0_clEvENKUlvE_clEvEUldE_St5arrayIPcLm2EEEEviT0_T1_,"a",@progbits
	.sectionflags	@""
	.align	4
.nv.constant0._ZN2at6native29vectorized_elementwise_kernelILi4EZZZNS0_16sqrt_kernel_cudaERNS_18TensorIteratorBaseEENKUlvE0_clEvENKUlvE_clEvEUldE_St5arrayIPcLm2EEEEviT0_T1_:
	.zero		552


//--------------------- .nv.constant0._ZN2at6native29vectorized_elementwise_kernelILi8EZZZNS0_16sqrt_kernel_cudaERNS_18TensorIteratorBaseEENKUlvE0_clEvENKUlvE_clEvEUldE_St5arrayIPcLm2EEEEviT0_T1_ --------------------------
	.section	.nv.constant0._ZN2at6native29vectorized_elementwise_kernelILi8EZZZNS0_16sqrt_kernel_cudaERNS_18TensorIteratorBaseEENKUlvE0_clEvENKUlvE_clEvEUldE_St5arrayIPcLm2EEEEviT0_T1_,"a",@progbits
	.sectionflags	@""
	.align	4
.nv.constant0._ZN2at6native29vectorized_elementwise_kernelILi8EZZZNS0_16sqrt_kernel_cudaERNS_18TensorIteratorBaseEENKUlvE0_clEvENKUlvE_clEvEUldE_St5arrayIPcLm2EEEEviT0_T1_:
	.zero		552


//--------------------- .nv.constant0._ZN2at6native18elementwise_kernelILi128ELi4EZNS0_15gpu_kernel_implIZZZNS0_17rsqrt_kernel_cudaERNS_18TensorIteratorBaseEENKUlvE0_clEvENKUlvE2_clEvEUlN3c104HalfEE_EEvS4_RKT_EUliE_EEviT1_ --------------------------
	.section	.nv.constant0._ZN2at6native18elementwise_kernelILi128ELi4EZNS0_15gpu_kernel_implIZZZNS0_17rsqrt_kernel_cudaERNS_18TensorIteratorBaseEENKUlvE0_clEvENKUlvE2_clEvEUlN3c104HalfEE_EEvS4_RKT_EUliE_EEviT1_,"a",@progbits
	.sectionflags	@""
	.align	4
.nv.constant0._ZN2at6native18elementwise_kernelILi128ELi4EZNS0_15gpu_kernel_implIZZZNS0_17rsqrt_kernel_cudaERNS_18TensorIteratorBaseEENKUlvE0_clEvENKUlvE2_clEvEUlN3c104HalfEE_EEvS4_RKT_EUliE_EEviT1_:
	.zero		1072


//--------------------- .nv.constant0._ZN2at6native27unrolled_elementwise_kernelIZZZNS0_17rsqrt_kernel_cudaERNS_18TensorIteratorBaseEENKUlvE0_clEvENKUlvE2_clEvEUlN3c104HalfEE_St5arrayIPcLm2EELi4E23TrivialOffsetCalculatorILi1EjESD_NS0_6memory12LoadWithCastILi1EEENSE_13StoreWithCastILi1EEEEEviT_T0_T2_T3_T4_T5_ --------------------------
	.section	.nv.constant0._ZN2at6native27unrolled_elementwise_kernelIZZZNS0_17rsqrt_kernel_cudaERNS_18TensorIteratorBaseEENKUlvE0_clEvENKUlvE2_clEvEUlN3c104HalfEE_St5arrayIPcLm2EELi4E23TrivialOffsetCalculatorILi1EjESD_NS0_6memory12LoadWithCastILi1EEENSE_13StoreWithCastILi1EEEEEviT_T0_T2_T3_T4_T5_,"a",@progbits
	.sectionflags	@""
	.align	4
.nv.constant0._ZN2at6native27unrolled_elementwise_kernelIZZZNS0_17rsqrt_kernel_cudaERNS_18TensorIteratorBaseEENKUlvE0_clEvENKUlvE2_clEvEUlN3c104HalfEE_St5arrayIPcLm2EELi4E23TrivialOffsetCalculatorILi1EjESD_NS0_6memory12LoadWithCastILi1EEENSE_13StoreWithCastILi1EEEEEviT_T0_T2_T3_T4_T5_:
	.zero		572


//--------------------- .nv.constant0._ZN2at6native18elementwise_kernelILi128ELi4EZNS0_22gpu_kernel_impl_nocastIZZZNS0_17rsqrt_kernel_cudaERNS_18TensorIteratorBaseEENKUlvE0_clEvENKUlvE2_clEvEUlN3c104HalfEE_EEvS4_RKT_EUliE_EEviT1_ --------------------------
	.section	.nv.constant0._ZN2at6native18elementwise_kernelILi128ELi4EZNS0_22gpu_kernel_impl_nocastIZZZNS0_17rsqrt_kernel_cudaERNS_18TensorIteratorBaseEENKUlvE0_clEvENKUlvE2_clEvEUlN3c104HalfEE_EEvS4_RKT_EUliE_EEviT1_,"a",@progbits
	.sectionflags	@""
	.align	4
.nv.constant0._ZN2at6native18elementwise_kernelILi128ELi4EZNS0_22gpu_kernel_impl_nocastIZZZNS0_17rsqrt_kernel_cudaERNS_18TensorIteratorBaseEENKUlvE0_clEvENKUlvE2_clEvEUlN3c104HalfEE_EEvS4_RKT_EUliE_EEviT1_:
	.zero		1072


//--------------------- .nv.constant0._ZN2at6native27unrolled_elementwise_kernelIZZZNS0_17rsqrt_kernel_cudaERNS_18TensorIteratorBaseEENKUlvE0_clEvENKUlvE2_clEvEUlN3c104HalfEE_St5arrayIPcLm2EELi4E23TrivialOffsetCalculatorILi1EjESD_NS0_6memory15LoadWithoutCastENSE_16StoreWithoutCastEEEviT_T0_T2_T3_T4_T5_ --------------------------
	.section	.nv.constant0._ZN2at6native27unrolled_elementwise_kernelIZZZNS0_17rsqrt_kernel_cudaERNS_18TensorIteratorBaseEENKUlvE0_clEvENKUlvE2_clEvEUlN3c104HalfEE_St5arrayIPcLm2EELi4E23TrivialOffsetCalculatorILi1EjESD_NS0_6memory15LoadWithoutCastENSE_16StoreWithoutCastEEEviT_T0_T2_T3_T4_T5_,"a",@progbits
	.sectionflags	@""
	.align	4
.nv.constant0._ZN2at6native27unrolled_elementwise_kernelIZZZNS0_17rsqrt_kernel_cudaERNS_18TensorIteratorBaseEENKUlvE0_clEvENKUlvE2_clEvEUlN3c104HalfEE_St5arrayIPcLm2EELi4E23TrivialOffsetCalculatorILi1EjESD_NS0_6memory15LoadWithoutCastENSE_16StoreWithoutCastEEEviT_T0_T2_T3_T4_T5_:
	.zero		556


//--------------------- .nv.constant0._ZN2at6native29vectorized_elementwise_kernelILi2EZZZNS0_17rsqrt_kernel_cudaERNS_18TensorIteratorBaseEENKUlvE0_clEvENKUlvE2_clEvEUlN3c104HalfEE_St5arrayIPcLm2EEEEviT0_T1_ --------------------------
	.section	.nv.constant0._ZN2at6native29vectorized_elementwise_kernelILi2EZZZNS0_17rsqrt_kernel_cudaERNS_18TensorIteratorBaseEENKUlvE0_clEvENKUlvE2_clEvEUlN3c104HalfEE_St5arrayIPcLm2EEEEviT0_T1_,"a",@progbits
	.sectionflags	@""
	.align	4
.nv.constant0._ZN2at6native29vectorized_elementwise_kernelILi2EZZZNS0_17rsqrt_kernel_cudaERNS_18TensorIteratorBaseEENKUlvE0_clEvENKUlvE2_clEvEUlN3c104HalfEE_St5arrayIPcLm2EEEEviT0_T1_:
	.zero		552


//--------------------- .nv.constant0._ZN2at6native29vectorized_elementwise_kernelILi4EZZZNS0_17rsqrt_kernel_cudaERNS_18TensorIteratorBaseEENKUlvE0_clEvENKUlvE2_clEvEUlN3c104HalfEE_St5arrayIPcLm2EEEEviT0_T1_ --------------------------
	.section	.nv.constant0._ZN2at6native29vectorized_elementwise_kernelILi4EZZZNS0_17rsqrt_kernel_cudaERNS_18TensorIteratorBaseEENKUlvE0_clEvENKUlvE2_clEvEUlN3c104HalfEE_St5arrayIPcLm2EEEEviT0_T1_,"a",@progbits
	.sectionflags	@""
	.align	4
.nv.constant0._ZN2at6native29vectorized_elementwise_kernelILi4EZZZNS0_17rsqrt_kernel_cudaERNS_18TensorIteratorBaseEENKUlvE0_clEvENKUlvE2_clEvEUlN3c104HalfEE_St5arrayIPcLm2EEEEviT0_T1_:
	.zero		552


//--------------------- .nv.constant0._ZN2at6native29vectorized_elementwise_kernelILi8EZZZNS0_17rsqrt_kernel_cudaERNS_18TensorIteratorBaseEENKUlvE0_clEvENKUlvE2_clEvEUlN3c104HalfEE_St5arrayIPcLm2EEEEviT0_T1_ --------------------------
	.section	.nv.constant0._ZN2at6native29vectorized_elementwise_kernelILi8EZZZNS0_17rsqrt_kernel_cudaERNS_18TensorIteratorBaseEENKUlvE0_clEvENKUlvE2_clEvEUlN3c104HalfEE_St5arrayIPcLm2EEEEviT0_T1_,"a",@progbits
	.sectionflags	@""
	.align	4
.nv.constant0._ZN2at6native29vectorized_elementwise_kernelILi8EZZZNS0_17rsqrt_kernel_cudaERNS_18TensorIteratorBaseEENKUlvE0_clEvENKUlvE2_clEvEUlN3c104HalfEE_St5arrayIPcLm2EEEEviT0_T1_:
	.zero		552


//--------------------- .nv.constant0._ZN2at6native18elementwise_kernelILi128ELi4EZNS0_15gpu_kernel_implIZZZNS0_17rsqrt_kernel_cudaERNS_18TensorIteratorBaseEENKUlvE0_clEvENKUlvE1_clEvEUlN3c108BFloat16EE_EEvS4_RKT_EUliE_EEviT1_ --------------------------
	.section	.nv.constant0._ZN2at6native18elementwise_kernelILi128ELi4EZNS0_15gpu_kernel_implIZZZNS0_17rsqrt_kernel_cudaERNS_18TensorIteratorBaseEENKUlvE0_clEvENKUlvE1_clEvEUlN3c108BFloat16EE_EEvS4_RKT_EUliE_EEviT1_,"a",@progbits
	.sectionflags	@""
	.align	4
.nv.constant0._ZN2at6native18elementwise_kernelILi128ELi4EZNS0_15gpu_kernel_implIZZZNS0_17rsqrt_kernel_cudaERNS_18TensorIteratorBaseEENKUlvE0_clEvENKUlvE1_clEvEUlN3c108BFloat16EE_EEvS4_RKT_EUliE_EEviT1_:
	.zero		1072


//--------------------- .nv.constant0._ZN2at6native27unrolled_elementwise_kernelIZZZNS0_17rsqrt_kernel_cudaERNS_18TensorIteratorBaseEENKUlvE0_clEvENKUlvE1_clEvEUlN3c108BFloat16EE_St5arrayIPcLm2EELi4E23TrivialOffsetCalculatorILi1EjESD_NS0_6memory12LoadWithCastILi1EEENSE_13StoreWithCastILi1EEEEEviT_T0_T2_T3_T4_T5_ --------------------------
	.section	.nv.constant0._ZN2at6native27unrolled_elementwise_kernelIZZZNS0_17rsqrt_kernel_cudaERNS_18TensorIteratorBaseEENKUlvE0_clEvENKUlvE1_clEvEUlN3c108BFloat16EE_St5arrayIPcLm2EELi4E23TrivialOffsetCalculatorILi1EjESD_NS0_6memory12LoadWithCastILi1EEENSE_13StoreWithCastILi1EEEEEviT_T0_T2_T3_T4_T5_,"a",@progbits
	.sectionflags	@""
	.align	4
.nv.constant0._ZN2at6native27unrolled_elementwise_kernelIZZZNS0_17rsqrt_kernel_cudaERNS_18TensorIteratorBaseEENKUlvE0_clEvENKUlvE1_clEvEUlN3c108BFloat16EE_St5arrayIPcLm2EELi4E23TrivialOffsetCalculatorILi1EjESD_NS0_6memory12LoadWithCastILi1EEENSE_13StoreWithCastILi1EEEEEviT_T0_T2_T3_T4_T5_:
	.zero		572


//--------------------- .nv.constant0._ZN2at6native18elementwise_kernelILi128ELi4EZNS0_22gpu_kernel_impl_nocastIZZZNS0_17rsqrt_kernel_cudaERNS_18TensorIteratorBaseEENKUlvE0_clEvENKUlvE1_clEvEUlN3c108BFloat16EE_EEvS4_RKT_EUliE_EEviT1_ --------------------------
	.section	.nv.constant0._ZN2at6native18elementwise_kernelILi128ELi4EZNS0_22gpu_kernel_impl_nocastIZZZNS0_17rsqrt_kernel_cudaERNS_18TensorIteratorBaseEENKUlvE0_clEvENKUlvE1_clEvEUlN3c108BFloat16EE_EEvS4_RKT_EUliE_EEviT1_,"a",@progbits
	.sectionflags	@""
	.align	4
.nv.constant0._ZN2at6native18elementwise_kernelILi128ELi4EZNS0_22gpu_kernel_impl_nocastIZZZNS0_17rsqrt_kernel_cudaERNS_18TensorIteratorBaseEENKUlvE0_clEvENKUlvE1_clEvEUlN3c108BFloat16EE_EEvS4_RKT_EUliE_EEviT1_:
	.zero		1072


//--------------------- .nv.constant0._ZN2at6native27unrolled_elementwise_kernelIZZZNS0_17rsqrt_kernel_cudaERNS_18TensorIteratorBaseEENKUlvE0_clEvENKUlvE1_clEvEUlN3c108BFloat16EE_St5arrayIPcLm2EELi4E23TrivialOffsetCalculatorILi1EjESD_NS0_6memory15LoadWithoutCastENSE_16StoreWithoutCastEEEviT_T0_T2_T3_T4_T5_ --------------------------
	.section	.nv.constant0._ZN2at6native27unrolled_elementwise_kernelIZZZNS0_17rsqrt_kernel_cudaERNS_18TensorIteratorBaseEENKUlvE0_clEvENKUlvE1_clEvEUlN3c108BFloat16EE_St5arrayIPcLm2EELi4E23TrivialOffsetCalculatorILi1EjESD_NS0_6memory15LoadWithoutCastENSE_16StoreWithoutCastEEEviT_T0_T2_T3_T4_T5_,"a",@progbits
	.sectionflags	@""
	.align	4
.nv.constant0._ZN2at6native27unrolled_elementwise_kernelIZZZNS0_17rsqrt_kernel_cudaERNS_18TensorIteratorBaseEENKUlvE0_clEvENKUlvE1_clEvEUlN3c108BFloat16EE_St5arrayIPcLm2EELi4E23TrivialOffsetCalculatorILi1EjESD_NS0_6memory15LoadWithoutCastENSE_16StoreWithoutCastEEEviT_T0_T2_T3_T4_T5_:
	.zero		556


//--------------------- .nv.constant0._ZN2at6native29vectorized_elementwise_kernelILi2EZZZNS0_17rsqrt_kernel_cudaERNS_18TensorIteratorBaseEENKUlvE0_clEvENKUlvE1_clEvEUlN3c108BFloat16EE_St5arrayIPcLm2EEEEviT0_T1_ --------------------------
	.section	.nv.constant0._ZN2at6native29vectorized_elementwise_kernelILi2EZZZNS0_17rsqrt_kernel_cudaERNS_18TensorIteratorBaseEENKUlvE0_clEvENKUlvE1_clEvEUlN3c108BFloat16EE_St5arrayIPcLm2EEEEviT0_T1_,"a",@progbits
	.sectionflags	@""
	.align	4
.nv.constant0._ZN2at6native29vectorized_elementwise_kernelILi2EZZZNS0_17rsqrt_kernel_cudaERNS_18TensorIteratorBaseEENKUlvE0_clEvENKUlvE1_clEvEUlN3c108BFloat16EE_St5arrayIPcLm2EEEEviT0_T1_:
	.zero		552


//--------------------- .nv.constant0._ZN2at6native29vectorized_elementwise_kernelILi4EZZZNS0_17rsqrt_kernel_cudaERNS_18TensorIteratorBaseEENKUlvE0_clEvENKUlvE1_clEvEUlN3c108BFloat16EE_St5arrayIPcLm2EEEEviT0_T1_ --------------------------
	.section	.nv.constant0._ZN2at6native29vectorized_elementwise_kernelILi4EZZZNS0_17rsqrt_kernel_cudaERNS_18TensorIteratorBaseEENKUlvE0_clEvENKUlvE1_clEvEUlN3c108BFloat16EE_St5arrayIPcLm2EEEEviT0_T1_,"a",@progbits
	.sectionflags	@""
	.align	4
.nv.constant0._ZN2at6native29vectorized_elementwise_kernelILi4EZZZNS0_17rsqrt_kernel_cudaERNS_18TensorIteratorBaseEENKUlvE0_clEvENKUlvE1_clEvEUlN3c108BFloat16EE_St5arrayIPcLm2EEEEviT0_T1_:
	.zero		552


//--------------------- .nv.constant0._ZN2at6native29vectorized_elementwise_kernelILi8EZZZNS0_17rsqrt_kernel_cudaERNS_18TensorIteratorBaseEENKUlvE0_clEvENKUlvE1_clEvEUlN3c108BFloat16EE_St5arrayIPcLm2EEEEviT0_T1_ --------------------------
	.section	.nv.constant0._ZN2at6native29vectorized_elementwise_kernelILi8EZZZNS0_17rsqrt_kernel_cudaERNS_18TensorIteratorBaseEENKUlvE0_clEvENKUlvE1_clEvEUlN3c108BFloat16EE_St5arrayIPcLm2EEEEviT0_T1_,"a",@progbits
	.sectionflags	@""
	.align	4
.nv.constant0._ZN2at6native29vectorized_elementwise_kernelILi8EZZZNS0_17rsqrt_kernel_cudaERNS_18TensorIteratorBaseEENKUlvE0_clEvENKUlvE1_clEvEUlN3c108BFloat16EE_St5arrayIPcLm2EEEEviT0_T1_:
	.zero		552


//--------------------- .nv.constant0._ZN2at6native18elementwise_kernelILi128ELi4EZNS0_15gpu_kernel_implIZZZNS0_17rsqrt_kernel_cudaERNS_18TensorIteratorBaseEENKUlvE0_clEvENKUlvE0_clEvEUlfE_EEvS4_RKT_EUliE_EEviT1_ --------------------------
	.section	.nv.constant0._ZN2at6native18elementwise_kernelILi128ELi4EZNS0_15gpu_kernel_implIZZZNS0_17rsqrt_kernel_cudaERNS_18TensorIteratorBaseEENKUlvE0_clEvENKUlvE0_clEvEUlfE_EEvS4_RKT_EUliE_EEviT1_,"a",@progbits
	.sectionflags	@""
	.align	4
.nv.constant0._ZN2at6native18elementwise_kernelILi128ELi4EZNS0_15gpu_kernel_implIZZZNS0_17rsqrt_kernel_cudaERNS_18TensorIteratorBaseEENKUlvE0_clEvENKUlvE0_clEvEUlfE_EEvS4_RKT_EUliE_EEviT1_:
	.zero		1072


//--------------------- .nv.constant0._ZN2at6native27unrolled_elementwise_kernelIZZZNS0_17rsqrt_kernel_cudaERNS_18TensorIteratorBaseEENKUlvE0_clEvENKUlvE0_clEvEUlfE_St5arrayIPcLm2EELi4E23TrivialOffsetCalculatorILi1EjESB_NS0_6memory12LoadWithCastILi1EEENSC_13StoreWithCastILi1EEEEEviT_T0_T2_T3_T4_T5_ --------------------------
	.section	.nv.constant0._ZN2at6native27unrolled_elementwise_kernelIZZZNS0_17rsqrt_kernel_cudaERNS_18TensorIteratorBaseEENKUlvE0_clEvENKUlvE0_clEvEUlfE_St5arrayIPcLm2EELi4E23TrivialOffsetCalculatorILi1EjESB_NS0_6memory12LoadWithCastILi1EEENSC_13StoreWithCastILi1EEEEEviT_T0_T2_T3_T4_T5_,"a",@progbits
	.sectionflags	@""
	.align	4
.nv.constant0._ZN2at6native27unrolled_elementwise_kernelIZZZNS0_17rsqrt_kernel_cudaERNS_18TensorIteratorBaseEENKUlvE0_clEvENKUlvE0_clEvEUlfE_St5arrayIPcLm2EELi4E23TrivialOffsetCalculatorILi1EjESB_NS0_6memory12LoadWithCastILi1EEENSC_13StoreWithCastILi1EEEEEviT_T0_T2_T3_T4_T5_:
	.zero		572


//--------------------- .nv.constant0._ZN2at6native18elementwise_kernelILi128ELi2EZNS0_22gpu_kernel_impl_nocastIZZZNS0_17rsqrt_kernel_cudaERNS_18TensorIteratorBaseEENKUlvE0_clEvENKUlvE0_clEvEUlfE_EEvS4_RKT_EUliE_EEviT1_ --------------------------
	.section	.nv.constant0._ZN2at6native18elementwise_kernelILi128ELi2EZNS0_22gpu_kernel_impl_nocastIZZZNS0_17rsqrt_kernel_cudaERNS_18TensorIteratorBaseEENKUlvE0_clEvENKUlvE0_clEvEUlfE_EEvS4_RKT_EUliE_EEviT1_,"a",@progbits
	.sectionflags	@""
	.align	4
.nv.constant0._ZN2at6native18elementwise_kernelILi128ELi2EZNS0_22gpu_kernel_impl_nocastIZZZNS0_17rsqrt_kernel_cudaERNS_18TensorIteratorBaseEENKUlvE0_clEvENKUlvE0_clEvEUlfE_EEvS4_RKT_EUliE_EEviT1_:
	.zero		1072


//--------------------- .nv.constant0._ZN2at6native27unrolled_elementwise_kernelIZZZNS0_17rsqrt_kernel_cudaERNS_18TensorIteratorBaseEENKUlvE0_clEvENKUlvE0_clEvEUlfE_St5arrayIPcLm2EELi4E23TrivialOffsetCalculatorILi1EjESB_NS0_6memory15LoadWithoutCastENSC_16StoreWithoutCastEEEviT_T0_T2_T3_T4_T5_ --------------------------
	.section	.nv.constant0._ZN2at6native27unrolled_elementwise_kernelIZZZNS0_17rsqrt_kernel_cudaERNS_18TensorIteratorBaseEENKUlvE0_clEvENKUlvE0_clEvEUlfE_St5arrayIPcLm2EELi4E23TrivialOffsetCalculatorILi1EjESB_NS0_6memory15LoadWithoutCastENSC_16StoreWithoutCastEEEviT_T0_T2_T3_T4_T5_,"a",@progbits
	.sectionflags	@""
	.align	4
.nv.constant0._ZN2at6native27unrolled_elementwise_kernelIZZZNS0_17rsqrt_kernel_cudaERNS_18TensorIteratorBaseEENKUlvE0_clEvENKUlvE0_clEvEUlfE_St5arrayIPcLm2EELi4E23TrivialOffsetCalculatorILi1EjESB_NS0_6memory15LoadWithoutCastENSC_16StoreWithoutCastEEEviT_T0_T2_T3_T4_T5_:
	.zero		556


//--------------------- .nv.constant0._ZN2at6native29vectorized_elementwise_kernelILi2EZZZNS0_17rsqrt_kernel_cudaERNS_18TensorIteratorBaseEENKUlvE0_clEvENKUlvE0_clEvEUlfE_St5arrayIPcLm2EEEEviT0_T1_ --------------------------
	.section	.nv.constant0._ZN2at6native29vectorized_elementwise_kernelILi2EZZZNS0_17rsqrt_kernel_cudaERNS_18TensorIteratorBaseEENKUlvE0_clEvENKUlvE0_clEvEUlfE_St5arrayIPcLm2EEEEviT0_T1_,"a",@progbits
	.sectionflags	@""
	.align	4
.nv.constant0._ZN2at6native29vectorized_elementwise_kernelILi2EZZZNS0_17rsqrt_kernel_cudaERNS_18TensorIteratorBaseEENKUlvE0_clEvENKUlvE0_clEvEUlfE_St5arrayIPcLm2EEEEviT0_T1_:
	.zero		552


//--------------------- .nv.constant0._ZN2at6native29vectorized_elementwise_kernelILi4EZZZNS0_17rsqrt_kernel_cudaERNS_18TensorIteratorBaseEENKUlvE0_clEvENKUlvE0_clEvEUlfE_St5arrayIPcLm2EEEEviT0_T1_ --------------------------
	.section	.nv.constant0._ZN2at6native29vectorized_elementwise_kernelILi4EZZZNS0_17rsqrt_kernel_cudaERNS_18TensorIteratorBaseEENKUlvE0_clEvENKUlvE0_clEvEUlfE_St5arrayIPcLm2EEEEviT0_T1_,"a",@progbits
	.sectionflags	@""
	.align	4
.nv.constant0._ZN2at6native29vectorized_elementwise_kernelILi4EZZZNS0_17rsqrt_kernel_cudaERNS_18TensorIteratorBaseEENKUlvE0_clEvENKUlvE0_clEvEUlfE_St5arrayIPcLm2EEEEviT0_T1_:
	.zero		552


//--------------------- .nv.constant0._ZN2at6native29vectorized_elementwise_kernelILi8EZZZNS0_17rsqrt_kernel_cudaERNS_18TensorIteratorBaseEENKUlvE0_clEvENKUlvE0_clEvEUlfE_St5arrayIPcLm2EEEEviT0_T1_ --------------------------
	.section	.nv.constant0._ZN2at6native29vectorized_elementwise_kernelILi8EZZZNS0_17rsqrt_kernel_cudaERNS_18TensorIteratorBaseEENKUlvE0_clEvENKUlvE0_clEvEUlfE_St5arrayIPcLm2EEEEviT0_T1_,"a",@progbits
	.sectionflags	@""
	.align	4
.nv.constant0._ZN2at6native29vectorized_elementwise_kernelILi8EZZZNS0_17rsqrt_kernel_cudaERNS_18TensorIteratorBaseEENKUlvE0_clEvENKUlvE0_clEvEUlfE_St5arrayIPcLm2EEEEviT0_T1_:
	.zero		552


//--------------------- .nv.constant0._ZN2at6native18elementwise_kernelILi128ELi4EZNS0_15gpu_kernel_implIZZZNS0_17rsqrt_kernel_cudaERNS_18TensorIteratorBaseEENKUlvE0_clEvENKUlvE_clEvEUldE_EEvS4_RKT_EUliE_EEviT1_ --------------------------
	.section	.nv.constant0._ZN2at6native18elementwise_kernelILi128ELi4EZNS0_15gpu_kernel_implIZZZNS0_17rsqrt_kernel_cudaERNS_18TensorIteratorBaseEENKUlvE0_clEvENKUlvE_clEvEUldE_EEvS4_RKT_EUliE_EEviT1_,"a",@progbits
	.sectionflags	@""
	.align	4
.nv.constant0._ZN2at6native18elementwise_kernelILi128ELi4EZNS0_15gpu_kernel_implIZZZNS0_17rsqrt_kernel_cudaERNS_18TensorIteratorBaseEENKUlvE0_clEvENKUlvE_clEvEUldE_EEvS4_RKT_EUliE_EEviT1_:
	.zero		1072


//--------------------- .nv.constant0._ZN2at6native27unrolled_elementwise_kernelIZZZNS0_17rsqrt_kernel_cudaERNS_18TensorIteratorBaseEENKUlvE0_clEvENKUlvE_clEvEUldE_St5arrayIPcLm2EELi4E23TrivialOffsetCalculatorILi1EjESB_NS0_6memory12LoadWithCastILi1EEENSC_13StoreWithCastILi1EEEEEviT_T0_T2_T3_T4_T5_ --------------------------
	.section	.nv.constant0._ZN2at6native27unrolled_elementwise_kernelIZZZNS0_17rsqrt_kernel_cudaERNS_18TensorIteratorBaseEENKUlvE0_clEvENKUlvE_clEvEUldE_St5arrayIPcLm2EELi4E23TrivialOffsetCalculatorILi1EjESB_NS0_6memory12LoadWithCastILi1EEENSC_13StoreWithCastILi1EEEEEviT_T0_T2_T3_T4_T5_,"a",@progbits
	.sectionflags	@""
	.align	4
.nv.constant0._ZN2at6native27unrolled_elementwise_kernelIZZZNS0_17rsqrt_kernel_cudaERNS_18TensorIteratorBaseEENKUlvE0_clEvENKUlvE_clEvEUldE_St5arrayIPcLm2EELi4E23TrivialOffsetCalculatorILi1EjESB_NS0_6memory12LoadWithCastILi1EEENSC_13StoreWithCastILi1EEEEEviT_T0_T2_T3_T4_T5_:
	.zero		572


//--------------------- .nv.constant0._ZN2at6native18elementwise_kernelILi128ELi2EZNS0_22gpu_kernel_impl_nocastIZZZNS0_17rsqrt_kernel_cudaERNS_18TensorIteratorBaseEENKUlvE0_clEvENKUlvE_clEvEUldE_EEvS4_RKT_EUliE_EEviT1_ --------------------------
	.section	.nv.constant0._ZN2at6native18elementwise_kernelILi128ELi2EZNS0_22gpu_kernel_impl_nocastIZZZNS0_17rsqrt_kernel_cudaERNS_18TensorIteratorBaseEENKUlvE0_clEvENKUlvE_clEvEUldE_EEvS4_RKT_EUliE_EEviT1_,"a",@progbits
	.sectionflags	@""
	.align	4
.nv.constant0._ZN2at6native18elementwise_kernelILi128ELi2EZNS0_22gpu_kernel_impl_nocastIZZZNS0_17rsqrt_kernel_cudaERNS_18TensorIteratorBaseEENKUlvE0_clEvENKUlvE_clEvEUldE_EEvS4_RKT_EUliE_EEviT1_:
	.zero		1072


//--------------------- .nv.constant0._ZN2at6native27unrolled_elementwise_kernelIZZZNS0_17rsqrt_kernel_cudaERNS_18TensorIteratorBaseEENKUlvE0_clEvENKUlvE_clEvEUldE_St5arrayIPcLm2EELi4E23TrivialOffsetCalculatorILi1EjESB_NS0_6memory15LoadWithoutCastENSC_16StoreWithoutCastEEEviT_T0_T2_T3_T4_T5_ --------------------------
	.section	.nv.constant0._ZN2at6native27unrolled_elementwise_kernelIZZZNS0_17rsqrt_kernel_cudaERNS_18TensorIteratorBaseEENKUlvE0_clEvENKUlvE_clEvEUldE_St5arrayIPcLm2EELi4E23TrivialOffsetCalculatorILi1EjESB_NS0_6memory15LoadWithoutCastENSC_16StoreWithoutCastEEEviT_T0_T2_T3_T4_T5_,"a",@progbits
	.sectionflags	@""
	.align	4
.nv.constant0._ZN2at6native27unrolled_elementwise_kernelIZZZNS0_17rsqrt_kernel_cudaERNS_18TensorIteratorBaseEENKUlvE0_clEvENKUlvE_clEvEUldE_St5arrayIPcLm2EELi4E23TrivialOffsetCalculatorILi1EjESB_NS0_6memory15LoadWithoutCastENSC_16StoreWithoutCastEEEviT_T0_T2_T3_T4_T5_:
	.zero		556


//--------------------- .nv.constant0._ZN2at6native29vectorized_elementwise_kernelILi2EZZZNS0_17rsqrt_kernel_cudaERNS_18TensorIteratorBaseEENKUlvE0_clEvENKUlvE_clEvEUldE_St5arrayIPcLm2EEEEviT0_T1_ --------------------------
	.section	.nv.constant0._ZN2at6native29vectorized_elementwise_kernelILi2EZZZNS0_17rsqrt_kernel_cudaERNS_18TensorIteratorBaseEENKUlvE0_clEvENKUlvE_clEvEUldE_St5arrayIPcLm2EEEEviT0_T1_,"a",@progbits
	.sectionflags	@""
	.align	4
.nv.constant0._ZN2at6native29vectorized_elementwise_kernelILi2EZZZNS0_17rsqrt_kernel_cudaERNS_18TensorIteratorBaseEENKUlvE0_clEvENKUlvE_clEvEUldE_St5arrayIPcLm2EEEEviT0_T1_:
	.zero		552


//--------------------- .nv.constant0._ZN2at6native29vectorized_elementwise_kernelILi4EZZZNS0_17rsqrt_kernel_cudaERNS_18TensorIteratorBaseEENKUlvE0_clEvENKUlvE_clEvEUldE_St5arrayIPcLm2EEEEviT0_T1_ --------------------------
	.section	.nv.constant0._ZN2at6native29vectorized_elementwise_kernelILi4EZZZNS0_17rsqrt_kernel_cudaERNS_18TensorIteratorBaseEENKUlvE0_clEvENKUlvE_clEvEUldE_St5arrayIPcLm2EEEEviT0_T1_,"a",@progbits
	.sectionflags	@""
	.align	4
.nv.constant0._ZN2at6native29vectorized_elementwise_kernelILi4EZZZNS0_17rsqrt_kernel_cudaERNS_18TensorIteratorBaseEENKUlvE0_clEvENKUlvE_clEvEUldE_St5arrayIPcLm2EEEEviT0_T1_:
	.zero		552


//--------------------- .nv.constant0._ZN2at6native29vectorized_elementwise_kernelILi8EZZZNS0_17rsqrt_kernel_cudaERNS_18TensorIteratorBaseEENKUlvE0_clEvENKUlvE_clEvEUldE_St5arrayIPcLm2EEEEviT0_T1_ --------------------------
	.section	.nv.constant0._ZN2at6native29vectorized_elementwise_kernelILi8EZZZNS0_17rsqrt_kernel_cudaERNS_18TensorIteratorBaseEENKUlvE0_clEvENKUlvE_clEvEUldE_St5arrayIPcLm2EEEEviT0_T1_,"a",@progbits
	.sectionflags	@""
	.align	4
.nv.constant0._ZN2at6native29vectorized_elementwise_kernelILi8EZZZNS0_17rsqrt_kernel_cudaERNS_18TensorIteratorBaseEENKUlvE0_clEvENKUlvE_clEvEUldE_St5arrayIPcLm2EEEEviT0_T1_:
	.zero		552


//--------------------- .nv.constant0._ZN2at6native18elementwise_kernelILi128ELi4EZNS0_15gpu_kernel_implIZZZNS0_17expm1_kernel_cudaERNS_18TensorIteratorBaseEENKUlvE_clEvENKUlvE4_clEvEUlN3c104HalfEE_EEvS4_RKT_EUliE_EEviT1_ --------------------------
	.section	.nv.constant0._ZN2at6native18elementwise_kernelILi128ELi4EZNS0_15gpu_kernel_implIZZZNS0_17expm1_kernel_cudaERNS_18TensorIteratorBaseEENKUlvE_clEvENKUlvE4_clEvEUlN3c104HalfEE_EEvS4_RKT_EUliE_EEviT1_,"a",@progbits
	.sectionflags	@""
	.align	4
.nv.constant0._ZN2at6native18elementwise_kernelILi128ELi4EZNS0_15gpu_kernel_implIZZZNS0_17expm1_kernel_cudaERNS_18TensorIteratorBaseEENKUlvE_clEvENKUlvE4_clEvEUlN3c104HalfEE_EEvS4_RKT_EUliE_EEviT1_:
	.zero		1072


//--------------------- .nv.constant0._ZN2at6native27unrolled_elementwise_kernelIZZZNS0_17expm1_kernel_cudaERNS_18TensorIteratorBaseEENKUlvE_clEvENKUlvE4_clEvEUlN3c104HalfEE_St5arrayIPcLm2EELi4E23TrivialOffsetCalculatorILi1EjESD_NS0_6memory12LoadWithCastILi1EEENSE_13StoreWithCastILi1EEEEEviT_T0_T2_T3_T4_T5_ --------------------------
	.section	.nv.constant0._ZN2at6native27unrolled_elementwise_kernelIZZZNS0_17expm1_kernel_cudaERNS_18TensorIteratorBaseEENKUlvE_clEvENKUlvE4_clEvEUlN3c104HalfEE_St5arrayIPcLm2EELi4E23TrivialOffsetCalculatorILi1EjESD_NS0_6memory12LoadWithCastILi1EEENSE_13StoreWithCastILi1EEEEEviT_T0_T2_T3_T4_T5_,"a",@progbits
	.sectionflags	@""
	.align	4
.nv.constant0._ZN2at6native27unrolled_elementwise_kernelIZZZNS0_17expm1_kernel_cudaERNS_18TensorIteratorBaseEENKUlvE_clEvENKUlvE4_clEvEUlN3c104HalfEE_St5arrayIPcLm2EELi4E23TrivialOffsetCalculatorILi1EjESD_NS0_6memory12LoadWithCastILi1EEENSE_13StoreWithCastILi1EEEEEviT_T0_T2_T3_T4_T5_:
	.zero		572


//--------------------- .nv.constant0._ZN2at6native18elementwise_kernelILi128ELi4EZNS0_22gpu_kernel_impl_nocastIZZZNS0_17expm1_kernel_cudaERNS_18TensorIteratorBaseEENKUlvE_clEvENKUlvE4_clEvEUlN3c104HalfEE_EEvS4_RKT_EUliE_EEviT1_ --------------------------
	.section	.nv.constant0._ZN2at6native18elementwise_kernelILi128ELi4EZNS0_22gpu_kernel_impl_nocastIZZZNS0_17expm1_kernel_cudaERNS_18TensorIteratorBaseEENKUlvE_clEvENKUlvE4_clEvEUlN3c104HalfEE_EEvS4_RKT_EUliE_EEviT1_,"a",@progbits
	.sectionflags	@""
	.align	4
.nv.constant0._ZN2at6native18elementwise_kernelILi128ELi4EZNS0_22gpu_kernel_impl_nocastIZZZNS0_17expm1_kernel_cudaERNS_18TensorIteratorBaseEENKUlvE_clEvENKUlvE4_clEvEUlN3c104HalfEE_EEvS4_RKT_EUliE_EEviT1_:
	.zero		1072


//--------------------- .nv.constant0._ZN2at6native27unrolled_elementwise_kernelIZZZNS0_17expm1_kernel_cudaERNS_18TensorIteratorBaseEENKUlvE_clEvENKUlvE4_clEvEUlN3c104HalfEE_St5arrayIPcLm2EELi4E23TrivialOffsetCalculatorILi1EjESD_NS0_6memory15LoadWithoutCastENSE_16StoreWithoutCastEEEviT_T0_T2_T3_T4_T5_ --------------------------
	.section	.nv.constant0._ZN2at6native27unrolled_elementwise_kernelIZZZNS0_17expm1_kernel_cudaERNS_18TensorIteratorBaseEENKUlvE_clEvENKUlvE4_clEvEUlN3c104HalfEE_St5arrayIPcLm2EELi4E23TrivialOffsetCalculatorILi1EjESD_NS0_6memory15LoadWithoutCastENSE_16StoreWithoutCastEEEviT_T0_T2_T3_T4_T5_,"a",@progbits
	.sectionflags	@""
	.align	4
.nv.constant0._ZN2at6native27unrolled_elementwise_kernelIZZZNS0_17expm1_kernel_cudaERNS_18TensorIteratorBaseEENKUlvE_clEvENKUlvE4_clEvEUlN3c104HalfEE_St5arrayIPcLm2EELi4E23TrivialOffsetCalculatorILi1EjESD_NS0_6memory15LoadWithoutCastENSE_16StoreWithoutCastEEEviT_T0_T2_T3_T4_T5_:
	.zero		556


//--------------------- .nv.constant0._ZN2at6native29vectorized_elementwise_kernelILi2EZZZNS0_17expm1_kernel_cudaERNS_18TensorIteratorBaseEENKUlvE_clEvENKUlvE4_clEvEUlN3c104HalfEE_St5arrayIPcLm2EEEEviT0_T1_ --------------------------
	.section	.nv.constant0._ZN2at6native29vectorized_elementwise_kernelILi2EZZZNS0_17expm1_kernel_cudaERNS_18TensorIteratorBaseEENKUlvE_clEvENKUlvE4_clEvEUlN3c104HalfEE_St5arrayIPcLm2EEEEviT0_T1_,"a",@progbits
	.sectionflags	@""
	.align	4
.nv.constant0._ZN2at6native29vectorized_elementwise_kernelILi2EZZZNS0_17expm1_kernel_cudaERNS_18TensorIteratorBaseEENKUlvE_clEvENKUlvE4_clEvEUlN3c104HalfEE_St5arrayIPcLm2EEEEviT0_T1_:
	.zero		552


//--------------------- .nv.constant0._ZN2at6native29vectorized_elementwise_kernelILi4EZZZNS0_17expm1_kernel_cudaERNS_18TensorIteratorBaseEENKUlvE_clEvENKUlvE4_clEvEUlN3c104HalfEE_St5arrayIPcLm2EEEEviT0_T1_ --------------------------
	.section	.nv.constant0._ZN2at6native29vectorized_elementwise_kernelILi4EZZZNS0_17expm1_kernel_cudaERNS_18TensorIteratorBaseEENKUlvE_clEvENKUlvE4_clEvEUlN3c104HalfEE_St5arrayIPcLm2EEEEviT0_T1_,"a",@progbits
	.sectionflags	@""
	.align	4
.nv.constant0._ZN2at6native29vectorized_elementwise_kernelILi4EZZZNS0_17expm1_kernel_cudaERNS_18TensorIteratorBaseEENKUlvE_clEvENKUlvE4_clEvEUlN3c104HalfEE_St5arrayIPcLm2EEEEviT0_T1_:
	.zero		552


//--------------------- .nv.constant0._ZN2at6native29vectorized_elementwise_kernelILi8EZZZNS0_17expm1_kernel_cudaERNS_18TensorIteratorBaseEENKUlvE_clEvENKUlvE4_clEvEUlN3c104HalfEE_St5arrayIPcLm2EEEEviT0_T1_ --------------------------
	.section	.nv.constant0._ZN2at6native29vectorized_elementwise_kernelILi8EZZZNS0_17expm1_kernel_cudaERNS_18TensorIteratorBaseEENKUlvE_clEvENKUlvE4_clEvEUlN3c104HalfEE_St5arrayIPcLm2EEEEviT0_T1_,"a",@progbits
	.sectionflags	@""
	.align	4
.nv.constant0._ZN2at6native29vectorized_elementwise_kernelILi8EZZZNS0_17expm1_kernel_cudaERNS_18TensorIteratorBaseEENKUlvE_clEvENKUlvE4_clEvEUlN3c104HalfEE_St5arrayIPcLm2EEEEviT0_T1_:
	.zero		552


//--------------------- .nv.constant0._ZN2at6native18elementwise_kernelILi128ELi4EZNS0_15gpu_kernel_implIZZZNS0_17expm1_kernel_cudaERNS_18TensorIteratorBaseEENKUlvE_clEvENKUlvE3_clEvEUlN3c108BFloat16EE_EEvS4_RKT_EUliE_EEviT1_ --------------------------
	.section	.nv.constant0._ZN2at6native18elementwise_kernelILi128ELi4EZNS0_15gpu_kernel_implIZZZNS0_17expm1_kernel_cudaERNS_18TensorIteratorBaseEENKUlvE_clEvENKUlvE3_clEvEUlN3c108BFloat16EE_EEvS4_RKT_EUliE_EEviT1_,"a",@progbits
	.sectionflags	@""
	.align	4
.nv.constant0._ZN2at6native18elementwise_kernelILi128ELi4EZNS0_15gpu_kernel_implIZZZNS0_17expm1_kernel_cudaERNS_18TensorIteratorBaseEENKUlvE_clEvENKUlvE3_clEvEUlN3c108BFloat16EE_EEvS4_RKT_EUliE_EEviT1_:
	.zero		1072


//--------------------- .nv.constant0._ZN2at6native27unrolled_elementwise_kernelIZZZNS0_17expm1_kernel_cudaERNS_18TensorIteratorBaseEENKUlvE_clEvENKUlvE3_clEvEUlN3c108BFloat16EE_St5arrayIPcLm2EELi4E23TrivialOffsetCalculatorILi1EjESD_NS0_6memory12LoadWithCastILi1EEENSE_13StoreWithCastILi1EEEEEviT_T0_T2_T3_T4_T5_ --------------------------
	.section	.nv.constant0._ZN2at6native27unrolled_elementwise_kernelIZZZNS0_17expm1_kernel_cudaERNS_18TensorIteratorBaseEENKUlvE_clEvENKUlvE3_clEvEUlN3c108BFloat16EE_St5arrayIPcLm2EELi4E23TrivialOffsetCalculatorILi1EjESD_NS0_6memory12LoadWithCastILi1EEENSE_13StoreWithCastILi1EEEEEviT_T0_T2_T3_T4_T5_,"a",@progbits
	.sectionflags	@""
	.align	4
.nv.constant0._ZN2at6native27unrolled_elementwise_kernelIZZZNS0_17expm1_kernel_cudaERNS_18TensorIteratorBaseEENKUlvE_clEvENKUlvE3_clEvEUlN3c108BFloat16EE_St5arrayIPcLm2EELi4E23TrivialOffsetCalculatorILi1EjESD_NS0_6memory12LoadWithCastILi1EEENSE_13StoreWithCastILi1EEEEEviT_T0_T2_T3_T4_T5_:
	.zero		572


//--------------------- .nv.constant0._ZN2at6native18elementwise_kernelILi128ELi4EZNS0_22gpu_kernel_impl_nocastIZZZNS0_17expm1_kernel_cudaERNS_18TensorIteratorBaseEENKUlvE_clEvENKUlvE3_clEvEUlN3c108BFloat16EE_EEvS4_RKT_EUliE_EEviT1_ --------------------------
	.section	.nv.constant0._ZN2at6native18elementwise_kernelILi128ELi4EZNS0_22gpu_kernel_impl_nocastIZZZNS0_17expm1_kernel_cudaERNS_18TensorIteratorBaseEENKUlvE_clEvENKUlvE3_clEvEUlN3c108BFloat16EE_EEvS4_RKT_EUliE_EEviT1_,"a",@progbits
	.sectionflags	@""
	.align	4
.nv.constant0._ZN2at6native18elementwise_kernelILi128ELi4EZNS0_22gpu_kernel_impl_nocastIZZZNS0_17expm1_kernel_cudaERNS_18TensorIteratorBaseEENKUlvE_clEvENKUlvE3_clEvEUlN3c108BFloat16EE_EEvS4_RKT_EUliE_EEviT1_:
	.zero		1072


//--------------------- .nv.constant0._ZN2at6native27unrolled_elementwise_kernelIZZZNS0_17expm1_kernel_cudaERNS_18TensorIteratorBaseEENKUlvE_clEvENKUlvE3_clEvEUlN3c108BFloat16EE_St5arrayIPcLm2EELi4E23TrivialOffsetCalculatorILi1EjESD_NS0_6memory15LoadWithoutCastENSE_16StoreWithoutCastEEEviT_T0_T2_T3_T4_T5_ --------------------------
	.section	.nv.constant0._ZN2at6native27unrolled_elementwise_kernelIZZZNS0_17expm1_kernel_cudaERNS_18TensorIteratorBaseEENKUlvE_clEvENKUlvE3_clEvEUlN3c108BFloat16EE_St5arrayIPcLm2EELi4E23TrivialOffsetCalculatorILi1EjESD_NS0_6memory15LoadWithoutCastENSE_16StoreWithoutCastEEEviT_T0_T2_T3_T4_T5_,"a",@progbits
	.sectionflags	@""
	.align	4
.nv.constant0._ZN2at6native27unrolled_elementwise_kernelIZZZNS0_17expm1_kernel_cudaERNS_18TensorIteratorBaseEENKUlvE_clEvENKUlvE3_clEvEUlN3c108BFloat16EE_St5arrayIPcLm2EELi4E23TrivialOffsetCalculatorILi1EjESD_NS0_6memory15LoadWithoutCastENSE_16StoreWithoutCastEEEviT_T0_T2_T3_T4_T5_:
	.zero		556


//--------------------- .nv.constant0._ZN2at6native29vectorized_elementwise_kernelILi2EZZZNS0_17expm1_kernel_cudaERNS_18TensorIteratorBaseEENKUlvE_clEvENKUlvE3_clEvEUlN3c108BFloat16EE_St5arrayIPcLm2EEEEviT0_T1_ --------------------------
	.section	.nv.constant0._ZN2at6native29vectorized_elementwise_kernelILi2EZZZNS0_17expm1_kernel_cudaERNS_18TensorIteratorBaseEENKUlvE_clEvENKUlvE3_clEvEUlN3c108BFloat16EE_St5arrayIPcLm2EEEEviT0_T1_,"a",@progbits
	.sectionflags	@""
	.align	4
.nv.constant0._ZN2at6native29vectorized_elementwise_kernelILi2EZZZNS0_17expm1_kernel_cudaERNS_18TensorIteratorBaseEENKUlvE_clEvENKUlvE3_clEvEUlN3c108BFloat16EE_St5arrayIPcLm2EEEEviT0_T1_:
	.zero		552


//--------------------- .nv.constant0._ZN2at6native29vectorized_elementwise_kernelILi4EZZZNS0_17expm1_kernel_cudaERNS_18TensorIteratorBaseEENKUlvE_clEvENKUlvE3_clEvEUlN3c108BFloat16EE_St5arrayIPcLm2EEEEviT0_T1_ --------------------------
	.section	.nv.constant0._ZN2at6native29vectorized_elementwise_kernelILi4EZZZNS0_17expm1_kernel_cudaERNS_18TensorIteratorBaseEENKUlvE_clEvENKUlvE3_clEvEUlN3c108BFloat16EE_St5arrayIPcLm2EEEEviT0_T1_,"a",@progbits
	.sectionflags	@""
	.align	4
.nv.constant0._ZN2at6native29vectorized_elementwise_kernelILi4EZZZNS0_17expm1_kernel_cudaERNS_18TensorIteratorBaseEENKUlvE_clEvENKUlvE3_clEvEUlN3c108BFloat16EE_St5arrayIPcLm2EEEEviT0_T1_:
	.zero		552


//--------------------- .nv.constant0._ZN2at6native29vectorized_elementwise_kernelILi8EZZZNS0_17expm1_kernel_cudaERNS_18TensorIteratorBaseEENKUlvE_clEvENKUlvE3_clEvEUlN3c108BFloat16EE_St5arrayIPcLm2EEEEviT0_T1_ --------------------------
	.section	.nv.constant0._ZN2at6native29vectorized_elementwise_kernelILi8EZZZNS0_17expm1_kernel_cudaERNS_18TensorIteratorBaseEENKUlvE_clEvENKUlvE3_clEvEUlN3c108BFloat16EE_St5arrayIPcLm2EEEEviT0_T1_,"a",@progbits
	.sectionflags	@""
	.align	4
.nv.constant0._ZN2at6native29vectorized_elementwise_kernelILi8EZZZNS0_17expm1_kernel_cudaERNS_18TensorIteratorBaseEENKUlvE_clEvENKUlvE3_clEvEUlN3c108BFloat16EE_St5arrayIPcLm2EEEEviT0_T1_:
	.zero		552


//--------------------- .nv.constant0._ZN2at6native18elementwise_kernelILi128ELi4EZNS0_15gpu_kernel_implIZZZNS0_17expm1_kernel_cudaERNS_18TensorIteratorBaseEENKUlvE_clEvENKUlvE2_clEvEUlN3c107complexIfEEE_EEvS4_RKT_EUliE_EEviT1_ --------------------------
	.section	.nv.constant0._ZN2at6native18elementwise_kernelILi128ELi4EZNS0_15gpu_kernel_implIZZZNS0_17expm1_kernel_cudaERNS_18TensorIteratorBaseEENKUlvE_clEvENKUlvE2_clEvEUlN3c107complexIfEEE_EEvS4_RKT_EUliE_EEviT1_,"a",@progbits
	.sectionflags	@""
	.align	4
.nv.constant0._ZN2at6native18elementwise_kernelILi128ELi4EZNS0_15gpu_kernel_implIZZZNS0_17expm1_kernel_cudaERNS_18TensorIteratorBaseEENKUlvE_clEvENKUlvE2_clEvEUlN3c107complexIfEEE_EEvS4_RKT_EUliE_EEviT1_:
	.zero		1072


//--------------------- .nv.constant0._ZN2at6native27unrolled_elementwise_kernelIZZZNS0_17expm1_kernel_cudaERNS_18TensorIteratorBaseEENKUlvE_clEvENKUlvE2_clEvEUlN3c107complexIfEEE_St5arrayIPcLm2EELi4E23TrivialOffsetCalculatorILi1EjESE_NS0_6memory12LoadWithCastILi1EEENSF_13StoreWithCastILi1EEEEEviT_T0_T2_T3_T4_T5_ --------------------------
	.section	.nv.constant0._ZN2at6native27unrolled_elementwise_kernelIZZZNS0_17expm1_kernel_cudaERNS_18TensorIteratorBaseEENKUlvE_clEvENKUlvE2_clEvEUlN3c107complexIfEEE_St5arrayIPcLm2EELi4E23TrivialOffsetCalculatorILi1EjESE_NS0_6memory12LoadWithCastILi1EEENSF_13StoreWithCastILi1EEEEEviT_T0_T2_T3_T4_T5_,"a",@progbits
	.sectionflags	@""
	.align	4
.nv.constant0._ZN2at6native27unrolled_elementwise_kernelIZZZNS0_17expm1_kernel_cudaERNS_18TensorIteratorBaseEENKUlvE_clEvENKUlvE2_clEvEUlN3c107complexIfEEE_St5arrayIPcLm2EELi4E23TrivialOffsetCalculatorILi1EjESE_NS0_6memory12LoadWithCastILi1EEENSF_13StoreWithCastILi1EEEEEviT_T0_T2_T3_T4_T5_:
	.zero		572


//--------------------- .nv.constant0._ZN2at6native18elementwise_kernelILi128ELi2EZNS0_22gpu_kernel_impl_nocastIZZZNS0_17expm1_kernel_cudaERNS_18TensorIteratorBaseEENKUlvE_clEvENKUlvE2_clEvEUlN3c107complexIfEEE_EEvS4_RKT_EUliE_EEviT1_ --------------------------
	.section	.nv.constant0._ZN2at6native18elementwise_kernelILi128ELi2EZNS0_22gpu_kernel_impl_nocastIZZZNS0_17expm1_kernel_cudaERNS_18TensorIteratorBaseEENKUlvE_clEvENKUlvE2_clEvEUlN3c107complexIfEEE_EEvS4_RKT_EUliE_EEviT1_,"a",@progbits
	.sectionflags	@""
	.align	4
.nv.constant0._ZN2at6native18elementwise_kernelILi128ELi2EZNS0_22gpu_kernel_impl_nocastIZZZNS0_17expm1_kernel_cudaERNS_18TensorIteratorBaseEENKUlvE_clEvENKUlvE2_clEvEUlN3c107complexIfEEE_EEvS4_RKT_EUliE_EEviT1_:
	.zero		1072


//--------------------- .nv.constant0._ZN2at6native27unrolled_elementwise_kernelIZZZNS0_17expm1_kernel_cudaERNS_18TensorIteratorBaseEENKUlvE_clEvENKUlvE2_clEvEUlN3c107complexIfEEE_St5arrayIPcLm2EELi4E23TrivialOffsetCalculatorILi1EjESE_NS0_6memory15LoadWithoutCastENSF_16StoreWithoutCastEEEviT_T0_T2_T3_T4_T5_ --------------------------
	.section	.nv.constant0._ZN2at6native27unrolled_elementwise_kernelIZZZNS0_17expm1_kernel_cudaERNS_18TensorIteratorBaseEENKUlvE_clEvENKUlvE2_clEvEUlN3c107complexIfEEE_St5arrayIPcLm2EELi4E23TrivialOffsetCalculatorILi1EjESE_NS0_6memory15LoadWithoutCastENSF_16StoreWithoutCastEEEviT_T0_T2_T3_T4_T5_,"a",@progbits
	.sectionflags	@""
	.align	4
.nv.constant0._ZN2at6native27unrolled_elementwise_kernelIZZZNS0_17expm1_kernel_cudaERNS_18TensorIteratorBaseEENKUlvE_clEvENKUlvE2_clEvEUlN3c107complexIfEEE_St5arrayIPcLm2EELi4E23TrivialOffsetCalculatorILi1EjESE_NS0_6memory15LoadWithoutCastENSF_16StoreWithoutCastEEEviT_T0_T2_T3_T4_T5_:
	.zero		556


//--------------------- .nv.constant0._ZN2at6native29vectorized_elementwise_kernelILi2EZZZNS0_17expm1_kernel_cudaERNS_18TensorIteratorBaseEENKUlvE_clEvENKUlvE2_clEvEUlN3c107complexIfEEE_St5arrayIPcLm2EEEEviT0_T1_ --------------------------
	.section	.nv.constant0._ZN2at6native29vectorized_elementwise_kernelILi2EZZZNS0_17expm1_kernel_cudaERNS_18TensorIteratorBaseEENKUlvE_clEvENKUlvE2_clEvEUlN3c107complexIfEEE_St5arrayIPcLm2EEEEviT0_T1_,"a",@progbits
	.sectionflags	@""
	.align	4
.nv.constant0._ZN2at6native29vectorized_elementwise_kernelILi2EZZZNS0_17expm1_kernel_cudaERNS_18TensorIteratorBaseEENKUlvE_clEvENKUlvE2_clEvEUlN3c107complexIfEEE_St5arrayIPcLm2EEEEviT0_T1_:
	.zero		552


//--------------------- .nv.constant0._ZN2at6native29vectorized_elementwise_kernelILi4EZZZNS0_17expm1_kernel_cudaERNS_18TensorIteratorBaseEENKUlvE_clEvENKUlvE2_clEvEUlN3c107complexIfEEE_St5arrayIPcLm2EEEEviT0_T1_ --------------------------
	.section	.nv.constant0._ZN2at6native29vectorized_elementwise_kernelILi4EZZZNS0_17expm1_kernel_cudaERNS_18TensorIteratorBaseEENKUlvE_clEvENKUlvE2_clEvEUlN3c107complexIfEEE_St5arrayIPcLm2EEEEviT0_T1_,"a",@progbits
	.sectionflags	@""
	.align	4
.nv.constant0._ZN2at6native29vectorized_elementwise_kernelILi4EZZZNS0_17expm1_kernel_cudaERNS_18TensorIteratorBaseEENKUlvE_clEvENKUlvE2_clEvEUlN3c107complexIfEEE_St5arrayIPcLm2EEEEviT0_T1_:
	.zero		552


//--------------------- .nv.constant0._ZN2at6native29vectorized_elementwise_kernelILi8EZZZNS0_17expm1_kernel_cudaERNS_18TensorIteratorBaseEENKUlvE_clEvENKUlvE2_clEvEUlN3c107complexIfEEE_St5arrayIPcLm2EEEEviT0_T1_ --------------------------
	.section	.nv.constant0._ZN2at6native29vectorized_elementwise_kernelILi8EZZZNS0_17expm1_kernel_cudaERNS_18TensorIteratorBaseEENKUlvE_clEvENKUlvE2_clEvEUlN3c107complexIfEEE_St5arrayIPcLm2EEEEviT0_T1_,"a",@progbits
	.sectionflags	@""
	.align	4
.nv.constant0._ZN2at6native29vectorized_elementwise_kernelILi8EZZZNS0_17expm1_kernel_cudaERNS_18TensorIteratorBaseEENKUlvE_clEvENKUlvE2_clEvEUlN3c107complexIfEEE_St5arrayIPcLm2EEEEviT0_T1_:
	.zero		552


//--------------------- .nv.constant0._ZN2at6native18elementwise_kernelILi128ELi4EZNS0_15gpu_kernel_implIZZZNS0_17expm1_kernel_cudaERNS_18TensorIteratorBaseEENKUlvE_clEvENKUlvE1_clEvEUlN3c107complexIdEEE_EEvS4_RKT_EUliE_EEviT1_ --------------------------
	.section	.nv.constant0._ZN2at6native18elementwise_kernelILi128ELi4EZNS0_15gpu_kernel_implIZZZNS0_17expm1_kernel_cudaERNS_18TensorIteratorBaseEENKUlvE_clEvENKUlvE1_clEvEUlN3c107complexIdEEE_EEvS4_RKT_EUliE_EEviT1_,"a",@progbits
	.sectionflags	@""
	.align	4
.nv.constant0._ZN2at6native18elementwise_kernelILi128ELi4EZNS0_15gpu_kernel_implIZZZNS0_17expm1_kernel_cudaERNS_18TensorIteratorBaseEENKUlvE_clEvENKUlvE1_clEvEUlN3c107complexIdEEE_EEvS4_RKT_EUliE_EEviT1_:
	.zero		1072


//--------------------- .nv.constant0._ZN2at6native27unrolled_elementwise_kernelIZZZNS0_17expm1_kernel_cudaERNS_18TensorIteratorBaseEENKUlvE_clEvENKUlvE1_clEvEUlN3c107complexIdEEE_St5arrayIPcLm2EELi4E23TrivialOffsetCalculatorILi1EjESE_NS0_6memory12LoadWithCastILi1EEENSF_13StoreWithCastILi1EEEEEviT_T0_T2_T3_T4_T5_ --------------------------
	.section	.nv.constant0._ZN2at6native27unrolled_elementwise_kernelIZZZNS0_17expm1_kernel_cudaERNS_18TensorIteratorBaseEENKUlvE_clEvENKUlvE1_clEvEUlN3c107complexIdEEE_St5arrayIPcLm2EELi4E23TrivialOffsetCalculatorILi1EjESE_NS0_6memory12LoadWithCastILi1EEENSF_13StoreWithCastILi1EEEEEviT_T0_T2_T3_T4_T5_,"a",@progbits
	.sectionflags	@""
	.align	4
.nv.constant0._ZN2at6native27unrolled_elementwise_kernelIZZZNS0_17expm1_kernel_cudaERNS_18TensorIteratorBaseEENKUlvE_clEvENKUlvE1_clEvEUlN3c107complexIdEEE_St5arrayIPcLm2EELi4E23TrivialOffsetCalculatorILi1EjESE_NS0_6memory12LoadWithCastILi1EEENSF_13StoreWithCastILi1EEEEEviT_T0_T2_T3_T4_T5_:
	.zero		572


//--------------------- .nv.constant0._ZN2at6native18elementwise_kernelILi128ELi2EZNS0_22gpu_kernel_impl_nocastIZZZNS0_17expm1_kernel_cudaERNS_18TensorIteratorBaseEENKUlvE_clEvENKUlvE1_clEvEUlN3c107complexIdEEE_EEvS4_RKT_EUliE_EEviT1_ --------------------------
	.section	.nv.constant0._ZN2at6native18elementwise_kernelILi128ELi2EZNS0_22gpu_kernel_impl_nocastIZZZNS0_17expm1_kernel_cudaERNS_18TensorIteratorBaseEENKUlvE_clEvENKUlvE1_clEvEUlN3c107complexIdEEE_EEvS4_RKT_EUliE_EEviT1_,"a",@progbits
	.sectionflags	@""
	.align	4
.nv.constant0._ZN2at6native18elementwise_kernelILi128ELi2EZNS0_22gpu_kernel_impl_nocastIZZZNS0_17expm1_kernel_cudaERNS_18TensorIteratorBaseEENKUlvE_clEvENKUlvE1_clEvEUlN3c107complexIdEEE_EEvS4_RKT_EUliE_EEviT1_:
	.zero		1072


//--------------------- .nv.constant0._ZN2at6native27unrolled_elementwise_kernelIZZZNS0_17expm1_kernel_cudaERNS_18TensorIteratorBaseEENKUlvE_clEvENKUlvE1_clEvEUlN3c107complexIdEEE_St5arrayIPcLm2EELi4E23TrivialOffsetCalculatorILi1EjESE_NS0_6memory15LoadWithoutCastENSF_16StoreWithoutCastEEEviT_T0_T2_T3_T4_T5_ --------------------------
	.section	.nv.constant0._ZN2at6native27unrolled_elementwise_kernelIZZZNS0_17expm1_kernel_cudaERNS_18TensorIteratorBaseEENKUlvE_clEvENKUlvE1_clEvEUlN3c107complexIdEEE_St5arrayIPcLm2EELi4E23TrivialOffsetCalculatorILi1EjESE_NS0_6memory15LoadWithoutCastENSF_16StoreWithoutCastEEEviT_T0_T2_T3_T4_T5_,"a",@progbits
	.sectionflags	@""
	.align	4
.nv.constant0._ZN2at6native27unrolled_elementwise_kernelIZZZNS0_17expm1_kernel_cudaERNS_18TensorIteratorBaseEENKUlvE_clEvENKUlvE1_clEvEUlN3c107complexIdEEE_St5arrayIPcLm2EELi4E23TrivialOffsetCalculatorILi1EjESE_NS0_6memory15LoadWithoutCastENSF_16StoreWithoutCastEEEviT_T0_T2_T3_T4_T5_:
	.zero		556


//--------------------- .nv.constant0._ZN2at6native29vectorized_elementwise_kernelILi2EZZZNS0_17expm1_kernel_cudaERNS_18TensorIteratorBaseEENKUlvE_clEvENKUlvE1_clEvEUlN3c107complexIdEEE_St5arrayIPcLm2EEEEviT0_T1_ --------------------------
	.section	.nv.constant0._ZN2at6native29vectorized_elementwise_kernelILi2EZZZNS0_17expm1_kernel_cudaERNS_18TensorIteratorBaseEENKUlvE_clEvENKUlvE1_clEvEUlN3c107complexIdEEE_St5arrayIPcLm2EEEEviT0_T1_,"a",@progbits
	.sectionflags	@""
	.align	4
.nv.constant0._ZN2at6native29vectorized_elementwise_kernelILi2EZZZNS0_17expm1_kernel_cudaERNS_18TensorIteratorBaseEENKUlvE_clEvENKUlvE1_clEvEUlN3c107complexIdEEE_St5arrayIPcLm2EEEEviT0_T1_:
	.zero		552


//--------------------- .nv.constant0._ZN2at6native29vectorized_elementwise_kernelILi4EZZZNS0_17expm1_kernel_cudaERNS_18TensorIteratorBaseEENKUlvE_clEvENKUlvE1_clEvEUlN3c107complexIdEEE_St5arrayIPcLm2EEEEviT0_T1_ --------------------------
	.section	.nv.constant0._ZN2at6native29vectorized_elementwise_kernelILi4EZZZNS0_17expm1_kernel_cudaERNS_18TensorIteratorBaseEENKUlvE_clEvENKUlvE1_clEvEUlN3c107complexIdEEE_St5arrayIPcLm2EEEEviT0_T1_,"a",@progbits
	.sectionflags	@""
	.align	4
.nv.constant0._ZN2at6native29vectorized_elementwise_kernelILi4EZZZNS0_17expm1_kernel_cudaERNS_18TensorIteratorBaseEENKUlvE_clEvENKUlvE1_clEvEUlN3c107complexIdEEE_St5arrayIPcLm2EEEEviT0_T1_:
	.zero		552


//--------------------- .nv.constant0._ZN2at6native29vectorized_elementwise_kernelILi8EZZZNS0_17expm1_kernel_cudaERNS_18TensorIteratorBaseEENKUlvE_clEvENKUlvE1_clEvEUlN3c107complexIdEEE_St5arrayIPcLm2EEEEviT0_T1_ --------------------------
	.section	.nv.constant0._ZN2at6native29vectorized_elementwise_kernelILi8EZZZNS0_17expm1_kernel_cudaERNS_18TensorIteratorBaseEENKUlvE_clEvENKUlvE1_clEvEUlN3c107complexIdEEE_St5arrayIPcLm2EEEEviT0_T1_,"a",@progbits
	.sectionflags	@""
	.align	4
.nv.constant0._ZN2at6native29vectorized_elementwise_kernelILi8EZZZNS0_17expm1_kernel_cudaERNS_18TensorIteratorBaseEENKUlvE_clEvENKUlvE1_clEvEUlN3c107complexIdEEE_St5arrayIPcLm2EEEEviT0_T1_:
	.zero		552


//--------------------- .nv.constant0._ZN2at6native18elementwise_kernelILi128ELi4EZNS0_15gpu_kernel_implIZZZNS0_17expm1_kernel_cudaERNS_18TensorIteratorBaseEENKUlvE_clEvENKUlvE0_clEvEUlfE_EEvS4_RKT_EUliE_EEviT1_ --------------------------
	.section	.nv.constant0._ZN2at6native18elementwise_kernelILi128ELi4EZNS0_15gpu_kernel_implIZZZNS0_17expm1_kernel_cudaERNS_18TensorIteratorBaseEENKUlvE_clEvENKUlvE0_clEvEUlfE_EEvS4_RKT_EUliE_EEviT1_,"a",@progbits
	.sectionflags	@""
	.align	4
.nv.constant0._ZN2at6native18elementwise_kernelILi128ELi4EZNS0_15gpu_kernel_implIZZZNS0_17expm1_kernel_cudaERNS_18TensorIteratorBaseEENKUlvE_clEvENKUlvE0_clEvEUlfE_EEvS4_RKT_EUliE_EEviT1_:
	.zero		1072


//--------------------- .nv.constant0._ZN2at6native27unrolled_elementwise_kernelIZZZNS0_17expm1_kernel_cudaERNS_18TensorIteratorBaseEENKUlvE_clEvENKUlvE0_clEvEUlfE_St5arrayIPcLm2EELi4E23TrivialOffsetCalculatorILi1EjESB_NS0_6memory12LoadWithCastILi1EEENSC_13StoreWithCastILi1EEEEEviT_T0_T2_T3_T4_T5_ --------------------------
	.section	.nv.constant0._ZN2at6native27unrolled_elementwise_kernelIZZZNS0_17expm1_kernel_cudaERNS_18TensorIteratorBaseEENKUlvE_clEvENKUlvE0_clEvEUlfE_St5arrayIPcLm2EELi4E23TrivialOffsetCalculatorILi1EjESB_NS0_6memory12LoadWithCastILi1EEENSC_13StoreWithCastILi1EEEEEviT_T0_T2_T3_T4_T5_,"a",@progbits
	.sectionflags	@""
	.align	4
.nv.constant0._ZN2at6native27unrolled_elementwise_kernelIZZZNS0_17expm1_kernel_cudaERNS_18TensorIteratorBaseEENKUlvE_clEvENKUlvE0_clEvEUlfE_St5arrayIPcLm2EELi4E23TrivialOffsetCalculatorILi1EjESB_NS0_6memory12LoadWithCastILi1EEENSC_13StoreWithCastILi1EEEEEviT_T0_T2_T3_T4_T5_:
	.zero		572


//--------------------- .nv.constant0._ZN2at6native18elementwise_kernelILi128ELi2EZNS0_22gpu_kernel_impl_nocastIZZZNS0_17expm1_kernel_cudaERNS_18TensorIteratorBaseEENKUlvE_clEvENKUlvE0_clEvEUlfE_EEvS4_RKT_EUliE_EEviT1_ --------------------------
	.section	.nv.constant0._ZN2at6native18elementwise_kernelILi128ELi2EZNS0_22gpu_kernel_impl_nocastIZZZNS0_17expm1_kernel_cudaERNS_18TensorIteratorBaseEENKUlvE_clEvENKUlvE0_clEvEUlfE_EEvS4_RKT_EUliE_EEviT1_,"a",@progbits
	.sectionflags	@""
	.align	4
.nv.constant0._ZN2at6native18elementwise_kernelILi128ELi2EZNS0_22gpu_kernel_impl_nocastIZZZNS0_17expm1_kernel_cudaERNS_18TensorIteratorBaseEENKUlvE_clEvENKUlvE0_clEvEUlfE_EEvS4_RKT_EUliE_EEviT1_:
	.zero		1072


//--------------------- .nv.constant0._ZN2at6native27unrolled_elementwise_kernelIZZZNS0_17expm1_kernel_cudaERNS_18TensorIteratorBaseEENKUlvE_clEvENKUlvE0_clEvEUlfE_St5arrayIPcLm2EELi4E23TrivialOffsetCalculatorILi1EjESB_NS0_6memory15LoadWithoutCastENSC_16StoreWithoutCastEEEviT_T0_T2_T3_T4_T5_ --------------------------
	.section	.nv.constant0._ZN2at6native27unrolled_elementwise_kernelIZZZNS0_17expm1_kernel_cudaERNS_18TensorIteratorBaseEENKUlvE_clEvENKUlvE0_clEvEUlfE_St5arrayIPcLm2EELi4E23TrivialOffsetCalculatorILi1EjESB_NS0_6memory15LoadWithoutCastENSC_16StoreWithoutCastEEEviT_T0_T2_T3_T4_T5_,"a",@progbits
	.sectionflags	@""
	.align	4
.nv.constant0._ZN2at6native27unrolled_elementwise_kernelIZZZNS0_17expm1_kernel_cudaERNS_18TensorIteratorBaseEENKUlvE_clEvENKUlvE0_clEvEUlfE_St5arrayIPcLm2EELi4E23TrivialOffsetCalculatorILi1EjESB_NS0_6memory15LoadWithoutCastENSC_16StoreWithoutCastEEEviT_T0_T2_T3_T4_T5_:
	.zero		556


//--------------------- .nv.constant0._ZN2at6native29vectorized_elementwise_kernelILi2EZZZNS0_17expm1_kernel_cudaERNS_18TensorIteratorBaseEENKUlvE_clEvENKUlvE0_clEvEUlfE_St5arrayIPcLm2EEEEviT0_T1_ --------------------------
	.section	.nv.constant0._ZN2at6native29vectorized_elementwise_kernelILi2EZZZNS0_17expm1_kernel_cudaERNS_18TensorIteratorBaseEENKUlvE_clEvENKUlvE0_clEvEUlfE_St5arrayIPcLm2EEEEviT0_T1_,"a",@progbits
	.sectionflags	@""
	.align	4
.nv.constant0._ZN2at6native29vectorized_elementwise_kernelILi2EZZZNS0_17expm1_kernel_cudaERNS_18TensorIteratorBaseEENKUlvE_clEvENKUlvE0_clEvEUlfE_St5arrayIPcLm2EEEEviT0_T1_:
	.zero		552


//--------------------- .nv.constant0._ZN2at6native29vectorized_elementwise_kernelILi4EZZZNS0_17expm1_kernel_cudaERNS_18TensorIteratorBaseEENKUlvE_clEvENKUlvE0_clEvEUlfE_St5arrayIPcLm2EEEEviT0_T1_ --------------------------
	.section	.nv.constant0._ZN2at6native29vectorized_elementwise_kernelILi4EZZZNS0_17expm1_kernel_cudaERNS_18TensorIteratorBaseEENKUlvE_clEvENKUlvE0_clEvEUlfE_St5arrayIPcLm2EEEEviT0_T1_,"a",@progbits
	.sectionflags	@""
	.align	4
.nv.constant0._ZN2at6native29vectorized_elementwise_kernelILi4EZZZNS0_17expm1_kernel_cudaERNS_18TensorIteratorBaseEENKUlvE_clEvENKUlvE0_clEvEUlfE_St5arrayIPcLm2EEEEviT0_T1_:
	.zero		552


//--------------------- .nv.constant0._ZN2at6native29vectorized_elementwise_kernelILi8EZZZNS0_17expm1_kernel_cudaERNS_18TensorIteratorBaseEENKUlvE_clEvENKUlvE0_clEvEUlfE_St5arrayIPcLm2EEEEviT0_T1_ --------------------------
	.section	.nv.constant0._ZN2at6native29vectorized_elementwise_kernelILi8EZZZNS0_17expm1_kernel_cudaERNS_18TensorIteratorBaseEENKUlvE_clEvENKUlvE0_clEvEUlfE_St5arrayIPcLm2EEEEviT0_T1_,"a",@progbits
	.sectionflags	@""
	.align	4
.nv.constant0._ZN2at6native29vectorized_elementwise_kernelILi8EZZZNS0_17expm1_kernel_cudaERNS_18TensorIteratorBaseEENKUlvE_clEvENKUlvE0_clEvEUlfE_St5arrayIPcLm2EEEEviT0_T1_:
	.zero		552


//--------------------- .nv.constant0._ZN2at6native18elementwise_kernelILi128ELi4EZNS0_15gpu_kernel_implIZZZNS0_17expm1_kernel_cudaERNS_18TensorIteratorBaseEENKUlvE_clEvENKUlvE_clEvEUldE_EEvS4_RKT_EUliE_EEviT1_ --------------------------
	.section	.nv.constant0._ZN2at6native18elementwise_kernelILi128ELi4EZNS0_15gpu_kernel_implIZZZNS0_17expm1_kernel_cudaERNS_18TensorIteratorBaseEENKUlvE_clEvENKUlvE_clEvEUldE_EEvS4_RKT_EUliE_EEviT1_,"a",@progbits
	.sectionflags	@""
	.align	4
.nv.constant0._ZN2at6native18elementwise_kernelILi128ELi4EZNS0_15gpu_kernel_implIZZZNS0_17expm1_kernel_cudaERNS_18TensorIteratorBaseEENKUlvE_clEvENKUlvE_clEvEUldE_EEvS4_RKT_EUliE_EEviT1_:
	.zero		1072


//--------------------- .nv.constant0._ZN2at6native27unrolled_elementwise_kernelIZZZNS0_17expm1_kernel_cudaERNS_18TensorIteratorBaseEENKUlvE_clEvENKUlvE_clEvEUldE_St5arrayIPcLm2EELi4E23TrivialOffsetCalculatorILi1EjESB_NS0_6memory12LoadWithCastILi1EEENSC_13StoreWithCastILi1EEEEEviT_T0_T2_T3_T4_T5_ --------------------------
	.section	.nv.constant0._ZN2at6native27unrolled_elementwise_kernelIZZZNS0_17expm1_kernel_cudaERNS_18TensorIteratorBaseEENKUlvE_clEvENKUlvE_clEvEUldE_St5arrayIPcLm2EELi4E23TrivialOffsetCalculatorILi1EjESB_NS0_6memory12LoadWithCastILi1EEENSC_13StoreWithCastILi1EEEEEviT_T0_T2_T3_T4_T5_,"a",@progbits
	.sectionflags	@""
	.align	4
.nv.constant0._ZN2at6native27unrolled_elementwise_kernelIZZZNS0_17expm1_kernel_cudaERNS_18TensorIteratorBaseEENKUlvE_clEvENKUlvE_clEvEUldE_St5arrayIPcLm2EELi4E23TrivialOffsetCalculatorILi1EjESB_NS0_6memory12LoadWithCastILi1EEENSC_13StoreWithCastILi1EEEEEviT_T0_T2_T3_T4_T5_:
	.zero		572


//--------------------- .nv.constant0._ZN2at6native18elementwise_kernelILi128ELi2EZNS0_22gpu_kernel_impl_nocastIZZZNS0_17expm1_kernel_cudaERNS_18TensorIteratorBaseEENKUlvE_clEvENKUlvE_clEvEUldE_EEvS4_RKT_EUliE_EEviT1_ --------------------------
	.section	.nv.constant0._ZN2at6native18elementwise_kernelILi128ELi2EZNS0_22gpu_kernel_impl_nocastIZZZNS0_17expm1_kernel_cudaERNS_18TensorIteratorBaseEENKUlvE_clEvENKUlvE_clEvEUldE_EEvS4_RKT_EUliE_EEviT1_,"a",@progbits
	.sectionflags	@""
	.align	4
.nv.constant0._ZN2at6native18elementwise_kernelILi128ELi2EZNS0_22gpu_kernel_impl_nocastIZZZNS0_17expm1_kernel_cudaERNS_18TensorIteratorBaseEENKUlvE_clEvENKUlvE_clEvEUldE_EEvS4_RKT_EUliE_EEviT1_:
	.zero		1072


//--------------------- .nv.constant0._ZN2at6native27unrolled_elementwise_kernelIZZZNS0_17expm1_kernel_cudaERNS_18TensorIteratorBaseEENKUlvE_clEvENKUlvE_clEvEUldE_St5arrayIPcLm2EELi4E23TrivialOffsetCalculatorILi1EjESB_NS0_6memory15LoadWithoutCastENSC_16StoreWithoutCastEEEviT_T0_T2_T3_T4_T5_ --------------------------
	.section	.nv.constant0._ZN2at6native27unrolled_elementwise_kernelIZZZNS0_17expm1_kernel_cudaERNS_18TensorIteratorBaseEENKUlvE_clEvENKUlvE_clEvEUldE_St5arrayIPcLm2EELi4E23TrivialOffsetCalculatorILi1EjESB_NS0_6memory15LoadWithoutCastENSC_16StoreWithoutCastEEEviT_T0_T2_T3_T4_T5_,"a",@progbits
	.sectionflags	@""
	.align	4
.nv.constant0._ZN2at6native27unrolled_elementwise_kernelIZZZNS0_17expm1_kernel_cudaERNS_18TensorIteratorBaseEENKUlvE_clEvENKUlvE_clEvEUldE_St5arrayIPcLm2EELi4E23TrivialOffsetCalculatorILi1EjESB_NS0_6memory15LoadWithoutCastENSC_16StoreWithoutCastEEEviT_T0_T2_T3_T4_T5_:
	.zero		556


//--------------------- .nv.constant0._ZN2at6native29vectorized_elementwise_kernelILi2EZZZNS0_17expm1_kernel_cudaERNS_18TensorIteratorBaseEENKUlvE_clEvENKUlvE_clEvEUldE_St5arrayIPcLm2EEEEviT0_T1_ --------------------------
	.section	.nv.constant0._ZN2at6native29vectorized_elementwise_kernelILi2EZZZNS0_17expm1_kernel_cudaERNS_18TensorIteratorBaseEENKUlvE_clEvENKUlvE_clEvEUldE_St5arrayIPcLm2EEEEviT0_T1_,"a",@progbits
	.sectionflags	@""
	.align	4
.nv.constant0._ZN2at6native29vectorized_elementwise_kernelILi2EZZZNS0_17expm1_kernel_cudaERNS_18TensorIteratorBaseEENKUlvE_clEvENKUlvE_clEvEUldE_St5arrayIPcLm2EEEEviT0_T1_:
	.zero		552


//--------------------- .nv.constant0._ZN2at6native29vectorized_elementwise_kernelILi4EZZZNS0_17expm1_kernel_cudaERNS_18TensorIteratorBaseEENKUlvE_clEvENKUlvE_clEvEUldE_St5arrayIPcLm2EEEEviT0_T1_ --------------------------
	.section	.nv.constant0._ZN2at6native29vectorized_elementwise_kernelILi4EZZZNS0_17expm1_kernel_cudaERNS_18TensorIteratorBaseEENKUlvE_clEvENKUlvE_clEvEUldE_St5arrayIPcLm2EEEEviT0_T1_,"a",@progbits
	.sectionflags	@""
	.align	4
.nv.constant0._ZN2at6native29vectorized_elementwise_kernelILi4EZZZNS0_17expm1_kernel_cudaERNS_18TensorIteratorBaseEENKUlvE_clEvENKUlvE_clEvEUldE_St5arrayIPcLm2EEEEviT0_T1_:
	.zero		552


//--------------------- .nv.constant0._ZN2at6native29vectorized_elementwise_kernelILi8EZZZNS0_17expm1_kernel_cudaERNS_18TensorIteratorBaseEENKUlvE_clEvENKUlvE_clEvEUldE_St5arrayIPcLm2EEEEviT0_T1_ --------------------------
	.section	.nv.constant0._ZN2at6native29vectorized_elementwise_kernelILi8EZZZNS0_17expm1_kernel_cudaERNS_18TensorIteratorBaseEENKUlvE_clEvENKUlvE_clEvEUldE_St5arrayIPcLm2EEEEviT0_T1_,"a",@progbits
	.sectionflags	@""
	.align	4
.nv.constant0._ZN2at6native29vectorized_elementwise_kernelILi8EZZZNS0_17expm1_kernel_cudaERNS_18TensorIteratorBaseEENKUlvE_clEvENKUlvE_clEvEUldE_St5arrayIPcLm2EEEEviT0_T1_:
	.zero		552


//--------------------- .nv.constant0._ZN2at6native18elementwise_kernelILi128ELi4EZNS0_15gpu_kernel_implIZZZNS0_15exp_kernel_cudaERNS_18TensorIteratorBaseEENKUlvE0_clEvENKUlvE2_clEvEUlN3c108BFloat16EE_EEvS4_RKT_EUliE_EEviT1_ --------------------------
	.section	.nv.constant0._ZN2at6native18elementwise_kernelILi128ELi4EZNS0_15gpu_kernel_implIZZZNS0_15exp_kernel_cudaERNS_18TensorIteratorBaseEENKUlvE0_clEvENKUlvE2_clEvEUlN3c108BFloat16EE_EEvS4_RKT_EUliE_EEviT1_,"a",@progbits
	.sectionflags	@""
	.align	4
.nv.constant0._ZN2at6native18elementwise_kernelILi128ELi4EZNS0_15gpu_kernel_implIZZZNS0_15exp_kernel_cudaERNS_18TensorIteratorBaseEENKUlvE0_clEvENKUlvE2_clEvEUlN3c108BFloat16EE_EEvS4_RKT_EUliE_EEviT1_:
	.zero		1072


//--------------------- .nv.constant0._ZN2at6native27unrolled_elementwise_kernelIZZZNS0_15exp_kernel_cudaERNS_18TensorIteratorBaseEENKUlvE0_clEvENKUlvE2_clEvEUlN3c108BFloat16EE_St5arrayIPcLm2EELi4E23TrivialOffsetCalculatorILi1EjESD_NS0_6memory12LoadWithCastILi1EEENSE_13StoreWithCastILi1EEEEEviT_T0_T2_T3_T4_T5_ --------------------------
	.section	.nv.constant0._ZN2at6native27unrolled_elementwise_kernelIZZZNS0_15exp_kernel_cudaERNS_18TensorIteratorBaseEENKUlvE0_clEvENKUlvE2_clEvEUlN3c108BFloat16EE_St5arrayIPcLm2EELi4E23TrivialOffsetCalculatorILi1EjESD_NS0_6memory12LoadWithCastILi1EEENSE_13StoreWithCastILi1EEEEEviT_T0_T2_T3_T4_T5_,"a",@progbits
	.sectionflags	@""
	.align	4
.nv.constant0._ZN2at6native27unrolled_elementwise_kernelIZZZNS0_15exp_kernel_cudaERNS_18TensorIteratorBaseEENKUlvE0_clEvENKUlvE2_clEvEUlN3c108BFloat16EE_St5arrayIPcLm2EELi4E23TrivialOffsetCalculatorILi1EjESD_NS0_6memory12LoadWithCastILi1EEENSE_13StoreWithCastILi1EEEEEviT_T0_T2_T3_T4_T5_:
	.zero		572


//--------------------- .nv.constant0._ZN2at6native18elementwise_kernelILi128ELi4EZNS0_22gpu_kernel_impl_nocastIZZZNS0_15exp_kernel_cudaERNS_18TensorIteratorBaseEENKUlvE0_clEvENKUlvE2_clEvEUlN3c108BFloat16EE_EEvS4_RKT_EUliE_EEviT1_ --------------------------
	.section	.nv.constant0._ZN2at6native18elementwise_kernelILi128ELi4EZNS0_22gpu_kernel_impl_nocastIZZZNS0_15exp_kernel_cudaERNS_18TensorIteratorBaseEENKUlvE0_clEvENKUlvE2_clEvEUlN3c108BFloat16EE_EEvS4_RKT_EUliE_EEviT1_,"a",@progbits
	.sectionflags	@""
	.align	4
.nv.constant0._ZN2at6native18elementwise_kernelILi128ELi4EZNS0_22gpu_kernel_impl_nocastIZZZNS0_15exp_kernel_cudaERNS_18TensorIteratorBaseEENKUlvE0_clEvENKUlvE2_clEvEUlN3c108BFloat16EE_EEvS4_RKT_EUliE_EEviT1_:
	.zero		1072


//--------------------- .nv.constant0._ZN2at6native27unrolled_elementwise_kernelIZZZNS0_15exp_kernel_cudaERNS_18TensorIteratorBaseEENKUlvE0_clEvENKUlvE2_clEvEUlN3c108BFloat16EE_St5arrayIPcLm2EELi4E23TrivialOffsetCalculatorILi1EjESD_NS0_6memory15LoadWithoutCastENSE_16StoreWithoutCastEEEviT_T0_T2_T3_T4_T5_ --------------------------
	.section	.nv.constant0._ZN2at6native27unrolled_elementwise_kernelIZZZNS0_15exp_kernel_cudaERNS_18TensorIteratorBaseEENKUlvE0_clEvENKUlvE2_clEvEUlN3c108BFloat16EE_St5arrayIPcLm2EELi4E23TrivialOffsetCalculatorILi1EjESD_NS0_6memory15LoadWithoutCastENSE_16StoreWithoutCastEEEviT_T0_T2_T3_T4_T5_,"a",@progbits
	.sectionflags	@""
	.align	4
.nv.constant0._ZN2at6native27unrolled_elementwise_kernelIZZZNS0_15exp_kernel_cudaERNS_18TensorIteratorBaseEENKUlvE0_clEvENKUlvE2_clEvEUlN3c108BFloat16EE_St5arrayIPcLm2EELi4E23TrivialOffsetCalculatorILi1EjESD_NS0_6memory15LoadWithoutCastENSE_16StoreWithoutCastEEEviT_T0_T2_T3_T4_T5_:
	.zero		556


//--------------------- .nv.constant0._ZN2at6native29vectorized_elementwise_kernelILi2EZZZNS0_15exp_kernel_cudaERNS_18TensorIteratorBaseEENKUlvE0_clEvENKUlvE2_clEvEUlN3c108BFloat16EE_St5arrayIPcLm2EEEEviT0_T1_ --------------------------
	.section	.nv.constant0._ZN2at6native29vectorized_elementwise_kernelILi2EZZZNS0_15exp_kernel_cudaERNS_18TensorIteratorBaseEENKUlvE0_clEvENKUlvE2_clEvEUlN3c108BFloat16EE_St5arrayIPcLm2EEEEviT0_T1_,"a",@progbits
	.sectionflags	@""
	.align	4
.nv.constant0._ZN2at6native29vectorized_elementwise_kernelILi2EZZZNS0_15exp_kernel_cudaERNS_18TensorIteratorBaseEENKUlvE0_clEvENKUlvE2_clEvEUlN3c108BFloat16EE_St5arrayIPcLm2EEEEviT0_T1_:
	.zero		552


//--------------------- .nv.constant0._ZN2at6native29vectorized_elementwise_kernelILi4EZZZNS0_15exp_kernel_cudaERNS_18TensorIteratorBaseEENKUlvE0_clEvENKUlvE2_clEvEUlN3c108BFloat16EE_St5arrayIPcLm2EEEEviT0_T1_ --------------------------
	.section	.nv.constant0._ZN2at6native29vectorized_elementwise_kernelILi4EZZZNS0_15exp_kernel_cudaERNS_18TensorIteratorBaseEENKUlvE0_clEvENKUlvE2_clEvEUlN3c108BFloat16EE_St5arrayIPcLm2EEEEviT0_T1_,"a",@progbits
	.sectionflags	@""
	.align	4
.nv.constant0._ZN2at6native29vectorized_elementwise_kernelILi4EZZZNS0_15exp_kernel_cudaERNS_18TensorIteratorBaseEENKUlvE0_clEvENKUlvE2_clEvEUlN3c108BFloat16EE_St5arrayIPcLm2EEEEviT0_T1_:
	.zero		552


//--------------------- .nv.constant0._ZN2at6native29vectorized_elementwise_kernelILi8EZZZNS0_15exp_kernel_cudaERNS_18TensorIteratorBaseEENKUlvE0_clEvENKUlvE2_clEvEUlN3c108BFloat16EE_St5arrayIPcLm2EEEEviT0_T1_ --------------------------
	.section	.nv.constant0._ZN2at6native29vectorized_elementwise_kernelILi8EZZZNS0_15exp_kernel_cudaERNS_18TensorIteratorBaseEENKUlvE0_clEvENKUlvE2_clEvEUlN3c108BFloat16EE_St5arrayIPcLm2EEEEviT0_T1_,"a",@progbits
	.sectionflags	@""
	.align	4
.nv.constant0._ZN2at6native29vectorized_elementwise_kernelILi8EZZZNS0_15exp_kernel_cudaERNS_18TensorIteratorBaseEENKUlvE0_clEvENKUlvE2_clEvEUlN3c108BFloat16EE_St5arrayIPcLm2EEEEviT0_T1_:
	.zero		552


//--------------------- .nv.constant0._ZN2at6native18elementwise_kernelILi128ELi4EZNS0_15gpu_kernel_implIZZZNS0_15exp_kernel_cudaERNS_18TensorIteratorBaseEENKUlvE0_clEvENKUlvE1_clEvEUlN3c104HalfEE_EEvS4_RKT_EUliE_EEviT1_ --------------------------
	.section	.nv.constant0._ZN2at6native18elementwise_kernelILi128ELi4EZNS0_15gpu_kernel_implIZZZNS0_15exp_kernel_cudaERNS_18TensorIteratorBaseEENKUlvE0_clEvENKUlvE1_clEvEUlN3c104HalfEE_EEvS4_RKT_EUliE_EEviT1_,"a",@progbits
	.sectionflags	@""
	.align	4
.nv.constant0._ZN2at6native18elementwise_kernelILi128ELi4EZNS0_15gpu_kernel_implIZZZNS0_15exp_kernel_cudaERNS_18TensorIteratorBaseEENKUlvE0_clEvENKUlvE1_clEvEUlN3c104HalfEE_EEvS4_RKT_EUliE_EEviT1_:
	.zero		1072


//--------------------- .nv.constant0._ZN2at6native27unrolled_elementwise_kernelIZZZNS0_15exp_kernel_cudaERNS_18TensorIteratorBaseEENKUlvE0_clEvENKUlvE1_clEvEUlN3c104HalfEE_St5arrayIPcLm2EELi4E23TrivialOffsetCalculatorILi1EjESD_NS0_6memory12LoadWithCastILi1EEENSE_13StoreWithCastILi1EEEEEviT_T0_T2_T3_T4_T5_ --------------------------
	.section	.nv.constant0._ZN2at6native27unrolled_elementwise_kernelIZZZNS0_15exp_kernel_cudaERNS_18TensorIteratorBaseEENKUlvE0_clEvENKUlvE1_clEvEUlN3c104HalfEE_St5arrayIPcLm2EELi4E23TrivialOffsetCalculatorILi1EjESD_NS0_6memory12LoadWithCastILi1EEENSE_13StoreWithCastILi1EEEEEviT_T0_T2_T3_T4_T5_,"a",@progbits
	.sectionflags	@""
	.align	4
.nv.constant0._ZN2at6native27unrolled_elementwise_kernelIZZZNS0_15exp_kernel_cudaERNS_18TensorIteratorBaseEENKUlvE0_clEvENKUlvE1_clEvEUlN3c104HalfEE_St5arrayIPcLm2EELi4E23TrivialOffsetCalculatorILi1EjESD_NS0_6memory12LoadWithCastILi1EEENSE_13StoreWithCastILi1EEEEEviT_T0_T2_T3_T4_T5_:
	.zero		572


//--------------------- .nv.constant0._ZN2at6native18elementwise_kernelILi128ELi4EZNS0_22gpu_kernel_impl_nocastIZZZNS0_15exp_kernel_cudaERNS_18TensorIteratorBaseEENKUlvE0_clEvENKUlvE1_clEvEUlN3c104HalfEE_EEvS4_RKT_EUliE_EEviT1_ --------------------------
	.section	.nv.constant0._ZN2at6native18elementwise_kernelILi128ELi4EZNS0_22gpu_kernel_impl_nocastIZZZNS0_15exp_kernel_cudaERNS_18TensorIteratorBaseEENKUlvE0_clEvENKUlvE1_clEvEUlN3c104HalfEE_EEvS4_RKT_EUliE_EEviT1_,"a",@progbits
	.sectionflags	@""
	.align	4
.nv.constant0._ZN2at6native18elementwise_kernelILi128ELi4EZNS0_22gpu_kernel_impl_nocastIZZZNS0_15exp_kernel_cudaERNS_18TensorIteratorBaseEENKUlvE0_clEvENKUlvE1_clEvEUlN3c104HalfEE_EEvS4_RKT_EUliE_EEviT1_:
	.zero		1072


//--------------------- .nv.constant0._ZN2at6native27unrolled_elementwise_kernelIZZZNS0_15exp_kernel_cudaERNS_18TensorIteratorBaseEENKUlvE0_clEvENKUlvE1_clEvEUlN3c104HalfEE_St5arrayIPcLm2EELi4E23TrivialOffsetCalculatorILi1EjESD_NS0_6memory15LoadWithoutCastENSE_16StoreWithoutCastEEEviT_T0_T2_T3_T4_T5_ --------------------------
	.section	.nv.constant0._ZN2at6native27unrolled_elementwise_kernelIZZZNS0_15exp_kernel_cudaERNS_18TensorIteratorBaseEENKUlvE0_clEvENKUlvE1_clEvEUlN3c104HalfEE_St5arrayIPcLm2EELi4E23TrivialOffsetCalculatorILi1EjESD_NS0_6memory15LoadWithoutCastENSE_16StoreWithoutCastEEEviT_T0_T2_T3_T4_T5_,"a",@progbits
	.sectionflags	@""
	.align	4
.nv.constant0._ZN2at6native27unrolled_elementwise_kernelIZZZNS0_15exp_kernel_cudaERNS_18TensorIteratorBaseEENKUlvE0_clEvENKUlvE1_clEvEUlN3c104HalfEE_St5arrayIPcLm2EELi4E23TrivialOffsetCalculatorILi1EjESD_NS0_6memory15LoadWithoutCastENSE_16StoreWithoutCastEEEviT_T0_T2_T3_T4_T5_:
	.zero		556


//--------------------- .nv.constant0._ZN2at6native29vectorized_elementwise_kernelILi2EZZZNS0_15exp_kernel_cudaERNS_18TensorIteratorBaseEENKUlvE0_clEvENKUlvE1_clEvEUlN3c104HalfEE_St5arrayIPcLm2EEEEviT0_T1_ --------------------------
	.section	.nv.constant0._ZN2at6native29vectorized_elementwise_kernelILi2EZZZNS0_15exp_kernel_cudaERNS_18TensorIteratorBaseEENKUlvE0_clEvENKUlvE1_clEvEUlN3c104HalfEE_St5arrayIPcLm2EEEEviT0_T1_,"a",@progbits
	.sectionflags	@""
	.align	4
.nv.constant0._ZN2at6native29vectorized_elementwise_kernelILi2EZZZNS0_15exp_kernel_cudaERNS_18TensorIteratorBaseEENKUlvE0_clEvENKUlvE1_clEvEUlN3c104HalfEE_St5arrayIPcLm2EEEEviT0_T1_:
	.zero		552


//--------------------- .nv.constant0._ZN2at6native29vectorized_elementwise_kernelILi4EZZZNS0_15exp_kernel_cudaERNS_18TensorIteratorBaseEENKUlvE0_clEvENKUlvE1_clEvEUlN3c104HalfEE_St5arrayIPcLm2EEEEviT0_T1_ --------------------------
	.section	.nv.constant0._ZN2at6native29vectorized_elementwise_kernelILi4EZZZNS0_15exp_kernel_cudaERNS_18TensorIteratorBaseEENKUlvE0_clEvENKUlvE1_clEvEUlN3c104HalfEE_St5arrayIPcLm2EEEEviT0_T1_,"a",@progbits
	.sectionflags	@""
	.align	4
.nv.constant0._ZN2at6native29vectorized_elementwise_kernelILi4EZZZNS0_15exp_kernel_cudaERNS_18TensorIteratorBaseEENKUlvE0_clEvENKUlvE1_clEvEUlN3c104HalfEE_St5arrayIPcLm2EEEEviT0_T1_:
	.zero		552


//--------------------- .nv.constant0._ZN2at6native29vectorized_elementwise_kernelILi8EZZZNS0_15exp_kernel_cudaERNS_18TensorIteratorBaseEENKUlvE0_clEvENKUlvE1_clEvEUlN3c104HalfEE_St5arrayIPcLm2EEEEviT0_T1_ --------------------------
	.section	.nv.constant0._ZN2at6native29vectorized_elementwise_kernelILi8EZZZNS0_15exp_kernel_cudaERNS_18TensorIteratorBaseEENKUlvE0_clEvENKUlvE1_clEvEUlN3c104HalfEE_St5arrayIPcLm2EEEEviT0_T1_,"a",@progbits
	.sectionflags	@""
	.align	4
.nv.constant0._ZN2at6native29vectorized_elementwise_kernelILi8EZZZNS0_15exp_kernel_cudaERNS_18TensorIteratorBaseEENKUlvE0_clEvENKUlvE1_clEvEUlN3c104HalfEE_St5arrayIPcLm2EEEEviT0_T1_:
	.zero		552


//--------------------- .nv.constant0._ZN2at6native18elementwise_kernelILi128ELi4EZNS0_15gpu_kernel_implIZZZNS0_15exp_kernel_cudaERNS_18TensorIteratorBaseEENKUlvE0_clEvENKUlvE0_clEvEUlfE_EEvS4_RKT_EUliE_EEviT1_ --------------------------
	.section	.nv.constant0._ZN2at6native18elementwise_kernelILi128ELi4EZNS0_15gpu_kernel_implIZZZNS0_15exp_kernel_cudaERNS_18TensorIteratorBaseEENKUlvE0_clEvENKUlvE0_clEvEUlfE_EEvS4_RKT_EUliE_EEviT1_,"a",@progbits
	.sectionflags	@""
	.align	4
.nv.constant0._ZN2at6native18elementwise_kernelILi128ELi4EZNS0_15gpu_kernel_implIZZZNS0_15exp_kernel_cudaERNS_18TensorIteratorBaseEENKUlvE0_clEvENKUlvE0_clEvEUlfE_EEvS4_RKT_EUliE_EEviT1_:
	.zero		1072


//--------------------- .nv.constant0._ZN2at6native27unrolled_elementwise_kernelIZZZNS0_15exp_kernel_cudaERNS_18TensorIteratorBaseEENKUlvE0_clEvENKUlvE0_clEvEUlfE_St5arrayIPcLm2EELi4E23TrivialOffsetCalculatorILi1EjESB_NS0_6memory12LoadWithCastILi1EEENSC_13StoreWithCastILi1EEEEEviT_T0_T2_T3_T4_T5_ --------------------------
	.section	.nv.constant0._ZN2at6native27unrolled_elementwise_kernelIZZZNS0_15exp_kernel_cudaERNS_18TensorIteratorBaseEENKUlvE0_clEvENKUlvE0_clEvEUlfE_St5arrayIPcLm2EELi4E23TrivialOffsetCalculatorILi1EjESB_NS0_6memory12LoadWithCastILi1EEENSC_13StoreWithCastILi1EEEEEviT_T0_T2_T3_T4_T5_,"a",@progbits
	.sectionflags	@""
	.align	4
.nv.constant0._ZN2at6native27unrolled_elementwise_kernelIZZZNS0_15exp_kernel_cudaERNS_18TensorIteratorBaseEENKUlvE0_clEvENKUlvE0_clEvEUlfE_St5arrayIPcLm2EELi4E23TrivialOffsetCalculatorILi1EjESB_NS0_6memory12LoadWithCastILi1EEENSC_13StoreWithCastILi1EEEEEviT_T0_T2_T3_T4_T5_:
	.zero		572


//--------------------- .nv.constant0._ZN2at6native18elementwise_kernelILi128ELi2EZNS0_22gpu_kernel_impl_nocastIZZZNS0_15exp_kernel_cudaERNS_18TensorIteratorBaseEENKUlvE0_clEvENKUlvE0_clEvEUlfE_EEvS4_RKT_EUliE_EEviT1_ --------------------------
	.section	.nv.constant0._ZN2at6native18elementwise_kernelILi128ELi2EZNS0_22gpu_kernel_impl_nocastIZZZNS0_15exp_kernel_cudaERNS_18TensorIteratorBaseEENKUlvE0_clEvENKUlvE0_clEvEUlfE_EEvS4_RKT_EUliE_EEviT1_,"a",@progbits
	.sectionflags	@""
	.align	4
.nv.constant0._ZN2at6native18elementwise_kernelILi128ELi2EZNS0_22gpu_kernel_impl_nocastIZZZNS0_15exp_kernel_cudaERNS_18TensorIteratorBaseEENKUlvE0_clEvENKUlvE0_clEvEUlfE_EEvS4_RKT_EUliE_EEviT1_:
	.zero		1072


//--------------------- .nv.constant0._ZN2at6native27unrolled_elementwise_kernelIZZZNS0_15exp_kernel_cudaERNS_18TensorIteratorBaseEENKUlvE0_clEvENKUlvE0_clEvEUlfE_St5arrayIPcLm2EELi4E23TrivialOffsetCalculatorILi1EjESB_NS0_6memory15LoadWithoutCastENSC_16StoreWithoutCastEEEviT_T0_T2_T3_T4_T5_ --------------------------
	.section	.nv.constant0._ZN2at6native27unrolled_elementwise_kernelIZZZNS0_15exp_kernel_cudaERNS_18TensorIteratorBaseEENKUlvE0_clEvENKUlvE0_clEvEUlfE_St5arrayIPcLm2EELi4E23TrivialOffsetCalculatorILi1EjESB_NS0_6memory15LoadWithoutCastENSC_16StoreWithoutCastEEEviT_T0_T2_T3_T4_T5_,"a",@progbits
	.sectionflags	@""
	.align	4
.nv.constant0._ZN2at6native27unrolled_elementwise_kernelIZZZNS0_15exp_kernel_cudaERNS_18TensorIteratorBaseEENKUlvE0_clEvENKUlvE0_clEvEUlfE_St5arrayIPcLm2EELi4E23TrivialOffsetCalculatorILi1EjESB_NS0_6memory15LoadWithoutCastENSC_16StoreWithoutCastEEEviT_T0_T2_T3_T4_T5_:
	.zero		556


//--------------------- .nv.constant0._ZN2at6native29vectorized_elementwise_kernelILi2EZZZNS0_15exp_kernel_cudaERNS_18TensorIteratorBaseEENKUlvE0_clEvENKUlvE0_clEvEUlfE_St5arrayIPcLm2EEEEviT0_T1_ --------------------------
	.section	.nv.constant0._ZN2at6native29vectorized_elementwise_kernelILi2EZZZNS0_15exp_kernel_cudaERNS_18TensorIteratorBaseEENKUlvE0_clEvENKUlvE0_clEvEUlfE_St5arrayIPcLm2EEEEviT0_T1_,"a",@progbits
	.sectionflags	@""
	.align	4
.nv.constant0._ZN2at6native29vectorized_elementwise_kernelILi2EZZZNS0_15exp_kernel_cudaERNS_18TensorIteratorBaseEENKUlvE0_clEvENKUlvE0_clEvEUlfE_St5arrayIPcLm2EEEEviT0_T1_:
	.zero		552


//--------------------- .nv.constant0._ZN2at6native29vectorized_elementwise_kernelILi4EZZZNS0_15exp_kernel_cudaERNS_18TensorIteratorBaseEENKUlvE0_clEvENKUlvE0_clEvEUlfE_St5arrayIPcLm2EEEEviT0_T1_ --------------------------
	.section	.nv.constant0._ZN2at6native29vectorized_elementwise_kernelILi4EZZZNS0_15exp_kernel_cudaERNS_18TensorIteratorBaseEENKUlvE0_clEvENKUlvE0_clEvEUlfE_St5arrayIPcLm2EEEEviT0_T1_,"a",@progbits
	.sectionflags	@""
	.align	4
.nv.constant0._ZN2at6native29vectorized_elementwise_kernelILi4EZZZNS0_15exp_kernel_cudaERNS_18TensorIteratorBaseEENKUlvE0_clEvENKUlvE0_clEvEUlfE_St5arrayIPcLm2EEEEviT0_T1_:
	.zero		552


//--------------------- .nv.constant0._ZN2at6native29vectorized_elementwise_kernelILi8EZZZNS0_15exp_kernel_cudaERNS_18TensorIteratorBaseEENKUlvE0_clEvENKUlvE0_clEvEUlfE_St5arrayIPcLm2EEEEviT0_T1_ --------------------------
	.section	.nv.constant0._ZN2at6native29vectorized_elementwise_kernelILi8EZZZNS0_15exp_kernel_cudaERNS_18TensorIteratorBaseEENKUlvE0_clEvENKUlvE0_clEvEUlfE_St5arrayIPcLm2EEEEviT0_T1_,"a",@progbits
	.sectionflags	@""
	.align	4
.nv.constant0._ZN2at6native29vectorized_elementwise_kernelILi8EZZZNS0_15exp_kernel_cudaERNS_18TensorIteratorBaseEENKUlvE0_clEvENKUlvE0_clEvEUlfE_St5arrayIPcLm2EEEEviT0_T1_:
	.zero		552


//--------------------- .nv.constant0._ZN2at6native18elementwise_kernelILi128ELi4EZNS0_15gpu_kernel_implIZZZNS0_15exp_kernel_cudaERNS_18TensorIteratorBaseEENKUlvE0_clEvENKUlvE_clEvEUldE_EEvS4_RKT_EUliE_EEviT1_ --------------------------
	.section	.nv.constant0._ZN2at6native18elementwise_kernelILi128ELi4EZNS0_15gpu_kernel_implIZZZNS0_15exp_kernel_cudaERNS_18TensorIteratorBaseEENKUlvE0_clEvENKUlvE_clEvEUldE_EEvS4_RKT_EUliE_EEviT1_,"a",@progbits
	.sectionflags	@""
	.align	4
.nv.constant0._ZN2at6native18elementwise_kernelILi128ELi4EZNS0_15gpu_kernel_implIZZZNS0_15exp_kernel_cudaERNS_18TensorIteratorBaseEENKUlvE0_clEvENKUlvE_clEvEUldE_EEvS4_RKT_EUliE_EEviT1_:
	.zero		1072


//--------------------- .nv.constant0._ZN2at6native27unrolled_elementwise_kernelIZZZNS0_15exp_kernel_cudaERNS_18TensorIteratorBaseEENKUlvE0_clEvENKUlvE_clEvEUldE_St5arrayIPcLm2EELi4E23TrivialOffsetCalculatorILi1EjESB_NS0_6memory12LoadWithCastILi1EEENSC_13StoreWithCastILi1EEEEEviT_T0_T2_T3_T4_T5_ --------------------------
	.section	.nv.constant0._ZN2at6native27unrolled_elementwise_kernelIZZZNS0_15exp_kernel_cudaERNS_18TensorIteratorBaseEENKUlvE0_clEvENKUlvE_clEvEUldE_St5arrayIPcLm2EELi4E23TrivialOffsetCalculatorILi1EjESB_NS0_6memory12LoadWithCastILi1EEENSC_13StoreWithCastILi1EEEEEviT_T0_T2_T3_T4_T5_,"a",@progbits
	.sectionflags	@""
	.align	4
.nv.constant0._ZN2at6native27unrolled_elementwise_kernelIZZZNS0_15exp_kernel_cudaERNS_18TensorIteratorBaseEENKUlvE0_clEvENKUlvE_clEvEUldE_St5arrayIPcLm2EELi4E23TrivialOffsetCalculatorILi1EjESB_NS0_6memory12LoadWithCastILi1EEENSC_13StoreWithCastILi1EEEEEviT_T0_T2_T3_T4_T5_:
	.zero		572


//--------------------- .nv.constant0._ZN2at6native18elementwise_kernelILi128ELi2EZNS0_22gpu_kernel_impl_nocastIZZZNS0_15exp_kernel_cudaERNS_18TensorIteratorBaseEENKUlvE0_clEvENKUlvE_clEvEUldE_EEvS4_RKT_EUliE_EEviT1_ --------------------------
	.section	.nv.constant0._ZN2at6native18elementwise_kernelILi128ELi2EZNS0_22gpu_kernel_impl_nocastIZZZNS0_15exp_kernel_cudaERNS_18TensorIteratorBaseEENKUlvE0_clEvENKUlvE_clEvEUldE_EEvS4_RKT_EUliE_EEviT1_,"a",@progbits
	.sectionflags	@""
	.align	4
.nv.constant0._ZN2at6native18elementwise_kernelILi128ELi2EZNS0_22gpu_kernel_impl_nocastIZZZNS0_15exp_kernel_cudaERNS_18TensorIteratorBaseEENKUlvE0_clEvENKUlvE_clEvEUldE_EEvS4_RKT_EUliE_EEviT1_:
	.zero		1072


//--------------------- .nv.constant0._ZN2at6native27unrolled_elementwise_kernelIZZZNS0_15exp_kernel_cudaERNS_18TensorIteratorBaseEENKUlvE0_clEvENKUlvE_clEvEUldE_St5arrayIPcLm2EELi4E23TrivialOffsetCalculatorILi1EjESB_NS0_6memory15LoadWithoutCastENSC_16StoreWithoutCastEEEviT_T0_T2_T3_T4_T5_ --------------------------
	.section	.nv.constant0._ZN2at6native27unrolled_elementwise_kernelIZZZNS0_15exp_kernel_cudaERNS_18TensorIteratorBaseEENKUlvE0_clEvENKUlvE_clEvEUldE_St5arrayIPcLm2EELi4E23TrivialOffsetCalculatorILi1EjESB_NS0_6memory15LoadWithoutCastENSC_16StoreWithoutCastEEEviT_T0_T2_T3_T4_T5_,"a",@progbits
	.sectionflags	@""
	.align	4
.nv.constant0._ZN2at6native27unrolled_elementwise_kernelIZZZNS0_15exp_kernel_cudaERNS_18TensorIteratorBaseEENKUlvE0_clEvENKUlvE_clEvEUldE_St5arrayIPcLm2EELi4E23TrivialOffsetCalculatorILi1EjESB_NS0_6memory15LoadWithoutCastENSC_16StoreWithoutCastEEEviT_T0_T2_T3_T4_T5_:
	.zero		556


//--------------------- .nv.constant0._ZN2at6native29vectorized_elementwise_kernelILi2EZZZNS0_15exp_kernel_cudaERNS_18TensorIteratorBaseEENKUlvE0_clEvENKUlvE_clEvEUldE_St5arrayIPcLm2EEEEviT0_T1_ --------------------------
	.section	.nv.constant0._ZN2at6native29vectorized_elementwise_kernelILi2EZZZNS0_15exp_kernel_cudaERNS_18TensorIteratorBaseEENKUlvE0_clEvENKUlvE_clEvEUldE_St5arrayIPcLm2EEEEviT0_T1_,"a",@progbits
	.sectionflags	@""
	.align	4
.nv.constant0._ZN2at6native29vectorized_elementwise_kernelILi2EZZZNS0_15exp_kernel_cudaERNS_18TensorIteratorBaseEENKUlvE0_clEvENKUlvE_clEvEUldE_St5arrayIPcLm2EEEEviT0_T1_:
	.zero		552


//--------------------- .nv.constant0._ZN2at6native29vectorized_elementwise_kernelILi4EZZZNS0_15exp_kernel_cudaERNS_18TensorIteratorBaseEENKUlvE0_clEvENKUlvE_clEvEUldE_St5arrayIPcLm2EEEEviT0_T1_ --------------------------
	.section	.nv.constant0._ZN2at6native29vectorized_elementwise_kernelILi4EZZZNS0_15exp_kernel_cudaERNS_18TensorIteratorBaseEENKUlvE0_clEvENKUlvE_clEvEUldE_St5arrayIPcLm2EEEEviT0_T1_,"a",@progbits
	.sectionflags	@""
	.align	4
.nv.constant0._ZN2at6native29vectorized_elementwise_kernelILi4EZZZNS0_15exp_kernel_cudaERNS_18TensorIteratorBaseEENKUlvE0_clEvENKUlvE_clEvEUldE_St5arrayIPcLm2EEEEviT0_T1_:
	.zero		552


//--------------------- .nv.constant0._ZN2at6native29vectorized_elementwise_kernelILi8EZZZNS0_15exp_kernel_cudaERNS_18TensorIteratorBaseEENKUlvE0_clEvENKUlvE_clEvEUldE_St5arrayIPcLm2EEEEviT0_T1_ --------------------------
	.section	.nv.constant0._ZN2at6native29vectorized_elementwise_kernelILi8EZZZNS0_15exp_kernel_cudaERNS_18TensorIteratorBaseEENKUlvE0_clEvENKUlvE_clEvEUldE_St5arrayIPcLm2EEEEviT0_T1_,"a",@progbits
	.sectionflags	@""
	.align	4
.nv.constant0._ZN2at6native29vectorized_elementwise_kernelILi8EZZZNS0_15exp_kernel_cudaERNS_18TensorIteratorBaseEENKUlvE0_clEvENKUlvE_clEvEUldE_St5arrayIPcLm2EEEEviT0_T1_:
	.zero		552


//--------------------- .nv.constant0._ZN2at6native18elementwise_kernelILi128ELi4EZNS0_15gpu_kernel_implIZZZNS0_23bitwise_not_kernel_cudaERNS_18TensorIteratorBaseEENKUlvE_clEvENKUlvE3_clEvEUlsE_EEvS4_RKT_EUliE_EEviT1_ --------------------------
	.section	.nv.constant0._ZN2at6native18elementwise_kernelILi128ELi4EZNS0_15gpu_kernel_implIZZZNS0_23bitwise_not_kernel_cudaERNS_18TensorIteratorBaseEENKUlvE_clEvENKUlvE3_clEvEUlsE_EEvS4_RKT_EUliE_EEviT1_,"a",@progbits
	.sectionflags	@""
	.align	4
.nv.constant0._ZN2at6native18elementwise_kernelILi128ELi4EZNS0_15gpu_kernel_implIZZZNS0_23bitwise_not_kernel_cudaERNS_18TensorIteratorBaseEENKUlvE_clEvENKUlvE3_clEvEUlsE_EEvS4_RKT_EUliE_EEviT1_:
	.zero		1072


//--------------------- .nv.constant0._ZN2at6native27unrolled_elementwise_kernelIZZZNS0_23bitwise_not_kernel_cudaERNS_18TensorIteratorBaseEENKUlvE_clEvENKUlvE3_clEvEUlsE_St5arrayIPcLm2EELi4E23TrivialOffsetCalculatorILi1EjESB_NS0_6memory12LoadWithCastILi1EEENSC_13StoreWithCastILi1EEEEEviT_T0_T2_T3_T4_T5_ --------------------------
	.section	.nv.constant0._ZN2at6native27unrolled_elementwise_kernelIZZZNS0_23bitwise_not_kernel_cudaERNS_18TensorIteratorBaseEENKUlvE_clEvENKUlvE3_clEvEUlsE_St5arrayIPcLm2EELi4E23TrivialOffsetCalculatorILi1EjESB_NS0_6memory12LoadWithCastILi1EEENSC_13StoreWithCastILi1EEEEEviT_T0_T2_T3_T4_T5_,"a",@progbits
	.sectionflags	@""
	.align	4
.nv.constant0._ZN2at6native27unrolled_elementwise_kernelIZZZNS0_23bitwise_not_kernel_cudaERNS_18TensorIteratorBaseEENKUlvE_clEvENKUlvE3_clEvEUlsE_St5arrayIPcLm2EELi4E23TrivialOffsetCalculatorILi1EjESB_NS0_6memory12LoadWithCastILi1EEENSC_13StoreWithCastILi1EEEEEviT_T0_T2_T3_T4_T5_:
	.zero		572


//--------------------- .nv.constant0._ZN2at6native18elementwise_kernelILi128ELi4EZNS0_22gpu_kernel_impl_nocastIZZZNS0_23bitwise_not_kernel_cudaERNS_18TensorIteratorBaseEENKUlvE_clEvENKUlvE3_clEvEUlsE_EEvS4_RKT_EUliE_EEviT1_ --------------------------
	.section	.nv.constant0._ZN2at6native18elementwise_kernelILi128ELi4EZNS0_22gpu_kernel_impl_nocastIZZZNS0_23bitwise_not_kernel_cudaERNS_18TensorIteratorBaseEENKUlvE_clEvENKUlvE3_clEvEUlsE_EEvS4_RKT_EUliE_EEviT1_,"a",@progbits
	.sectionflags	@""
	.align	4
.nv.constant0._ZN2at6native18elementwise_kernelILi128ELi4EZNS0_22gpu_kernel_impl_nocastIZZZNS0_23bitwise_not_kernel_cudaERNS_18TensorIteratorBaseEENKUlvE_clEvENKUlvE3_clEvEUlsE_EEvS4_RKT_EUliE_EEviT1_:
	.zero		1072


//--------------------- .nv.constant0._ZN2at6native27unrolled_elementwise_kernelIZZZNS0_23bitwise_not_kernel_cudaERNS_18TensorIteratorBaseEENKUlvE_clEvENKUlvE3_clEvEUlsE_St5arrayIPcLm2EELi4E23TrivialOffsetCalculatorILi1EjESB_NS0_6memory15LoadWithoutCastENSC_16StoreWithoutCastEEEviT_T0_T2_T3_T4_T5_ --------------------------
	.section	.nv.constant0._ZN2at6native27unrolled_elementwise_kernelIZZZNS0_23bitwise_not_kernel_cudaERNS_18TensorIteratorBaseEENKUlvE_clEvENKUlvE3_clEvEUlsE_St5arrayIPcLm2EELi4E23TrivialOffsetCalculatorILi1EjESB_NS0_6memory15LoadWithoutCastENSC_16StoreWithoutCastEEEviT_T0_T2_T3_T4_T5_,"a",@progbits
	.sectionflags	@""
	.align	4
.nv.constant0._ZN2at6native27unrolled_elementwise_kernelIZZZNS0_23bitwise_not_kernel_cudaERNS_18TensorIteratorBaseEENKUlvE_clEvENKUlvE3_clEvEUlsE_St5arrayIPcLm2EELi4E23TrivialOffsetCalculatorILi1EjESB_NS0_6memory15LoadWithoutCastENSC_16StoreWithoutCastEEEviT_T0_T2_T3_T4_T5_:
	.zero		556


//--------------------- .nv.constant0._ZN2at6native29vectorized_elementwise_kernelILi2EZZZNS0_23bitwise_not_kernel_cudaERNS_18TensorIteratorBaseEENKUlvE_clEvENKUlvE3_clEvEUlsE_St5arrayIPcLm2EEEEviT0_T1_ --------------------------
	.section	.nv.constant0._ZN2at6native29vectorized_elementwise_kernelILi2EZZZNS0_23bitwise_not_kernel_cudaERNS_18TensorIteratorBaseEENKUlvE_clEvENKUlvE3_clEvEUlsE_St5arrayIPcLm2EEEEviT0_T1_,"a",@progbits
	.sectionflags	@""
	.align	4
.nv.constant0._ZN2at6native29vectorized_elementwise_kernelILi2EZZZNS0_23bitwise_not_kernel_cudaERNS_18TensorIteratorBaseEENKUlvE_clEvENKUlvE3_clEvEUlsE_St5arrayIPcLm2EEEEviT0_T1_:
	.zero		552


//--------------------- .nv.constant0._ZN2at6native29vectorized_elementwise_kernelILi4EZZZNS0_23bitwise_not_kernel_cudaERNS_18TensorIteratorBaseEENKUlvE_clEvENKUlvE3_clEvEUlsE_St5arrayIPcLm2EEEEviT0_T1_ --------------------------
	.section	.nv.constant0._ZN2at6native29vectorized_elementwise_kernelILi4EZZZNS0_23bitwise_not_kernel_cudaERNS_18TensorIteratorBaseEENKUlvE_clEvENKUlvE3_clEvEUlsE_St5arrayIPcLm2EEEEviT0_T1_,"a",@progbits
	.sectionflags	@""
	.align	4
.nv.constant0._ZN2at6native29vectorized_elementwise_kernelILi4EZZZNS0_23bitwise_not_kernel_cudaERNS_18TensorIteratorBaseEENKUlvE_clEvENKUlvE3_clEvEUlsE_St5arrayIPcLm2EEEEviT0_T1_:
	.zero		552


//--------------------- .nv.constant0._ZN2at6native29vectorized_elementwise_kernelILi8EZZZNS0_23bitwise_not_kernel_cudaERNS_18TensorIteratorBaseEENKUlvE_clEvENKUlvE3_clEvEUlsE_St5arrayIPcLm2EEEEviT0_T1_ --------------------------
	.section	.nv.constant0._ZN2at6native29vectorized_elementwise_kernelILi8EZZZNS0_23bitwise_not_kernel_cudaERNS_18TensorIteratorBaseEENKUlvE_clEvENKUlvE3_clEvEUlsE_St5arrayIPcLm2EEEEviT0_T1_,"a",@progbits
	.sectionflags	@""
	.align	4
.nv.constant0._ZN2at6native29vectorized_elementwise_kernelILi8EZZZNS0_23bitwise_not_kernel_cudaERNS_18TensorIteratorBaseEENKUlvE_clEvENKUlvE3_clEvEUlsE_St5arrayIPcLm2EEEEviT0_T1_:
	.zero		552


//--------------------- .nv.constant0._ZN2at6native18elementwise_kernelILi128ELi4EZNS0_15gpu_kernel_implIZZZNS0_23bitwise_not_kernel_cudaERNS_18TensorIteratorBaseEENKUlvE_clEvENKUlvE2_clEvEUllE_EEvS4_RKT_EUliE_EEviT1_ --------------------------
	.section	.nv.constant0._ZN2at6native18elementwise_kernelILi128ELi4EZNS0_15gpu_kernel_implIZZZNS0_23bitwise_not_kernel_cudaERNS_18TensorIteratorBaseEENKUlvE_clEvENKUlvE2_clEvEUllE_EEvS4_RKT_EUliE_EEviT1_,"a",@progbits
	.sectionflags	@""
	.align	4
.nv.constant0._ZN2at6native18elementwise_kernelILi128ELi4EZNS0_15gpu_kernel_implIZZZNS0_23bitwise_not_kernel_cudaERNS_18TensorIteratorBaseEENKUlvE_clEvENKUlvE2_clEvEUllE_EEvS4_RKT_EUliE_EEviT1_:
	.zero		1072


//--------------------- .nv.constant0._ZN2at6native27unrolled_elementwise_kernelIZZZNS0_23bitwise_not_kernel_cudaERNS_18TensorIteratorBaseEENKUlvE_clEvENKUlvE2_clEvEUllE_St5arrayIPcLm2EELi4E23TrivialOffsetCalculatorILi1EjESB_NS0_6memory12LoadWithCastILi1EEENSC_13StoreWithCastILi1EEEEEviT_T0_T2_T3_T4_T5_ --------------------------
	.section	.nv.constant0._ZN2at6native27unrolled_elementwise_kernelIZZZNS0_23bitwise_not_kernel_cudaERNS_18TensorIteratorBaseEENKUlvE_clEvENKUlvE2_clEvEUllE_St5arrayIPcLm2EELi4E23TrivialOffsetCalculatorILi1EjESB_NS0_6memory12LoadWithCastILi1EEENSC_13StoreWithCastILi1EEEEEviT_T0_T2_T3_T4_T5_,"a",@progbits
	.sectionflags	@""
	.align	4
.nv.constant0._ZN2at6native27unrolled_elementwise_kernelIZZZNS0_23bitwise_not_kernel_cudaERNS_18TensorIteratorBaseEENKUlvE_clEvENKUlvE2_clEvEUllE_St5arrayIPcLm2EELi4E23TrivialOffsetCalculatorILi1EjESB_NS0_6memory12LoadWithCastILi1EEENSC_13StoreWithCastILi1EEEEEviT_T0_T2_T3_T4_T5_:
	.zero		572


//--------------------- .nv.constant0._ZN2at6native18elementwise_kernelILi128ELi2EZNS0_22gpu_kernel_impl_nocastIZZZNS0_23bitwise_not_kernel_cudaERNS_18TensorIteratorBaseEENKUlvE_clEvENKUlvE2_clEvEUllE_EEvS4_RKT_EUliE_EEviT1_ --------------------------
	.section	.nv.constant0._ZN2at6native18elementwise_kernelILi128ELi2EZNS0_22gpu_kernel_impl_nocastIZZZNS0_23bitwise_not_kernel_cudaERNS_18TensorIteratorBaseEENKUlvE_clEvENKUlvE2_clEvEUllE_EEvS4_RKT_EUliE_EEviT1_,"a",@progbits
	.sectionflags	@""
	.align	4
.nv.constant0._ZN2at6native18elementwise_kernelILi128ELi2EZNS0_22gpu_kernel_impl_nocastIZZZNS0_23bitwise_not_kernel_cudaERNS_18TensorIteratorBaseEENKUlvE_clEvENKUlvE2_clEvEUllE_EEvS4_RKT_EUliE_EEviT1_:
	.zero		1072


//--------------------- .nv.constant0._ZN2at6native27unrolled_elementwise_kernelIZZZNS0_23bitwise_not_kernel_cudaERNS_18TensorIteratorBaseEENKUlvE_clEvENKUlvE2_clEvEUllE_St5arrayIPcLm2EELi4E23TrivialOffsetCalculatorILi1EjESB_NS0_6memory15LoadWithoutCastENSC_16StoreWithoutCastEEEviT_T0_T2_T3_T4_T5_ --------------------------
	.section	.nv.constant0._ZN2at6native27unrolled_elementwise_kernelIZZZNS0_23bitwise_not_kernel_cudaERNS_18TensorIteratorBaseEENKUlvE_clEvENKUlvE2_clEvEUllE_St5arrayIPcLm2EELi4E23TrivialOffsetCalculatorILi1EjESB_NS0_6memory15LoadWithoutCastENSC_16StoreWithoutCastEEEviT_T0_T2_T3_T4_T5_,"a",@progbits
	.sectionflags	@""
	.align	4
.nv.constant0._ZN2at6native27unrolled_elementwise_kernelIZZZNS0_23bitwise_not_kernel_cudaERNS_18TensorIteratorBaseEENKUlvE_clEvENKUlvE2_clEvEUllE_St5arrayIPcLm2EELi4E23TrivialOffsetCalculatorILi1EjESB_NS0_6memory15LoadWithoutCastENSC_16StoreWithoutCastEEEviT_T0_T2_T3_T4_T5_:
	.zero		556


//--------------------- .nv.constant0._ZN2at6native29vectorized_elementwise_kernelILi2EZZZNS0_23bitwise_not_kernel_cudaERNS_18TensorIteratorBaseEENKUlvE_clEvENKUlvE2_clEvEUllE_St5arrayIPcLm2EEEEviT0_T1_ --------------------------
	.section	.nv.constant0._ZN2at6native29vectorized_elementwise_kernelILi2EZZZNS0_23bitwise_not_kernel_cudaERNS_18TensorIteratorBaseEENKUlvE_clEvENKUlvE2_clEvEUllE_St5arrayIPcLm2EEEEviT0_T1_,"a",@progbits
	.sectionflags	@""
	.align	4
.nv.constant0._ZN2at6native29vectorized_elementwise_kernelILi2EZZZNS0_23bitwise_not_kernel_cudaERNS_18TensorIteratorBaseEENKUlvE_clEvENKUlvE2_clEvEUllE_St5arrayIPcLm2EEEEviT0_T1_:
	.zero		552


//--------------------- .nv.constant0._ZN2at6native29vectorized_elementwise_kernelILi4EZZZNS0_23bitwise_not_kernel_cudaERNS_18TensorIteratorBaseEENKUlvE_clEvENKUlvE2_clEvEUllE_St5arrayIPcLm2EEEEviT0_T1_ --------------------------
	.section	.nv.constant0._ZN2at6native29vectorized_elementwise_kernelILi4EZZZNS0_23bitwise_not_kernel_cudaERNS_18TensorIteratorBaseEENKUlvE_clEvENKUlvE2_clEvEUllE_St5arrayIPcLm2EEEEviT0_T1_,"a",@progbits
	.sectionflags	@""
	.align	4
.nv.constant0._ZN2at6native29vectorized_elementwise_kernelILi4EZZZNS0_23bitwise_not_kernel_cudaERNS_18TensorIteratorBaseEENKUlvE_clEvENKUlvE2_clEvEUllE_St5arrayIPcLm2EEEEviT0_T1_:
	.zero		552


//--------------------- .nv.constant0._ZN2at6native29vectorized_elementwise_kernelILi8EZZZNS0_23bitwise_not_kernel_cudaERNS_18TensorIteratorBaseEENKUlvE_clEvENKUlvE2_clEvEUllE_St5arrayIPcLm2EEEEviT0_T1_ --------------------------
	.section	.nv.constant0._ZN2at6native29vectorized_elementwise_kernelILi8EZZZNS0_23bitwise_not_kernel_cudaERNS_18TensorIteratorBaseEENKUlvE_clEvENKUlvE2_clEvEUllE_St5arrayIPcLm2EEEEviT0_T1_,"a",@progbits
	.sectionflags	@""
	.align	4
.nv.constant0._ZN2at6native29vectorized_elementwise_kernelILi8EZZZNS0_23bitwise_not_kernel_cudaERNS_18TensorIteratorBaseEENKUlvE_clEvENKUlvE2_clEvEUllE_St5arrayIPcLm2EEEEviT0_T1_:
	.zero		552


//--------------------- .nv.constant0._ZN2at6native18elementwise_kernelILi128ELi4EZNS0_15gpu_kernel_implIZZZNS0_23bitwise_not_kernel_cudaERNS_18TensorIteratorBaseEENKUlvE_clEvENKUlvE1_clEvEUliE_EEvS4_RKT_EUliE_EEviT1_ --------------------------
	.section	.nv.constant0._ZN2at6native18elementwise_kernelILi128ELi4EZNS0_15gpu_kernel_implIZZZNS0_23bitwise_not_kernel_cudaERNS_18TensorIteratorBaseEENKUlvE_clEvENKUlvE1_clEvEUliE_EEvS4_RKT_EUliE_EEviT1_,"a",@progbits
	.sectionflags	@""
	.align	4
.nv.constant0._ZN2at6native18elementwise_kernelILi128ELi4EZNS0_15gpu_kernel_implIZZZNS0_23bitwise_not_kernel_cudaERNS_18TensorIteratorBaseEENKUlvE_clEvENKUlvE1_clEvEUliE_EEvS4_RKT_EUliE_EEviT1_:
	.zero		1072


//--------------------- .nv.constant0._ZN2at6native27unrolled_elementwise_kernelIZZZNS0_23bitwise_not_kernel_cudaERNS_18TensorIteratorBaseEENKUlvE_clEvENKUlvE1_clEvEUliE_St5arrayIPcLm2EELi4E23TrivialOffsetCalculatorILi1EjESB_NS0_6memory12LoadWithCastILi1EEENSC_13StoreWithCastILi1EEEEEviT_T0_T2_T3_T4_T5_ --------------------------
	.section	.nv.constant0._ZN2at6native27unrolled_elementwise_kernelIZZZNS0_23bitwise_not_kernel_cudaERNS_18TensorIteratorBaseEENKUlvE_clEvENKUlvE1_clEvEUliE_St5arrayIPcLm2EELi4E23TrivialOffsetCalculatorILi1EjESB_NS0_6memory12LoadWithCastILi1EEENSC_13StoreWithCastILi1EEEEEviT_T0_T2_T3_T4_T5_,"a",@progbits
	.sectionflags	@""
	.align	4
.nv.constant0._ZN2at6native27unrolled_elementwise_kernelIZZZNS0_23bitwise_not_kernel_cudaERNS_18TensorIteratorBaseEENKUlvE_clEvENKUlvE1_clEvEUliE_St5arrayIPcLm2EELi4E23TrivialOffsetCalculatorILi1EjESB_NS0_6memory12LoadWithCastILi1EEENSC_13StoreWithCastILi1EEEEEviT_T0_T2_T3_T4_T5_:
	.zero		572


//--------------------- .nv.constant0._ZN2at6native18elementwise_kernelILi128ELi2EZNS0_22gpu_kernel_impl_nocastIZZZNS0_23bitwise_not_kernel_cudaERNS_18TensorIteratorBaseEENKUlvE_clEvENKUlvE1_clEvEUliE_EEvS4_RKT_EUliE_EEviT1_ --------------------------
	.section	.nv.constant0._ZN2at6native18elementwise_kernelILi128ELi2EZNS0_22gpu_kernel_impl_nocastIZZZNS0_23bitwise_not_kernel_cudaERNS_18TensorIteratorBaseEENKUlvE_clEvENKUlvE1_clEvEUliE_EEvS4_RKT_EUliE_EEviT1_,"a",@progbits
	.sectionflags	@""
	.align	4
.nv.constant0._ZN2at6native18elementwise_kernelILi128ELi2EZNS0_22gpu_kernel_impl_nocastIZZZNS0_23bitwise_not_kernel_cudaERNS_18TensorIteratorBaseEENKUlvE_clEvENKUlvE1_clEvEUliE_EEvS4_RKT_EUliE_EEviT1_:
	.zero		1072


//--------------------- .nv.constant0._ZN2at6native27unrolled_elementwise_kernelIZZZNS0_23bitwise_not_kernel_cudaERNS_18TensorIteratorBaseEENKUlvE_clEvENKUlvE1_clEvEUliE_St5arrayIPcLm2EELi4E23TrivialOffsetCalculatorILi1EjESB_NS0_6memory15LoadWithoutCastENSC_16StoreWithoutCastEEEviT_T0_T2_T3_T4_T5_ --------------------------
	.section	.nv.constant0._ZN2at6native27unrolled_elementwise_kernelIZZZNS0_23bitwise_not_kernel_cudaERNS_18TensorIteratorBaseEENKUlvE_clEvENKUlvE1_clEvEUliE_St5arrayIPcLm2EELi4E23TrivialOffsetCalculatorILi1EjESB_NS0_6memory15LoadWithoutCastENSC_16StoreWithoutCastEEEviT_T0_T2_T3_T4_T5_,"a",@progbits
	.sectionflags	@""
	.align	4
.nv.constant0._ZN2at6native27unrolled_elementwise_kernelIZZZNS0_23bitwise_not_kernel_cudaERNS_18TensorIteratorBaseEENKUlvE_clEvENKUlvE1_clEvEUliE_St5arrayIPcLm2EELi4E23TrivialOffsetCalculatorILi1EjESB_NS0_6memory15LoadWithoutCastENSC_16StoreWithoutCastEEEviT_T0_T2_T3_T4_T5_:
	.zero		556


//--------------------- .nv.constant0._ZN2at6native29vectorized_elementwise_kernelILi2EZZZNS0_23bitwise_not_kernel_cudaERNS_18TensorIteratorBaseEENKUlvE_clEvENKUlvE1_clEvEUliE_St5arrayIPcLm2EEEEviT0_T1_ --------------------------
	.section	.nv.constant0._ZN2at6native29vectorized_elementwise_kernelILi2EZZZNS0_23bitwise_not_kernel_cudaERNS_18TensorIteratorBaseEENKUlvE_clEvENKUlvE1_clEvEUliE_St5arrayIPcLm2EEEEviT0_T1_,"a",@progbits
	.sectionflags	@""
	.align	4
.nv.constant0._ZN2at6native29vectorized_elementwise_kernelILi2EZZZNS0_23bitwise_not_kernel_cudaERNS_18TensorIteratorBaseEENKUlvE_clEvENKUlvE1_clEvEUliE_St5arrayIPcLm2EEEEviT0_T1_:
	.zero		552


//--------------------- .nv.constant0._ZN2at6native29vectorized_elementwise_kernelILi4EZZZNS0_23bitwise_not_kernel_cudaERNS_18TensorIteratorBaseEENKUlvE_clEvENKUlvE1_clEvEUliE_St5arrayIPcLm2EEEEviT0_T1_ --------------------------
	.section	.nv.constant0._ZN2at6native29vectorized_elementwise_kernelILi4EZZZNS0_23bitwise_not_kernel_cudaERNS_18TensorIteratorBaseEENKUlvE_clEvENKUlvE1_clEvEUliE_St5arrayIPcLm2EEEEviT0_T1_,"a",@progbits
	.sectionflags	@""
	.align	4
.nv.constant0._ZN2at6native29vectorized_elementwise_kernelILi4EZZZNS0_23bitwise_not_kernel_cudaERNS_18TensorIteratorBaseEENKUlvE_clEvENKUlvE1_clEvEUliE_St5arrayIPcLm2EEEEviT0_T1_:
	.zero		552


//--------------------- .nv.constant0._ZN2at6native29vectorized_elementwise_kernelILi8EZZZNS0_23bitwise_not_kernel_cudaERNS_18TensorIteratorBaseEENKUlvE_clEvENKUlvE1_clEvEUliE_St5arrayIPcLm2EEEEviT0_T1_ --------------------------
	.section	.nv.constant0._ZN2at6native29vectorized_elementwise_kernelILi8EZZZNS0_23bitwise_not_kernel_cudaERNS_18TensorIteratorBaseEENKUlvE_clEvENKUlvE1_clEvEUliE_St5arrayIPcLm2EEEEviT0_T1_,"a",@progbits
	.sectionflags	@""
	.align	4
.nv.constant0._ZN2at6native29vectorized_elementwise_kernelILi8EZZZNS0_23bitwise_not_kernel_cudaERNS_18TensorIteratorBaseEENKUlvE_clEvENKUlvE1_clEvEUliE_St5arrayIPcLm2EEEEviT0_T1_:
	.zero		552


//--------------------- .nv.constant0._ZN2at6native18elementwise_kernelILi128ELi4EZNS0_15gpu_kernel_implIZZZNS0_23bitwise_not_kernel_cudaERNS_18TensorIteratorBaseEENKUlvE_clEvENKUlvE0_clEvEUlaE_EEvS4_RKT_EUliE_EEviT1_ --------------------------
	.section	.nv.constant0._ZN2at6native18elementwise_kernelILi128ELi4EZNS0_15gpu_kernel_implIZZZNS0_23bitwise_not_kernel_cudaERNS_18TensorIteratorBaseEENKUlvE_clEvENKUlvE0_clEvEUlaE_EEvS4_RKT_EUliE_EEviT1_,"a",@progbits
	.sectionflags	@""
	.align	4
.nv.constant0._ZN2at6native18elementwise_kernelILi128ELi4EZNS0_15gpu_kernel_implIZZZNS0_23bitwise_not_kernel_cudaERNS_18TensorIteratorBaseEENKUlvE_clEvENKUlvE0_clEvEUlaE_EEvS4_RKT_EUliE_EEviT1_:
	.zero		1072


//--------------------- .nv.constant0._ZN2at6native27unrolled_elementwise_kernelIZZZNS0_23bitwise_not_kernel_cudaERNS_18TensorIteratorBaseEENKUlvE_clEvENKUlvE0_clEvEUlaE_St5arrayIPcLm2EELi4E23TrivialOffsetCalculatorILi1EjESB_NS0_6memory12LoadWithCastILi1EEENSC_13StoreWithCastILi1EEEEEviT_T0_T2_T3_T4_T5_ --------------------------
	.section	.nv.constant0._ZN2at6native27unrolled_elementwise_kernelIZZZNS0_23bitwise_not_kernel_cudaERNS_18TensorIteratorBaseEENKUlvE_clEvENKUlvE0_clEvEUlaE_St5arrayIPcLm2EELi4E23TrivialOffsetCalculatorILi1EjESB_NS0_6memory12LoadWithCastILi1EEENSC_13StoreWithCastILi1EEEEEviT_T0_T2_T3_T4_T5_,"a",@progbits
	.sectionflags	@""
	.align	4
.nv.constant0._ZN2at6native27unrolled_elementwise_kernelIZZZNS0_23bitwise_not_kernel_cudaERNS_18TensorIteratorBaseEENKUlvE_clEvENKUlvE0_clEvEUlaE_St5arrayIPcLm2EELi4E23TrivialOffsetCalculatorILi1EjESB_NS0_6memory12LoadWithCastILi1EEENSC_13StoreWithCastILi1EEEEEviT_T0_T2_T3_T4_T5_:
	.zero		572


//--------------------- .nv.constant0._ZN2at6native18elementwise_kernelILi128ELi4EZNS0_22gpu_kernel_impl_nocastIZZZNS0_23bitwise_not_kernel_cudaERNS_18TensorIteratorBaseEENKUlvE_clEvENKUlvE0_clEvEUlaE_EEvS4_RKT_EUliE_EEviT1_ --------------------------
	.section	.nv.constant0._ZN2at6native18elementwise_kernelILi128ELi4EZNS0_22gpu_kernel_impl_nocastIZZZNS0_23bitwise_not_kernel_cudaERNS_18TensorIteratorBaseEENKUlvE_clEvENKUlvE0_clEvEUlaE_EEvS4_RKT_EUliE_EEviT1_,"a",@progbits
	.sectionflags	@""
	.align	4
.nv.constant0._ZN2at6native18elementwise_kernelILi128ELi4EZNS0_22gpu_kernel_impl_nocastIZZZNS0_23bitwise_not_kernel_cudaERNS_18TensorIteratorBaseEENKUlvE_clEvENKUlvE0_clEvEUlaE_EEvS4_RKT_EUliE_EEviT1_:
	.zero		1072


//--------------------- .nv.constant0._ZN2at6native27unrolled_elementwise_kernelIZZZNS0_23bitwise_not_kernel_cudaERNS_18TensorIteratorBaseEENKUlvE_clEvENKUlvE0_clEvEUlaE_St5arrayIPcLm2EELi4E23TrivialOffsetCalculatorILi1EjESB_NS0_6memory15LoadWithoutCastENSC_16StoreWithoutCastEEEviT_T0_T2_T3_T4_T5_ --------------------------
	.section	.nv.constant0._ZN2at6native27unrolled_elementwise_kernelIZZZNS0_23bitwise_not_kernel_cudaERNS_18TensorIteratorBaseEENKUlvE_clEvENKUlvE0_clEvEUlaE_St5arrayIPcLm2EELi4E23TrivialOffsetCalculatorILi1EjESB_NS0_6memory15LoadWithoutCastENSC_16StoreWithoutCastEEEviT_T0_T2_T3_T4_T5_,"a",@progbits
	.sectionflags	@""
	.align	4
.nv.constant0._ZN2at6native27unrolled_elementwise_kernelIZZZNS0_23bitwise_not_kernel_cudaERNS_18TensorIteratorBaseEENKUlvE_clEvENKUlvE0_clEvEUlaE_St5arrayIPcLm2EELi4E23TrivialOffsetCalculatorILi1EjESB_NS0_6memory15LoadWithoutCastENSC_16StoreWithoutCastEEEviT_T0_T2_T3_T4_T5_:
	.zero		556


//--------------------- .nv.constant0._ZN2at6native29vectorized_elementwise_kernelILi2EZZZNS0_23bitwise_not_kernel_cudaERNS_18TensorIteratorBaseEENKUlvE_clEvENKUlvE0_clEvEUlaE_St5arrayIPcLm2EEEEviT0_T1_ --------------------------
	.section	.nv.constant0._ZN2at6native29vectorized_elementwise_kernelILi2EZZZNS0_23bitwise_not_kernel_cudaERNS_18TensorIteratorBaseEENKUlvE_clEvENKUlvE0_clEvEUlaE_St5arrayIPcLm2EEEEviT0_T1_,"a",@progbits
	.sectionflags	@""
	.align	4
.nv.constant0._ZN2at6native29vectorized_elementwise_kernelILi2EZZZNS0_23bitwise_not_kernel_cudaERNS_18TensorIteratorBaseEENKUlvE_clEvENKUlvE0_clEvEUlaE_St5arrayIPcLm2EEEEviT0_T1_:
	.zero		552


//--------------------- .nv.constant0._ZN2at6native29vectorized_elementwise_kernelILi4EZZZNS0_23bitwise_not_kernel_cudaERNS_18TensorIteratorBaseEENKUlvE_clEvENKUlvE0_clEvEUlaE_St5arrayIPcLm2EEEEviT0_T1_ --------------------------
	.section	.nv.constant0._ZN2at6native29vectorized_elementwise_kernelILi4EZZZNS0_23bitwise_not_kernel_cudaERNS_18TensorIteratorBaseEENKUlvE_clEvENKUlvE0_clEvEUlaE_St5arrayIPcLm2EEEEviT0_T1_,"a",@progbits
	.sectionflags	@""
	.align	4
.nv.constant0._ZN2at6native29vectorized_elementwise_kernelILi4EZZZNS0_23bitwise_not_kernel_cudaERNS_18TensorIteratorBaseEENKUlvE_clEvENKUlvE0_clEvEUlaE_St5arrayIPcLm2EEEEviT0_T1_:
	.zero		552


//--------------------- .nv.constant0._ZN2at6native29vectorized_elementwise_kernelILi8EZZZNS0_23bitwise_not_kernel_cudaERNS_18TensorIteratorBaseEENKUlvE_clEvENKUlvE0_clEvEUlaE_St5arrayIPcLm2EEEEviT0_T1_ --------------------------
	.section	.nv.constant0._ZN2at6native29vectorized_elementwise_kernelILi8EZZZNS0_23bitwise_not_kernel_cudaERNS_18TensorIteratorBaseEENKUlvE_clEvENKUlvE0_clEvEUlaE_St5arrayIPcLm2EEEEviT0_T1_,"a",@progbits
	.sectionflags	@""
	.align	4
.nv.constant0._ZN2at6native29vectorized_elementwise_kernelILi8EZZZNS0_23bitwise_not_kernel_cudaERNS_18TensorIteratorBaseEENKUlvE_clEvENKUlvE0_clEvEUlaE_St5arrayIPcLm2EEEEviT0_T1_:
	.zero		552


//--------------------- .nv.constant0._ZN2at6native18elementwise_kernelILi128ELi4EZNS0_15gpu_kernel_implIZZZNS0_23bitwise_not_kernel_cudaERNS_18TensorIteratorBaseEENKUlvE_clEvENKUlvE_clEvEUlhE_EEvS4_RKT_EUliE_EEviT1_ --------------------------
	.section	.nv.constant0._ZN2at6native18elementwise_kernelILi128ELi4EZNS0_15gpu_kernel_implIZZZNS0_23bitwise_not_kernel_cudaERNS_18TensorIteratorBaseEENKUlvE_clEvENKUlvE_clEvEUlhE_EEvS4_RKT_EUliE_EEviT1_,"a",@progbits
	.sectionflags	@""
	.align	4
.nv.constant0._ZN2at6native18elementwise_kernelILi128ELi4EZNS0_15gpu_kernel_implIZZZNS0_23bitwise_not_kernel_cudaERNS_18TensorIteratorBaseEENKUlvE_clEvENKUlvE_clEvEUlhE_EEvS4_RKT_EUliE_EEviT1_:
	.zero		1072


//--------------------- .nv.constant0._ZN2at6native27unrolled_elementwise_kernelIZZZNS0_23bitwise_not_kernel_cudaERNS_18TensorIteratorBaseEENKUlvE_clEvENKUlvE_clEvEUlhE_St5arrayIPcLm2EELi4E23TrivialOffsetCalculatorILi1EjESB_NS0_6memory12LoadWithCastILi1EEENSC_13StoreWithCastILi1EEEEEviT_T0_T2_T3_T4_T5_ --------------------------
	.section	.nv.constant0._ZN2at6native27unrolled_elementwise_kernelIZZZNS0_23bitwise_not_kernel_cudaERNS_18TensorIteratorBaseEENKUlvE_clEvENKUlvE_clEvEUlhE_St5arrayIPcLm2EELi4E23TrivialOffsetCalculatorILi1EjESB_NS0_6memory12LoadWithCastILi1EEENSC_13StoreWithCastILi1EEEEEviT_T0_T2_T3_T4_T5_,"a",@progbits
	.sectionflags	@""
	.align	4
.nv.constant0._ZN2at6native27unrolled_elementwise_kernelIZZZNS0_23bitwise_not_kernel_cudaERNS_18TensorIteratorBaseEENKUlvE_clEvENKUlvE_clEvEUlhE_St5arrayIPcLm2EELi4E23TrivialOffsetCalculatorILi1EjESB_NS0_6memory12LoadWithCastILi1EEENSC_13StoreWithCastILi1EEEEEviT_T0_T2_T3_T4_T5_:
	.zero		572


//--------------------- .nv.constant0._ZN2at6native18elementwise_kernelILi128ELi4EZNS0_22gpu_kernel_impl_nocastIZZZNS0_23bitwise_not_kernel_cudaERNS_18TensorIteratorBaseEENKUlvE_clEvENKUlvE_clEvEUlhE_EEvS4_RKT_EUliE_EEviT1_ --------------------------
	.section	.nv.constant0._ZN2at6native18elementwise_kernelILi128ELi4EZNS0_22gpu_kernel_impl_nocastIZZZNS0_23bitwise_not_kernel_cudaERNS_18TensorIteratorBaseEENKUlvE_clEvENKUlvE_clEvEUlhE_EEvS4_RKT_EUliE_EEviT1_,"a",@progbits
	.sectionflags	@""
	.align	4
.nv.constant0._ZN2at6native18elementwise_kernelILi128ELi4EZNS0_22gpu_kernel_impl_nocastIZZZNS0_23bitwise_not_kernel_cudaERNS_18TensorIteratorBaseEENKUlvE_clEvENKUlvE_clEvEUlhE_EEvS4_RKT_EUliE_EEviT1_:
	.zero		1072


//--------------------- .nv.constant0._ZN2at6native27unrolled_elementwise_kernelIZZZNS0_23bitwise_not_kernel_cudaERNS_18TensorIteratorBaseEENKUlvE_clEvENKUlvE_clEvEUlhE_St5arrayIPcLm2EELi4E23TrivialOffsetCalculatorILi1EjESB_NS0_6memory15LoadWithoutCastENSC_16StoreWithoutCastEEEviT_T0_T2_T3_T4_T5_ --------------------------
	.section	.nv.constant0._ZN2at6native27unrolled_elementwise_kernelIZZZNS0_23bitwise_not_kernel_cudaERNS_18TensorIteratorBaseEENKUlvE_clEvENKUlvE_clEvEUlhE_St5arrayIPcLm2EELi4E23TrivialOffsetCalculatorILi1EjESB_NS0_6memory15LoadWithoutCastENSC_16StoreWithoutCastEEEviT_T0_T2_T3_T4_T5_,"a",@progbits
	.sectionflags	@""
	.align	4
.nv.constant0._ZN2at6native27unrolled_elementwise_kernelIZZZNS0_23bitwise_not_kernel_cudaERNS_18TensorIteratorBaseEENKUlvE_clEvENKUlvE_clEvEUlhE_St5arrayIPcLm2EELi4E23TrivialOffsetCalculatorILi1EjESB_NS0_6memory15LoadWithoutCastENSC_16StoreWithoutCastEEEviT_T0_T2_T3_T4_T5_:
	.zero		556


//--------------------- .nv.constant0._ZN2at6native29vectorized_elementwise_kernelILi2EZZZNS0_23bitwise_not_kernel_cudaERNS_18TensorIteratorBaseEENKUlvE_clEvENKUlvE_clEvEUlhE_St5arrayIPcLm2EEEEviT0_T1_ --------------------------
	.section	.nv.constant0._ZN2at6native29vectorized_elementwise_kernelILi2EZZZNS0_23bitwise_not_kernel_cudaERNS_18TensorIteratorBaseEENKUlvE_clEvENKUlvE_clEvEUlhE_St5arrayIPcLm2EEEEviT0_T1_,"a",@progbits
	.sectionflags	@""
	.align	4
.nv.constant0._ZN2at6native29vectorized_elementwise_kernelILi2EZZZNS0_23bitwise_not_kernel_cudaERNS_18TensorIteratorBaseEENKUlvE_clEvENKUlvE_clEvEUlhE_St5arrayIPcLm2EEEEviT0_T1_:
	.zero		552


//--------------------- .nv.constant0._ZN2at6native29vectorized_elementwise_kernelILi4EZZZNS0_23bitwise_not_kernel_cudaERNS_18TensorIteratorBaseEENKUlvE_clEvENKUlvE_clEvEUlhE_St5arrayIPcLm2EEEEviT0_T1_ --------------------------
	.section	.nv.constant0._ZN2at6native29vectorized_elementwise_kernelILi4EZZZNS0_23bitwise_not_kernel_cudaERNS_18TensorIteratorBaseEENKUlvE_clEvENKUlvE_clEvEUlhE_St5arrayIPcLm2EEEEviT0_T1_,"a",@progbits
	.sectionflags	@""
	.align	4
.nv.constant0._ZN2at6native29vectorized_elementwise_kernelILi4EZZZNS0_23bitwise_not_kernel_cudaERNS_18TensorIteratorBaseEENKUlvE_clEvENKUlvE_clEvEUlhE_St5arrayIPcLm2EEEEviT0_T1_:
	.zero		552


//--------------------- .nv.constant0._ZN2at6native29vectorized_elementwise_kernelILi8EZZZNS0_23bitwise_not_kernel_cudaERNS_18TensorIteratorBaseEENKUlvE_clEvENKUlvE_clEvEUlhE_St5arrayIPcLm2EEEEviT0_T1_ --------------------------
	.section	.nv.constant0._ZN2at6native29vectorized_elementwise_kernelILi8EZZZNS0_23bitwise_not_kernel_cudaERNS_18TensorIteratorBaseEENKUlvE_clEvENKUlvE_clEvEUlhE_St5arrayIPcLm2EEEEviT0_T1_,"a",@progbits
	.sectionflags	@""
	.align	4
.nv.constant0._ZN2at6native29vectorized_elementwise_kernelILi8EZZZNS0_23bitwise_not_kernel_cudaERNS_18TensorIteratorBaseEENKUlvE_clEvENKUlvE_clEvEUlhE_St5arrayIPcLm2EEEEviT0_T1_:
	.zero		552


//--------------------- .nv.constant0._ZN2at6native18elementwise_kernelILi128ELi4EZNS0_15gpu_kernel_implIZNS0_23bitwise_not_kernel_cudaERNS_18TensorIteratorBaseEEUlbE_EEvS4_RKT_EUliE_EEviT1_ --------------------------
	.section	.nv.constant0._ZN2at6native18elementwise_kernelILi128ELi4EZNS0_15gpu_kernel_implIZNS0_23bitwise_not_kernel_cudaERNS_18TensorIteratorBaseEEUlbE_EEvS4_RKT_EUliE_EEviT1_,"a",@progbits
	.sectionflags	@""
	.align	4
.nv.constant0._ZN2at6native18elementwise_kernelILi128ELi4EZNS0_15gpu_kernel_implIZNS0_23bitwise_not_kernel_cudaERNS_18TensorIteratorBaseEEUlbE_EEvS4_RKT_EUliE_EEviT1_:
	.zero		1072


//--------------------- .nv.constant0._ZN2at6native27unrolled_elementwise_kernelIZNS0_23bitwise_not_kernel_cudaERNS_18TensorIteratorBaseEEUlbE_St5arrayIPcLm2EELi4E23TrivialOffsetCalculatorILi1EjES9_NS0_6memory12LoadWithCastILi1EEENSA_13StoreWithCastILi1EEEEEviT_T0_T2_T3_T4_T5_ --------------------------
	.section	.nv.constant0._ZN2at6native27unrolled_elementwise_kernelIZNS0_23bitwise_not_kernel_cudaERNS_18TensorIteratorBaseEEUlbE_St5arrayIPcLm2EELi4E23TrivialOffsetCalculatorILi1EjES9_NS0_6memory12LoadWithCastILi1EEENSA_13StoreWithCastILi1EEEEEviT_T0_T2_T3_T4_T5_,"a",@progbits
	.sectionflags	@""
	.align	4
.nv.constant0._ZN2at6native27unrolled_elementwise_kernelIZNS0_23bitwise_not_kernel_cudaERNS_18TensorIteratorBaseEEUlbE_St5arrayIPcLm2EELi4E23TrivialOffsetCalculatorILi1EjES9_NS0_6memory12LoadWithCastILi1EEENSA_13StoreWithCastILi1EEEEEviT_T0_T2_T3_T4_T5_:
	.zero		572


//--------------------- .nv.constant0._ZN2at6native18elementwise_kernelILi128ELi4EZNS0_22gpu_kernel_impl_nocastIZNS0_23bitwise_not_kernel_cudaERNS_18TensorIteratorBaseEEUlbE_EEvS4_RKT_EUliE_EEviT1_ --------------------------
	.section	.nv.constant0._ZN2at6native18elementwise_kernelILi128ELi4EZNS0_22gpu_kernel_impl_nocastIZNS0_23bitwise_not_kernel_cudaERNS_18TensorIteratorBaseEEUlbE_EEvS4_RKT_EUliE_EEviT1_,"a",@progbits
	.sectionflags	@""
	.align	4
.nv.constant0._ZN2at6native18elementwise_kernelILi128ELi4EZNS0_22gpu_kernel_impl_nocastIZNS0_23bitwise_not_kernel_cudaERNS_18TensorIteratorBaseEEUlbE_EEvS4_RKT_EUliE_EEviT1_:
	.zero		1072


//--------------------- .nv.constant0._ZN2at6native27unrolled_elementwise_kernelIZNS0_23bitwise_not_kernel_cudaERNS_18TensorIteratorBaseEEUlbE_St5arrayIPcLm2EELi4E23TrivialOffsetCalculatorILi1EjES9_NS0_6memory15LoadWithoutCastENSA_16StoreWithoutCastEEEviT_T0_T2_T3_T4_T5_ --------------------------
	.section	.nv.constant0._ZN2at6native27unrolled_elementwise_kernelIZNS0_23bitwise_not_kernel_cudaERNS_18TensorIteratorBaseEEUlbE_St5arrayIPcLm2EELi4E23TrivialOffsetCalculatorILi1EjES9_NS0_6memory15LoadWithoutCastENSA_16StoreWithoutCastEEEviT_T0_T2_T3_T4_T5_,"a",@progbits
	.sectionflags	@""
	.align	4
.nv.constant0._ZN2at6native27unrolled_elementwise_kernelIZNS0_23bitwise_not_kernel_cudaERNS_18TensorIteratorBaseEEUlbE_St5arrayIPcLm2EELi4E23TrivialOffsetCalculatorILi1EjES9_NS0_6memory15LoadWithoutCastENSA_16StoreWithoutCastEEEviT_T0_T2_T3_T4_T5_:
	.zero		556


//--------------------- .nv.constant0._ZN2at6native29vectorized_elementwise_kernelILi2EZNS0_23bitwise_not_kernel_cudaERNS_18TensorIteratorBaseEEUlbE_St5arrayIPcLm2EEEEviT0_T1_ --------------------------
	.section	.nv.constant0._ZN2at6native29vectorized_elementwise_kernelILi2EZNS0_23bitwise_not_kernel_cudaERNS_18TensorIteratorBaseEEUlbE_St5arrayIPcLm2EEEEviT0_T1_,"a",@progbits
	.sectionflags	@""
	.align	4
.nv.constant0._ZN2at6native29vectorized_elementwise_kernelILi2EZNS0_23bitwise_not_kernel_cudaERNS_18TensorIteratorBaseEEUlbE_St5arrayIPcLm2EEEEviT0_T1_:
	.zero		552


//--------------------- .nv.constant0._ZN2at6native29vectorized_elementwise_kernelILi4EZNS0_23bitwise_not_kernel_cudaERNS_18TensorIteratorBaseEEUlbE_St5arrayIPcLm2EEEEviT0_T1_ --------------------------
	.section	.nv.constant0._ZN2at6native29vectorized_elementwise_kernelILi4EZNS0_23bitwise_not_kernel_cudaERNS_18TensorIteratorBaseEEUlbE_St5arrayIPcLm2EEEEviT0_T1_,"a",@progbits
	.sectionflags	@""
	.align	4
.nv.constant0._ZN2at6native29vectorized_elementwise_kernelILi4EZNS0_23bitwise_not_kernel_cudaERNS_18TensorIteratorBaseEEUlbE_St5arrayIPcLm2EEEEviT0_T1_:
	.zero		552


//--------------------- .nv.constant0._ZN2at6native29vectorized_elementwise_kernelILi8EZNS0_23bitwise_not_kernel_cudaERNS_18TensorIteratorBaseEEUlbE_St5arrayIPcLm2EEEEviT0_T1_ --------------------------
	.section	.nv.constant0._ZN2at6native29vectorized_elementwise_kernelILi8EZNS0_23bitwise_not_kernel_cudaERNS_18TensorIteratorBaseEEUlbE_St5arrayIPcLm2EEEEviT0_T1_,"a",@progbits
	.sectionflags	@""
	.align	4
.nv.constant0._ZN2at6native29vectorized_elementwise_kernelILi8EZNS0_23bitwise_not_kernel_cudaERNS_18TensorIteratorBaseEEUlbE_St5arrayIPcLm2EEEEviT0_T1_:
	.zero		552


//--------------------- SYMBOLS --------------------------

	.type		.nv.reservedSmem.offset0,@object
	.size		.nv.reservedSmem.offset0,0x4
	.type		__assertfail,@function
